	.target	sm_90a

	.elftype	@"ET_EXEC"


//--------------------- .note.nv.tkinfo           --------------------------
	.section	.note.nv.tkinfo,"",@"SHT_NOTE"
	.sectionflags	@"SHF_NOTE_NV_TKINFO"
	.tkinfo
        /*0018*/ 	.word	0x00000002
        /*0030*/ 	.string	""
        /*0030*/ 	.string	"ptxas"
        /*0030*/ 	.string	"Cuda compilation tools, release 13.0, V13.0.88"
        /*0030*/ 	.string	"Build cuda_13.0.r13.0/compiler.36424714_0"
        /*0030*/ 	.string	"-arch sm_90a -m 64 "



//--------------------- .note.nv.cuinfo           --------------------------
	.section	.note.nv.cuinfo,"",@"SHT_NOTE"
	.sectionflags	@"SHF_NOTE_NV_CUINFO"
        /*0018*/ 	.short	0x0002
        /*001a*/ 	.short	0x005a
        /*001c*/ 	.short	0x0082
	.zero		2


//--------------------- .nv.info                  --------------------------
	.section	.nv.info,"",@"SHT_CUDA_INFO"
	.align	4


	//----- nvinfo : EIATTR_REGCOUNT
	.align		4
        /*0000*/ 	.byte	0x04, 0x2f
        /*0002*/ 	.short	(.L_1 - .L_0)
	.align		4
.L_0:
        /*0004*/ 	.word	index@(_ZN10layer_norm13ln_bwd_kernelINS_13Kernel_traitsIfffffjLj4096ELj1ELj1ELj4ELj16ENS_18Kernel_traits_baseILj4096EfffffjLj128EEEEELb1ELb1ELb1ELb1EEEvNS_9BwdParamsE)
        /*0008*/ 	.word	0x000000ff


	//----- nvinfo : EIATTR_FRAME_SIZE
	.align		4
.L_1:
        /*000c*/ 	.byte	0x04, 0x11
        /*000e*/ 	.short	(.L_3 - .L_2)
	.align		4
.L_2:
        /*0010*/ 	.word	index@(_ZN10layer_norm13ln_bwd_kernelINS_13Kernel_traitsIfffffjLj4096ELj1ELj1ELj4ELj16ENS_18Kernel_traits_baseILj4096EfffffjLj128EEEEELb1ELb1ELb1ELb1EEEvNS_9BwdParamsE)
        /*0014*/ 	.word	0x00000130


	//----- nvinfo : EIATTR_REGCOUNT
	.align		4
.L_3:
        /*0018*/ 	.byte	0x04, 0x2f
        /*001a*/ 	.short	(.L_5 - .L_4)
	.align		4
.L_4:
        /*001c*/ 	.word	index@(_ZN10layer_norm22ln_bwd_finalize_kernelINS_22Kernel_traits_finalizeILj4096EfffffjLb1ELj1024ELj4ENS_18Kernel_traits_baseILj4096EfffffjLj1024EEEEELb1ELb1EEEvNS_9BwdParamsE)
        /*0020*/ 	.word	0x00000020


	//----- nvinfo : EIATTR_FRAME_SIZE
	.align		4
.L_5:
        /*0024*/ 	.byte	0x04, 0x11
        /*0026*/ 	.short	(.L_7 - .L_6)
	.align		4
.L_6:
        /*0028*/ 	.word	index@(_ZN10layer_norm22ln_bwd_finalize_kernelINS_22Kernel_traits_finalizeILj4096EfffffjLb1ELj1024ELj4ENS_18Kernel_traits_baseILj4096EfffffjLj1024EEEEELb1ELb1EEEvNS_9BwdParamsE)
        /*002c*/ 	.word	0x00000000


	//----- nvinfo : EIATTR_REGCOUNT
	.align		4
.L_7:
        /*0030*/ 	.byte	0x04, 0x2f
        /*0032*/ 	.short	(.L_9 - .L_8)
	.align		4
.L_8:
        /*0034*/ 	.word	index@(_ZN10layer_norm13ln_bwd_kernelINS_13Kernel_traitsIfffffjLj4096ELj1ELj1ELj4ELj16ENS_18Kernel_traits_baseILj4096EfffffjLj128EEEEELb1ELb1ELb1ELb0EEEvNS_9BwdParamsE)
        /*0038*/ 	.word	0x000000ff


	//----- nvinfo : EIATTR_FRAME_SIZE
	.align		4
.L_9:
        /*003c*/ 	.byte	0x04, 0x11
        /*003e*/ 	.short	(.L_11 - .L_10)
	.align		4
.L_10:
        /*0040*/ 	.word	index@(_ZN10layer_norm13ln_bwd_kernelINS_13Kernel_traitsIfffffjLj4096ELj1ELj1ELj4ELj16ENS_18Kernel_traits_baseILj4096EfffffjLj128EEEEELb1ELb1ELb1ELb0EEEvNS_9BwdParamsE)
        /*0044*/ 	.word	0x000000c0


	//----- nvinfo : EIATTR_REGCOUNT
	.align		4
.L_11:
        /*0048*/ 	.byte	0x04, 0x2f
        /*004a*/ 	.short	(.L_13 - .L_12)
	.align		4
.L_12:
        /*004c*/ 	.word	index@(_ZN10layer_norm22ln_bwd_finalize_kernelINS_22Kernel_traits_finalizeILj4096EfffffjLb1ELj1024ELj4ENS_18Kernel_traits_baseILj4096EfffffjLj1024EEEEELb1ELb0EEEvNS_9BwdParamsE)
        /*0050*/ 	.word	0x00000020


	//----- nvinfo : EIATTR_FRAME_SIZE
	.align		4
.L_13:
        /*0054*/ 	.byte	0x04, 0x11
        /*0056*/ 	.short	(.L_15 - .L_14)
	.align		4
.L_14:
        /*0058*/ 	.word	index@(_ZN10layer_norm22ln_bwd_finalize_kernelINS_22Kernel_traits_finalizeILj4096EfffffjLb1ELj1024ELj4ENS_18Kernel_traits_baseILj4096EfffffjLj1024EEEEELb1ELb0EEEvNS_9BwdParamsE)
        /*005c*/ 	.word	0x00000000


	//----- nvinfo : EIATTR_REGCOUNT
	.align		4
.L_15:
        /*0060*/ 	.byte	0x04, 0x2f
        /*0062*/ 	.short	(.L_17 - .L_16)
	.align		4
.L_16:
        /*0064*/ 	.word	index@(_ZN10layer_norm13ln_bwd_kernelINS_13Kernel_traitsIfffffjLj4096ELj1ELj1ELj4ELj16ENS_18Kernel_traits_baseILj4096EfffffjLj128EEEEELb1ELb1ELb0ELb1EEEvNS_9BwdParamsE)
        /*0068*/ 	.word	0x000000ff


	//----- nvinfo : EIATTR_FRAME_SIZE
	.align		4
.L_17:
        /*006c*/ 	.byte	0x04, 0x11
        /*006e*/ 	.short	(.L_19 - .L_18)
	.align		4
.L_18:
        /*0070*/ 	.word	index@(_ZN10layer_norm13ln_bwd_kernelINS_13Kernel_traitsIfffffjLj4096ELj1ELj1ELj4ELj16ENS_18Kernel_traits_baseILj4096EfffffjLj128EEEEELb1ELb1ELb0ELb1EEEvNS_9BwdParamsE)
        /*0074*/ 	.word	0x000000c8


	//----- nvinfo : EIATTR_REGCOUNT
	.align		4
.L_19:
        /*0078*/ 	.byte	0x04, 0x2f
        /*007a*/ 	.short	(.L_21 - .L_20)
	.align		4
.L_20:
        /*007c*/ 	.word	index@(_ZN10layer_norm13ln_bwd_kernelINS_13Kernel_traitsIfffffjLj4096ELj1ELj1ELj4ELj16ENS_18Kernel_traits_baseILj4096EfffffjLj128EEEEELb1ELb1ELb0ELb0EEEvNS_9BwdParamsE)
        /*0080*/ 	.word	0x000000ff


	//----- nvinfo : EIATTR_FRAME_SIZE
	.align		4
.L_21:
        /*0084*/ 	.byte	0x04, 0x11
        /*0086*/ 	.short	(.L_23 - .L_22)
	.align		4
.L_22:
        /*0088*/ 	.word	index@(_ZN10layer_norm13ln_bwd_kernelINS_13Kernel_traitsIfffffjLj4096ELj1ELj1ELj4ELj16ENS_18Kernel_traits_baseILj4096EfffffjLj128EEEEELb1ELb1ELb0ELb0EEEvNS_9BwdParamsE)
        /*008c*/ 	.word	0x00000098


	//----- nvinfo : EIATTR_REGCOUNT
	.align		4
.L_23:
        /*0090*/ 	.byte	0x04, 0x2f
        /*0092*/ 	.short	(.L_25 - .L_24)
	.align		4
.L_24:
        /*0094*/ 	.word	index@(_ZN10layer_norm13ln_bwd_kernelINS_13Kernel_traitsIfffffjLj4096ELj1ELj1ELj4ELj16ENS_18Kernel_traits_baseILj4096EfffffjLj128EEEEELb1ELb0ELb1ELb1EEEvNS_9BwdParamsE)
        /*0098*/ 	.word	0x000000f8


	//----- nvinfo : EIATTR_FRAME_SIZE
	.align		4
.L_25:
        /*009c*/ 	.byte	0x04, 0x11
        /*009e*/ 	.short	(.L_27 - .L_26)
	.align		4
.L_26:
        /*00a0*/ 	.word	index@(_ZN10layer_norm13ln_bwd_kernelINS_13Kernel_traitsIfffffjLj4096ELj1ELj1ELj4ELj16ENS_18Kernel_traits_baseILj4096EfffffjLj128EEEEELb1ELb0ELb1ELb1EEEvNS_9BwdParamsE)
        /*00a4*/ 	.word	0x00000000


	//----- nvinfo : EIATTR_REGCOUNT
	.align		4
.L_27:
        /*00a8*/ 	.byte	0x04, 0x2f
        /*00aa*/ 	.short	(.L_29 - .L_28)
	.align		4
.L_28:
        /*00ac*/ 	.word	index@(_ZN10layer_norm22ln_bwd_finalize_kernelINS_22Kernel_traits_finalizeILj4096EfffffjLb0ELj1024ELj4ENS_18Kernel_traits_baseILj4096EfffffjLj1024EEEEELb0ELb1EEEvNS_9BwdParamsE)
        /*00b0*/ 	.word	0x00000020


	//----- nvinfo : EIATTR_FRAME_SIZE
	.align		4
.L_29:
        /*00b4*/ 	.byte	0x04, 0x11
        /*00b6*/ 	.short	(.L_31 - .L_30)
	.align		4
.L_30:
        /*00b8*/ 	.word	index@(_ZN10layer_norm22ln_bwd_finalize_kernelINS_22Kernel_traits_finalizeILj4096EfffffjLb0ELj1024ELj4ENS_18Kernel_traits_baseILj4096EfffffjLj1024EEEEELb0ELb1EEEvNS_9BwdParamsE)
        /*00bc*/ 	.word	0x00000000


	//----- nvinfo : EIATTR_REGCOUNT
	.align		4
.L_31:
        /*00c0*/ 	.byte	0x04, 0x2f
        /*00c2*/ 	.short	(.L_33 - .L_32)
	.align		4
.L_32:
        /*00c4*/ 	.word	index@(_ZN10layer_norm13ln_bwd_kernelINS_13Kernel_traitsIfffffjLj4096ELj1ELj1ELj4ELj16ENS_18Kernel_traits_baseILj4096EfffffjLj128EEEEELb1ELb0ELb1ELb0EEEvNS_9BwdParamsE)
        /*00c8*/ 	.word	0x000000f2


	//----- nvinfo : EIATTR_FRAME_SIZE
	.align		4
.L_33:
        /*00cc*/ 	.byte	0x04, 0x11
        /*00ce*/ 	.short	(.L_35 - .L_34)
	.align		4
.L_34:
        /*00d0*/ 	.word	index@(_ZN10layer_norm13ln_bwd_kernelINS_13Kernel_traitsIfffffjLj4096ELj1ELj1ELj4ELj16ENS_18Kernel_traits_baseILj4096EfffffjLj128EEEEELb1ELb0ELb1ELb0EEEvNS_9BwdParamsE)
        /*00d4*/ 	.word	0x00000000


	//----- nvinfo : EIATTR_REGCOUNT
	.align		4
.L_35:
        /*00d8*/ 	.byte	0x04, 0x2f
        /*00da*/ 	.short	(.L_37 - .L_36)
	.align		4
.L_36:
        /*00dc*/ 	.word	index@(_ZN10layer_norm22ln_bwd_finalize_kernelINS_22Kernel_traits_finalizeILj4096EfffffjLb0ELj1024ELj4ENS_18Kernel_traits_baseILj4096EfffffjLj1024EEEEELb0ELb0EEEvNS_9BwdParamsE)
        /*00e0*/ 	.word	0x00000020


	//----- nvinfo : EIATTR_FRAME_SIZE
	.align		4
.L_37:
        /*00e4*/ 	.byte	0x04, 0x11
        /*00e6*/ 	.short	(.L_39 - .L_38)
	.align		4
.L_38:
        /*00e8*/ 	.word	index@(_ZN10layer_norm22ln_bwd_finalize_kernelINS_22Kernel_traits_finalizeILj4096EfffffjLb0ELj1024ELj4ENS_18Kernel_traits_baseILj4096EfffffjLj1024EEEEELb0ELb0EEEvNS_9BwdParamsE)
        /*00ec*/ 	.word	0x00000000


	//----- nvinfo : EIATTR_REGCOUNT
	.align		4
.L_39:
        /*00f0*/ 	.byte	0x04, 0x2f
        /*00f2*/ 	.short	(.L_41 - .L_40)
	.align		4
.L_40:
        /*00f4*/ 	.word	index@(_ZN10layer_norm13ln_bwd_kernelINS_13Kernel_traitsIfffffjLj4096ELj1ELj1ELj4ELj16ENS_18Kernel_traits_baseILj4096EfffffjLj128EEEEELb1ELb0ELb0ELb1EEEvNS_9BwdParamsE)
        /*00f8*/ 	.word	0x000000fe


	//----- nvinfo : EIATTR_FRAME_SIZE
	.align		4
.L_41:
        /*00fc*/ 	.byte	0x04, 0x11
        /*00fe*/ 	.short	(.L_43 - .L_42)
	.align		4
.L_42:
        /*0100*/ 	.word	index@(_ZN10layer_norm13ln_bwd_kernelINS_13Kernel_traitsIfffffjLj4096ELj1ELj1ELj4ELj16ENS_18Kernel_traits_baseILj4096EfffffjLj128EEEEELb1ELb0ELb0ELb1EEEvNS_9BwdParamsE)
        /*0104*/ 	.word	0x00000000


	//----- nvinfo : EIATTR_REGCOUNT
	.align		4
.L_43:
        /*0108*/ 	.byte	0x04, 0x2f
        /*010a*/ 	.short	(.L_45 - .L_44)
	.align		4
.L_44:
        /*010c*/ 	.word	index@(_ZN10layer_norm13ln_bwd_kernelINS_13Kernel_traitsIfffffjLj4096ELj1ELj1ELj4ELj16ENS_18Kernel_traits_baseILj4096EfffffjLj128EEEEELb1ELb0ELb0ELb0EEEvNS_9BwdParamsE)
        /*0110*/ 	.word	0x000000f2


	//----- nvinfo : EIATTR_FRAME_SIZE
	.align		4
.L_45:
        /*0114*/ 	.byte	0x04, 0x11
        /*0116*/ 	.short	(.L_47 - .L_46)
	.align		4
.L_46:
        /*0118*/ 	.word	index@(_ZN10layer_norm13ln_bwd_kernelINS_13Kernel_traitsIfffffjLj4096ELj1ELj1ELj4ELj16ENS_18Kernel_traits_baseILj4096EfffffjLj128EEEEELb1ELb0ELb0ELb0EEEvNS_9BwdParamsE)
        /*011c*/ 	.word	0x00000000


	//----- nvinfo : EIATTR_REGCOUNT
	.align		4
.L_47:
        /*0120*/ 	.byte	0x04, 0x2f
        /*0122*/ 	.short	(.L_49 - .L_48)
	.align		4
.L_48:
        /*0124*/ 	.word	index@(_ZN10layer_norm13ln_bwd_kernelINS_13Kernel_traitsIfffffjLj4096ELj1ELj1ELj4ELj16ENS_18Kernel_traits_baseILj4096EfffffjLj128EEEEELb0ELb1ELb1ELb1EEEvNS_9BwdParamsE)
        /*0128*/ 	.word	0x000000ff


	//----- nvinfo : EIATTR_FRAME_SIZE
	.align		4
.L_49:
        /*012c*/ 	.byte	0x04, 0x11
        /*012e*/ 	.short	(.L_51 - .L_50)
	.align		4
.L_50:
        /*0130*/ 	.word	index@(_ZN10layer_norm13ln_bwd_kernelINS_13Kernel_traitsIfffffjLj4096ELj1ELj1ELj4ELj16ENS_18Kernel_traits_baseILj4096EfffffjLj128EEEEELb0ELb1ELb1ELb1EEEvNS_9BwdParamsE)
        /*0134*/ 	.word	0x000000c8


	//----- nvinfo : EIATTR_REGCOUNT
	.align		4
.L_51:
        /*0138*/ 	.byte	0x04, 0x2f
        /*013a*/ 	.short	(.L_53 - .L_52)
	.align		4
.L_52:
        /*013c*/ 	.word	index@(_ZN10layer_norm13ln_bwd_kernelINS_13Kernel_traitsIfffffjLj4096ELj1ELj1ELj4ELj16ENS_18Kernel_traits_baseILj4096EfffffjLj128EEEEELb0ELb1ELb1ELb0EEEvNS_9BwdParamsE)
        /*0140*/ 	.word	0x000000ff


	//----- nvinfo : EIATTR_FRAME_SIZE
	.align		4
.L_53:
        /*0144*/ 	.byte	0x04, 0x11
        /*0146*/ 	.short	(.L_55 - .L_54)
	.align		4
.L_54:
        /*0148*/ 	.word	index@(_ZN10layer_norm13ln_bwd_kernelINS_13Kernel_traitsIfffffjLj4096ELj1ELj1ELj4ELj16ENS_18Kernel_traits_baseILj4096EfffffjLj128EEEEELb0ELb1ELb1ELb0EEEvNS_9BwdParamsE)
        /*014c*/ 	.word	0x00000098


	//----- nvinfo : EIATTR_REGCOUNT
	.align		4
.L_55:
        /*0150*/ 	.byte	0x04, 0x2f
        /*0152*/ 	.short	(.L_57 - .L_56)
	.align		4
.L_56:
        /*0154*/ 	.word	index@(_ZN10layer_norm13ln_bwd_kernelINS_13Kernel_traitsIfffffjLj4096ELj1ELj1ELj4ELj16ENS_18Kernel_traits_baseILj4096EfffffjLj128EEEEELb0ELb1ELb0ELb1EEEvNS_9BwdParamsE)
        /*0158*/ 	.word	0x000000ff


	//----- nvinfo : EIATTR_FRAME_SIZE
	.align		4
.L_57:
        /*015c*/ 	.byte	0x04, 0x11
        /*015e*/ 	.short	(.L_59 - .L_58)
	.align		4
.L_58:
        /*0160*/ 	.word	index@(_ZN10layer_norm13ln_bwd_kernelINS_13Kernel_traitsIfffffjLj4096ELj1ELj1ELj4ELj16ENS_18Kernel_traits_baseILj4096EfffffjLj128EEEEELb0ELb1ELb0ELb1EEEvNS_9BwdParamsE)
        /*0164*/ 	.word	0x000000c0


	//----- nvinfo : EIATTR_REGCOUNT
	.align		4
.L_59:
        /*0168*/ 	.byte	0x04, 0x2f
        /*016a*/ 	.short	(.L_61 - .L_60)
	.align		4
.L_60:
        /*016c*/ 	.word	index@(_ZN10layer_norm13ln_bwd_kernelINS_13Kernel_traitsIfffffjLj4096ELj1ELj1ELj4ELj16ENS_18Kernel_traits_baseILj4096EfffffjLj128EEEEELb0ELb1ELb0ELb0EEEvNS_9BwdParamsE)
        /*0170*/ 	.word	0x000000ff


	//----- nvinfo : EIATTR_FRAME_SIZE
	.align		4
.L_61:
        /*0174*/ 	.byte	0x04, 0x11
        /*0176*/ 	.short	(.L_63 - .L_62)
	.align		4
.L_62:
        /*0178*/ 	.word	index@(_ZN10layer_norm13ln_bwd_kernelINS_13Kernel_traitsIfffffjLj4096ELj1ELj1ELj4ELj16ENS_18Kernel_traits_baseILj4096EfffffjLj128EEEEELb0ELb1ELb0ELb0EEEvNS_9BwdParamsE)
        /*017c*/ 	.word	0x00000070


	//----- nvinfo : EIATTR_REGCOUNT
	.align		4
.L_63:
        /*0180*/ 	.byte	0x04, 0x2f
        /*0182*/ 	.short	(.L_65 - .L_64)
	.align		4
.L_64:
        /*0184*/ 	.word	index@(_ZN10layer_norm13ln_bwd_kernelINS_13Kernel_traitsIfffffjLj4096ELj1ELj1ELj4ELj16ENS_18Kernel_traits_baseILj4096EfffffjLj128EEEEELb0ELb0ELb1ELb1EEEvNS_9BwdParamsE)
        /*0188*/ 	.word	0x000000f3


	//----- nvinfo : EIATTR_FRAME_SIZE
	.align		4
.L_65:
        /*018c*/ 	.byte	0x04, 0x11
        /*018e*/ 	.short	(.L_67 - .L_66)
	.align		4
.L_66:
        /*0190*/ 	.word	index@(_ZN10layer_norm13ln_bwd_kernelINS_13Kernel_traitsIfffffjLj4096ELj1ELj1ELj4ELj16ENS_18Kernel_traits_baseILj4096EfffffjLj128EEEEELb0ELb0ELb1ELb1EEEvNS_9BwdParamsE)
        /*0194*/ 	.word	0x00000000


	//----- nvinfo : EIATTR_REGCOUNT
	.align		4
.L_67:
        /*0198*/ 	.byte	0x04, 0x2f
        /*019a*/ 	.short	(.L_69 - .L_68)
	.align		4
.L_68:
        /*019c*/ 	.word	index@(_ZN10layer_norm13ln_bwd_kernelINS_13Kernel_traitsIfffffjLj4096ELj1ELj1ELj4ELj16ENS_18Kernel_traits_baseILj4096EfffffjLj128EEEEELb0ELb0ELb1ELb0EEEvNS_9BwdParamsE)
        /*01a0*/ 	.word	0x000000e8


	//----- nvinfo : EIATTR_FRAME_SIZE
	.align		4
.L_69:
        /*01a4*/ 	.byte	0x04, 0x11
        /*01a6*/ 	.short	(.L_71 - .L_70)
	.align		4
.L_70:
        /*01a8*/ 	.word	index@(_ZN10layer_norm13ln_bwd_kernelINS_13Kernel_traitsIfffffjLj4096ELj1ELj1ELj4ELj16ENS_18Kernel_traits_baseILj4096EfffffjLj128EEEEELb0ELb0ELb1ELb0EEEvNS_9BwdParamsE)
        /*01ac*/ 	.word	0x00000000


	//----- nvinfo : EIATTR_REGCOUNT
	.align		4
.L_71:
        /*01b0*/ 	.byte	0x04, 0x2f
        /*01b2*/ 	.short	(.L_73 - .L_72)
	.align		4
.L_72:
        /*01b4*/ 	.word	index@(_ZN10layer_norm13ln_bwd_kernelINS_13Kernel_traitsIfffffjLj4096ELj1ELj1ELj4ELj16ENS_18Kernel_traits_baseILj4096EfffffjLj128EEEEELb0ELb0ELb0ELb1EEEvNS_9BwdParamsE)
        /*01b8*/ 	.word	0x000000fa


	//----- nvinfo : EIATTR_FRAME_SIZE
	.align		4
.L_73:
        /*01bc*/ 	.byte	0x04, 0x11
        /*01be*/ 	.short	(.L_75 - .L_74)
	.align		4
.L_74:
        /*01c0*/ 	.word	index@(_ZN10layer_norm13ln_bwd_kernelINS_13Kernel_traitsIfffffjLj4096ELj1ELj1ELj4ELj16ENS_18Kernel_traits_baseILj4096EfffffjLj128EEEEELb0ELb0ELb0ELb1EEEvNS_9BwdParamsE)
        /*01c4*/ 	.word	0x00000000


	//----- nvinfo : EIATTR_REGCOUNT
	.align		4
.L_75:
        /*01c8*/ 	.byte	0x04, 0x2f
        /*01ca*/ 	.short	(.L_77 - .L_76)
	.align		4
.L_76:
        /*01cc*/ 	.word	index@(_ZN10layer_norm13ln_bwd_kernelINS_13Kernel_traitsIfffffjLj4096ELj1ELj1ELj4ELj16ENS_18Kernel_traits_baseILj4096EfffffjLj128EEEEELb0ELb0ELb0ELb0EEEvNS_9BwdParamsE)
        /*01d0*/ 	.word	0x000000e9


	//----- nvinfo : EIATTR_FRAME_SIZE
	.align		4
.L_77:
        /*01d4*/ 	.byte	0x04, 0x11
        /*01d6*/ 	.short	(.L_79 - .L_78)
	.align		4
.L_78:
        /*01d8*/ 	.word	index@(_ZN10layer_norm13ln_bwd_kernelINS_13Kernel_traitsIfffffjLj4096ELj1ELj1ELj4ELj16ENS_18Kernel_traits_baseILj4096EfffffjLj128EEEEELb0ELb0ELb0ELb0EEEvNS_9BwdParamsE)
        /*01dc*/ 	.word	0x00000000


	//----- nvinfo : EIATTR_REGCOUNT
	.align		4
.L_79:
        /*01e0*/ 	.byte	0x04, 0x2f
        /*01e2*/ 	.short	(.L_81 - .L_80)
	.align		4
.L_80:
        /*01e4*/ 	.word	index@(_ZN10layer_norm13ln_bwd_kernelINS_13Kernel_traitsI6__halfffffjLj4096ELj1ELj1ELj4ELj16ENS_18Kernel_traits_baseILj4096ES2_ffffjLj128EEEEELb1ELb1ELb1ELb1EEEvNS_9BwdParamsE)
        /*01e8*/ 	.word	0x000000ff


	//----- nvinfo : EIATTR_FRAME_SIZE
	.align		4
.L_81:
        /*01ec*/ 	.byte	0x04, 0x11
        /*01ee*/ 	.short	(.L_83 - .L_82)
	.align		4
.L_82:
        /*01f0*/ 	.word	index@(_ZN10layer_norm13ln_bwd_kernelINS_13Kernel_traitsI6__halfffffjLj4096ELj1ELj1ELj4ELj16ENS_18Kernel_traits_baseILj4096ES2_ffffjLj128EEEEELb1ELb1ELb1ELb1EEEvNS_9BwdParamsE)
        /*01f4*/ 	.word	0x000000c0


	//----- nvinfo : EIATTR_REGCOUNT
	.align		4
.L_83:
        /*01f8*/ 	.byte	0x04, 0x2f
        /*01fa*/ 	.short	(.L_85 - .L_84)
	.align		4
.L_84:
        /*01fc*/ 	.word	index@(_ZN10layer_norm22ln_bwd_finalize_kernelINS_22Kernel_traits_finalizeILj4096E6__halfffffjLb1ELj1024ELj4ENS_18Kernel_traits_baseILj4096ES2_ffffjLj1024EEEEELb1ELb1EEEvNS_9BwdParamsE)
        /*0200*/ 	.word	0x00000020


	//----- nvinfo : EIATTR_FRAME_SIZE
	.align		4
.L_85:
        /*0204*/ 	.byte	0x04, 0x11
        /*0206*/ 	.short	(.L_87 - .L_86)
	.align		4
.L_86:
        /*0208*/ 	.word	index@(_ZN10layer_norm22ln_bwd_finalize_kernelINS_22Kernel_traits_finalizeILj4096E6__halfffffjLb1ELj1024ELj4ENS_18Kernel_traits_baseILj4096ES2_ffffjLj1024EEEEELb1ELb1EEEvNS_9BwdParamsE)
        /*020c*/ 	.word	0x00000000


	//----- nvinfo : EIATTR_REGCOUNT
	.align		4
.L_87:
        /*0210*/ 	.byte	0x04, 0x2f
        /*0212*/ 	.short	(.L_89 - .L_88)
	.align		4
.L_88:
        /*0214*/ 	.word	index@(_ZN10layer_norm13ln_bwd_kernelINS_13Kernel_traitsI6__halfffffjLj4096ELj1ELj1ELj4ELj16ENS_18Kernel_traits_baseILj4096ES2_ffffjLj128EEEEELb1ELb1ELb1ELb0EEEvNS_9BwdParamsE)
        /*0218*/ 	.word	0x000000ff


	//----- nvinfo : EIATTR_FRAME_SIZE
	.align		4
.L_89:
        /*021c*/ 	.byte	0x04, 0x11
        /*021e*/ 	.short	(.L_91 - .L_90)
	.align		4
.L_90:
        /*0220*/ 	.word	index@(_ZN10layer_norm13ln_bwd_kernelINS_13Kernel_traitsI6__halfffffjLj4096ELj1ELj1ELj4ELj16ENS_18Kernel_traits_baseILj4096ES2_ffffjLj128EEEEELb1ELb1ELb1ELb0EEEvNS_9BwdParamsE)
        /*0224*/ 	.word	0x000000c0


	//----- nvinfo : EIATTR_REGCOUNT
	.align		4
.L_91:
        /*0228*/ 	.byte	0x04, 0x2f
        /*022a*/ 	.short	(.L_93 - .L_92)
	.align		4
.L_92:
        /*022c*/ 	.word	index@(_ZN10layer_norm22ln_bwd_finalize_kernelINS_22Kernel_traits_finalizeILj4096E6__halfffffjLb1ELj1024ELj4ENS_18Kernel_traits_baseILj4096ES2_ffffjLj1024EEEEELb1ELb0EEEvNS_9BwdParamsE)
        /*0230*/ 	.word	0x00000020


	//----- nvinfo : EIATTR_FRAME_SIZE
	.align		4
.L_93:
        /*0234*/ 	.byte	0x04, 0x11
        /*0236*/ 	.short	(.L_95 - .L_94)
	.align		4
.L_94:
        /*0238*/ 	.word	index@(_ZN10layer_norm22ln_bwd_finalize_kernelINS_22Kernel_traits_finalizeILj4096E6__halfffffjLb1ELj1024ELj4ENS_18Kernel_traits_baseILj4096ES2_ffffjLj1024EEEEELb1ELb0EEEvNS_9BwdParamsE)
        /*023c*/ 	.word	0x00000000


	//----- nvinfo : EIATTR_REGCOUNT
	.align		4
.L_95:
        /*0240*/ 	.byte	0x04, 0x2f
        /*0242*/ 	.short	(.L_97 - .L_96)
	.align		4
.L_96:
        /*0244*/ 	.word	index@(_ZN10layer_norm13ln_bwd_kernelINS_13Kernel_traitsI6__halfffffjLj4096ELj1ELj1ELj4ELj16ENS_18Kernel_traits_baseILj4096ES2_ffffjLj128EEEEELb1ELb1ELb0ELb1EEEvNS_9BwdParamsE)
        /*0248*/ 	.word	0x000000ff


	//----- nvinfo : EIATTR_FRAME_SIZE
	.align		4
.L_97:
        /*024c*/ 	.byte	0x04, 0x11
        /*024e*/ 	.short	(.L_99 - .L_98)
	.align		4
.L_98:
        /*0250*/ 	.word	index@(_ZN10layer_norm13ln_bwd_kernelINS_13Kernel_traitsI6__halfffffjLj4096ELj1ELj1ELj4ELj16ENS_18Kernel_traits_baseILj4096ES2_ffffjLj128EEEEELb1ELb1ELb0ELb1EEEvNS_9BwdParamsE)
        /*0254*/ 	.word	0x000000d0


	//----- nvinfo : EIATTR_REGCOUNT
	.align		4
.L_99:
        /*0258*/ 	.byte	0x04, 0x2f
        /*025a*/ 	.short	(.L_101 - .L_100)
	.align		4
.L_100:
        /*025c*/ 	.word	index@(_ZN10layer_norm13ln_bwd_kernelINS_13Kernel_traitsI6__halfffffjLj4096ELj1ELj1ELj4ELj16ENS_18Kernel_traits_baseILj4096ES2_ffffjLj128EEEEELb1ELb1ELb0ELb0EEEvNS_9BwdParamsE)
        /*0260*/ 	.word	0x000000ff


	//----- nvinfo : EIATTR_FRAME_SIZE
	.align		4
.L_101:
        /*0264*/ 	.byte	0x04, 0x11
        /*0266*/ 	.short	(.L_103 - .L_102)
	.align		4
.L_102:
        /*0268*/ 	.word	index@(_ZN10layer_norm13ln_bwd_kernelINS_13Kernel_traitsI6__halfffffjLj4096ELj1ELj1ELj4ELj16ENS_18Kernel_traits_baseILj4096ES2_ffffjLj128EEEEELb1ELb1ELb0ELb0EEEvNS_9BwdParamsE)
        /*026c*/ 	.word	0x000000a0


	//----- nvinfo : EIATTR_REGCOUNT
	.align		4
.L_103:
        /*0270*/ 	.byte	0x04, 0x2f
        /*0272*/ 	.short	(.L_105 - .L_104)
	.align		4
.L_104:
        /*0274*/ 	.word	index@(_ZN10layer_norm13ln_bwd_kernelINS_13Kernel_traitsI6__halfffffjLj4096ELj1ELj1ELj4ELj16ENS_18Kernel_traits_baseILj4096ES2_ffffjLj128EEEEELb1ELb0ELb1ELb1EEEvNS_9BwdParamsE)
        /*0278*/ 	.word	0x000000fe


	//----- nvinfo : EIATTR_FRAME_SIZE
	.align		4
.L_105:
        /*027c*/ 	.byte	0x04, 0x11
        /*027e*/ 	.short	(.L_107 - .L_106)
	.align		4
.L_106:
        /*0280*/ 	.word	index@(_ZN10layer_norm13ln_bwd_kernelINS_13Kernel_traitsI6__halfffffjLj4096ELj1ELj1ELj4ELj16ENS_18Kernel_traits_baseILj4096ES2_ffffjLj128EEEEELb1ELb0ELb1ELb1EEEvNS_9BwdParamsE)
        /*0284*/ 	.word	0x00000000


	//----- nvinfo : EIATTR_REGCOUNT
	.align		4
.L_107:
        /*0288*/ 	.byte	0x04, 0x2f
        /*028a*/ 	.short	(.L_109 - .L_108)
	.align		4
.L_108:
        /*028c*/ 	.word	index@(_ZN10layer_norm22ln_bwd_finalize_kernelINS_22Kernel_traits_finalizeILj4096E6__halfffffjLb0ELj1024ELj4ENS_18Kernel_traits_baseILj4096ES2_ffffjLj1024EEEEELb0ELb1EEEvNS_9BwdParamsE)
        /*0290*/ 	.word	0x00000020


	//----- nvinfo : EIATTR_FRAME_SIZE
	.align		4
.L_109:
        /*0294*/ 	.byte	0x04, 0x11
        /*0296*/ 	.short	(.L_111 - .L_110)
	.align		4
.L_110:
        /*0298*/ 	.word	index@(_ZN10layer_norm22ln_bwd_finalize_kernelINS_22Kernel_traits_finalizeILj4096E6__halfffffjLb0ELj1024ELj4ENS_18Kernel_traits_baseILj4096ES2_ffffjLj1024EEEEELb0ELb1EEEvNS_9BwdParamsE)
        /*029c*/ 	.word	0x00000000


	//----- nvinfo : EIATTR_REGCOUNT
	.align		4
.L_111:
        /*02a0*/ 	.byte	0x04, 0x2f
        /*02a2*/ 	.short	(.L_113 - .L_112)
	.align		4
.L_112:
        /*02a4*/ 	.word	index@(_ZN10layer_norm13ln_bwd_kernelINS_13Kernel_traitsI6__halfffffjLj4096ELj1ELj1ELj4ELj16ENS_18Kernel_traits_baseILj4096ES2_ffffjLj128EEEEELb1ELb0ELb1ELb0EEEvNS_9BwdParamsE)
        /*02a8*/ 	.word	0x000000f0


	//----- nvinfo : EIATTR_FRAME_SIZE
	.align		4
.L_113:
        /*02ac*/ 	.byte	0x04, 0x11
        /*02ae*/ 	.short	(.L_115 - .L_114)
	.align		4
.L_114:
        /*02b0*/ 	.word	index@(_ZN10layer_norm13ln_bwd_kernelINS_13Kernel_traitsI6__halfffffjLj4096ELj1ELj1ELj4ELj16ENS_18Kernel_traits_baseILj4096ES2_ffffjLj128EEEEELb1ELb0ELb1ELb0EEEvNS_9BwdParamsE)
        /*02b4*/ 	.word	0x00000000


	//----- nvinfo : EIATTR_REGCOUNT
	.align		4
.L_115:
        /*02b8*/ 	.byte	0x04, 0x2f
        /*02ba*/ 	.short	(.L_117 - .L_116)
	.align		4
.L_116:
        /*02bc*/ 	.word	index@(_ZN10layer_norm22ln_bwd_finalize_kernelINS_22Kernel_traits_finalizeILj4096E6__halfffffjLb0ELj1024ELj4ENS_18Kernel_traits_baseILj4096ES2_ffffjLj1024EEEEELb0ELb0EEEvNS_9BwdParamsE)
        /*02c0*/ 	.word	0x00000020


	//----- nvinfo : EIATTR_FRAME_SIZE
	.align		4
.L_117:
        /*02c4*/ 	.byte	0x04, 0x11
        /*02c6*/ 	.short	(.L_119 - .L_118)
	.align		4
.L_118:
        /*02c8*/ 	.word	index@(_ZN10layer_norm22ln_bwd_finalize_kernelINS_22Kernel_traits_finalizeILj4096E6__halfffffjLb0ELj1024ELj4ENS_18Kernel_traits_baseILj4096ES2_ffffjLj1024EEEEELb0ELb0EEEvNS_9BwdParamsE)
        /*02cc*/ 	.word	0x00000000


	//----- nvinfo : EIATTR_REGCOUNT
	.align		4
.L_119:
        /*02d0*/ 	.byte	0x04, 0x2f
        /*02d2*/ 	.short	(.L_121 - .L_120)
	.align		4
.L_120:
        /*02d4*/ 	.word	index@(_ZN10layer_norm13ln_bwd_kernelINS_13Kernel_traitsI6__halfffffjLj4096ELj1ELj1ELj4ELj16ENS_18Kernel_traits_baseILj4096ES2_ffffjLj128EEEEELb1ELb0ELb0ELb1EEEvNS_9BwdParamsE)
        /*02d8*/ 	.word	0x000000fe


	//----- nvinfo : EIATTR_FRAME_SIZE
	.align		4
.L_121:
        /*02dc*/ 	.byte	0x04, 0x11
        /*02de*/ 	.short	(.L_123 - .L_122)
	.align		4
.L_122:
        /*02e0*/ 	.word	index@(_ZN10layer_norm13ln_bwd_kernelINS_13Kernel_traitsI6__halfffffjLj4096ELj1ELj1ELj4ELj16ENS_18Kernel_traits_baseILj4096ES2_ffffjLj128EEEEELb1ELb0ELb0ELb1EEEvNS_9BwdParamsE)
        /*02e4*/ 	.word	0x00000000


	//----- nvinfo : EIATTR_REGCOUNT
	.align		4
.L_123:
        /*02e8*/ 	.byte	0x04, 0x2f
        /*02ea*/ 	.short	(.L_125 - .L_124)
	.align		4
.L_124:
        /*02ec*/ 	.word	index@(_ZN10layer_norm13ln_bwd_kernelINS_13Kernel_traitsI6__halfffffjLj4096ELj1ELj1ELj4ELj16ENS_18Kernel_traits_baseILj4096ES2_ffffjLj128EEEEELb1ELb0ELb0ELb0EEEvNS_9BwdParamsE)
        /*02f0*/ 	.word	0x000000f1


	//----- nvinfo : EIATTR_FRAME_SIZE
	.align		4
.L_125:
        /*02f4*/ 	.byte	0x04, 0x11
        /*02f6*/ 	.short	(.L_127 - .L_126)
	.align		4
.L_126:
        /*02f8*/ 	.word	index@(_ZN10layer_norm13ln_bwd_kernelINS_13Kernel_traitsI6__halfffffjLj4096ELj1ELj1ELj4ELj16ENS_18Kernel_traits_baseILj4096ES2_ffffjLj128EEEEELb1ELb0ELb0ELb0EEEvNS_9BwdParamsE)
        /*02fc*/ 	.word	0x00000000


	//----- nvinfo : EIATTR_REGCOUNT
	.align		4
.L_127:
        /*0300*/ 	.byte	0x04, 0x2f
        /*0302*/ 	.short	(.L_129 - .L_128)
	.align		4
.L_128:
        /*0304*/ 	.word	index@(_ZN10layer_norm13ln_bwd_kernelINS_13Kernel_traitsI6__halfffffjLj4096ELj1ELj1ELj4ELj16ENS_18Kernel_traits_baseILj4096ES2_ffffjLj128EEEEELb0ELb1ELb1ELb1EEEvNS_9BwdParamsE)
        /*0308*/ 	.word	0x000000ff


	//----- nvinfo : EIATTR_FRAME_SIZE
	.align		4
.L_129:
        /*030c*/ 	.byte	0x04, 0x11
        /*030e*/ 	.short	(.L_131 - .L_130)
	.align		4
.L_130:
        /*0310*/ 	.word	index@(_ZN10layer_norm13ln_bwd_kernelINS_13Kernel_traitsI6__halfffffjLj4096ELj1ELj1ELj4ELj16ENS_18Kernel_traits_baseILj4096ES2_ffffjLj128EEEEELb0ELb1ELb1ELb1EEEvNS_9BwdParamsE)
        /*0314*/ 	.word	0x000000a0


	//----- nvinfo : EIATTR_REGCOUNT
	.align		4
.L_131:
        /*0318*/ 	.byte	0x04, 0x2f
        /*031a*/ 	.short	(.L_133 - .L_132)
	.align		4
.L_132:
        /*031c*/ 	.word	index@(_ZN10layer_norm13ln_bwd_kernelINS_13Kernel_traitsI6__halfffffjLj4096ELj1ELj1ELj4ELj16ENS_18Kernel_traits_baseILj4096ES2_ffffjLj128EEEEELb0ELb1ELb1ELb0EEEvNS_9BwdParamsE)
        /*0320*/ 	.word	0x000000ff


	//----- nvinfo : EIATTR_FRAME_SIZE
	.align		4
.L_133:
        /*0324*/ 	.byte	0x04, 0x11
        /*0326*/ 	.short	(.L_135 - .L_134)
	.align		4
.L_134:
        /*0328*/ 	.word	index@(_ZN10layer_norm13ln_bwd_kernelINS_13Kernel_traitsI6__halfffffjLj4096ELj1ELj1ELj4ELj16ENS_18Kernel_traits_baseILj4096ES2_ffffjLj128EEEEELb0ELb1ELb1ELb0EEEvNS_9BwdParamsE)
        /*032c*/ 	.word	0x00000098


	//----- nvinfo : EIATTR_REGCOUNT
	.align		4
.L_135:
        /*0330*/ 	.byte	0x04, 0x2f
        /*0332*/ 	.short	(.L_137 - .L_136)
	.align		4
.L_136:
        /*0334*/ 	.word	index@(_ZN10layer_norm13ln_bwd_kernelINS_13Kernel_traitsI6__halfffffjLj4096ELj1ELj1ELj4ELj16ENS_18Kernel_traits_baseILj4096ES2_ffffjLj128EEEEELb0ELb1ELb0ELb1EEEvNS_9BwdParamsE)
        /*0338*/ 	.word	0x000000ff


	//----- nvinfo : EIATTR_FRAME_SIZE
	.align		4
.L_137:
        /*033c*/ 	.byte	0x04, 0x11
        /*033e*/ 	.short	(.L_139 - .L_138)
	.align		4
.L_138:
        /*0340*/ 	.word	index@(_ZN10layer_norm13ln_bwd_kernelINS_13Kernel_traitsI6__halfffffjLj4096ELj1ELj1ELj4ELj16ENS_18Kernel_traits_baseILj4096ES2_ffffjLj128EEEEELb0ELb1ELb0ELb1EEEvNS_9BwdParamsE)
        /*0344*/ 	.word	0x000000c8


	//----- nvinfo : EIATTR_REGCOUNT
	.align		4
.L_139:
        /*0348*/ 	.byte	0x04, 0x2f
        /*034a*/ 	.short	(.L_141 - .L_140)
	.align		4
.L_140:
        /*034c*/ 	.word	index@(_ZN10layer_norm13ln_bwd_kernelINS_13Kernel_traitsI6__halfffffjLj4096ELj1ELj1ELj4ELj16ENS_18Kernel_traits_baseILj4096ES2_ffffjLj128EEEEELb0ELb1ELb0ELb0EEEvNS_9BwdParamsE)
        /*0350*/ 	.word	0x000000ff


	//----- nvinfo : EIATTR_FRAME_SIZE
	.align		4
.L_141:
        /*0354*/ 	.byte	0x04, 0x11
        /*0356*/ 	.short	(.L_143 - .L_142)
	.align		4
.L_142:
        /*0358*/ 	.word	index@(_ZN10layer_norm13ln_bwd_kernelINS_13Kernel_traitsI6__halfffffjLj4096ELj1ELj1ELj4ELj16ENS_18Kernel_traits_baseILj4096ES2_ffffjLj128EEEEELb0ELb1ELb0ELb0EEEvNS_9BwdParamsE)
        /*035c*/ 	.word	0x00000070


	//----- nvinfo : EIATTR_REGCOUNT
	.align		4
.L_143:
        /*0360*/ 	.byte	0x04, 0x2f
        /*0362*/ 	.short	(.L_145 - .L_144)
	.align		4
.L_144:
        /*0364*/ 	.word	index@(_ZN10layer_norm13ln_bwd_kernelINS_13Kernel_traitsI6__halfffffjLj4096ELj1ELj1ELj4ELj16ENS_18Kernel_traits_baseILj4096ES2_ffffjLj128EEEEELb0ELb0ELb1ELb1EEEvNS_9BwdParamsE)
        /*0368*/ 	.word	0x000000f3


	//----- nvinfo : EIATTR_FRAME_SIZE
	.align		4
.L_145:
        /*036c*/ 	.byte	0x04, 0x11
        /*036e*/ 	.short	(.L_147 - .L_146)
	.align		4
.L_146:
        /*0370*/ 	.word	index@(_ZN10layer_norm13ln_bwd_kernelINS_13Kernel_traitsI6__halfffffjLj4096ELj1ELj1ELj4ELj16ENS_18Kernel_traits_baseILj4096ES2_ffffjLj128EEEEELb0ELb0ELb1ELb1EEEvNS_9BwdParamsE)
        /*0374*/ 	.word	0x00000000


	//----- nvinfo : EIATTR_REGCOUNT
	.align		4
.L_147:
        /*0378*/ 	.byte	0x04, 0x2f
        /*037a*/ 	.short	(.L_149 - .L_148)
	.align		4
.L_148:
        /*037c*/ 	.word	index@(_ZN10layer_norm13ln_bwd_kernelINS_13Kernel_traitsI6__halfffffjLj4096ELj1ELj1ELj4ELj16ENS_18Kernel_traits_baseILj4096ES2_ffffjLj128EEEEELb0ELb0ELb1ELb0EEEvNS_9BwdParamsE)
        /*0380*/ 	.word	0x000000e8


	//----- nvinfo : EIATTR_FRAME_SIZE
	.align		4
.L_149:
        /*0384*/ 	.byte	0x04, 0x11
        /*0386*/ 	.short	(.L_151 - .L_150)
	.align		4
.L_150:
        /*0388*/ 	.word	index@(_ZN10layer_norm13ln_bwd_kernelINS_13Kernel_traitsI6__halfffffjLj4096ELj1ELj1ELj4ELj16ENS_18Kernel_traits_baseILj4096ES2_ffffjLj128EEEEELb0ELb0ELb1ELb0EEEvNS_9BwdParamsE)
        /*038c*/ 	.word	0x00000000


	//----- nvinfo : EIATTR_REGCOUNT
	.align		4
.L_151:
        /*0390*/ 	.byte	0x04, 0x2f
        /*0392*/ 	.short	(.L_153 - .L_152)
	.align		4
.L_152:
        /*0394*/ 	.word	index@(_ZN10layer_norm13ln_bwd_kernelINS_13Kernel_traitsI6__halfffffjLj4096ELj1ELj1ELj4ELj16ENS_18Kernel_traits_baseILj4096ES2_ffffjLj128EEEEELb0ELb0ELb0ELb1EEEvNS_9BwdParamsE)
        /*0398*/ 	.word	0x000000fa


	//----- nvinfo : EIATTR_FRAME_SIZE
	.align		4
.L_153:
        /*039c*/ 	.byte	0x04, 0x11
        /*039e*/ 	.short	(.L_155 - .L_154)
	.align		4
.L_154:
        /*03a0*/ 	.word	index@(_ZN10layer_norm13ln_bwd_kernelINS_13Kernel_traitsI6__halfffffjLj4096ELj1ELj1ELj4ELj16ENS_18Kernel_traits_baseILj4096ES2_ffffjLj128EEEEELb0ELb0ELb0ELb1EEEvNS_9BwdParamsE)
        /*03a4*/ 	.word	0x00000000


	//----- nvinfo : EIATTR_REGCOUNT
	.align		4
.L_155:
        /*03a8*/ 	.byte	0x04, 0x2f
        /*03aa*/ 	.short	(.L_157 - .L_156)
	.align		4
.L_156:
        /*03ac*/ 	.word	index@(_ZN10layer_norm13ln_bwd_kernelINS_13Kernel_traitsI6__halfffffjLj4096ELj1ELj1ELj4ELj16ENS_18Kernel_traits_baseILj4096ES2_ffffjLj128EEEEELb0ELb0ELb0ELb0EEEvNS_9BwdParamsE)
        /*03b0*/ 	.word	0x000000e9


	//----- nvinfo : EIATTR_FRAME_SIZE
	.align		4
.L_157:
        /*03b4*/ 	.byte	0x04, 0x11
        /*03b6*/ 	.short	(.L_159 - .L_158)
	.align		4
.L_158:
        /*03b8*/ 	.word	index@(_ZN10layer_norm13ln_bwd_kernelINS_13Kernel_traitsI6__halfffffjLj4096ELj1ELj1ELj4ELj16ENS_18Kernel_traits_baseILj4096ES2_ffffjLj128EEEEELb0ELb0ELb0ELb0EEEvNS_9BwdParamsE)
        /*03bc*/ 	.word	0x00000000


	//----- nvinfo : EIATTR_REGCOUNT
	.align		4
.L_159:
        /*03c0*/ 	.byte	0x04, 0x2f
        /*03c2*/ 	.short	(.L_161 - .L_160)
	.align		4
.L_160:
        /*03c4*/ 	.word	index@(_ZN10layer_norm13ln_bwd_kernelINS_13Kernel_traitsIf6__halffS2_fjLj4096ELj1ELj1ELj4ELj16ENS_18Kernel_traits_baseILj4096EfS2_fS2_fjLj128EEEEELb1ELb1ELb1ELb1EEEvNS_9BwdParamsE)
        /*03c8*/ 	.word	0x000000ff


	//----- nvinfo : EIATTR_FRAME_SIZE
	.align		4
.L_161:
        /*03cc*/ 	.byte	0x04, 0x11
        /*03ce*/ 	.short	(.L_163 - .L_162)
	.align		4
.L_162:
        /*03d0*/ 	.word	index@(_ZN10layer_norm13ln_bwd_kernelINS_13Kernel_traitsIf6__halffS2_fjLj4096ELj1ELj1ELj4ELj16ENS_18Kernel_traits_baseILj4096EfS2_fS2_fjLj128EEEEELb1ELb1ELb1ELb1EEEvNS_9BwdParamsE)
        /*03d4*/ 	.word	0x000000f8


	//----- nvinfo : EIATTR_REGCOUNT
	.align		4
.L_163:
        /*03d8*/ 	.byte	0x04, 0x2f
        /*03da*/ 	.short	(.L_165 - .L_164)
	.align		4
.L_164:
        /*03dc*/ 	.word	index@(_ZN10layer_norm22ln_bwd_finalize_kernelINS_22Kernel_traits_finalizeILj4096Ef6__halffS2_fjLb1ELj1024ELj4ENS_18Kernel_traits_baseILj4096EfS2_fS2_fjLj1024EEEEELb1ELb1EEEvNS_9BwdParamsE)
        /*03e0*/ 	.word	0x00000020


	//----- nvinfo : EIATTR_FRAME_SIZE
	.align		4
.L_165:
        /*03e4*/ 	.byte	0x04, 0x11
        /*03e6*/ 	.short	(.L_167 - .L_166)
	.align		4
.L_166:
        /*03e8*/ 	.word	index@(_ZN10layer_norm22ln_bwd_finalize_kernelINS_22Kernel_traits_finalizeILj4096Ef6__halffS2_fjLb1ELj1024ELj4ENS_18Kernel_traits_baseILj4096EfS2_fS2_fjLj1024EEEEELb1ELb1EEEvNS_9BwdParamsE)
        /*03ec*/ 	.word	0x00000000


	//----- nvinfo : EIATTR_REGCOUNT
	.align		4
.L_167:
        /*03f0*/ 	.byte	0x04, 0x2f
        /*03f2*/ 	.short	(.L_169 - .L_168)
	.align		4
.L_168:
        /*03f4*/ 	.word	index@(_ZN10layer_norm13ln_bwd_kernelINS_13Kernel_traitsIf6__halffS2_fjLj4096ELj1ELj1ELj4ELj16ENS_18Kernel_traits_baseILj4096EfS2_fS2_fjLj128EEEEELb1ELb1ELb1ELb0EEEvNS_9BwdParamsE)
        /*03f8*/ 	.word	0x000000ff


	//----- nvinfo : EIATTR_FRAME_SIZE
	.align		4
.L_169:
        /*03fc*/ 	.byte	0x04, 0x11
        /*03fe*/ 	.short	(.L_171 - .L_170)
	.align		4
.L_170:
        /*0400*/ 	.word	index@(_ZN10layer_norm13ln_bwd_kernelINS_13Kernel_traitsIf6__halffS2_fjLj4096ELj1ELj1ELj4ELj16ENS_18Kernel_traits_baseILj4096EfS2_fS2_fjLj128EEEEELb1ELb1ELb1ELb0EEEvNS_9BwdParamsE)
        /*0404*/ 	.word	0x000000e8


	//----- nvinfo : EIATTR_REGCOUNT
	.align		4
.L_171:
        /*0408*/ 	.byte	0x04, 0x2f
        /*040a*/ 	.short	(.L_173 - .L_172)
	.align		4
.L_172:
        /*040c*/ 	.word	index@(_ZN10layer_norm22ln_bwd_finalize_kernelINS_22Kernel_traits_finalizeILj4096Ef6__halffS2_fjLb1ELj1024ELj4ENS_18Kernel_traits_baseILj4096EfS2_fS2_fjLj1024EEEEELb1ELb0EEEvNS_9BwdParamsE)
        /*0410*/ 	.word	0x00000020


	//----- nvinfo : EIATTR_FRAME_SIZE
	.align		4
.L_173:
        /*0414*/ 	.byte	0x04, 0x11
        /*0416*/ 	.short	(.L_175 - .L_174)
	.align		4
.L_174:
        /*0418*/ 	.word	index@(_ZN10layer_norm22ln_bwd_finalize_kernelINS_22Kernel_traits_finalizeILj4096Ef6__halffS2_fjLb1ELj1024ELj4ENS_18Kernel_traits_baseILj4096EfS2_fS2_fjLj1024EEEEELb1ELb0EEEvNS_9BwdParamsE)
        /*041c*/ 	.word	0x00000000


	//----- nvinfo : EIATTR_REGCOUNT
	.align		4
.L_175:
        /*0420*/ 	.byte	0x04, 0x2f
        /*0422*/ 	.short	(.L_177 - .L_176)
	.align		4
.L_176:
        /*0424*/ 	.word	index@(_ZN10layer_norm13ln_bwd_kernelINS_13Kernel_traitsIf6__halffS2_fjLj4096ELj1ELj1ELj4ELj16ENS_18Kernel_traits_baseILj4096EfS2_fS2_fjLj128EEEEELb1ELb1ELb0ELb1EEEvNS_9BwdParamsE)
        /*0428*/ 	.word	0x000000ff


	//----- nvinfo : EIATTR_FRAME_SIZE
	.align		4
.L_177:
        /*042c*/ 	.byte	0x04, 0x11
        /*042e*/ 	.short	(.L_179 - .L_178)
	.align		4
.L_178:
        /*0430*/ 	.word	index@(_ZN10layer_norm13ln_bwd_kernelINS_13Kernel_traitsIf6__halffS2_fjLj4096ELj1ELj1ELj4ELj16ENS_18Kernel_traits_baseILj4096EfS2_fS2_fjLj128EEEEELb1ELb1ELb0ELb1EEEvNS_9BwdParamsE)
        /*0434*/ 	.word	0x000000b0


	//----- nvinfo : EIATTR_REGCOUNT
	.align		4
.L_179:
        /*0438*/ 	.byte	0x04, 0x2f
        /*043a*/ 	.short	(.L_181 - .L_180)
	.align		4
.L_180:
        /*043c*/ 	.word	index@(_ZN10layer_norm13ln_bwd_kernelINS_13Kernel_traitsIf6__halffS2_fjLj4096ELj1ELj1ELj4ELj16ENS_18Kernel_traits_baseILj4096EfS2_fS2_fjLj128EEEEELb1ELb1ELb0ELb0EEEvNS_9BwdParamsE)
        /*0440*/ 	.word	0x000000ff


	//----- nvinfo : EIATTR_FRAME_SIZE
	.align		4
.L_181:
        /*0444*/ 	.byte	0x04, 0x11
        /*0446*/ 	.short	(.L_183 - .L_182)
	.align		4
.L_182:
        /*0448*/ 	.word	index@(_ZN10layer_norm13ln_bwd_kernelINS_13Kernel_traitsIf6__halffS2_fjLj4096ELj1ELj1ELj4ELj16ENS_18Kernel_traits_baseILj4096EfS2_fS2_fjLj128EEEEELb1ELb1ELb0ELb0EEEvNS_9BwdParamsE)
        /*044c*/ 	.word	0x000000b8


	//----- nvinfo : EIATTR_REGCOUNT
	.align		4
.L_183:
        /*0450*/ 	.byte	0x04, 0x2f
        /*0452*/ 	.short	(.L_185 - .L_184)
	.align		4
.L_184:
        /*0454*/ 	.word	index@(_ZN10layer_norm13ln_bwd_kernelINS_13Kernel_traitsIf6__halffS2_fjLj4096ELj1ELj1ELj4ELj16ENS_18Kernel_traits_baseILj4096EfS2_fS2_fjLj128EEEEELb1ELb0ELb1ELb1EEEvNS_9BwdParamsE)
        /*0458*/ 	.word	0x000000f9


	//----- nvinfo : EIATTR_FRAME_SIZE
	.align		4
.L_185:
        /*045c*/ 	.byte	0x04, 0x11
        /*045e*/ 	.short	(.L_187 - .L_186)
	.align		4
.L_186:
        /*0460*/ 	.word	index@(_ZN10layer_norm13ln_bwd_kernelINS_13Kernel_traitsIf6__halffS2_fjLj4096ELj1ELj1ELj4ELj16ENS_18Kernel_traits_baseILj4096EfS2_fS2_fjLj128EEEEELb1ELb0ELb1ELb1EEEvNS_9BwdParamsE)
        /*0464*/ 	.word	0x00000000


	//----- nvinfo : EIATTR_REGCOUNT
	.align		4
.L_187:
        /*0468*/ 	.byte	0x04, 0x2f
        /*046a*/ 	.short	(.L_189 - .L_188)
	.align		4
.L_188:
        /*046c*/ 	.word	index@(_ZN10layer_norm22ln_bwd_finalize_kernelINS_22Kernel_traits_finalizeILj4096Ef6__halffS2_fjLb0ELj1024ELj4ENS_18Kernel_traits_baseILj4096EfS2_fS2_fjLj1024EEEEELb0ELb1EEEvNS_9BwdParamsE)
        /*0470*/ 	.word	0x00000020


	//----- nvinfo : EIATTR_FRAME_SIZE
	.align		4
.L_189:
        /*0474*/ 	.byte	0x04, 0x11
        /*0476*/ 	.short	(.L_191 - .L_190)
	.align		4
.L_190:
        /*0478*/ 	.word	index@(_ZN10layer_norm22ln_bwd_finalize_kernelINS_22Kernel_traits_finalizeILj4096Ef6__halffS2_fjLb0ELj1024ELj4ENS_18Kernel_traits_baseILj4096EfS2_fS2_fjLj1024EEEEELb0ELb1EEEvNS_9BwdParamsE)
        /*047c*/ 	.word	0x00000000


	//----- nvinfo : EIATTR_REGCOUNT
	.align		4
.L_191:
        /*0480*/ 	.byte	0x04, 0x2f
        /*0482*/ 	.short	(.L_193 - .L_192)
	.align		4
.L_192:
        /*0484*/ 	.word	index@(_ZN10layer_norm13ln_bwd_kernelINS_13Kernel_traitsIf6__halffS2_fjLj4096ELj1ELj1ELj4ELj16ENS_18Kernel_traits_baseILj4096EfS2_fS2_fjLj128EEEEELb1ELb0ELb1ELb0EEEvNS_9BwdParamsE)
        /*0488*/ 	.word	0x000000f6


	//----- nvinfo : EIATTR_FRAME_SIZE
	.align		4
.L_193:
        /*048c*/ 	.byte	0x04, 0x11
        /*048e*/ 	.short	(.L_195 - .L_194)
	.align		4
.L_194:
        /*0490*/ 	.word	index@(_ZN10layer_norm13ln_bwd_kernelINS_13Kernel_traitsIf6__halffS2_fjLj4096ELj1ELj1ELj4ELj16ENS_18Kernel_traits_baseILj4096EfS2_fS2_fjLj128EEEEELb1ELb0ELb1ELb0EEEvNS_9BwdParamsE)
        /*0494*/ 	.word	0x00000000


	//----- nvinfo : EIATTR_REGCOUNT
	.align		4
.L_195:
        /*0498*/ 	.byte	0x04, 0x2f
        /*049a*/ 	.short	(.L_197 - .L_196)
	.align		4
.L_196:
        /*049c*/ 	.word	index@(_ZN10layer_norm22ln_bwd_finalize_kernelINS_22Kernel_traits_finalizeILj4096Ef6__halffS2_fjLb0ELj1024ELj4ENS_18Kernel_traits_baseILj4096EfS2_fS2_fjLj1024EEEEELb0ELb0EEEvNS_9BwdParamsE)
        /*04a0*/ 	.word	0x00000020


	//----- nvinfo : EIATTR_FRAME_SIZE
	.align		4
.L_197:
        /*04a4*/ 	.byte	0x04, 0x11
        /*04a6*/ 	.short	(.L_199 - .L_198)
	.align		4
.L_198:
        /*04a8*/ 	.word	index@(_ZN10layer_norm22ln_bwd_finalize_kernelINS_22Kernel_traits_finalizeILj4096Ef6__halffS2_fjLb0ELj1024ELj4ENS_18Kernel_traits_baseILj4096EfS2_fS2_fjLj1024EEEEELb0ELb0EEEvNS_9BwdParamsE)
        /*04ac*/ 	.word	0x00000000


	//----- nvinfo : EIATTR_REGCOUNT
	.align		4
.L_199:
        /*04b0*/ 	.byte	0x04, 0x2f
        /*04b2*/ 	.short	(.L_201 - .L_200)
	.align		4
.L_200:
        /*04b4*/ 	.word	index@(_ZN10layer_norm13ln_bwd_kernelINS_13Kernel_traitsIf6__halffS2_fjLj4096ELj1ELj1ELj4ELj16ENS_18Kernel_traits_baseILj4096EfS2_fS2_fjLj128EEEEELb1ELb0ELb0ELb1EEEvNS_9BwdParamsE)
        /*04b8*/ 	.word	0x000000ff


	//----- nvinfo : EIATTR_FRAME_SIZE
	.align		4
.L_201:
        /*04bc*/ 	.byte	0x04, 0x11
        /*04be*/ 	.short	(.L_203 - .L_202)
	.align		4
.L_202:
        /*04c0*/ 	.word	index@(_ZN10layer_norm13ln_bwd_kernelINS_13Kernel_traitsIf6__halffS2_fjLj4096ELj1ELj1ELj4ELj16ENS_18Kernel_traits_baseILj4096EfS2_fS2_fjLj128EEEEELb1ELb0ELb0ELb1EEEvNS_9BwdParamsE)
        /*04c4*/ 	.word	0x00000000


	//----- nvinfo : EIATTR_REGCOUNT
	.align		4
.L_203:
        /*04c8*/ 	.byte	0x04, 0x2f
        /*04ca*/ 	.short	(.L_205 - .L_204)
	.align		4
.L_204:
        /*04cc*/ 	.word	index@(_ZN10layer_norm13ln_bwd_kernelINS_13Kernel_traitsIf6__halffS2_fjLj4096ELj1ELj1ELj4ELj16ENS_18Kernel_traits_baseILj4096EfS2_fS2_fjLj128EEEEELb1ELb0ELb0ELb0EEEvNS_9BwdParamsE)
        /*04d0*/ 	.word	0x000000f5


	//----- nvinfo : EIATTR_FRAME_SIZE
	.align		4
.L_205:
        /*04d4*/ 	.byte	0x04, 0x11
        /*04d6*/ 	.short	(.L_207 - .L_206)
	.align		4
.L_206:
        /*04d8*/ 	.word	index@(_ZN10layer_norm13ln_bwd_kernelINS_13Kernel_traitsIf6__halffS2_fjLj4096ELj1ELj1ELj4ELj16ENS_18Kernel_traits_baseILj4096EfS2_fS2_fjLj128EEEEELb1ELb0ELb0ELb0EEEvNS_9BwdParamsE)
        /*04dc*/ 	.word	0x00000000


	//----- nvinfo : EIATTR_REGCOUNT
	.align		4
.L_207:
        /*04e0*/ 	.byte	0x04, 0x2f
        /*04e2*/ 	.short	(.L_209 - .L_208)
	.align		4
.L_208:
        /*04e4*/ 	.word	index@(_ZN10layer_norm13ln_bwd_kernelINS_13Kernel_traitsIf6__halffS2_fjLj4096ELj1ELj1ELj4ELj16ENS_18Kernel_traits_baseILj4096EfS2_fS2_fjLj128EEEEELb0ELb1ELb1ELb1EEEvNS_9BwdParamsE)
        /*04e8*/ 	.word	0x000000ff


	//----- nvinfo : EIATTR_FRAME_SIZE
	.align		4
.L_209:
        /*04ec*/ 	.byte	0x04, 0x11
        /*04ee*/ 	.short	(.L_211 - .L_210)
	.align		4
.L_210:
        /*04f0*/ 	.word	index@(_ZN10layer_norm13ln_bwd_kernelINS_13Kernel_traitsIf6__halffS2_fjLj4096ELj1ELj1ELj4ELj16ENS_18Kernel_traits_baseILj4096EfS2_fS2_fjLj128EEEEELb0ELb1ELb1ELb1EEEvNS_9BwdParamsE)
        /*04f4*/ 	.word	0x000000d8


	//----- nvinfo : EIATTR_REGCOUNT
	.align		4
.L_211:
        /*04f8*/ 	.byte	0x04, 0x2f
        /*04fa*/ 	.short	(.L_213 - .L_212)
	.align		4
.L_212:
        /*04fc*/ 	.word	index@(_ZN10layer_norm13ln_bwd_kernelINS_13Kernel_traitsIf6__halffS2_fjLj4096ELj1ELj1ELj4ELj16ENS_18Kernel_traits_baseILj4096EfS2_fS2_fjLj128EEEEELb0ELb1ELb1ELb0EEEvNS_9BwdParamsE)
        /*0500*/ 	.word	0x000000ff


	//----- nvinfo : EIATTR_FRAME_SIZE
	.align		4
.L_213:
        /*0504*/ 	.byte	0x04, 0x11
        /*0506*/ 	.short	(.L_215 - .L_214)
	.align		4
.L_214:
        /*0508*/ 	.word	index@(_ZN10layer_norm13ln_bwd_kernelINS_13Kernel_traitsIf6__halffS2_fjLj4096ELj1ELj1ELj4ELj16ENS_18Kernel_traits_baseILj4096EfS2_fS2_fjLj128EEEEELb0ELb1ELb1ELb0EEEvNS_9BwdParamsE)
        /*050c*/ 	.word	0x000000c0


	//----- nvinfo : EIATTR_REGCOUNT
	.align		4
.L_215:
        /*0510*/ 	.byte	0x04, 0x2f
        /*0512*/ 	.short	(.L_217 - .L_216)
	.align		4
.L_216:
        /*0514*/ 	.word	index@(_ZN10layer_norm13ln_bwd_kernelINS_13Kernel_traitsIf6__halffS2_fjLj4096ELj1ELj1ELj4ELj16ENS_18Kernel_traits_baseILj4096EfS2_fS2_fjLj128EEEEELb0ELb1ELb0ELb1EEEvNS_9BwdParamsE)
        /*0518*/ 	.word	0x000000ff


	//----- nvinfo : EIATTR_FRAME_SIZE
	.align		4
.L_217:
        /*051c*/ 	.byte	0x04, 0x11
        /*051e*/ 	.short	(.L_219 - .L_218)
	.align		4
.L_218:
        /*0520*/ 	.word	index@(_ZN10layer_norm13ln_bwd_kernelINS_13Kernel_traitsIf6__halffS2_fjLj4096ELj1ELj1ELj4ELj16ENS_18Kernel_traits_baseILj4096EfS2_fS2_fjLj128EEEEELb0ELb1ELb0ELb1EEEvNS_9BwdParamsE)
        /*0524*/ 	.word	0x00000090


	//----- nvinfo : EIATTR_REGCOUNT
	.align		4
.L_219:
        /*0528*/ 	.byte	0x04, 0x2f
        /*052a*/ 	.short	(.L_221 - .L_220)
	.align		4
.L_220:
        /*052c*/ 	.word	index@(_ZN10layer_norm13ln_bwd_kernelINS_13Kernel_traitsIf6__halffS2_fjLj4096ELj1ELj1ELj4ELj16ENS_18Kernel_traits_baseILj4096EfS2_fS2_fjLj128EEEEELb0ELb1ELb0ELb0EEEvNS_9BwdParamsE)
        /*0530*/ 	.word	0x000000ff


	//----- nvinfo : EIATTR_FRAME_SIZE
	.align		4
.L_221:
        /*0534*/ 	.byte	0x04, 0x11
        /*0536*/ 	.short	(.L_223 - .L_222)
	.align		4
.L_222:
        /*0538*/ 	.word	index@(_ZN10layer_norm13ln_bwd_kernelINS_13Kernel_traitsIf6__halffS2_fjLj4096ELj1ELj1ELj4ELj16ENS_18Kernel_traits_baseILj4096EfS2_fS2_fjLj128EEEEELb0ELb1ELb0ELb0EEEvNS_9BwdParamsE)
        /*053c*/ 	.word	0x00000088


	//----- nvinfo : EIATTR_REGCOUNT
	.align		4
.L_223:
        /*0540*/ 	.byte	0x04, 0x2f
        /*0542*/ 	.short	(.L_225 - .L_224)
	.align		4
.L_224:
        /*0544*/ 	.word	index@(_ZN10layer_norm13ln_bwd_kernelINS_13Kernel_traitsIf6__halffS2_fjLj4096ELj1ELj1ELj4ELj16ENS_18Kernel_traits_baseILj4096EfS2_fS2_fjLj128EEEEELb0ELb0ELb1ELb1EEEvNS_9BwdParamsE)
        /*0548*/ 	.word	0x000000fe


	//----- nvinfo : EIATTR_FRAME_SIZE
	.align		4
.L_225:
        /*054c*/ 	.byte	0x04, 0x11
        /*054e*/ 	.short	(.L_227 - .L_226)
	.align		4
.L_226:
        /*0550*/ 	.word	index@(_ZN10layer_norm13ln_bwd_kernelINS_13Kernel_traitsIf6__halffS2_fjLj4096ELj1ELj1ELj4ELj16ENS_18Kernel_traits_baseILj4096EfS2_fS2_fjLj128EEEEELb0ELb0ELb1ELb1EEEvNS_9BwdParamsE)
        /*0554*/ 	.word	0x00000000


	//----- nvinfo : EIATTR_REGCOUNT
	.align		4
.L_227:
        /*0558*/ 	.byte	0x04, 0x2f
        /*055a*/ 	.short	(.L_229 - .L_228)
	.align		4
.L_228:
        /*055c*/ 	.word	index@(_ZN10layer_norm13ln_bwd_kernelINS_13Kernel_traitsIf6__halffS2_fjLj4096ELj1ELj1ELj4ELj16ENS_18Kernel_traits_baseILj4096EfS2_fS2_fjLj128EEEEELb0ELb0ELb1ELb0EEEvNS_9BwdParamsE)
        /*0560*/ 	.word	0x000000f0


	//----- nvinfo : EIATTR_FRAME_SIZE
	.align		4
.L_229:
        /*0564*/ 	.byte	0x04, 0x11
        /*0566*/ 	.short	(.L_231 - .L_230)
	.align		4
.L_230:
        /*0568*/ 	.word	index@(_ZN10layer_norm13ln_bwd_kernelINS_13Kernel_traitsIf6__halffS2_fjLj4096ELj1ELj1ELj4ELj16ENS_18Kernel_traits_baseILj4096EfS2_fS2_fjLj128EEEEELb0ELb0ELb1ELb0EEEvNS_9BwdParamsE)
        /*056c*/ 	.word	0x00000000


	//----- nvinfo : EIATTR_REGCOUNT
	.align		4
.L_231:
        /*0570*/ 	.byte	0x04, 0x2f
        /*0572*/ 	.short	(.L_233 - .L_232)
	.align		4
.L_232:
        /*0574*/ 	.word	index@(_ZN10layer_norm13ln_bwd_kernelINS_13Kernel_traitsIf6__halffS2_fjLj4096ELj1ELj1ELj4ELj16ENS_18Kernel_traits_baseILj4096EfS2_fS2_fjLj128EEEEELb0ELb0ELb0ELb1EEEvNS_9BwdParamsE)
        /*0578*/ 	.word	0x000000f9


	//----- nvinfo : EIATTR_FRAME_SIZE
	.align		4
.L_233:
        /*057c*/ 	.byte	0x04, 0x11
        /*057e*/ 	.short	(.L_235 - .L_234)
	.align		4
.L_234:
        /*0580*/ 	.word	index@(_ZN10layer_norm13ln_bwd_kernelINS_13Kernel_traitsIf6__halffS2_fjLj4096ELj1ELj1ELj4ELj16ENS_18Kernel_traits_baseILj4096EfS2_fS2_fjLj128EEEEELb0ELb0ELb0ELb1EEEvNS_9BwdParamsE)
        /*0584*/ 	.word	0x00000000


	//----- nvinfo : EIATTR_REGCOUNT
	.align		4
.L_235:
        /*0588*/ 	.byte	0x04, 0x2f
        /*058a*/ 	.short	(.L_237 - .L_236)
	.align		4
.L_236:
        /*058c*/ 	.word	index@(_ZN10layer_norm13ln_bwd_kernelINS_13Kernel_traitsIf6__halffS2_fjLj4096ELj1ELj1ELj4ELj16ENS_18Kernel_traits_baseILj4096EfS2_fS2_fjLj128EEEEELb0ELb0ELb0ELb0EEEvNS_9BwdParamsE)
        /*0590*/ 	.word	0x000000e9


	//----- nvinfo : EIATTR_FRAME_SIZE
	.align		4
.L_237:
        /*0594*/ 	.byte	0x04, 0x11
        /*0596*/ 	.short	(.L_239 - .L_238)
	.align		4
.L_238:
        /*0598*/ 	.word	index@(_ZN10layer_norm13ln_bwd_kernelINS_13Kernel_traitsIf6__halffS2_fjLj4096ELj1ELj1ELj4ELj16ENS_18Kernel_traits_baseILj4096EfS2_fS2_fjLj128EEEEELb0ELb0ELb0ELb0EEEvNS_9BwdParamsE)
        /*059c*/ 	.word	0x00000000


	//----- nvinfo : EIATTR_REGCOUNT
	.align		4
.L_239:
        /*05a0*/ 	.byte	0x04, 0x2f
        /*05a2*/ 	.short	(.L_241 - .L_240)
	.align		4
.L_240:
        /*05a4*/ 	.word	index@(_ZN10layer_norm13ln_bwd_kernelINS_13Kernel_traitsI6__halfS2_fS2_fjLj4096ELj1ELj1ELj4ELj16ENS_18Kernel_traits_baseILj4096ES2_S2_fS2_fjLj128EEEEELb1ELb1ELb1ELb1EEEvNS_9BwdParamsE)
        /*05a8*/ 	.word	0x000000ff


	//----- nvinfo : EIATTR_FRAME_SIZE
	.align		4
.L_241:
        /*05ac*/ 	.byte	0x04, 0x11
        /*05ae*/ 	.short	(.L_243 - .L_242)
	.align		4
.L_242:
        /*05b0*/ 	.word	index@(_ZN10layer_norm13ln_bwd_kernelINS_13Kernel_traitsI6__halfS2_fS2_fjLj4096ELj1ELj1ELj4ELj16ENS_18Kernel_traits_baseILj4096ES2_S2_fS2_fjLj128EEEEELb1ELb1ELb1ELb1EEEvNS_9BwdParamsE)
        /*05b4*/ 	.word	0x000000b8


	//----- nvinfo : EIATTR_REGCOUNT
	.align		4
.L_243:
        /*05b8*/ 	.byte	0x04, 0x2f
        /*05ba*/ 	.short	(.L_245 - .L_244)
	.align		4
.L_244:
        /*05bc*/ 	.word	index@(_ZN10layer_norm22ln_bwd_finalize_kernelINS_22Kernel_traits_finalizeILj4096E6__halfS2_fS2_fjLb1ELj1024ELj4ENS_18Kernel_traits_baseILj4096ES2_S2_fS2_fjLj1024EEEEELb1ELb1EEEvNS_9BwdParamsE)
        /*05c0*/ 	.word	0x00000020


	//----- nvinfo : EIATTR_FRAME_SIZE
	.align		4
.L_245:
        /*05c4*/ 	.byte	0x04, 0x11
        /*05c6*/ 	.short	(.L_247 - .L_246)
	.align		4
.L_246:
        /*05c8*/ 	.word	index@(_ZN10layer_norm22ln_bwd_finalize_kernelINS_22Kernel_traits_finalizeILj4096E6__halfS2_fS2_fjLb1ELj1024ELj4ENS_18Kernel_traits_baseILj4096ES2_S2_fS2_fjLj1024EEEEELb1ELb1EEEvNS_9BwdParamsE)
        /*05cc*/ 	.word	0x00000000


	//----- nvinfo : EIATTR_REGCOUNT
	.align		4
.L_247:
        /*05d0*/ 	.byte	0x04, 0x2f
        /*05d2*/ 	.short	(.L_249 - .L_248)
	.align		4
.L_248:
        /*05d4*/ 	.word	index@(_ZN10layer_norm13ln_bwd_kernelINS_13Kernel_traitsI6__halfS2_fS2_fjLj4096ELj1ELj1ELj4ELj16ENS_18Kernel_traits_baseILj4096ES2_S2_fS2_fjLj128EEEEELb1ELb1ELb1ELb0EEEvNS_9BwdParamsE)
        /*05d8*/ 	.word	0x000000ff


	//----- nvinfo : EIATTR_FRAME_SIZE
	.align		4
.L_249:
        /*05dc*/ 	.byte	0x04, 0x11
        /*05de*/ 	.short	(.L_251 - .L_250)
	.align		4
.L_250:
        /*05e0*/ 	.word	index@(_ZN10layer_norm13ln_bwd_kernelINS_13Kernel_traitsI6__halfS2_fS2_fjLj4096ELj1ELj1ELj4ELj16ENS_18Kernel_traits_baseILj4096ES2_S2_fS2_fjLj128EEEEELb1ELb1ELb1ELb0EEEvNS_9BwdParamsE)
        /*05e4*/ 	.word	0x000000e8


	//----- nvinfo : EIATTR_REGCOUNT
	.align		4
.L_251:
        /*05e8*/ 	.byte	0x04, 0x2f
        /*05ea*/ 	.short	(.L_253 - .L_252)
	.align		4
.L_252:
        /*05ec*/ 	.word	index@(_ZN10layer_norm22ln_bwd_finalize_kernelINS_22Kernel_traits_finalizeILj4096E6__halfS2_fS2_fjLb1ELj1024ELj4ENS_18Kernel_traits_baseILj4096ES2_S2_fS2_fjLj1024EEEEELb1ELb0EEEvNS_9BwdParamsE)
        /*05f0*/ 	.word	0x00000020


	//----- nvinfo : EIATTR_FRAME_SIZE
	.align		4
.L_253:
        /*05f4*/ 	.byte	0x04, 0x11
        /*05f6*/ 	.short	(.L_255 - .L_254)
	.align		4
.L_254:
        /*05f8*/ 	.word	index@(_ZN10layer_norm22ln_bwd_finalize_kernelINS_22Kernel_traits_finalizeILj4096E6__halfS2_fS2_fjLb1ELj1024ELj4ENS_18Kernel_traits_baseILj4096ES2_S2_fS2_fjLj1024EEEEELb1ELb0EEEvNS_9BwdParamsE)
        /*05fc*/ 	.word	0x00000000


	//----- nvinfo : EIATTR_REGCOUNT
	.align		4
.L_255:
        /*0600*/ 	.byte	0x04, 0x2f
        /*0602*/ 	.short	(.L_257 - .L_256)
	.align		4
.L_256:
        /*0604*/ 	.word	index@(_ZN10layer_norm13ln_bwd_kernelINS_13Kernel_traitsI6__halfS2_fS2_fjLj4096ELj1ELj1ELj4ELj16ENS_18Kernel_traits_baseILj4096ES2_S2_fS2_fjLj128EEEEELb1ELb1ELb0ELb1EEEvNS_9BwdParamsE)
        /*0608*/ 	.word	0x000000ff


	//----- nvinfo : EIATTR_FRAME_SIZE
	.align		4
.L_257:
        /*060c*/ 	.byte	0x04, 0x11
        /*060e*/ 	.short	(.L_259 - .L_258)
	.align		4
.L_258:
        /*0610*/ 	.word	index@(_ZN10layer_norm13ln_bwd_kernelINS_13Kernel_traitsI6__halfS2_fS2_fjLj4096ELj1ELj1ELj4ELj16ENS_18Kernel_traits_baseILj4096ES2_S2_fS2_fjLj128EEEEELb1ELb1ELb0ELb1EEEvNS_9BwdParamsE)
        /*0614*/ 	.word	0x00000060


	//----- nvinfo : EIATTR_REGCOUNT
	.align		4
.L_259:
        /*0618*/ 	.byte	0x04, 0x2f
        /*061a*/ 	.short	(.L_261 - .L_260)
	.align		4
.L_260:
        /*061c*/ 	.word	index@(_ZN10layer_norm13ln_bwd_kernelINS_13Kernel_traitsI6__halfS2_fS2_fjLj4096ELj1ELj1ELj4ELj16ENS_18Kernel_traits_baseILj4096ES2_S2_fS2_fjLj128EEEEELb1ELb1ELb0ELb0EEEvNS_9BwdParamsE)
        /*0620*/ 	.word	0x000000ff


	//----- nvinfo : EIATTR_FRAME_SIZE
	.align		4
.L_261:
        /*0624*/ 	.byte	0x04, 0x11
        /*0626*/ 	.short	(.L_263 - .L_262)
	.align		4
.L_262:
        /*0628*/ 	.word	index@(_ZN10layer_norm13ln_bwd_kernelINS_13Kernel_traitsI6__halfS2_fS2_fjLj4096ELj1ELj1ELj4ELj16ENS_18Kernel_traits_baseILj4096ES2_S2_fS2_fjLj128EEEEELb1ELb1ELb0ELb0EEEvNS_9BwdParamsE)
        /*062c*/ 	.word	0x000000b8


	//----- nvinfo : EIATTR_REGCOUNT
	.align		4
.L_263:
        /*0630*/ 	.byte	0x04, 0x2f
        /*0632*/ 	.short	(.L_265 - .L_264)
	.align		4
.L_264:
        /*0634*/ 	.word	index@(_ZN10layer_norm13ln_bwd_kernelINS_13Kernel_traitsI6__halfS2_fS2_fjLj4096ELj1ELj1ELj4ELj16ENS_18Kernel_traits_baseILj4096ES2_S2_fS2_fjLj128EEEEELb1ELb0ELb1ELb1EEEvNS_9BwdParamsE)
        /*0638*/ 	.word	0x000000fe


	//----- nvinfo : EIATTR_FRAME_SIZE
	.align		4
.L_265:
        /*063c*/ 	.byte	0x04, 0x11
        /*063e*/ 	.short	(.L_267 - .L_266)
	.align		4
.L_266:
        /*0640*/ 	.word	index@(_ZN10layer_norm13ln_bwd_kernelINS_13Kernel_traitsI6__halfS2_fS2_fjLj4096ELj1ELj1ELj4ELj16ENS_18Kernel_traits_baseILj4096ES2_S2_fS2_fjLj128EEEEELb1ELb0ELb1ELb1EEEvNS_9BwdParamsE)
        /*0644*/ 	.word	0x00000000


	//----- nvinfo : EIATTR_REGCOUNT
	.align		4
.L_267:
        /*0648*/ 	.byte	0x04, 0x2f
        /*064a*/ 	.short	(.L_269 - .L_268)
	.align		4
.L_268:
        /*064c*/ 	.word	index@(_ZN10layer_norm22ln_bwd_finalize_kernelINS_22Kernel_traits_finalizeILj4096E6__halfS2_fS2_fjLb0ELj1024ELj4ENS_18Kernel_traits_baseILj4096ES2_S2_fS2_fjLj1024EEEEELb0ELb1EEEvNS_9BwdParamsE)
        /*0650*/ 	.word	0x00000020


	//----- nvinfo : EIATTR_FRAME_SIZE
	.align		4
.L_269:
        /*0654*/ 	.byte	0x04, 0x11
        /*0656*/ 	.short	(.L_271 - .L_270)
	.align		4
.L_270:
        /*0658*/ 	.word	index@(_ZN10layer_norm22ln_bwd_finalize_kernelINS_22Kernel_traits_finalizeILj4096E6__halfS2_fS2_fjLb0ELj1024ELj4ENS_18Kernel_traits_baseILj4096ES2_S2_fS2_fjLj1024EEEEELb0ELb1EEEvNS_9BwdParamsE)
        /*065c*/ 	.word	0x00000000


	//----- nvinfo : EIATTR_REGCOUNT
	.align		4
.L_271:
        /*0660*/ 	.byte	0x04, 0x2f
        /*0662*/ 	.short	(.L_273 - .L_272)
	.align		4
.L_272:
        /*0664*/ 	.word	index@(_ZN10layer_norm13ln_bwd_kernelINS_13Kernel_traitsI6__halfS2_fS2_fjLj4096ELj1ELj1ELj4ELj16ENS_18Kernel_traits_baseILj4096ES2_S2_fS2_fjLj128EEEEELb1ELb0ELb1ELb0EEEvNS_9BwdParamsE)
        /*0668*/ 	.word	0x000000f6


	//----- nvinfo : EIATTR_FRAME_SIZE
	.align		4
.L_273:
        /*066c*/ 	.byte	0x04, 0x11
        /*066e*/ 	.short	(.L_275 - .L_274)
	.align		4
.L_274:
        /*0670*/ 	.word	index@(_ZN10layer_norm13ln_bwd_kernelINS_13Kernel_traitsI6__halfS2_fS2_fjLj4096ELj1ELj1ELj4ELj16ENS_18Kernel_traits_baseILj4096ES2_S2_fS2_fjLj128EEEEELb1ELb0ELb1ELb0EEEvNS_9BwdParamsE)
        /*0674*/ 	.word	0x00000000


	//----- nvinfo : EIATTR_REGCOUNT
	.align		4
.L_275:
        /*0678*/ 	.byte	0x04, 0x2f
        /*067a*/ 	.short	(.L_277 - .L_276)
	.align		4
.L_276:
        /*067c*/ 	.word	index@(_ZN10layer_norm22ln_bwd_finalize_kernelINS_22Kernel_traits_finalizeILj4096E6__halfS2_fS2_fjLb0ELj1024ELj4ENS_18Kernel_traits_baseILj4096ES2_S2_fS2_fjLj1024EEEEELb0ELb0EEEvNS_9BwdParamsE)
        /*0680*/ 	.word	0x00000020


	//----- nvinfo : EIATTR_FRAME_SIZE
	.align		4
.L_277:
        /*0684*/ 	.byte	0x04, 0x11
        /*0686*/ 	.short	(.L_279 - .L_278)
	.align		4
.L_278:
        /*0688*/ 	.word	index@(_ZN10layer_norm22ln_bwd_finalize_kernelINS_22Kernel_traits_finalizeILj4096E6__halfS2_fS2_fjLb0ELj1024ELj4ENS_18Kernel_traits_baseILj4096ES2_S2_fS2_fjLj1024EEEEELb0ELb0EEEvNS_9BwdParamsE)
        /*068c*/ 	.word	0x00000000


	//----- nvinfo : EIATTR_REGCOUNT
	.align		4
.L_279:
        /*0690*/ 	.byte	0x04, 0x2f
        /*0692*/ 	.short	(.L_281 - .L_280)
	.align		4
.L_280:
        /*0694*/ 	.word	index@(_ZN10layer_norm13ln_bwd_kernelINS_13Kernel_traitsI6__halfS2_fS2_fjLj4096ELj1ELj1ELj4ELj16ENS_18Kernel_traits_baseILj4096ES2_S2_fS2_fjLj128EEEEELb1ELb0ELb0ELb1EEEvNS_9BwdParamsE)
        /*0698*/ 	.word	0x000000fe


	//----- nvinfo : EIATTR_FRAME_SIZE
	.align		4
.L_281:
        /*069c*/ 	.byte	0x04, 0x11
        /*069e*/ 	.short	(.L_283 - .L_282)
	.align		4
.L_282:
        /*06a0*/ 	.word	index@(_ZN10layer_norm13ln_bwd_kernelINS_13Kernel_traitsI6__halfS2_fS2_fjLj4096ELj1ELj1ELj4ELj16ENS_18Kernel_traits_baseILj4096ES2_S2_fS2_fjLj128EEEEELb1ELb0ELb0ELb1EEEvNS_9BwdParamsE)
        /*06a4*/ 	.word	0x00000000


	//----- nvinfo : EIATTR_REGCOUNT
	.align		4
.L_283:
        /*06a8*/ 	.byte	0x04, 0x2f
        /*06aa*/ 	.short	(.L_285 - .L_284)
	.align		4
.L_284:
        /*06ac*/ 	.word	index@(_ZN10layer_norm13ln_bwd_kernelINS_13Kernel_traitsI6__halfS2_fS2_fjLj4096ELj1ELj1ELj4ELj16ENS_18Kernel_traits_baseILj4096ES2_S2_fS2_fjLj128EEEEELb1ELb0ELb0ELb0EEEvNS_9BwdParamsE)
        /*06b0*/ 	.word	0x000000f5


	//----- nvinfo : EIATTR_FRAME_SIZE
	.align		4
.L_285:
        /*06b4*/ 	.byte	0x04, 0x11
        /*06b6*/ 	.short	(.L_287 - .L_286)
	.align		4
.L_286:
        /*06b8*/ 	.word	index@(_ZN10layer_norm13ln_bwd_kernelINS_13Kernel_traitsI6__halfS2_fS2_fjLj4096ELj1ELj1ELj4ELj16ENS_18Kernel_traits_baseILj4096ES2_S2_fS2_fjLj128EEEEELb1ELb0ELb0ELb0EEEvNS_9BwdParamsE)
        /*06bc*/ 	.word	0x00000000


	//----- nvinfo : EIATTR_REGCOUNT
	.align		4
.L_287:
        /*06c0*/ 	.byte	0x04, 0x2f
        /*06c2*/ 	.short	(.L_289 - .L_288)
	.align		4
.L_288:
        /*06c4*/ 	.word	index@(_ZN10layer_norm13ln_bwd_kernelINS_13Kernel_traitsI6__halfS2_fS2_fjLj4096ELj1ELj1ELj4ELj16ENS_18Kernel_traits_baseILj4096ES2_S2_fS2_fjLj128EEEEELb0ELb1ELb1ELb1EEEvNS_9BwdParamsE)
        /*06c8*/ 	.word	0x000000ff


	//----- nvinfo : EIATTR_FRAME_SIZE
	.align		4
.L_289:
        /*06cc*/ 	.byte	0x04, 0x11
        /*06ce*/ 	.short	(.L_291 - .L_290)
	.align		4
.L_290:
        /*06d0*/ 	.word	index@(_ZN10layer_norm13ln_bwd_kernelINS_13Kernel_traitsI6__halfS2_fS2_fjLj4096ELj1ELj1ELj4ELj16ENS_18Kernel_traits_baseILj4096ES2_S2_fS2_fjLj128EEEEELb0ELb1ELb1ELb1EEEvNS_9BwdParamsE)
        /*06d4*/ 	.word	0x00000080


	//----- nvinfo : EIATTR_REGCOUNT
	.align		4
.L_291:
        /*06d8*/ 	.byte	0x04, 0x2f
        /*06da*/ 	.short	(.L_293 - .L_292)
	.align		4
.L_292:
        /*06dc*/ 	.word	index@(_ZN10layer_norm13ln_bwd_kernelINS_13Kernel_traitsI6__halfS2_fS2_fjLj4096ELj1ELj1ELj4ELj16ENS_18Kernel_traits_baseILj4096ES2_S2_fS2_fjLj128EEEEELb0ELb1ELb1ELb0EEEvNS_9BwdParamsE)
        /*06e0*/ 	.word	0x000000ff


	//----- nvinfo : EIATTR_FRAME_SIZE
	.align		4
.L_293:
        /*06e4*/ 	.byte	0x04, 0x11
        /*06e6*/ 	.short	(.L_295 - .L_294)
	.align		4
.L_294:
        /*06e8*/ 	.word	index@(_ZN10layer_norm13ln_bwd_kernelINS_13Kernel_traitsI6__halfS2_fS2_fjLj4096ELj1ELj1ELj4ELj16ENS_18Kernel_traits_baseILj4096ES2_S2_fS2_fjLj128EEEEELb0ELb1ELb1ELb0EEEvNS_9BwdParamsE)
        /*06ec*/ 	.word	0x000000c0


	//----- nvinfo : EIATTR_REGCOUNT
	.align		4
.L_295:
        /*06f0*/ 	.byte	0x04, 0x2f
        /*06f2*/ 	.short	(.L_297 - .L_296)
	.align		4
.L_296:
        /*06f4*/ 	.word	index@(_ZN10layer_norm13ln_bwd_kernelINS_13Kernel_traitsI6__halfS2_fS2_fjLj4096ELj1ELj1ELj4ELj16ENS_18Kernel_traits_baseILj4096ES2_S2_fS2_fjLj128EEEEELb0ELb1ELb0ELb1EEEvNS_9BwdParamsE)
        /*06f8*/ 	.word	0x000000ff


	//----- nvinfo : EIATTR_FRAME_SIZE
	.align		4
.L_297:
        /*06fc*/ 	.byte	0x04, 0x11
        /*06fe*/ 	.short	(.L_299 - .L_298)
	.align		4
.L_298:
        /*0700*/ 	.word	index@(_ZN10layer_norm13ln_bwd_kernelINS_13Kernel_traitsI6__halfS2_fS2_fjLj4096ELj1ELj1ELj4ELj16ENS_18Kernel_traits_baseILj4096ES2_S2_fS2_fjLj128EEEEELb0ELb1ELb0ELb1EEEvNS_9BwdParamsE)
        /*0704*/ 	.word	0x00000080


	//----- nvinfo : EIATTR_REGCOUNT
	.align		4
.L_299:
        /*0708*/ 	.byte	0x04, 0x2f
        /*070a*/ 	.short	(.L_301 - .L_300)
	.align		4
.L_300:
        /*070c*/ 	.word	index@(_ZN10layer_norm13ln_bwd_kernelINS_13Kernel_traitsI6__halfS2_fS2_fjLj4096ELj1ELj1ELj4ELj16ENS_18Kernel_traits_baseILj4096ES2_S2_fS2_fjLj128EEEEELb0ELb1ELb0ELb0EEEvNS_9BwdParamsE)
        /*0710*/ 	.word	0x000000ff


	//----- nvinfo : EIATTR_FRAME_SIZE
	.align		4
.L_301:
        /*0714*/ 	.byte	0x04, 0x11
        /*0716*/ 	.short	(.L_303 - .L_302)
	.align		4
.L_302:
        /*0718*/ 	.word	index@(_ZN10layer_norm13ln_bwd_kernelINS_13Kernel_traitsI6__halfS2_fS2_fjLj4096ELj1ELj1ELj4ELj16ENS_18Kernel_traits_baseILj4096ES2_S2_fS2_fjLj128EEEEELb0ELb1ELb0ELb0EEEvNS_9BwdParamsE)
        /*071c*/ 	.word	0x00000080


	//----- nvinfo : EIATTR_REGCOUNT
	.align		4
.L_303:
        /*0720*/ 	.byte	0x04, 0x2f
        /*0722*/ 	.short	(.L_305 - .L_304)
	.align		4
.L_304:
        /*0724*/ 	.word	index@(_ZN10layer_norm13ln_bwd_kernelINS_13Kernel_traitsI6__halfS2_fS2_fjLj4096ELj1ELj1ELj4ELj16ENS_18Kernel_traits_baseILj4096ES2_S2_fS2_fjLj128EEEEELb0ELb0ELb1ELb1EEEvNS_9BwdParamsE)
        /*0728*/ 	.word	0x000000ff


	//----- nvinfo : EIATTR_FRAME_SIZE
	.align		4
.L_305:
        /*072c*/ 	.byte	0x04, 0x11
        /*072e*/ 	.short	(.L_307 - .L_306)
	.align		4
.L_306:
        /*0730*/ 	.word	index@(_ZN10layer_norm13ln_bwd_kernelINS_13Kernel_traitsI6__halfS2_fS2_fjLj4096ELj1ELj1ELj4ELj16ENS_18Kernel_traits_baseILj4096ES2_S2_fS2_fjLj128EEEEELb0ELb0ELb1ELb1EEEvNS_9BwdParamsE)
        /*0734*/ 	.word	0x00000000


	//----- nvinfo : EIATTR_REGCOUNT
	.align		4
.L_307:
        /*0738*/ 	.byte	0x04, 0x2f
        /*073a*/ 	.short	(.L_309 - .L_308)
	.align		4
.L_308:
        /*073c*/ 	.word	index@(_ZN10layer_norm13ln_bwd_kernelINS_13Kernel_traitsI6__halfS2_fS2_fjLj4096ELj1ELj1ELj4ELj16ENS_18Kernel_traits_baseILj4096ES2_S2_fS2_fjLj128EEEEELb0ELb0ELb1ELb0EEEvNS_9BwdParamsE)
        /*0740*/ 	.word	0x000000f0


	//----- nvinfo : EIATTR_FRAME_SIZE
	.align		4
.L_309:
        /*0744*/ 	.byte	0x04, 0x11
        /*0746*/ 	.short	(.L_311 - .L_310)
	.align		4
.L_310:
        /*0748*/ 	.word	index@(_ZN10layer_norm13ln_bwd_kernelINS_13Kernel_traitsI6__halfS2_fS2_fjLj4096ELj1ELj1ELj4ELj16ENS_18Kernel_traits_baseILj4096ES2_S2_fS2_fjLj128EEEEELb0ELb0ELb1ELb0EEEvNS_9BwdParamsE)
        /*074c*/ 	.word	0x00000000


	//----- nvinfo : EIATTR_REGCOUNT
	.align		4
.L_311:
        /*0750*/ 	.byte	0x04, 0x2f
        /*0752*/ 	.short	(.L_313 - .L_312)
	.align		4
.L_312:
        /*0754*/ 	.word	index@(_ZN10layer_norm13ln_bwd_kernelINS_13Kernel_traitsI6__halfS2_fS2_fjLj4096ELj1ELj1ELj4ELj16ENS_18Kernel_traits_baseILj4096ES2_S2_fS2_fjLj128EEEEELb0ELb0ELb0ELb1EEEvNS_9BwdParamsE)
        /*0758*/ 	.word	0x000000f9


	//----- nvinfo : EIATTR_FRAME_SIZE
	.align		4
.L_313:
        /*075c*/ 	.byte	0x04, 0x11
        /*075e*/ 	.short	(.L_315 - .L_314)
	.align		4
.L_314:
        /*0760*/ 	.word	index@(_ZN10layer_norm13ln_bwd_kernelINS_13Kernel_traitsI6__halfS2_fS2_fjLj4096ELj1ELj1ELj4ELj16ENS_18Kernel_traits_baseILj4096ES2_S2_fS2_fjLj128EEEEELb0ELb0ELb0ELb1EEEvNS_9BwdParamsE)
        /*0764*/ 	.word	0x00000000


	//----- nvinfo : EIATTR_REGCOUNT
	.align		4
.L_315:
        /*0768*/ 	.byte	0x04, 0x2f
        /*076a*/ 	.short	(.L_317 - .L_316)
	.align		4
.L_316:
        /*076c*/ 	.word	index@(_ZN10layer_norm13ln_bwd_kernelINS_13Kernel_traitsI6__halfS2_fS2_fjLj4096ELj1ELj1ELj4ELj16ENS_18Kernel_traits_baseILj4096ES2_S2_fS2_fjLj128EEEEELb0ELb0ELb0ELb0EEEvNS_9BwdParamsE)
        /*0770*/ 	.word	0x000000e5


	//----- nvinfo : EIATTR_FRAME_SIZE
	.align		4
.L_317:
        /*0774*/ 	.byte	0x04, 0x11
        /*0776*/ 	.short	(.L_319 - .L_318)
	.align		4
.L_318:
        /*0778*/ 	.word	index@(_ZN10layer_norm13ln_bwd_kernelINS_13Kernel_traitsI6__halfS2_fS2_fjLj4096ELj1ELj1ELj4ELj16ENS_18Kernel_traits_baseILj4096ES2_S2_fS2_fjLj128EEEEELb0ELb0ELb0ELb0EEEvNS_9BwdParamsE)
        /*077c*/ 	.word	0x00000000


	//----- nvinfo : EIATTR_REGCOUNT
	.align		4
.L_319:
        /*0780*/ 	.byte	0x04, 0x2f
        /*0782*/ 	.short	(.L_321 - .L_320)
	.align		4
.L_320:
        /*0784*/ 	.word	index@(_ZN10layer_norm13ln_bwd_kernelINS_13Kernel_traitsIf6__halfS2_S2_fjLj4096ELj1ELj1ELj4ELj16ENS_18Kernel_traits_baseILj4096EfS2_S2_S2_fjLj128EEEEELb1ELb1ELb1ELb1EEEvNS_9BwdParamsE)
        /*0788*/ 	.word	0x000000ff


	//----- nvinfo : EIATTR_FRAME_SIZE
	.align		4
.L_321:
        /*078c*/ 	.byte	0x04, 0x11
        /*078e*/ 	.short	(.L_323 - .L_322)
	.align		4
.L_322:
        /*0790*/ 	.word	index@(_ZN10layer_norm13ln_bwd_kernelINS_13Kernel_traitsIf6__halfS2_S2_fjLj4096ELj1ELj1ELj4ELj16ENS_18Kernel_traits_baseILj4096EfS2_S2_S2_fjLj128EEEEELb1ELb1ELb1ELb1EEEvNS_9BwdParamsE)
        /*0794*/ 	.word	0x00000090


	//----- nvinfo : EIATTR_REGCOUNT
	.align		4
.L_323:
        /*0798*/ 	.byte	0x04, 0x2f
        /*079a*/ 	.short	(.L_325 - .L_324)
	.align		4
.L_324:
        /*079c*/ 	.word	index@(_ZN10layer_norm22ln_bwd_finalize_kernelINS_22Kernel_traits_finalizeILj4096Ef6__halfS2_S2_fjLb1ELj1024ELj4ENS_18Kernel_traits_baseILj4096EfS2_S2_S2_fjLj1024EEEEELb1ELb1EEEvNS_9BwdParamsE)
        /*07a0*/ 	.word	0x00000020


	//----- nvinfo : EIATTR_FRAME_SIZE
	.align		4
.L_325:
        /*07a4*/ 	.byte	0x04, 0x11
        /*07a6*/ 	.short	(.L_327 - .L_326)
	.align		4
.L_326:
        /*07a8*/ 	.word	index@(_ZN10layer_norm22ln_bwd_finalize_kernelINS_22Kernel_traits_finalizeILj4096Ef6__halfS2_S2_fjLb1ELj1024ELj4ENS_18Kernel_traits_baseILj4096EfS2_S2_S2_fjLj1024EEEEELb1ELb1EEEvNS_9BwdParamsE)
        /*07ac*/ 	.word	0x00000000


	//----- nvinfo : EIATTR_REGCOUNT
	.align		4
.L_327:
        /*07b0*/ 	.byte	0x04, 0x2f
        /*07b2*/ 	.short	(.L_329 - .L_328)
	.align		4
.L_328:
        /*07b4*/ 	.word	index@(_ZN10layer_norm13ln_bwd_kernelINS_13Kernel_traitsIf6__halfS2_S2_fjLj4096ELj1ELj1ELj4ELj16ENS_18Kernel_traits_baseILj4096EfS2_S2_S2_fjLj128EEEEELb1ELb1ELb1ELb0EEEvNS_9BwdParamsE)
        /*07b8*/ 	.word	0x000000ff


	//----- nvinfo : EIATTR_FRAME_SIZE
	.align		4
.L_329:
        /*07bc*/ 	.byte	0x04, 0x11
        /*07be*/ 	.short	(.L_331 - .L_330)
	.align		4
.L_330:
        /*07c0*/ 	.word	index@(_ZN10layer_norm13ln_bwd_kernelINS_13Kernel_traitsIf6__halfS2_S2_fjLj4096ELj1ELj1ELj4ELj16ENS_18Kernel_traits_baseILj4096EfS2_S2_S2_fjLj128EEEEELb1ELb1ELb1ELb0EEEvNS_9BwdParamsE)
        /*07c4*/ 	.word	0x00000088


	//----- nvinfo : EIATTR_REGCOUNT
	.align		4
.L_331:
        /*07c8*/ 	.byte	0x04, 0x2f
        /*07ca*/ 	.short	(.L_333 - .L_332)
	.align		4
.L_332:
        /*07cc*/ 	.word	index@(_ZN10layer_norm22ln_bwd_finalize_kernelINS_22Kernel_traits_finalizeILj4096Ef6__halfS2_S2_fjLb1ELj1024ELj4ENS_18Kernel_traits_baseILj4096EfS2_S2_S2_fjLj1024EEEEELb1ELb0EEEvNS_9BwdParamsE)
        /*07d0*/ 	.word	0x00000020


	//----- nvinfo : EIATTR_FRAME_SIZE
	.align		4
.L_333:
        /*07d4*/ 	.byte	0x04, 0x11
        /*07d6*/ 	.short	(.L_335 - .L_334)
	.align		4
.L_334:
        /*07d8*/ 	.word	index@(_ZN10layer_norm22ln_bwd_finalize_kernelINS_22Kernel_traits_finalizeILj4096Ef6__halfS2_S2_fjLb1ELj1024ELj4ENS_18Kernel_traits_baseILj4096EfS2_S2_S2_fjLj1024EEEEELb1ELb0EEEvNS_9BwdParamsE)
        /*07dc*/ 	.word	0x00000000


	//----- nvinfo : EIATTR_REGCOUNT
	.align		4
.L_335:
        /*07e0*/ 	.byte	0x04, 0x2f
        /*07e2*/ 	.short	(.L_337 - .L_336)
	.align		4
.L_336:
        /*07e4*/ 	.word	index@(_ZN10layer_norm13ln_bwd_kernelINS_13Kernel_traitsIf6__halfS2_S2_fjLj4096ELj1ELj1ELj4ELj16ENS_18Kernel_traits_baseILj4096EfS2_S2_S2_fjLj128EEEEELb1ELb1ELb0ELb1EEEvNS_9BwdParamsE)
        /*07e8*/ 	.word	0x000000ff


	//----- nvinfo : EIATTR_FRAME_SIZE
	.align		4
.L_337:
        /*07ec*/ 	.byte	0x04, 0x11
        /*07ee*/ 	.short	(.L_339 - .L_338)
	.align		4
.L_338:
        /*07f0*/ 	.word	index@(_ZN10layer_norm13ln_bwd_kernelINS_13Kernel_traitsIf6__halfS2_S2_fjLj4096ELj1ELj1ELj4ELj16ENS_18Kernel_traits_baseILj4096EfS2_S2_S2_fjLj128EEEEELb1ELb1ELb0ELb1EEEvNS_9BwdParamsE)
        /*07f4*/ 	.word	0x00000048


	//----- nvinfo : EIATTR_REGCOUNT
	.align		4
.L_339:
        /*07f8*/ 	.byte	0x04, 0x2f
        /*07fa*/ 	.short	(.L_341 - .L_340)
	.align		4
.L_340:
        /*07fc*/ 	.word	index@(_ZN10layer_norm13ln_bwd_kernelINS_13Kernel_traitsIf6__halfS2_S2_fjLj4096ELj1ELj1ELj4ELj16ENS_18Kernel_traits_baseILj4096EfS2_S2_S2_fjLj128EEEEELb1ELb1ELb0ELb0EEEvNS_9BwdParamsE)
        /*0800*/ 	.word	0x000000ff


	//----- nvinfo : EIATTR_FRAME_SIZE
	.align		4
.L_341:
        /*0804*/ 	.byte	0x04, 0x11
        /*0806*/ 	.short	(.L_343 - .L_342)
	.align		4
.L_342:
        /*0808*/ 	.word	index@(_ZN10layer_norm13ln_bwd_kernelINS_13Kernel_traitsIf6__halfS2_S2_fjLj4096ELj1ELj1ELj4ELj16ENS_18Kernel_traits_baseILj4096EfS2_S2_S2_fjLj128EEEEELb1ELb1ELb0ELb0EEEvNS_9BwdParamsE)
        /*080c*/ 	.word	0x00000070


	//----- nvinfo : EIATTR_REGCOUNT
	.align		4
.L_343:
        /*0810*/ 	.byte	0x04, 0x2f
        /*0812*/ 	.short	(.L_345 - .L_344)
	.align		4
.L_344:
        /*0814*/ 	.word	index@(_ZN10layer_norm13ln_bwd_kernelINS_13Kernel_traitsIf6__halfS2_S2_fjLj4096ELj1ELj1ELj4ELj16ENS_18Kernel_traits_baseILj4096EfS2_S2_S2_fjLj128EEEEELb1ELb0ELb1ELb1EEEvNS_9BwdParamsE)
        /*0818*/ 	.word	0x000000f3


	//----- nvinfo : EIATTR_FRAME_SIZE
	.align		4
.L_345:
        /*081c*/ 	.byte	0x04, 0x11
        /*081e*/ 	.short	(.L_347 - .L_346)
	.align		4
.L_346:
        /*0820*/ 	.word	index@(_ZN10layer_norm13ln_bwd_kernelINS_13Kernel_traitsIf6__halfS2_S2_fjLj4096ELj1ELj1ELj4ELj16ENS_18Kernel_traits_baseILj4096EfS2_S2_S2_fjLj128EEEEELb1ELb0ELb1ELb1EEEvNS_9BwdParamsE)
        /*0824*/ 	.word	0x00000000


	//----- nvinfo : EIATTR_REGCOUNT
	.align		4
.L_347:
        /*0828*/ 	.byte	0x04, 0x2f
        /*082a*/ 	.short	(.L_349 - .L_348)
	.align		4
.L_348:
        /*082c*/ 	.word	index@(_ZN10layer_norm22ln_bwd_finalize_kernelINS_22Kernel_traits_finalizeILj4096Ef6__halfS2_S2_fjLb0ELj1024ELj4ENS_18Kernel_traits_baseILj4096EfS2_S2_S2_fjLj1024EEEEELb0ELb1EEEvNS_9BwdParamsE)
        /*0830*/ 	.word	0x00000020


	//----- nvinfo : EIATTR_FRAME_SIZE
	.align		4
.L_349:
        /*0834*/ 	.byte	0x04, 0x11
        /*0836*/ 	.short	(.L_351 - .L_350)
	.align		4
.L_350:
        /*0838*/ 	.word	index@(_ZN10layer_norm22ln_bwd_finalize_kernelINS_22Kernel_traits_finalizeILj4096Ef6__halfS2_S2_fjLb0ELj1024ELj4ENS_18Kernel_traits_baseILj4096EfS2_S2_S2_fjLj1024EEEEELb0ELb1EEEvNS_9BwdParamsE)
        /*083c*/ 	.word	0x00000000


	//----- nvinfo : EIATTR_REGCOUNT
	.align		4
.L_351:
        /*0840*/ 	.byte	0x04, 0x2f
        /*0842*/ 	.short	(.L_353 - .L_352)
	.align		4
.L_352:
        /*0844*/ 	.word	index@(_ZN10layer_norm13ln_bwd_kernelINS_13Kernel_traitsIf6__halfS2_S2_fjLj4096ELj1ELj1ELj4ELj16ENS_18Kernel_traits_baseILj4096EfS2_S2_S2_fjLj128EEEEELb1ELb0ELb1ELb0EEEvNS_9BwdParamsE)
        /*0848*/ 	.word	0x000000e4


	//----- nvinfo : EIATTR_FRAME_SIZE
	.align		4
.L_353:
        /*084c*/ 	.byte	0x04, 0x11
        /*084e*/ 	.short	(.L_355 - .L_354)
	.align		4
.L_354:
        /*0850*/ 	.word	index@(_ZN10layer_norm13ln_bwd_kernelINS_13Kernel_traitsIf6__halfS2_S2_fjLj4096ELj1ELj1ELj4ELj16ENS_18Kernel_traits_baseILj4096EfS2_S2_S2_fjLj128EEEEELb1ELb0ELb1ELb0EEEvNS_9BwdParamsE)
        /*0854*/ 	.word	0x00000000


	//----- nvinfo : EIATTR_REGCOUNT
	.align		4
.L_355:
        /*0858*/ 	.byte	0x04, 0x2f
        /*085a*/ 	.short	(.L_357 - .L_356)
	.align		4
.L_356:
        /*085c*/ 	.word	index@(_ZN10layer_norm22ln_bwd_finalize_kernelINS_22Kernel_traits_finalizeILj4096Ef6__halfS2_S2_fjLb0ELj1024ELj4ENS_18Kernel_traits_baseILj4096EfS2_S2_S2_fjLj1024EEEEELb0ELb0EEEvNS_9BwdParamsE)
        /*0860*/ 	.word	0x00000020


	//----- nvinfo : EIATTR_FRAME_SIZE
	.align		4
.L_357:
        /*0864*/ 	.byte	0x04, 0x11
        /*0866*/ 	.short	(.L_359 - .L_358)
	.align		4
.L_358:
        /*0868*/ 	.word	index@(_ZN10layer_norm22ln_bwd_finalize_kernelINS_22Kernel_traits_finalizeILj4096Ef6__halfS2_S2_fjLb0ELj1024ELj4ENS_18Kernel_traits_baseILj4096EfS2_S2_S2_fjLj1024EEEEELb0ELb0EEEvNS_9BwdParamsE)
        /*086c*/ 	.word	0x00000000


	//----- nvinfo : EIATTR_REGCOUNT
	.align		4
.L_359:
        /*0870*/ 	.byte	0x04, 0x2f
        /*0872*/ 	.short	(.L_361 - .L_360)
	.align		4
.L_360:
        /*0874*/ 	.word	index@(_ZN10layer_norm13ln_bwd_kernelINS_13Kernel_traitsIf6__halfS2_S2_fjLj4096ELj1ELj1ELj4ELj16ENS_18Kernel_traits_baseILj4096EfS2_S2_S2_fjLj128EEEEELb1ELb0ELb0ELb1EEEvNS_9BwdParamsE)
        /*0878*/ 	.word	0x000000eb


	//----- nvinfo : EIATTR_FRAME_SIZE
	.align		4
.L_361:
        /*087c*/ 	.byte	0x04, 0x11
        /*087e*/ 	.short	(.L_363 - .L_362)
	.align		4
.L_362:
        /*0880*/ 	.word	index@(_ZN10layer_norm13ln_bwd_kernelINS_13Kernel_traitsIf6__halfS2_S2_fjLj4096ELj1ELj1ELj4ELj16ENS_18Kernel_traits_baseILj4096EfS2_S2_S2_fjLj128EEEEELb1ELb0ELb0ELb1EEEvNS_9BwdParamsE)
        /*0884*/ 	.word	0x00000000


	//----- nvinfo : EIATTR_REGCOUNT
	.align		4
.L_363:
        /*0888*/ 	.byte	0x04, 0x2f
        /*088a*/ 	.short	(.L_365 - .L_364)
	.align		4
.L_364:
        /*088c*/ 	.word	index@(_ZN10layer_norm13ln_bwd_kernelINS_13Kernel_traitsIf6__halfS2_S2_fjLj4096ELj1ELj1ELj4ELj16ENS_18Kernel_traits_baseILj4096EfS2_S2_S2_fjLj128EEEEELb1ELb0ELb0ELb0EEEvNS_9BwdParamsE)
        /*0890*/ 	.word	0x000000df


	//----- nvinfo : EIATTR_FRAME_SIZE
	.align		4
.L_365:
        /*0894*/ 	.byte	0x04, 0x11
        /*0896*/ 	.short	(.L_367 - .L_366)
	.align		4
.L_366:
        /*0898*/ 	.word	index@(_ZN10layer_norm13ln_bwd_kernelINS_13Kernel_traitsIf6__halfS2_S2_fjLj4096ELj1ELj1ELj4ELj16ENS_18Kernel_traits_baseILj4096EfS2_S2_S2_fjLj128EEEEELb1ELb0ELb0ELb0EEEvNS_9BwdParamsE)
        /*089c*/ 	.word	0x00000000


	//----- nvinfo : EIATTR_REGCOUNT
	.align		4
.L_367:
        /*08a0*/ 	.byte	0x04, 0x2f
        /*08a2*/ 	.short	(.L_369 - .L_368)
	.align		4
.L_368:
        /*08a4*/ 	.word	index@(_ZN10layer_norm13ln_bwd_kernelINS_13Kernel_traitsIf6__halfS2_S2_fjLj4096ELj1ELj1ELj4ELj16ENS_18Kernel_traits_baseILj4096EfS2_S2_S2_fjLj128EEEEELb0ELb1ELb1ELb1EEEvNS_9BwdParamsE)
        /*08a8*/ 	.word	0x000000ff


	//----- nvinfo : EIATTR_FRAME_SIZE
	.align		4
.L_369:
        /*08ac*/ 	.byte	0x04, 0x11
        /*08ae*/ 	.short	(.L_371 - .L_370)
	.align		4
.L_370:
        /*08b0*/ 	.word	index@(_ZN10layer_norm13ln_bwd_kernelINS_13Kernel_traitsIf6__halfS2_S2_fjLj4096ELj1ELj1ELj4ELj16ENS_18Kernel_traits_baseILj4096EfS2_S2_S2_fjLj128EEEEELb0ELb1ELb1ELb1EEEvNS_9BwdParamsE)
        /*08b4*/ 	.word	0x00000068


	//----- nvinfo : EIATTR_REGCOUNT
	.align		4
.L_371:
        /*08b8*/ 	.byte	0x04, 0x2f
        /*08ba*/ 	.short	(.L_373 - .L_372)
	.align		4
.L_372:
        /*08bc*/ 	.word	index@(_ZN10layer_norm13ln_bwd_kernelINS_13Kernel_traitsIf6__halfS2_S2_fjLj4096ELj1ELj1ELj4ELj16ENS_18Kernel_traits_baseILj4096EfS2_S2_S2_fjLj128EEEEELb0ELb1ELb1ELb0EEEvNS_9BwdParamsE)
        /*08c0*/ 	.word	0x000000ff


	//----- nvinfo : EIATTR_FRAME_SIZE
	.align		4
.L_373:
        /*08c4*/ 	.byte	0x04, 0x11
        /*08c6*/ 	.short	(.L_375 - .L_374)
	.align		4
.L_374:
        /*08c8*/ 	.word	index@(_ZN10layer_norm13ln_bwd_kernelINS_13Kernel_traitsIf6__halfS2_S2_fjLj4096ELj1ELj1ELj4ELj16ENS_18Kernel_traits_baseILj4096EfS2_S2_S2_fjLj128EEEEELb0ELb1ELb1ELb0EEEvNS_9BwdParamsE)
        /*08cc*/ 	.word	0x00000060


	//----- nvinfo : EIATTR_REGCOUNT
	.align		4
.L_375:
        /*08d0*/ 	.byte	0x04, 0x2f
        /*08d2*/ 	.short	(.L_377 - .L_376)
	.align		4
.L_376:
        /*08d4*/ 	.word	index@(_ZN10layer_norm13ln_bwd_kernelINS_13Kernel_traitsIf6__halfS2_S2_fjLj4096ELj1ELj1ELj4ELj16ENS_18Kernel_traits_baseILj4096EfS2_S2_S2_fjLj128EEEEELb0ELb1ELb0ELb1EEEvNS_9BwdParamsE)
        /*08d8*/ 	.word	0x000000ff


	//----- nvinfo : EIATTR_FRAME_SIZE
	.align		4
.L_377:
        /*08dc*/ 	.byte	0x04, 0x11
        /*08de*/ 	.short	(.L_379 - .L_378)
	.align		4
.L_378:
        /*08e0*/ 	.word	index@(_ZN10layer_norm13ln_bwd_kernelINS_13Kernel_traitsIf6__halfS2_S2_fjLj4096ELj1ELj1ELj4ELj16ENS_18Kernel_traits_baseILj4096EfS2_S2_S2_fjLj128EEEEELb0ELb1ELb0ELb1EEEvNS_9BwdParamsE)
        /*08e4*/ 	.word	0x00000028


	//----- nvinfo : EIATTR_REGCOUNT
	.align		4
.L_379:
        /*08e8*/ 	.byte	0x04, 0x2f
        /*08ea*/ 	.short	(.L_381 - .L_380)
	.align		4
.L_380:
        /*08ec*/ 	.word	index@(_ZN10layer_norm13ln_bwd_kernelINS_13Kernel_traitsIf6__halfS2_S2_fjLj4096ELj1ELj1ELj4ELj16ENS_18Kernel_traits_baseILj4096EfS2_S2_S2_fjLj128EEEEELb0ELb1ELb0ELb0EEEvNS_9BwdParamsE)
        /*08f0*/ 	.word	0x000000ff


	//----- nvinfo : EIATTR_FRAME_SIZE
	.align		4
.L_381:
        /*08f4*/ 	.byte	0x04, 0x11
        /*08f6*/ 	.short	(.L_383 - .L_382)
	.align		4
.L_382:
        /*08f8*/ 	.word	index@(_ZN10layer_norm13ln_bwd_kernelINS_13Kernel_traitsIf6__halfS2_S2_fjLj4096ELj1ELj1ELj4ELj16ENS_18Kernel_traits_baseILj4096EfS2_S2_S2_fjLj128EEEEELb0ELb1ELb0ELb0EEEvNS_9BwdParamsE)
        /*08fc*/ 	.word	0x00000030


	//----- nvinfo : EIATTR_REGCOUNT
	.align		4
.L_383:
        /*0900*/ 	.byte	0x04, 0x2f
        /*0902*/ 	.short	(.L_385 - .L_384)
	.align		4
.L_384:
        /*0904*/ 	.word	index@(_ZN10layer_norm13ln_bwd_kernelINS_13Kernel_traitsIf6__halfS2_S2_fjLj4096ELj1ELj1ELj4ELj16ENS_18Kernel_traits_baseILj4096EfS2_S2_S2_fjLj128EEEEELb0ELb0ELb1ELb1EEEvNS_9BwdParamsE)
        /*0908*/ 	.word	0x000000ec


	//----- nvinfo : EIATTR_FRAME_SIZE
	.align		4
.L_385:
        /*090c*/ 	.byte	0x04, 0x11
        /*090e*/ 	.short	(.L_387 - .L_386)
	.align		4
.L_386:
        /*0910*/ 	.word	index@(_ZN10layer_norm13ln_bwd_kernelINS_13Kernel_traitsIf6__halfS2_S2_fjLj4096ELj1ELj1ELj4ELj16ENS_18Kernel_traits_baseILj4096EfS2_S2_S2_fjLj128EEEEELb0ELb0ELb1ELb1EEEvNS_9BwdParamsE)
        /*0914*/ 	.word	0x00000000


	//----- nvinfo : EIATTR_REGCOUNT
	.align		4
.L_387:
        /*0918*/ 	.byte	0x04, 0x2f
        /*091a*/ 	.short	(.L_389 - .L_388)
	.align		4
.L_388:
        /*091c*/ 	.word	index@(_ZN10layer_norm13ln_bwd_kernelINS_13Kernel_traitsIf6__halfS2_S2_fjLj4096ELj1ELj1ELj4ELj16ENS_18Kernel_traits_baseILj4096EfS2_S2_S2_fjLj128EEEEELb0ELb0ELb1ELb0EEEvNS_9BwdParamsE)
        /*0920*/ 	.word	0x000000da


	//----- nvinfo : EIATTR_FRAME_SIZE
	.align		4
.L_389:
        /*0924*/ 	.byte	0x04, 0x11
        /*0926*/ 	.short	(.L_391 - .L_390)
	.align		4
.L_390:
        /*0928*/ 	.word	index@(_ZN10layer_norm13ln_bwd_kernelINS_13Kernel_traitsIf6__halfS2_S2_fjLj4096ELj1ELj1ELj4ELj16ENS_18Kernel_traits_baseILj4096EfS2_S2_S2_fjLj128EEEEELb0ELb0ELb1ELb0EEEvNS_9BwdParamsE)
        /*092c*/ 	.word	0x00000000


	//----- nvinfo : EIATTR_REGCOUNT
	.align		4
.L_391:
        /*0930*/ 	.byte	0x04, 0x2f
        /*0932*/ 	.short	(.L_393 - .L_392)
	.align		4
.L_392:
        /*0934*/ 	.word	index@(_ZN10layer_norm13ln_bwd_kernelINS_13Kernel_traitsIf6__halfS2_S2_fjLj4096ELj1ELj1ELj4ELj16ENS_18Kernel_traits_baseILj4096EfS2_S2_S2_fjLj128EEEEELb0ELb0ELb0ELb1EEEvNS_9BwdParamsE)
        /*0938*/ 	.word	0x000000e7


	//----- nvinfo : EIATTR_FRAME_SIZE
	.align		4
.L_393:
        /*093c*/ 	.byte	0x04, 0x11
        /*093e*/ 	.short	(.L_395 - .L_394)
	.align		4
.L_394:
        /*0940*/ 	.word	index@(_ZN10layer_norm13ln_bwd_kernelINS_13Kernel_traitsIf6__halfS2_S2_fjLj4096ELj1ELj1ELj4ELj16ENS_18Kernel_traits_baseILj4096EfS2_S2_S2_fjLj128EEEEELb0ELb0ELb0ELb1EEEvNS_9BwdParamsE)
        /*0944*/ 	.word	0x00000000


	//----- nvinfo : EIATTR_REGCOUNT
	.align		4
.L_395:
        /*0948*/ 	.byte	0x04, 0x2f
        /*094a*/ 	.short	(.L_397 - .L_396)
	.align		4
.L_396:
        /*094c*/ 	.word	index@(_ZN10layer_norm13ln_bwd_kernelINS_13Kernel_traitsIf6__halfS2_S2_fjLj4096ELj1ELj1ELj4ELj16ENS_18Kernel_traits_baseILj4096EfS2_S2_S2_fjLj128EEEEELb0ELb0ELb0ELb0EEEvNS_9BwdParamsE)
        /*0950*/ 	.word	0x000000d5


	//----- nvinfo : EIATTR_FRAME_SIZE
	.align		4
.L_397:
        /*0954*/ 	.byte	0x04, 0x11
        /*0956*/ 	.short	(.L_399 - .L_398)
	.align		4
.L_398:
        /*0958*/ 	.word	index@(_ZN10layer_norm13ln_bwd_kernelINS_13Kernel_traitsIf6__halfS2_S2_fjLj4096ELj1ELj1ELj4ELj16ENS_18Kernel_traits_baseILj4096EfS2_S2_S2_fjLj128EEEEELb0ELb0ELb0ELb0EEEvNS_9BwdParamsE)
        /*095c*/ 	.word	0x00000000


	//----- nvinfo : EIATTR_REGCOUNT
	.align		4
.L_399:
        /*0960*/ 	.byte	0x04, 0x2f
        /*0962*/ 	.short	(.L_401 - .L_400)
	.align		4
.L_400:
        /*0964*/ 	.word	index@(_ZN10layer_norm13ln_bwd_kernelINS_13Kernel_traitsIf13__nv_bfloat16fS2_fjLj4096ELj1ELj1ELj4ELj16ENS_18Kernel_traits_baseILj4096EfS2_fS2_fjLj128EEEEELb1ELb1ELb1ELb1EEEvNS_9BwdParamsE)
        /*0968*/ 	.word	0x000000ff


	//----- nvinfo : EIATTR_FRAME_SIZE
	.align		4
.L_401:
        /*096c*/ 	.byte	0x04, 0x11
        /*096e*/ 	.short	(.L_403 - .L_402)
	.align		4
.L_402:
        /*0970*/ 	.word	index@(_ZN10layer_norm13ln_bwd_kernelINS_13Kernel_traitsIf13__nv_bfloat16fS2_fjLj4096ELj1ELj1ELj4ELj16ENS_18Kernel_traits_baseILj4096EfS2_fS2_fjLj128EEEEELb1ELb1ELb1ELb1EEEvNS_9BwdParamsE)
        /*0974*/ 	.word	0x000000e8


	//----- nvinfo : EIATTR_REGCOUNT
	.align		4
.L_403:
        /*0978*/ 	.byte	0x04, 0x2f
        /*097a*/ 	.short	(.L_405 - .L_404)
	.align		4
.L_404:
        /*097c*/ 	.word	index@(_ZN10layer_norm22ln_bwd_finalize_kernelINS_22Kernel_traits_finalizeILj4096Ef13__nv_bfloat16fS2_fjLb1ELj1024ELj4ENS_18Kernel_traits_baseILj4096EfS2_fS2_fjLj1024EEEEELb1ELb1EEEvNS_9BwdParamsE)
        /*0980*/ 	.word	0x00000020


	//----- nvinfo : EIATTR_FRAME_SIZE
	.align		4
.L_405:
        /*0984*/ 	.byte	0x04, 0x11
        /*0986*/ 	.short	(.L_407 - .L_406)
	.align		4
.L_406:
        /*0988*/ 	.word	index@(_ZN10layer_norm22ln_bwd_finalize_kernelINS_22Kernel_traits_finalizeILj4096Ef13__nv_bfloat16fS2_fjLb1ELj1024ELj4ENS_18Kernel_traits_baseILj4096EfS2_fS2_fjLj1024EEEEELb1ELb1EEEvNS_9BwdParamsE)
        /*098c*/ 	.word	0x00000000


	//----- nvinfo : EIATTR_REGCOUNT
	.align		4
.L_407:
        /*0990*/ 	.byte	0x04, 0x2f
        /*0992*/ 	.short	(.L_409 - .L_408)
	.align		4
.L_408:
        /*0994*/ 	.word	index@(_ZN10layer_norm13ln_bwd_kernelINS_13Kernel_traitsIf13__nv_bfloat16fS2_fjLj4096ELj1ELj1ELj4ELj16ENS_18Kernel_traits_baseILj4096EfS2_fS2_fjLj128EEEEELb1ELb1ELb1ELb0EEEvNS_9BwdParamsE)
        /*0998*/ 	.word	0x000000ff


	//----- nvinfo : EIATTR_FRAME_SIZE
	.align		4
.L_409:
        /*099c*/ 	.byte	0x04, 0x11
        /*099e*/ 	.short	(.L_411 - .L_410)
	.align		4
.L_410:
        /*09a0*/ 	.word	index@(_ZN10layer_norm13ln_bwd_kernelINS_13Kernel_traitsIf13__nv_bfloat16fS2_fjLj4096ELj1ELj1ELj4ELj16ENS_18Kernel_traits_baseILj4096EfS2_fS2_fjLj128EEEEELb1ELb1ELb1ELb0EEEvNS_9BwdParamsE)
        /*09a4*/ 	.word	0x000000e0


	//----- nvinfo : EIATTR_REGCOUNT
	.align		4
.L_411:
        /*09a8*/ 	.byte	0x04, 0x2f
        /*09aa*/ 	.short	(.L_413 - .L_412)
	.align		4
.L_412:
        /*09ac*/ 	.word	index@(_ZN10layer_norm22ln_bwd_finalize_kernelINS_22Kernel_traits_finalizeILj4096Ef13__nv_bfloat16fS2_fjLb1ELj1024ELj4ENS_18Kernel_traits_baseILj4096EfS2_fS2_fjLj1024EEEEELb1ELb0EEEvNS_9BwdParamsE)
        /*09b0*/ 	.word	0x00000020


	//----- nvinfo : EIATTR_FRAME_SIZE
	.align		4
.L_413:
        /*09b4*/ 	.byte	0x04, 0x11
        /*09b6*/ 	.short	(.L_415 - .L_414)
	.align		4
.L_414:
        /*09b8*/ 	.word	index@(_ZN10layer_norm22ln_bwd_finalize_kernelINS_22Kernel_traits_finalizeILj4096Ef13__nv_bfloat16fS2_fjLb1ELj1024ELj4ENS_18Kernel_traits_baseILj4096EfS2_fS2_fjLj1024EEEEELb1ELb0EEEvNS_9BwdParamsE)
        /*09bc*/ 	.word	0x00000000


	//----- nvinfo : EIATTR_REGCOUNT
	.align		4
.L_415:
        /*09c0*/ 	.byte	0x04, 0x2f
        /*09c2*/ 	.short	(.L_417 - .L_416)
	.align		4
.L_416:
        /*09c4*/ 	.word	index@(_ZN10layer_norm13ln_bwd_kernelINS_13Kernel_traitsIf13__nv_bfloat16fS2_fjLj4096ELj1ELj1ELj4ELj16ENS_18Kernel_traits_baseILj4096EfS2_fS2_fjLj128EEEEELb1ELb1ELb0ELb1EEEvNS_9BwdParamsE)
        /*09c8*/ 	.word	0x000000ff


	//----- nvinfo : EIATTR_FRAME_SIZE
	.align		4
.L_417:
        /*09cc*/ 	.byte	0x04, 0x11
        /*09ce*/ 	.short	(.L_419 - .L_418)
	.align		4
.L_418:
        /*09d0*/ 	.word	index@(_ZN10layer_norm13ln_bwd_kernelINS_13Kernel_traitsIf13__nv_bfloat16fS2_fjLj4096ELj1ELj1ELj4ELj16ENS_18Kernel_traits_baseILj4096EfS2_fS2_fjLj128EEEEELb1ELb1ELb0ELb1EEEvNS_9BwdParamsE)
        /*09d4*/ 	.word	0x000000a0


	//----- nvinfo : EIATTR_REGCOUNT
	.align		4
.L_419:
        /*09d8*/ 	.byte	0x04, 0x2f
        /*09da*/ 	.short	(.L_421 - .L_420)
	.align		4
.L_420:
        /*09dc*/ 	.word	index@(_ZN10layer_norm13ln_bwd_kernelINS_13Kernel_traitsIf13__nv_bfloat16fS2_fjLj4096ELj1ELj1ELj4ELj16ENS_18Kernel_traits_baseILj4096EfS2_fS2_fjLj128EEEEELb1ELb1ELb0ELb0EEEvNS_9BwdParamsE)
        /*09e0*/ 	.word	0x000000ff


	//----- nvinfo : EIATTR_FRAME_SIZE
	.align		4
.L_421:
        /*09e4*/ 	.byte	0x04, 0x11
        /*09e6*/ 	.short	(.L_423 - .L_422)
	.align		4
.L_422:
        /*09e8*/ 	.word	index@(_ZN10layer_norm13ln_bwd_kernelINS_13Kernel_traitsIf13__nv_bfloat16fS2_fjLj4096ELj1ELj1ELj4ELj16ENS_18Kernel_traits_baseILj4096EfS2_fS2_fjLj128EEEEELb1ELb1ELb0ELb0EEEvNS_9BwdParamsE)
        /*09ec*/ 	.word	0x000000b0


	//----- nvinfo : EIATTR_REGCOUNT
	.align		4
.L_423:
        /*09f0*/ 	.byte	0x04, 0x2f
        /*09f2*/ 	.short	(.L_425 - .L_424)
	.align		4
.L_424:
        /*09f4*/ 	.word	index@(_ZN10layer_norm13ln_bwd_kernelINS_13Kernel_traitsIf13__nv_bfloat16fS2_fjLj4096ELj1ELj1ELj4ELj16ENS_18Kernel_traits_baseILj4096EfS2_fS2_fjLj128EEEEELb1ELb0ELb1ELb1EEEvNS_9BwdParamsE)
        /*09f8*/ 	.word	0x000000fa


	//----- nvinfo : EIATTR_FRAME_SIZE
	.align		4
.L_425:
        /*09fc*/ 	.byte	0x04, 0x11
        /*09fe*/ 	.short	(.L_427 - .L_426)
	.align		4
.L_426:
        /*0a00*/ 	.word	index@(_ZN10layer_norm13ln_bwd_kernelINS_13Kernel_traitsIf13__nv_bfloat16fS2_fjLj4096ELj1ELj1ELj4ELj16ENS_18Kernel_traits_baseILj4096EfS2_fS2_fjLj128EEEEELb1ELb0ELb1ELb1EEEvNS_9BwdParamsE)
        /*0a04*/ 	.word	0x00000000


	//----- nvinfo : EIATTR_REGCOUNT
	.align		4
.L_427:
        /*0a08*/ 	.byte	0x04, 0x2f
        /*0a0a*/ 	.short	(.L_429 - .L_428)
	.align		4
.L_428:
        /*0a0c*/ 	.word	index@(_ZN10layer_norm22ln_bwd_finalize_kernelINS_22Kernel_traits_finalizeILj4096Ef13__nv_bfloat16fS2_fjLb0ELj1024ELj4ENS_18Kernel_traits_baseILj4096EfS2_fS2_fjLj1024EEEEELb0ELb1EEEvNS_9BwdParamsE)
        /*0a10*/ 	.word	0x00000020


	//----- nvinfo : EIATTR_FRAME_SIZE
	.align		4
.L_429:
        /*0a14*/ 	.byte	0x04, 0x11
        /*0a16*/ 	.short	(.L_431 - .L_430)
	.align		4
.L_430:
        /*0a18*/ 	.word	index@(_ZN10layer_norm22ln_bwd_finalize_kernelINS_22Kernel_traits_finalizeILj4096Ef13__nv_bfloat16fS2_fjLb0ELj1024ELj4ENS_18Kernel_traits_baseILj4096EfS2_fS2_fjLj1024EEEEELb0ELb1EEEvNS_9BwdParamsE)
        /*0a1c*/ 	.word	0x00000000


	//----- nvinfo : EIATTR_REGCOUNT
	.align		4
.L_431:
        /*0a20*/ 	.byte	0x04, 0x2f
        /*0a22*/ 	.short	(.L_433 - .L_432)
	.align		4
.L_432:
        /*0a24*/ 	.word	index@(_ZN10layer_norm13ln_bwd_kernelINS_13Kernel_traitsIf13__nv_bfloat16fS2_fjLj4096ELj1ELj1ELj4ELj16ENS_18Kernel_traits_baseILj4096EfS2_fS2_fjLj128EEEEELb1ELb0ELb1ELb0EEEvNS_9BwdParamsE)
        /*0a28*/ 	.word	0x000000f6


	//----- nvinfo : EIATTR_FRAME_SIZE
	.align		4
.L_433:
        /*0a2c*/ 	.byte	0x04, 0x11
        /*0a2e*/ 	.short	(.L_435 - .L_434)
	.align		4
.L_434:
        /*0a30*/ 	.word	index@(_ZN10layer_norm13ln_bwd_kernelINS_13Kernel_traitsIf13__nv_bfloat16fS2_fjLj4096ELj1ELj1ELj4ELj16ENS_18Kernel_traits_baseILj4096EfS2_fS2_fjLj128EEEEELb1ELb0ELb1ELb0EEEvNS_9BwdParamsE)
        /*0a34*/ 	.word	0x00000000


	//----- nvinfo : EIATTR_REGCOUNT
	.align		4
.L_435:
        /*0a38*/ 	.byte	0x04, 0x2f
        /*0a3a*/ 	.short	(.L_437 - .L_436)
	.align		4
.L_436:
        /*0a3c*/ 	.word	index@(_ZN10layer_norm22ln_bwd_finalize_kernelINS_22Kernel_traits_finalizeILj4096Ef13__nv_bfloat16fS2_fjLb0ELj1024ELj4ENS_18Kernel_traits_baseILj4096EfS2_fS2_fjLj1024EEEEELb0ELb0EEEvNS_9BwdParamsE)
        /*0a40*/ 	.word	0x00000020


	//----- nvinfo : EIATTR_FRAME_SIZE
	.align		4
.L_437:
        /*0a44*/ 	.byte	0x04, 0x11
        /*0a46*/ 	.short	(.L_439 - .L_438)
	.align		4
.L_438:
        /*0a48*/ 	.word	index@(_ZN10layer_norm22ln_bwd_finalize_kernelINS_22Kernel_traits_finalizeILj4096Ef13__nv_bfloat16fS2_fjLb0ELj1024ELj4ENS_18Kernel_traits_baseILj4096EfS2_fS2_fjLj1024EEEEELb0ELb0EEEvNS_9BwdParamsE)
        /*0a4c*/ 	.word	0x00000000


	//----- nvinfo : EIATTR_REGCOUNT
	.align		4
.L_439:
        /*0a50*/ 	.byte	0x04, 0x2f
        /*0a52*/ 	.short	(.L_441 - .L_440)
	.align		4
.L_440:
        /*0a54*/ 	.word	index@(_ZN10layer_norm13ln_bwd_kernelINS_13Kernel_traitsIf13__nv_bfloat16fS2_fjLj4096ELj1ELj1ELj4ELj16ENS_18Kernel_traits_baseILj4096EfS2_fS2_fjLj128EEEEELb1ELb0ELb0ELb1EEEvNS_9BwdParamsE)
        /*0a58*/ 	.word	0x000000fd


	//----- nvinfo : EIATTR_FRAME_SIZE
	.align		4
.L_441:
        /*0a5c*/ 	.byte	0x04, 0x11
        /*0a5e*/ 	.short	(.L_443 - .L_442)
	.align		4
.L_442:
        /*0a60*/ 	.word	index@(_ZN10layer_norm13ln_bwd_kernelINS_13Kernel_traitsIf13__nv_bfloat16fS2_fjLj4096ELj1ELj1ELj4ELj16ENS_18Kernel_traits_baseILj4096EfS2_fS2_fjLj128EEEEELb1ELb0ELb0ELb1EEEvNS_9BwdParamsE)
        /*0a64*/ 	.word	0x00000000


	//----- nvinfo : EIATTR_REGCOUNT
	.align		4
.L_443:
        /*0a68*/ 	.byte	0x04, 0x2f
        /*0a6a*/ 	.short	(.L_445 - .L_444)
	.align		4
.L_444:
        /*0a6c*/ 	.word	index@(_ZN10layer_norm13ln_bwd_kernelINS_13Kernel_traitsIf13__nv_bfloat16fS2_fjLj4096ELj1ELj1ELj4ELj16ENS_18Kernel_traits_baseILj4096EfS2_fS2_fjLj128EEEEELb1ELb0ELb0ELb0EEEvNS_9BwdParamsE)
        /*0a70*/ 	.word	0x000000f5


	//----- nvinfo : EIATTR_FRAME_SIZE
	.align		4
.L_445:
        /*0a74*/ 	.byte	0x04, 0x11
        /*0a76*/ 	.short	(.L_447 - .L_446)
	.align		4
.L_446:
        /*0a78*/ 	.word	index@(_ZN10layer_norm13ln_bwd_kernelINS_13Kernel_traitsIf13__nv_bfloat16fS2_fjLj4096ELj1ELj1ELj4ELj16ENS_18Kernel_traits_baseILj4096EfS2_fS2_fjLj128EEEEELb1ELb0ELb0ELb0EEEvNS_9BwdParamsE)
        /*0a7c*/ 	.word	0x00000000


	//----- nvinfo : EIATTR_REGCOUNT
	.align		4
.L_447:
        /*0a80*/ 	.byte	0x04, 0x2f
        /*0a82*/ 	.short	(.L_449 - .L_448)
	.align		4
.L_448:
        /*0a84*/ 	.word	index@(_ZN10layer_norm13ln_bwd_kernelINS_13Kernel_traitsIf13__nv_bfloat16fS2_fjLj4096ELj1ELj1ELj4ELj16ENS_18Kernel_traits_baseILj4096EfS2_fS2_fjLj128EEEEELb0ELb1ELb1ELb1EEEvNS_9BwdParamsE)
        /*0a88*/ 	.word	0x000000ff


	//----- nvinfo : EIATTR_FRAME_SIZE
	.align		4
.L_449:
        /*0a8c*/ 	.byte	0x04, 0x11
        /*0a8e*/ 	.short	(.L_451 - .L_450)
	.align		4
.L_450:
        /*0a90*/ 	.word	index@(_ZN10layer_norm13ln_bwd_kernelINS_13Kernel_traitsIf13__nv_bfloat16fS2_fjLj4096ELj1ELj1ELj4ELj16ENS_18Kernel_traits_baseILj4096EfS2_fS2_fjLj128EEEEELb0ELb1ELb1ELb1EEEvNS_9BwdParamsE)
        /*0a94*/ 	.word	0x000000c8


	//----- nvinfo : EIATTR_REGCOUNT
	.align		4
.L_451:
        /*0a98*/ 	.byte	0x04, 0x2f
        /*0a9a*/ 	.short	(.L_453 - .L_452)
	.align		4
.L_452:
        /*0a9c*/ 	.word	index@(_ZN10layer_norm13ln_bwd_kernelINS_13Kernel_traitsIf13__nv_bfloat16fS2_fjLj4096ELj1ELj1ELj4ELj16ENS_18Kernel_traits_baseILj4096EfS2_fS2_fjLj128EEEEELb0ELb1ELb1ELb0EEEvNS_9BwdParamsE)
        /*0aa0*/ 	.word	0x000000ff


	//----- nvinfo : EIATTR_FRAME_SIZE
	.align		4
.L_453:
        /*0aa4*/ 	.byte	0x04, 0x11
        /*0aa6*/ 	.short	(.L_455 - .L_454)
	.align		4
.L_454:
        /*0aa8*/ 	.word	index@(_ZN10layer_norm13ln_bwd_kernelINS_13Kernel_traitsIf13__nv_bfloat16fS2_fjLj4096ELj1ELj1ELj4ELj16ENS_18Kernel_traits_baseILj4096EfS2_fS2_fjLj128EEEEELb0ELb1ELb1ELb0EEEvNS_9BwdParamsE)
        /*0aac*/ 	.word	0x000000c0


	//----- nvinfo : EIATTR_REGCOUNT
	.align		4
.L_455:
        /*0ab0*/ 	.byte	0x04, 0x2f
        /*0ab2*/ 	.short	(.L_457 - .L_456)
	.align		4
.L_456:
        /*0ab4*/ 	.word	index@(_ZN10layer_norm13ln_bwd_kernelINS_13Kernel_traitsIf13__nv_bfloat16fS2_fjLj4096ELj1ELj1ELj4ELj16ENS_18Kernel_traits_baseILj4096EfS2_fS2_fjLj128EEEEELb0ELb1ELb0ELb1EEEvNS_9BwdParamsE)
        /*0ab8*/ 	.word	0x000000ff


	//----- nvinfo : EIATTR_FRAME_SIZE
	.align		4
.L_457:
        /*0abc*/ 	.byte	0x04, 0x11
        /*0abe*/ 	.short	(.L_459 - .L_458)
	.align		4
.L_458:
        /*0ac0*/ 	.word	index@(_ZN10layer_norm13ln_bwd_kernelINS_13Kernel_traitsIf13__nv_bfloat16fS2_fjLj4096ELj1ELj1ELj4ELj16ENS_18Kernel_traits_baseILj4096EfS2_fS2_fjLj128EEEEELb0ELb1ELb0ELb1EEEvNS_9BwdParamsE)
        /*0ac4*/ 	.word	0x00000078


	//----- nvinfo : EIATTR_REGCOUNT
	.align		4
.L_459:
        /*0ac8*/ 	.byte	0x04, 0x2f
        /*0aca*/ 	.short	(.L_461 - .L_460)
	.align		4
.L_460:
        /*0acc*/ 	.word	index@(_ZN10layer_norm13ln_bwd_kernelINS_13Kernel_traitsIf13__nv_bfloat16fS2_fjLj4096ELj1ELj1ELj4ELj16ENS_18Kernel_traits_baseILj4096EfS2_fS2_fjLj128EEEEELb0ELb1ELb0ELb0EEEvNS_9BwdParamsE)
        /*0ad0*/ 	.word	0x000000ff


	//----- nvinfo : EIATTR_FRAME_SIZE
	.align		4
.L_461:
        /*0ad4*/ 	.byte	0x04, 0x11
        /*0ad6*/ 	.short	(.L_463 - .L_462)
	.align		4
.L_462:
        /*0ad8*/ 	.word	index@(_ZN10layer_norm13ln_bwd_kernelINS_13Kernel_traitsIf13__nv_bfloat16fS2_fjLj4096ELj1ELj1ELj4ELj16ENS_18Kernel_traits_baseILj4096EfS2_fS2_fjLj128EEEEELb0ELb1ELb0ELb0EEEvNS_9BwdParamsE)
        /*0adc*/ 	.word	0x00000088


	//----- nvinfo : EIATTR_REGCOUNT
	.align		4
.L_463:
        /*0ae0*/ 	.byte	0x04, 0x2f
        /*0ae2*/ 	.short	(.L_465 - .L_464)
	.align		4
.L_464:
        /*0ae4*/ 	.word	index@(_ZN10layer_norm13ln_bwd_kernelINS_13Kernel_traitsIf13__nv_bfloat16fS2_fjLj4096ELj1ELj1ELj4ELj16ENS_18Kernel_traits_baseILj4096EfS2_fS2_fjLj128EEEEELb0ELb0ELb1ELb1EEEvNS_9BwdParamsE)
        /*0ae8*/ 	.word	0x000000fe


	//----- nvinfo : EIATTR_FRAME_SIZE
	.align		4
.L_465:
        /*0aec*/ 	.byte	0x04, 0x11
        /*0aee*/ 	.short	(.L_467 - .L_466)
	.align		4
.L_466:
        /*0af0*/ 	.word	index@(_ZN10layer_norm13ln_bwd_kernelINS_13Kernel_traitsIf13__nv_bfloat16fS2_fjLj4096ELj1ELj1ELj4ELj16ENS_18Kernel_traits_baseILj4096EfS2_fS2_fjLj128EEEEELb0ELb0ELb1ELb1EEEvNS_9BwdParamsE)
        /*0af4*/ 	.word	0x00000000


	//----- nvinfo : EIATTR_REGCOUNT
	.align		4
.L_467:
        /*0af8*/ 	.byte	0x04, 0x2f
        /*0afa*/ 	.short	(.L_469 - .L_468)
	.align		4
.L_468:
        /*0afc*/ 	.word	index@(_ZN10layer_norm13ln_bwd_kernelINS_13Kernel_traitsIf13__nv_bfloat16fS2_fjLj4096ELj1ELj1ELj4ELj16ENS_18Kernel_traits_baseILj4096EfS2_fS2_fjLj128EEEEELb0ELb0ELb1ELb0EEEvNS_9BwdParamsE)
        /*0b00*/ 	.word	0x000000f0


	//----- nvinfo : EIATTR_FRAME_SIZE
	.align		4
.L_469:
        /*0b04*/ 	.byte	0x04, 0x11
        /*0b06*/ 	.short	(.L_471 - .L_470)
	.align		4
.L_470:
        /*0b08*/ 	.word	index@(_ZN10layer_norm13ln_bwd_kernelINS_13Kernel_traitsIf13__nv_bfloat16fS2_fjLj4096ELj1ELj1ELj4ELj16ENS_18Kernel_traits_baseILj4096EfS2_fS2_fjLj128EEEEELb0ELb0ELb1ELb0EEEvNS_9BwdParamsE)
        /*0b0c*/ 	.word	0x00000000


	//----- nvinfo : EIATTR_REGCOUNT
	.align		4
.L_471:
        /*0b10*/ 	.byte	0x04, 0x2f
        /*0b12*/ 	.short	(.L_473 - .L_472)
	.align		4
.L_472:
        /*0b14*/ 	.word	index@(_ZN10layer_norm13ln_bwd_kernelINS_13Kernel_traitsIf13__nv_bfloat16fS2_fjLj4096ELj1ELj1ELj4ELj16ENS_18Kernel_traits_baseILj4096EfS2_fS2_fjLj128EEEEELb0ELb0ELb0ELb1EEEvNS_9BwdParamsE)
        /*0b18*/ 	.word	0x000000ed


	//----- nvinfo : EIATTR_FRAME_SIZE
	.align		4
.L_473:
        /*0b1c*/ 	.byte	0x04, 0x11
        /*0b1e*/ 	.short	(.L_475 - .L_474)
	.align		4
.L_474:
        /*0b20*/ 	.word	index@(_ZN10layer_norm13ln_bwd_kernelINS_13Kernel_traitsIf13__nv_bfloat16fS2_fjLj4096ELj1ELj1ELj4ELj16ENS_18Kernel_traits_baseILj4096EfS2_fS2_fjLj128EEEEELb0ELb0ELb0ELb1EEEvNS_9BwdParamsE)
        /*0b24*/ 	.word	0x00000000


	//----- nvinfo : EIATTR_REGCOUNT
	.align		4
.L_475:
        /*0b28*/ 	.byte	0x04, 0x2f
        /*0b2a*/ 	.short	(.L_477 - .L_476)
	.align		4
.L_476:
        /*0b2c*/ 	.word	index@(_ZN10layer_norm13ln_bwd_kernelINS_13Kernel_traitsIf13__nv_bfloat16fS2_fjLj4096ELj1ELj1ELj4ELj16ENS_18Kernel_traits_baseILj4096EfS2_fS2_fjLj128EEEEELb0ELb0ELb0ELb0EEEvNS_9BwdParamsE)
        /*0b30*/ 	.word	0x000000e9


	//----- nvinfo : EIATTR_FRAME_SIZE
	.align		4
.L_477:
        /*0b34*/ 	.byte	0x04, 0x11
        /*0b36*/ 	.short	(.L_479 - .L_478)
	.align		4
.L_478:
        /*0b38*/ 	.word	index@(_ZN10layer_norm13ln_bwd_kernelINS_13Kernel_traitsIf13__nv_bfloat16fS2_fjLj4096ELj1ELj1ELj4ELj16ENS_18Kernel_traits_baseILj4096EfS2_fS2_fjLj128EEEEELb0ELb0ELb0ELb0EEEvNS_9BwdParamsE)
        /*0b3c*/ 	.word	0x00000000


	//----- nvinfo : EIATTR_REGCOUNT
	.align		4
.L_479:
        /*0b40*/ 	.byte	0x04, 0x2f
        /*0b42*/ 	.short	(.L_481 - .L_480)
	.align		4
.L_480:
        /*0b44*/ 	.word	index@(_ZN10layer_norm13ln_bwd_kernelINS_13Kernel_traitsI13__nv_bfloat16S2_fS2_fjLj4096ELj1ELj1ELj4ELj16ENS_18Kernel_traits_baseILj4096ES2_S2_fS2_fjLj128EEEEELb1ELb1ELb1ELb1EEEvNS_9BwdParamsE)
        /*0b48*/ 	.word	0x000000ff


	//----- nvinfo : EIATTR_FRAME_SIZE
	.align		4
.L_481:
        /*0b4c*/ 	.byte	0x04, 0x11
        /*0b4e*/ 	.short	(.L_483 - .L_482)
	.align		4
.L_482:
        /*0b50*/ 	.word	index@(_ZN10layer_norm13ln_bwd_kernelINS_13Kernel_traitsI13__nv_bfloat16S2_fS2_fjLj4096ELj1ELj1ELj4ELj16ENS_18Kernel_traits_baseILj4096ES2_S2_fS2_fjLj128EEEEELb1ELb1ELb1ELb1EEEvNS_9BwdParamsE)
        /*0b54*/ 	.word	0x000000a0


	//----- nvinfo : EIATTR_REGCOUNT
	.align		4
.L_483:
        /*0b58*/ 	.byte	0x04, 0x2f
        /*0b5a*/ 	.short	(.L_485 - .L_484)
	.align		4
.L_484:
        /*0b5c*/ 	.word	index@(_ZN10layer_norm22ln_bwd_finalize_kernelINS_22Kernel_traits_finalizeILj4096E13__nv_bfloat16S2_fS2_fjLb1ELj1024ELj4ENS_18Kernel_traits_baseILj4096ES2_S2_fS2_fjLj1024EEEEELb1ELb1EEEvNS_9BwdParamsE)
        /*0b60*/ 	.word	0x00000020


	//----- nvinfo : EIATTR_FRAME_SIZE
	.align		4
.L_485:
        /*0b64*/ 	.byte	0x04, 0x11
        /*0b66*/ 	.short	(.L_487 - .L_486)
	.align		4
.L_486:
        /*0b68*/ 	.word	index@(_ZN10layer_norm22ln_bwd_finalize_kernelINS_22Kernel_traits_finalizeILj4096E13__nv_bfloat16S2_fS2_fjLb1ELj1024ELj4ENS_18Kernel_traits_baseILj4096ES2_S2_fS2_fjLj1024EEEEELb1ELb1EEEvNS_9BwdParamsE)
        /*0b6c*/ 	.word	0x00000000


	//----- nvinfo : EIATTR_REGCOUNT
	.align		4
.L_487:
        /*0b70*/ 	.byte	0x04, 0x2f
        /*0b72*/ 	.short	(.L_489 - .L_488)
	.align		4
.L_488:
        /*0b74*/ 	.word	index@(_ZN10layer_norm13ln_bwd_kernelINS_13Kernel_traitsI13__nv_bfloat16S2_fS2_fjLj4096ELj1ELj1ELj4ELj16ENS_18Kernel_traits_baseILj4096ES2_S2_fS2_fjLj128EEEEELb1ELb1ELb1ELb0EEEvNS_9BwdParamsE)
        /*0b78*/ 	.word	0x000000ff


	//----- nvinfo : EIATTR_FRAME_SIZE
	.align		4
.L_489:
        /*0b7c*/ 	.byte	0x04, 0x11
        /*0b7e*/ 	.short	(.L_491 - .L_490)
	.align		4
.L_490:
        /*0b80*/ 	.word	index@(_ZN10layer_norm13ln_bwd_kernelINS_13Kernel_traitsI13__nv_bfloat16S2_fS2_fjLj4096ELj1ELj1ELj4ELj16ENS_18Kernel_traits_baseILj4096ES2_S2_fS2_fjLj128EEEEELb1ELb1ELb1ELb0EEEvNS_9BwdParamsE)
        /*0b84*/ 	.word	0x000000e8


	//----- nvinfo : EIATTR_REGCOUNT
	.align		4
.L_491:
        /*0b88*/ 	.byte	0x04, 0x2f
        /*0b8a*/ 	.short	(.L_493 - .L_492)
	.align		4
.L_492:
        /*0b8c*/ 	.word	index@(_ZN10layer_norm22ln_bwd_finalize_kernelINS_22Kernel_traits_finalizeILj4096E13__nv_bfloat16S2_fS2_fjLb1ELj1024ELj4ENS_18Kernel_traits_baseILj4096ES2_S2_fS2_fjLj1024EEEEELb1ELb0EEEvNS_9BwdParamsE)
        /*0b90*/ 	.word	0x00000020


	//----- nvinfo : EIATTR_FRAME_SIZE
	.align		4
.L_493:
        /*0b94*/ 	.byte	0x04, 0x11
        /*0b96*/ 	.short	(.L_495 - .L_494)
	.align		4
.L_494:
        /*0b98*/ 	.word	index@(_ZN10layer_norm22ln_bwd_finalize_kernelINS_22Kernel_traits_finalizeILj4096E13__nv_bfloat16S2_fS2_fjLb1ELj1024ELj4ENS_18Kernel_traits_baseILj4096ES2_S2_fS2_fjLj1024EEEEELb1ELb0EEEvNS_9BwdParamsE)
        /*0b9c*/ 	.word	0x00000000


	//----- nvinfo : EIATTR_REGCOUNT
	.align		4
.L_495:
        /*0ba0*/ 	.byte	0x04, 0x2f
        /*0ba2*/ 	.short	(.L_497 - .L_496)
	.align		4
.L_496:
        /*0ba4*/ 	.word	index@(_ZN10layer_norm13ln_bwd_kernelINS_13Kernel_traitsI13__nv_bfloat16S2_fS2_fjLj4096ELj1ELj1ELj4ELj16ENS_18Kernel_traits_baseILj4096ES2_S2_fS2_fjLj128EEEEELb1ELb1ELb0ELb1EEEvNS_9BwdParamsE)
        /*0ba8*/ 	.word	0x000000ff


	//----- nvinfo : EIATTR_FRAME_SIZE
	.align		4
.L_497:
        /*0bac*/ 	.byte	0x04, 0x11
        /*0bae*/ 	.short	(.L_499 - .L_498)
	.align		4
.L_498:
        /*0bb0*/ 	.word	index@(_ZN10layer_norm13ln_bwd_kernelINS_13Kernel_traitsI13__nv_bfloat16S2_fS2_fjLj4096ELj1ELj1ELj4ELj16ENS_18Kernel_traits_baseILj4096ES2_S2_fS2_fjLj128EEEEELb1ELb1ELb0ELb1EEEvNS_9BwdParamsE)
        /*0bb4*/ 	.word	0x00000068


	//----- nvinfo : EIATTR_REGCOUNT
	.align		4
.L_499:
        /*0bb8*/ 	.byte	0x04, 0x2f
        /*0bba*/ 	.short	(.L_501 - .L_500)
	.align		4
.L_500:
        /*0bbc*/ 	.word	index@(_ZN10layer_norm13ln_bwd_kernelINS_13Kernel_traitsI13__nv_bfloat16S2_fS2_fjLj4096ELj1ELj1ELj4ELj16ENS_18Kernel_traits_baseILj4096ES2_S2_fS2_fjLj128EEEEELb1ELb1ELb0ELb0EEEvNS_9BwdParamsE)
        /*0bc0*/ 	.word	0x000000ff


	//----- nvinfo : EIATTR_FRAME_SIZE
	.align		4
.L_501:
        /*0bc4*/ 	.byte	0x04, 0x11
        /*0bc6*/ 	.short	(.L_503 - .L_502)
	.align		4
.L_502:
        /*0bc8*/ 	.word	index@(_ZN10layer_norm13ln_bwd_kernelINS_13Kernel_traitsI13__nv_bfloat16S2_fS2_fjLj4096ELj1ELj1ELj4ELj16ENS_18Kernel_traits_baseILj4096ES2_S2_fS2_fjLj128EEEEELb1ELb1ELb0ELb0EEEvNS_9BwdParamsE)
        /*0bcc*/ 	.word	0x000000b8


	//----- nvinfo : EIATTR_REGCOUNT
	.align		4
.L_503:
        /*0bd0*/ 	.byte	0x04, 0x2f
        /*0bd2*/ 	.short	(.L_505 - .L_504)
	.align		4
.L_504:
        /*0bd4*/ 	.word	index@(_ZN10layer_norm13ln_bwd_kernelINS_13Kernel_traitsI13__nv_bfloat16S2_fS2_fjLj4096ELj1ELj1ELj4ELj16ENS_18Kernel_traits_baseILj4096ES2_S2_fS2_fjLj128EEEEELb1ELb0ELb1ELb1EEEvNS_9BwdParamsE)
        /*0bd8*/ 	.word	0x000000fe


	//----- nvinfo : EIATTR_FRAME_SIZE
	.align		4
.L_505:
        /*0bdc*/ 	.byte	0x04, 0x11
        /*0bde*/ 	.short	(.L_507 - .L_506)
	.align		4
.L_506:
        /*0be0*/ 	.word	index@(_ZN10layer_norm13ln_bwd_kernelINS_13Kernel_traitsI13__nv_bfloat16S2_fS2_fjLj4096ELj1ELj1ELj4ELj16ENS_18Kernel_traits_baseILj4096ES2_S2_fS2_fjLj128EEEEELb1ELb0ELb1ELb1EEEvNS_9BwdParamsE)
        /*0be4*/ 	.word	0x00000000


	//----- nvinfo : EIATTR_REGCOUNT
	.align		4
.L_507:
        /*0be8*/ 	.byte	0x04, 0x2f
        /*0bea*/ 	.short	(.L_509 - .L_508)
	.align		4
.L_508:
        /*0bec*/ 	.word	index@(_ZN10layer_norm22ln_bwd_finalize_kernelINS_22Kernel_traits_finalizeILj4096E13__nv_bfloat16S2_fS2_fjLb0ELj1024ELj4ENS_18Kernel_traits_baseILj4096ES2_S2_fS2_fjLj1024EEEEELb0ELb1EEEvNS_9BwdParamsE)
        /*0bf0*/ 	.word	0x00000020


	//----- nvinfo : EIATTR_FRAME_SIZE
	.align		4
.L_509:
        /*0bf4*/ 	.byte	0x04, 0x11
        /*0bf6*/ 	.short	(.L_511 - .L_510)
	.align		4
.L_510:
        /*0bf8*/ 	.word	index@(_ZN10layer_norm22ln_bwd_finalize_kernelINS_22Kernel_traits_finalizeILj4096E13__nv_bfloat16S2_fS2_fjLb0ELj1024ELj4ENS_18Kernel_traits_baseILj4096ES2_S2_fS2_fjLj1024EEEEELb0ELb1EEEvNS_9BwdParamsE)
        /*0bfc*/ 	.word	0x00000000


	//----- nvinfo : EIATTR_REGCOUNT
	.align		4
.L_511:
        /*0c00*/ 	.byte	0x04, 0x2f
        /*0c02*/ 	.short	(.L_513 - .L_512)
	.align		4
.L_512:
        /*0c04*/ 	.word	index@(_ZN10layer_norm13ln_bwd_kernelINS_13Kernel_traitsI13__nv_bfloat16S2_fS2_fjLj4096ELj1ELj1ELj4ELj16ENS_18Kernel_traits_baseILj4096ES2_S2_fS2_fjLj128EEEEELb1ELb0ELb1ELb0EEEvNS_9BwdParamsE)
        /*0c08*/ 	.word	0x000000f6


	//----- nvinfo : EIATTR_FRAME_SIZE
	.align		4
.L_513:
        /*0c0c*/ 	.byte	0x04, 0x11
        /*0c0e*/ 	.short	(.L_515 - .L_514)
	.align		4
.L_514:
        /*0c10*/ 	.word	index@(_ZN10layer_norm13ln_bwd_kernelINS_13Kernel_traitsI13__nv_bfloat16S2_fS2_fjLj4096ELj1ELj1ELj4ELj16ENS_18Kernel_traits_baseILj4096ES2_S2_fS2_fjLj128EEEEELb1ELb0ELb1ELb0EEEvNS_9BwdParamsE)
        /*0c14*/ 	.word	0x00000000


	//----- nvinfo : EIATTR_REGCOUNT
	.align		4
.L_515:
        /*0c18*/ 	.byte	0x04, 0x2f
        /*0c1a*/ 	.short	(.L_517 - .L_516)
	.align		4
.L_516:
        /*0c1c*/ 	.word	index@(_ZN10layer_norm22ln_bwd_finalize_kernelINS_22Kernel_traits_finalizeILj4096E13__nv_bfloat16S2_fS2_fjLb0ELj1024ELj4ENS_18Kernel_traits_baseILj4096ES2_S2_fS2_fjLj1024EEEEELb0ELb0EEEvNS_9BwdParamsE)
        /*0c20*/ 	.word	0x00000020


	//----- nvinfo : EIATTR_FRAME_SIZE
	.align		4
.L_517:
        /*0c24*/ 	.byte	0x04, 0x11
        /*0c26*/ 	.short	(.L_519 - .L_518)
	.align		4
.L_518:
        /*0c28*/ 	.word	index@(_ZN10layer_norm22ln_bwd_finalize_kernelINS_22Kernel_traits_finalizeILj4096E13__nv_bfloat16S2_fS2_fjLb0ELj1024ELj4ENS_18Kernel_traits_baseILj4096ES2_S2_fS2_fjLj1024EEEEELb0ELb0EEEvNS_9BwdParamsE)
        /*0c2c*/ 	.word	0x00000000


	//----- nvinfo : EIATTR_REGCOUNT
	.align		4
.L_519:
        /*0c30*/ 	.byte	0x04, 0x2f
        /*0c32*/ 	.short	(.L_521 - .L_520)
	.align		4
.L_520:
        /*0c34*/ 	.word	index@(_ZN10layer_norm13ln_bwd_kernelINS_13Kernel_traitsI13__nv_bfloat16S2_fS2_fjLj4096ELj1ELj1ELj4ELj16ENS_18Kernel_traits_baseILj4096ES2_S2_fS2_fjLj128EEEEELb1ELb0ELb0ELb1EEEvNS_9BwdParamsE)
        /*0c38*/ 	.word	0x000000fe


	//----- nvinfo : EIATTR_FRAME_SIZE
	.align		4
.L_521:
        /*0c3c*/ 	.byte	0x04, 0x11
        /*0c3e*/ 	.short	(.L_523 - .L_522)
	.align		4
.L_522:
        /*0c40*/ 	.word	index@(_ZN10layer_norm13ln_bwd_kernelINS_13Kernel_traitsI13__nv_bfloat16S2_fS2_fjLj4096ELj1ELj1ELj4ELj16ENS_18Kernel_traits_baseILj4096ES2_S2_fS2_fjLj128EEEEELb1ELb0ELb0ELb1EEEvNS_9BwdParamsE)
        /*0c44*/ 	.word	0x00000000


	//----- nvinfo : EIATTR_REGCOUNT
	.align		4
.L_523:
        /*0c48*/ 	.byte	0x04, 0x2f
        /*0c4a*/ 	.short	(.L_525 - .L_524)
	.align		4
.L_524:
        /*0c4c*/ 	.word	index@(_ZN10layer_norm13ln_bwd_kernelINS_13Kernel_traitsI13__nv_bfloat16S2_fS2_fjLj4096ELj1ELj1ELj4ELj16ENS_18Kernel_traits_baseILj4096ES2_S2_fS2_fjLj128EEEEELb1ELb0ELb0ELb0EEEvNS_9BwdParamsE)
        /*0c50*/ 	.word	0x000000f5


	//----- nvinfo : EIATTR_FRAME_SIZE
	.align		4
.L_525:
        /*0c54*/ 	.byte	0x04, 0x11
        /*0c56*/ 	.short	(.L_527 - .L_526)
	.align		4
.L_526:
        /*0c58*/ 	.word	index@(_ZN10layer_norm13ln_bwd_kernelINS_13Kernel_traitsI13__nv_bfloat16S2_fS2_fjLj4096ELj1ELj1ELj4ELj16ENS_18Kernel_traits_baseILj4096ES2_S2_fS2_fjLj128EEEEELb1ELb0ELb0ELb0EEEvNS_9BwdParamsE)
        /*0c5c*/ 	.word	0x00000000


	//----- nvinfo : EIATTR_REGCOUNT
	.align		4
.L_527:
        /*0c60*/ 	.byte	0x04, 0x2f
        /*0c62*/ 	.short	(.L_529 - .L_528)
	.align		4
.L_528:
        /*0c64*/ 	.word	index@(_ZN10layer_norm13ln_bwd_kernelINS_13Kernel_traitsI13__nv_bfloat16S2_fS2_fjLj4096ELj1ELj1ELj4ELj16ENS_18Kernel_traits_baseILj4096ES2_S2_fS2_fjLj128EEEEELb0ELb1ELb1ELb1EEEvNS_9BwdParamsE)
        /*0c68*/ 	.word	0x000000ff


	//----- nvinfo : EIATTR_FRAME_SIZE
	.align		4
.L_529:
        /*0c6c*/ 	.byte	0x04, 0x11
        /*0c6e*/ 	.short	(.L_531 - .L_530)
	.align		4
.L_530:
        /*0c70*/ 	.word	index@(_ZN10layer_norm13ln_bwd_kernelINS_13Kernel_traitsI13__nv_bfloat16S2_fS2_fjLj4096ELj1ELj1ELj4ELj16ENS_18Kernel_traits_baseILj4096ES2_S2_fS2_fjLj128EEEEELb0ELb1ELb1ELb1EEEvNS_9BwdParamsE)
        /*0c74*/ 	.word	0x00000080


	//----- nvinfo : EIATTR_REGCOUNT
	.align		4
.L_531:
        /*0c78*/ 	.byte	0x04, 0x2f
        /*0c7a*/ 	.short	(.L_533 - .L_532)
	.align		4
.L_532:
        /*0c7c*/ 	.word	index@(_ZN10layer_norm13ln_bwd_kernelINS_13Kernel_traitsI13__nv_bfloat16S2_fS2_fjLj4096ELj1ELj1ELj4ELj16ENS_18Kernel_traits_baseILj4096ES2_S2_fS2_fjLj128EEEEELb0ELb1ELb1ELb0EEEvNS_9BwdParamsE)
        /*0c80*/ 	.word	0x000000ff


	//----- nvinfo : EIATTR_FRAME_SIZE
	.align		4
.L_533:
        /*0c84*/ 	.byte	0x04, 0x11
        /*0c86*/ 	.short	(.L_535 - .L_534)
	.align		4
.L_534:
        /*0c88*/ 	.word	index@(_ZN10layer_norm13ln_bwd_kernelINS_13Kernel_traitsI13__nv_bfloat16S2_fS2_fjLj4096ELj1ELj1ELj4ELj16ENS_18Kernel_traits_baseILj4096ES2_S2_fS2_fjLj128EEEEELb0ELb1ELb1ELb0EEEvNS_9BwdParamsE)
        /*0c8c*/ 	.word	0x000000c0


	//----- nvinfo : EIATTR_REGCOUNT
	.align		4
.L_535:
        /*0c90*/ 	.byte	0x04, 0x2f
        /*0c92*/ 	.short	(.L_537 - .L_536)
	.align		4
.L_536:
        /*0c94*/ 	.word	index@(_ZN10layer_norm13ln_bwd_kernelINS_13Kernel_traitsI13__nv_bfloat16S2_fS2_fjLj4096ELj1ELj1ELj4ELj16ENS_18Kernel_traits_baseILj4096ES2_S2_fS2_fjLj128EEEEELb0ELb1ELb0ELb1EEEvNS_9BwdParamsE)
        /*0c98*/ 	.word	0x000000ff


	//----- nvinfo : EIATTR_FRAME_SIZE
	.align		4
.L_537:
        /*0c9c*/ 	.byte	0x04, 0x11
        /*0c9e*/ 	.short	(.L_539 - .L_538)
	.align		4
.L_538:
        /*0ca0*/ 	.word	index@(_ZN10layer_norm13ln_bwd_kernelINS_13Kernel_traitsI13__nv_bfloat16S2_fS2_fjLj4096ELj1ELj1ELj4ELj16ENS_18Kernel_traits_baseILj4096ES2_S2_fS2_fjLj128EEEEELb0ELb1ELb0ELb1EEEvNS_9BwdParamsE)
        /*0ca4*/ 	.word	0x00000080


	//----- nvinfo : EIATTR_REGCOUNT
	.align		4
.L_539:
        /*0ca8*/ 	.byte	0x04, 0x2f
        /*0caa*/ 	.short	(.L_541 - .L_540)
	.align		4
.L_540:
        /*0cac*/ 	.word	index@(_ZN10layer_norm13ln_bwd_kernelINS_13Kernel_traitsI13__nv_bfloat16S2_fS2_fjLj4096ELj1ELj1ELj4ELj16ENS_18Kernel_traits_baseILj4096ES2_S2_fS2_fjLj128EEEEELb0ELb1ELb0ELb0EEEvNS_9BwdParamsE)
        /*0cb0*/ 	.word	0x000000ff


	//----- nvinfo : EIATTR_FRAME_SIZE
	.align		4
.L_541:
        /*0cb4*/ 	.byte	0x04, 0x11
        /*0cb6*/ 	.short	(.L_543 - .L_542)
	.align		4
.L_542:
        /*0cb8*/ 	.word	index@(_ZN10layer_norm13ln_bwd_kernelINS_13Kernel_traitsI13__nv_bfloat16S2_fS2_fjLj4096ELj1ELj1ELj4ELj16ENS_18Kernel_traits_baseILj4096ES2_S2_fS2_fjLj128EEEEELb0ELb1ELb0ELb0EEEvNS_9BwdParamsE)
        /*0cbc*/ 	.word	0x00000080


	//----- nvinfo : EIATTR_REGCOUNT
	.align		4
.L_543:
        /*0cc0*/ 	.byte	0x04, 0x2f
        /*0cc2*/ 	.short	(.L_545 - .L_544)
	.align		4
.L_544:
        /*0cc4*/ 	.word	index@(_ZN10layer_norm13ln_bwd_kernelINS_13Kernel_traitsI13__nv_bfloat16S2_fS2_fjLj4096ELj1ELj1ELj4ELj16ENS_18Kernel_traits_baseILj4096ES2_S2_fS2_fjLj128EEEEELb0ELb0ELb1ELb1EEEvNS_9BwdParamsE)
        /*0cc8*/ 	.word	0x000000ff


	//----- nvinfo : EIATTR_FRAME_SIZE
	.align		4
.L_545:
        /*0ccc*/ 	.byte	0x04, 0x11
        /*0cce*/ 	.short	(.L_547 - .L_546)
	.align		4
.L_546:
        /*0cd0*/ 	.word	index@(_ZN10layer_norm13ln_bwd_kernelINS_13Kernel_traitsI13__nv_bfloat16S2_fS2_fjLj4096ELj1ELj1ELj4ELj16ENS_18Kernel_traits_baseILj4096ES2_S2_fS2_fjLj128EEEEELb0ELb0ELb1ELb1EEEvNS_9BwdParamsE)
        /*0cd4*/ 	.word	0x00000000


	//----- nvinfo : EIATTR_REGCOUNT
	.align		4
.L_547:
        /*0cd8*/ 	.byte	0x04, 0x2f
        /*0cda*/ 	.short	(.L_549 - .L_548)
	.align		4
.L_548:
        /*0cdc*/ 	.word	index@(_ZN10layer_norm13ln_bwd_kernelINS_13Kernel_traitsI13__nv_bfloat16S2_fS2_fjLj4096ELj1ELj1ELj4ELj16ENS_18Kernel_traits_baseILj4096ES2_S2_fS2_fjLj128EEEEELb0ELb0ELb1ELb0EEEvNS_9BwdParamsE)
        /*0ce0*/ 	.word	0x000000f0


	//----- nvinfo : EIATTR_FRAME_SIZE
	.align		4
.L_549:
        /*0ce4*/ 	.byte	0x04, 0x11
        /*0ce6*/ 	.short	(.L_551 - .L_550)
	.align		4
.L_550:
        /*0ce8*/ 	.word	index@(_ZN10layer_norm13ln_bwd_kernelINS_13Kernel_traitsI13__nv_bfloat16S2_fS2_fjLj4096ELj1ELj1ELj4ELj16ENS_18Kernel_traits_baseILj4096ES2_S2_fS2_fjLj128EEEEELb0ELb0ELb1ELb0EEEvNS_9BwdParamsE)
        /*0cec*/ 	.word	0x00000000


	//----- nvinfo : EIATTR_REGCOUNT
	.align		4
.L_551:
        /*0cf0*/ 	.byte	0x04, 0x2f
        /*0cf2*/ 	.short	(.L_553 - .L_552)
	.align		4
.L_552:
        /*0cf4*/ 	.word	index@(_ZN10layer_norm13ln_bwd_kernelINS_13Kernel_traitsI13__nv_bfloat16S2_fS2_fjLj4096ELj1ELj1ELj4ELj16ENS_18Kernel_traits_baseILj4096ES2_S2_fS2_fjLj128EEEEELb0ELb0ELb0ELb1EEEvNS_9BwdParamsE)
        /*0cf8*/ 	.word	0x000000e9


	//----- nvinfo : EIATTR_FRAME_SIZE
	.align		4
.L_553:
        /*0cfc*/ 	.byte	0x04, 0x11
        /*0cfe*/ 	.short	(.L_555 - .L_554)
	.align		4
.L_554:
        /*0d00*/ 	.word	index@(_ZN10layer_norm13ln_bwd_kernelINS_13Kernel_traitsI13__nv_bfloat16S2_fS2_fjLj4096ELj1ELj1ELj4ELj16ENS_18Kernel_traits_baseILj4096ES2_S2_fS2_fjLj128EEEEELb0ELb0ELb0ELb1EEEvNS_9BwdParamsE)
        /*0d04*/ 	.word	0x00000000


	//----- nvinfo : EIATTR_REGCOUNT
	.align		4
.L_555:
        /*0d08*/ 	.byte	0x04, 0x2f
        /*0d0a*/ 	.short	(.L_557 - .L_556)
	.align		4
.L_556:
        /*0d0c*/ 	.word	index@(_ZN10layer_norm13ln_bwd_kernelINS_13Kernel_traitsI13__nv_bfloat16S2_fS2_fjLj4096ELj1ELj1ELj4ELj16ENS_18Kernel_traits_baseILj4096ES2_S2_fS2_fjLj128EEEEELb0ELb0ELb0ELb0EEEvNS_9BwdParamsE)
        /*0d10*/ 	.word	0x000000e6


	//----- nvinfo : EIATTR_FRAME_SIZE
	.align		4
.L_557:
        /*0d14*/ 	.byte	0x04, 0x11
        /*0d16*/ 	.short	(.L_559 - .L_558)
	.align		4
.L_558:
        /*0d18*/ 	.word	index@(_ZN10layer_norm13ln_bwd_kernelINS_13Kernel_traitsI13__nv_bfloat16S2_fS2_fjLj4096ELj1ELj1ELj4ELj16ENS_18Kernel_traits_baseILj4096ES2_S2_fS2_fjLj128EEEEELb0ELb0ELb0ELb0EEEvNS_9BwdParamsE)
        /*0d1c*/ 	.word	0x00000000


	//----- nvinfo : EIATTR_REGCOUNT
	.align		4
.L_559:
        /*0d20*/ 	.byte	0x04, 0x2f
        /*0d22*/ 	.short	(.L_561 - .L_560)
	.align		4
.L_560:
        /*0d24*/ 	.word	index@(_ZN10layer_norm13ln_bwd_kernelINS_13Kernel_traitsIf13__nv_bfloat16S2_S2_fjLj4096ELj1ELj1ELj4ELj16ENS_18Kernel_traits_baseILj4096EfS2_S2_S2_fjLj128EEEEELb1ELb1ELb1ELb1EEEvNS_9BwdParamsE)
        /*0d28*/ 	.word	0x000000ff


	//----- nvinfo : EIATTR_FRAME_SIZE
	.align		4
.L_561:
        /*0d2c*/ 	.byte	0x04, 0x11
        /*0d2e*/ 	.short	(.L_563 - .L_562)
	.align		4
.L_562:
        /*0d30*/ 	.word	index@(_ZN10layer_norm13ln_bwd_kernelINS_13Kernel_traitsIf13__nv_bfloat16S2_S2_fjLj4096ELj1ELj1ELj4ELj16ENS_18Kernel_traits_baseILj4096EfS2_S2_S2_fjLj128EEEEELb1ELb1ELb1ELb1EEEvNS_9BwdParamsE)
        /*0d34*/ 	.word	0x00000090


	//----- nvinfo : EIATTR_REGCOUNT
	.align		4
.L_563:
        /*0d38*/ 	.byte	0x04, 0x2f
        /*0d3a*/ 	.short	(.L_565 - .L_564)
	.align		4
.L_564:
        /*0d3c*/ 	.word	index@(_ZN10layer_norm22ln_bwd_finalize_kernelINS_22Kernel_traits_finalizeILj4096Ef13__nv_bfloat16S2_S2_fjLb1ELj1024ELj4ENS_18Kernel_traits_baseILj4096EfS2_S2_S2_fjLj1024EEEEELb1ELb1EEEvNS_9BwdParamsE)
        /*0d40*/ 	.word	0x00000020


	//----- nvinfo : EIATTR_FRAME_SIZE
	.align		4
.L_565:
        /*0d44*/ 	.byte	0x04, 0x11
        /*0d46*/ 	.short	(.L_567 - .L_566)
	.align		4
.L_566:
        /*0d48*/ 	.word	index@(_ZN10layer_norm22ln_bwd_finalize_kernelINS_22Kernel_traits_finalizeILj4096Ef13__nv_bfloat16S2_S2_fjLb1ELj1024ELj4ENS_18Kernel_traits_baseILj4096EfS2_S2_S2_fjLj1024EEEEELb1ELb1EEEvNS_9BwdParamsE)
        /*0d4c*/ 	.word	0x00000000


	//----- nvinfo : EIATTR_REGCOUNT
	.align		4
.L_567:
        /*0d50*/ 	.byte	0x04, 0x2f
        /*0d52*/ 	.short	(.L_569 - .L_568)
	.align		4
.L_568:
        /*0d54*/ 	.word	index@(_ZN10layer_norm13ln_bwd_kernelINS_13Kernel_traitsIf13__nv_bfloat16S2_S2_fjLj4096ELj1ELj1ELj4ELj16ENS_18Kernel_traits_baseILj4096EfS2_S2_S2_fjLj128EEEEELb1ELb1ELb1ELb0EEEvNS_9BwdParamsE)
        /*0d58*/ 	.word	0x000000ff


	//----- nvinfo : EIATTR_FRAME_SIZE
	.align		4
.L_569:
        /*0d5c*/ 	.byte	0x04, 0x11
        /*0d5e*/ 	.short	(.L_571 - .L_570)
	.align		4
.L_570:
        /*0d60*/ 	.word	index@(_ZN10layer_norm13ln_bwd_kernelINS_13Kernel_traitsIf13__nv_bfloat16S2_S2_fjLj4096ELj1ELj1ELj4ELj16ENS_18Kernel_traits_baseILj4096EfS2_S2_S2_fjLj128EEEEELb1ELb1ELb1ELb0EEEvNS_9BwdParamsE)
        /*0d64*/ 	.word	0x00000088


	//----- nvinfo : EIATTR_REGCOUNT
	.align		4
.L_571:
        /*0d68*/ 	.byte	0x04, 0x2f
        /*0d6a*/ 	.short	(.L_573 - .L_572)
	.align		4
.L_572:
        /*0d6c*/ 	.word	index@(_ZN10layer_norm22ln_bwd_finalize_kernelINS_22Kernel_traits_finalizeILj4096Ef13__nv_bfloat16S2_S2_fjLb1ELj1024ELj4ENS_18Kernel_traits_baseILj4096EfS2_S2_S2_fjLj1024EEEEELb1ELb0EEEvNS_9BwdParamsE)
        /*0d70*/ 	.word	0x00000020


	//----- nvinfo : EIATTR_FRAME_SIZE
	.align		4
.L_573:
        /*0d74*/ 	.byte	0x04, 0x11
        /*0d76*/ 	.short	(.L_575 - .L_574)
	.align		4
.L_574:
        /*0d78*/ 	.word	index@(_ZN10layer_norm22ln_bwd_finalize_kernelINS_22Kernel_traits_finalizeILj4096Ef13__nv_bfloat16S2_S2_fjLb1ELj1024ELj4ENS_18Kernel_traits_baseILj4096EfS2_S2_S2_fjLj1024EEEEELb1ELb0EEEvNS_9BwdParamsE)
        /*0d7c*/ 	.word	0x00000000


	//----- nvinfo : EIATTR_REGCOUNT
	.align		4
.L_575:
        /*0d80*/ 	.byte	0x04, 0x2f
        /*0d82*/ 	.short	(.L_577 - .L_576)
	.align		4
.L_576:
        /*0d84*/ 	.word	index@(_ZN10layer_norm13ln_bwd_kernelINS_13Kernel_traitsIf13__nv_bfloat16S2_S2_fjLj4096ELj1ELj1ELj4ELj16ENS_18Kernel_traits_baseILj4096EfS2_S2_S2_fjLj128EEEEELb1ELb1ELb0ELb1EEEvNS_9BwdParamsE)
        /*0d88*/ 	.word	0x000000ff


	//----- nvinfo : EIATTR_FRAME_SIZE
	.align		4
.L_577:
        /*0d8c*/ 	.byte	0x04, 0x11
        /*0d8e*/ 	.short	(.L_579 - .L_578)
	.align		4
.L_578:
        /*0d90*/ 	.word	index@(_ZN10layer_norm13ln_bwd_kernelINS_13Kernel_traitsIf13__nv_bfloat16S2_S2_fjLj4096ELj1ELj1ELj4ELj16ENS_18Kernel_traits_baseILj4096EfS2_S2_S2_fjLj128EEEEELb1ELb1ELb0ELb1EEEvNS_9BwdParamsE)
        /*0d94*/ 	.word	0x00000048


	//----- nvinfo : EIATTR_REGCOUNT
	.align		4
.L_579:
        /*0d98*/ 	.byte	0x04, 0x2f
        /*0d9a*/ 	.short	(.L_581 - .L_580)
	.align		4
.L_580:
        /*0d9c*/ 	.word	index@(_ZN10layer_norm13ln_bwd_kernelINS_13Kernel_traitsIf13__nv_bfloat16S2_S2_fjLj4096ELj1ELj1ELj4ELj16ENS_18Kernel_traits_baseILj4096EfS2_S2_S2_fjLj128EEEEELb1ELb1ELb0ELb0EEEvNS_9BwdParamsE)
        /*0da0*/ 	.word	0x000000ff


	//----- nvinfo : EIATTR_FRAME_SIZE
	.align		4
.L_581:
        /*0da4*/ 	.byte	0x04, 0x11
        /*0da6*/ 	.short	(.L_583 - .L_582)
	.align		4
.L_582:
        /*0da8*/ 	.word	index@(_ZN10layer_norm13ln_bwd_kernelINS_13Kernel_traitsIf13__nv_bfloat16S2_S2_fjLj4096ELj1ELj1ELj4ELj16ENS_18Kernel_traits_baseILj4096EfS2_S2_S2_fjLj128EEEEELb1ELb1ELb0ELb0EEEvNS_9BwdParamsE)
        /*0dac*/ 	.word	0x00000078


	//----- nvinfo : EIATTR_REGCOUNT
	.align		4
.L_583:
        /*0db0*/ 	.byte	0x04, 0x2f
        /*0db2*/ 	.short	(.L_585 - .L_584)
	.align		4
.L_584:
        /*0db4*/ 	.word	index@(_ZN10layer_norm13ln_bwd_kernelINS_13Kernel_traitsIf13__nv_bfloat16S2_S2_fjLj4096ELj1ELj1ELj4ELj16ENS_18Kernel_traits_baseILj4096EfS2_S2_S2_fjLj128EEEEELb1ELb0ELb1ELb1EEEvNS_9BwdParamsE)
        /*0db8*/ 	.word	0x000000f1


	//----- nvinfo : EIATTR_FRAME_SIZE
	.align		4
.L_585:
        /*0dbc*/ 	.byte	0x04, 0x11
        /*0dbe*/ 	.short	(.L_587 - .L_586)
	.align		4
.L_586:
        /*0dc0*/ 	.word	index@(_ZN10layer_norm13ln_bwd_kernelINS_13Kernel_traitsIf13__nv_bfloat16S2_S2_fjLj4096ELj1ELj1ELj4ELj16ENS_18Kernel_traits_baseILj4096EfS2_S2_S2_fjLj128EEEEELb1ELb0ELb1ELb1EEEvNS_9BwdParamsE)
        /*0dc4*/ 	.word	0x00000000


	//----- nvinfo : EIATTR_REGCOUNT
	.align		4
.L_587:
        /*0dc8*/ 	.byte	0x04, 0x2f
        /*0dca*/ 	.short	(.L_589 - .L_588)
	.align		4
.L_588:
        /*0dcc*/ 	.word	index@(_ZN10layer_norm22ln_bwd_finalize_kernelINS_22Kernel_traits_finalizeILj4096Ef13__nv_bfloat16S2_S2_fjLb0ELj1024ELj4ENS_18Kernel_traits_baseILj4096EfS2_S2_S2_fjLj1024EEEEELb0ELb1EEEvNS_9BwdParamsE)
        /*0dd0*/ 	.word	0x00000020


	//----- nvinfo : EIATTR_FRAME_SIZE
	.align		4
.L_589:
        /*0dd4*/ 	.byte	0x04, 0x11
        /*0dd6*/ 	.short	(.L_591 - .L_590)
	.align		4
.L_590:
        /*0dd8*/ 	.word	index@(_ZN10layer_norm22ln_bwd_finalize_kernelINS_22Kernel_traits_finalizeILj4096Ef13__nv_bfloat16S2_S2_fjLb0ELj1024ELj4ENS_18Kernel_traits_baseILj4096EfS2_S2_S2_fjLj1024EEEEELb0ELb1EEEvNS_9BwdParamsE)
        /*0ddc*/ 	.word	0x00000000


	//----- nvinfo : EIATTR_REGCOUNT
	.align		4
.L_591:
        /*0de0*/ 	.byte	0x04, 0x2f
        /*0de2*/ 	.short	(.L_593 - .L_592)
	.align		4
.L_592:
        /*0de4*/ 	.word	index@(_ZN10layer_norm13ln_bwd_kernelINS_13Kernel_traitsIf13__nv_bfloat16S2_S2_fjLj4096ELj1ELj1ELj4ELj16ENS_18Kernel_traits_baseILj4096EfS2_S2_S2_fjLj128EEEEELb1ELb0ELb1ELb0EEEvNS_9BwdParamsE)
        /*0de8*/ 	.word	0x000000e2


	//----- nvinfo : EIATTR_FRAME_SIZE
	.align		4
.L_593:
        /*0dec*/ 	.byte	0x04, 0x11
        /*0dee*/ 	.short	(.L_595 - .L_594)
	.align		4
.L_594:
        /*0df0*/ 	.word	index@(_ZN10layer_norm13ln_bwd_kernelINS_13Kernel_traitsIf13__nv_bfloat16S2_S2_fjLj4096ELj1ELj1ELj4ELj16ENS_18Kernel_traits_baseILj4096EfS2_S2_S2_fjLj128EEEEELb1ELb0ELb1ELb0EEEvNS_9BwdParamsE)
        /*0df4*/ 	.word	0x00000000


	//----- nvinfo : EIATTR_REGCOUNT
	.align		4
.L_595:
        /*0df8*/ 	.byte	0x04, 0x2f
        /*0dfa*/ 	.short	(.L_597 - .L_596)
	.align		4
.L_596:
        /*0dfc*/ 	.word	index@(_ZN10layer_norm22ln_bwd_finalize_kernelINS_22Kernel_traits_finalizeILj4096Ef13__nv_bfloat16S2_S2_fjLb0ELj1024ELj4ENS_18Kernel_traits_baseILj4096EfS2_S2_S2_fjLj1024EEEEELb0ELb0EEEvNS_9BwdParamsE)
        /*0e00*/ 	.word	0x00000020


	//----- nvinfo : EIATTR_FRAME_SIZE
	.align		4
.L_597:
        /*0e04*/ 	.byte	0x04, 0x11
        /*0e06*/ 	.short	(.L_599 - .L_598)
	.align		4
.L_598:
        /*0e08*/ 	.word	index@(_ZN10layer_norm22ln_bwd_finalize_kernelINS_22Kernel_traits_finalizeILj4096Ef13__nv_bfloat16S2_S2_fjLb0ELj1024ELj4ENS_18Kernel_traits_baseILj4096EfS2_S2_S2_fjLj1024EEEEELb0ELb0EEEvNS_9BwdParamsE)
        /*0e0c*/ 	.word	0x00000000


	//----- nvinfo : EIATTR_REGCOUNT
	.align		4
.L_599:
        /*0e10*/ 	.byte	0x04, 0x2f
        /*0e12*/ 	.short	(.L_601 - .L_600)
	.align		4
.L_600:
        /*0e14*/ 	.word	index@(_ZN10layer_norm13ln_bwd_kernelINS_13Kernel_traitsIf13__nv_bfloat16S2_S2_fjLj4096ELj1ELj1ELj4ELj16ENS_18Kernel_traits_baseILj4096EfS2_S2_S2_fjLj128EEEEELb1ELb0ELb0ELb1EEEvNS_9BwdParamsE)
        /*0e18*/ 	.word	0x000000dd


	//----- nvinfo : EIATTR_FRAME_SIZE
	.align		4
.L_601:
        /*0e1c*/ 	.byte	0x04, 0x11
        /*0e1e*/ 	.short	(.L_603 - .L_602)
	.align		4
.L_602:
        /*0e20*/ 	.word	index@(_ZN10layer_norm13ln_bwd_kernelINS_13Kernel_traitsIf13__nv_bfloat16S2_S2_fjLj4096ELj1ELj1ELj4ELj16ENS_18Kernel_traits_baseILj4096EfS2_S2_S2_fjLj128EEEEELb1ELb0ELb0ELb1EEEvNS_9BwdParamsE)
        /*0e24*/ 	.word	0x00000000


	//----- nvinfo : EIATTR_REGCOUNT
	.align		4
.L_603:
        /*0e28*/ 	.byte	0x04, 0x2f
        /*0e2a*/ 	.short	(.L_605 - .L_604)
	.align		4
.L_604:
        /*0e2c*/ 	.word	index@(_ZN10layer_norm13ln_bwd_kernelINS_13Kernel_traitsIf13__nv_bfloat16S2_S2_fjLj4096ELj1ELj1ELj4ELj16ENS_18Kernel_traits_baseILj4096EfS2_S2_S2_fjLj128EEEEELb1ELb0ELb0ELb0EEEvNS_9BwdParamsE)
        /*0e30*/ 	.word	0x000000df


	//----- nvinfo : EIATTR_FRAME_SIZE
	.align		4
.L_605:
        /*0e34*/ 	.byte	0x04, 0x11
        /*0e36*/ 	.short	(.L_607 - .L_606)
	.align		4
.L_606:
        /*0e38*/ 	.word	index@(_ZN10layer_norm13ln_bwd_kernelINS_13Kernel_traitsIf13__nv_bfloat16S2_S2_fjLj4096ELj1ELj1ELj4ELj16ENS_18Kernel_traits_baseILj4096EfS2_S2_S2_fjLj128EEEEELb1ELb0ELb0ELb0EEEvNS_9BwdParamsE)
        /*0e3c*/ 	.word	0x00000000


	//----- nvinfo : EIATTR_REGCOUNT
	.align		4
.L_607:
        /*0e40*/ 	.byte	0x04, 0x2f
        /*0e42*/ 	.short	(.L_609 - .L_608)
	.align		4
.L_608:
        /*0e44*/ 	.word	index@(_ZN10layer_norm13ln_bwd_kernelINS_13Kernel_traitsIf13__nv_bfloat16S2_S2_fjLj4096ELj1ELj1ELj4ELj16ENS_18Kernel_traits_baseILj4096EfS2_S2_S2_fjLj128EEEEELb0ELb1ELb1ELb1EEEvNS_9BwdParamsE)
        /*0e48*/ 	.word	0x000000ff


	//----- nvinfo : EIATTR_FRAME_SIZE
	.align		4
.L_609:
        /*0e4c*/ 	.byte	0x04, 0x11
        /*0e4e*/ 	.short	(.L_611 - .L_610)
	.align		4
.L_610:
        /*0e50*/ 	.word	index@(_ZN10layer_norm13ln_bwd_kernelINS_13Kernel_traitsIf13__nv_bfloat16S2_S2_fjLj4096ELj1ELj1ELj4ELj16ENS_18Kernel_traits_baseILj4096EfS2_S2_S2_fjLj128EEEEELb0ELb1ELb1ELb1EEEvNS_9BwdParamsE)
        /*0e54*/ 	.word	0x00000068


	//----- nvinfo : EIATTR_REGCOUNT
	.align		4
.L_611:
        /*0e58*/ 	.byte	0x04, 0x2f
        /*0e5a*/ 	.short	(.L_613 - .L_612)
	.align		4
.L_612:
        /*0e5c*/ 	.word	index@(_ZN10layer_norm13ln_bwd_kernelINS_13Kernel_traitsIf13__nv_bfloat16S2_S2_fjLj4096ELj1ELj1ELj4ELj16ENS_18Kernel_traits_baseILj4096EfS2_S2_S2_fjLj128EEEEELb0ELb1ELb1ELb0EEEvNS_9BwdParamsE)
        /*0e60*/ 	.word	0x000000ff


	//----- nvinfo : EIATTR_FRAME_SIZE
	.align		4
.L_613:
        /*0e64*/ 	.byte	0x04, 0x11
        /*0e66*/ 	.short	(.L_615 - .L_614)
	.align		4
.L_614:
        /*0e68*/ 	.word	index@(_ZN10layer_norm13ln_bwd_kernelINS_13Kernel_traitsIf13__nv_bfloat16S2_S2_fjLj4096ELj1ELj1ELj4ELj16ENS_18Kernel_traits_baseILj4096EfS2_S2_S2_fjLj128EEEEELb0ELb1ELb1ELb0EEEvNS_9BwdParamsE)
        /*0e6c*/ 	.word	0x00000060


	//----- nvinfo : EIATTR_REGCOUNT
	.align		4
.L_615:
        /*0e70*/ 	.byte	0x04, 0x2f
        /*0e72*/ 	.short	(.L_617 - .L_616)
	.align		4
.L_616:
        /*0e74*/ 	.word	index@(_ZN10layer_norm13ln_bwd_kernelINS_13Kernel_traitsIf13__nv_bfloat16S2_S2_fjLj4096ELj1ELj1ELj4ELj16ENS_18Kernel_traits_baseILj4096EfS2_S2_S2_fjLj128EEEEELb0ELb1ELb0ELb1EEEvNS_9BwdParamsE)
        /*0e78*/ 	.word	0x000000ff


	//----- nvinfo : EIATTR_FRAME_SIZE
	.align		4
.L_617:
        /*0e7c*/ 	.byte	0x04, 0x11
        /*0e7e*/ 	.short	(.L_619 - .L_618)
	.align		4
.L_618:
        /*0e80*/ 	.word	index@(_ZN10layer_norm13ln_bwd_kernelINS_13Kernel_traitsIf13__nv_bfloat16S2_S2_fjLj4096ELj1ELj1ELj4ELj16ENS_18Kernel_traits_baseILj4096EfS2_S2_S2_fjLj128EEEEELb0ELb1ELb0ELb1EEEvNS_9BwdParamsE)
        /*0e84*/ 	.word	0x00000028


	//----- nvinfo : EIATTR_REGCOUNT
	.align		4
.L_619:
        /*0e88*/ 	.byte	0x04, 0x2f
        /*0e8a*/ 	.short	(.L_621 - .L_620)
	.align		4
.L_620:
        /*0e8c*/ 	.word	index@(_ZN10layer_norm13ln_bwd_kernelINS_13Kernel_traitsIf13__nv_bfloat16S2_S2_fjLj4096ELj1ELj1ELj4ELj16ENS_18Kernel_traits_baseILj4096EfS2_S2_S2_fjLj128EEEEELb0ELb1ELb0ELb0EEEvNS_9BwdParamsE)
        /*0e90*/ 	.word	0x000000ff


	//----- nvinfo : EIATTR_FRAME_SIZE
	.align		4
.L_621:
        /*0e94*/ 	.byte	0x04, 0x11
        /*0e96*/ 	.short	(.L_623 - .L_622)
	.align		4
.L_622:
        /*0e98*/ 	.word	index@(_ZN10layer_norm13ln_bwd_kernelINS_13Kernel_traitsIf13__nv_bfloat16S2_S2_fjLj4096ELj1ELj1ELj4ELj16ENS_18Kernel_traits_baseILj4096EfS2_S2_S2_fjLj128EEEEELb0ELb1ELb0ELb0EEEvNS_9BwdParamsE)
        /*0e9c*/ 	.word	0x00000030


	//----- nvinfo : EIATTR_REGCOUNT
	.align		4
.L_623:
        /*0ea0*/ 	.byte	0x04, 0x2f
        /*0ea2*/ 	.short	(.L_625 - .L_624)
	.align		4
.L_624:
        /*0ea4*/ 	.word	index@(_ZN10layer_norm13ln_bwd_kernelINS_13Kernel_traitsIf13__nv_bfloat16S2_S2_fjLj4096ELj1ELj1ELj4ELj16ENS_18Kernel_traits_baseILj4096EfS2_S2_S2_fjLj128EEEEELb0ELb0ELb1ELb1EEEvNS_9BwdParamsE)
        /*0ea8*/ 	.word	0x000000f8


	//----- nvinfo : EIATTR_FRAME_SIZE
	.align		4
.L_625:
        /*0eac*/ 	.byte	0x04, 0x11
        /*0eae*/ 	.short	(.L_627 - .L_626)
	.align		4
.L_626:
        /*0eb0*/ 	.word	index@(_ZN10layer_norm13ln_bwd_kernelINS_13Kernel_traitsIf13__nv_bfloat16S2_S2_fjLj4096ELj1ELj1ELj4ELj16ENS_18Kernel_traits_baseILj4096EfS2_S2_S2_fjLj128EEEEELb0ELb0ELb1ELb1EEEvNS_9BwdParamsE)
        /*0eb4*/ 	.word	0x00000000


	//----- nvinfo : EIATTR_REGCOUNT
	.align		4
.L_627:
        /*0eb8*/ 	.byte	0x04, 0x2f
        /*0eba*/ 	.short	(.L_629 - .L_628)
	.align		4
.L_628:
        /*0ebc*/ 	.word	index@(_ZN10layer_norm13ln_bwd_kernelINS_13Kernel_traitsIf13__nv_bfloat16S2_S2_fjLj4096ELj1ELj1ELj4ELj16ENS_18Kernel_traits_baseILj4096EfS2_S2_S2_fjLj128EEEEELb0ELb0ELb1ELb0EEEvNS_9BwdParamsE)
        /*0ec0*/ 	.word	0x000000d8


	//----- nvinfo : EIATTR_FRAME_SIZE
	.align		4
.L_629:
        /*0ec4*/ 	.byte	0x04, 0x11
        /*0ec6*/ 	.short	(.L_631 - .L_630)
	.align		4
.L_630:
        /*0ec8*/ 	.word	index@(_ZN10layer_norm13ln_bwd_kernelINS_13Kernel_traitsIf13__nv_bfloat16S2_S2_fjLj4096ELj1ELj1ELj4ELj16ENS_18Kernel_traits_baseILj4096EfS2_S2_S2_fjLj128EEEEELb0ELb0ELb1ELb0EEEvNS_9BwdParamsE)
        /*0ecc*/ 	.word	0x00000000


	//----- nvinfo : EIATTR_REGCOUNT
	.align		4
.L_631:
        /*0ed0*/ 	.byte	0x04, 0x2f
        /*0ed2*/ 	.short	(.L_633 - .L_632)
	.align		4
.L_632:
        /*0ed4*/ 	.word	index@(_ZN10layer_norm13ln_bwd_kernelINS_13Kernel_traitsIf13__nv_bfloat16S2_S2_fjLj4096ELj1ELj1ELj4ELj16ENS_18Kernel_traits_baseILj4096EfS2_S2_S2_fjLj128EEEEELb0ELb0ELb0ELb1EEEvNS_9BwdParamsE)
        /*0ed8*/ 	.word	0x000000d7


	//----- nvinfo : EIATTR_FRAME_SIZE
	.align		4
.L_633:
        /*0edc*/ 	.byte	0x04, 0x11
        /*0ede*/ 	.short	(.L_635 - .L_634)
	.align		4
.L_634:
        /*0ee0*/ 	.word	index@(_ZN10layer_norm13ln_bwd_kernelINS_13Kernel_traitsIf13__nv_bfloat16S2_S2_fjLj4096ELj1ELj1ELj4ELj16ENS_18Kernel_traits_baseILj4096EfS2_S2_S2_fjLj128EEEEELb0ELb0ELb0ELb1EEEvNS_9BwdParamsE)
        /*0ee4*/ 	.word	0x00000000


	//----- nvinfo : EIATTR_REGCOUNT
	.align		4
.L_635:
        /*0ee8*/ 	.byte	0x04, 0x2f
        /*0eea*/ 	.short	(.L_637 - .L_636)
	.align		4
.L_636:
        /*0eec*/ 	.word	index@(_ZN10layer_norm13ln_bwd_kernelINS_13Kernel_traitsIf13__nv_bfloat16S2_S2_fjLj4096ELj1ELj1ELj4ELj16ENS_18Kernel_traits_baseILj4096EfS2_S2_S2_fjLj128EEEEELb0ELb0ELb0ELb0EEEvNS_9BwdParamsE)
        /*0ef0*/ 	.word	0x000000d5


	//----- nvinfo : EIATTR_FRAME_SIZE
	.align		4
.L_637:
        /*0ef4*/ 	.byte	0x04, 0x11
        /*0ef6*/ 	.short	(.L_639 - .L_638)
	.align		4
.L_638:
        /*0ef8*/ 	.word	index@(_ZN10layer_norm13ln_bwd_kernelINS_13Kernel_traitsIf13__nv_bfloat16S2_S2_fjLj4096ELj1ELj1ELj4ELj16ENS_18Kernel_traits_baseILj4096EfS2_S2_S2_fjLj128EEEEELb0ELb0ELb0ELb0EEEvNS_9BwdParamsE)
        /*0efc*/ 	.word	0x00000000


	//----- nvinfo : EIATTR_REGCOUNT
	.align		4
.L_639:
        /*0f00*/ 	.byte	0x04, 0x2f
        /*0f02*/ 	.short	(.L_641 - .L_640)
	.align		4
.L_640:
        /*0f04*/ 	.word	index@(_ZN10layer_norm13ln_bwd_kernelINS_13Kernel_traitsI6__halfS2_S2_S2_fjLj4096ELj1ELj1ELj4ELj16ENS_18Kernel_traits_baseILj4096ES2_S2_S2_S2_fjLj128EEEEELb1ELb1ELb1ELb1EEEvNS_9BwdParamsE)
        /*0f08*/ 	.word	0x000000ff


	//----- nvinfo : EIATTR_FRAME_SIZE
	.align		4
.L_641:
        /*0f0c*/ 	.byte	0x04, 0x11
        /*0f0e*/ 	.short	(.L_643 - .L_642)
	.align		4
.L_642:
        /*0f10*/ 	.word	index@(_ZN10layer_norm13ln_bwd_kernelINS_13Kernel_traitsI6__halfS2_S2_S2_fjLj4096ELj1ELj1ELj4ELj16ENS_18Kernel_traits_baseILj4096ES2_S2_S2_S2_fjLj128EEEEELb1ELb1ELb1ELb1EEEvNS_9BwdParamsE)
        /*0f14*/ 	.word	0x00000040


	//----- nvinfo : EIATTR_REGCOUNT
	.align		4
.L_643:
        /*0f18*/ 	.byte	0x04, 0x2f
        /*0f1a*/ 	.short	(.L_645 - .L_644)
	.align		4
.L_644:
        /*0f1c*/ 	.word	index@(_ZN10layer_norm22ln_bwd_finalize_kernelINS_22Kernel_traits_finalizeILj4096E6__halfS2_S2_S2_fjLb1ELj1024ELj4ENS_18Kernel_traits_baseILj4096ES2_S2_S2_S2_fjLj1024EEEEELb1ELb1EEEvNS_9BwdParamsE)
        /*0f20*/ 	.word	0x00000020


	//----- nvinfo : EIATTR_FRAME_SIZE
	.align		4
.L_645:
        /*0f24*/ 	.byte	0x04, 0x11
        /*0f26*/ 	.short	(.L_647 - .L_646)
	.align		4
.L_646:
        /*0f28*/ 	.word	index@(_ZN10layer_norm22ln_bwd_finalize_kernelINS_22Kernel_traits_finalizeILj4096E6__halfS2_S2_S2_fjLb1ELj1024ELj4ENS_18Kernel_traits_baseILj4096ES2_S2_S2_S2_fjLj1024EEEEELb1ELb1EEEvNS_9BwdParamsE)
        /*0f2c*/ 	.word	0x00000000


	//----- nvinfo : EIATTR_REGCOUNT
	.align		4
.L_647:
        /*0f30*/ 	.byte	0x04, 0x2f
        /*0f32*/ 	.short	(.L_649 - .L_648)
	.align		4
.L_648:
        /*0f34*/ 	.word	index@(_ZN10layer_norm13ln_bwd_kernelINS_13Kernel_traitsI6__halfS2_S2_S2_fjLj4096ELj1ELj1ELj4ELj16ENS_18Kernel_traits_baseILj4096ES2_S2_S2_S2_fjLj128EEEEELb1ELb1ELb1ELb0EEEvNS_9BwdParamsE)
        /*0f38*/ 	.word	0x000000ff


	//----- nvinfo : EIATTR_FRAME_SIZE
	.align		4
.L_649:
        /*0f3c*/ 	.byte	0x04, 0x11
        /*0f3e*/ 	.short	(.L_651 - .L_650)
	.align		4
.L_650:
        /*0f40*/ 	.word	index@(_ZN10layer_norm13ln_bwd_kernelINS_13Kernel_traitsI6__halfS2_S2_S2_fjLj4096ELj1ELj1ELj4ELj16ENS_18Kernel_traits_baseILj4096ES2_S2_S2_S2_fjLj128EEEEELb1ELb1ELb1ELb0EEEvNS_9BwdParamsE)
        /*0f44*/ 	.word	0x00000088


	//----- nvinfo : EIATTR_REGCOUNT
	.align		4
.L_651:
        /*0f48*/ 	.byte	0x04, 0x2f
        /*0f4a*/ 	.short	(.L_653 - .L_652)
	.align		4
.L_652:
        /*0f4c*/ 	.word	index@(_ZN10layer_norm22ln_bwd_finalize_kernelINS_22Kernel_traits_finalizeILj4096E6__halfS2_S2_S2_fjLb1ELj1024ELj4ENS_18Kernel_traits_baseILj4096ES2_S2_S2_S2_fjLj1024EEEEELb1ELb0EEEvNS_9BwdParamsE)
        /*0f50*/ 	.word	0x00000020


	//----- nvinfo : EIATTR_FRAME_SIZE
	.align		4
.L_653:
        /*0f54*/ 	.byte	0x04, 0x11
        /*0f56*/ 	.short	(.L_655 - .L_654)
	.align		4
.L_654:
        /*0f58*/ 	.word	index@(_ZN10layer_norm22ln_bwd_finalize_kernelINS_22Kernel_traits_finalizeILj4096E6__halfS2_S2_S2_fjLb1ELj1024ELj4ENS_18Kernel_traits_baseILj4096ES2_S2_S2_S2_fjLj1024EEEEELb1ELb0EEEvNS_9BwdParamsE)
        /*0f5c*/ 	.word	0x00000000


	//----- nvinfo : EIATTR_REGCOUNT
	.align		4
.L_655:
        /*0f60*/ 	.byte	0x04, 0x2f
        /*0f62*/ 	.short	(.L_657 - .L_656)
	.align		4
.L_656:
        /*0f64*/ 	.word	index@(_ZN10layer_norm13ln_bwd_kernelINS_13Kernel_traitsI6__halfS2_S2_S2_fjLj4096ELj1ELj1ELj4ELj16ENS_18Kernel_traits_baseILj4096ES2_S2_S2_S2_fjLj128EEEEELb1ELb1ELb0ELb1EEEvNS_9BwdParamsE)
        /*0f68*/ 	.word	0x000000ff


	//----- nvinfo : EIATTR_FRAME_SIZE
	.align		4
.L_657:
        /*0f6c*/ 	.byte	0x04, 0x11
        /*0f6e*/ 	.short	(.L_659 - .L_658)
	.align		4
.L_658:
        /*0f70*/ 	.word	index@(_ZN10layer_norm13ln_bwd_kernelINS_13Kernel_traitsI6__halfS2_S2_S2_fjLj4096ELj1ELj1ELj4ELj16ENS_18Kernel_traits_baseILj4096ES2_S2_S2_S2_fjLj128EEEEELb1ELb1ELb0ELb1EEEvNS_9BwdParamsE)
        /*0f74*/ 	.word	0x00000008


	//----- nvinfo : EIATTR_REGCOUNT
	.align		4
.L_659:
        /*0f78*/ 	.byte	0x04, 0x2f
        /*0f7a*/ 	.short	(.L_661 - .L_660)
	.align		4
.L_660:
        /*0f7c*/ 	.word	index@(_ZN10layer_norm13ln_bwd_kernelINS_13Kernel_traitsI6__halfS2_S2_S2_fjLj4096ELj1ELj1ELj4ELj16ENS_18Kernel_traits_baseILj4096ES2_S2_S2_S2_fjLj128EEEEELb1ELb1ELb0ELb0EEEvNS_9BwdParamsE)
        /*0f80*/ 	.word	0x000000ff


	//----- nvinfo : EIATTR_FRAME_SIZE
	.align		4
.L_661:
        /*0f84*/ 	.byte	0x04, 0x11
        /*0f86*/ 	.short	(.L_663 - .L_662)
	.align		4
.L_662:
        /*0f88*/ 	.word	index@(_ZN10layer_norm13ln_bwd_kernelINS_13Kernel_traitsI6__halfS2_S2_S2_fjLj4096ELj1ELj1ELj4ELj16ENS_18Kernel_traits_baseILj4096ES2_S2_S2_S2_fjLj128EEEEELb1ELb1ELb0ELb0EEEvNS_9BwdParamsE)
        /*0f8c*/ 	.word	0x00000060


	//----- nvinfo : EIATTR_REGCOUNT
	.align		4
.L_663:
        /*0f90*/ 	.byte	0x04, 0x2f
        /*0f92*/ 	.short	(.L_665 - .L_664)
	.align		4
.L_664:
        /*0f94*/ 	.word	index@(_ZN10layer_norm13ln_bwd_kernelINS_13Kernel_traitsI6__halfS2_S2_S2_fjLj4096ELj1ELj1ELj4ELj16ENS_18Kernel_traits_baseILj4096ES2_S2_S2_S2_fjLj128EEEEELb1ELb0ELb1ELb1EEEvNS_9BwdParamsE)
        /*0f98*/ 	.word	0x000000f8


	//----- nvinfo : EIATTR_FRAME_SIZE
	.align		4
.L_665:
        /*0f9c*/ 	.byte	0x04, 0x11
        /*0f9e*/ 	.short	(.L_667 - .L_666)
	.align		4
.L_666:
        /*0fa0*/ 	.word	index@(_ZN10layer_norm13ln_bwd_kernelINS_13Kernel_traitsI6__halfS2_S2_S2_fjLj4096ELj1ELj1ELj4ELj16ENS_18Kernel_traits_baseILj4096ES2_S2_S2_S2_fjLj128EEEEELb1ELb0ELb1ELb1EEEvNS_9BwdParamsE)
        /*0fa4*/ 	.word	0x00000000


	//----- nvinfo : EIATTR_REGCOUNT
	.align		4
.L_667:
        /*0fa8*/ 	.byte	0x04, 0x2f
        /*0faa*/ 	.short	(.L_669 - .L_668)
	.align		4
.L_668:
        /*0fac*/ 	.word	index@(_ZN10layer_norm22ln_bwd_finalize_kernelINS_22Kernel_traits_finalizeILj4096E6__halfS2_S2_S2_fjLb0ELj1024ELj4ENS_18Kernel_traits_baseILj4096ES2_S2_S2_S2_fjLj1024EEEEELb0ELb1EEEvNS_9BwdParamsE)
        /*0fb0*/ 	.word	0x00000020


	//----- nvinfo : EIATTR_FRAME_SIZE
	.align		4
.L_669:
        /*0fb4*/ 	.byte	0x04, 0x11
        /*0fb6*/ 	.short	(.L_671 - .L_670)
	.align		4
.L_670:
        /*0fb8*/ 	.word	index@(_ZN10layer_norm22ln_bwd_finalize_kernelINS_22Kernel_traits_finalizeILj4096E6__halfS2_S2_S2_fjLb0ELj1024ELj4ENS_18Kernel_traits_baseILj4096ES2_S2_S2_S2_fjLj1024EEEEELb0ELb1EEEvNS_9BwdParamsE)
        /*0fbc*/ 	.word	0x00000000


	//----- nvinfo : EIATTR_REGCOUNT
	.align		4
.L_671:
        /*0fc0*/ 	.byte	0x04, 0x2f
        /*0fc2*/ 	.short	(.L_673 - .L_672)
	.align		4
.L_672:
        /*0fc4*/ 	.word	index@(_ZN10layer_norm13ln_bwd_kernelINS_13Kernel_traitsI6__halfS2_S2_S2_fjLj4096ELj1ELj1ELj4ELj16ENS_18Kernel_traits_baseILj4096ES2_S2_S2_S2_fjLj128EEEEELb1ELb0ELb1ELb0EEEvNS_9BwdParamsE)
        /*0fc8*/ 	.word	0x000000e2


	//----- nvinfo : EIATTR_FRAME_SIZE
	.align		4
.L_673:
        /*0fcc*/ 	.byte	0x04, 0x11
        /*0fce*/ 	.short	(.L_675 - .L_674)
	.align		4
.L_674:
        /*0fd0*/ 	.word	index@(_ZN10layer_norm13ln_bwd_kernelINS_13Kernel_traitsI6__halfS2_S2_S2_fjLj4096ELj1ELj1ELj4ELj16ENS_18Kernel_traits_baseILj4096ES2_S2_S2_S2_fjLj128EEEEELb1ELb0ELb1ELb0EEEvNS_9BwdParamsE)
        /*0fd4*/ 	.word	0x00000000


	//----- nvinfo : EIATTR_REGCOUNT
	.align		4
.L_675:
        /*0fd8*/ 	.byte	0x04, 0x2f
        /*0fda*/ 	.short	(.L_677 - .L_676)
	.align		4
.L_676:
        /*0fdc*/ 	.word	index@(_ZN10layer_norm22ln_bwd_finalize_kernelINS_22Kernel_traits_finalizeILj4096E6__halfS2_S2_S2_fjLb0ELj1024ELj4ENS_18Kernel_traits_baseILj4096ES2_S2_S2_S2_fjLj1024EEEEELb0ELb0EEEvNS_9BwdParamsE)
        /*0fe0*/ 	.word	0x00000020


	//----- nvinfo : EIATTR_FRAME_SIZE
	.align		4
.L_677:
        /*0fe4*/ 	.byte	0x04, 0x11
        /*0fe6*/ 	.short	(.L_679 - .L_678)
	.align		4
.L_678:
        /*0fe8*/ 	.word	index@(_ZN10layer_norm22ln_bwd_finalize_kernelINS_22Kernel_traits_finalizeILj4096E6__halfS2_S2_S2_fjLb0ELj1024ELj4ENS_18Kernel_traits_baseILj4096ES2_S2_S2_S2_fjLj1024EEEEELb0ELb0EEEvNS_9BwdParamsE)
        /*0fec*/ 	.word	0x00000000


	//----- nvinfo : EIATTR_REGCOUNT
	.align		4
.L_679:
        /*0ff0*/ 	.byte	0x04, 0x2f
        /*0ff2*/ 	.short	(.L_681 - .L_680)
	.align		4
.L_680:
        /*0ff4*/ 	.word	index@(_ZN10layer_norm13ln_bwd_kernelINS_13Kernel_traitsI6__halfS2_S2_S2_fjLj4096ELj1ELj1ELj4ELj16ENS_18Kernel_traits_baseILj4096ES2_S2_S2_S2_fjLj128EEEEELb1ELb0ELb0ELb1EEEvNS_9BwdParamsE)
        /*0ff8*/ 	.word	0x000000ee


	//----- nvinfo : EIATTR_FRAME_SIZE
	.align		4
.L_681:
        /*0ffc*/ 	.byte	0x04, 0x11
        /*0ffe*/ 	.short	(.L_683 - .L_682)
	.align		4
.L_682:
        /*1000*/ 	.word	index@(_ZN10layer_norm13ln_bwd_kernelINS_13Kernel_traitsI6__halfS2_S2_S2_fjLj4096ELj1ELj1ELj4ELj16ENS_18Kernel_traits_baseILj4096ES2_S2_S2_S2_fjLj128EEEEELb1ELb0ELb0ELb1EEEvNS_9BwdParamsE)
        /*1004*/ 	.word	0x00000000


	//----- nvinfo : EIATTR_REGCOUNT
	.align		4
.L_683:
        /*1008*/ 	.byte	0x04, 0x2f
        /*100a*/ 	.short	(.L_685 - .L_684)
	.align		4
.L_684:
        /*100c*/ 	.word	index@(_ZN10layer_norm13ln_bwd_kernelINS_13Kernel_traitsI6__halfS2_S2_S2_fjLj4096ELj1ELj1ELj4ELj16ENS_18Kernel_traits_baseILj4096ES2_S2_S2_S2_fjLj128EEEEELb1ELb0ELb0ELb0EEEvNS_9BwdParamsE)
        /*1010*/ 	.word	0x000000e1


	//----- nvinfo : EIATTR_FRAME_SIZE
	.align		4
.L_685:
        /*1014*/ 	.byte	0x04, 0x11
        /*1016*/ 	.short	(.L_687 - .L_686)
	.align		4
.L_686:
        /*1018*/ 	.word	index@(_ZN10layer_norm13ln_bwd_kernelINS_13Kernel_traitsI6__halfS2_S2_S2_fjLj4096ELj1ELj1ELj4ELj16ENS_18Kernel_traits_baseILj4096ES2_S2_S2_S2_fjLj128EEEEELb1ELb0ELb0ELb0EEEvNS_9BwdParamsE)
        /*101c*/ 	.word	0x00000000


	//----- nvinfo : EIATTR_REGCOUNT
	.align		4
.L_687:
        /*1020*/ 	.byte	0x04, 0x2f
        /*1022*/ 	.short	(.L_689 - .L_688)
	.align		4
.L_688:
        /*1024*/ 	.word	index@(_ZN10layer_norm13ln_bwd_kernelINS_13Kernel_traitsI6__halfS2_S2_S2_fjLj4096ELj1ELj1ELj4ELj16ENS_18Kernel_traits_baseILj4096ES2_S2_S2_S2_fjLj128EEEEELb0ELb1ELb1ELb1EEEvNS_9BwdParamsE)
        /*1028*/ 	.word	0x000000ff


	//----- nvinfo : EIATTR_FRAME_SIZE
	.align		4
.L_689:
        /*102c*/ 	.byte	0x04, 0x11
        /*102e*/ 	.short	(.L_691 - .L_690)
	.align		4
.L_690:
        /*1030*/ 	.word	index@(_ZN10layer_norm13ln_bwd_kernelINS_13Kernel_traitsI6__halfS2_S2_S2_fjLj4096ELj1ELj1ELj4ELj16ENS_18Kernel_traits_baseILj4096ES2_S2_S2_S2_fjLj128EEEEELb0ELb1ELb1ELb1EEEvNS_9BwdParamsE)
        /*1034*/ 	.word	0x00000020


	//----- nvinfo : EIATTR_REGCOUNT
	.align		4
.L_691:
        /*1038*/ 	.byte	0x04, 0x2f
        /*103a*/ 	.short	(.L_693 - .L_692)
	.align		4
.L_692:
        /*103c*/ 	.word	index@(_ZN10layer_norm13ln_bwd_kernelINS_13Kernel_traitsI6__halfS2_S2_S2_fjLj4096ELj1ELj1ELj4ELj16ENS_18Kernel_traits_baseILj4096ES2_S2_S2_S2_fjLj128EEEEELb0ELb1ELb1ELb0EEEvNS_9BwdParamsE)
        /*1040*/ 	.word	0x000000ff


	//----- nvinfo : EIATTR_FRAME_SIZE
	.align		4
.L_693:
        /*1044*/ 	.byte	0x04, 0x11
        /*1046*/ 	.short	(.L_695 - .L_694)
	.align		4
.L_694:
        /*1048*/ 	.word	index@(_ZN10layer_norm13ln_bwd_kernelINS_13Kernel_traitsI6__halfS2_S2_S2_fjLj4096ELj1ELj1ELj4ELj16ENS_18Kernel_traits_baseILj4096ES2_S2_S2_S2_fjLj128EEEEELb0ELb1ELb1ELb0EEEvNS_9BwdParamsE)
        /*104c*/ 	.word	0x00000058


	//----- nvinfo : EIATTR_REGCOUNT
	.align		4
.L_695:
        /*1050*/ 	.byte	0x04, 0x2f
        /*1052*/ 	.short	(.L_697 - .L_696)
	.align		4
.L_696:
        /*1054*/ 	.word	index@(_ZN10layer_norm13ln_bwd_kernelINS_13Kernel_traitsI6__halfS2_S2_S2_fjLj4096ELj1ELj1ELj4ELj16ENS_18Kernel_traits_baseILj4096ES2_S2_S2_S2_fjLj128EEEEELb0ELb1ELb0ELb1EEEvNS_9BwdParamsE)
        /*1058*/ 	.word	0x000000ff


	//----- nvinfo : EIATTR_FRAME_SIZE
	.align		4
.L_697:
        /*105c*/ 	.byte	0x04, 0x11
        /*105e*/ 	.short	(.L_699 - .L_698)
	.align		4
.L_698:
        /*1060*/ 	.word	index@(_ZN10layer_norm13ln_bwd_kernelINS_13Kernel_traitsI6__halfS2_S2_S2_fjLj4096ELj1ELj1ELj4ELj16ENS_18Kernel_traits_baseILj4096ES2_S2_S2_S2_fjLj128EEEEELb0ELb1ELb0ELb1EEEvNS_9BwdParamsE)
        /*1064*/ 	.word	0x00000028


	//----- nvinfo : EIATTR_REGCOUNT
	.align		4
.L_699:
        /*1068*/ 	.byte	0x04, 0x2f
        /*106a*/ 	.short	(.L_701 - .L_700)
	.align		4
.L_700:
        /*106c*/ 	.word	index@(_ZN10layer_norm13ln_bwd_kernelINS_13Kernel_traitsI6__halfS2_S2_S2_fjLj4096ELj1ELj1ELj4ELj16ENS_18Kernel_traits_baseILj4096ES2_S2_S2_S2_fjLj128EEEEELb0ELb1ELb0ELb0EEEvNS_9BwdParamsE)
        /*1070*/ 	.word	0x000000ff


	//----- nvinfo : EIATTR_FRAME_SIZE
	.align		4
.L_701:
        /*1074*/ 	.byte	0x04, 0x11
        /*1076*/ 	.short	(.L_703 - .L_702)
	.align		4
.L_702:
        /*1078*/ 	.word	index@(_ZN10layer_norm13ln_bwd_kernelINS_13Kernel_traitsI6__halfS2_S2_S2_fjLj4096ELj1ELj1ELj4ELj16ENS_18Kernel_traits_baseILj4096ES2_S2_S2_S2_fjLj128EEEEELb0ELb1ELb0ELb0EEEvNS_9BwdParamsE)
        /*107c*/ 	.word	0x00000030


	//----- nvinfo : EIATTR_REGCOUNT
	.align		4
.L_703:
        /*1080*/ 	.byte	0x04, 0x2f
        /*1082*/ 	.short	(.L_705 - .L_704)
	.align		4
.L_704:
        /*1084*/ 	.word	index@(_ZN10layer_norm13ln_bwd_kernelINS_13Kernel_traitsI6__halfS2_S2_S2_fjLj4096ELj1ELj1ELj4ELj16ENS_18Kernel_traits_baseILj4096ES2_S2_S2_S2_fjLj128EEEEELb0ELb0ELb1ELb1EEEvNS_9BwdParamsE)
        /*1088*/ 	.word	0x000000ee


	//----- nvinfo : EIATTR_FRAME_SIZE
	.align		4
.L_705:
        /*108c*/ 	.byte	0x04, 0x11
        /*108e*/ 	.short	(.L_707 - .L_706)
	.align		4
.L_706:
        /*1090*/ 	.word	index@(_ZN10layer_norm13ln_bwd_kernelINS_13Kernel_traitsI6__halfS2_S2_S2_fjLj4096ELj1ELj1ELj4ELj16ENS_18Kernel_traits_baseILj4096ES2_S2_S2_S2_fjLj128EEEEELb0ELb0ELb1ELb1EEEvNS_9BwdParamsE)
        /*1094*/ 	.word	0x00000000


	//----- nvinfo : EIATTR_REGCOUNT
	.align		4
.L_707:
        /*1098*/ 	.byte	0x04, 0x2f
        /*109a*/ 	.short	(.L_709 - .L_708)
	.align		4
.L_708:
        /*109c*/ 	.word	index@(_ZN10layer_norm13ln_bwd_kernelINS_13Kernel_traitsI6__halfS2_S2_S2_fjLj4096ELj1ELj1ELj4ELj16ENS_18Kernel_traits_baseILj4096ES2_S2_S2_S2_fjLj128EEEEELb0ELb0ELb1ELb0EEEvNS_9BwdParamsE)
        /*10a0*/ 	.word	0x000000dc


	//----- nvinfo : EIATTR_FRAME_SIZE
	.align		4
.L_709:
        /*10a4*/ 	.byte	0x04, 0x11
        /*10a6*/ 	.short	(.L_711 - .L_710)
	.align		4
.L_710:
        /*10a8*/ 	.word	index@(_ZN10layer_norm13ln_bwd_kernelINS_13Kernel_traitsI6__halfS2_S2_S2_fjLj4096ELj1ELj1ELj4ELj16ENS_18Kernel_traits_baseILj4096ES2_S2_S2_S2_fjLj128EEEEELb0ELb0ELb1ELb0EEEvNS_9BwdParamsE)
        /*10ac*/ 	.word	0x00000000


	//----- nvinfo : EIATTR_REGCOUNT
	.align		4
.L_711:
        /*10b0*/ 	.byte	0x04, 0x2f
        /*10b2*/ 	.short	(.L_713 - .L_712)
	.align		4
.L_712:
        /*10b4*/ 	.word	index@(_ZN10layer_norm13ln_bwd_kernelINS_13Kernel_traitsI6__halfS2_S2_S2_fjLj4096ELj1ELj1ELj4ELj16ENS_18Kernel_traits_baseILj4096ES2_S2_S2_S2_fjLj128EEEEELb0ELb0ELb0ELb1EEEvNS_9BwdParamsE)
        /*10b8*/ 	.word	0x000000df


	//----- nvinfo : EIATTR_FRAME_SIZE
	.align		4
.L_713:
        /*10bc*/ 	.byte	0x04, 0x11
        /*10be*/ 	.short	(.L_715 - .L_714)
	.align		4
.L_714:
        /*10c0*/ 	.word	index@(_ZN10layer_norm13ln_bwd_kernelINS_13Kernel_traitsI6__halfS2_S2_S2_fjLj4096ELj1ELj1ELj4ELj16ENS_18Kernel_traits_baseILj4096ES2_S2_S2_S2_fjLj128EEEEELb0ELb0ELb0ELb1EEEvNS_9BwdParamsE)
        /*10c4*/ 	.word	0x00000000


	//----- nvinfo : EIATTR_REGCOUNT
	.align		4
.L_715:
        /*10c8*/ 	.byte	0x04, 0x2f
        /*10ca*/ 	.short	(.L_717 - .L_716)
	.align		4
.L_716:
        /*10cc*/ 	.word	index@(_ZN10layer_norm13ln_bwd_kernelINS_13Kernel_traitsI6__halfS2_S2_S2_fjLj4096ELj1ELj1ELj4ELj16ENS_18Kernel_traits_baseILj4096ES2_S2_S2_S2_fjLj128EEEEELb0ELb0ELb0ELb0EEEvNS_9BwdParamsE)
        /*10d0*/ 	.word	0x000000d5


	//----- nvinfo : EIATTR_FRAME_SIZE
	.align		4
.L_717:
        /*10d4*/ 	.byte	0x04, 0x11
        /*10d6*/ 	.short	(.L_719 - .L_718)
	.align		4
.L_718:
        /*10d8*/ 	.word	index@(_ZN10layer_norm13ln_bwd_kernelINS_13Kernel_traitsI6__halfS2_S2_S2_fjLj4096ELj1ELj1ELj4ELj16ENS_18Kernel_traits_baseILj4096ES2_S2_S2_S2_fjLj128EEEEELb0ELb0ELb0ELb0EEEvNS_9BwdParamsE)
        /*10dc*/ 	.word	0x00000000


	//----- nvinfo : EIATTR_REGCOUNT
	.align		4
.L_719:
        /*10e0*/ 	.byte	0x04, 0x2f
        /*10e2*/ 	.short	(.L_721 - .L_720)
	.align		4
.L_720:
        /*10e4*/ 	.word	index@(_ZN10layer_norm13ln_bwd_kernelINS_13Kernel_traitsI13__nv_bfloat16S2_S2_S2_fjLj4096ELj1ELj1ELj4ELj16ENS_18Kernel_traits_baseILj4096ES2_S2_S2_S2_fjLj128EEEEELb1ELb1ELb1ELb1EEEvNS_9BwdParamsE)
        /*10e8*/ 	.word	0x000000ff


	//----- nvinfo : EIATTR_FRAME_SIZE
	.align		4
.L_721:
        /*10ec*/ 	.byte	0x04, 0x11
        /*10ee*/ 	.short	(.L_723 - .L_722)
	.align		4
.L_722:
        /*10f0*/ 	.word	index@(_ZN10layer_norm13ln_bwd_kernelINS_13Kernel_traitsI13__nv_bfloat16S2_S2_S2_fjLj4096ELj1ELj1ELj4ELj16ENS_18Kernel_traits_baseILj4096ES2_S2_S2_S2_fjLj128EEEEELb1ELb1ELb1ELb1EEEvNS_9BwdParamsE)
        /*10f4*/ 	.word	0x00000040


	//----- nvinfo : EIATTR_REGCOUNT
	.align		4
.L_723:
        /*10f8*/ 	.byte	0x04, 0x2f
        /*10fa*/ 	.short	(.L_725 - .L_724)
	.align		4
.L_724:
        /*10fc*/ 	.word	index@(_ZN10layer_norm22ln_bwd_finalize_kernelINS_22Kernel_traits_finalizeILj4096E13__nv_bfloat16S2_S2_S2_fjLb1ELj1024ELj4ENS_18Kernel_traits_baseILj4096ES2_S2_S2_S2_fjLj1024EEEEELb1ELb1EEEvNS_9BwdParamsE)
        /*1100*/ 	.word	0x00000020


	//----- nvinfo : EIATTR_FRAME_SIZE
	.align		4
.L_725:
        /*1104*/ 	.byte	0x04, 0x11
        /*1106*/ 	.short	(.L_727 - .L_726)
	.align		4
.L_726:
        /*1108*/ 	.word	index@(_ZN10layer_norm22ln_bwd_finalize_kernelINS_22Kernel_traits_finalizeILj4096E13__nv_bfloat16S2_S2_S2_fjLb1ELj1024ELj4ENS_18Kernel_traits_baseILj4096ES2_S2_S2_S2_fjLj1024EEEEELb1ELb1EEEvNS_9BwdParamsE)
        /*110c*/ 	.word	0x00000000


	//----- nvinfo : EIATTR_REGCOUNT
	.align		4
.L_727:
        /*1110*/ 	.byte	0x04, 0x2f
        /*1112*/ 	.short	(.L_729 - .L_728)
	.align		4
.L_728:
        /*1114*/ 	.word	index@(_ZN10layer_norm13ln_bwd_kernelINS_13Kernel_traitsI13__nv_bfloat16S2_S2_S2_fjLj4096ELj1ELj1ELj4ELj16ENS_18Kernel_traits_baseILj4096ES2_S2_S2_S2_fjLj128EEEEELb1ELb1ELb1ELb0EEEvNS_9BwdParamsE)
        /*1118*/ 	.word	0x000000ff


	//----- nvinfo : EIATTR_FRAME_SIZE
	.align		4
.L_729:
        /*111c*/ 	.byte	0x04, 0x11
        /*111e*/ 	.short	(.L_731 - .L_730)
	.align		4
.L_730:
        /*1120*/ 	.word	index@(_ZN10layer_norm13ln_bwd_kernelINS_13Kernel_traitsI13__nv_bfloat16S2_S2_S2_fjLj4096ELj1ELj1ELj4ELj16ENS_18Kernel_traits_baseILj4096ES2_S2_S2_S2_fjLj128EEEEELb1ELb1ELb1ELb0EEEvNS_9BwdParamsE)
        /*1124*/ 	.word	0x00000088


	//----- nvinfo : EIATTR_REGCOUNT
	.align		4
.L_731:
        /*1128*/ 	.byte	0x04, 0x2f
        /*112a*/ 	.short	(.L_733 - .L_732)
	.align		4
.L_732:
        /*112c*/ 	.word	index@(_ZN10layer_norm22ln_bwd_finalize_kernelINS_22Kernel_traits_finalizeILj4096E13__nv_bfloat16S2_S2_S2_fjLb1ELj1024ELj4ENS_18Kernel_traits_baseILj4096ES2_S2_S2_S2_fjLj1024EEEEELb1ELb0EEEvNS_9BwdParamsE)
        /*1130*/ 	.word	0x00000020


	//----- nvinfo : EIATTR_FRAME_SIZE
	.align		4
.L_733:
        /*1134*/ 	.byte	0x04, 0x11
        /*1136*/ 	.short	(.L_735 - .L_734)
	.align		4
.L_734:
        /*1138*/ 	.word	index@(_ZN10layer_norm22ln_bwd_finalize_kernelINS_22Kernel_traits_finalizeILj4096E13__nv_bfloat16S2_S2_S2_fjLb1ELj1024ELj4ENS_18Kernel_traits_baseILj4096ES2_S2_S2_S2_fjLj1024EEEEELb1ELb0EEEvNS_9BwdParamsE)
        /*113c*/ 	.word	0x00000000


	//----- nvinfo : EIATTR_REGCOUNT
	.align		4
.L_735:
        /*1140*/ 	.byte	0x04, 0x2f
        /*1142*/ 	.short	(.L_737 - .L_736)
	.align		4
.L_736:
        /*1144*/ 	.word	index@(_ZN10layer_norm13ln_bwd_kernelINS_13Kernel_traitsI13__nv_bfloat16S2_S2_S2_fjLj4096ELj1ELj1ELj4ELj16ENS_18Kernel_traits_baseILj4096ES2_S2_S2_S2_fjLj128EEEEELb1ELb1ELb0ELb1EEEvNS_9BwdParamsE)
        /*1148*/ 	.word	0x000000ff


	//----- nvinfo : EIATTR_FRAME_SIZE
	.align		4
.L_737:
        /*114c*/ 	.byte	0x04, 0x11
        /*114e*/ 	.short	(.L_739 - .L_738)
	.align		4
.L_738:
        /*1150*/ 	.word	index@(_ZN10layer_norm13ln_bwd_kernelINS_13Kernel_traitsI13__nv_bfloat16S2_S2_S2_fjLj4096ELj1ELj1ELj4ELj16ENS_18Kernel_traits_baseILj4096ES2_S2_S2_S2_fjLj128EEEEELb1ELb1ELb0ELb1EEEvNS_9BwdParamsE)
        /*1154*/ 	.word	0x00000008


	//----- nvinfo : EIATTR_REGCOUNT
	.align		4
.L_739:
        /*1158*/ 	.byte	0x04, 0x2f
        /*115a*/ 	.short	(.L_741 - .L_740)
	.align		4
.L_740:
        /*115c*/ 	.word	index@(_ZN10layer_norm13ln_bwd_kernelINS_13Kernel_traitsI13__nv_bfloat16S2_S2_S2_fjLj4096ELj1ELj1ELj4ELj16ENS_18Kernel_traits_baseILj4096ES2_S2_S2_S2_fjLj128EEEEELb1ELb1ELb0ELb0EEEvNS_9BwdParamsE)
        /*1160*/ 	.word	0x000000ff


	//----- nvinfo : EIATTR_FRAME_SIZE
	.align		4
.L_741:
        /*1164*/ 	.byte	0x04, 0x11
        /*1166*/ 	.short	(.L_743 - .L_742)
	.align		4
.L_742:
        /*1168*/ 	.word	index@(_ZN10layer_norm13ln_bwd_kernelINS_13Kernel_traitsI13__nv_bfloat16S2_S2_S2_fjLj4096ELj1ELj1ELj4ELj16ENS_18Kernel_traits_baseILj4096ES2_S2_S2_S2_fjLj128EEEEELb1ELb1ELb0ELb0EEEvNS_9BwdParamsE)
        /*116c*/ 	.word	0x00000060


	//----- nvinfo : EIATTR_REGCOUNT
	.align		4
.L_743:
        /*1170*/ 	.byte	0x04, 0x2f
        /*1172*/ 	.short	(.L_745 - .L_744)
	.align		4
.L_744:
        /*1174*/ 	.word	index@(_ZN10layer_norm13ln_bwd_kernelINS_13Kernel_traitsI13__nv_bfloat16S2_S2_S2_fjLj4096ELj1ELj1ELj4ELj16ENS_18Kernel_traits_baseILj4096ES2_S2_S2_S2_fjLj128EEEEELb1ELb0ELb1ELb1EEEvNS_9BwdParamsE)
        /*1178*/ 	.word	0x000000fe


	//----- nvinfo : EIATTR_FRAME_SIZE
	.align		4
.L_745:
        /*117c*/ 	.byte	0x04, 0x11
        /*117e*/ 	.short	(.L_747 - .L_746)
	.align		4
.L_746:
        /*1180*/ 	.word	index@(_ZN10layer_norm13ln_bwd_kernelINS_13Kernel_traitsI13__nv_bfloat16S2_S2_S2_fjLj4096ELj1ELj1ELj4ELj16ENS_18Kernel_traits_baseILj4096ES2_S2_S2_S2_fjLj128EEEEELb1ELb0ELb1ELb1EEEvNS_9BwdParamsE)
        /*1184*/ 	.word	0x00000000


	//----- nvinfo : EIATTR_REGCOUNT
	.align		4
.L_747:
        /*1188*/ 	.byte	0x04, 0x2f
        /*118a*/ 	.short	(.L_749 - .L_748)
	.align		4
.L_748:
        /*118c*/ 	.word	index@(_ZN10layer_norm22ln_bwd_finalize_kernelINS_22Kernel_traits_finalizeILj4096E13__nv_bfloat16S2_S2_S2_fjLb0ELj1024ELj4ENS_18Kernel_traits_baseILj4096ES2_S2_S2_S2_fjLj1024EEEEELb0ELb1EEEvNS_9BwdParamsE)
        /*1190*/ 	.word	0x00000020


	//----- nvinfo : EIATTR_FRAME_SIZE
	.align		4
.L_749:
        /*1194*/ 	.byte	0x04, 0x11
        /*1196*/ 	.short	(.L_751 - .L_750)
	.align		4
.L_750:
        /*1198*/ 	.word	index@(_ZN10layer_norm22ln_bwd_finalize_kernelINS_22Kernel_traits_finalizeILj4096E13__nv_bfloat16S2_S2_S2_fjLb0ELj1024ELj4ENS_18Kernel_traits_baseILj4096ES2_S2_S2_S2_fjLj1024EEEEELb0ELb1EEEvNS_9BwdParamsE)
        /*119c*/ 	.word	0x00000000


	//----- nvinfo : EIATTR_REGCOUNT
	.align		4
.L_751:
        /*11a0*/ 	.byte	0x04, 0x2f
        /*11a2*/ 	.short	(.L_753 - .L_752)
	.align		4
.L_752:
        /*11a4*/ 	.word	index@(_ZN10layer_norm13ln_bwd_kernelINS_13Kernel_traitsI13__nv_bfloat16S2_S2_S2_fjLj4096ELj1ELj1ELj4ELj16ENS_18Kernel_traits_baseILj4096ES2_S2_S2_S2_fjLj128EEEEELb1ELb0ELb1ELb0EEEvNS_9BwdParamsE)
        /*11a8*/ 	.word	0x000000e4


	//----- nvinfo : EIATTR_FRAME_SIZE
	.align		4
.L_753:
        /*11ac*/ 	.byte	0x04, 0x11
        /*11ae*/ 	.short	(.L_755 - .L_754)
	.align		4
.L_754:
        /*11b0*/ 	.word	index@(_ZN10layer_norm13ln_bwd_kernelINS_13Kernel_traitsI13__nv_bfloat16S2_S2_S2_fjLj4096ELj1ELj1ELj4ELj16ENS_18Kernel_traits_baseILj4096ES2_S2_S2_S2_fjLj128EEEEELb1ELb0ELb1ELb0EEEvNS_9BwdParamsE)
        /*11b4*/ 	.word	0x00000000


	//----- nvinfo : EIATTR_REGCOUNT
	.align		4
.L_755:
        /*11b8*/ 	.byte	0x04, 0x2f
        /*11ba*/ 	.short	(.L_757 - .L_756)
	.align		4
.L_756:
        /*11bc*/ 	.word	index@(_ZN10layer_norm22ln_bwd_finalize_kernelINS_22Kernel_traits_finalizeILj4096E13__nv_bfloat16S2_S2_S2_fjLb0ELj1024ELj4ENS_18Kernel_traits_baseILj4096ES2_S2_S2_S2_fjLj1024EEEEELb0ELb0EEEvNS_9BwdParamsE)
        /*11c0*/ 	.word	0x00000020


	//----- nvinfo : EIATTR_FRAME_SIZE
	.align		4
.L_757:
        /*11c4*/ 	.byte	0x04, 0x11
        /*11c6*/ 	.short	(.L_759 - .L_758)
	.align		4
.L_758:
        /*11c8*/ 	.word	index@(_ZN10layer_norm22ln_bwd_finalize_kernelINS_22Kernel_traits_finalizeILj4096E13__nv_bfloat16S2_S2_S2_fjLb0ELj1024ELj4ENS_18Kernel_traits_baseILj4096ES2_S2_S2_S2_fjLj1024EEEEELb0ELb0EEEvNS_9BwdParamsE)
        /*11cc*/ 	.word	0x00000000


	//----- nvinfo : EIATTR_REGCOUNT
	.align		4
.L_759:
        /*11d0*/ 	.byte	0x04, 0x2f
        /*11d2*/ 	.short	(.L_761 - .L_760)
	.align		4
.L_760:
        /*11d4*/ 	.word	index@(_ZN10layer_norm13ln_bwd_kernelINS_13Kernel_traitsI13__nv_bfloat16S2_S2_S2_fjLj4096ELj1ELj1ELj4ELj16ENS_18Kernel_traits_baseILj4096ES2_S2_S2_S2_fjLj128EEEEELb1ELb0ELb0ELb1EEEvNS_9BwdParamsE)
        /*11d8*/ 	.word	0x000000e2


	//----- nvinfo : EIATTR_FRAME_SIZE
	.align		4
.L_761:
        /*11dc*/ 	.byte	0x04, 0x11
        /*11de*/ 	.short	(.L_763 - .L_762)
	.align		4
.L_762:
        /*11e0*/ 	.word	index@(_ZN10layer_norm13ln_bwd_kernelINS_13Kernel_traitsI13__nv_bfloat16S2_S2_S2_fjLj4096ELj1ELj1ELj4ELj16ENS_18Kernel_traits_baseILj4096ES2_S2_S2_S2_fjLj128EEEEELb1ELb0ELb0ELb1EEEvNS_9BwdParamsE)
        /*11e4*/ 	.word	0x00000000


	//----- nvinfo : EIATTR_REGCOUNT
	.align		4
.L_763:
        /*11e8*/ 	.byte	0x04, 0x2f
        /*11ea*/ 	.short	(.L_765 - .L_764)
	.align		4
.L_764:
        /*11ec*/ 	.word	index@(_ZN10layer_norm13ln_bwd_kernelINS_13Kernel_traitsI13__nv_bfloat16S2_S2_S2_fjLj4096ELj1ELj1ELj4ELj16ENS_18Kernel_traits_baseILj4096ES2_S2_S2_S2_fjLj128EEEEELb1ELb0ELb0ELb0EEEvNS_9BwdParamsE)
        /*11f0*/ 	.word	0x000000df


	//----- nvinfo : EIATTR_FRAME_SIZE
	.align		4
.L_765:
        /*11f4*/ 	.byte	0x04, 0x11
        /*11f6*/ 	.short	(.L_767 - .L_766)
	.align		4
.L_766:
        /*11f8*/ 	.word	index@(_ZN10layer_norm13ln_bwd_kernelINS_13Kernel_traitsI13__nv_bfloat16S2_S2_S2_fjLj4096ELj1ELj1ELj4ELj16ENS_18Kernel_traits_baseILj4096ES2_S2_S2_S2_fjLj128EEEEELb1ELb0ELb0ELb0EEEvNS_9BwdParamsE)
        /*11fc*/ 	.word	0x00000000


	//----- nvinfo : EIATTR_REGCOUNT
	.align		4
.L_767:
        /*1200*/ 	.byte	0x04, 0x2f
        /*1202*/ 	.short	(.L_769 - .L_768)
	.align		4
.L_768:
        /*1204*/ 	.word	index@(_ZN10layer_norm13ln_bwd_kernelINS_13Kernel_traitsI13__nv_bfloat16S2_S2_S2_fjLj4096ELj1ELj1ELj4ELj16ENS_18Kernel_traits_baseILj4096ES2_S2_S2_S2_fjLj128EEEEELb0ELb1ELb1ELb1EEEvNS_9BwdParamsE)
        /*1208*/ 	.word	0x000000ff


	//----- nvinfo : EIATTR_FRAME_SIZE
	.align		4
.L_769:
        /*120c*/ 	.byte	0x04, 0x11
        /*120e*/ 	.short	(.L_771 - .L_770)
	.align		4
.L_770:
        /*1210*/ 	.word	index@(_ZN10layer_norm13ln_bwd_kernelINS_13Kernel_traitsI13__nv_bfloat16S2_S2_S2_fjLj4096ELj1ELj1ELj4ELj16ENS_18Kernel_traits_baseILj4096ES2_S2_S2_S2_fjLj128EEEEELb0ELb1ELb1ELb1EEEvNS_9BwdParamsE)
        /*1214*/ 	.word	0x00000020


	//----- nvinfo : EIATTR_REGCOUNT
	.align		4
.L_771:
        /*1218*/ 	.byte	0x04, 0x2f
        /*121a*/ 	.short	(.L_773 - .L_772)
	.align		4
.L_772:
        /*121c*/ 	.word	index@(_ZN10layer_norm13ln_bwd_kernelINS_13Kernel_traitsI13__nv_bfloat16S2_S2_S2_fjLj4096ELj1ELj1ELj4ELj16ENS_18Kernel_traits_baseILj4096ES2_S2_S2_S2_fjLj128EEEEELb0ELb1ELb1ELb0EEEvNS_9BwdParamsE)
        /*1220*/ 	.word	0x000000ff


	//----- nvinfo : EIATTR_FRAME_SIZE
	.align		4
.L_773:
        /*1224*/ 	.byte	0x04, 0x11
        /*1226*/ 	.short	(.L_775 - .L_774)
	.align		4
.L_774:
        /*1228*/ 	.word	index@(_ZN10layer_norm13ln_bwd_kernelINS_13Kernel_traitsI13__nv_bfloat16S2_S2_S2_fjLj4096ELj1ELj1ELj4ELj16ENS_18Kernel_traits_baseILj4096ES2_S2_S2_S2_fjLj128EEEEELb0ELb1ELb1ELb0EEEvNS_9BwdParamsE)
        /*122c*/ 	.word	0x00000058


	//----- nvinfo : EIATTR_REGCOUNT
	.align		4
.L_775:
        /*1230*/ 	.byte	0x04, 0x2f
        /*1232*/ 	.short	(.L_777 - .L_776)
	.align		4
.L_776:
        /*1234*/ 	.word	index@(_ZN10layer_norm13ln_bwd_kernelINS_13Kernel_traitsI13__nv_bfloat16S2_S2_S2_fjLj4096ELj1ELj1ELj4ELj16ENS_18Kernel_traits_baseILj4096ES2_S2_S2_S2_fjLj128EEEEELb0ELb1ELb0ELb1EEEvNS_9BwdParamsE)
        /*1238*/ 	.word	0x000000ff


	//----- nvinfo : EIATTR_FRAME_SIZE
	.align		4
.L_777:
        /*123c*/ 	.byte	0x04, 0x11
        /*123e*/ 	.short	(.L_779 - .L_778)
	.align		4
.L_778:
        /*1240*/ 	.word	index@(_ZN10layer_norm13ln_bwd_kernelINS_13Kernel_traitsI13__nv_bfloat16S2_S2_S2_fjLj4096ELj1ELj1ELj4ELj16ENS_18Kernel_traits_baseILj4096ES2_S2_S2_S2_fjLj128EEEEELb0ELb1ELb0ELb1EEEvNS_9BwdParamsE)
        /*1244*/ 	.word	0x00000028


	//----- nvinfo : EIATTR_REGCOUNT
	.align		4
.L_779:
        /*1248*/ 	.byte	0x04, 0x2f
        /*124a*/ 	.short	(.L_781 - .L_780)
	.align		4
.L_780:
        /*124c*/ 	.word	index@(_ZN10layer_norm13ln_bwd_kernelINS_13Kernel_traitsI13__nv_bfloat16S2_S2_S2_fjLj4096ELj1ELj1ELj4ELj16ENS_18Kernel_traits_baseILj4096ES2_S2_S2_S2_fjLj128EEEEELb0ELb1ELb0ELb0EEEvNS_9BwdParamsE)
        /*1250*/ 	.word	0x000000ff


	//----- nvinfo : EIATTR_FRAME_SIZE
	.align		4
.L_781:
        /*1254*/ 	.byte	0x04, 0x11
        /*1256*/ 	.short	(.L_783 - .L_782)
	.align		4
.L_782:
        /*1258*/ 	.word	index@(_ZN10layer_norm13ln_bwd_kernelINS_13Kernel_traitsI13__nv_bfloat16S2_S2_S2_fjLj4096ELj1ELj1ELj4ELj16ENS_18Kernel_traits_baseILj4096ES2_S2_S2_S2_fjLj128EEEEELb0ELb1ELb0ELb0EEEvNS_9BwdParamsE)
        /*125c*/ 	.word	0x00000030


	//----- nvinfo : EIATTR_REGCOUNT
	.align		4
.L_783:
        /*1260*/ 	.byte	0x04, 0x2f
        /*1262*/ 	.short	(.L_785 - .L_784)
	.align		4
.L_784:
        /*1264*/ 	.word	index@(_ZN10layer_norm13ln_bwd_kernelINS_13Kernel_traitsI13__nv_bfloat16S2_S2_S2_fjLj4096ELj1ELj1ELj4ELj16ENS_18Kernel_traits_baseILj4096ES2_S2_S2_S2_fjLj128EEEEELb0ELb0ELb1ELb1EEEvNS_9BwdParamsE)
        /*1268*/ 	.word	0x000000f2


	//----- nvinfo : EIATTR_FRAME_SIZE
	.align		4
.L_785:
        /*126c*/ 	.byte	0x04, 0x11
        /*126e*/ 	.short	(.L_787 - .L_786)
	.align		4
.L_786:
        /*1270*/ 	.word	index@(_ZN10layer_norm13ln_bwd_kernelINS_13Kernel_traitsI13__nv_bfloat16S2_S2_S2_fjLj4096ELj1ELj1ELj4ELj16ENS_18Kernel_traits_baseILj4096ES2_S2_S2_S2_fjLj128EEEEELb0ELb0ELb1ELb1EEEvNS_9BwdParamsE)
        /*1274*/ 	.word	0x00000000


	//----- nvinfo : EIATTR_REGCOUNT
	.align		4
.L_787:
        /*1278*/ 	.byte	0x04, 0x2f
        /*127a*/ 	.short	(.L_789 - .L_788)
	.align		4
.L_788:
        /*127c*/ 	.word	index@(_ZN10layer_norm13ln_bwd_kernelINS_13Kernel_traitsI13__nv_bfloat16S2_S2_S2_fjLj4096ELj1ELj1ELj4ELj16ENS_18Kernel_traits_baseILj4096ES2_S2_S2_S2_fjLj128EEEEELb0ELb0ELb1ELb0EEEvNS_9BwdParamsE)
        /*1280*/ 	.word	0x000000da


	//----- nvinfo : EIATTR_FRAME_SIZE
	.align		4
.L_789:
        /*1284*/ 	.byte	0x04, 0x11
        /*1286*/ 	.short	(.L_791 - .L_790)
	.align		4
.L_790:
        /*1288*/ 	.word	index@(_ZN10layer_norm13ln_bwd_kernelINS_13Kernel_traitsI13__nv_bfloat16S2_S2_S2_fjLj4096ELj1ELj1ELj4ELj16ENS_18Kernel_traits_baseILj4096ES2_S2_S2_S2_fjLj128EEEEELb0ELb0ELb1ELb0EEEvNS_9BwdParamsE)
        /*128c*/ 	.word	0x00000000


	//----- nvinfo : EIATTR_REGCOUNT
	.align		4
.L_791:
        /*1290*/ 	.byte	0x04, 0x2f
        /*1292*/ 	.short	(.L_793 - .L_792)
	.align		4
.L_792:
        /*1294*/ 	.word	index@(_ZN10layer_norm13ln_bwd_kernelINS_13Kernel_traitsI13__nv_bfloat16S2_S2_S2_fjLj4096ELj1ELj1ELj4ELj16ENS_18Kernel_traits_baseILj4096ES2_S2_S2_S2_fjLj128EEEEELb0ELb0ELb0ELb1EEEvNS_9BwdParamsE)
        /*1298*/ 	.word	0x000000da


	//----- nvinfo : EIATTR_FRAME_SIZE
	.align		4
.L_793:
        /*129c*/ 	.byte	0x04, 0x11
        /*129e*/ 	.short	(.L_795 - .L_794)
	.align		4
.L_794:
        /*12a0*/ 	.word	index@(_ZN10layer_norm13ln_bwd_kernelINS_13Kernel_traitsI13__nv_bfloat16S2_S2_S2_fjLj4096ELj1ELj1ELj4ELj16ENS_18Kernel_traits_baseILj4096ES2_S2_S2_S2_fjLj128EEEEELb0ELb0ELb0ELb1EEEvNS_9BwdParamsE)
        /*12a4*/ 	.word	0x00000000


	//----- nvinfo : EIATTR_REGCOUNT
	.align		4
.L_795:
        /*12a8*/ 	.byte	0x04, 0x2f
        /*12aa*/ 	.short	(.L_797 - .L_796)
	.align		4
.L_796:
        /*12ac*/ 	.word	index@(_ZN10layer_norm13ln_bwd_kernelINS_13Kernel_traitsI13__nv_bfloat16S2_S2_S2_fjLj4096ELj1ELj1ELj4ELj16ENS_18Kernel_traits_baseILj4096ES2_S2_S2_S2_fjLj128EEEEELb0ELb0ELb0ELb0EEEvNS_9BwdParamsE)
        /*12b0*/ 	.word	0x000000d5


	//----- nvinfo : EIATTR_FRAME_SIZE
	.align		4
.L_797:
        /*12b4*/ 	.byte	0x04, 0x11
        /*12b6*/ 	.short	(.L_799 - .L_798)
	.align		4
.L_798:
        /*12b8*/ 	.word	index@(_ZN10layer_norm13ln_bwd_kernelINS_13Kernel_traitsI13__nv_bfloat16S2_S2_S2_fjLj4096ELj1ELj1ELj4ELj16ENS_18Kernel_traits_baseILj4096ES2_S2_S2_S2_fjLj128EEEEELb0ELb0ELb0ELb0EEEvNS_9BwdParamsE)
        /*12bc*/ 	.word	0x00000000


	//----- nvinfo : EIATTR_MIN_STACK_SIZE
	.align		4
.L_799:
        /*12c0*/ 	.byte	0x04, 0x12
        /*12c2*/ 	.short	(.L_801 - .L_800)
	.align		4
.L_800:
        /*12c4*/ 	.word	index@(_ZN10layer_norm13ln_bwd_kernelINS_13Kernel_traitsI13__nv_bfloat16S2_S2_S2_fjLj4096ELj1ELj1ELj4ELj16ENS_18Kernel_traits_baseILj4096ES2_S2_S2_S2_fjLj128EEEEELb0ELb0ELb0ELb0EEEvNS_9BwdParamsE)
        /*12c8*/ 	.word	0x00000000


	//----- nvinfo : EIATTR_MIN_STACK_SIZE
	.align		4
.L_801:
        /*12cc*/ 	.byte	0x04, 0x12
        /*12ce*/ 	.short	(.L_803 - .L_802)
	.align		4
.L_802:
        /*12d0*/ 	.word	index@(_ZN10layer_norm13ln_bwd_kernelINS_13Kernel_traitsI13__nv_bfloat16S2_S2_S2_fjLj4096ELj1ELj1ELj4ELj16ENS_18Kernel_traits_baseILj4096ES2_S2_S2_S2_fjLj128EEEEELb0ELb0ELb0ELb1EEEvNS_9BwdParamsE)
        /*12d4*/ 	.word	0x00000000


	//----- nvinfo : EIATTR_MIN_STACK_SIZE
	.align		4
.L_803:
        /*12d8*/ 	.byte	0x04, 0x12
        /*12da*/ 	.short	(.L_805 - .L_804)
	.align		4
.L_804:
        /*12dc*/ 	.word	index@(_ZN10layer_norm13ln_bwd_kernelINS_13Kernel_traitsI13__nv_bfloat16S2_S2_S2_fjLj4096ELj1ELj1ELj4ELj16ENS_18Kernel_traits_baseILj4096ES2_S2_S2_S2_fjLj128EEEEELb0ELb0ELb1ELb0EEEvNS_9BwdParamsE)
        /*12e0*/ 	.word	0x00000000


	//----- nvinfo : EIATTR_MIN_STACK_SIZE
	.align		4
.L_805:
        /*12e4*/ 	.byte	0x04, 0x12
        /*12e6*/ 	.short	(.L_807 - .L_806)
	.align		4
.L_806:
        /*12e8*/ 	.word	index@(_ZN10layer_norm13ln_bwd_kernelINS_13Kernel_traitsI13__nv_bfloat16S2_S2_S2_fjLj4096ELj1ELj1ELj4ELj16ENS_18Kernel_traits_baseILj4096ES2_S2_S2_S2_fjLj128EEEEELb0ELb0ELb1ELb1EEEvNS_9BwdParamsE)
        /*12ec*/ 	.word	0x00000000


	//----- nvinfo : EIATTR_MIN_STACK_SIZE
	.align		4
.L_807:
        /*12f0*/ 	.byte	0x04, 0x12
        /*12f2*/ 	.short	(.L_809 - .L_808)
	.align		4
.L_808:
        /*12f4*/ 	.word	index@(_ZN10layer_norm13ln_bwd_kernelINS_13Kernel_traitsI13__nv_bfloat16S2_S2_S2_fjLj4096ELj1ELj1ELj4ELj16ENS_18Kernel_traits_baseILj4096ES2_S2_S2_S2_fjLj128EEEEELb0ELb1ELb0ELb0EEEvNS_9BwdParamsE)
        /*12f8*/ 	.word	0x00000030


	//----- nvinfo : EIATTR_MIN_STACK_SIZE
	.align		4
.L_809:
        /*12fc*/ 	.byte	0x04, 0x12
        /*12fe*/ 	.short	(.L_811 - .L_810)
	.align		4
.L_810:
        /*1300*/ 	.word	index@(_ZN10layer_norm13ln_bwd_kernelINS_13Kernel_traitsI13__nv_bfloat16S2_S2_S2_fjLj4096ELj1ELj1ELj4ELj16ENS_18Kernel_traits_baseILj4096ES2_S2_S2_S2_fjLj128EEEEELb0ELb1ELb0ELb1EEEvNS_9BwdParamsE)
        /*1304*/ 	.word	0x00000028


	//----- nvinfo : EIATTR_MIN_STACK_SIZE
	.align		4
.L_811:
        /*1308*/ 	.byte	0x04, 0x12
        /*130a*/ 	.short	(.L_813 - .L_812)
	.align		4
.L_812:
        /*130c*/ 	.word	index@(_ZN10layer_norm13ln_bwd_kernelINS_13Kernel_traitsI13__nv_bfloat16S2_S2_S2_fjLj4096ELj1ELj1ELj4ELj16ENS_18Kernel_traits_baseILj4096ES2_S2_S2_S2_fjLj128EEEEELb0ELb1ELb1ELb0EEEvNS_9BwdParamsE)
        /*1310*/ 	.word	0x00000058


	//----- nvinfo : EIATTR_MIN_STACK_SIZE
	.align		4
.L_813:
        /*1314*/ 	.byte	0x04, 0x12
        /*1316*/ 	.short	(.L_815 - .L_814)
	.align		4
.L_814:
        /*1318*/ 	.word	index@(_ZN10layer_norm13ln_bwd_kernelINS_13Kernel_traitsI13__nv_bfloat16S2_S2_S2_fjLj4096ELj1ELj1ELj4ELj16ENS_18Kernel_traits_baseILj4096ES2_S2_S2_S2_fjLj128EEEEELb0ELb1ELb1ELb1EEEvNS_9BwdParamsE)
        /*131c*/ 	.word	0x00000020


	//----- nvinfo : EIATTR_MIN_STACK_SIZE
	.align		4
.L_815:
        /*1320*/ 	.byte	0x04, 0x12
        /*1322*/ 	.short	(.L_817 - .L_816)
	.align		4
.L_816:
        /*1324*/ 	.word	index@(_ZN10layer_norm13ln_bwd_kernelINS_13Kernel_traitsI13__nv_bfloat16S2_S2_S2_fjLj4096ELj1ELj1ELj4ELj16ENS_18Kernel_traits_baseILj4096ES2_S2_S2_S2_fjLj128EEEEELb1ELb0ELb0ELb0EEEvNS_9BwdParamsE)
        /*1328*/ 	.word	0x00000000


	//----- nvinfo : EIATTR_MIN_STACK_SIZE
	.align		4
.L_817:
        /*132c*/ 	.byte	0x04, 0x12
        /*132e*/ 	.short	(.L_819 - .L_818)
	.align		4
.L_818:
        /*1330*/ 	.word	index@(_ZN10layer_norm13ln_bwd_kernelINS_13Kernel_traitsI13__nv_bfloat16S2_S2_S2_fjLj4096ELj1ELj1ELj4ELj16ENS_18Kernel_traits_baseILj4096ES2_S2_S2_S2_fjLj128EEEEELb1ELb0ELb0ELb1EEEvNS_9BwdParamsE)
        /*1334*/ 	.word	0x00000000


	//----- nvinfo : EIATTR_MIN_STACK_SIZE
	.align		4
.L_819:
        /*1338*/ 	.byte	0x04, 0x12
        /*133a*/ 	.short	(.L_821 - .L_820)
	.align		4
.L_820:
        /*133c*/ 	.word	index@(_ZN10layer_norm22ln_bwd_finalize_kernelINS_22Kernel_traits_finalizeILj4096E13__nv_bfloat16S2_S2_S2_fjLb0ELj1024ELj4ENS_18Kernel_traits_baseILj4096ES2_S2_S2_S2_fjLj1024EEEEELb0ELb0EEEvNS_9BwdParamsE)
        /*1340*/ 	.word	0x00000000


	//----- nvinfo : EIATTR_MIN_STACK_SIZE
	.align		4
.L_821:
        /*1344*/ 	.byte	0x04, 0x12
        /*1346*/ 	.short	(.L_823 - .L_822)
	.align		4
.L_822:
        /*1348*/ 	.word	index@(_ZN10layer_norm13ln_bwd_kernelINS_13Kernel_traitsI13__nv_bfloat16S2_S2_S2_fjLj4096ELj1ELj1ELj4ELj16ENS_18Kernel_traits_baseILj4096ES2_S2_S2_S2_fjLj128EEEEELb1ELb0ELb1ELb0EEEvNS_9BwdParamsE)
        /*134c*/ 	.word	0x00000000


	//----- nvinfo : EIATTR_MIN_STACK_SIZE
	.align		4
.L_823:
        /*1350*/ 	.byte	0x04, 0x12
        /*1352*/ 	.short	(.L_825 - .L_824)
	.align		4
.L_824:
        /*1354*/ 	.word	index@(_ZN10layer_norm22ln_bwd_finalize_kernelINS_22Kernel_traits_finalizeILj4096E13__nv_bfloat16S2_S2_S2_fjLb0ELj1024ELj4ENS_18Kernel_traits_baseILj4096ES2_S2_S2_S2_fjLj1024EEEEELb0ELb1EEEvNS_9BwdParamsE)
        /*1358*/ 	.word	0x00000000


	//----- nvinfo : EIATTR_MIN_STACK_SIZE
	.align		4
.L_825:
        /*135c*/ 	.byte	0x04, 0x12
        /*135e*/ 	.short	(.L_827 - .L_826)
	.align		4
.L_826:
        /*1360*/ 	.word	index@(_ZN10layer_norm13ln_bwd_kernelINS_13Kernel_traitsI13__nv_bfloat16S2_S2_S2_fjLj4096ELj1ELj1ELj4ELj16ENS_18Kernel_traits_baseILj4096ES2_S2_S2_S2_fjLj128EEEEELb1ELb0ELb1ELb1EEEvNS_9BwdParamsE)
        /*1364*/ 	.word	0x00000000


	//----- nvinfo : EIATTR_MIN_STACK_SIZE
	.align		4
.L_827:
        /*1368*/ 	.byte	0x04, 0x12
        /*136a*/ 	.short	(.L_829 - .L_828)
	.align		4
.L_828:
        /*136c*/ 	.word	index@(_ZN10layer_norm13ln_bwd_kernelINS_13Kernel_traitsI13__nv_bfloat16S2_S2_S2_fjLj4096ELj1ELj1ELj4ELj16ENS_18Kernel_traits_baseILj4096ES2_S2_S2_S2_fjLj128EEEEELb1ELb1ELb0ELb0EEEvNS_9BwdParamsE)
        /*1370*/ 	.word	0x00000060


	//----- nvinfo : EIATTR_MIN_STACK_SIZE
	.align		4
.L_829:
        /*1374*/ 	.byte	0x04, 0x12
        /*1376*/ 	.short	(.L_831 - .L_830)
	.align		4
.L_830:
        /*1378*/ 	.word	index@(_ZN10layer_norm13ln_bwd_kernelINS_13Kernel_traitsI13__nv_bfloat16S2_S2_S2_fjLj4096ELj1ELj1ELj4ELj16ENS_18Kernel_traits_baseILj4096ES2_S2_S2_S2_fjLj128EEEEELb1ELb1ELb0ELb1EEEvNS_9BwdParamsE)
        /*137c*/ 	.word	0x00000008


	//----- nvinfo : EIATTR_MIN_STACK_SIZE
	.align		4
.L_831:
        /*1380*/ 	.byte	0x04, 0x12
        /*1382*/ 	.short	(.L_833 - .L_832)
	.align		4
.L_832:
        /*1384*/ 	.word	index@(_ZN10layer_norm22ln_bwd_finalize_kernelINS_22Kernel_traits_finalizeILj4096E13__nv_bfloat16S2_S2_S2_fjLb1ELj1024ELj4ENS_18Kernel_traits_baseILj4096ES2_S2_S2_S2_fjLj1024EEEEELb1ELb0EEEvNS_9BwdParamsE)
        /*1388*/ 	.word	0x00000000


	//----- nvinfo : EIATTR_MIN_STACK_SIZE
	.align		4
.L_833:
        /*138c*/ 	.byte	0x04, 0x12
        /*138e*/ 	.short	(.L_835 - .L_834)
	.align		4
.L_834:
        /*1390*/ 	.word	index@(_ZN10layer_norm13ln_bwd_kernelINS_13Kernel_traitsI13__nv_bfloat16S2_S2_S2_fjLj4096ELj1ELj1ELj4ELj16ENS_18Kernel_traits_baseILj4096ES2_S2_S2_S2_fjLj128EEEEELb1ELb1ELb1ELb0EEEvNS_9BwdParamsE)
        /*1394*/ 	.word	0x00000088


	//----- nvinfo : EIATTR_MIN_STACK_SIZE
	.align		4
.L_835:
        /*1398*/ 	.byte	0x04, 0x12
        /*139a*/ 	.short	(.L_837 - .L_836)
	.align		4
.L_836:
        /*139c*/ 	.word	index@(_ZN10layer_norm22ln_bwd_finalize_kernelINS_22Kernel_traits_finalizeILj4096E13__nv_bfloat16S2_S2_S2_fjLb1ELj1024ELj4ENS_18Kernel_traits_baseILj4096ES2_S2_S2_S2_fjLj1024EEEEELb1ELb1EEEvNS_9BwdParamsE)
        /*13a0*/ 	.word	0x00000000


	//----- nvinfo : EIATTR_MIN_STACK_SIZE
	.align		4
.L_837:
        /*13a4*/ 	.byte	0x04, 0x12
        /*13a6*/ 	.short	(.L_839 - .L_838)
	.align		4
.L_838:
        /*13a8*/ 	.word	index@(_ZN10layer_norm13ln_bwd_kernelINS_13Kernel_traitsI13__nv_bfloat16S2_S2_S2_fjLj4096ELj1ELj1ELj4ELj16ENS_18Kernel_traits_baseILj4096ES2_S2_S2_S2_fjLj128EEEEELb1ELb1ELb1ELb1EEEvNS_9BwdParamsE)
        /*13ac*/ 	.word	0x00000040


	//----- nvinfo : EIATTR_MIN_STACK_SIZE
	.align		4
.L_839:
        /*13b0*/ 	.byte	0x04, 0x12
        /*13b2*/ 	.short	(.L_841 - .L_840)
	.align		4
.L_840:
        /*13b4*/ 	.word	index@(_ZN10layer_norm13ln_bwd_kernelINS_13Kernel_traitsI6__halfS2_S2_S2_fjLj4096ELj1ELj1ELj4ELj16ENS_18Kernel_traits_baseILj4096ES2_S2_S2_S2_fjLj128EEEEELb0ELb0ELb0ELb0EEEvNS_9BwdParamsE)
        /*13b8*/ 	.word	0x00000000


	//----- nvinfo : EIATTR_MIN_STACK_SIZE
	.align		4
.L_841:
        /*13bc*/ 	.byte	0x04, 0x12
        /*13be*/ 	.short	(.L_843 - .L_842)
	.align		4
.L_842:
        /*13c0*/ 	.word	index@(_ZN10layer_norm13ln_bwd_kernelINS_13Kernel_traitsI6__halfS2_S2_S2_fjLj4096ELj1ELj1ELj4ELj16ENS_18Kernel_traits_baseILj4096ES2_S2_S2_S2_fjLj128EEEEELb0ELb0ELb0ELb1EEEvNS_9BwdParamsE)
        /*13c4*/ 	.word	0x00000000


	//----- nvinfo : EIATTR_MIN_STACK_SIZE
	.align		4
.L_843:
        /*13c8*/ 	.byte	0x04, 0x12
        /*13ca*/ 	.short	(.L_845 - .L_844)
	.align		4
.L_844:
        /*13cc*/ 	.word	index@(_ZN10layer_norm13ln_bwd_kernelINS_13Kernel_traitsI6__halfS2_S2_S2_fjLj4096ELj1ELj1ELj4ELj16ENS_18Kernel_traits_baseILj4096ES2_S2_S2_S2_fjLj128EEEEELb0ELb0ELb1ELb0EEEvNS_9BwdParamsE)
        /*13d0*/ 	.word	0x00000000


	//----- nvinfo : EIATTR_MIN_STACK_SIZE
	.align		4
.L_845:
        /*13d4*/ 	.byte	0x04, 0x12
        /*13d6*/ 	.short	(.L_847 - .L_846)
	.align		4
.L_846:
        /*13d8*/ 	.word	index@(_ZN10layer_norm13ln_bwd_kernelINS_13Kernel_traitsI6__halfS2_S2_S2_fjLj4096ELj1ELj1ELj4ELj16ENS_18Kernel_traits_baseILj4096ES2_S2_S2_S2_fjLj128EEEEELb0ELb0ELb1ELb1EEEvNS_9BwdParamsE)
        /*13dc*/ 	.word	0x00000000


	//----- nvinfo : EIATTR_MIN_STACK_SIZE
	.align		4
.L_847:
        /*13e0*/ 	.byte	0x04, 0x12
        /*13e2*/ 	.short	(.L_849 - .L_848)
	.align		4
.L_848:
        /*13e4*/ 	.word	index@(_ZN10layer_norm13ln_bwd_kernelINS_13Kernel_traitsI6__halfS2_S2_S2_fjLj4096ELj1ELj1ELj4ELj16ENS_18Kernel_traits_baseILj4096ES2_S2_S2_S2_fjLj128EEEEELb0ELb1ELb0ELb0EEEvNS_9BwdParamsE)
        /*13e8*/ 	.word	0x00000030


	//----- nvinfo : EIATTR_MIN_STACK_SIZE
	.align		4
.L_849:
        /*13ec*/ 	.byte	0x04, 0x12
        /*13ee*/ 	.short	(.L_851 - .L_850)
	.align		4
.L_850:
        /*13f0*/ 	.word	index@(_ZN10layer_norm13ln_bwd_kernelINS_13Kernel_traitsI6__halfS2_S2_S2_fjLj4096ELj1ELj1ELj4ELj16ENS_18Kernel_traits_baseILj4096ES2_S2_S2_S2_fjLj128EEEEELb0ELb1ELb0ELb1EEEvNS_9BwdParamsE)
        /*13f4*/ 	.word	0x00000028


	//----- nvinfo : EIATTR_MIN_STACK_SIZE
	.align		4
.L_851:
        /*13f8*/ 	.byte	0x04, 0x12
        /*13fa*/ 	.short	(.L_853 - .L_852)
	.align		4
.L_852:
        /*13fc*/ 	.word	index@(_ZN10layer_norm13ln_bwd_kernelINS_13Kernel_traitsI6__halfS2_S2_S2_fjLj4096ELj1ELj1ELj4ELj16ENS_18Kernel_traits_baseILj4096ES2_S2_S2_S2_fjLj128EEEEELb0ELb1ELb1ELb0EEEvNS_9BwdParamsE)
        /*1400*/ 	.word	0x00000058


	//----- nvinfo : EIATTR_MIN_STACK_SIZE
	.align		4
.L_853:
        /*1404*/ 	.byte	0x04, 0x12
        /*1406*/ 	.short	(.L_855 - .L_854)
	.align		4
.L_854:
        /*1408*/ 	.word	index@(_ZN10layer_norm13ln_bwd_kernelINS_13Kernel_traitsI6__halfS2_S2_S2_fjLj4096ELj1ELj1ELj4ELj16ENS_18Kernel_traits_baseILj4096ES2_S2_S2_S2_fjLj128EEEEELb0ELb1ELb1ELb1EEEvNS_9BwdParamsE)
        /*140c*/ 	.word	0x00000020


	//----- nvinfo : EIATTR_MIN_STACK_SIZE
	.align		4
.L_855:
        /*1410*/ 	.byte	0x04, 0x12
        /*1412*/ 	.short	(.L_857 - .L_856)
	.align		4
.L_856:
        /*1414*/ 	.word	index@(_ZN10layer_norm13ln_bwd_kernelINS_13Kernel_traitsI6__halfS2_S2_S2_fjLj4096ELj1ELj1ELj4ELj16ENS_18Kernel_traits_baseILj4096ES2_S2_S2_S2_fjLj128EEEEELb1ELb0ELb0ELb0EEEvNS_9BwdParamsE)
        /*1418*/ 	.word	0x00000000


	//----- nvinfo : EIATTR_MIN_STACK_SIZE
	.align		4
.L_857:
        /*141c*/ 	.byte	0x04, 0x12
        /*141e*/ 	.short	(.L_859 - .L_858)
	.align		4
.L_858:
        /*1420*/ 	.word	index@(_ZN10layer_norm13ln_bwd_kernelINS_13Kernel_traitsI6__halfS2_S2_S2_fjLj4096ELj1ELj1ELj4ELj16ENS_18Kernel_traits_baseILj4096ES2_S2_S2_S2_fjLj128EEEEELb1ELb0ELb0ELb1EEEvNS_9BwdParamsE)
        /*1424*/ 	.word	0x00000000


	//----- nvinfo : EIATTR_MIN_STACK_SIZE
	.align		4
.L_859:
        /*1428*/ 	.byte	0x04, 0x12
        /*142a*/ 	.short	(.L_861 - .L_860)
	.align		4
.L_860:
        /*142c*/ 	.word	index@(_ZN10layer_norm22ln_bwd_finalize_kernelINS_22Kernel_traits_finalizeILj4096E6__halfS2_S2_S2_fjLb0ELj1024ELj4ENS_18Kernel_traits_baseILj4096ES2_S2_S2_S2_fjLj1024EEEEELb0ELb0EEEvNS_9BwdParamsE)
        /*1430*/ 	.word	0x00000000


	//----- nvinfo : EIATTR_MIN_STACK_SIZE
	.align		4
.L_861:
        /*1434*/ 	.byte	0x04, 0x12
        /*1436*/ 	.short	(.L_863 - .L_862)
	.align		4
.L_862:
        /*1438*/ 	.word	index@(_ZN10layer_norm13ln_bwd_kernelINS_13Kernel_traitsI6__halfS2_S2_S2_fjLj4096ELj1ELj1ELj4ELj16ENS_18Kernel_traits_baseILj4096ES2_S2_S2_S2_fjLj128EEEEELb1ELb0ELb1ELb0EEEvNS_9BwdParamsE)
        /*143c*/ 	.word	0x00000000


	//----- nvinfo : EIATTR_MIN_STACK_SIZE
	.align		4
.L_863:
        /*1440*/ 	.byte	0x04, 0x12
        /*1442*/ 	.short	(.L_865 - .L_864)
	.align		4
.L_864:
        /*1444*/ 	.word	index@(_ZN10layer_norm22ln_bwd_finalize_kernelINS_22Kernel_traits_finalizeILj4096E6__halfS2_S2_S2_fjLb0ELj1024ELj4ENS_18Kernel_traits_baseILj4096ES2_S2_S2_S2_fjLj1024EEEEELb0ELb1EEEvNS_9BwdParamsE)
        /*1448*/ 	.word	0x00000000


	//----- nvinfo : EIATTR_MIN_STACK_SIZE
	.align		4
.L_865:
        /*144c*/ 	.byte	0x04, 0x12
        /*144e*/ 	.short	(.L_867 - .L_866)
	.align		4
.L_866:
        /*1450*/ 	.word	index@(_ZN10layer_norm13ln_bwd_kernelINS_13Kernel_traitsI6__halfS2_S2_S2_fjLj4096ELj1ELj1ELj4ELj16ENS_18Kernel_traits_baseILj4096ES2_S2_S2_S2_fjLj128EEEEELb1ELb0ELb1ELb1EEEvNS_9BwdParamsE)
        /*1454*/ 	.word	0x00000000


	//----- nvinfo : EIATTR_MIN_STACK_SIZE
	.align		4
.L_867:
        /*1458*/ 	.byte	0x04, 0x12
        /*145a*/ 	.short	(.L_869 - .L_868)
	.align		4
.L_868:
        /*145c*/ 	.word	index@(_ZN10layer_norm13ln_bwd_kernelINS_13Kernel_traitsI6__halfS2_S2_S2_fjLj4096ELj1ELj1ELj4ELj16ENS_18Kernel_traits_baseILj4096ES2_S2_S2_S2_fjLj128EEEEELb1ELb1ELb0ELb0EEEvNS_9BwdParamsE)
        /*1460*/ 	.word	0x00000060


	//----- nvinfo : EIATTR_MIN_STACK_SIZE
	.align		4
.L_869:
        /*1464*/ 	.byte	0x04, 0x12
        /*1466*/ 	.short	(.L_871 - .L_870)
	.align		4
.L_870:
        /*1468*/ 	.word	index@(_ZN10layer_norm13ln_bwd_kernelINS_13Kernel_traitsI6__halfS2_S2_S2_fjLj4096ELj1ELj1ELj4ELj16ENS_18Kernel_traits_baseILj4096ES2_S2_S2_S2_fjLj128EEEEELb1ELb1ELb0ELb1EEEvNS_9BwdParamsE)
        /*146c*/ 	.word	0x00000008


	//----- nvinfo : EIATTR_MIN_STACK_SIZE
	.align		4
.L_871:
        /*1470*/ 	.byte	0x04, 0x12
        /*1472*/ 	.short	(.L_873 - .L_872)
	.align		4
.L_872:
        /*1474*/ 	.word	index@(_ZN10layer_norm22ln_bwd_finalize_kernelINS_22Kernel_traits_finalizeILj4096E6__halfS2_S2_S2_fjLb1ELj1024ELj4ENS_18Kernel_traits_baseILj4096ES2_S2_S2_S2_fjLj1024EEEEELb1ELb0EEEvNS_9BwdParamsE)
        /*1478*/ 	.word	0x00000000


	//----- nvinfo : EIATTR_MIN_STACK_SIZE
	.align		4
.L_873:
        /*147c*/ 	.byte	0x04, 0x12
        /*147e*/ 	.short	(.L_875 - .L_874)
	.align		4
.L_874:
        /*1480*/ 	.word	index@(_ZN10layer_norm13ln_bwd_kernelINS_13Kernel_traitsI6__halfS2_S2_S2_fjLj4096ELj1ELj1ELj4ELj16ENS_18Kernel_traits_baseILj4096ES2_S2_S2_S2_fjLj128EEEEELb1ELb1ELb1ELb0EEEvNS_9BwdParamsE)
        /*1484*/ 	.word	0x00000088


	//----- nvinfo : EIATTR_MIN_STACK_SIZE
	.align		4
.L_875:
        /*1488*/ 	.byte	0x04, 0x12
        /*148a*/ 	.short	(.L_877 - .L_876)
	.align		4
.L_876:
        /*148c*/ 	.word	index@(_ZN10layer_norm22ln_bwd_finalize_kernelINS_22Kernel_traits_finalizeILj4096E6__halfS2_S2_S2_fjLb1ELj1024ELj4ENS_18Kernel_traits_baseILj4096ES2_S2_S2_S2_fjLj1024EEEEELb1ELb1EEEvNS_9BwdParamsE)
        /*1490*/ 	.word	0x00000000


	//----- nvinfo : EIATTR_MIN_STACK_SIZE
	.align		4
.L_877:
        /*1494*/ 	.byte	0x04, 0x12
        /*1496*/ 	.short	(.L_879 - .L_878)
	.align		4
.L_878:
        /*1498*/ 	.word	index@(_ZN10layer_norm13ln_bwd_kernelINS_13Kernel_traitsI6__halfS2_S2_S2_fjLj4096ELj1ELj1ELj4ELj16ENS_18Kernel_traits_baseILj4096ES2_S2_S2_S2_fjLj128EEEEELb1ELb1ELb1ELb1EEEvNS_9BwdParamsE)
        /*149c*/ 	.word	0x00000040


	//----- nvinfo : EIATTR_MIN_STACK_SIZE
	.align		4
.L_879:
        /*14a0*/ 	.byte	0x04, 0x12
        /*14a2*/ 	.short	(.L_881 - .L_880)
	.align		4
.L_880:
        /*14a4*/ 	.word	index@(_ZN10layer_norm13ln_bwd_kernelINS_13Kernel_traitsIf13__nv_bfloat16S2_S2_fjLj4096ELj1ELj1ELj4ELj16ENS_18Kernel_traits_baseILj4096EfS2_S2_S2_fjLj128EEEEELb0ELb0ELb0ELb0EEEvNS_9BwdParamsE)
        /*14a8*/ 	.word	0x00000000


	//----- nvinfo : EIATTR_MIN_STACK_SIZE
	.align		4
.L_881:
        /*14ac*/ 	.byte	0x04, 0x12
        /*14ae*/ 	.short	(.L_883 - .L_882)
	.align		4
.L_882:
        /*14b0*/ 	.word	index@(_ZN10layer_norm13ln_bwd_kernelINS_13Kernel_traitsIf13__nv_bfloat16S2_S2_fjLj4096ELj1ELj1ELj4ELj16ENS_18Kernel_traits_baseILj4096EfS2_S2_S2_fjLj128EEEEELb0ELb0ELb0ELb1EEEvNS_9BwdParamsE)
        /*14b4*/ 	.word	0x00000000


	//----- nvinfo : EIATTR_MIN_STACK_SIZE
	.align		4
.L_883:
        /*14b8*/ 	.byte	0x04, 0x12
        /*14ba*/ 	.short	(.L_885 - .L_884)
	.align		4
.L_884:
        /*14bc*/ 	.word	index@(_ZN10layer_norm13ln_bwd_kernelINS_13Kernel_traitsIf13__nv_bfloat16S2_S2_fjLj4096ELj1ELj1ELj4ELj16ENS_18Kernel_traits_baseILj4096EfS2_S2_S2_fjLj128EEEEELb0ELb0ELb1ELb0EEEvNS_9BwdParamsE)
        /*14c0*/ 	.word	0x00000000


	//----- nvinfo : EIATTR_MIN_STACK_SIZE
	.align		4
.L_885:
        /*14c4*/ 	.byte	0x04, 0x12
        /*14c6*/ 	.short	(.L_887 - .L_886)
	.align		4
.L_886:
        /*14c8*/ 	.word	index@(_ZN10layer_norm13ln_bwd_kernelINS_13Kernel_traitsIf13__nv_bfloat16S2_S2_fjLj4096ELj1ELj1ELj4ELj16ENS_18Kernel_traits_baseILj4096EfS2_S2_S2_fjLj128EEEEELb0ELb0ELb1ELb1EEEvNS_9BwdParamsE)
        /*14cc*/ 	.word	0x00000000


	//----- nvinfo : EIATTR_MIN_STACK_SIZE
	.align		4
.L_887:
        /*14d0*/ 	.byte	0x04, 0x12
        /*14d2*/ 	.short	(.L_889 - .L_888)
	.align		4
.L_888:
        /*14d4*/ 	.word	index@(_ZN10layer_norm13ln_bwd_kernelINS_13Kernel_traitsIf13__nv_bfloat16S2_S2_fjLj4096ELj1ELj1ELj4ELj16ENS_18Kernel_traits_baseILj4096EfS2_S2_S2_fjLj128EEEEELb0ELb1ELb0ELb0EEEvNS_9BwdParamsE)
        /*14d8*/ 	.word	0x00000030


	//----- nvinfo : EIATTR_MIN_STACK_SIZE
	.align		4
.L_889:
        /*14dc*/ 	.byte	0x04, 0x12
        /*14de*/ 	.short	(.L_891 - .L_890)
	.align		4
.L_890:
        /*14e0*/ 	.word	index@(_ZN10layer_norm13ln_bwd_kernelINS_13Kernel_traitsIf13__nv_bfloat16S2_S2_fjLj4096ELj1ELj1ELj4ELj16ENS_18Kernel_traits_baseILj4096EfS2_S2_S2_fjLj128EEEEELb0ELb1ELb0ELb1EEEvNS_9BwdParamsE)
        /*14e4*/ 	.word	0x00000028


	//----- nvinfo : EIATTR_MIN_STACK_SIZE
	.align		4
.L_891:
        /*14e8*/ 	.byte	0x04, 0x12
        /*14ea*/ 	.short	(.L_893 - .L_892)
	.align		4
.L_892:
        /*14ec*/ 	.word	index@(_ZN10layer_norm13ln_bwd_kernelINS_13Kernel_traitsIf13__nv_bfloat16S2_S2_fjLj4096ELj1ELj1ELj4ELj16ENS_18Kernel_traits_baseILj4096EfS2_S2_S2_fjLj128EEEEELb0ELb1ELb1ELb0EEEvNS_9BwdParamsE)
        /*14f0*/ 	.word	0x00000060


	//----- nvinfo : EIATTR_MIN_STACK_SIZE
	.align		4
.L_893:
        /*14f4*/ 	.byte	0x04, 0x12
        /*14f6*/ 	.short	(.L_895 - .L_894)
	.align		4
.L_894:
        /*14f8*/ 	.word	index@(_ZN10layer_norm13ln_bwd_kernelINS_13Kernel_traitsIf13__nv_bfloat16S2_S2_fjLj4096ELj1ELj1ELj4ELj16ENS_18Kernel_traits_baseILj4096EfS2_S2_S2_fjLj128EEEEELb0ELb1ELb1ELb1EEEvNS_9BwdParamsE)
        /*14fc*/ 	.word	0x00000068


	//----- nvinfo : EIATTR_MIN_STACK_SIZE
	.align		4
.L_895:
        /*1500*/ 	.byte	0x04, 0x12
        /*1502*/ 	.short	(.L_897 - .L_896)
	.align		4
.L_896:
        /*1504*/ 	.word	index@(_ZN10layer_norm13ln_bwd_kernelINS_13Kernel_traitsIf13__nv_bfloat16S2_S2_fjLj4096ELj1ELj1ELj4ELj16ENS_18Kernel_traits_baseILj4096EfS2_S2_S2_fjLj128EEEEELb1ELb0ELb0ELb0EEEvNS_9BwdParamsE)
        /*1508*/ 	.word	0x00000000


	//----- nvinfo : EIATTR_MIN_STACK_SIZE
	.align		4
.L_897:
        /*150c*/ 	.byte	0x04, 0x12
        /*150e*/ 	.short	(.L_899 - .L_898)
	.align		4
.L_898:
        /*1510*/ 	.word	index@(_ZN10layer_norm13ln_bwd_kernelINS_13Kernel_traitsIf13__nv_bfloat16S2_S2_fjLj4096ELj1ELj1ELj4ELj16ENS_18Kernel_traits_baseILj4096EfS2_S2_S2_fjLj128EEEEELb1ELb0ELb0ELb1EEEvNS_9BwdParamsE)
        /*1514*/ 	.word	0x00000000


	//----- nvinfo : EIATTR_MIN_STACK_SIZE
	.align		4
.L_899:
        /*1518*/ 	.byte	0x04, 0x12
        /*151a*/ 	.short	(.L_901 - .L_900)
	.align		4
.L_900:
        /*151c*/ 	.word	index@(_ZN10layer_norm22ln_bwd_finalize_kernelINS_22Kernel_traits_finalizeILj4096Ef13__nv_bfloat16S2_S2_fjLb0ELj1024ELj4ENS_18Kernel_traits_baseILj4096EfS2_S2_S2_fjLj1024EEEEELb0ELb0EEEvNS_9BwdParamsE)
        /*1520*/ 	.word	0x00000000


	//----- nvinfo : EIATTR_MIN_STACK_SIZE
	.align		4
.L_901:
        /*1524*/ 	.byte	0x04, 0x12
        /*1526*/ 	.short	(.L_903 - .L_902)
	.align		4
.L_902:
        /*1528*/ 	.word	index@(_ZN10layer_norm13ln_bwd_kernelINS_13Kernel_traitsIf13__nv_bfloat16S2_S2_fjLj4096ELj1ELj1ELj4ELj16ENS_18Kernel_traits_baseILj4096EfS2_S2_S2_fjLj128EEEEELb1ELb0ELb1ELb0EEEvNS_9BwdParamsE)
        /*152c*/ 	.word	0x00000000


	//----- nvinfo : EIATTR_MIN_STACK_SIZE
	.align		4
.L_903:
        /*1530*/ 	.byte	0x04, 0x12
        /*1532*/ 	.short	(.L_905 - .L_904)
	.align		4
.L_904:
        /*1534*/ 	.word	index@(_ZN10layer_norm22ln_bwd_finalize_kernelINS_22Kernel_traits_finalizeILj4096Ef13__nv_bfloat16S2_S2_fjLb0ELj1024ELj4ENS_18Kernel_traits_baseILj4096EfS2_S2_S2_fjLj1024EEEEELb0ELb1EEEvNS_9BwdParamsE)
        /*1538*/ 	.word	0x00000000


	//----- nvinfo : EIATTR_MIN_STACK_SIZE
	.align		4
.L_905:
        /*153c*/ 	.byte	0x04, 0x12
        /*153e*/ 	.short	(.L_907 - .L_906)
	.align		4
.L_906:
        /*1540*/ 	.word	index@(_ZN10layer_norm13ln_bwd_kernelINS_13Kernel_traitsIf13__nv_bfloat16S2_S2_fjLj4096ELj1ELj1ELj4ELj16ENS_18Kernel_traits_baseILj4096EfS2_S2_S2_fjLj128EEEEELb1ELb0ELb1ELb1EEEvNS_9BwdParamsE)
        /*1544*/ 	.word	0x00000000


	//----- nvinfo : EIATTR_MIN_STACK_SIZE
	.align		4
.L_907:
        /*1548*/ 	.byte	0x04, 0x12
        /*154a*/ 	.short	(.L_909 - .L_908)
	.align		4
.L_908:
        /*154c*/ 	.word	index@(_ZN10layer_norm13ln_bwd_kernelINS_13Kernel_traitsIf13__nv_bfloat16S2_S2_fjLj4096ELj1ELj1ELj4ELj16ENS_18Kernel_traits_baseILj4096EfS2_S2_S2_fjLj128EEEEELb1ELb1ELb0ELb0EEEvNS_9BwdParamsE)
        /*1550*/ 	.word	0x00000078


	//----- nvinfo : EIATTR_MIN_STACK_SIZE
	.align		4
.L_909:
        /*1554*/ 	.byte	0x04, 0x12
        /*1556*/ 	.short	(.L_911 - .L_910)
	.align		4
.L_910:
        /*1558*/ 	.word	index@(_ZN10layer_norm13ln_bwd_kernelINS_13Kernel_traitsIf13__nv_bfloat16S2_S2_fjLj4096ELj1ELj1ELj4ELj16ENS_18Kernel_traits_baseILj4096EfS2_S2_S2_fjLj128EEEEELb1ELb1ELb0ELb1EEEvNS_9BwdParamsE)
        /*155c*/ 	.word	0x00000048


	//----- nvinfo : EIATTR_MIN_STACK_SIZE
	.align		4
.L_911:
        /*1560*/ 	.byte	0x04, 0x12
        /*1562*/ 	.short	(.L_913 - .L_912)
	.align		4
.L_912:
        /*1564*/ 	.word	index@(_ZN10layer_norm22ln_bwd_finalize_kernelINS_22Kernel_traits_finalizeILj4096Ef13__nv_bfloat16S2_S2_fjLb1ELj1024ELj4ENS_18Kernel_traits_baseILj4096EfS2_S2_S2_fjLj1024EEEEELb1ELb0EEEvNS_9BwdParamsE)
        /*1568*/ 	.word	0x00000000


	//----- nvinfo : EIATTR_MIN_STACK_SIZE
	.align		4
.L_913:
        /*156c*/ 	.byte	0x04, 0x12
        /*156e*/ 	.short	(.L_915 - .L_914)
	.align		4
.L_914:
        /*1570*/ 	.word	index@(_ZN10layer_norm13ln_bwd_kernelINS_13Kernel_traitsIf13__nv_bfloat16S2_S2_fjLj4096ELj1ELj1ELj4ELj16ENS_18Kernel_traits_baseILj4096EfS2_S2_S2_fjLj128EEEEELb1ELb1ELb1ELb0EEEvNS_9BwdParamsE)
        /*1574*/ 	.word	0x00000088


	//----- nvinfo : EIATTR_MIN_STACK_SIZE
	.align		4
.L_915:
        /*1578*/ 	.byte	0x04, 0x12
        /*157a*/ 	.short	(.L_917 - .L_916)
	.align		4
.L_916:
        /*157c*/ 	.word	index@(_ZN10layer_norm22ln_bwd_finalize_kernelINS_22Kernel_traits_finalizeILj4096Ef13__nv_bfloat16S2_S2_fjLb1ELj1024ELj4ENS_18Kernel_traits_baseILj4096EfS2_S2_S2_fjLj1024EEEEELb1ELb1EEEvNS_9BwdParamsE)
        /*1580*/ 	.word	0x00000000


	//----- nvinfo : EIATTR_MIN_STACK_SIZE
	.align		4
.L_917:
        /*1584*/ 	.byte	0x04, 0x12
        /*1586*/ 	.short	(.L_919 - .L_918)
	.align		4
.L_918:
        /*1588*/ 	.word	index@(_ZN10layer_norm13ln_bwd_kernelINS_13Kernel_traitsIf13__nv_bfloat16S2_S2_fjLj4096ELj1ELj1ELj4ELj16ENS_18Kernel_traits_baseILj4096EfS2_S2_S2_fjLj128EEEEELb1ELb1ELb1ELb1EEEvNS_9BwdParamsE)
        /*158c*/ 	.word	0x00000090


	//----- nvinfo : EIATTR_MIN_STACK_SIZE
	.align		4
.L_919:
        /*1590*/ 	.byte	0x04, 0x12
        /*1592*/ 	.short	(.L_921 - .L_920)
	.align		4
.L_920:
        /*1594*/ 	.word	index@(_ZN10layer_norm13ln_bwd_kernelINS_13Kernel_traitsI13__nv_bfloat16S2_fS2_fjLj4096ELj1ELj1ELj4ELj16ENS_18Kernel_traits_baseILj4096ES2_S2_fS2_fjLj128EEEEELb0ELb0ELb0ELb0EEEvNS_9BwdParamsE)
        /*1598*/ 	.word	0x00000000


	//----- nvinfo : EIATTR_MIN_STACK_SIZE
	.align		4
.L_921:
        /*159c*/ 	.byte	0x04, 0x12
        /*159e*/ 	.short	(.L_923 - .L_922)
	.align		4
.L_922:
        /*15a0*/ 	.word	index@(_ZN10layer_norm13ln_bwd_kernelINS_13Kernel_traitsI13__nv_bfloat16S2_fS2_fjLj4096ELj1ELj1ELj4ELj16ENS_18Kernel_traits_baseILj4096ES2_S2_fS2_fjLj128EEEEELb0ELb0ELb0ELb1EEEvNS_9BwdParamsE)
        /*15a4*/ 	.word	0x00000000


	//----- nvinfo : EIATTR_MIN_STACK_SIZE
	.align		4
.L_923:
        /*15a8*/ 	.byte	0x04, 0x12
        /*15aa*/ 	.short	(.L_925 - .L_924)
	.align		4
.L_924:
        /*15ac*/ 	.word	index@(_ZN10layer_norm13ln_bwd_kernelINS_13Kernel_traitsI13__nv_bfloat16S2_fS2_fjLj4096ELj1ELj1ELj4ELj16ENS_18Kernel_traits_baseILj4096ES2_S2_fS2_fjLj128EEEEELb0ELb0ELb1ELb0EEEvNS_9BwdParamsE)
        /*15b0*/ 	.word	0x00000000


	//----- nvinfo : EIATTR_MIN_STACK_SIZE
	.align		4
.L_925:
        /*15b4*/ 	.byte	0x04, 0x12
        /*15b6*/ 	.short	(.L_927 - .L_926)
	.align		4
.L_926:
        /*15b8*/ 	.word	index@(_ZN10layer_norm13ln_bwd_kernelINS_13Kernel_traitsI13__nv_bfloat16S2_fS2_fjLj4096ELj1ELj1ELj4ELj16ENS_18Kernel_traits_baseILj4096ES2_S2_fS2_fjLj128EEEEELb0ELb0ELb1ELb1EEEvNS_9BwdParamsE)
        /*15bc*/ 	.word	0x00000000


	//----- nvinfo : EIATTR_MIN_STACK_SIZE
	.align		4
.L_927:
        /*15c0*/ 	.byte	0x04, 0x12
        /*15c2*/ 	.short	(.L_929 - .L_928)
	.align		4
.L_928:
        /*15c4*/ 	.word	index@(_ZN10layer_norm13ln_bwd_kernelINS_13Kernel_traitsI13__nv_bfloat16S2_fS2_fjLj4096ELj1ELj1ELj4ELj16ENS_18Kernel_traits_baseILj4096ES2_S2_fS2_fjLj128EEEEELb0ELb1ELb0ELb0EEEvNS_9BwdParamsE)
        /*15c8*/ 	.word	0x00000080


	//----- nvinfo : EIATTR_MIN_STACK_SIZE
	.align		4
.L_929:
        /*15cc*/ 	.byte	0x04, 0x12
        /*15ce*/ 	.short	(.L_931 - .L_930)
	.align		4
.L_930:
        /*15d0*/ 	.word	index@(_ZN10layer_norm13ln_bwd_kernelINS_13Kernel_traitsI13__nv_bfloat16S2_fS2_fjLj4096ELj1ELj1ELj4ELj16ENS_18Kernel_traits_baseILj4096ES2_S2_fS2_fjLj128EEEEELb0ELb1ELb0ELb1EEEvNS_9BwdParamsE)
        /*15d4*/ 	.word	0x00000080


	//----- nvinfo : EIATTR_MIN_STACK_SIZE
	.align		4
.L_931:
        /*15d8*/ 	.byte	0x04, 0x12
        /*15da*/ 	.short	(.L_933 - .L_932)
	.align		4
.L_932:
        /*15dc*/ 	.word	index@(_ZN10layer_norm13ln_bwd_kernelINS_13Kernel_traitsI13__nv_bfloat16S2_fS2_fjLj4096ELj1ELj1ELj4ELj16ENS_18Kernel_traits_baseILj4096ES2_S2_fS2_fjLj128EEEEELb0ELb1ELb1ELb0EEEvNS_9BwdParamsE)
        /*15e0*/ 	.word	0x000000c0


	//----- nvinfo : EIATTR_MIN_STACK_SIZE
	.align		4
.L_933:
        /*15e4*/ 	.byte	0x04, 0x12
        /*15e6*/ 	.short	(.L_935 - .L_934)
	.align		4
.L_934:
        /*15e8*/ 	.word	index@(_ZN10layer_norm13ln_bwd_kernelINS_13Kernel_traitsI13__nv_bfloat16S2_fS2_fjLj4096ELj1ELj1ELj4ELj16ENS_18Kernel_traits_baseILj4096ES2_S2_fS2_fjLj128EEEEELb0ELb1ELb1ELb1EEEvNS_9BwdParamsE)
        /*15ec*/ 	.word	0x00000080


	//----- nvinfo : EIATTR_MIN_STACK_SIZE
	.align		4
.L_935:
        /*15f0*/ 	.byte	0x04, 0x12
        /*15f2*/ 	.short	(.L_937 - .L_936)
	.align		4
.L_936:
        /*15f4*/ 	.word	index@(_ZN10layer_norm13ln_bwd_kernelINS_13Kernel_traitsI13__nv_bfloat16S2_fS2_fjLj4096ELj1ELj1ELj4ELj16ENS_18Kernel_traits_baseILj4096ES2_S2_fS2_fjLj128EEEEELb1ELb0ELb0ELb0EEEvNS_9BwdParamsE)
        /*15f8*/ 	.word	0x00000000


	//----- nvinfo : EIATTR_MIN_STACK_SIZE
	.align		4
.L_937:
        /*15fc*/ 	.byte	0x04, 0x12
        /*15fe*/ 	.short	(.L_939 - .L_938)
	.align		4
.L_938:
        /*1600*/ 	.word	index@(_ZN10layer_norm13ln_bwd_kernelINS_13Kernel_traitsI13__nv_bfloat16S2_fS2_fjLj4096ELj1ELj1ELj4ELj16ENS_18Kernel_traits_baseILj4096ES2_S2_fS2_fjLj128EEEEELb1ELb0ELb0ELb1EEEvNS_9BwdParamsE)
        /*1604*/ 	.word	0x00000000


	//----- nvinfo : EIATTR_MIN_STACK_SIZE
	.align		4
.L_939:
        /*1608*/ 	.byte	0x04, 0x12
        /*160a*/ 	.short	(.L_941 - .L_940)
	.align		4
.L_940:
        /*160c*/ 	.word	index@(_ZN10layer_norm22ln_bwd_finalize_kernelINS_22Kernel_traits_finalizeILj4096E13__nv_bfloat16S2_fS2_fjLb0ELj1024ELj4ENS_18Kernel_traits_baseILj4096ES2_S2_fS2_fjLj1024EEEEELb0ELb0EEEvNS_9BwdParamsE)
        /*1610*/ 	.word	0x00000000


	//----- nvinfo : EIATTR_MIN_STACK_SIZE
	.align		4
.L_941:
        /*1614*/ 	.byte	0x04, 0x12
        /*1616*/ 	.short	(.L_943 - .L_942)
	.align		4
.L_942:
        /*1618*/ 	.word	index@(_ZN10layer_norm13ln_bwd_kernelINS_13Kernel_traitsI13__nv_bfloat16S2_fS2_fjLj4096ELj1ELj1ELj4ELj16ENS_18Kernel_traits_baseILj4096ES2_S2_fS2_fjLj128EEEEELb1ELb0ELb1ELb0EEEvNS_9BwdParamsE)
        /*161c*/ 	.word	0x00000000


	//----- nvinfo : EIATTR_MIN_STACK_SIZE
	.align		4
.L_943:
        /*1620*/ 	.byte	0x04, 0x12
        /*1622*/ 	.short	(.L_945 - .L_944)
	.align		4
.L_944:
        /*1624*/ 	.word	index@(_ZN10layer_norm22ln_bwd_finalize_kernelINS_22Kernel_traits_finalizeILj4096E13__nv_bfloat16S2_fS2_fjLb0ELj1024ELj4ENS_18Kernel_traits_baseILj4096ES2_S2_fS2_fjLj1024EEEEELb0ELb1EEEvNS_9BwdParamsE)
        /*1628*/ 	.word	0x00000000


	//----- nvinfo : EIATTR_MIN_STACK_SIZE
	.align		4
.L_945:
        /*162c*/ 	.byte	0x04, 0x12
        /*162e*/ 	.short	(.L_947 - .L_946)
	.align		4
.L_946:
        /*1630*/ 	.word	index@(_ZN10layer_norm13ln_bwd_kernelINS_13Kernel_traitsI13__nv_bfloat16S2_fS2_fjLj4096ELj1ELj1ELj4ELj16ENS_18Kernel_traits_baseILj4096ES2_S2_fS2_fjLj128EEEEELb1ELb0ELb1ELb1EEEvNS_9BwdParamsE)
        /*1634*/ 	.word	0x00000000


	//----- nvinfo : EIATTR_MIN_STACK_SIZE
	.align		4
.L_947:
        /*1638*/ 	.byte	0x04, 0x12
        /*163a*/ 	.short	(.L_949 - .L_948)
	.align		4
.L_948:
        /*163c*/ 	.word	index@(_ZN10layer_norm13ln_bwd_kernelINS_13Kernel_traitsI13__nv_bfloat16S2_fS2_fjLj4096ELj1ELj1ELj4ELj16ENS_18Kernel_traits_baseILj4096ES2_S2_fS2_fjLj128EEEEELb1ELb1ELb0ELb0EEEvNS_9BwdParamsE)
        /*1640*/ 	.word	0x000000b8


	//----- nvinfo : EIATTR_MIN_STACK_SIZE
	.align		4
.L_949:
        /*1644*/ 	.byte	0x04, 0x12
        /*1646*/ 	.short	(.L_951 - .L_950)
	.align		4
.L_950:
        /*1648*/ 	.word	index@(_ZN10layer_norm13ln_bwd_kernelINS_13Kernel_traitsI13__nv_bfloat16S2_fS2_fjLj4096ELj1ELj1ELj4ELj16ENS_18Kernel_traits_baseILj4096ES2_S2_fS2_fjLj128EEEEELb1ELb1ELb0ELb1EEEvNS_9BwdParamsE)
        /*164c*/ 	.word	0x00000068


	//----- nvinfo : EIATTR_MIN_STACK_SIZE
	.align		4
.L_951:
        /*1650*/ 	.byte	0x04, 0x12
        /*1652*/ 	.short	(.L_953 - .L_952)
	.align		4
.L_952:
        /*1654*/ 	.word	index@(_ZN10layer_norm22ln_bwd_finalize_kernelINS_22Kernel_traits_finalizeILj4096E13__nv_bfloat16S2_fS2_fjLb1ELj1024ELj4ENS_18Kernel_traits_baseILj4096ES2_S2_fS2_fjLj1024EEEEELb1ELb0EEEvNS_9BwdParamsE)
        /*1658*/ 	.word	0x00000000


	//----- nvinfo : EIATTR_MIN_STACK_SIZE
	.align		4
.L_953:
        /*165c*/ 	.byte	0x04, 0x12
        /*165e*/ 	.short	(.L_955 - .L_954)
	.align		4
.L_954:
        /*1660*/ 	.word	index@(_ZN10layer_norm13ln_bwd_kernelINS_13Kernel_traitsI13__nv_bfloat16S2_fS2_fjLj4096ELj1ELj1ELj4ELj16ENS_18Kernel_traits_baseILj4096ES2_S2_fS2_fjLj128EEEEELb1ELb1ELb1ELb0EEEvNS_9BwdParamsE)
        /*1664*/ 	.word	0x000000e8


	//----- nvinfo : EIATTR_MIN_STACK_SIZE
	.align		4
.L_955:
        /*1668*/ 	.byte	0x04, 0x12
        /*166a*/ 	.short	(.L_957 - .L_956)
	.align		4
.L_956:
        /*166c*/ 	.word	index@(_ZN10layer_norm22ln_bwd_finalize_kernelINS_22Kernel_traits_finalizeILj4096E13__nv_bfloat16S2_fS2_fjLb1ELj1024ELj4ENS_18Kernel_traits_baseILj4096ES2_S2_fS2_fjLj1024EEEEELb1ELb1EEEvNS_9BwdParamsE)
        /*1670*/ 	.word	0x00000000


	//----- nvinfo : EIATTR_MIN_STACK_SIZE
	.align		4
.L_957:
        /*1674*/ 	.byte	0x04, 0x12
        /*1676*/ 	.short	(.L_959 - .L_958)
	.align		4
.L_958:
        /*1678*/ 	.word	index@(_ZN10layer_norm13ln_bwd_kernelINS_13Kernel_traitsI13__nv_bfloat16S2_fS2_fjLj4096ELj1ELj1ELj4ELj16ENS_18Kernel_traits_baseILj4096ES2_S2_fS2_fjLj128EEEEELb1ELb1ELb1ELb1EEEvNS_9BwdParamsE)
        /*167c*/ 	.word	0x000000a0


	//----- nvinfo : EIATTR_MIN_STACK_SIZE
	.align		4
.L_959:
        /*1680*/ 	.byte	0x04, 0x12
        /*1682*/ 	.short	(.L_961 - .L_960)
	.align		4
.L_960:
        /*1684*/ 	.word	index@(_ZN10layer_norm13ln_bwd_kernelINS_13Kernel_traitsIf13__nv_bfloat16fS2_fjLj4096ELj1ELj1ELj4ELj16ENS_18Kernel_traits_baseILj4096EfS2_fS2_fjLj128EEEEELb0ELb0ELb0ELb0EEEvNS_9BwdParamsE)
        /*1688*/ 	.word	0x00000000


	//----- nvinfo : EIATTR_MIN_STACK_SIZE
	.align		4
.L_961:
        /*168c*/ 	.byte	0x04, 0x12
        /*168e*/ 	.short	(.L_963 - .L_962)
	.align		4
.L_962:
        /*1690*/ 	.word	index@(_ZN10layer_norm13ln_bwd_kernelINS_13Kernel_traitsIf13__nv_bfloat16fS2_fjLj4096ELj1ELj1ELj4ELj16ENS_18Kernel_traits_baseILj4096EfS2_fS2_fjLj128EEEEELb0ELb0ELb0ELb1EEEvNS_9BwdParamsE)
        /*1694*/ 	.word	0x00000000


	//----- nvinfo : EIATTR_MIN_STACK_SIZE
	.align		4
.L_963:
        /*1698*/ 	.byte	0x04, 0x12
        /*169a*/ 	.short	(.L_965 - .L_964)
	.align		4
.L_964:
        /*169c*/ 	.word	index@(_ZN10layer_norm13ln_bwd_kernelINS_13Kernel_traitsIf13__nv_bfloat16fS2_fjLj4096ELj1ELj1ELj4ELj16ENS_18Kernel_traits_baseILj4096EfS2_fS2_fjLj128EEEEELb0ELb0ELb1ELb0EEEvNS_9BwdParamsE)
        /*16a0*/ 	.word	0x00000000


	//----- nvinfo : EIATTR_MIN_STACK_SIZE
	.align		4
.L_965:
        /*16a4*/ 	.byte	0x04, 0x12
        /*16a6*/ 	.short	(.L_967 - .L_966)
	.align		4
.L_966:
        /*16a8*/ 	.word	index@(_ZN10layer_norm13ln_bwd_kernelINS_13Kernel_traitsIf13__nv_bfloat16fS2_fjLj4096ELj1ELj1ELj4ELj16ENS_18Kernel_traits_baseILj4096EfS2_fS2_fjLj128EEEEELb0ELb0ELb1ELb1EEEvNS_9BwdParamsE)
        /*16ac*/ 	.word	0x00000000


	//----- nvinfo : EIATTR_MIN_STACK_SIZE
	.align		4
.L_967:
        /*16b0*/ 	.byte	0x04, 0x12
        /*16b2*/ 	.short	(.L_969 - .L_968)
	.align		4
.L_968:
        /*16b4*/ 	.word	index@(_ZN10layer_norm13ln_bwd_kernelINS_13Kernel_traitsIf13__nv_bfloat16fS2_fjLj4096ELj1ELj1ELj4ELj16ENS_18Kernel_traits_baseILj4096EfS2_fS2_fjLj128EEEEELb0ELb1ELb0ELb0EEEvNS_9BwdParamsE)
        /*16b8*/ 	.word	0x00000088


	//----- nvinfo : EIATTR_MIN_STACK_SIZE
	.align		4
.L_969:
        /*16bc*/ 	.byte	0x04, 0x12
        /*16be*/ 	.short	(.L_971 - .L_970)
	.align		4
.L_970:
        /*16c0*/ 	.word	index@(_ZN10layer_norm13ln_bwd_kernelINS_13Kernel_traitsIf13__nv_bfloat16fS2_fjLj4096ELj1ELj1ELj4ELj16ENS_18Kernel_traits_baseILj4096EfS2_fS2_fjLj128EEEEELb0ELb1ELb0ELb1EEEvNS_9BwdParamsE)
        /*16c4*/ 	.word	0x00000078


	//----- nvinfo : EIATTR_MIN_STACK_SIZE
	.align		4
.L_971:
        /*16c8*/ 	.byte	0x04, 0x12
        /*16ca*/ 	.short	(.L_973 - .L_972)
	.align		4
.L_972:
        /*16cc*/ 	.word	index@(_ZN10layer_norm13ln_bwd_kernelINS_13Kernel_traitsIf13__nv_bfloat16fS2_fjLj4096ELj1ELj1ELj4ELj16ENS_18Kernel_traits_baseILj4096EfS2_fS2_fjLj128EEEEELb0ELb1ELb1ELb0EEEvNS_9BwdParamsE)
        /*16d0*/ 	.word	0x000000c0


	//----- nvinfo : EIATTR_MIN_STACK_SIZE
	.align		4
.L_973:
        /*16d4*/ 	.byte	0x04, 0x12
        /*16d6*/ 	.short	(.L_975 - .L_974)
	.align		4
.L_974:
        /*16d8*/ 	.word	index@(_ZN10layer_norm13ln_bwd_kernelINS_13Kernel_traitsIf13__nv_bfloat16fS2_fjLj4096ELj1ELj1ELj4ELj16ENS_18Kernel_traits_baseILj4096EfS2_fS2_fjLj128EEEEELb0ELb1ELb1ELb1EEEvNS_9BwdParamsE)
        /*16dc*/ 	.word	0x000000c8


	//----- nvinfo : EIATTR_MIN_STACK_SIZE
	.align		4
.L_975:
        /*16e0*/ 	.byte	0x04, 0x12
        /*16e2*/ 	.short	(.L_977 - .L_976)
	.align		4
.L_976:
        /*16e4*/ 	.word	index@(_ZN10layer_norm13ln_bwd_kernelINS_13Kernel_traitsIf13__nv_bfloat16fS2_fjLj4096ELj1ELj1ELj4ELj16ENS_18Kernel_traits_baseILj4096EfS2_fS2_fjLj128EEEEELb1ELb0ELb0ELb0EEEvNS_9BwdParamsE)
        /*16e8*/ 	.word	0x00000000


	//----- nvinfo : EIATTR_MIN_STACK_SIZE
	.align		4
.L_977:
        /*16ec*/ 	.byte	0x04, 0x12
        /*16ee*/ 	.short	(.L_979 - .L_978)
	.align		4
.L_978:
        /*16f0*/ 	.word	index@(_ZN10layer_norm13ln_bwd_kernelINS_13Kernel_traitsIf13__nv_bfloat16fS2_fjLj4096ELj1ELj1ELj4ELj16ENS_18Kernel_traits_baseILj4096EfS2_fS2_fjLj128EEEEELb1ELb0ELb0ELb1EEEvNS_9BwdParamsE)
        /*16f4*/ 	.word	0x00000000


	//----- nvinfo : EIATTR_MIN_STACK_SIZE
	.align		4
.L_979:
        /*16f8*/ 	.byte	0x04, 0x12
        /*16fa*/ 	.short	(.L_981 - .L_980)
	.align		4
.L_980:
        /*16fc*/ 	.word	index@(_ZN10layer_norm22ln_bwd_finalize_kernelINS_22Kernel_traits_finalizeILj4096Ef13__nv_bfloat16fS2_fjLb0ELj1024ELj4ENS_18Kernel_traits_baseILj4096EfS2_fS2_fjLj1024EEEEELb0ELb0EEEvNS_9BwdParamsE)
        /*1700*/ 	.word	0x00000000


	//----- nvinfo : EIATTR_MIN_STACK_SIZE
	.align		4
.L_981:
        /*1704*/ 	.byte	0x04, 0x12
        /*1706*/ 	.short	(.L_983 - .L_982)
	.align		4
.L_982:
        /*1708*/ 	.word	index@(_ZN10layer_norm13ln_bwd_kernelINS_13Kernel_traitsIf13__nv_bfloat16fS2_fjLj4096ELj1ELj1ELj4ELj16ENS_18Kernel_traits_baseILj4096EfS2_fS2_fjLj128EEEEELb1ELb0ELb1ELb0EEEvNS_9BwdParamsE)
        /*170c*/ 	.word	0x00000000


	//----- nvinfo : EIATTR_MIN_STACK_SIZE
	.align		4
.L_983:
        /*1710*/ 	.byte	0x04, 0x12
        /*1712*/ 	.short	(.L_985 - .L_984)
	.align		4
.L_984:
        /*1714*/ 	.word	index@(_ZN10layer_norm22ln_bwd_finalize_kernelINS_22Kernel_traits_finalizeILj4096Ef13__nv_bfloat16fS2_fjLb0ELj1024ELj4ENS_18Kernel_traits_baseILj4096EfS2_fS2_fjLj1024EEEEELb0ELb1EEEvNS_9BwdParamsE)
        /*1718*/ 	.word	0x00000000


	//----- nvinfo : EIATTR_MIN_STACK_SIZE
	.align		4
.L_985:
        /*171c*/ 	.byte	0x04, 0x12
        /*171e*/ 	.short	(.L_987 - .L_986)
	.align		4
.L_986:
        /*1720*/ 	.word	index@(_ZN10layer_norm13ln_bwd_kernelINS_13Kernel_traitsIf13__nv_bfloat16fS2_fjLj4096ELj1ELj1ELj4ELj16ENS_18Kernel_traits_baseILj4096EfS2_fS2_fjLj128EEEEELb1ELb0ELb1ELb1EEEvNS_9BwdParamsE)
        /*1724*/ 	.word	0x00000000


	//----- nvinfo : EIATTR_MIN_STACK_SIZE
	.align		4
.L_987:
        /*1728*/ 	.byte	0x04, 0x12
        /*172a*/ 	.short	(.L_989 - .L_988)
	.align		4
.L_988:
        /*172c*/ 	.word	index@(_ZN10layer_norm13ln_bwd_kernelINS_13Kernel_traitsIf13__nv_bfloat16fS2_fjLj4096ELj1ELj1ELj4ELj16ENS_18Kernel_traits_baseILj4096EfS2_fS2_fjLj128EEEEELb1ELb1ELb0ELb0EEEvNS_9BwdParamsE)
        /*1730*/ 	.word	0x000000b0


	//----- nvinfo : EIATTR_MIN_STACK_SIZE
	.align		4
.L_989:
        /*1734*/ 	.byte	0x04, 0x12
        /*1736*/ 	.short	(.L_991 - .L_990)
	.align		4
.L_990:
        /*1738*/ 	.word	index@(_ZN10layer_norm13ln_bwd_kernelINS_13Kernel_traitsIf13__nv_bfloat16fS2_fjLj4096ELj1ELj1ELj4ELj16ENS_18Kernel_traits_baseILj4096EfS2_fS2_fjLj128EEEEELb1ELb1ELb0ELb1EEEvNS_9BwdParamsE)
        /*173c*/ 	.word	0x000000a0


	//----- nvinfo : EIATTR_MIN_STACK_SIZE
	.align		4
.L_991:
        /*1740*/ 	.byte	0x04, 0x12
        /*1742*/ 	.short	(.L_993 - .L_992)
	.align		4
.L_992:
        /*1744*/ 	.word	index@(_ZN10layer_norm22ln_bwd_finalize_kernelINS_22Kernel_traits_finalizeILj4096Ef13__nv_bfloat16fS2_fjLb1ELj1024ELj4ENS_18Kernel_traits_baseILj4096EfS2_fS2_fjLj1024EEEEELb1ELb0EEEvNS_9BwdParamsE)
        /*1748*/ 	.word	0x00000000


	//----- nvinfo : EIATTR_MIN_STACK_SIZE
	.align		4
.L_993:
        /*174c*/ 	.byte	0x04, 0x12
        /*174e*/ 	.short	(.L_995 - .L_994)
	.align		4
.L_994:
        /*1750*/ 	.word	index@(_ZN10layer_norm13ln_bwd_kernelINS_13Kernel_traitsIf13__nv_bfloat16fS2_fjLj4096ELj1ELj1ELj4ELj16ENS_18Kernel_traits_baseILj4096EfS2_fS2_fjLj128EEEEELb1ELb1ELb1ELb0EEEvNS_9BwdParamsE)
        /*1754*/ 	.word	0x000000e0


	//----- nvinfo : EIATTR_MIN_STACK_SIZE
	.align		4
.L_995:
        /*1758*/ 	.byte	0x04, 0x12
        /*175a*/ 	.short	(.L_997 - .L_996)
	.align		4
.L_996:
        /*175c*/ 	.word	index@(_ZN10layer_norm22ln_bwd_finalize_kernelINS_22Kernel_traits_finalizeILj4096Ef13__nv_bfloat16fS2_fjLb1ELj1024ELj4ENS_18Kernel_traits_baseILj4096EfS2_fS2_fjLj1024EEEEELb1ELb1EEEvNS_9BwdParamsE)
        /*1760*/ 	.word	0x00000000


	//----- nvinfo : EIATTR_MIN_STACK_SIZE
	.align		4
.L_997:
        /*1764*/ 	.byte	0x04, 0x12
        /*1766*/ 	.short	(.L_999 - .L_998)
	.align		4
.L_998:
        /*1768*/ 	.word	index@(_ZN10layer_norm13ln_bwd_kernelINS_13Kernel_traitsIf13__nv_bfloat16fS2_fjLj4096ELj1ELj1ELj4ELj16ENS_18Kernel_traits_baseILj4096EfS2_fS2_fjLj128EEEEELb1ELb1ELb1ELb1EEEvNS_9BwdParamsE)
        /*176c*/ 	.word	0x000000e8


	//----- nvinfo : EIATTR_MIN_STACK_SIZE
	.align		4
.L_999:
        /*1770*/ 	.byte	0x04, 0x12
        /*1772*/ 	.short	(.L_1001 - .L_1000)
	.align		4
.L_1000:
        /*1774*/ 	.word	index@(_ZN10layer_norm13ln_bwd_kernelINS_13Kernel_traitsIf6__halfS2_S2_fjLj4096ELj1ELj1ELj4ELj16ENS_18Kernel_traits_baseILj4096EfS2_S2_S2_fjLj128EEEEELb0ELb0ELb0ELb0EEEvNS_9BwdParamsE)
        /*1778*/ 	.word	0x00000000


	//----- nvinfo : EIATTR_MIN_STACK_SIZE
	.align		4
.L_1001:
        /*177c*/ 	.byte	0x04, 0x12
        /*177e*/ 	.short	(.L_1003 - .L_1002)
	.align		4
.L_1002:
        /*1780*/ 	.word	index@(_ZN10layer_norm13ln_bwd_kernelINS_13Kernel_traitsIf6__halfS2_S2_fjLj4096ELj1ELj1ELj4ELj16ENS_18Kernel_traits_baseILj4096EfS2_S2_S2_fjLj128EEEEELb0ELb0ELb0ELb1EEEvNS_9BwdParamsE)
        /*1784*/ 	.word	0x00000000


	//----- nvinfo : EIATTR_MIN_STACK_SIZE
	.align		4
.L_1003:
        /*1788*/ 	.byte	0x04, 0x12
        /*178a*/ 	.short	(.L_1005 - .L_1004)
	.align		4
.L_1004:
        /*178c*/ 	.word	index@(_ZN10layer_norm13ln_bwd_kernelINS_13Kernel_traitsIf6__halfS2_S2_fjLj4096ELj1ELj1ELj4ELj16ENS_18Kernel_traits_baseILj4096EfS2_S2_S2_fjLj128EEEEELb0ELb0ELb1ELb0EEEvNS_9BwdParamsE)
        /*1790*/ 	.word	0x00000000


	//----- nvinfo : EIATTR_MIN_STACK_SIZE
	.align		4
.L_1005:
        /*1794*/ 	.byte	0x04, 0x12
        /*1796*/ 	.short	(.L_1007 - .L_1006)
	.align		4
.L_1006:
        /*1798*/ 	.word	index@(_ZN10layer_norm13ln_bwd_kernelINS_13Kernel_traitsIf6__halfS2_S2_fjLj4096ELj1ELj1ELj4ELj16ENS_18Kernel_traits_baseILj4096EfS2_S2_S2_fjLj128EEEEELb0ELb0ELb1ELb1EEEvNS_9BwdParamsE)
        /*179c*/ 	.word	0x00000000


	//----- nvinfo : EIATTR_MIN_STACK_SIZE
	.align		4
.L_1007:
        /*17a0*/ 	.byte	0x04, 0x12
        /*17a2*/ 	.short	(.L_1009 - .L_1008)
	.align		4
.L_1008:
        /*17a4*/ 	.word	index@(_ZN10layer_norm13ln_bwd_kernelINS_13Kernel_traitsIf6__halfS2_S2_fjLj4096ELj1ELj1ELj4ELj16ENS_18Kernel_traits_baseILj4096EfS2_S2_S2_fjLj128EEEEELb0ELb1ELb0ELb0EEEvNS_9BwdParamsE)
        /*17a8*/ 	.word	0x00000030


	//----- nvinfo : EIATTR_MIN_STACK_SIZE
	.align		4
.L_1009:
        /*17ac*/ 	.byte	0x04, 0x12
        /*17ae*/ 	.short	(.L_1011 - .L_1010)
	.align		4
.L_1010:
        /*17b0*/ 	.word	index@(_ZN10layer_norm13ln_bwd_kernelINS_13Kernel_traitsIf6__halfS2_S2_fjLj4096ELj1ELj1ELj4ELj16ENS_18Kernel_traits_baseILj4096EfS2_S2_S2_fjLj128EEEEELb0ELb1ELb0ELb1EEEvNS_9BwdParamsE)
        /*17b4*/ 	.word	0x00000028


	//----- nvinfo : EIATTR_MIN_STACK_SIZE
	.align		4
.L_1011:
        /*17b8*/ 	.byte	0x04, 0x12
        /*17ba*/ 	.short	(.L_1013 - .L_1012)
	.align		4
.L_1012:
        /*17bc*/ 	.word	index@(_ZN10layer_norm13ln_bwd_kernelINS_13Kernel_traitsIf6__halfS2_S2_fjLj4096ELj1ELj1ELj4ELj16ENS_18Kernel_traits_baseILj4096EfS2_S2_S2_fjLj128EEEEELb0ELb1ELb1ELb0EEEvNS_9BwdParamsE)
        /*17c0*/ 	.word	0x00000060


	//----- nvinfo : EIATTR_MIN_STACK_SIZE
	.align		4
.L_1013:
        /*17c4*/ 	.byte	0x04, 0x12
        /*17c6*/ 	.short	(.L_1015 - .L_1014)
	.align		4
.L_1014:
        /*17c8*/ 	.word	index@(_ZN10layer_norm13ln_bwd_kernelINS_13Kernel_traitsIf6__halfS2_S2_fjLj4096ELj1ELj1ELj4ELj16ENS_18Kernel_traits_baseILj4096EfS2_S2_S2_fjLj128EEEEELb0ELb1ELb1ELb1EEEvNS_9BwdParamsE)
        /*17cc*/ 	.word	0x00000068


	//----- nvinfo : EIATTR_MIN_STACK_SIZE
	.align		4
.L_1015:
        /*17d0*/ 	.byte	0x04, 0x12
        /*17d2*/ 	.short	(.L_1017 - .L_1016)
	.align		4
.L_1016:
        /*17d4*/ 	.word	index@(_ZN10layer_norm13ln_bwd_kernelINS_13Kernel_traitsIf6__halfS2_S2_fjLj4096ELj1ELj1ELj4ELj16ENS_18Kernel_traits_baseILj4096EfS2_S2_S2_fjLj128EEEEELb1ELb0ELb0ELb0EEEvNS_9BwdParamsE)
        /*17d8*/ 	.word	0x00000000


	//----- nvinfo : EIATTR_MIN_STACK_SIZE
	.align		4
.L_1017:
        /*17dc*/ 	.byte	0x04, 0x12
        /*17de*/ 	.short	(.L_1019 - .L_1018)
	.align		4
.L_1018:
        /*17e0*/ 	.word	index@(_ZN10layer_norm13ln_bwd_kernelINS_13Kernel_traitsIf6__halfS2_S2_fjLj4096ELj1ELj1ELj4ELj16ENS_18Kernel_traits_baseILj4096EfS2_S2_S2_fjLj128EEEEELb1ELb0ELb0ELb1EEEvNS_9BwdParamsE)
        /*17e4*/ 	.word	0x00000000


	//----- nvinfo : EIATTR_MIN_STACK_SIZE
	.align		4
.L_1019:
        /*17e8*/ 	.byte	0x04, 0x12
        /*17ea*/ 	.short	(.L_1021 - .L_1020)
	.align		4
.L_1020:
        /*17ec*/ 	.word	index@(_ZN10layer_norm22ln_bwd_finalize_kernelINS_22Kernel_traits_finalizeILj4096Ef6__halfS2_S2_fjLb0ELj1024ELj4ENS_18Kernel_traits_baseILj4096EfS2_S2_S2_fjLj1024EEEEELb0ELb0EEEvNS_9BwdParamsE)
        /*17f0*/ 	.word	0x00000000


	//----- nvinfo : EIATTR_MIN_STACK_SIZE
	.align		4
.L_1021:
        /*17f4*/ 	.byte	0x04, 0x12
        /*17f6*/ 	.short	(.L_1023 - .L_1022)
	.align		4
.L_1022:
        /*17f8*/ 	.word	index@(_ZN10layer_norm13ln_bwd_kernelINS_13Kernel_traitsIf6__halfS2_S2_fjLj4096ELj1ELj1ELj4ELj16ENS_18Kernel_traits_baseILj4096EfS2_S2_S2_fjLj128EEEEELb1ELb0ELb1ELb0EEEvNS_9BwdParamsE)
        /*17fc*/ 	.word	0x00000000


	//----- nvinfo : EIATTR_MIN_STACK_SIZE
	.align		4
.L_1023:
        /*1800*/ 	.byte	0x04, 0x12
        /*1802*/ 	.short	(.L_1025 - .L_1024)
	.align		4
.L_1024:
        /*1804*/ 	.word	index@(_ZN10layer_norm22ln_bwd_finalize_kernelINS_22Kernel_traits_finalizeILj4096Ef6__halfS2_S2_fjLb0ELj1024ELj4ENS_18Kernel_traits_baseILj4096EfS2_S2_S2_fjLj1024EEEEELb0ELb1EEEvNS_9BwdParamsE)
        /*1808*/ 	.word	0x00000000


	//----- nvinfo : EIATTR_MIN_STACK_SIZE
	.align		4
.L_1025:
        /*180c*/ 	.byte	0x04, 0x12
        /*180e*/ 	.short	(.L_1027 - .L_1026)
	.align		4
.L_1026:
        /*1810*/ 	.word	index@(_ZN10layer_norm13ln_bwd_kernelINS_13Kernel_traitsIf6__halfS2_S2_fjLj4096ELj1ELj1ELj4ELj16ENS_18Kernel_traits_baseILj4096EfS2_S2_S2_fjLj128EEEEELb1ELb0ELb1ELb1EEEvNS_9BwdParamsE)
        /*1814*/ 	.word	0x00000000


	//----- nvinfo : EIATTR_MIN_STACK_SIZE
	.align		4
.L_1027:
        /*1818*/ 	.byte	0x04, 0x12
        /*181a*/ 	.short	(.L_1029 - .L_1028)
	.align		4
.L_1028:
        /*181c*/ 	.word	index@(_ZN10layer_norm13ln_bwd_kernelINS_13Kernel_traitsIf6__halfS2_S2_fjLj4096ELj1ELj1ELj4ELj16ENS_18Kernel_traits_baseILj4096EfS2_S2_S2_fjLj128EEEEELb1ELb1ELb0ELb0EEEvNS_9BwdParamsE)
        /*1820*/ 	.word	0x00000070


	//----- nvinfo : EIATTR_MIN_STACK_SIZE
	.align		4
.L_1029:
        /*1824*/ 	.byte	0x04, 0x12
        /*1826*/ 	.short	(.L_1031 - .L_1030)
	.align		4
.L_1030:
        /*1828*/ 	.word	index@(_ZN10layer_norm13ln_bwd_kernelINS_13Kernel_traitsIf6__halfS2_S2_fjLj4096ELj1ELj1ELj4ELj16ENS_18Kernel_traits_baseILj4096EfS2_S2_S2_fjLj128EEEEELb1ELb1ELb0ELb1EEEvNS_9BwdParamsE)
        /*182c*/ 	.word	0x00000048


	//----- nvinfo : EIATTR_MIN_STACK_SIZE
	.align		4
.L_1031:
        /*1830*/ 	.byte	0x04, 0x12
        /*1832*/ 	.short	(.L_1033 - .L_1032)
	.align		4
.L_1032:
        /*1834*/ 	.word	index@(_ZN10layer_norm22ln_bwd_finalize_kernelINS_22Kernel_traits_finalizeILj4096Ef6__halfS2_S2_fjLb1ELj1024ELj4ENS_18Kernel_traits_baseILj4096EfS2_S2_S2_fjLj1024EEEEELb1ELb0EEEvNS_9BwdParamsE)
        /*1838*/ 	.word	0x00000000


	//----- nvinfo : EIATTR_MIN_STACK_SIZE
	.align		4
.L_1033:
        /*183c*/ 	.byte	0x04, 0x12
        /*183e*/ 	.short	(.L_1035 - .L_1034)
	.align		4
.L_1034:
        /*1840*/ 	.word	index@(_ZN10layer_norm13ln_bwd_kernelINS_13Kernel_traitsIf6__halfS2_S2_fjLj4096ELj1ELj1ELj4ELj16ENS_18Kernel_traits_baseILj4096EfS2_S2_S2_fjLj128EEEEELb1ELb1ELb1ELb0EEEvNS_9BwdParamsE)
        /*1844*/ 	.word	0x00000088


	//----- nvinfo : EIATTR_MIN_STACK_SIZE
	.align		4
.L_1035:
        /*1848*/ 	.byte	0x04, 0x12
        /*184a*/ 	.short	(.L_1037 - .L_1036)
	.align		4
.L_1036:
        /*184c*/ 	.word	index@(_ZN10layer_norm22ln_bwd_finalize_kernelINS_22Kernel_traits_finalizeILj4096Ef6__halfS2_S2_fjLb1ELj1024ELj4ENS_18Kernel_traits_baseILj4096EfS2_S2_S2_fjLj1024EEEEELb1ELb1EEEvNS_9BwdParamsE)
        /*1850*/ 	.word	0x00000000


	//----- nvinfo : EIATTR_MIN_STACK_SIZE
	.align		4
.L_1037:
        /*1854*/ 	.byte	0x04, 0x12
        /*1856*/ 	.short	(.L_1039 - .L_1038)
	.align		4
.L_1038:
        /*1858*/ 	.word	index@(_ZN10layer_norm13ln_bwd_kernelINS_13Kernel_traitsIf6__halfS2_S2_fjLj4096ELj1ELj1ELj4ELj16ENS_18Kernel_traits_baseILj4096EfS2_S2_S2_fjLj128EEEEELb1ELb1ELb1ELb1EEEvNS_9BwdParamsE)
        /*185c*/ 	.word	0x00000090


	//----- nvinfo : EIATTR_MIN_STACK_SIZE
	.align		4
.L_1039:
        /*1860*/ 	.byte	0x04, 0x12
        /*1862*/ 	.short	(.L_1041 - .L_1040)
	.align		4
.L_1040:
        /*1864*/ 	.word	index@(_ZN10layer_norm13ln_bwd_kernelINS_13Kernel_traitsI6__halfS2_fS2_fjLj4096ELj1ELj1ELj4ELj16ENS_18Kernel_traits_baseILj4096ES2_S2_fS2_fjLj128EEEEELb0ELb0ELb0ELb0EEEvNS_9BwdParamsE)
        /*1868*/ 	.word	0x00000000


	//----- nvinfo : EIATTR_MIN_STACK_SIZE
	.align		4
.L_1041:
        /*186c*/ 	.byte	0x04, 0x12
        /*186e*/ 	.short	(.L_1043 - .L_1042)
	.align		4
.L_1042:
        /*1870*/ 	.word	index@(_ZN10layer_norm13ln_bwd_kernelINS_13Kernel_traitsI6__halfS2_fS2_fjLj4096ELj1ELj1ELj4ELj16ENS_18Kernel_traits_baseILj4096ES2_S2_fS2_fjLj128EEEEELb0ELb0ELb0ELb1EEEvNS_9BwdParamsE)
        /*1874*/ 	.word	0x00000000


	//----- nvinfo : EIATTR_MIN_STACK_SIZE
	.align		4
.L_1043:
        /*1878*/ 	.byte	0x04, 0x12
        /*187a*/ 	.short	(.L_1045 - .L_1044)
	.align		4
.L_1044:
        /*187c*/ 	.word	index@(_ZN10layer_norm13ln_bwd_kernelINS_13Kernel_traitsI6__halfS2_fS2_fjLj4096ELj1ELj1ELj4ELj16ENS_18Kernel_traits_baseILj4096ES2_S2_fS2_fjLj128EEEEELb0ELb0ELb1ELb0EEEvNS_9BwdParamsE)
        /*1880*/ 	.word	0x00000000


	//----- nvinfo : EIATTR_MIN_STACK_SIZE
	.align		4
.L_1045:
        /*1884*/ 	.byte	0x04, 0x12
        /*1886*/ 	.short	(.L_1047 - .L_1046)
	.align		4
.L_1046:
        /*1888*/ 	.word	index@(_ZN10layer_norm13ln_bwd_kernelINS_13Kernel_traitsI6__halfS2_fS2_fjLj4096ELj1ELj1ELj4ELj16ENS_18Kernel_traits_baseILj4096ES2_S2_fS2_fjLj128EEEEELb0ELb0ELb1ELb1EEEvNS_9BwdParamsE)
        /*188c*/ 	.word	0x00000000


	//----- nvinfo : EIATTR_MIN_STACK_SIZE
	.align		4
.L_1047:
        /*1890*/ 	.byte	0x04, 0x12
        /*1892*/ 	.short	(.L_1049 - .L_1048)
	.align		4
.L_1048:
        /*1894*/ 	.word	index@(_ZN10layer_norm13ln_bwd_kernelINS_13Kernel_traitsI6__halfS2_fS2_fjLj4096ELj1ELj1ELj4ELj16ENS_18Kernel_traits_baseILj4096ES2_S2_fS2_fjLj128EEEEELb0ELb1ELb0ELb0EEEvNS_9BwdParamsE)
        /*1898*/ 	.word	0x00000080


	//----- nvinfo : EIATTR_MIN_STACK_SIZE
	.align		4
.L_1049:
        /*189c*/ 	.byte	0x04, 0x12
        /*189e*/ 	.short	(.L_1051 - .L_1050)
	.align		4
.L_1050:
        /*18a0*/ 	.word	index@(_ZN10layer_norm13ln_bwd_kernelINS_13Kernel_traitsI6__halfS2_fS2_fjLj4096ELj1ELj1ELj4ELj16ENS_18Kernel_traits_baseILj4096ES2_S2_fS2_fjLj128EEEEELb0ELb1ELb0ELb1EEEvNS_9BwdParamsE)
        /*18a4*/ 	.word	0x00000080


	//----- nvinfo : EIATTR_MIN_STACK_SIZE
	.align		4
.L_1051:
        /*18a8*/ 	.byte	0x04, 0x12
        /*18aa*/ 	.short	(.L_1053 - .L_1052)
	.align		4
.L_1052:
        /*18ac*/ 	.word	index@(_ZN10layer_norm13ln_bwd_kernelINS_13Kernel_traitsI6__halfS2_fS2_fjLj4096ELj1ELj1ELj4ELj16ENS_18Kernel_traits_baseILj4096ES2_S2_fS2_fjLj128EEEEELb0ELb1ELb1ELb0EEEvNS_9BwdParamsE)
        /*18b0*/ 	.word	0x000000c0


	//----- nvinfo : EIATTR_MIN_STACK_SIZE
	.align		4
.L_1053:
        /*18b4*/ 	.byte	0x04, 0x12
        /*18b6*/ 	.short	(.L_1055 - .L_1054)
	.align		4
.L_1054:
        /*18b8*/ 	.word	index@(_ZN10layer_norm13ln_bwd_kernelINS_13Kernel_traitsI6__halfS2_fS2_fjLj4096ELj1ELj1ELj4ELj16ENS_18Kernel_traits_baseILj4096ES2_S2_fS2_fjLj128EEEEELb0ELb1ELb1ELb1EEEvNS_9BwdParamsE)
        /*18bc*/ 	.word	0x00000080


	//----- nvinfo : EIATTR_MIN_STACK_SIZE
	.align		4
.L_1055:
        /*18c0*/ 	.byte	0x04, 0x12
        /*18c2*/ 	.short	(.L_1057 - .L_1056)
	.align		4
.L_1056:
        /*18c4*/ 	.word	index@(_ZN10layer_norm13ln_bwd_kernelINS_13Kernel_traitsI6__halfS2_fS2_fjLj4096ELj1ELj1ELj4ELj16ENS_18Kernel_traits_baseILj4096ES2_S2_fS2_fjLj128EEEEELb1ELb0ELb0ELb0EEEvNS_9BwdParamsE)
        /*18c8*/ 	.word	0x00000000


	//----- nvinfo : EIATTR_MIN_STACK_SIZE
	.align		4
.L_1057:
        /*18cc*/ 	.byte	0x04, 0x12
        /*18ce*/ 	.short	(.L_1059 - .L_1058)
	.align		4
.L_1058:
        /*18d0*/ 	.word	index@(_ZN10layer_norm13ln_bwd_kernelINS_13Kernel_traitsI6__halfS2_fS2_fjLj4096ELj1ELj1ELj4ELj16ENS_18Kernel_traits_baseILj4096ES2_S2_fS2_fjLj128EEEEELb1ELb0ELb0ELb1EEEvNS_9BwdParamsE)
        /*18d4*/ 	.word	0x00000000


	//----- nvinfo : EIATTR_MIN_STACK_SIZE
	.align		4
.L_1059:
        /*18d8*/ 	.byte	0x04, 0x12
        /*18da*/ 	.short	(.L_1061 - .L_1060)
	.align		4
.L_1060:
        /*18dc*/ 	.word	index@(_ZN10layer_norm22ln_bwd_finalize_kernelINS_22Kernel_traits_finalizeILj4096E6__halfS2_fS2_fjLb0ELj1024ELj4ENS_18Kernel_traits_baseILj4096ES2_S2_fS2_fjLj1024EEEEELb0ELb0EEEvNS_9BwdParamsE)
        /*18e0*/ 	.word	0x00000000


	//----- nvinfo : EIATTR_MIN_STACK_SIZE
	.align		4
.L_1061:
        /*18e4*/ 	.byte	0x04, 0x12
        /*18e6*/ 	.short	(.L_1063 - .L_1062)
	.align		4
.L_1062:
        /*18e8*/ 	.word	index@(_ZN10layer_norm13ln_bwd_kernelINS_13Kernel_traitsI6__halfS2_fS2_fjLj4096ELj1ELj1ELj4ELj16ENS_18Kernel_traits_baseILj4096ES2_S2_fS2_fjLj128EEEEELb1ELb0ELb1ELb0EEEvNS_9BwdParamsE)
        /*18ec*/ 	.word	0x00000000


	//----- nvinfo : EIATTR_MIN_STACK_SIZE
	.align		4
.L_1063:
        /*18f0*/ 	.byte	0x04, 0x12
        /*18f2*/ 	.short	(.L_1065 - .L_1064)
	.align		4
.L_1064:
        /*18f4*/ 	.word	index@(_ZN10layer_norm22ln_bwd_finalize_kernelINS_22Kernel_traits_finalizeILj4096E6__halfS2_fS2_fjLb0ELj1024ELj4ENS_18Kernel_traits_baseILj4096ES2_S2_fS2_fjLj1024EEEEELb0ELb1EEEvNS_9BwdParamsE)
        /*18f8*/ 	.word	0x00000000


	//----- nvinfo : EIATTR_MIN_STACK_SIZE
	.align		4
.L_1065:
        /*18fc*/ 	.byte	0x04, 0x12
        /*18fe*/ 	.short	(.L_1067 - .L_1066)
	.align		4
.L_1066:
        /*1900*/ 	.word	index@(_ZN10layer_norm13ln_bwd_kernelINS_13Kernel_traitsI6__halfS2_fS2_fjLj4096ELj1ELj1ELj4ELj16ENS_18Kernel_traits_baseILj4096ES2_S2_fS2_fjLj128EEEEELb1ELb0ELb1ELb1EEEvNS_9BwdParamsE)
        /*1904*/ 	.word	0x00000000


	//----- nvinfo : EIATTR_MIN_STACK_SIZE
	.align		4
.L_1067:
        /*1908*/ 	.byte	0x04, 0x12
        /*190a*/ 	.short	(.L_1069 - .L_1068)
	.align		4
.L_1068:
        /*190c*/ 	.word	index@(_ZN10layer_norm13ln_bwd_kernelINS_13Kernel_traitsI6__halfS2_fS2_fjLj4096ELj1ELj1ELj4ELj16ENS_18Kernel_traits_baseILj4096ES2_S2_fS2_fjLj128EEEEELb1ELb1ELb0ELb0EEEvNS_9BwdParamsE)
        /*1910*/ 	.word	0x000000b8


	//----- nvinfo : EIATTR_MIN_STACK_SIZE
	.align		4
.L_1069:
        /*1914*/ 	.byte	0x04, 0x12
        /*1916*/ 	.short	(.L_1071 - .L_1070)
	.align		4
.L_1070:
        /*1918*/ 	.word	index@(_ZN10layer_norm13ln_bwd_kernelINS_13Kernel_traitsI6__halfS2_fS2_fjLj4096ELj1ELj1ELj4ELj16ENS_18Kernel_traits_baseILj4096ES2_S2_fS2_fjLj128EEEEELb1ELb1ELb0ELb1EEEvNS_9BwdParamsE)
        /*191c*/ 	.word	0x00000060


	//----- nvinfo : EIATTR_MIN_STACK_SIZE
	.align		4
.L_1071:
        /*1920*/ 	.byte	0x04, 0x12
        /*1922*/ 	.short	(.L_1073 - .L_1072)
	.align		4
.L_1072:
        /*1924*/ 	.word	index@(_ZN10layer_norm22ln_bwd_finalize_kernelINS_22Kernel_traits_finalizeILj4096E6__halfS2_fS2_fjLb1ELj1024ELj4ENS_18Kernel_traits_baseILj4096ES2_S2_fS2_fjLj1024EEEEELb1ELb0EEEvNS_9BwdParamsE)
        /*1928*/ 	.word	0x00000000


	//----- nvinfo : EIATTR_MIN_STACK_SIZE
	.align		4
.L_1073:
        /*192c*/ 	.byte	0x04, 0x12
        /*192e*/ 	.short	(.L_1075 - .L_1074)
	.align		4
.L_1074:
        /*1930*/ 	.word	index@(_ZN10layer_norm13ln_bwd_kernelINS_13Kernel_traitsI6__halfS2_fS2_fjLj4096ELj1ELj1ELj4ELj16ENS_18Kernel_traits_baseILj4096ES2_S2_fS2_fjLj128EEEEELb1ELb1ELb1ELb0EEEvNS_9BwdParamsE)
        /*1934*/ 	.word	0x000000e8


	//----- nvinfo : EIATTR_MIN_STACK_SIZE
	.align		4
.L_1075:
        /*1938*/ 	.byte	0x04, 0x12
        /*193a*/ 	.short	(.L_1077 - .L_1076)
	.align		4
.L_1076:
        /*193c*/ 	.word	index@(_ZN10layer_norm22ln_bwd_finalize_kernelINS_22Kernel_traits_finalizeILj4096E6__halfS2_fS2_fjLb1ELj1024ELj4ENS_18Kernel_traits_baseILj4096ES2_S2_fS2_fjLj1024EEEEELb1ELb1EEEvNS_9BwdParamsE)
        /*1940*/ 	.word	0x00000000


	//----- nvinfo : EIATTR_MIN_STACK_SIZE
	.align		4
.L_1077:
        /*1944*/ 	.byte	0x04, 0x12
        /*1946*/ 	.short	(.L_1079 - .L_1078)
	.align		4
.L_1078:
        /*1948*/ 	.word	index@(_ZN10layer_norm13ln_bwd_kernelINS_13Kernel_traitsI6__halfS2_fS2_fjLj4096ELj1ELj1ELj4ELj16ENS_18Kernel_traits_baseILj4096ES2_S2_fS2_fjLj128EEEEELb1ELb1ELb1ELb1EEEvNS_9BwdParamsE)
        /*194c*/ 	.word	0x000000b8


	//----- nvinfo : EIATTR_MIN_STACK_SIZE
	.align		4
.L_1079:
        /*1950*/ 	.byte	0x04, 0x12
        /*1952*/ 	.short	(.L_1081 - .L_1080)
	.align		4
.L_1080:
        /*1954*/ 	.word	index@(_ZN10layer_norm13ln_bwd_kernelINS_13Kernel_traitsIf6__halffS2_fjLj4096ELj1ELj1ELj4ELj16ENS_18Kernel_traits_baseILj4096EfS2_fS2_fjLj128EEEEELb0ELb0ELb0ELb0EEEvNS_9BwdParamsE)
        /*1958*/ 	.word	0x00000000


	//----- nvinfo : EIATTR_MIN_STACK_SIZE
	.align		4
.L_1081:
        /*195c*/ 	.byte	0x04, 0x12
        /*195e*/ 	.short	(.L_1083 - .L_1082)
	.align		4
.L_1082:
        /*1960*/ 	.word	index@(_ZN10layer_norm13ln_bwd_kernelINS_13Kernel_traitsIf6__halffS2_fjLj4096ELj1ELj1ELj4ELj16ENS_18Kernel_traits_baseILj4096EfS2_fS2_fjLj128EEEEELb0ELb0ELb0ELb1EEEvNS_9BwdParamsE)
        /*1964*/ 	.word	0x00000000


	//----- nvinfo : EIATTR_MIN_STACK_SIZE
	.align		4
.L_1083:
        /*1968*/ 	.byte	0x04, 0x12
        /*196a*/ 	.short	(.L_1085 - .L_1084)
	.align		4
.L_1084:
        /*196c*/ 	.word	index@(_ZN10layer_norm13ln_bwd_kernelINS_13Kernel_traitsIf6__halffS2_fjLj4096ELj1ELj1ELj4ELj16ENS_18Kernel_traits_baseILj4096EfS2_fS2_fjLj128EEEEELb0ELb0ELb1ELb0EEEvNS_9BwdParamsE)
        /*1970*/ 	.word	0x00000000


	//----- nvinfo : EIATTR_MIN_STACK_SIZE
	.align		4
.L_1085:
        /*1974*/ 	.byte	0x04, 0x12
        /*1976*/ 	.short	(.L_1087 - .L_1086)
	.align		4
.L_1086:
        /*1978*/ 	.word	index@(_ZN10layer_norm13ln_bwd_kernelINS_13Kernel_traitsIf6__halffS2_fjLj4096ELj1ELj1ELj4ELj16ENS_18Kernel_traits_baseILj4096EfS2_fS2_fjLj128EEEEELb0ELb0ELb1ELb1EEEvNS_9BwdParamsE)
        /*197c*/ 	.word	0x00000000


	//----- nvinfo : EIATTR_MIN_STACK_SIZE
	.align		4
.L_1087:
        /*1980*/ 	.byte	0x04, 0x12
        /*1982*/ 	.short	(.L_1089 - .L_1088)
	.align		4
.L_1088:
        /*1984*/ 	.word	index@(_ZN10layer_norm13ln_bwd_kernelINS_13Kernel_traitsIf6__halffS2_fjLj4096ELj1ELj1ELj4ELj16ENS_18Kernel_traits_baseILj4096EfS2_fS2_fjLj128EEEEELb0ELb1ELb0ELb0EEEvNS_9BwdParamsE)
        /*1988*/ 	.word	0x00000088


	//----- nvinfo : EIATTR_MIN_STACK_SIZE
	.align		4
.L_1089:
        /*198c*/ 	.byte	0x04, 0x12
        /*198e*/ 	.short	(.L_1091 - .L_1090)
	.align		4
.L_1090:
        /*1990*/ 	.word	index@(_ZN10layer_norm13ln_bwd_kernelINS_13Kernel_traitsIf6__halffS2_fjLj4096ELj1ELj1ELj4ELj16ENS_18Kernel_traits_baseILj4096EfS2_fS2_fjLj128EEEEELb0ELb1ELb0ELb1EEEvNS_9BwdParamsE)
        /*1994*/ 	.word	0x00000090


	//----- nvinfo : EIATTR_MIN_STACK_SIZE
	.align		4
.L_1091:
        /*1998*/ 	.byte	0x04, 0x12
        /*199a*/ 	.short	(.L_1093 - .L_1092)
	.align		4
.L_1092:
        /*199c*/ 	.word	index@(_ZN10layer_norm13ln_bwd_kernelINS_13Kernel_traitsIf6__halffS2_fjLj4096ELj1ELj1ELj4ELj16ENS_18Kernel_traits_baseILj4096EfS2_fS2_fjLj128EEEEELb0ELb1ELb1ELb0EEEvNS_9BwdParamsE)
        /*19a0*/ 	.word	0x000000c0


	//----- nvinfo : EIATTR_MIN_STACK_SIZE
	.align		4
.L_1093:
        /*19a4*/ 	.byte	0x04, 0x12
        /*19a6*/ 	.short	(.L_1095 - .L_1094)
	.align		4
.L_1094:
        /*19a8*/ 	.word	index@(_ZN10layer_norm13ln_bwd_kernelINS_13Kernel_traitsIf6__halffS2_fjLj4096ELj1ELj1ELj4ELj16ENS_18Kernel_traits_baseILj4096EfS2_fS2_fjLj128EEEEELb0ELb1ELb1ELb1EEEvNS_9BwdParamsE)
        /*19ac*/ 	.word	0x000000d8


	//----- nvinfo : EIATTR_MIN_STACK_SIZE
	.align		4
.L_1095:
        /*19b0*/ 	.byte	0x04, 0x12
        /*19b2*/ 	.short	(.L_1097 - .L_1096)
	.align		4
.L_1096:
        /*19b4*/ 	.word	index@(_ZN10layer_norm13ln_bwd_kernelINS_13Kernel_traitsIf6__halffS2_fjLj4096ELj1ELj1ELj4ELj16ENS_18Kernel_traits_baseILj4096EfS2_fS2_fjLj128EEEEELb1ELb0ELb0ELb0EEEvNS_9BwdParamsE)
        /*19b8*/ 	.word	0x00000000


	//----- nvinfo : EIATTR_MIN_STACK_SIZE
	.align		4
.L_1097:
        /*19bc*/ 	.byte	0x04, 0x12
        /*19be*/ 	.short	(.L_1099 - .L_1098)
	.align		4
.L_1098:
        /*19c0*/ 	.word	index@(_ZN10layer_norm13ln_bwd_kernelINS_13Kernel_traitsIf6__halffS2_fjLj4096ELj1ELj1ELj4ELj16ENS_18Kernel_traits_baseILj4096EfS2_fS2_fjLj128EEEEELb1ELb0ELb0ELb1EEEvNS_9BwdParamsE)
        /*19c4*/ 	.word	0x00000000


	//----- nvinfo : EIATTR_MIN_STACK_SIZE
	.align		4
.L_1099:
        /*19c8*/ 	.byte	0x04, 0x12
        /*19ca*/ 	.short	(.L_1101 - .L_1100)
	.align		4
.L_1100:
        /*19cc*/ 	.word	index@(_ZN10layer_norm22ln_bwd_finalize_kernelINS_22Kernel_traits_finalizeILj4096Ef6__halffS2_fjLb0ELj1024ELj4ENS_18Kernel_traits_baseILj4096EfS2_fS2_fjLj1024EEEEELb0ELb0EEEvNS_9BwdParamsE)
        /*19d0*/ 	.word	0x00000000


	//----- nvinfo : EIATTR_MIN_STACK_SIZE
	.align		4
.L_1101:
        /*19d4*/ 	.byte	0x04, 0x12
        /*19d6*/ 	.short	(.L_1103 - .L_1102)
	.align		4
.L_1102:
        /*19d8*/ 	.word	index@(_ZN10layer_norm13ln_bwd_kernelINS_13Kernel_traitsIf6__halffS2_fjLj4096ELj1ELj1ELj4ELj16ENS_18Kernel_traits_baseILj4096EfS2_fS2_fjLj128EEEEELb1ELb0ELb1ELb0EEEvNS_9BwdParamsE)
        /*19dc*/ 	.word	0x00000000


	//----- nvinfo : EIATTR_MIN_STACK_SIZE
	.align		4
.L_1103:
        /*19e0*/ 	.byte	0x04, 0x12
        /*19e2*/ 	.short	(.L_1105 - .L_1104)
	.align		4
.L_1104:
        /*19e4*/ 	.word	index@(_ZN10layer_norm22ln_bwd_finalize_kernelINS_22Kernel_traits_finalizeILj4096Ef6__halffS2_fjLb0ELj1024ELj4ENS_18Kernel_traits_baseILj4096EfS2_fS2_fjLj1024EEEEELb0ELb1EEEvNS_9BwdParamsE)
        /*19e8*/ 	.word	0x00000000


	//----- nvinfo : EIATTR_MIN_STACK_SIZE
	.align		4
.L_1105:
        /*19ec*/ 	.byte	0x04, 0x12
        /*19ee*/ 	.short	(.L_1107 - .L_1106)
	.align		4
.L_1106:
        /*19f0*/ 	.word	index@(_ZN10layer_norm13ln_bwd_kernelINS_13Kernel_traitsIf6__halffS2_fjLj4096ELj1ELj1ELj4ELj16ENS_18Kernel_traits_baseILj4096EfS2_fS2_fjLj128EEEEELb1ELb0ELb1ELb1EEEvNS_9BwdParamsE)
        /*19f4*/ 	.word	0x00000000


	//----- nvinfo : EIATTR_MIN_STACK_SIZE
	.align		4
.L_1107:
        /*19f8*/ 	.byte	0x04, 0x12
        /*19fa*/ 	.short	(.L_1109 - .L_1108)
	.align		4
.L_1108:
        /*19fc*/ 	.word	index@(_ZN10layer_norm13ln_bwd_kernelINS_13Kernel_traitsIf6__halffS2_fjLj4096ELj1ELj1ELj4ELj16ENS_18Kernel_traits_baseILj4096EfS2_fS2_fjLj128EEEEELb1ELb1ELb0ELb0EEEvNS_9BwdParamsE)
        /*1a00*/ 	.word	0x000000b8


	//----- nvinfo : EIATTR_MIN_STACK_SIZE
	.align		4
.L_1109:
        /*1a04*/ 	.byte	0x04, 0x12
        /*1a06*/ 	.short	(.L_1111 - .L_1110)
	.align		4
.L_1110:
        /*1a08*/ 	.word	index@(_ZN10layer_norm13ln_bwd_kernelINS_13Kernel_traitsIf6__halffS2_fjLj4096ELj1ELj1ELj4ELj16ENS_18Kernel_traits_baseILj4096EfS2_fS2_fjLj128EEEEELb1ELb1ELb0ELb1EEEvNS_9BwdParamsE)
        /*1a0c*/ 	.word	0x000000b0


	//----- nvinfo : EIATTR_MIN_STACK_SIZE
	.align		4
.L_1111:
        /*1a10*/ 	.byte	0x04, 0x12
        /*1a12*/ 	.short	(.L_1113 - .L_1112)
	.align		4
.L_1112:
        /*1a14*/ 	.word	index@(_ZN10layer_norm22ln_bwd_finalize_kernelINS_22Kernel_traits_finalizeILj4096Ef6__halffS2_fjLb1ELj1024ELj4ENS_18Kernel_traits_baseILj4096EfS2_fS2_fjLj1024EEEEELb1ELb0EEEvNS_9BwdParamsE)
        /*1a18*/ 	.word	0x00000000


	//----- nvinfo : EIATTR_MIN_STACK_SIZE
	.align		4
.L_1113:
        /*1a1c*/ 	.byte	0x04, 0x12
        /*1a1e*/ 	.short	(.L_1115 - .L_1114)
	.align		4
.L_1114:
        /*1a20*/ 	.word	index@(_ZN10layer_norm13ln_bwd_kernelINS_13Kernel_traitsIf6__halffS2_fjLj4096ELj1ELj1ELj4ELj16ENS_18Kernel_traits_baseILj4096EfS2_fS2_fjLj128EEEEELb1ELb1ELb1ELb0EEEvNS_9BwdParamsE)
        /*1a24*/ 	.word	0x000000e8


	//----- nvinfo : EIATTR_MIN_STACK_SIZE
	.align		4
.L_1115:
        /*1a28*/ 	.byte	0x04, 0x12
        /*1a2a*/ 	.short	(.L_1117 - .L_1116)
	.align		4
.L_1116:
        /*1a2c*/ 	.word	index@(_ZN10layer_norm22ln_bwd_finalize_kernelINS_22Kernel_traits_finalizeILj4096Ef6__halffS2_fjLb1ELj1024ELj4ENS_18Kernel_traits_baseILj4096EfS2_fS2_fjLj1024EEEEELb1ELb1EEEvNS_9BwdParamsE)
        /*1a30*/ 	.word	0x00000000


	//----- nvinfo : EIATTR_MIN_STACK_SIZE
	.align		4
.L_1117:
        /*1a34*/ 	.byte	0x04, 0x12
        /*1a36*/ 	.short	(.L_1119 - .L_1118)
	.align		4
.L_1118:
        /*1a38*/ 	.word	index@(_ZN10layer_norm13ln_bwd_kernelINS_13Kernel_traitsIf6__halffS2_fjLj4096ELj1ELj1ELj4ELj16ENS_18Kernel_traits_baseILj4096EfS2_fS2_fjLj128EEEEELb1ELb1ELb1ELb1EEEvNS_9BwdParamsE)
        /*1a3c*/ 	.word	0x000000f8


	//----- nvinfo : EIATTR_MIN_STACK_SIZE
	.align		4
.L_1119:
        /*1a40*/ 	.byte	0x04, 0x12
        /*1a42*/ 	.short	(.L_1121 - .L_1120)
	.align		4
.L_1120:
        /*1a44*/ 	.word	index@(_ZN10layer_norm13ln_bwd_kernelINS_13Kernel_traitsI6__halfffffjLj4096ELj1ELj1ELj4ELj16ENS_18Kernel_traits_baseILj4096ES2_ffffjLj128EEEEELb0ELb0ELb0ELb0EEEvNS_9BwdParamsE)
        /*1a48*/ 	.word	0x00000000


	//----- nvinfo : EIATTR_MIN_STACK_SIZE
	.align		4
.L_1121:
        /*1a4c*/ 	.byte	0x04, 0x12
        /*1a4e*/ 	.short	(.L_1123 - .L_1122)
	.align		4
.L_1122:
        /*1a50*/ 	.word	index@(_ZN10layer_norm13ln_bwd_kernelINS_13Kernel_traitsI6__halfffffjLj4096ELj1ELj1ELj4ELj16ENS_18Kernel_traits_baseILj4096ES2_ffffjLj128EEEEELb0ELb0ELb0ELb1EEEvNS_9BwdParamsE)
        /*1a54*/ 	.word	0x00000000


	//----- nvinfo : EIATTR_MIN_STACK_SIZE
	.align		4
.L_1123:
        /*1a58*/ 	.byte	0x04, 0x12
        /*1a5a*/ 	.short	(.L_1125 - .L_1124)
	.align		4
.L_1124:
        /*1a5c*/ 	.word	index@(_ZN10layer_norm13ln_bwd_kernelINS_13Kernel_traitsI6__halfffffjLj4096ELj1ELj1ELj4ELj16ENS_18Kernel_traits_baseILj4096ES2_ffffjLj128EEEEELb0ELb0ELb1ELb0EEEvNS_9BwdParamsE)
        /*1a60*/ 	.word	0x00000000


	//----- nvinfo : EIATTR_MIN_STACK_SIZE
	.align		4
.L_1125:
        /*1a64*/ 	.byte	0x04, 0x12
        /*1a66*/ 	.short	(.L_1127 - .L_1126)
	.align		4
.L_1126:
        /*1a68*/ 	.word	index@(_ZN10layer_norm13ln_bwd_kernelINS_13Kernel_traitsI6__halfffffjLj4096ELj1ELj1ELj4ELj16ENS_18Kernel_traits_baseILj4096ES2_ffffjLj128EEEEELb0ELb0ELb1ELb1EEEvNS_9BwdParamsE)
        /*1a6c*/ 	.word	0x00000000


	//----- nvinfo : EIATTR_MIN_STACK_SIZE
	.align		4
.L_1127:
        /*1a70*/ 	.byte	0x04, 0x12
        /*1a72*/ 	.short	(.L_1129 - .L_1128)
	.align		4
.L_1128:
        /*1a74*/ 	.word	index@(_ZN10layer_norm13ln_bwd_kernelINS_13Kernel_traitsI6__halfffffjLj4096ELj1ELj1ELj4ELj16ENS_18Kernel_traits_baseILj4096ES2_ffffjLj128EEEEELb0ELb1ELb0ELb0EEEvNS_9BwdParamsE)
        /*1a78*/ 	.word	0x00000070


	//----- nvinfo : EIATTR_MIN_STACK_SIZE
	.align		4
.L_1129:
        /*1a7c*/ 	.byte	0x04, 0x12
        /*1a7e*/ 	.short	(.L_1131 - .L_1130)
	.align		4
.L_1130:
        /*1a80*/ 	.word	index@(_ZN10layer_norm13ln_bwd_kernelINS_13Kernel_traitsI6__halfffffjLj4096ELj1ELj1ELj4ELj16ENS_18Kernel_traits_baseILj4096ES2_ffffjLj128EEEEELb0ELb1ELb0ELb1EEEvNS_9BwdParamsE)
        /*1a84*/ 	.word	0x000000c8


	//----- nvinfo : EIATTR_MIN_STACK_SIZE
	.align		4
.L_1131:
        /*1a88*/ 	.byte	0x04, 0x12
        /*1a8a*/ 	.short	(.L_1133 - .L_1132)
	.align		4
.L_1132:
        /*1a8c*/ 	.word	index@(_ZN10layer_norm13ln_bwd_kernelINS_13Kernel_traitsI6__halfffffjLj4096ELj1ELj1ELj4ELj16ENS_18Kernel_traits_baseILj4096ES2_ffffjLj128EEEEELb0ELb1ELb1ELb0EEEvNS_9BwdParamsE)
        /*1a90*/ 	.word	0x00000098


	//----- nvinfo : EIATTR_MIN_STACK_SIZE
	.align		4
.L_1133:
        /*1a94*/ 	.byte	0x04, 0x12
        /*1a96*/ 	.short	(.L_1135 - .L_1134)
	.align		4
.L_1134:
        /*1a98*/ 	.word	index@(_ZN10layer_norm13ln_bwd_kernelINS_13Kernel_traitsI6__halfffffjLj4096ELj1ELj1ELj4ELj16ENS_18Kernel_traits_baseILj4096ES2_ffffjLj128EEEEELb0ELb1ELb1ELb1EEEvNS_9BwdParamsE)
        /*1a9c*/ 	.word	0x000000a0


	//----- nvinfo : EIATTR_MIN_STACK_SIZE
	.align		4
.L_1135:
        /*1aa0*/ 	.byte	0x04, 0x12
        /*1aa2*/ 	.short	(.L_1137 - .L_1136)
	.align		4
.L_1136:
        /*1aa4*/ 	.word	index@(_ZN10layer_norm13ln_bwd_kernelINS_13Kernel_traitsI6__halfffffjLj4096ELj1ELj1ELj4ELj16ENS_18Kernel_traits_baseILj4096ES2_ffffjLj128EEEEELb1ELb0ELb0ELb0EEEvNS_9BwdParamsE)
        /*1aa8*/ 	.word	0x00000000


	//----- nvinfo : EIATTR_MIN_STACK_SIZE
	.align		4
.L_1137:
        /*1aac*/ 	.byte	0x04, 0x12
        /*1aae*/ 	.short	(.L_1139 - .L_1138)
	.align		4
.L_1138:
        /*1ab0*/ 	.word	index@(_ZN10layer_norm13ln_bwd_kernelINS_13Kernel_traitsI6__halfffffjLj4096ELj1ELj1ELj4ELj16ENS_18Kernel_traits_baseILj4096ES2_ffffjLj128EEEEELb1ELb0ELb0ELb1EEEvNS_9BwdParamsE)
        /*1ab4*/ 	.word	0x00000000


	//----- nvinfo : EIATTR_MIN_STACK_SIZE
	.align		4
.L_1139:
        /*1ab8*/ 	.byte	0x04, 0x12
        /*1aba*/ 	.short	(.L_1141 - .L_1140)
	.align		4
.L_1140:
        /*1abc*/ 	.word	index@(_ZN10layer_norm22ln_bwd_finalize_kernelINS_22Kernel_traits_finalizeILj4096E6__halfffffjLb0ELj1024ELj4ENS_18Kernel_traits_baseILj4096ES2_ffffjLj1024EEEEELb0ELb0EEEvNS_9BwdParamsE)
        /*1ac0*/ 	.word	0x00000000


	//----- nvinfo : EIATTR_MIN_STACK_SIZE
	.align		4
.L_1141:
        /*1ac4*/ 	.byte	0x04, 0x12
        /*1ac6*/ 	.short	(.L_1143 - .L_1142)
	.align		4
.L_1142:
        /*1ac8*/ 	.word	index@(_ZN10layer_norm13ln_bwd_kernelINS_13Kernel_traitsI6__halfffffjLj4096ELj1ELj1ELj4ELj16ENS_18Kernel_traits_baseILj4096ES2_ffffjLj128EEEEELb1ELb0ELb1ELb0EEEvNS_9BwdParamsE)
        /*1acc*/ 	.word	0x00000000


	//----- nvinfo : EIATTR_MIN_STACK_SIZE
	.align		4
.L_1143:
        /*1ad0*/ 	.byte	0x04, 0x12
        /*1ad2*/ 	.short	(.L_1145 - .L_1144)
	.align		4
.L_1144:
        /*1ad4*/ 	.word	index@(_ZN10layer_norm22ln_bwd_finalize_kernelINS_22Kernel_traits_finalizeILj4096E6__halfffffjLb0ELj1024ELj4ENS_18Kernel_traits_baseILj4096ES2_ffffjLj1024EEEEELb0ELb1EEEvNS_9BwdParamsE)
        /*1ad8*/ 	.word	0x00000000


	//----- nvinfo : EIATTR_MIN_STACK_SIZE
	.align		4
.L_1145:
        /*1adc*/ 	.byte	0x04, 0x12
        /*1ade*/ 	.short	(.L_1147 - .L_1146)
	.align		4
.L_1146:
        /*1ae0*/ 	.word	index@(_ZN10layer_norm13ln_bwd_kernelINS_13Kernel_traitsI6__halfffffjLj4096ELj1ELj1ELj4ELj16ENS_18Kernel_traits_baseILj4096ES2_ffffjLj128EEEEELb1ELb0ELb1ELb1EEEvNS_9BwdParamsE)
        /*1ae4*/ 	.word	0x00000000


	//----- nvinfo : EIATTR_MIN_STACK_SIZE
	.align		4
.L_1147:
        /*1ae8*/ 	.byte	0x04, 0x12
        /*1aea*/ 	.short	(.L_1149 - .L_1148)
	.align		4
.L_1148:
        /*1aec*/ 	.word	index@(_ZN10layer_norm13ln_bwd_kernelINS_13Kernel_traitsI6__halfffffjLj4096ELj1ELj1ELj4ELj16ENS_18Kernel_traits_baseILj4096ES2_ffffjLj128EEEEELb1ELb1ELb0ELb0EEEvNS_9BwdParamsE)
        /*1af0*/ 	.word	0x000000a0


	//----- nvinfo : EIATTR_MIN_STACK_SIZE
	.align		4
.L_1149:
        /*1af4*/ 	.byte	0x04, 0x12
        /*1af6*/ 	.short	(.L_1151 - .L_1150)
	.align		4
.L_1150:
        /*1af8*/ 	.word	index@(_ZN10layer_norm13ln_bwd_kernelINS_13Kernel_traitsI6__halfffffjLj4096ELj1ELj1ELj4ELj16ENS_18Kernel_traits_baseILj4096ES2_ffffjLj128EEEEELb1ELb1ELb0ELb1EEEvNS_9BwdParamsE)
        /*1afc*/ 	.word	0x000000d0


	//----- nvinfo : EIATTR_MIN_STACK_SIZE
	.align		4
.L_1151:
        /*1b00*/ 	.byte	0x04, 0x12
        /*1b02*/ 	.short	(.L_1153 - .L_1152)
	.align		4
.L_1152:
        /*1b04*/ 	.word	index@(_ZN10layer_norm22ln_bwd_finalize_kernelINS_22Kernel_traits_finalizeILj4096E6__halfffffjLb1ELj1024ELj4ENS_18Kernel_traits_baseILj4096ES2_ffffjLj1024EEEEELb1ELb0EEEvNS_9BwdParamsE)
        /*1b08*/ 	.word	0x00000000


	//----- nvinfo : EIATTR_MIN_STACK_SIZE
	.align		4
.L_1153:
        /*1b0c*/ 	.byte	0x04, 0x12
        /*1b0e*/ 	.short	(.L_1155 - .L_1154)
	.align		4
.L_1154:
        /*1b10*/ 	.word	index@(_ZN10layer_norm13ln_bwd_kernelINS_13Kernel_traitsI6__halfffffjLj4096ELj1ELj1ELj4ELj16ENS_18Kernel_traits_baseILj4096ES2_ffffjLj128EEEEELb1ELb1ELb1ELb0EEEvNS_9BwdParamsE)
        /*1b14*/ 	.word	0x000000c0


	//----- nvinfo : EIATTR_MIN_STACK_SIZE
	.align		4
.L_1155:
        /*1b18*/ 	.byte	0x04, 0x12
        /*1b1a*/ 	.short	(.L_1157 - .L_1156)
	.align		4
.L_1156:
        /*1b1c*/ 	.word	index@(_ZN10layer_norm22ln_bwd_finalize_kernelINS_22Kernel_traits_finalizeILj4096E6__halfffffjLb1ELj1024ELj4ENS_18Kernel_traits_baseILj4096ES2_ffffjLj1024EEEEELb1ELb1EEEvNS_9BwdParamsE)
        /*1b20*/ 	.word	0x00000000


	//----- nvinfo : EIATTR_MIN_STACK_SIZE
	.align		4
.L_1157:
        /*1b24*/ 	.byte	0x04, 0x12
        /*1b26*/ 	.short	(.L_1159 - .L_1158)
	.align		4
.L_1158:
        /*1b28*/ 	.word	index@(_ZN10layer_norm13ln_bwd_kernelINS_13Kernel_traitsI6__halfffffjLj4096ELj1ELj1ELj4ELj16ENS_18Kernel_traits_baseILj4096ES2_ffffjLj128EEEEELb1ELb1ELb1ELb1EEEvNS_9BwdParamsE)
        /*1b2c*/ 	.word	0x000000c0


	//----- nvinfo : EIATTR_MIN_STACK_SIZE
	.align		4
.L_1159:
        /*1b30*/ 	.byte	0x04, 0x12
        /*1b32*/ 	.short	(.L_1161 - .L_1160)
	.align		4
.L_1160:
        /*1b34*/ 	.word	index@(_ZN10layer_norm13ln_bwd_kernelINS_13Kernel_traitsIfffffjLj4096ELj1ELj1ELj4ELj16ENS_18Kernel_traits_baseILj4096EfffffjLj128EEEEELb0ELb0ELb0ELb0EEEvNS_9BwdParamsE)
        /*1b38*/ 	.word	0x00000000


	//----- nvinfo : EIATTR_MIN_STACK_SIZE
	.align		4
.L_1161:
        /*1b3c*/ 	.byte	0x04, 0x12
        /*1b3e*/ 	.short	(.L_1163 - .L_1162)
	.align		4
.L_1162:
        /*1b40*/ 	.word	index@(_ZN10layer_norm13ln_bwd_kernelINS_13Kernel_traitsIfffffjLj4096ELj1ELj1ELj4ELj16ENS_18Kernel_traits_baseILj4096EfffffjLj128EEEEELb0ELb0ELb0ELb1EEEvNS_9BwdParamsE)
        /*1b44*/ 	.word	0x00000000


	//----- nvinfo : EIATTR_MIN_STACK_SIZE
	.align		4
.L_1163:
        /*1b48*/ 	.byte	0x04, 0x12
        /*1b4a*/ 	.short	(.L_1165 - .L_1164)
	.align		4
.L_1164:
        /*1b4c*/ 	.word	index@(_ZN10layer_norm13ln_bwd_kernelINS_13Kernel_traitsIfffffjLj4096ELj1ELj1ELj4ELj16ENS_18Kernel_traits_baseILj4096EfffffjLj128EEEEELb0ELb0ELb1ELb0EEEvNS_9BwdParamsE)
        /*1b50*/ 	.word	0x00000000


	//----- nvinfo : EIATTR_MIN_STACK_SIZE
	.align		4
.L_1165:
        /*1b54*/ 	.byte	0x04, 0x12
        /*1b56*/ 	.short	(.L_1167 - .L_1166)
	.align		4
.L_1166:
        /*1b58*/ 	.word	index@(_ZN10layer_norm13ln_bwd_kernelINS_13Kernel_traitsIfffffjLj4096ELj1ELj1ELj4ELj16ENS_18Kernel_traits_baseILj4096EfffffjLj128EEEEELb0ELb0ELb1ELb1EEEvNS_9BwdParamsE)
        /*1b5c*/ 	.word	0x00000000


	//----- nvinfo : EIATTR_MIN_STACK_SIZE
	.align		4
.L_1167:
        /*1b60*/ 	.byte	0x04, 0x12
        /*1b62*/ 	.short	(.L_1169 - .L_1168)
	.align		4
.L_1168:
        /*1b64*/ 	.word	index@(_ZN10layer_norm13ln_bwd_kernelINS_13Kernel_traitsIfffffjLj4096ELj1ELj1ELj4ELj16ENS_18Kernel_traits_baseILj4096EfffffjLj128EEEEELb0ELb1ELb0ELb0EEEvNS_9BwdParamsE)
        /*1b68*/ 	.word	0x00000070


	//----- nvinfo : EIATTR_MIN_STACK_SIZE
	.align		4
.L_1169:
        /*1b6c*/ 	.byte	0x04, 0x12
        /*1b6e*/ 	.short	(.L_1171 - .L_1170)
	.align		4
.L_1170:
        /*1b70*/ 	.word	index@(_ZN10layer_norm13ln_bwd_kernelINS_13Kernel_traitsIfffffjLj4096ELj1ELj1ELj4ELj16ENS_18Kernel_traits_baseILj4096EfffffjLj128EEEEELb0ELb1ELb0ELb1EEEvNS_9BwdParamsE)
        /*1b74*/ 	.word	0x000000c0


	//----- nvinfo : EIATTR_MIN_STACK_SIZE
	.align		4
.L_1171:
        /*1b78*/ 	.byte	0x04, 0x12
        /*1b7a*/ 	.short	(.L_1173 - .L_1172)
	.align		4
.L_1172:
        /*1b7c*/ 	.word	index@(_ZN10layer_norm13ln_bwd_kernelINS_13Kernel_traitsIfffffjLj4096ELj1ELj1ELj4ELj16ENS_18Kernel_traits_baseILj4096EfffffjLj128EEEEELb0ELb1ELb1ELb0EEEvNS_9BwdParamsE)
        /*1b80*/ 	.word	0x00000098


	//----- nvinfo : EIATTR_MIN_STACK_SIZE
	.align		4
.L_1173:
        /*1b84*/ 	.byte	0x04, 0x12
        /*1b86*/ 	.short	(.L_1175 - .L_1174)
	.align		4
.L_1174:
        /*1b88*/ 	.word	index@(_ZN10layer_norm13ln_bwd_kernelINS_13Kernel_traitsIfffffjLj4096ELj1ELj1ELj4ELj16ENS_18Kernel_traits_baseILj4096EfffffjLj128EEEEELb0ELb1ELb1ELb1EEEvNS_9BwdParamsE)
        /*1b8c*/ 	.word	0x000000c8


	//----- nvinfo : EIATTR_MIN_STACK_SIZE
	.align		4
.L_1175:
        /*1b90*/ 	.byte	0x04, 0x12
        /*1b92*/ 	.short	(.L_1177 - .L_1176)
	.align		4
.L_1176:
        /*1b94*/ 	.word	index@(_ZN10layer_norm13ln_bwd_kernelINS_13Kernel_traitsIfffffjLj4096ELj1ELj1ELj4ELj16ENS_18Kernel_traits_baseILj4096EfffffjLj128EEEEELb1ELb0ELb0ELb0EEEvNS_9BwdParamsE)
        /*1b98*/ 	.word	0x00000000


	//----- nvinfo : EIATTR_MIN_STACK_SIZE
	.align		4
.L_1177:
        /*1b9c*/ 	.byte	0x04, 0x12
        /*1b9e*/ 	.short	(.L_1179 - .L_1178)
	.align		4
.L_1178:
        /*1ba0*/ 	.word	index@(_ZN10layer_norm13ln_bwd_kernelINS_13Kernel_traitsIfffffjLj4096ELj1ELj1ELj4ELj16ENS_18Kernel_traits_baseILj4096EfffffjLj128EEEEELb1ELb0ELb0ELb1EEEvNS_9BwdParamsE)
        /*1ba4*/ 	.word	0x00000000


	//----- nvinfo : EIATTR_MIN_STACK_SIZE
	.align		4
.L_1179:
        /*1ba8*/ 	.byte	0x04, 0x12
        /*1baa*/ 	.short	(.L_1181 - .L_1180)
	.align		4
.L_1180:
        /*1bac*/ 	.word	index@(_ZN10layer_norm22ln_bwd_finalize_kernelINS_22Kernel_traits_finalizeILj4096EfffffjLb0ELj1024ELj4ENS_18Kernel_traits_baseILj4096EfffffjLj1024EEEEELb0ELb0EEEvNS_9BwdParamsE)
        /*1bb0*/ 	.word	0x00000000


	//----- nvinfo : EIATTR_MIN_STACK_SIZE
	.align		4
.L_1181:
        /*1bb4*/ 	.byte	0x04, 0x12
        /*1bb6*/ 	.short	(.L_1183 - .L_1182)
	.align		4
.L_1182:
        /*1bb8*/ 	.word	index@(_ZN10layer_norm13ln_bwd_kernelINS_13Kernel_traitsIfffffjLj4096ELj1ELj1ELj4ELj16ENS_18Kernel_traits_baseILj4096EfffffjLj128EEEEELb1ELb0ELb1ELb0EEEvNS_9BwdParamsE)
        /*1bbc*/ 	.word	0x00000000


	//----- nvinfo : EIATTR_MIN_STACK_SIZE
	.align		4
.L_1183:
        /*1bc0*/ 	.byte	0x04, 0x12
        /*1bc2*/ 	.short	(.L_1185 - .L_1184)
	.align		4
.L_1184:
        /*1bc4*/ 	.word	index@(_ZN10layer_norm22ln_bwd_finalize_kernelINS_22Kernel_traits_finalizeILj4096EfffffjLb0ELj1024ELj4ENS_18Kernel_traits_baseILj4096EfffffjLj1024EEEEELb0ELb1EEEvNS_9BwdParamsE)
        /*1bc8*/ 	.word	0x00000000


	//----- nvinfo : EIATTR_MIN_STACK_SIZE
	.align		4
.L_1185:
        /*1bcc*/ 	.byte	0x04, 0x12
        /*1bce*/ 	.short	(.L_1187 - .L_1186)
	.align		4
.L_1186:
        /*1bd0*/ 	.word	index@(_ZN10layer_norm13ln_bwd_kernelINS_13Kernel_traitsIfffffjLj4096ELj1ELj1ELj4ELj16ENS_18Kernel_traits_baseILj4096EfffffjLj128EEEEELb1ELb0ELb1ELb1EEEvNS_9BwdParamsE)
        /*1bd4*/ 	.word	0x00000000


	//----- nvinfo : EIATTR_MIN_STACK_SIZE
	.align		4
.L_1187:
        /*1bd8*/ 	.byte	0x04, 0x12
        /*1bda*/ 	.short	(.L_1189 - .L_1188)
	.align		4
.L_1188:
        /*1bdc*/ 	.word	index@(_ZN10layer_norm13ln_bwd_kernelINS_13Kernel_traitsIfffffjLj4096ELj1ELj1ELj4ELj16ENS_18Kernel_traits_baseILj4096EfffffjLj128EEEEELb1ELb1ELb0ELb0EEEvNS_9BwdParamsE)
        /*1be0*/ 	.word	0x00000098


	//----- nvinfo : EIATTR_MIN_STACK_SIZE
	.align		4
.L_1189:
        /*1be4*/ 	.byte	0x04, 0x12
        /*1be6*/ 	.short	(.L_1191 - .L_1190)
	.align		4
.L_1190:
        /*1be8*/ 	.word	index@(_ZN10layer_norm13ln_bwd_kernelINS_13Kernel_traitsIfffffjLj4096ELj1ELj1ELj4ELj16ENS_18Kernel_traits_baseILj4096EfffffjLj128EEEEELb1ELb1ELb0ELb1EEEvNS_9BwdParamsE)
        /*1bec*/ 	.word	0x000000c8


	//----- nvinfo : EIATTR_MIN_STACK_SIZE
	.align		4
.L_1191:
        /*1bf0*/ 	.byte	0x04, 0x12
        /*1bf2*/ 	.short	(.L_1193 - .L_1192)
	.align		4
.L_1192:
        /*1bf4*/ 	.word	index@(_ZN10layer_norm22ln_bwd_finalize_kernelINS_22Kernel_traits_finalizeILj4096EfffffjLb1ELj1024ELj4ENS_18Kernel_traits_baseILj4096EfffffjLj1024EEEEELb1ELb0EEEvNS_9BwdParamsE)
        /*1bf8*/ 	.word	0x00000000


	//----- nvinfo : EIATTR_MIN_STACK_SIZE
	.align		4
.L_1193:
        /*1bfc*/ 	.byte	0x04, 0x12
        /*1bfe*/ 	.short	(.L_1195 - .L_1194)
	.align		4
.L_1194:
        /*1c00*/ 	.word	index@(_ZN10layer_norm13ln_bwd_kernelINS_13Kernel_traitsIfffffjLj4096ELj1ELj1ELj4ELj16ENS_18Kernel_traits_baseILj4096EfffffjLj128EEEEELb1ELb1ELb1ELb0EEEvNS_9BwdParamsE)
        /*1c04*/ 	.word	0x000000c0


	//----- nvinfo : EIATTR_MIN_STACK_SIZE
	.align		4
.L_1195:
        /*1c08*/ 	.byte	0x04, 0x12
        /*1c0a*/ 	.short	(.L_1197 - .L_1196)
	.align		4
.L_1196:
        /*1c0c*/ 	.word	index@(_ZN10layer_norm22ln_bwd_finalize_kernelINS_22Kernel_traits_finalizeILj4096EfffffjLb1ELj1024ELj4ENS_18Kernel_traits_baseILj4096EfffffjLj1024EEEEELb1ELb1EEEvNS_9BwdParamsE)
        /*1c10*/ 	.word	0x00000000


	//----- nvinfo : EIATTR_MIN_STACK_SIZE
	.align		4
.L_1197:
        /*1c14*/ 	.byte	0x04, 0x12
        /*1c16*/ 	.short	(.L_1199 - .L_1198)
	.align		4
.L_1198:
        /*1c18*/ 	.word	index@(_ZN10layer_norm13ln_bwd_kernelINS_13Kernel_traitsIfffffjLj4096ELj1ELj1ELj4ELj16ENS_18Kernel_traits_baseILj4096EfffffjLj128EEEEELb1ELb1ELb1ELb1EEEvNS_9BwdParamsE)
        /*1c1c*/ 	.word	0x00000130
.L_1199:


//--------------------- .nv.compat                --------------------------
	.section	.nv.compat,"",@"SHT_CUDA_COMPAT_INFO"
	.align	4
        /*0000*/ 	.byte	0x02, 0x09, 0x01, 0x00, 0x02, 0x02, 0x01, 0x00, 0x02, 0x05, 0x05, 0x00, 0x03, 0x07, 0x01, 0x01
        /*0010*/ 	.byte	0x02, 0x03, 0x00, 0x00, 0x02, 0x06, 0x01, 0x00, 0x04, 0x0b, 0x08, 0x00, 0x00, 0x00, 0x00, 0x00
        /*0020*/ 	.byte	0x00, 0x00, 0x00, 0x00


//--------------------- .nv.info._ZN10layer_norm13ln_bwd_kernelINS_13Kernel_traitsI13__nv_bfloat16S2_S2_S2_fjLj4096ELj1ELj1ELj4ELj16ENS_18Kernel_traits_baseILj4096ES2_S2_S2_S2_fjLj128EEEEELb0ELb0ELb0ELb0EEEvNS_9BwdParamsE --------------------------
	.section	.nv.info._ZN10layer_norm13ln_bwd_kernelINS_13Kernel_traitsI13__nv_bfloat16S2_S2_S2_fjLj4096ELj1ELj1ELj4ELj16ENS_18Kernel_traits_baseILj4096ES2_S2_S2_S2_fjLj128EEEEELb0ELb0ELb0ELb0EEEvNS_9BwdParamsE,"",@"SHT_CUDA_INFO"
	.sectionflags	@""
	.align	4


	//----- nvinfo : EIATTR_CUDA_API_VERSION
	.align		4
        /*0000*/ 	.byte	0x04, 0x37
        /*0002*/ 	.short	(.L_1201 - .L_1200)
.L_1200:
        /*0004*/ 	.word	0x00000082


	//----- nvinfo : EIATTR_KPARAM_INFO
	.align		4
.L_1201:
        /*0008*/ 	.byte	0x04, 0x17
        /*000a*/ 	.short	(.L_1203 - .L_1202)
.L_1202:
        /*000c*/ 	.word	0x00000000
        /*0010*/ 	.short	0x0000
        /*0012*/ 	.short	0x0000
        /*0014*/ 	.byte	0x00, 0xf0, 0xa1, 0x04


	//----- nvinfo : EIATTR_SPARSE_MMA_MASK
	.align		4
.L_1203:
        /*0018*/ 	.byte	0x03, 0x50
        /*001a*/ 	.short	0x0000


	//----- nvinfo : EIATTR_MAXREG_COUNT
	.align		4
        /*001c*/ 	.byte	0x03, 0x1b
        /*001e*/ 	.short	0x00ff


	//----- nvinfo : EIATTR_NUM_BARRIERS
	.align		4
        /*0020*/ 	.byte	0x02, 0x4c
        /*0022*/ 	.byte	0x01
	.zero		1


	//----- nvinfo : EIATTR_MERCURY_ISA_VERSION
	.align		4
        /*0024*/ 	.byte	0x03, 0x5f
        /*0026*/ 	.short	0x0101


	//----- nvinfo : EIATTR_COOP_GROUP_MASK_REGIDS
	.align		4
        /*0028*/ 	.byte	0x04, 0x29
        /*002a*/ 	.short	(.L_1205 - .L_1204)


	//   ....[0]....
.L_1204:
        /*002c*/ 	.word	0xffffffff


	//   ....[1]....
        /*0030*/ 	.word	0xffffffff


	//   ....[2]....
        /*0034*/ 	.word	0xffffffff


	//   ....[3]....
        /*0038*/ 	.word	0xffffffff


	//   ....[4]....
        /*003c*/ 	.word	0xffffffff


	//   ....[5]....
        /*0040*/ 	.word	0xffffffff


	//   ....[6]....
        /*0044*/ 	.word	0xffffffff


	//   ....[7]....
        /*0048*/ 	.word	0xffffffff


	//   ....[8]....
        /*004c*/ 	.word	0xffffffff


	//   ....[9]....
        /*0050*/ 	.word	0xffffffff


	//   ....[10]....
        /*0054*/ 	.word	0x050000c5


	//   ....[11]....
        /*0058*/ 	.word	0x050000c5


	//   ....[12]....
        /*005c*/ 	.word	0x050000c5


	//   ....[13]....
        /*0060*/ 	.word	0x050000c5


	//   ....[14]....
        /*0064*/ 	.word	0x050000c5


	//   ....[15]....
        /*0068*/ 	.word	0x050000c5


	//   ....[16]....
        /*006c*/ 	.word	0x050000c5


	//   ....[17]....
        /*0070*/ 	.word	0x050000c5


	//   ....[18]....
        /*0074*/ 	.word	0x050000c5


	//   ....[19]....
        /*0078*/ 	.word	0x050000c5


	//----- nvinfo : EIATTR_COOP_GROUP_INSTR_OFFSETS
	.align		4
.L_1205:
        /*007c*/ 	.byte	0x04, 0x28
        /*007e*/ 	.short	(.L_1207 - .L_1206)


	//   ....[0]....
.L_1206:
        /*0080*/ 	.word	0x000021a0


	//   ....[1]....
        /*0084*/ 	.word	0x000021b0


	//   ....[2]....
        /*0088*/ 	.word	0x000021e0


	//   ....[3]....
        /*008c*/ 	.word	0x000021f0


	//   ....[4]....
        /*0090*/ 	.word	0x00002220


	//   ....[5]....
        /*0094*/ 	.word	0x00002230


	//   ....[6]....
        /*0098*/ 	.word	0x00002260


	//   ....[7]....
        /*009c*/ 	.word	0x00002270


	//   ....[8]....
        /*00a0*/ 	.word	0x000022a0


	//   ....[9]....
        /*00a4*/ 	.word	0x000022b0


	//   ....[10]....
        /*00a8*/ 	.word	0x00003e20


	//   ....[11]....
        /*00ac*/ 	.word	0x00003e70


	//   ....[12]....
        /*00b0*/ 	.word	0x00003ee0


	//   ....[13]....
        /*00b4*/ 	.word	0x00003f40


	//   ....[14]....
        /*00b8*/ 	.word	0x00003fb0


	//   ....[15]....
        /*00bc*/ 	.word	0x00004010


	//   ....[16]....
        /*00c0*/ 	.word	0x00004080


	//   ....[17]....
        /*00c4*/ 	.word	0x000040e0


	//   ....[18]....
        /*00c8*/ 	.word	0x00004150


	//   ....[19]....
        /*00cc*/ 	.word	0x000041b0


	//----- nvinfo : EIATTR_EXIT_INSTR_OFFSETS
	.align		4
.L_1207:
        /*00d0*/ 	.byte	0x04, 0x1c
        /*00d2*/ 	.short	(.L_1209 - .L_1208)


	//   ....[0]....
.L_1208:
        /*00d4*/ 	.word	0x00003d30


	//   ....[1]....
        /*00d8*/ 	.word	0x00003dc0


	//----- nvinfo : EIATTR_MAX_THREADS
	.align		4
.L_1209:
        /*00dc*/ 	.byte	0x04, 0x05
        /*00de*/ 	.short	(.L_1211 - .L_1210)
.L_1210:
        /*00e0*/ 	.word	0x00000080
        /*00e4*/ 	.word	0x00000001
        /*00e8*/ 	.word	0x00000001


	//----- nvinfo : EIATTR_CRS_STACK_SIZE
	.align		4
.L_1211:
        /*00ec*/ 	.byte	0x04, 0x1e
        /*00ee*/ 	.short	(.L_1213 - .L_1212)
.L_1212:
        /*00f0*/ 	.word	0x00000000


	//----- nvinfo : EIATTR_CBANK_PARAM_SIZE
	.align		4
.L_1213:
        /*00f4*/ 	.byte	0x03, 0x19
        /*00f6*/ 	.short	0x0128


	//----- nvinfo : EIATTR_PARAM_CBANK
	.align		4
        /*00f8*/ 	.byte	0x04, 0x0a
        /*00fa*/ 	.short	(.L_1215 - .L_1214)
	.align		4
.L_1214:
        /*00fc*/ 	.word	index@(.nv.constant0._ZN10layer_norm13ln_bwd_kernelINS_13Kernel_traitsI13__nv_bfloat16S2_S2_S2_fjLj4096ELj1ELj1ELj4ELj16ENS_18Kernel_traits_baseILj4096ES2_S2_S2_S2_fjLj128EEEEELb0ELb0ELb0ELb0EEEvNS_9BwdParamsE)
        /*0100*/ 	.short	0x0210
        /*0102*/ 	.short	0x0128


	//----- nvinfo : EIATTR_SW_WAR
	.align		4
.L_1215:
        /*0104*/ 	.byte	0x04, 0x36
        /*0106*/ 	.short	(.L_1217 - .L_1216)
.L_1216:
        /*0108*/ 	.word	0x00000008
.L_1217:


//--------------------- .nv.info._ZN10layer_norm13ln_bwd_kernelINS_13Kernel_traitsI13__nv_bfloat16S2_S2_S2_fjLj4096ELj1ELj1ELj4ELj16ENS_18Kernel_traits_baseILj4096ES2_S2_S2_S2_fjLj128EEEEELb0ELb0ELb0ELb1EEEvNS_9BwdParamsE --------------------------
	.section	.nv.info._ZN10layer_norm13ln_bwd_kernelINS_13Kernel_traitsI13__nv_bfloat16S2_S2_S2_fjLj4096ELj1ELj1ELj4ELj16ENS_18Kernel_traits_baseILj4096ES2_S2_S2_S2_fjLj128EEEEELb0ELb0ELb0ELb1EEEvNS_9BwdParamsE,"",@"SHT_CUDA_INFO"
	.sectionflags	@""
	.align	4


	//----- nvinfo : EIATTR_CUDA_API_VERSION
	.align		4
        /*0000*/ 	.byte	0x04, 0x37
        /*0002*/ 	.short	(.L_1219 - .L_1218)
.L_1218:
        /*0004*/ 	.word	0x00000082


	//----- nvinfo : EIATTR_KPARAM_INFO
	.align		4
.L_1219:
        /*0008*/ 	.byte	0x04, 0x17
        /*000a*/ 	.short	(.L_1221 - .L_1220)
.L_1220:
        /*000c*/ 	.word	0x00000000
        /*0010*/ 	.short	0x0000
        /*0012*/ 	.short	0x0000
        /*0014*/ 	.byte	0x00, 0xf0, 0xa1, 0x04


	//----- nvinfo : EIATTR_SPARSE_MMA_MASK
	.align		4
.L_1221:
        /*0018*/ 	.byte	0x03, 0x50
        /*001a*/ 	.short	0x0000


	//----- nvinfo : EIATTR_MAXREG_COUNT
	.align		4
        /*001c*/ 	.byte	0x03, 0x1b
        /*001e*/ 	.short	0x00ff


	//----- nvinfo : EIATTR_NUM_BARRIERS
	.align		4
        /*0020*/ 	.byte	0x02, 0x4c
        /*0022*/ 	.byte	0x01
	.zero		1


	//----- nvinfo : EIATTR_MERCURY_ISA_VERSION
	.align		4
        /*0024*/ 	.byte	0x03, 0x5f
        /*0026*/ 	.short	0x0101


	//----- nvinfo : EIATTR_COOP_GROUP_MASK_REGIDS
	.align		4
        /*0028*/ 	.byte	0x04, 0x29
        /*002a*/ 	.short	(.L_1223 - .L_1222)


	//   ....[0]....
.L_1222:
        /*002c*/ 	.word	0xffffffff


	//   ....[1]....
        /*0030*/ 	.word	0xffffffff


	//   ....[2]....
        /*0034*/ 	.word	0xffffffff


	//   ....[3]....
        /*0038*/ 	.word	0xffffffff


	//   ....[4]....
        /*003c*/ 	.word	0xffffffff


	//   ....[5]....
        /*0040*/ 	.word	0xffffffff


	//   ....[6]....
        /*0044*/ 	.word	0xffffffff


	//   ....[7]....
        /*0048*/ 	.word	0xffffffff


	//   ....[8]....
        /*004c*/ 	.word	0xffffffff


	//   ....[9]....
        /*0050*/ 	.word	0xffffffff


	//   ....[10]....
        /*0054*/ 	.word	0x0500001a


	//   ....[11]....
        /*0058*/ 	.word	0x0500001a


	//   ....[12]....
        /*005c*/ 	.word	0x0500001a


	//   ....[13]....
        /*0060*/ 	.word	0x0500001a


	//   ....[14]....
        /*0064*/ 	.word	0x0500001a


	//   ....[15]....
        /*0068*/ 	.word	0x0500001a


	//   ....[16]....
        /*006c*/ 	.word	0x0500001a


	//   ....[17]....
        /*0070*/ 	.word	0x0500001a


	//   ....[18]....
        /*0074*/ 	.word	0x0500001a


	//   ....[19]....
        /*0078*/ 	.word	0x0500001a


	//----- nvinfo : EIATTR_COOP_GROUP_INSTR_OFFSETS
	.align		4
.L_1223:
        /*007c*/ 	.byte	0x04, 0x28
        /*007e*/ 	.short	(.L_1225 - .L_1224)


	//   ....[0]....
.L_1224:
        /*0080*/ 	.word	0x00002070


	//   ....[1]....
        /*0084*/ 	.word	0x00002080


	//   ....[2]....
        /*0088*/ 	.word	0x000020b0


	//   ....[3]....
        /*008c*/ 	.word	0x000020c0


	//   ....[4]....
        /*0090*/ 	.word	0x000020f0


	//   ....[5]....
        /*0094*/ 	.word	0x00002100


	//   ....[6]....
        /*0098*/ 	.word	0x00002130


	//   ....[7]....
        /*009c*/ 	.word	0x00002140


	//   ....[8]....
        /*00a0*/ 	.word	0x00002170


	//   ....[9]....
        /*00a4*/ 	.word	0x00002180


	//   ....[10]....
        /*00a8*/ 	.word	0x00003d70


	//   ....[11]....
        /*00ac*/ 	.word	0x00003dc0


	//   ....[12]....
        /*00b0*/ 	.word	0x00003e30


	//   ....[13]....
        /*00b4*/ 	.word	0x00003e90


	//   ....[14]....
        /*00b8*/ 	.word	0x00003f00


	//   ....[15]....
        /*00bc*/ 	.word	0x00003f60


	//   ....[16]....
        /*00c0*/ 	.word	0x00003fd0


	//   ....[17]....
        /*00c4*/ 	.word	0x00004030


	//   ....[18]....
        /*00c8*/ 	.word	0x000040a0


	//   ....[19]....
        /*00cc*/ 	.word	0x00004100


	//----- nvinfo : EIATTR_EXIT_INSTR_OFFSETS
	.align		4
.L_1225:
        /*00d0*/ 	.byte	0x04, 0x1c
        /*00d2*/ 	.short	(.L_1227 - .L_1226)


	//   ....[0]....
.L_1226:
        /*00d4*/ 	.word	0x00003d10


	//----- nvinfo : EIATTR_MAX_THREADS
	.align		4
.L_1227:
        /*00d8*/ 	.byte	0x04, 0x05
        /*00da*/ 	.short	(.L_1229 - .L_1228)
.L_1228:
        /*00dc*/ 	.word	0x00000080
        /*00e0*/ 	.word	0x00000001
        /*00e4*/ 	.word	0x00000001


	//----- nvinfo : EIATTR_CRS_STACK_SIZE
	.align		4
.L_1229:
        /*00e8*/ 	.byte	0x04, 0x1e
        /*00ea*/ 	.short	(.L_1231 - .L_1230)
.L_1230:
        /*00ec*/ 	.word	0x00000000


	//----- nvinfo : EIATTR_CBANK_PARAM_SIZE
	.align		4
.L_1231:
        /*00f0*/ 	.byte	0x03, 0x19
        /*00f2*/ 	.short	0x0128


	//----- nvinfo : EIATTR_PARAM_CBANK
	.align		4
        /*00f4*/ 	.byte	0x04, 0x0a
        /*00f6*/ 	.short	(.L_1233 - .L_1232)
	.align		4
.L_1232:
        /*00f8*/ 	.word	index@(.nv.constant0._ZN10layer_norm13ln_bwd_kernelINS_13Kernel_traitsI13__nv_bfloat16S2_S2_S2_fjLj4096ELj1ELj1ELj4ELj16ENS_18Kernel_traits_baseILj4096ES2_S2_S2_S2_fjLj128EEEEELb0ELb0ELb0ELb1EEEvNS_9BwdParamsE)
        /*00fc*/ 	.short	0x0210
        /*00fe*/ 	.short	0x0128


	//----- nvinfo : EIATTR_SW_WAR
	.align		4
.L_1233:
        /*0100*/ 	.byte	0x04, 0x36
        /*0102*/ 	.short	(.L_1235 - .L_1234)
.L_1234:
        /*0104*/ 	.word	0x00000008
.L_1235:


//--------------------- .nv.info._ZN10layer_norm13ln_bwd_kernelINS_13Kernel_traitsI13__nv_bfloat16S2_S2_S2_fjLj4096ELj1ELj1ELj4ELj16ENS_18Kernel_traits_baseILj4096ES2_S2_S2_S2_fjLj128EEEEELb0ELb0ELb1ELb0EEEvNS_9BwdParamsE --------------------------
	.section	.nv.info._ZN10layer_norm13ln_bwd_kernelINS_13Kernel_traitsI13__nv_bfloat16S2_S2_S2_fjLj4096ELj1ELj1ELj4ELj16ENS_18Kernel_traits_baseILj4096ES2_S2_S2_S2_fjLj128EEEEELb0ELb0ELb1ELb0EEEvNS_9BwdParamsE,"",@"SHT_CUDA_INFO"
	.sectionflags	@""
	.align	4


	//----- nvinfo : EIATTR_CUDA_API_VERSION
	.align		4
        /*0000*/ 	.byte	0x04, 0x37
        /*0002*/ 	.short	(.L_1237 - .L_1236)
.L_1236:
        /*0004*/ 	.word	0x00000082


	//----- nvinfo : EIATTR_KPARAM_INFO
	.align		4
.L_1237:
        /*0008*/ 	.byte	0x04, 0x17
        /*000a*/ 	.short	(.L_1239 - .L_1238)
.L_1238:
        /*000c*/ 	.word	0x00000000
        /*0010*/ 	.short	0x0000
        /*0012*/ 	.short	0x0000
        /*0014*/ 	.byte	0x00, 0xf0, 0xa1, 0x04


	//----- nvinfo : EIATTR_SPARSE_MMA_MASK
	.align		4
.L_1239:
        /*0018*/ 	.byte	0x03, 0x50
        /*001a*/ 	.short	0x0000


	//----- nvinfo : EIATTR_MAXREG_COUNT
	.align		4
        /*001c*/ 	.byte	0x03, 0x1b
        /*001e*/ 	.short	0x00ff


	//----- nvinfo : EIATTR_NUM_BARRIERS
	.align		4
        /*0020*/ 	.byte	0x02, 0x4c
        /*0022*/ 	.byte	0x01
	.zero		1


	//----- nvinfo : EIATTR_MERCURY_ISA_VERSION
	.align		4
        /*0024*/ 	.byte	0x03, 0x5f
        /*0026*/ 	.short	0x0101


	//----- nvinfo : EIATTR_COOP_GROUP_MASK_REGIDS
	.align		4
        /*0028*/ 	.byte	0x04, 0x29
        /*002a*/ 	.short	(.L_1241 - .L_1240)


	//   ....[0]....
.L_1240:
        /*002c*/ 	.word	0xffffffff


	//   ....[1]....
        /*0030*/ 	.word	0xffffffff


	//   ....[2]....
        /*0034*/ 	.word	0xffffffff


	//   ....[3]....
        /*0038*/ 	.word	0xffffffff


	//   ....[4]....
        /*003c*/ 	.word	0xffffffff


	//   ....[5]....
        /*0040*/ 	.word	0xffffffff


	//   ....[6]....
        /*0044*/ 	.word	0xffffffff


	//   ....[7]....
        /*0048*/ 	.word	0xffffffff


	//   ....[8]....
        /*004c*/ 	.word	0xffffffff


	//   ....[9]....
        /*0050*/ 	.word	0xffffffff


	//   ....[10]....
        /*0054*/ 	.word	0x050000af


	//   ....[11]....
        /*0058*/ 	.word	0x050000af


	//   ....[12]....
        /*005c*/ 	.word	0x050000af


	//   ....[13]....
        /*0060*/ 	.word	0x050000af


	//   ....[14]....
        /*0064*/ 	.word	0x050000af


	//   ....[15]....
        /*0068*/ 	.word	0x050000af


	//   ....[16]....
        /*006c*/ 	.word	0x050000af


	//   ....[17]....
        /*0070*/ 	.word	0x050000af


	//   ....[18]....
        /*0074*/ 	.word	0x050000af


	//   ....[19]....
        /*0078*/ 	.word	0x050000af


	//----- nvinfo : EIATTR_COOP_GROUP_INSTR_OFFSETS
	.align		4
.L_1241:
        /*007c*/ 	.byte	0x04, 0x28
        /*007e*/ 	.short	(.L_1243 - .L_1242)


	//   ....[0]....
.L_1242:
        /*0080*/ 	.word	0x00002490


	//   ....[1]....
        /*0084*/ 	.word	0x000024a0


	//   ....[2]....
        /*0088*/ 	.word	0x000024d0


	//   ....[3]....
        /*008c*/ 	.word	0x000024e0


	//   ....[4]....
        /*0090*/ 	.word	0x00002510


	//   ....[5]....
        /*0094*/ 	.word	0x00002520


	//   ....[6]....
        /*0098*/ 	.word	0x00002550


	//   ....[7]....
        /*009c*/ 	.word	0x00002560


	//   ....[8]....
        /*00a0*/ 	.word	0x00002590


	//   ....[9]....
        /*00a4*/ 	.word	0x000025a0


	//   ....[10]....
        /*00a8*/ 	.word	0x00005670


	//   ....[11]....
        /*00ac*/ 	.word	0x000056c0


	//   ....[12]....
        /*00b0*/ 	.word	0x00005730


	//   ....[13]....
        /*00b4*/ 	.word	0x00005790


	//   ....[14]....
        /*00b8*/ 	.word	0x00005800


	//   ....[15]....
        /*00bc*/ 	.word	0x00005860


	//   ....[16]....
        /*00c0*/ 	.word	0x000058d0


	//   ....[17]....
        /*00c4*/ 	.word	0x00005930


	//   ....[18]....
        /*00c8*/ 	.word	0x000059a0


	//   ....[19]....
        /*00cc*/ 	.word	0x00005a00


	//----- nvinfo : EIATTR_EXIT_INSTR_OFFSETS
	.align		4
.L_1243:
        /*00d0*/ 	.byte	0x04, 0x1c
        /*00d2*/ 	.short	(.L_1245 - .L_1244)


	//   ....[0]....
.L_1244:
        /*00d4*/ 	.word	0x00005580


	//   ....[1]....
        /*00d8*/ 	.word	0x00005610


	//----- nvinfo : EIATTR_MAX_THREADS
	.align		4
.L_1245:
        /*00dc*/ 	.byte	0x04, 0x05
        /*00de*/ 	.short	(.L_1247 - .L_1246)
.L_1246:
        /*00e0*/ 	.word	0x00000080
        /*00e4*/ 	.word	0x00000001
        /*00e8*/ 	.word	0x00000001


	//----- nvinfo : EIATTR_CRS_STACK_SIZE
	.align		4
.L_1247:
        /*00ec*/ 	.byte	0x04, 0x1e
        /*00ee*/ 	.short	(.L_1249 - .L_1248)
.L_1248:
        /*00f0*/ 	.word	0x00000000


	//----- nvinfo : EIATTR_CBANK_PARAM_SIZE
	.align		4
.L_1249:
        /*00f4*/ 	.byte	0x03, 0x19
        /*00f6*/ 	.short	0x0128


	//----- nvinfo : EIATTR_PARAM_CBANK
	.align		4
        /*00f8*/ 	.byte	0x04, 0x0a
        /*00fa*/ 	.short	(.L_1251 - .L_1250)
	.align		4
.L_1250:
        /*00fc*/ 	.word	index@(.nv.constant0._ZN10layer_norm13ln_bwd_kernelINS_13Kernel_traitsI13__nv_bfloat16S2_S2_S2_fjLj4096ELj1ELj1ELj4ELj16ENS_18Kernel_traits_baseILj4096ES2_S2_S2_S2_fjLj128EEEEELb0ELb0ELb1ELb0EEEvNS_9BwdParamsE)
        /*0100*/ 	.short	0x0210
        /*0102*/ 	.short	0x0128


	//----- nvinfo : EIATTR_SW_WAR
	.align		4
.L_1251:
        /*0104*/ 	.byte	0x04, 0x36
        /*0106*/ 	.short	(.L_1253 - .L_1252)
.L_1252:
        /*0108*/ 	.word	0x00000008
.L_1253:


//--------------------- .nv.info._ZN10layer_norm13ln_bwd_kernelINS_13Kernel_traitsI13__nv_bfloat16S2_S2_S2_fjLj4096ELj1ELj1ELj4ELj16ENS_18Kernel_traits_baseILj4096ES2_S2_S2_S2_fjLj128EEEEELb0ELb0ELb1ELb1EEEvNS_9BwdParamsE --------------------------
	.section	.nv.info._ZN10layer_norm13ln_bwd_kernelINS_13Kernel_traitsI13__nv_bfloat16S2_S2_S2_fjLj4096ELj1ELj1ELj4ELj16ENS_18Kernel_traits_baseILj4096ES2_S2_S2_S2_fjLj128EEEEELb0ELb0ELb1ELb1EEEvNS_9BwdParamsE,"",@"SHT_CUDA_INFO"
	.sectionflags	@""
	.align	4


	//----- nvinfo : EIATTR_CUDA_API_VERSION
	.align		4
        /*0000*/ 	.byte	0x04, 0x37
        /*0002*/ 	.short	(.L_1255 - .L_1254)
.L_1254:
        /*0004*/ 	.word	0x00000082


	//----- nvinfo : EIATTR_KPARAM_INFO
	.align		4
.L_1255:
        /*0008*/ 	.byte	0x04, 0x17
        /*000a*/ 	.short	(.L_1257 - .L_1256)
.L_1256:
        /*000c*/ 	.word	0x00000000
        /*0010*/ 	.short	0x0000
        /*0012*/ 	.short	0x0000
        /*0014*/ 	.byte	0x00, 0xf0, 0xa1, 0x04


	//----- nvinfo : EIATTR_SPARSE_MMA_MASK
	.align		4
.L_1257:
        /*0018*/ 	.byte	0x03, 0x50
        /*001a*/ 	.short	0x0000


	//----- nvinfo : EIATTR_MAXREG_COUNT
	.align		4
        /*001c*/ 	.byte	0x03, 0x1b
        /*001e*/ 	.short	0x00ff


	//----- nvinfo : EIATTR_NUM_BARRIERS
	.align		4
        /*0020*/ 	.byte	0x02, 0x4c
        /*0022*/ 	.byte	0x01
	.zero		1


	//----- nvinfo : EIATTR_MERCURY_ISA_VERSION
	.align		4
        /*0024*/ 	.byte	0x03, 0x5f
        /*0026*/ 	.short	0x0101


	//----- nvinfo : EIATTR_COOP_GROUP_MASK_REGIDS
	.align		4
        /*0028*/ 	.byte	0x04, 0x29
        /*002a*/ 	.short	(.L_1259 - .L_1258)


	//   ....[0]....
.L_1258:
        /*002c*/ 	.word	0xffffffff


	//   ....[1]....
        /*0030*/ 	.word	0xffffffff


	//   ....[2]....
        /*0034*/ 	.word	0xffffffff


	//   ....[3]....
        /*0038*/ 	.word	0xffffffff


	//   ....[4]....
        /*003c*/ 	.word	0xffffffff


	//   ....[5]....
        /*0040*/ 	.word	0xffffffff


	//   ....[6]....
        /*0044*/ 	.word	0xffffffff


	//   ....[7]....
        /*0048*/ 	.word	0xffffffff


	//   ....[8]....
        /*004c*/ 	.word	0xffffffff


	//   ....[9]....
        /*0050*/ 	.word	0xffffffff


	//   ....[10]....
        /*0054*/ 	.word	0x050000a6


	//   ....[11]....
        /*0058*/ 	.word	0x050000a6


	//   ....[12]....
        /*005c*/ 	.word	0x050000a6


	//   ....[13]....
        /*0060*/ 	.word	0x050000a6


	//   ....[14]....
        /*0064*/ 	.word	0x050000a6


	//   ....[15]....
        /*0068*/ 	.word	0x050000a6


	//   ....[16]....
        /*006c*/ 	.word	0x050000a6


	//   ....[17]....
        /*0070*/ 	.word	0x050000a6


	//   ....[18]....
        /*0074*/ 	.word	0x050000a6


	//   ....[19]....
        /*0078*/ 	.word	0x050000a6


	//----- nvinfo : EIATTR_COOP_GROUP_INSTR_OFFSETS
	.align		4
.L_1259:
        /*007c*/ 	.byte	0x04, 0x28
        /*007e*/ 	.short	(.L_1261 - .L_1260)


	//   ....[0]....
.L_1260:
        /*0080*/ 	.word	0x000021f0


	//   ....[1]....
        /*0084*/ 	.word	0x00002200


	//   ....[2]....
        /*0088*/ 	.word	0x00002230


	//   ....[3]....
        /*008c*/ 	.word	0x00002240


	//   ....[4]....
        /*0090*/ 	.word	0x00002270


	//   ....[5]....
        /*0094*/ 	.word	0x00002280


	//   ....[6]....
        /*0098*/ 	.word	0x000022b0


	//   ....[7]....
        /*009c*/ 	.word	0x000022c0


	//   ....[8]....
        /*00a0*/ 	.word	0x000022f0


	//   ....[9]....
        /*00a4*/ 	.word	0x00002300


	//   ....[10]....
        /*00a8*/ 	.word	0x00004f70


	//   ....[11]....
        /*00ac*/ 	.word	0x00004fc0


	//   ....[12]....
        /*00b0*/ 	.word	0x00005030


	//   ....[13]....
        /*00b4*/ 	.word	0x00005090


	//   ....[14]....
        /*00b8*/ 	.word	0x00005100


	//   ....[15]....
        /*00bc*/ 	.word	0x00005160


	//   ....[16]....
        /*00c0*/ 	.word	0x000051d0


	//   ....[17]....
        /*00c4*/ 	.word	0x00005230


	//   ....[18]....
        /*00c8*/ 	.word	0x000052a0


	//   ....[19]....
        /*00cc*/ 	.word	0x00005300


	//----- nvinfo : EIATTR_EXIT_INSTR_OFFSETS
	.align		4
.L_1261:
        /*00d0*/ 	.byte	0x04, 0x1c
        /*00d2*/ 	.short	(.L_1263 - .L_1262)


	//   ....[0]....
.L_1262:
        /*00d4*/ 	.word	0x00004f10


	//----- nvinfo : EIATTR_MAX_THREADS
	.align		4
.L_1263:
        /*00d8*/ 	.byte	0x04, 0x05
        /*00da*/ 	.short	(.L_1265 - .L_1264)
.L_1264:
        /*00dc*/ 	.word	0x00000080
        /*00e0*/ 	.word	0x00000001
        /*00e4*/ 	.word	0x00000001


	//----- nvinfo : EIATTR_CRS_STACK_SIZE
	.align		4
.L_1265:
        /*00e8*/ 	.byte	0x04, 0x1e
        /*00ea*/ 	.short	(.L_1267 - .L_1266)
.L_1266:
        /*00ec*/ 	.word	0x00000000


	//----- nvinfo : EIATTR_CBANK_PARAM_SIZE
	.align		4
.L_1267:
        /*00f0*/ 	.byte	0x03, 0x19
        /*00f2*/ 	.short	0x0128


	//----- nvinfo : EIATTR_PARAM_CBANK
	.align		4
        /*00f4*/ 	.byte	0x04, 0x0a
        /*00f6*/ 	.short	(.L_1269 - .L_1268)
	.align		4
.L_1268:
        /*00f8*/ 	.word	index@(.nv.constant0._ZN10layer_norm13ln_bwd_kernelINS_13Kernel_traitsI13__nv_bfloat16S2_S2_S2_fjLj4096ELj1ELj1ELj4ELj16ENS_18Kernel_traits_baseILj4096ES2_S2_S2_S2_fjLj128EEEEELb0ELb0ELb1ELb1EEEvNS_9BwdParamsE)
        /*00fc*/ 	.short	0x0210
        /*00fe*/ 	.short	0x0128


	//----- nvinfo : EIATTR_SW_WAR
	.align		4
.L_1269:
        /*0100*/ 	.byte	0x04, 0x36
        /*0102*/ 	.short	(.L_1271 - .L_1270)
.L_1270:
        /*0104*/ 	.word	0x00000008
.L_1271:


//--------------------- .nv.info._ZN10layer_norm13ln_bwd_kernelINS_13Kernel_traitsI13__nv_bfloat16S2_S2_S2_fjLj4096ELj1ELj1ELj4ELj16ENS_18Kernel_traits_baseILj4096ES2_S2_S2_S2_fjLj128EEEEELb0ELb1ELb0ELb0EEEvNS_9BwdParamsE --------------------------
	.section	.nv.info._ZN10layer_norm13ln_bwd_kernelINS_13Kernel_traitsI13__nv_bfloat16S2_S2_S2_fjLj4096ELj1ELj1ELj4ELj16ENS_18Kernel_traits_baseILj4096ES2_S2_S2_S2_fjLj128EEEEELb0ELb1ELb0ELb0EEEvNS_9BwdParamsE,"",@"SHT_CUDA_INFO"
	.sectionflags	@""
	.align	4


	//----- nvinfo : EIATTR_CUDA_API_VERSION
	.align		4
        /*0000*/ 	.byte	0x04, 0x37
        /*0002*/ 	.short	(.L_1273 - .L_1272)
.L_1272:
        /*0004*/ 	.word	0x00000082


	//----- nvinfo : EIATTR_KPARAM_INFO
	.align		4
.L_1273:
        /*0008*/ 	.byte	0x04, 0x17
        /*000a*/ 	.short	(.L_1275 - .L_1274)
.L_1274:
        /*000c*/ 	.word	0x00000000
        /*0010*/ 	.short	0x0000
        /*0012*/ 	.short	0x0000
        /*0014*/ 	.byte	0x00, 0xf0, 0xa1, 0x04


	//----- nvinfo : EIATTR_SPARSE_MMA_MASK
	.align		4
.L_1275:
        /*0018*/ 	.byte	0x03, 0x50
        /*001a*/ 	.short	0x0000


	//----- nvinfo : EIATTR_MAXREG_COUNT
	.align		4
        /*001c*/ 	.byte	0x03, 0x1b
        /*001e*/ 	.short	0x00ff


	//----- nvinfo : EIATTR_NUM_BARRIERS
	.align		4
        /*0020*/ 	.byte	0x02, 0x4c
        /*0022*/ 	.byte	0x01
	.zero		1


	//----- nvinfo : EIATTR_ANNOTATIONS
	.align		4
        /*0024*/ 	.byte	0x04, 0x55
        /*0026*/ 	.short	(.L_1277 - .L_1276)


	//   ....[0]....
.L_1276:
        /*0028*/ 	.word	0x00000001
        /*002c*/ 	.byte	0xd0, 0x06, 0x00, 0x00, 0x01, 0x00, 0x00, 0x00, 0x10, 0x07, 0x00, 0x00, 0x01, 0x00, 0x00, 0x00
        /* <DEDUP_REMOVED lines=9> */
        /*00cc*/ 	.byte	0xd0, 0x15, 0x00, 0x00, 0x01, 0x00, 0x00, 0x00, 0xe0, 0x15, 0x00, 0x00


	//----- nvinfo : EIATTR_MERCURY_ISA_VERSION
	.align		4
.L_1277:
        /*00d8*/ 	.byte	0x03, 0x5f
        /*00da*/ 	.short	0x0101


	//----- nvinfo : EIATTR_COOP_GROUP_MASK_REGIDS
	.align		4
        /*00dc*/ 	.byte	0x04, 0x29
        /*00de*/ 	.short	(.L_1279 - .L_1278)


	//   ....[0]....
.L_1278:
        /*00e0*/ 	.word	0xffffffff


	//   ....[1]....
        /*00e4*/ 	.word	0xffffffff


	//   ....[2]....
        /*00e8*/ 	.word	0xffffffff


	//   ....[3]....
        /*00ec*/ 	.word	0xffffffff


	//   ....[4]....
        /*00f0*/ 	.word	0xffffffff


	//   ....[5]....
        /*00f4*/ 	.word	0xffffffff


	//   ....[6]....
        /*00f8*/ 	.word	0xffffffff


	//   ....[7]....
        /*00fc*/ 	.word	0xffffffff


	//   ....[8]....
        /*0100*/ 	.word	0xffffffff


	//   ....[9]....
        /*0104*/ 	.word	0xffffffff


	//   ....[10]....
        /*0108*/ 	.word	0x05000097


	//   ....[11]....
        /*010c*/ 	.word	0x05000097


	//   ....[12]....
        /*0110*/ 	.word	0x05000097


	//   ....[13]....
        /*0114*/ 	.word	0x05000097


	//   ....[14]....
        /*0118*/ 	.word	0x05000097


	//   ....[15]....
        /*011c*/ 	.word	0x05000097


	//   ....[16]....
        /*0120*/ 	.word	0x05000097


	//   ....[17]....
        /*0124*/ 	.word	0x05000097


	//   ....[18]....
        /*0128*/ 	.word	0x05000097


	//   ....[19]....
        /*012c*/ 	.word	0x05000097


	//----- nvinfo : EIATTR_COOP_GROUP_INSTR_OFFSETS
	.align		4
.L_1279:
        /*0130*/ 	.byte	0x04, 0x28
        /*0132*/ 	.short	(.L_1281 - .L_1280)


	//   ....[0]....
.L_1280:
        /*0134*/ 	.word	0x000027f0


	//   ....[1]....
        /*0138*/ 	.word	0x00002810


	//   ....[2]....
        /*013c*/ 	.word	0x00002830


	//   ....[3]....
        /*0140*/ 	.word	0x00002850


	//   ....[4]....
        /*0144*/ 	.word	0x00002860


	//   ....[5]....
        /*0148*/ 	.word	0x00002890


	//   ....[6]....
        /*014c*/ 	.word	0x000028a0


	//   ....[7]....
        /*0150*/ 	.word	0x000028d0


	//   ....[8]....
        /*0154*/ 	.word	0x000028e0


	//   ....[9]....
        /*0158*/ 	.word	0x00002900


	//   ....[10]....
        /*015c*/ 	.word	0x00004cb0


	//   ....[11]....
        /*0160*/ 	.word	0x00004d00


	//   ....[12]....
        /*0164*/ 	.word	0x00004d60


	//   ....[13]....
        /*0168*/ 	.word	0x00004db0


	//   ....[14]....
        /*016c*/ 	.word	0x00004e10


	//   ....[15]....
        /*0170*/ 	.word	0x00004e60


	//   ....[16]....
        /*0174*/ 	.word	0x00004ed0


	//   ....[17]....
        /*0178*/ 	.word	0x00004f30


	//   ....[18]....
        /*017c*/ 	.word	0x00004f90


	//   ....[19]....
        /*0180*/ 	.word	0x00004fe0


	//----- nvinfo : EIATTR_EXIT_INSTR_OFFSETS
	.align		4
.L_1281:
        /*0184*/ 	.byte	0x04, 0x1c
        /*0186*/ 	.short	(.L_1283 - .L_1282)


	//   ....[0]....
.L_1282:
        /*0188*/ 	.word	0x00004b80


	//   ....[1]....
        /*018c*/ 	.word	0x00004c50


	//----- nvinfo : EIATTR_MAX_THREADS
	.align		4
.L_1283:
        /*0190*/ 	.byte	0x04, 0x05
        /*0192*/ 	.short	(.L_1285 - .L_1284)
.L_1284:
        /*0194*/ 	.word	0x00000080
        /*0198*/ 	.word	0x00000001
        /*019c*/ 	.word	0x00000001


	//----- nvinfo : EIATTR_CRS_STACK_SIZE
	.align		4
.L_1285:
        /*01a0*/ 	.byte	0x04, 0x1e
        /*01a2*/ 	.short	(.L_1287 - .L_1286)
.L_1286:
        /*01a4*/ 	.word	0x00000000


	//----- nvinfo : EIATTR_CBANK_PARAM_SIZE
	.align		4
.L_1287:
        /*01a8*/ 	.byte	0x03, 0x19
        /*01aa*/ 	.short	0x0128


	//----- nvinfo : EIATTR_PARAM_CBANK
	.align		4
        /*01ac*/ 	.byte	0x04, 0x0a
        /*01ae*/ 	.short	(.L_1289 - .L_1288)
	.align		4
.L_1288:
        /*01b0*/ 	.word	index@(.nv.constant0._ZN10layer_norm13ln_bwd_kernelINS_13Kernel_traitsI13__nv_bfloat16S2_S2_S2_fjLj4096ELj1ELj1ELj4ELj16ENS_18Kernel_traits_baseILj4096ES2_S2_S2_S2_fjLj128EEEEELb0ELb1ELb0ELb0EEEvNS_9BwdParamsE)
        /*01b4*/ 	.short	0x0210
        /*01b6*/ 	.short	0x0128


	//----- nvinfo : EIATTR_SW_WAR
	.align		4
.L_1289:
        /*01b8*/ 	.byte	0x04, 0x36
        /*01ba*/ 	.short	(.L_1291 - .L_1290)
.L_1290:
        /*01bc*/ 	.word	0x00000008
.L_1291:


//--------------------- .nv.info._ZN10layer_norm13ln_bwd_kernelINS_13Kernel_traitsI13__nv_bfloat16S2_S2_S2_fjLj4096ELj1ELj1ELj4ELj16ENS_18Kernel_traits_baseILj4096ES2_S2_S2_S2_fjLj128EEEEELb0ELb1ELb0ELb1EEEvNS_9BwdParamsE --------------------------
	.section	.nv.info._ZN10layer_norm13ln_bwd_kernelINS_13Kernel_traitsI13__nv_bfloat16S2_S2_S2_fjLj4096ELj1ELj1ELj4ELj16ENS_18Kernel_traits_baseILj4096ES2_S2_S2_S2_fjLj128EEEEELb0ELb1ELb0ELb1EEEvNS_9BwdParamsE,"",@"SHT_CUDA_INFO"
	.sectionflags	@""
	.align	4


	//----- nvinfo : EIATTR_CUDA_API_VERSION
	.align		4
        /*0000*/ 	.byte	0x04, 0x37
        /*0002*/ 	.short	(.L_1293 - .L_1292)
.L_1292:
        /*0004*/ 	.word	0x00000082


	//----- nvinfo : EIATTR_KPARAM_INFO
	.align		4
.L_1293:
        /*0008*/ 	.byte	0x04, 0x17
        /*000a*/ 	.short	(.L_1295 - .L_1294)
.L_1294:
        /*000c*/ 	.word	0x00000000
        /*0010*/ 	.short	0x0000
        /*0012*/ 	.short	0x0000
        /*0014*/ 	.byte	0x00, 0xf0, 0xa1, 0x04


	//----- nvinfo : EIATTR_SPARSE_MMA_MASK
	.align		4
.L_1295:
        /*0018*/ 	.byte	0x03, 0x50
        /*001a*/ 	.short	0x0000


	//----- nvinfo : EIATTR_MAXREG_COUNT
	.align		4
        /*001c*/ 	.byte	0x03, 0x1b
        /*001e*/ 	.short	0x00ff


	//----- nvinfo : EIATTR_NUM_BARRIERS
	.align		4
        /*0020*/ 	.byte	0x02, 0x4c
        /*0022*/ 	.byte	0x01
	.zero		1


	//----- nvinfo : EIATTR_ANNOTATIONS
	.align		4
        /*0024*/ 	.byte	0x04, 0x55
        /*0026*/ 	.short	(.L_1297 - .L_1296)


	//   ....[0]....
.L_1296:
        /* <DEDUP_REMOVED lines=10> */


	//----- nvinfo : EIATTR_MERCURY_ISA_VERSION
	.align		4
.L_1297:
        /*00b8*/ 	.byte	0x03, 0x5f
        /*00ba*/ 	.short	0x0101


	//----- nvinfo : EIATTR_COOP_GROUP_MASK_REGIDS
	.align		4
        /*00bc*/ 	.byte	0x04, 0x29
        /*00be*/ 	.short	(.L_1299 - .L_1298)


	//   ....[0]....
.L_1298:
        /*00c0*/ 	.word	0xffffffff


	//   ....[1]....
        /*00c4*/ 	.word	0xffffffff


	//   ....[2]....
        /*00c8*/ 	.word	0xffffffff


	//   ....[3]....
        /*00cc*/ 	.word	0xffffffff


	//   ....[4]....
        /*00d0*/ 	.word	0xffffffff


	//   ....[5]....
        /*00d4*/ 	.word	0xffffffff


	//   ....[6]....
        /*00d8*/ 	.word	0xffffffff


	//   ....[7]....
        /*00dc*/ 	.word	0xffffffff


	//   ....[8]....
        /*00e0*/ 	.word	0xffffffff


	//   ....[9]....
        /*00e4*/ 	.word	0xffffffff


	//   ....[10]....
        /*00e8*/ 	.word	0x0500004a


	//   ....[11]....
        /*00ec*/ 	.word	0x0500004a


	//   ....[12]....
        /*00f0*/ 	.word	0x0500004a


	//   ....[13]....
        /*00f4*/ 	.word	0x0500004a


	//   ....[14]....
        /*00f8*/ 	.word	0x0500004a


	//   ....[15]....
        /*00fc*/ 	.word	0x0500004a


	//   ....[16]....
        /*0100*/ 	.word	0x0500004a


	//   ....[17]....
        /*0104*/ 	.word	0x0500004a


	//   ....[18]....
        /*0108*/ 	.word	0x0500004a


	//   ....[19]....
        /*010c*/ 	.word	0x0500004a


	//----- nvinfo : EIATTR_COOP_GROUP_INSTR_OFFSETS
	.align		4
.L_1299:
        /*0110*/ 	.byte	0x04, 0x28
        /*0112*/ 	.short	(.L_1301 - .L_1300)


	//   ....[0]....
.L_1300:
        /*0114*/ 	.word	0x00002750


	//   ....[1]....
        /*0118*/ 	.word	0x00002770


	//   ....[2]....
        /*011c*/ 	.word	0x00002790


	//   ....[3]....
        /*0120*/ 	.word	0x000027b0


	//   ....[4]....
        /*0124*/ 	.word	0x000027d0


	//   ....[5]....
        /*0128*/ 	.word	0x000027f0


	//   ....[6]....
        /*012c*/ 	.word	0x00002810


	//   ....[7]....
        /*0130*/ 	.word	0x00002830


	//   ....[8]....
        /*0134*/ 	.word	0x00002840


	//   ....[9]....
        /*0138*/ 	.word	0x00002860


	//   ....[10]....
        /*013c*/ 	.word	0x00004eb0


	//   ....[11]....
        /*0140*/ 	.word	0x00004f00


	//   ....[12]....
        /*0144*/ 	.word	0x00004f60


	//   ....[13]....
        /*0148*/ 	.word	0x00004fb0


	//   ....[14]....
        /*014c*/ 	.word	0x00005010


	//   ....[15]....
        /*0150*/ 	.word	0x00005060


	//   ....[16]....
        /*0154*/ 	.word	0x000050c0


	//   ....[17]....
        /*0158*/ 	.word	0x00005110


	//   ....[18]....
        /*015c*/ 	.word	0x00005170


	//   ....[19]....
        /*0160*/ 	.word	0x000051c0


	//----- nvinfo : EIATTR_EXIT_INSTR_OFFSETS
	.align		4
.L_1301:
        /*0164*/ 	.byte	0x04, 0x1c
        /*0166*/ 	.short	(.L_1303 - .L_1302)


	//   ....[0]....
.L_1302:
        /*0168*/ 	.word	0x00004e50


	//----- nvinfo : EIATTR_MAX_THREADS
	.align		4
.L_1303:
        /*016c*/ 	.byte	0x04, 0x05
        /*016e*/ 	.short	(.L_1305 - .L_1304)
.L_1304:
        /*0170*/ 	.word	0x00000080
        /*0174*/ 	.word	0x00000001
        /*0178*/ 	.word	0x00000001


	//----- nvinfo : EIATTR_CRS_STACK_SIZE
	.align		4
.L_1305:
        /*017c*/ 	.byte	0x04, 0x1e
        /*017e*/ 	.short	(.L_1307 - .L_1306)
.L_1306:
        /*0180*/ 	.word	0x00000000


	//----- nvinfo : EIATTR_CBANK_PARAM_SIZE
	.align		4
.L_1307:
        /*0184*/ 	.byte	0x03, 0x19
        /*0186*/ 	.short	0x0128


	//----- nvinfo : EIATTR_PARAM_CBANK
	.align		4
        /*0188*/ 	.byte	0x04, 0x0a
        /*018a*/ 	.short	(.L_1309 - .L_1308)
	.align		4
.L_1308:
        /*018c*/ 	.word	index@(.nv.constant0._ZN10layer_norm13ln_bwd_kernelINS_13Kernel_traitsI13__nv_bfloat16S2_S2_S2_fjLj4096ELj1ELj1ELj4ELj16ENS_18Kernel_traits_baseILj4096ES2_S2_S2_S2_fjLj128EEEEELb0ELb1ELb0ELb1EEEvNS_9BwdParamsE)
        /*0190*/ 	.short	0x0210
        /*0192*/ 	.short	0x0128


	//----- nvinfo : EIATTR_SW_WAR
	.align		4
.L_1309:
        /*0194*/ 	.byte	0x04, 0x36
        /*0196*/ 	.short	(.L_1311 - .L_1310)
.L_1310:
        /*0198*/ 	.word	0x00000008
.L_1311:


//--------------------- .nv.info._ZN10layer_norm13ln_bwd_kernelINS_13Kernel_traitsI13__nv_bfloat16S2_S2_S2_fjLj4096ELj1ELj1ELj4ELj16ENS_18Kernel_traits_baseILj4096ES2_S2_S2_S2_fjLj128EEEEELb0ELb1ELb1ELb0EEEvNS_9BwdParamsE --------------------------
	.section	.nv.info._ZN10layer_norm13ln_bwd_kernelINS_13Kernel_traitsI13__nv_bfloat16S2_S2_S2_fjLj4096ELj1ELj1ELj4ELj16ENS_18Kernel_traits_baseILj4096ES2_S2_S2_S2_fjLj128EEEEELb0ELb1ELb1ELb0EEEvNS_9BwdParamsE,"",@"SHT_CUDA_INFO"
	.sectionflags	@""
	.align	4


	//----- nvinfo : EIATTR_CUDA_API_VERSION
	.align		4
        /*0000*/ 	.byte	0x04, 0x37
        /*0002*/ 	.short	(.L_1313 - .L_1312)
.L_1312:
        /*0004*/ 	.word	0x00000082


	//----- nvinfo : EIATTR_KPARAM_INFO
	.align		4
.L_1313:
        /*0008*/ 	.byte	0x04, 0x17
        /*000a*/ 	.short	(.L_1315 - .L_1314)
.L_1314:
        /*000c*/ 	.word	0x00000000
        /*0010*/ 	.short	0x0000
        /*0012*/ 	.short	0x0000
        /*0014*/ 	.byte	0x00, 0xf0, 0xa1, 0x04


	//----- nvinfo : EIATTR_SPARSE_MMA_MASK
	.align		4
.L_1315:
        /*0018*/ 	.byte	0x03, 0x50
        /*001a*/ 	.short	0x0000


	//----- nvinfo : EIATTR_MAXREG_COUNT
	.align		4
        /*001c*/ 	.byte	0x03, 0x1b
        /*001e*/ 	.short	0x00ff


	//----- nvinfo : EIATTR_NUM_BARRIERS
	.align		4
        /*0020*/ 	.byte	0x02, 0x4c
        /*0022*/ 	.byte	0x01
	.zero		1


	//----- nvinfo : EIATTR_ANNOTATIONS
	.align		4
        /*0024*/ 	.byte	0x04, 0x55
        /*0026*/ 	.short	(.L_1317 - .L_1316)


	//   ....[0]....
.L_1316:
        /* <DEDUP_REMOVED lines=23> */


	//----- nvinfo : EIATTR_MERCURY_ISA_VERSION
	.align		4
.L_1317:
        /*0188*/ 	.byte	0x03, 0x5f
        /*018a*/ 	.short	0x0101


	//----- nvinfo : EIATTR_COOP_GROUP_MASK_REGIDS
	.align		4
        /*018c*/ 	.byte	0x04, 0x29
        /*018e*/ 	.short	(.L_1319 - .L_1318)


	//   ....[0]....
.L_1318:
        /*0190*/ 	.word	0xffffffff


	//   ....[1]....
        /*0194*/ 	.word	0xffffffff


	//   ....[2]....
        /*0198*/ 	.word	0xffffffff


	//   ....[3]....
        /*019c*/ 	.word	0xffffffff


	//   ....[4]....
        /*01a0*/ 	.word	0xffffffff


	//   ....[5]....
        /*01a4*/ 	.word	0xffffffff


	//   ....[6]....
        /*01a8*/ 	.word	0xffffffff


	//   ....[7]....
        /*01ac*/ 	.word	0xffffffff


	//   ....[8]....
        /*01b0*/ 	.word	0xffffffff


	//   ....[9]....
        /*01b4*/ 	.word	0xffffffff


	//   ....[10]....
        /*01b8*/ 	.word	0x0500009f


	//   ....[11]....
        /*01bc*/ 	.word	0x0500009f


	//   ....[12]....
        /*01c0*/ 	.word	0x0500009f


	//   ....[13]....
        /*01c4*/ 	.word	0x0500009f


	//   ....[14]....
        /*01c8*/ 	.word	0x0500009f


	//   ....[15]....
        /*01cc*/ 	.word	0x0500009f


	//   ....[16]....
        /*01d0*/ 	.word	0x0500009f


	//   ....[17]....
        /*01d4*/ 	.word	0x0500009f


	//   ....[18]....
        /*01d8*/ 	.word	0x0500009f


	//   ....[19]....
        /*01dc*/ 	.word	0x0500009f


	//----- nvinfo : EIATTR_COOP_GROUP_INSTR_OFFSETS
	.align		4
.L_1319:
        /*01e0*/ 	.byte	0x04, 0x28
        /*01e2*/ 	.short	(.L_1321 - .L_1320)


	//   ....[0]....
.L_1320:
        /*01e4*/ 	.word	0x00002c70


	//   ....[1]....
        /*01e8*/ 	.word	0x00002c90


	//   ....[2]....
        /*01ec*/ 	.word	0x00002cb0


	//   ....[3]....
        /*01f0*/ 	.word	0x00002cd0


	//   ....[4]....
        /*01f4*/ 	.word	0x00002ce0


	//   ....[5]....
        /*01f8*/ 	.word	0x00002d10


	//   ....[6]....
        /*01fc*/ 	.word	0x00002d20


	//   ....[7]....
        /*0200*/ 	.word	0x00002d50


	//   ....[8]....
        /*0204*/ 	.word	0x00002d60


	//   ....[9]....
        /*0208*/ 	.word	0x00002d80


	//   ....[10]....
        /*020c*/ 	.word	0x00006bb0


	//   ....[11]....
        /*0210*/ 	.word	0x00006c00


	//   ....[12]....
        /*0214*/ 	.word	0x00006c60


	//   ....[13]....
        /*0218*/ 	.word	0x00006cb0


	//   ....[14]....
        /*021c*/ 	.word	0x00006d10


	//   ....[15]....
        /*0220*/ 	.word	0x00006d60


	//   ....[16]....
        /*0224*/ 	.word	0x00006dd0


	//   ....[17]....
        /*0228*/ 	.word	0x00006e30


	//   ....[18]....
        /*022c*/ 	.word	0x00006e90


	//   ....[19]....
        /*0230*/ 	.word	0x00006ee0


	//----- nvinfo : EIATTR_EXIT_INSTR_OFFSETS
	.align		4
.L_1321:
        /*0234*/ 	.byte	0x04, 0x1c
        /*0236*/ 	.short	(.L_1323 - .L_1322)


	//   ....[0]....
.L_1322:
        /*0238*/ 	.word	0x00006a80


	//   ....[1]....
        /*023c*/ 	.word	0x00006b50


	//----- nvinfo : EIATTR_MAX_THREADS
	.align		4
.L_1323:
        /*0240*/ 	.byte	0x04, 0x05
        /*0242*/ 	.short	(.L_1325 - .L_1324)
.L_1324:
        /*0244*/ 	.word	0x00000080
        /*0248*/ 	.word	0x00000001
        /*024c*/ 	.word	0x00000001


	//----- nvinfo : EIATTR_CRS_STACK_SIZE
	.align		4
.L_1325:
        /*0250*/ 	.byte	0x04, 0x1e
        /*0252*/ 	.short	(.L_1327 - .L_1326)
.L_1326:
        /*0254*/ 	.word	0x00000000


	//----- nvinfo : EIATTR_CBANK_PARAM_SIZE
	.align		4
.L_1327:
        /*0258*/ 	.byte	0x03, 0x19
        /*025a*/ 	.short	0x0128


	//----- nvinfo : EIATTR_PARAM_CBANK
	.align		4
        /*025c*/ 	.byte	0x04, 0x0a
        /*025e*/ 	.short	(.L_1329 - .L_1328)
	.align		4
.L_1328:
        /*0260*/ 	.word	index@(.nv.constant0._ZN10layer_norm13ln_bwd_kernelINS_13Kernel_traitsI13__nv_bfloat16S2_S2_S2_fjLj4096ELj1ELj1ELj4ELj16ENS_18Kernel_traits_baseILj4096ES2_S2_S2_S2_fjLj128EEEEELb0ELb1ELb1ELb0EEEvNS_9BwdParamsE)
        /*0264*/ 	.short	0x0210
        /*0266*/ 	.short	0x0128


	//----- nvinfo : EIATTR_SW_WAR
	.align		4
.L_1329:
        /*0268*/ 	.byte	0x04, 0x36
        /*026a*/ 	.short	(.L_1331 - .L_1330)
.L_1330:
        /*026c*/ 	.word	0x00000008
.L_1331:


//--------------------- .nv.info._ZN10layer_norm13ln_bwd_kernelINS_13Kernel_traitsI13__nv_bfloat16S2_S2_S2_fjLj4096ELj1ELj1ELj4ELj16ENS_18Kernel_traits_baseILj4096ES2_S2_S2_S2_fjLj128EEEEELb0ELb1ELb1ELb1EEEvNS_9BwdParamsE --------------------------
	.section	.nv.info._ZN10layer_norm13ln_bwd_kernelINS_13Kernel_traitsI13__nv_bfloat16S2_S2_S2_fjLj4096ELj1ELj1ELj4ELj16ENS_18Kernel_traits_baseILj4096ES2_S2_S2_S2_fjLj128EEEEELb0ELb1ELb1ELb1EEEvNS_9BwdParamsE,"",@"SHT_CUDA_INFO"
	.sectionflags	@""
	.align	4


	//----- nvinfo : EIATTR_CUDA_API_VERSION
	.align		4
        /*0000*/ 	.byte	0x04, 0x37
        /*0002*/ 	.short	(.L_1333 - .L_1332)
.L_1332:
        /*0004*/ 	.word	0x00000082


	//----- nvinfo : EIATTR_KPARAM_INFO
	.align		4
.L_1333:
        /*0008*/ 	.byte	0x04, 0x17
        /*000a*/ 	.short	(.L_1335 - .L_1334)
.L_1334:
        /*000c*/ 	.word	0x00000000
        /*0010*/ 	.short	0x0000
        /*0012*/ 	.short	0x0000
        /*0014*/ 	.byte	0x00, 0xf0, 0xa1, 0x04


	//----- nvinfo : EIATTR_SPARSE_MMA_MASK
	.align		4
.L_1335:
        /*0018*/ 	.byte	0x03, 0x50
        /*001a*/ 	.short	0x0000


	//----- nvinfo : EIATTR_MAXREG_COUNT
	.align		4
        /*001c*/ 	.byte	0x03, 0x1b
        /*001e*/ 	.short	0x00ff


	//----- nvinfo : EIATTR_NUM_BARRIERS
	.align		4
        /*0020*/ 	.byte	0x02, 0x4c
        /*0022*/ 	.byte	0x01
	.zero		1


	//----- nvinfo : EIATTR_ANNOTATIONS
	.align		4
        /*0024*/ 	.byte	0x04, 0x55
        /*0026*/ 	.short	(.L_1337 - .L_1336)


	//   ....[0]....
.L_1336:
        /*0028*/ 	.word	0x00000001
        /*002c*/ 	.byte	0x30, 0x08, 0x00, 0x00, 0x01, 0x00, 0x00, 0x00, 0x40, 0x08, 0x00, 0x00, 0x01, 0x00, 0x00, 0x00
        /*003c*/ 	.byte	0x90, 0x08, 0x00, 0x00, 0x01, 0x00, 0x00, 0x00, 0xb0, 0x08, 0x00, 0x00, 0x01, 0x00, 0x00, 0x00
        /*004c*/ 	.byte	0x10, 0x09, 0x00, 0x00, 0x01, 0x00, 0x00, 0x00, 0x20, 0x09, 0x00, 0x00, 0x01, 0x00, 0x00, 0x00
        /*005c*/ 	.byte	0x30, 0x09, 0x00, 0x00, 0x01, 0x00, 0x00, 0x00, 0x50, 0x16, 0x00, 0x00, 0x01, 0x00, 0x00, 0x00
        /*006c*/ 	.byte	0x90, 0x16, 0x00, 0x00, 0x01, 0x00, 0x00, 0x00, 0xd0, 0x16, 0x00, 0x00, 0x01, 0x00, 0x00, 0x00
        /*007c*/ 	.byte	0x00, 0x17, 0x00, 0x00, 0x01, 0x00, 0x00, 0x00, 0x40, 0x17, 0x00, 0x00, 0x01, 0x00, 0x00, 0x00
        /*008c*/ 	.byte	0x70, 0x17, 0x00, 0x00, 0x01, 0x00, 0x00, 0x00, 0x90, 0x17, 0x00, 0x00


	//----- nvinfo : EIATTR_MERCURY_ISA_VERSION
	.align		4
.L_1337:
        /*0098*/ 	.byte	0x03, 0x5f
        /*009a*/ 	.short	0x0101


	//----- nvinfo : EIATTR_COOP_GROUP_MASK_REGIDS
	.align		4
        /*009c*/ 	.byte	0x04, 0x29
        /*009e*/ 	.short	(.L_1339 - .L_1338)


	//   ....[0]....
.L_1338:
        /*00a0*/ 	.word	0xffffffff


	//   ....[1]....
        /*00a4*/ 	.word	0xffffffff


	//   ....[2]....
        /*00a8*/ 	.word	0xffffffff


	//   ....[3]....
        /*00ac*/ 	.word	0xffffffff


	//   ....[4]....
        /*00b0*/ 	.word	0xffffffff


	//   ....[5]....
        /*00b4*/ 	.word	0xffffffff


	//   ....[6]....
        /*00b8*/ 	.word	0xffffffff


	//   ....[7]....
        /*00bc*/ 	.word	0xffffffff


	//   ....[8]....
        /*00c0*/ 	.word	0xffffffff


	//   ....[9]....
        /*00c4*/ 	.word	0xffffffff


	//   ....[10]....
        /*00c8*/ 	.word	0x050000a8


	//   ....[11]....
        /*00cc*/ 	.word	0x050000a8


	//   ....[12]....
        /*00d0*/ 	.word	0x050000a8


	//   ....[13]....
        /*00d4*/ 	.word	0x050000a8


	//   ....[14]....
        /*00d8*/ 	.word	0x050000a8


	//   ....[15]....
        /*00dc*/ 	.word	0x050000a8


	//   ....[16]....
        /*00e0*/ 	.word	0x050000a8


	//   ....[17]....
        /*00e4*/ 	.word	0x050000a8


	//   ....[18]....
        /*00e8*/ 	.word	0x050000a8


	//   ....[19]....
        /*00ec*/ 	.word	0x050000a8


	//----- nvinfo : EIATTR_COOP_GROUP_INSTR_OFFSETS
	.align		4
.L_1339:
        /*00f0*/ 	.byte	0x04, 0x28
        /*00f2*/ 	.short	(.L_1341 - .L_1340)


	//   ....[0]....
.L_1340:
        /*00f4*/ 	.word	0x00002580


	//   ....[1]....
        /*00f8*/ 	.word	0x000025a0


	//   ....[2]....
        /*00fc*/ 	.word	0x000025c0


	//   ....[3]....
        /*0100*/ 	.word	0x000025e0


	//   ....[4]....
        /*0104*/ 	.word	0x000025f0


	//   ....[5]....
        /*0108*/ 	.word	0x00002620


	//   ....[6]....
        /*010c*/ 	.word	0x00002630


	//   ....[7]....
        /*0110*/ 	.word	0x00002660


	//   ....[8]....
        /*0114*/ 	.word	0x00002670


	//   ....[9]....
        /*0118*/ 	.word	0x00002690


	//   ....[10]....
        /*011c*/ 	.word	0x00006260


	//   ....[11]....
        /*0120*/ 	.word	0x000062b0


	//   ....[12]....
        /*0124*/ 	.word	0x00006310


	//   ....[13]....
        /*0128*/ 	.word	0x00006360


	//   ....[14]....
        /*012c*/ 	.word	0x000063c0


	//   ....[15]....
        /*0130*/ 	.word	0x00006410


	//   ....[16]....
        /*0134*/ 	.word	0x00006480


	//   ....[17]....
        /*0138*/ 	.word	0x000064e0


	//   ....[18]....
        /*013c*/ 	.word	0x00006540


	//   ....[19]....
        /*0140*/ 	.word	0x00006590


	//----- nvinfo : EIATTR_EXIT_INSTR_OFFSETS
	.align		4
.L_1341:
        /*0144*/ 	.byte	0x04, 0x1c
        /*0146*/ 	.short	(.L_1343 - .L_1342)


	//   ....[0]....
.L_1342:
        /*0148*/ 	.word	0x00006200


	//----- nvinfo : EIATTR_MAX_THREADS
	.align		4
.L_1343:
        /*014c*/ 	.byte	0x04, 0x05
        /*014e*/ 	.short	(.L_1345 - .L_1344)
.L_1344:
        /*0150*/ 	.word	0x00000080
        /*0154*/ 	.word	0x00000001
        /*0158*/ 	.word	0x00000001


	//----- nvinfo : EIATTR_CRS_STACK_SIZE
	.align		4
.L_1345:
        /*015c*/ 	.byte	0x04, 0x1e
        /*015e*/ 	.short	(.L_1347 - .L_1346)
.L_1346:
        /*0160*/ 	.word	0x00000000


	//----- nvinfo : EIATTR_CBANK_PARAM_SIZE
	.align		4
.L_1347:
        /*0164*/ 	.byte	0x03, 0x19
        /*0166*/ 	.short	0x0128


	//----- nvinfo : EIATTR_PARAM_CBANK
	.align		4
        /*0168*/ 	.byte	0x04, 0x0a
        /*016a*/ 	.short	(.L_1349 - .L_1348)
	.align		4
.L_1348:
        /*016c*/ 	.word	index@(.nv.constant0._ZN10layer_norm13ln_bwd_kernelINS_13Kernel_traitsI13__nv_bfloat16S2_S2_S2_fjLj4096ELj1ELj1ELj4ELj16ENS_18Kernel_traits_baseILj4096ES2_S2_S2_S2_fjLj128EEEEELb0ELb1ELb1ELb1EEEvNS_9BwdParamsE)
        /*0170*/ 	.short	0x0210
        /*0172*/ 	.short	0x0128


	//----- nvinfo : EIATTR_SW_WAR
	.align		4
.L_1349:
        /*0174*/ 	.byte	0x04, 0x36
        /*0176*/ 	.short	(.L_1351 - .L_1350)
.L_1350:
        /*0178*/ 	.word	0x00000008
.L_1351:


//--------------------- .nv.info._ZN10layer_norm13ln_bwd_kernelINS_13Kernel_traitsI13__nv_bfloat16S2_S2_S2_fjLj4096ELj1ELj1ELj4ELj16ENS_18Kernel_traits_baseILj4096ES2_S2_S2_S2_fjLj128EEEEELb1ELb0ELb0ELb0EEEvNS_9BwdParamsE --------------------------
	.section	.nv.info._ZN10layer_norm13ln_bwd_kernelINS_13Kernel_traitsI13__nv_bfloat16S2_S2_S2_fjLj4096ELj1ELj1ELj4ELj16ENS_18Kernel_traits_baseILj4096ES2_S2_S2_S2_fjLj128EEEEELb1ELb0ELb0ELb0EEEvNS_9BwdParamsE,"",@"SHT_CUDA_INFO"
	.sectionflags	@""
	.align	4


	//----- nvinfo : EIATTR_CUDA_API_VERSION
	.align		4
        /*0000*/ 	.byte	0x04, 0x37
        /*0002*/ 	.short	(.L_1353 - .L_1352)
.L_1352:
        /*0004*/ 	.word	0x00000082


	//----- nvinfo : EIATTR_KPARAM_INFO
	.align		4
.L_1353:
        /*0008*/ 	.byte	0x04, 0x17
        /*000a*/ 	.short	(.L_1355 - .L_1354)
.L_1354:
        /*000c*/ 	.word	0x00000000
        /*0010*/ 	.short	0x0000
        /*0012*/ 	.short	0x0000
        /*0014*/ 	.byte	0x00, 0xf0, 0xa1, 0x04


	//----- nvinfo : EIATTR_SPARSE_MMA_MASK
	.align		4
.L_1355:
        /*0018*/ 	.byte	0x03, 0x50
        /*001a*/ 	.short	0x0000


	//----- nvinfo : EIATTR_MAXREG_COUNT
	.align		4
        /*001c*/ 	.byte	0x03, 0x1b
        /*001e*/ 	.short	0x00ff


	//----- nvinfo : EIATTR_NUM_BARRIERS
	.align		4
        /*0020*/ 	.byte	0x02, 0x4c
        /*0022*/ 	.byte	0x01
	.zero		1


	//----- nvinfo : EIATTR_MERCURY_ISA_VERSION
	.align		4
        /*0024*/ 	.byte	0x03, 0x5f
        /*0026*/ 	.short	0x0101


	//----- nvinfo : EIATTR_COOP_GROUP_MASK_REGIDS
	.align		4
        /*0028*/ 	.byte	0x04, 0x29
        /*002a*/ 	.short	(.L_1357 - .L_1356)


	//   ....[0]....
.L_1356:
        /*002c*/ 	.word	0xffffffff


	//   ....[1]....
        /*0030*/ 	.word	0xffffffff


	//   ....[2]....
        /*0034*/ 	.word	0xffffffff


	//   ....[3]....
        /*0038*/ 	.word	0xffffffff


	//   ....[4]....
        /*003c*/ 	.word	0xffffffff


	//   ....[5]....
        /*0040*/ 	.word	0xffffffff


	//   ....[6]....
        /*0044*/ 	.word	0xffffffff


	//   ....[7]....
        /*0048*/ 	.word	0xffffffff


	//   ....[8]....
        /*004c*/ 	.word	0xffffffff


	//   ....[9]....
        /*0050*/ 	.word	0xffffffff


	//   ....[10]....
        /*0054*/ 	.word	0x050000cf


	//   ....[11]....
        /*0058*/ 	.word	0x050000cf


	//   ....[12]....
        /*005c*/ 	.word	0x050000cf


	//   ....[13]....
        /*0060*/ 	.word	0x050000cf


	//   ....[14]....
        /*0064*/ 	.word	0x050000cf


	//   ....[15]....
        /*0068*/ 	.word	0x050000cf


	//   ....[16]....
        /*006c*/ 	.word	0x050000cf


	//   ....[17]....
        /*0070*/ 	.word	0x050000cf


	//   ....[18]....
        /*0074*/ 	.word	0x050000cf


	//   ....[19]....
        /*0078*/ 	.word	0x050000cf


	//----- nvinfo : EIATTR_COOP_GROUP_INSTR_OFFSETS
	.align		4
.L_1357:
        /*007c*/ 	.byte	0x04, 0x28
        /*007e*/ 	.short	(.L_1359 - .L_1358)


	//   ....[0]....
.L_1358:
        /*0080*/ 	.word	0x00002280


	//   ....[1]....
        /*0084*/ 	.word	0x00002290


	//   ....[2]....
        /*0088*/ 	.word	0x000022c0


	//   ....[3]....
        /*008c*/ 	.word	0x000022d0


	//   ....[4]....
        /*0090*/ 	.word	0x00002300


	//   ....[5]....
        /*0094*/ 	.word	0x00002310


	//   ....[6]....
        /*0098*/ 	.word	0x00002340


	//   ....[7]....
        /*009c*/ 	.word	0x00002350


	//   ....[8]....
        /*00a0*/ 	.word	0x00002380


	//   ....[9]....
        /*00a4*/ 	.word	0x00002390


	//   ....[10]....
        /*00a8*/ 	.word	0x00004550


	//   ....[11]....
        /*00ac*/ 	.word	0x000045a0


	//   ....[12]....
        /*00b0*/ 	.word	0x00004610


	//   ....[13]....
        /*00b4*/ 	.word	0x00004670


	//   ....[14]....
        /*00b8*/ 	.word	0x000046e0


	//   ....[15]....
        /*00bc*/ 	.word	0x00004740


	//   ....[16]....
        /*00c0*/ 	.word	0x000047b0


	//   ....[17]....
        /*00c4*/ 	.word	0x00004810


	//   ....[18]....
        /*00c8*/ 	.word	0x00004880


	//   ....[19]....
        /*00cc*/ 	.word	0x000048e0


	//----- nvinfo : EIATTR_EXIT_INSTR_OFFSETS
	.align		4
.L_1359:
        /*00d0*/ 	.byte	0x04, 0x1c
        /*00d2*/ 	.short	(.L_1361 - .L_1360)


	//   ....[0]....
.L_1360:
        /*00d4*/ 	.word	0x00004460


	//   ....[1]....
        /*00d8*/ 	.word	0x000044f0


	//----- nvinfo : EIATTR_MAX_THREADS
	.align		4
.L_1361:
        /*00dc*/ 	.byte	0x04, 0x05
        /*00de*/ 	.short	(.L_1363 - .L_1362)
.L_1362:
        /*00e0*/ 	.word	0x00000080
        /*00e4*/ 	.word	0x00000001
        /*00e8*/ 	.word	0x00000001


	//----- nvinfo : EIATTR_CRS_STACK_SIZE
	.align		4
.L_1363:
        /*00ec*/ 	.byte	0x04, 0x1e
        /*00ee*/ 	.short	(.L_1365 - .L_1364)
.L_1364:
        /*00f0*/ 	.word	0x00000000


	//----- nvinfo : EIATTR_CBANK_PARAM_SIZE
	.align		4
.L_1365:
        /*00f4*/ 	.byte	0x03, 0x19
        /*00f6*/ 	.short	0x0128


	//----- nvinfo : EIATTR_PARAM_CBANK
	.align		4
        /*00f8*/ 	.byte	0x04, 0x0a
        /*00fa*/ 	.short	(.L_1367 - .L_1366)
	.align		4
.L_1366:
        /*00fc*/ 	.word	index@(.nv.constant0._ZN10layer_norm13ln_bwd_kernelINS_13Kernel_traitsI13__nv_bfloat16S2_S2_S2_fjLj4096ELj1ELj1ELj4ELj16ENS_18Kernel_traits_baseILj4096ES2_S2_S2_S2_fjLj128EEEEELb1ELb0ELb0ELb0EEEvNS_9BwdParamsE)
        /*0100*/ 	.short	0x0210
        /*0102*/ 	.short	0x0128


	//----- nvinfo : EIATTR_SW_WAR
	.align		4
.L_1367:
        /*0104*/ 	.byte	0x04, 0x36
        /*0106*/ 	.short	(.L_1369 - .L_1368)
.L_1368:
        /*0108*/ 	.word	0x00000008
.L_1369:


//--------------------- .nv.info._ZN10layer_norm13ln_bwd_kernelINS_13Kernel_traitsI13__nv_bfloat16S2_S2_S2_fjLj4096ELj1ELj1ELj4ELj16ENS_18Kernel_traits_baseILj4096ES2_S2_S2_S2_fjLj128EEEEELb1ELb0ELb0ELb1EEEvNS_9BwdParamsE --------------------------
	.section	.nv.info._ZN10layer_norm13ln_bwd_kernelINS_13Kernel_traitsI13__nv_bfloat16S2_S2_S2_fjLj4096ELj1ELj1ELj4ELj16ENS_18Kernel_traits_baseILj4096ES2_S2_S2_S2_fjLj128EEEEELb1ELb0ELb0ELb1EEEvNS_9BwdParamsE,"",@"SHT_CUDA_INFO"
	.sectionflags	@""
	.align	4


	//----- nvinfo : EIATTR_CUDA_API_VERSION
	.align		4
        /*0000*/ 	.byte	0x04, 0x37
        /*0002*/ 	.short	(.L_1371 - .L_1370)
.L_1370:
        /*0004*/ 	.word	0x00000082


	//----- nvinfo : EIATTR_KPARAM_INFO
	.align		4
.L_1371:
        /*0008*/ 	.byte	0x04, 0x17
        /*000a*/ 	.short	(.L_1373 - .L_1372)
.L_1372:
        /*000c*/ 	.word	0x00000000
        /*0010*/ 	.short	0x0000
        /*0012*/ 	.short	0x0000
        /*0014*/ 	.byte	0x00, 0xf0, 0xa1, 0x04


	//----- nvinfo : EIATTR_SPARSE_MMA_MASK
	.align		4
.L_1373:
        /*0018*/ 	.byte	0x03, 0x50
        /*001a*/ 	.short	0x0000


	//----- nvinfo : EIATTR_MAXREG_COUNT
	.align		4
        /*001c*/ 	.byte	0x03, 0x1b
        /*001e*/ 	.short	0x00ff


	//----- nvinfo : EIATTR_NUM_BARRIERS
	.align		4
        /*0020*/ 	.byte	0x02, 0x4c
        /*0022*/ 	.byte	0x01
	.zero		1


	//----- nvinfo : EIATTR_MERCURY_ISA_VERSION
	.align		4
        /*0024*/ 	.byte	0x03, 0x5f
        /*0026*/ 	.short	0x0101


	//----- nvinfo : EIATTR_COOP_GROUP_MASK_REGIDS
	.align		4
        /*0028*/ 	.byte	0x04, 0x29
        /*002a*/ 	.short	(.L_1375 - .L_1374)


	//   ....[0]....
.L_1374:
        /*002c*/ 	.word	0xffffffff


	//   ....[1]....
        /*0030*/ 	.word	0xffffffff


	//   ....[2]....
        /*0034*/ 	.word	0xffffffff


	//   ....[3]....
        /*0038*/ 	.word	0xffffffff


	//   ....[4]....
        /*003c*/ 	.word	0xffffffff


	//   ....[5]....
        /*0040*/ 	.word	0xffffffff


	//   ....[6]....
        /*0044*/ 	.word	0xffffffff


	//   ....[7]....
        /*0048*/ 	.word	0xffffffff


	//   ....[8]....
        /*004c*/ 	.word	0xffffffff


	//   ....[9]....
        /*0050*/ 	.word	0xffffffff


	//   ....[10]....
        /*0054*/ 	.word	0x050000cc


	//   ....[11]....
        /*0058*/ 	.word	0x050000cc


	//   ....[12]....
        /*005c*/ 	.word	0x050000cc


	//   ....[13]....
        /*0060*/ 	.word	0x050000cc


	//   ....[14]....
        /*0064*/ 	.word	0x050000cc


	//   ....[15]....
        /*0068*/ 	.word	0x050000cc


	//   ....[16]....
        /*006c*/ 	.word	0x050000cc


	//   ....[17]....
        /*0070*/ 	.word	0x050000cc


	//   ....[18]....
        /*0074*/ 	.word	0x050000cc


	//   ....[19]....
        /*0078*/ 	.word	0x050000cc


	//----- nvinfo : EIATTR_COOP_GROUP_INSTR_OFFSETS
	.align		4
.L_1375:
        /*007c*/ 	.byte	0x04, 0x28
        /*007e*/ 	.short	(.L_1377 - .L_1376)


	//   ....[0]....
.L_1376:
        /*0080*/ 	.word	0x00002110


	//   ....[1]....
        /*0084*/ 	.word	0x00002120


	//   ....[2]....
        /*0088*/ 	.word	0x00002150


	//   ....[3]....
        /*008c*/ 	.word	0x00002160


	//   ....[4]....
        /*0090*/ 	.word	0x00002190


	//   ....[5]....
        /*0094*/ 	.word	0x000021a0


	//   ....[6]....
        /*0098*/ 	.word	0x000021d0


	//   ....[7]....
        /*009c*/ 	.word	0x000021e0


	//   ....[8]....
        /*00a0*/ 	.word	0x00002210


	//   ....[9]....
        /*00a4*/ 	.word	0x00002220


	//   ....[10]....
        /*00a8*/ 	.word	0x00004450


	//   ....[11]....
        /*00ac*/ 	.word	0x000044a0


	//   ....[12]....
        /*00b0*/ 	.word	0x00004510


	//   ....[13]....
        /*00b4*/ 	.word	0x00004570


	//   ....[14]....
        /*00b8*/ 	.word	0x000045e0


	//   ....[15]....
        /*00bc*/ 	.word	0x00004640


	//   ....[16]....
        /*00c0*/ 	.word	0x000046b0


	//   ....[17]....
        /*00c4*/ 	.word	0x00004710


	//   ....[18]....
        /*00c8*/ 	.word	0x00004780


	//   ....[19]....
        /*00cc*/ 	.word	0x000047e0


	//----- nvinfo : EIATTR_EXIT_INSTR_OFFSETS
	.align		4
.L_1377:
        /*00d0*/ 	.byte	0x04, 0x1c
        /*00d2*/ 	.short	(.L_1379 - .L_1378)


	//   ....[0]....
.L_1378:
        /*00d4*/ 	.word	0x000043f0


	//----- nvinfo : EIATTR_MAX_THREADS
	.align		4
.L_1379:
        /*00d8*/ 	.byte	0x04, 0x05
        /*00da*/ 	.short	(.L_1381 - .L_1380)
.L_1380:
        /*00dc*/ 	.word	0x00000080
        /*00e0*/ 	.word	0x00000001
        /*00e4*/ 	.word	0x00000001


	//----- nvinfo : EIATTR_CRS_STACK_SIZE
	.align		4
.L_1381:
        /*00e8*/ 	.byte	0x04, 0x1e
        /*00ea*/ 	.short	(.L_1383 - .L_1382)
.L_1382:
        /*00ec*/ 	.word	0x00000000


	//----- nvinfo : EIATTR_CBANK_PARAM_SIZE
	.align		4
.L_1383:
        /*00f0*/ 	.byte	0x03, 0x19
        /*00f2*/ 	.short	0x0128


	//----- nvinfo : EIATTR_PARAM_CBANK
	.align		4
        /*00f4*/ 	.byte	0x04, 0x0a
        /*00f6*/ 	.short	(.L_1385 - .L_1384)
	.align		4
.L_1384:
        /*00f8*/ 	.word	index@(.nv.constant0._ZN10layer_norm13ln_bwd_kernelINS_13Kernel_traitsI13__nv_bfloat16S2_S2_S2_fjLj4096ELj1ELj1ELj4ELj16ENS_18Kernel_traits_baseILj4096ES2_S2_S2_S2_fjLj128EEEEELb1ELb0ELb0ELb1EEEvNS_9BwdParamsE)
        /*00fc*/ 	.short	0x0210
        /*00fe*/ 	.short	0x0128


	//----- nvinfo : EIATTR_SW_WAR
	.align		4
.L_1385:
        /*0100*/ 	.byte	0x04, 0x36
        /*0102*/ 	.short	(.L_1387 - .L_1386)
.L_1386:
        /*0104*/ 	.word	0x00000008
.L_1387:


//--------------------- .nv.info._ZN10layer_norm22ln_bwd_finalize_kernelINS_22Kernel_traits_finalizeILj4096E13__nv_bfloat16S2_S2_S2_fjLb0ELj1024ELj4ENS_18Kernel_traits_baseILj4096ES2_S2_S2_S2_fjLj1024EEEEELb0ELb0EEEvNS_9BwdParamsE --------------------------
	.section	.nv.info._ZN10layer_norm22ln_bwd_finalize_kernelINS_22Kernel_traits_finalizeILj4096E13__nv_bfloat16S2_S2_S2_fjLb0ELj1024ELj4ENS_18Kernel_traits_baseILj4096ES2_S2_S2_S2_fjLj1024EEEEELb0ELb0EEEvNS_9BwdParamsE,"",@"SHT_CUDA_INFO"
	.sectionflags	@""
	.align	4


	//----- nvinfo : EIATTR_CUDA_API_VERSION
	.align		4
        /*0000*/ 	.byte	0x04, 0x37
        /*0002*/ 	.short	(.L_1389 - .L_1388)
.L_1388:
        /*0004*/ 	.word	0x00000082


	//----- nvinfo : EIATTR_KPARAM_INFO
	.align		4
.L_1389:
        /*0008*/ 	.byte	0x04, 0x17
        /*000a*/ 	.short	(.L_1391 - .L_1390)
.L_1390:
        /*000c*/ 	.word	0x00000000
        /*0010*/ 	.short	0x0000
        /*0012*/ 	.short	0x0000
        /*0014*/ 	.byte	0x00, 0xf0, 0xa1, 0x04


	//----- nvinfo : EIATTR_SPARSE_MMA_MASK
	.align		4
.L_1391:
        /*0018*/ 	.byte	0x03, 0x50
        /*001a*/ 	.short	0x0000


	//----- nvinfo : EIATTR_MAXREG_COUNT
	.align		4
        /*001c*/ 	.byte	0x03, 0x1b
        /*001e*/ 	.short	0x0040


	//----- nvinfo : EIATTR_NUM_BARRIERS
	.align		4
        /*0020*/ 	.byte	0x02, 0x4c
        /*0022*/ 	.byte	0x01
	.zero		1


	//----- nvinfo : EIATTR_MERCURY_ISA_VERSION
	.align		4
        /*0024*/ 	.byte	0x03, 0x5f
        /*0026*/ 	.short	0x0101


	//----- nvinfo : EIATTR_COOP_GROUP_MASK_REGIDS
	.align		4
        /*0028*/ 	.byte	0x04, 0x29
        /*002a*/ 	.short	(.L_1393 - .L_1392)


	//   ....[0]....
.L_1392:
        /*002c*/ 	.word	0xffffffff


	//   ....[1]....
        /*0030*/ 	.word	0xffffffff


	//   ....[2]....
        /*0034*/ 	.word	0xffffffff


	//   ....[3]....
        /*0038*/ 	.word	0xffffffff


	//   ....[4]....
        /*003c*/ 	.word	0xffffffff


	//   ....[5]....
        /*0040*/ 	.word	0xffffffff


	//   ....[6]....
        /*0044*/ 	.word	0xffffffff


	//   ....[7]....
        /*0048*/ 	.word	0xffffffff


	//   ....[8]....
        /*004c*/ 	.word	0xffffffff


	//   ....[9]....
        /*0050*/ 	.word	0xffffffff


	//   ....[10]....
        /*0054*/ 	.word	0x05000013


	//   ....[11]....
        /*0058*/ 	.word	0x05000013


	//   ....[12]....
        /*005c*/ 	.word	0x05000013


	//   ....[13]....
        /*0060*/ 	.word	0x05000013


	//   ....[14]....
        /*0064*/ 	.word	0x05000013


	//   ....[15]....
        /*0068*/ 	.word	0x05000013


	//   ....[16]....
        /*006c*/ 	.word	0x05000013


	//   ....[17]....
        /*0070*/ 	.word	0x05000013


	//   ....[18]....
        /*0074*/ 	.word	0x05000013


	//   ....[19]....
        /*0078*/ 	.word	0x05000013


	//----- nvinfo : EIATTR_COOP_GROUP_INSTR_OFFSETS
	.align		4
.L_1393:
        /*007c*/ 	.byte	0x04, 0x28
        /*007e*/ 	.short	(.L_1395 - .L_1394)


	//   ....[0]....
.L_1394:
        /*0080*/ 	.word	0x000008e0


	//   ....[1]....
        /*0084*/ 	.word	0x000008f0


	//   ....[2]....
        /*0088*/ 	.word	0x00000920


	//   ....[3]....
        /*008c*/ 	.word	0x00000930


	//   ....[4]....
        /*0090*/ 	.word	0x00000960


	//   ....[5]....
        /*0094*/ 	.word	0x00000970


	//   ....[6]....
        /*0098*/ 	.word	0x000009a0


	//   ....[7]....
        /*009c*/ 	.word	0x000009b0


	//   ....[8]....
        /*00a0*/ 	.word	0x000009e0


	//   ....[9]....
        /*00a4*/ 	.word	0x000009f0


	//   ....[10]....
        /*00a8*/ 	.word	0x00000c10


	//   ....[11]....
        /*00ac*/ 	.word	0x00000c80


	//   ....[12]....
        /*00b0*/ 	.word	0x00000cf0


	//   ....[13]....
        /*00b4*/ 	.word	0x00000d60


	//   ....[14]....
        /*00b8*/ 	.word	0x00000dd0


	//   ....[15]....
        /*00bc*/ 	.word	0x00000e30


	//   ....[16]....
        /*00c0*/ 	.word	0x00000ea0


	//   ....[17]....
        /*00c4*/ 	.word	0x00000f10


	//   ....[18]....
        /*00c8*/ 	.word	0x00000f80


	//   ....[19]....
        /*00cc*/ 	.word	0x00000ff0


	//----- nvinfo : EIATTR_EXIT_INSTR_OFFSETS
	.align		4
.L_1395:
        /*00d0*/ 	.byte	0x04, 0x1c
        /*00d2*/ 	.short	(.L_1397 - .L_1396)


	//   ....[0]....
.L_1396:
        /*00d4*/ 	.word	0x00000070


	//   ....[1]....
        /*00d8*/ 	.word	0x00000bb0


	//----- nvinfo : EIATTR_MAX_THREADS
	.align		4
.L_1397:
        /*00dc*/ 	.byte	0x04, 0x05
        /*00de*/ 	.short	(.L_1399 - .L_1398)
.L_1398:
        /*00e0*/ 	.word	0x00000400
        /*00e4*/ 	.word	0x00000001
        /*00e8*/ 	.word	0x00000001


	//----- nvinfo : EIATTR_CRS_STACK_SIZE
	.align		4
.L_1399:
        /*00ec*/ 	.byte	0x04, 0x1e
        /*00ee*/ 	.short	(.L_1401 - .L_1400)
.L_1400:
        /*00f0*/ 	.word	0x00000000


	//----- nvinfo : EIATTR_CBANK_PARAM_SIZE
	.align		4
.L_1401:
        /*00f4*/ 	.byte	0x03, 0x19
        /*00f6*/ 	.short	0x0128


	//----- nvinfo : EIATTR_PARAM_CBANK
	.align		4
        /*00f8*/ 	.byte	0x04, 0x0a
        /*00fa*/ 	.short	(.L_1403 - .L_1402)
	.align		4
.L_1402:
        /*00fc*/ 	.word	index@(.nv.constant0._ZN10layer_norm22ln_bwd_finalize_kernelINS_22Kernel_traits_finalizeILj4096E13__nv_bfloat16S2_S2_S2_fjLb0ELj1024ELj4ENS_18Kernel_traits_baseILj4096ES2_S2_S2_S2_fjLj1024EEEEELb0ELb0EEEvNS_9BwdParamsE)
        /*0100*/ 	.short	0x0210
        /*0102*/ 	.short	0x0128


	//----- nvinfo : EIATTR_SW_WAR
	.align		4
.L_1403:
        /*0104*/ 	.byte	0x04, 0x36
        /*0106*/ 	.short	(.L_1405 - .L_1404)
.L_1404:
        /*0108*/ 	.word	0x00000008
.L_1405:


//--------------------- .nv.info._ZN10layer_norm13ln_bwd_kernelINS_13Kernel_traitsI13__nv_bfloat16S2_S2_S2_fjLj4096ELj1ELj1ELj4ELj16ENS_18Kernel_traits_baseILj4096ES2_S2_S2_S2_fjLj128EEEEELb1ELb0ELb1ELb0EEEvNS_9BwdParamsE --------------------------
	.section	.nv.info._ZN10layer_norm13ln_bwd_kernelINS_13Kernel_traitsI13__nv_bfloat16S2_S2_S2_fjLj4096ELj1ELj1ELj4ELj16ENS_18Kernel_traits_baseILj4096ES2_S2_S2_S2_fjLj128EEEEELb1ELb0ELb1ELb0EEEvNS_9BwdParamsE,"",@"SHT_CUDA_INFO"
	.sectionflags	@""
	.align	4


	//----- nvinfo : EIATTR_CUDA_API_VERSION
	.align		4
        /*0000*/ 	.byte	0x04, 0x37
        /*0002*/ 	.short	(.L_1407 - .L_1406)
.L_1406:
        /*0004*/ 	.word	0x00000082


	//----- nvinfo : EIATTR_KPARAM_INFO
	.align		4
.L_1407:
        /*0008*/ 	.byte	0x04, 0x17
        /*000a*/ 	.short	(.L_1409 - .L_1408)
.L_1408:
        /*000c*/ 	.word	0x00000000
        /*0010*/ 	.short	0x0000
        /*0012*/ 	.short	0x0000
        /*0014*/ 	.byte	0x00, 0xf0, 0xa1, 0x04


	//----- nvinfo : EIATTR_SPARSE_MMA_MASK
	.align		4
.L_1409:
        /*0018*/ 	.byte	0x03, 0x50
        /*001a*/ 	.short	0x0000


	//----- nvinfo : EIATTR_MAXREG_COUNT
	.align		4
        /*001c*/ 	.byte	0x03, 0x1b
        /*001e*/ 	.short	0x00ff


	//----- nvinfo : EIATTR_NUM_BARRIERS
	.align		4
        /*0020*/ 	.byte	0x02, 0x4c
        /*0022*/ 	.byte	0x01
	.zero		1


	//----- nvinfo : EIATTR_MERCURY_ISA_VERSION
	.align		4
        /*0024*/ 	.byte	0x03, 0x5f
        /*0026*/ 	.short	0x0101


	//----- nvinfo : EIATTR_COOP_GROUP_MASK_REGIDS
	.align		4
        /*0028*/ 	.byte	0x04, 0x29
        /*002a*/ 	.short	(.L_1411 - .L_1410)


	//   ....[0]....
.L_1410:
        /*002c*/ 	.word	0xffffffff


	//   ....[1]....
        /*0030*/ 	.word	0xffffffff


	//   ....[2]....
        /*0034*/ 	.word	0xffffffff


	//   ....[3]....
        /*0038*/ 	.word	0xffffffff


	//   ....[4]....
        /*003c*/ 	.word	0xffffffff


	//   ....[5]....
        /*0040*/ 	.word	0xffffffff


	//   ....[6]....
        /*0044*/ 	.word	0xffffffff


	//   ....[7]....
        /*0048*/ 	.word	0xffffffff


	//   ....[8]....
        /*004c*/ 	.word	0xffffffff


	//   ....[9]....
        /*0050*/ 	.word	0xffffffff


	//   ....[10]....
        /*0054*/ 	.word	0x050000d5


	//   ....[11]....
        /*0058*/ 	.word	0x050000d5


	//   ....[12]....
        /*005c*/ 	.word	0x050000d5


	//   ....[13]....
        /*0060*/ 	.word	0x050000d5


	//   ....[14]....
        /*0064*/ 	.word	0x050000d5


	//   ....[15]....
        /*0068*/ 	.word	0x050000d5


	//   ....[16]....
        /*006c*/ 	.word	0x050000d5


	//   ....[17]....
        /*0070*/ 	.word	0x050000d5


	//   ....[18]....
        /*0074*/ 	.word	0x050000d5


	//   ....[19]....
        /*0078*/ 	.word	0x050000d5


	//----- nvinfo : EIATTR_COOP_GROUP_INSTR_OFFSETS
	.align		4
.L_1411:
        /*007c*/ 	.byte	0x04, 0x28
        /*007e*/ 	.short	(.L_1413 - .L_1412)


	//   ....[0]....
.L_1412:
        /*0080*/ 	.word	0x00002700


	//   ....[1]....
        /*0084*/ 	.word	0x00002710


	//   ....[2]....
        /*0088*/ 	.word	0x00002740


	//   ....[3]....
        /*008c*/ 	.word	0x00002750


	//   ....[4]....
        /*0090*/ 	.word	0x00002780


	//   ....[5]....
        /*0094*/ 	.word	0x00002790


	//   ....[6]....
        /*0098*/ 	.word	0x000027c0


	//   ....[7]....
        /*009c*/ 	.word	0x000027d0


	//   ....[8]....
        /*00a0*/ 	.word	0x00002800


	//   ....[9]....
        /*00a4*/ 	.word	0x00002810


	//   ....[10]....
        /*00a8*/ 	.word	0x000062b0


	//   ....[11]....
        /*00ac*/ 	.word	0x00006300


	//   ....[12]....
        /*00b0*/ 	.word	0x00006370


	//   ....[13]....
        /*00b4*/ 	.word	0x000063d0


	//   ....[14]....
        /*00b8*/ 	.word	0x00006440


	//   ....[15]....
        /*00bc*/ 	.word	0x000064a0


	//   ....[16]....
        /*00c0*/ 	.word	0x00006510


	//   ....[17]....
        /*00c4*/ 	.word	0x00006570


	//   ....[18]....
        /*00c8*/ 	.word	0x000065e0


	//   ....[19]....
        /*00cc*/ 	.word	0x00006640


	//----- nvinfo : EIATTR_EXIT_INSTR_OFFSETS
	.align		4
.L_1413:
        /*00d0*/ 	.byte	0x04, 0x1c
        /*00d2*/ 	.short	(.L_1415 - .L_1414)


	//   ....[0]....
.L_1414:
        /*00d4*/ 	.word	0x000061c0


	//   ....[1]....
        /*00d8*/ 	.word	0x00006250


	//----- nvinfo : EIATTR_MAX_THREADS
	.align		4
.L_1415:
        /*00dc*/ 	.byte	0x04, 0x05
        /*00de*/ 	.short	(.L_1417 - .L_1416)
.L_1416:
        /*00e0*/ 	.word	0x00000080
        /*00e4*/ 	.word	0x00000001
        /*00e8*/ 	.word	0x00000001


	//----- nvinfo : EIATTR_CRS_STACK_SIZE
	.align		4
.L_1417:
        /*00ec*/ 	.byte	0x04, 0x1e
        /*00ee*/ 	.short	(.L_1419 - .L_1418)
.L_1418:
        /*00f0*/ 	.word	0x00000000


	//----- nvinfo : EIATTR_CBANK_PARAM_SIZE
	.align		4
.L_1419:
        /*00f4*/ 	.byte	0x03, 0x19
        /*00f6*/ 	.short	0x0128


	//----- nvinfo : EIATTR_PARAM_CBANK
	.align		4
        /*00f8*/ 	.byte	0x04, 0x0a
        /*00fa*/ 	.short	(.L_1421 - .L_1420)
	.align		4
.L_1420:
        /*00fc*/ 	.word	index@(.nv.constant0._ZN10layer_norm13ln_bwd_kernelINS_13Kernel_traitsI13__nv_bfloat16S2_S2_S2_fjLj4096ELj1ELj1ELj4ELj16ENS_18Kernel_traits_baseILj4096ES2_S2_S2_S2_fjLj128EEEEELb1ELb0ELb1ELb0EEEvNS_9BwdParamsE)
        /*0100*/ 	.short	0x0210
        /*0102*/ 	.short	0x0128


	//----- nvinfo : EIATTR_SW_WAR
	.align		4
.L_1421:
        /*0104*/ 	.byte	0x04, 0x36
        /*0106*/ 	.short	(.L_1423 - .L_1422)
.L_1422:
        /*0108*/ 	.word	0x00000008
.L_1423:


//--------------------- .nv.info._ZN10layer_norm22ln_bwd_finalize_kernelINS_22Kernel_traits_finalizeILj4096E13__nv_bfloat16S2_S2_S2_fjLb0ELj1024ELj4ENS_18Kernel_traits_baseILj4096ES2_S2_S2_S2_fjLj1024EEEEELb0ELb1EEEvNS_9BwdParamsE --------------------------
	.section	.nv.info._ZN10layer_norm22ln_bwd_finalize_kernelINS_22Kernel_traits_finalizeILj4096E13__nv_bfloat16S2_S2_S2_fjLb0ELj1024ELj4ENS_18Kernel_traits_baseILj4096ES2_S2_S2_S2_fjLj1024EEEEELb0ELb1EEEvNS_9BwdParamsE,"",@"SHT_CUDA_INFO"
	.sectionflags	@""
	.align	4


	//----- nvinfo : EIATTR_CUDA_API_VERSION
	.align		4
        /*0000*/ 	.byte	0x04, 0x37
        /*0002*/ 	.short	(.L_1425 - .L_1424)
.L_1424:
        /*0004*/ 	.word	0x00000082


	//----- nvinfo : EIATTR_KPARAM_INFO
	.align		4
.L_1425:
        /*0008*/ 	.byte	0x04, 0x17
        /*000a*/ 	.short	(.L_1427 - .L_1426)
.L_1426:
        /*000c*/ 	.word	0x00000000
        /*0010*/ 	.short	0x0000
        /*0012*/ 	.short	0x0000
        /*0014*/ 	.byte	0x00, 0xf0, 0xa1, 0x04


	//----- nvinfo : EIATTR_SPARSE_MMA_MASK
	.align		4
.L_1427:
        /*0018*/ 	.byte	0x03, 0x50
        /*001a*/ 	.short	0x0000


	//----- nvinfo : EIATTR_MAXREG_COUNT
	.align		4
        /*001c*/ 	.byte	0x03, 0x1b
        /*001e*/ 	.short	0x0040


	//----- nvinfo : EIATTR_NUM_BARRIERS
	.align		4
        /*0020*/ 	.byte	0x02, 0x4c
        /*0022*/ 	.byte	0x01
	.zero		1


	//----- nvinfo : EIATTR_MERCURY_ISA_VERSION
	.align		4
        /*0024*/ 	.byte	0x03, 0x5f
        /*0026*/ 	.short	0x0101


	//----- nvinfo : EIATTR_COOP_GROUP_MASK_REGIDS
	.align		4
        /*0028*/ 	.byte	0x04, 0x29
        /*002a*/ 	.short	(.L_1429 - .L_1428)


	//   ....[0]....
.L_1428:
        /*002c*/ 	.word	0xffffffff


	//   ....[1]....
        /*0030*/ 	.word	0xffffffff


	//   ....[2]....
        /*0034*/ 	.word	0xffffffff


	//   ....[3]....
        /*0038*/ 	.word	0xffffffff


	//   ....[4]....
        /*003c*/ 	.word	0xffffffff


	//   ....[5]....
        /*0040*/ 	.word	0xffffffff


	//   ....[6]....
        /*0044*/ 	.word	0xffffffff


	//   ....[7]....
        /*0048*/ 	.word	0xffffffff


	//   ....[8]....
        /*004c*/ 	.word	0xffffffff


	//   ....[9]....
        /*0050*/ 	.word	0xffffffff


	//   ....[10]....
        /*0054*/ 	.word	0x05000011


	//   ....[11]....
        /*0058*/ 	.word	0x05000011


	//   ....[12]....
        /*005c*/ 	.word	0x05000011


	//   ....[13]....
        /*0060*/ 	.word	0x05000011


	//   ....[14]....
        /*0064*/ 	.word	0x05000011


	//   ....[15]....
        /*0068*/ 	.word	0x05000011


	//   ....[16]....
        /*006c*/ 	.word	0x05000011


	//   ....[17]....
        /*0070*/ 	.word	0x05000011


	//   ....[18]....
        /*0074*/ 	.word	0x05000011


	//   ....[19]....
        /*0078*/ 	.word	0x05000011


	//----- nvinfo : EIATTR_COOP_GROUP_INSTR_OFFSETS
	.align		4
.L_1429:
        /*007c*/ 	.byte	0x04, 0x28
        /*007e*/ 	.short	(.L_1431 - .L_1430)


	//   ....[0]....
.L_1430:
        /*0080*/ 	.word	0x000008e0


	//   ....[1]....
        /*0084*/ 	.word	0x000008f0


	//   ....[2]....
        /*0088*/ 	.word	0x00000920


	//   ....[3]....
        /*008c*/ 	.word	0x00000930


	//   ....[4]....
        /*0090*/ 	.word	0x00000960


	//   ....[5]....
        /*0094*/ 	.word	0x00000970


	//   ....[6]....
        /*0098*/ 	.word	0x000009a0


	//   ....[7]....
        /*009c*/ 	.word	0x000009b0


	//   ....[8]....
        /*00a0*/ 	.word	0x000009e0


	//   ....[9]....
        /*00a4*/ 	.word	0x000009f0


	//   ....[10]....
        /*00a8*/ 	.word	0x00000bf0


	//   ....[11]....
        /*00ac*/ 	.word	0x00000c60


	//   ....[12]....
        /*00b0*/ 	.word	0x00000cd0


	//   ....[13]....
        /*00b4*/ 	.word	0x00000d40


	//   ....[14]....
        /*00b8*/ 	.word	0x00000db0


	//   ....[15]....
        /*00bc*/ 	.word	0x00000e10


	//   ....[16]....
        /*00c0*/ 	.word	0x00000e80


	//   ....[17]....
        /*00c4*/ 	.word	0x00000ef0


	//   ....[18]....
        /*00c8*/ 	.word	0x00000f60


	//   ....[19]....
        /*00cc*/ 	.word	0x00000fd0


	//----- nvinfo : EIATTR_EXIT_INSTR_OFFSETS
	.align		4
.L_1431:
        /*00d0*/ 	.byte	0x04, 0x1c
        /*00d2*/ 	.short	(.L_1433 - .L_1432)


	//   ....[0]....
.L_1432:
        /*00d4*/ 	.word	0x00000070


	//   ....[1]....
        /*00d8*/ 	.word	0x00000b90


	//----- nvinfo : EIATTR_MAX_THREADS
	.align		4
.L_1433:
        /*00dc*/ 	.byte	0x04, 0x05
        /*00de*/ 	.short	(.L_1435 - .L_1434)
.L_1434:
        /*00e0*/ 	.word	0x00000400
        /*00e4*/ 	.word	0x00000001
        /*00e8*/ 	.word	0x00000001


	//----- nvinfo : EIATTR_CRS_STACK_SIZE
	.align		4
.L_1435:
        /*00ec*/ 	.byte	0x04, 0x1e
        /*00ee*/ 	.short	(.L_1437 - .L_1436)
.L_1436:
        /*00f0*/ 	.word	0x00000000


	//----- nvinfo : EIATTR_CBANK_PARAM_SIZE
	.align		4
.L_1437:
        /*00f4*/ 	.byte	0x03, 0x19
        /*00f6*/ 	.short	0x0128


	//----- nvinfo : EIATTR_PARAM_CBANK
	.align		4
        /*00f8*/ 	.byte	0x04, 0x0a
        /*00fa*/ 	.short	(.L_1439 - .L_1438)
	.align		4
.L_1438:
        /*00fc*/ 	.word	index@(.nv.constant0._ZN10layer_norm22ln_bwd_finalize_kernelINS_22Kernel_traits_finalizeILj4096E13__nv_bfloat16S2_S2_S2_fjLb0ELj1024ELj4ENS_18Kernel_traits_baseILj4096ES2_S2_S2_S2_fjLj1024EEEEELb0ELb1EEEvNS_9BwdParamsE)
        /*0100*/ 	.short	0x0210
        /*0102*/ 	.short	0x0128


	//----- nvinfo : EIATTR_SW_WAR
	.align		4
.L_1439:
        /*0104*/ 	.byte	0x04, 0x36
        /*0106*/ 	.short	(.L_1441 - .L_1440)
.L_1440:
        /*0108*/ 	.word	0x00000008
.L_1441:


//--------------------- .nv.info._ZN10layer_norm13ln_bwd_kernelINS_13Kernel_traitsI13__nv_bfloat16S2_S2_S2_fjLj4096ELj1ELj1ELj4ELj16ENS_18Kernel_traits_baseILj4096ES2_S2_S2_S2_fjLj128EEEEELb1ELb0ELb1ELb1EEEvNS_9BwdParamsE --------------------------
	.section	.nv.info._ZN10layer_norm13ln_bwd_kernelINS_13Kernel_traitsI13__nv_bfloat16S2_S2_S2_fjLj4096ELj1ELj1ELj4ELj16ENS_18Kernel_traits_baseILj4096ES2_S2_S2_S2_fjLj128EEEEELb1ELb0ELb1ELb1EEEvNS_9BwdParamsE,"",@"SHT_CUDA_INFO"
	.sectionflags	@""
	.align	4


	//----- nvinfo : EIATTR_CUDA_API_VERSION
	.align		4
        /*0000*/ 	.byte	0x04, 0x37
        /*0002*/ 	.short	(.L_1443 - .L_1442)
.L_1442:
        /*0004*/ 	.word	0x00000082


	//----- nvinfo : EIATTR_KPARAM_INFO
	.align		4
.L_1443:
        /*0008*/ 	.byte	0x04, 0x17
        /*000a*/ 	.short	(.L_1445 - .L_1444)
.L_1444:
        /*000c*/ 	.word	0x00000000
        /*0010*/ 	.short	0x0000
        /*0012*/ 	.short	0x0000
        /*0014*/ 	.byte	0x00, 0xf0, 0xa1, 0x04


	//----- nvinfo : EIATTR_SPARSE_MMA_MASK
	.align		4
.L_1445:
        /*0018*/ 	.byte	0x03, 0x50
        /*001a*/ 	.short	0x0000


	//----- nvinfo : EIATTR_MAXREG_COUNT
	.align		4
        /*001c*/ 	.byte	0x03, 0x1b
        /*001e*/ 	.short	0x00ff


	//----- nvinfo : EIATTR_NUM_BARRIERS
	.align		4
        /*0020*/ 	.byte	0x02, 0x4c
        /*0022*/ 	.byte	0x01
	.zero		1


	//----- nvinfo : EIATTR_MERCURY_ISA_VERSION
	.align		4
        /*0024*/ 	.byte	0x03, 0x5f
        /*0026*/ 	.short	0x0101


	//----- nvinfo : EIATTR_COOP_GROUP_MASK_REGIDS
	.align		4
        /*0028*/ 	.byte	0x04, 0x29
        /*002a*/ 	.short	(.L_1447 - .L_1446)


	//   ....[0]....
.L_1446:
        /*002c*/ 	.word	0xffffffff


	//   ....[1]....
        /*0030*/ 	.word	0xffffffff


	//   ....[2]....
        /*0034*/ 	.word	0xffffffff


	//   ....[3]....
        /*0038*/ 	.word	0xffffffff


	//   ....[4]....
        /*003c*/ 	.word	0xffffffff


	//   ....[5]....
        /*0040*/ 	.word	0xffffffff


	//   ....[6]....
        /*0044*/ 	.word	0xffffffff


	//   ....[7]....
        /*0048*/ 	.word	0xffffffff


	//   ....[8]....
        /*004c*/ 	.word	0xffffffff


	//   ....[9]....
        /*0050*/ 	.word	0xffffffff


	//   ....[10]....
        /*0054*/ 	.word	0x050000b6


	//   ....[11]....
        /*0058*/ 	.word	0x050000b6


	//   ....[12]....
        /*005c*/ 	.word	0x050000b6


	//   ....[13]....
        /*0060*/ 	.word	0x050000b6


	//   ....[14]....
        /*0064*/ 	.word	0x050000b6


	//   ....[15]....
        /*0068*/ 	.word	0x050000b6


	//   ....[16]....
        /*006c*/ 	.word	0x050000b6


	//   ....[17]....
        /*0070*/ 	.word	0x050000b6


	//   ....[18]....
        /*0074*/ 	.word	0x050000b6


	//   ....[19]....
        /*0078*/ 	.word	0x050000b6


	//----- nvinfo : EIATTR_COOP_GROUP_INSTR_OFFSETS
	.align		4
.L_1447:
        /*007c*/ 	.byte	0x04, 0x28
        /*007e*/ 	.short	(.L_1449 - .L_1448)


	//   ....[0]....
.L_1448:
        /*0080*/ 	.word	0x000024c0


	//   ....[1]....
        /*0084*/ 	.word	0x000024d0


	//   ....[2]....
        /*0088*/ 	.word	0x00002500


	//   ....[3]....
        /*008c*/ 	.word	0x00002510


	//   ....[4]....
        /*0090*/ 	.word	0x00002540


	//   ....[5]....
        /*0094*/ 	.word	0x00002550


	//   ....[6]....
        /*0098*/ 	.word	0x00002580


	//   ....[7]....
        /*009c*/ 	.word	0x00002590


	//   ....[8]....
        /*00a0*/ 	.word	0x000025c0


	//   ....[9]....
        /*00a4*/ 	.word	0x000025d0


	//   ....[10]....
        /*00a8*/ 	.word	0x00005bf0


	//   ....[11]....
        /*00ac*/ 	.word	0x00005c40


	//   ....[12]....
        /*00b0*/ 	.word	0x00005cb0


	//   ....[13]....
        /*00b4*/ 	.word	0x00005d10


	//   ....[14]....
        /*00b8*/ 	.word	0x00005d80


	//   ....[15]....
        /*00bc*/ 	.word	0x00005de0


	//   ....[16]....
        /*00c0*/ 	.word	0x00005e50


	//   ....[17]....
        /*00c4*/ 	.word	0x00005eb0


	//   ....[18]....
        /*00c8*/ 	.word	0x00005f20


	//   ....[19]....
        /*00cc*/ 	.word	0x00005f80


	//----- nvinfo : EIATTR_EXIT_INSTR_OFFSETS
	.align		4
.L_1449:
        /*00d0*/ 	.byte	0x04, 0x1c
        /*00d2*/ 	.short	(.L_1451 - .L_1450)


	//   ....[0]....
.L_1450:
        /*00d4*/ 	.word	0x00005b90


	//----- nvinfo : EIATTR_MAX_THREADS
	.align		4
.L_1451:
        /*00d8*/ 	.byte	0x04, 0x05
        /*00da*/ 	.short	(.L_1453 - .L_1452)
.L_1452:
        /*00dc*/ 	.word	0x00000080
        /*00e0*/ 	.word	0x00000001
        /*00e4*/ 	.word	0x00000001


	//----- nvinfo : EIATTR_CRS_STACK_SIZE
	.align		4
.L_1453:
        /*00e8*/ 	.byte	0x04, 0x1e
        /*00ea*/ 	.short	(.L_1455 - .L_1454)
.L_1454:
        /*00ec*/ 	.word	0x00000000


	//----- nvinfo : EIATTR_CBANK_PARAM_SIZE
	.align		4
.L_1455:
        /*00f0*/ 	.byte	0x03, 0x19
        /*00f2*/ 	.short	0x0128


	//----- nvinfo : EIATTR_PARAM_CBANK
	.align		4
        /*00f4*/ 	.byte	0x04, 0x0a
        /*00f6*/ 	.short	(.L_1457 - .L_1456)
	.align		4
.L_1456:
        /*00f8*/ 	.word	index@(.nv.constant0._ZN10layer_norm13ln_bwd_kernelINS_13Kernel_traitsI13__nv_bfloat16S2_S2_S2_fjLj4096ELj1ELj1ELj4ELj16ENS_18Kernel_traits_baseILj4096ES2_S2_S2_S2_fjLj128EEEEELb1ELb0ELb1ELb1EEEvNS_9BwdParamsE)
        /*00fc*/ 	.short	0x0210
        /*00fe*/ 	.short	0x0128


	//----- nvinfo : EIATTR_SW_WAR
	.align		4
.L_1457:
        /*0100*/ 	.byte	0x04, 0x36
        /*0102*/ 	.short	(.L_1459 - .L_1458)
.L_1458:
        /*0104*/ 	.word	0x00000008
.L_1459:


//--------------------- .nv.info._ZN10layer_norm13ln_bwd_kernelINS_13Kernel_traitsI13__nv_bfloat16S2_S2_S2_fjLj4096ELj1ELj1ELj4ELj16ENS_18Kernel_traits_baseILj4096ES2_S2_S2_S2_fjLj128EEEEELb1ELb1ELb0ELb0EEEvNS_9BwdParamsE --------------------------
	.section	.nv.info._ZN10layer_norm13ln_bwd_kernelINS_13Kernel_traitsI13__nv_bfloat16S2_S2_S2_fjLj4096ELj1ELj1ELj4ELj16ENS_18Kernel_traits_baseILj4096ES2_S2_S2_S2_fjLj128EEEEELb1ELb1ELb0ELb0EEEvNS_9BwdParamsE,"",@"SHT_CUDA_INFO"
	.sectionflags	@""
	.align	4


	//----- nvinfo : EIATTR_CUDA_API_VERSION
	.align		4
        /*0000*/ 	.byte	0x04, 0x37
        /*0002*/ 	.short	(.L_1461 - .L_1460)
.L_1460:
        /*0004*/ 	.word	0x00000082


	//----- nvinfo : EIATTR_KPARAM_INFO
	.align		4
.L_1461:
        /*0008*/ 	.byte	0x04, 0x17
        /*000a*/ 	.short	(.L_1463 - .L_1462)
.L_1462:
        /*000c*/ 	.word	0x00000000
        /*0010*/ 	.short	0x0000
        /*0012*/ 	.short	0x0000
        /*0014*/ 	.byte	0x00, 0xf0, 0xa1, 0x04


	//----- nvinfo : EIATTR_SPARSE_MMA_MASK
	.align		4
.L_1463:
        /*0018*/ 	.byte	0x03, 0x50
        /*001a*/ 	.short	0x0000


	//----- nvinfo : EIATTR_MAXREG_COUNT
	.align		4
        /*001c*/ 	.byte	0x03, 0x1b
        /*001e*/ 	.short	0x00ff


	//----- nvinfo : EIATTR_NUM_BARRIERS
	.align		4
        /*0020*/ 	.byte	0x02, 0x4c
        /*0022*/ 	.byte	0x01
	.zero		1


	//----- nvinfo : EIATTR_ANNOTATIONS
	.align		4
        /*0024*/ 	.byte	0x04, 0x55
        /*0026*/ 	.short	(.L_1465 - .L_1464)


	//   ....[0]....
.L_1464:
        /* <DEDUP_REMOVED lines=24> */


	//----- nvinfo : EIATTR_MERCURY_ISA_VERSION
	.align		4
.L_1465:
        /*0198*/ 	.byte	0x03, 0x5f
        /*019a*/ 	.short	0x0101


	//----- nvinfo : EIATTR_COOP_GROUP_MASK_REGIDS
	.align		4
        /*019c*/ 	.byte	0x04, 0x29
        /*019e*/ 	.short	(.L_1467 - .L_1466)


	//   ....[0]....
.L_1466:
        /*01a0*/ 	.word	0xffffffff


	//   ....[1]....
        /*01a4*/ 	.word	0xffffffff


	//   ....[2]....
        /*01a8*/ 	.word	0xffffffff


	//   ....[3]....
        /*01ac*/ 	.word	0xffffffff


	//   ....[4]....
        /*01b0*/ 	.word	0xffffffff


	//   ....[5]....
        /*01b4*/ 	.word	0xffffffff


	//   ....[6]....
        /*01b8*/ 	.word	0xffffffff


	//   ....[7]....
        /*01bc*/ 	.word	0xffffffff


	//   ....[8]....
        /*01c0*/ 	.word	0xffffffff


	//   ....[9]....
        /*01c4*/ 	.word	0xffffffff


	//   ....[10]....
        /*01c8*/ 	.word	0x05000097


	//   ....[11]....
        /*01cc*/ 	.word	0x05000097


	//   ....[12]....
        /*01d0*/ 	.word	0x05000097


	//   ....[13]....
        /*01d4*/ 	.word	0x05000097


	//   ....[14]....
        /*01d8*/ 	.word	0x05000097


	//   ....[15]....
        /*01dc*/ 	.word	0x05000097


	//   ....[16]....
        /*01e0*/ 	.word	0x05000097


	//   ....[17]....
        /*01e4*/ 	.word	0x05000097


	//   ....[18]....
        /*01e8*/ 	.word	0x05000097


	//   ....[19]....
        /*01ec*/ 	.word	0x05000097


	//----- nvinfo : EIATTR_COOP_GROUP_INSTR_OFFSETS
	.align		4
.L_1467:
        /*01f0*/ 	.byte	0x04, 0x28
        /*01f2*/ 	.short	(.L_1469 - .L_1468)


	//   ....[0]....
.L_1468:
        /*01f4*/ 	.word	0x00002a90


	//   ....[1]....
        /*01f8*/ 	.word	0x00002ab0


	//   ....[2]....
        /*01fc*/ 	.word	0x00002ad0


	//   ....[3]....
        /*0200*/ 	.word	0x00002af0


	//   ....[4]....
        /*0204*/ 	.word	0x00002b10


	//   ....[5]....
        /*0208*/ 	.word	0x00002b20


	//   ....[6]....
        /*020c*/ 	.word	0x00002b50


	//   ....[7]....
        /*0210*/ 	.word	0x00002b60


	//   ....[8]....
        /*0214*/ 	.word	0x00002b90


	//   ....[9]....
        /*0218*/ 	.word	0x00002ba0


	//   ....[10]....
        /*021c*/ 	.word	0x00005a10


	//   ....[11]....
        /*0220*/ 	.word	0x00005a60


	//   ....[12]....
        /*0224*/ 	.word	0x00005ac0


	//   ....[13]....
        /*0228*/ 	.word	0x00005b10


	//   ....[14]....
        /*022c*/ 	.word	0x00005b70


	//   ....[15]....
        /*0230*/ 	.word	0x00005bc0


	//   ....[16]....
        /*0234*/ 	.word	0x00005c20


	//   ....[17]....
        /*0238*/ 	.word	0x00005c80


	//   ....[18]....
        /*023c*/ 	.word	0x00005cf0


	//   ....[19]....
        /*0240*/ 	.word	0x00005d40


	//----- nvinfo : EIATTR_EXIT_INSTR_OFFSETS
	.align		4
.L_1469:
        /*0244*/ 	.byte	0x04, 0x1c
        /*0246*/ 	.short	(.L_1471 - .L_1470)


	//   ....[0]....
.L_1470:
        /*0248*/ 	.word	0x000058e0


	//   ....[1]....
        /*024c*/ 	.word	0x000059b0


	//----- nvinfo : EIATTR_MAX_THREADS
	.align		4
.L_1471:
        /*0250*/ 	.byte	0x04, 0x05
        /*0252*/ 	.short	(.L_1473 - .L_1472)
.L_1472:
        /*0254*/ 	.word	0x00000080
        /*0258*/ 	.word	0x00000001
        /*025c*/ 	.word	0x00000001


	//----- nvinfo : EIATTR_CRS_STACK_SIZE
	.align		4
.L_1473:
        /*0260*/ 	.byte	0x04, 0x1e
        /*0262*/ 	.short	(.L_1475 - .L_1474)
.L_1474:
        /*0264*/ 	.word	0x00000000


	//----- nvinfo : EIATTR_CBANK_PARAM_SIZE
	.align		4
.L_1475:
        /*0268*/ 	.byte	0x03, 0x19
        /*026a*/ 	.short	0x0128


	//----- nvinfo : EIATTR_PARAM_CBANK
	.align		4
        /*026c*/ 	.byte	0x04, 0x0a
        /*026e*/ 	.short	(.L_1477 - .L_1476)
	.align		4
.L_1476:
        /*0270*/ 	.word	index@(.nv.constant0._ZN10layer_norm13ln_bwd_kernelINS_13Kernel_traitsI13__nv_bfloat16S2_S2_S2_fjLj4096ELj1ELj1ELj4ELj16ENS_18Kernel_traits_baseILj4096ES2_S2_S2_S2_fjLj128EEEEELb1ELb1ELb0ELb0EEEvNS_9BwdParamsE)
        /*0274*/ 	.short	0x0210
        /*0276*/ 	.short	0x0128


	//----- nvinfo : EIATTR_SW_WAR
	.align		4
.L_1477:
        /*0278*/ 	.byte	0x04, 0x36
        /*027a*/ 	.short	(.L_1479 - .L_1478)
.L_1478:
        /*027c*/ 	.word	0x00000008
.L_1479:


//--------------------- .nv.info._ZN10layer_norm13ln_bwd_kernelINS_13Kernel_traitsI13__nv_bfloat16S2_S2_S2_fjLj4096ELj1ELj1ELj4ELj16ENS_18Kernel_traits_baseILj4096ES2_S2_S2_S2_fjLj128EEEEELb1ELb1ELb0ELb1EEEvNS_9BwdParamsE --------------------------
	.section	.nv.info._ZN10layer_norm13ln_bwd_kernelINS_13Kernel_traitsI13__nv_bfloat16S2_S2_S2_fjLj4096ELj1ELj1ELj4ELj16ENS_18Kernel_traits_baseILj4096ES2_S2_S2_S2_fjLj128EEEEELb1ELb1ELb0ELb1EEEvNS_9BwdParamsE,"",@"SHT_CUDA_INFO"
	.sectionflags	@""
	.align	4


	//----- nvinfo : EIATTR_CUDA_API_VERSION
	.align		4
        /*0000*/ 	.byte	0x04, 0x37
        /*0002*/ 	.short	(.L_1481 - .L_1480)
.L_1480:
        /*0004*/ 	.word	0x00000082


	//----- nvinfo : EIATTR_KPARAM_INFO
	.align		4
.L_1481:
        /*0008*/ 	.byte	0x04, 0x17
        /*000a*/ 	.short	(.L_1483 - .L_1482)
.L_1482:
        /*000c*/ 	.word	0x00000000
        /*0010*/ 	.short	0x0000
        /*0012*/ 	.short	0x0000
        /*0014*/ 	.byte	0x00, 0xf0, 0xa1, 0x04


	//----- nvinfo : EIATTR_SPARSE_MMA_MASK
	.align		4
.L_1483:
        /*0018*/ 	.byte	0x03, 0x50
        /*001a*/ 	.short	0x0000


	//----- nvinfo : EIATTR_MAXREG_COUNT
	.align		4
        /*001c*/ 	.byte	0x03, 0x1b
        /*001e*/ 	.short	0x00ff


	//----- nvinfo : EIATTR_NUM_BARRIERS
	.align		4
        /*0020*/ 	.byte	0x02, 0x4c
        /*0022*/ 	.byte	0x01
	.zero		1


	//----- nvinfo : EIATTR_ANNOTATIONS
	.align		4
        /*0024*/ 	.byte	0x04, 0x55
        /*0026*/ 	.short	(.L_1485 - .L_1484)


	//   ....[0]....
.L_1484:
        /*0028*/ 	.word	0x00000001
        /*002c*/ 	.byte	0xa0, 0x08, 0x00, 0x00, 0x01, 0x00, 0x00, 0x00, 0xd0, 0x0b, 0x00, 0x00


	//----- nvinfo : EIATTR_MERCURY_ISA_VERSION
	.align		4
.L_1485:
        /*0038*/ 	.byte	0x03, 0x5f
        /*003a*/ 	.short	0x0101


	//----- nvinfo : EIATTR_COOP_GROUP_MASK_REGIDS
	.align		4
        /*003c*/ 	.byte	0x04, 0x29
        /*003e*/ 	.short	(.L_1487 - .L_1486)


	//   ....[0]....
.L_1486:
        /*0040*/ 	.word	0xffffffff


	//   ....[1]....
        /*0044*/ 	.word	0xffffffff


	//   ....[2]....
        /*0048*/ 	.word	0xffffffff


	//   ....[3]....
        /*004c*/ 	.word	0xffffffff


	//   ....[4]....
        /*0050*/ 	.word	0xffffffff


	//   ....[5]....
        /*0054*/ 	.word	0xffffffff


	//   ....[6]....
        /*0058*/ 	.word	0xffffffff


	//   ....[7]....
        /*005c*/ 	.word	0xffffffff


	//   ....[8]....
        /*0060*/ 	.word	0xffffffff


	//   ....[9]....
        /*0064*/ 	.word	0xffffffff


	//   ....[10]....
        /*0068*/ 	.word	0x05000058


	//   ....[11]....
        /*006c*/ 	.word	0x05000058


	//   ....[12]....
        /*0070*/ 	.word	0x05000058


	//   ....[13]....
        /*0074*/ 	.word	0x05000058


	//   ....[14]....
        /*0078*/ 	.word	0x05000058


	//   ....[15]....
        /*007c*/ 	.word	0x05000058


	//   ....[16]....
        /*0080*/ 	.word	0x05000058


	//   ....[17]....
        /*0084*/ 	.word	0x05000058


	//   ....[18]....
        /*0088*/ 	.word	0x05000058


	//   ....[19]....
        /*008c*/ 	.word	0x05000058


	//----- nvinfo : EIATTR_COOP_GROUP_INSTR_OFFSETS
	.align		4
.L_1487:
        /*0090*/ 	.byte	0x04, 0x28
        /*0092*/ 	.short	(.L_1489 - .L_1488)


	//   ....[0]....
.L_1488:
        /*0094*/ 	.word	0x00002400


	//   ....[1]....
        /*0098*/ 	.word	0x00002410


	//   ....[2]....
        /*009c*/ 	.word	0x00002440


	//   ....[3]....
        /*00a0*/ 	.word	0x00002450


	//   ....[4]....
        /*00a4*/ 	.word	0x00002480


	//   ....[5]....
        /*00a8*/ 	.word	0x00002490


	//   ....[6]....
        /*00ac*/ 	.word	0x000024c0


	//   ....[7]....
        /*00b0*/ 	.word	0x000024d0


	//   ....[8]....
        /*00b4*/ 	.word	0x00002500


	//   ....[9]....
        /*00b8*/ 	.word	0x00002510


	//   ....[10]....
        /*00bc*/ 	.word	0x00005770


	//   ....[11]....
        /*00c0*/ 	.word	0x000057c0


	//   ....[12]....
        /*00c4*/ 	.word	0x00005820


	//   ....[13]....
        /*00c8*/ 	.word	0x00005880


	//   ....[14]....
        /*00cc*/ 	.word	0x000058e0


	//   ....[15]....
        /*00d0*/ 	.word	0x00005940


	//   ....[16]....
        /*00d4*/ 	.word	0x000059a0


	//   ....[17]....
        /*00d8*/ 	.word	0x00005a00


	//   ....[18]....
        /*00dc*/ 	.word	0x00005a60


	//   ....[19]....
        /*00e0*/ 	.word	0x00005ac0


	//----- nvinfo : EIATTR_EXIT_INSTR_OFFSETS
	.align		4
.L_1489:
        /*00e4*/ 	.byte	0x04, 0x1c
        /*00e6*/ 	.short	(.L_1491 - .L_1490)


	//   ....[0]....
.L_1490:
        /*00e8*/ 	.word	0x00005720


	//----- nvinfo : EIATTR_MAX_THREADS
	.align		4
.L_1491:
        /*00ec*/ 	.byte	0x04, 0x05
        /*00ee*/ 	.short	(.L_1493 - .L_1492)
.L_1492:
        /*00f0*/ 	.word	0x00000080
        /*00f4*/ 	.word	0x00000001
        /*00f8*/ 	.word	0x00000001


	//----- nvinfo : EIATTR_CRS_STACK_SIZE
	.align		4
.L_1493:
        /*00fc*/ 	.byte	0x04, 0x1e
        /*00fe*/ 	.short	(.L_1495 - .L_1494)
.L_1494:
        /*0100*/ 	.word	0x00000000


	//----- nvinfo : EIATTR_CBANK_PARAM_SIZE
	.align		4
.L_1495:
        /*0104*/ 	.byte	0x03, 0x19
        /*0106*/ 	.short	0x0128


	//----- nvinfo : EIATTR_PARAM_CBANK
	.align		4
        /*0108*/ 	.byte	0x04, 0x0a
        /*010a*/ 	.short	(.L_1497 - .L_1496)
	.align		4
.L_1496:
        /*010c*/ 	.word	index@(.nv.constant0._ZN10layer_norm13ln_bwd_kernelINS_13Kernel_traitsI13__nv_bfloat16S2_S2_S2_fjLj4096ELj1ELj1ELj4ELj16ENS_18Kernel_traits_baseILj4096ES2_S2_S2_S2_fjLj128EEEEELb1ELb1ELb0ELb1EEEvNS_9BwdParamsE)
        /*0110*/ 	.short	0x0210
        /*0112*/ 	.short	0x0128


	//----- nvinfo : EIATTR_SW_WAR
	.align		4
.L_1497:
        /*0114*/ 	.byte	0x04, 0x36
        /*0116*/ 	.short	(.L_1499 - .L_1498)
.L_1498:
        /*0118*/ 	.word	0x00000008
.L_1499:


//--------------------- .nv.info._ZN10layer_norm22ln_bwd_finalize_kernelINS_22Kernel_traits_finalizeILj4096E13__nv_bfloat16S2_S2_S2_fjLb1ELj1024ELj4ENS_18Kernel_traits_baseILj4096ES2_S2_S2_S2_fjLj1024EEEEELb1ELb0EEEvNS_9BwdParamsE --------------------------
	.section	.nv.info._ZN10layer_norm22ln_bwd_finalize_kernelINS_22Kernel_traits_finalizeILj4096E13__nv_bfloat16S2_S2_S2_fjLb1ELj1024ELj4ENS_18Kernel_traits_baseILj4096ES2_S2_S2_S2_fjLj1024EEEEELb1ELb0EEEvNS_9BwdParamsE,"",@"SHT_CUDA_INFO"
	.sectionflags	@""
	.align	4


	//----- nvinfo : EIATTR_CUDA_API_VERSION
	.align		4
        /*0000*/ 	.byte	0x04, 0x37
        /*0002*/ 	.short	(.L_1501 - .L_1500)
.L_1500:
        /*0004*/ 	.word	0x00000082


	//----- nvinfo : EIATTR_KPARAM_INFO
	.align		4
.L_1501:
        /*0008*/ 	.byte	0x04, 0x17
        /*000a*/ 	.short	(.L_1503 - .L_1502)
.L_1502:
        /*000c*/ 	.word	0x00000000
        /*0010*/ 	.short	0x0000
        /*0012*/ 	.short	0x0000
        /*0014*/ 	.byte	0x00, 0xf0, 0xa1, 0x04


	//----- nvinfo : EIATTR_SPARSE_MMA_MASK
	.align		4
.L_1503:
        /*0018*/ 	.byte	0x03, 0x50
        /*001a*/ 	.short	0x0000


	//----- nvinfo : EIATTR_MAXREG_COUNT
	.align		4
        /*001c*/ 	.byte	0x03, 0x1b
        /*001e*/ 	.short	0x0040


	//----- nvinfo : EIATTR_NUM_BARRIERS
	.align		4
        /*0020*/ 	.byte	0x02, 0x4c
        /*0022*/ 	.byte	0x01
	.zero		1


	//----- nvinfo : EIATTR_MERCURY_ISA_VERSION
	.align		4
        /*0024*/ 	.byte	0x03, 0x5f
        /*0026*/ 	.short	0x0101


	//----- nvinfo : EIATTR_COOP_GROUP_MASK_REGIDS
	.align		4
        /*0028*/ 	.byte	0x04, 0x29
        /*002a*/ 	.short	(.L_1505 - .L_1504)


	//   ....[0]....
.L_1504:
        /*002c*/ 	.word	0xffffffff


	//   ....[1]....
        /*0030*/ 	.word	0xffffffff


	//   ....[2]....
        /*0034*/ 	.word	0xffffffff


	//   ....[3]....
        /*0038*/ 	.word	0xffffffff


	//   ....[4]....
        /*003c*/ 	.word	0xffffffff


	//   ....[5]....
        /*0040*/ 	.word	0xffffffff


	//   ....[6]....
        /*0044*/ 	.word	0xffffffff


	//   ....[7]....
        /*0048*/ 	.word	0xffffffff


	//   ....[8]....
        /*004c*/ 	.word	0xffffffff


	//   ....[9]....
        /*0050*/ 	.word	0xffffffff


	//   ....[10]....
        /*0054*/ 	.word	0xffffffff


	//   ....[11]....
        /*0058*/ 	.word	0xffffffff


	//   ....[12]....
        /*005c*/ 	.word	0xffffffff


	//   ....[13]....
        /*0060*/ 	.word	0xffffffff


	//   ....[14]....
        /*0064*/ 	.word	0xffffffff


	//   ....[15]....
        /*0068*/ 	.word	0x05000014


	//   ....[16]....
        /*006c*/ 	.word	0x05000014


	//   ....[17]....
        /*0070*/ 	.word	0x05000014


	//   ....[18]....
        /*0074*/ 	.word	0x05000014


	//   ....[19]....
        /*0078*/ 	.word	0x05000014


	//   ....[20]....
        /*007c*/ 	.word	0x05000014


	//   ....[21]....
        /*0080*/ 	.word	0x05000014


	//   ....[22]....
        /*0084*/ 	.word	0x05000014


	//   ....[23]....
        /*0088*/ 	.word	0x05000014


	//   ....[24]....
        /*008c*/ 	.word	0x05000014


	//   ....[25]....
        /*0090*/ 	.word	0x05000014


	//   ....[26]....
        /*0094*/ 	.word	0x05000014


	//   ....[27]....
        /*0098*/ 	.word	0x05000014


	//   ....[28]....
        /*009c*/ 	.word	0x05000014


	//   ....[29]....
        /*00a0*/ 	.word	0x05000014


	//----- nvinfo : EIATTR_COOP_GROUP_INSTR_OFFSETS
	.align		4
.L_1505:
        /*00a4*/ 	.byte	0x04, 0x28
        /*00a6*/ 	.short	(.L_1507 - .L_1506)


	//   ....[0]....
.L_1506:
        /*00a8*/ 	.word	0x00000ad0


	//   ....[1]....
        /*00ac*/ 	.word	0x00000ae0


	//   ....[2]....
        /*00b0*/ 	.word	0x00000af0


	//   ....[3]....
        /*00b4*/ 	.word	0x00000b20


	//   ....[4]....
        /*00b8*/ 	.word	0x00000b40


	//   ....[5]....
        /*00bc*/ 	.word	0x00000b50


	//   ....[6]....
        /*00c0*/ 	.word	0x00000b90


	//   ....[7]....
        /*00c4*/ 	.word	0x00000ba0


	//   ....[8]....
        /*00c8*/ 	.word	0x00000bb0


	//   ....[9]....
        /*00cc*/ 	.word	0x00000be0


	//   ....[10]....
        /*00d0*/ 	.word	0x00000c00


	//   ....[11]....
        /*00d4*/ 	.word	0x00000c10


	//   ....[12]....
        /*00d8*/ 	.word	0x00000c40


	//   ....[13]....
        /*00dc*/ 	.word	0x00000c60


	//   ....[14]....
        /*00e0*/ 	.word	0x00000c70


	//   ....[15]....
        /*00e4*/ 	.word	0x00000f20


	//   ....[16]....
        /*00e8*/ 	.word	0x00000f90


	//   ....[17]....
        /*00ec*/ 	.word	0x00001000


	//   ....[18]....
        /*00f0*/ 	.word	0x00001070


	//   ....[19]....
        /*00f4*/ 	.word	0x000010e0


	//   ....[20]....
        /*00f8*/ 	.word	0x00001140


	//   ....[21]....
        /*00fc*/ 	.word	0x000011b0


	//   ....[22]....
        /*0100*/ 	.word	0x00001220


	//   ....[23]....
        /*0104*/ 	.word	0x00001290


	//   ....[24]....
        /*0108*/ 	.word	0x00001300


	//   ....[25]....
        /*010c*/ 	.word	0x00001360


	//   ....[26]....
        /*0110*/ 	.word	0x000013d0


	//   ....[27]....
        /*0114*/ 	.word	0x00001440


	//   ....[28]....
        /*0118*/ 	.word	0x000014b0


	//   ....[29]....
        /*011c*/ 	.word	0x00001520


	//----- nvinfo : EIATTR_EXIT_INSTR_OFFSETS
	.align		4
.L_1507:
        /*0120*/ 	.byte	0x04, 0x1c
        /*0122*/ 	.short	(.L_1509 - .L_1508)


	//   ....[0]....
.L_1508:
        /*0124*/ 	.word	0x00000070


	//   ....[1]....
        /*0128*/ 	.word	0x00000ec0


	//----- nvinfo : EIATTR_MAX_THREADS
	.align		4
.L_1509:
        /*012c*/ 	.byte	0x04, 0x05
        /*012e*/ 	.short	(.L_1511 - .L_1510)
.L_1510:
        /*0130*/ 	.word	0x00000400
        /*0134*/ 	.word	0x00000001
        /*0138*/ 	.word	0x00000001


	//----- nvinfo : EIATTR_CRS_STACK_SIZE
	.align		4
.L_1511:
        /*013c*/ 	.byte	0x04, 0x1e
        /*013e*/ 	.short	(.L_1513 - .L_1512)
.L_1512:
        /*0140*/ 	.word	0x00000000


	//----- nvinfo : EIATTR_CBANK_PARAM_SIZE
	.align		4
.L_1513:
        /*0144*/ 	.byte	0x03, 0x19
        /*0146*/ 	.short	0x0128


	//----- nvinfo : EIATTR_PARAM_CBANK
	.align		4
        /*0148*/ 	.byte	0x04, 0x0a
        /*014a*/ 	.short	(.L_1515 - .L_1514)
	.align		4
.L_1514:
        /*014c*/ 	.word	index@(.nv.constant0._ZN10layer_norm22ln_bwd_finalize_kernelINS_22Kernel_traits_finalizeILj4096E13__nv_bfloat16S2_S2_S2_fjLb1ELj1024ELj4ENS_18Kernel_traits_baseILj4096ES2_S2_S2_S2_fjLj1024EEEEELb1ELb0EEEvNS_9BwdParamsE)
        /*0150*/ 	.short	0x0210
        /*0152*/ 	.short	0x0128


	//----- nvinfo : EIATTR_SW_WAR
	.align		4
.L_1515:
        /*0154*/ 	.byte	0x04, 0x36
        /*0156*/ 	.short	(.L_1517 - .L_1516)
.L_1516:
        /*0158*/ 	.word	0x00000008
.L_1517:


//--------------------- .nv.info._ZN10layer_norm13ln_bwd_kernelINS_13Kernel_traitsI13__nv_bfloat16S2_S2_S2_fjLj4096ELj1ELj1ELj4ELj16ENS_18Kernel_traits_baseILj4096ES2_S2_S2_S2_fjLj128EEEEELb1ELb1ELb1ELb0EEEvNS_9BwdParamsE --------------------------
	.section	.nv.info._ZN10layer_norm13ln_bwd_kernelINS_13Kernel_traitsI13__nv_bfloat16S2_S2_S2_fjLj4096ELj1ELj1ELj4ELj16ENS_18Kernel_traits_baseILj4096ES2_S2_S2_S2_fjLj128EEEEELb1ELb1ELb1ELb0EEEvNS_9BwdParamsE,"",@"SHT_CUDA_INFO"
	.sectionflags	@""
	.align	4


	//----- nvinfo : EIATTR_CUDA_API_VERSION
	.align		4
        /*0000*/ 	.byte	0x04, 0x37
        /*0002*/ 	.short	(.L_1519 - .L_1518)
.L_1518:
        /*0004*/ 	.word	0x00000082


	//----- nvinfo : EIATTR_KPARAM_INFO
	.align		4
.L_1519:
        /*0008*/ 	.byte	0x04, 0x17
        /*000a*/ 	.short	(.L_1521 - .L_1520)
.L_1520:
        /*000c*/ 	.word	0x00000000
        /*0010*/ 	.short	0x0000
        /*0012*/ 	.short	0x0000
        /*0014*/ 	.byte	0x00, 0xf0, 0xa1, 0x04


	//----- nvinfo : EIATTR_SPARSE_MMA_MASK
	.align		4
.L_1521:
        /*0018*/ 	.byte	0x03, 0x50
        /*001a*/ 	.short	0x0000


	//----- nvinfo : EIATTR_MAXREG_COUNT
	.align		4
        /*001c*/ 	.byte	0x03, 0x1b
        /*001e*/ 	.short	0x00ff


	//----- nvinfo : EIATTR_NUM_BARRIERS
	.align		4
        /*0020*/ 	.byte	0x02, 0x4c
        /*0022*/ 	.byte	0x01
	.zero		1


	//----- nvinfo : EIATTR_ANNOTATIONS
	.align		4
        /*0024*/ 	.byte	0x04, 0x55
        /*0026*/ 	.short	(.L_1523 - .L_1522)


	//   ....[0]....
.L_1522:
        /* <DEDUP_REMOVED lines=35> */


	//----- nvinfo : EIATTR_MERCURY_ISA_VERSION
	.align		4
.L_1523:
        /*0248*/ 	.byte	0x03, 0x5f
        /*024a*/ 	.short	0x0101


	//----- nvinfo : EIATTR_COOP_GROUP_MASK_REGIDS
	.align		4
        /*024c*/ 	.byte	0x04, 0x29
        /*024e*/ 	.short	(.L_1525 - .L_1524)


	//   ....[0]....
.L_1524:
        /*0250*/ 	.word	0xffffffff


	//   ....[1]....
        /*0254*/ 	.word	0xffffffff


	//   ....[2]....
        /*0258*/ 	.word	0xffffffff


	//   ....[3]....
        /*025c*/ 	.word	0xffffffff


	//   ....[4]....
        /*0260*/ 	.word	0xffffffff


	//   ....[5]....
        /*0264*/ 	.word	0xffffffff


	//   ....[6]....
        /*0268*/ 	.word	0xffffffff


	//   ....[7]....
        /*026c*/ 	.word	0xffffffff


	//   ....[8]....
        /*0270*/ 	.word	0xffffffff


	//   ....[9]....
        /*0274*/ 	.word	0xffffffff


	//   ....[10]....
        /*0278*/ 	.word	0x0500009f


	//   ....[11]....
        /*027c*/ 	.word	0x0500009f


	//   ....[12]....
        /*0280*/ 	.word	0x0500009f


	//   ....[13]....
        /*0284*/ 	.word	0x0500009f


	//   ....[14]....
        /*0288*/ 	.word	0x0500009f


	//   ....[15]....
        /*028c*/ 	.word	0x0500009f


	//   ....[16]....
        /*0290*/ 	.word	0x0500009f


	//   ....[17]....
        /*0294*/ 	.word	0x0500009f


	//   ....[18]....
        /*0298*/ 	.word	0x0500009f


	//   ....[19]....
        /*029c*/ 	.word	0x0500009f


	//----- nvinfo : EIATTR_COOP_GROUP_INSTR_OFFSETS
	.align		4
.L_1525:
        /*02a0*/ 	.byte	0x04, 0x28
        /*02a2*/ 	.short	(.L_1527 - .L_1526)


	//   ....[0]....
.L_1526:
        /*02a4*/ 	.word	0x00003030


	//   ....[1]....
        /*02a8*/ 	.word	0x00003050


	//   ....[2]....
        /*02ac*/ 	.word	0x00003070


	//   ....[3]....
        /*02b0*/ 	.word	0x00003090


	//   ....[4]....
        /*02b4*/ 	.word	0x000030a0


	//   ....[5]....
        /*02b8*/ 	.word	0x000030d0


	//   ....[6]....
        /*02bc*/ 	.word	0x000030e0


	//   ....[7]....
        /*02c0*/ 	.word	0x00003110


	//   ....[8]....
        /*02c4*/ 	.word	0x00003120


	//   ....[9]....
        /*02c8*/ 	.word	0x00003140


	//   ....[10]....
        /*02cc*/ 	.word	0x00007d80


	//   ....[11]....
        /*02d0*/ 	.word	0x00007dd0


	//   ....[12]....
        /*02d4*/ 	.word	0x00007e30


	//   ....[13]....
        /*02d8*/ 	.word	0x00007e80


	//   ....[14]....
        /*02dc*/ 	.word	0x00007ee0


	//   ....[15]....
        /*02e0*/ 	.word	0x00007f30


	//   ....[16]....
        /*02e4*/ 	.word	0x00007fa0


	//   ....[17]....
        /*02e8*/ 	.word	0x00008000


	//   ....[18]....
        /*02ec*/ 	.word	0x00008060


	//   ....[19]....
        /*02f0*/ 	.word	0x000080b0


	//----- nvinfo : EIATTR_EXIT_INSTR_OFFSETS
	.align		4
.L_1527:
        /*02f4*/ 	.byte	0x04, 0x1c
        /*02f6*/ 	.short	(.L_1529 - .L_1528)


	//   ....[0]....
.L_1528:
        /*02f8*/ 	.word	0x00007c50


	//   ....[1]....
        /*02fc*/ 	.word	0x00007d20


	//----- nvinfo : EIATTR_MAX_THREADS
	.align		4
.L_1529:
        /*0300*/ 	.byte	0x04, 0x05
        /*0302*/ 	.short	(.L_1531 - .L_1530)
.L_1530:
        /*0304*/ 	.word	0x00000080
        /*0308*/ 	.word	0x00000001
        /*030c*/ 	.word	0x00000001


	//----- nvinfo : EIATTR_CRS_STACK_SIZE
	.align		4
.L_1531:
        /*0310*/ 	.byte	0x04, 0x1e
        /*0312*/ 	.short	(.L_1533 - .L_1532)
.L_1532:
        /*0314*/ 	.word	0x00000000


	//----- nvinfo : EIATTR_CBANK_PARAM_SIZE
	.align		4
.L_1533:
        /*0318*/ 	.byte	0x03, 0x19
        /*031a*/ 	.short	0x0128


	//----- nvinfo : EIATTR_PARAM_CBANK
	.align		4
        /*031c*/ 	.byte	0x04, 0x0a
        /*031e*/ 	.short	(.L_1535 - .L_1534)
	.align		4
.L_1534:
        /*0320*/ 	.word	index@(.nv.constant0._ZN10layer_norm13ln_bwd_kernelINS_13Kernel_traitsI13__nv_bfloat16S2_S2_S2_fjLj4096ELj1ELj1ELj4ELj16ENS_18Kernel_traits_baseILj4096ES2_S2_S2_S2_fjLj128EEEEELb1ELb1ELb1ELb0EEEvNS_9BwdParamsE)
        /*0324*/ 	.short	0x0210
        /*0326*/ 	.short	0x0128


	//----- nvinfo : EIATTR_SW_WAR
	.align		4
.L_1535:
        /*0328*/ 	.byte	0x04, 0x36
        /*032a*/ 	.short	(.L_1537 - .L_1536)
.L_1536:
        /*032c*/ 	.word	0x00000008
.L_1537:


//--------------------- .nv.info._ZN10layer_norm22ln_bwd_finalize_kernelINS_22Kernel_traits_finalizeILj4096E13__nv_bfloat16S2_S2_S2_fjLb1ELj1024ELj4ENS_18Kernel_traits_baseILj4096ES2_S2_S2_S2_fjLj1024EEEEELb1ELb1EEEvNS_9BwdParamsE --------------------------
	.section	.nv.info._ZN10layer_norm22ln_bwd_finalize_kernelINS_22Kernel_traits_finalizeILj4096E13__nv_bfloat16S2_S2_S2_fjLb1ELj1024ELj4ENS_18Kernel_traits_baseILj4096ES2_S2_S2_S2_fjLj1024EEEEELb1ELb1EEEvNS_9BwdParamsE,"",@"SHT_CUDA_INFO"
	.sectionflags	@""
	.align	4


	//----- nvinfo : EIATTR_CUDA_API_VERSION
	.align		4
        /*0000*/ 	.byte	0x04, 0x37
        /*0002*/ 	.short	(.L_1539 - .L_1538)
.L_1538:
        /*0004*/ 	.word	0x00000082


	//----- nvinfo : EIATTR_KPARAM_INFO
	.align		4
.L_1539:
        /*0008*/ 	.byte	0x04, 0x17
        /*000a*/ 	.short	(.L_1541 - .L_1540)
.L_1540:
        /*000c*/ 	.word	0x00000000
        /*0010*/ 	.short	0x0000
        /*0012*/ 	.short	0x0000
        /*0014*/ 	.byte	0x00, 0xf0, 0xa1, 0x04


	//----- nvinfo : EIATTR_SPARSE_MMA_MASK
	.align		4
.L_1541:
        /*0018*/ 	.byte	0x03, 0x50
        /*001a*/ 	.short	0x0000


	//----- nvinfo : EIATTR_MAXREG_COUNT
	.align		4
        /*001c*/ 	.byte	0x03, 0x1b
        /*001e*/ 	.short	0x0040


	//----- nvinfo : EIATTR_NUM_BARRIERS
	.align		4
        /*0020*/ 	.byte	0x02, 0x4c
        /*0022*/ 	.byte	0x01
	.zero		1


	//----- nvinfo : EIATTR_MERCURY_ISA_VERSION
	.align		4
        /*0024*/ 	.byte	0x03, 0x5f
        /*0026*/ 	.short	0x0101


	//----- nvinfo : EIATTR_COOP_GROUP_MASK_REGIDS
	.align		4
        /*0028*/ 	.byte	0x04, 0x29
        /*002a*/ 	.short	(.L_1543 - .L_1542)


	//   ....[0]....
.L_1542:
        /*002c*/ 	.word	0xffffffff


	//   ....[1]....
        /*0030*/ 	.word	0xffffffff


	//   ....[2]....
        /*0034*/ 	.word	0xffffffff


	//   ....[3]....
        /*0038*/ 	.word	0xffffffff


	//   ....[4]....
        /*003c*/ 	.word	0xffffffff


	//   ....[5]....
        /*0040*/ 	.word	0xffffffff


	//   ....[6]....
        /*0044*/ 	.word	0xffffffff


	//   ....[7]....
        /*0048*/ 	.word	0xffffffff


	//   ....[8]....
        /*004c*/ 	.word	0xffffffff


	//   ....[9]....
        /*0050*/ 	.word	0xffffffff


	//   ....[10]....
        /*0054*/ 	.word	0xffffffff


	//   ....[11]....
        /*0058*/ 	.word	0xffffffff


	//   ....[12]....
        /*005c*/ 	.word	0xffffffff


	//   ....[13]....
        /*0060*/ 	.word	0xffffffff


	//   ....[14]....
        /*0064*/ 	.word	0xffffffff


	//   ....[15]....
        /*0068*/ 	.word	0x05000014


	//   ....[16]....
        /*006c*/ 	.word	0x05000014


	//   ....[17]....
        /*0070*/ 	.word	0x05000014


	//   ....[18]....
        /*0074*/ 	.word	0x05000014


	//   ....[19]....
        /*0078*/ 	.word	0x05000014


	//   ....[20]....
        /*007c*/ 	.word	0x05000014


	//   ....[21]....
        /*0080*/ 	.word	0x05000014


	//   ....[22]....
        /*0084*/ 	.word	0x05000014


	//   ....[23]....
        /*0088*/ 	.word	0x05000014


	//   ....[24]....
        /*008c*/ 	.word	0x05000014


	//   ....[25]....
        /*0090*/ 	.word	0x05000014


	//   ....[26]....
        /*0094*/ 	.word	0x05000014


	//   ....[27]....
        /*0098*/ 	.word	0x05000014


	//   ....[28]....
        /*009c*/ 	.word	0x05000014


	//   ....[29]....
        /*00a0*/ 	.word	0x05000014


	//----- nvinfo : EIATTR_COOP_GROUP_INSTR_OFFSETS
	.align		4
.L_1543:
        /*00a4*/ 	.byte	0x04, 0x28
        /*00a6*/ 	.short	(.L_1545 - .L_1544)


	//   ....[0]....
.L_1544:
        /*00a8*/ 	.word	0x00000ab0


	//   ....[1]....
        /*00ac*/ 	.word	0x00000ac0


	//   ....[2]....
        /*00b0*/ 	.word	0x00000ad0


	//   ....[3]....
        /*00b4*/ 	.word	0x00000b00


	//   ....[4]....
        /*00b8*/ 	.word	0x00000b20


	//   ....[5]....
        /*00bc*/ 	.word	0x00000b30


	//   ....[6]....
        /*00c0*/ 	.word	0x00000b60


	//   ....[7]....
        /*00c4*/ 	.word	0x00000b80


	//   ....[8]....
        /*00c8*/ 	.word	0x00000b90


	//   ....[9]....
        /*00cc*/ 	.word	0x00000bc0


	//   ....[10]....
        /*00d0*/ 	.word	0x00000be0


	//   ....[11]....
        /*00d4*/ 	.word	0x00000bf0


	//   ....[12]....
        /*00d8*/ 	.word	0x00000c20


	//   ....[13]....
        /*00dc*/ 	.word	0x00000c40


	//   ....[14]....
        /*00e0*/ 	.word	0x00000c50


	//   ....[15]....
        /*00e4*/ 	.word	0x00000ee0


	//   ....[16]....
        /*00e8*/ 	.word	0x00000f50


	//   ....[17]....
        /*00ec*/ 	.word	0x00000fc0


	//   ....[18]....
        /*00f0*/ 	.word	0x00001030


	//   ....[19]....
        /*00f4*/ 	.word	0x000010a0


	//   ....[20]....
        /*00f8*/ 	.word	0x00001100


	//   ....[21]....
        /*00fc*/ 	.word	0x00001170


	//   ....[22]....
        /*0100*/ 	.word	0x000011e0


	//   ....[23]....
        /*0104*/ 	.word	0x00001250


	//   ....[24]....
        /*0108*/ 	.word	0x000012c0


	//   ....[25]....
        /*010c*/ 	.word	0x00001320


	//   ....[26]....
        /*0110*/ 	.word	0x00001390


	//   ....[27]....
        /*0114*/ 	.word	0x00001400


	//   ....[28]....
        /*0118*/ 	.word	0x00001470


	//   ....[29]....
        /*011c*/ 	.word	0x000014e0


	//----- nvinfo : EIATTR_EXIT_INSTR_OFFSETS
	.align		4
.L_1545:
        /*0120*/ 	.byte	0x04, 0x1c
        /*0122*/ 	.short	(.L_1547 - .L_1546)


	//   ....[0]....
.L_1546:
        /*0124*/ 	.word	0x00000070


	//   ....[1]....
        /*0128*/ 	.word	0x00000e80


	//----- nvinfo : EIATTR_MAX_THREADS
	.align		4
.L_1547:
        /*012c*/ 	.byte	0x04, 0x05
        /*012e*/ 	.short	(.L_1549 - .L_1548)
.L_1548:
        /*0130*/ 	.word	0x00000400
        /*0134*/ 	.word	0x00000001
        /*0138*/ 	.word	0x00000001


	//----- nvinfo : EIATTR_CRS_STACK_SIZE
	.align		4
.L_1549:
        /*013c*/ 	.byte	0x04, 0x1e
        /*013e*/ 	.short	(.L_1551 - .L_1550)
.L_1550:
        /*0140*/ 	.word	0x00000000


	//----- nvinfo : EIATTR_CBANK_PARAM_SIZE
	.align		4
.L_1551:
        /*0144*/ 	.byte	0x03, 0x19
        /*0146*/ 	.short	0x0128


	//----- nvinfo : EIATTR_PARAM_CBANK
	.align		4
        /*0148*/ 	.byte	0x04, 0x0a
        /*014a*/ 	.short	(.L_1553 - .L_1552)
	.align		4
.L_1552:
        /*014c*/ 	.word	index@(.nv.constant0._ZN10layer_norm22ln_bwd_finalize_kernelINS_22Kernel_traits_finalizeILj4096E13__nv_bfloat16S2_S2_S2_fjLb1ELj1024ELj4ENS_18Kernel_traits_baseILj4096ES2_S2_S2_S2_fjLj1024EEEEELb1ELb1EEEvNS_9BwdParamsE)
        /*0150*/ 	.short	0x0210
        /*0152*/ 	.short	0x0128


	//----- nvinfo : EIATTR_SW_WAR
	.align		4
.L_1553:
        /*0154*/ 	.byte	0x04, 0x36
        /*0156*/ 	.short	(.L_1555 - .L_1554)
.L_1554:
        /*0158*/ 	.word	0x00000008
.L_1555:


//--------------------- .nv.info._ZN10layer_norm13ln_bwd_kernelINS_13Kernel_traitsI13__nv_bfloat16S2_S2_S2_fjLj4096ELj1ELj1ELj4ELj16ENS_18Kernel_traits_baseILj4096ES2_S2_S2_S2_fjLj128EEEEELb1ELb1ELb1ELb1EEEvNS_9BwdParamsE --------------------------
	.section	.nv.info._ZN10layer_norm13ln_bwd_kernelINS_13Kernel_traitsI13__nv_bfloat16S2_S2_S2_fjLj4096ELj1ELj1ELj4ELj16ENS_18Kernel_traits_baseILj4096ES2_S2_S2_S2_fjLj128EEEEELb1ELb1ELb1ELb1EEEvNS_9BwdParamsE,"",@"SHT_CUDA_INFO"
	.sectionflags	@""
	.align	4


	//----- nvinfo : EIATTR_CUDA_API_VERSION
	.align		4
        /*0000*/ 	.byte	0x04, 0x37
        /*0002*/ 	.short	(.L_1557 - .L_1556)
.L_1556:
        /*0004*/ 	.word	0x00000082


	//----- nvinfo : EIATTR_KPARAM_INFO
	.align		4
.L_1557:
        /*0008*/ 	.byte	0x04, 0x17
        /*000a*/ 	.short	(.L_1559 - .L_1558)
.L_1558:
        /*000c*/ 	.word	0x00000000
        /*0010*/ 	.short	0x0000
        /*0012*/ 	.short	0x0000
        /*0014*/ 	.byte	0x00, 0xf0, 0xa1, 0x04


	//----- nvinfo : EIATTR_SPARSE_MMA_MASK
	.align		4
.L_1559:
        /*0018*/ 	.byte	0x03, 0x50
        /*001a*/ 	.short	0x0000


	//----- nvinfo : EIATTR_MAXREG_COUNT
	.align		4
        /*001c*/ 	.byte	0x03, 0x1b
        /*001e*/ 	.short	0x00ff


	//----- nvinfo : EIATTR_NUM_BARRIERS
	.align		4
        /*0020*/ 	.byte	0x02, 0x4c
        /*0022*/ 	.byte	0x01
	.zero		1


	//----- nvinfo : EIATTR_ANNOTATIONS
	.align		4
        /*0024*/ 	.byte	0x04, 0x55
        /*0026*/ 	.short	(.L_1561 - .L_1560)


	//   ....[0]....
.L_1560:
        /* <DEDUP_REMOVED lines=16> */


	//----- nvinfo : EIATTR_MERCURY_ISA_VERSION
	.align		4
.L_1561:
        /*0118*/ 	.byte	0x03, 0x5f
        /*011a*/ 	.short	0x0101


	//----- nvinfo : EIATTR_COOP_GROUP_MASK_REGIDS
	.align		4
        /*011c*/ 	.byte	0x04, 0x29
        /*011e*/ 	.short	(.L_1563 - .L_1562)


	//   ....[0]....
.L_1562:
        /*0120*/ 	.word	0xffffffff


	//   ....[1]....
        /*0124*/ 	.word	0xffffffff


	//   ....[2]....
        /*0128*/ 	.word	0xffffffff


	//   ....[3]....
        /*012c*/ 	.word	0xffffffff


	//   ....[4]....
        /*0130*/ 	.word	0xffffffff


	//   ....[5]....
        /*0134*/ 	.word	0xffffffff


	//   ....[6]....
        /*0138*/ 	.word	0xffffffff


	//   ....[7]....
        /*013c*/ 	.word	0xffffffff


	//   ....[8]....
        /*0140*/ 	.word	0xffffffff


	//   ....[9]....
        /*0144*/ 	.word	0xffffffff


	//   ....[10]....
        /*0148*/ 	.word	0x050000a8


	//   ....[11]....
        /*014c*/ 	.word	0x050000a8


	//   ....[12]....
        /*0150*/ 	.word	0x050000a8


	//   ....[13]....
        /*0154*/ 	.word	0x050000a8


	//   ....[14]....
        /*0158*/ 	.word	0x050000a8


	//   ....[15]....
        /*015c*/ 	.word	0x050000a8


	//   ....[16]....
        /*0160*/ 	.word	0x050000a8


	//   ....[17]....
        /*0164*/ 	.word	0x050000a8


	//   ....[18]....
        /*0168*/ 	.word	0x050000a8


	//   ....[19]....
        /*016c*/ 	.word	0x050000a8


	//----- nvinfo : EIATTR_COOP_GROUP_INSTR_OFFSETS
	.align		4
.L_1563:
        /*0170*/ 	.byte	0x04, 0x28
        /*0172*/ 	.short	(.L_1565 - .L_1564)


	//   ....[0]....
.L_1564:
        /*0174*/ 	.word	0x00002960


	//   ....[1]....
        /*0178*/ 	.word	0x00002980


	//   ....[2]....
        /*017c*/ 	.word	0x000029a0


	//   ....[3]....
        /*0180*/ 	.word	0x000029c0


	//   ....[4]....
        /*0184*/ 	.word	0x000029e0


	//   ....[5]....
        /*0188*/ 	.word	0x00002a00


	//   ....[6]....
        /*018c*/ 	.word	0x00002a20


	//   ....[7]....
        /*0190*/ 	.word	0x00002a40


	//   ....[8]....
        /*0194*/ 	.word	0x00002a50


	//   ....[9]....
        /*0198*/ 	.word	0x00002a70


	//   ....[10]....
        /*019c*/ 	.word	0x000074b0


	//   ....[11]....
        /*01a0*/ 	.word	0x00007500


	//   ....[12]....
        /*01a4*/ 	.word	0x00007560


	//   ....[13]....
        /*01a8*/ 	.word	0x000075b0


	//   ....[14]....
        /*01ac*/ 	.word	0x00007610


	//   ....[15]....
        /*01b0*/ 	.word	0x00007660


	//   ....[16]....
        /*01b4*/ 	.word	0x000076c0


	//   ....[17]....
        /*01b8*/ 	.word	0x00007710


	//   ....[18]....
        /*01bc*/ 	.word	0x00007770


	//   ....[19]....
        /*01c0*/ 	.word	0x000077c0


	//----- nvinfo : EIATTR_EXIT_INSTR_OFFSETS
	.align		4
.L_1565:
        /*01c4*/ 	.byte	0x04, 0x1c
        /*01c6*/ 	.short	(.L_1567 - .L_1566)


	//   ....[0]....
.L_1566:
        /*01c8*/ 	.word	0x00007450


	//----- nvinfo : EIATTR_MAX_THREADS
	.align		4
.L_1567:
        /*01cc*/ 	.byte	0x04, 0x05
        /*01ce*/ 	.short	(.L_1569 - .L_1568)
.L_1568:
        /*01d0*/ 	.word	0x00000080
        /*01d4*/ 	.word	0x00000001
        /*01d8*/ 	.word	0x00000001


	//----- nvinfo : EIATTR_CRS_STACK_SIZE
	.align		4
.L_1569:
        /*01dc*/ 	.byte	0x04, 0x1e
        /*01de*/ 	.short	(.L_1571 - .L_1570)
.L_1570:
        /*01e0*/ 	.word	0x00000000


	//----- nvinfo : EIATTR_CBANK_PARAM_SIZE
	.align		4
.L_1571:
        /*01e4*/ 	.byte	0x03, 0x19
        /*01e6*/ 	.short	0x0128


	//----- nvinfo : EIATTR_PARAM_CBANK
	.align		4
        /*01e8*/ 	.byte	0x04, 0x0a
        /*01ea*/ 	.short	(.L_1573 - .L_1572)
	.align		4
.L_1572:
        /*01ec*/ 	.word	index@(.nv.constant0._ZN10layer_norm13ln_bwd_kernelINS_13Kernel_traitsI13__nv_bfloat16S2_S2_S2_fjLj4096ELj1ELj1ELj4ELj16ENS_18Kernel_traits_baseILj4096ES2_S2_S2_S2_fjLj128EEEEELb1ELb1ELb1ELb1EEEvNS_9BwdParamsE)
        /*01f0*/ 	.short	0x0210
        /*01f2*/ 	.short	0x0128


	//----- nvinfo : EIATTR_SW_WAR
	.align		4
.L_1573:
        /*01f4*/ 	.byte	0x04, 0x36
        /*01f6*/ 	.short	(.L_1575 - .L_1574)
.L_1574:
        /*01f8*/ 	.word	0x00000008
.L_1575:


//--------------------- .nv.info._ZN10layer_norm13ln_bwd_kernelINS_13Kernel_traitsI6__halfS2_S2_S2_fjLj4096ELj1ELj1ELj4ELj16ENS_18Kernel_traits_baseILj4096ES2_S2_S2_S2_fjLj128EEEEELb0ELb0ELb0ELb0EEEvNS_9BwdParamsE --------------------------
	.section	.nv.info._ZN10layer_norm13ln_bwd_kernelINS_13Kernel_traitsI6__halfS2_S2_S2_fjLj4096ELj1ELj1ELj4ELj16ENS_18Kernel_traits_baseILj4096ES2_S2_S2_S2_fjLj128EEEEELb0ELb0ELb0ELb0EEEvNS_9BwdParamsE,"",@"SHT_CUDA_INFO"
	.sectionflags	@""
	.align	4


	//----- nvinfo : EIATTR_CUDA_API_VERSION
	.align		4
        /*0000*/ 	.byte	0x04, 0x37
        /*0002*/ 	.short	(.L_1577 - .L_1576)
.L_1576:
        /*0004*/ 	.word	0x00000082


	//----- nvinfo : EIATTR_KPARAM_INFO
	.align		4
.L_1577:
        /*0008*/ 	.byte	0x04, 0x17
        /*000a*/ 	.short	(.L_1579 - .L_1578)
.L_1578:
        /*000c*/ 	.word	0x00000000
        /*0010*/ 	.short	0x0000
        /*0012*/ 	.short	0x0000
        /*0014*/ 	.byte	0x00, 0xf0, 0xa1, 0x04


	//----- nvinfo : EIATTR_SPARSE_MMA_MASK
	.align		4
.L_1579:
        /*0018*/ 	.byte	0x03, 0x50
        /*001a*/ 	.short	0x0000


	//----- nvinfo : EIATTR_MAXREG_COUNT
	.align		4
        /*001c*/ 	.byte	0x03, 0x1b
        /*001e*/ 	.short	0x00ff


	//----- nvinfo : EIATTR_NUM_BARRIERS
	.align		4
        /*0020*/ 	.byte	0x02, 0x4c
        /*0022*/ 	.byte	0x01
	.zero		1


	//----- nvinfo : EIATTR_MERCURY_ISA_VERSION
	.align		4
        /*0024*/ 	.byte	0x03, 0x5f
        /*0026*/ 	.short	0x0101


	//----- nvinfo : EIATTR_COOP_GROUP_MASK_REGIDS
	.align		4
        /*0028*/ 	.byte	0x04, 0x29
        /*002a*/ 	.short	(.L_1581 - .L_1580)


	//   ....[0]....
.L_1580:
        /*002c*/ 	.word	0xffffffff


	//   ....[1]....
        /*0030*/ 	.word	0xffffffff


	//   ....[2]....
        /*0034*/ 	.word	0xffffffff


	//   ....[3]....
        /*0038*/ 	.word	0xffffffff


	//   ....[4]....
        /*003c*/ 	.word	0xffffffff


	//   ....[5]....
        /*0040*/ 	.word	0xffffffff


	//   ....[6]....
        /*0044*/ 	.word	0xffffffff


	//   ....[7]....
        /*0048*/ 	.word	0xffffffff


	//   ....[8]....
        /*004c*/ 	.word	0xffffffff


	//   ....[9]....
        /*0050*/ 	.word	0xffffffff


	//   ....[10]....
        /*0054*/ 	.word	0x050000c5


	//   ....[11]....
        /*0058*/ 	.word	0x050000c5


	//   ....[12]....
        /*005c*/ 	.word	0x050000c5


	//   ....[13]....
        /*0060*/ 	.word	0x050000c5


	//   ....[14]....
        /*0064*/ 	.word	0x050000c5


	//   ....[15]....
        /*0068*/ 	.word	0x050000c5


	//   ....[16]....
        /*006c*/ 	.word	0x050000c5


	//   ....[17]....
        /*0070*/ 	.word	0x050000c5


	//   ....[18]....
        /*0074*/ 	.word	0x050000c5


	//   ....[19]....
        /*0078*/ 	.word	0x050000c5


	//----- nvinfo : EIATTR_COOP_GROUP_INSTR_OFFSETS
	.align		4
.L_1581:
        /*007c*/ 	.byte	0x04, 0x28
        /*007e*/ 	.short	(.L_1583 - .L_1582)


	//   ....[0]....
.L_1582:
        /*0080*/ 	.word	0x00001ea0


	//   ....[1]....
        /*0084*/ 	.word	0x00001eb0


	//   ....[2]....
        /*0088*/ 	.word	0x00001ee0


	//   ....[3]....
        /*008c*/ 	.word	0x00001ef0


	//   ....[4]....
        /*0090*/ 	.word	0x00001f20


	//   ....[5]....
        /*0094*/ 	.word	0x00001f30


	//   ....[6]....
        /*0098*/ 	.word	0x00001f60


	//   ....[7]....
        /*009c*/ 	.word	0x00001f70


	//   ....[8]....
        /*00a0*/ 	.word	0x00001fa0


	//   ....[9]....
        /*00a4*/ 	.word	0x00001fb0


	//   ....[10]....
        /*00a8*/ 	.word	0x00003a20


	//   ....[11]....
        /*00ac*/ 	.word	0x00003a70


	//   ....[12]....
        /*00b0*/ 	.word	0x00003ae0


	//   ....[13]....
        /*00b4*/ 	.word	0x00003b40


	//   ....[14]....
        /*00b8*/ 	.word	0x00003bb0


	//   ....[15]....
        /*00bc*/ 	.word	0x00003c10


	//   ....[16]....
        /*00c0*/ 	.word	0x00003c80


	//   ....[17]....
        /*00c4*/ 	.word	0x00003ce0


	//   ....[18]....
        /*00c8*/ 	.word	0x00003d50


	//   ....[19]....
        /*00cc*/ 	.word	0x00003db0


	//----- nvinfo : EIATTR_EXIT_INSTR_OFFSETS
	.align		4
.L_1583:
        /*00d0*/ 	.byte	0x04, 0x1c
        /*00d2*/ 	.short	(.L_1585 - .L_1584)


	//   ....[0]....
.L_1584:
        /*00d4*/ 	.word	0x00003930


	//   ....[1]....
        /*00d8*/ 	.word	0x000039c0


	//----- nvinfo : EIATTR_MAX_THREADS
	.align		4
.L_1585:
        /*00dc*/ 	.byte	0x04, 0x05
        /*00de*/ 	.short	(.L_1587 - .L_1586)
.L_1586:
        /*00e0*/ 	.word	0x00000080
        /*00e4*/ 	.word	0x00000001
        /*00e8*/ 	.word	0x00000001


	//----- nvinfo : EIATTR_CRS_STACK_SIZE
	.align		4
.L_1587:
        /*00ec*/ 	.byte	0x04, 0x1e
        /*00ee*/ 	.short	(.L_1589 - .L_1588)
.L_1588:
        /*00f0*/ 	.word	0x00000000


	//----- nvinfo : EIATTR_CBANK_PARAM_SIZE
	.align		4
.L_1589:
        /*00f4*/ 	.byte	0x03, 0x19
        /*00f6*/ 	.short	0x0128


	//----- nvinfo : EIATTR_PARAM_CBANK
	.align		4
        /*00f8*/ 	.byte	0x04, 0x0a
        /*00fa*/ 	.short	(.L_1591 - .L_1590)
	.align		4
.L_1590:
        /*00fc*/ 	.word	index@(.nv.constant0._ZN10layer_norm13ln_bwd_kernelINS_13Kernel_traitsI6__halfS2_S2_S2_fjLj4096ELj1ELj1ELj4ELj16ENS_18Kernel_traits_baseILj4096ES2_S2_S2_S2_fjLj128EEEEELb0ELb0ELb0ELb0EEEvNS_9BwdParamsE)
        /*0100*/ 	.short	0x0210
        /*0102*/ 	.short	0x0128


	//----- nvinfo : EIATTR_SW_WAR
	.align		4
.L_1591:
        /*0104*/ 	.byte	0x04, 0x36
        /*0106*/ 	.short	(.L_1593 - .L_1592)
.L_1592:
        /*0108*/ 	.word	0x00000008
.L_1593:


//--------------------- .nv.info._ZN10layer_norm13ln_bwd_kernelINS_13Kernel_traitsI6__halfS2_S2_S2_fjLj4096ELj1ELj1ELj4ELj16ENS_18Kernel_traits_baseILj4096ES2_S2_S2_S2_fjLj128EEEEELb0ELb0ELb0ELb1EEEvNS_9BwdParamsE --------------------------
	.section	.nv.info._ZN10layer_norm13ln_bwd_kernelINS_13Kernel_traitsI6__halfS2_S2_S2_fjLj4096ELj1ELj1ELj4ELj16ENS_18Kernel_traits_baseILj4096ES2_S2_S2_S2_fjLj128EEEEELb0ELb0ELb0ELb1EEEvNS_9BwdParamsE,"",@"SHT_CUDA_INFO"
	.sectionflags	@""
	.align	4


	//----- nvinfo : EIATTR_CUDA_API_VERSION
	.align		4
        /*0000*/ 	.byte	0x04, 0x37
        /*0002*/ 	.short	(.L_1595 - .L_1594)
.L_1594:
        /*0004*/ 	.word	0x00000082


	//----- nvinfo : EIATTR_KPARAM_INFO
	.align		4
.L_1595:
        /*0008*/ 	.byte	0x04, 0x17
        /*000a*/ 	.short	(.L_1597 - .L_1596)
.L_1596:
        /*000c*/ 	.word	0x00000000
        /*0010*/ 	.short	0x0000
        /*0012*/ 	.short	0x0000
        /*0014*/ 	.byte	0x00, 0xf0, 0xa1, 0x04


	//----- nvinfo : EIATTR_SPARSE_MMA_MASK
	.align		4
.L_1597:
        /*0018*/ 	.byte	0x03, 0x50
        /*001a*/ 	.short	0x0000


	//----- nvinfo : EIATTR_MAXREG_COUNT
	.align		4
        /*001c*/ 	.byte	0x03, 0x1b
        /*001e*/ 	.short	0x00ff


	//----- nvinfo : EIATTR_NUM_BARRIERS
	.align		4
        /*0020*/ 	.byte	0x02, 0x4c
        /*0022*/ 	.byte	0x01
	.zero		1


	//----- nvinfo : EIATTR_MERCURY_ISA_VERSION
	.align		4
        /*0024*/ 	.byte	0x03, 0x5f
        /*0026*/ 	.short	0x0101


	//----- nvinfo : EIATTR_COOP_GROUP_MASK_REGIDS
	.align		4
        /*0028*/ 	.byte	0x04, 0x29
        /*002a*/ 	.short	(.L_1599 - .L_1598)


	//   ....[0]....
.L_1598:
        /*002c*/ 	.word	0xffffffff


	//   ....[1]....
        /*0030*/ 	.word	0xffffffff


	//   ....[2]....
        /*0034*/ 	.word	0xffffffff


	//   ....[3]....
        /*0038*/ 	.word	0xffffffff


	//   ....[4]....
        /*003c*/ 	.word	0xffffffff


	//   ....[5]....
        /*0040*/ 	.word	0xffffffff


	//   ....[6]....
        /*0044*/ 	.word	0xffffffff


	//   ....[7]....
        /*0048*/ 	.word	0xffffffff


	//   ....[8]....
        /*004c*/ 	.word	0xffffffff


	//   ....[9]....
        /*0050*/ 	.word	0xffffffff


	//   ....[10]....
        /*0054*/ 	.word	0x0500001a


	//   ....[11]....
        /*0058*/ 	.word	0x0500001a


	//   ....[12]....
        /*005c*/ 	.word	0x0500001a


	//   ....[13]....
        /*0060*/ 	.word	0x0500001a


	//   ....[14]....
        /*0064*/ 	.word	0x0500001a


	//   ....[15]....
        /*0068*/ 	.word	0x0500001a


	//   ....[16]....
        /*006c*/ 	.word	0x0500001a


	//   ....[17]....
        /*0070*/ 	.word	0x0500001a


	//   ....[18]....
        /*0074*/ 	.word	0x0500001a


	//   ....[19]....
        /*0078*/ 	.word	0x0500001a


	//----- nvinfo : EIATTR_COOP_GROUP_INSTR_OFFSETS
	.align		4
.L_1599:
        /*007c*/ 	.byte	0x04, 0x28
        /*007e*/ 	.short	(.L_1601 - .L_1600)


	//   ....[0]....
.L_1600:
        /*0080*/ 	.word	0x00001d70


	//   ....[1]....
        /*0084*/ 	.word	0x00001d80


	//   ....[2]....
        /*0088*/ 	.word	0x00001db0


	//   ....[3]....
        /*008c*/ 	.word	0x00001dc0


	//   ....[4]....
        /*0090*/ 	.word	0x00001df0


	//   ....[5]....
        /*0094*/ 	.word	0x00001e00


	//   ....[6]....
        /*0098*/ 	.word	0x00001e30


	//   ....[7]....
        /*009c*/ 	.word	0x00001e40


	//   ....[8]....
        /*00a0*/ 	.word	0x00001e70


	//   ....[9]....
        /*00a4*/ 	.word	0x00001e80


	//   ....[10]....
        /*00a8*/ 	.word	0x00003960


	//   ....[11]....
        /*00ac*/ 	.word	0x000039b0


	//   ....[12]....
        /*00b0*/ 	.word	0x00003a20


	//   ....[13]....
        /*00b4*/ 	.word	0x00003a80


	//   ....[14]....
        /*00b8*/ 	.word	0x00003af0


	//   ....[15]....
        /*00bc*/ 	.word	0x00003b50


	//   ....[16]....
        /*00c0*/ 	.word	0x00003bc0


	//   ....[17]....
        /*00c4*/ 	.word	0x00003c20


	//   ....[18]....
        /*00c8*/ 	.word	0x00003c90


	//   ....[19]....
        /*00cc*/ 	.word	0x00003cf0


	//----- nvinfo : EIATTR_EXIT_INSTR_OFFSETS
	.align		4
.L_1601:
        /*00d0*/ 	.byte	0x04, 0x1c
        /*00d2*/ 	.short	(.L_1603 - .L_1602)


	//   ....[0]....
.L_1602:
        /*00d4*/ 	.word	0x00003900


	//----- nvinfo : EIATTR_MAX_THREADS
	.align		4
.L_1603:
        /*00d8*/ 	.byte	0x04, 0x05
        /*00da*/ 	.short	(.L_1605 - .L_1604)
.L_1604:
        /*00dc*/ 	.word	0x00000080
        /*00e0*/ 	.word	0x00000001
        /*00e4*/ 	.word	0x00000001


	//----- nvinfo : EIATTR_CRS_STACK_SIZE
	.align		4
.L_1605:
        /*00e8*/ 	.byte	0x04, 0x1e
        /*00ea*/ 	.short	(.L_1607 - .L_1606)
.L_1606:
        /*00ec*/ 	.word	0x00000000


	//----- nvinfo : EIATTR_CBANK_PARAM_SIZE
	.align		4
.L_1607:
        /*00f0*/ 	.byte	0x03, 0x19
        /*00f2*/ 	.short	0x0128


	//----- nvinfo : EIATTR_PARAM_CBANK
	.align		4
        /*00f4*/ 	.byte	0x04, 0x0a
        /*00f6*/ 	.short	(.L_1609 - .L_1608)
	.align		4
.L_1608:
        /*00f8*/ 	.word	index@(.nv.constant0._ZN10layer_norm13ln_bwd_kernelINS_13Kernel_traitsI6__halfS2_S2_S2_fjLj4096ELj1ELj1ELj4ELj16ENS_18Kernel_traits_baseILj4096ES2_S2_S2_S2_fjLj128EEEEELb0ELb0ELb0ELb1EEEvNS_9BwdParamsE)
        /*00fc*/ 	.short	0x0210
        /*00fe*/ 	.short	0x0128


	//----- nvinfo : EIATTR_SW_WAR
	.align		4
.L_1609:
        /*0100*/ 	.byte	0x04, 0x36
        /*0102*/ 	.short	(.L_1611 - .L_1610)
.L_1610:
        /*0104*/ 	.word	0x00000008
.L_1611:


//--------------------- .nv.info._ZN10layer_norm13ln_bwd_kernelINS_13Kernel_traitsI6__halfS2_S2_S2_fjLj4096ELj1ELj1ELj4ELj16ENS_18Kernel_traits_baseILj4096ES2_S2_S2_S2_fjLj128EEEEELb0ELb0ELb1ELb0EEEvNS_9BwdParamsE --------------------------
	.section	.nv.info._ZN10layer_norm13ln_bwd_kernelINS_13Kernel_traitsI6__halfS2_S2_S2_fjLj4096ELj1ELj1ELj4ELj16ENS_18Kernel_traits_baseILj4096ES2_S2_S2_S2_fjLj128EEEEELb0ELb0ELb1ELb0EEEvNS_9BwdParamsE,"",@"SHT_CUDA_INFO"
	.sectionflags	@""
	.align	4


	//----- nvinfo : EIATTR_CUDA_API_VERSION
	.align		4
        /*0000*/ 	.byte	0x04, 0x37
        /*0002*/ 	.short	(.L_1613 - .L_1612)
.L_1612:
        /*0004*/ 	.word	0x00000082


	//----- nvinfo : EIATTR_KPARAM_INFO
	.align		4
.L_1613:
        /*0008*/ 	.byte	0x04, 0x17
        /*000a*/ 	.short	(.L_1615 - .L_1614)
.L_1614:
        /*000c*/ 	.word	0x00000000
        /*0010*/ 	.short	0x0000
        /*0012*/ 	.short	0x0000
        /*0014*/ 	.byte	0x00, 0xf0, 0xa1, 0x04


	//----- nvinfo : EIATTR_SPARSE_MMA_MASK
	.align		4
.L_1615:
        /*0018*/ 	.byte	0x03, 0x50
        /*001a*/ 	.short	0x0000


	//----- nvinfo : EIATTR_MAXREG_COUNT
	.align		4
        /*001c*/ 	.byte	0x03, 0x1b
        /*001e*/ 	.short	0x00ff


	//----- nvinfo : EIATTR_NUM_BARRIERS
	.align		4
        /*0020*/ 	.byte	0x02, 0x4c
        /*0022*/ 	.byte	0x01
	.zero		1


	//----- nvinfo : EIATTR_MERCURY_ISA_VERSION
	.align		4
        /*0024*/ 	.byte	0x03, 0x5f
        /*0026*/ 	.short	0x0101


	//----- nvinfo : EIATTR_COOP_GROUP_MASK_REGIDS
	.align		4
        /*0028*/ 	.byte	0x04, 0x29
        /*002a*/ 	.short	(.L_1617 - .L_1616)


	//   ....[0]....
.L_1616:
        /*002c*/ 	.word	0xffffffff


	//   ....[1]....
        /*0030*/ 	.word	0xffffffff


	//   ....[2]....
        /*0034*/ 	.word	0xffffffff


	//   ....[3]....
        /*0038*/ 	.word	0xffffffff


	//   ....[4]....
        /*003c*/ 	.word	0xffffffff


	//   ....[5]....
        /*0040*/ 	.word	0xffffffff


	//   ....[6]....
        /*0044*/ 	.word	0xffffffff


	//   ....[7]....
        /*0048*/ 	.word	0xffffffff


	//   ....[8]....
        /*004c*/ 	.word	0xffffffff


	//   ....[9]....
        /*0050*/ 	.word	0xffffffff


	//   ....[10]....
        /*0054*/ 	.word	0x050000af


	//   ....[11]....
        /*0058*/ 	.word	0x050000af


	//   ....[12]....
        /*005c*/ 	.word	0x050000af


	//   ....[13]....
        /*0060*/ 	.word	0x050000af


	//   ....[14]....
        /*0064*/ 	.word	0x050000af


	//   ....[15]....
        /*0068*/ 	.word	0x050000af


	//   ....[16]....
        /*006c*/ 	.word	0x050000af


	//   ....[17]....
        /*0070*/ 	.word	0x050000af


	//   ....[18]....
        /*0074*/ 	.word	0x050000af


	//   ....[19]....
        /*0078*/ 	.word	0x050000af


	//----- nvinfo : EIATTR_COOP_GROUP_INSTR_OFFSETS
	.align		4
.L_1617:
        /*007c*/ 	.byte	0x04, 0x28
        /*007e*/ 	.short	(.L_1619 - .L_1618)


	//   ....[0]....
.L_1618:
        /*0080*/ 	.word	0x00002180


	//   ....[1]....
        /*0084*/ 	.word	0x00002190


	//   ....[2]....
        /*0088*/ 	.word	0x000021c0


	//   ....[3]....
        /*008c*/ 	.word	0x000021d0


	//   ....[4]....
        /*0090*/ 	.word	0x00002200


	//   ....[5]....
        /*0094*/ 	.word	0x00002210


	//   ....[6]....
        /*0098*/ 	.word	0x00002240


	//   ....[7]....
        /*009c*/ 	.word	0x00002250


	//   ....[8]....
        /*00a0*/ 	.word	0x00002280


	//   ....[9]....
        /*00a4*/ 	.word	0x00002290


	//   ....[10]....
        /*00a8*/ 	.word	0x00005160


	//   ....[11]....
        /*00ac*/ 	.word	0x000051b0


	//   ....[12]....
        /*00b0*/ 	.word	0x00005220


	//   ....[13]....
        /*00b4*/ 	.word	0x00005280


	//   ....[14]....
        /*00b8*/ 	.word	0x000052f0


	//   ....[15]....
        /*00bc*/ 	.word	0x00005350


	//   ....[16]....
        /*00c0*/ 	.word	0x000053c0


	//   ....[17]....
        /*00c4*/ 	.word	0x00005420


	//   ....[18]....
        /*00c8*/ 	.word	0x00005490


	//   ....[19]....
        /*00cc*/ 	.word	0x000054f0


	//----- nvinfo : EIATTR_EXIT_INSTR_OFFSETS
	.align		4
.L_1619:
        /*00d0*/ 	.byte	0x04, 0x1c
        /*00d2*/ 	.short	(.L_1621 - .L_1620)


	//   ....[0]....
.L_1620:
        /*00d4*/ 	.word	0x00005070


	//   ....[1]....
        /*00d8*/ 	.word	0x00005100


	//----- nvinfo : EIATTR_MAX_THREADS
	.align		4
.L_1621:
        /*00dc*/ 	.byte	0x04, 0x05
        /*00de*/ 	.short	(.L_1623 - .L_1622)
.L_1622:
        /*00e0*/ 	.word	0x00000080
        /*00e4*/ 	.word	0x00000001
        /*00e8*/ 	.word	0x00000001


	//----- nvinfo : EIATTR_CRS_STACK_SIZE
	.align		4
.L_1623:
        /*00ec*/ 	.byte	0x04, 0x1e
        /*00ee*/ 	.short	(.L_1625 - .L_1624)
.L_1624:
        /*00f0*/ 	.word	0x00000000


	//----- nvinfo : EIATTR_CBANK_PARAM_SIZE
	.align		4
.L_1625:
        /*00f4*/ 	.byte	0x03, 0x19
        /*00f6*/ 	.short	0x0128


	//----- nvinfo : EIATTR_PARAM_CBANK
	.align		4
        /*00f8*/ 	.byte	0x04, 0x0a
        /*00fa*/ 	.short	(.L_1627 - .L_1626)
	.align		4
.L_1626:
        /*00fc*/ 	.word	index@(.nv.constant0._ZN10layer_norm13ln_bwd_kernelINS_13Kernel_traitsI6__halfS2_S2_S2_fjLj4096ELj1ELj1ELj4ELj16ENS_18Kernel_traits_baseILj4096ES2_S2_S2_S2_fjLj128EEEEELb0ELb0ELb1ELb0EEEvNS_9BwdParamsE)
        /*0100*/ 	.short	0x0210
        /*0102*/ 	.short	0x0128


	//----- nvinfo : EIATTR_SW_WAR
	.align		4
.L_1627:
        /*0104*/ 	.byte	0x04, 0x36
        /*0106*/ 	.short	(.L_1629 - .L_1628)
.L_1628:
        /*0108*/ 	.word	0x00000008
.L_1629:


//--------------------- .nv.info._ZN10layer_norm13ln_bwd_kernelINS_13Kernel_traitsI6__halfS2_S2_S2_fjLj4096ELj1ELj1ELj4ELj16ENS_18Kernel_traits_baseILj4096ES2_S2_S2_S2_fjLj128EEEEELb0ELb0ELb1ELb1EEEvNS_9BwdParamsE --------------------------
	.section	.nv.info._ZN10layer_norm13ln_bwd_kernelINS_13Kernel_traitsI6__halfS2_S2_S2_fjLj4096ELj1ELj1ELj4ELj16ENS_18Kernel_traits_baseILj4096ES2_S2_S2_S2_fjLj128EEEEELb0ELb0ELb1ELb1EEEvNS_9BwdParamsE,"",@"SHT_CUDA_INFO"
	.sectionflags	@""
	.align	4


	//----- nvinfo : EIATTR_CUDA_API_VERSION
	.align		4
        /*0000*/ 	.byte	0x04, 0x37
        /*0002*/ 	.short	(.L_1631 - .L_1630)
.L_1630:
        /*0004*/ 	.word	0x00000082


	//----- nvinfo : EIATTR_KPARAM_INFO
	.align		4
.L_1631:
        /*0008*/ 	.byte	0x04, 0x17
        /*000a*/ 	.short	(.L_1633 - .L_1632)
.L_1632:
        /*000c*/ 	.word	0x00000000
        /*0010*/ 	.short	0x0000
        /*0012*/ 	.short	0x0000
        /*0014*/ 	.byte	0x00, 0xf0, 0xa1, 0x04


	//----- nvinfo : EIATTR_SPARSE_MMA_MASK
	.align		4
.L_1633:
        /*0018*/ 	.byte	0x03, 0x50
        /*001a*/ 	.short	0x0000


	//----- nvinfo : EIATTR_MAXREG_COUNT
	.align		4
        /*001c*/ 	.byte	0x03, 0x1b
        /*001e*/ 	.short	0x00ff


	//----- nvinfo : EIATTR_NUM_BARRIERS
	.align		4
        /*0020*/ 	.byte	0x02, 0x4c
        /*0022*/ 	.byte	0x01
	.zero		1


	//----- nvinfo : EIATTR_MERCURY_ISA_VERSION
	.align		4
        /*0024*/ 	.byte	0x03, 0x5f
        /*0026*/ 	.short	0x0101


	//----- nvinfo : EIATTR_COOP_GROUP_MASK_REGIDS
	.align		4
        /*0028*/ 	.byte	0x04, 0x29
        /*002a*/ 	.short	(.L_1635 - .L_1634)


	//   ....[0]....
.L_1634:
        /*002c*/ 	.word	0xffffffff


	//   ....[1]....
        /*0030*/ 	.word	0xffffffff


	//   ....[2]....
        /*0034*/ 	.word	0xffffffff


	//   ....[3]....
        /*0038*/ 	.word	0xffffffff


	//   ....[4]....
        /*003c*/ 	.word	0xffffffff


	//   ....[5]....
        /*0040*/ 	.word	0xffffffff


	//   ....[6]....
        /*0044*/ 	.word	0xffffffff


	//   ....[7]....
        /*0048*/ 	.word	0xffffffff


	//   ....[8]....
        /*004c*/ 	.word	0xffffffff


	//   ....[9]....
        /*0050*/ 	.word	0xffffffff


	//   ....[10]....
        /*0054*/ 	.word	0x050000a2


	//   ....[11]....
        /*0058*/ 	.word	0x050000a2


	//   ....[12]....
        /*005c*/ 	.word	0x050000a2


	//   ....[13]....
        /*0060*/ 	.word	0x050000a2


	//   ....[14]....
        /*0064*/ 	.word	0x050000a2


	//   ....[15]....
        /*0068*/ 	.word	0x050000a2


	//   ....[16]....
        /*006c*/ 	.word	0x050000a2


	//   ....[17]....
        /*0070*/ 	.word	0x050000a2


	//   ....[18]....
        /*0074*/ 	.word	0x050000a2


	//   ....[19]....
        /*0078*/ 	.word	0x050000a2


	//----- nvinfo : EIATTR_COOP_GROUP_INSTR_OFFSETS
	.align		4
.L_1635:
        /*007c*/ 	.byte	0x04, 0x28
        /*007e*/ 	.short	(.L_1637 - .L_1636)


	//   ....[0]....
.L_1636:
        /*0080*/ 	.word	0x00001ef0


	//   ....[1]....
        /*0084*/ 	.word	0x00001f00


	//   ....[2]....
        /*0088*/ 	.word	0x00001f30


	//   ....[3]....
        /*008c*/ 	.word	0x00001f40


	//   ....[4]....
        /*0090*/ 	.word	0x00001f70


	//   ....[5]....
        /*0094*/ 	.word	0x00001f80


	//   ....[6]....
        /*0098*/ 	.word	0x00001fb0


	//   ....[7]....
        /*009c*/ 	.word	0x00001fc0


	//   ....[8]....
        /*00a0*/ 	.word	0x00001ff0


	//   ....[9]....
        /*00a4*/ 	.word	0x00002000


	//   ....[10]....
        /*00a8*/ 	.word	0x00004a70


	//   ....[11]....
        /*00ac*/ 	.word	0x00004ac0


	//   ....[12]....
        /*00b0*/ 	.word	0x00004b30


	//   ....[13]....
        /*00b4*/ 	.word	0x00004b90


	//   ....[14]....
        /*00b8*/ 	.word	0x00004c00


	//   ....[15]....
        /*00bc*/ 	.word	0x00004c60


	//   ....[16]....
        /*00c0*/ 	.word	0x00004cd0


	//   ....[17]....
        /*00c4*/ 	.word	0x00004d30


	//   ....[18]....
        /*00c8*/ 	.word	0x00004da0


	//   ....[19]....
        /*00cc*/ 	.word	0x00004e00


	//----- nvinfo : EIATTR_EXIT_INSTR_OFFSETS
	.align		4
.L_1637:
        /*00d0*/ 	.byte	0x04, 0x1c
        /*00d2*/ 	.short	(.L_1639 - .L_1638)


	//   ....[0]....
.L_1638:
        /*00d4*/ 	.word	0x00004a10


	//----- nvinfo : EIATTR_MAX_THREADS
	.align		4
.L_1639:
        /*00d8*/ 	.byte	0x04, 0x05
        /*00da*/ 	.short	(.L_1641 - .L_1640)
.L_1640:
        /*00dc*/ 	.word	0x00000080
        /*00e0*/ 	.word	0x00000001
        /*00e4*/ 	.word	0x00000001


	//----- nvinfo : EIATTR_CRS_STACK_SIZE
	.align		4
.L_1641:
        /*00e8*/ 	.byte	0x04, 0x1e
        /*00ea*/ 	.short	(.L_1643 - .L_1642)
.L_1642:
        /*00ec*/ 	.word	0x00000000


	//----- nvinfo : EIATTR_CBANK_PARAM_SIZE
	.align		4
.L_1643:
        /*00f0*/ 	.byte	0x03, 0x19
        /*00f2*/ 	.short	0x0128


	//----- nvinfo : EIATTR_PARAM_CBANK
	.align		4
        /*00f4*/ 	.byte	0x04, 0x0a
        /*00f6*/ 	.short	(.L_1645 - .L_1644)
	.align		4
.L_1644:
        /*00f8*/ 	.word	index@(.nv.constant0._ZN10layer_norm13ln_bwd_kernelINS_13Kernel_traitsI6__halfS2_S2_S2_fjLj4096ELj1ELj1ELj4ELj16ENS_18Kernel_traits_baseILj4096ES2_S2_S2_S2_fjLj128EEEEELb0ELb0ELb1ELb1EEEvNS_9BwdParamsE)
        /*00fc*/ 	.short	0x0210
        /*00fe*/ 	.short	0x0128


	//----- nvinfo : EIATTR_SW_WAR
	.align		4
.L_1645:
        /*0100*/ 	.byte	0x04, 0x36
        /*0102*/ 	.short	(.L_1647 - .L_1646)
.L_1646:
        /*0104*/ 	.word	0x00000008
.L_1647:


//--------------------- .nv.info._ZN10layer_norm13ln_bwd_kernelINS_13Kernel_traitsI6__halfS2_S2_S2_fjLj4096ELj1ELj1ELj4ELj16ENS_18Kernel_traits_baseILj4096ES2_S2_S2_S2_fjLj128EEEEELb0ELb1ELb0ELb0EEEvNS_9BwdParamsE --------------------------
	.section	.nv.info._ZN10layer_norm13ln_bwd_kernelINS_13Kernel_traitsI6__halfS2_S2_S2_fjLj4096ELj1ELj1ELj4ELj16ENS_18Kernel_traits_baseILj4096ES2_S2_S2_S2_fjLj128EEEEELb0ELb1ELb0ELb0EEEvNS_9BwdParamsE,"",@"SHT_CUDA_INFO"
	.sectionflags	@""
	.align	4


	//----- nvinfo : EIATTR_CUDA_API_VERSION
	.align		4
        /*0000*/ 	.byte	0x04, 0x37
        /*0002*/ 	.short	(.L_1649 - .L_1648)
.L_1648:
        /*0004*/ 	.word	0x00000082


	//----- nvinfo : EIATTR_KPARAM_INFO
	.align		4
.L_1649:
        /*0008*/ 	.byte	0x04, 0x17
        /*000a*/ 	.short	(.L_1651 - .L_1650)
.L_1650:
        /*000c*/ 	.word	0x00000000
        /*0010*/ 	.short	0x0000
        /*0012*/ 	.short	0x0000
        /*0014*/ 	.byte	0x00, 0xf0, 0xa1, 0x04


	//----- nvinfo : EIATTR_SPARSE_MMA_MASK
	.align		4
.L_1651:
        /*0018*/ 	.byte	0x03, 0x50
        /*001a*/ 	.short	0x0000


	//----- nvinfo : EIATTR_MAXREG_COUNT
	.align		4
        /*001c*/ 	.byte	0x03, 0x1b
        /*001e*/ 	.short	0x00ff


	//----- nvinfo : EIATTR_NUM_BARRIERS
	.align		4
        /*0020*/ 	.byte	0x02, 0x4c
        /*0022*/ 	.byte	0x01
	.zero		1


	//----- nvinfo : EIATTR_ANNOTATIONS
	.align		4
        /*0024*/ 	.byte	0x04, 0x55
        /*0026*/ 	.short	(.L_1653 - .L_1652)


	//   ....[0]....
.L_1652:
        /* <DEDUP_REMOVED lines=13> */


	//----- nvinfo : EIATTR_MERCURY_ISA_VERSION
	.align		4
.L_1653:
        /*00e8*/ 	.byte	0x03, 0x5f
        /*00ea*/ 	.short	0x0101


	//----- nvinfo : EIATTR_COOP_GROUP_MASK_REGIDS
	.align		4
        /*00ec*/ 	.byte	0x04, 0x29
        /*00ee*/ 	.short	(.L_1655 - .L_1654)


	//   ....[0]....
.L_1654:
        /*00f0*/ 	.word	0xffffffff


	//   ....[1]....
        /*00f4*/ 	.word	0xffffffff


	//   ....[2]....
        /*00f8*/ 	.word	0xffffffff


	//   ....[3]....
        /*00fc*/ 	.word	0xffffffff


	//   ....[4]....
        /*0100*/ 	.word	0xffffffff


	//   ....[5]....
        /*0104*/ 	.word	0xffffffff


	//   ....[6]....
        /*0108*/ 	.word	0xffffffff


	//   ....[7]....
        /*010c*/ 	.word	0xffffffff


	//   ....[8]....
        /*0110*/ 	.word	0xffffffff


	//   ....[9]....
        /*0114*/ 	.word	0xffffffff


	//   ....[10]....
        /*0118*/ 	.word	0x05000097


	//   ....[11]....
        /*011c*/ 	.word	0x05000097


	//   ....[12]....
        /*0120*/ 	.word	0x05000097


	//   ....[13]....
        /*0124*/ 	.word	0x05000097


	//   ....[14]....
        /*0128*/ 	.word	0x05000097


	//   ....[15]....
        /*012c*/ 	.word	0x05000097


	//   ....[16]....
        /*0130*/ 	.word	0x05000097


	//   ....[17]....
        /*0134*/ 	.word	0x05000097


	//   ....[18]....
        /*0138*/ 	.word	0x05000097


	//   ....[19]....
        /*013c*/ 	.word	0x05000097


	//----- nvinfo : EIATTR_COOP_GROUP_INSTR_OFFSETS
	.align		4
.L_1655:
        /*0140*/ 	.byte	0x04, 0x28
        /*0142*/ 	.short	(.L_1657 - .L_1656)


	//   ....[0]....
.L_1656:
        /*0144*/ 	.word	0x00002430


	//   ....[1]....
        /*0148*/ 	.word	0x00002450


	//   ....[2]....
        /*014c*/ 	.word	0x00002470


	//   ....[3]....
        /*0150*/ 	.word	0x00002490


	//   ....[4]....
        /*0154*/ 	.word	0x000024a0


	//   ....[5]....
        /*0158*/ 	.word	0x000024d0


	//   ....[6]....
        /*015c*/ 	.word	0x000024e0


	//   ....[7]....
        /*0160*/ 	.word	0x00002510


	//   ....[8]....
        /*0164*/ 	.word	0x00002520


	//   ....[9]....
        /*0168*/ 	.word	0x00002540


	//   ....[10]....
        /*016c*/ 	.word	0x00004700


	//   ....[11]....
        /*0170*/ 	.word	0x00004750


	//   ....[12]....
        /*0174*/ 	.word	0x000047b0


	//   ....[13]....
        /*0178*/ 	.word	0x00004800


	//   ....[14]....
        /*017c*/ 	.word	0x00004860


	//   ....[15]....
        /*0180*/ 	.word	0x000048b0


	//   ....[16]....
        /*0184*/ 	.word	0x00004920


	//   ....[17]....
        /*0188*/ 	.word	0x00004980


	//   ....[18]....
        /*018c*/ 	.word	0x000049e0


	//   ....[19]....
        /*0190*/ 	.word	0x00004a30


	//----- nvinfo : EIATTR_EXIT_INSTR_OFFSETS
	.align		4
.L_1657:
        /*0194*/ 	.byte	0x04, 0x1c
        /*0196*/ 	.short	(.L_1659 - .L_1658)


	//   ....[0]....
.L_1658:
        /*0198*/ 	.word	0x000045d0


	//   ....[1]....
        /*019c*/ 	.word	0x000046a0


	//----- nvinfo : EIATTR_MAX_THREADS
	.align		4
.L_1659:
        /*01a0*/ 	.byte	0x04, 0x05
        /*01a2*/ 	.short	(.L_1661 - .L_1660)
.L_1660:
        /*01a4*/ 	.word	0x00000080
        /*01a8*/ 	.word	0x00000001
        /*01ac*/ 	.word	0x00000001


	//----- nvinfo : EIATTR_CRS_STACK_SIZE
	.align		4
.L_1661:
        /*01b0*/ 	.byte	0x04, 0x1e
        /*01b2*/ 	.short	(.L_1663 - .L_1662)
.L_1662:
        /*01b4*/ 	.word	0x00000000


	//----- nvinfo : EIATTR_CBANK_PARAM_SIZE
	.align		4
.L_1663:
        /*01b8*/ 	.byte	0x03, 0x19
        /*01ba*/ 	.short	0x0128


	//----- nvinfo : EIATTR_PARAM_CBANK
	.align		4
        /*01bc*/ 	.byte	0x04, 0x0a
        /*01be*/ 	.short	(.L_1665 - .L_1664)
	.align		4
.L_1664:
        /*01c0*/ 	.word	index@(.nv.constant0._ZN10layer_norm13ln_bwd_kernelINS_13Kernel_traitsI6__halfS2_S2_S2_fjLj4096ELj1ELj1ELj4ELj16ENS_18Kernel_traits_baseILj4096ES2_S2_S2_S2_fjLj128EEEEELb0ELb1ELb0ELb0EEEvNS_9BwdParamsE)
        /*01c4*/ 	.short	0x0210
        /*01c6*/ 	.short	0x0128


	//----- nvinfo : EIATTR_SW_WAR
	.align		4
.L_1665:
        /*01c8*/ 	.byte	0x04, 0x36
        /*01ca*/ 	.short	(.L_1667 - .L_1666)
.L_1666:
        /*01cc*/ 	.word	0x00000008
.L_1667:


//--------------------- .nv.info._ZN10layer_norm13ln_bwd_kernelINS_13Kernel_traitsI6__halfS2_S2_S2_fjLj4096ELj1ELj1ELj4ELj16ENS_18Kernel_traits_baseILj4096ES2_S2_S2_S2_fjLj128EEEEELb0ELb1ELb0ELb1EEEvNS_9BwdParamsE --------------------------
	.section	.nv.info._ZN10layer_norm13ln_bwd_kernelINS_13Kernel_traitsI6__halfS2_S2_S2_fjLj4096ELj1ELj1ELj4ELj16ENS_18Kernel_traits_baseILj4096ES2_S2_S2_S2_fjLj128EEEEELb0ELb1ELb0ELb1EEEvNS_9BwdParamsE,"",@"SHT_CUDA_INFO"
	.sectionflags	@""
	.align	4


	//----- nvinfo : EIATTR_CUDA_API_VERSION
	.align		4
        /*0000*/ 	.byte	0x04, 0x37
        /*0002*/ 	.short	(.L_1669 - .L_1668)
.L_1668:
        /*0004*/ 	.word	0x00000082


	//----- nvinfo : EIATTR_KPARAM_INFO
	.align		4
.L_1669:
        /*0008*/ 	.byte	0x04, 0x17
        /*000a*/ 	.short	(.L_1671 - .L_1670)
.L_1670:
        /*000c*/ 	.word	0x00000000
        /*0010*/ 	.short	0x0000
        /*0012*/ 	.short	0x0000
        /*0014*/ 	.byte	0x00, 0xf0, 0xa1, 0x04


	//----- nvinfo : EIATTR_SPARSE_MMA_MASK
	.align		4
.L_1671:
        /*0018*/ 	.byte	0x03, 0x50
        /*001a*/ 	.short	0x0000


	//----- nvinfo : EIATTR_MAXREG_COUNT
	.align		4
        /*001c*/ 	.byte	0x03, 0x1b
        /*001e*/ 	.short	0x00ff


	//----- nvinfo : EIATTR_NUM_BARRIERS
	.align		4
        /*0020*/ 	.byte	0x02, 0x4c
        /*0022*/ 	.byte	0x01
	.zero		1


	//----- nvinfo : EIATTR_ANNOTATIONS
	.align		4
        /*0024*/ 	.byte	0x04, 0x55
        /*0026*/ 	.short	(.L_1673 - .L_1672)


	//   ....[0]....
.L_1672:
        /* <DEDUP_REMOVED lines=10> */


	//----- nvinfo : EIATTR_MERCURY_ISA_VERSION
	.align		4
.L_1673:
        /*00b8*/ 	.byte	0x03, 0x5f
        /*00ba*/ 	.short	0x0101


	//----- nvinfo : EIATTR_COOP_GROUP_MASK_REGIDS
	.align		4
        /*00bc*/ 	.byte	0x04, 0x29
        /*00be*/ 	.short	(.L_1675 - .L_1674)


	//   ....[0]....
.L_1674:
        /*00c0*/ 	.word	0xffffffff


	//   ....[1]....
        /*00c4*/ 	.word	0xffffffff


	//   ....[2]....
        /*00c8*/ 	.word	0xffffffff


	//   ....[3]....
        /*00cc*/ 	.word	0xffffffff


	//   ....[4]....
        /*00d0*/ 	.word	0xffffffff


	//   ....[5]....
        /*00d4*/ 	.word	0xffffffff


	//   ....[6]....
        /*00d8*/ 	.word	0xffffffff


	//   ....[7]....
        /*00dc*/ 	.word	0xffffffff


	//   ....[8]....
        /*00e0*/ 	.word	0xffffffff


	//   ....[9]....
        /*00e4*/ 	.word	0xffffffff


	//   ....[10]....
        /*00e8*/ 	.word	0x0500004a


	//   ....[11]....
        /*00ec*/ 	.word	0x0500004a


	//   ....[12]....
        /*00f0*/ 	.word	0x0500004a


	//   ....[13]....
        /*00f4*/ 	.word	0x0500004a


	//   ....[14]....
        /*00f8*/ 	.word	0x0500004a


	//   ....[15]....
        /*00fc*/ 	.word	0x0500004a


	//   ....[16]....
        /*0100*/ 	.word	0x0500004a


	//   ....[17]....
        /*0104*/ 	.word	0x0500004a


	//   ....[18]....
        /*0108*/ 	.word	0x0500004a


	//   ....[19]....
        /*010c*/ 	.word	0x0500004a


	//----- nvinfo : EIATTR_COOP_GROUP_INSTR_OFFSETS
	.align		4
.L_1675:
        /*0110*/ 	.byte	0x04, 0x28
        /*0112*/ 	.short	(.L_1677 - .L_1676)


	//   ....[0]....
.L_1676:
        /*0114*/ 	.word	0x00002350


	//   ....[1]....
        /*0118*/ 	.word	0x00002370


	//   ....[2]....
        /*011c*/ 	.word	0x00002390


	//   ....[3]....
        /*0120*/ 	.word	0x000023b0


	//   ....[4]....
        /*0124*/ 	.word	0x000023d0


	//   ....[5]....
        /*0128*/ 	.word	0x000023f0


	//   ....[6]....
        /*012c*/ 	.word	0x00002410


	//   ....[7]....
        /*0130*/ 	.word	0x00002430


	//   ....[8]....
        /*0134*/ 	.word	0x00002440


	//   ....[9]....
        /*0138*/ 	.word	0x00002460


	//   ....[10]....
        /*013c*/ 	.word	0x00004880


	//   ....[11]....
        /*0140*/ 	.word	0x000048d0


	//   ....[12]....
        /*0144*/ 	.word	0x00004930


	//   ....[13]....
        /*0148*/ 	.word	0x00004980


	//   ....[14]....
        /*014c*/ 	.word	0x000049e0


	//   ....[15]....
        /*0150*/ 	.word	0x00004a30


	//   ....[16]....
        /*0154*/ 	.word	0x00004a90


	//   ....[17]....
        /*0158*/ 	.word	0x00004ae0


	//   ....[18]....
        /*015c*/ 	.word	0x00004b40


	//   ....[19]....
        /*0160*/ 	.word	0x00004b90


	//----- nvinfo : EIATTR_EXIT_INSTR_OFFSETS
	.align		4
.L_1677:
        /*0164*/ 	.byte	0x04, 0x1c
        /*0166*/ 	.short	(.L_1679 - .L_1678)


	//   ....[0]....
.L_1678:
        /*0168*/ 	.word	0x00004820


	//----- nvinfo : EIATTR_MAX_THREADS
	.align		4
.L_1679:
        /*016c*/ 	.byte	0x04, 0x05
        /*016e*/ 	.short	(.L_1681 - .L_1680)
.L_1680:
        /*0170*/ 	.word	0x00000080
        /*0174*/ 	.word	0x00000001
        /*0178*/ 	.word	0x00000001


	//----- nvinfo : EIATTR_CRS_STACK_SIZE
	.align		4
.L_1681:
        /*017c*/ 	.byte	0x04, 0x1e
        /*017e*/ 	.short	(.L_1683 - .L_1682)
.L_1682:
        /*0180*/ 	.word	0x00000000


	//----- nvinfo : EIATTR_CBANK_PARAM_SIZE
	.align		4
.L_1683:
        /*0184*/ 	.byte	0x03, 0x19
        /*0186*/ 	.short	0x0128


	//----- nvinfo : EIATTR_PARAM_CBANK
	.align		4
        /*0188*/ 	.byte	0x04, 0x0a
        /*018a*/ 	.short	(.L_1685 - .L_1684)
	.align		4
.L_1684:
        /*018c*/ 	.word	index@(.nv.constant0._ZN10layer_norm13ln_bwd_kernelINS_13Kernel_traitsI6__halfS2_S2_S2_fjLj4096ELj1ELj1ELj4ELj16ENS_18Kernel_traits_baseILj4096ES2_S2_S2_S2_fjLj128EEEEELb0ELb1ELb0ELb1EEEvNS_9BwdParamsE)
        /*0190*/ 	.short	0x0210
        /*0192*/ 	.short	0x0128


	//----- nvinfo : EIATTR_SW_WAR
	.align		4
.L_1685:
        /*0194*/ 	.byte	0x04, 0x36
        /*0196*/ 	.short	(.L_1687 - .L_1686)
.L_1686:
        /*0198*/ 	.word	0x00000008
.L_1687:


//--------------------- .nv.info._ZN10layer_norm13ln_bwd_kernelINS_13Kernel_traitsI6__halfS2_S2_S2_fjLj4096ELj1ELj1ELj4ELj16ENS_18Kernel_traits_baseILj4096ES2_S2_S2_S2_fjLj128EEEEELb0ELb1ELb1ELb0EEEvNS_9BwdParamsE --------------------------
	.section	.nv.info._ZN10layer_norm13ln_bwd_kernelINS_13Kernel_traitsI6__halfS2_S2_S2_fjLj4096ELj1ELj1ELj4ELj16ENS_18Kernel_traits_baseILj4096ES2_S2_S2_S2_fjLj128EEEEELb0ELb1ELb1ELb0EEEvNS_9BwdParamsE,"",@"SHT_CUDA_INFO"
	.sectionflags	@""
	.align	4


	//----- nvinfo : EIATTR_CUDA_API_VERSION
	.align		4
        /*0000*/ 	.byte	0x04, 0x37
        /*0002*/ 	.short	(.L_1689 - .L_1688)
.L_1688:
        /*0004*/ 	.word	0x00000082


	//----- nvinfo : EIATTR_KPARAM_INFO
	.align		4
.L_1689:
        /*0008*/ 	.byte	0x04, 0x17
        /*000a*/ 	.short	(.L_1691 - .L_1690)
.L_1690:
        /*000c*/ 	.word	0x00000000
        /*0010*/ 	.short	0x0000
        /*0012*/ 	.short	0x0000
        /*0014*/ 	.byte	0x00, 0xf0, 0xa1, 0x04


	//----- nvinfo : EIATTR_SPARSE_MMA_MASK
	.align		4
.L_1691:
        /*0018*/ 	.byte	0x03, 0x50
        /*001a*/ 	.short	0x0000


	//----- nvinfo : EIATTR_MAXREG_COUNT
	.align		4
        /*001c*/ 	.byte	0x03, 0x1b
        /*001e*/ 	.short	0x00ff


	//----- nvinfo : EIATTR_NUM_BARRIERS
	.align		4
        /*0020*/ 	.byte	0x02, 0x4c
        /*0022*/ 	.byte	0x01
	.zero		1


	//----- nvinfo : EIATTR_ANNOTATIONS
	.align		4
        /*0024*/ 	.byte	0x04, 0x55
        /*0026*/ 	.short	(.L_1693 - .L_1692)


	//   ....[0]....
.L_1692:
        /* <DEDUP_REMOVED lines=23> */


	//----- nvinfo : EIATTR_MERCURY_ISA_VERSION
	.align		4
.L_1693:
        /*0188*/ 	.byte	0x03, 0x5f
        /*018a*/ 	.short	0x0101


	//----- nvinfo : EIATTR_COOP_GROUP_MASK_REGIDS
	.align		4
        /*018c*/ 	.byte	0x04, 0x29
        /*018e*/ 	.short	(.L_1695 - .L_1694)


	//   ....[0]....
.L_1694:
        /*0190*/ 	.word	0xffffffff


	//   ....[1]....
        /*0194*/ 	.word	0xffffffff


	//   ....[2]....
        /*0198*/ 	.word	0xffffffff


	//   ....[3]....
        /*019c*/ 	.word	0xffffffff


	//   ....[4]....
        /*01a0*/ 	.word	0xffffffff


	//   ....[5]....
        /*01a4*/ 	.word	0xffffffff


	//   ....[6]....
        /*01a8*/ 	.word	0xffffffff


	//   ....[7]....
        /*01ac*/ 	.word	0xffffffff


	//   ....[8]....
        /*01b0*/ 	.word	0xffffffff


	//   ....[9]....
        /*01b4*/ 	.word	0xffffffff


	//   ....[10]....
        /*01b8*/ 	.word	0x0500009f


	//   ....[11]....
        /*01bc*/ 	.word	0x0500009f


	//   ....[12]....
        /*01c0*/ 	.word	0x0500009f


	//   ....[13]....
        /*01c4*/ 	.word	0x0500009f


	//   ....[14]....
        /*01c8*/ 	.word	0x0500009f


	//   ....[15]....
        /*01cc*/ 	.word	0x0500009f


	//   ....[16]....
        /*01d0*/ 	.word	0x0500009f


	//   ....[17]....
        /*01d4*/ 	.word	0x0500009f


	//   ....[18]....
        /*01d8*/ 	.word	0x0500009f


	//   ....[19]....
        /*01dc*/ 	.word	0x0500009f


	//----- nvinfo : EIATTR_COOP_GROUP_INSTR_OFFSETS
	.align		4
.L_1695:
        /*01e0*/ 	.byte	0x04, 0x28
        /*01e2*/ 	.short	(.L_1697 - .L_1696)


	//   ....[0]....
.L_1696:
        /*01e4*/ 	.word	0x00002870


	//   ....[1]....
        /*01e8*/ 	.word	0x00002890


	//   ....[2]....
        /*01ec*/ 	.word	0x000028b0


	//   ....[3]....
        /*01f0*/ 	.word	0x000028d0


	//   ....[4]....
        /*01f4*/ 	.word	0x000028e0


	//   ....[5]....
        /*01f8*/ 	.word	0x00002910


	//   ....[6]....
        /*01fc*/ 	.word	0x00002920


	//   ....[7]....
        /*0200*/ 	.word	0x00002950


	//   ....[8]....
        /*0204*/ 	.word	0x00002960


	//   ....[9]....
        /*0208*/ 	.word	0x00002980


	//   ....[10]....
        /*020c*/ 	.word	0x000064b0


	//   ....[11]....
        /*0210*/ 	.word	0x00006500


	//   ....[12]....
        /*0214*/ 	.word	0x00006560


	//   ....[13]....
        /*0218*/ 	.word	0x000065b0


	//   ....[14]....
        /*021c*/ 	.word	0x00006610


	//   ....[15]....
        /*0220*/ 	.word	0x00006660


	//   ....[16]....
        /*0224*/ 	.word	0x000066d0


	//   ....[17]....
        /*0228*/ 	.word	0x00006730


	//   ....[18]....
        /*022c*/ 	.word	0x00006790


	//   ....[19]....
        /*0230*/ 	.word	0x000067e0


	//----- nvinfo : EIATTR_EXIT_INSTR_OFFSETS
	.align		4
.L_1697:
        /*0234*/ 	.byte	0x04, 0x1c
        /*0236*/ 	.short	(.L_1699 - .L_1698)


	//   ....[0]....
.L_1698:
        /*0238*/ 	.word	0x00006380


	//   ....[1]....
        /*023c*/ 	.word	0x00006450


	//----- nvinfo : EIATTR_MAX_THREADS
	.align		4
.L_1699:
        /*0240*/ 	.byte	0x04, 0x05
        /*0242*/ 	.short	(.L_1701 - .L_1700)
.L_1700:
        /*0244*/ 	.word	0x00000080
        /*0248*/ 	.word	0x00000001
        /*024c*/ 	.word	0x00000001


	//----- nvinfo : EIATTR_CRS_STACK_SIZE
	.align		4
.L_1701:
        /*0250*/ 	.byte	0x04, 0x1e
        /*0252*/ 	.short	(.L_1703 - .L_1702)
.L_1702:
        /*0254*/ 	.word	0x00000000


	//----- nvinfo : EIATTR_CBANK_PARAM_SIZE
	.align		4
.L_1703:
        /*0258*/ 	.byte	0x03, 0x19
        /*025a*/ 	.short	0x0128


	//----- nvinfo : EIATTR_PARAM_CBANK
	.align		4
        /*025c*/ 	.byte	0x04, 0x0a
        /*025e*/ 	.short	(.L_1705 - .L_1704)
	.align		4
.L_1704:
        /*0260*/ 	.word	index@(.nv.constant0._ZN10layer_norm13ln_bwd_kernelINS_13Kernel_traitsI6__halfS2_S2_S2_fjLj4096ELj1ELj1ELj4ELj16ENS_18Kernel_traits_baseILj4096ES2_S2_S2_S2_fjLj128EEEEELb0ELb1ELb1ELb0EEEvNS_9BwdParamsE)
        /*0264*/ 	.short	0x0210
        /*0266*/ 	.short	0x0128


	//----- nvinfo : EIATTR_SW_WAR
	.align		4
.L_1705:
        /*0268*/ 	.byte	0x04, 0x36
        /*026a*/ 	.short	(.L_1707 - .L_1706)
.L_1706:
        /*026c*/ 	.word	0x00000008
.L_1707:


//--------------------- .nv.info._ZN10layer_norm13ln_bwd_kernelINS_13Kernel_traitsI6__halfS2_S2_S2_fjLj4096ELj1ELj1ELj4ELj16ENS_18Kernel_traits_baseILj4096ES2_S2_S2_S2_fjLj128EEEEELb0ELb1ELb1ELb1EEEvNS_9BwdParamsE --------------------------
	.section	.nv.info._ZN10layer_norm13ln_bwd_kernelINS_13Kernel_traitsI6__halfS2_S2_S2_fjLj4096ELj1ELj1ELj4ELj16ENS_18Kernel_traits_baseILj4096ES2_S2_S2_S2_fjLj128EEEEELb0ELb1ELb1ELb1EEEvNS_9BwdParamsE,"",@"SHT_CUDA_INFO"
	.sectionflags	@""
	.align	4


	//----- nvinfo : EIATTR_CUDA_API_VERSION
	.align		4
        /*0000*/ 	.byte	0x04, 0x37
        /*0002*/ 	.short	(.L_1709 - .L_1708)
.L_1708:
        /*0004*/ 	.word	0x00000082


	//----- nvinfo : EIATTR_KPARAM_INFO
	.align		4
.L_1709:
        /*0008*/ 	.byte	0x04, 0x17
        /*000a*/ 	.short	(.L_1711 - .L_1710)
.L_1710:
        /*000c*/ 	.word	0x00000000
        /*0010*/ 	.short	0x0000
        /*0012*/ 	.short	0x0000
        /*0014*/ 	.byte	0x00, 0xf0, 0xa1, 0x04


	//----- nvinfo : EIATTR_SPARSE_MMA_MASK
	.align		4
.L_1711:
        /*0018*/ 	.byte	0x03, 0x50
        /*001a*/ 	.short	0x0000


	//----- nvinfo : EIATTR_MAXREG_COUNT
	.align		4
        /*001c*/ 	.byte	0x03, 0x1b
        /*001e*/ 	.short	0x00ff


	//----- nvinfo : EIATTR_NUM_BARRIERS
	.align		4
        /*0020*/ 	.byte	0x02, 0x4c
        /*0022*/ 	.byte	0x01
	.zero		1


	//----- nvinfo : EIATTR_ANNOTATIONS
	.align		4
        /*0024*/ 	.byte	0x04, 0x55
        /*0026*/ 	.short	(.L_1713 - .L_1712)


	//   ....[0]....
.L_1712:
        /* <DEDUP_REMOVED lines=8> */


	//----- nvinfo : EIATTR_MERCURY_ISA_VERSION
	.align		4
.L_1713:
        /*0098*/ 	.byte	0x03, 0x5f
        /*009a*/ 	.short	0x0101


	//----- nvinfo : EIATTR_COOP_GROUP_MASK_REGIDS
	.align		4
        /*009c*/ 	.byte	0x04, 0x29
        /*009e*/ 	.short	(.L_1715 - .L_1714)


	//   ....[0]....
.L_1714:
        /*00a0*/ 	.word	0xffffffff


	//   ....[1]....
        /*00a4*/ 	.word	0xffffffff


	//   ....[2]....
        /*00a8*/ 	.word	0xffffffff


	//   ....[3]....
        /*00ac*/ 	.word	0xffffffff


	//   ....[4]....
        /*00b0*/ 	.word	0xffffffff


	//   ....[5]....
        /*00b4*/ 	.word	0xffffffff


	//   ....[6]....
        /*00b8*/ 	.word	0xffffffff


	//   ....[7]....
        /*00bc*/ 	.word	0xffffffff


	//   ....[8]....
        /*00c0*/ 	.word	0xffffffff


	//   ....[9]....
        /*00c4*/ 	.word	0xffffffff


	//   ....[10]....
        /*00c8*/ 	.word	0x050000a8


	//   ....[11]....
        /*00cc*/ 	.word	0x050000a8


	//   ....[12]....
        /*00d0*/ 	.word	0x050000a8


	//   ....[13]....
        /*00d4*/ 	.word	0x050000a8


	//   ....[14]....
        /*00d8*/ 	.word	0x050000a8


	//   ....[15]....
        /*00dc*/ 	.word	0x050000a8


	//   ....[16]....
        /*00e0*/ 	.word	0x050000a8


	//   ....[17]....
        /*00e4*/ 	.word	0x050000a8


	//   ....[18]....
        /*00e8*/ 	.word	0x050000a8


	//   ....[19]....
        /*00ec*/ 	.word	0x050000a8


	//----- nvinfo : EIATTR_COOP_GROUP_INSTR_OFFSETS
	.align		4
.L_1715:
        /*00f0*/ 	.byte	0x04, 0x28
        /*00f2*/ 	.short	(.L_1717 - .L_1716)


	//   ....[0]....
.L_1716:
        /*00f4*/ 	.word	0x00002280


	//   ....[1]....
        /*00f8*/ 	.word	0x000022a0


	//   ....[2]....
        /*00fc*/ 	.word	0x000022c0


	//   ....[3]....
        /*0100*/ 	.word	0x000022e0


	//   ....[4]....
        /*0104*/ 	.word	0x000022f0


	//   ....[5]....
        /*0108*/ 	.word	0x00002320


	//   ....[6]....
        /*010c*/ 	.word	0x00002330


	//   ....[7]....
        /*0110*/ 	.word	0x00002360


	//   ....[8]....
        /*0114*/ 	.word	0x00002370


	//   ....[9]....
        /*0118*/ 	.word	0x00002390


	//   ....[10]....
        /*011c*/ 	.word	0x00005bf0


	//   ....[11]....
        /*0120*/ 	.word	0x00005c40


	//   ....[12]....
        /*0124*/ 	.word	0x00005ca0


	//   ....[13]....
        /*0128*/ 	.word	0x00005cf0


	//   ....[14]....
        /*012c*/ 	.word	0x00005d50


	//   ....[15]....
        /*0130*/ 	.word	0x00005da0


	//   ....[16]....
        /*0134*/ 	.word	0x00005e10


	//   ....[17]....
        /*0138*/ 	.word	0x00005e70


	//   ....[18]....
        /*013c*/ 	.word	0x00005ed0


	//   ....[19]....
        /*0140*/ 	.word	0x00005f20


	//----- nvinfo : EIATTR_EXIT_INSTR_OFFSETS
	.align		4
.L_1717:
        /*0144*/ 	.byte	0x04, 0x1c
        /*0146*/ 	.short	(.L_1719 - .L_1718)


	//   ....[0]....
.L_1718:
        /*0148*/ 	.word	0x00005b90


	//----- nvinfo : EIATTR_MAX_THREADS
	.align		4
.L_1719:
        /*014c*/ 	.byte	0x04, 0x05
        /*014e*/ 	.short	(.L_1721 - .L_1720)
.L_1720:
        /*0150*/ 	.word	0x00000080
        /*0154*/ 	.word	0x00000001
        /*0158*/ 	.word	0x00000001


	//----- nvinfo : EIATTR_CRS_STACK_SIZE
	.align		4
.L_1721:
        /*015c*/ 	.byte	0x04, 0x1e
        /*015e*/ 	.short	(.L_1723 - .L_1722)
.L_1722:
        /*0160*/ 	.word	0x00000000


	//----- nvinfo : EIATTR_CBANK_PARAM_SIZE
	.align		4
.L_1723:
        /*0164*/ 	.byte	0x03, 0x19
        /*0166*/ 	.short	0x0128


	//----- nvinfo : EIATTR_PARAM_CBANK
	.align		4
        /*0168*/ 	.byte	0x04, 0x0a
        /*016a*/ 	.short	(.L_1725 - .L_1724)
	.align		4
.L_1724:
        /*016c*/ 	.word	index@(.nv.constant0._ZN10layer_norm13ln_bwd_kernelINS_13Kernel_traitsI6__halfS2_S2_S2_fjLj4096ELj1ELj1ELj4ELj16ENS_18Kernel_traits_baseILj4096ES2_S2_S2_S2_fjLj128EEEEELb0ELb1ELb1ELb1EEEvNS_9BwdParamsE)
        /*0170*/ 	.short	0x0210
        /*0172*/ 	.short	0x0128


	//----- nvinfo : EIATTR_SW_WAR
	.align		4
.L_1725:
        /*0174*/ 	.byte	0x04, 0x36
        /*0176*/ 	.short	(.L_1727 - .L_1726)
.L_1726:
        /*0178*/ 	.word	0x00000008
.L_1727:


//--------------------- .nv.info._ZN10layer_norm13ln_bwd_kernelINS_13Kernel_traitsI6__halfS2_S2_S2_fjLj4096ELj1ELj1ELj4ELj16ENS_18Kernel_traits_baseILj4096ES2_S2_S2_S2_fjLj128EEEEELb1ELb0ELb0ELb0EEEvNS_9BwdParamsE --------------------------
	.section	.nv.info._ZN10layer_norm13ln_bwd_kernelINS_13Kernel_traitsI6__halfS2_S2_S2_fjLj4096ELj1ELj1ELj4ELj16ENS_18Kernel_traits_baseILj4096ES2_S2_S2_S2_fjLj128EEEEELb1ELb0ELb0ELb0EEEvNS_9BwdParamsE,"",@"SHT_CUDA_INFO"
	.sectionflags	@""
	.align	4


	//----- nvinfo : EIATTR_CUDA_API_VERSION
	.align		4
        /*0000*/ 	.byte	0x04, 0x37
        /*0002*/ 	.short	(.L_1729 - .L_1728)
.L_1728:
        /*0004*/ 	.word	0x00000082


	//----- nvinfo : EIATTR_KPARAM_INFO
	.align		4
.L_1729:
        /*0008*/ 	.byte	0x04, 0x17
        /*000a*/ 	.short	(.L_1731 - .L_1730)
.L_1730:
        /*000c*/ 	.word	0x00000000
        /*0010*/ 	.short	0x0000
        /*0012*/ 	.short	0x0000
        /*0014*/ 	.byte	0x00, 0xf0, 0xa1, 0x04


	//----- nvinfo : EIATTR_SPARSE_MMA_MASK
	.align		4
.L_1731:
        /*0018*/ 	.byte	0x03, 0x50
        /*001a*/ 	.short	0x0000


	//----- nvinfo : EIATTR_MAXREG_COUNT
	.align		4
        /*001c*/ 	.byte	0x03, 0x1b
        /*001e*/ 	.short	0x00ff


	//----- nvinfo : EIATTR_NUM_BARRIERS
	.align		4
        /*0020*/ 	.byte	0x02, 0x4c
        /*0022*/ 	.byte	0x01
	.zero		1


	//----- nvinfo : EIATTR_MERCURY_ISA_VERSION
	.align		4
        /*0024*/ 	.byte	0x03, 0x5f
        /*0026*/ 	.short	0x0101


	//----- nvinfo : EIATTR_COOP_GROUP_MASK_REGIDS
	.align		4
        /*0028*/ 	.byte	0x04, 0x29
        /*002a*/ 	.short	(.L_1733 - .L_1732)


	//   ....[0]....
.L_1732:
        /*002c*/ 	.word	0xffffffff


	//   ....[1]....
        /*0030*/ 	.word	0xffffffff


	//   ....[2]....
        /*0034*/ 	.word	0xffffffff


	//   ....[3]....
        /*0038*/ 	.word	0xffffffff


	//   ....[4]....
        /*003c*/ 	.word	0xffffffff


	//   ....[5]....
        /*0040*/ 	.word	0xffffffff


	//   ....[6]....
        /*0044*/ 	.word	0xffffffff


	//   ....[7]....
        /*0048*/ 	.word	0xffffffff


	//   ....[8]....
        /*004c*/ 	.word	0xffffffff


	//   ....[9]....
        /*0050*/ 	.word	0xffffffff


	//   ....[10]....
        /*0054*/ 	.word	0x050000cd


	//   ....[11]....
        /*0058*/ 	.word	0x050000cd


	//   ....[12]....
        /*005c*/ 	.word	0x050000cd


	//   ....[13]....
        /*0060*/ 	.word	0x050000cd


	//   ....[14]....
        /*0064*/ 	.word	0x050000cd


	//   ....[15]....
        /*0068*/ 	.word	0x050000cd


	//   ....[16]....
        /*006c*/ 	.word	0x050000cd


	//   ....[17]....
        /*0070*/ 	.word	0x050000cd


	//   ....[18]....
        /*0074*/ 	.word	0x050000cd


	//   ....[19]....
        /*0078*/ 	.word	0x050000cd


	//----- nvinfo : EIATTR_COOP_GROUP_INSTR_OFFSETS
	.align		4
.L_1733:
        /*007c*/ 	.byte	0x04, 0x28
        /*007e*/ 	.short	(.L_1735 - .L_1734)


	//   ....[0]....
.L_1734:
        /*0080*/ 	.word	0x00001f80


	//   ....[1]....
        /*0084*/ 	.word	0x00001f90


	//   ....[2]....
        /*0088*/ 	.word	0x00001fc0


	//   ....[3]....
        /*008c*/ 	.word	0x00001fd0


	//   ....[4]....
        /*0090*/ 	.word	0x00002000


	//   ....[5]....
        /*0094*/ 	.word	0x00002010


	//   ....[6]....
        /*0098*/ 	.word	0x00002040


	//   ....[7]....
        /*009c*/ 	.word	0x00002050


	//   ....[8]....
        /*00a0*/ 	.word	0x00002080


	//   ....[9]....
        /*00a4*/ 	.word	0x00002090


	//   ....[10]....
        /*00a8*/ 	.word	0x00004150


	//   ....[11]....
        /*00ac*/ 	.word	0x000041a0


	//   ....[12]....
        /*00b0*/ 	.word	0x00004210


	//   ....[13]....
        /*00b4*/ 	.word	0x00004270


	//   ....[14]....
        /*00b8*/ 	.word	0x000042e0


	//   ....[15]....
        /*00bc*/ 	.word	0x00004340


	//   ....[16]....
        /*00c0*/ 	.word	0x000043b0


	//   ....[17]....
        /*00c4*/ 	.word	0x00004410


	//   ....[18]....
        /*00c8*/ 	.word	0x00004480


	//   ....[19]....
        /*00cc*/ 	.word	0x000044e0


	//----- nvinfo : EIATTR_EXIT_INSTR_OFFSETS
	.align		4
.L_1735:
        /*00d0*/ 	.byte	0x04, 0x1c
        /*00d2*/ 	.short	(.L_1737 - .L_1736)


	//   ....[0]....
.L_1736:
        /*00d4*/ 	.word	0x00004060


	//   ....[1]....
        /*00d8*/ 	.word	0x000040f0


	//----- nvinfo : EIATTR_MAX_THREADS
	.align		4
.L_1737:
        /*00dc*/ 	.byte	0x04, 0x05
        /*00de*/ 	.short	(.L_1739 - .L_1738)
.L_1738:
        /*00e0*/ 	.word	0x00000080
        /*00e4*/ 	.word	0x00000001
        /*00e8*/ 	.word	0x00000001


	//----- nvinfo : EIATTR_CRS_STACK_SIZE
	.align		4
.L_1739:
        /*00ec*/ 	.byte	0x04, 0x1e
        /*00ee*/ 	.short	(.L_1741 - .L_1740)
.L_1740:
        /*00f0*/ 	.word	0x00000000


	//----- nvinfo : EIATTR_CBANK_PARAM_SIZE
	.align		4
.L_1741:
        /*00f4*/ 	.byte	0x03, 0x19
        /*00f6*/ 	.short	0x0128


	//----- nvinfo : EIATTR_PARAM_CBANK
	.align		4
        /*00f8*/ 	.byte	0x04, 0x0a
        /*00fa*/ 	.short	(.L_1743 - .L_1742)
	.align		4
.L_1742:
        /*00fc*/ 	.word	index@(.nv.constant0._ZN10layer_norm13ln_bwd_kernelINS_13Kernel_traitsI6__halfS2_S2_S2_fjLj4096ELj1ELj1ELj4ELj16ENS_18Kernel_traits_baseILj4096ES2_S2_S2_S2_fjLj128EEEEELb1ELb0ELb0ELb0EEEvNS_9BwdParamsE)
        /*0100*/ 	.short	0x0210
        /*0102*/ 	.short	0x0128


	//----- nvinfo : EIATTR_SW_WAR
	.align		4
.L_1743:
        /*0104*/ 	.byte	0x04, 0x36
        /*0106*/ 	.short	(.L_1745 - .L_1744)
.L_1744:
        /*0108*/ 	.word	0x00000008
.L_1745:


//--------------------- .nv.info._ZN10layer_norm13ln_bwd_kernelINS_13Kernel_traitsI6__halfS2_S2_S2_fjLj4096ELj1ELj1ELj4ELj16ENS_18Kernel_traits_baseILj4096ES2_S2_S2_S2_fjLj128EEEEELb1ELb0ELb0ELb1EEEvNS_9BwdParamsE --------------------------
	.section	.nv.info._ZN10layer_norm13ln_bwd_kernelINS_13Kernel_traitsI6__halfS2_S2_S2_fjLj4096ELj1ELj1ELj4ELj16ENS_18Kernel_traits_baseILj4096ES2_S2_S2_S2_fjLj128EEEEELb1ELb0ELb0ELb1EEEvNS_9BwdParamsE,"",@"SHT_CUDA_INFO"
	.sectionflags	@""
	.align	4


	//----- nvinfo : EIATTR_CUDA_API_VERSION
	.align		4
        /*0000*/ 	.byte	0x04, 0x37
        /*0002*/ 	.short	(.L_1747 - .L_1746)
.L_1746:
        /*0004*/ 	.word	0x00000082


	//----- nvinfo : EIATTR_KPARAM_INFO
	.align		4
.L_1747:
        /*0008*/ 	.byte	0x04, 0x17
        /*000a*/ 	.short	(.L_1749 - .L_1748)
.L_1748:
        /*000c*/ 	.word	0x00000000
        /*0010*/ 	.short	0x0000
        /*0012*/ 	.short	0x0000
        /*0014*/ 	.byte	0x00, 0xf0, 0xa1, 0x04


	//----- nvinfo : EIATTR_SPARSE_MMA_MASK
	.align		4
.L_1749:
        /*0018*/ 	.byte	0x03, 0x50
        /*001a*/ 	.short	0x0000


	//----- nvinfo : EIATTR_MAXREG_COUNT
	.align		4
        /*001c*/ 	.byte	0x03, 0x1b
        /*001e*/ 	.short	0x00ff


	//----- nvinfo : EIATTR_NUM_BARRIERS
	.align		4
        /*0020*/ 	.byte	0x02, 0x4c
        /*0022*/ 	.byte	0x01
	.zero		1


	//----- nvinfo : EIATTR_MERCURY_ISA_VERSION
	.align		4
        /*0024*/ 	.byte	0x03, 0x5f
        /*0026*/ 	.short	0x0101


	//----- nvinfo : EIATTR_COOP_GROUP_MASK_REGIDS
	.align		4
        /*0028*/ 	.byte	0x04, 0x29
        /*002a*/ 	.short	(.L_1751 - .L_1750)


	//   ....[0]....
.L_1750:
        /*002c*/ 	.word	0xffffffff


	//   ....[1]....
        /*0030*/ 	.word	0xffffffff


	//   ....[2]....
        /*0034*/ 	.word	0xffffffff


	//   ....[3]....
        /*0038*/ 	.word	0xffffffff


	//   ....[4]....
        /*003c*/ 	.word	0xffffffff


	//   ....[5]....
        /*0040*/ 	.word	0xffffffff


	//   ....[6]....
        /*0044*/ 	.word	0xffffffff


	//   ....[7]....
        /*0048*/ 	.word	0xffffffff


	//   ....[8]....
        /*004c*/ 	.word	0xffffffff


	//   ....[9]....
        /*0050*/ 	.word	0xffffffff


	//   ....[10]....
        /*0054*/ 	.word	0x050000cc


	//   ....[11]....
        /*0058*/ 	.word	0x050000cc


	//   ....[12]....
        /*005c*/ 	.word	0x050000cc


	//   ....[13]....
        /*0060*/ 	.word	0x050000cc


	//   ....[14]....
        /*0064*/ 	.word	0x050000cc


	//   ....[15]....
        /*0068*/ 	.word	0x050000cc


	//   ....[16]....
        /*006c*/ 	.word	0x050000cc


	//   ....[17]....
        /*0070*/ 	.word	0x050000cc


	//   ....[18]....
        /*0074*/ 	.word	0x050000cc


	//   ....[19]....
        /*0078*/ 	.word	0x050000cc


	//----- nvinfo : EIATTR_COOP_GROUP_INSTR_OFFSETS
	.align		4
.L_1751:
        /*007c*/ 	.byte	0x04, 0x28
        /*007e*/ 	.short	(.L_1753 - .L_1752)


	//   ....[0]....
.L_1752:
        /*0080*/ 	.word	0x00001e10


	//   ....[1]....
        /*0084*/ 	.word	0x00001e20


	//   ....[2]....
        /*0088*/ 	.word	0x00001e50


	//   ....[3]....
        /*008c*/ 	.word	0x00001e60


	//   ....[4]....
        /*0090*/ 	.word	0x00001e90


	//   ....[5]....
        /*0094*/ 	.word	0x00001ea0


	//   ....[6]....
        /*0098*/ 	.word	0x00001ed0


	//   ....[7]....
        /*009c*/ 	.word	0x00001ee0


	//   ....[8]....
        /*00a0*/ 	.word	0x00001f10


	//   ....[9]....
        /*00a4*/ 	.word	0x00001f20


	//   ....[10]....
        /*00a8*/ 	.word	0x00004050


	//   ....[11]....
        /*00ac*/ 	.word	0x000040a0


	//   ....[12]....
        /*00b0*/ 	.word	0x00004110


	//   ....[13]....
        /*00b4*/ 	.word	0x00004170


	//   ....[14]....
        /*00b8*/ 	.word	0x000041e0


	//   ....[15]....
        /*00bc*/ 	.word	0x00004240


	//   ....[16]....
        /*00c0*/ 	.word	0x000042b0


	//   ....[17]....
        /*00c4*/ 	.word	0x00004310


	//   ....[18]....
        /*00c8*/ 	.word	0x00004380


	//   ....[19]....
        /*00cc*/ 	.word	0x000043e0


	//----- nvinfo : EIATTR_EXIT_INSTR_OFFSETS
	.align		4
.L_1753:
        /*00d0*/ 	.byte	0x04, 0x1c
        /*00d2*/ 	.short	(.L_1755 - .L_1754)


	//   ....[0]....
.L_1754:
        /*00d4*/ 	.word	0x00003ff0


	//----- nvinfo : EIATTR_MAX_THREADS
	.align		4
.L_1755:
        /*00d8*/ 	.byte	0x04, 0x05
        /*00da*/ 	.short	(.L_1757 - .L_1756)
.L_1756:
        /*00dc*/ 	.word	0x00000080
        /*00e0*/ 	.word	0x00000001
        /*00e4*/ 	.word	0x00000001


	//----- nvinfo : EIATTR_CRS_STACK_SIZE
	.align		4
.L_1757:
        /*00e8*/ 	.byte	0x04, 0x1e
        /*00ea*/ 	.short	(.L_1759 - .L_1758)
.L_1758:
        /*00ec*/ 	.word	0x00000000


	//----- nvinfo : EIATTR_CBANK_PARAM_SIZE
	.align		4
.L_1759:
        /*00f0*/ 	.byte	0x03, 0x19
        /*00f2*/ 	.short	0x0128


	//----- nvinfo : EIATTR_PARAM_CBANK
	.align		4
        /*00f4*/ 	.byte	0x04, 0x0a
        /*00f6*/ 	.short	(.L_1761 - .L_1760)
	.align		4
.L_1760:
        /*00f8*/ 	.word	index@(.nv.constant0._ZN10layer_norm13ln_bwd_kernelINS_13Kernel_traitsI6__halfS2_S2_S2_fjLj4096ELj1ELj1ELj4ELj16ENS_18Kernel_traits_baseILj4096ES2_S2_S2_S2_fjLj128EEEEELb1ELb0ELb0ELb1EEEvNS_9BwdParamsE)
        /*00fc*/ 	.short	0x0210
        /*00fe*/ 	.short	0x0128


	//----- nvinfo : EIATTR_SW_WAR
	.align		4
.L_1761:
        /*0100*/ 	.byte	0x04, 0x36
        /*0102*/ 	.short	(.L_1763 - .L_1762)
.L_1762:
        /*0104*/ 	.word	0x00000008
.L_1763:


//--------------------- .nv.info._ZN10layer_norm22ln_bwd_finalize_kernelINS_22Kernel_traits_finalizeILj4096E6__halfS2_S2_S2_fjLb0ELj1024ELj4ENS_18Kernel_traits_baseILj4096ES2_S2_S2_S2_fjLj1024EEEEELb0ELb0EEEvNS_9BwdParamsE --------------------------
	.section	.nv.info._ZN10layer_norm22ln_bwd_finalize_kernelINS_22Kernel_traits_finalizeILj4096E6__halfS2_S2_S2_fjLb0ELj1024ELj4ENS_18Kernel_traits_baseILj4096ES2_S2_S2_S2_fjLj1024EEEEELb0ELb0EEEvNS_9BwdParamsE,"",@"SHT_CUDA_INFO"
	.sectionflags	@""
	.align	4


	//----- nvinfo : EIATTR_CUDA_API_VERSION
	.align		4
        /*0000*/ 	.byte	0x04, 0x37
        /*0002*/ 	.short	(.L_1765 - .L_1764)
.L_1764:
        /*0004*/ 	.word	0x00000082


	//----- nvinfo : EIATTR_KPARAM_INFO
	.align		4
.L_1765:
        /*0008*/ 	.byte	0x04, 0x17
        /*000a*/ 	.short	(.L_1767 - .L_1766)
.L_1766:
        /*000c*/ 	.word	0x00000000
        /*0010*/ 	.short	0x0000
        /*0012*/ 	.short	0x0000
        /*0014*/ 	.byte	0x00, 0xf0, 0xa1, 0x04


	//----- nvinfo : EIATTR_SPARSE_MMA_MASK
	.align		4
.L_1767:
        /*0018*/ 	.byte	0x03, 0x50
        /*001a*/ 	.short	0x0000


	//----- nvinfo : EIATTR_MAXREG_COUNT
	.align		4
        /*001c*/ 	.byte	0x03, 0x1b
        /*001e*/ 	.short	0x0040


	//----- nvinfo : EIATTR_NUM_BARRIERS
	.align		4
        /*0020*/ 	.byte	0x02, 0x4c
        /*0022*/ 	.byte	0x01
	.zero		1


	//----- nvinfo : EIATTR_MERCURY_ISA_VERSION
	.align		4
        /*0024*/ 	.byte	0x03, 0x5f
        /*0026*/ 	.short	0x0101


	//----- nvinfo : EIATTR_COOP_GROUP_MASK_REGIDS
	.align		4
        /*0028*/ 	.byte	0x04, 0x29
        /*002a*/ 	.short	(.L_1769 - .L_1768)


	//   ....[0]....
.L_1768:
        /*002c*/ 	.word	0xffffffff


	//   ....[1]....
        /*0030*/ 	.word	0xffffffff


	//   ....[2]....
        /*0034*/ 	.word	0xffffffff


	//   ....[3]....
        /*0038*/ 	.word	0xffffffff


	//   ....[4]....
        /*003c*/ 	.word	0xffffffff


	//   ....[5]....
        /*0040*/ 	.word	0xffffffff


	//   ....[6]....
        /*0044*/ 	.word	0xffffffff


	//   ....[7]....
        /*0048*/ 	.word	0xffffffff


	//   ....[8]....
        /*004c*/ 	.word	0xffffffff


	//   ....[9]....
        /*0050*/ 	.word	0xffffffff


	//   ....[10]....
        /*0054*/ 	.word	0x05000013


	//   ....[11]....
        /*0058*/ 	.word	0x05000013


	//   ....[12]....
        /*005c*/ 	.word	0x05000013


	//   ....[13]....
        /*0060*/ 	.word	0x05000013


	//   ....[14]....
        /*0064*/ 	.word	0x05000013


	//   ....[15]....
        /*0068*/ 	.word	0x05000013


	//   ....[16]....
        /*006c*/ 	.word	0x05000013


	//   ....[17]....
        /*0070*/ 	.word	0x05000013


	//   ....[18]....
        /*0074*/ 	.word	0x05000013


	//   ....[19]....
        /*0078*/ 	.word	0x05000013


	//----- nvinfo : EIATTR_COOP_GROUP_INSTR_OFFSETS
	.align		4
.L_1769:
        /*007c*/ 	.byte	0x04, 0x28
        /*007e*/ 	.short	(.L_1771 - .L_1770)


	//   ....[0]....
.L_1770:
        /*0080*/ 	.word	0x000008e0


	//   ....[1]....
        /*0084*/ 	.word	0x000008f0


	//   ....[2]....
        /*0088*/ 	.word	0x00000920


	//   ....[3]....
        /*008c*/ 	.word	0x00000930


	//   ....[4]....
        /*0090*/ 	.word	0x00000960


	//   ....[5]....
        /*0094*/ 	.word	0x00000970


	//   ....[6]....
        /*0098*/ 	.word	0x000009a0


	//   ....[7]....
        /*009c*/ 	.word	0x000009b0


	//   ....[8]....
        /*00a0*/ 	.word	0x000009e0


	//   ....[9]....
        /*00a4*/ 	.word	0x000009f0


	//   ....[10]....
        /*00a8*/ 	.word	0x00000c10


	//   ....[11]....
        /*00ac*/ 	.word	0x00000c80


	//   ....[12]....
        /*00b0*/ 	.word	0x00000cf0


	//   ....[13]....
        /*00b4*/ 	.word	0x00000d60


	//   ....[14]....
        /*00b8*/ 	.word	0x00000dd0


	//   ....[15]....
        /*00bc*/ 	.word	0x00000e30


	//   ....[16]....
        /*00c0*/ 	.word	0x00000ea0


	//   ....[17]....
        /*00c4*/ 	.word	0x00000f10


	//   ....[18]....
        /*00c8*/ 	.word	0x00000f80


	//   ....[19]....
        /*00cc*/ 	.word	0x00000ff0


	//----- nvinfo : EIATTR_EXIT_INSTR_OFFSETS
	.align		4
.L_1771:
        /*00d0*/ 	.byte	0x04, 0x1c
        /*00d2*/ 	.short	(.L_1773 - .L_1772)


	//   ....[0]....
.L_1772:
        /*00d4*/ 	.word	0x00000070


	//   ....[1]....
        /*00d8*/ 	.word	0x00000bb0


	//----- nvinfo : EIATTR_MAX_THREADS
	.align		4
.L_1773:
        /*00dc*/ 	.byte	0x04, 0x05
        /*00de*/ 	.short	(.L_1775 - .L_1774)
.L_1774:
        /*00e0*/ 	.word	0x00000400
        /*00e4*/ 	.word	0x00000001
        /*00e8*/ 	.word	0x00000001


	//----- nvinfo : EIATTR_CRS_STACK_SIZE
	.align		4
.L_1775:
        /*00ec*/ 	.byte	0x04, 0x1e
        /*00ee*/ 	.short	(.L_1777 - .L_1776)
.L_1776:
        /*00f0*/ 	.word	0x00000000


	//----- nvinfo : EIATTR_CBANK_PARAM_SIZE
	.align		4
.L_1777:
        /*00f4*/ 	.byte	0x03, 0x19
        /*00f6*/ 	.short	0x0128


	//----- nvinfo : EIATTR_PARAM_CBANK
	.align		4
        /*00f8*/ 	.byte	0x04, 0x0a
        /*00fa*/ 	.short	(.L_1779 - .L_1778)
	.align		4
.L_1778:
        /*00fc*/ 	.word	index@(.nv.constant0._ZN10layer_norm22ln_bwd_finalize_kernelINS_22Kernel_traits_finalizeILj4096E6__halfS2_S2_S2_fjLb0ELj1024ELj4ENS_18Kernel_traits_baseILj4096ES2_S2_S2_S2_fjLj1024EEEEELb0ELb0EEEvNS_9BwdParamsE)
        /*0100*/ 	.short	0x0210
        /*0102*/ 	.short	0x0128


	//----- nvinfo : EIATTR_SW_WAR
	.align		4
.L_1779:
        /*0104*/ 	.byte	0x04, 0x36
        /*0106*/ 	.short	(.L_1781 - .L_1780)
.L_1780:
        /*0108*/ 	.word	0x00000008
.L_1781:


//--------------------- .nv.info._ZN10layer_norm13ln_bwd_kernelINS_13Kernel_traitsI6__halfS2_S2_S2_fjLj4096ELj1ELj1ELj4ELj16ENS_18Kernel_traits_baseILj4096ES2_S2_S2_S2_fjLj128EEEEELb1ELb0ELb1ELb0EEEvNS_9BwdParamsE --------------------------
	.section	.nv.info._ZN10layer_norm13ln_bwd_kernelINS_13Kernel_traitsI6__halfS2_S2_S2_fjLj4096ELj1ELj1ELj4ELj16ENS_18Kernel_traits_baseILj4096ES2_S2_S2_S2_fjLj128EEEEELb1ELb0ELb1ELb0EEEvNS_9BwdParamsE,"",@"SHT_CUDA_INFO"
	.sectionflags	@""
	.align	4


	//----- nvinfo : EIATTR_CUDA_API_VERSION
	.align		4
        /*0000*/ 	.byte	0x04, 0x37
        /*0002*/ 	.short	(.L_1783 - .L_1782)
.L_1782:
        /*0004*/ 	.word	0x00000082


	//----- nvinfo : EIATTR_KPARAM_INFO
	.align		4
.L_1783:
        /*0008*/ 	.byte	0x04, 0x17
        /*000a*/ 	.short	(.L_1785 - .L_1784)
.L_1784:
        /*000c*/ 	.word	0x00000000
        /*0010*/ 	.short	0x0000
        /*0012*/ 	.short	0x0000
        /*0014*/ 	.byte	0x00, 0xf0, 0xa1, 0x04


	//----- nvinfo : EIATTR_SPARSE_MMA_MASK
	.align		4
.L_1785:
        /*0018*/ 	.byte	0x03, 0x50
        /*001a*/ 	.short	0x0000


	//----- nvinfo : EIATTR_MAXREG_COUNT
	.align		4
        /*001c*/ 	.byte	0x03, 0x1b
        /*001e*/ 	.short	0x00ff


	//----- nvinfo : EIATTR_NUM_BARRIERS
	.align		4
        /*0020*/ 	.byte	0x02, 0x4c
        /*0022*/ 	.byte	0x01
	.zero		1


	//----- nvinfo : EIATTR_MERCURY_ISA_VERSION
	.align		4
        /*0024*/ 	.byte	0x03, 0x5f
        /*0026*/ 	.short	0x0101


	//----- nvinfo : EIATTR_COOP_GROUP_MASK_REGIDS
	.align		4
        /*0028*/ 	.byte	0x04, 0x29
        /*002a*/ 	.short	(.L_1787 - .L_1786)


	//   ....[0]....
.L_1786:
        /*002c*/ 	.word	0xffffffff


	//   ....[1]....
        /*0030*/ 	.word	0xffffffff


	//   ....[2]....
        /*0034*/ 	.word	0xffffffff


	//   ....[3]....
        /*0038*/ 	.word	0xffffffff


	//   ....[4]....
        /*003c*/ 	.word	0xffffffff


	//   ....[5]....
        /*0040*/ 	.word	0xffffffff


	//   ....[6]....
        /*0044*/ 	.word	0xffffffff


	//   ....[7]....
        /*0048*/ 	.word	0xffffffff


	//   ....[8]....
        /*004c*/ 	.word	0xffffffff


	//   ....[9]....
        /*0050*/ 	.word	0xffffffff


	//   ....[10]....
        /*0054*/ 	.word	0x050000d5


	//   ....[11]....
        /*0058*/ 	.word	0x050000d5


	//   ....[12]....
        /*005c*/ 	.word	0x050000d5


	//   ....[13]....
        /*0060*/ 	.word	0x050000d5


	//   ....[14]....
        /*0064*/ 	.word	0x050000d5


	//   ....[15]....
        /*0068*/ 	.word	0x050000d5


	//   ....[16]....
        /*006c*/ 	.word	0x050000d5


	//   ....[17]....
        /*0070*/ 	.word	0x050000d5


	//   ....[18]....
        /*0074*/ 	.word	0x050000d5


	//   ....[19]....
        /*0078*/ 	.word	0x050000d5


	//----- nvinfo : EIATTR_COOP_GROUP_INSTR_OFFSETS
	.align		4
.L_1787:
        /*007c*/ 	.byte	0x04, 0x28
        /*007e*/ 	.short	(.L_1789 - .L_1788)


	//   ....[0]....
.L_1788:
        /*0080*/ 	.word	0x00002400


	//   ....[1]....
        /*0084*/ 	.word	0x00002410


	//   ....[2]....
        /*0088*/ 	.word	0x00002440


	//   ....[3]....
        /*008c*/ 	.word	0x00002450


	//   ....[4]....
        /*0090*/ 	.word	0x00002480


	//   ....[5]....
        /*0094*/ 	.word	0x00002490


	//   ....[6]....
        /*0098*/ 	.word	0x000024c0


	//   ....[7]....
        /*009c*/ 	.word	0x000024d0


	//   ....[8]....
        /*00a0*/ 	.word	0x00002500


	//   ....[9]....
        /*00a4*/ 	.word	0x00002510


	//   ....[10]....
        /*00a8*/ 	.word	0x00005db0


	//   ....[11]....
        /*00ac*/ 	.word	0x00005e00


	//   ....[12]....
        /*00b0*/ 	.word	0x00005e70


	//   ....[13]....
        /*00b4*/ 	.word	0x00005ed0


	//   ....[14]....
        /*00b8*/ 	.word	0x00005f40


	//   ....[15]....
        /*00bc*/ 	.word	0x00005fa0


	//   ....[16]....
        /*00c0*/ 	.word	0x00006010


	//   ....[17]....
        /*00c4*/ 	.word	0x00006070


	//   ....[18]....
        /*00c8*/ 	.word	0x000060e0


	//   ....[19]....
        /*00cc*/ 	.word	0x00006140


	//----- nvinfo : EIATTR_EXIT_INSTR_OFFSETS
	.align		4
.L_1789:
        /*00d0*/ 	.byte	0x04, 0x1c
        /*00d2*/ 	.short	(.L_1791 - .L_1790)


	//   ....[0]....
.L_1790:
        /*00d4*/ 	.word	0x00005cc0


	//   ....[1]....
        /*00d8*/ 	.word	0x00005d50


	//----- nvinfo : EIATTR_MAX_THREADS
	.align		4
.L_1791:
        /*00dc*/ 	.byte	0x04, 0x05
        /*00de*/ 	.short	(.L_1793 - .L_1792)
.L_1792:
        /*00e0*/ 	.word	0x00000080
        /*00e4*/ 	.word	0x00000001
        /*00e8*/ 	.word	0x00000001


	//----- nvinfo : EIATTR_CRS_STACK_SIZE
	.align		4
.L_1793:
        /*00ec*/ 	.byte	0x04, 0x1e
        /*00ee*/ 	.short	(.L_1795 - .L_1794)
.L_1794:
        /*00f0*/ 	.word	0x00000000


	//----- nvinfo : EIATTR_CBANK_PARAM_SIZE
	.align		4
.L_1795:
        /*00f4*/ 	.byte	0x03, 0x19
        /*00f6*/ 	.short	0x0128


	//----- nvinfo : EIATTR_PARAM_CBANK
	.align		4
        /*00f8*/ 	.byte	0x04, 0x0a
        /*00fa*/ 	.short	(.L_1797 - .L_1796)
	.align		4
.L_1796:
        /*00fc*/ 	.word	index@(.nv.constant0._ZN10layer_norm13ln_bwd_kernelINS_13Kernel_traitsI6__halfS2_S2_S2_fjLj4096ELj1ELj1ELj4ELj16ENS_18Kernel_traits_baseILj4096ES2_S2_S2_S2_fjLj128EEEEELb1ELb0ELb1ELb0EEEvNS_9BwdParamsE)
        /*0100*/ 	.short	0x0210
        /*0102*/ 	.short	0x0128


	//----- nvinfo : EIATTR_SW_WAR
	.align		4
.L_1797:
        /*0104*/ 	.byte	0x04, 0x36
        /*0106*/ 	.short	(.L_1799 - .L_1798)
.L_1798:
        /*0108*/ 	.word	0x00000008
.L_1799:


//--------------------- .nv.info._ZN10layer_norm22ln_bwd_finalize_kernelINS_22Kernel_traits_finalizeILj4096E6__halfS2_S2_S2_fjLb0ELj1024ELj4ENS_18Kernel_traits_baseILj4096ES2_S2_S2_S2_fjLj1024EEEEELb0ELb1EEEvNS_9BwdParamsE --------------------------
	.section	.nv.info._ZN10layer_norm22ln_bwd_finalize_kernelINS_22Kernel_traits_finalizeILj4096E6__halfS2_S2_S2_fjLb0ELj1024ELj4ENS_18Kernel_traits_baseILj4096ES2_S2_S2_S2_fjLj1024EEEEELb0ELb1EEEvNS_9BwdParamsE,"",@"SHT_CUDA_INFO"
	.sectionflags	@""
	.align	4


	//----- nvinfo : EIATTR_CUDA_API_VERSION
	.align		4
        /*0000*/ 	.byte	0x04, 0x37
        /*0002*/ 	.short	(.L_1801 - .L_1800)
.L_1800:
        /*0004*/ 	.word	0x00000082


	//----- nvinfo : EIATTR_KPARAM_INFO
	.align		4
.L_1801:
        /*0008*/ 	.byte	0x04, 0x17
        /*000a*/ 	.short	(.L_1803 - .L_1802)
.L_1802:
        /*000c*/ 	.word	0x00000000
        /*0010*/ 	.short	0x0000
        /*0012*/ 	.short	0x0000
        /*0014*/ 	.byte	0x00, 0xf0, 0xa1, 0x04


	//----- nvinfo : EIATTR_SPARSE_MMA_MASK
	.align		4
.L_1803:
        /*0018*/ 	.byte	0x03, 0x50
        /*001a*/ 	.short	0x0000


	//----- nvinfo : EIATTR_MAXREG_COUNT
	.align		4
        /*001c*/ 	.byte	0x03, 0x1b
        /*001e*/ 	.short	0x0040


	//----- nvinfo : EIATTR_NUM_BARRIERS
	.align		4
        /*0020*/ 	.byte	0x02, 0x4c
        /*0022*/ 	.byte	0x01
	.zero		1


	//----- nvinfo : EIATTR_MERCURY_ISA_VERSION
	.align		4
        /*0024*/ 	.byte	0x03, 0x5f
        /*0026*/ 	.short	0x0101


	//----- nvinfo : EIATTR_COOP_GROUP_MASK_REGIDS
	.align		4
        /*0028*/ 	.byte	0x04, 0x29
        /*002a*/ 	.short	(.L_1805 - .L_1804)


	//   ....[0]....
.L_1804:
        /*002c*/ 	.word	0xffffffff


	//   ....[1]....
        /*0030*/ 	.word	0xffffffff


	//   ....[2]....
        /*0034*/ 	.word	0xffffffff


	//   ....[3]....
        /*0038*/ 	.word	0xffffffff


	//   ....[4]....
        /*003c*/ 	.word	0xffffffff


	//   ....[5]....
        /*0040*/ 	.word	0xffffffff


	//   ....[6]....
        /*0044*/ 	.word	0xffffffff


	//   ....[7]....
        /*0048*/ 	.word	0xffffffff


	//   ....[8]....
        /*004c*/ 	.word	0xffffffff


	//   ....[9]....
        /*0050*/ 	.word	0xffffffff


	//   ....[10]....
        /*0054*/ 	.word	0x05000011


	//   ....[11]....
        /*0058*/ 	.word	0x05000011


	//   ....[12]....
        /*005c*/ 	.word	0x05000011


	//   ....[13]....
        /*0060*/ 	.word	0x05000011


	//   ....[14]....
        /*0064*/ 	.word	0x05000011


	//   ....[15]....
        /*0068*/ 	.word	0x05000011


	//   ....[16]....
        /*006c*/ 	.word	0x05000011


	//   ....[17]....
        /*0070*/ 	.word	0x05000011


	//   ....[18]....
        /*0074*/ 	.word	0x05000011


	//   ....[19]....
        /*0078*/ 	.word	0x05000011


	//----- nvinfo : EIATTR_COOP_GROUP_INSTR_OFFSETS
	.align		4
.L_1805:
        /*007c*/ 	.byte	0x04, 0x28
        /*007e*/ 	.short	(.L_1807 - .L_1806)


	//   ....[0]....
.L_1806:
        /*0080*/ 	.word	0x000008e0


	//   ....[1]....
        /*0084*/ 	.word	0x000008f0


	//   ....[2]....
        /*0088*/ 	.word	0x00000920


	//   ....[3]....
        /*008c*/ 	.word	0x00000930


	//   ....[4]....
        /*0090*/ 	.word	0x00000960


	//   ....[5]....
        /*0094*/ 	.word	0x00000970


	//   ....[6]....
        /*0098*/ 	.word	0x000009a0


	//   ....[7]....
        /*009c*/ 	.word	0x000009b0


	//   ....[8]....
        /*00a0*/ 	.word	0x000009e0


	//   ....[9]....
        /*00a4*/ 	.word	0x000009f0


	//   ....[10]....
        /*00a8*/ 	.word	0x00000bf0


	//   ....[11]....
        /*00ac*/ 	.word	0x00000c60


	//   ....[12]....
        /*00b0*/ 	.word	0x00000cd0


	//   ....[13]....
        /*00b4*/ 	.word	0x00000d40


	//   ....[14]....
        /*00b8*/ 	.word	0x00000db0


	//   ....[15]....
        /*00bc*/ 	.word	0x00000e10


	//   ....[16]....
        /*00c0*/ 	.word	0x00000e80


	//   ....[17]....
        /*00c4*/ 	.word	0x00000ef0


	//   ....[18]....
        /*00c8*/ 	.word	0x00000f60


	//   ....[19]....
        /*00cc*/ 	.word	0x00000fd0


	//----- nvinfo : EIATTR_EXIT_INSTR_OFFSETS
	.align		4
.L_1807:
        /*00d0*/ 	.byte	0x04, 0x1c
        /*00d2*/ 	.short	(.L_1809 - .L_1808)


	//   ....[0]....
.L_1808:
        /*00d4*/ 	.word	0x00000070


	//   ....[1]....
        /*00d8*/ 	.word	0x00000b90


	//----- nvinfo : EIATTR_MAX_THREADS
	.align		4
.L_1809:
        /*00dc*/ 	.byte	0x04, 0x05
        /*00de*/ 	.short	(.L_1811 - .L_1810)
.L_1810:
        /*00e0*/ 	.word	0x00000400
        /*00e4*/ 	.word	0x00000001
        /*00e8*/ 	.word	0x00000001


	//----- nvinfo : EIATTR_CRS_STACK_SIZE
	.align		4
.L_1811:
        /*00ec*/ 	.byte	0x04, 0x1e
        /*00ee*/ 	.short	(.L_1813 - .L_1812)
.L_1812:
        /*00f0*/ 	.word	0x00000000


	//----- nvinfo : EIATTR_CBANK_PARAM_SIZE
	.align		4
.L_1813:
        /*00f4*/ 	.byte	0x03, 0x19
        /*00f6*/ 	.short	0x0128


	//----- nvinfo : EIATTR_PARAM_CBANK
	.align		4
        /*00f8*/ 	.byte	0x04, 0x0a
        /*00fa*/ 	.short	(.L_1815 - .L_1814)
	.align		4
.L_1814:
        /*00fc*/ 	.word	index@(.nv.constant0._ZN10layer_norm22ln_bwd_finalize_kernelINS_22Kernel_traits_finalizeILj4096E6__halfS2_S2_S2_fjLb0ELj1024ELj4ENS_18Kernel_traits_baseILj4096ES2_S2_S2_S2_fjLj1024EEEEELb0ELb1EEEvNS_9BwdParamsE)
        /*0100*/ 	.short	0x0210
        /*0102*/ 	.short	0x0128


	//----- nvinfo : EIATTR_SW_WAR
	.align		4
.L_1815:
        /*0104*/ 	.byte	0x04, 0x36
        /*0106*/ 	.short	(.L_1817 - .L_1816)
.L_1816:
        /*0108*/ 	.word	0x00000008
.L_1817:


//--------------------- .nv.info._ZN10layer_norm13ln_bwd_kernelINS_13Kernel_traitsI6__halfS2_S2_S2_fjLj4096ELj1ELj1ELj4ELj16ENS_18Kernel_traits_baseILj4096ES2_S2_S2_S2_fjLj128EEEEELb1ELb0ELb1ELb1EEEvNS_9BwdParamsE --------------------------
	.section	.nv.info._ZN10layer_norm13ln_bwd_kernelINS_13Kernel_traitsI6__halfS2_S2_S2_fjLj4096ELj1ELj1ELj4ELj16ENS_18Kernel_traits_baseILj4096ES2_S2_S2_S2_fjLj128EEEEELb1ELb0ELb1ELb1EEEvNS_9BwdParamsE,"",@"SHT_CUDA_INFO"
	.sectionflags	@""
	.align	4


	//----- nvinfo : EIATTR_CUDA_API_VERSION
	.align		4
        /*0000*/ 	.byte	0x04, 0x37
        /*0002*/ 	.short	(.L_1819 - .L_1818)
.L_1818:
        /*0004*/ 	.word	0x00000082


	//----- nvinfo : EIATTR_KPARAM_INFO
	.align		4
.L_1819:
        /*0008*/ 	.byte	0x04, 0x17
        /*000a*/ 	.short	(.L_1821 - .L_1820)
.L_1820:
        /*000c*/ 	.word	0x00000000
        /*0010*/ 	.short	0x0000
        /*0012*/ 	.short	0x0000
        /*0014*/ 	.byte	0x00, 0xf0, 0xa1, 0x04


	//----- nvinfo : EIATTR_SPARSE_MMA_MASK
	.align		4
.L_1821:
        /*0018*/ 	.byte	0x03, 0x50
        /*001a*/ 	.short	0x0000


	//----- nvinfo : EIATTR_MAXREG_COUNT
	.align		4
        /*001c*/ 	.byte	0x03, 0x1b
        /*001e*/ 	.short	0x00ff


	//----- nvinfo : EIATTR_NUM_BARRIERS
	.align		4
        /*0020*/ 	.byte	0x02, 0x4c
        /*0022*/ 	.byte	0x01
	.zero		1


	//----- nvinfo : EIATTR_MERCURY_ISA_VERSION
	.align		4
        /*0024*/ 	.byte	0x03, 0x5f
        /*0026*/ 	.short	0x0101


	//----- nvinfo : EIATTR_COOP_GROUP_MASK_REGIDS
	.align		4
        /*0028*/ 	.byte	0x04, 0x29
        /*002a*/ 	.short	(.L_1823 - .L_1822)


	//   ....[0]....
.L_1822:
        /*002c*/ 	.word	0xffffffff


	//   ....[1]....
        /*0030*/ 	.word	0xffffffff


	//   ....[2]....
        /*0034*/ 	.word	0xffffffff


	//   ....[3]....
        /*0038*/ 	.word	0xffffffff


	//   ....[4]....
        /*003c*/ 	.word	0xffffffff


	//   ....[5]....
        /*0040*/ 	.word	0xffffffff


	//   ....[6]....
        /*0044*/ 	.word	0xffffffff


	//   ....[7]....
        /*0048*/ 	.word	0xffffffff


	//   ....[8]....
        /*004c*/ 	.word	0xffffffff


	//   ....[9]....
        /*0050*/ 	.word	0xffffffff


	//   ....[10]....
        /*0054*/ 	.word	0x050000db


	//   ....[11]....
        /*0058*/ 	.word	0x050000db


	//   ....[12]....
        /*005c*/ 	.word	0x050000db


	//   ....[13]....
        /*0060*/ 	.word	0x050000db


	//   ....[14]....
        /*0064*/ 	.word	0x050000db


	//   ....[15]....
        /*0068*/ 	.word	0x050000db


	//   ....[16]....
        /*006c*/ 	.word	0x050000db


	//   ....[17]....
        /*0070*/ 	.word	0x050000db


	//   ....[18]....
        /*0074*/ 	.word	0x050000db


	//   ....[19]....
        /*0078*/ 	.word	0x050000db


	//----- nvinfo : EIATTR_COOP_GROUP_INSTR_OFFSETS
	.align		4
.L_1823:
        /*007c*/ 	.byte	0x04, 0x28
        /*007e*/ 	.short	(.L_1825 - .L_1824)


	//   ....[0]....
.L_1824:
        /*0080*/ 	.word	0x000021c0


	//   ....[1]....
        /*0084*/ 	.word	0x000021d0


	//   ....[2]....
        /*0088*/ 	.word	0x00002200


	//   ....[3]....
        /*008c*/ 	.word	0x00002210


	//   ....[4]....
        /*0090*/ 	.word	0x00002240


	//   ....[5]....
        /*0094*/ 	.word	0x00002250


	//   ....[6]....
        /*0098*/ 	.word	0x00002280


	//   ....[7]....
        /*009c*/ 	.word	0x00002290


	//   ....[8]....
        /*00a0*/ 	.word	0x000022c0


	//   ....[9]....
        /*00a4*/ 	.word	0x000022d0


	//   ....[10]....
        /*00a8*/ 	.word	0x000056f0


	//   ....[11]....
        /*00ac*/ 	.word	0x00005740


	//   ....[12]....
        /*00b0*/ 	.word	0x000057b0


	//   ....[13]....
        /*00b4*/ 	.word	0x00005810


	//   ....[14]....
        /*00b8*/ 	.word	0x00005880


	//   ....[15]....
        /*00bc*/ 	.word	0x000058e0


	//   ....[16]....
        /*00c0*/ 	.word	0x00005950


	//   ....[17]....
        /*00c4*/ 	.word	0x000059b0


	//   ....[18]....
        /*00c8*/ 	.word	0x00005a20


	//   ....[19]....
        /*00cc*/ 	.word	0x00005a80


	//----- nvinfo : EIATTR_EXIT_INSTR_OFFSETS
	.align		4
.L_1825:
        /*00d0*/ 	.byte	0x04, 0x1c
        /*00d2*/ 	.short	(.L_1827 - .L_1826)


	//   ....[0]....
.L_1826:
        /*00d4*/ 	.word	0x00005690


	//----- nvinfo : EIATTR_MAX_THREADS
	.align		4
.L_1827:
        /*00d8*/ 	.byte	0x04, 0x05
        /*00da*/ 	.short	(.L_1829 - .L_1828)
.L_1828:
        /*00dc*/ 	.word	0x00000080
        /*00e0*/ 	.word	0x00000001
        /*00e4*/ 	.word	0x00000001


	//----- nvinfo : EIATTR_CRS_STACK_SIZE
	.align		4
.L_1829:
        /*00e8*/ 	.byte	0x04, 0x1e
        /*00ea*/ 	.short	(.L_1831 - .L_1830)
.L_1830:
        /*00ec*/ 	.word	0x00000000


	//----- nvinfo : EIATTR_CBANK_PARAM_SIZE
	.align		4
.L_1831:
        /*00f0*/ 	.byte	0x03, 0x19
        /*00f2*/ 	.short	0x0128


	//----- nvinfo : EIATTR_PARAM_CBANK
	.align		4
        /*00f4*/ 	.byte	0x04, 0x0a
        /*00f6*/ 	.short	(.L_1833 - .L_1832)
	.align		4
.L_1832:
        /*00f8*/ 	.word	index@(.nv.constant0._ZN10layer_norm13ln_bwd_kernelINS_13Kernel_traitsI6__halfS2_S2_S2_fjLj4096ELj1ELj1ELj4ELj16ENS_18Kernel_traits_baseILj4096ES2_S2_S2_S2_fjLj128EEEEELb1ELb0ELb1ELb1EEEvNS_9BwdParamsE)
        /*00fc*/ 	.short	0x0210
        /*00fe*/ 	.short	0x0128


	//----- nvinfo : EIATTR_SW_WAR
	.align		4
.L_1833:
        /*0100*/ 	.byte	0x04, 0x36
        /*0102*/ 	.short	(.L_1835 - .L_1834)
.L_1834:
        /*0104*/ 	.word	0x00000008
.L_1835:


//--------------------- .nv.info._ZN10layer_norm13ln_bwd_kernelINS_13Kernel_traitsI6__halfS2_S2_S2_fjLj4096ELj1ELj1ELj4ELj16ENS_18Kernel_traits_baseILj4096ES2_S2_S2_S2_fjLj128EEEEELb1ELb1ELb0ELb0EEEvNS_9BwdParamsE --------------------------
	.section	.nv.info._ZN10layer_norm13ln_bwd_kernelINS_13Kernel_traitsI6__halfS2_S2_S2_fjLj4096ELj1ELj1ELj4ELj16ENS_18Kernel_traits_baseILj4096ES2_S2_S2_S2_fjLj128EEEEELb1ELb1ELb0ELb0EEEvNS_9BwdParamsE,"",@"SHT_CUDA_INFO"
	.sectionflags	@""
	.align	4


	//----- nvinfo : EIATTR_CUDA_API_VERSION
	.align		4
        /*0000*/ 	.byte	0x04, 0x37
        /*0002*/ 	.short	(.L_1837 - .L_1836)
.L_1836:
        /*0004*/ 	.word	0x00000082


	//----- nvinfo : EIATTR_KPARAM_INFO
	.align		4
.L_1837:
        /*0008*/ 	.byte	0x04, 0x17
        /*000a*/ 	.short	(.L_1839 - .L_1838)
.L_1838:
        /*000c*/ 	.word	0x00000000
        /*0010*/ 	.short	0x0000
        /*0012*/ 	.short	0x0000
        /*0014*/ 	.byte	0x00, 0xf0, 0xa1, 0x04


	//----- nvinfo : EIATTR_SPARSE_MMA_MASK
	.align		4
.L_1839:
        /*0018*/ 	.byte	0x03, 0x50
        /*001a*/ 	.short	0x0000


	//----- nvinfo : EIATTR_MAXREG_COUNT
	.align		4
        /*001c*/ 	.byte	0x03, 0x1b
        /*001e*/ 	.short	0x00ff


	//----- nvinfo : EIATTR_NUM_BARRIERS
	.align		4
        /*0020*/ 	.byte	0x02, 0x4c
        /*0022*/ 	.byte	0x01
	.zero		1


	//----- nvinfo : EIATTR_ANNOTATIONS
	.align		4
        /*0024*/ 	.byte	0x04, 0x55
        /*0026*/ 	.short	(.L_1841 - .L_1840)


	//   ....[0]....
.L_1840:
        /* <DEDUP_REMOVED lines=24> */


	//----- nvinfo : EIATTR_MERCURY_ISA_VERSION
	.align		4
.L_1841:
        /*0198*/ 	.byte	0x03, 0x5f
        /*019a*/ 	.short	0x0101


	//----- nvinfo : EIATTR_COOP_GROUP_MASK_REGIDS
	.align		4
        /*019c*/ 	.byte	0x04, 0x29
        /*019e*/ 	.short	(.L_1843 - .L_1842)


	//   ....[0]....
.L_1842:
        /*01a0*/ 	.word	0xffffffff


	//   ....[1]....
        /*01a4*/ 	.word	0xffffffff


	//   ....[2]....
        /*01a8*/ 	.word	0xffffffff


	//   ....[3]....
        /*01ac*/ 	.word	0xffffffff


	//   ....[4]....
        /*01b0*/ 	.word	0xffffffff


	//   ....[5]....
        /*01b4*/ 	.word	0xffffffff


	//   ....[6]....
        /*01b8*/ 	.word	0xffffffff


	//   ....[7]....
        /*01bc*/ 	.word	0xffffffff


	//   ....[8]....
        /*01c0*/ 	.word	0xffffffff


	//   ....[9]....
        /*01c4*/ 	.word	0xffffffff


	//   ....[10]....
        /*01c8*/ 	.word	0x05000097


	//   ....[11]....
        /*01cc*/ 	.word	0x05000097


	//   ....[12]....
        /*01d0*/ 	.word	0x05000097


	//   ....[13]....
        /*01d4*/ 	.word	0x05000097


	//   ....[14]....
        /*01d8*/ 	.word	0x05000097


	//   ....[15]....
        /*01dc*/ 	.word	0x05000097


	//   ....[16]....
        /*01e0*/ 	.word	0x05000097


	//   ....[17]....
        /*01e4*/ 	.word	0x05000097


	//   ....[18]....
        /*01e8*/ 	.word	0x05000097


	//   ....[19]....
        /*01ec*/ 	.word	0x05000097


	//----- nvinfo : EIATTR_COOP_GROUP_INSTR_OFFSETS
	.align		4
.L_1843:
        /*01f0*/ 	.byte	0x04, 0x28
        /*01f2*/ 	.short	(.L_1845 - .L_1844)


	//   ....[0]....
.L_1844:
        /*01f4*/ 	.word	0x00002690


	//   ....[1]....
        /*01f8*/ 	.word	0x000026b0


	//   ....[2]....
        /*01fc*/ 	.word	0x000026d0


	//   ....[3]....
        /*0200*/ 	.word	0x000026f0


	//   ....[4]....
        /*0204*/ 	.word	0x00002710


	//   ....[5]....
        /*0208*/ 	.word	0x00002720


	//   ....[6]....
        /*020c*/ 	.word	0x00002750


	//   ....[7]....
        /*0210*/ 	.word	0x00002770


	//   ....[8]....
        /*0214*/ 	.word	0x00002780


	//   ....[9]....
        /*0218*/ 	.word	0x000027a0


	//   ....[10]....
        /*021c*/ 	.word	0x00005420


	//   ....[11]....
        /*0220*/ 	.word	0x00005470


	//   ....[12]....
        /*0224*/ 	.word	0x000054d0


	//   ....[13]....
        /*0228*/ 	.word	0x00005520


	//   ....[14]....
        /*022c*/ 	.word	0x00005580


	//   ....[15]....
        /*0230*/ 	.word	0x000055d0


	//   ....[16]....
        /*0234*/ 	.word	0x00005630


	//   ....[17]....
        /*0238*/ 	.word	0x00005690


	//   ....[18]....
        /*023c*/ 	.word	0x000056f0


	//   ....[19]....
        /*0240*/ 	.word	0x00005740


	//----- nvinfo : EIATTR_EXIT_INSTR_OFFSETS
	.align		4
.L_1845:
        /*0244*/ 	.byte	0x04, 0x1c
        /*0246*/ 	.short	(.L_1847 - .L_1846)


	//   ....[0]....
.L_1846:
        /*0248*/ 	.word	0x000052f0


	//   ....[1]....
        /*024c*/ 	.word	0x000053c0


	//----- nvinfo : EIATTR_MAX_THREADS
	.align		4
.L_1847:
        /*0250*/ 	.byte	0x04, 0x05
        /*0252*/ 	.short	(.L_1849 - .L_1848)
.L_1848:
        /*0254*/ 	.word	0x00000080
        /*0258*/ 	.word	0x00000001
        /*025c*/ 	.word	0x00000001


	//----- nvinfo : EIATTR_CRS_STACK_SIZE
	.align		4
.L_1849:
        /*0260*/ 	.byte	0x04, 0x1e
        /*0262*/ 	.short	(.L_1851 - .L_1850)
.L_1850:
        /*0264*/ 	.word	0x00000000


	//----- nvinfo : EIATTR_CBANK_PARAM_SIZE
	.align		4
.L_1851:
        /*0268*/ 	.byte	0x03, 0x19
        /*026a*/ 	.short	0x0128


	//----- nvinfo : EIATTR_PARAM_CBANK
	.align		4
        /*026c*/ 	.byte	0x04, 0x0a
        /*026e*/ 	.short	(.L_1853 - .L_1852)
	.align		4
.L_1852:
        /*0270*/ 	.word	index@(.nv.constant0._ZN10layer_norm13ln_bwd_kernelINS_13Kernel_traitsI6__halfS2_S2_S2_fjLj4096ELj1ELj1ELj4ELj16ENS_18Kernel_traits_baseILj4096ES2_S2_S2_S2_fjLj128EEEEELb1ELb1ELb0ELb0EEEvNS_9BwdParamsE)
        /*0274*/ 	.short	0x0210
        /*0276*/ 	.short	0x0128


	//----- nvinfo : EIATTR_SW_WAR
	.align		4
.L_1853:
        /*0278*/ 	.byte	0x04, 0x36
        /*027a*/ 	.short	(.L_1855 - .L_1854)
.L_1854:
        /*027c*/ 	.word	0x00000008
.L_1855:


//--------------------- .nv.info._ZN10layer_norm13ln_bwd_kernelINS_13Kernel_traitsI6__halfS2_S2_S2_fjLj4096ELj1ELj1ELj4ELj16ENS_18Kernel_traits_baseILj4096ES2_S2_S2_S2_fjLj128EEEEELb1ELb1ELb0ELb1EEEvNS_9BwdParamsE --------------------------
	.section	.nv.info._ZN10layer_norm13ln_bwd_kernelINS_13Kernel_traitsI6__halfS2_S2_S2_fjLj4096ELj1ELj1ELj4ELj16ENS_18Kernel_traits_baseILj4096ES2_S2_S2_S2_fjLj128EEEEELb1ELb1ELb0ELb1EEEvNS_9BwdParamsE,"",@"SHT_CUDA_INFO"
	.sectionflags	@""
	.align	4


	//----- nvinfo : EIATTR_CUDA_API_VERSION
	.align		4
        /*0000*/ 	.byte	0x04, 0x37
        /*0002*/ 	.short	(.L_1857 - .L_1856)
.L_1856:
        /*0004*/ 	.word	0x00000082


	//----- nvinfo : EIATTR_KPARAM_INFO
	.align		4
.L_1857:
        /*0008*/ 	.byte	0x04, 0x17
        /*000a*/ 	.short	(.L_1859 - .L_1858)
.L_1858:
        /*000c*/ 	.word	0x00000000
        /*0010*/ 	.short	0x0000
        /*0012*/ 	.short	0x0000
        /*0014*/ 	.byte	0x00, 0xf0, 0xa1, 0x04


	//----- nvinfo : EIATTR_SPARSE_MMA_MASK
	.align		4
.L_1859:
        /*0018*/ 	.byte	0x03, 0x50
        /*001a*/ 	.short	0x0000


	//----- nvinfo : EIATTR_MAXREG_COUNT
	.align		4
        /*001c*/ 	.byte	0x03, 0x1b
        /*001e*/ 	.short	0x00ff


	//----- nvinfo : EIATTR_NUM_BARRIERS
	.align		4
        /*0020*/ 	.byte	0x02, 0x4c
        /*0022*/ 	.byte	0x01
	.zero		1


	//----- nvinfo : EIATTR_ANNOTATIONS
	.align		4
        /*0024*/ 	.byte	0x04, 0x55
        /*0026*/ 	.short	(.L_1861 - .L_1860)


	//   ....[0]....
.L_1860:
        /*0028*/ 	.word	0x00000001
        /*002c*/ 	.byte	0x40, 0x08, 0x00, 0x00, 0x01, 0x00, 0x00, 0x00, 0xd0, 0x0a, 0x00, 0x00


	//----- nvinfo : EIATTR_MERCURY_ISA_VERSION
	.align		4
.L_1861:
        /*0038*/ 	.byte	0x03, 0x5f
        /*003a*/ 	.short	0x0101


	//----- nvinfo : EIATTR_COOP_GROUP_MASK_REGIDS
	.align		4
        /*003c*/ 	.byte	0x04, 0x29
        /*003e*/ 	.short	(.L_1863 - .L_1862)


	//   ....[0]....
.L_1862:
        /*0040*/ 	.word	0xffffffff


	//   ....[1]....
        /*0044*/ 	.word	0xffffffff


	//   ....[2]....
        /*0048*/ 	.word	0xffffffff


	//   ....[3]....
        /*004c*/ 	.word	0xffffffff


	//   ....[4]....
        /*0050*/ 	.word	0xffffffff


	//   ....[5]....
        /*0054*/ 	.word	0xffffffff


	//   ....[6]....
        /*0058*/ 	.word	0xffffffff


	//   ....[7]....
        /*005c*/ 	.word	0xffffffff


	//   ....[8]....
        /*0060*/ 	.word	0xffffffff


	//   ....[9]....
        /*0064*/ 	.word	0xffffffff


	//   ....[10]....
        /*0068*/ 	.word	0x05000058


	//   ....[11]....
        /*006c*/ 	.word	0x05000058


	//   ....[12]....
        /*0070*/ 	.word	0x05000058


	//   ....[13]....
        /*0074*/ 	.word	0x05000058


	//   ....[14]....
        /*0078*/ 	.word	0x05000058


	//   ....[15]....
        /*007c*/ 	.word	0x05000058


	//   ....[16]....
        /*0080*/ 	.word	0x05000058


	//   ....[17]....
        /*0084*/ 	.word	0x05000058


	//   ....[18]....
        /*0088*/ 	.word	0x05000058


	//   ....[19]....
        /*008c*/ 	.word	0x05000058


	//----- nvinfo : EIATTR_COOP_GROUP_INSTR_OFFSETS
	.align		4
.L_1863:
        /*0090*/ 	.byte	0x04, 0x28
        /*0092*/ 	.short	(.L_1865 - .L_1864)


	//   ....[0]....
.L_1864:
        /*0094*/ 	.word	0x00002100


	//   ....[1]....
        /*0098*/ 	.word	0x00002110


	//   ....[2]....
        /*009c*/ 	.word	0x00002140


	//   ....[3]....
        /*00a0*/ 	.word	0x00002150


	//   ....[4]....
        /*00a4*/ 	.word	0x00002180


	//   ....[5]....
        /*00a8*/ 	.word	0x00002190


	//   ....[6]....
        /*00ac*/ 	.word	0x000021c0


	//   ....[7]....
        /*00b0*/ 	.word	0x000021d0


	//   ....[8]....
        /*00b4*/ 	.word	0x00002200


	//   ....[9]....
        /*00b8*/ 	.word	0x00002210


	//   ....[10]....
        /*00bc*/ 	.word	0x00005230


	//   ....[11]....
        /*00c0*/ 	.word	0x00005280


	//   ....[12]....
        /*00c4*/ 	.word	0x000052e0


	//   ....[13]....
        /*00c8*/ 	.word	0x00005340


	//   ....[14]....
        /*00cc*/ 	.word	0x000053a0


	//   ....[15]....
        /*00d0*/ 	.word	0x00005400


	//   ....[16]....
        /*00d4*/ 	.word	0x00005460


	//   ....[17]....
        /*00d8*/ 	.word	0x000054c0


	//   ....[18]....
        /*00dc*/ 	.word	0x00005520


	//   ....[19]....
        /*00e0*/ 	.word	0x00005580


	//----- nvinfo : EIATTR_EXIT_INSTR_OFFSETS
	.align		4
.L_1865:
        /*00e4*/ 	.byte	0x04, 0x1c
        /*00e6*/ 	.short	(.L_1867 - .L_1866)


	//   ....[0]....
.L_1866:
        /*00e8*/ 	.word	0x000051e0


	//----- nvinfo : EIATTR_MAX_THREADS
	.align		4
.L_1867:
        /*00ec*/ 	.byte	0x04, 0x05
        /*00ee*/ 	.short	(.L_1869 - .L_1868)
.L_1868:
        /*00f0*/ 	.word	0x00000080
        /*00f4*/ 	.word	0x00000001
        /*00f8*/ 	.word	0x00000001


	//----- nvinfo : EIATTR_CRS_STACK_SIZE
	.align		4
.L_1869:
        /*00fc*/ 	.byte	0x04, 0x1e
        /*00fe*/ 	.short	(.L_1871 - .L_1870)
.L_1870:
        /*0100*/ 	.word	0x00000000


	//----- nvinfo : EIATTR_CBANK_PARAM_SIZE
	.align		4
.L_1871:
        /*0104*/ 	.byte	0x03, 0x19
        /*0106*/ 	.short	0x0128


	//----- nvinfo : EIATTR_PARAM_CBANK
	.align		4
        /*0108*/ 	.byte	0x04, 0x0a
        /*010a*/ 	.short	(.L_1873 - .L_1872)
	.align		4
.L_1872:
        /*010c*/ 	.word	index@(.nv.constant0._ZN10layer_norm13ln_bwd_kernelINS_13Kernel_traitsI6__halfS2_S2_S2_fjLj4096ELj1ELj1ELj4ELj16ENS_18Kernel_traits_baseILj4096ES2_S2_S2_S2_fjLj128EEEEELb1ELb1ELb0ELb1EEEvNS_9BwdParamsE)
        /*0110*/ 	.short	0x0210
        /*0112*/ 	.short	0x0128


	//----- nvinfo : EIATTR_SW_WAR
	.align		4
.L_1873:
        /*0114*/ 	.byte	0x04, 0x36
        /*0116*/ 	.short	(.L_1875 - .L_1874)
.L_1874:
        /*0118*/ 	.word	0x00000008
.L_1875:


//--------------------- .nv.info._ZN10layer_norm22ln_bwd_finalize_kernelINS_22Kernel_traits_finalizeILj4096E6__halfS2_S2_S2_fjLb1ELj1024ELj4ENS_18Kernel_traits_baseILj4096ES2_S2_S2_S2_fjLj1024EEEEELb1ELb0EEEvNS_9BwdParamsE --------------------------
	.section	.nv.info._ZN10layer_norm22ln_bwd_finalize_kernelINS_22Kernel_traits_finalizeILj4096E6__halfS2_S2_S2_fjLb1ELj1024ELj4ENS_18Kernel_traits_baseILj4096ES2_S2_S2_S2_fjLj1024EEEEELb1ELb0EEEvNS_9BwdParamsE,"",@"SHT_CUDA_INFO"
	.sectionflags	@""
	.align	4


	//----- nvinfo : EIATTR_CUDA_API_VERSION
	.align		4
        /*0000*/ 	.byte	0x04, 0x37
        /*0002*/ 	.short	(.L_1877 - .L_1876)
.L_1876:
        /*0004*/ 	.word	0x00000082


	//----- nvinfo : EIATTR_KPARAM_INFO
	.align		4
.L_1877:
        /*0008*/ 	.byte	0x04, 0x17
        /*000a*/ 	.short	(.L_1879 - .L_1878)
.L_1878:
        /*000c*/ 	.word	0x00000000
        /*0010*/ 	.short	0x0000
        /*0012*/ 	.short	0x0000
        /*0014*/ 	.byte	0x00, 0xf0, 0xa1, 0x04


	//----- nvinfo : EIATTR_SPARSE_MMA_MASK
	.align		4
.L_1879:
        /*0018*/ 	.byte	0x03, 0x50
        /*001a*/ 	.short	0x0000


	//----- nvinfo : EIATTR_MAXREG_COUNT
	.align		4
        /*001c*/ 	.byte	0x03, 0x1b
        /*001e*/ 	.short	0x0040


	//----- nvinfo : EIATTR_NUM_BARRIERS
	.align		4
        /*0020*/ 	.byte	0x02, 0x4c
        /*0022*/ 	.byte	0x01
	.zero		1


	//----- nvinfo : EIATTR_MERCURY_ISA_VERSION
	.align		4
        /*0024*/ 	.byte	0x03, 0x5f
        /*0026*/ 	.short	0x0101


	//----- nvinfo : EIATTR_COOP_GROUP_MASK_REGIDS
	.align		4
        /*0028*/ 	.byte	0x04, 0x29
        /*002a*/ 	.short	(.L_1881 - .L_1880)


	//   ....[0]....
.L_1880:
        /*002c*/ 	.word	0xffffffff


	//   ....[1]....
        /*0030*/ 	.word	0xffffffff


	//   ....[2]....
        /*0034*/ 	.word	0xffffffff


	//   ....[3]....
        /*0038*/ 	.word	0xffffffff


	//   ....[4]....
        /*003c*/ 	.word	0xffffffff


	//   ....[5]....
        /*0040*/ 	.word	0xffffffff


	//   ....[6]....
        /*0044*/ 	.word	0xffffffff


	//   ....[7]....
        /*0048*/ 	.word	0xffffffff


	//   ....[8]....
        /*004c*/ 	.word	0xffffffff


	//   ....[9]....
        /*0050*/ 	.word	0xffffffff


	//   ....[10]....
        /*0054*/ 	.word	0xffffffff


	//   ....[11]....
        /*0058*/ 	.word	0xffffffff


	//   ....[12]....
        /*005c*/ 	.word	0xffffffff


	//   ....[13]....
        /*0060*/ 	.word	0xffffffff


	//   ....[14]....
        /*0064*/ 	.word	0xffffffff


	//   ....[15]....
        /*0068*/ 	.word	0x05000014


	//   ....[16]....
        /*006c*/ 	.word	0x05000014


	//   ....[17]....
        /*0070*/ 	.word	0x05000014


	//   ....[18]....
        /*0074*/ 	.word	0x05000014


	//   ....[19]....
        /*0078*/ 	.word	0x05000014


	//   ....[20]....
        /*007c*/ 	.word	0x05000014


	//   ....[21]....
        /*0080*/ 	.word	0x05000014


	//   ....[22]....
        /*0084*/ 	.word	0x05000014


	//   ....[23]....
        /*0088*/ 	.word	0x05000014


	//   ....[24]....
        /*008c*/ 	.word	0x05000014


	//   ....[25]....
        /*0090*/ 	.word	0x05000014


	//   ....[26]....
        /*0094*/ 	.word	0x05000014


	//   ....[27]....
        /*0098*/ 	.word	0x05000014


	//   ....[28]....
        /*009c*/ 	.word	0x05000014


	//   ....[29]....
        /*00a0*/ 	.word	0x05000014


	//----- nvinfo : EIATTR_COOP_GROUP_INSTR_OFFSETS
	.align		4
.L_1881:
        /*00a4*/ 	.byte	0x04, 0x28
        /*00a6*/ 	.short	(.L_1883 - .L_1882)


	//   ....[0]....
.L_1882:
        /*00a8*/ 	.word	0x00000ad0


	//   ....[1]....
        /*00ac*/ 	.word	0x00000ae0


	//   ....[2]....
        /*00b0*/ 	.word	0x00000af0


	//   ....[3]....
        /*00b4*/ 	.word	0x00000b20


	//   ....[4]....
        /*00b8*/ 	.word	0x00000b40


	//   ....[5]....
        /*00bc*/ 	.word	0x00000b50


	//   ....[6]....
        /*00c0*/ 	.word	0x00000b90


	//   ....[7]....
        /*00c4*/ 	.word	0x00000ba0


	//   ....[8]....
        /*00c8*/ 	.word	0x00000bb0


	//   ....[9]....
        /*00cc*/ 	.word	0x00000be0


	//   ....[10]....
        /*00d0*/ 	.word	0x00000c00


	//   ....[11]....
        /*00d4*/ 	.word	0x00000c10


	//   ....[12]....
        /*00d8*/ 	.word	0x00000c40


	//   ....[13]....
        /*00dc*/ 	.word	0x00000c60


	//   ....[14]....
        /*00e0*/ 	.word	0x00000c70


	//   ....[15]....
        /*00e4*/ 	.word	0x00000f20


	//   ....[16]....
        /*00e8*/ 	.word	0x00000f90


	//   ....[17]....
        /*00ec*/ 	.word	0x00001000


	//   ....[18]....
        /*00f0*/ 	.word	0x00001070


	//   ....[19]....
        /*00f4*/ 	.word	0x000010e0


	//   ....[20]....
        /*00f8*/ 	.word	0x00001140


	//   ....[21]....
        /*00fc*/ 	.word	0x000011b0


	//   ....[22]....
        /*0100*/ 	.word	0x00001220


	//   ....[23]....
        /*0104*/ 	.word	0x00001290


	//   ....[24]....
        /*0108*/ 	.word	0x00001300


	//   ....[25]....
        /*010c*/ 	.word	0x00001360


	//   ....[26]....
        /*0110*/ 	.word	0x000013d0


	//   ....[27]....
        /*0114*/ 	.word	0x00001440


	//   ....[28]....
        /*0118*/ 	.word	0x000014b0


	//   ....[29]....
        /*011c*/ 	.word	0x00001520


	//----- nvinfo : EIATTR_EXIT_INSTR_OFFSETS
	.align		4
.L_1883:
        /*0120*/ 	.byte	0x04, 0x1c
        /*0122*/ 	.short	(.L_1885 - .L_1884)


	//   ....[0]....
.L_1884:
        /*0124*/ 	.word	0x00000070


	//   ....[1]....
        /*0128*/ 	.word	0x00000ec0


	//----- nvinfo : EIATTR_MAX_THREADS
	.align		4
.L_1885:
        /*012c*/ 	.byte	0x04, 0x05
        /*012e*/ 	.short	(.L_1887 - .L_1886)
.L_1886:
        /*0130*/ 	.word	0x00000400
        /*0134*/ 	.word	0x00000001
        /*0138*/ 	.word	0x00000001


	//----- nvinfo : EIATTR_CRS_STACK_SIZE
	.align		4
.L_1887:
        /*013c*/ 	.byte	0x04, 0x1e
        /*013e*/ 	.short	(.L_1889 - .L_1888)
.L_1888:
        /*0140*/ 	.word	0x00000000


	//----- nvinfo : EIATTR_CBANK_PARAM_SIZE
	.align		4
.L_1889:
        /*0144*/ 	.byte	0x03, 0x19
        /*0146*/ 	.short	0x0128


	//----- nvinfo : EIATTR_PARAM_CBANK
	.align		4
        /*0148*/ 	.byte	0x04, 0x0a
        /*014a*/ 	.short	(.L_1891 - .L_1890)
	.align		4
.L_1890:
        /*014c*/ 	.word	index@(.nv.constant0._ZN10layer_norm22ln_bwd_finalize_kernelINS_22Kernel_traits_finalizeILj4096E6__halfS2_S2_S2_fjLb1ELj1024ELj4ENS_18Kernel_traits_baseILj4096ES2_S2_S2_S2_fjLj1024EEEEELb1ELb0EEEvNS_9BwdParamsE)
        /*0150*/ 	.short	0x0210
        /*0152*/ 	.short	0x0128


	//----- nvinfo : EIATTR_SW_WAR
	.align		4
.L_1891:
        /*0154*/ 	.byte	0x04, 0x36
        /*0156*/ 	.short	(.L_1893 - .L_1892)
.L_1892:
        /*0158*/ 	.word	0x00000008
.L_1893:


//--------------------- .nv.info._ZN10layer_norm13ln_bwd_kernelINS_13Kernel_traitsI6__halfS2_S2_S2_fjLj4096ELj1ELj1ELj4ELj16ENS_18Kernel_traits_baseILj4096ES2_S2_S2_S2_fjLj128EEEEELb1ELb1ELb1ELb0EEEvNS_9BwdParamsE --------------------------
	.section	.nv.info._ZN10layer_norm13ln_bwd_kernelINS_13Kernel_traitsI6__halfS2_S2_S2_fjLj4096ELj1ELj1ELj4ELj16ENS_18Kernel_traits_baseILj4096ES2_S2_S2_S2_fjLj128EEEEELb1ELb1ELb1ELb0EEEvNS_9BwdParamsE,"",@"SHT_CUDA_INFO"
	.sectionflags	@""
	.align	4


	//----- nvinfo : EIATTR_CUDA_API_VERSION
	.align		4
        /*0000*/ 	.byte	0x04, 0x37
        /*0002*/ 	.short	(.L_1895 - .L_1894)
.L_1894:
        /*0004*/ 	.word	0x00000082


	//----- nvinfo : EIATTR_KPARAM_INFO
	.align		4
.L_1895:
        /*0008*/ 	.byte	0x04, 0x17
        /*000a*/ 	.short	(.L_1897 - .L_1896)
.L_1896:
        /*000c*/ 	.word	0x00000000
        /*0010*/ 	.short	0x0000
        /*0012*/ 	.short	0x0000
        /*0014*/ 	.byte	0x00, 0xf0, 0xa1, 0x04


	//----- nvinfo : EIATTR_SPARSE_MMA_MASK
	.align		4
.L_1897:
        /*0018*/ 	.byte	0x03, 0x50
        /*001a*/ 	.short	0x0000


	//----- nvinfo : EIATTR_MAXREG_COUNT
	.align		4
        /*001c*/ 	.byte	0x03, 0x1b
        /*001e*/ 	.short	0x00ff


	//----- nvinfo : EIATTR_NUM_BARRIERS
	.align		4
        /*0020*/ 	.byte	0x02, 0x4c
        /*0022*/ 	.byte	0x01
	.zero		1


	//----- nvinfo : EIATTR_ANNOTATIONS
	.align		4
        /*0024*/ 	.byte	0x04, 0x55
        /*0026*/ 	.short	(.L_1899 - .L_1898)


	//   ....[0]....
.L_1898:
        /* <DEDUP_REMOVED lines=35> */


	//----- nvinfo : EIATTR_MERCURY_ISA_VERSION
	.align		4
.L_1899:
        /*0248*/ 	.byte	0x03, 0x5f
        /*024a*/ 	.short	0x0101


	//----- nvinfo : EIATTR_COOP_GROUP_MASK_REGIDS
	.align		4
        /*024c*/ 	.byte	0x04, 0x29
        /*024e*/ 	.short	(.L_1901 - .L_1900)


	//   ....[0]....
.L_1900:
        /*0250*/ 	.word	0xffffffff


	//   ....[1]....
        /*0254*/ 	.word	0xffffffff


	//   ....[2]....
        /*0258*/ 	.word	0xffffffff


	//   ....[3]....
        /*025c*/ 	.word	0xffffffff


	//   ....[4]....
        /*0260*/ 	.word	0xffffffff


	//   ....[5]....
        /*0264*/ 	.word	0xffffffff


	//   ....[6]....
        /*0268*/ 	.word	0xffffffff


	//   ....[7]....
        /*026c*/ 	.word	0xffffffff


	//   ....[8]....
        /*0270*/ 	.word	0xffffffff


	//   ....[9]....
        /*0274*/ 	.word	0xffffffff


	//   ....[10]....
        /*0278*/ 	.word	0x0500009f


	//   ....[11]....
        /*027c*/ 	.word	0x0500009f


	//   ....[12]....
        /*0280*/ 	.word	0x0500009f


	//   ....[13]....
        /*0284*/ 	.word	0x0500009f


	//   ....[14]....
        /*0288*/ 	.word	0x0500009f


	//   ....[15]....
        /*028c*/ 	.word	0x0500009f


	//   ....[16]....
        /*0290*/ 	.word	0x0500009f


	//   ....[17]....
        /*0294*/ 	.word	0x0500009f


	//   ....[18]....
        /*0298*/ 	.word	0x0500009f


	//   ....[19]....
        /*029c*/ 	.word	0x0500009f


	//----- nvinfo : EIATTR_COOP_GROUP_INSTR_OFFSETS
	.align		4
.L_1901:
        /*02a0*/ 	.byte	0x04, 0x28
        /*02a2*/ 	.short	(.L_1903 - .L_1902)


	//   ....[0]....
.L_1902:
        /*02a4*/ 	.word	0x00002c30


	//   ....[1]....
        /*02a8*/ 	.word	0x00002c50


	//   ....[2]....
        /*02ac*/ 	.word	0x00002c70


	//   ....[3]....
        /*02b0*/ 	.word	0x00002c90


	//   ....[4]....
        /*02b4*/ 	.word	0x00002ca0


	//   ....[5]....
        /*02b8*/ 	.word	0x00002cd0


	//   ....[6]....
        /*02bc*/ 	.word	0x00002ce0


	//   ....[7]....
        /*02c0*/ 	.word	0x00002d10


	//   ....[8]....
        /*02c4*/ 	.word	0x00002d20


	//   ....[9]....
        /*02c8*/ 	.word	0x00002d40


	//   ....[10]....
        /*02cc*/ 	.word	0x00007680


	//   ....[11]....
        /*02d0*/ 	.word	0x000076d0


	//   ....[12]....
        /*02d4*/ 	.word	0x00007730


	//   ....[13]....
        /*02d8*/ 	.word	0x00007780


	//   ....[14]....
        /*02dc*/ 	.word	0x000077e0


	//   ....[15]....
        /*02e0*/ 	.word	0x00007830


	//   ....[16]....
        /*02e4*/ 	.word	0x000078a0


	//   ....[17]....
        /*02e8*/ 	.word	0x00007900


	//   ....[18]....
        /*02ec*/ 	.word	0x00007960


	//   ....[19]....
        /*02f0*/ 	.word	0x000079b0


	//----- nvinfo : EIATTR_EXIT_INSTR_OFFSETS
	.align		4
.L_1903:
        /*02f4*/ 	.byte	0x04, 0x1c
        /*02f6*/ 	.short	(.L_1905 - .L_1904)


	//   ....[0]....
.L_1904:
        /*02f8*/ 	.word	0x00007550


	//   ....[1]....
        /*02fc*/ 	.word	0x00007620


	//----- nvinfo : EIATTR_MAX_THREADS
	.align		4
.L_1905:
        /*0300*/ 	.byte	0x04, 0x05
        /*0302*/ 	.short	(.L_1907 - .L_1906)
.L_1906:
        /*0304*/ 	.word	0x00000080
        /*0308*/ 	.word	0x00000001
        /*030c*/ 	.word	0x00000001


	//----- nvinfo : EIATTR_CRS_STACK_SIZE
	.align		4
.L_1907:
        /*0310*/ 	.byte	0x04, 0x1e
        /*0312*/ 	.short	(.L_1909 - .L_1908)
.L_1908:
        /*0314*/ 	.word	0x00000000


	//----- nvinfo : EIATTR_CBANK_PARAM_SIZE
	.align		4
.L_1909:
        /*0318*/ 	.byte	0x03, 0x19
        /*031a*/ 	.short	0x0128


	//----- nvinfo : EIATTR_PARAM_CBANK
	.align		4
        /*031c*/ 	.byte	0x04, 0x0a
        /*031e*/ 	.short	(.L_1911 - .L_1910)
	.align		4
.L_1910:
        /*0320*/ 	.word	index@(.nv.constant0._ZN10layer_norm13ln_bwd_kernelINS_13Kernel_traitsI6__halfS2_S2_S2_fjLj4096ELj1ELj1ELj4ELj16ENS_18Kernel_traits_baseILj4096ES2_S2_S2_S2_fjLj128EEEEELb1ELb1ELb1ELb0EEEvNS_9BwdParamsE)
        /*0324*/ 	.short	0x0210
        /*0326*/ 	.short	0x0128


	//----- nvinfo : EIATTR_SW_WAR
	.align		4
.L_1911:
        /*0328*/ 	.byte	0x04, 0x36
        /*032a*/ 	.short	(.L_1913 - .L_1912)
.L_1912:
        /*032c*/ 	.word	0x00000008
.L_1913:


//--------------------- .nv.info._ZN10layer_norm22ln_bwd_finalize_kernelINS_22Kernel_traits_finalizeILj4096E6__halfS2_S2_S2_fjLb1ELj1024ELj4ENS_18Kernel_traits_baseILj4096ES2_S2_S2_S2_fjLj1024EEEEELb1ELb1EEEvNS_9BwdParamsE --------------------------
	.section	.nv.info._ZN10layer_norm22ln_bwd_finalize_kernelINS_22Kernel_traits_finalizeILj4096E6__halfS2_S2_S2_fjLb1ELj1024ELj4ENS_18Kernel_traits_baseILj4096ES2_S2_S2_S2_fjLj1024EEEEELb1ELb1EEEvNS_9BwdParamsE,"",@"SHT_CUDA_INFO"
	.sectionflags	@""
	.align	4


	//----- nvinfo : EIATTR_CUDA_API_VERSION
	.align		4
        /*0000*/ 	.byte	0x04, 0x37
        /*0002*/ 	.short	(.L_1915 - .L_1914)
.L_1914:
        /*0004*/ 	.word	0x00000082


	//----- nvinfo : EIATTR_KPARAM_INFO
	.align		4
.L_1915:
        /*0008*/ 	.byte	0x04, 0x17
        /*000a*/ 	.short	(.L_1917 - .L_1916)
.L_1916:
        /*000c*/ 	.word	0x00000000
        /*0010*/ 	.short	0x0000
        /*0012*/ 	.short	0x0000
        /*0014*/ 	.byte	0x00, 0xf0, 0xa1, 0x04


	//----- nvinfo : EIATTR_SPARSE_MMA_MASK
	.align		4
.L_1917:
        /*0018*/ 	.byte	0x03, 0x50
        /*001a*/ 	.short	0x0000


	//----- nvinfo : EIATTR_MAXREG_COUNT
	.align		4
        /*001c*/ 	.byte	0x03, 0x1b
        /*001e*/ 	.short	0x0040


	//----- nvinfo : EIATTR_NUM_BARRIERS
	.align		4
        /*0020*/ 	.byte	0x02, 0x4c
        /*0022*/ 	.byte	0x01
	.zero		1


	//----- nvinfo : EIATTR_MERCURY_ISA_VERSION
	.align		4
        /*0024*/ 	.byte	0x03, 0x5f
        /*0026*/ 	.short	0x0101


	//----- nvinfo : EIATTR_COOP_GROUP_MASK_REGIDS
	.align		4
        /*0028*/ 	.byte	0x04, 0x29
        /*002a*/ 	.short	(.L_1919 - .L_1918)


	//   ....[0]....
.L_1918:
        /*002c*/ 	.word	0xffffffff


	//   ....[1]....
        /*0030*/ 	.word	0xffffffff


	//   ....[2]....
        /*0034*/ 	.word	0xffffffff


	//   ....[3]....
        /*0038*/ 	.word	0xffffffff


	//   ....[4]....
        /*003c*/ 	.word	0xffffffff


	//   ....[5]....
        /*0040*/ 	.word	0xffffffff


	//   ....[6]....
        /*0044*/ 	.word	0xffffffff


	//   ....[7]....
        /*0048*/ 	.word	0xffffffff


	//   ....[8]....
        /*004c*/ 	.word	0xffffffff


	//   ....[9]....
        /*0050*/ 	.word	0xffffffff


	//   ....[10]....
        /*0054*/ 	.word	0xffffffff


	//   ....[11]....
        /*0058*/ 	.word	0xffffffff


	//   ....[12]....
        /*005c*/ 	.word	0xffffffff


	//   ....[13]....
        /*0060*/ 	.word	0xffffffff


	//   ....[14]....
        /*0064*/ 	.word	0xffffffff


	//   ....[15]....
        /*0068*/ 	.word	0x05000014


	//   ....[16]....
        /*006c*/ 	.word	0x05000014


	//   ....[17]....
        /*0070*/ 	.word	0x05000014


	//   ....[18]....
        /*0074*/ 	.word	0x05000014


	//   ....[19]....
        /*0078*/ 	.word	0x05000014


	//   ....[20]....
        /*007c*/ 	.word	0x05000014


	//   ....[21]....
        /*0080*/ 	.word	0x05000014


	//   ....[22]....
        /*0084*/ 	.word	0x05000014


	//   ....[23]....
        /*0088*/ 	.word	0x05000014


	//   ....[24]....
        /*008c*/ 	.word	0x05000014


	//   ....[25]....
        /*0090*/ 	.word	0x05000014


	//   ....[26]....
        /*0094*/ 	.word	0x05000014


	//   ....[27]....
        /*0098*/ 	.word	0x05000014


	//   ....[28]....
        /*009c*/ 	.word	0x05000014


	//   ....[29]....
        /*00a0*/ 	.word	0x05000014


	//----- nvinfo : EIATTR_COOP_GROUP_INSTR_OFFSETS
	.align		4
.L_1919:
        /*00a4*/ 	.byte	0x04, 0x28
        /*00a6*/ 	.short	(.L_1921 - .L_1920)


	//   ....[0]....
.L_1920:
        /*00a8*/ 	.word	0x00000ab0


	//   ....[1]....
        /*00ac*/ 	.word	0x00000ac0


	//   ....[2]....
        /*00b0*/ 	.word	0x00000ad0


	//   ....[3]....
        /*00b4*/ 	.word	0x00000b00


	//   ....[4]....
        /*00b8*/ 	.word	0x00000b20


	//   ....[5]....
        /*00bc*/ 	.word	0x00000b30


	//   ....[6]....
        /*00c0*/ 	.word	0x00000b60


	//   ....[7]....
        /*00c4*/ 	.word	0x00000b80


	//   ....[8]....
        /*00c8*/ 	.word	0x00000b90


	//   ....[9]....
        /*00cc*/ 	.word	0x00000bc0


	//   ....[10]....
        /*00d0*/ 	.word	0x00000be0


	//   ....[11]....
        /*00d4*/ 	.word	0x00000bf0


	//   ....[12]....
        /*00d8*/ 	.word	0x00000c20


	//   ....[13]....
        /*00dc*/ 	.word	0x00000c40


	//   ....[14]....
        /*00e0*/ 	.word	0x00000c50


	//   ....[15]....
        /*00e4*/ 	.word	0x00000ee0


	//   ....[16]....
        /*00e8*/ 	.word	0x00000f50


	//   ....[17]....
        /*00ec*/ 	.word	0x00000fc0


	//   ....[18]....
        /*00f0*/ 	.word	0x00001030


	//   ....[19]....
        /*00f4*/ 	.word	0x000010a0


	//   ....[20]....
        /*00f8*/ 	.word	0x00001100


	//   ....[21]....
        /*00fc*/ 	.word	0x00001170


	//   ....[22]....
        /*0100*/ 	.word	0x000011e0


	//   ....[23]....
        /*0104*/ 	.word	0x00001250


	//   ....[24]....
        /*0108*/ 	.word	0x000012c0


	//   ....[25]....
        /*010c*/ 	.word	0x00001320


	//   ....[26]....
        /*0110*/ 	.word	0x00001390


	//   ....[27]....
        /*0114*/ 	.word	0x00001400


	//   ....[28]....
        /*0118*/ 	.word	0x00001470


	//   ....[29]....
        /*011c*/ 	.word	0x000014e0


	//----- nvinfo : EIATTR_EXIT_INSTR_OFFSETS
	.align		4
.L_1921:
        /*0120*/ 	.byte	0x04, 0x1c
        /*0122*/ 	.short	(.L_1923 - .L_1922)


	//   ....[0]....
.L_1922:
        /*0124*/ 	.word	0x00000070


	//   ....[1]....
        /*0128*/ 	.word	0x00000e80


	//----- nvinfo : EIATTR_MAX_THREADS
	.align		4
.L_1923:
        /*012c*/ 	.byte	0x04, 0x05
        /*012e*/ 	.short	(.L_1925 - .L_1924)
.L_1924:
        /*0130*/ 	.word	0x00000400
        /*0134*/ 	.word	0x00000001
        /*0138*/ 	.word	0x00000001


	//----- nvinfo : EIATTR_CRS_STACK_SIZE
	.align		4
.L_1925:
        /*013c*/ 	.byte	0x04, 0x1e
        /*013e*/ 	.short	(.L_1927 - .L_1926)
.L_1926:
        /*0140*/ 	.word	0x00000000


	//----- nvinfo : EIATTR_CBANK_PARAM_SIZE
	.align		4
.L_1927:
        /*0144*/ 	.byte	0x03, 0x19
        /*0146*/ 	.short	0x0128


	//----- nvinfo : EIATTR_PARAM_CBANK
	.align		4
        /*0148*/ 	.byte	0x04, 0x0a
        /*014a*/ 	.short	(.L_1929 - .L_1928)
	.align		4
.L_1928:
        /*014c*/ 	.word	index@(.nv.constant0._ZN10layer_norm22ln_bwd_finalize_kernelINS_22Kernel_traits_finalizeILj4096E6__halfS2_S2_S2_fjLb1ELj1024ELj4ENS_18Kernel_traits_baseILj4096ES2_S2_S2_S2_fjLj1024EEEEELb1ELb1EEEvNS_9BwdParamsE)
        /*0150*/ 	.short	0x0210
        /*0152*/ 	.short	0x0128


	//----- nvinfo : EIATTR_SW_WAR
	.align		4
.L_1929:
        /*0154*/ 	.byte	0x04, 0x36
        /*0156*/ 	.short	(.L_1931 - .L_1930)
.L_1930:
        /*0158*/ 	.word	0x00000008
.L_1931:


//--------------------- .nv.info._ZN10layer_norm13ln_bwd_kernelINS_13Kernel_traitsI6__halfS2_S2_S2_fjLj4096ELj1ELj1ELj4ELj16ENS_18Kernel_traits_baseILj4096ES2_S2_S2_S2_fjLj128EEEEELb1ELb1ELb1ELb1EEEvNS_9BwdParamsE --------------------------
	.section	.nv.info._ZN10layer_norm13ln_bwd_kernelINS_13Kernel_traitsI6__halfS2_S2_S2_fjLj4096ELj1ELj1ELj4ELj16ENS_18Kernel_traits_baseILj4096ES2_S2_S2_S2_fjLj128EEEEELb1ELb1ELb1ELb1EEEvNS_9BwdParamsE,"",@"SHT_CUDA_INFO"
	.sectionflags	@""
	.align	4


	//----- nvinfo : EIATTR_CUDA_API_VERSION
	.align		4
        /*0000*/ 	.byte	0x04, 0x37
        /*0002*/ 	.short	(.L_1933 - .L_1932)
.L_1932:
        /*0004*/ 	.word	0x00000082


	//----- nvinfo : EIATTR_KPARAM_INFO
	.align		4
.L_1933:
        /*0008*/ 	.byte	0x04, 0x17
        /*000a*/ 	.short	(.L_1935 - .L_1934)
.L_1934:
        /*000c*/ 	.word	0x00000000
        /*0010*/ 	.short	0x0000
        /*0012*/ 	.short	0x0000
        /*0014*/ 	.byte	0x00, 0xf0, 0xa1, 0x04


	//----- nvinfo : EIATTR_SPARSE_MMA_MASK
	.align		4
.L_1935:
        /*0018*/ 	.byte	0x03, 0x50
        /*001a*/ 	.short	0x0000


	//----- nvinfo : EIATTR_MAXREG_COUNT
	.align		4
        /*001c*/ 	.byte	0x03, 0x1b
        /*001e*/ 	.short	0x00ff


	//----- nvinfo : EIATTR_NUM_BARRIERS
	.align		4
        /*0020*/ 	.byte	0x02, 0x4c
        /*0022*/ 	.byte	0x01
	.zero		1


	//----- nvinfo : EIATTR_ANNOTATIONS
	.align		4
        /*0024*/ 	.byte	0x04, 0x55
        /*0026*/ 	.short	(.L_1937 - .L_1936)


	//   ....[0]....
.L_1936:
        /* <DEDUP_REMOVED lines=16> */


	//----- nvinfo : EIATTR_MERCURY_ISA_VERSION
	.align		4
.L_1937:
        /*0118*/ 	.byte	0x03, 0x5f
        /*011a*/ 	.short	0x0101


	//----- nvinfo : EIATTR_COOP_GROUP_MASK_REGIDS
	.align		4
        /*011c*/ 	.byte	0x04, 0x29
        /*011e*/ 	.short	(.L_1939 - .L_1938)


	//   ....[0]....
.L_1938:
        /*0120*/ 	.word	0xffffffff


	//   ....[1]....
        /*0124*/ 	.word	0xffffffff


	//   ....[2]....
        /*0128*/ 	.word	0xffffffff


	//   ....[3]....
        /*012c*/ 	.word	0xffffffff


	//   ....[4]....
        /*0130*/ 	.word	0xffffffff


	//   ....[5]....
        /*0134*/ 	.word	0xffffffff


	//   ....[6]....
        /*0138*/ 	.word	0xffffffff


	//   ....[7]....
        /*013c*/ 	.word	0xffffffff


	//   ....[8]....
        /*0140*/ 	.word	0xffffffff


	//   ....[9]....
        /*0144*/ 	.word	0xffffffff


	//   ....[10]....
        /*0148*/ 	.word	0x050000a8


	//   ....[11]....
        /*014c*/ 	.word	0x050000a8


	//   ....[12]....
        /*0150*/ 	.word	0x050000a8


	//   ....[13]....
        /*0154*/ 	.word	0x050000a8


	//   ....[14]....
        /*0158*/ 	.word	0x050000a8


	//   ....[15]....
        /*015c*/ 	.word	0x050000a8


	//   ....[16]....
        /*0160*/ 	.word	0x050000a8


	//   ....[17]....
        /*0164*/ 	.word	0x050000a8


	//   ....[18]....
        /*0168*/ 	.word	0x050000a8


	//   ....[19]....
        /*016c*/ 	.word	0x050000a8


	//----- nvinfo : EIATTR_COOP_GROUP_INSTR_OFFSETS
	.align		4
.L_1939:
        /*0170*/ 	.byte	0x04, 0x28
        /*0172*/ 	.short	(.L_1941 - .L_1940)


	//   ....[0]....
.L_1940:
        /*0174*/ 	.word	0x00002660


	//   ....[1]....
        /*0178*/ 	.word	0x00002680


	//   ....[2]....
        /*017c*/ 	.word	0x000026a0


	//   ....[3]....
        /*0180*/ 	.word	0x000026c0


	//   ....[4]....
        /*0184*/ 	.word	0x000026e0


	//   ....[5]....
        /*0188*/ 	.word	0x00002700


	//   ....[6]....
        /*018c*/ 	.word	0x00002720


	//   ....[7]....
        /*0190*/ 	.word	0x00002740


	//   ....[8]....
        /*0194*/ 	.word	0x00002750


	//   ....[9]....
        /*0198*/ 	.word	0x00002770


	//   ....[10]....
        /*019c*/ 	.word	0x00006db0


	//   ....[11]....
        /*01a0*/ 	.word	0x00006e00


	//   ....[12]....
        /*01a4*/ 	.word	0x00006e60


	//   ....[13]....
        /*01a8*/ 	.word	0x00006eb0


	//   ....[14]....
        /*01ac*/ 	.word	0x00006f10


	//   ....[15]....
        /*01b0*/ 	.word	0x00006f60


	//   ....[16]....
        /*01b4*/ 	.word	0x00006fc0


	//   ....[17]....
        /*01b8*/ 	.word	0x00007010


	//   ....[18]....
        /*01bc*/ 	.word	0x00007070


	//   ....[19]....
        /*01c0*/ 	.word	0x000070c0


	//----- nvinfo : EIATTR_EXIT_INSTR_OFFSETS
	.align		4
.L_1941:
        /*01c4*/ 	.byte	0x04, 0x1c
        /*01c6*/ 	.short	(.L_1943 - .L_1942)


	//   ....[0]....
.L_1942:
        /*01c8*/ 	.word	0x00006d50


	//----- nvinfo : EIATTR_MAX_THREADS
	.align		4
.L_1943:
        /*01cc*/ 	.byte	0x04, 0x05
        /*01ce*/ 	.short	(.L_1945 - .L_1944)
.L_1944:
        /*01d0*/ 	.word	0x00000080
        /*01d4*/ 	.word	0x00000001
        /*01d8*/ 	.word	0x00000001


	//----- nvinfo : EIATTR_CRS_STACK_SIZE
	.align		4
.L_1945:
        /*01dc*/ 	.byte	0x04, 0x1e
        /*01de*/ 	.short	(.L_1947 - .L_1946)
.L_1946:
        /*01e0*/ 	.word	0x00000000


	//----- nvinfo : EIATTR_CBANK_PARAM_SIZE
	.align		4
.L_1947:
        /*01e4*/ 	.byte	0x03, 0x19
        /*01e6*/ 	.short	0x0128


	//----- nvinfo : EIATTR_PARAM_CBANK
	.align		4
        /*01e8*/ 	.byte	0x04, 0x0a
        /*01ea*/ 	.short	(.L_1949 - .L_1948)
	.align		4
.L_1948:
        /*01ec*/ 	.word	index@(.nv.constant0._ZN10layer_norm13ln_bwd_kernelINS_13Kernel_traitsI6__halfS2_S2_S2_fjLj4096ELj1ELj1ELj4ELj16ENS_18Kernel_traits_baseILj4096ES2_S2_S2_S2_fjLj128EEEEELb1ELb1ELb1ELb1EEEvNS_9BwdParamsE)
        /*01f0*/ 	.short	0x0210
        /*01f2*/ 	.short	0x0128


	//----- nvinfo : EIATTR_SW_WAR
	.align		4
.L_1949:
        /*01f4*/ 	.byte	0x04, 0x36
        /*01f6*/ 	.short	(.L_1951 - .L_1950)
.L_1950:
        /*01f8*/ 	.word	0x00000008
.L_1951:


//--------------------- .nv.info._ZN10layer_norm13ln_bwd_kernelINS_13Kernel_traitsIf13__nv_bfloat16S2_S2_fjLj4096ELj1ELj1ELj4ELj16ENS_18Kernel_traits_baseILj4096EfS2_S2_S2_fjLj128EEEEELb0ELb0ELb0ELb0EEEvNS_9BwdParamsE --------------------------
	.section	.nv.info._ZN10layer_norm13ln_bwd_kernelINS_13Kernel_traitsIf13__nv_bfloat16S2_S2_fjLj4096ELj1ELj1ELj4ELj16ENS_18Kernel_traits_baseILj4096EfS2_S2_S2_fjLj128EEEEELb0ELb0ELb0ELb0EEEvNS_9BwdParamsE,"",@"SHT_CUDA_INFO"
	.sectionflags	@""
	.align	4


	//----- nvinfo : EIATTR_CUDA_API_VERSION
	.align		4
        /*0000*/ 	.byte	0x04, 0x37
        /*0002*/ 	.short	(.L_1953 - .L_1952)
.L_1952:
        /*0004*/ 	.word	0x00000082


	//----- nvinfo : EIATTR_KPARAM_INFO
	.align		4
.L_1953:
        /*0008*/ 	.byte	0x04, 0x17
        /*000a*/ 	.short	(.L_1955 - .L_1954)
.L_1954:
        /*000c*/ 	.word	0x00000000
        /*0010*/ 	.short	0x0000
        /*0012*/ 	.short	0x0000
        /*0014*/ 	.byte	0x00, 0xf0, 0xa1, 0x04


	//----- nvinfo : EIATTR_SPARSE_MMA_MASK
	.align		4
.L_1955:
        /*0018*/ 	.byte	0x03, 0x50
        /*001a*/ 	.short	0x0000


	//----- nvinfo : EIATTR_MAXREG_COUNT
	.align		4
        /*001c*/ 	.byte	0x03, 0x1b
        /*001e*/ 	.short	0x00ff


	//----- nvinfo : EIATTR_NUM_BARRIERS
	.align		4
        /*0020*/ 	.byte	0x02, 0x4c
        /*0022*/ 	.byte	0x01
	.zero		1


	//----- nvinfo : EIATTR_MERCURY_ISA_VERSION
	.align		4
        /*0024*/ 	.byte	0x03, 0x5f
        /*0026*/ 	.short	0x0101


	//----- nvinfo : EIATTR_COOP_GROUP_MASK_REGIDS
	.align		4
        /*0028*/ 	.byte	0x04, 0x29
        /*002a*/ 	.short	(.L_1957 - .L_1956)


	//   ....[0]....
.L_1956:
        /*002c*/ 	.word	0xffffffff


	//   ....[1]....
        /*0030*/ 	.word	0xffffffff


	//   ....[2]....
        /*0034*/ 	.word	0xffffffff


	//   ....[3]....
        /*0038*/ 	.word	0xffffffff


	//   ....[4]....
        /*003c*/ 	.word	0xffffffff


	//   ....[5]....
        /*0040*/ 	.word	0xffffffff


	//   ....[6]....
        /*0044*/ 	.word	0xffffffff


	//   ....[7]....
        /*0048*/ 	.word	0xffffffff


	//   ....[8]....
        /*004c*/ 	.word	0xffffffff


	//   ....[9]....
        /*0050*/ 	.word	0xffffffff


	//   ....[10]....
        /*0054*/ 	.word	0x050000c7


	//   ....[11]....
        /*0058*/ 	.word	0x050000c7


	//   ....[12]....
        /*005c*/ 	.word	0x050000c7


	//   ....[13]....
        /*0060*/ 	.word	0x050000c7


	//   ....[14]....
        /*0064*/ 	.word	0x050000c7


	//   ....[15]....
        /*0068*/ 	.word	0x050000c7


	//   ....[16]....
        /*006c*/ 	.word	0x050000c7


	//   ....[17]....
        /*0070*/ 	.word	0x050000c7


	//   ....[18]....
        /*0074*/ 	.word	0x050000c7


	//   ....[19]....
        /*0078*/ 	.word	0x050000c7


	//----- nvinfo : EIATTR_COOP_GROUP_INSTR_OFFSETS
	.align		4
.L_1957:
        /*007c*/ 	.byte	0x04, 0x28
        /*007e*/ 	.short	(.L_1959 - .L_1958)


	//   ....[0]....
.L_1958:
        /*0080*/ 	.word	0x00001ee0


	//   ....[1]....
        /*0084*/ 	.word	0x00001ef0


	//   ....[2]....
        /*0088*/ 	.word	0x00001f20


	//   ....[3]....
        /*008c*/ 	.word	0x00001f30


	//   ....[4]....
        /*0090*/ 	.word	0x00001f60


	//   ....[5]....
        /*0094*/ 	.word	0x00001f70


	//   ....[6]....
        /*0098*/ 	.word	0x00001fa0


	//   ....[7]....
        /*009c*/ 	.word	0x00001fb0


	//   ....[8]....
        /*00a0*/ 	.word	0x00001fe0


	//   ....[9]....
        /*00a4*/ 	.word	0x00001ff0


	//   ....[10]....
        /*00a8*/ 	.word	0x00003b60


	//   ....[11]....
        /*00ac*/ 	.word	0x00003bb0


	//   ....[12]....
        /*00b0*/ 	.word	0x00003c20


	//   ....[13]....
        /*00b4*/ 	.word	0x00003c80


	//   ....[14]....
        /*00b8*/ 	.word	0x00003cf0


	//   ....[15]....
        /*00bc*/ 	.word	0x00003d50


	//   ....[16]....
        /*00c0*/ 	.word	0x00003dc0


	//   ....[17]....
        /*00c4*/ 	.word	0x00003e20


	//   ....[18]....
        /*00c8*/ 	.word	0x00003e90


	//   ....[19]....
        /*00cc*/ 	.word	0x00003ef0


	//----- nvinfo : EIATTR_EXIT_INSTR_OFFSETS
	.align		4
.L_1959:
        /*00d0*/ 	.byte	0x04, 0x1c
        /*00d2*/ 	.short	(.L_1961 - .L_1960)


	//   ....[0]....
.L_1960:
        /*00d4*/ 	.word	0x00003a70


	//   ....[1]....
        /*00d8*/ 	.word	0x00003b00


	//----- nvinfo : EIATTR_MAX_THREADS
	.align		4
.L_1961:
        /*00dc*/ 	.byte	0x04, 0x05
        /*00de*/ 	.short	(.L_1963 - .L_1962)
.L_1962:
        /*00e0*/ 	.word	0x00000080
        /*00e4*/ 	.word	0x00000001
        /*00e8*/ 	.word	0x00000001


	//----- nvinfo : EIATTR_CRS_STACK_SIZE
	.align		4
.L_1963:
        /*00ec*/ 	.byte	0x04, 0x1e
        /*00ee*/ 	.short	(.L_1965 - .L_1964)
.L_1964:
        /*00f0*/ 	.word	0x00000000


	//----- nvinfo : EIATTR_CBANK_PARAM_SIZE
	.align		4
.L_1965:
        /*00f4*/ 	.byte	0x03, 0x19
        /*00f6*/ 	.short	0x0128


	//----- nvinfo : EIATTR_PARAM_CBANK
	.align		4
        /*00f8*/ 	.byte	0x04, 0x0a
        /*00fa*/ 	.short	(.L_1967 - .L_1966)
	.align		4
.L_1966:
        /*00fc*/ 	.word	index@(.nv.constant0._ZN10layer_norm13ln_bwd_kernelINS_13Kernel_traitsIf13__nv_bfloat16S2_S2_fjLj4096ELj1ELj1ELj4ELj16ENS_18Kernel_traits_baseILj4096EfS2_S2_S2_fjLj128EEEEELb0ELb0ELb0ELb0EEEvNS_9BwdParamsE)
        /*0100*/ 	.short	0x0210
        /*0102*/ 	.short	0x0128


	//----- nvinfo : EIATTR_SW_WAR
	.align		4
.L_1967:
        /*0104*/ 	.byte	0x04, 0x36
        /*0106*/ 	.short	(.L_1969 - .L_1968)
.L_1968:
        /*0108*/ 	.word	0x00000008
.L_1969:


//--------------------- .nv.info._ZN10layer_norm13ln_bwd_kernelINS_13Kernel_traitsIf13__nv_bfloat16S2_S2_fjLj4096ELj1ELj1ELj4ELj16ENS_18Kernel_traits_baseILj4096EfS2_S2_S2_fjLj128EEEEELb0ELb0ELb0ELb1EEEvNS_9BwdParamsE --------------------------
	.section	.nv.info._ZN10layer_norm13ln_bwd_kernelINS_13Kernel_traitsIf13__nv_bfloat16S2_S2_fjLj4096ELj1ELj1ELj4ELj16ENS_18Kernel_traits_baseILj4096EfS2_S2_S2_fjLj128EEEEELb0ELb0ELb0ELb1EEEvNS_9BwdParamsE,"",@"SHT_CUDA_INFO"
	.sectionflags	@""
	.align	4


	//----- nvinfo : EIATTR_CUDA_API_VERSION
	.align		4
        /*0000*/ 	.byte	0x04, 0x37
        /*0002*/ 	.short	(.L_1971 - .L_1970)
.L_1970:
        /*0004*/ 	.word	0x00000082


	//----- nvinfo : EIATTR_KPARAM_INFO
	.align		4
.L_1971:
        /*0008*/ 	.byte	0x04, 0x17
        /*000a*/ 	.short	(.L_1973 - .L_1972)
.L_1972:
        /*000c*/ 	.word	0x00000000
        /*0010*/ 	.short	0x0000
        /*0012*/ 	.short	0x0000
        /*0014*/ 	.byte	0x00, 0xf0, 0xa1, 0x04


	//----- nvinfo : EIATTR_SPARSE_MMA_MASK
	.align		4
.L_1973:
        /*0018*/ 	.byte	0x03, 0x50
        /*001a*/ 	.short	0x0000


	//----- nvinfo : EIATTR_MAXREG_COUNT
	.align		4
        /*001c*/ 	.byte	0x03, 0x1b
        /*001e*/ 	.short	0x00ff


	//----- nvinfo : EIATTR_NUM_BARRIERS
	.align		4
        /*0020*/ 	.byte	0x02, 0x4c
        /*0022*/ 	.byte	0x01
	.zero		1


	//----- nvinfo : EIATTR_MERCURY_ISA_VERSION
	.align		4
        /*0024*/ 	.byte	0x03, 0x5f
        /*0026*/ 	.short	0x0101


	//----- nvinfo : EIATTR_COOP_GROUP_MASK_REGIDS
	.align		4
        /*0028*/ 	.byte	0x04, 0x29
        /*002a*/ 	.short	(.L_1975 - .L_1974)


	//   ....[0]....
.L_1974:
        /*002c*/ 	.word	0xffffffff


	//   ....[1]....
        /*0030*/ 	.word	0xffffffff


	//   ....[2]....
        /*0034*/ 	.word	0xffffffff


	//   ....[3]....
        /*0038*/ 	.word	0xffffffff


	//   ....[4]....
        /*003c*/ 	.word	0xffffffff


	//   ....[5]....
        /*0040*/ 	.word	0xffffffff


	//   ....[6]....
        /*0044*/ 	.word	0xffffffff


	//   ....[7]....
        /*0048*/ 	.word	0xffffffff


	//   ....[8]....
        /*004c*/ 	.word	0xffffffff


	//   ....[9]....
        /*0050*/ 	.word	0xffffffff


	//   ....[10]....
        /*0054*/ 	.word	0x050000c5


	//   ....[11]....
        /*0058*/ 	.word	0x050000c5


	//   ....[12]....
        /*005c*/ 	.word	0x050000c5


	//   ....[13]....
        /*0060*/ 	.word	0x050000c5


	//   ....[14]....
        /*0064*/ 	.word	0x050000c5


	//   ....[15]....
        /*0068*/ 	.word	0x050000c5


	//   ....[16]....
        /*006c*/ 	.word	0x050000c5


	//   ....[17]....
        /*0070*/ 	.word	0x050000c5


	//   ....[18]....
        /*0074*/ 	.word	0x050000c5


	//   ....[19]....
        /*0078*/ 	.word	0x050000c5


	//----- nvinfo : EIATTR_COOP_GROUP_INSTR_OFFSETS
	.align		4
.L_1975:
        /*007c*/ 	.byte	0x04, 0x28
        /*007e*/ 	.short	(.L_1977 - .L_1976)


	//   ....[0]....
.L_1976:
        /*0080*/ 	.word	0x00001db0


	//   ....[1]....
        /*0084*/ 	.word	0x00001dc0


	//   ....[2]....
        /*0088*/ 	.word	0x00001df0


	//   ....[3]....
        /*008c*/ 	.word	0x00001e00


	//   ....[4]....
        /*0090*/ 	.word	0x00001e30


	//   ....[5]....
        /*0094*/ 	.word	0x00001e40


	//   ....[6]....
        /*0098*/ 	.word	0x00001e70


	//   ....[7]....
        /*009c*/ 	.word	0x00001e80


	//   ....[8]....
        /*00a0*/ 	.word	0x00001eb0


	//   ....[9]....
        /*00a4*/ 	.word	0x00001ec0


	//   ....[10]....
        /*00a8*/ 	.word	0x00003a70


	//   ....[11]....
        /*00ac*/ 	.word	0x00003ac0


	//   ....[12]....
        /*00b0*/ 	.word	0x00003b30


	//   ....[13]....
        /*00b4*/ 	.word	0x00003b90


	//   ....[14]....
        /*00b8*/ 	.word	0x00003c00


	//   ....[15]....
        /*00bc*/ 	.word	0x00003c60


	//   ....[16]....
        /*00c0*/ 	.word	0x00003cd0


	//   ....[17]....
        /*00c4*/ 	.word	0x00003d30


	//   ....[18]....
        /*00c8*/ 	.word	0x00003da0


	//   ....[19]....
        /*00cc*/ 	.word	0x00003e00


	//----- nvinfo : EIATTR_EXIT_INSTR_OFFSETS
	.align		4
.L_1977:
        /*00d0*/ 	.byte	0x04, 0x1c
        /*00d2*/ 	.short	(.L_1979 - .L_1978)


	//   ....[0]....
.L_1978:
        /*00d4*/ 	.word	0x00003a10


	//----- nvinfo : EIATTR_MAX_THREADS
	.align		4
.L_1979:
        /*00d8*/ 	.byte	0x04, 0x05
        /*00da*/ 	.short	(.L_1981 - .L_1980)
.L_1980:
        /*00dc*/ 	.word	0x00000080
        /*00e0*/ 	.word	0x00000001
        /*00e4*/ 	.word	0x00000001


	//----- nvinfo : EIATTR_CRS_STACK_SIZE
	.align		4
.L_1981:
        /*00e8*/ 	.byte	0x04, 0x1e
        /*00ea*/ 	.short	(.L_1983 - .L_1982)
.L_1982:
        /*00ec*/ 	.word	0x00000000


	//----- nvinfo : EIATTR_CBANK_PARAM_SIZE
	.align		4
.L_1983:
        /*00f0*/ 	.byte	0x03, 0x19
        /*00f2*/ 	.short	0x0128


	//----- nvinfo : EIATTR_PARAM_CBANK
	.align		4
        /*00f4*/ 	.byte	0x04, 0x0a
        /*00f6*/ 	.short	(.L_1985 - .L_1984)
	.align		4
.L_1984:
        /*00f8*/ 	.word	index@(.nv.constant0._ZN10layer_norm13ln_bwd_kernelINS_13Kernel_traitsIf13__nv_bfloat16S2_S2_fjLj4096ELj1ELj1ELj4ELj16ENS_18Kernel_traits_baseILj4096EfS2_S2_S2_fjLj128EEEEELb0ELb0ELb0ELb1EEEvNS_9BwdParamsE)
        /*00fc*/ 	.short	0x0210
        /*00fe*/ 	.short	0x0128


	//----- nvinfo : EIATTR_SW_WAR
	.align		4
.L_1985:
        /*0100*/ 	.byte	0x04, 0x36
        /*0102*/ 	.short	(.L_1987 - .L_1986)
.L_1986:
        /*0104*/ 	.word	0x00000008
.L_1987:


//--------------------- .nv.info._ZN10layer_norm13ln_bwd_kernelINS_13Kernel_traitsIf13__nv_bfloat16S2_S2_fjLj4096ELj1ELj1ELj4ELj16ENS_18Kernel_traits_baseILj4096EfS2_S2_S2_fjLj128EEEEELb0ELb0ELb1ELb0EEEvNS_9BwdParamsE --------------------------
	.section	.nv.info._ZN10layer_norm13ln_bwd_kernelINS_13Kernel_traitsIf13__nv_bfloat16S2_S2_fjLj4096ELj1ELj1ELj4ELj16ENS_18Kernel_traits_baseILj4096EfS2_S2_S2_fjLj128EEEEELb0ELb0ELb1ELb0EEEvNS_9BwdParamsE,"",@"SHT_CUDA_INFO"
	.sectionflags	@""
	.align	4


	//----- nvinfo : EIATTR_CUDA_API_VERSION
	.align		4
        /*0000*/ 	.byte	0x04, 0x37
        /*0002*/ 	.short	(.L_1989 - .L_1988)
.L_1988:
        /*0004*/ 	.word	0x00000082


	//----- nvinfo : EIATTR_KPARAM_INFO
	.align		4
.L_1989:
        /*0008*/ 	.byte	0x04, 0x17
        /*000a*/ 	.short	(.L_1991 - .L_1990)
.L_1990:
        /*000c*/ 	.word	0x00000000
        /*0010*/ 	.short	0x0000
        /*0012*/ 	.short	0x0000
        /*0014*/ 	.byte	0x00, 0xf0, 0xa1, 0x04


	//----- nvinfo : EIATTR_SPARSE_MMA_MASK
	.align		4
.L_1991:
        /*0018*/ 	.byte	0x03, 0x50
        /*001a*/ 	.short	0x0000


	//----- nvinfo : EIATTR_MAXREG_COUNT
	.align		4
        /*001c*/ 	.byte	0x03, 0x1b
        /*001e*/ 	.short	0x00ff


	//----- nvinfo : EIATTR_NUM_BARRIERS
	.align		4
        /*0020*/ 	.byte	0x02, 0x4c
        /*0022*/ 	.byte	0x01
	.zero		1


	//----- nvinfo : EIATTR_MERCURY_ISA_VERSION
	.align		4
        /*0024*/ 	.byte	0x03, 0x5f
        /*0026*/ 	.short	0x0101


	//----- nvinfo : EIATTR_COOP_GROUP_MASK_REGIDS
	.align		4
        /*0028*/ 	.byte	0x04, 0x29
        /*002a*/ 	.short	(.L_1993 - .L_1992)


	//   ....[0]....
.L_1992:
        /*002c*/ 	.word	0xffffffff


	//   ....[1]....
        /*0030*/ 	.word	0xffffffff


	//   ....[2]....
        /*0034*/ 	.word	0xffffffff


	//   ....[3]....
        /*0038*/ 	.word	0xffffffff


	//   ....[4]....
        /*003c*/ 	.word	0xffffffff


	//   ....[5]....
        /*0040*/ 	.word	0xffffffff


	//   ....[6]....
        /*0044*/ 	.word	0xffffffff


	//   ....[7]....
        /*0048*/ 	.word	0xffffffff


	//   ....[8]....
        /*004c*/ 	.word	0xffffffff


	//   ....[9]....
        /*0050*/ 	.word	0xffffffff


	//   ....[10]....
        /*0054*/ 	.word	0x050000cf


	//   ....[11]....
        /*0058*/ 	.word	0x050000cf


	//   ....[12]....
        /*005c*/ 	.word	0x050000cf


	//   ....[13]....
        /*0060*/ 	.word	0x050000cf


	//   ....[14]....
        /*0064*/ 	.word	0x050000cf


	//   ....[15]....
        /*0068*/ 	.word	0x050000cf


	//   ....[16]....
        /*006c*/ 	.word	0x050000cf


	//   ....[17]....
        /*0070*/ 	.word	0x050000cf


	//   ....[18]....
        /*0074*/ 	.word	0x050000cf


	//   ....[19]....
        /*0078*/ 	.word	0x050000cf


	//----- nvinfo : EIATTR_COOP_GROUP_INSTR_OFFSETS
	.align		4
.L_1993:
        /*007c*/ 	.byte	0x04, 0x28
        /*007e*/ 	.short	(.L_1995 - .L_1994)


	//   ....[0]....
.L_1994:
        /*0080*/ 	.word	0x000021c0


	//   ....[1]....
        /*0084*/ 	.word	0x000021d0


	//   ....[2]....
        /*0088*/ 	.word	0x00002200


	//   ....[3]....
        /*008c*/ 	.word	0x00002210


	//   ....[4]....
        /*0090*/ 	.word	0x00002240


	//   ....[5]....
        /*0094*/ 	.word	0x00002250


	//   ....[6]....
        /*0098*/ 	.word	0x00002280


	//   ....[7]....
        /*009c*/ 	.word	0x00002290


	//   ....[8]....
        /*00a0*/ 	.word	0x000022c0


	//   ....[9]....
        /*00a4*/ 	.word	0x000022d0


	//   ....[10]....
        /*00a8*/ 	.word	0x000053a0


	//   ....[11]....
        /*00ac*/ 	.word	0x000053f0


	//   ....[12]....
        /*00b0*/ 	.word	0x00005460


	//   ....[13]....
        /*00b4*/ 	.word	0x000054c0


	//   ....[14]....
        /*00b8*/ 	.word	0x00005530


	//   ....[15]....
        /*00bc*/ 	.word	0x00005590


	//   ....[16]....
        /*00c0*/ 	.word	0x00005600


	//   ....[17]....
        /*00c4*/ 	.word	0x00005660


	//   ....[18]....
        /*00c8*/ 	.word	0x000056d0


	//   ....[19]....
        /*00cc*/ 	.word	0x00005730


	//----- nvinfo : EIATTR_EXIT_INSTR_OFFSETS
	.align		4
.L_1995:
        /*00d0*/ 	.byte	0x04, 0x1c
        /*00d2*/ 	.short	(.L_1997 - .L_1996)


	//   ....[0]....
.L_1996:
        /*00d4*/ 	.word	0x000052b0


	//   ....[1]....
        /*00d8*/ 	.word	0x00005340


	//----- nvinfo : EIATTR_MAX_THREADS
	.align		4
.L_1997:
        /*00dc*/ 	.byte	0x04, 0x05
        /*00de*/ 	.short	(.L_1999 - .L_1998)
.L_1998:
        /*00e0*/ 	.word	0x00000080
        /*00e4*/ 	.word	0x00000001
        /*00e8*/ 	.word	0x00000001


	//----- nvinfo : EIATTR_CRS_STACK_SIZE
	.align		4
.L_1999:
        /*00ec*/ 	.byte	0x04, 0x1e
        /*00ee*/ 	.short	(.L_2001 - .L_2000)
.L_2000:
        /*00f0*/ 	.word	0x00000000


	//----- nvinfo : EIATTR_CBANK_PARAM_SIZE
	.align		4
.L_2001:
        /*00f4*/ 	.byte	0x03, 0x19
        /*00f6*/ 	.short	0x0128


	//----- nvinfo : EIATTR_PARAM_CBANK
	.align		4
        /*00f8*/ 	.byte	0x04, 0x0a
        /*00fa*/ 	.short	(.L_2003 - .L_2002)
	.align		4
.L_2002:
        /*00fc*/ 	.word	index@(.nv.constant0._ZN10layer_norm13ln_bwd_kernelINS_13Kernel_traitsIf13__nv_bfloat16S2_S2_fjLj4096ELj1ELj1ELj4ELj16ENS_18Kernel_traits_baseILj4096EfS2_S2_S2_fjLj128EEEEELb0ELb0ELb1ELb0EEEvNS_9BwdParamsE)
        /*0100*/ 	.short	0x0210
        /*0102*/ 	.short	0x0128


	//----- nvinfo : EIATTR_SW_WAR
	.align		4
.L_2003:
        /*0104*/ 	.byte	0x04, 0x36
        /*0106*/ 	.short	(.L_2005 - .L_2004)
.L_2004:
        /*0108*/ 	.word	0x00000008
.L_2005:


//--------------------- .nv.info._ZN10layer_norm13ln_bwd_kernelINS_13Kernel_traitsIf13__nv_bfloat16S2_S2_fjLj4096ELj1ELj1ELj4ELj16ENS_18Kernel_traits_baseILj4096EfS2_S2_S2_fjLj128EEEEELb0ELb0ELb1ELb1EEEvNS_9BwdParamsE --------------------------
	.section	.nv.info._ZN10layer_norm13ln_bwd_kernelINS_13Kernel_traitsIf13__nv_bfloat16S2_S2_fjLj4096ELj1ELj1ELj4ELj16ENS_18Kernel_traits_baseILj4096EfS2_S2_S2_fjLj128EEEEELb0ELb0ELb1ELb1EEEvNS_9BwdParamsE,"",@"SHT_CUDA_INFO"
	.sectionflags	@""
	.align	4


	//----- nvinfo : EIATTR_CUDA_API_VERSION
	.align		4
        /*0000*/ 	.byte	0x04, 0x37
        /*0002*/ 	.short	(.L_2007 - .L_2006)
.L_2006:
        /*0004*/ 	.word	0x00000082


	//----- nvinfo : EIATTR_KPARAM_INFO
	.align		4
.L_2007:
        /*0008*/ 	.byte	0x04, 0x17
        /*000a*/ 	.short	(.L_2009 - .L_2008)
.L_2008:
        /*000c*/ 	.word	0x00000000
        /*0010*/ 	.short	0x0000
        /*0012*/ 	.short	0x0000
        /*0014*/ 	.byte	0x00, 0xf0, 0xa1, 0x04


	//----- nvinfo : EIATTR_SPARSE_MMA_MASK
	.align		4
.L_2009:
        /*0018*/ 	.byte	0x03, 0x50
        /*001a*/ 	.short	0x0000


	//----- nvinfo : EIATTR_MAXREG_COUNT
	.align		4
        /*001c*/ 	.byte	0x03, 0x1b
        /*001e*/ 	.short	0x00ff


	//----- nvinfo : EIATTR_NUM_BARRIERS
	.align		4
        /*0020*/ 	.byte	0x02, 0x4c
        /*0022*/ 	.byte	0x01
	.zero		1


	//----- nvinfo : EIATTR_MERCURY_ISA_VERSION
	.align		4
        /*0024*/ 	.byte	0x03, 0x5f
        /*0026*/ 	.short	0x0101


	//----- nvinfo : EIATTR_COOP_GROUP_MASK_REGIDS
	.align		4
        /*0028*/ 	.byte	0x04, 0x29
        /*002a*/ 	.short	(.L_2011 - .L_2010)


	//   ....[0]....
.L_2010:
        /*002c*/ 	.word	0xffffffff


	//   ....[1]....
        /*0030*/ 	.word	0xffffffff


	//   ....[2]....
        /*0034*/ 	.word	0xffffffff


	//   ....[3]....
        /*0038*/ 	.word	0xffffffff


	//   ....[4]....
        /*003c*/ 	.word	0xffffffff


	//   ....[5]....
        /*0040*/ 	.word	0xffffffff


	//   ....[6]....
        /*0044*/ 	.word	0xffffffff


	//   ....[7]....
        /*0048*/ 	.word	0xffffffff


	//   ....[8]....
        /*004c*/ 	.word	0xffffffff


	//   ....[9]....
        /*0050*/ 	.word	0xffffffff


	//   ....[10]....
        /*0054*/ 	.word	0x050000d1


	//   ....[11]....
        /*0058*/ 	.word	0x050000d1


	//   ....[12]....
        /*005c*/ 	.word	0x050000d1


	//   ....[13]....
        /*0060*/ 	.word	0x050000d1


	//   ....[14]....
        /*0064*/ 	.word	0x050000d1


	//   ....[15]....
        /*0068*/ 	.word	0x050000d1


	//   ....[16]....
        /*006c*/ 	.word	0x050000d1


	//   ....[17]....
        /*0070*/ 	.word	0x050000d1


	//   ....[18]....
        /*0074*/ 	.word	0x050000d1


	//   ....[19]....
        /*0078*/ 	.word	0x050000d1


	//----- nvinfo : EIATTR_COOP_GROUP_INSTR_OFFSETS
	.align		4
.L_2011:
        /*007c*/ 	.byte	0x04, 0x28
        /*007e*/ 	.short	(.L_2013 - .L_2012)


	//   ....[0]....
.L_2012:
        /*0080*/ 	.word	0x00001f30


	//   ....[1]....
        /*0084*/ 	.word	0x00001f40


	//   ....[2]....
        /*0088*/ 	.word	0x00001f70


	//   ....[3]....
        /*008c*/ 	.word	0x00001f80


	//   ....[4]....
        /*0090*/ 	.word	0x00001fb0


	//   ....[5]....
        /*0094*/ 	.word	0x00001fc0


	//   ....[6]....
        /*0098*/ 	.word	0x00001ff0


	//   ....[7]....
        /*009c*/ 	.word	0x00002000


	//   ....[8]....
        /*00a0*/ 	.word	0x00002030


	//   ....[9]....
        /*00a4*/ 	.word	0x00002040


	//   ....[10]....
        /*00a8*/ 	.word	0x00004cb0


	//   ....[11]....
        /*00ac*/ 	.word	0x00004d00


	//   ....[12]....
        /*00b0*/ 	.word	0x00004d70


	//   ....[13]....
        /*00b4*/ 	.word	0x00004dd0


	//   ....[14]....
        /*00b8*/ 	.word	0x00004e40


	//   ....[15]....
        /*00bc*/ 	.word	0x00004ea0


	//   ....[16]....
        /*00c0*/ 	.word	0x00004f10


	//   ....[17]....
        /*00c4*/ 	.word	0x00004f70


	//   ....[18]....
        /*00c8*/ 	.word	0x00004fe0


	//   ....[19]....
        /*00cc*/ 	.word	0x00005040


	//----- nvinfo : EIATTR_EXIT_INSTR_OFFSETS
	.align		4
.L_2013:
        /*00d0*/ 	.byte	0x04, 0x1c
        /*00d2*/ 	.short	(.L_2015 - .L_2014)


	//   ....[0]....
.L_2014:
        /*00d4*/ 	.word	0x00004c50


	//----- nvinfo : EIATTR_MAX_THREADS
	.align		4
.L_2015:
        /*00d8*/ 	.byte	0x04, 0x05
        /*00da*/ 	.short	(.L_2017 - .L_2016)
.L_2016:
        /*00dc*/ 	.word	0x00000080
        /*00e0*/ 	.word	0x00000001
        /*00e4*/ 	.word	0x00000001


	//----- nvinfo : EIATTR_CRS_STACK_SIZE
	.align		4
.L_2017:
        /*00e8*/ 	.byte	0x04, 0x1e
        /*00ea*/ 	.short	(.L_2019 - .L_2018)
.L_2018:
        /*00ec*/ 	.word	0x00000000


	//----- nvinfo : EIATTR_CBANK_PARAM_SIZE
	.align		4
.L_2019:
        /*00f0*/ 	.byte	0x03, 0x19
        /*00f2*/ 	.short	0x0128


	//----- nvinfo : EIATTR_PARAM_CBANK
	.align		4
        /*00f4*/ 	.byte	0x04, 0x0a
        /*00f6*/ 	.short	(.L_2021 - .L_2020)
	.align		4
.L_2020:
        /*00f8*/ 	.word	index@(.nv.constant0._ZN10layer_norm13ln_bwd_kernelINS_13Kernel_traitsIf13__nv_bfloat16S2_S2_fjLj4096ELj1ELj1ELj4ELj16ENS_18Kernel_traits_baseILj4096EfS2_S2_S2_fjLj128EEEEELb0ELb0ELb1ELb1EEEvNS_9BwdParamsE)
        /*00fc*/ 	.short	0x0210
        /*00fe*/ 	.short	0x0128


	//----- nvinfo : EIATTR_SW_WAR
	.align		4
.L_2021:
        /*0100*/ 	.byte	0x04, 0x36
        /*0102*/ 	.short	(.L_2023 - .L_2022)
.L_2022:
        /*0104*/ 	.word	0x00000008
.L_2023:


//--------------------- .nv.info._ZN10layer_norm13ln_bwd_kernelINS_13Kernel_traitsIf13__nv_bfloat16S2_S2_fjLj4096ELj1ELj1ELj4ELj16ENS_18Kernel_traits_baseILj4096EfS2_S2_S2_fjLj128EEEEELb0ELb1ELb0ELb0EEEvNS_9BwdParamsE --------------------------
	.section	.nv.info._ZN10layer_norm13ln_bwd_kernelINS_13Kernel_traitsIf13__nv_bfloat16S2_S2_fjLj4096ELj1ELj1ELj4ELj16ENS_18Kernel_traits_baseILj4096EfS2_S2_S2_fjLj128EEEEELb0ELb1ELb0ELb0EEEvNS_9BwdParamsE,"",@"SHT_CUDA_INFO"
	.sectionflags	@""
	.align	4


	//----- nvinfo : EIATTR_CUDA_API_VERSION
	.align		4
        /*0000*/ 	.byte	0x04, 0x37
        /*0002*/ 	.short	(.L_2025 - .L_2024)
.L_2024:
        /*0004*/ 	.word	0x00000082


	//----- nvinfo : EIATTR_KPARAM_INFO
	.align		4
.L_2025:
        /*0008*/ 	.byte	0x04, 0x17
        /*000a*/ 	.short	(.L_2027 - .L_2026)
.L_2026:
        /*000c*/ 	.word	0x00000000
        /*0010*/ 	.short	0x0000
        /*0012*/ 	.short	0x0000
        /*0014*/ 	.byte	0x00, 0xf0, 0xa1, 0x04


	//----- nvinfo : EIATTR_SPARSE_MMA_MASK
	.align		4
.L_2027:
        /*0018*/ 	.byte	0x03, 0x50
        /*001a*/ 	.short	0x0000


	//----- nvinfo : EIATTR_MAXREG_COUNT
	.align		4
        /*001c*/ 	.byte	0x03, 0x1b
        /*001e*/ 	.short	0x00ff


	//----- nvinfo : EIATTR_NUM_BARRIERS
	.align		4
        /*0020*/ 	.byte	0x02, 0x4c
        /*0022*/ 	.byte	0x01
	.zero		1


	//----- nvinfo : EIATTR_ANNOTATIONS
	.align		4
        /*0024*/ 	.byte	0x04, 0x55
        /*0026*/ 	.short	(.L_2029 - .L_2028)


	//   ....[0]....
.L_2028:
        /* <DEDUP_REMOVED lines=14> */


	//----- nvinfo : EIATTR_MERCURY_ISA_VERSION
	.align		4
.L_2029:
        /*00f8*/ 	.byte	0x03, 0x5f
        /*00fa*/ 	.short	0x0101


	//----- nvinfo : EIATTR_COOP_GROUP_MASK_REGIDS
	.align		4
        /*00fc*/ 	.byte	0x04, 0x29
        /*00fe*/ 	.short	(.L_2031 - .L_2030)


	//   ....[0]....
.L_2030:
        /*0100*/ 	.word	0xffffffff


	//   ....[1]....
        /*0104*/ 	.word	0xffffffff


	//   ....[2]....
        /*0108*/ 	.word	0xffffffff


	//   ....[3]....
        /*010c*/ 	.word	0xffffffff


	//   ....[4]....
        /*0110*/ 	.word	0xffffffff


	//   ....[5]....
        /*0114*/ 	.word	0xffffffff


	//   ....[6]....
        /*0118*/ 	.word	0xffffffff


	//   ....[7]....
        /*011c*/ 	.word	0xffffffff


	//   ....[8]....
        /*0120*/ 	.word	0xffffffff


	//   ....[9]....
        /*0124*/ 	.word	0xffffffff


	//   ....[10]....
        /*0128*/ 	.word	0x050000c3


	//   ....[11]....
        /*012c*/ 	.word	0x050000c3


	//   ....[12]....
        /*0130*/ 	.word	0x050000c3


	//   ....[13]....
        /*0134*/ 	.word	0x050000c3


	//   ....[14]....
        /*0138*/ 	.word	0x050000c3


	//   ....[15]....
        /*013c*/ 	.word	0x050000c3


	//   ....[16]....
        /*0140*/ 	.word	0x050000c3


	//   ....[17]....
        /*0144*/ 	.word	0x050000c3


	//   ....[18]....
        /*0148*/ 	.word	0x050000c3


	//   ....[19]....
        /*014c*/ 	.word	0x050000c3


	//----- nvinfo : EIATTR_COOP_GROUP_INSTR_OFFSETS
	.align		4
.L_2031:
        /*0150*/ 	.byte	0x04, 0x28
        /*0152*/ 	.short	(.L_2033 - .L_2032)


	//   ....[0]....
.L_2032:
        /*0154*/ 	.word	0x00002290


	//   ....[1]....
        /*0158*/ 	.word	0x000022a0


	//   ....[2]....
        /*015c*/ 	.word	0x000022d0


	//   ....[3]....
        /*0160*/ 	.word	0x000022f0


	//   ....[4]....
        /*0164*/ 	.word	0x00002310


	//   ....[5]....
        /*0168*/ 	.word	0x00002320


	//   ....[6]....
        /*016c*/ 	.word	0x00002350


	//   ....[7]....
        /*0170*/ 	.word	0x00002370


	//   ....[8]....
        /*0174*/ 	.word	0x00002390


	//   ....[9]....
        /*0178*/ 	.word	0x000023a0


	//   ....[10]....
        /*017c*/ 	.word	0x000047a0


	//   ....[11]....
        /*0180*/ 	.word	0x000047f0


	//   ....[12]....
        /*0184*/ 	.word	0x00004860


	//   ....[13]....
        /*0188*/ 	.word	0x000048c0


	//   ....[14]....
        /*018c*/ 	.word	0x00004920


	//   ....[15]....
        /*0190*/ 	.word	0x00004970


	//   ....[16]....
        /*0194*/ 	.word	0x000049d0


	//   ....[17]....
        /*0198*/ 	.word	0x00004a30


	//   ....[18]....
        /*019c*/ 	.word	0x00004aa0


	//   ....[19]....
        /*01a0*/ 	.word	0x00004b00


	//----- nvinfo : EIATTR_EXIT_INSTR_OFFSETS
	.align		4
.L_2033:
        /*01a4*/ 	.byte	0x04, 0x1c
        /*01a6*/ 	.short	(.L_2035 - .L_2034)


	//   ....[0]....
.L_2034:
        /*01a8*/ 	.word	0x00004670


	//   ....[1]....
        /*01ac*/ 	.word	0x00004740


	//----- nvinfo : EIATTR_MAX_THREADS
	.align		4
.L_2035:
        /*01b0*/ 	.byte	0x04, 0x05
        /*01b2*/ 	.short	(.L_2037 - .L_2036)
.L_2036:
        /*01b4*/ 	.word	0x00000080
        /*01b8*/ 	.word	0x00000001
        /*01bc*/ 	.word	0x00000001


	//----- nvinfo : EIATTR_CRS_STACK_SIZE
	.align		4
.L_2037:
        /*01c0*/ 	.byte	0x04, 0x1e
        /*01c2*/ 	.short	(.L_2039 - .L_2038)
.L_2038:
        /*01c4*/ 	.word	0x00000000


	//----- nvinfo : EIATTR_CBANK_PARAM_SIZE
	.align		4
.L_2039:
        /*01c8*/ 	.byte	0x03, 0x19
        /*01ca*/ 	.short	0x0128


	//----- nvinfo : EIATTR_PARAM_CBANK
	.align		4
        /*01cc*/ 	.byte	0x04, 0x0a
        /*01ce*/ 	.short	(.L_2041 - .L_2040)
	.align		4
.L_2040:
        /*01d0*/ 	.word	index@(.nv.constant0._ZN10layer_norm13ln_bwd_kernelINS_13Kernel_traitsIf13__nv_bfloat16S2_S2_fjLj4096ELj1ELj1ELj4ELj16ENS_18Kernel_traits_baseILj4096EfS2_S2_S2_fjLj128EEEEELb0ELb1ELb0ELb0EEEvNS_9BwdParamsE)
        /*01d4*/ 	.short	0x0210
        /*01d6*/ 	.short	0x0128


	//----- nvinfo : EIATTR_SW_WAR
	.align		4
.L_2041:
        /*01d8*/ 	.byte	0x04, 0x36
        /*01da*/ 	.short	(.L_2043 - .L_2042)
.L_2042:
        /*01dc*/ 	.word	0x00000008
.L_2043:


//--------------------- .nv.info._ZN10layer_norm13ln_bwd_kernelINS_13Kernel_traitsIf13__nv_bfloat16S2_S2_fjLj4096ELj1ELj1ELj4ELj16ENS_18Kernel_traits_baseILj4096EfS2_S2_S2_fjLj128EEEEELb0ELb1ELb0ELb1EEEvNS_9BwdParamsE --------------------------
	.section	.nv.info._ZN10layer_norm13ln_bwd_kernelINS_13Kernel_traitsIf13__nv_bfloat16S2_S2_fjLj4096ELj1ELj1ELj4ELj16ENS_18Kernel_traits_baseILj4096EfS2_S2_S2_fjLj128EEEEELb0ELb1ELb0ELb1EEEvNS_9BwdParamsE,"",@"SHT_CUDA_INFO"
	.sectionflags	@""
	.align	4


	//----- nvinfo : EIATTR_CUDA_API_VERSION
	.align		4
        /*0000*/ 	.byte	0x04, 0x37
        /*0002*/ 	.short	(.L_2045 - .L_2044)
.L_2044:
        /*0004*/ 	.word	0x00000082


	//----- nvinfo : EIATTR_KPARAM_INFO
	.align		4
.L_2045:
        /*0008*/ 	.byte	0x04, 0x17
        /*000a*/ 	.short	(.L_2047 - .L_2046)
.L_2046:
        /*000c*/ 	.word	0x00000000
        /*0010*/ 	.short	0x0000
        /*0012*/ 	.short	0x0000
        /*0014*/ 	.byte	0x00, 0xf0, 0xa1, 0x04


	//----- nvinfo : EIATTR_SPARSE_MMA_MASK
	.align		4
.L_2047:
        /*0018*/ 	.byte	0x03, 0x50
        /*001a*/ 	.short	0x0000


	//----- nvinfo : EIATTR_MAXREG_COUNT
	.align		4
        /*001c*/ 	.byte	0x03, 0x1b
        /*001e*/ 	.short	0x00ff


	//----- nvinfo : EIATTR_NUM_BARRIERS
	.align		4
        /*0020*/ 	.byte	0x02, 0x4c
        /*0022*/ 	.byte	0x01
	.zero		1


	//----- nvinfo : EIATTR_ANNOTATIONS
	.align		4
        /*0024*/ 	.byte	0x04, 0x55
        /*0026*/ 	.short	(.L_2049 - .L_2048)


	//   ....[0]....
.L_2048:
        /* <DEDUP_REMOVED lines=14> */
        /*00fc*/ 	.byte	0xd0, 0x40, 0x00, 0x00


	//----- nvinfo : EIATTR_MERCURY_ISA_VERSION
	.align		4
.L_2049:
        /*0100*/ 	.byte	0x03, 0x5f
        /*0102*/ 	.short	0x0101


	//----- nvinfo : EIATTR_COOP_GROUP_MASK_REGIDS
	.align		4
        /*0104*/ 	.byte	0x04, 0x29
        /*0106*/ 	.short	(.L_2051 - .L_2050)


	//   ....[0]....
.L_2050:
        /*0108*/ 	.word	0xffffffff


	//   ....[1]....
        /*010c*/ 	.word	0xffffffff


	//   ....[2]....
        /*0110*/ 	.word	0xffffffff


	//   ....[3]....
        /*0114*/ 	.word	0xffffffff


	//   ....[4]....
        /*0118*/ 	.word	0xffffffff


	//   ....[5]....
        /*011c*/ 	.word	0xffffffff


	//   ....[6]....
        /*0120*/ 	.word	0xffffffff


	//   ....[7]....
        /*0124*/ 	.word	0xffffffff


	//   ....[8]....
        /*0128*/ 	.word	0xffffffff


	//   ....[9]....
        /*012c*/ 	.word	0xffffffff


	//   ....[10]....
        /*0130*/ 	.word	0x0500007a


	//   ....[11]....
        /*0134*/ 	.word	0x0500007a


	//   ....[12]....
        /*0138*/ 	.word	0x0500007a


	//   ....[13]....
        /*013c*/ 	.word	0x0500007a


	//   ....[14]....
        /*0140*/ 	.word	0x0500007a


	//   ....[15]....
        /*0144*/ 	.word	0x0500007a


	//   ....[16]....
        /*0148*/ 	.word	0x0500007a


	//   ....[17]....
        /*014c*/ 	.word	0x0500007a


	//   ....[18]....
        /*0150*/ 	.word	0x0500007a


	//   ....[19]....
        /*0154*/ 	.word	0x0500007a


	//----- nvinfo : EIATTR_COOP_GROUP_INSTR_OFFSETS
	.align		4
.L_2051:
        /*0158*/ 	.byte	0x04, 0x28
        /*015a*/ 	.short	(.L_2053 - .L_2052)


	//   ....[0]....
.L_2052:
        /*015c*/ 	.word	0x00002120


	//   ....[1]....
        /*0160*/ 	.word	0x00002140


	//   ....[2]....
        /*0164*/ 	.word	0x00002160


	//   ....[3]....
        /*0168*/ 	.word	0x00002180


	//   ....[4]....
        /*016c*/ 	.word	0x000021a0


	//   ....[5]....
        /*0170*/ 	.word	0x000021c0


	//   ....[6]....
        /*0174*/ 	.word	0x000021e0


	//   ....[7]....
        /*0178*/ 	.word	0x00002200


	//   ....[8]....
        /*017c*/ 	.word	0x00002210


	//   ....[9]....
        /*0180*/ 	.word	0x00002230


	//   ....[10]....
        /*0184*/ 	.word	0x000047c0


	//   ....[11]....
        /*0188*/ 	.word	0x00004810


	//   ....[12]....
        /*018c*/ 	.word	0x00004870


	//   ....[13]....
        /*0190*/ 	.word	0x000048c0


	//   ....[14]....
        /*0194*/ 	.word	0x00004920


	//   ....[15]....
        /*0198*/ 	.word	0x00004970


	//   ....[16]....
        /*019c*/ 	.word	0x000049d0


	//   ....[17]....
        /*01a0*/ 	.word	0x00004a20


	//   ....[18]....
        /*01a4*/ 	.word	0x00004a80


	//   ....[19]....
        /*01a8*/ 	.word	0x00004ad0


	//----- nvinfo : EIATTR_EXIT_INSTR_OFFSETS
	.align		4
.L_2053:
        /*01ac*/ 	.byte	0x04, 0x1c
        /*01ae*/ 	.short	(.L_2055 - .L_2054)


	//   ....[0]....
.L_2054:
        /*01b0*/ 	.word	0x00004760


	//----- nvinfo : EIATTR_MAX_THREADS
	.align		4
.L_2055:
        /*01b4*/ 	.byte	0x04, 0x05
        /*01b6*/ 	.short	(.L_2057 - .L_2056)
.L_2056:
        /*01b8*/ 	.word	0x00000080
        /*01bc*/ 	.word	0x00000001
        /*01c0*/ 	.word	0x00000001


	//----- nvinfo : EIATTR_CRS_STACK_SIZE
	.align		4
.L_2057:
        /*01c4*/ 	.byte	0x04, 0x1e
        /*01c6*/ 	.short	(.L_2059 - .L_2058)
.L_2058:
        /*01c8*/ 	.word	0x00000000


	//----- nvinfo : EIATTR_CBANK_PARAM_SIZE
	.align		4
.L_2059:
        /*01cc*/ 	.byte	0x03, 0x19
        /*01ce*/ 	.short	0x0128


	//----- nvinfo : EIATTR_PARAM_CBANK
	.align		4
        /*01d0*/ 	.byte	0x04, 0x0a
        /*01d2*/ 	.short	(.L_2061 - .L_2060)
	.align		4
.L_2060:
        /*01d4*/ 	.word	index@(.nv.constant0._ZN10layer_norm13ln_bwd_kernelINS_13Kernel_traitsIf13__nv_bfloat16S2_S2_fjLj4096ELj1ELj1ELj4ELj16ENS_18Kernel_traits_baseILj4096EfS2_S2_S2_fjLj128EEEEELb0ELb1ELb0ELb1EEEvNS_9BwdParamsE)
        /*01d8*/ 	.short	0x0210
        /*01da*/ 	.short	0x0128


	//----- nvinfo : EIATTR_SW_WAR
	.align		4
.L_2061:
        /*01dc*/ 	.byte	0x04, 0x36
        /*01de*/ 	.short	(.L_2063 - .L_2062)
.L_2062:
        /*01e0*/ 	.word	0x00000008
.L_2063:


//--------------------- .nv.info._ZN10layer_norm13ln_bwd_kernelINS_13Kernel_traitsIf13__nv_bfloat16S2_S2_fjLj4096ELj1ELj1ELj4ELj16ENS_18Kernel_traits_baseILj4096EfS2_S2_S2_fjLj128EEEEELb0ELb1ELb1ELb0EEEvNS_9BwdParamsE --------------------------
	.section	.nv.info._ZN10layer_norm13ln_bwd_kernelINS_13Kernel_traitsIf13__nv_bfloat16S2_S2_fjLj4096ELj1ELj1ELj4ELj16ENS_18Kernel_traits_baseILj4096EfS2_S2_S2_fjLj128EEEEELb0ELb1ELb1ELb0EEEvNS_9BwdParamsE,"",@"SHT_CUDA_INFO"
	.sectionflags	@""
	.align	4


	//----- nvinfo : EIATTR_CUDA_API_VERSION
	.align		4
        /*0000*/ 	.byte	0x04, 0x37
        /*0002*/ 	.short	(.L_2065 - .L_2064)
.L_2064:
        /*0004*/ 	.word	0x00000082


	//----- nvinfo : EIATTR_KPARAM_INFO
	.align		4
.L_2065:
        /*0008*/ 	.byte	0x04, 0x17
        /*000a*/ 	.short	(.L_2067 - .L_2066)
.L_2066:
        /*000c*/ 	.word	0x00000000
        /*0010*/ 	.short	0x0000
        /*0012*/ 	.short	0x0000
        /*0014*/ 	.byte	0x00, 0xf0, 0xa1, 0x04


	//----- nvinfo : EIATTR_SPARSE_MMA_MASK
	.align		4
.L_2067:
        /*0018*/ 	.byte	0x03, 0x50
        /*001a*/ 	.short	0x0000


	//----- nvinfo : EIATTR_MAXREG_COUNT
	.align		4
        /*001c*/ 	.byte	0x03, 0x1b
        /*001e*/ 	.short	0x00ff


	//----- nvinfo : EIATTR_NUM_BARRIERS
	.align		4
        /*0020*/ 	.byte	0x02, 0x4c
        /*0022*/ 	.byte	0x01
	.zero		1


	//----- nvinfo : EIATTR_ANNOTATIONS
	.align		4
        /*0024*/ 	.byte	0x04, 0x55
        /*0026*/ 	.short	(.L_2069 - .L_2068)


	//   ....[0]....
.L_2068:
        /* <DEDUP_REMOVED lines=25> */


	//----- nvinfo : EIATTR_MERCURY_ISA_VERSION
	.align		4
.L_2069:
        /*01a0*/ 	.byte	0x03, 0x5f
        /*01a2*/ 	.short	0x0101


	//----- nvinfo : EIATTR_COOP_GROUP_MASK_REGIDS
	.align		4
        /*01a4*/ 	.byte	0x04, 0x29
        /*01a6*/ 	.short	(.L_2071 - .L_2070)


	//   ....[0]....
.L_2070:
        /*01a8*/ 	.word	0xffffffff


	//   ....[1]....
        /*01ac*/ 	.word	0xffffffff


	//   ....[2]....
        /*01b0*/ 	.word	0xffffffff


	//   ....[3]....
        /*01b4*/ 	.word	0xffffffff


	//   ....[4]....
        /*01b8*/ 	.word	0xffffffff


	//   ....[5]....
        /*01bc*/ 	.word	0xffffffff


	//   ....[6]....
        /*01c0*/ 	.word	0xffffffff


	//   ....[7]....
        /*01c4*/ 	.word	0xffffffff


	//   ....[8]....
        /*01c8*/ 	.word	0xffffffff


	//   ....[9]....
        /*01cc*/ 	.word	0xffffffff


	//   ....[10]....
        /*01d0*/ 	.word	0x050000c7


	//   ....[11]....
        /*01d4*/ 	.word	0x050000c7


	//   ....[12]....
        /*01d8*/ 	.word	0x050000c7


	//   ....[13]....
        /*01dc*/ 	.word	0x050000c7


	//   ....[14]....
        /*01e0*/ 	.word	0x050000c7


	//   ....[15]....
        /*01e4*/ 	.word	0x050000c7


	//   ....[16]....
        /*01e8*/ 	.word	0x050000c7


	//   ....[17]....
        /*01ec*/ 	.word	0x050000c7


	//   ....[18]....
        /*01f0*/ 	.word	0x050000c7


	//   ....[19]....
        /*01f4*/ 	.word	0x050000c7


	//----- nvinfo : EIATTR_COOP_GROUP_INSTR_OFFSETS
	.align		4
.L_2071:
        /*01f8*/ 	.byte	0x04, 0x28
        /*01fa*/ 	.short	(.L_2073 - .L_2072)


	//   ....[0]....
.L_2072:
        /*01fc*/ 	.word	0x00002600


	//   ....[1]....
        /*0200*/ 	.word	0x00002620


	//   ....[2]....
        /*0204*/ 	.word	0x00002640


	//   ....[3]....
        /*0208*/ 	.word	0x00002660


	//   ....[4]....
        /*020c*/ 	.word	0x00002680


	//   ....[5]....
        /*0210*/ 	.word	0x000026a0


	//   ....[6]....
        /*0214*/ 	.word	0x000026c0


	//   ....[7]....
        /*0218*/ 	.word	0x000026e0


	//   ....[8]....
        /*021c*/ 	.word	0x000026f0


	//   ....[9]....
        /*0220*/ 	.word	0x00002710


	//   ....[10]....
        /*0224*/ 	.word	0x00006880


	//   ....[11]....
        /*0228*/ 	.word	0x000068f0


	//   ....[12]....
        /*022c*/ 	.word	0x00006960


	//   ....[13]....
        /*0230*/ 	.word	0x000069d0


	//   ....[14]....
        /*0234*/ 	.word	0x00006a40


	//   ....[15]....
        /*0238*/ 	.word	0x00006ab0


	//   ....[16]....
        /*023c*/ 	.word	0x00006b20


	//   ....[17]....
        /*0240*/ 	.word	0x00006b90


	//   ....[18]....
        /*0244*/ 	.word	0x00006c00


	//   ....[19]....
        /*0248*/ 	.word	0x00006c50


	//----- nvinfo : EIATTR_EXIT_INSTR_OFFSETS
	.align		4
.L_2073:
        /*024c*/ 	.byte	0x04, 0x1c
        /*024e*/ 	.short	(.L_2075 - .L_2074)


	//   ....[0]....
.L_2074:
        /*0250*/ 	.word	0x00006750


	//   ....[1]....
        /*0254*/ 	.word	0x00006820


	//----- nvinfo : EIATTR_MAX_THREADS
	.align		4
.L_2075:
        /*0258*/ 	.byte	0x04, 0x05
        /*025a*/ 	.short	(.L_2077 - .L_2076)
.L_2076:
        /*025c*/ 	.word	0x00000080
        /*0260*/ 	.word	0x00000001
        /*0264*/ 	.word	0x00000001


	//----- nvinfo : EIATTR_CRS_STACK_SIZE
	.align		4
.L_2077:
        /*0268*/ 	.byte	0x04, 0x1e
        /*026a*/ 	.short	(.L_2079 - .L_2078)
.L_2078:
        /*026c*/ 	.word	0x00000000


	//----- nvinfo : EIATTR_CBANK_PARAM_SIZE
	.align		4
.L_2079:
        /*0270*/ 	.byte	0x03, 0x19
        /*0272*/ 	.short	0x0128


	//----- nvinfo : EIATTR_PARAM_CBANK
	.align		4
        /*0274*/ 	.byte	0x04, 0x0a
        /*0276*/ 	.short	(.L_2081 - .L_2080)
	.align		4
.L_2080:
        /*0278*/ 	.word	index@(.nv.constant0._ZN10layer_norm13ln_bwd_kernelINS_13Kernel_traitsIf13__nv_bfloat16S2_S2_fjLj4096ELj1ELj1ELj4ELj16ENS_18Kernel_traits_baseILj4096EfS2_S2_S2_fjLj128EEEEELb0ELb1ELb1ELb0EEEvNS_9BwdParamsE)
        /*027c*/ 	.short	0x0210
        /*027e*/ 	.short	0x0128


	//----- nvinfo : EIATTR_SW_WAR
	.align		4
.L_2081:
        /*0280*/ 	.byte	0x04, 0x36
        /*0282*/ 	.short	(.L_2083 - .L_2082)
.L_2082:
        /*0284*/ 	.word	0x00000008
.L_2083:


//--------------------- .nv.info._ZN10layer_norm13ln_bwd_kernelINS_13Kernel_traitsIf13__nv_bfloat16S2_S2_fjLj4096ELj1ELj1ELj4ELj16ENS_18Kernel_traits_baseILj4096EfS2_S2_S2_fjLj128EEEEELb0ELb1ELb1ELb1EEEvNS_9BwdParamsE --------------------------
	.section	.nv.info._ZN10layer_norm13ln_bwd_kernelINS_13Kernel_traitsIf13__nv_bfloat16S2_S2_fjLj4096ELj1ELj1ELj4ELj16ENS_18Kernel_traits_baseILj4096EfS2_S2_S2_fjLj128EEEEELb0ELb1ELb1ELb1EEEvNS_9BwdParamsE,"",@"SHT_CUDA_INFO"
	.sectionflags	@""
	.align	4


	//----- nvinfo : EIATTR_CUDA_API_VERSION
	.align		4
        /*0000*/ 	.byte	0x04, 0x37
        /*0002*/ 	.short	(.L_2085 - .L_2084)
.L_2084:
        /*0004*/ 	.word	0x00000082


	//----- nvinfo : EIATTR_KPARAM_INFO
	.align		4
.L_2085:
        /*0008*/ 	.byte	0x04, 0x17
        /*000a*/ 	.short	(.L_2087 - .L_2086)
.L_2086:
        /*000c*/ 	.word	0x00000000
        /*0010*/ 	.short	0x0000
        /*0012*/ 	.short	0x0000
        /*0014*/ 	.byte	0x00, 0xf0, 0xa1, 0x04


	//----- nvinfo : EIATTR_SPARSE_MMA_MASK
	.align		4
.L_2087:
        /*0018*/ 	.byte	0x03, 0x50
        /*001a*/ 	.short	0x0000


	//----- nvinfo : EIATTR_MAXREG_COUNT
	.align		4
        /*001c*/ 	.byte	0x03, 0x1b
        /*001e*/ 	.short	0x00ff


	//----- nvinfo : EIATTR_NUM_BARRIERS
	.align		4
        /*0020*/ 	.byte	0x02, 0x4c
        /*0022*/ 	.byte	0x01
	.zero		1


	//----- nvinfo : EIATTR_ANNOTATIONS
	.align		4
        /*0024*/ 	.byte	0x04, 0x55
        /*0026*/ 	.short	(.L_2089 - .L_2088)


	//   ....[0]....
.L_2088:
        /* <DEDUP_REMOVED lines=27> */


	//----- nvinfo : EIATTR_MERCURY_ISA_VERSION
	.align		4
.L_2089:
        /*01c0*/ 	.byte	0x03, 0x5f
        /*01c2*/ 	.short	0x0101


	//----- nvinfo : EIATTR_COOP_GROUP_MASK_REGIDS
	.align		4
        /*01c4*/ 	.byte	0x04, 0x29
        /*01c6*/ 	.short	(.L_2091 - .L_2090)


	//   ....[0]....
.L_2090:
        /*01c8*/ 	.word	0xffffffff


	//   ....[1]....
        /*01cc*/ 	.word	0xffffffff


	//   ....[2]....
        /*01d0*/ 	.word	0xffffffff


	//   ....[3]....
        /*01d4*/ 	.word	0xffffffff


	//   ....[4]....
        /*01d8*/ 	.word	0xffffffff


	//   ....[5]....
        /*01dc*/ 	.word	0xffffffff


	//   ....[6]....
        /*01e0*/ 	.word	0xffffffff


	//   ....[7]....
        /*01e4*/ 	.word	0xffffffff


	//   ....[8]....
        /*01e8*/ 	.word	0xffffffff


	//   ....[9]....
        /*01ec*/ 	.word	0xffffffff


	//   ....[10]....
        /*01f0*/ 	.word	0x050000c7


	//   ....[11]....
        /*01f4*/ 	.word	0x050000c7


	//   ....[12]....
        /*01f8*/ 	.word	0x050000c7


	//   ....[13]....
        /*01fc*/ 	.word	0x050000c7


	//   ....[14]....
        /*0200*/ 	.word	0x050000c7


	//   ....[15]....
        /*0204*/ 	.word	0x050000c7


	//   ....[16]....
        /*0208*/ 	.word	0x050000c7


	//   ....[17]....
        /*020c*/ 	.word	0x050000c7


	//   ....[18]....
        /*0210*/ 	.word	0x050000c7


	//   ....[19]....
        /*0214*/ 	.word	0x050000c7


	//----- nvinfo : EIATTR_COOP_GROUP_INSTR_OFFSETS
	.align		4
.L_2091:
        /*0218*/ 	.byte	0x04, 0x28
        /*021a*/ 	.short	(.L_2093 - .L_2092)


	//   ....[0]....
.L_2092:
        /*021c*/ 	.word	0x00002510


	//   ....[1]....
        /*0220*/ 	.word	0x00002530


	//   ....[2]....
        /*0224*/ 	.word	0x00002550


	//   ....[3]....
        /*0228*/ 	.word	0x00002570


	//   ....[4]....
        /*022c*/ 	.word	0x00002590


	//   ....[5]....
        /*0230*/ 	.word	0x000025b0


	//   ....[6]....
        /*0234*/ 	.word	0x000025d0


	//   ....[7]....
        /*0238*/ 	.word	0x000025f0


	//   ....[8]....
        /*023c*/ 	.word	0x00002600


	//   ....[9]....
        /*0240*/ 	.word	0x00002620


	//   ....[10]....
        /*0244*/ 	.word	0x000061b0


	//   ....[11]....
        /*0248*/ 	.word	0x00006220


	//   ....[12]....
        /*024c*/ 	.word	0x00006290


	//   ....[13]....
        /*0250*/ 	.word	0x00006300


	//   ....[14]....
        /*0254*/ 	.word	0x00006370


	//   ....[15]....
        /*0258*/ 	.word	0x000063e0


	//   ....[16]....
        /*025c*/ 	.word	0x00006450


	//   ....[17]....
        /*0260*/ 	.word	0x000064c0


	//   ....[18]....
        /*0264*/ 	.word	0x00006530


	//   ....[19]....
        /*0268*/ 	.word	0x00006580


	//----- nvinfo : EIATTR_EXIT_INSTR_OFFSETS
	.align		4
.L_2093:
        /*026c*/ 	.byte	0x04, 0x1c
        /*026e*/ 	.short	(.L_2095 - .L_2094)


	//   ....[0]....
.L_2094:
        /*0270*/ 	.word	0x00006150


	//----- nvinfo : EIATTR_MAX_THREADS
	.align		4
.L_2095:
        /*0274*/ 	.byte	0x04, 0x05
        /*0276*/ 	.short	(.L_2097 - .L_2096)
.L_2096:
        /*0278*/ 	.word	0x00000080
        /*027c*/ 	.word	0x00000001
        /*0280*/ 	.word	0x00000001


	//----- nvinfo : EIATTR_CRS_STACK_SIZE
	.align		4
.L_2097:
        /*0284*/ 	.byte	0x04, 0x1e
        /*0286*/ 	.short	(.L_2099 - .L_2098)
.L_2098:
        /*0288*/ 	.word	0x00000000


	//----- nvinfo : EIATTR_CBANK_PARAM_SIZE
	.align		4
.L_2099:
        /*028c*/ 	.byte	0x03, 0x19
        /*028e*/ 	.short	0x0128


	//----- nvinfo : EIATTR_PARAM_CBANK
	.align		4
        /*0290*/ 	.byte	0x04, 0x0a
        /*0292*/ 	.short	(.L_2101 - .L_2100)
	.align		4
.L_2100:
        /*0294*/ 	.word	index@(.nv.constant0._ZN10layer_norm13ln_bwd_kernelINS_13Kernel_traitsIf13__nv_bfloat16S2_S2_fjLj4096ELj1ELj1ELj4ELj16ENS_18Kernel_traits_baseILj4096EfS2_S2_S2_fjLj128EEEEELb0ELb1ELb1ELb1EEEvNS_9BwdParamsE)
        /*0298*/ 	.short	0x0210
        /*029a*/ 	.short	0x0128


	//----- nvinfo : EIATTR_SW_WAR
	.align		4
.L_2101:
        /*029c*/ 	.byte	0x04, 0x36
        /*029e*/ 	.short	(.L_2103 - .L_2102)
.L_2102:
        /*02a0*/ 	.word	0x00000008
.L_2103:


//--------------------- .nv.info._ZN10layer_norm13ln_bwd_kernelINS_13Kernel_traitsIf13__nv_bfloat16S2_S2_fjLj4096ELj1ELj1ELj4ELj16ENS_18Kernel_traits_baseILj4096EfS2_S2_S2_fjLj128EEEEELb1ELb0ELb0ELb0EEEvNS_9BwdParamsE --------------------------
	.section	.nv.info._ZN10layer_norm13ln_bwd_kernelINS_13Kernel_traitsIf13__nv_bfloat16S2_S2_fjLj4096ELj1ELj1ELj4ELj16ENS_18Kernel_traits_baseILj4096EfS2_S2_S2_fjLj128EEEEELb1ELb0ELb0ELb0EEEvNS_9BwdParamsE,"",@"SHT_CUDA_INFO"
	.sectionflags	@""
	.align	4


	//----- nvinfo : EIATTR_CUDA_API_VERSION
	.align		4
        /*0000*/ 	.byte	0x04, 0x37
        /*0002*/ 	.short	(.L_2105 - .L_2104)
.L_2104:
        /*0004*/ 	.word	0x00000082


	//----- nvinfo : EIATTR_KPARAM_INFO
	.align		4
.L_2105:
        /*0008*/ 	.byte	0x04, 0x17
        /*000a*/ 	.short	(.L_2107 - .L_2106)
.L_2106:
        /*000c*/ 	.word	0x00000000
        /*0010*/ 	.short	0x0000
        /*0012*/ 	.short	0x0000
        /*0014*/ 	.byte	0x00, 0xf0, 0xa1, 0x04


	//----- nvinfo : EIATTR_SPARSE_MMA_MASK
	.align		4
.L_2107:
        /*0018*/ 	.byte	0x03, 0x50
        /*001a*/ 	.short	0x0000


	//----- nvinfo : EIATTR_MAXREG_COUNT
	.align		4
        /*001c*/ 	.byte	0x03, 0x1b
        /*001e*/ 	.short	0x00ff


	//----- nvinfo : EIATTR_NUM_BARRIERS
	.align		4
        /*0020*/ 	.byte	0x02, 0x4c
        /*0022*/ 	.byte	0x01
	.zero		1


	//----- nvinfo : EIATTR_MERCURY_ISA_VERSION
	.align		4
        /*0024*/ 	.byte	0x03, 0x5f
        /*0026*/ 	.short	0x0101


	//----- nvinfo : EIATTR_COOP_GROUP_MASK_REGIDS
	.align		4
        /*0028*/ 	.byte	0x04, 0x29
        /*002a*/ 	.short	(.L_2109 - .L_2108)


	//   ....[0]....
.L_2108:
        /*002c*/ 	.word	0xffffffff


	//   ....[1]....
        /*0030*/ 	.word	0xffffffff


	//   ....[2]....
        /*0034*/ 	.word	0xffffffff


	//   ....[3]....
        /*0038*/ 	.word	0xffffffff


	//   ....[4]....
        /*003c*/ 	.word	0xffffffff


	//   ....[5]....
        /*0040*/ 	.word	0xffffffff


	//   ....[6]....
        /*0044*/ 	.word	0xffffffff


	//   ....[7]....
        /*0048*/ 	.word	0xffffffff


	//   ....[8]....
        /*004c*/ 	.word	0xffffffff


	//   ....[9]....
        /*0050*/ 	.word	0xffffffff


	//   ....[10]....
        /*0054*/ 	.word	0x050000cf


	//   ....[11]....
        /*0058*/ 	.word	0x050000cf


	//   ....[12]....
        /*005c*/ 	.word	0x050000cf


	//   ....[13]....
        /*0060*/ 	.word	0x050000cf


	//   ....[14]....
        /*0064*/ 	.word	0x050000cf


	//   ....[15]....
        /*0068*/ 	.word	0x050000cf


	//   ....[16]....
        /*006c*/ 	.word	0x050000cf


	//   ....[17]....
        /*0070*/ 	.word	0x050000cf


	//   ....[18]....
        /*0074*/ 	.word	0x050000cf


	//   ....[19]....
        /*0078*/ 	.word	0x050000cf


	//----- nvinfo : EIATTR_COOP_GROUP_INSTR_OFFSETS
	.align		4
.L_2109:
        /*007c*/ 	.byte	0x04, 0x28
        /*007e*/ 	.short	(.L_2111 - .L_2110)


	//   ....[0]....
.L_2110:
        /*0080*/ 	.word	0x00001fc0


	//   ....[1]....
        /*0084*/ 	.word	0x00001fd0


	//   ....[2]....
        /*0088*/ 	.word	0x00002000


	//   ....[3]....
        /*008c*/ 	.word	0x00002010


	//   ....[4]....
        /*0090*/ 	.word	0x00002040


	//   ....[5]....
        /*0094*/ 	.word	0x00002050


	//   ....[6]....
        /*0098*/ 	.word	0x00002080


	//   ....[7]....
        /*009c*/ 	.word	0x00002090


	//   ....[8]....
        /*00a0*/ 	.word	0x000020c0


	//   ....[9]....
        /*00a4*/ 	.word	0x000020d0


	//   ....[10]....
        /*00a8*/ 	.word	0x00004290


	//   ....[11]....
        /*00ac*/ 	.word	0x000042e0


	//   ....[12]....
        /*00b0*/ 	.word	0x00004350


	//   ....[13]....
        /*00b4*/ 	.word	0x000043b0


	//   ....[14]....
        /*00b8*/ 	.word	0x00004420


	//   ....[15]....
        /*00bc*/ 	.word	0x00004480


	//   ....[16]....
        /*00c0*/ 	.word	0x000044f0


	//   ....[17]....
        /*00c4*/ 	.word	0x00004550


	//   ....[18]....
        /*00c8*/ 	.word	0x000045c0


	//   ....[19]....
        /*00cc*/ 	.word	0x00004620


	//----- nvinfo : EIATTR_EXIT_INSTR_OFFSETS
	.align		4
.L_2111:
        /*00d0*/ 	.byte	0x04, 0x1c
        /*00d2*/ 	.short	(.L_2113 - .L_2112)


	//   ....[0]....
.L_2112:
        /*00d4*/ 	.word	0x000041a0


	//   ....[1]....
        /*00d8*/ 	.word	0x00004230


	//----- nvinfo : EIATTR_MAX_THREADS
	.align		4
.L_2113:
        /*00dc*/ 	.byte	0x04, 0x05
        /*00de*/ 	.short	(.L_2115 - .L_2114)
.L_2114:
        /*00e0*/ 	.word	0x00000080
        /*00e4*/ 	.word	0x00000001
        /*00e8*/ 	.word	0x00000001


	//----- nvinfo : EIATTR_CRS_STACK_SIZE
	.align		4
.L_2115:
        /*00ec*/ 	.byte	0x04, 0x1e
        /*00ee*/ 	.short	(.L_2117 - .L_2116)
.L_2116:
        /*00f0*/ 	.word	0x00000000


	//----- nvinfo : EIATTR_CBANK_PARAM_SIZE
	.align		4
.L_2117:
        /*00f4*/ 	.byte	0x03, 0x19
        /*00f6*/ 	.short	0x0128


	//----- nvinfo : EIATTR_PARAM_CBANK
	.align		4
        /*00f8*/ 	.byte	0x04, 0x0a
        /*00fa*/ 	.short	(.L_2119 - .L_2118)
	.align		4
.L_2118:
        /*00fc*/ 	.word	index@(.nv.constant0._ZN10layer_norm13ln_bwd_kernelINS_13Kernel_traitsIf13__nv_bfloat16S2_S2_fjLj4096ELj1ELj1ELj4ELj16ENS_18Kernel_traits_baseILj4096EfS2_S2_S2_fjLj128EEEEELb1ELb0ELb0ELb0EEEvNS_9BwdParamsE)
        /*0100*/ 	.short	0x0210
        /*0102*/ 	.short	0x0128


	//----- nvinfo : EIATTR_SW_WAR
	.align		4
.L_2119:
        /*0104*/ 	.byte	0x04, 0x36
        /*0106*/ 	.short	(.L_2121 - .L_2120)
.L_2120:
        /*0108*/ 	.word	0x00000008
.L_2121:


//--------------------- .nv.info._ZN10layer_norm13ln_bwd_kernelINS_13Kernel_traitsIf13__nv_bfloat16S2_S2_fjLj4096ELj1ELj1ELj4ELj16ENS_18Kernel_traits_baseILj4096EfS2_S2_S2_fjLj128EEEEELb1ELb0ELb0ELb1EEEvNS_9BwdParamsE --------------------------
	.section	.nv.info._ZN10layer_norm13ln_bwd_kernelINS_13Kernel_traitsIf13__nv_bfloat16S2_S2_fjLj4096ELj1ELj1ELj4ELj16ENS_18Kernel_traits_baseILj4096EfS2_S2_S2_fjLj128EEEEELb1ELb0ELb0ELb1EEEvNS_9BwdParamsE,"",@"SHT_CUDA_INFO"
	.sectionflags	@""
	.align	4


	//----- nvinfo : EIATTR_CUDA_API_VERSION
	.align		4
        /*0000*/ 	.byte	0x04, 0x37
        /*0002*/ 	.short	(.L_2123 - .L_2122)
.L_2122:
        /*0004*/ 	.word	0x00000082


	//----- nvinfo : EIATTR_KPARAM_INFO
	.align		4
.L_2123:
        /*0008*/ 	.byte	0x04, 0x17
        /*000a*/ 	.short	(.L_2125 - .L_2124)
.L_2124:
        /*000c*/ 	.word	0x00000000
        /*0010*/ 	.short	0x0000
        /*0012*/ 	.short	0x0000
        /*0014*/ 	.byte	0x00, 0xf0, 0xa1, 0x04


	//----- nvinfo : EIATTR_SPARSE_MMA_MASK
	.align		4
.L_2125:
        /*0018*/ 	.byte	0x03, 0x50
        /*001a*/ 	.short	0x0000


	//----- nvinfo : EIATTR_MAXREG_COUNT
	.align		4
        /*001c*/ 	.byte	0x03, 0x1b
        /*001e*/ 	.short	0x00ff


	//----- nvinfo : EIATTR_NUM_BARRIERS
	.align		4
        /*0020*/ 	.byte	0x02, 0x4c
        /*0022*/ 	.byte	0x01
	.zero		1


	//----- nvinfo : EIATTR_MERCURY_ISA_VERSION
	.align		4
        /*0024*/ 	.byte	0x03, 0x5f
        /*0026*/ 	.short	0x0101


	//----- nvinfo : EIATTR_COOP_GROUP_MASK_REGIDS
	.align		4
        /*0028*/ 	.byte	0x04, 0x29
        /*002a*/ 	.short	(.L_2127 - .L_2126)


	//   ....[0]....
.L_2126:
        /*002c*/ 	.word	0xffffffff


	//   ....[1]....
        /*0030*/ 	.word	0xffffffff


	//   ....[2]....
        /*0034*/ 	.word	0xffffffff


	//   ....[3]....
        /*0038*/ 	.word	0xffffffff


	//   ....[4]....
        /*003c*/ 	.word	0xffffffff


	//   ....[5]....
        /*0040*/ 	.word	0xffffffff


	//   ....[6]....
        /*0044*/ 	.word	0xffffffff


	//   ....[7]....
        /*0048*/ 	.word	0xffffffff


	//   ....[8]....
        /*004c*/ 	.word	0xffffffff


	//   ....[9]....
        /*0050*/ 	.word	0xffffffff


	//   ....[10]....
        /*0054*/ 	.word	0x050000ce


	//   ....[11]....
        /*0058*/ 	.word	0x050000ce


	//   ....[12]....
        /*005c*/ 	.word	0x050000ce


	//   ....[13]....
        /*0060*/ 	.word	0x050000ce


	//   ....[14]....
        /*0064*/ 	.word	0x050000ce


	//   ....[15]....
        /*0068*/ 	.word	0x050000ce


	//   ....[16]....
        /*006c*/ 	.word	0x050000ce


	//   ....[17]....
        /*0070*/ 	.word	0x050000ce


	//   ....[18]....
        /*0074*/ 	.word	0x050000ce


	//   ....[19]....
        /*0078*/ 	.word	0x050000ce


	//----- nvinfo : EIATTR_COOP_GROUP_INSTR_OFFSETS
	.align		4
.L_2127:
        /*007c*/ 	.byte	0x04, 0x28
        /*007e*/ 	.short	(.L_2129 - .L_2128)


	//   ....[0]....
.L_2128:
        /*0080*/ 	.word	0x00001e50


	//   ....[1]....
        /*0084*/ 	.word	0x00001e60


	//   ....[2]....
        /*0088*/ 	.word	0x00001e90


	//   ....[3]....
        /*008c*/ 	.word	0x00001ea0


	//   ....[4]....
        /*0090*/ 	.word	0x00001ed0


	//   ....[5]....
        /*0094*/ 	.word	0x00001ee0


	//   ....[6]....
        /*0098*/ 	.word	0x00001f10


	//   ....[7]....
        /*009c*/ 	.word	0x00001f20


	//   ....[8]....
        /*00a0*/ 	.word	0x00001f50


	//   ....[9]....
        /*00a4*/ 	.word	0x00001f60


	//   ....[10]....
        /*00a8*/ 	.word	0x00004190


	//   ....[11]....
        /*00ac*/ 	.word	0x000041e0


	//   ....[12]....
        /*00b0*/ 	.word	0x00004250


	//   ....[13]....
        /*00b4*/ 	.word	0x000042b0


	//   ....[14]....
        /*00b8*/ 	.word	0x00004320


	//   ....[15]....
        /*00bc*/ 	.word	0x00004380


	//   ....[16]....
        /*00c0*/ 	.word	0x000043f0


	//   ....[17]....
        /*00c4*/ 	.word	0x00004450


	//   ....[18]....
        /*00c8*/ 	.word	0x000044c0


	//   ....[19]....
        /*00cc*/ 	.word	0x00004520


	//----- nvinfo : EIATTR_EXIT_INSTR_OFFSETS
	.align		4
.L_2129:
        /*00d0*/ 	.byte	0x04, 0x1c
        /*00d2*/ 	.short	(.L_2131 - .L_2130)


	//   ....[0]....
.L_2130:
        /*00d4*/ 	.word	0x00004130


	//----- nvinfo : EIATTR_MAX_THREADS
	.align		4
.L_2131:
        /*00d8*/ 	.byte	0x04, 0x05
        /*00da*/ 	.short	(.L_2133 - .L_2132)
.L_2132:
        /*00dc*/ 	.word	0x00000080
        /*00e0*/ 	.word	0x00000001
        /*00e4*/ 	.word	0x00000001


	//----- nvinfo : EIATTR_CRS_STACK_SIZE
	.align		4
.L_2133:
        /*00e8*/ 	.byte	0x04, 0x1e
        /*00ea*/ 	.short	(.L_2135 - .L_2134)
.L_2134:
        /*00ec*/ 	.word	0x00000000


	//----- nvinfo : EIATTR_CBANK_PARAM_SIZE
	.align		4
.L_2135:
        /*00f0*/ 	.byte	0x03, 0x19
        /*00f2*/ 	.short	0x0128


	//----- nvinfo : EIATTR_PARAM_CBANK
	.align		4
        /*00f4*/ 	.byte	0x04, 0x0a
        /*00f6*/ 	.short	(.L_2137 - .L_2136)
	.align		4
.L_2136:
        /*00f8*/ 	.word	index@(.nv.constant0._ZN10layer_norm13ln_bwd_kernelINS_13Kernel_traitsIf13__nv_bfloat16S2_S2_fjLj4096ELj1ELj1ELj4ELj16ENS_18Kernel_traits_baseILj4096EfS2_S2_S2_fjLj128EEEEELb1ELb0ELb0ELb1EEEvNS_9BwdParamsE)
        /*00fc*/ 	.short	0x0210
        /*00fe*/ 	.short	0x0128


	//----- nvinfo : EIATTR_SW_WAR
	.align		4
.L_2137:
        /*0100*/ 	.byte	0x04, 0x36
        /*0102*/ 	.short	(.L_2139 - .L_2138)
.L_2138:
        /*0104*/ 	.word	0x00000008
.L_2139:


//--------------------- .nv.info._ZN10layer_norm22ln_bwd_finalize_kernelINS_22Kernel_traits_finalizeILj4096Ef13__nv_bfloat16S2_S2_fjLb0ELj1024ELj4ENS_18Kernel_traits_baseILj4096EfS2_S2_S2_fjLj1024EEEEELb0ELb0EEEvNS_9BwdParamsE --------------------------
	.section	.nv.info._ZN10layer_norm22ln_bwd_finalize_kernelINS_22Kernel_traits_finalizeILj4096Ef13__nv_bfloat16S2_S2_fjLb0ELj1024ELj4ENS_18Kernel_traits_baseILj4096EfS2_S2_S2_fjLj1024EEEEELb0ELb0EEEvNS_9BwdParamsE,"",@"SHT_CUDA_INFO"
	.sectionflags	@""
	.align	4


	//----- nvinfo : EIATTR_CUDA_API_VERSION
	.align		4
        /*0000*/ 	.byte	0x04, 0x37
        /*0002*/ 	.short	(.L_2141 - .L_2140)
.L_2140:
        /*0004*/ 	.word	0x00000082


	//----- nvinfo : EIATTR_KPARAM_INFO
	.align		4
.L_2141:
        /*0008*/ 	.byte	0x04, 0x17
        /*000a*/ 	.short	(.L_2143 - .L_2142)
.L_2142:
        /*000c*/ 	.word	0x00000000
        /*0010*/ 	.short	0x0000
        /*0012*/ 	.short	0x0000
        /*0014*/ 	.byte	0x00, 0xf0, 0xa1, 0x04


	//----- nvinfo : EIATTR_SPARSE_MMA_MASK
	.align		4
.L_2143:
        /*0018*/ 	.byte	0x03, 0x50
        /*001a*/ 	.short	0x0000


	//----- nvinfo : EIATTR_MAXREG_COUNT
	.align		4
        /*001c*/ 	.byte	0x03, 0x1b
        /*001e*/ 	.short	0x0040


	//----- nvinfo : EIATTR_NUM_BARRIERS
	.align		4
        /*0020*/ 	.byte	0x02, 0x4c
        /*0022*/ 	.byte	0x01
	.zero		1


	//----- nvinfo : EIATTR_MERCURY_ISA_VERSION
	.align		4
        /*0024*/ 	.byte	0x03, 0x5f
        /*0026*/ 	.short	0x0101


	//----- nvinfo : EIATTR_COOP_GROUP_MASK_REGIDS
	.align		4
        /*0028*/ 	.byte	0x04, 0x29
        /*002a*/ 	.short	(.L_2145 - .L_2144)


	//   ....[0]....
.L_2144:
        /*002c*/ 	.word	0xffffffff


	//   ....[1]....
        /*0030*/ 	.word	0xffffffff


	//   ....[2]....
        /*0034*/ 	.word	0xffffffff


	//   ....[3]....
        /*0038*/ 	.word	0xffffffff


	//   ....[4]....
        /*003c*/ 	.word	0xffffffff


	//   ....[5]....
        /*0040*/ 	.word	0xffffffff


	//   ....[6]....
        /*0044*/ 	.word	0xffffffff


	//   ....[7]....
        /*0048*/ 	.word	0xffffffff


	//   ....[8]....
        /*004c*/ 	.word	0xffffffff


	//   ....[9]....
        /*0050*/ 	.word	0xffffffff


	//   ....[10]....
        /*0054*/ 	.word	0x05000013


	//   ....[11]....
        /*0058*/ 	.word	0x05000013


	//   ....[12]....
        /*005c*/ 	.word	0x05000013


	//   ....[13]....
        /*0060*/ 	.word	0x05000013


	//   ....[14]....
        /*0064*/ 	.word	0x05000013


	//   ....[15]....
        /*0068*/ 	.word	0x05000013


	//   ....[16]....
        /*006c*/ 	.word	0x05000013


	//   ....[17]....
        /*0070*/ 	.word	0x05000013


	//   ....[18]....
        /*0074*/ 	.word	0x05000013


	//   ....[19]....
        /*0078*/ 	.word	0x05000013


	//----- nvinfo : EIATTR_COOP_GROUP_INSTR_OFFSETS
	.align		4
.L_2145:
        /*007c*/ 	.byte	0x04, 0x28
        /*007e*/ 	.short	(.L_2147 - .L_2146)


	//   ....[0]....
.L_2146:
        /*0080*/ 	.word	0x000008e0


	//   ....[1]....
        /*0084*/ 	.word	0x000008f0


	//   ....[2]....
        /*0088*/ 	.word	0x00000920


	//   ....[3]....
        /*008c*/ 	.word	0x00000930


	//   ....[4]....
        /*0090*/ 	.word	0x00000960


	//   ....[5]....
        /*0094*/ 	.word	0x00000970


	//   ....[6]....
        /*0098*/ 	.word	0x000009a0


	//   ....[7]....
        /*009c*/ 	.word	0x000009b0


	//   ....[8]....
        /*00a0*/ 	.word	0x000009e0


	//   ....[9]....
        /*00a4*/ 	.word	0x000009f0


	//   ....[10]....
        /*00a8*/ 	.word	0x00000bf0


	//   ....[11]....
        /*00ac*/ 	.word	0x00000c60


	//   ....[12]....
        /*00b0*/ 	.word	0x00000cd0


	//   ....[13]....
        /*00b4*/ 	.word	0x00000d40


	//   ....[14]....
        /*00b8*/ 	.word	0x00000db0


	//   ....[15]....
        /*00bc*/ 	.word	0x00000e10


	//   ....[16]....
        /*00c0*/ 	.word	0x00000e80


	//   ....[17]....
        /*00c4*/ 	.word	0x00000ef0


	//   ....[18]....
        /*00c8*/ 	.word	0x00000f60


	//   ....[19]....
        /*00cc*/ 	.word	0x00000fd0


	//----- nvinfo : EIATTR_EXIT_INSTR_OFFSETS
	.align		4
.L_2147:
        /*00d0*/ 	.byte	0x04, 0x1c
        /*00d2*/ 	.short	(.L_2149 - .L_2148)


	//   ....[0]....
.L_2148:
        /*00d4*/ 	.word	0x00000070


	//   ....[1]....
        /*00d8*/ 	.word	0x00000b90


	//----- nvinfo : EIATTR_MAX_THREADS
	.align		4
.L_2149:
        /*00dc*/ 	.byte	0x04, 0x05
        /*00de*/ 	.short	(.L_2151 - .L_2150)
.L_2150:
        /*00e0*/ 	.word	0x00000400
        /*00e4*/ 	.word	0x00000001
        /*00e8*/ 	.word	0x00000001


	//----- nvinfo : EIATTR_CRS_STACK_SIZE
	.align		4
.L_2151:
        /*00ec*/ 	.byte	0x04, 0x1e
        /*00ee*/ 	.short	(.L_2153 - .L_2152)
.L_2152:
        /*00f0*/ 	.word	0x00000000


	//----- nvinfo : EIATTR_CBANK_PARAM_SIZE
	.align		4
.L_2153:
        /*00f4*/ 	.byte	0x03, 0x19
        /*00f6*/ 	.short	0x0128


	//----- nvinfo : EIATTR_PARAM_CBANK
	.align		4
        /*00f8*/ 	.byte	0x04, 0x0a
        /*00fa*/ 	.short	(.L_2155 - .L_2154)
	.align		4
.L_2154:
        /*00fc*/ 	.word	index@(.nv.constant0._ZN10layer_norm22ln_bwd_finalize_kernelINS_22Kernel_traits_finalizeILj4096Ef13__nv_bfloat16S2_S2_fjLb0ELj1024ELj4ENS_18Kernel_traits_baseILj4096EfS2_S2_S2_fjLj1024EEEEELb0ELb0EEEvNS_9BwdParamsE)
        /*0100*/ 	.short	0x0210
        /*0102*/ 	.short	0x0128


	//----- nvinfo : EIATTR_SW_WAR
	.align		4
.L_2155:
        /*0104*/ 	.byte	0x04, 0x36
        /*0106*/ 	.short	(.L_2157 - .L_2156)
.L_2156:
        /*0108*/ 	.word	0x00000008
.L_2157:


//--------------------- .nv.info._ZN10layer_norm13ln_bwd_kernelINS_13Kernel_traitsIf13__nv_bfloat16S2_S2_fjLj4096ELj1ELj1ELj4ELj16ENS_18Kernel_traits_baseILj4096EfS2_S2_S2_fjLj128EEEEELb1ELb0ELb1ELb0EEEvNS_9BwdParamsE --------------------------
	.section	.nv.info._ZN10layer_norm13ln_bwd_kernelINS_13Kernel_traitsIf13__nv_bfloat16S2_S2_fjLj4096ELj1ELj1ELj4ELj16ENS_18Kernel_traits_baseILj4096EfS2_S2_S2_fjLj128EEEEELb1ELb0ELb1ELb0EEEvNS_9BwdParamsE,"",@"SHT_CUDA_INFO"
	.sectionflags	@""
	.align	4


	//----- nvinfo : EIATTR_CUDA_API_VERSION
	.align		4
        /*0000*/ 	.byte	0x04, 0x37
        /*0002*/ 	.short	(.L_2159 - .L_2158)
.L_2158:
        /*0004*/ 	.word	0x00000082


	//----- nvinfo : EIATTR_KPARAM_INFO
	.align		4
.L_2159:
        /*0008*/ 	.byte	0x04, 0x17
        /*000a*/ 	.short	(.L_2161 - .L_2160)
.L_2160:
        /*000c*/ 	.word	0x00000000
        /*0010*/ 	.short	0x0000
        /*0012*/ 	.short	0x0000
        /*0014*/ 	.byte	0x00, 0xf0, 0xa1, 0x04


	//----- nvinfo : EIATTR_SPARSE_MMA_MASK
	.align		4
.L_2161:
        /*0018*/ 	.byte	0x03, 0x50
        /*001a*/ 	.short	0x0000


	//----- nvinfo : EIATTR_MAXREG_COUNT
	.align		4
        /*001c*/ 	.byte	0x03, 0x1b
        /*001e*/ 	.short	0x00ff


	//----- nvinfo : EIATTR_NUM_BARRIERS
	.align		4
        /*0020*/ 	.byte	0x02, 0x4c
        /*0022*/ 	.byte	0x01
	.zero		1


	//----- nvinfo : EIATTR_MERCURY_ISA_VERSION
	.align		4
        /*0024*/ 	.byte	0x03, 0x5f
        /*0026*/ 	.short	0x0101


	//----- nvinfo : EIATTR_COOP_GROUP_MASK_REGIDS
	.align		4
        /*0028*/ 	.byte	0x04, 0x29
        /*002a*/ 	.short	(.L_2163 - .L_2162)


	//   ....[0]....
.L_2162:
        /*002c*/ 	.word	0xffffffff


	//   ....[1]....
        /*0030*/ 	.word	0xffffffff


	//   ....[2]....
        /*0034*/ 	.word	0xffffffff


	//   ....[3]....
        /*0038*/ 	.word	0xffffffff


	//   ....[4]....
        /*003c*/ 	.word	0xffffffff


	//   ....[5]....
        /*0040*/ 	.word	0xffffffff


	//   ....[6]....
        /*0044*/ 	.word	0xffffffff


	//   ....[7]....
        /*0048*/ 	.word	0xffffffff


	//   ....[8]....
        /*004c*/ 	.word	0xffffffff


	//   ....[9]....
        /*0050*/ 	.word	0xffffffff


	//   ....[10]....
        /*0054*/ 	.word	0x050000d5


	//   ....[11]....
        /*0058*/ 	.word	0x050000d5


	//   ....[12]....
        /*005c*/ 	.word	0x050000d5


	//   ....[13]....
        /*0060*/ 	.word	0x050000d5


	//   ....[14]....
        /*0064*/ 	.word	0x050000d5


	//   ....[15]....
        /*0068*/ 	.word	0x050000d5


	//   ....[16]....
        /*006c*/ 	.word	0x050000d5


	//   ....[17]....
        /*0070*/ 	.word	0x050000d5


	//   ....[18]....
        /*0074*/ 	.word	0x050000d5


	//   ....[19]....
        /*0078*/ 	.word	0x050000d5


	//----- nvinfo : EIATTR_COOP_GROUP_INSTR_OFFSETS
	.align		4
.L_2163:
        /*007c*/ 	.byte	0x04, 0x28
        /*007e*/ 	.short	(.L_2165 - .L_2164)


	//   ....[0]....
.L_2164:
        /*0080*/ 	.word	0x00002430


	//   ....[1]....
        /*0084*/ 	.word	0x00002440


	//   ....[2]....
        /*0088*/ 	.word	0x00002470


	//   ....[3]....
        /*008c*/ 	.word	0x00002480


	//   ....[4]....
        /*0090*/ 	.word	0x000024b0


	//   ....[5]....
        /*0094*/ 	.word	0x000024c0


	//   ....[6]....
        /*0098*/ 	.word	0x000024f0


	//   ....[7]....
        /*009c*/ 	.word	0x00002500


	//   ....[8]....
        /*00a0*/ 	.word	0x00002530


	//   ....[9]....
        /*00a4*/ 	.word	0x00002540


	//   ....[10]....
        /*00a8*/ 	.word	0x00005fe0


	//   ....[11]....
        /*00ac*/ 	.word	0x00006030


	//   ....[12]....
        /*00b0*/ 	.word	0x000060a0


	//   ....[13]....
        /*00b4*/ 	.word	0x00006100


	//   ....[14]....
        /*00b8*/ 	.word	0x00006170


	//   ....[15]....
        /*00bc*/ 	.word	0x000061d0


	//   ....[16]....
        /*00c0*/ 	.word	0x00006240


	//   ....[17]....
        /*00c4*/ 	.word	0x000062a0


	//   ....[18]....
        /*00c8*/ 	.word	0x00006310


	//   ....[19]....
        /*00cc*/ 	.word	0x00006370


	//----- nvinfo : EIATTR_EXIT_INSTR_OFFSETS
	.align		4
.L_2165:
        /*00d0*/ 	.byte	0x04, 0x1c
        /*00d2*/ 	.short	(.L_2167 - .L_2166)


	//   ....[0]....
.L_2166:
        /*00d4*/ 	.word	0x00005ef0


	//   ....[1]....
        /*00d8*/ 	.word	0x00005f80


	//----- nvinfo : EIATTR_MAX_THREADS
	.align		4
.L_2167:
        /*00dc*/ 	.byte	0x04, 0x05
        /*00de*/ 	.short	(.L_2169 - .L_2168)
.L_2168:
        /*00e0*/ 	.word	0x00000080
        /*00e4*/ 	.word	0x00000001
        /*00e8*/ 	.word	0x00000001


	//----- nvinfo : EIATTR_CRS_STACK_SIZE
	.align		4
.L_2169:
        /*00ec*/ 	.byte	0x04, 0x1e
        /*00ee*/ 	.short	(.L_2171 - .L_2170)
.L_2170:
        /*00f0*/ 	.word	0x00000000


	//----- nvinfo : EIATTR_CBANK_PARAM_SIZE
	.align		4
.L_2171:
        /*00f4*/ 	.byte	0x03, 0x19
        /*00f6*/ 	.short	0x0128


	//----- nvinfo : EIATTR_PARAM_CBANK
	.align		4
        /*00f8*/ 	.byte	0x04, 0x0a
        /*00fa*/ 	.short	(.L_2173 - .L_2172)
	.align		4
.L_2172:
        /*00fc*/ 	.word	index@(.nv.constant0._ZN10layer_norm13ln_bwd_kernelINS_13Kernel_traitsIf13__nv_bfloat16S2_S2_fjLj4096ELj1ELj1ELj4ELj16ENS_18Kernel_traits_baseILj4096EfS2_S2_S2_fjLj128EEEEELb1ELb0ELb1ELb0EEEvNS_9BwdParamsE)
        /*0100*/ 	.short	0x0210
        /*0102*/ 	.short	0x0128


	//----- nvinfo : EIATTR_SW_WAR
	.align		4
.L_2173:
        /*0104*/ 	.byte	0x04, 0x36
        /*0106*/ 	.short	(.L_2175 - .L_2174)
.L_2174:
        /*0108*/ 	.word	0x00000008
.L_2175:


//--------------------- .nv.info._ZN10layer_norm22ln_bwd_finalize_kernelINS_22Kernel_traits_finalizeILj4096Ef13__nv_bfloat16S2_S2_fjLb0ELj1024ELj4ENS_18Kernel_traits_baseILj4096EfS2_S2_S2_fjLj1024EEEEELb0ELb1EEEvNS_9BwdParamsE --------------------------
	.section	.nv.info._ZN10layer_norm22ln_bwd_finalize_kernelINS_22Kernel_traits_finalizeILj4096Ef13__nv_bfloat16S2_S2_fjLb0ELj1024ELj4ENS_18Kernel_traits_baseILj4096EfS2_S2_S2_fjLj1024EEEEELb0ELb1EEEvNS_9BwdParamsE,"",@"SHT_CUDA_INFO"
	.sectionflags	@""
	.align	4


	//----- nvinfo : EIATTR_CUDA_API_VERSION
	.align		4
        /*0000*/ 	.byte	0x04, 0x37
        /*0002*/ 	.short	(.L_2177 - .L_2176)
.L_2176:
        /*0004*/ 	.word	0x00000082


	//----- nvinfo : EIATTR_KPARAM_INFO
	.align		4
.L_2177:
        /*0008*/ 	.byte	0x04, 0x17
        /*000a*/ 	.short	(.L_2179 - .L_2178)
.L_2178:
        /*000c*/ 	.word	0x00000000
        /*0010*/ 	.short	0x0000
        /*0012*/ 	.short	0x0000
        /*0014*/ 	.byte	0x00, 0xf0, 0xa1, 0x04


	//----- nvinfo : EIATTR_SPARSE_MMA_MASK
	.align		4
.L_2179:
        /*0018*/ 	.byte	0x03, 0x50
        /*001a*/ 	.short	0x0000


	//----- nvinfo : EIATTR_MAXREG_COUNT
	.align		4
        /*001c*/ 	.byte	0x03, 0x1b
        /*001e*/ 	.short	0x0040


	//----- nvinfo : EIATTR_NUM_BARRIERS
	.align		4
        /*0020*/ 	.byte	0x02, 0x4c
        /*0022*/ 	.byte	0x01
	.zero		1


	//----- nvinfo : EIATTR_MERCURY_ISA_VERSION
	.align		4
        /*0024*/ 	.byte	0x03, 0x5f
        /*0026*/ 	.short	0x0101


	//----- nvinfo : EIATTR_COOP_GROUP_MASK_REGIDS
	.align		4
        /*0028*/ 	.byte	0x04, 0x29
        /*002a*/ 	.short	(.L_2181 - .L_2180)


	//   ....[0]....
.L_2180:
        /*002c*/ 	.word	0xffffffff


	//   ....[1]....
        /*0030*/ 	.word	0xffffffff


	//   ....[2]....
        /*0034*/ 	.word	0xffffffff


	//   ....[3]....
        /*0038*/ 	.word	0xffffffff


	//   ....[4]....
        /*003c*/ 	.word	0xffffffff


	//   ....[5]....
        /*0040*/ 	.word	0xffffffff


	//   ....[6]....
        /*0044*/ 	.word	0xffffffff


	//   ....[7]....
        /*0048*/ 	.word	0xffffffff


	//   ....[8]....
        /*004c*/ 	.word	0xffffffff


	//   ....[9]....
        /*0050*/ 	.word	0xffffffff


	//   ....[10]....
        /*0054*/ 	.word	0x05000011


	//   ....[11]....
        /*0058*/ 	.word	0x05000011


	//   ....[12]....
        /*005c*/ 	.word	0x05000011


	//   ....[13]....
        /*0060*/ 	.word	0x05000011


	//   ....[14]....
        /*0064*/ 	.word	0x05000011


	//   ....[15]....
        /*0068*/ 	.word	0x05000011


	//   ....[16]....
        /*006c*/ 	.word	0x05000011


	//   ....[17]....
        /*0070*/ 	.word	0x05000011


	//   ....[18]....
        /*0074*/ 	.word	0x05000011


	//   ....[19]....
        /*0078*/ 	.word	0x05000011


	//----- nvinfo : EIATTR_COOP_GROUP_INSTR_OFFSETS
	.align		4
.L_2181:
        /*007c*/ 	.byte	0x04, 0x28
        /*007e*/ 	.short	(.L_2183 - .L_2182)


	//   ....[0]....
.L_2182:
        /*0080*/ 	.word	0x000008e0


	//   ....[1]....
        /*0084*/ 	.word	0x000008f0


	//   ....[2]....
        /*0088*/ 	.word	0x00000920


	//   ....[3]....
        /*008c*/ 	.word	0x00000930


	//   ....[4]....
        /*0090*/ 	.word	0x00000960


	//   ....[5]....
        /*0094*/ 	.word	0x00000970


	//   ....[6]....
        /*0098*/ 	.word	0x000009a0


	//   ....[7]....
        /*009c*/ 	.word	0x000009b0


	//   ....[8]....
        /*00a0*/ 	.word	0x000009e0


	//   ....[9]....
        /*00a4*/ 	.word	0x000009f0


	//   ....[10]....
        /*00a8*/ 	.word	0x00000ba0


	//   ....[11]....
        /*00ac*/ 	.word	0x00000c10


	//   ....[12]....
        /*00b0*/ 	.word	0x00000c80


	//   ....[13]....
        /*00b4*/ 	.word	0x00000cf0


	//   ....[14]....
        /*00b8*/ 	.word	0x00000d60


	//   ....[15]....
        /*00bc*/ 	.word	0x00000dc0


	//   ....[16]....
        /*00c0*/ 	.word	0x00000e30


	//   ....[17]....
        /*00c4*/ 	.word	0x00000ea0


	//   ....[18]....
        /*00c8*/ 	.word	0x00000f10


	//   ....[19]....
        /*00cc*/ 	.word	0x00000f80


	//----- nvinfo : EIATTR_EXIT_INSTR_OFFSETS
	.align		4
.L_2183:
        /*00d0*/ 	.byte	0x04, 0x1c
        /*00d2*/ 	.short	(.L_2185 - .L_2184)


	//   ....[0]....
.L_2184:
        /*00d4*/ 	.word	0x00000070


	//   ....[1]....
        /*00d8*/ 	.word	0x00000b40


	//----- nvinfo : EIATTR_MAX_THREADS
	.align		4
.L_2185:
        /*00dc*/ 	.byte	0x04, 0x05
        /*00de*/ 	.short	(.L_2187 - .L_2186)
.L_2186:
        /*00e0*/ 	.word	0x00000400
        /*00e4*/ 	.word	0x00000001
        /*00e8*/ 	.word	0x00000001


	//----- nvinfo : EIATTR_CRS_STACK_SIZE
	.align		4
.L_2187:
        /*00ec*/ 	.byte	0x04, 0x1e
        /*00ee*/ 	.short	(.L_2189 - .L_2188)
.L_2188:
        /*00f0*/ 	.word	0x00000000


	//----- nvinfo : EIATTR_CBANK_PARAM_SIZE
	.align		4
.L_2189:
        /*00f4*/ 	.byte	0x03, 0x19
        /*00f6*/ 	.short	0x0128


	//----- nvinfo : EIATTR_PARAM_CBANK
	.align		4
        /*00f8*/ 	.byte	0x04, 0x0a
        /*00fa*/ 	.short	(.L_2191 - .L_2190)
	.align		4
.L_2190:
        /*00fc*/ 	.word	index@(.nv.constant0._ZN10layer_norm22ln_bwd_finalize_kernelINS_22Kernel_traits_finalizeILj4096Ef13__nv_bfloat16S2_S2_fjLb0ELj1024ELj4ENS_18Kernel_traits_baseILj4096EfS2_S2_S2_fjLj1024EEEEELb0ELb1EEEvNS_9BwdParamsE)
        /*0100*/ 	.short	0x0210
        /*0102*/ 	.short	0x0128


	//----- nvinfo : EIATTR_SW_WAR
	.align		4
.L_2191:
        /*0104*/ 	.byte	0x04, 0x36
        /*0106*/ 	.short	(.L_2193 - .L_2192)
.L_2192:
        /*0108*/ 	.word	0x00000008
.L_2193:


//--------------------- .nv.info._ZN10layer_norm13ln_bwd_kernelINS_13Kernel_traitsIf13__nv_bfloat16S2_S2_fjLj4096ELj1ELj1ELj4ELj16ENS_18Kernel_traits_baseILj4096EfS2_S2_S2_fjLj128EEEEELb1ELb0ELb1ELb1EEEvNS_9BwdParamsE --------------------------
	.section	.nv.info._ZN10layer_norm13ln_bwd_kernelINS_13Kernel_traitsIf13__nv_bfloat16S2_S2_fjLj4096ELj1ELj1ELj4ELj16ENS_18Kernel_traits_baseILj4096EfS2_S2_S2_fjLj128EEEEELb1ELb0ELb1ELb1EEEvNS_9BwdParamsE,"",@"SHT_CUDA_INFO"
	.sectionflags	@""
	.align	4


	//----- nvinfo : EIATTR_CUDA_API_VERSION
	.align		4
        /*0000*/ 	.byte	0x04, 0x37
        /*0002*/ 	.short	(.L_2195 - .L_2194)
.L_2194:
        /*0004*/ 	.word	0x00000082


	//----- nvinfo : EIATTR_KPARAM_INFO
	.align		4
.L_2195:
        /*0008*/ 	.byte	0x04, 0x17
        /*000a*/ 	.short	(.L_2197 - .L_2196)
.L_2196:
        /*000c*/ 	.word	0x00000000
        /*0010*/ 	.short	0x0000
        /*0012*/ 	.short	0x0000
        /*0014*/ 	.byte	0x00, 0xf0, 0xa1, 0x04


	//----- nvinfo : EIATTR_SPARSE_MMA_MASK
	.align		4
.L_2197:
        /*0018*/ 	.byte	0x03, 0x50
        /*001a*/ 	.short	0x0000


	//----- nvinfo : EIATTR_MAXREG_COUNT
	.align		4
        /*001c*/ 	.byte	0x03, 0x1b
        /*001e*/ 	.short	0x00ff


	//----- nvinfo : EIATTR_NUM_BARRIERS
	.align		4
        /*0020*/ 	.byte	0x02, 0x4c
        /*0022*/ 	.byte	0x01
	.zero		1


	//----- nvinfo : EIATTR_MERCURY_ISA_VERSION
	.align		4
        /*0024*/ 	.byte	0x03, 0x5f
        /*0026*/ 	.short	0x0101


	//----- nvinfo : EIATTR_COOP_GROUP_MASK_REGIDS
	.align		4
        /*0028*/ 	.byte	0x04, 0x29
        /*002a*/ 	.short	(.L_2199 - .L_2198)


	//   ....[0]....
.L_2198:
        /*002c*/ 	.word	0xffffffff


	//   ....[1]....
        /*0030*/ 	.word	0xffffffff


	//   ....[2]....
        /*0034*/ 	.word	0xffffffff


	//   ....[3]....
        /*0038*/ 	.word	0xffffffff


	//   ....[4]....
        /*003c*/ 	.word	0xffffffff


	//   ....[5]....
        /*0040*/ 	.word	0xffffffff


	//   ....[6]....
        /*0044*/ 	.word	0xffffffff


	//   ....[7]....
        /*0048*/ 	.word	0xffffffff


	//   ....[8]....
        /*004c*/ 	.word	0xffffffff


	//   ....[9]....
        /*0050*/ 	.word	0xffffffff


	//   ....[10]....
        /*0054*/ 	.word	0x050000db


	//   ....[11]....
        /*0058*/ 	.word	0x050000db


	//   ....[12]....
        /*005c*/ 	.word	0x050000db


	//   ....[13]....
        /*0060*/ 	.word	0x050000db


	//   ....[14]....
        /*0064*/ 	.word	0x050000db


	//   ....[15]....
        /*0068*/ 	.word	0x050000db


	//   ....[16]....
        /*006c*/ 	.word	0x050000db


	//   ....[17]....
        /*0070*/ 	.word	0x050000db


	//   ....[18]....
        /*0074*/ 	.word	0x050000db


	//   ....[19]....
        /*0078*/ 	.word	0x050000db


	//----- nvinfo : EIATTR_COOP_GROUP_INSTR_OFFSETS
	.align		4
.L_2199:
        /*007c*/ 	.byte	0x04, 0x28
        /*007e*/ 	.short	(.L_2201 - .L_2200)


	//   ....[0]....
.L_2200:
        /*0080*/ 	.word	0x000021f0


	//   ....[1]....
        /*0084*/ 	.word	0x00002200


	//   ....[2]....
        /*0088*/ 	.word	0x00002230


	//   ....[3]....
        /*008c*/ 	.word	0x00002240


	//   ....[4]....
        /*0090*/ 	.word	0x00002270


	//   ....[5]....
        /*0094*/ 	.word	0x00002280


	//   ....[6]....
        /*0098*/ 	.word	0x000022b0


	//   ....[7]....
        /*009c*/ 	.word	0x000022c0


	//   ....[8]....
        /*00a0*/ 	.word	0x000022f0


	//   ....[9]....
        /*00a4*/ 	.word	0x00002300


	//   ....[10]....
        /*00a8*/ 	.word	0x00005920


	//   ....[11]....
        /*00ac*/ 	.word	0x00005970


	//   ....[12]....
        /*00b0*/ 	.word	0x000059e0


	//   ....[13]....
        /*00b4*/ 	.word	0x00005a40


	//   ....[14]....
        /*00b8*/ 	.word	0x00005ab0


	//   ....[15]....
        /*00bc*/ 	.word	0x00005b10


	//   ....[16]....
        /*00c0*/ 	.word	0x00005b80


	//   ....[17]....
        /*00c4*/ 	.word	0x00005be0


	//   ....[18]....
        /*00c8*/ 	.word	0x00005c50


	//   ....[19]....
        /*00cc*/ 	.word	0x00005cb0


	//----- nvinfo : EIATTR_EXIT_INSTR_OFFSETS
	.align		4
.L_2201:
        /*00d0*/ 	.byte	0x04, 0x1c
        /*00d2*/ 	.short	(.L_2203 - .L_2202)


	//   ....[0]....
.L_2202:
        /*00d4*/ 	.word	0x000058c0


	//----- nvinfo : EIATTR_MAX_THREADS
	.align		4
.L_2203:
        /*00d8*/ 	.byte	0x04, 0x05
        /*00da*/ 	.short	(.L_2205 - .L_2204)
.L_2204:
        /*00dc*/ 	.word	0x00000080
        /*00e0*/ 	.word	0x00000001
        /*00e4*/ 	.word	0x00000001


	//----- nvinfo : EIATTR_CRS_STACK_SIZE
	.align		4
.L_2205:
        /*00e8*/ 	.byte	0x04, 0x1e
        /*00ea*/ 	.short	(.L_2207 - .L_2206)
.L_2206:
        /*00ec*/ 	.word	0x00000000


	//----- nvinfo : EIATTR_CBANK_PARAM_SIZE
	.align		4
.L_2207:
        /*00f0*/ 	.byte	0x03, 0x19
        /*00f2*/ 	.short	0x0128


	//----- nvinfo : EIATTR_PARAM_CBANK
	.align		4
        /*00f4*/ 	.byte	0x04, 0x0a
        /*00f6*/ 	.short	(.L_2209 - .L_2208)
	.align		4
.L_2208:
        /*00f8*/ 	.word	index@(.nv.constant0._ZN10layer_norm13ln_bwd_kernelINS_13Kernel_traitsIf13__nv_bfloat16S2_S2_fjLj4096ELj1ELj1ELj4ELj16ENS_18Kernel_traits_baseILj4096EfS2_S2_S2_fjLj128EEEEELb1ELb0ELb1ELb1EEEvNS_9BwdParamsE)
        /*00fc*/ 	.short	0x0210
        /*00fe*/ 	.short	0x0128


	//----- nvinfo : EIATTR_SW_WAR
	.align		4
.L_2209:
        /*0100*/ 	.byte	0x04, 0x36
        /*0102*/ 	.short	(.L_2211 - .L_2210)
.L_2210:
        /*0104*/ 	.word	0x00000008
.L_2211:


//--------------------- .nv.info._ZN10layer_norm13ln_bwd_kernelINS_13Kernel_traitsIf13__nv_bfloat16S2_S2_fjLj4096ELj1ELj1ELj4ELj16ENS_18Kernel_traits_baseILj4096EfS2_S2_S2_fjLj128EEEEELb1ELb1ELb0ELb0EEEvNS_9BwdParamsE --------------------------
	.section	.nv.info._ZN10layer_norm13ln_bwd_kernelINS_13Kernel_traitsIf13__nv_bfloat16S2_S2_fjLj4096ELj1ELj1ELj4ELj16ENS_18Kernel_traits_baseILj4096EfS2_S2_S2_fjLj128EEEEELb1ELb1ELb0ELb0EEEvNS_9BwdParamsE,"",@"SHT_CUDA_INFO"
	.sectionflags	@""
	.align	4


	//----- nvinfo : EIATTR_CUDA_API_VERSION
	.align		4
        /*0000*/ 	.byte	0x04, 0x37
        /*0002*/ 	.short	(.L_2213 - .L_2212)
.L_2212:
        /*0004*/ 	.word	0x00000082


	//----- nvinfo : EIATTR_KPARAM_INFO
	.align		4
.L_2213:
        /*0008*/ 	.byte	0x04, 0x17
        /*000a*/ 	.short	(.L_2215 - .L_2214)
.L_2214:
        /*000c*/ 	.word	0x00000000
        /*0010*/ 	.short	0x0000
        /*0012*/ 	.short	0x0000
        /*0014*/ 	.byte	0x00, 0xf0, 0xa1, 0x04


	//----- nvinfo : EIATTR_SPARSE_MMA_MASK
	.align		4
.L_2215:
        /*0018*/ 	.byte	0x03, 0x50
        /*001a*/ 	.short	0x0000


	//----- nvinfo : EIATTR_MAXREG_COUNT
	.align		4
        /*001c*/ 	.byte	0x03, 0x1b
        /*001e*/ 	.short	0x00ff


	//----- nvinfo : EIATTR_NUM_BARRIERS
	.align		4
        /*0020*/ 	.byte	0x02, 0x4c
        /*0022*/ 	.byte	0x01
	.zero		1


	//----- nvinfo : EIATTR_ANNOTATIONS
	.align		4
        /*0024*/ 	.byte	0x04, 0x55
        /*0026*/ 	.short	(.L_2217 - .L_2216)


	//   ....[0]....
.L_2216:
        /* <DEDUP_REMOVED lines=35> */


	//----- nvinfo : EIATTR_MERCURY_ISA_VERSION
	.align		4
.L_2217:
        /*0248*/ 	.byte	0x03, 0x5f
        /*024a*/ 	.short	0x0101


	//----- nvinfo : EIATTR_COOP_GROUP_MASK_REGIDS
	.align		4
        /*024c*/ 	.byte	0x04, 0x29
        /*024e*/ 	.short	(.L_2219 - .L_2218)


	//   ....[0]....
.L_2218:
        /*0250*/ 	.word	0xffffffff


	//   ....[1]....
        /*0254*/ 	.word	0xffffffff


	//   ....[2]....
        /*0258*/ 	.word	0xffffffff


	//   ....[3]....
        /*025c*/ 	.word	0xffffffff


	//   ....[4]....
        /*0260*/ 	.word	0xffffffff


	//   ....[5]....
        /*0264*/ 	.word	0xffffffff


	//   ....[6]....
        /*0268*/ 	.word	0xffffffff


	//   ....[7]....
        /*026c*/ 	.word	0xffffffff


	//   ....[8]....
        /*0270*/ 	.word	0xffffffff


	//   ....[9]....
        /*0274*/ 	.word	0xffffffff


	//   ....[10]....
        /*0278*/ 	.word	0x050000bb


	//   ....[11]....
        /*027c*/ 	.word	0x050000bb


	//   ....[12]....
        /*0280*/ 	.word	0x050000bb


	//   ....[13]....
        /*0284*/ 	.word	0x050000bb


	//   ....[14]....
        /*0288*/ 	.word	0x050000bb


	//   ....[15]....
        /*028c*/ 	.word	0x050000bb


	//   ....[16]....
        /*0290*/ 	.word	0x050000bb


	//   ....[17]....
        /*0294*/ 	.word	0x050000bb


	//   ....[18]....
        /*0298*/ 	.word	0x050000bb


	//   ....[19]....
        /*029c*/ 	.word	0x050000bb


	//----- nvinfo : EIATTR_COOP_GROUP_INSTR_OFFSETS
	.align		4
.L_2219:
        /*02a0*/ 	.byte	0x04, 0x28
        /*02a2*/ 	.short	(.L_2221 - .L_2220)


	//   ....[0]....
.L_2220:
        /*02a4*/ 	.word	0x00002450


	//   ....[1]....
        /*02a8*/ 	.word	0x00002470


	//   ....[2]....
        /*02ac*/ 	.word	0x00002490


	//   ....[3]....
        /*02b0*/ 	.word	0x000024b0


	//   ....[4]....
        /*02b4*/ 	.word	0x000024d0


	//   ....[5]....
        /*02b8*/ 	.word	0x000024f0


	//   ....[6]....
        /*02bc*/ 	.word	0x00002510


	//   ....[7]....
        /*02c0*/ 	.word	0x00002530


	//   ....[8]....
        /*02c4*/ 	.word	0x00002550


	//   ....[9]....
        /*02c8*/ 	.word	0x00002560


	//   ....[10]....
        /*02cc*/ 	.word	0x00005620


	//   ....[11]....
        /*02d0*/ 	.word	0x00005690


	//   ....[12]....
        /*02d4*/ 	.word	0x00005700


	//   ....[13]....
        /*02d8*/ 	.word	0x00005770


	//   ....[14]....
        /*02dc*/ 	.word	0x000057e0


	//   ....[15]....
        /*02e0*/ 	.word	0x00005850


	//   ....[16]....
        /*02e4*/ 	.word	0x000058c0


	//   ....[17]....
        /*02e8*/ 	.word	0x00005930


	//   ....[18]....
        /*02ec*/ 	.word	0x000059a0


	//   ....[19]....
        /*02f0*/ 	.word	0x000059f0


	//----- nvinfo : EIATTR_EXIT_INSTR_OFFSETS
	.align		4
.L_2221:
        /*02f4*/ 	.byte	0x04, 0x1c
        /*02f6*/ 	.short	(.L_2223 - .L_2222)


	//   ....[0]....
.L_2222:
        /*02f8*/ 	.word	0x000054f0


	//   ....[1]....
        /*02fc*/ 	.word	0x000055c0


	//----- nvinfo : EIATTR_MAX_THREADS
	.align		4
.L_2223:
        /*0300*/ 	.byte	0x04, 0x05
        /*0302*/ 	.short	(.L_2225 - .L_2224)
.L_2224:
        /*0304*/ 	.word	0x00000080
        /*0308*/ 	.word	0x00000001
        /*030c*/ 	.word	0x00000001


	//----- nvinfo : EIATTR_CRS_STACK_SIZE
	.align		4
.L_2225:
        /*0310*/ 	.byte	0x04, 0x1e
        /*0312*/ 	.short	(.L_2227 - .L_2226)
.L_2226:
        /*0314*/ 	.word	0x00000000


	//----- nvinfo : EIATTR_CBANK_PARAM_SIZE
	.align		4
.L_2227:
        /*0318*/ 	.byte	0x03, 0x19
        /*031a*/ 	.short	0x0128


	//----- nvinfo : EIATTR_PARAM_CBANK
	.align		4
        /*031c*/ 	.byte	0x04, 0x0a
        /*031e*/ 	.short	(.L_2229 - .L_2228)
	.align		4
.L_2228:
        /*0320*/ 	.word	index@(.nv.constant0._ZN10layer_norm13ln_bwd_kernelINS_13Kernel_traitsIf13__nv_bfloat16S2_S2_fjLj4096ELj1ELj1ELj4ELj16ENS_18Kernel_traits_baseILj4096EfS2_S2_S2_fjLj128EEEEELb1ELb1ELb0ELb0EEEvNS_9BwdParamsE)
        /*0324*/ 	.short	0x0210
        /*0326*/ 	.short	0x0128


	//----- nvinfo : EIATTR_SW_WAR
	.align		4
.L_2229:
        /*0328*/ 	.byte	0x04, 0x36
        /*032a*/ 	.short	(.L_2231 - .L_2230)
.L_2230:
        /*032c*/ 	.word	0x00000008
.L_2231:


//--------------------- .nv.info._ZN10layer_norm13ln_bwd_kernelINS_13Kernel_traitsIf13__nv_bfloat16S2_S2_fjLj4096ELj1ELj1ELj4ELj16ENS_18Kernel_traits_baseILj4096EfS2_S2_S2_fjLj128EEEEELb1ELb1ELb0ELb1EEEvNS_9BwdParamsE --------------------------
	.section	.nv.info._ZN10layer_norm13ln_bwd_kernelINS_13Kernel_traitsIf13__nv_bfloat16S2_S2_fjLj4096ELj1ELj1ELj4ELj16ENS_18Kernel_traits_baseILj4096EfS2_S2_S2_fjLj128EEEEELb1ELb1ELb0ELb1EEEvNS_9BwdParamsE,"",@"SHT_CUDA_INFO"
	.sectionflags	@""
	.align	4


	//----- nvinfo : EIATTR_CUDA_API_VERSION
	.align		4
        /*0000*/ 	.byte	0x04, 0x37
        /*0002*/ 	.short	(.L_2233 - .L_2232)
.L_2232:
        /*0004*/ 	.word	0x00000082


	//----- nvinfo : EIATTR_KPARAM_INFO
	.align		4
.L_2233:
        /*0008*/ 	.byte	0x04, 0x17
        /*000a*/ 	.short	(.L_2235 - .L_2234)
.L_2234:
        /*000c*/ 	.word	0x00000000
        /*0010*/ 	.short	0x0000
        /*0012*/ 	.short	0x0000
        /*0014*/ 	.byte	0x00, 0xf0, 0xa1, 0x04


	//----- nvinfo : EIATTR_SPARSE_MMA_MASK
	.align		4
.L_2235:
        /*0018*/ 	.byte	0x03, 0x50
        /*001a*/ 	.short	0x0000


	//----- nvinfo : EIATTR_MAXREG_COUNT
	.align		4
        /*001c*/ 	.byte	0x03, 0x1b
        /*001e*/ 	.short	0x00ff


	//----- nvinfo : EIATTR_NUM_BARRIERS
	.align		4
        /*0020*/ 	.byte	0x02, 0x4c
        /*0022*/ 	.byte	0x01
	.zero		1


	//----- nvinfo : EIATTR_ANNOTATIONS
	.align		4
        /*0024*/ 	.byte	0x04, 0x55
        /*0026*/ 	.short	(.L_2237 - .L_2236)


	//   ....[0]....
.L_2236:
        /* <DEDUP_REMOVED lines=27> */


	//----- nvinfo : EIATTR_MERCURY_ISA_VERSION
	.align		4
.L_2237:
        /*01c0*/ 	.byte	0x03, 0x5f
        /*01c2*/ 	.short	0x0101


	//----- nvinfo : EIATTR_COOP_GROUP_MASK_REGIDS
	.align		4
        /*01c4*/ 	.byte	0x04, 0x29
        /*01c6*/ 	.short	(.L_2239 - .L_2238)


	//   ....[0]....
.L_2238:
        /*01c8*/ 	.word	0xffffffff


	//   ....[1]....
        /*01cc*/ 	.word	0xffffffff


	//   ....[2]....
        /*01d0*/ 	.word	0xffffffff


	//   ....[3]....
        /*01d4*/ 	.word	0xffffffff


	//   ....[4]....
        /*01d8*/ 	.word	0xffffffff


	//   ....[5]....
        /*01dc*/ 	.word	0xffffffff


	//   ....[6]....
        /*01e0*/ 	.word	0xffffffff


	//   ....[7]....
        /*01e4*/ 	.word	0xffffffff


	//   ....[8]....
        /*01e8*/ 	.word	0xffffffff


	//   ....[9]....
        /*01ec*/ 	.word	0xffffffff


	//   ....[10]....
        /*01f0*/ 	.word	0x0500007a


	//   ....[11]....
        /*01f4*/ 	.word	0x0500007a


	//   ....[12]....
        /*01f8*/ 	.word	0x0500007a


	//   ....[13]....
        /*01fc*/ 	.word	0x0500007a


	//   ....[14]....
        /*0200*/ 	.word	0x0500007a


	//   ....[15]....
        /*0204*/ 	.word	0x0500007a


	//   ....[16]....
        /*0208*/ 	.word	0x0500007a


	//   ....[17]....
        /*020c*/ 	.word	0x0500007a


	//   ....[18]....
        /*0210*/ 	.word	0x0500007a


	//   ....[19]....
        /*0214*/ 	.word	0x0500007a


	//----- nvinfo : EIATTR_COOP_GROUP_INSTR_OFFSETS
	.align		4
.L_2239:
        /*0218*/ 	.byte	0x04, 0x28
        /*021a*/ 	.short	(.L_2241 - .L_2240)


	//   ....[0]....
.L_2240:
        /*021c*/ 	.word	0x000021d0


	//   ....[1]....
        /*0220*/ 	.word	0x000021f0


	//   ....[2]....
        /*0224*/ 	.word	0x00002210


	//   ....[3]....
        /*0228*/ 	.word	0x00002230


	//   ....[4]....
        /*022c*/ 	.word	0x00002250


	//   ....[5]....
        /*0230*/ 	.word	0x00002270


	//   ....[6]....
        /*0234*/ 	.word	0x00002290


	//   ....[7]....
        /*0238*/ 	.word	0x000022b0


	//   ....[8]....
        /*023c*/ 	.word	0x000022c0


	//   ....[9]....
        /*0240*/ 	.word	0x000022e0


	//   ....[10]....
        /*0244*/ 	.word	0x00005520


	//   ....[11]....
        /*0248*/ 	.word	0x00005570


	//   ....[12]....
        /*024c*/ 	.word	0x000055d0


	//   ....[13]....
        /*0250*/ 	.word	0x00005620


	//   ....[14]....
        /*0254*/ 	.word	0x00005680


	//   ....[15]....
        /*0258*/ 	.word	0x000056d0


	//   ....[16]....
        /*025c*/ 	.word	0x00005730


	//   ....[17]....
        /*0260*/ 	.word	0x00005780


	//   ....[18]....
        /*0264*/ 	.word	0x000057e0


	//   ....[19]....
        /*0268*/ 	.word	0x00005830


	//----- nvinfo : EIATTR_EXIT_INSTR_OFFSETS
	.align		4
.L_2241:
        /*026c*/ 	.byte	0x04, 0x1c
        /*026e*/ 	.short	(.L_2243 - .L_2242)


	//   ....[0]....
.L_2242:
        /*0270*/ 	.word	0x000054c0


	//----- nvinfo : EIATTR_MAX_THREADS
	.align		4
.L_2243:
        /*0274*/ 	.byte	0x04, 0x05
        /*0276*/ 	.short	(.L_2245 - .L_2244)
.L_2244:
        /*0278*/ 	.word	0x00000080
        /*027c*/ 	.word	0x00000001
        /*0280*/ 	.word	0x00000001


	//----- nvinfo : EIATTR_CRS_STACK_SIZE
	.align		4
.L_2245:
        /*0284*/ 	.byte	0x04, 0x1e
        /*0286*/ 	.short	(.L_2247 - .L_2246)
.L_2246:
        /*0288*/ 	.word	0x00000000


	//----- nvinfo : EIATTR_CBANK_PARAM_SIZE
	.align		4
.L_2247:
        /*028c*/ 	.byte	0x03, 0x19
        /*028e*/ 	.short	0x0128


	//----- nvinfo : EIATTR_PARAM_CBANK
	.align		4
        /*0290*/ 	.byte	0x04, 0x0a
        /*0292*/ 	.short	(.L_2249 - .L_2248)
	.align		4
.L_2248:
        /*0294*/ 	.word	index@(.nv.constant0._ZN10layer_norm13ln_bwd_kernelINS_13Kernel_traitsIf13__nv_bfloat16S2_S2_fjLj4096ELj1ELj1ELj4ELj16ENS_18Kernel_traits_baseILj4096EfS2_S2_S2_fjLj128EEEEELb1ELb1ELb0ELb1EEEvNS_9BwdParamsE)
        /*0298*/ 	.short	0x0210
        /*029a*/ 	.short	0x0128


	//----- nvinfo : EIATTR_SW_WAR
	.align		4
.L_2249:
        /*029c*/ 	.byte	0x04, 0x36
        /*029e*/ 	.short	(.L_2251 - .L_2250)
.L_2250:
        /*02a0*/ 	.word	0x00000008
.L_2251:


//--------------------- .nv.info._ZN10layer_norm22ln_bwd_finalize_kernelINS_22Kernel_traits_finalizeILj4096Ef13__nv_bfloat16S2_S2_fjLb1ELj1024ELj4ENS_18Kernel_traits_baseILj4096EfS2_S2_S2_fjLj1024EEEEELb1ELb0EEEvNS_9BwdParamsE --------------------------
	.section	.nv.info._ZN10layer_norm22ln_bwd_finalize_kernelINS_22Kernel_traits_finalizeILj4096Ef13__nv_bfloat16S2_S2_fjLb1ELj1024ELj4ENS_18Kernel_traits_baseILj4096EfS2_S2_S2_fjLj1024EEEEELb1ELb0EEEvNS_9BwdParamsE,"",@"SHT_CUDA_INFO"
	.sectionflags	@""
	.align	4


	//----- nvinfo : EIATTR_CUDA_API_VERSION
	.align		4
        /*0000*/ 	.byte	0x04, 0x37
        /*0002*/ 	.short	(.L_2253 - .L_2252)
.L_2252:
        /*0004*/ 	.word	0x00000082


	//----- nvinfo : EIATTR_KPARAM_INFO
	.align		4
.L_2253:
        /*0008*/ 	.byte	0x04, 0x17
        /*000a*/ 	.short	(.L_2255 - .L_2254)
.L_2254:
        /*000c*/ 	.word	0x00000000
        /*0010*/ 	.short	0x0000
        /*0012*/ 	.short	0x0000
        /*0014*/ 	.byte	0x00, 0xf0, 0xa1, 0x04


	//----- nvinfo : EIATTR_SPARSE_MMA_MASK
	.align		4
.L_2255:
        /*0018*/ 	.byte	0x03, 0x50
        /*001a*/ 	.short	0x0000


	//----- nvinfo : EIATTR_MAXREG_COUNT
	.align		4
        /*001c*/ 	.byte	0x03, 0x1b
        /*001e*/ 	.short	0x0040


	//----- nvinfo : EIATTR_NUM_BARRIERS
	.align		4
        /*0020*/ 	.byte	0x02, 0x4c
        /*0022*/ 	.byte	0x01
	.zero		1


	//----- nvinfo : EIATTR_MERCURY_ISA_VERSION
	.align		4
        /*0024*/ 	.byte	0x03, 0x5f
        /*0026*/ 	.short	0x0101


	//----- nvinfo : EIATTR_COOP_GROUP_MASK_REGIDS
	.align		4
        /*0028*/ 	.byte	0x04, 0x29
        /*002a*/ 	.short	(.L_2257 - .L_2256)


	//   ....[0]....
.L_2256:
        /*002c*/ 	.word	0xffffffff


	//   ....[1]....
        /*0030*/ 	.word	0xffffffff


	//   ....[2]....
        /*0034*/ 	.word	0xffffffff


	//   ....[3]....
        /*0038*/ 	.word	0xffffffff


	//   ....[4]....
        /*003c*/ 	.word	0xffffffff


	//   ....[5]....
        /*0040*/ 	.word	0xffffffff


	//   ....[6]....
        /*0044*/ 	.word	0xffffffff


	//   ....[7]....
        /*0048*/ 	.word	0xffffffff


	//   ....[8]....
        /*004c*/ 	.word	0xffffffff


	//   ....[9]....
        /*0050*/ 	.word	0xffffffff


	//   ....[10]....
        /*0054*/ 	.word	0xffffffff


	//   ....[11]....
        /*0058*/ 	.word	0xffffffff


	//   ....[12]....
        /*005c*/ 	.word	0xffffffff


	//   ....[13]....
        /*0060*/ 	.word	0xffffffff


	//   ....[14]....
        /*0064*/ 	.word	0xffffffff


	//   ....[15]....
        /*0068*/ 	.word	0x05000014


	//   ....[16]....
        /*006c*/ 	.word	0x05000014


	//   ....[17]....
        /*0070*/ 	.word	0x05000014


	//   ....[18]....
        /*0074*/ 	.word	0x05000014


	//   ....[19]....
        /*0078*/ 	.word	0x05000014


	//   ....[20]....
        /*007c*/ 	.word	0x05000014


	//   ....[21]....
        /*0080*/ 	.word	0x05000014


	//   ....[22]....
        /*0084*/ 	.word	0x05000014


	//   ....[23]....
        /*0088*/ 	.word	0x05000014


	//   ....[24]....
        /*008c*/ 	.word	0x05000014


	//   ....[25]....
        /*0090*/ 	.word	0x05000014


	//   ....[26]....
        /*0094*/ 	.word	0x05000014


	//   ....[27]....
        /*0098*/ 	.word	0x05000014


	//   ....[28]....
        /*009c*/ 	.word	0x05000014


	//   ....[29]....
        /*00a0*/ 	.word	0x05000014


	//----- nvinfo : EIATTR_COOP_GROUP_INSTR_OFFSETS
	.align		4
.L_2257:
        /*00a4*/ 	.byte	0x04, 0x28
        /*00a6*/ 	.short	(.L_2259 - .L_2258)


	//   ....[0]....
.L_2258:
        /*00a8*/ 	.word	0x00000ad0


	//   ....[1]....
        /*00ac*/ 	.word	0x00000ae0


	//   ....[2]....
        /*00b0*/ 	.word	0x00000af0


	//   ....[3]....
        /*00b4*/ 	.word	0x00000b20


	//   ....[4]....
        /*00b8*/ 	.word	0x00000b40


	//   ....[5]....
        /*00bc*/ 	.word	0x00000b50


	//   ....[6]....
        /*00c0*/ 	.word	0x00000b90


	//   ....[7]....
        /*00c4*/ 	.word	0x00000ba0


	//   ....[8]....
        /*00c8*/ 	.word	0x00000bb0


	//   ....[9]....
        /*00cc*/ 	.word	0x00000be0


	//   ....[10]....
        /*00d0*/ 	.word	0x00000c00


	//   ....[11]....
        /*00d4*/ 	.word	0x00000c10


	//   ....[12]....
        /*00d8*/ 	.word	0x00000c40


	//   ....[13]....
        /*00dc*/ 	.word	0x00000c60


	//   ....[14]....
        /*00e0*/ 	.word	0x00000c70


	//   ....[15]....
        /*00e4*/ 	.word	0x00000ef0


	//   ....[16]....
        /*00e8*/ 	.word	0x00000f60


	//   ....[17]....
        /*00ec*/ 	.word	0x00000fd0


	//   ....[18]....
        /*00f0*/ 	.word	0x00001040


	//   ....[19]....
        /*00f4*/ 	.word	0x000010b0


	//   ....[20]....
        /*00f8*/ 	.word	0x00001110


	//   ....[21]....
        /*00fc*/ 	.word	0x00001180


	//   ....[22]....
        /*0100*/ 	.word	0x000011f0


	//   ....[23]....
        /*0104*/ 	.word	0x00001260


	//   ....[24]....
        /*0108*/ 	.word	0x000012d0


	//   ....[25]....
        /*010c*/ 	.word	0x00001330


	//   ....[26]....
        /*0110*/ 	.word	0x000013a0


	//   ....[27]....
        /*0114*/ 	.word	0x00001410


	//   ....[28]....
        /*0118*/ 	.word	0x00001480


	//   ....[29]....
        /*011c*/ 	.word	0x000014f0


	//----- nvinfo : EIATTR_EXIT_INSTR_OFFSETS
	.align		4
.L_2259:
        /*0120*/ 	.byte	0x04, 0x1c
        /*0122*/ 	.short	(.L_2261 - .L_2260)


	//   ....[0]....
.L_2260:
        /*0124*/ 	.word	0x00000070


	//   ....[1]....
        /*0128*/ 	.word	0x00000e90


	//----- nvinfo : EIATTR_MAX_THREADS
	.align		4
.L_2261:
        /*012c*/ 	.byte	0x04, 0x05
        /*012e*/ 	.short	(.L_2263 - .L_2262)
.L_2262:
        /*0130*/ 	.word	0x00000400
        /*0134*/ 	.word	0x00000001
        /*0138*/ 	.word	0x00000001


	//----- nvinfo : EIATTR_CRS_STACK_SIZE
	.align		4
.L_2263:
        /*013c*/ 	.byte	0x04, 0x1e
        /*013e*/ 	.short	(.L_2265 - .L_2264)
.L_2264:
        /*0140*/ 	.word	0x00000000


	//----- nvinfo : EIATTR_CBANK_PARAM_SIZE
	.align		4
.L_2265:
        /*0144*/ 	.byte	0x03, 0x19
        /*0146*/ 	.short	0x0128


	//----- nvinfo : EIATTR_PARAM_CBANK
	.align		4
        /*0148*/ 	.byte	0x04, 0x0a
        /*014a*/ 	.short	(.L_2267 - .L_2266)
	.align		4
.L_2266:
        /*014c*/ 	.word	index@(.nv.constant0._ZN10layer_norm22ln_bwd_finalize_kernelINS_22Kernel_traits_finalizeILj4096Ef13__nv_bfloat16S2_S2_fjLb1ELj1024ELj4ENS_18Kernel_traits_baseILj4096EfS2_S2_S2_fjLj1024EEEEELb1ELb0EEEvNS_9BwdParamsE)
        /*0150*/ 	.short	0x0210
        /*0152*/ 	.short	0x0128


	//----- nvinfo : EIATTR_SW_WAR
	.align		4
.L_2267:
        /*0154*/ 	.byte	0x04, 0x36
        /*0156*/ 	.short	(.L_2269 - .L_2268)
.L_2268:
        /*0158*/ 	.word	0x00000008
.L_2269:


//--------------------- .nv.info._ZN10layer_norm13ln_bwd_kernelINS_13Kernel_traitsIf13__nv_bfloat16S2_S2_fjLj4096ELj1ELj1ELj4ELj16ENS_18Kernel_traits_baseILj4096EfS2_S2_S2_fjLj128EEEEELb1ELb1ELb1ELb0EEEvNS_9BwdParamsE --------------------------
	.section	.nv.info._ZN10layer_norm13ln_bwd_kernelINS_13Kernel_traitsIf13__nv_bfloat16S2_S2_fjLj4096ELj1ELj1ELj4ELj16ENS_18Kernel_traits_baseILj4096EfS2_S2_S2_fjLj128EEEEELb1ELb1ELb1ELb0EEEvNS_9BwdParamsE,"",@"SHT_CUDA_INFO"
	.sectionflags	@""
	.align	4


	//----- nvinfo : EIATTR_CUDA_API_VERSION
	.align		4
        /*0000*/ 	.byte	0x04, 0x37
        /*0002*/ 	.short	(.L_2271 - .L_2270)
.L_2270:
        /*0004*/ 	.word	0x00000082


	//----- nvinfo : EIATTR_KPARAM_INFO
	.align		4
.L_2271:
        /*0008*/ 	.byte	0x04, 0x17
        /*000a*/ 	.short	(.L_2273 - .L_2272)
.L_2272:
        /*000c*/ 	.word	0x00000000
        /*0010*/ 	.short	0x0000
        /*0012*/ 	.short	0x0000
        /*0014*/ 	.byte	0x00, 0xf0, 0xa1, 0x04


	//----- nvinfo : EIATTR_SPARSE_MMA_MASK
	.align		4
.L_2273:
        /*0018*/ 	.byte	0x03, 0x50
        /*001a*/ 	.short	0x0000


	//----- nvinfo : EIATTR_MAXREG_COUNT
	.align		4
        /*001c*/ 	.byte	0x03, 0x1b
        /*001e*/ 	.short	0x00ff


	//----- nvinfo : EIATTR_NUM_BARRIERS
	.align		4
        /*0020*/ 	.byte	0x02, 0x4c
        /*0022*/ 	.byte	0x01
	.zero		1


	//----- nvinfo : EIATTR_ANNOTATIONS
	.align		4
        /*0024*/ 	.byte	0x04, 0x55
        /*0026*/ 	.short	(.L_2275 - .L_2274)


	//   ....[0]....
.L_2274:
        /* <DEDUP_REMOVED lines=38> */


	//----- nvinfo : EIATTR_MERCURY_ISA_VERSION
	.align		4
.L_2275:
        /*0270*/ 	.byte	0x03, 0x5f
        /*0272*/ 	.short	0x0101


	//----- nvinfo : EIATTR_COOP_GROUP_MASK_REGIDS
	.align		4
        /*0274*/ 	.byte	0x04, 0x29
        /*0276*/ 	.short	(.L_2277 - .L_2276)


	//   ....[0]....
.L_2276:
        /*0278*/ 	.word	0xffffffff


	//   ....[1]....
        /*027c*/ 	.word	0xffffffff


	//   ....[2]....
        /*0280*/ 	.word	0xffffffff


	//   ....[3]....
        /*0284*/ 	.word	0xffffffff


	//   ....[4]....
        /*0288*/ 	.word	0xffffffff


	//   ....[5]....
        /*028c*/ 	.word	0xffffffff


	//   ....[6]....
        /*0290*/ 	.word	0xffffffff


	//   ....[7]....
        /*0294*/ 	.word	0xffffffff


	//   ....[8]....
        /*0298*/ 	.word	0xffffffff


	//   ....[9]....
        /*029c*/ 	.word	0xffffffff


	//   ....[10]....
        /*02a0*/ 	.word	0x050000bb


	//   ....[11]....
        /*02a4*/ 	.word	0x050000bb


	//   ....[12]....
        /*02a8*/ 	.word	0x050000bb


	//   ....[13]....
        /*02ac*/ 	.word	0x050000bb


	//   ....[14]....
        /*02b0*/ 	.word	0x050000bb


	//   ....[15]....
        /*02b4*/ 	.word	0x050000bb


	//   ....[16]....
        /*02b8*/ 	.word	0x050000bb


	//   ....[17]....
        /*02bc*/ 	.word	0x050000bb


	//   ....[18]....
        /*02c0*/ 	.word	0x050000bb


	//   ....[19]....
        /*02c4*/ 	.word	0x050000bb


	//----- nvinfo : EIATTR_COOP_GROUP_INSTR_OFFSETS
	.align		4
.L_2277:
        /*02c8*/ 	.byte	0x04, 0x28
        /*02ca*/ 	.short	(.L_2279 - .L_2278)


	//   ....[0]....
.L_2278:
        /*02cc*/ 	.word	0x00002980


	//   ....[1]....
        /*02d0*/ 	.word	0x000029a0


	//   ....[2]....
        /*02d4*/ 	.word	0x000029c0


	//   ....[3]....
        /*02d8*/ 	.word	0x000029e0


	//   ....[4]....
        /*02dc*/ 	.word	0x00002a00


	//   ....[5]....
        /*02e0*/ 	.word	0x00002a20


	//   ....[6]....
        /*02e4*/ 	.word	0x00002a40


	//   ....[7]....
        /*02e8*/ 	.word	0x00002a60


	//   ....[8]....
        /*02ec*/ 	.word	0x00002a80


	//   ....[9]....
        /*02f0*/ 	.word	0x00002a90


	//   ....[10]....
        /*02f4*/ 	.word	0x00007a70


	//   ....[11]....
        /*02f8*/ 	.word	0x00007ae0


	//   ....[12]....
        /*02fc*/ 	.word	0x00007b50


	//   ....[13]....
        /*0300*/ 	.word	0x00007bc0


	//   ....[14]....
        /*0304*/ 	.word	0x00007c30


	//   ....[15]....
        /*0308*/ 	.word	0x00007ca0


	//   ....[16]....
        /*030c*/ 	.word	0x00007d10


	//   ....[17]....
        /*0310*/ 	.word	0x00007d80


	//   ....[18]....
        /*0314*/ 	.word	0x00007df0


	//   ....[19]....
        /*0318*/ 	.word	0x00007e40


	//----- nvinfo : EIATTR_EXIT_INSTR_OFFSETS
	.align		4
.L_2279:
        /*031c*/ 	.byte	0x04, 0x1c
        /*031e*/ 	.short	(.L_2281 - .L_2280)


	//   ....[0]....
.L_2280:
        /*0320*/ 	.word	0x00007940


	//   ....[1]....
        /*0324*/ 	.word	0x00007a10


	//----- nvinfo : EIATTR_MAX_THREADS
	.align		4
.L_2281:
        /*0328*/ 	.byte	0x04, 0x05
        /*032a*/ 	.short	(.L_2283 - .L_2282)
.L_2282:
        /*032c*/ 	.word	0x00000080
        /*0330*/ 	.word	0x00000001
        /*0334*/ 	.word	0x00000001


	//----- nvinfo : EIATTR_CRS_STACK_SIZE
	.align		4
.L_2283:
        /*0338*/ 	.byte	0x04, 0x1e
        /*033a*/ 	.short	(.L_2285 - .L_2284)
.L_2284:
        /*033c*/ 	.word	0x00000000


	//----- nvinfo : EIATTR_CBANK_PARAM_SIZE
	.align		4
.L_2285:
        /*0340*/ 	.byte	0x03, 0x19
        /*0342*/ 	.short	0x0128


	//----- nvinfo : EIATTR_PARAM_CBANK
	.align		4
        /*0344*/ 	.byte	0x04, 0x0a
        /*0346*/ 	.short	(.L_2287 - .L_2286)
	.align		4
.L_2286:
        /*0348*/ 	.word	index@(.nv.constant0._ZN10layer_norm13ln_bwd_kernelINS_13Kernel_traitsIf13__nv_bfloat16S2_S2_fjLj4096ELj1ELj1ELj4ELj16ENS_18Kernel_traits_baseILj4096EfS2_S2_S2_fjLj128EEEEELb1ELb1ELb1ELb0EEEvNS_9BwdParamsE)
        /*034c*/ 	.short	0x0210
        /*034e*/ 	.short	0x0128


	//----- nvinfo : EIATTR_SW_WAR
	.align		4
.L_2287:
        /*0350*/ 	.byte	0x04, 0x36
        /*0352*/ 	.short	(.L_2289 - .L_2288)
.L_2288:
        /*0354*/ 	.word	0x00000008
.L_2289:


//--------------------- .nv.info._ZN10layer_norm22ln_bwd_finalize_kernelINS_22Kernel_traits_finalizeILj4096Ef13__nv_bfloat16S2_S2_fjLb1ELj1024ELj4ENS_18Kernel_traits_baseILj4096EfS2_S2_S2_fjLj1024EEEEELb1ELb1EEEvNS_9BwdParamsE --------------------------
	.section	.nv.info._ZN10layer_norm22ln_bwd_finalize_kernelINS_22Kernel_traits_finalizeILj4096Ef13__nv_bfloat16S2_S2_fjLb1ELj1024ELj4ENS_18Kernel_traits_baseILj4096EfS2_S2_S2_fjLj1024EEEEELb1ELb1EEEvNS_9BwdParamsE,"",@"SHT_CUDA_INFO"
	.sectionflags	@""
	.align	4


	//----- nvinfo : EIATTR_CUDA_API_VERSION
	.align		4
        /*0000*/ 	.byte	0x04, 0x37
        /*0002*/ 	.short	(.L_2291 - .L_2290)
.L_2290:
        /*0004*/ 	.word	0x00000082


	//----- nvinfo : EIATTR_KPARAM_INFO
	.align		4
.L_2291:
        /*0008*/ 	.byte	0x04, 0x17
        /*000a*/ 	.short	(.L_2293 - .L_2292)
.L_2292:
        /*000c*/ 	.word	0x00000000
        /*0010*/ 	.short	0x0000
        /*0012*/ 	.short	0x0000
        /*0014*/ 	.byte	0x00, 0xf0, 0xa1, 0x04


	//----- nvinfo : EIATTR_SPARSE_MMA_MASK
	.align		4
.L_2293:
        /*0018*/ 	.byte	0x03, 0x50
        /*001a*/ 	.short	0x0000


	//----- nvinfo : EIATTR_MAXREG_COUNT
	.align		4
        /*001c*/ 	.byte	0x03, 0x1b
        /*001e*/ 	.short	0x0040


	//----- nvinfo : EIATTR_NUM_BARRIERS
	.align		4
        /*0020*/ 	.byte	0x02, 0x4c
        /*0022*/ 	.byte	0x01
	.zero		1


	//----- nvinfo : EIATTR_MERCURY_ISA_VERSION
	.align		4
        /*0024*/ 	.byte	0x03, 0x5f
        /*0026*/ 	.short	0x0101


	//----- nvinfo : EIATTR_COOP_GROUP_MASK_REGIDS
	.align		4
        /*0028*/ 	.byte	0x04, 0x29
        /*002a*/ 	.short	(.L_2295 - .L_2294)


	//   ....[0]....
.L_2294:
        /*002c*/ 	.word	0xffffffff


	//   ....[1]....
        /*0030*/ 	.word	0xffffffff


	//   ....[2]....
        /*0034*/ 	.word	0xffffffff


	//   ....[3]....
        /*0038*/ 	.word	0xffffffff


	//   ....[4]....
        /*003c*/ 	.word	0xffffffff


	//   ....[5]....
        /*0040*/ 	.word	0xffffffff


	//   ....[6]....
        /*0044*/ 	.word	0xffffffff


	//   ....[7]....
        /*0048*/ 	.word	0xffffffff


	//   ....[8]....
        /*004c*/ 	.word	0xffffffff


	//   ....[9]....
        /*0050*/ 	.word	0xffffffff


	//   ....[10]....
        /*0054*/ 	.word	0xffffffff


	//   ....[11]....
        /*0058*/ 	.word	0xffffffff


	//   ....[12]....
        /*005c*/ 	.word	0xffffffff


	//   ....[13]....
        /*0060*/ 	.word	0xffffffff


	//   ....[14]....
        /*0064*/ 	.word	0xffffffff


	//   ....[15]....
        /*0068*/ 	.word	0x05000014


	//   ....[16]....
        /*006c*/ 	.word	0x05000014


	//   ....[17]....
        /*0070*/ 	.word	0x05000014


	//   ....[18]....
        /*0074*/ 	.word	0x05000014


	//   ....[19]....
        /*0078*/ 	.word	0x05000014


	//   ....[20]....
        /*007c*/ 	.word	0x05000014


	//   ....[21]....
        /*0080*/ 	.word	0x05000014


	//   ....[22]....
        /*0084*/ 	.word	0x05000014


	//   ....[23]....
        /*0088*/ 	.word	0x05000014


	//   ....[24]....
        /*008c*/ 	.word	0x05000014


	//   ....[25]....
        /*0090*/ 	.word	0x05000014


	//   ....[26]....
        /*0094*/ 	.word	0x05000014


	//   ....[27]....
        /*0098*/ 	.word	0x05000014


	//   ....[28]....
        /*009c*/ 	.word	0x05000014


	//   ....[29]....
        /*00a0*/ 	.word	0x05000014


	//----- nvinfo : EIATTR_COOP_GROUP_INSTR_OFFSETS
	.align		4
.L_2295:
        /*00a4*/ 	.byte	0x04, 0x28
        /*00a6*/ 	.short	(.L_2297 - .L_2296)


	//   ....[0]....
.L_2296:
        /*00a8*/ 	.word	0x00000ab0


	//   ....[1]....
        /*00ac*/ 	.word	0x00000ac0


	//   ....[2]....
        /*00b0*/ 	.word	0x00000ad0


	//   ....[3]....
        /*00b4*/ 	.word	0x00000b00


	//   ....[4]....
        /*00b8*/ 	.word	0x00000b20


	//   ....[5]....
        /*00bc*/ 	.word	0x00000b30


	//   ....[6]....
        /*00c0*/ 	.word	0x00000b60


	//   ....[7]....
        /*00c4*/ 	.word	0x00000b80


	//   ....[8]....
        /*00c8*/ 	.word	0x00000b90


	//   ....[9]....
        /*00cc*/ 	.word	0x00000bc0


	//   ....[10]....
        /*00d0*/ 	.word	0x00000be0


	//   ....[11]....
        /*00d4*/ 	.word	0x00000bf0


	//   ....[12]....
        /*00d8*/ 	.word	0x00000c20


	//   ....[13]....
        /*00dc*/ 	.word	0x00000c40


	//   ....[14]....
        /*00e0*/ 	.word	0x00000c50


	//   ....[15]....
        /*00e4*/ 	.word	0x00000eb0


	//   ....[16]....
        /*00e8*/ 	.word	0x00000f20


	//   ....[17]....
        /*00ec*/ 	.word	0x00000f90


	//   ....[18]....
        /*00f0*/ 	.word	0x00001000


	//   ....[19]....
        /*00f4*/ 	.word	0x00001070


	//   ....[20]....
        /*00f8*/ 	.word	0x000010d0


	//   ....[21]....
        /*00fc*/ 	.word	0x00001140


	//   ....[22]....
        /*0100*/ 	.word	0x000011b0


	//   ....[23]....
        /*0104*/ 	.word	0x00001220


	//   ....[24]....
        /*0108*/ 	.word	0x00001290


	//   ....[25]....
        /*010c*/ 	.word	0x000012f0


	//   ....[26]....
        /*0110*/ 	.word	0x00001360


	//   ....[27]....
        /*0114*/ 	.word	0x000013d0


	//   ....[28]....
        /*0118*/ 	.word	0x00001440


	//   ....[29]....
        /*011c*/ 	.word	0x000014b0


	//----- nvinfo : EIATTR_EXIT_INSTR_OFFSETS
	.align		4
.L_2297:
        /*0120*/ 	.byte	0x04, 0x1c
        /*0122*/ 	.short	(.L_2299 - .L_2298)


	//   ....[0]....
.L_2298:
        /*0124*/ 	.word	0x00000070


	//   ....[1]....
        /*0128*/ 	.word	0x00000e50


	//----- nvinfo : EIATTR_MAX_THREADS
	.align		4
.L_2299:
        /*012c*/ 	.byte	0x04, 0x05
        /*012e*/ 	.short	(.L_2301 - .L_2300)
.L_2300:
        /*0130*/ 	.word	0x00000400
        /*0134*/ 	.word	0x00000001
        /*0138*/ 	.word	0x00000001


	//----- nvinfo : EIATTR_CRS_STACK_SIZE
	.align		4
.L_2301:
        /*013c*/ 	.byte	0x04, 0x1e
        /*013e*/ 	.short	(.L_2303 - .L_2302)
.L_2302:
        /*0140*/ 	.word	0x00000000


	//----- nvinfo : EIATTR_CBANK_PARAM_SIZE
	.align		4
.L_2303:
        /*0144*/ 	.byte	0x03, 0x19
        /*0146*/ 	.short	0x0128


	//----- nvinfo : EIATTR_PARAM_CBANK
	.align		4
        /*0148*/ 	.byte	0x04, 0x0a
        /*014a*/ 	.short	(.L_2305 - .L_2304)
	.align		4
.L_2304:
        /*014c*/ 	.word	index@(.nv.constant0._ZN10layer_norm22ln_bwd_finalize_kernelINS_22Kernel_traits_finalizeILj4096Ef13__nv_bfloat16S2_S2_fjLb1ELj1024ELj4ENS_18Kernel_traits_baseILj4096EfS2_S2_S2_fjLj1024EEEEELb1ELb1EEEvNS_9BwdParamsE)
        /*0150*/ 	.short	0x0210
        /*0152*/ 	.short	0x0128


	//----- nvinfo : EIATTR_SW_WAR
	.align		4
.L_2305:
        /*0154*/ 	.byte	0x04, 0x36
        /*0156*/ 	.short	(.L_2307 - .L_2306)
.L_2306:
        /*0158*/ 	.word	0x00000008
.L_2307:


//--------------------- .nv.info._ZN10layer_norm13ln_bwd_kernelINS_13Kernel_traitsIf13__nv_bfloat16S2_S2_fjLj4096ELj1ELj1ELj4ELj16ENS_18Kernel_traits_baseILj4096EfS2_S2_S2_fjLj128EEEEELb1ELb1ELb1ELb1EEEvNS_9BwdParamsE --------------------------
	.section	.nv.info._ZN10layer_norm13ln_bwd_kernelINS_13Kernel_traitsIf13__nv_bfloat16S2_S2_fjLj4096ELj1ELj1ELj4ELj16ENS_18Kernel_traits_baseILj4096EfS2_S2_S2_fjLj128EEEEELb1ELb1ELb1ELb1EEEvNS_9BwdParamsE,"",@"SHT_CUDA_INFO"
	.sectionflags	@""
	.align	4


	//----- nvinfo : EIATTR_CUDA_API_VERSION
	.align		4
        /*0000*/ 	.byte	0x04, 0x37
        /*0002*/ 	.short	(.L_2309 - .L_2308)
.L_2308:
        /*0004*/ 	.word	0x00000082


	//----- nvinfo : EIATTR_KPARAM_INFO
	.align		4
.L_2309:
        /*0008*/ 	.byte	0x04, 0x17
        /*000a*/ 	.short	(.L_2311 - .L_2310)
.L_2310:
        /*000c*/ 	.word	0x00000000
        /*0010*/ 	.short	0x0000
        /*0012*/ 	.short	0x0000
        /*0014*/ 	.byte	0x00, 0xf0, 0xa1, 0x04


	//----- nvinfo : EIATTR_SPARSE_MMA_MASK
	.align		4
.L_2311:
        /*0018*/ 	.byte	0x03, 0x50
        /*001a*/ 	.short	0x0000


	//----- nvinfo : EIATTR_MAXREG_COUNT
	.align		4
        /*001c*/ 	.byte	0x03, 0x1b
        /*001e*/ 	.short	0x00ff


	//----- nvinfo : EIATTR_NUM_BARRIERS
	.align		4
        /*0020*/ 	.byte	0x02, 0x4c
        /*0022*/ 	.byte	0x01
	.zero		1


	//----- nvinfo : EIATTR_ANNOTATIONS
	.align		4
        /*0024*/ 	.byte	0x04, 0x55
        /*0026*/ 	.short	(.L_2313 - .L_2312)


	//   ....[0]....
.L_2312:
        /* <DEDUP_REMOVED lines=34> */


	//----- nvinfo : EIATTR_MERCURY_ISA_VERSION
	.align		4
.L_2313:
        /*0238*/ 	.byte	0x03, 0x5f
        /*023a*/ 	.short	0x0101


	//----- nvinfo : EIATTR_COOP_GROUP_MASK_REGIDS
	.align		4
        /*023c*/ 	.byte	0x04, 0x29
        /*023e*/ 	.short	(.L_2315 - .L_2314)


	//   ....[0]....
.L_2314:
        /*0240*/ 	.word	0xffffffff


	//   ....[1]....
        /*0244*/ 	.word	0xffffffff


	//   ....[2]....
        /*0248*/ 	.word	0xffffffff


	//   ....[3]....
        /*024c*/ 	.word	0xffffffff


	//   ....[4]....
        /*0250*/ 	.word	0xffffffff


	//   ....[5]....
        /*0254*/ 	.word	0xffffffff


	//   ....[6]....
        /*0258*/ 	.word	0xffffffff


	//   ....[7]....
        /*025c*/ 	.word	0xffffffff


	//   ....[8]....
        /*0260*/ 	.word	0xffffffff


	//   ....[9]....
        /*0264*/ 	.word	0xffffffff


	//   ....[10]....
        /*0268*/ 	.word	0x050000fb


	//   ....[11]....
        /*026c*/ 	.word	0x050000fb


	//   ....[12]....
        /*0270*/ 	.word	0x050000fb


	//   ....[13]....
        /*0274*/ 	.word	0x050000fb


	//   ....[14]....
        /*0278*/ 	.word	0x050000fb


	//   ....[15]....
        /*027c*/ 	.word	0x050000fb


	//   ....[16]....
        /*0280*/ 	.word	0x050000fb


	//   ....[17]....
        /*0284*/ 	.word	0x050000fb


	//   ....[18]....
        /*0288*/ 	.word	0x050000fb


	//   ....[19]....
        /*028c*/ 	.word	0x050000fb


	//----- nvinfo : EIATTR_COOP_GROUP_INSTR_OFFSETS
	.align		4
.L_2315:
        /*0290*/ 	.byte	0x04, 0x28
        /*0292*/ 	.short	(.L_2317 - .L_2316)


	//   ....[0]....
.L_2316:
        /*0294*/ 	.word	0x000028b0


	//   ....[1]....
        /*0298*/ 	.word	0x000028d0


	//   ....[2]....
        /*029c*/ 	.word	0x000028f0


	//   ....[3]....
        /*02a0*/ 	.word	0x00002910


	//   ....[4]....
        /*02a4*/ 	.word	0x00002930


	//   ....[5]....
        /*02a8*/ 	.word	0x00002950


	//   ....[6]....
        /*02ac*/ 	.word	0x00002970


	//   ....[7]....
        /*02b0*/ 	.word	0x00002990


	//   ....[8]....
        /*02b4*/ 	.word	0x000029c0


	//   ....[9]....
        /*02b8*/ 	.word	0x000029e0


	//   ....[10]....
        /*02bc*/ 	.word	0x00007420


	//   ....[11]....
        /*02c0*/ 	.word	0x00007480


	//   ....[12]....
        /*02c4*/ 	.word	0x000074e0


	//   ....[13]....
        /*02c8*/ 	.word	0x00007540


	//   ....[14]....
        /*02cc*/ 	.word	0x000075a0


	//   ....[15]....
        /*02d0*/ 	.word	0x00007600


	//   ....[16]....
        /*02d4*/ 	.word	0x00007660


	//   ....[17]....
        /*02d8*/ 	.word	0x000076d0


	//   ....[18]....
        /*02dc*/ 	.word	0x00007760


	//   ....[19]....
        /*02e0*/ 	.word	0x000077d0


	//----- nvinfo : EIATTR_EXIT_INSTR_OFFSETS
	.align		4
.L_2317:
        /*02e4*/ 	.byte	0x04, 0x1c
        /*02e6*/ 	.short	(.L_2319 - .L_2318)


	//   ....[0]....
.L_2318:
        /*02e8*/ 	.word	0x000073c0


	//----- nvinfo : EIATTR_MAX_THREADS
	.align		4
.L_2319:
        /*02ec*/ 	.byte	0x04, 0x05
        /*02ee*/ 	.short	(.L_2321 - .L_2320)
.L_2320:
        /*02f0*/ 	.word	0x00000080
        /*02f4*/ 	.word	0x00000001
        /*02f8*/ 	.word	0x00000001


	//----- nvinfo : EIATTR_CRS_STACK_SIZE
	.align		4
.L_2321:
        /*02fc*/ 	.byte	0x04, 0x1e
        /*02fe*/ 	.short	(.L_2323 - .L_2322)
.L_2322:
        /*0300*/ 	.word	0x00000000


	//----- nvinfo : EIATTR_CBANK_PARAM_SIZE
	.align		4
.L_2323:
        /*0304*/ 	.byte	0x03, 0x19
        /*0306*/ 	.short	0x0128


	//----- nvinfo : EIATTR_PARAM_CBANK
	.align		4
        /*0308*/ 	.byte	0x04, 0x0a
        /*030a*/ 	.short	(.L_2325 - .L_2324)
	.align		4
.L_2324:
        /*030c*/ 	.word	index@(.nv.constant0._ZN10layer_norm13ln_bwd_kernelINS_13Kernel_traitsIf13__nv_bfloat16S2_S2_fjLj4096ELj1ELj1ELj4ELj16ENS_18Kernel_traits_baseILj4096EfS2_S2_S2_fjLj128EEEEELb1ELb1ELb1ELb1EEEvNS_9BwdParamsE)
        /*0310*/ 	.short	0x0210
        /*0312*/ 	.short	0x0128


	//----- nvinfo : EIATTR_SW_WAR
	.align		4
.L_2325:
        /*0314*/ 	.byte	0x04, 0x36
        /*0316*/ 	.short	(.L_2327 - .L_2326)
.L_2326:
        /*0318*/ 	.word	0x00000008
.L_2327:


//--------------------- .nv.info._ZN10layer_norm13ln_bwd_kernelINS_13Kernel_traitsI13__nv_bfloat16S2_fS2_fjLj4096ELj1ELj1ELj4ELj16ENS_18Kernel_traits_baseILj4096ES2_S2_fS2_fjLj128EEEEELb0ELb0ELb0ELb0EEEvNS_9BwdParamsE --------------------------
	.section	.nv.info._ZN10layer_norm13ln_bwd_kernelINS_13Kernel_traitsI13__nv_bfloat16S2_fS2_fjLj4096ELj1ELj1ELj4ELj16ENS_18Kernel_traits_baseILj4096ES2_S2_fS2_fjLj128EEEEELb0ELb0ELb0ELb0EEEvNS_9BwdParamsE,"",@"SHT_CUDA_INFO"
	.sectionflags	@""
	.align	4


	//----- nvinfo : EIATTR_CUDA_API_VERSION
	.align		4
        /*0000*/ 	.byte	0x04, 0x37
        /*0002*/ 	.short	(.L_2329 - .L_2328)
.L_2328:
        /*0004*/ 	.word	0x00000082


	//----- nvinfo : EIATTR_KPARAM_INFO
	.align		4
.L_2329:
        /*0008*/ 	.byte	0x04, 0x17
        /*000a*/ 	.short	(.L_2331 - .L_2330)
.L_2330:
        /*000c*/ 	.word	0x00000000
        /*0010*/ 	.short	0x0000
        /*0012*/ 	.short	0x0000
        /*0014*/ 	.byte	0x00, 0xf0, 0xa1, 0x04


	//----- nvinfo : EIATTR_SPARSE_MMA_MASK
	.align		4
.L_2331:
        /*0018*/ 	.byte	0x03, 0x50
        /*001a*/ 	.short	0x0000


	//----- nvinfo : EIATTR_MAXREG_COUNT
	.align		4
        /*001c*/ 	.byte	0x03, 0x1b
        /*001e*/ 	.short	0x00ff


	//----- nvinfo : EIATTR_NUM_BARRIERS
	.align		4
        /*0020*/ 	.byte	0x02, 0x4c
        /*0022*/ 	.byte	0x01
	.zero		1


	//----- nvinfo : EIATTR_MERCURY_ISA_VERSION
	.align		4
        /*0024*/ 	.byte	0x03, 0x5f
        /*0026*/ 	.short	0x0101


	//----- nvinfo : EIATTR_COOP_GROUP_MASK_REGIDS
	.align		4
        /*0028*/ 	.byte	0x04, 0x29
        /*002a*/ 	.short	(.L_2333 - .L_2332)


	//   ....[0]....
.L_2332:
        /*002c*/ 	.word	0xffffffff


	//   ....[1]....
        /*0030*/ 	.word	0xffffffff


	//   ....[2]....
        /*0034*/ 	.word	0xffffffff


	//   ....[3]....
        /*0038*/ 	.word	0xffffffff


	//   ....[4]....
        /*003c*/ 	.word	0xffffffff


	//   ....[5]....
        /*0040*/ 	.word	0xffffffff


	//   ....[6]....
        /*0044*/ 	.word	0xffffffff


	//   ....[7]....
        /*0048*/ 	.word	0xffffffff


	//   ....[8]....
        /*004c*/ 	.word	0xffffffff


	//   ....[9]....
        /*0050*/ 	.word	0xffffffff


	//   ....[10]....
        /*0054*/ 	.word	0x05000097


	//   ....[11]....
        /*0058*/ 	.word	0x05000097


	//   ....[12]....
        /*005c*/ 	.word	0x05000097


	//   ....[13]....
        /*0060*/ 	.word	0x05000097


	//   ....[14]....
        /*0064*/ 	.word	0x05000097


	//   ....[15]....
        /*0068*/ 	.word	0x05000097


	//   ....[16]....
        /*006c*/ 	.word	0x05000097


	//   ....[17]....
        /*0070*/ 	.word	0x05000097


	//   ....[18]....
        /*0074*/ 	.word	0x05000097


	//   ....[19]....
        /*0078*/ 	.word	0x05000097


	//----- nvinfo : EIATTR_COOP_GROUP_INSTR_OFFSETS
	.align		4
.L_2333:
        /*007c*/ 	.byte	0x04, 0x28
        /*007e*/ 	.short	(.L_2335 - .L_2334)


	//   ....[0]....
.L_2334:
        /*0080*/ 	.word	0x00001f30


	//   ....[1]....
        /*0084*/ 	.word	0x00001f40


	//   ....[2]....
        /*0088*/ 	.word	0x00001f70


	//   ....[3]....
        /*008c*/ 	.word	0x00001f80


	//   ....[4]....
        /*0090*/ 	.word	0x00001fb0


	//   ....[5]....
        /*0094*/ 	.word	0x00001fc0


	//   ....[6]....
        /*0098*/ 	.word	0x00001ff0


	//   ....[7]....
        /*009c*/ 	.word	0x00002000


	//   ....[8]....
        /*00a0*/ 	.word	0x00002030


	//   ....[9]....
        /*00a4*/ 	.word	0x00002040


	//   ....[10]....
        /*00a8*/ 	.word	0x00003670


	//   ....[11]....
        /*00ac*/ 	.word	0x000036c0


	//   ....[12]....
        /*00b0*/ 	.word	0x00003730


	//   ....[13]....
        /*00b4*/ 	.word	0x00003790


	//   ....[14]....
        /*00b8*/ 	.word	0x00003800


	//   ....[15]....
        /*00bc*/ 	.word	0x00003860


	//   ....[16]....
        /*00c0*/ 	.word	0x000038d0


	//   ....[17]....
        /*00c4*/ 	.word	0x00003930


	//   ....[18]....
        /*00c8*/ 	.word	0x000039a0


	//   ....[19]....
        /*00cc*/ 	.word	0x00003a00


	//----- nvinfo : EIATTR_EXIT_INSTR_OFFSETS
	.align		4
.L_2335:
        /*00d0*/ 	.byte	0x04, 0x1c
        /*00d2*/ 	.short	(.L_2337 - .L_2336)


	//   ....[0]....
.L_2336:
        /*00d4*/ 	.word	0x00003580


	//   ....[1]....
        /*00d8*/ 	.word	0x00003610


	//----- nvinfo : EIATTR_MAX_THREADS
	.align		4
.L_2337:
        /*00dc*/ 	.byte	0x04, 0x05
        /*00de*/ 	.short	(.L_2339 - .L_2338)
.L_2338:
        /*00e0*/ 	.word	0x00000080
        /*00e4*/ 	.word	0x00000001
        /*00e8*/ 	.word	0x00000001


	//----- nvinfo : EIATTR_CRS_STACK_SIZE
	.align		4
.L_2339:
        /*00ec*/ 	.byte	0x04, 0x1e
        /*00ee*/ 	.short	(.L_2341 - .L_2340)
.L_2340:
        /*00f0*/ 	.word	0x00000000


	//----- nvinfo : EIATTR_CBANK_PARAM_SIZE
	.align		4
.L_2341:
        /*00f4*/ 	.byte	0x03, 0x19
        /*00f6*/ 	.short	0x0128


	//----- nvinfo : EIATTR_PARAM_CBANK
	.align		4
        /*00f8*/ 	.byte	0x04, 0x0a
        /*00fa*/ 	.short	(.L_2343 - .L_2342)
	.align		4
.L_2342:
        /*00fc*/ 	.word	index@(.nv.constant0._ZN10layer_norm13ln_bwd_kernelINS_13Kernel_traitsI13__nv_bfloat16S2_fS2_fjLj4096ELj1ELj1ELj4ELj16ENS_18Kernel_traits_baseILj4096ES2_S2_fS2_fjLj128EEEEELb0ELb0ELb0ELb0EEEvNS_9BwdParamsE)
        /*0100*/ 	.short	0x0210
        /*0102*/ 	.short	0x0128


	//----- nvinfo : EIATTR_SW_WAR
	.align		4
.L_2343:
        /*0104*/ 	.byte	0x04, 0x36
        /*0106*/ 	.short	(.L_2345 - .L_2344)
.L_2344:
        /*0108*/ 	.word	0x00000008
.L_2345:


//--------------------- .nv.info._ZN10layer_norm13ln_bwd_kernelINS_13Kernel_traitsI13__nv_bfloat16S2_fS2_fjLj4096ELj1ELj1ELj4ELj16ENS_18Kernel_traits_baseILj4096ES2_S2_fS2_fjLj128EEEEELb0ELb0ELb0ELb1EEEvNS_9BwdParamsE --------------------------
	.section	.nv.info._ZN10layer_norm13ln_bwd_kernelINS_13Kernel_traitsI13__nv_bfloat16S2_fS2_fjLj4096ELj1ELj1ELj4ELj16ENS_18Kernel_traits_baseILj4096ES2_S2_fS2_fjLj128EEEEELb0ELb0ELb0ELb1EEEvNS_9BwdParamsE,"",@"SHT_CUDA_INFO"
	.sectionflags	@""
	.align	4


	//----- nvinfo : EIATTR_CUDA_API_VERSION
	.align		4
        /*0000*/ 	.byte	0x04, 0x37
        /*0002*/ 	.short	(.L_2347 - .L_2346)
.L_2346:
        /*0004*/ 	.word	0x00000082


	//----- nvinfo : EIATTR_KPARAM_INFO
	.align		4
.L_2347:
        /*0008*/ 	.byte	0x04, 0x17
        /*000a*/ 	.short	(.L_2349 - .L_2348)
.L_2348:
        /*000c*/ 	.word	0x00000000
        /*0010*/ 	.short	0x0000
        /*0012*/ 	.short	0x0000
        /*0014*/ 	.byte	0x00, 0xf0, 0xa1, 0x04


	//----- nvinfo : EIATTR_SPARSE_MMA_MASK
	.align		4
.L_2349:
        /*0018*/ 	.byte	0x03, 0x50
        /*001a*/ 	.short	0x0000


	//----- nvinfo : EIATTR_MAXREG_COUNT
	.align		4
        /*001c*/ 	.byte	0x03, 0x1b
        /*001e*/ 	.short	0x00ff


	//----- nvinfo : EIATTR_NUM_BARRIERS
	.align		4
        /*0020*/ 	.byte	0x02, 0x4c
        /*0022*/ 	.byte	0x01
	.zero		1


	//----- nvinfo : EIATTR_MERCURY_ISA_VERSION
	.align		4
        /*0024*/ 	.byte	0x03, 0x5f
        /*0026*/ 	.short	0x0101


	//----- nvinfo : EIATTR_COOP_GROUP_MASK_REGIDS
	.align		4
        /*0028*/ 	.byte	0x04, 0x29
        /*002a*/ 	.short	(.L_2351 - .L_2350)


	//   ....[0]....
.L_2350:
        /*002c*/ 	.word	0xffffffff


	//   ....[1]....
        /*0030*/ 	.word	0xffffffff


	//   ....[2]....
        /*0034*/ 	.word	0xffffffff


	//   ....[3]....
        /*0038*/ 	.word	0xffffffff


	//   ....[4]....
        /*003c*/ 	.word	0xffffffff


	//   ....[5]....
        /*0040*/ 	.word	0xffffffff


	//   ....[6]....
        /*0044*/ 	.word	0xffffffff


	//   ....[7]....
        /*0048*/ 	.word	0xffffffff


	//   ....[8]....
        /*004c*/ 	.word	0xffffffff


	//   ....[9]....
        /*0050*/ 	.word	0xffffffff


	//   ....[10]....
        /*0054*/ 	.word	0x0500007e


	//   ....[11]....
        /*0058*/ 	.word	0x0500007e


	//   ....[12]....
        /*005c*/ 	.word	0x0500007e


	//   ....[13]....
        /*0060*/ 	.word	0x0500007e


	//   ....[14]....
        /*0064*/ 	.word	0x0500007e


	//   ....[15]....
        /*0068*/ 	.word	0x0500007e


	//   ....[16]....
        /*006c*/ 	.word	0x0500007e


	//   ....[17]....
        /*0070*/ 	.word	0x0500007e


	//   ....[18]....
        /*0074*/ 	.word	0x0500007e


	//   ....[19]....
        /*0078*/ 	.word	0x0500007e


	//----- nvinfo : EIATTR_COOP_GROUP_INSTR_OFFSETS
	.align		4
.L_2351:
        /*007c*/ 	.byte	0x04, 0x28
        /*007e*/ 	.short	(.L_2353 - .L_2352)


	//   ....[0]....
.L_2352:
        /*0080*/ 	.word	0x00001e00


	//   ....[1]....
        /*0084*/ 	.word	0x00001e10


	//   ....[2]....
        /*0088*/ 	.word	0x00001e40


	//   ....[3]....
        /*008c*/ 	.word	0x00001e50


	//   ....[4]....
        /*0090*/ 	.word	0x00001e80


	//   ....[5]....
        /*0094*/ 	.word	0x00001e90


	//   ....[6]....
        /*0098*/ 	.word	0x00001ec0


	//   ....[7]....
        /*009c*/ 	.word	0x00001ed0


	//   ....[8]....
        /*00a0*/ 	.word	0x00001f00


	//   ....[9]....
        /*00a4*/ 	.word	0x00001f10


	//   ....[10]....
        /*00a8*/ 	.word	0x00003520


	//   ....[11]....
        /*00ac*/ 	.word	0x00003570


	//   ....[12]....
        /*00b0*/ 	.word	0x000035e0


	//   ....[13]....
        /*00b4*/ 	.word	0x00003640


	//   ....[14]....
        /*00b8*/ 	.word	0x000036b0


	//   ....[15]....
        /*00bc*/ 	.word	0x00003710


	//   ....[16]....
        /*00c0*/ 	.word	0x00003780


	//   ....[17]....
        /*00c4*/ 	.word	0x000037e0


	//   ....[18]....
        /*00c8*/ 	.word	0x00003850


	//   ....[19]....
        /*00cc*/ 	.word	0x000038b0


	//----- nvinfo : EIATTR_EXIT_INSTR_OFFSETS
	.align		4
.L_2353:
        /*00d0*/ 	.byte	0x04, 0x1c
        /*00d2*/ 	.short	(.L_2355 - .L_2354)


	//   ....[0]....
.L_2354:
        /*00d4*/ 	.word	0x000034c0


	//----- nvinfo : EIATTR_MAX_THREADS
	.align		4
.L_2355:
        /*00d8*/ 	.byte	0x04, 0x05
        /*00da*/ 	.short	(.L_2357 - .L_2356)
.L_2356:
        /*00dc*/ 	.word	0x00000080
        /*00e0*/ 	.word	0x00000001
        /*00e4*/ 	.word	0x00000001


	//----- nvinfo : EIATTR_CRS_STACK_SIZE
	.align		4
.L_2357:
        /*00e8*/ 	.byte	0x04, 0x1e
        /*00ea*/ 	.short	(.L_2359 - .L_2358)
.L_2358:
        /*00ec*/ 	.word	0x00000000


	//----- nvinfo : EIATTR_CBANK_PARAM_SIZE
	.align		4
.L_2359:
        /*00f0*/ 	.byte	0x03, 0x19
        /*00f2*/ 	.short	0x0128


	//----- nvinfo : EIATTR_PARAM_CBANK
	.align		4
        /*00f4*/ 	.byte	0x04, 0x0a
        /*00f6*/ 	.short	(.L_2361 - .L_2360)
	.align		4
.L_2360:
        /*00f8*/ 	.word	index@(.nv.constant0._ZN10layer_norm13ln_bwd_kernelINS_13Kernel_traitsI13__nv_bfloat16S2_fS2_fjLj4096ELj1ELj1ELj4ELj16ENS_18Kernel_traits_baseILj4096ES2_S2_fS2_fjLj128EEEEELb0ELb0ELb0ELb1EEEvNS_9BwdParamsE)
        /*00fc*/ 	.short	0x0210
        /*00fe*/ 	.short	0x0128


	//----- nvinfo : EIATTR_SW_WAR
	.align		4
.L_2361:
        /*0100*/ 	.byte	0x04, 0x36
        /*0102*/ 	.short	(.L_2363 - .L_2362)
.L_2362:
        /*0104*/ 	.word	0x00000008
.L_2363:


//--------------------- .nv.info._ZN10layer_norm13ln_bwd_kernelINS_13Kernel_traitsI13__nv_bfloat16S2_fS2_fjLj4096ELj1ELj1ELj4ELj16ENS_18Kernel_traits_baseILj4096ES2_S2_fS2_fjLj128EEEEELb0ELb0ELb1ELb0EEEvNS_9BwdParamsE --------------------------
	.section	.nv.info._ZN10layer_norm13ln_bwd_kernelINS_13Kernel_traitsI13__nv_bfloat16S2_fS2_fjLj4096ELj1ELj1ELj4ELj16ENS_18Kernel_traits_baseILj4096ES2_S2_fS2_fjLj128EEEEELb0ELb0ELb1ELb0EEEvNS_9BwdParamsE,"",@"SHT_CUDA_INFO"
	.sectionflags	@""
	.align	4


	//----- nvinfo : EIATTR_CUDA_API_VERSION
	.align		4
        /*0000*/ 	.byte	0x04, 0x37
        /*0002*/ 	.short	(.L_2365 - .L_2364)
.L_2364:
        /*0004*/ 	.word	0x00000082


	//----- nvinfo : EIATTR_KPARAM_INFO
	.align		4
.L_2365:
        /*0008*/ 	.byte	0x04, 0x17
        /*000a*/ 	.short	(.L_2367 - .L_2366)
.L_2366:
        /*000c*/ 	.word	0x00000000
        /*0010*/ 	.short	0x0000
        /*0012*/ 	.short	0x0000
        /*0014*/ 	.byte	0x00, 0xf0, 0xa1, 0x04


	//----- nvinfo : EIATTR_SPARSE_MMA_MASK
	.align		4
.L_2367:
        /*0018*/ 	.byte	0x03, 0x50
        /*001a*/ 	.short	0x0000


	//----- nvinfo : EIATTR_MAXREG_COUNT
	.align		4
        /*001c*/ 	.byte	0x03, 0x1b
        /*001e*/ 	.short	0x00ff


	//----- nvinfo : EIATTR_NUM_BARRIERS
	.align		4
        /*0020*/ 	.byte	0x02, 0x4c
        /*0022*/ 	.byte	0x01
	.zero		1


	//----- nvinfo : EIATTR_MERCURY_ISA_VERSION
	.align		4
        /*0024*/ 	.byte	0x03, 0x5f
        /*0026*/ 	.short	0x0101


	//----- nvinfo : EIATTR_COOP_GROUP_MASK_REGIDS
	.align		4
        /*0028*/ 	.byte	0x04, 0x29
        /*002a*/ 	.short	(.L_2369 - .L_2368)


	//   ....[0]....
.L_2368:
        /*002c*/ 	.word	0xffffffff


	//   ....[1]....
        /*0030*/ 	.word	0xffffffff


	//   ....[2]....
        /*0034*/ 	.word	0xffffffff


	//   ....[3]....
        /*0038*/ 	.word	0xffffffff


	//   ....[4]....
        /*003c*/ 	.word	0xffffffff


	//   ....[5]....
        /*0040*/ 	.word	0xffffffff


	//   ....[6]....
        /*0044*/ 	.word	0xffffffff


	//   ....[7]....
        /*0048*/ 	.word	0xffffffff


	//   ....[8]....
        /*004c*/ 	.word	0xffffffff


	//   ....[9]....
        /*0050*/ 	.word	0xffffffff


	//   ....[10]....
        /*0054*/ 	.word	0x0500009b


	//   ....[11]....
        /*0058*/ 	.word	0x0500009b


	//   ....[12]....
        /*005c*/ 	.word	0x0500009b


	//   ....[13]....
        /*0060*/ 	.word	0x0500009b


	//   ....[14]....
        /*0064*/ 	.word	0x0500009b


	//   ....[15]....
        /*0068*/ 	.word	0x0500009b


	//   ....[16]....
        /*006c*/ 	.word	0x0500009b


	//   ....[17]....
        /*0070*/ 	.word	0x0500009b


	//   ....[18]....
        /*0074*/ 	.word	0x0500009b


	//   ....[19]....
        /*0078*/ 	.word	0x0500009b


	//----- nvinfo : EIATTR_COOP_GROUP_INSTR_OFFSETS
	.align		4
.L_2369:
        /*007c*/ 	.byte	0x04, 0x28
        /*007e*/ 	.short	(.L_2371 - .L_2370)


	//   ....[0]....
.L_2370:
        /*0080*/ 	.word	0x000021f0


	//   ....[1]....
        /*0084*/ 	.word	0x00002200


	//   ....[2]....
        /*0088*/ 	.word	0x00002230


	//   ....[3]....
        /*008c*/ 	.word	0x00002240


	//   ....[4]....
        /*0090*/ 	.word	0x00002270


	//   ....[5]....
        /*0094*/ 	.word	0x00002280


	//   ....[6]....
        /*0098*/ 	.word	0x000022b0


	//   ....[7]....
        /*009c*/ 	.word	0x000022c0


	//   ....[8]....
        /*00a0*/ 	.word	0x000022f0


	//   ....[9]....
        /*00a4*/ 	.word	0x00002300


	//   ....[10]....
        /*00a8*/ 	.word	0x00004ff0


	//   ....[11]....
        /*00ac*/ 	.word	0x00005040


	//   ....[12]....
        /*00b0*/ 	.word	0x000050b0


	//   ....[13]....
        /*00b4*/ 	.word	0x00005110


	//   ....[14]....
        /*00b8*/ 	.word	0x00005180


	//   ....[15]....
        /*00bc*/ 	.word	0x000051e0


	//   ....[16]....
        /*00c0*/ 	.word	0x00005250


	//   ....[17]....
        /*00c4*/ 	.word	0x000052b0


	//   ....[18]....
        /*00c8*/ 	.word	0x00005320


	//   ....[19]....
        /*00cc*/ 	.word	0x00005380


	//----- nvinfo : EIATTR_EXIT_INSTR_OFFSETS
	.align		4
.L_2371:
        /*00d0*/ 	.byte	0x04, 0x1c
        /*00d2*/ 	.short	(.L_2373 - .L_2372)


	//   ....[0]....
.L_2372:
        /*00d4*/ 	.word	0x00004f00


	//   ....[1]....
        /*00d8*/ 	.word	0x00004f90


	//----- nvinfo : EIATTR_MAX_THREADS
	.align		4
.L_2373:
        /*00dc*/ 	.byte	0x04, 0x05
        /*00de*/ 	.short	(.L_2375 - .L_2374)
.L_2374:
        /*00e0*/ 	.word	0x00000080
        /*00e4*/ 	.word	0x00000001
        /*00e8*/ 	.word	0x00000001


	//----- nvinfo : EIATTR_CRS_STACK_SIZE
	.align		4
.L_2375:
        /*00ec*/ 	.byte	0x04, 0x1e
        /*00ee*/ 	.short	(.L_2377 - .L_2376)
.L_2376:
        /*00f0*/ 	.word	0x00000000


	//----- nvinfo : EIATTR_CBANK_PARAM_SIZE
	.align		4
.L_2377:
        /*00f4*/ 	.byte	0x03, 0x19
        /*00f6*/ 	.short	0x0128


	//----- nvinfo : EIATTR_PARAM_CBANK
	.align		4
        /*00f8*/ 	.byte	0x04, 0x0a
        /*00fa*/ 	.short	(.L_2379 - .L_2378)
	.align		4
.L_2378:
        /*00fc*/ 	.word	index@(.nv.constant0._ZN10layer_norm13ln_bwd_kernelINS_13Kernel_traitsI13__nv_bfloat16S2_fS2_fjLj4096ELj1ELj1ELj4ELj16ENS_18Kernel_traits_baseILj4096ES2_S2_fS2_fjLj128EEEEELb0ELb0ELb1ELb0EEEvNS_9BwdParamsE)
        /*0100*/ 	.short	0x0210
        /*0102*/ 	.short	0x0128


	//----- nvinfo : EIATTR_SW_WAR
	.align		4
.L_2379:
        /*0104*/ 	.byte	0x04, 0x36
        /*0106*/ 	.short	(.L_2381 - .L_2380)
.L_2380:
        /*0108*/ 	.word	0x00000008
.L_2381:


//--------------------- .nv.info._ZN10layer_norm13ln_bwd_kernelINS_13Kernel_traitsI13__nv_bfloat16S2_fS2_fjLj4096ELj1ELj1ELj4ELj16ENS_18Kernel_traits_baseILj4096ES2_S2_fS2_fjLj128EEEEELb0ELb0ELb1ELb1EEEvNS_9BwdParamsE --------------------------
	.section	.nv.info._ZN10layer_norm13ln_bwd_kernelINS_13Kernel_traitsI13__nv_bfloat16S2_fS2_fjLj4096ELj1ELj1ELj4ELj16ENS_18Kernel_traits_baseILj4096ES2_S2_fS2_fjLj128EEEEELb0ELb0ELb1ELb1EEEvNS_9BwdParamsE,"",@"SHT_CUDA_INFO"
	.sectionflags	@""
	.align	4


	//----- nvinfo : EIATTR_CUDA_API_VERSION
	.align		4
        /*0000*/ 	.byte	0x04, 0x37
        /*0002*/ 	.short	(.L_2383 - .L_2382)
.L_2382:
        /*0004*/ 	.word	0x00000082


	//----- nvinfo : EIATTR_KPARAM_INFO
	.align		4
.L_2383:
        /*0008*/ 	.byte	0x04, 0x17
        /*000a*/ 	.short	(.L_2385 - .L_2384)
.L_2384:
        /*000c*/ 	.word	0x00000000
        /*0010*/ 	.short	0x0000
        /*0012*/ 	.short	0x0000
        /*0014*/ 	.byte	0x00, 0xf0, 0xa1, 0x04


	//----- nvinfo : EIATTR_SPARSE_MMA_MASK
	.align		4
.L_2385:
        /*0018*/ 	.byte	0x03, 0x50
        /*001a*/ 	.short	0x0000


	//----- nvinfo : EIATTR_MAXREG_COUNT
	.align		4
        /*001c*/ 	.byte	0x03, 0x1b
        /*001e*/ 	.short	0x00ff


	//----- nvinfo : EIATTR_NUM_BARRIERS
	.align		4
        /*0020*/ 	.byte	0x02, 0x4c
        /*0022*/ 	.byte	0x01
	.zero		1


	//----- nvinfo : EIATTR_MERCURY_ISA_VERSION
	.align		4
        /*0024*/ 	.byte	0x03, 0x5f
        /*0026*/ 	.short	0x0101


	//----- nvinfo : EIATTR_COOP_GROUP_MASK_REGIDS
	.align		4
        /*0028*/ 	.byte	0x04, 0x29
        /*002a*/ 	.short	(.L_2387 - .L_2386)


	//   ....[0]....
.L_2386:
        /*002c*/ 	.word	0xffffffff


	//   ....[1]....
        /*0030*/ 	.word	0xffffffff


	//   ....[2]....
        /*0034*/ 	.word	0xffffffff


	//   ....[3]....
        /*0038*/ 	.word	0xffffffff


	//   ....[4]....
        /*003c*/ 	.word	0xffffffff


	//   ....[5]....
        /*0040*/ 	.word	0xffffffff


	//   ....[6]....
        /*0044*/ 	.word	0xffffffff


	//   ....[7]....
        /*0048*/ 	.word	0xffffffff


	//   ....[8]....
        /*004c*/ 	.word	0xffffffff


	//   ....[9]....
        /*0050*/ 	.word	0xffffffff


	//   ....[10]....
        /*0054*/ 	.word	0x050000a8


	//   ....[11]....
        /*0058*/ 	.word	0x050000a8


	//   ....[12]....
        /*005c*/ 	.word	0x050000a8


	//   ....[13]....
        /*0060*/ 	.word	0x050000a8


	//   ....[14]....
        /*0064*/ 	.word	0x050000a8


	//   ....[15]....
        /*0068*/ 	.word	0x050000a8


	//   ....[16]....
        /*006c*/ 	.word	0x050000a8


	//   ....[17]....
        /*0070*/ 	.word	0x050000a8


	//   ....[18]....
        /*0074*/ 	.word	0x050000a8


	//   ....[19]....
        /*0078*/ 	.word	0x050000a8


	//----- nvinfo : EIATTR_COOP_GROUP_INSTR_OFFSETS
	.align		4
.L_2387:
        /*007c*/ 	.byte	0x04, 0x28
        /*007e*/ 	.short	(.L_2389 - .L_2388)


	//   ....[0]....
.L_2388:
        /*0080*/ 	.word	0x00001fb0


	//   ....[1]....
        /*0084*/ 	.word	0x00001fc0


	//   ....[2]....
        /*0088*/ 	.word	0x00001ff0


	//   ....[3]....
        /*008c*/ 	.word	0x00002000


	//   ....[4]....
        /*0090*/ 	.word	0x00002030


	//   ....[5]....
        /*0094*/ 	.word	0x00002040


	//   ....[6]....
        /*0098*/ 	.word	0x00002070


	//   ....[7]....
        /*009c*/ 	.word	0x00002080


	//   ....[8]....
        /*00a0*/ 	.word	0x000020b0


	//   ....[9]....
        /*00a4*/ 	.word	0x000020c0


	//   ....[10]....
        /*00a8*/ 	.word	0x00004950


	//   ....[11]....
        /*00ac*/ 	.word	0x000049a0


	//   ....[12]....
        /*00b0*/ 	.word	0x00004a10


	//   ....[13]....
        /*00b4*/ 	.word	0x00004a70


	//   ....[14]....
        /*00b8*/ 	.word	0x00004ae0


	//   ....[15]....
        /*00bc*/ 	.word	0x00004b40


	//   ....[16]....
        /*00c0*/ 	.word	0x00004bb0


	//   ....[17]....
        /*00c4*/ 	.word	0x00004c10


	//   ....[18]....
        /*00c8*/ 	.word	0x00004c80


	//   ....[19]....
        /*00cc*/ 	.word	0x00004ce0


	//----- nvinfo : EIATTR_EXIT_INSTR_OFFSETS
	.align		4
.L_2389:
        /*00d0*/ 	.byte	0x04, 0x1c
        /*00d2*/ 	.short	(.L_2391 - .L_2390)


	//   ....[0]....
.L_2390:
        /*00d4*/ 	.word	0x000048f0


	//----- nvinfo : EIATTR_MAX_THREADS
	.align		4
.L_2391:
        /*00d8*/ 	.byte	0x04, 0x05
        /*00da*/ 	.short	(.L_2393 - .L_2392)
.L_2392:
        /*00dc*/ 	.word	0x00000080
        /*00e0*/ 	.word	0x00000001
        /*00e4*/ 	.word	0x00000001


	//----- nvinfo : EIATTR_CRS_STACK_SIZE
	.align		4
.L_2393:
        /*00e8*/ 	.byte	0x04, 0x1e
        /*00ea*/ 	.short	(.L_2395 - .L_2394)
.L_2394:
        /*00ec*/ 	.word	0x00000000


	//----- nvinfo : EIATTR_CBANK_PARAM_SIZE
	.align		4
.L_2395:
        /*00f0*/ 	.byte	0x03, 0x19
        /*00f2*/ 	.short	0x0128


	//----- nvinfo : EIATTR_PARAM_CBANK
	.align		4
        /*00f4*/ 	.byte	0x04, 0x0a
        /*00f6*/ 	.short	(.L_2397 - .L_2396)
	.align		4
.L_2396:
        /*00f8*/ 	.word	index@(.nv.constant0._ZN10layer_norm13ln_bwd_kernelINS_13Kernel_traitsI13__nv_bfloat16S2_fS2_fjLj4096ELj1ELj1ELj4ELj16ENS_18Kernel_traits_baseILj4096ES2_S2_fS2_fjLj128EEEEELb0ELb0ELb1ELb1EEEvNS_9BwdParamsE)
        /*00fc*/ 	.short	0x0210
        /*00fe*/ 	.short	0x0128


	//----- nvinfo : EIATTR_SW_WAR
	.align		4
.L_2397:
        /*0100*/ 	.byte	0x04, 0x36
        /*0102*/ 	.short	(.L_2399 - .L_2398)
.L_2398:
        /*0104*/ 	.word	0x00000008
.L_2399:


//--------------------- .nv.info._ZN10layer_norm13ln_bwd_kernelINS_13Kernel_traitsI13__nv_bfloat16S2_fS2_fjLj4096ELj1ELj1ELj4ELj16ENS_18Kernel_traits_baseILj4096ES2_S2_fS2_fjLj128EEEEELb0ELb1ELb0ELb0EEEvNS_9BwdParamsE --------------------------
	.section	.nv.info._ZN10layer_norm13ln_bwd_kernelINS_13Kernel_traitsI13__nv_bfloat16S2_fS2_fjLj4096ELj1ELj1ELj4ELj16ENS_18Kernel_traits_baseILj4096ES2_S2_fS2_fjLj128EEEEELb0ELb1ELb0ELb0EEEvNS_9BwdParamsE,"",@"SHT_CUDA_INFO"
	.sectionflags	@""
	.align	4


	//----- nvinfo : EIATTR_CUDA_API_VERSION
	.align		4
        /*0000*/ 	.byte	0x04, 0x37
        /*0002*/ 	.short	(.L_2401 - .L_2400)
.L_2400:
        /*0004*/ 	.word	0x00000082


	//----- nvinfo : EIATTR_KPARAM_INFO
	.align		4
.L_2401:
        /*0008*/ 	.byte	0x04, 0x17
        /*000a*/ 	.short	(.L_2403 - .L_2402)
.L_2402:
        /*000c*/ 	.word	0x00000000
        /*0010*/ 	.short	0x0000
        /*0012*/ 	.short	0x0000
        /*0014*/ 	.byte	0x00, 0xf0, 0xa1, 0x04


	//----- nvinfo : EIATTR_SPARSE_MMA_MASK
	.align		4
.L_2403:
        /*0018*/ 	.byte	0x03, 0x50
        /*001a*/ 	.short	0x0000


	//----- nvinfo : EIATTR_MAXREG_COUNT
	.align		4
        /*001c*/ 	.byte	0x03, 0x1b
        /*001e*/ 	.short	0x00ff


	//----- nvinfo : EIATTR_NUM_BARRIERS
	.align		4
        /*0020*/ 	.byte	0x02, 0x4c
        /*0022*/ 	.byte	0x01
	.zero		1


	//----- nvinfo : EIATTR_ANNOTATIONS
	.align		4
        /*0024*/ 	.byte	0x04, 0x55
        /*0026*/ 	.short	(.L_2405 - .L_2404)


	//   ....[0]....
.L_2404:
        /* <DEDUP_REMOVED lines=32> */


	//----- nvinfo : EIATTR_MERCURY_ISA_VERSION
	.align		4
.L_2405:
        /*0218*/ 	.byte	0x03, 0x5f
        /*021a*/ 	.short	0x0101


	//----- nvinfo : EIATTR_COOP_GROUP_MASK_REGIDS
	.align		4
        /*021c*/ 	.byte	0x04, 0x29
        /*021e*/ 	.short	(.L_2407 - .L_2406)


	//   ....[0]....
.L_2406:
        /*0220*/ 	.word	0xffffffff


	//   ....[1]....
        /*0224*/ 	.word	0xffffffff


	//   ....[2]....
        /*0228*/ 	.word	0xffffffff


	//   ....[3]....
        /*022c*/ 	.word	0xffffffff


	//   ....[4]....
        /*0230*/ 	.word	0xffffffff


	//   ....[5]....
        /*0234*/ 	.word	0xffffffff


	//   ....[6]....
        /*0238*/ 	.word	0xffffffff


	//   ....[7]....
        /*023c*/ 	.word	0xffffffff


	//   ....[8]....
        /*0240*/ 	.word	0xffffffff


	//   ....[9]....
        /*0244*/ 	.word	0xffffffff


	//   ....[10]....
        /*0248*/ 	.word	0x050000a7


	//   ....[11]....
        /*024c*/ 	.word	0x050000a7


	//   ....[12]....
        /*0250*/ 	.word	0x050000a7


	//   ....[13]....
        /*0254*/ 	.word	0x050000a7


	//   ....[14]....
        /*0258*/ 	.word	0x050000a7


	//   ....[15]....
        /*025c*/ 	.word	0x050000a7


	//   ....[16]....
        /*0260*/ 	.word	0x050000a7


	//   ....[17]....
        /*0264*/ 	.word	0x050000a7


	//   ....[18]....
        /*0268*/ 	.word	0x050000a7


	//   ....[19]....
        /*026c*/ 	.word	0x050000a7


	//----- nvinfo : EIATTR_COOP_GROUP_INSTR_OFFSETS
	.align		4
.L_2407:
        /*0270*/ 	.byte	0x04, 0x28
        /*0272*/ 	.short	(.L_2409 - .L_2408)


	//   ....[0]....
.L_2408:
        /*0274*/ 	.word	0x00002800


	//   ....[1]....
        /*0278*/ 	.word	0x00002820


	//   ....[2]....
        /*027c*/ 	.word	0x00002840


	//   ....[3]....
        /*0280*/ 	.word	0x00002860


	//   ....[4]....
        /*0284*/ 	.word	0x00002870


	//   ....[5]....
        /*0288*/ 	.word	0x000028a0


	//   ....[6]....
        /*028c*/ 	.word	0x000028b0


	//   ....[7]....
        /*0290*/ 	.word	0x000028e0


	//   ....[8]....
        /*0294*/ 	.word	0x000028f0


	//   ....[9]....
        /*0298*/ 	.word	0x00002910


	//   ....[10]....
        /*029c*/ 	.word	0x000048b0


	//   ....[11]....
        /*02a0*/ 	.word	0x00004900


	//   ....[12]....
        /*02a4*/ 	.word	0x00004960


	//   ....[13]....
        /*02a8*/ 	.word	0x000049b0


	//   ....[14]....
        /*02ac*/ 	.word	0x00004a10


	//   ....[15]....
        /*02b0*/ 	.word	0x00004a60


	//   ....[16]....
        /*02b4*/ 	.word	0x00004ad0


	//   ....[17]....
        /*02b8*/ 	.word	0x00004b30


	//   ....[18]....
        /*02bc*/ 	.word	0x00004b90


	//   ....[19]....
        /*02c0*/ 	.word	0x00004be0


	//----- nvinfo : EIATTR_EXIT_INSTR_OFFSETS
	.align		4
.L_2409:
        /*02c4*/ 	.byte	0x04, 0x1c
        /*02c6*/ 	.short	(.L_2411 - .L_2410)


	//   ....[0]....
.L_2410:
        /*02c8*/ 	.word	0x00004780


	//   ....[1]....
        /*02cc*/ 	.word	0x00004850


	//----- nvinfo : EIATTR_MAX_THREADS
	.align		4
.L_2411:
        /*02d0*/ 	.byte	0x04, 0x05
        /*02d2*/ 	.short	(.L_2413 - .L_2412)
.L_2412:
        /*02d4*/ 	.word	0x00000080
        /*02d8*/ 	.word	0x00000001
        /*02dc*/ 	.word	0x00000001


	//----- nvinfo : EIATTR_CRS_STACK_SIZE
	.align		4
.L_2413:
        /*02e0*/ 	.byte	0x04, 0x1e
        /*02e2*/ 	.short	(.L_2415 - .L_2414)
.L_2414:
        /*02e4*/ 	.word	0x00000000


	//----- nvinfo : EIATTR_CBANK_PARAM_SIZE
	.align		4
.L_2415:
        /*02e8*/ 	.byte	0x03, 0x19
        /*02ea*/ 	.short	0x0128


	//----- nvinfo : EIATTR_PARAM_CBANK
	.align		4
        /*02ec*/ 	.byte	0x04, 0x0a
        /*02ee*/ 	.short	(.L_2417 - .L_2416)
	.align		4
.L_2416:
        /*02f0*/ 	.word	index@(.nv.constant0._ZN10layer_norm13ln_bwd_kernelINS_13Kernel_traitsI13__nv_bfloat16S2_fS2_fjLj4096ELj1ELj1ELj4ELj16ENS_18Kernel_traits_baseILj4096ES2_S2_fS2_fjLj128EEEEELb0ELb1ELb0ELb0EEEvNS_9BwdParamsE)
        /*02f4*/ 	.short	0x0210
        /*02f6*/ 	.short	0x0128


	//----- nvinfo : EIATTR_SW_WAR
	.align		4
.L_2417:
        /*02f8*/ 	.byte	0x04, 0x36
        /*02fa*/ 	.short	(.L_2419 - .L_2418)
.L_2418:
        /*02fc*/ 	.word	0x00000008
.L_2419:


//--------------------- .nv.info._ZN10layer_norm13ln_bwd_kernelINS_13Kernel_traitsI13__nv_bfloat16S2_fS2_fjLj4096ELj1ELj1ELj4ELj16ENS_18Kernel_traits_baseILj4096ES2_S2_fS2_fjLj128EEEEELb0ELb1ELb0ELb1EEEvNS_9BwdParamsE --------------------------
	.section	.nv.info._ZN10layer_norm13ln_bwd_kernelINS_13Kernel_traitsI13__nv_bfloat16S2_fS2_fjLj4096ELj1ELj1ELj4ELj16ENS_18Kernel_traits_baseILj4096ES2_S2_fS2_fjLj128EEEEELb0ELb1ELb0ELb1EEEvNS_9BwdParamsE,"",@"SHT_CUDA_INFO"
	.sectionflags	@""
	.align	4


	//----- nvinfo : EIATTR_CUDA_API_VERSION
	.align		4
        /*0000*/ 	.byte	0x04, 0x37
        /*0002*/ 	.short	(.L_2421 - .L_2420)
.L_2420:
        /*0004*/ 	.word	0x00000082


	//----- nvinfo : EIATTR_KPARAM_INFO
	.align		4
.L_2421:
        /*0008*/ 	.byte	0x04, 0x17
        /*000a*/ 	.short	(.L_2423 - .L_2422)
.L_2422:
        /*000c*/ 	.word	0x00000000
        /*0010*/ 	.short	0x0000
        /*0012*/ 	.short	0x0000
        /*0014*/ 	.byte	0x00, 0xf0, 0xa1, 0x04


	//----- nvinfo : EIATTR_SPARSE_MMA_MASK
	.align		4
.L_2423:
        /*0018*/ 	.byte	0x03, 0x50
        /*001a*/ 	.short	0x0000


	//----- nvinfo : EIATTR_MAXREG_COUNT
	.align		4
        /*001c*/ 	.byte	0x03, 0x1b
        /*001e*/ 	.short	0x00ff


	//----- nvinfo : EIATTR_NUM_BARRIERS
	.align		4
        /*0020*/ 	.byte	0x02, 0x4c
        /*0022*/ 	.byte	0x01
	.zero		1


	//----- nvinfo : EIATTR_ANNOTATIONS
	.align		4
        /*0024*/ 	.byte	0x04, 0x55
        /*0026*/ 	.short	(.L_2425 - .L_2424)


	//   ....[0]....
.L_2424:
        /* <DEDUP_REMOVED lines=33> */


	//----- nvinfo : EIATTR_MERCURY_ISA_VERSION
	.align		4
.L_2425:
        /*0228*/ 	.byte	0x03, 0x5f
        /*022a*/ 	.short	0x0101


	//----- nvinfo : EIATTR_COOP_GROUP_MASK_REGIDS
	.align		4
        /*022c*/ 	.byte	0x04, 0x29
        /*022e*/ 	.short	(.L_2427 - .L_2426)


	//   ....[0]....
.L_2426:
        /*0230*/ 	.word	0xffffffff


	//   ....[1]....
        /*0234*/ 	.word	0xffffffff


	//   ....[2]....
        /*0238*/ 	.word	0xffffffff


	//   ....[3]....
        /*023c*/ 	.word	0xffffffff


	//   ....[4]....
        /*0240*/ 	.word	0xffffffff


	//   ....[5]....
        /*0244*/ 	.word	0xffffffff


	//   ....[6]....
        /*0248*/ 	.word	0xffffffff


	//   ....[7]....
        /*024c*/ 	.word	0xffffffff


	//   ....[8]....
        /*0250*/ 	.word	0xffffffff


	//   ....[9]....
        /*0254*/ 	.word	0xffffffff


	//   ....[10]....
        /*0258*/ 	.word	0x05000056


	//   ....[11]....
        /*025c*/ 	.word	0x05000056


	//   ....[12]....
        /*0260*/ 	.word	0x05000056


	//   ....[13]....
        /*0264*/ 	.word	0x05000056


	//   ....[14]....
        /*0268*/ 	.word	0x05000056


	//   ....[15]....
        /*026c*/ 	.word	0x05000056


	//   ....[16]....
        /*0270*/ 	.word	0x05000056


	//   ....[17]....
        /*0274*/ 	.word	0x05000056


	//   ....[18]....
        /*0278*/ 	.word	0x05000056


	//   ....[19]....
        /*027c*/ 	.word	0x05000056


	//----- nvinfo : EIATTR_COOP_GROUP_INSTR_OFFSETS
	.align		4
.L_2427:
        /*0280*/ 	.byte	0x04, 0x28
        /*0282*/ 	.short	(.L_2429 - .L_2428)


	//   ....[0]....
.L_2428:
        /*0284*/ 	.word	0x000027b0


	//   ....[1]....
        /*0288*/ 	.word	0x000027d0


	//   ....[2]....
        /*028c*/ 	.word	0x000027f0


	//   ....[3]....
        /*0290*/ 	.word	0x00002810


	//   ....[4]....
        /*0294*/ 	.word	0x00002830


	//   ....[5]....
        /*0298*/ 	.word	0x00002850


	//   ....[6]....
        /*029c*/ 	.word	0x00002870


	//   ....[7]....
        /*02a0*/ 	.word	0x00002890


	//   ....[8]....
        /*02a4*/ 	.word	0x000028a0


	//   ....[9]....
        /*02a8*/ 	.word	0x000028c0


	//   ....[10]....
        /*02ac*/ 	.word	0x00004860


	//   ....[11]....
        /*02b0*/ 	.word	0x000048b0


	//   ....[12]....
        /*02b4*/ 	.word	0x00004910


	//   ....[13]....
        /*02b8*/ 	.word	0x00004960


	//   ....[14]....
        /*02bc*/ 	.word	0x000049c0


	//   ....[15]....
        /*02c0*/ 	.word	0x00004a10


	//   ....[16]....
        /*02c4*/ 	.word	0x00004a70


	//   ....[17]....
        /*02c8*/ 	.word	0x00004ac0


	//   ....[18]....
        /*02cc*/ 	.word	0x00004b20


	//   ....[19]....
        /*02d0*/ 	.word	0x00004b70


	//----- nvinfo : EIATTR_EXIT_INSTR_OFFSETS
	.align		4
.L_2429:
        /*02d4*/ 	.byte	0x04, 0x1c
        /*02d6*/ 	.short	(.L_2431 - .L_2430)


	//   ....[0]....
.L_2430:
        /*02d8*/ 	.word	0x00004800


	//----- nvinfo : EIATTR_MAX_THREADS
	.align		4
.L_2431:
        /*02dc*/ 	.byte	0x04, 0x05
        /*02de*/ 	.short	(.L_2433 - .L_2432)
.L_2432:
        /*02e0*/ 	.word	0x00000080
        /*02e4*/ 	.word	0x00000001
        /*02e8*/ 	.word	0x00000001


	//----- nvinfo : EIATTR_CRS_STACK_SIZE
	.align		4
.L_2433:
        /*02ec*/ 	.byte	0x04, 0x1e
        /*02ee*/ 	.short	(.L_2435 - .L_2434)
.L_2434:
        /*02f0*/ 	.word	0x00000000


	//----- nvinfo : EIATTR_CBANK_PARAM_SIZE
	.align		4
.L_2435:
        /*02f4*/ 	.byte	0x03, 0x19
        /*02f6*/ 	.short	0x0128


	//----- nvinfo : EIATTR_PARAM_CBANK
	.align		4
        /*02f8*/ 	.byte	0x04, 0x0a
        /*02fa*/ 	.short	(.L_2437 - .L_2436)
	.align		4
.L_2436:
        /*02fc*/ 	.word	index@(.nv.constant0._ZN10layer_norm13ln_bwd_kernelINS_13Kernel_traitsI13__nv_bfloat16S2_fS2_fjLj4096ELj1ELj1ELj4ELj16ENS_18Kernel_traits_baseILj4096ES2_S2_fS2_fjLj128EEEEELb0ELb1ELb0ELb1EEEvNS_9BwdParamsE)
        /*0300*/ 	.short	0x0210
        /*0302*/ 	.short	0x0128


	//----- nvinfo : EIATTR_SW_WAR
	.align		4
.L_2437:
        /*0304*/ 	.byte	0x04, 0x36
        /*0306*/ 	.short	(.L_2439 - .L_2438)
.L_2438:
        /*0308*/ 	.word	0x00000008
.L_2439:


//--------------------- .nv.info._ZN10layer_norm13ln_bwd_kernelINS_13Kernel_traitsI13__nv_bfloat16S2_fS2_fjLj4096ELj1ELj1ELj4ELj16ENS_18Kernel_traits_baseILj4096ES2_S2_fS2_fjLj128EEEEELb0ELb1ELb1ELb0EEEvNS_9BwdParamsE --------------------------
	.section	.nv.info._ZN10layer_norm13ln_bwd_kernelINS_13Kernel_traitsI13__nv_bfloat16S2_fS2_fjLj4096ELj1ELj1ELj4ELj16ENS_18Kernel_traits_baseILj4096ES2_S2_fS2_fjLj128EEEEELb0ELb1ELb1ELb0EEEvNS_9BwdParamsE,"",@"SHT_CUDA_INFO"
	.sectionflags	@""
	.align	4


	//----- nvinfo : EIATTR_CUDA_API_VERSION
	.align		4
        /*0000*/ 	.byte	0x04, 0x37
        /*0002*/ 	.short	(.L_2441 - .L_2440)
.L_2440:
        /*0004*/ 	.word	0x00000082


	//----- nvinfo : EIATTR_KPARAM_INFO
	.align		4
.L_2441:
        /*0008*/ 	.byte	0x04, 0x17
        /*000a*/ 	.short	(.L_2443 - .L_2442)
.L_2442:
        /*000c*/ 	.word	0x00000000
        /*0010*/ 	.short	0x0000
        /*0012*/ 	.short	0x0000
        /*0014*/ 	.byte	0x00, 0xf0, 0xa1, 0x04


	//----- nvinfo : EIATTR_SPARSE_MMA_MASK
	.align		4
.L_2443:
        /*0018*/ 	.byte	0x03, 0x50
        /*001a*/ 	.short	0x0000


	//----- nvinfo : EIATTR_MAXREG_COUNT
	.align		4
        /*001c*/ 	.byte	0x03, 0x1b
        /*001e*/ 	.short	0x00ff


	//----- nvinfo : EIATTR_NUM_BARRIERS
	.align		4
        /*0020*/ 	.byte	0x02, 0x4c
        /*0022*/ 	.byte	0x01
	.zero		1


	//----- nvinfo : EIATTR_ANNOTATIONS
	.align		4
        /*0024*/ 	.byte	0x04, 0x55
        /*0026*/ 	.short	(.L_2445 - .L_2444)


	//   ....[0]....
.L_2444:
        /* <DEDUP_REMOVED lines=49> */


	//----- nvinfo : EIATTR_MERCURY_ISA_VERSION
	.align		4
.L_2445:
        /*0328*/ 	.byte	0x03, 0x5f
        /*032a*/ 	.short	0x0101


	//----- nvinfo : EIATTR_COOP_GROUP_MASK_REGIDS
	.align		4
        /*032c*/ 	.byte	0x04, 0x29
        /*032e*/ 	.short	(.L_2447 - .L_2446)


	//   ....[0]....
.L_2446:
        /*0330*/ 	.word	0xffffffff


	//   ....[1]....
        /*0334*/ 	.word	0xffffffff


	//   ....[2]....
        /*0338*/ 	.word	0xffffffff


	//   ....[3]....
        /*033c*/ 	.word	0xffffffff


	//   ....[4]....
        /*0340*/ 	.word	0xffffffff


	//   ....[5]....
        /*0344*/ 	.word	0xffffffff


	//   ....[6]....
        /*0348*/ 	.word	0xffffffff


	//   ....[7]....
        /*034c*/ 	.word	0xffffffff


	//   ....[8]....
        /*0350*/ 	.word	0xffffffff


	//   ....[9]....
        /*0354*/ 	.word	0xffffffff


	//   ....[10]....
        /*0358*/ 	.word	0x050000ab


	//   ....[11]....
        /*035c*/ 	.word	0x050000ab


	//   ....[12]....
        /*0360*/ 	.word	0x050000ab


	//   ....[13]....
        /*0364*/ 	.word	0x050000ab


	//   ....[14]....
        /*0368*/ 	.word	0x050000ab


	//   ....[15]....
        /*036c*/ 	.word	0x050000ab


	//   ....[16]....
        /*0370*/ 	.word	0x050000ab


	//   ....[17]....
        /*0374*/ 	.word	0x050000ab


	//   ....[18]....
        /*0378*/ 	.word	0x050000ab


	//   ....[19]....
        /*037c*/ 	.word	0x050000ab


	//----- nvinfo : EIATTR_COOP_GROUP_INSTR_OFFSETS
	.align		4
.L_2447:
        /*0380*/ 	.byte	0x04, 0x28
        /*0382*/ 	.short	(.L_2449 - .L_2448)


	//   ....[0]....
.L_2448:
        /*0384*/ 	.word	0x00002c30


	//   ....[1]....
        /*0388*/ 	.word	0x00002c50


	//   ....[2]....
        /*038c*/ 	.word	0x00002c70


	//   ....[3]....
        /*0390*/ 	.word	0x00002c90


	//   ....[4]....
        /*0394*/ 	.word	0x00002ca0


	//   ....[5]....
        /*0398*/ 	.word	0x00002cd0


	//   ....[6]....
        /*039c*/ 	.word	0x00002ce0


	//   ....[7]....
        /*03a0*/ 	.word	0x00002d10


	//   ....[8]....
        /*03a4*/ 	.word	0x00002d20


	//   ....[9]....
        /*03a8*/ 	.word	0x00002d40


	//   ....[10]....
        /*03ac*/ 	.word	0x00006920


	//   ....[11]....
        /*03b0*/ 	.word	0x00006970


	//   ....[12]....
        /*03b4*/ 	.word	0x000069d0


	//   ....[13]....
        /*03b8*/ 	.word	0x00006a20


	//   ....[14]....
        /*03bc*/ 	.word	0x00006a80


	//   ....[15]....
        /*03c0*/ 	.word	0x00006ad0


	//   ....[16]....
        /*03c4*/ 	.word	0x00006b40


	//   ....[17]....
        /*03c8*/ 	.word	0x00006ba0


	//   ....[18]....
        /*03cc*/ 	.word	0x00006c00


	//   ....[19]....
        /*03d0*/ 	.word	0x00006c50


	//----- nvinfo : EIATTR_EXIT_INSTR_OFFSETS
	.align		4
.L_2449:
        /*03d4*/ 	.byte	0x04, 0x1c
        /*03d6*/ 	.short	(.L_2451 - .L_2450)


	//   ....[0]....
.L_2450:
        /*03d8*/ 	.word	0x000067f0


	//   ....[1]....
        /*03dc*/ 	.word	0x000068c0


	//----- nvinfo : EIATTR_MAX_THREADS
	.align		4
.L_2451:
        /*03e0*/ 	.byte	0x04, 0x05
        /*03e2*/ 	.short	(.L_2453 - .L_2452)
.L_2452:
        /*03e4*/ 	.word	0x00000080
        /*03e8*/ 	.word	0x00000001
        /*03ec*/ 	.word	0x00000001


	//----- nvinfo : EIATTR_CRS_STACK_SIZE
	.align		4
.L_2453:
        /*03f0*/ 	.byte	0x04, 0x1e
        /*03f2*/ 	.short	(.L_2455 - .L_2454)
.L_2454:
        /*03f4*/ 	.word	0x00000000


	//----- nvinfo : EIATTR_CBANK_PARAM_SIZE
	.align		4
.L_2455:
        /*03f8*/ 	.byte	0x03, 0x19
        /*03fa*/ 	.short	0x0128


	//----- nvinfo : EIATTR_PARAM_CBANK
	.align		4
        /*03fc*/ 	.byte	0x04, 0x0a
        /*03fe*/ 	.short	(.L_2457 - .L_2456)
	.align		4
.L_2456:
        /*0400*/ 	.word	index@(.nv.constant0._ZN10layer_norm13ln_bwd_kernelINS_13Kernel_traitsI13__nv_bfloat16S2_fS2_fjLj4096ELj1ELj1ELj4ELj16ENS_18Kernel_traits_baseILj4096ES2_S2_fS2_fjLj128EEEEELb0ELb1ELb1ELb0EEEvNS_9BwdParamsE)
        /*0404*/ 	.short	0x0210
        /*0406*/ 	.short	0x0128


	//----- nvinfo : EIATTR_SW_WAR
	.align		4
.L_2457:
        /*0408*/ 	.byte	0x04, 0x36
        /*040a*/ 	.short	(.L_2459 - .L_2458)
.L_2458:
        /*040c*/ 	.word	0x00000008
.L_2459:


//--------------------- .nv.info._ZN10layer_norm13ln_bwd_kernelINS_13Kernel_traitsI13__nv_bfloat16S2_fS2_fjLj4096ELj1ELj1ELj4ELj16ENS_18Kernel_traits_baseILj4096ES2_S2_fS2_fjLj128EEEEELb0ELb1ELb1ELb1EEEvNS_9BwdParamsE --------------------------
	.section	.nv.info._ZN10layer_norm13ln_bwd_kernelINS_13Kernel_traitsI13__nv_bfloat16S2_fS2_fjLj4096ELj1ELj1ELj4ELj16ENS_18Kernel_traits_baseILj4096ES2_S2_fS2_fjLj128EEEEELb0ELb1ELb1ELb1EEEvNS_9BwdParamsE,"",@"SHT_CUDA_INFO"
	.sectionflags	@""
	.align	4


	//----- nvinfo : EIATTR_CUDA_API_VERSION
	.align		4
        /*0000*/ 	.byte	0x04, 0x37
        /*0002*/ 	.short	(.L_2461 - .L_2460)
.L_2460:
        /*0004*/ 	.word	0x00000082


	//----- nvinfo : EIATTR_KPARAM_INFO
	.align		4
.L_2461:
        /*0008*/ 	.byte	0x04, 0x17
        /*000a*/ 	.short	(.L_2463 - .L_2462)
.L_2462:
        /*000c*/ 	.word	0x00000000
        /*0010*/ 	.short	0x0000
        /*0012*/ 	.short	0x0000
        /*0014*/ 	.byte	0x00, 0xf0, 0xa1, 0x04


	//----- nvinfo : EIATTR_SPARSE_MMA_MASK
	.align		4
.L_2463:
        /*0018*/ 	.byte	0x03, 0x50
        /*001a*/ 	.short	0x0000


	//----- nvinfo : EIATTR_MAXREG_COUNT
	.align		4
        /*001c*/ 	.byte	0x03, 0x1b
        /*001e*/ 	.short	0x00ff


	//----- nvinfo : EIATTR_NUM_BARRIERS
	.align		4
        /*0020*/ 	.byte	0x02, 0x4c
        /*0022*/ 	.byte	0x01
	.zero		1


	//----- nvinfo : EIATTR_ANNOTATIONS
	.align		4
        /*0024*/ 	.byte	0x04, 0x55
        /*0026*/ 	.short	(.L_2465 - .L_2464)


	//   ....[0]....
.L_2464:
        /* <DEDUP_REMOVED lines=33> */


	//----- nvinfo : EIATTR_MERCURY_ISA_VERSION
	.align		4
.L_2465:
        /*0228*/ 	.byte	0x03, 0x5f
        /*022a*/ 	.short	0x0101


	//----- nvinfo : EIATTR_COOP_GROUP_MASK_REGIDS
	.align		4
        /*022c*/ 	.byte	0x04, 0x29
        /*022e*/ 	.short	(.L_2467 - .L_2466)


	//   ....[0]....
.L_2466:
        /*0230*/ 	.word	0xffffffff


	//   ....[1]....
        /*0234*/ 	.word	0xffffffff


	//   ....[2]....
        /*0238*/ 	.word	0xffffffff


	//   ....[3]....
        /*023c*/ 	.word	0xffffffff


	//   ....[4]....
        /*0240*/ 	.word	0xffffffff


	//   ....[5]....
        /*0244*/ 	.word	0xffffffff


	//   ....[6]....
        /*0248*/ 	.word	0xffffffff


	//   ....[7]....
        /*024c*/ 	.word	0xffffffff


	//   ....[8]....
        /*0250*/ 	.word	0xffffffff


	//   ....[9]....
        /*0254*/ 	.word	0xffffffff


	//   ....[10]....
        /*0258*/ 	.word	0x050000be


	//   ....[11]....
        /*025c*/ 	.word	0x050000be


	//   ....[12]....
        /*0260*/ 	.word	0x050000be


	//   ....[13]....
        /*0264*/ 	.word	0x050000be


	//   ....[14]....
        /*0268*/ 	.word	0x050000be


	//   ....[15]....
        /*026c*/ 	.word	0x050000be


	//   ....[16]....
        /*0270*/ 	.word	0x050000be


	//   ....[17]....
        /*0274*/ 	.word	0x050000be


	//   ....[18]....
        /*0278*/ 	.word	0x050000be


	//   ....[19]....
        /*027c*/ 	.word	0x050000be


	//----- nvinfo : EIATTR_COOP_GROUP_INSTR_OFFSETS
	.align		4
.L_2467:
        /*0280*/ 	.byte	0x04, 0x28
        /*0282*/ 	.short	(.L_2469 - .L_2468)


	//   ....[0]....
.L_2468:
        /*0284*/ 	.word	0x00002690


	//   ....[1]....
        /*0288*/ 	.word	0x000026b0


	//   ....[2]....
        /*028c*/ 	.word	0x000026d0


	//   ....[3]....
        /*0290*/ 	.word	0x000026f0


	//   ....[4]....
        /*0294*/ 	.word	0x00002700


	//   ....[5]....
        /*0298*/ 	.word	0x00002730


	//   ....[6]....
        /*029c*/ 	.word	0x00002740


	//   ....[7]....
        /*02a0*/ 	.word	0x00002770


	//   ....[8]....
        /*02a4*/ 	.word	0x00002780


	//   ....[9]....
        /*02a8*/ 	.word	0x000027a0


	//   ....[10]....
        /*02ac*/ 	.word	0x00005fa0


	//   ....[11]....
        /*02b0*/ 	.word	0x00005ff0


	//   ....[12]....
        /*02b4*/ 	.word	0x00006050


	//   ....[13]....
        /*02b8*/ 	.word	0x000060a0


	//   ....[14]....
        /*02bc*/ 	.word	0x00006100


	//   ....[15]....
        /*02c0*/ 	.word	0x00006150


	//   ....[16]....
        /*02c4*/ 	.word	0x000061c0


	//   ....[17]....
        /*02c8*/ 	.word	0x00006220


	//   ....[18]....
        /*02cc*/ 	.word	0x00006280


	//   ....[19]....
        /*02d0*/ 	.word	0x000062d0


	//----- nvinfo : EIATTR_EXIT_INSTR_OFFSETS
	.align		4
.L_2469:
        /*02d4*/ 	.byte	0x04, 0x1c
        /*02d6*/ 	.short	(.L_2471 - .L_2470)


	//   ....[0]....
.L_2470:
        /*02d8*/ 	.word	0x00005f40


	//----- nvinfo : EIATTR_MAX_THREADS
	.align		4
.L_2471:
        /*02dc*/ 	.byte	0x04, 0x05
        /*02de*/ 	.short	(.L_2473 - .L_2472)
.L_2472:
        /*02e0*/ 	.word	0x00000080
        /*02e4*/ 	.word	0x00000001
        /*02e8*/ 	.word	0x00000001


	//----- nvinfo : EIATTR_CRS_STACK_SIZE
	.align		4
.L_2473:
        /*02ec*/ 	.byte	0x04, 0x1e
        /*02ee*/ 	.short	(.L_2475 - .L_2474)
.L_2474:
        /*02f0*/ 	.word	0x00000000


	//----- nvinfo : EIATTR_CBANK_PARAM_SIZE
	.align		4
.L_2475:
        /*02f4*/ 	.byte	0x03, 0x19
        /*02f6*/ 	.short	0x0128


	//----- nvinfo : EIATTR_PARAM_CBANK
	.align		4
        /*02f8*/ 	.byte	0x04, 0x0a
        /*02fa*/ 	.short	(.L_2477 - .L_2476)
	.align		4
.L_2476:
        /*02fc*/ 	.word	index@(.nv.constant0._ZN10layer_norm13ln_bwd_kernelINS_13Kernel_traitsI13__nv_bfloat16S2_fS2_fjLj4096ELj1ELj1ELj4ELj16ENS_18Kernel_traits_baseILj4096ES2_S2_fS2_fjLj128EEEEELb0ELb1ELb1ELb1EEEvNS_9BwdParamsE)
        /*0300*/ 	.short	0x0210
        /*0302*/ 	.short	0x0128


	//----- nvinfo : EIATTR_SW_WAR
	.align		4
.L_2477:
        /*0304*/ 	.byte	0x04, 0x36
        /*0306*/ 	.short	(.L_2479 - .L_2478)
.L_2478:
        /*0308*/ 	.word	0x00000008
.L_2479:


//--------------------- .nv.info._ZN10layer_norm13ln_bwd_kernelINS_13Kernel_traitsI13__nv_bfloat16S2_fS2_fjLj4096ELj1ELj1ELj4ELj16ENS_18Kernel_traits_baseILj4096ES2_S2_fS2_fjLj128EEEEELb1ELb0ELb0ELb0EEEvNS_9BwdParamsE --------------------------
	.section	.nv.info._ZN10layer_norm13ln_bwd_kernelINS_13Kernel_traitsI13__nv_bfloat16S2_fS2_fjLj4096ELj1ELj1ELj4ELj16ENS_18Kernel_traits_baseILj4096ES2_S2_fS2_fjLj128EEEEELb1ELb0ELb0ELb0EEEvNS_9BwdParamsE,"",@"SHT_CUDA_INFO"
	.sectionflags	@""
	.align	4


	//----- nvinfo : EIATTR_CUDA_API_VERSION
	.align		4
        /*0000*/ 	.byte	0x04, 0x37
        /*0002*/ 	.short	(.L_2481 - .L_2480)
.L_2480:
        /*0004*/ 	.word	0x00000082


	//----- nvinfo : EIATTR_KPARAM_INFO
	.align		4
.L_2481:
        /*0008*/ 	.byte	0x04, 0x17
        /*000a*/ 	.short	(.L_2483 - .L_2482)
.L_2482:
        /*000c*/ 	.word	0x00000000
        /*0010*/ 	.short	0x0000
        /*0012*/ 	.short	0x0000
        /*0014*/ 	.byte	0x00, 0xf0, 0xa1, 0x04


	//----- nvinfo : EIATTR_SPARSE_MMA_MASK
	.align		4
.L_2483:
        /*0018*/ 	.byte	0x03, 0x50
        /*001a*/ 	.short	0x0000


	//----- nvinfo : EIATTR_MAXREG_COUNT
	.align		4
        /*001c*/ 	.byte	0x03, 0x1b
        /*001e*/ 	.short	0x00ff


	//----- nvinfo : EIATTR_NUM_BARRIERS
	.align		4
        /*0020*/ 	.byte	0x02, 0x4c
        /*0022*/ 	.byte	0x01
	.zero		1


	//----- nvinfo : EIATTR_MERCURY_ISA_VERSION
	.align		4
        /*0024*/ 	.byte	0x03, 0x5f
        /*0026*/ 	.short	0x0101


	//----- nvinfo : EIATTR_COOP_GROUP_MASK_REGIDS
	.align		4
        /*0028*/ 	.byte	0x04, 0x29
        /*002a*/ 	.short	(.L_2485 - .L_2484)


	//   ....[0]....
.L_2484:
        /*002c*/ 	.word	0xffffffff


	//   ....[1]....
        /*0030*/ 	.word	0xffffffff


	//   ....[2]....
        /*0034*/ 	.word	0xffffffff


	//   ....[3]....
        /*0038*/ 	.word	0xffffffff


	//   ....[4]....
        /*003c*/ 	.word	0xffffffff


	//   ....[5]....
        /*0040*/ 	.word	0xffffffff


	//   ....[6]....
        /*0044*/ 	.word	0xffffffff


	//   ....[7]....
        /*0048*/ 	.word	0xffffffff


	//   ....[8]....
        /*004c*/ 	.word	0xffffffff


	//   ....[9]....
        /*0050*/ 	.word	0xffffffff


	//   ....[10]....
        /*0054*/ 	.word	0x05000097


	//   ....[11]....
        /*0058*/ 	.word	0x05000097


	//   ....[12]....
        /*005c*/ 	.word	0x05000097


	//   ....[13]....
        /*0060*/ 	.word	0x05000097


	//   ....[14]....
        /*0064*/ 	.word	0x05000097


	//   ....[15]....
        /*0068*/ 	.word	0x05000097


	//   ....[16]....
        /*006c*/ 	.word	0x05000097


	//   ....[17]....
        /*0070*/ 	.word	0x05000097


	//   ....[18]....
        /*0074*/ 	.word	0x05000097


	//   ....[19]....
        /*0078*/ 	.word	0x05000097


	//----- nvinfo : EIATTR_COOP_GROUP_INSTR_OFFSETS
	.align		4
.L_2485:
        /*007c*/ 	.byte	0x04, 0x28
        /*007e*/ 	.short	(.L_2487 - .L_2486)


	//   ....[0]....
.L_2486:
        /*0080*/ 	.word	0x00002030


	//   ....[1]....
        /*0084*/ 	.word	0x00002040


	//   ....[2]....
        /*0088*/ 	.word	0x00002070


	//   ....[3]....
        /*008c*/ 	.word	0x00002080


	//   ....[4]....
        /*0090*/ 	.word	0x000020b0


	//   ....[5]....
        /*0094*/ 	.word	0x000020c0


	//   ....[6]....
        /*0098*/ 	.word	0x000020f0


	//   ....[7]....
        /*009c*/ 	.word	0x00002100


	//   ....[8]....
        /*00a0*/ 	.word	0x00002130


	//   ....[9]....
        /*00a4*/ 	.word	0x00002140


	//   ....[10]....
        /*00a8*/ 	.word	0x00003dc0


	//   ....[11]....
        /*00ac*/ 	.word	0x00003e10


	//   ....[12]....
        /*00b0*/ 	.word	0x00003e80


	//   ....[13]....
        /*00b4*/ 	.word	0x00003ee0


	//   ....[14]....
        /*00b8*/ 	.word	0x00003f50


	//   ....[15]....
        /*00bc*/ 	.word	0x00003fb0


	//   ....[16]....
        /*00c0*/ 	.word	0x00004020


	//   ....[17]....
        /*00c4*/ 	.word	0x00004080


	//   ....[18]....
        /*00c8*/ 	.word	0x000040f0


	//   ....[19]....
        /*00cc*/ 	.word	0x00004150


	//----- nvinfo : EIATTR_EXIT_INSTR_OFFSETS
	.align		4
.L_2487:
        /*00d0*/ 	.byte	0x04, 0x1c
        /*00d2*/ 	.short	(.L_2489 - .L_2488)


	//   ....[0]....
.L_2488:
        /*00d4*/ 	.word	0x00003cd0


	//   ....[1]....
        /*00d8*/ 	.word	0x00003d60


	//----- nvinfo : EIATTR_MAX_THREADS
	.align		4
.L_2489:
        /*00dc*/ 	.byte	0x04, 0x05
        /*00de*/ 	.short	(.L_2491 - .L_2490)
.L_2490:
        /*00e0*/ 	.word	0x00000080
        /*00e4*/ 	.word	0x00000001
        /*00e8*/ 	.word	0x00000001


	//----- nvinfo : EIATTR_CRS_STACK_SIZE
	.align		4
.L_2491:
        /*00ec*/ 	.byte	0x04, 0x1e
        /*00ee*/ 	.short	(.L_2493 - .L_2492)
.L_2492:
        /*00f0*/ 	.word	0x00000000


	//----- nvinfo : EIATTR_CBANK_PARAM_SIZE
	.align		4
.L_2493:
        /*00f4*/ 	.byte	0x03, 0x19
        /*00f6*/ 	.short	0x0128


	//----- nvinfo : EIATTR_PARAM_CBANK
	.align		4
        /*00f8*/ 	.byte	0x04, 0x0a
        /*00fa*/ 	.short	(.L_2495 - .L_2494)
	.align		4
.L_2494:
        /*00fc*/ 	.word	index@(.nv.constant0._ZN10layer_norm13ln_bwd_kernelINS_13Kernel_traitsI13__nv_bfloat16S2_fS2_fjLj4096ELj1ELj1ELj4ELj16ENS_18Kernel_traits_baseILj4096ES2_S2_fS2_fjLj128EEEEELb1ELb0ELb0ELb0EEEvNS_9BwdParamsE)
        /*0100*/ 	.short	0x0210
        /*0102*/ 	.short	0x0128


	//----- nvinfo : EIATTR_SW_WAR
	.align		4
.L_2495:
        /*0104*/ 	.byte	0x04, 0x36
        /*0106*/ 	.short	(.L_2497 - .L_2496)
.L_2496:
        /*0108*/ 	.word	0x00000008
.L_2497:


//--------------------- .nv.info._ZN10layer_norm13ln_bwd_kernelINS_13Kernel_traitsI13__nv_bfloat16S2_fS2_fjLj4096ELj1ELj1ELj4ELj16ENS_18Kernel_traits_baseILj4096ES2_S2_fS2_fjLj128EEEEELb1ELb0ELb0ELb1EEEvNS_9BwdParamsE --------------------------
	.section	.nv.info._ZN10layer_norm13ln_bwd_kernelINS_13Kernel_traitsI13__nv_bfloat16S2_fS2_fjLj4096ELj1ELj1ELj4ELj16ENS_18Kernel_traits_baseILj4096ES2_S2_fS2_fjLj128EEEEELb1ELb0ELb0ELb1EEEvNS_9BwdParamsE,"",@"SHT_CUDA_INFO"
	.sectionflags	@""
	.align	4


	//----- nvinfo : EIATTR_CUDA_API_VERSION
	.align		4
        /*0000*/ 	.byte	0x04, 0x37
        /*0002*/ 	.short	(.L_2499 - .L_2498)
.L_2498:
        /*0004*/ 	.word	0x00000082


	//----- nvinfo : EIATTR_KPARAM_INFO
	.align		4
.L_2499:
        /*0008*/ 	.byte	0x04, 0x17
        /*000a*/ 	.short	(.L_2501 - .L_2500)
.L_2500:
        /*000c*/ 	.word	0x00000000
        /*0010*/ 	.short	0x0000
        /*0012*/ 	.short	0x0000
        /*0014*/ 	.byte	0x00, 0xf0, 0xa1, 0x04


	//----- nvinfo : EIATTR_SPARSE_MMA_MASK
	.align		4
.L_2501:
        /*0018*/ 	.byte	0x03, 0x50
        /*001a*/ 	.short	0x0000


	//----- nvinfo : EIATTR_MAXREG_COUNT
	.align		4
        /*001c*/ 	.byte	0x03, 0x1b
        /*001e*/ 	.short	0x00ff


	//----- nvinfo : EIATTR_NUM_BARRIERS
	.align		4
        /*0020*/ 	.byte	0x02, 0x4c
        /*0022*/ 	.byte	0x01
	.zero		1


	//----- nvinfo : EIATTR_MERCURY_ISA_VERSION
	.align		4
        /*0024*/ 	.byte	0x03, 0x5f
        /*0026*/ 	.short	0x0101


	//----- nvinfo : EIATTR_COOP_GROUP_MASK_REGIDS
	.align		4
        /*0028*/ 	.byte	0x04, 0x29
        /*002a*/ 	.short	(.L_2503 - .L_2502)


	//   ....[0]....
.L_2502:
        /*002c*/ 	.word	0xffffffff


	//   ....[1]....
        /*0030*/ 	.word	0xffffffff


	//   ....[2]....
        /*0034*/ 	.word	0xffffffff


	//   ....[3]....
        /*0038*/ 	.word	0xffffffff


	//   ....[4]....
        /*003c*/ 	.word	0xffffffff


	//   ....[5]....
        /*0040*/ 	.word	0xffffffff


	//   ....[6]....
        /*0044*/ 	.word	0xffffffff


	//   ....[7]....
        /*0048*/ 	.word	0xffffffff


	//   ....[8]....
        /*004c*/ 	.word	0xffffffff


	//   ....[9]....
        /*0050*/ 	.word	0xffffffff


	//   ....[10]....
        /*0054*/ 	.word	0x0500007b


	//   ....[11]....
        /*0058*/ 	.word	0x0500007b


	//   ....[12]....
        /*005c*/ 	.word	0x0500007b


	//   ....[13]....
        /*0060*/ 	.word	0x0500007b


	//   ....[14]....
        /*0064*/ 	.word	0x0500007b


	//   ....[15]....
        /*0068*/ 	.word	0x0500007b


	//   ....[16]....
        /*006c*/ 	.word	0x0500007b


	//   ....[17]....
        /*0070*/ 	.word	0x0500007b


	//   ....[18]....
        /*0074*/ 	.word	0x0500007b


	//   ....[19]....
        /*0078*/ 	.word	0x0500007b


	//----- nvinfo : EIATTR_COOP_GROUP_INSTR_OFFSETS
	.align		4
.L_2503:
        /*007c*/ 	.byte	0x04, 0x28
        /*007e*/ 	.short	(.L_2505 - .L_2504)


	//   ....[0]....
.L_2504:
        /*0080*/ 	.word	0x00001e90


	//   ....[1]....
        /*0084*/ 	.word	0x00001ea0


	//   ....[2]....
        /*0088*/ 	.word	0x00001ed0


	//   ....[3]....
        /*008c*/ 	.word	0x00001ee0


	//   ....[4]....
        /*0090*/ 	.word	0x00001f10


	//   ....[5]....
        /*0094*/ 	.word	0x00001f20


	//   ....[6]....
        /*0098*/ 	.word	0x00001f50


	//   ....[7]....
        /*009c*/ 	.word	0x00001f60


	//   ....[8]....
        /*00a0*/ 	.word	0x00001f90


	//   ....[9]....
        /*00a4*/ 	.word	0x00001fa0


	//   ....[10]....
        /*00a8*/ 	.word	0x00003bd0


	//   ....[11]....
        /*00ac*/ 	.word	0x00003c20


	//   ....[12]....
        /*00b0*/ 	.word	0x00003c90


	//   ....[13]....
        /*00b4*/ 	.word	0x00003cf0


	//   ....[14]....
        /*00b8*/ 	.word	0x00003d60


	//   ....[15]....
        /*00bc*/ 	.word	0x00003dc0


	//   ....[16]....
        /*00c0*/ 	.word	0x00003e30


	//   ....[17]....
        /*00c4*/ 	.word	0x00003e90


	//   ....[18]....
        /*00c8*/ 	.word	0x00003f00


	//   ....[19]....
        /*00cc*/ 	.word	0x00003f60


	//----- nvinfo : EIATTR_EXIT_INSTR_OFFSETS
	.align		4
.L_2505:
        /*00d0*/ 	.byte	0x04, 0x1c
        /*00d2*/ 	.short	(.L_2507 - .L_2506)


	//   ....[0]....
.L_2506:
        /*00d4*/ 	.word	0x00003b70


	//----- nvinfo : EIATTR_MAX_THREADS
	.align		4
.L_2507:
        /*00d8*/ 	.byte	0x04, 0x05
        /*00da*/ 	.short	(.L_2509 - .L_2508)
.L_2508:
        /*00dc*/ 	.word	0x00000080
        /*00e0*/ 	.word	0x00000001
        /*00e4*/ 	.word	0x00000001


	//----- nvinfo : EIATTR_CRS_STACK_SIZE
	.align		4
.L_2509:
        /*00e8*/ 	.byte	0x04, 0x1e
        /*00ea*/ 	.short	(.L_2511 - .L_2510)
.L_2510:
        /*00ec*/ 	.word	0x00000000


	//----- nvinfo : EIATTR_CBANK_PARAM_SIZE
	.align		4
.L_2511:
        /*00f0*/ 	.byte	0x03, 0x19
        /*00f2*/ 	.short	0x0128


	//----- nvinfo : EIATTR_PARAM_CBANK
	.align		4
        /*00f4*/ 	.byte	0x04, 0x0a
        /*00f6*/ 	.short	(.L_2513 - .L_2512)
	.align		4
.L_2512:
        /*00f8*/ 	.word	index@(.nv.constant0._ZN10layer_norm13ln_bwd_kernelINS_13Kernel_traitsI13__nv_bfloat16S2_fS2_fjLj4096ELj1ELj1ELj4ELj16ENS_18Kernel_traits_baseILj4096ES2_S2_fS2_fjLj128EEEEELb1ELb0ELb0ELb1EEEvNS_9BwdParamsE)
        /*00fc*/ 	.short	0x0210
        /*00fe*/ 	.short	0x0128


	//----- nvinfo : EIATTR_SW_WAR
	.align		4
.L_2513:
        /*0100*/ 	.byte	0x04, 0x36
        /*0102*/ 	.short	(.L_2515 - .L_2514)
.L_2514:
        /*0104*/ 	.word	0x00000008
.L_2515:


//--------------------- .nv.info._ZN10layer_norm22ln_bwd_finalize_kernelINS_22Kernel_traits_finalizeILj4096E13__nv_bfloat16S2_fS2_fjLb0ELj1024ELj4ENS_18Kernel_traits_baseILj4096ES2_S2_fS2_fjLj1024EEEEELb0ELb0EEEvNS_9BwdParamsE --------------------------
	.section	.nv.info._ZN10layer_norm22ln_bwd_finalize_kernelINS_22Kernel_traits_finalizeILj4096E13__nv_bfloat16S2_fS2_fjLb0ELj1024ELj4ENS_18Kernel_traits_baseILj4096ES2_S2_fS2_fjLj1024EEEEELb0ELb0EEEvNS_9BwdParamsE,"",@"SHT_CUDA_INFO"
	.sectionflags	@""
	.align	4


	//----- nvinfo : EIATTR_CUDA_API_VERSION
	.align		4
        /*0000*/ 	.byte	0x04, 0x37
        /*0002*/ 	.short	(.L_2517 - .L_2516)
.L_2516:
        /*0004*/ 	.word	0x00000082


	//----- nvinfo : EIATTR_KPARAM_INFO
	.align		4
.L_2517:
        /*0008*/ 	.byte	0x04, 0x17
        /*000a*/ 	.short	(.L_2519 - .L_2518)
.L_2518:
        /*000c*/ 	.word	0x00000000
        /*0010*/ 	.short	0x0000
        /*0012*/ 	.short	0x0000
        /*0014*/ 	.byte	0x00, 0xf0, 0xa1, 0x04


	//----- nvinfo : EIATTR_SPARSE_MMA_MASK
	.align		4
.L_2519:
        /*0018*/ 	.byte	0x03, 0x50
        /*001a*/ 	.short	0x0000


	//----- nvinfo : EIATTR_MAXREG_COUNT
	.align		4
        /*001c*/ 	.byte	0x03, 0x1b
        /*001e*/ 	.short	0x0040


	//----- nvinfo : EIATTR_NUM_BARRIERS
	.align		4
        /*0020*/ 	.byte	0x02, 0x4c
        /*0022*/ 	.byte	0x01
	.zero		1


	//----- nvinfo : EIATTR_MERCURY_ISA_VERSION
	.align		4
        /*0024*/ 	.byte	0x03, 0x5f
        /*0026*/ 	.short	0x0101


	//----- nvinfo : EIATTR_COOP_GROUP_MASK_REGIDS
	.align		4
        /*0028*/ 	.byte	0x04, 0x29
        /*002a*/ 	.short	(.L_2521 - .L_2520)


	//   ....[0]....
.L_2520:
        /*002c*/ 	.word	0xffffffff


	//   ....[1]....
        /*0030*/ 	.word	0xffffffff


	//   ....[2]....
        /*0034*/ 	.word	0xffffffff


	//   ....[3]....
        /*0038*/ 	.word	0xffffffff


	//   ....[4]....
        /*003c*/ 	.word	0xffffffff


	//   ....[5]....
        /*0040*/ 	.word	0xffffffff


	//   ....[6]....
        /*0044*/ 	.word	0xffffffff


	//   ....[7]....
        /*0048*/ 	.word	0xffffffff


	//   ....[8]....
        /*004c*/ 	.word	0xffffffff


	//   ....[9]....
        /*0050*/ 	.word	0xffffffff


	//   ....[10]....
        /*0054*/ 	.word	0x05000013


	//   ....[11]....
        /*0058*/ 	.word	0x05000013


	//   ....[12]....
        /*005c*/ 	.word	0x05000013


	//   ....[13]....
        /*0060*/ 	.word	0x05000013


	//   ....[14]....
        /*0064*/ 	.word	0x05000013


	//   ....[15]....
        /*0068*/ 	.word	0x05000013


	//   ....[16]....
        /*006c*/ 	.word	0x05000013


	//   ....[17]....
        /*0070*/ 	.word	0x05000013


	//   ....[18]....
        /*0074*/ 	.word	0x05000013


	//   ....[19]....
        /*0078*/ 	.word	0x05000013


	//----- nvinfo : EIATTR_COOP_GROUP_INSTR_OFFSETS
	.align		4
.L_2521:
        /*007c*/ 	.byte	0x04, 0x28
        /*007e*/ 	.short	(.L_2523 - .L_2522)


	//   ....[0]....
.L_2522:
        /*0080*/ 	.word	0x000008e0


	//   ....[1]....
        /*0084*/ 	.word	0x000008f0


	//   ....[2]....
        /*0088*/ 	.word	0x00000920


	//   ....[3]....
        /*008c*/ 	.word	0x00000930


	//   ....[4]....
        /*0090*/ 	.word	0x00000960


	//   ....[5]....
        /*0094*/ 	.word	0x00000970


	//   ....[6]....
        /*0098*/ 	.word	0x000009a0


	//   ....[7]....
        /*009c*/ 	.word	0x000009b0


	//   ....[8]....
        /*00a0*/ 	.word	0x000009e0


	//   ....[9]....
        /*00a4*/ 	.word	0x000009f0


	//   ....[10]....
        /*00a8*/ 	.word	0x00000c10


	//   ....[11]....
        /*00ac*/ 	.word	0x00000c80


	//   ....[12]....
        /*00b0*/ 	.word	0x00000cf0


	//   ....[13]....
        /*00b4*/ 	.word	0x00000d60


	//   ....[14]....
        /*00b8*/ 	.word	0x00000dd0


	//   ....[15]....
        /*00bc*/ 	.word	0x00000e30


	//   ....[16]....
        /*00c0*/ 	.word	0x00000ea0


	//   ....[17]....
        /*00c4*/ 	.word	0x00000f10


	//   ....[18]....
        /*00c8*/ 	.word	0x00000f80


	//   ....[19]....
        /*00cc*/ 	.word	0x00000ff0


	//----- nvinfo : EIATTR_EXIT_INSTR_OFFSETS
	.align		4
.L_2523:
        /*00d0*/ 	.byte	0x04, 0x1c
        /*00d2*/ 	.short	(.L_2525 - .L_2524)


	//   ....[0]....
.L_2524:
        /*00d4*/ 	.word	0x00000070


	//   ....[1]....
        /*00d8*/ 	.word	0x00000bb0


	//----- nvinfo : EIATTR_MAX_THREADS
	.align		4
.L_2525:
        /*00dc*/ 	.byte	0x04, 0x05
        /*00de*/ 	.short	(.L_2527 - .L_2526)
.L_2526:
        /*00e0*/ 	.word	0x00000400
        /*00e4*/ 	.word	0x00000001
        /*00e8*/ 	.word	0x00000001


	//----- nvinfo : EIATTR_CRS_STACK_SIZE
	.align		4
.L_2527:
        /*00ec*/ 	.byte	0x04, 0x1e
        /*00ee*/ 	.short	(.L_2529 - .L_2528)
.L_2528:
        /*00f0*/ 	.word	0x00000000


	//----- nvinfo : EIATTR_CBANK_PARAM_SIZE
	.align		4
.L_2529:
        /*00f4*/ 	.byte	0x03, 0x19
        /*00f6*/ 	.short	0x0128


	//----- nvinfo : EIATTR_PARAM_CBANK
	.align		4
        /*00f8*/ 	.byte	0x04, 0x0a
        /*00fa*/ 	.short	(.L_2531 - .L_2530)
	.align		4
.L_2530:
        /*00fc*/ 	.word	index@(.nv.constant0._ZN10layer_norm22ln_bwd_finalize_kernelINS_22Kernel_traits_finalizeILj4096E13__nv_bfloat16S2_fS2_fjLb0ELj1024ELj4ENS_18Kernel_traits_baseILj4096ES2_S2_fS2_fjLj1024EEEEELb0ELb0EEEvNS_9BwdParamsE)
        /*0100*/ 	.short	0x0210
        /*0102*/ 	.short	0x0128


	//----- nvinfo : EIATTR_SW_WAR
	.align		4
.L_2531:
        /*0104*/ 	.byte	0x04, 0x36
        /*0106*/ 	.short	(.L_2533 - .L_2532)
.L_2532:
        /*0108*/ 	.word	0x00000008
.L_2533:


//--------------------- .nv.info._ZN10layer_norm13ln_bwd_kernelINS_13Kernel_traitsI13__nv_bfloat16S2_fS2_fjLj4096ELj1ELj1ELj4ELj16ENS_18Kernel_traits_baseILj4096ES2_S2_fS2_fjLj128EEEEELb1ELb0ELb1ELb0EEEvNS_9BwdParamsE --------------------------
	.section	.nv.info._ZN10layer_norm13ln_bwd_kernelINS_13Kernel_traitsI13__nv_bfloat16S2_fS2_fjLj4096ELj1ELj1ELj4ELj16ENS_18Kernel_traits_baseILj4096ES2_S2_fS2_fjLj128EEEEELb1ELb0ELb1ELb0EEEvNS_9BwdParamsE,"",@"SHT_CUDA_INFO"
	.sectionflags	@""
	.align	4


	//----- nvinfo : EIATTR_CUDA_API_VERSION
	.align		4
        /*0000*/ 	.byte	0x04, 0x37
        /*0002*/ 	.short	(.L_2535 - .L_2534)
.L_2534:
        /*0004*/ 	.word	0x00000082


	//----- nvinfo : EIATTR_KPARAM_INFO
	.align		4
.L_2535:
        /*0008*/ 	.byte	0x04, 0x17
        /*000a*/ 	.short	(.L_2537 - .L_2536)
.L_2536:
        /*000c*/ 	.word	0x00000000
        /*0010*/ 	.short	0x0000
        /*0012*/ 	.short	0x0000
        /*0014*/ 	.byte	0x00, 0xf0, 0xa1, 0x04


	//----- nvinfo : EIATTR_SPARSE_MMA_MASK
	.align		4
.L_2537:
        /*0018*/ 	.byte	0x03, 0x50
        /*001a*/ 	.short	0x0000


	//----- nvinfo : EIATTR_MAXREG_COUNT
	.align		4
        /*001c*/ 	.byte	0x03, 0x1b
        /*001e*/ 	.short	0x00ff


	//----- nvinfo : EIATTR_NUM_BARRIERS
	.align		4
        /*0020*/ 	.byte	0x02, 0x4c
        /*0022*/ 	.byte	0x01
	.zero		1


	//----- nvinfo : EIATTR_MERCURY_ISA_VERSION
	.align		4
        /*0024*/ 	.byte	0x03, 0x5f
        /*0026*/ 	.short	0x0101


	//----- nvinfo : EIATTR_COOP_GROUP_MASK_REGIDS
	.align		4
        /*0028*/ 	.byte	0x04, 0x29
        /*002a*/ 	.short	(.L_2539 - .L_2538)


	//   ....[0]....
.L_2538:
        /*002c*/ 	.word	0xffffffff


	//   ....[1]....
        /*0030*/ 	.word	0xffffffff


	//   ....[2]....
        /*0034*/ 	.word	0xffffffff


	//   ....[3]....
        /*0038*/ 	.word	0xffffffff


	//   ....[4]....
        /*003c*/ 	.word	0xffffffff


	//   ....[5]....
        /*0040*/ 	.word	0xffffffff


	//   ....[6]....
        /*0044*/ 	.word	0xffffffff


	//   ....[7]....
        /*0048*/ 	.word	0xffffffff


	//   ....[8]....
        /*004c*/ 	.word	0xffffffff


	//   ....[9]....
        /*0050*/ 	.word	0xffffffff


	//   ....[10]....
        /*0054*/ 	.word	0x0500009b


	//   ....[11]....
        /*0058*/ 	.word	0x0500009b


	//   ....[12]....
        /*005c*/ 	.word	0x0500009b


	//   ....[13]....
        /*0060*/ 	.word	0x0500009b


	//   ....[14]....
        /*0064*/ 	.word	0x0500009b


	//   ....[15]....
        /*0068*/ 	.word	0x0500009b


	//   ....[16]....
        /*006c*/ 	.word	0x0500009b


	//   ....[17]....
        /*0070*/ 	.word	0x0500009b


	//   ....[18]....
        /*0074*/ 	.word	0x0500009b


	//   ....[19]....
        /*0078*/ 	.word	0x0500009b


	//----- nvinfo : EIATTR_COOP_GROUP_INSTR_OFFSETS
	.align		4
.L_2539:
        /*007c*/ 	.byte	0x04, 0x28
        /*007e*/ 	.short	(.L_2541 - .L_2540)


	//   ....[0]....
.L_2540:
        /*0080*/ 	.word	0x00002450


	//   ....[1]....
        /*0084*/ 	.word	0x00002460


	//   ....[2]....
        /*0088*/ 	.word	0x00002490


	//   ....[3]....
        /*008c*/ 	.word	0x000024a0


	//   ....[4]....
        /*0090*/ 	.word	0x000024d0


	//   ....[5]....
        /*0094*/ 	.word	0x000024e0


	//   ....[6]....
        /*0098*/ 	.word	0x00002510


	//   ....[7]....
        /*009c*/ 	.word	0x00002520


	//   ....[8]....
        /*00a0*/ 	.word	0x00002550


	//   ....[9]....
        /*00a4*/ 	.word	0x00002560


	//   ....[10]....
        /*00a8*/ 	.word	0x00005830


	//   ....[11]....
        /*00ac*/ 	.word	0x00005880


	//   ....[12]....
        /*00b0*/ 	.word	0x000058f0


	//   ....[13]....
        /*00b4*/ 	.word	0x00005950


	//   ....[14]....
        /*00b8*/ 	.word	0x000059c0


	//   ....[15]....
        /*00bc*/ 	.word	0x00005a20


	//   ....[16]....
        /*00c0*/ 	.word	0x00005a90


	//   ....[17]....
        /*00c4*/ 	.word	0x00005af0


	//   ....[18]....
        /*00c8*/ 	.word	0x00005b60


	//   ....[19]....
        /*00cc*/ 	.word	0x00005bc0


	//----- nvinfo : EIATTR_EXIT_INSTR_OFFSETS
	.align		4
.L_2541:
        /*00d0*/ 	.byte	0x04, 0x1c
        /*00d2*/ 	.short	(.L_2543 - .L_2542)


	//   ....[0]....
.L_2542:
        /*00d4*/ 	.word	0x00005740


	//   ....[1]....
        /*00d8*/ 	.word	0x000057d0


	//----- nvinfo : EIATTR_MAX_THREADS
	.align		4
.L_2543:
        /*00dc*/ 	.byte	0x04, 0x05
        /*00de*/ 	.short	(.L_2545 - .L_2544)
.L_2544:
        /*00e0*/ 	.word	0x00000080
        /*00e4*/ 	.word	0x00000001
        /*00e8*/ 	.word	0x00000001


	//----- nvinfo : EIATTR_CRS_STACK_SIZE
	.align		4
.L_2545:
        /*00ec*/ 	.byte	0x04, 0x1e
        /*00ee*/ 	.short	(.L_2547 - .L_2546)
.L_2546:
        /*00f0*/ 	.word	0x00000000


	//----- nvinfo : EIATTR_CBANK_PARAM_SIZE
	.align		4
.L_2547:
        /*00f4*/ 	.byte	0x03, 0x19
        /*00f6*/ 	.short	0x0128


	//----- nvinfo : EIATTR_PARAM_CBANK
	.align		4
        /*00f8*/ 	.byte	0x04, 0x0a
        /*00fa*/ 	.short	(.L_2549 - .L_2548)
	.align		4
.L_2548:
        /*00fc*/ 	.word	index@(.nv.constant0._ZN10layer_norm13ln_bwd_kernelINS_13Kernel_traitsI13__nv_bfloat16S2_fS2_fjLj4096ELj1ELj1ELj4ELj16ENS_18Kernel_traits_baseILj4096ES2_S2_fS2_fjLj128EEEEELb1ELb0ELb1ELb0EEEvNS_9BwdParamsE)
        /*0100*/ 	.short	0x0210
        /*0102*/ 	.short	0x0128


	//----- nvinfo : EIATTR_SW_WAR
	.align		4
.L_2549:
        /*0104*/ 	.byte	0x04, 0x36
        /*0106*/ 	.short	(.L_2551 - .L_2550)
.L_2550:
        /*0108*/ 	.word	0x00000008
.L_2551:


//--------------------- .nv.info._ZN10layer_norm22ln_bwd_finalize_kernelINS_22Kernel_traits_finalizeILj4096E13__nv_bfloat16S2_fS2_fjLb0ELj1024ELj4ENS_18Kernel_traits_baseILj4096ES2_S2_fS2_fjLj1024EEEEELb0ELb1EEEvNS_9BwdParamsE --------------------------
	.section	.nv.info._ZN10layer_norm22ln_bwd_finalize_kernelINS_22Kernel_traits_finalizeILj4096E13__nv_bfloat16S2_fS2_fjLb0ELj1024ELj4ENS_18Kernel_traits_baseILj4096ES2_S2_fS2_fjLj1024EEEEELb0ELb1EEEvNS_9BwdParamsE,"",@"SHT_CUDA_INFO"
	.sectionflags	@""
	.align	4


	//----- nvinfo : EIATTR_CUDA_API_VERSION
	.align		4
        /*0000*/ 	.byte	0x04, 0x37
        /*0002*/ 	.short	(.L_2553 - .L_2552)
.L_2552:
        /*0004*/ 	.word	0x00000082


	//----- nvinfo : EIATTR_KPARAM_INFO
	.align		4
.L_2553:
        /*0008*/ 	.byte	0x04, 0x17
        /*000a*/ 	.short	(.L_2555 - .L_2554)
.L_2554:
        /*000c*/ 	.word	0x00000000
        /*0010*/ 	.short	0x0000
        /*0012*/ 	.short	0x0000
        /*0014*/ 	.byte	0x00, 0xf0, 0xa1, 0x04


	//----- nvinfo : EIATTR_SPARSE_MMA_MASK
	.align		4
.L_2555:
        /*0018*/ 	.byte	0x03, 0x50
        /*001a*/ 	.short	0x0000


	//----- nvinfo : EIATTR_MAXREG_COUNT
	.align		4
        /*001c*/ 	.byte	0x03, 0x1b
        /*001e*/ 	.short	0x0040


	//----- nvinfo : EIATTR_NUM_BARRIERS
	.align		4
        /*0020*/ 	.byte	0x02, 0x4c
        /*0022*/ 	.byte	0x01
	.zero		1


	//----- nvinfo : EIATTR_MERCURY_ISA_VERSION
	.align		4
        /*0024*/ 	.byte	0x03, 0x5f
        /*0026*/ 	.short	0x0101


	//----- nvinfo : EIATTR_COOP_GROUP_MASK_REGIDS
	.align		4
        /*0028*/ 	.byte	0x04, 0x29
        /*002a*/ 	.short	(.L_2557 - .L_2556)


	//   ....[0]....
.L_2556:
        /*002c*/ 	.word	0xffffffff


	//   ....[1]....
        /*0030*/ 	.word	0xffffffff


	//   ....[2]....
        /*0034*/ 	.word	0xffffffff


	//   ....[3]....
        /*0038*/ 	.word	0xffffffff


	//   ....[4]....
        /*003c*/ 	.word	0xffffffff


	//   ....[5]....
        /*0040*/ 	.word	0xffffffff


	//   ....[6]....
        /*0044*/ 	.word	0xffffffff


	//   ....[7]....
        /*0048*/ 	.word	0xffffffff


	//   ....[8]....
        /*004c*/ 	.word	0xffffffff


	//   ....[9]....
        /*0050*/ 	.word	0xffffffff


	//   ....[10]....
        /*0054*/ 	.word	0x05000011


	//   ....[11]....
        /*0058*/ 	.word	0x05000011


	//   ....[12]....
        /*005c*/ 	.word	0x05000011


	//   ....[13]....
        /*0060*/ 	.word	0x05000011


	//   ....[14]....
        /*0064*/ 	.word	0x05000011


	//   ....[15]....
        /*0068*/ 	.word	0x05000011


	//   ....[16]....
        /*006c*/ 	.word	0x05000011


	//   ....[17]....
        /*0070*/ 	.word	0x05000011


	//   ....[18]....
        /*0074*/ 	.word	0x05000011


	//   ....[19]....
        /*0078*/ 	.word	0x05000011


	//----- nvinfo : EIATTR_COOP_GROUP_INSTR_OFFSETS
	.align		4
.L_2557:
        /*007c*/ 	.byte	0x04, 0x28
        /*007e*/ 	.short	(.L_2559 - .L_2558)


	//   ....[0]....
.L_2558:
        /*0080*/ 	.word	0x000008e0


	//   ....[1]....
        /*0084*/ 	.word	0x000008f0


	//   ....[2]....
        /*0088*/ 	.word	0x00000920


	//   ....[3]....
        /*008c*/ 	.word	0x00000930


	//   ....[4]....
        /*0090*/ 	.word	0x00000960


	//   ....[5]....
        /*0094*/ 	.word	0x00000970


	//   ....[6]....
        /*0098*/ 	.word	0x000009a0


	//   ....[7]....
        /*009c*/ 	.word	0x000009b0


	//   ....[8]....
        /*00a0*/ 	.word	0x000009e0


	//   ....[9]....
        /*00a4*/ 	.word	0x000009f0


	//   ....[10]....
        /*00a8*/ 	.word	0x00000bf0


	//   ....[11]....
        /*00ac*/ 	.word	0x00000c60


	//   ....[12]....
        /*00b0*/ 	.word	0x00000cd0


	//   ....[13]....
        /*00b4*/ 	.word	0x00000d40


	//   ....[14]....
        /*00b8*/ 	.word	0x00000db0


	//   ....[15]....
        /*00bc*/ 	.word	0x00000e10


	//   ....[16]....
        /*00c0*/ 	.word	0x00000e80


	//   ....[17]....
        /*00c4*/ 	.word	0x00000ef0


	//   ....[18]....
        /*00c8*/ 	.word	0x00000f60


	//   ....[19]....
        /*00cc*/ 	.word	0x00000fd0


	//----- nvinfo : EIATTR_EXIT_INSTR_OFFSETS
	.align		4
.L_2559:
        /*00d0*/ 	.byte	0x04, 0x1c
        /*00d2*/ 	.short	(.L_2561 - .L_2560)


	//   ....[0]....
.L_2560:
        /*00d4*/ 	.word	0x00000070


	//   ....[1]....
        /*00d8*/ 	.word	0x00000b90


	//----- nvinfo : EIATTR_MAX_THREADS
	.align		4
.L_2561:
        /*00dc*/ 	.byte	0x04, 0x05
        /*00de*/ 	.short	(.L_2563 - .L_2562)
.L_2562:
        /*00e0*/ 	.word	0x00000400
        /*00e4*/ 	.word	0x00000001
        /*00e8*/ 	.word	0x00000001


	//----- nvinfo : EIATTR_CRS_STACK_SIZE
	.align		4
.L_2563:
        /*00ec*/ 	.byte	0x04, 0x1e
        /*00ee*/ 	.short	(.L_2565 - .L_2564)
.L_2564:
        /*00f0*/ 	.word	0x00000000


	//----- nvinfo : EIATTR_CBANK_PARAM_SIZE
	.align		4
.L_2565:
        /*00f4*/ 	.byte	0x03, 0x19
        /*00f6*/ 	.short	0x0128


	//----- nvinfo : EIATTR_PARAM_CBANK
	.align		4
        /*00f8*/ 	.byte	0x04, 0x0a
        /*00fa*/ 	.short	(.L_2567 - .L_2566)
	.align		4
.L_2566:
        /*00fc*/ 	.word	index@(.nv.constant0._ZN10layer_norm22ln_bwd_finalize_kernelINS_22Kernel_traits_finalizeILj4096E13__nv_bfloat16S2_fS2_fjLb0ELj1024ELj4ENS_18Kernel_traits_baseILj4096ES2_S2_fS2_fjLj1024EEEEELb0ELb1EEEvNS_9BwdParamsE)
        /*0100*/ 	.short	0x0210
        /*0102*/ 	.short	0x0128


	//----- nvinfo : EIATTR_SW_WAR
	.align		4
.L_2567:
        /*0104*/ 	.byte	0x04, 0x36
        /*0106*/ 	.short	(.L_2569 - .L_2568)
.L_2568:
        /*0108*/ 	.word	0x00000008
.L_2569:


//--------------------- .nv.info._ZN10layer_norm13ln_bwd_kernelINS_13Kernel_traitsI13__nv_bfloat16S2_fS2_fjLj4096ELj1ELj1ELj4ELj16ENS_18Kernel_traits_baseILj4096ES2_S2_fS2_fjLj128EEEEELb1ELb0ELb1ELb1EEEvNS_9BwdParamsE --------------------------
	.section	.nv.info._ZN10layer_norm13ln_bwd_kernelINS_13Kernel_traitsI13__nv_bfloat16S2_fS2_fjLj4096ELj1ELj1ELj4ELj16ENS_18Kernel_traits_baseILj4096ES2_S2_fS2_fjLj128EEEEELb1ELb0ELb1ELb1EEEvNS_9BwdParamsE,"",@"SHT_CUDA_INFO"
	.sectionflags	@""
	.align	4


	//----- nvinfo : EIATTR_CUDA_API_VERSION
	.align		4
        /*0000*/ 	.byte	0x04, 0x37
        /*0002*/ 	.short	(.L_2571 - .L_2570)
.L_2570:
        /*0004*/ 	.word	0x00000082


	//----- nvinfo : EIATTR_KPARAM_INFO
	.align		4
.L_2571:
        /*0008*/ 	.byte	0x04, 0x17
        /*000a*/ 	.short	(.L_2573 - .L_2572)
.L_2572:
        /*000c*/ 	.word	0x00000000
        /*0010*/ 	.short	0x0000
        /*0012*/ 	.short	0x0000
        /*0014*/ 	.byte	0x00, 0xf0, 0xa1, 0x04


	//----- nvinfo : EIATTR_SPARSE_MMA_MASK
	.align		4
.L_2573:
        /*0018*/ 	.byte	0x03, 0x50
        /*001a*/ 	.short	0x0000


	//----- nvinfo : EIATTR_MAXREG_COUNT
	.align		4
        /*001c*/ 	.byte	0x03, 0x1b
        /*001e*/ 	.short	0x00ff


	//----- nvinfo : EIATTR_NUM_BARRIERS
	.align		4
        /*0020*/ 	.byte	0x02, 0x4c
        /*0022*/ 	.byte	0x01
	.zero		1


	//----- nvinfo : EIATTR_MERCURY_ISA_VERSION
	.align		4
        /*0024*/ 	.byte	0x03, 0x5f
        /*0026*/ 	.short	0x0101


	//----- nvinfo : EIATTR_COOP_GROUP_MASK_REGIDS
	.align		4
        /*0028*/ 	.byte	0x04, 0x29
        /*002a*/ 	.short	(.L_2575 - .L_2574)


	//   ....[0]....
.L_2574:
        /*002c*/ 	.word	0xffffffff


	//   ....[1]....
        /*0030*/ 	.word	0xffffffff


	//   ....[2]....
        /*0034*/ 	.word	0xffffffff


	//   ....[3]....
        /*0038*/ 	.word	0xffffffff


	//   ....[4]....
        /*003c*/ 	.word	0xffffffff


	//   ....[5]....
        /*0040*/ 	.word	0xffffffff


	//   ....[6]....
        /*0044*/ 	.word	0xffffffff


	//   ....[7]....
        /*0048*/ 	.word	0xffffffff


	//   ....[8]....
        /*004c*/ 	.word	0xffffffff


	//   ....[9]....
        /*0050*/ 	.word	0xffffffff


	//   ....[10]....
        /*0054*/ 	.word	0x050000ac


	//   ....[11]....
        /*0058*/ 	.word	0x050000ac


	//   ....[12]....
        /*005c*/ 	.word	0x050000ac


	//   ....[13]....
        /*0060*/ 	.word	0x050000ac


	//   ....[14]....
        /*0064*/ 	.word	0x050000ac


	//   ....[15]....
        /*0068*/ 	.word	0x050000ac


	//   ....[16]....
        /*006c*/ 	.word	0x050000ac


	//   ....[17]....
        /*0070*/ 	.word	0x050000ac


	//   ....[18]....
        /*0074*/ 	.word	0x050000ac


	//   ....[19]....
        /*0078*/ 	.word	0x050000ac


	//----- nvinfo : EIATTR_COOP_GROUP_INSTR_OFFSETS
	.align		4
.L_2575:
        /*007c*/ 	.byte	0x04, 0x28
        /*007e*/ 	.short	(.L_2577 - .L_2576)


	//   ....[0]....
.L_2576:
        /*0080*/ 	.word	0x00002280


	//   ....[1]....
        /*0084*/ 	.word	0x00002290


	//   ....[2]....
        /*0088*/ 	.word	0x000022c0


	//   ....[3]....
        /*008c*/ 	.word	0x000022d0


	//   ....[4]....
        /*0090*/ 	.word	0x00002300


	//   ....[5]....
        /*0094*/ 	.word	0x00002310


	//   ....[6]....
        /*0098*/ 	.word	0x00002340


	//   ....[7]....
        /*009c*/ 	.word	0x00002350


	//   ....[8]....
        /*00a0*/ 	.word	0x00002380


	//   ....[9]....
        /*00a4*/ 	.word	0x00002390


	//   ....[10]....
        /*00a8*/ 	.word	0x00005200


	//   ....[11]....
        /*00ac*/ 	.word	0x00005250


	//   ....[12]....
        /*00b0*/ 	.word	0x000052c0


	//   ....[13]....
        /*00b4*/ 	.word	0x00005320


	//   ....[14]....
        /*00b8*/ 	.word	0x00005390


	//   ....[15]....
        /*00bc*/ 	.word	0x000053f0


	//   ....[16]....
        /*00c0*/ 	.word	0x00005460


	//   ....[17]....
        /*00c4*/ 	.word	0x000054c0


	//   ....[18]....
        /*00c8*/ 	.word	0x00005530


	//   ....[19]....
        /*00cc*/ 	.word	0x00005590


	//----- nvinfo : EIATTR_EXIT_INSTR_OFFSETS
	.align		4
.L_2577:
        /*00d0*/ 	.byte	0x04, 0x1c
        /*00d2*/ 	.short	(.L_2579 - .L_2578)


	//   ....[0]....
.L_2578:
        /*00d4*/ 	.word	0x000051a0


	//----- nvinfo : EIATTR_MAX_THREADS
	.align		4
.L_2579:
        /*00d8*/ 	.byte	0x04, 0x05
        /*00da*/ 	.short	(.L_2581 - .L_2580)
.L_2580:
        /*00dc*/ 	.word	0x00000080
        /*00e0*/ 	.word	0x00000001
        /*00e4*/ 	.word	0x00000001


	//----- nvinfo : EIATTR_CRS_STACK_SIZE
	.align		4
.L_2581:
        /*00e8*/ 	.byte	0x04, 0x1e
        /*00ea*/ 	.short	(.L_2583 - .L_2582)
.L_2582:
        /*00ec*/ 	.word	0x00000000


	//----- nvinfo : EIATTR_CBANK_PARAM_SIZE
	.align		4
.L_2583:
        /*00f0*/ 	.byte	0x03, 0x19
        /*00f2*/ 	.short	0x0128


	//----- nvinfo : EIATTR_PARAM_CBANK
	.align		4
        /*00f4*/ 	.byte	0x04, 0x0a
        /*00f6*/ 	.short	(.L_2585 - .L_2584)
	.align		4
.L_2584:
        /*00f8*/ 	.word	index@(.nv.constant0._ZN10layer_norm13ln_bwd_kernelINS_13Kernel_traitsI13__nv_bfloat16S2_fS2_fjLj4096ELj1ELj1ELj4ELj16ENS_18Kernel_traits_baseILj4096ES2_S2_fS2_fjLj128EEEEELb1ELb0ELb1ELb1EEEvNS_9BwdParamsE)
        /*00fc*/ 	.short	0x0210
        /*00fe*/ 	.short	0x0128


	//----- nvinfo : EIATTR_SW_WAR
	.align		4
.L_2585:
        /*0100*/ 	.byte	0x04, 0x36
        /*0102*/ 	.short	(.L_2587 - .L_2586)
.L_2586:
        /*0104*/ 	.word	0x00000008
.L_2587:


//--------------------- .nv.info._ZN10layer_norm13ln_bwd_kernelINS_13Kernel_traitsI13__nv_bfloat16S2_fS2_fjLj4096ELj1ELj1ELj4ELj16ENS_18Kernel_traits_baseILj4096ES2_S2_fS2_fjLj128EEEEELb1ELb1ELb0ELb0EEEvNS_9BwdParamsE --------------------------
	.section	.nv.info._ZN10layer_norm13ln_bwd_kernelINS_13Kernel_traitsI13__nv_bfloat16S2_fS2_fjLj4096ELj1ELj1ELj4ELj16ENS_18Kernel_traits_baseILj4096ES2_S2_fS2_fjLj128EEEEELb1ELb1ELb0ELb0EEEvNS_9BwdParamsE,"",@"SHT_CUDA_INFO"
	.sectionflags	@""
	.align	4


	//----- nvinfo : EIATTR_CUDA_API_VERSION
	.align		4
        /*0000*/ 	.byte	0x04, 0x37
        /*0002*/ 	.short	(.L_2589 - .L_2588)
.L_2588:
        /*0004*/ 	.word	0x00000082


	//----- nvinfo : EIATTR_KPARAM_INFO
	.align		4
.L_2589:
        /*0008*/ 	.byte	0x04, 0x17
        /*000a*/ 	.short	(.L_2591 - .L_2590)
.L_2590:
        /*000c*/ 	.word	0x00000000
        /*0010*/ 	.short	0x0000
        /*0012*/ 	.short	0x0000
        /*0014*/ 	.byte	0x00, 0xf0, 0xa1, 0x04


	//----- nvinfo : EIATTR_SPARSE_MMA_MASK
	.align		4
.L_2591:
        /*0018*/ 	.byte	0x03, 0x50
        /*001a*/ 	.short	0x0000


	//----- nvinfo : EIATTR_MAXREG_COUNT
	.align		4
        /*001c*/ 	.byte	0x03, 0x1b
        /*001e*/ 	.short	0x00ff


	//----- nvinfo : EIATTR_NUM_BARRIERS
	.align		4
        /*0020*/ 	.byte	0x02, 0x4c
        /*0022*/ 	.byte	0x01
	.zero		1


	//----- nvinfo : EIATTR_ANNOTATIONS
	.align		4
        /*0024*/ 	.byte	0x04, 0x55
        /*0026*/ 	.short	(.L_2593 - .L_2592)


	//   ....[0]....
.L_2592:
        /* <DEDUP_REMOVED lines=46> */


	//----- nvinfo : EIATTR_MERCURY_ISA_VERSION
	.align		4
.L_2593:
        /*02f8*/ 	.byte	0x03, 0x5f
        /*02fa*/ 	.short	0x0101


	//----- nvinfo : EIATTR_COOP_GROUP_MASK_REGIDS
	.align		4
        /*02fc*/ 	.byte	0x04, 0x29
        /*02fe*/ 	.short	(.L_2595 - .L_2594)


	//   ....[0]....
.L_2594:
        /*0300*/ 	.word	0xffffffff


	//   ....[1]....
        /*0304*/ 	.word	0xffffffff


	//   ....[2]....
        /*0308*/ 	.word	0xffffffff


	//   ....[3]....
        /*030c*/ 	.word	0xffffffff


	//   ....[4]....
        /*0310*/ 	.word	0xffffffff


	//   ....[5]....
        /*0314*/ 	.word	0xffffffff


	//   ....[6]....
        /*0318*/ 	.word	0xffffffff


	//   ....[7]....
        /*031c*/ 	.word	0xffffffff


	//   ....[8]....
        /*0320*/ 	.word	0xffffffff


	//   ....[9]....
        /*0324*/ 	.word	0xffffffff


	//   ....[10]....
        /*0328*/ 	.word	0x050000ab


	//   ....[11]....
        /*032c*/ 	.word	0x050000ab


	//   ....[12]....
        /*0330*/ 	.word	0x050000ab


	//   ....[13]....
        /*0334*/ 	.word	0x050000ab


	//   ....[14]....
        /*0338*/ 	.word	0x050000ab


	//   ....[15]....
        /*033c*/ 	.word	0x050000ab


	//   ....[16]....
        /*0340*/ 	.word	0x050000ab


	//   ....[17]....
        /*0344*/ 	.word	0x050000ab


	//   ....[18]....
        /*0348*/ 	.word	0x050000ab


	//   ....[19]....
        /*034c*/ 	.word	0x050000ab


	//----- nvinfo : EIATTR_COOP_GROUP_INSTR_OFFSETS
	.align		4
.L_2595:
        /*0350*/ 	.byte	0x04, 0x28
        /*0352*/ 	.short	(.L_2597 - .L_2596)


	//   ....[0]....
.L_2596:
        /*0354*/ 	.word	0x00002a00


	//   ....[1]....
        /*0358*/ 	.word	0x00002a20


	//   ....[2]....
        /*035c*/ 	.word	0x00002a40


	//   ....[3]....
        /*0360*/ 	.word	0x00002a60


	//   ....[4]....
        /*0364*/ 	.word	0x00002a70


	//   ....[5]....
        /*0368*/ 	.word	0x00002aa0


	//   ....[6]....
        /*036c*/ 	.word	0x00002ab0


	//   ....[7]....
        /*0370*/ 	.word	0x00002ae0


	//   ....[8]....
        /*0374*/ 	.word	0x00002af0


	//   ....[9]....
        /*0378*/ 	.word	0x00002b10


	//   ....[10]....
        /*037c*/ 	.word	0x00005610


	//   ....[11]....
        /*0380*/ 	.word	0x00005660


	//   ....[12]....
        /*0384*/ 	.word	0x000056c0


	//   ....[13]....
        /*0388*/ 	.word	0x00005710


	//   ....[14]....
        /*038c*/ 	.word	0x00005770


	//   ....[15]....
        /*0390*/ 	.word	0x000057c0


	//   ....[16]....
        /*0394*/ 	.word	0x00005830


	//   ....[17]....
        /*0398*/ 	.word	0x00005890


	//   ....[18]....
        /*039c*/ 	.word	0x000058f0


	//   ....[19]....
        /*03a0*/ 	.word	0x00005940


	//----- nvinfo : EIATTR_EXIT_INSTR_OFFSETS
	.align		4
.L_2597:
        /*03a4*/ 	.byte	0x04, 0x1c
        /*03a6*/ 	.short	(.L_2599 - .L_2598)


	//   ....[0]....
.L_2598:
        /*03a8*/ 	.word	0x000054e0


	//   ....[1]....
        /*03ac*/ 	.word	0x000055b0


	//----- nvinfo : EIATTR_MAX_THREADS
	.align		4
.L_2599:
        /*03b0*/ 	.byte	0x04, 0x05
        /*03b2*/ 	.short	(.L_2601 - .L_2600)
.L_2600:
        /*03b4*/ 	.word	0x00000080
        /*03b8*/ 	.word	0x00000001
        /*03bc*/ 	.word	0x00000001


	//----- nvinfo : EIATTR_CRS_STACK_SIZE
	.align		4
.L_2601:
        /*03c0*/ 	.byte	0x04, 0x1e
        /*03c2*/ 	.short	(.L_2603 - .L_2602)
.L_2602:
        /*03c4*/ 	.word	0x00000000


	//----- nvinfo : EIATTR_CBANK_PARAM_SIZE
	.align		4
.L_2603:
        /*03c8*/ 	.byte	0x03, 0x19
        /*03ca*/ 	.short	0x0128


	//----- nvinfo : EIATTR_PARAM_CBANK
	.align		4
        /*03cc*/ 	.byte	0x04, 0x0a
        /*03ce*/ 	.short	(.L_2605 - .L_2604)
	.align		4
.L_2604:
        /*03d0*/ 	.word	index@(.nv.constant0._ZN10layer_norm13ln_bwd_kernelINS_13Kernel_traitsI13__nv_bfloat16S2_fS2_fjLj4096ELj1ELj1ELj4ELj16ENS_18Kernel_traits_baseILj4096ES2_S2_fS2_fjLj128EEEEELb1ELb1ELb0ELb0EEEvNS_9BwdParamsE)
        /*03d4*/ 	.short	0x0210
        /*03d6*/ 	.short	0x0128


	//----- nvinfo : EIATTR_SW_WAR
	.align		4
.L_2605:
        /*03d8*/ 	.byte	0x04, 0x36
        /*03da*/ 	.short	(.L_2607 - .L_2606)
.L_2606:
        /*03dc*/ 	.word	0x00000008
.L_2607:


//--------------------- .nv.info._ZN10layer_norm13ln_bwd_kernelINS_13Kernel_traitsI13__nv_bfloat16S2_fS2_fjLj4096ELj1ELj1ELj4ELj16ENS_18Kernel_traits_baseILj4096ES2_S2_fS2_fjLj128EEEEELb1ELb1ELb0ELb1EEEvNS_9BwdParamsE --------------------------
	.section	.nv.info._ZN10layer_norm13ln_bwd_kernelINS_13Kernel_traitsI13__nv_bfloat16S2_fS2_fjLj4096ELj1ELj1ELj4ELj16ENS_18Kernel_traits_baseILj4096ES2_S2_fS2_fjLj128EEEEELb1ELb1ELb0ELb1EEEvNS_9BwdParamsE,"",@"SHT_CUDA_INFO"
	.sectionflags	@""
	.align	4


	//----- nvinfo : EIATTR_CUDA_API_VERSION
	.align		4
        /*0000*/ 	.byte	0x04, 0x37
        /*0002*/ 	.short	(.L_2609 - .L_2608)
.L_2608:
        /*0004*/ 	.word	0x00000082


	//----- nvinfo : EIATTR_KPARAM_INFO
	.align		4
.L_2609:
        /*0008*/ 	.byte	0x04, 0x17
        /*000a*/ 	.short	(.L_2611 - .L_2610)
.L_2610:
        /*000c*/ 	.word	0x00000000
        /*0010*/ 	.short	0x0000
        /*0012*/ 	.short	0x0000
        /*0014*/ 	.byte	0x00, 0xf0, 0xa1, 0x04


	//----- nvinfo : EIATTR_SPARSE_MMA_MASK
	.align		4
.L_2611:
        /*0018*/ 	.byte	0x03, 0x50
        /*001a*/ 	.short	0x0000


	//----- nvinfo : EIATTR_MAXREG_COUNT
	.align		4
        /*001c*/ 	.byte	0x03, 0x1b
        /*001e*/ 	.short	0x00ff


	//----- nvinfo : EIATTR_NUM_BARRIERS
	.align		4
        /*0020*/ 	.byte	0x02, 0x4c
        /*0022*/ 	.byte	0x01
	.zero		1


	//----- nvinfo : EIATTR_ANNOTATIONS
	.align		4
        /*0024*/ 	.byte	0x04, 0x55
        /*0026*/ 	.short	(.L_2613 - .L_2612)


	//   ....[0]....
.L_2612:
        /* <DEDUP_REMOVED lines=26> */


	//----- nvinfo : EIATTR_MERCURY_ISA_VERSION
	.align		4
.L_2613:
        /*01b8*/ 	.byte	0x03, 0x5f
        /*01ba*/ 	.short	0x0101


	//----- nvinfo : EIATTR_COOP_GROUP_MASK_REGIDS
	.align		4
        /*01bc*/ 	.byte	0x04, 0x29
        /*01be*/ 	.short	(.L_2615 - .L_2614)


	//   ....[0]....
.L_2614:
        /*01c0*/ 	.word	0xffffffff


	//   ....[1]....
        /*01c4*/ 	.word	0xffffffff


	//   ....[2]....
        /*01c8*/ 	.word	0xffffffff


	//   ....[3]....
        /*01cc*/ 	.word	0xffffffff


	//   ....[4]....
        /*01d0*/ 	.word	0xffffffff


	//   ....[5]....
        /*01d4*/ 	.word	0xffffffff


	//   ....[6]....
        /*01d8*/ 	.word	0xffffffff


	//   ....[7]....
        /*01dc*/ 	.word	0xffffffff


	//   ....[8]....
        /*01e0*/ 	.word	0xffffffff


	//   ....[9]....
        /*01e4*/ 	.word	0xffffffff


	//   ....[10]....
        /*01e8*/ 	.word	0x05000064


	//   ....[11]....
        /*01ec*/ 	.word	0x05000064


	//   ....[12]....
        /*01f0*/ 	.word	0x05000064


	//   ....[13]....
        /*01f4*/ 	.word	0x05000064


	//   ....[14]....
        /*01f8*/ 	.word	0x05000064


	//   ....[15]....
        /*01fc*/ 	.word	0x05000064


	//   ....[16]....
        /*0200*/ 	.word	0x05000064


	//   ....[17]....
        /*0204*/ 	.word	0x05000064


	//   ....[18]....
        /*0208*/ 	.word	0x05000064


	//   ....[19]....
        /*020c*/ 	.word	0x05000064


	//----- nvinfo : EIATTR_COOP_GROUP_INSTR_OFFSETS
	.align		4
.L_2615:
        /*0210*/ 	.byte	0x04, 0x28
        /*0212*/ 	.short	(.L_2617 - .L_2616)


	//   ....[0]....
.L_2616:
        /*0214*/ 	.word	0x00002500


	//   ....[1]....
        /*0218*/ 	.word	0x00002520


	//   ....[2]....
        /*021c*/ 	.word	0x00002540


	//   ....[3]....
        /*0220*/ 	.word	0x00002560


	//   ....[4]....
        /*0224*/ 	.word	0x00002580


	//   ....[5]....
        /*0228*/ 	.word	0x000025a0


	//   ....[6]....
        /*022c*/ 	.word	0x000025c0


	//   ....[7]....
        /*0230*/ 	.word	0x000025e0


	//   ....[8]....
        /*0234*/ 	.word	0x000025f0


	//   ....[9]....
        /*0238*/ 	.word	0x00002610


	//   ....[10]....
        /*023c*/ 	.word	0x00005390


	//   ....[11]....
        /*0240*/ 	.word	0x000053e0


	//   ....[12]....
        /*0244*/ 	.word	0x00005440


	//   ....[13]....
        /*0248*/ 	.word	0x00005490


	//   ....[14]....
        /*024c*/ 	.word	0x000054f0


	//   ....[15]....
        /*0250*/ 	.word	0x00005540


	//   ....[16]....
        /*0254*/ 	.word	0x000055a0


	//   ....[17]....
        /*0258*/ 	.word	0x000055f0


	//   ....[18]....
        /*025c*/ 	.word	0x00005650


	//   ....[19]....
        /*0260*/ 	.word	0x000056a0


	//----- nvinfo : EIATTR_EXIT_INSTR_OFFSETS
	.align		4
.L_2617:
        /*0264*/ 	.byte	0x04, 0x1c
        /*0266*/ 	.short	(.L_2619 - .L_2618)


	//   ....[0]....
.L_2618:
        /*0268*/ 	.word	0x00005330


	//----- nvinfo : EIATTR_MAX_THREADS
	.align		4
.L_2619:
        /*026c*/ 	.byte	0x04, 0x05
        /*026e*/ 	.short	(.L_2621 - .L_2620)
.L_2620:
        /*0270*/ 	.word	0x00000080
        /*0274*/ 	.word	0x00000001
        /*0278*/ 	.word	0x00000001


	//----- nvinfo : EIATTR_CRS_STACK_SIZE
	.align		4
.L_2621:
        /*027c*/ 	.byte	0x04, 0x1e
        /*027e*/ 	.short	(.L_2623 - .L_2622)
.L_2622:
        /*0280*/ 	.word	0x00000000


	//----- nvinfo : EIATTR_CBANK_PARAM_SIZE
	.align		4
.L_2623:
        /*0284*/ 	.byte	0x03, 0x19
        /*0286*/ 	.short	0x0128


	//----- nvinfo : EIATTR_PARAM_CBANK
	.align		4
        /*0288*/ 	.byte	0x04, 0x0a
        /*028a*/ 	.short	(.L_2625 - .L_2624)
	.align		4
.L_2624:
        /*028c*/ 	.word	index@(.nv.constant0._ZN10layer_norm13ln_bwd_kernelINS_13Kernel_traitsI13__nv_bfloat16S2_fS2_fjLj4096ELj1ELj1ELj4ELj16ENS_18Kernel_traits_baseILj4096ES2_S2_fS2_fjLj128EEEEELb1ELb1ELb0ELb1EEEvNS_9BwdParamsE)
        /*0290*/ 	.short	0x0210
        /*0292*/ 	.short	0x0128


	//----- nvinfo : EIATTR_SW_WAR
	.align		4
.L_2625:
        /*0294*/ 	.byte	0x04, 0x36
        /*0296*/ 	.short	(.L_2627 - .L_2626)
.L_2626:
        /*0298*/ 	.word	0x00000008
.L_2627:


//--------------------- .nv.info._ZN10layer_norm22ln_bwd_finalize_kernelINS_22Kernel_traits_finalizeILj4096E13__nv_bfloat16S2_fS2_fjLb1ELj1024ELj4ENS_18Kernel_traits_baseILj4096ES2_S2_fS2_fjLj1024EEEEELb1ELb0EEEvNS_9BwdParamsE --------------------------
	.section	.nv.info._ZN10layer_norm22ln_bwd_finalize_kernelINS_22Kernel_traits_finalizeILj4096E13__nv_bfloat16S2_fS2_fjLb1ELj1024ELj4ENS_18Kernel_traits_baseILj4096ES2_S2_fS2_fjLj1024EEEEELb1ELb0EEEvNS_9BwdParamsE,"",@"SHT_CUDA_INFO"
	.sectionflags	@""
	.align	4


	//----- nvinfo : EIATTR_CUDA_API_VERSION
	.align		4
        /*0000*/ 	.byte	0x04, 0x37
        /*0002*/ 	.short	(.L_2629 - .L_2628)
.L_2628:
        /*0004*/ 	.word	0x00000082


	//----- nvinfo : EIATTR_KPARAM_INFO
	.align		4
.L_2629:
        /*0008*/ 	.byte	0x04, 0x17
        /*000a*/ 	.short	(.L_2631 - .L_2630)
.L_2630:
        /*000c*/ 	.word	0x00000000
        /*0010*/ 	.short	0x0000
        /*0012*/ 	.short	0x0000
        /*0014*/ 	.byte	0x00, 0xf0, 0xa1, 0x04


	//----- nvinfo : EIATTR_SPARSE_MMA_MASK
	.align		4
.L_2631:
        /*0018*/ 	.byte	0x03, 0x50
        /*001a*/ 	.short	0x0000


	//----- nvinfo : EIATTR_MAXREG_COUNT
	.align		4
        /*001c*/ 	.byte	0x03, 0x1b
        /*001e*/ 	.short	0x0040


	//----- nvinfo : EIATTR_NUM_BARRIERS
	.align		4
        /*0020*/ 	.byte	0x02, 0x4c
        /*0022*/ 	.byte	0x01
	.zero		1


	//----- nvinfo : EIATTR_MERCURY_ISA_VERSION
	.align		4
        /*0024*/ 	.byte	0x03, 0x5f
        /*0026*/ 	.short	0x0101


	//----- nvinfo : EIATTR_COOP_GROUP_MASK_REGIDS
	.align		4
        /*0028*/ 	.byte	0x04, 0x29
        /*002a*/ 	.short	(.L_2633 - .L_2632)


	//   ....[0]....
.L_2632:
        /*002c*/ 	.word	0xffffffff


	//   ....[1]....
        /*0030*/ 	.word	0xffffffff


	//   ....[2]....
        /*0034*/ 	.word	0xffffffff


	//   ....[3]....
        /*0038*/ 	.word	0xffffffff


	//   ....[4]....
        /*003c*/ 	.word	0xffffffff


	//   ....[5]....
        /*0040*/ 	.word	0xffffffff


	//   ....[6]....
        /*0044*/ 	.word	0xffffffff


	//   ....[7]....
        /*0048*/ 	.word	0xffffffff


	//   ....[8]....
        /*004c*/ 	.word	0xffffffff


	//   ....[9]....
        /*0050*/ 	.word	0xffffffff


	//   ....[10]....
        /*0054*/ 	.word	0xffffffff


	//   ....[11]....
        /*0058*/ 	.word	0xffffffff


	//   ....[12]....
        /*005c*/ 	.word	0xffffffff


	//   ....[13]....
        /*0060*/ 	.word	0xffffffff


	//   ....[14]....
        /*0064*/ 	.word	0xffffffff


	//   ....[15]....
        /*0068*/ 	.word	0x05000014


	//   ....[16]....
        /*006c*/ 	.word	0x05000014


	//   ....[17]....
        /*0070*/ 	.word	0x05000014


	//   ....[18]....
        /*0074*/ 	.word	0x05000014


	//   ....[19]....
        /*0078*/ 	.word	0x05000014


	//   ....[20]....
        /*007c*/ 	.word	0x05000014


	//   ....[21]....
        /*0080*/ 	.word	0x05000014


	//   ....[22]....
        /*0084*/ 	.word	0x05000014


	//   ....[23]....
        /*0088*/ 	.word	0x05000014


	//   ....[24]....
        /*008c*/ 	.word	0x05000014


	//   ....[25]....
        /*0090*/ 	.word	0x05000014


	//   ....[26]....
        /*0094*/ 	.word	0x05000014


	//   ....[27]....
        /*0098*/ 	.word	0x05000014


	//   ....[28]....
        /*009c*/ 	.word	0x05000014


	//   ....[29]....
        /*00a0*/ 	.word	0x05000014


	//----- nvinfo : EIATTR_COOP_GROUP_INSTR_OFFSETS
	.align		4
.L_2633:
        /*00a4*/ 	.byte	0x04, 0x28
        /*00a6*/ 	.short	(.L_2635 - .L_2634)


	//   ....[0]....
.L_2634:
        /*00a8*/ 	.word	0x00000ad0


	//   ....[1]....
        /*00ac*/ 	.word	0x00000ae0


	//   ....[2]....
        /*00b0*/ 	.word	0x00000af0


	//   ....[3]....
        /*00b4*/ 	.word	0x00000b20


	//   ....[4]....
        /*00b8*/ 	.word	0x00000b40


	//   ....[5]....
        /*00bc*/ 	.word	0x00000b50


	//   ....[6]....
        /*00c0*/ 	.word	0x00000b90


	//   ....[7]....
        /*00c4*/ 	.word	0x00000ba0


	//   ....[8]....
        /*00c8*/ 	.word	0x00000bb0


	//   ....[9]....
        /*00cc*/ 	.word	0x00000be0


	//   ....[10]....
        /*00d0*/ 	.word	0x00000c00


	//   ....[11]....
        /*00d4*/ 	.word	0x00000c10


	//   ....[12]....
        /*00d8*/ 	.word	0x00000c40


	//   ....[13]....
        /*00dc*/ 	.word	0x00000c60


	//   ....[14]....
        /*00e0*/ 	.word	0x00000c70


	//   ....[15]....
        /*00e4*/ 	.word	0x00000f20


	//   ....[16]....
        /*00e8*/ 	.word	0x00000f90


	//   ....[17]....
        /*00ec*/ 	.word	0x00001000


	//   ....[18]....
        /*00f0*/ 	.word	0x00001070


	//   ....[19]....
        /*00f4*/ 	.word	0x000010e0


	//   ....[20]....
        /*00f8*/ 	.word	0x00001140


	//   ....[21]....
        /*00fc*/ 	.word	0x000011b0


	//   ....[22]....
        /*0100*/ 	.word	0x00001220


	//   ....[23]....
        /*0104*/ 	.word	0x00001290


	//   ....[24]....
        /*0108*/ 	.word	0x00001300


	//   ....[25]....
        /*010c*/ 	.word	0x00001360


	//   ....[26]....
        /*0110*/ 	.word	0x000013d0


	//   ....[27]....
        /*0114*/ 	.word	0x00001440


	//   ....[28]....
        /*0118*/ 	.word	0x000014b0


	//   ....[29]....
        /*011c*/ 	.word	0x00001520


	//----- nvinfo : EIATTR_EXIT_INSTR_OFFSETS
	.align		4
.L_2635:
        /*0120*/ 	.byte	0x04, 0x1c
        /*0122*/ 	.short	(.L_2637 - .L_2636)


	//   ....[0]....
.L_2636:
        /*0124*/ 	.word	0x00000070


	//   ....[1]....
        /*0128*/ 	.word	0x00000ec0


	//----- nvinfo : EIATTR_MAX_THREADS
	.align		4
.L_2637:
        /*012c*/ 	.byte	0x04, 0x05
        /*012e*/ 	.short	(.L_2639 - .L_2638)
.L_2638:
        /*0130*/ 	.word	0x00000400
        /*0134*/ 	.word	0x00000001
        /*0138*/ 	.word	0x00000001


	//----- nvinfo : EIATTR_CRS_STACK_SIZE
	.align		4
.L_2639:
        /*013c*/ 	.byte	0x04, 0x1e
        /*013e*/ 	.short	(.L_2641 - .L_2640)
.L_2640:
        /*0140*/ 	.word	0x00000000


	//----- nvinfo : EIATTR_CBANK_PARAM_SIZE
	.align		4
.L_2641:
        /*0144*/ 	.byte	0x03, 0x19
        /*0146*/ 	.short	0x0128


	//----- nvinfo : EIATTR_PARAM_CBANK
	.align		4
        /*0148*/ 	.byte	0x04, 0x0a
        /*014a*/ 	.short	(.L_2643 - .L_2642)
	.align		4
.L_2642:
        /*014c*/ 	.word	index@(.nv.constant0._ZN10layer_norm22ln_bwd_finalize_kernelINS_22Kernel_traits_finalizeILj4096E13__nv_bfloat16S2_fS2_fjLb1ELj1024ELj4ENS_18Kernel_traits_baseILj4096ES2_S2_fS2_fjLj1024EEEEELb1ELb0EEEvNS_9BwdParamsE)
        /*0150*/ 	.short	0x0210
        /*0152*/ 	.short	0x0128


	//----- nvinfo : EIATTR_SW_WAR
	.align		4
.L_2643:
        /*0154*/ 	.byte	0x04, 0x36
        /*0156*/ 	.short	(.L_2645 - .L_2644)
.L_2644:
        /*0158*/ 	.word	0x00000008
.L_2645:


//--------------------- .nv.info._ZN10layer_norm13ln_bwd_kernelINS_13Kernel_traitsI13__nv_bfloat16S2_fS2_fjLj4096ELj1ELj1ELj4ELj16ENS_18Kernel_traits_baseILj4096ES2_S2_fS2_fjLj128EEEEELb1ELb1ELb1ELb0EEEvNS_9BwdParamsE --------------------------
	.section	.nv.info._ZN10layer_norm13ln_bwd_kernelINS_13Kernel_traitsI13__nv_bfloat16S2_fS2_fjLj4096ELj1ELj1ELj4ELj16ENS_18Kernel_traits_baseILj4096ES2_S2_fS2_fjLj128EEEEELb1ELb1ELb1ELb0EEEvNS_9BwdParamsE,"",@"SHT_CUDA_INFO"
	.sectionflags	@""
	.align	4


	//----- nvinfo : EIATTR_CUDA_API_VERSION
	.align		4
        /*0000*/ 	.byte	0x04, 0x37
        /*0002*/ 	.short	(.L_2647 - .L_2646)
.L_2646:
        /*0004*/ 	.word	0x00000082


	//----- nvinfo : EIATTR_KPARAM_INFO
	.align		4
.L_2647:
        /*0008*/ 	.byte	0x04, 0x17
        /*000a*/ 	.short	(.L_2649 - .L_2648)
.L_2648:
        /*000c*/ 	.word	0x00000000
        /*0010*/ 	.short	0x0000
        /*0012*/ 	.short	0x0000
        /*0014*/ 	.byte	0x00, 0xf0, 0xa1, 0x04


	//----- nvinfo : EIATTR_SPARSE_MMA_MASK
	.align		4
.L_2649:
        /*0018*/ 	.byte	0x03, 0x50
        /*001a*/ 	.short	0x0000


	//----- nvinfo : EIATTR_MAXREG_COUNT
	.align		4
        /*001c*/ 	.byte	0x03, 0x1b
        /*001e*/ 	.short	0x00ff


	//----- nvinfo : EIATTR_NUM_BARRIERS
	.align		4
        /*0020*/ 	.byte	0x02, 0x4c
        /*0022*/ 	.byte	0x01
	.zero		1


	//----- nvinfo : EIATTR_ANNOTATIONS
	.align		4
        /*0024*/ 	.byte	0x04, 0x55
        /*0026*/ 	.short	(.L_2651 - .L_2650)


	//   ....[0]....
.L_2650:
        /* <DEDUP_REMOVED lines=58> */


	//----- nvinfo : EIATTR_MERCURY_ISA_VERSION
	.align		4
.L_2651:
        /*03b8*/ 	.byte	0x03, 0x5f
        /*03ba*/ 	.short	0x0101


	//----- nvinfo : EIATTR_COOP_GROUP_MASK_REGIDS
	.align		4
        /*03bc*/ 	.byte	0x04, 0x29
        /*03be*/ 	.short	(.L_2653 - .L_2652)


	//   ....[0]....
.L_2652:
        /*03c0*/ 	.word	0xffffffff


	//   ....[1]....
        /*03c4*/ 	.word	0xffffffff


	//   ....[2]....
        /*03c8*/ 	.word	0xffffffff


	//   ....[3]....
        /*03cc*/ 	.word	0xffffffff


	//   ....[4]....
        /*03d0*/ 	.word	0xffffffff


	//   ....[5]....
        /*03d4*/ 	.word	0xffffffff


	//   ....[6]....
        /*03d8*/ 	.word	0xffffffff


	//   ....[7]....
        /*03dc*/ 	.word	0xffffffff


	//   ....[8]....
        /*03e0*/ 	.word	0xffffffff


	//   ....[9]....
        /*03e4*/ 	.word	0xffffffff


	//   ....[10]....
        /*03e8*/ 	.word	0x05000097


	//   ....[11]....
        /*03ec*/ 	.word	0x05000097


	//   ....[12]....
        /*03f0*/ 	.word	0x05000097


	//   ....[13]....
        /*03f4*/ 	.word	0x05000097


	//   ....[14]....
        /*03f8*/ 	.word	0x05000097


	//   ....[15]....
        /*03fc*/ 	.word	0x05000097


	//   ....[16]....
        /*0400*/ 	.word	0x05000097


	//   ....[17]....
        /*0404*/ 	.word	0x05000097


	//   ....[18]....
        /*0408*/ 	.word	0x05000097


	//   ....[19]....
        /*040c*/ 	.word	0x05000097


	//----- nvinfo : EIATTR_COOP_GROUP_INSTR_OFFSETS
	.align		4
.L_2653:
        /*0410*/ 	.byte	0x04, 0x28
        /*0412*/ 	.short	(.L_2655 - .L_2654)


	//   ....[0]....
.L_2654:
        /*0414*/ 	.word	0x00002f50


	//   ....[1]....
        /*0418*/ 	.word	0x00002f70


	//   ....[2]....
        /*041c*/ 	.word	0x00002f90


	//   ....[3]....
        /*0420*/ 	.word	0x00002fb0


	//   ....[4]....
        /*0424*/ 	.word	0x00002fc0


	//   ....[5]....
        /*0428*/ 	.word	0x00002ff0


	//   ....[6]....
        /*042c*/ 	.word	0x00003000


	//   ....[7]....
        /*0430*/ 	.word	0x00003030


	//   ....[8]....
        /*0434*/ 	.word	0x00003040


	//   ....[9]....
        /*0438*/ 	.word	0x00003060


	//   ....[10]....
        /*043c*/ 	.word	0x00007ac0


	//   ....[11]....
        /*0440*/ 	.word	0x00007b10


	//   ....[12]....
        /*0444*/ 	.word	0x00007b70


	//   ....[13]....
        /*0448*/ 	.word	0x00007bc0


	//   ....[14]....
        /*044c*/ 	.word	0x00007c20


	//   ....[15]....
        /*0450*/ 	.word	0x00007c70


	//   ....[16]....
        /*0454*/ 	.word	0x00007ce0


	//   ....[17]....
        /*0458*/ 	.word	0x00007d40


	//   ....[18]....
        /*045c*/ 	.word	0x00007da0


	//   ....[19]....
        /*0460*/ 	.word	0x00007df0


	//----- nvinfo : EIATTR_EXIT_INSTR_OFFSETS
	.align		4
.L_2655:
        /*0464*/ 	.byte	0x04, 0x1c
        /*0466*/ 	.short	(.L_2657 - .L_2656)


	//   ....[0]....
.L_2656:
        /*0468*/ 	.word	0x00007990


	//   ....[1]....
        /*046c*/ 	.word	0x00007a60


	//----- nvinfo : EIATTR_MAX_THREADS
	.align		4
.L_2657:
        /*0470*/ 	.byte	0x04, 0x05
        /*0472*/ 	.short	(.L_2659 - .L_2658)
.L_2658:
        /*0474*/ 	.word	0x00000080
        /*0478*/ 	.word	0x00000001
        /*047c*/ 	.word	0x00000001


	//----- nvinfo : EIATTR_CRS_STACK_SIZE
	.align		4
.L_2659:
        /*0480*/ 	.byte	0x04, 0x1e
        /*0482*/ 	.short	(.L_2661 - .L_2660)
.L_2660:
        /*0484*/ 	.word	0x00000000


	//----- nvinfo : EIATTR_CBANK_PARAM_SIZE
	.align		4
.L_2661:
        /*0488*/ 	.byte	0x03, 0x19
        /*048a*/ 	.short	0x0128


	//----- nvinfo : EIATTR_PARAM_CBANK
	.align		4
        /*048c*/ 	.byte	0x04, 0x0a
        /*048e*/ 	.short	(.L_2663 - .L_2662)
	.align		4
.L_2662:
        /*0490*/ 	.word	index@(.nv.constant0._ZN10layer_norm13ln_bwd_kernelINS_13Kernel_traitsI13__nv_bfloat16S2_fS2_fjLj4096ELj1ELj1ELj4ELj16ENS_18Kernel_traits_baseILj4096ES2_S2_fS2_fjLj128EEEEELb1ELb1ELb1ELb0EEEvNS_9BwdParamsE)
        /*0494*/ 	.short	0x0210
        /*0496*/ 	.short	0x0128


	//----- nvinfo : EIATTR_SW_WAR
	.align		4
.L_2663:
        /*0498*/ 	.byte	0x04, 0x36
        /*049a*/ 	.short	(.L_2665 - .L_2664)
.L_2664:
        /*049c*/ 	.word	0x00000008
.L_2665:


//--------------------- .nv.info._ZN10layer_norm22ln_bwd_finalize_kernelINS_22Kernel_traits_finalizeILj4096E13__nv_bfloat16S2_fS2_fjLb1ELj1024ELj4ENS_18Kernel_traits_baseILj4096ES2_S2_fS2_fjLj1024EEEEELb1ELb1EEEvNS_9BwdParamsE --------------------------
	.section	.nv.info._ZN10layer_norm22ln_bwd_finalize_kernelINS_22Kernel_traits_finalizeILj4096E13__nv_bfloat16S2_fS2_fjLb1ELj1024ELj4ENS_18Kernel_traits_baseILj4096ES2_S2_fS2_fjLj1024EEEEELb1ELb1EEEvNS_9BwdParamsE,"",@"SHT_CUDA_INFO"
	.sectionflags	@""
	.align	4


	//----- nvinfo : EIATTR_CUDA_API_VERSION
	.align		4
        /*0000*/ 	.byte	0x04, 0x37
        /*0002*/ 	.short	(.L_2667 - .L_2666)
.L_2666:
        /*0004*/ 	.word	0x00000082


	//----- nvinfo : EIATTR_KPARAM_INFO
	.align		4
.L_2667:
        /*0008*/ 	.byte	0x04, 0x17
        /*000a*/ 	.short	(.L_2669 - .L_2668)
.L_2668:
        /*000c*/ 	.word	0x00000000
        /*0010*/ 	.short	0x0000
        /*0012*/ 	.short	0x0000
        /*0014*/ 	.byte	0x00, 0xf0, 0xa1, 0x04


	//----- nvinfo : EIATTR_SPARSE_MMA_MASK
	.align		4
.L_2669:
        /*0018*/ 	.byte	0x03, 0x50
        /*001a*/ 	.short	0x0000


	//----- nvinfo : EIATTR_MAXREG_COUNT
	.align		4
        /*001c*/ 	.byte	0x03, 0x1b
        /*001e*/ 	.short	0x0040


	//----- nvinfo : EIATTR_NUM_BARRIERS
	.align		4
        /*0020*/ 	.byte	0x02, 0x4c
        /*0022*/ 	.byte	0x01
	.zero		1


	//----- nvinfo : EIATTR_MERCURY_ISA_VERSION
	.align		4
        /*0024*/ 	.byte	0x03, 0x5f
        /*0026*/ 	.short	0x0101


	//----- nvinfo : EIATTR_COOP_GROUP_MASK_REGIDS
	.align		4
        /*0028*/ 	.byte	0x04, 0x29
        /*002a*/ 	.short	(.L_2671 - .L_2670)


	//   ....[0]....
.L_2670:
        /*002c*/ 	.word	0xffffffff


	//   ....[1]....
        /*0030*/ 	.word	0xffffffff


	//   ....[2]....
        /*0034*/ 	.word	0xffffffff


	//   ....[3]....
        /*0038*/ 	.word	0xffffffff


	//   ....[4]....
        /*003c*/ 	.word	0xffffffff


	//   ....[5]....
        /*0040*/ 	.word	0xffffffff


	//   ....[6]....
        /*0044*/ 	.word	0xffffffff


	//   ....[7]....
        /*0048*/ 	.word	0xffffffff


	//   ....[8]....
        /*004c*/ 	.word	0xffffffff


	//   ....[9]....
        /*0050*/ 	.word	0xffffffff


	//   ....[10]....
        /*0054*/ 	.word	0xffffffff


	//   ....[11]....
        /*0058*/ 	.word	0xffffffff


	//   ....[12]....
        /*005c*/ 	.word	0xffffffff


	//   ....[13]....
        /*0060*/ 	.word	0xffffffff


	//   ....[14]....
        /*0064*/ 	.word	0xffffffff


	//   ....[15]....
        /*0068*/ 	.word	0x05000014


	//   ....[16]....
        /*006c*/ 	.word	0x05000014


	//   ....[17]....
        /*0070*/ 	.word	0x05000014


	//   ....[18]....
        /*0074*/ 	.word	0x05000014


	//   ....[19]....
        /*0078*/ 	.word	0x05000014


	//   ....[20]....
        /*007c*/ 	.word	0x05000014


	//   ....[21]....
        /*0080*/ 	.word	0x05000014


	//   ....[22]....
        /*0084*/ 	.word	0x05000014


	//   ....[23]....
        /*0088*/ 	.word	0x05000014


	//   ....[24]....
        /*008c*/ 	.word	0x05000014


	//   ....[25]....
        /*0090*/ 	.word	0x05000014


	//   ....[26]....
        /*0094*/ 	.word	0x05000014


	//   ....[27]....
        /*0098*/ 	.word	0x05000014


	//   ....[28]....
        /*009c*/ 	.word	0x05000014


	//   ....[29]....
        /*00a0*/ 	.word	0x05000014


	//----- nvinfo : EIATTR_COOP_GROUP_INSTR_OFFSETS
	.align		4
.L_2671:
        /*00a4*/ 	.byte	0x04, 0x28
        /*00a6*/ 	.short	(.L_2673 - .L_2672)


	//   ....[0]....
.L_2672:
        /*00a8*/ 	.word	0x00000ab0


	//   ....[1]....
        /*00ac*/ 	.word	0x00000ac0


	//   ....[2]....
        /*00b0*/ 	.word	0x00000ad0


	//   ....[3]....
        /*00b4*/ 	.word	0x00000b00


	//   ....[4]....
        /*00b8*/ 	.word	0x00000b20


	//   ....[5]....
        /*00bc*/ 	.word	0x00000b30


	//   ....[6]....
        /*00c0*/ 	.word	0x00000b60


	//   ....[7]....
        /*00c4*/ 	.word	0x00000b80


	//   ....[8]....
        /*00c8*/ 	.word	0x00000b90


	//   ....[9]....
        /*00cc*/ 	.word	0x00000bc0


	//   ....[10]....
        /*00d0*/ 	.word	0x00000be0


	//   ....[11]....
        /*00d4*/ 	.word	0x00000bf0


	//   ....[12]....
        /*00d8*/ 	.word	0x00000c20


	//   ....[13]....
        /*00dc*/ 	.word	0x00000c40


	//   ....[14]....
        /*00e0*/ 	.word	0x00000c50


	//   ....[15]....
        /*00e4*/ 	.word	0x00000ee0


	//   ....[16]....
        /*00e8*/ 	.word	0x00000f50


	//   ....[17]....
        /*00ec*/ 	.word	0x00000fc0


	//   ....[18]....
        /*00f0*/ 	.word	0x00001030


	//   ....[19]....
        /*00f4*/ 	.word	0x000010a0


	//   ....[20]....
        /*00f8*/ 	.word	0x00001100


	//   ....[21]....
        /*00fc*/ 	.word	0x00001170


	//   ....[22]....
        /*0100*/ 	.word	0x000011e0


	//   ....[23]....
        /*0104*/ 	.word	0x00001250


	//   ....[24]....
        /*0108*/ 	.word	0x000012c0


	//   ....[25]....
        /*010c*/ 	.word	0x00001320


	//   ....[26]....
        /*0110*/ 	.word	0x00001390


	//   ....[27]....
        /*0114*/ 	.word	0x00001400


	//   ....[28]....
        /*0118*/ 	.word	0x00001470


	//   ....[29]....
        /*011c*/ 	.word	0x000014e0


	//----- nvinfo : EIATTR_EXIT_INSTR_OFFSETS
	.align		4
.L_2673:
        /*0120*/ 	.byte	0x04, 0x1c
        /*0122*/ 	.short	(.L_2675 - .L_2674)


	//   ....[0]....
.L_2674:
        /*0124*/ 	.word	0x00000070


	//   ....[1]....
        /*0128*/ 	.word	0x00000e80


	//----- nvinfo : EIATTR_MAX_THREADS
	.align		4
.L_2675:
        /*012c*/ 	.byte	0x04, 0x05
        /*012e*/ 	.short	(.L_2677 - .L_2676)
.L_2676:
        /*0130*/ 	.word	0x00000400
        /*0134*/ 	.word	0x00000001
        /*0138*/ 	.word	0x00000001


	//----- nvinfo : EIATTR_CRS_STACK_SIZE
	.align		4
.L_2677:
        /*013c*/ 	.byte	0x04, 0x1e
        /*013e*/ 	.short	(.L_2679 - .L_2678)
.L_2678:
        /*0140*/ 	.word	0x00000000


	//----- nvinfo : EIATTR_CBANK_PARAM_SIZE
	.align		4
.L_2679:
        /*0144*/ 	.byte	0x03, 0x19
        /*0146*/ 	.short	0x0128


	//----- nvinfo : EIATTR_PARAM_CBANK
	.align		4
        /*0148*/ 	.byte	0x04, 0x0a
        /*014a*/ 	.short	(.L_2681 - .L_2680)
	.align		4
.L_2680:
        /*014c*/ 	.word	index@(.nv.constant0._ZN10layer_norm22ln_bwd_finalize_kernelINS_22Kernel_traits_finalizeILj4096E13__nv_bfloat16S2_fS2_fjLb1ELj1024ELj4ENS_18Kernel_traits_baseILj4096ES2_S2_fS2_fjLj1024EEEEELb1ELb1EEEvNS_9BwdParamsE)
        /*0150*/ 	.short	0x0210
        /*0152*/ 	.short	0x0128


	//----- nvinfo : EIATTR_SW_WAR
	.align		4
.L_2681:
        /*0154*/ 	.byte	0x04, 0x36
        /*0156*/ 	.short	(.L_2683 - .L_2682)
.L_2682:
        /*0158*/ 	.word	0x00000008
.L_2683:


//--------------------- .nv.info._ZN10layer_norm13ln_bwd_kernelINS_13Kernel_traitsI13__nv_bfloat16S2_fS2_fjLj4096ELj1ELj1ELj4ELj16ENS_18Kernel_traits_baseILj4096ES2_S2_fS2_fjLj128EEEEELb1ELb1ELb1ELb1EEEvNS_9BwdParamsE --------------------------
	.section	.nv.info._ZN10layer_norm13ln_bwd_kernelINS_13Kernel_traitsI13__nv_bfloat16S2_fS2_fjLj4096ELj1ELj1ELj4ELj16ENS_18Kernel_traits_baseILj4096ES2_S2_fS2_fjLj128EEEEELb1ELb1ELb1ELb1EEEvNS_9BwdParamsE,"",@"SHT_CUDA_INFO"
	.sectionflags	@""
	.align	4


	//----- nvinfo : EIATTR_CUDA_API_VERSION
	.align		4
        /*0000*/ 	.byte	0x04, 0x37
        /*0002*/ 	.short	(.L_2685 - .L_2684)
.L_2684:
        /*0004*/ 	.word	0x00000082


	//----- nvinfo : EIATTR_KPARAM_INFO
	.align		4
.L_2685:
        /*0008*/ 	.byte	0x04, 0x17
        /*000a*/ 	.short	(.L_2687 - .L_2686)
.L_2686:
        /*000c*/ 	.word	0x00000000
        /*0010*/ 	.short	0x0000
        /*0012*/ 	.short	0x0000
        /*0014*/ 	.byte	0x00, 0xf0, 0xa1, 0x04


	//----- nvinfo : EIATTR_SPARSE_MMA_MASK
	.align		4
.L_2687:
        /*0018*/ 	.byte	0x03, 0x50
        /*001a*/ 	.short	0x0000


	//----- nvinfo : EIATTR_MAXREG_COUNT
	.align		4
        /*001c*/ 	.byte	0x03, 0x1b
        /*001e*/ 	.short	0x00ff


	//----- nvinfo : EIATTR_NUM_BARRIERS
	.align		4
        /*0020*/ 	.byte	0x02, 0x4c
        /*0022*/ 	.byte	0x01
	.zero		1


	//----- nvinfo : EIATTR_ANNOTATIONS
	.align		4
        /*0024*/ 	.byte	0x04, 0x55
        /*0026*/ 	.short	(.L_2689 - .L_2688)


	//   ....[0]....
.L_2688:
        /* <DEDUP_REMOVED lines=41> */


	//----- nvinfo : EIATTR_MERCURY_ISA_VERSION
	.align		4
.L_2689:
        /*02a8*/ 	.byte	0x03, 0x5f
        /*02aa*/ 	.short	0x0101


	//----- nvinfo : EIATTR_COOP_GROUP_MASK_REGIDS
	.align		4
        /*02ac*/ 	.byte	0x04, 0x29
        /*02ae*/ 	.short	(.L_2691 - .L_2690)


	//   ....[0]....
.L_2690:
        /*02b0*/ 	.word	0xffffffff


	//   ....[1]....
        /*02b4*/ 	.word	0xffffffff


	//   ....[2]....
        /*02b8*/ 	.word	0xffffffff


	//   ....[3]....
        /*02bc*/ 	.word	0xffffffff


	//   ....[4]....
        /*02c0*/ 	.word	0xffffffff


	//   ....[5]....
        /*02c4*/ 	.word	0xffffffff


	//   ....[6]....
        /*02c8*/ 	.word	0xffffffff


	//   ....[7]....
        /*02cc*/ 	.word	0xffffffff


	//   ....[8]....
        /*02d0*/ 	.word	0xffffffff


	//   ....[9]....
        /*02d4*/ 	.word	0xffffffff


	//   ....[10]....
        /*02d8*/ 	.word	0x050000bc


	//   ....[11]....
        /*02dc*/ 	.word	0x050000bc


	//   ....[12]....
        /*02e0*/ 	.word	0x050000bc


	//   ....[13]....
        /*02e4*/ 	.word	0x050000bc


	//   ....[14]....
        /*02e8*/ 	.word	0x050000bc


	//   ....[15]....
        /*02ec*/ 	.word	0x050000bc


	//   ....[16]....
        /*02f0*/ 	.word	0x050000bc


	//   ....[17]....
        /*02f4*/ 	.word	0x050000bc


	//   ....[18]....
        /*02f8*/ 	.word	0x050000bc


	//   ....[19]....
        /*02fc*/ 	.word	0x050000bc


	//----- nvinfo : EIATTR_COOP_GROUP_INSTR_OFFSETS
	.align		4
.L_2691:
        /*0300*/ 	.byte	0x04, 0x28
        /*0302*/ 	.short	(.L_2693 - .L_2692)


	//   ....[0]....
.L_2692:
        /*0304*/ 	.word	0x00002a50


	//   ....[1]....
        /*0308*/ 	.word	0x00002a70


	//   ....[2]....
        /*030c*/ 	.word	0x00002a90


	//   ....[3]....
        /*0310*/ 	.word	0x00002ab0


	//   ....[4]....
        /*0314*/ 	.word	0x00002ad0


	//   ....[5]....
        /*0318*/ 	.word	0x00002af0


	//   ....[6]....
        /*031c*/ 	.word	0x00002b10


	//   ....[7]....
        /*0320*/ 	.word	0x00002b30


	//   ....[8]....
        /*0324*/ 	.word	0x00002b40


	//   ....[9]....
        /*0328*/ 	.word	0x00002b60


	//   ....[10]....
        /*032c*/ 	.word	0x00007430


	//   ....[11]....
        /*0330*/ 	.word	0x00007480


	//   ....[12]....
        /*0334*/ 	.word	0x000074e0


	//   ....[13]....
        /*0338*/ 	.word	0x00007530


	//   ....[14]....
        /*033c*/ 	.word	0x00007590


	//   ....[15]....
        /*0340*/ 	.word	0x000075e0


	//   ....[16]....
        /*0344*/ 	.word	0x00007640


	//   ....[17]....
        /*0348*/ 	.word	0x00007690


	//   ....[18]....
        /*034c*/ 	.word	0x000076f0


	//   ....[19]....
        /*0350*/ 	.word	0x00007740


	//----- nvinfo : EIATTR_EXIT_INSTR_OFFSETS
	.align		4
.L_2693:
        /*0354*/ 	.byte	0x04, 0x1c
        /*0356*/ 	.short	(.L_2695 - .L_2694)


	//   ....[0]....
.L_2694:
        /*0358*/ 	.word	0x000073d0


	//----- nvinfo : EIATTR_MAX_THREADS
	.align		4
.L_2695:
        /*035c*/ 	.byte	0x04, 0x05
        /*035e*/ 	.short	(.L_2697 - .L_2696)
.L_2696:
        /*0360*/ 	.word	0x00000080
        /*0364*/ 	.word	0x00000001
        /*0368*/ 	.word	0x00000001


	//----- nvinfo : EIATTR_CRS_STACK_SIZE
	.align		4
.L_2697:
        /*036c*/ 	.byte	0x04, 0x1e
        /*036e*/ 	.short	(.L_2699 - .L_2698)
.L_2698:
        /*0370*/ 	.word	0x00000000


	//----- nvinfo : EIATTR_CBANK_PARAM_SIZE
	.align		4
.L_2699:
        /*0374*/ 	.byte	0x03, 0x19
        /*0376*/ 	.short	0x0128


	//----- nvinfo : EIATTR_PARAM_CBANK
	.align		4
        /*0378*/ 	.byte	0x04, 0x0a
        /*037a*/ 	.short	(.L_2701 - .L_2700)
	.align		4
.L_2700:
        /*037c*/ 	.word	index@(.nv.constant0._ZN10layer_norm13ln_bwd_kernelINS_13Kernel_traitsI13__nv_bfloat16S2_fS2_fjLj4096ELj1ELj1ELj4ELj16ENS_18Kernel_traits_baseILj4096ES2_S2_fS2_fjLj128EEEEELb1ELb1ELb1ELb1EEEvNS_9BwdParamsE)
        /*0380*/ 	.short	0x0210
        /*0382*/ 	.short	0x0128


	//----- nvinfo : EIATTR_SW_WAR
	.align		4
.L_2701:
        /*0384*/ 	.byte	0x04, 0x36
        /*0386*/ 	.short	(.L_2703 - .L_2702)
.L_2702:
        /*0388*/ 	.word	0x00000008
.L_2703:


//--------------------- .nv.info._ZN10layer_norm13ln_bwd_kernelINS_13Kernel_traitsIf13__nv_bfloat16fS2_fjLj4096ELj1ELj1ELj4ELj16ENS_18Kernel_traits_baseILj4096EfS2_fS2_fjLj128EEEEELb0ELb0ELb0ELb0EEEvNS_9BwdParamsE --------------------------
	.section	.nv.info._ZN10layer_norm13ln_bwd_kernelINS_13Kernel_traitsIf13__nv_bfloat16fS2_fjLj4096ELj1ELj1ELj4ELj16ENS_18Kernel_traits_baseILj4096EfS2_fS2_fjLj128EEEEELb0ELb0ELb0ELb0EEEvNS_9BwdParamsE,"",@"SHT_CUDA_INFO"
	.sectionflags	@""
	.align	4


	//----- nvinfo : EIATTR_CUDA_API_VERSION
	.align		4
        /*0000*/ 	.byte	0x04, 0x37
        /*0002*/ 	.short	(.L_2705 - .L_2704)
.L_2704:
        /*0004*/ 	.word	0x00000082


	//----- nvinfo : EIATTR_KPARAM_INFO
	.align		4
.L_2705:
        /*0008*/ 	.byte	0x04, 0x17
        /*000a*/ 	.short	(.L_2707 - .L_2706)
.L_2706:
        /*000c*/ 	.word	0x00000000
        /*0010*/ 	.short	0x0000
        /*0012*/ 	.short	0x0000
        /*0014*/ 	.byte	0x00, 0xf0, 0xa1, 0x04


	//----- nvinfo : EIATTR_SPARSE_MMA_MASK
	.align		4
.L_2707:
        /*0018*/ 	.byte	0x03, 0x50
        /*001a*/ 	.short	0x0000


	//----- nvinfo : EIATTR_MAXREG_COUNT
	.align		4
        /*001c*/ 	.byte	0x03, 0x1b
        /*001e*/ 	.short	0x00ff


	//----- nvinfo : EIATTR_NUM_BARRIERS
	.align		4
        /*0020*/ 	.byte	0x02, 0x4c
        /*0022*/ 	.byte	0x01
	.zero		1


	//----- nvinfo : EIATTR_MERCURY_ISA_VERSION
	.align		4
        /*0024*/ 	.byte	0x03, 0x5f
        /*0026*/ 	.short	0x0101


	//----- nvinfo : EIATTR_COOP_GROUP_MASK_REGIDS
	.align		4
        /*0028*/ 	.byte	0x04, 0x29
        /*002a*/ 	.short	(.L_2709 - .L_2708)


	//   ....[0]....
.L_2708:
        /*002c*/ 	.word	0xffffffff


	//   ....[1]....
        /*0030*/ 	.word	0xffffffff


	//   ....[2]....
        /*0034*/ 	.word	0xffffffff


	//   ....[3]....
        /*0038*/ 	.word	0xffffffff


	//   ....[4]....
        /*003c*/ 	.word	0xffffffff


	//   ....[5]....
        /*0040*/ 	.word	0xffffffff


	//   ....[6]....
        /*0044*/ 	.word	0xffffffff


	//   ....[7]....
        /*0048*/ 	.word	0xffffffff


	//   ....[8]....
        /*004c*/ 	.word	0xffffffff


	//   ....[9]....
        /*0050*/ 	.word	0xffffffff


	//   ....[10]....
        /*0054*/ 	.word	0x050000af


	//   ....[11]....
        /*0058*/ 	.word	0x050000af


	//   ....[12]....
        /*005c*/ 	.word	0x050000af


	//   ....[13]....
        /*0060*/ 	.word	0x050000af


	//   ....[14]....
        /*0064*/ 	.word	0x050000af


	//   ....[15]....
        /*0068*/ 	.word	0x050000af


	//   ....[16]....
        /*006c*/ 	.word	0x050000af


	//   ....[17]....
        /*0070*/ 	.word	0x050000af


	//   ....[18]....
        /*0074*/ 	.word	0x050000af


	//   ....[19]....
        /*0078*/ 	.word	0x050000af


	//----- nvinfo : EIATTR_COOP_GROUP_INSTR_OFFSETS
	.align		4
.L_2709:
        /*007c*/ 	.byte	0x04, 0x28
        /*007e*/ 	.short	(.L_2711 - .L_2710)


	//   ....[0]....
.L_2710:
        /*0080*/ 	.word	0x00001c70


	//   ....[1]....
        /*0084*/ 	.word	0x00001c80


	//   ....[2]....
        /*0088*/ 	.word	0x00001cb0


	//   ....[3]....
        /*008c*/ 	.word	0x00001cc0


	//   ....[4]....
        /*0090*/ 	.word	0x00001cf0


	//   ....[5]....
        /*0094*/ 	.word	0x00001d00


	//   ....[6]....
        /*0098*/ 	.word	0x00001d30


	//   ....[7]....
        /*009c*/ 	.word	0x00001d40


	//   ....[8]....
        /*00a0*/ 	.word	0x00001d70


	//   ....[9]....
        /*00a4*/ 	.word	0x00001d80


	//   ....[10]....
        /*00a8*/ 	.word	0x000033b0


	//   ....[11]....
        /*00ac*/ 	.word	0x00003400


	//   ....[12]....
        /*00b0*/ 	.word	0x00003470


	//   ....[13]....
        /*00b4*/ 	.word	0x000034d0


	//   ....[14]....
        /*00b8*/ 	.word	0x00003540


	//   ....[15]....
        /*00bc*/ 	.word	0x000035a0


	//   ....[16]....
        /*00c0*/ 	.word	0x00003610


	//   ....[17]....
        /*00c4*/ 	.word	0x00003670


	//   ....[18]....
        /*00c8*/ 	.word	0x000036e0


	//   ....[19]....
        /*00cc*/ 	.word	0x00003740


	//----- nvinfo : EIATTR_EXIT_INSTR_OFFSETS
	.align		4
.L_2711:
        /*00d0*/ 	.byte	0x04, 0x1c
        /*00d2*/ 	.short	(.L_2713 - .L_2712)


	//   ....[0]....
.L_2712:
        /*00d4*/ 	.word	0x000032c0


	//   ....[1]....
        /*00d8*/ 	.word	0x00003350


	//----- nvinfo : EIATTR_MAX_THREADS
	.align		4
.L_2713:
        /*00dc*/ 	.byte	0x04, 0x05
        /*00de*/ 	.short	(.L_2715 - .L_2714)
.L_2714:
        /*00e0*/ 	.word	0x00000080
        /*00e4*/ 	.word	0x00000001
        /*00e8*/ 	.word	0x00000001


	//----- nvinfo : EIATTR_CRS_STACK_SIZE
	.align		4
.L_2715:
        /*00ec*/ 	.byte	0x04, 0x1e
        /*00ee*/ 	.short	(.L_2717 - .L_2716)
.L_2716:
        /*00f0*/ 	.word	0x00000000


	//----- nvinfo : EIATTR_CBANK_PARAM_SIZE
	.align		4
.L_2717:
        /*00f4*/ 	.byte	0x03, 0x19
        /*00f6*/ 	.short	0x0128


	//----- nvinfo : EIATTR_PARAM_CBANK
	.align		4
        /*00f8*/ 	.byte	0x04, 0x0a
        /*00fa*/ 	.short	(.L_2719 - .L_2718)
	.align		4
.L_2718:
        /*00fc*/ 	.word	index@(.nv.constant0._ZN10layer_norm13ln_bwd_kernelINS_13Kernel_traitsIf13__nv_bfloat16fS2_fjLj4096ELj1ELj1ELj4ELj16ENS_18Kernel_traits_baseILj4096EfS2_fS2_fjLj128EEEEELb0ELb0ELb0ELb0EEEvNS_9BwdParamsE)
        /*0100*/ 	.short	0x0210
        /*0102*/ 	.short	0x0128


	//----- nvinfo : EIATTR_SW_WAR
	.align		4
.L_2719:
        /*0104*/ 	.byte	0x04, 0x36
        /*0106*/ 	.short	(.L_2721 - .L_2720)
.L_2720:
        /*0108*/ 	.word	0x00000008
.L_2721:


//--------------------- .nv.info._ZN10layer_norm13ln_bwd_kernelINS_13Kernel_traitsIf13__nv_bfloat16fS2_fjLj4096ELj1ELj1ELj4ELj16ENS_18Kernel_traits_baseILj4096EfS2_fS2_fjLj128EEEEELb0ELb0ELb0ELb1EEEvNS_9BwdParamsE --------------------------
	.section	.nv.info._ZN10layer_norm13ln_bwd_kernelINS_13Kernel_traitsIf13__nv_bfloat16fS2_fjLj4096ELj1ELj1ELj4ELj16ENS_18Kernel_traits_baseILj4096EfS2_fS2_fjLj128EEEEELb0ELb0ELb0ELb1EEEvNS_9BwdParamsE,"",@"SHT_CUDA_INFO"
	.sectionflags	@""
	.align	4


	//----- nvinfo : EIATTR_CUDA_API_VERSION
	.align		4
        /*0000*/ 	.byte	0x04, 0x37
        /*0002*/ 	.short	(.L_2723 - .L_2722)
.L_2722:
        /*0004*/ 	.word	0x00000082


	//----- nvinfo : EIATTR_KPARAM_INFO
	.align		4
.L_2723:
        /*0008*/ 	.byte	0x04, 0x17
        /*000a*/ 	.short	(.L_2725 - .L_2724)
.L_2724:
        /*000c*/ 	.word	0x00000000
        /*0010*/ 	.short	0x0000
        /*0012*/ 	.short	0x0000
        /*0014*/ 	.byte	0x00, 0xf0, 0xa1, 0x04


	//----- nvinfo : EIATTR_SPARSE_MMA_MASK
	.align		4
.L_2725:
        /*0018*/ 	.byte	0x03, 0x50
        /*001a*/ 	.short	0x0000


	//----- nvinfo : EIATTR_MAXREG_COUNT
	.align		4
        /*001c*/ 	.byte	0x03, 0x1b
        /*001e*/ 	.short	0x00ff


	//----- nvinfo : EIATTR_NUM_BARRIERS
	.align		4
        /*0020*/ 	.byte	0x02, 0x4c
        /*0022*/ 	.byte	0x01
	.zero		1


	//----- nvinfo : EIATTR_MERCURY_ISA_VERSION
	.align		4
        /*0024*/ 	.byte	0x03, 0x5f
        /*0026*/ 	.short	0x0101


	//----- nvinfo : EIATTR_COOP_GROUP_MASK_REGIDS
	.align		4
        /*0028*/ 	.byte	0x04, 0x29
        /*002a*/ 	.short	(.L_2727 - .L_2726)


	//   ....[0]....
.L_2726:
        /*002c*/ 	.word	0xffffffff


	//   ....[1]....
        /*0030*/ 	.word	0xffffffff


	//   ....[2]....
        /*0034*/ 	.word	0xffffffff


	//   ....[3]....
        /*0038*/ 	.word	0xffffffff


	//   ....[4]....
        /*003c*/ 	.word	0xffffffff


	//   ....[5]....
        /*0040*/ 	.word	0xffffffff


	//   ....[6]....
        /*0044*/ 	.word	0xffffffff


	//   ....[7]....
        /*0048*/ 	.word	0xffffffff


	//   ....[8]....
        /*004c*/ 	.word	0xffffffff


	//   ....[9]....
        /*0050*/ 	.word	0xffffffff


	//   ....[10]....
        /*0054*/ 	.word	0x05000092


	//   ....[11]....
        /*0058*/ 	.word	0x05000092


	//   ....[12]....
        /*005c*/ 	.word	0x05000092


	//   ....[13]....
        /*0060*/ 	.word	0x05000092


	//   ....[14]....
        /*0064*/ 	.word	0x05000092


	//   ....[15]....
        /*0068*/ 	.word	0x05000092


	//   ....[16]....
        /*006c*/ 	.word	0x05000092


	//   ....[17]....
        /*0070*/ 	.word	0x05000092


	//   ....[18]....
        /*0074*/ 	.word	0x05000092


	//   ....[19]....
        /*0078*/ 	.word	0x05000092


	//----- nvinfo : EIATTR_COOP_GROUP_INSTR_OFFSETS
	.align		4
.L_2727:
        /*007c*/ 	.byte	0x04, 0x28
        /*007e*/ 	.short	(.L_2729 - .L_2728)


	//   ....[0]....
.L_2728:
        /*0080*/ 	.word	0x00001b40


	//   ....[1]....
        /*0084*/ 	.word	0x00001b50


	//   ....[2]....
        /*0088*/ 	.word	0x00001b80


	//   ....[3]....
        /*008c*/ 	.word	0x00001b90


	//   ....[4]....
        /*0090*/ 	.word	0x00001bc0


	//   ....[5]....
        /*0094*/ 	.word	0x00001bd0


	//   ....[6]....
        /*0098*/ 	.word	0x00001c00


	//   ....[7]....
        /*009c*/ 	.word	0x00001c10


	//   ....[8]....
        /*00a0*/ 	.word	0x00001c40


	//   ....[9]....
        /*00a4*/ 	.word	0x00001c50


	//   ....[10]....
        /*00a8*/ 	.word	0x00003260


	//   ....[11]....
        /*00ac*/ 	.word	0x000032b0


	//   ....[12]....
        /*00b0*/ 	.word	0x00003320


	//   ....[13]....
        /*00b4*/ 	.word	0x00003380


	//   ....[14]....
        /*00b8*/ 	.word	0x000033f0


	//   ....[15]....
        /*00bc*/ 	.word	0x00003450


	//   ....[16]....
        /*00c0*/ 	.word	0x000034c0


	//   ....[17]....
        /*00c4*/ 	.word	0x00003520


	//   ....[18]....
        /*00c8*/ 	.word	0x00003590


	//   ....[19]....
        /*00cc*/ 	.word	0x000035f0


	//----- nvinfo : EIATTR_EXIT_INSTR_OFFSETS
	.align		4
.L_2729:
        /*00d0*/ 	.byte	0x04, 0x1c
        /*00d2*/ 	.short	(.L_2731 - .L_2730)


	//   ....[0]....
.L_2730:
        /*00d4*/ 	.word	0x00003200


	//----- nvinfo : EIATTR_MAX_THREADS
	.align		4
.L_2731:
        /*00d8*/ 	.byte	0x04, 0x05
        /*00da*/ 	.short	(.L_2733 - .L_2732)
.L_2732:
        /*00dc*/ 	.word	0x00000080
        /*00e0*/ 	.word	0x00000001
        /*00e4*/ 	.word	0x00000001


	//----- nvinfo : EIATTR_CRS_STACK_SIZE
	.align		4
.L_2733:
        /*00e8*/ 	.byte	0x04, 0x1e
        /*00ea*/ 	.short	(.L_2735 - .L_2734)
.L_2734:
        /*00ec*/ 	.word	0x00000000


	//----- nvinfo : EIATTR_CBANK_PARAM_SIZE
	.align		4
.L_2735:
        /*00f0*/ 	.byte	0x03, 0x19
        /*00f2*/ 	.short	0x0128


	//----- nvinfo : EIATTR_PARAM_CBANK
	.align		4
        /*00f4*/ 	.byte	0x04, 0x0a
        /*00f6*/ 	.short	(.L_2737 - .L_2736)
	.align		4
.L_2736:
        /*00f8*/ 	.word	index@(.nv.constant0._ZN10layer_norm13ln_bwd_kernelINS_13Kernel_traitsIf13__nv_bfloat16fS2_fjLj4096ELj1ELj1ELj4ELj16ENS_18Kernel_traits_baseILj4096EfS2_fS2_fjLj128EEEEELb0ELb0ELb0ELb1EEEvNS_9BwdParamsE)
        /*00fc*/ 	.short	0x0210
        /*00fe*/ 	.short	0x0128


	//----- nvinfo : EIATTR_SW_WAR
	.align		4
.L_2737:
        /*0100*/ 	.byte	0x04, 0x36
        /*0102*/ 	.short	(.L_2739 - .L_2738)
.L_2738:
        /*0104*/ 	.word	0x00000008
.L_2739:


//--------------------- .nv.info._ZN10layer_norm13ln_bwd_kernelINS_13Kernel_traitsIf13__nv_bfloat16fS2_fjLj4096ELj1ELj1ELj4ELj16ENS_18Kernel_traits_baseILj4096EfS2_fS2_fjLj128EEEEELb0ELb0ELb1ELb0EEEvNS_9BwdParamsE --------------------------
	.section	.nv.info._ZN10layer_norm13ln_bwd_kernelINS_13Kernel_traitsIf13__nv_bfloat16fS2_fjLj4096ELj1ELj1ELj4ELj16ENS_18Kernel_traits_baseILj4096EfS2_fS2_fjLj128EEEEELb0ELb0ELb1ELb0EEEvNS_9BwdParamsE,"",@"SHT_CUDA_INFO"
	.sectionflags	@""
	.align	4


	//----- nvinfo : EIATTR_CUDA_API_VERSION
	.align		4
        /*0000*/ 	.byte	0x04, 0x37
        /*0002*/ 	.short	(.L_2741 - .L_2740)
.L_2740:
        /*0004*/ 	.word	0x00000082


	//----- nvinfo : EIATTR_KPARAM_INFO
	.align		4
.L_2741:
        /*0008*/ 	.byte	0x04, 0x17
        /*000a*/ 	.short	(.L_2743 - .L_2742)
.L_2742:
        /*000c*/ 	.word	0x00000000
        /*0010*/ 	.short	0x0000
        /*0012*/ 	.short	0x0000
        /*0014*/ 	.byte	0x00, 0xf0, 0xa1, 0x04


	//----- nvinfo : EIATTR_SPARSE_MMA_MASK
	.align		4
.L_2743:
        /*0018*/ 	.byte	0x03, 0x50
        /*001a*/ 	.short	0x0000


	//----- nvinfo : EIATTR_MAXREG_COUNT
	.align		4
        /*001c*/ 	.byte	0x03, 0x1b
        /*001e*/ 	.short	0x00ff


	//----- nvinfo : EIATTR_NUM_BARRIERS
	.align		4
        /*0020*/ 	.byte	0x02, 0x4c
        /*0022*/ 	.byte	0x01
	.zero		1


	//----- nvinfo : EIATTR_MERCURY_ISA_VERSION
	.align		4
        /*0024*/ 	.byte	0x03, 0x5f
        /*0026*/ 	.short	0x0101


	//----- nvinfo : EIATTR_COOP_GROUP_MASK_REGIDS
	.align		4
        /*0028*/ 	.byte	0x04, 0x29
        /*002a*/ 	.short	(.L_2745 - .L_2744)


	//   ....[0]....
.L_2744:
        /*002c*/ 	.word	0xffffffff


	//   ....[1]....
        /*0030*/ 	.word	0xffffffff


	//   ....[2]....
        /*0034*/ 	.word	0xffffffff


	//   ....[3]....
        /*0038*/ 	.word	0xffffffff


	//   ....[4]....
        /*003c*/ 	.word	0xffffffff


	//   ....[5]....
        /*0040*/ 	.word	0xffffffff


	//   ....[6]....
        /*0044*/ 	.word	0xffffffff


	//   ....[7]....
        /*0048*/ 	.word	0xffffffff


	//   ....[8]....
        /*004c*/ 	.word	0xffffffff


	//   ....[9]....
        /*0050*/ 	.word	0xffffffff


	//   ....[10]....
        /*0054*/ 	.word	0x050000b3


	//   ....[11]....
        /*0058*/ 	.word	0x050000b3


	//   ....[12]....
        /*005c*/ 	.word	0x050000b3


	//   ....[13]....
        /*0060*/ 	.word	0x050000b3


	//   ....[14]....
        /*0064*/ 	.word	0x050000b3


	//   ....[15]....
        /*0068*/ 	.word	0x050000b3


	//   ....[16]....
        /*006c*/ 	.word	0x050000b3


	//   ....[17]....
        /*0070*/ 	.word	0x050000b3


	//   ....[18]....
        /*0074*/ 	.word	0x050000b3


	//   ....[19]....
        /*0078*/ 	.word	0x050000b3


	//----- nvinfo : EIATTR_COOP_GROUP_INSTR_OFFSETS
	.align		4
.L_2745:
        /*007c*/ 	.byte	0x04, 0x28
        /*007e*/ 	.short	(.L_2747 - .L_2746)


	//   ....[0]....
.L_2746:
        /*0080*/ 	.word	0x00001f20


	//   ....[1]....
        /*0084*/ 	.word	0x00001f30


	//   ....[2]....
        /*0088*/ 	.word	0x00001f60


	//   ....[3]....
        /*008c*/ 	.word	0x00001f70


	//   ....[4]....
        /*0090*/ 	.word	0x00001fa0


	//   ....[5]....
        /*0094*/ 	.word	0x00001fb0


	//   ....[6]....
        /*0098*/ 	.word	0x00001fe0


	//   ....[7]....
        /*009c*/ 	.word	0x00001ff0


	//   ....[8]....
        /*00a0*/ 	.word	0x00002020


	//   ....[9]....
        /*00a4*/ 	.word	0x00002030


	//   ....[10]....
        /*00a8*/ 	.word	0x00004d20


	//   ....[11]....
        /*00ac*/ 	.word	0x00004d70


	//   ....[12]....
        /*00b0*/ 	.word	0x00004de0


	//   ....[13]....
        /*00b4*/ 	.word	0x00004e40


	//   ....[14]....
        /*00b8*/ 	.word	0x00004eb0


	//   ....[15]....
        /*00bc*/ 	.word	0x00004f10


	//   ....[16]....
        /*00c0*/ 	.word	0x00004f80


	//   ....[17]....
        /*00c4*/ 	.word	0x00004fe0


	//   ....[18]....
        /*00c8*/ 	.word	0x00005050


	//   ....[19]....
        /*00cc*/ 	.word	0x000050b0


	//----- nvinfo : EIATTR_EXIT_INSTR_OFFSETS
	.align		4
.L_2747:
        /*00d0*/ 	.byte	0x04, 0x1c
        /*00d2*/ 	.short	(.L_2749 - .L_2748)


	//   ....[0]....
.L_2748:
        /*00d4*/ 	.word	0x00004c30


	//   ....[1]....
        /*00d8*/ 	.word	0x00004cc0


	//----- nvinfo : EIATTR_MAX_THREADS
	.align		4
.L_2749:
        /*00dc*/ 	.byte	0x04, 0x05
        /*00de*/ 	.short	(.L_2751 - .L_2750)
.L_2750:
        /*00e0*/ 	.word	0x00000080
        /*00e4*/ 	.word	0x00000001
        /*00e8*/ 	.word	0x00000001


	//----- nvinfo : EIATTR_CRS_STACK_SIZE
	.align		4
.L_2751:
        /*00ec*/ 	.byte	0x04, 0x1e
        /*00ee*/ 	.short	(.L_2753 - .L_2752)
.L_2752:
        /*00f0*/ 	.word	0x00000000


	//----- nvinfo : EIATTR_CBANK_PARAM_SIZE
	.align		4
.L_2753:
        /*00f4*/ 	.byte	0x03, 0x19
        /*00f6*/ 	.short	0x0128


	//----- nvinfo : EIATTR_PARAM_CBANK
	.align		4
        /*00f8*/ 	.byte	0x04, 0x0a
        /*00fa*/ 	.short	(.L_2755 - .L_2754)
	.align		4
.L_2754:
        /*00fc*/ 	.word	index@(.nv.constant0._ZN10layer_norm13ln_bwd_kernelINS_13Kernel_traitsIf13__nv_bfloat16fS2_fjLj4096ELj1ELj1ELj4ELj16ENS_18Kernel_traits_baseILj4096EfS2_fS2_fjLj128EEEEELb0ELb0ELb1ELb0EEEvNS_9BwdParamsE)
        /*0100*/ 	.short	0x0210
        /*0102*/ 	.short	0x0128


	//----- nvinfo : EIATTR_SW_WAR
	.align		4
.L_2755:
        /*0104*/ 	.byte	0x04, 0x36
        /*0106*/ 	.short	(.L_2757 - .L_2756)
.L_2756:
        /*0108*/ 	.word	0x00000008
.L_2757:


//--------------------- .nv.info._ZN10layer_norm13ln_bwd_kernelINS_13Kernel_traitsIf13__nv_bfloat16fS2_fjLj4096ELj1ELj1ELj4ELj16ENS_18Kernel_traits_baseILj4096EfS2_fS2_fjLj128EEEEELb0ELb0ELb1ELb1EEEvNS_9BwdParamsE --------------------------
	.section	.nv.info._ZN10layer_norm13ln_bwd_kernelINS_13Kernel_traitsIf13__nv_bfloat16fS2_fjLj4096ELj1ELj1ELj4ELj16ENS_18Kernel_traits_baseILj4096EfS2_fS2_fjLj128EEEEELb0ELb0ELb1ELb1EEEvNS_9BwdParamsE,"",@"SHT_CUDA_INFO"
	.sectionflags	@""
	.align	4


	//----- nvinfo : EIATTR_CUDA_API_VERSION
	.align		4
        /*0000*/ 	.byte	0x04, 0x37
        /*0002*/ 	.short	(.L_2759 - .L_2758)
.L_2758:
        /*0004*/ 	.word	0x00000082


	//----- nvinfo : EIATTR_KPARAM_INFO
	.align		4
.L_2759:
        /*0008*/ 	.byte	0x04, 0x17
        /*000a*/ 	.short	(.L_2761 - .L_2760)
.L_2760:
        /*000c*/ 	.word	0x00000000
        /*0010*/ 	.short	0x0000
        /*0012*/ 	.short	0x0000
        /*0014*/ 	.byte	0x00, 0xf0, 0xa1, 0x04


	//----- nvinfo : EIATTR_SPARSE_MMA_MASK
	.align		4
.L_2761:
        /*0018*/ 	.byte	0x03, 0x50
        /*001a*/ 	.short	0x0000


	//----- nvinfo : EIATTR_MAXREG_COUNT
	.align		4
        /*001c*/ 	.byte	0x03, 0x1b
        /*001e*/ 	.short	0x00ff


	//----- nvinfo : EIATTR_NUM_BARRIERS
	.align		4
        /*0020*/ 	.byte	0x02, 0x4c
        /*0022*/ 	.byte	0x01
	.zero		1


	//----- nvinfo : EIATTR_MERCURY_ISA_VERSION
	.align		4
        /*0024*/ 	.byte	0x03, 0x5f
        /*0026*/ 	.short	0x0101


	//----- nvinfo : EIATTR_COOP_GROUP_MASK_REGIDS
	.align		4
        /*0028*/ 	.byte	0x04, 0x29
        /*002a*/ 	.short	(.L_2763 - .L_2762)


	//   ....[0]....
.L_2762:
        /*002c*/ 	.word	0xffffffff


	//   ....[1]....
        /*0030*/ 	.word	0xffffffff


	//   ....[2]....
        /*0034*/ 	.word	0xffffffff


	//   ....[3]....
        /*0038*/ 	.word	0xffffffff


	//   ....[4]....
        /*003c*/ 	.word	0xffffffff


	//   ....[5]....
        /*0040*/ 	.word	0xffffffff


	//   ....[6]....
        /*0044*/ 	.word	0xffffffff


	//   ....[7]....
        /*0048*/ 	.word	0xffffffff


	//   ....[8]....
        /*004c*/ 	.word	0xffffffff


	//   ....[9]....
        /*0050*/ 	.word	0xffffffff


	//   ....[10]....
        /*0054*/ 	.word	0x050000e4


	//   ....[11]....
        /*0058*/ 	.word	0x050000e4


	//   ....[12]....
        /*005c*/ 	.word	0x050000e4


	//   ....[13]....
        /*0060*/ 	.word	0x050000e4


	//   ....[14]....
        /*0064*/ 	.word	0x050000e4


	//   ....[15]....
        /*0068*/ 	.word	0x050000e4


	//   ....[16]....
        /*006c*/ 	.word	0x050000e4


	//   ....[17]....
        /*0070*/ 	.word	0x050000e4


	//   ....[18]....
        /*0074*/ 	.word	0x050000e4


	//   ....[19]....
        /*0078*/ 	.word	0x050000e4


	//----- nvinfo : EIATTR_COOP_GROUP_INSTR_OFFSETS
	.align		4
.L_2763:
        /*007c*/ 	.byte	0x04, 0x28
        /*007e*/ 	.short	(.L_2765 - .L_2764)


	//   ....[0]....
.L_2764:
        /*0080*/ 	.word	0x00001cf0


	//   ....[1]....
        /*0084*/ 	.word	0x00001d00


	//   ....[2]....
        /*0088*/ 	.word	0x00001d30


	//   ....[3]....
        /*008c*/ 	.word	0x00001d40


	//   ....[4]....
        /*0090*/ 	.word	0x00001d70


	//   ....[5]....
        /*0094*/ 	.word	0x00001d80


	//   ....[6]....
        /*0098*/ 	.word	0x00001db0


	//   ....[7]....
        /*009c*/ 	.word	0x00001dc0


	//   ....[8]....
        /*00a0*/ 	.word	0x00001df0


	//   ....[9]....
        /*00a4*/ 	.word	0x00001e00


	//   ....[10]....
        /*00a8*/ 	.word	0x00004690


	//   ....[11]....
        /*00ac*/ 	.word	0x000046e0


	//   ....[12]....
        /*00b0*/ 	.word	0x00004750


	//   ....[13]....
        /*00b4*/ 	.word	0x000047b0


	//   ....[14]....
        /*00b8*/ 	.word	0x00004820


	//   ....[15]....
        /*00bc*/ 	.word	0x00004880


	//   ....[16]....
        /*00c0*/ 	.word	0x000048f0


	//   ....[17]....
        /*00c4*/ 	.word	0x00004950


	//   ....[18]....
        /*00c8*/ 	.word	0x000049c0


	//   ....[19]....
        /*00cc*/ 	.word	0x00004a20


	//----- nvinfo : EIATTR_EXIT_INSTR_OFFSETS
	.align		4
.L_2765:
        /*00d0*/ 	.byte	0x04, 0x1c
        /*00d2*/ 	.short	(.L_2767 - .L_2766)


	//   ....[0]....
.L_2766:
        /*00d4*/ 	.word	0x00004630


	//----- nvinfo : EIATTR_MAX_THREADS
	.align		4
.L_2767:
        /*00d8*/ 	.byte	0x04, 0x05
        /*00da*/ 	.short	(.L_2769 - .L_2768)
.L_2768:
        /*00dc*/ 	.word	0x00000080
        /*00e0*/ 	.word	0x00000001
        /*00e4*/ 	.word	0x00000001


	//----- nvinfo : EIATTR_CRS_STACK_SIZE
	.align		4
.L_2769:
        /*00e8*/ 	.byte	0x04, 0x1e
        /*00ea*/ 	.short	(.L_2771 - .L_2770)
.L_2770:
        /*00ec*/ 	.word	0x00000000


	//----- nvinfo : EIATTR_CBANK_PARAM_SIZE
	.align		4
.L_2771:
        /*00f0*/ 	.byte	0x03, 0x19
        /*00f2*/ 	.short	0x0128


	//----- nvinfo : EIATTR_PARAM_CBANK
	.align		4
        /*00f4*/ 	.byte	0x04, 0x0a
        /*00f6*/ 	.short	(.L_2773 - .L_2772)
	.align		4
.L_2772:
        /*00f8*/ 	.word	index@(.nv.constant0._ZN10layer_norm13ln_bwd_kernelINS_13Kernel_traitsIf13__nv_bfloat16fS2_fjLj4096ELj1ELj1ELj4ELj16ENS_18Kernel_traits_baseILj4096EfS2_fS2_fjLj128EEEEELb0ELb0ELb1ELb1EEEvNS_9BwdParamsE)
        /*00fc*/ 	.short	0x0210
        /*00fe*/ 	.short	0x0128


	//----- nvinfo : EIATTR_SW_WAR
	.align		4
.L_2773:
        /*0100*/ 	.byte	0x04, 0x36
        /*0102*/ 	.short	(.L_2775 - .L_2774)
.L_2774:
        /*0104*/ 	.word	0x00000008
.L_2775:


//--------------------- .nv.info._ZN10layer_norm13ln_bwd_kernelINS_13Kernel_traitsIf13__nv_bfloat16fS2_fjLj4096ELj1ELj1ELj4ELj16ENS_18Kernel_traits_baseILj4096EfS2_fS2_fjLj128EEEEELb0ELb1ELb0ELb0EEEvNS_9BwdParamsE --------------------------
	.section	.nv.info._ZN10layer_norm13ln_bwd_kernelINS_13Kernel_traitsIf13__nv_bfloat16fS2_fjLj4096ELj1ELj1ELj4ELj16ENS_18Kernel_traits_baseILj4096EfS2_fS2_fjLj128EEEEELb0ELb1ELb0ELb0EEEvNS_9BwdParamsE,"",@"SHT_CUDA_INFO"
	.sectionflags	@""
	.align	4


	//----- nvinfo : EIATTR_CUDA_API_VERSION
	.align		4
        /*0000*/ 	.byte	0x04, 0x37
        /*0002*/ 	.short	(.L_2777 - .L_2776)
.L_2776:
        /*0004*/ 	.word	0x00000082


	//----- nvinfo : EIATTR_KPARAM_INFO
	.align		4
.L_2777:
        /*0008*/ 	.byte	0x04, 0x17
        /*000a*/ 	.short	(.L_2779 - .L_2778)
.L_2778:
        /*000c*/ 	.word	0x00000000
        /*0010*/ 	.short	0x0000
        /*0012*/ 	.short	0x0000
        /*0014*/ 	.byte	0x00, 0xf0, 0xa1, 0x04


	//----- nvinfo : EIATTR_SPARSE_MMA_MASK
	.align		4
.L_2779:
        /*0018*/ 	.byte	0x03, 0x50
        /*001a*/ 	.short	0x0000


	//----- nvinfo : EIATTR_MAXREG_COUNT
	.align		4
        /*001c*/ 	.byte	0x03, 0x1b
        /*001e*/ 	.short	0x00ff


	//----- nvinfo : EIATTR_NUM_BARRIERS
	.align		4
        /*0020*/ 	.byte	0x02, 0x4c
        /*0022*/ 	.byte	0x01
	.zero		1


	//----- nvinfo : EIATTR_ANNOTATIONS
	.align		4
        /*0024*/ 	.byte	0x04, 0x55
        /*0026*/ 	.short	(.L_2781 - .L_2780)


	//   ....[0]....
.L_2780:
        /* <DEDUP_REMOVED lines=37> */


	//----- nvinfo : EIATTR_MERCURY_ISA_VERSION
	.align		4
.L_2781:
        /*0260*/ 	.byte	0x03, 0x5f
        /*0262*/ 	.short	0x0101


	//----- nvinfo : EIATTR_COOP_GROUP_MASK_REGIDS
	.align		4
        /*0264*/ 	.byte	0x04, 0x29
        /*0266*/ 	.short	(.L_2783 - .L_2782)


	//   ....[0]....
.L_2782:
        /*0268*/ 	.word	0xffffffff


	//   ....[1]....
        /*026c*/ 	.word	0xffffffff


	//   ....[2]....
        /*0270*/ 	.word	0xffffffff


	//   ....[3]....
        /*0274*/ 	.word	0xffffffff


	//   ....[4]....
        /*0278*/ 	.word	0xffffffff


	//   ....[5]....
        /*027c*/ 	.word	0xffffffff


	//   ....[6]....
        /*0280*/ 	.word	0xffffffff


	//   ....[7]....
        /*0284*/ 	.word	0xffffffff


	//   ....[8]....
        /*0288*/ 	.word	0xffffffff


	//   ....[9]....
        /*028c*/ 	.word	0xffffffff


	//   ....[10]....
        /*0290*/ 	.word	0x050000c3


	//   ....[11]....
        /*0294*/ 	.word	0x050000c3


	//   ....[12]....
        /*0298*/ 	.word	0x050000c3


	//   ....[13]....
        /*029c*/ 	.word	0x050000c3


	//   ....[14]....
        /*02a0*/ 	.word	0x050000c3


	//   ....[15]....
        /*02a4*/ 	.word	0x050000c3


	//   ....[16]....
        /*02a8*/ 	.word	0x050000c3


	//   ....[17]....
        /*02ac*/ 	.word	0x050000c3


	//   ....[18]....
        /*02b0*/ 	.word	0x050000c3


	//   ....[19]....
        /*02b4*/ 	.word	0x050000c3


	//----- nvinfo : EIATTR_COOP_GROUP_INSTR_OFFSETS
	.align		4
.L_2783:
        /*02b8*/ 	.byte	0x04, 0x28
        /*02ba*/ 	.short	(.L_2785 - .L_2784)


	//   ....[0]....
.L_2784:
        /*02bc*/ 	.word	0x00002170


	//   ....[1]....
        /*02c0*/ 	.word	0x00002190


	//   ....[2]....
        /*02c4*/ 	.word	0x000021b0


	//   ....[3]....
        /*02c8*/ 	.word	0x000021d0


	//   ....[4]....
        /*02cc*/ 	.word	0x000021f0


	//   ....[5]....
        /*02d0*/ 	.word	0x00002210


	//   ....[6]....
        /*02d4*/ 	.word	0x00002230


	//   ....[7]....
        /*02d8*/ 	.word	0x00002250


	//   ....[8]....
        /*02dc*/ 	.word	0x00002260


	//   ....[9]....
        /*02e0*/ 	.word	0x00002280


	//   ....[10]....
        /*02e4*/ 	.word	0x000043e0


	//   ....[11]....
        /*02e8*/ 	.word	0x00004450


	//   ....[12]....
        /*02ec*/ 	.word	0x000044c0


	//   ....[13]....
        /*02f0*/ 	.word	0x00004530


	//   ....[14]....
        /*02f4*/ 	.word	0x000045a0


	//   ....[15]....
        /*02f8*/ 	.word	0x00004610


	//   ....[16]....
        /*02fc*/ 	.word	0x00004680


	//   ....[17]....
        /*0300*/ 	.word	0x000046f0


	//   ....[18]....
        /*0304*/ 	.word	0x00004760


	//   ....[19]....
        /*0308*/ 	.word	0x000047b0


	//----- nvinfo : EIATTR_EXIT_INSTR_OFFSETS
	.align		4
.L_2785:
        /*030c*/ 	.byte	0x04, 0x1c
        /*030e*/ 	.short	(.L_2787 - .L_2786)


	//   ....[0]....
.L_2786:
        /*0310*/ 	.word	0x000042b0


	//   ....[1]....
        /*0314*/ 	.word	0x00004380


	//----- nvinfo : EIATTR_MAX_THREADS
	.align		4
.L_2787:
        /*0318*/ 	.byte	0x04, 0x05
        /*031a*/ 	.short	(.L_2789 - .L_2788)
.L_2788:
        /*031c*/ 	.word	0x00000080
        /*0320*/ 	.word	0x00000001
        /*0324*/ 	.word	0x00000001


	//----- nvinfo : EIATTR_CRS_STACK_SIZE
	.align		4
.L_2789:
        /*0328*/ 	.byte	0x04, 0x1e
        /*032a*/ 	.short	(.L_2791 - .L_2790)
.L_2790:
        /*032c*/ 	.word	0x00000000


	//----- nvinfo : EIATTR_CBANK_PARAM_SIZE
	.align		4
.L_2791:
        /*0330*/ 	.byte	0x03, 0x19
        /*0332*/ 	.short	0x0128


	//----- nvinfo : EIATTR_PARAM_CBANK
	.align		4
        /*0334*/ 	.byte	0x04, 0x0a
        /*0336*/ 	.short	(.L_2793 - .L_2792)
	.align		4
.L_2792:
        /*0338*/ 	.word	index@(.nv.constant0._ZN10layer_norm13ln_bwd_kernelINS_13Kernel_traitsIf13__nv_bfloat16fS2_fjLj4096ELj1ELj1ELj4ELj16ENS_18Kernel_traits_baseILj4096EfS2_fS2_fjLj128EEEEELb0ELb1ELb0ELb0EEEvNS_9BwdParamsE)
        /*033c*/ 	.short	0x0210
        /*033e*/ 	.short	0x0128


	//----- nvinfo : EIATTR_SW_WAR
	.align		4
.L_2793:
        /*0340*/ 	.byte	0x04, 0x36
        /*0342*/ 	.short	(.L_2795 - .L_2794)
.L_2794:
        /*0344*/ 	.word	0x00000008
.L_2795:


//--------------------- .nv.info._ZN10layer_norm13ln_bwd_kernelINS_13Kernel_traitsIf13__nv_bfloat16fS2_fjLj4096ELj1ELj1ELj4ELj16ENS_18Kernel_traits_baseILj4096EfS2_fS2_fjLj128EEEEELb0ELb1ELb0ELb1EEEvNS_9BwdParamsE --------------------------
	.section	.nv.info._ZN10layer_norm13ln_bwd_kernelINS_13Kernel_traitsIf13__nv_bfloat16fS2_fjLj4096ELj1ELj1ELj4ELj16ENS_18Kernel_traits_baseILj4096EfS2_fS2_fjLj128EEEEELb0ELb1ELb0ELb1EEEvNS_9BwdParamsE,"",@"SHT_CUDA_INFO"
	.sectionflags	@""
	.align	4


	//----- nvinfo : EIATTR_CUDA_API_VERSION
	.align		4
        /*0000*/ 	.byte	0x04, 0x37
        /*0002*/ 	.short	(.L_2797 - .L_2796)
.L_2796:
        /*0004*/ 	.word	0x00000082


	//----- nvinfo : EIATTR_KPARAM_INFO
	.align		4
.L_2797:
        /*0008*/ 	.byte	0x04, 0x17
        /*000a*/ 	.short	(.L_2799 - .L_2798)
.L_2798:
        /*000c*/ 	.word	0x00000000
        /*0010*/ 	.short	0x0000
        /*0012*/ 	.short	0x0000
        /*0014*/ 	.byte	0x00, 0xf0, 0xa1, 0x04


	//----- nvinfo : EIATTR_SPARSE_MMA_MASK
	.align		4
.L_2799:
        /*0018*/ 	.byte	0x03, 0x50
        /*001a*/ 	.short	0x0000


	//----- nvinfo : EIATTR_MAXREG_COUNT
	.align		4
        /*001c*/ 	.byte	0x03, 0x1b
        /*001e*/ 	.short	0x00ff


	//----- nvinfo : EIATTR_NUM_BARRIERS
	.align		4
        /*0020*/ 	.byte	0x02, 0x4c
        /*0022*/ 	.byte	0x01
	.zero		1


	//----- nvinfo : EIATTR_ANNOTATIONS
	.align		4
        /*0024*/ 	.byte	0x04, 0x55
        /*0026*/ 	.short	(.L_2801 - .L_2800)


	//   ....[0]....
.L_2800:
        /* <DEDUP_REMOVED lines=47> */


	//----- nvinfo : EIATTR_MERCURY_ISA_VERSION
	.align		4
.L_2801:
        /*0300*/ 	.byte	0x03, 0x5f
        /*0302*/ 	.short	0x0101


	//----- nvinfo : EIATTR_COOP_GROUP_MASK_REGIDS
	.align		4
        /*0304*/ 	.byte	0x04, 0x29
        /*0306*/ 	.short	(.L_2803 - .L_2802)


	//   ....[0]....
.L_2802:
        /*0308*/ 	.word	0xffffffff


	//   ....[1]....
        /*030c*/ 	.word	0xffffffff


	//   ....[2]....
        /*0310*/ 	.word	0xffffffff


	//   ....[3]....
        /*0314*/ 	.word	0xffffffff


	//   ....[4]....
        /*0318*/ 	.word	0xffffffff


	//   ....[5]....
        /*031c*/ 	.word	0xffffffff


	//   ....[6]....
        /*0320*/ 	.word	0xffffffff


	//   ....[7]....
        /*0324*/ 	.word	0xffffffff


	//   ....[8]....
        /*0328*/ 	.word	0xffffffff


	//   ....[9]....
        /*032c*/ 	.word	0xffffffff


	//   ....[10]....
        /*0330*/ 	.word	0x05000086


	//   ....[11]....
        /*0334*/ 	.word	0x05000086


	//   ....[12]....
        /*0338*/ 	.word	0x05000086


	//   ....[13]....
        /*033c*/ 	.word	0x05000086


	//   ....[14]....
        /*0340*/ 	.word	0x05000086


	//   ....[15]....
        /*0344*/ 	.word	0x05000086


	//   ....[16]....
        /*0348*/ 	.word	0x05000086


	//   ....[17]....
        /*034c*/ 	.word	0x05000086


	//   ....[18]....
        /*0350*/ 	.word	0x05000086


	//   ....[19]....
        /*0354*/ 	.word	0x05000086


	//----- nvinfo : EIATTR_COOP_GROUP_INSTR_OFFSETS
	.align		4
.L_2803:
        /*0358*/ 	.byte	0x04, 0x28
        /*035a*/ 	.short	(.L_2805 - .L_2804)


	//   ....[0]....
.L_2804:
        /*035c*/ 	.word	0x00001fc0


	//   ....[1]....
        /*0360*/ 	.word	0x00001fe0


	//   ....[2]....
        /*0364*/ 	.word	0x00002000


	//   ....[3]....
        /*0368*/ 	.word	0x00002020


	//   ....[4]....
        /*036c*/ 	.word	0x00002040


	//   ....[5]....
        /*0370*/ 	.word	0x00002060


	//   ....[6]....
        /*0374*/ 	.word	0x00002080


	//   ....[7]....
        /*0378*/ 	.word	0x000020a0


	//   ....[8]....
        /*037c*/ 	.word	0x000020b0


	//   ....[9]....
        /*0380*/ 	.word	0x000020d0


	//   ....[10]....
        /*0384*/ 	.word	0x00004550


	//   ....[11]....
        /*0388*/ 	.word	0x000045a0


	//   ....[12]....
        /*038c*/ 	.word	0x00004600


	//   ....[13]....
        /*0390*/ 	.word	0x00004650


	//   ....[14]....
        /*0394*/ 	.word	0x000046b0


	//   ....[15]....
        /*0398*/ 	.word	0x00004700


	//   ....[16]....
        /*039c*/ 	.word	0x00004760


	//   ....[17]....
        /*03a0*/ 	.word	0x000047b0


	//   ....[18]....
        /*03a4*/ 	.word	0x00004810


	//   ....[19]....
        /*03a8*/ 	.word	0x00004860


	//----- nvinfo : EIATTR_EXIT_INSTR_OFFSETS
	.align		4
.L_2805:
        /*03ac*/ 	.byte	0x04, 0x1c
        /*03ae*/ 	.short	(.L_2807 - .L_2806)


	//   ....[0]....
.L_2806:
        /*03b0*/ 	.word	0x000044f0


	//----- nvinfo : EIATTR_MAX_THREADS
	.align		4
.L_2807:
        /*03b4*/ 	.byte	0x04, 0x05
        /*03b6*/ 	.short	(.L_2809 - .L_2808)
.L_2808:
        /*03b8*/ 	.word	0x00000080
        /*03bc*/ 	.word	0x00000001
        /*03c0*/ 	.word	0x00000001


	//----- nvinfo : EIATTR_CRS_STACK_SIZE
	.align		4
.L_2809:
        /*03c4*/ 	.byte	0x04, 0x1e
        /*03c6*/ 	.short	(.L_2811 - .L_2810)
.L_2810:
        /*03c8*/ 	.word	0x00000000


	//----- nvinfo : EIATTR_CBANK_PARAM_SIZE
	.align		4
.L_2811:
        /*03cc*/ 	.byte	0x03, 0x19
        /*03ce*/ 	.short	0x0128


	//----- nvinfo : EIATTR_PARAM_CBANK
	.align		4
        /*03d0*/ 	.byte	0x04, 0x0a
        /*03d2*/ 	.short	(.L_2813 - .L_2812)
	.align		4
.L_2812:
        /*03d4*/ 	.word	index@(.nv.constant0._ZN10layer_norm13ln_bwd_kernelINS_13Kernel_traitsIf13__nv_bfloat16fS2_fjLj4096ELj1ELj1ELj4ELj16ENS_18Kernel_traits_baseILj4096EfS2_fS2_fjLj128EEEEELb0ELb1ELb0ELb1EEEvNS_9BwdParamsE)
        /*03d8*/ 	.short	0x0210
        /*03da*/ 	.short	0x0128


	//----- nvinfo : EIATTR_SW_WAR
	.align		4
.L_2813:
        /*03dc*/ 	.byte	0x04, 0x36
        /*03de*/ 	.short	(.L_2815 - .L_2814)
.L_2814:
        /*03e0*/ 	.word	0x00000008
.L_2815:


//--------------------- .nv.info._ZN10layer_norm13ln_bwd_kernelINS_13Kernel_traitsIf13__nv_bfloat16fS2_fjLj4096ELj1ELj1ELj4ELj16ENS_18Kernel_traits_baseILj4096EfS2_fS2_fjLj128EEEEELb0ELb1ELb1ELb0EEEvNS_9BwdParamsE --------------------------
	.section	.nv.info._ZN10layer_norm13ln_bwd_kernelINS_13Kernel_traitsIf13__nv_bfloat16fS2_fjLj4096ELj1ELj1ELj4ELj16ENS_18Kernel_traits_baseILj4096EfS2_fS2_fjLj128EEEEELb0ELb1ELb1ELb0EEEvNS_9BwdParamsE,"",@"SHT_CUDA_INFO"
	.sectionflags	@""
	.align	4


	//----- nvinfo : EIATTR_CUDA_API_VERSION
	.align		4
        /*0000*/ 	.byte	0x04, 0x37
        /*0002*/ 	.short	(.L_2817 - .L_2816)
.L_2816:
        /*0004*/ 	.word	0x00000082


	//----- nvinfo : EIATTR_KPARAM_INFO
	.align		4
.L_2817:
        /*0008*/ 	.byte	0x04, 0x17
        /*000a*/ 	.short	(.L_2819 - .L_2818)
.L_2818:
        /*000c*/ 	.word	0x00000000
        /*0010*/ 	.short	0x0000
        /*0012*/ 	.short	0x0000
        /*0014*/ 	.byte	0x00, 0xf0, 0xa1, 0x04


	//----- nvinfo : EIATTR_SPARSE_MMA_MASK
	.align		4
.L_2819:
        /*0018*/ 	.byte	0x03, 0x50
        /*001a*/ 	.short	0x0000


	//----- nvinfo : EIATTR_MAXREG_COUNT
	.align		4
        /*001c*/ 	.byte	0x03, 0x1b
        /*001e*/ 	.short	0x00ff


	//----- nvinfo : EIATTR_NUM_BARRIERS
	.align		4
        /*0020*/ 	.byte	0x02, 0x4c
        /*0022*/ 	.byte	0x01
	.zero		1


	//----- nvinfo : EIATTR_ANNOTATIONS
	.align		4
        /*0024*/ 	.byte	0x04, 0x55
        /*0026*/ 	.short	(.L_2821 - .L_2820)


	//   ....[0]....
.L_2820:
        /* <DEDUP_REMOVED lines=49> */


	//----- nvinfo : EIATTR_MERCURY_ISA_VERSION
	.align		4
.L_2821:
        /*0328*/ 	.byte	0x03, 0x5f
        /*032a*/ 	.short	0x0101


	//----- nvinfo : EIATTR_COOP_GROUP_MASK_REGIDS
	.align		4
        /*032c*/ 	.byte	0x04, 0x29
        /*032e*/ 	.short	(.L_2823 - .L_2822)


	//   ....[0]....
.L_2822:
        /*0330*/ 	.word	0xffffffff


	//   ....[1]....
        /*0334*/ 	.word	0xffffffff


	//   ....[2]....
        /*0338*/ 	.word	0xffffffff


	//   ....[3]....
        /*033c*/ 	.word	0xffffffff


	//   ....[4]....
        /*0340*/ 	.word	0xffffffff


	//   ....[5]....
        /*0344*/ 	.word	0xffffffff


	//   ....[6]....
        /*0348*/ 	.word	0xffffffff


	//   ....[7]....
        /*034c*/ 	.word	0xffffffff


	//   ....[8]....
        /*0350*/ 	.word	0xffffffff


	//   ....[9]....
        /*0354*/ 	.word	0xffffffff


	//   ....[10]....
        /*0358*/ 	.word	0x050000c2


	//   ....[11]....
        /*035c*/ 	.word	0x050000c2


	//   ....[12]....
        /*0360*/ 	.word	0x050000c2


	//   ....[13]....
        /*0364*/ 	.word	0x050000c2


	//   ....[14]....
        /*0368*/ 	.word	0x050000c2


	//   ....[15]....
        /*036c*/ 	.word	0x050000c2


	//   ....[16]....
        /*0370*/ 	.word	0x050000c2


	//   ....[17]....
        /*0374*/ 	.word	0x050000c2


	//   ....[18]....
        /*0378*/ 	.word	0x050000c2


	//   ....[19]....
        /*037c*/ 	.word	0x050000c2


	//----- nvinfo : EIATTR_COOP_GROUP_INSTR_OFFSETS
	.align		4
.L_2823:
        /*0380*/ 	.byte	0x04, 0x28
        /*0382*/ 	.short	(.L_2825 - .L_2824)


	//   ....[0]....
.L_2824:
        /*0384*/ 	.word	0x000025c0


	//   ....[1]....
        /*0388*/ 	.word	0x000025e0


	//   ....[2]....
        /*038c*/ 	.word	0x00002600


	//   ....[3]....
        /*0390*/ 	.word	0x00002620


	//   ....[4]....
        /*0394*/ 	.word	0x00002640


	//   ....[5]....
        /*0398*/ 	.word	0x00002660


	//   ....[6]....
        /*039c*/ 	.word	0x00002680


	//   ....[7]....
        /*03a0*/ 	.word	0x000026a0


	//   ....[8]....
        /*03a4*/ 	.word	0x000026b0


	//   ....[9]....
        /*03a8*/ 	.word	0x000026d0


	//   ....[10]....
        /*03ac*/ 	.word	0x000063e0


	//   ....[11]....
        /*03b0*/ 	.word	0x00006450


	//   ....[12]....
        /*03b4*/ 	.word	0x000064c0


	//   ....[13]....
        /*03b8*/ 	.word	0x00006530


	//   ....[14]....
        /*03bc*/ 	.word	0x000065a0


	//   ....[15]....
        /*03c0*/ 	.word	0x00006610


	//   ....[16]....
        /*03c4*/ 	.word	0x00006680


	//   ....[17]....
        /*03c8*/ 	.word	0x000066f0


	//   ....[18]....
        /*03cc*/ 	.word	0x00006760


	//   ....[19]....
        /*03d0*/ 	.word	0x000067b0


	//----- nvinfo : EIATTR_EXIT_INSTR_OFFSETS
	.align		4
.L_2825:
        /*03d4*/ 	.byte	0x04, 0x1c
        /*03d6*/ 	.short	(.L_2827 - .L_2826)


	//   ....[0]....
.L_2826:
        /*03d8*/ 	.word	0x000062b0


	//   ....[1]....
        /*03dc*/ 	.word	0x00006380


	//----- nvinfo : EIATTR_MAX_THREADS
	.align		4
.L_2827:
        /*03e0*/ 	.byte	0x04, 0x05
        /*03e2*/ 	.short	(.L_2829 - .L_2828)
.L_2828:
        /*03e4*/ 	.word	0x00000080
        /*03e8*/ 	.word	0x00000001
        /*03ec*/ 	.word	0x00000001


	//----- nvinfo : EIATTR_CRS_STACK_SIZE
	.align		4
.L_2829:
        /*03f0*/ 	.byte	0x04, 0x1e
        /*03f2*/ 	.short	(.L_2831 - .L_2830)
.L_2830:
        /*03f4*/ 	.word	0x00000000


	//----- nvinfo : EIATTR_CBANK_PARAM_SIZE
	.align		4
.L_2831:
        /*03f8*/ 	.byte	0x03, 0x19
        /*03fa*/ 	.short	0x0128


	//----- nvinfo : EIATTR_PARAM_CBANK
	.align		4
        /*03fc*/ 	.byte	0x04, 0x0a
        /*03fe*/ 	.short	(.L_2833 - .L_2832)
	.align		4
.L_2832:
        /*0400*/ 	.word	index@(.nv.constant0._ZN10layer_norm13ln_bwd_kernelINS_13Kernel_traitsIf13__nv_bfloat16fS2_fjLj4096ELj1ELj1ELj4ELj16ENS_18Kernel_traits_baseILj4096EfS2_fS2_fjLj128EEEEELb0ELb1ELb1ELb0EEEvNS_9BwdParamsE)
        /*0404*/ 	.short	0x0210
        /*0406*/ 	.short	0x0128


	//----- nvinfo : EIATTR_SW_WAR
	.align		4
.L_2833:
        /*0408*/ 	.byte	0x04, 0x36
        /*040a*/ 	.short	(.L_2835 - .L_2834)
.L_2834:
        /*040c*/ 	.word	0x00000008
.L_2835:


//--------------------- .nv.info._ZN10layer_norm13ln_bwd_kernelINS_13Kernel_traitsIf13__nv_bfloat16fS2_fjLj4096ELj1ELj1ELj4ELj16ENS_18Kernel_traits_baseILj4096EfS2_fS2_fjLj128EEEEELb0ELb1ELb1ELb1EEEvNS_9BwdParamsE --------------------------
	.section	.nv.info._ZN10layer_norm13ln_bwd_kernelINS_13Kernel_traitsIf13__nv_bfloat16fS2_fjLj4096ELj1ELj1ELj4ELj16ENS_18Kernel_traits_baseILj4096EfS2_fS2_fjLj128EEEEELb0ELb1ELb1ELb1EEEvNS_9BwdParamsE,"",@"SHT_CUDA_INFO"
	.sectionflags	@""
	.align	4


	//----- nvinfo : EIATTR_CUDA_API_VERSION
	.align		4
        /*0000*/ 	.byte	0x04, 0x37
        /*0002*/ 	.short	(.L_2837 - .L_2836)
.L_2836:
        /*0004*/ 	.word	0x00000082


	//----- nvinfo : EIATTR_KPARAM_INFO
	.align		4
.L_2837:
        /*0008*/ 	.byte	0x04, 0x17
        /*000a*/ 	.short	(.L_2839 - .L_2838)
.L_2838:
        /*000c*/ 	.word	0x00000000
        /*0010*/ 	.short	0x0000
        /*0012*/ 	.short	0x0000
        /*0014*/ 	.byte	0x00, 0xf0, 0xa1, 0x04


	//----- nvinfo : EIATTR_SPARSE_MMA_MASK
	.align		4
.L_2839:
        /*0018*/ 	.byte	0x03, 0x50
        /*001a*/ 	.short	0x0000


	//----- nvinfo : EIATTR_MAXREG_COUNT
	.align		4
        /*001c*/ 	.byte	0x03, 0x1b
        /*001e*/ 	.short	0x00ff


	//----- nvinfo : EIATTR_NUM_BARRIERS
	.align		4
        /*0020*/ 	.byte	0x02, 0x4c
        /*0022*/ 	.byte	0x01
	.zero		1


	//----- nvinfo : EIATTR_ANNOTATIONS
	.align		4
        /*0024*/ 	.byte	0x04, 0x55
        /*0026*/ 	.short	(.L_2841 - .L_2840)


	//   ....[0]....
.L_2840:
        /* <DEDUP_REMOVED lines=68> */


	//----- nvinfo : EIATTR_MERCURY_ISA_VERSION
	.align		4
.L_2841:
        /*0450*/ 	.byte	0x03, 0x5f
        /*0452*/ 	.short	0x0101


	//----- nvinfo : EIATTR_COOP_GROUP_MASK_REGIDS
	.align		4
        /*0454*/ 	.byte	0x04, 0x29
        /*0456*/ 	.short	(.L_2843 - .L_2842)


	//   ....[0]....
.L_2842:
        /*0458*/ 	.word	0xffffffff


	//   ....[1]....
        /*045c*/ 	.word	0xffffffff


	//   ....[2]....
        /*0460*/ 	.word	0xffffffff


	//   ....[3]....
        /*0464*/ 	.word	0xffffffff


	//   ....[4]....
        /*0468*/ 	.word	0xffffffff


	//   ....[5]....
        /*046c*/ 	.word	0xffffffff


	//   ....[6]....
        /*0470*/ 	.word	0xffffffff


	//   ....[7]....
        /*0474*/ 	.word	0xffffffff


	//   ....[8]....
        /*0478*/ 	.word	0xffffffff


	//   ....[9]....
        /*047c*/ 	.word	0xffffffff


	//   ....[10]....
        /*0480*/ 	.word	0x0500000e


	//   ....[11]....
        /*0484*/ 	.word	0x0500000e


	//   ....[12]....
        /*0488*/ 	.word	0x0500000e


	//   ....[13]....
        /*048c*/ 	.word	0x0500000e


	//   ....[14]....
        /*0490*/ 	.word	0x0500000e


	//   ....[15]....
        /*0494*/ 	.word	0x0500000e


	//   ....[16]....
        /*0498*/ 	.word	0x0500000e


	//   ....[17]....
        /*049c*/ 	.word	0x0500000e


	//   ....[18]....
        /*04a0*/ 	.word	0x0500000e


	//   ....[19]....
        /*04a4*/ 	.word	0x0500000e


	//----- nvinfo : EIATTR_COOP_GROUP_INSTR_OFFSETS
	.align		4
.L_2843:
        /*04a8*/ 	.byte	0x04, 0x28
        /*04aa*/ 	.short	(.L_2845 - .L_2844)


	//   ....[0]....
.L_2844:
        /*04ac*/ 	.word	0x00002540


	//   ....[1]....
        /*04b0*/ 	.word	0x00002560


	//   ....[2]....
        /*04b4*/ 	.word	0x00002580


	//   ....[3]....
        /*04b8*/ 	.word	0x000025a0


	//   ....[4]....
        /*04bc*/ 	.word	0x000025c0


	//   ....[5]....
        /*04c0*/ 	.word	0x000025e0


	//   ....[6]....
        /*04c4*/ 	.word	0x00002600


	//   ....[7]....
        /*04c8*/ 	.word	0x00002620


	//   ....[8]....
        /*04cc*/ 	.word	0x00002630


	//   ....[9]....
        /*04d0*/ 	.word	0x00002650


	//   ....[10]....
        /*04d4*/ 	.word	0x000060b0


	//   ....[11]....
        /*04d8*/ 	.word	0x00006120


	//   ....[12]....
        /*04dc*/ 	.word	0x000061a0


	//   ....[13]....
        /*04e0*/ 	.word	0x00006210


	//   ....[14]....
        /*04e4*/ 	.word	0x00006290


	//   ....[15]....
        /*04e8*/ 	.word	0x00006300


	//   ....[16]....
        /*04ec*/ 	.word	0x00006380


	//   ....[17]....
        /*04f0*/ 	.word	0x000063f0


	//   ....[18]....
        /*04f4*/ 	.word	0x00006470


	//   ....[19]....
        /*04f8*/ 	.word	0x000064c0


	//----- nvinfo : EIATTR_EXIT_INSTR_OFFSETS
	.align		4
.L_2845:
        /*04fc*/ 	.byte	0x04, 0x1c
        /*04fe*/ 	.short	(.L_2847 - .L_2846)


	//   ....[0]....
.L_2846:
        /*0500*/ 	.word	0x00006060


	//----- nvinfo : EIATTR_MAX_THREADS
	.align		4
.L_2847:
        /*0504*/ 	.byte	0x04, 0x05
        /*0506*/ 	.short	(.L_2849 - .L_2848)
.L_2848:
        /*0508*/ 	.word	0x00000080
        /*050c*/ 	.word	0x00000001
        /*0510*/ 	.word	0x00000001


	//----- nvinfo : EIATTR_CRS_STACK_SIZE
	.align		4
.L_2849:
        /*0514*/ 	.byte	0x04, 0x1e
        /*0516*/ 	.short	(.L_2851 - .L_2850)
.L_2850:
        /*0518*/ 	.word	0x00000000


	//----- nvinfo : EIATTR_CBANK_PARAM_SIZE
	.align		4
.L_2851:
        /*051c*/ 	.byte	0x03, 0x19
        /*051e*/ 	.short	0x0128


	//----- nvinfo : EIATTR_PARAM_CBANK
	.align		4
        /*0520*/ 	.byte	0x04, 0x0a
        /*0522*/ 	.short	(.L_2853 - .L_2852)
	.align		4
.L_2852:
        /*0524*/ 	.word	index@(.nv.constant0._ZN10layer_norm13ln_bwd_kernelINS_13Kernel_traitsIf13__nv_bfloat16fS2_fjLj4096ELj1ELj1ELj4ELj16ENS_18Kernel_traits_baseILj4096EfS2_fS2_fjLj128EEEEELb0ELb1ELb1ELb1EEEvNS_9BwdParamsE)
        /*0528*/ 	.short	0x0210
        /*052a*/ 	.short	0x0128


	//----- nvinfo : EIATTR_SW_WAR
	.align		4
.L_2853:
        /*052c*/ 	.byte	0x04, 0x36
        /*052e*/ 	.short	(.L_2855 - .L_2854)
.L_2854:
        /*0530*/ 	.word	0x00000008
.L_2855:


//--------------------- .nv.info._ZN10layer_norm13ln_bwd_kernelINS_13Kernel_traitsIf13__nv_bfloat16fS2_fjLj4096ELj1ELj1ELj4ELj16ENS_18Kernel_traits_baseILj4096EfS2_fS2_fjLj128EEEEELb1ELb0ELb0ELb0EEEvNS_9BwdParamsE --------------------------
	.section	.nv.info._ZN10layer_norm13ln_bwd_kernelINS_13Kernel_traitsIf13__nv_bfloat16fS2_fjLj4096ELj1ELj1ELj4ELj16ENS_18Kernel_traits_baseILj4096EfS2_fS2_fjLj128EEEEELb1ELb0ELb0ELb0EEEvNS_9BwdParamsE,"",@"SHT_CUDA_INFO"
	.sectionflags	@""
	.align	4


	//----- nvinfo : EIATTR_CUDA_API_VERSION
	.align		4
        /*0000*/ 	.byte	0x04, 0x37
        /*0002*/ 	.short	(.L_2857 - .L_2856)
.L_2856:
        /*0004*/ 	.word	0x00000082


	//----- nvinfo : EIATTR_KPARAM_INFO
	.align		4
.L_2857:
        /*0008*/ 	.byte	0x04, 0x17
        /*000a*/ 	.short	(.L_2859 - .L_2858)
.L_2858:
        /*000c*/ 	.word	0x00000000
        /*0010*/ 	.short	0x0000
        /*0012*/ 	.short	0x0000
        /*0014*/ 	.byte	0x00, 0xf0, 0xa1, 0x04


	//----- nvinfo : EIATTR_SPARSE_MMA_MASK
	.align		4
.L_2859:
        /*0018*/ 	.byte	0x03, 0x50
        /*001a*/ 	.short	0x0000


	//----- nvinfo : EIATTR_MAXREG_COUNT
	.align		4
        /*001c*/ 	.byte	0x03, 0x1b
        /*001e*/ 	.short	0x00ff


	//----- nvinfo : EIATTR_NUM_BARRIERS
	.align		4
        /*0020*/ 	.byte	0x02, 0x4c
        /*0022*/ 	.byte	0x01
	.zero		1


	//----- nvinfo : EIATTR_MERCURY_ISA_VERSION
	.align		4
        /*0024*/ 	.byte	0x03, 0x5f
        /*0026*/ 	.short	0x0101


	//----- nvinfo : EIATTR_COOP_GROUP_MASK_REGIDS
	.align		4
        /*0028*/ 	.byte	0x04, 0x29
        /*002a*/ 	.short	(.L_2861 - .L_2860)


	//   ....[0]....
.L_2860:
        /*002c*/ 	.word	0xffffffff


	//   ....[1]....
        /*0030*/ 	.word	0xffffffff


	//   ....[2]....
        /*0034*/ 	.word	0xffffffff


	//   ....[3]....
        /*0038*/ 	.word	0xffffffff


	//   ....[4]....
        /*003c*/ 	.word	0xffffffff


	//   ....[5]....
        /*0040*/ 	.word	0xffffffff


	//   ....[6]....
        /*0044*/ 	.word	0xffffffff


	//   ....[7]....
        /*0048*/ 	.word	0xffffffff


	//   ....[8]....
        /*004c*/ 	.word	0xffffffff


	//   ....[9]....
        /*0050*/ 	.word	0xffffffff


	//   ....[10]....
        /*0054*/ 	.word	0x050000af


	//   ....[11]....
        /*0058*/ 	.word	0x050000af


	//   ....[12]....
        /*005c*/ 	.word	0x050000af


	//   ....[13]....
        /*0060*/ 	.word	0x050000af


	//   ....[14]....
        /*0064*/ 	.word	0x050000af


	//   ....[15]....
        /*0068*/ 	.word	0x050000af


	//   ....[16]....
        /*006c*/ 	.word	0x050000af


	//   ....[17]....
        /*0070*/ 	.word	0x050000af


	//   ....[18]....
        /*0074*/ 	.word	0x050000af


	//   ....[19]....
        /*0078*/ 	.word	0x050000af


	//----- nvinfo : EIATTR_COOP_GROUP_INSTR_OFFSETS
	.align		4
.L_2861:
        /*007c*/ 	.byte	0x04, 0x28
        /*007e*/ 	.short	(.L_2863 - .L_2862)


	//   ....[0]....
.L_2862:
        /*0080*/ 	.word	0x00001d60


	//   ....[1]....
        /*0084*/ 	.word	0x00001d70


	//   ....[2]....
        /*0088*/ 	.word	0x00001da0


	//   ....[3]....
        /*008c*/ 	.word	0x00001db0


	//   ....[4]....
        /*0090*/ 	.word	0x00001de0


	//   ....[5]....
        /*0094*/ 	.word	0x00001df0


	//   ....[6]....
        /*0098*/ 	.word	0x00001e20


	//   ....[7]....
        /*009c*/ 	.word	0x00001e30


	//   ....[8]....
        /*00a0*/ 	.word	0x00001e60


	//   ....[9]....
        /*00a4*/ 	.word	0x00001e70


	//   ....[10]....
        /*00a8*/ 	.word	0x00003af0


	//   ....[11]....
        /*00ac*/ 	.word	0x00003b40


	//   ....[12]....
        /*00b0*/ 	.word	0x00003bb0


	//   ....[13]....
        /*00b4*/ 	.word	0x00003c10


	//   ....[14]....
        /*00b8*/ 	.word	0x00003c80


	//   ....[15]....
        /*00bc*/ 	.word	0x00003ce0


	//   ....[16]....
        /*00c0*/ 	.word	0x00003d50


	//   ....[17]....
        /*00c4*/ 	.word	0x00003db0


	//   ....[18]....
        /*00c8*/ 	.word	0x00003e20


	//   ....[19]....
        /*00cc*/ 	.word	0x00003e80


	//----- nvinfo : EIATTR_EXIT_INSTR_OFFSETS
	.align		4
.L_2863:
        /*00d0*/ 	.byte	0x04, 0x1c
        /*00d2*/ 	.short	(.L_2865 - .L_2864)


	//   ....[0]....
.L_2864:
        /*00d4*/ 	.word	0x00003a00


	//   ....[1]....
        /*00d8*/ 	.word	0x00003a90


	//----- nvinfo : EIATTR_MAX_THREADS
	.align		4
.L_2865:
        /*00dc*/ 	.byte	0x04, 0x05
        /*00de*/ 	.short	(.L_2867 - .L_2866)
.L_2866:
        /*00e0*/ 	.word	0x00000080
        /*00e4*/ 	.word	0x00000001
        /*00e8*/ 	.word	0x00000001


	//----- nvinfo : EIATTR_CRS_STACK_SIZE
	.align		4
.L_2867:
        /*00ec*/ 	.byte	0x04, 0x1e
        /*00ee*/ 	.short	(.L_2869 - .L_2868)
.L_2868:
        /*00f0*/ 	.word	0x00000000


	//----- nvinfo : EIATTR_CBANK_PARAM_SIZE
	.align		4
.L_2869:
        /*00f4*/ 	.byte	0x03, 0x19
        /*00f6*/ 	.short	0x0128


	//----- nvinfo : EIATTR_PARAM_CBANK
	.align		4
        /*00f8*/ 	.byte	0x04, 0x0a
        /*00fa*/ 	.short	(.L_2871 - .L_2870)
	.align		4
.L_2870:
        /*00fc*/ 	.word	index@(.nv.constant0._ZN10layer_norm13ln_bwd_kernelINS_13Kernel_traitsIf13__nv_bfloat16fS2_fjLj4096ELj1ELj1ELj4ELj16ENS_18Kernel_traits_baseILj4096EfS2_fS2_fjLj128EEEEELb1ELb0ELb0ELb0EEEvNS_9BwdParamsE)
        /*0100*/ 	.short	0x0210
        /*0102*/ 	.short	0x0128


	//----- nvinfo : EIATTR_SW_WAR
	.align		4
.L_2871:
        /*0104*/ 	.byte	0x04, 0x36
        /*0106*/ 	.short	(.L_2873 - .L_2872)
.L_2872:
        /*0108*/ 	.word	0x00000008
.L_2873:


//--------------------- .nv.info._ZN10layer_norm13ln_bwd_kernelINS_13Kernel_traitsIf13__nv_bfloat16fS2_fjLj4096ELj1ELj1ELj4ELj16ENS_18Kernel_traits_baseILj4096EfS2_fS2_fjLj128EEEEELb1ELb0ELb0ELb1EEEvNS_9BwdParamsE --------------------------
	.section	.nv.info._ZN10layer_norm13ln_bwd_kernelINS_13Kernel_traitsIf13__nv_bfloat16fS2_fjLj4096ELj1ELj1ELj4ELj16ENS_18Kernel_traits_baseILj4096EfS2_fS2_fjLj128EEEEELb1ELb0ELb0ELb1EEEvNS_9BwdParamsE,"",@"SHT_CUDA_INFO"
	.sectionflags	@""
	.align	4


	//----- nvinfo : EIATTR_CUDA_API_VERSION
	.align		4
        /*0000*/ 	.byte	0x04, 0x37
        /*0002*/ 	.short	(.L_2875 - .L_2874)
.L_2874:
        /*0004*/ 	.word	0x00000082


	//----- nvinfo : EIATTR_KPARAM_INFO
	.align		4
.L_2875:
        /*0008*/ 	.byte	0x04, 0x17
        /*000a*/ 	.short	(.L_2877 - .L_2876)
.L_2876:
        /*000c*/ 	.word	0x00000000
        /*0010*/ 	.short	0x0000
        /*0012*/ 	.short	0x0000
        /*0014*/ 	.byte	0x00, 0xf0, 0xa1, 0x04


	//----- nvinfo : EIATTR_SPARSE_MMA_MASK
	.align		4
.L_2877:
        /*0018*/ 	.byte	0x03, 0x50
        /*001a*/ 	.short	0x0000


	//----- nvinfo : EIATTR_MAXREG_COUNT
	.align		4
        /*001c*/ 	.byte	0x03, 0x1b
        /*001e*/ 	.short	0x00ff


	//----- nvinfo : EIATTR_NUM_BARRIERS
	.align		4
        /*0020*/ 	.byte	0x02, 0x4c
        /*0022*/ 	.byte	0x01
	.zero		1


	//----- nvinfo : EIATTR_MERCURY_ISA_VERSION
	.align		4
        /*0024*/ 	.byte	0x03, 0x5f
        /*0026*/ 	.short	0x0101


	//----- nvinfo : EIATTR_COOP_GROUP_MASK_REGIDS
	.align		4
        /*0028*/ 	.byte	0x04, 0x29
        /*002a*/ 	.short	(.L_2879 - .L_2878)


	//   ....[0]....
.L_2878:
        /*002c*/ 	.word	0xffffffff


	//   ....[1]....
        /*0030*/ 	.word	0xffffffff


	//   ....[2]....
        /*0034*/ 	.word	0xffffffff


	//   ....[3]....
        /*0038*/ 	.word	0xffffffff


	//   ....[4]....
        /*003c*/ 	.word	0xffffffff


	//   ....[5]....
        /*0040*/ 	.word	0xffffffff


	//   ....[6]....
        /*0044*/ 	.word	0xffffffff


	//   ....[7]....
        /*0048*/ 	.word	0xffffffff


	//   ....[8]....
        /*004c*/ 	.word	0xffffffff


	//   ....[9]....
        /*0050*/ 	.word	0xffffffff


	//   ....[10]....
        /*0054*/ 	.word	0x050000e2


	//   ....[11]....
        /*0058*/ 	.word	0x050000e2


	//   ....[12]....
        /*005c*/ 	.word	0x050000e2


	//   ....[13]....
        /*0060*/ 	.word	0x050000e2


	//   ....[14]....
        /*0064*/ 	.word	0x050000e2


	//   ....[15]....
        /*0068*/ 	.word	0x050000e2


	//   ....[16]....
        /*006c*/ 	.word	0x050000e2


	//   ....[17]....
        /*0070*/ 	.word	0x050000e2


	//   ....[18]....
        /*0074*/ 	.word	0x050000e2


	//   ....[19]....
        /*0078*/ 	.word	0x050000e2


	//----- nvinfo : EIATTR_COOP_GROUP_INSTR_OFFSETS
	.align		4
.L_2879:
        /*007c*/ 	.byte	0x04, 0x28
        /*007e*/ 	.short	(.L_2881 - .L_2880)


	//   ....[0]....
.L_2880:
        /*0080*/ 	.word	0x00001bd0


	//   ....[1]....
        /*0084*/ 	.word	0x00001be0


	//   ....[2]....
        /*0088*/ 	.word	0x00001c10


	//   ....[3]....
        /*008c*/ 	.word	0x00001c20


	//   ....[4]....
        /*0090*/ 	.word	0x00001c50


	//   ....[5]....
        /*0094*/ 	.word	0x00001c60


	//   ....[6]....
        /*0098*/ 	.word	0x00001c90


	//   ....[7]....
        /*009c*/ 	.word	0x00001ca0


	//   ....[8]....
        /*00a0*/ 	.word	0x00001cd0


	//   ....[9]....
        /*00a4*/ 	.word	0x00001ce0


	//   ....[10]....
        /*00a8*/ 	.word	0x00003a90


	//   ....[11]....
        /*00ac*/ 	.word	0x00003ae0


	//   ....[12]....
        /*00b0*/ 	.word	0x00003b50


	//   ....[13]....
        /*00b4*/ 	.word	0x00003bb0


	//   ....[14]....
        /*00b8*/ 	.word	0x00003c20


	//   ....[15]....
        /*00bc*/ 	.word	0x00003c80


	//   ....[16]....
        /*00c0*/ 	.word	0x00003cf0


	//   ....[17]....
        /*00c4*/ 	.word	0x00003d50


	//   ....[18]....
        /*00c8*/ 	.word	0x00003dc0


	//   ....[19]....
        /*00cc*/ 	.word	0x00003e20


	//----- nvinfo : EIATTR_EXIT_INSTR_OFFSETS
	.align		4
.L_2881:
        /*00d0*/ 	.byte	0x04, 0x1c
        /*00d2*/ 	.short	(.L_2883 - .L_2882)


	//   ....[0]....
.L_2882:
        /*00d4*/ 	.word	0x00003a30


	//----- nvinfo : EIATTR_MAX_THREADS
	.align		4
.L_2883:
        /*00d8*/ 	.byte	0x04, 0x05
        /*00da*/ 	.short	(.L_2885 - .L_2884)
.L_2884:
        /*00dc*/ 	.word	0x00000080
        /*00e0*/ 	.word	0x00000001
        /*00e4*/ 	.word	0x00000001


	//----- nvinfo : EIATTR_CRS_STACK_SIZE
	.align		4
.L_2885:
        /*00e8*/ 	.byte	0x04, 0x1e
        /*00ea*/ 	.short	(.L_2887 - .L_2886)
.L_2886:
        /*00ec*/ 	.word	0x00000000


	//----- nvinfo : EIATTR_CBANK_PARAM_SIZE
	.align		4
.L_2887:
        /*00f0*/ 	.byte	0x03, 0x19
        /*00f2*/ 	.short	0x0128


	//----- nvinfo : EIATTR_PARAM_CBANK
	.align		4
        /*00f4*/ 	.byte	0x04, 0x0a
        /*00f6*/ 	.short	(.L_2889 - .L_2888)
	.align		4
.L_2888:
        /*00f8*/ 	.word	index@(.nv.constant0._ZN10layer_norm13ln_bwd_kernelINS_13Kernel_traitsIf13__nv_bfloat16fS2_fjLj4096ELj1ELj1ELj4ELj16ENS_18Kernel_traits_baseILj4096EfS2_fS2_fjLj128EEEEELb1ELb0ELb0ELb1EEEvNS_9BwdParamsE)
        /*00fc*/ 	.short	0x0210
        /*00fe*/ 	.short	0x0128


	//----- nvinfo : EIATTR_SW_WAR
	.align		4
.L_2889:
        /*0100*/ 	.byte	0x04, 0x36
        /*0102*/ 	.short	(.L_2891 - .L_2890)
.L_2890:
        /*0104*/ 	.word	0x00000008
.L_2891:


//--------------------- .nv.info._ZN10layer_norm22ln_bwd_finalize_kernelINS_22Kernel_traits_finalizeILj4096Ef13__nv_bfloat16fS2_fjLb0ELj1024ELj4ENS_18Kernel_traits_baseILj4096EfS2_fS2_fjLj1024EEEEELb0ELb0EEEvNS_9BwdParamsE --------------------------
	.section	.nv.info._ZN10layer_norm22ln_bwd_finalize_kernelINS_22Kernel_traits_finalizeILj4096Ef13__nv_bfloat16fS2_fjLb0ELj1024ELj4ENS_18Kernel_traits_baseILj4096EfS2_fS2_fjLj1024EEEEELb0ELb0EEEvNS_9BwdParamsE,"",@"SHT_CUDA_INFO"
	.sectionflags	@""
	.align	4


	//----- nvinfo : EIATTR_CUDA_API_VERSION
	.align		4
        /*0000*/ 	.byte	0x04, 0x37
        /*0002*/ 	.short	(.L_2893 - .L_2892)
.L_2892:
        /*0004*/ 	.word	0x00000082


	//----- nvinfo : EIATTR_KPARAM_INFO
	.align		4
.L_2893:
        /*0008*/ 	.byte	0x04, 0x17
        /*000a*/ 	.short	(.L_2895 - .L_2894)
.L_2894:
        /*000c*/ 	.word	0x00000000
        /*0010*/ 	.short	0x0000
        /*0012*/ 	.short	0x0000
        /*0014*/ 	.byte	0x00, 0xf0, 0xa1, 0x04


	//----- nvinfo : EIATTR_SPARSE_MMA_MASK
	.align		4
.L_2895:
        /*0018*/ 	.byte	0x03, 0x50
        /*001a*/ 	.short	0x0000


	//----- nvinfo : EIATTR_MAXREG_COUNT
	.align		4
        /*001c*/ 	.byte	0x03, 0x1b
        /*001e*/ 	.short	0x0040


	//----- nvinfo : EIATTR_NUM_BARRIERS
	.align		4
        /*0020*/ 	.byte	0x02, 0x4c
        /*0022*/ 	.byte	0x01
	.zero		1


	//----- nvinfo : EIATTR_MERCURY_ISA_VERSION
	.align		4
        /*0024*/ 	.byte	0x03, 0x5f
        /*0026*/ 	.short	0x0101


	//----- nvinfo : EIATTR_COOP_GROUP_MASK_REGIDS
	.align		4
        /*0028*/ 	.byte	0x04, 0x29
        /*002a*/ 	.short	(.L_2897 - .L_2896)


	//   ....[0]....
.L_2896:
        /*002c*/ 	.word	0xffffffff


	//   ....[1]....
        /*0030*/ 	.word	0xffffffff


	//   ....[2]....
        /*0034*/ 	.word	0xffffffff


	//   ....[3]....
        /*0038*/ 	.word	0xffffffff


	//   ....[4]....
        /*003c*/ 	.word	0xffffffff


	//   ....[5]....
        /*0040*/ 	.word	0xffffffff


	//   ....[6]....
        /*0044*/ 	.word	0xffffffff


	//   ....[7]....
        /*0048*/ 	.word	0xffffffff


	//   ....[8]....
        /*004c*/ 	.word	0xffffffff


	//   ....[9]....
        /*0050*/ 	.word	0xffffffff


	//   ....[10]....
        /*0054*/ 	.word	0x05000013


	//   ....[11]....
        /*0058*/ 	.word	0x05000013


	//   ....[12]....
        /*005c*/ 	.word	0x05000013


	//   ....[13]....
        /*0060*/ 	.word	0x05000013


	//   ....[14]....
        /*0064*/ 	.word	0x05000013


	//   ....[15]....
        /*0068*/ 	.word	0x05000013


	//   ....[16]....
        /*006c*/ 	.word	0x05000013


	//   ....[17]....
        /*0070*/ 	.word	0x05000013


	//   ....[18]....
        /*0074*/ 	.word	0x05000013


	//   ....[19]....
        /*0078*/ 	.word	0x05000013


	//----- nvinfo : EIATTR_COOP_GROUP_INSTR_OFFSETS
	.align		4
.L_2897:
        /*007c*/ 	.byte	0x04, 0x28
        /*007e*/ 	.short	(.L_2899 - .L_2898)


	//   ....[0]....
.L_2898:
        /*0080*/ 	.word	0x000008e0


	//   ....[1]....
        /*0084*/ 	.word	0x000008f0


	//   ....[2]....
        /*0088*/ 	.word	0x00000920


	//   ....[3]....
        /*008c*/ 	.word	0x00000930


	//   ....[4]....
        /*0090*/ 	.word	0x00000960


	//   ....[5]....
        /*0094*/ 	.word	0x00000970


	//   ....[6]....
        /*0098*/ 	.word	0x000009a0


	//   ....[7]....
        /*009c*/ 	.word	0x000009b0


	//   ....[8]....
        /*00a0*/ 	.word	0x000009e0


	//   ....[9]....
        /*00a4*/ 	.word	0x000009f0


	//   ....[10]....
        /*00a8*/ 	.word	0x00000bf0


	//   ....[11]....
        /*00ac*/ 	.word	0x00000c60


	//   ....[12]....
        /*00b0*/ 	.word	0x00000cd0


	//   ....[13]....
        /*00b4*/ 	.word	0x00000d40


	//   ....[14]....
        /*00b8*/ 	.word	0x00000db0


	//   ....[15]....
        /*00bc*/ 	.word	0x00000e10


	//   ....[16]....
        /*00c0*/ 	.word	0x00000e80


	//   ....[17]....
        /*00c4*/ 	.word	0x00000ef0


	//   ....[18]....
        /*00c8*/ 	.word	0x00000f60


	//   ....[19]....
        /*00cc*/ 	.word	0x00000fd0


	//----- nvinfo : EIATTR_EXIT_INSTR_OFFSETS
	.align		4
.L_2899:
        /*00d0*/ 	.byte	0x04, 0x1c
        /*00d2*/ 	.short	(.L_2901 - .L_2900)


	//   ....[0]....
.L_2900:
        /*00d4*/ 	.word	0x00000070


	//   ....[1]....
        /*00d8*/ 	.word	0x00000b90


	//----- nvinfo : EIATTR_MAX_THREADS
	.align		4
.L_2901:
        /*00dc*/ 	.byte	0x04, 0x05
        /*00de*/ 	.short	(.L_2903 - .L_2902)
.L_2902:
        /*00e0*/ 	.word	0x00000400
        /*00e4*/ 	.word	0x00000001
        /*00e8*/ 	.word	0x00000001


	//----- nvinfo : EIATTR_CRS_STACK_SIZE
	.align		4
.L_2903:
        /*00ec*/ 	.byte	0x04, 0x1e
        /*00ee*/ 	.short	(.L_2905 - .L_2904)
.L_2904:
        /*00f0*/ 	.word	0x00000000


	//----- nvinfo : EIATTR_CBANK_PARAM_SIZE
	.align		4
.L_2905:
        /*00f4*/ 	.byte	0x03, 0x19
        /*00f6*/ 	.short	0x0128


	//----- nvinfo : EIATTR_PARAM_CBANK
	.align		4
        /*00f8*/ 	.byte	0x04, 0x0a
        /*00fa*/ 	.short	(.L_2907 - .L_2906)
	.align		4
.L_2906:
        /*00fc*/ 	.word	index@(.nv.constant0._ZN10layer_norm22ln_bwd_finalize_kernelINS_22Kernel_traits_finalizeILj4096Ef13__nv_bfloat16fS2_fjLb0ELj1024ELj4ENS_18Kernel_traits_baseILj4096EfS2_fS2_fjLj1024EEEEELb0ELb0EEEvNS_9BwdParamsE)
        /*0100*/ 	.short	0x0210
        /*0102*/ 	.short	0x0128


	//----- nvinfo : EIATTR_SW_WAR
	.align		4
.L_2907:
        /*0104*/ 	.byte	0x04, 0x36
        /*0106*/ 	.short	(.L_2909 - .L_2908)
.L_2908:
        /*0108*/ 	.word	0x00000008
.L_2909:


//--------------------- .nv.info._ZN10layer_norm13ln_bwd_kernelINS_13Kernel_traitsIf13__nv_bfloat16fS2_fjLj4096ELj1ELj1ELj4ELj16ENS_18Kernel_traits_baseILj4096EfS2_fS2_fjLj128EEEEELb1ELb0ELb1ELb0EEEvNS_9BwdParamsE --------------------------
	.section	.nv.info._ZN10layer_norm13ln_bwd_kernelINS_13Kernel_traitsIf13__nv_bfloat16fS2_fjLj4096ELj1ELj1ELj4ELj16ENS_18Kernel_traits_baseILj4096EfS2_fS2_fjLj128EEEEELb1ELb0ELb1ELb0EEEvNS_9BwdParamsE,"",@"SHT_CUDA_INFO"
	.sectionflags	@""
	.align	4


	//----- nvinfo : EIATTR_CUDA_API_VERSION
	.align		4
        /*0000*/ 	.byte	0x04, 0x37
        /*0002*/ 	.short	(.L_2911 - .L_2910)
.L_2910:
        /*0004*/ 	.word	0x00000082


	//----- nvinfo : EIATTR_KPARAM_INFO
	.align		4
.L_2911:
        /*0008*/ 	.byte	0x04, 0x17
        /*000a*/ 	.short	(.L_2913 - .L_2912)
.L_2912:
        /*000c*/ 	.word	0x00000000
        /*0010*/ 	.short	0x0000
        /*0012*/ 	.short	0x0000
        /*0014*/ 	.byte	0x00, 0xf0, 0xa1, 0x04


	//----- nvinfo : EIATTR_SPARSE_MMA_MASK
	.align		4
.L_2913:
        /*0018*/ 	.byte	0x03, 0x50
        /*001a*/ 	.short	0x0000


	//----- nvinfo : EIATTR_MAXREG_COUNT
	.align		4
        /*001c*/ 	.byte	0x03, 0x1b
        /*001e*/ 	.short	0x00ff


	//----- nvinfo : EIATTR_NUM_BARRIERS
	.align		4
        /*0020*/ 	.byte	0x02, 0x4c
        /*0022*/ 	.byte	0x01
	.zero		1


	//----- nvinfo : EIATTR_MERCURY_ISA_VERSION
	.align		4
        /*0024*/ 	.byte	0x03, 0x5f
        /*0026*/ 	.short	0x0101


	//----- nvinfo : EIATTR_COOP_GROUP_MASK_REGIDS
	.align		4
        /*0028*/ 	.byte	0x04, 0x29
        /*002a*/ 	.short	(.L_2915 - .L_2914)


	//   ....[0]....
.L_2914:
        /*002c*/ 	.word	0xffffffff


	//   ....[1]....
        /*0030*/ 	.word	0xffffffff


	//   ....[2]....
        /*0034*/ 	.word	0xffffffff


	//   ....[3]....
        /*0038*/ 	.word	0xffffffff


	//   ....[4]....
        /*003c*/ 	.word	0xffffffff


	//   ....[5]....
        /*0040*/ 	.word	0xffffffff


	//   ....[6]....
        /*0044*/ 	.word	0xffffffff


	//   ....[7]....
        /*0048*/ 	.word	0xffffffff


	//   ....[8]....
        /*004c*/ 	.word	0xffffffff


	//   ....[9]....
        /*0050*/ 	.word	0xffffffff


	//   ....[10]....
        /*0054*/ 	.word	0x050000b3


	//   ....[11]....
        /*0058*/ 	.word	0x050000b3


	//   ....[12]....
        /*005c*/ 	.word	0x050000b3


	//   ....[13]....
        /*0060*/ 	.word	0x050000b3


	//   ....[14]....
        /*0064*/ 	.word	0x050000b3


	//   ....[15]....
        /*0068*/ 	.word	0x050000b3


	//   ....[16]....
        /*006c*/ 	.word	0x050000b3


	//   ....[17]....
        /*0070*/ 	.word	0x050000b3


	//   ....[18]....
        /*0074*/ 	.word	0x050000b3


	//   ....[19]....
        /*0078*/ 	.word	0x050000b3


	//----- nvinfo : EIATTR_COOP_GROUP_INSTR_OFFSETS
	.align		4
.L_2915:
        /*007c*/ 	.byte	0x04, 0x28
        /*007e*/ 	.short	(.L_2917 - .L_2916)


	//   ....[0]....
.L_2916:
        /*0080*/ 	.word	0x00002180


	//   ....[1]....
        /*0084*/ 	.word	0x00002190


	//   ....[2]....
        /*0088*/ 	.word	0x000021c0


	//   ....[3]....
        /*008c*/ 	.word	0x000021d0


	//   ....[4]....
        /*0090*/ 	.word	0x00002200


	//   ....[5]....
        /*0094*/ 	.word	0x00002210


	//   ....[6]....
        /*0098*/ 	.word	0x00002240


	//   ....[7]....
        /*009c*/ 	.word	0x00002250


	//   ....[8]....
        /*00a0*/ 	.word	0x00002280


	//   ....[9]....
        /*00a4*/ 	.word	0x00002290


	//   ....[10]....
        /*00a8*/ 	.word	0x00005560


	//   ....[11]....
        /*00ac*/ 	.word	0x000055b0


	//   ....[12]....
        /*00b0*/ 	.word	0x00005620


	//   ....[13]....
        /*00b4*/ 	.word	0x00005680


	//   ....[14]....
        /*00b8*/ 	.word	0x000056f0


	//   ....[15]....
        /*00bc*/ 	.word	0x00005750


	//   ....[16]....
        /*00c0*/ 	.word	0x000057c0


	//   ....[17]....
        /*00c4*/ 	.word	0x00005820


	//   ....[18]....
        /*00c8*/ 	.word	0x00005890


	//   ....[19]....
        /*00cc*/ 	.word	0x000058f0


	//----- nvinfo : EIATTR_EXIT_INSTR_OFFSETS
	.align		4
.L_2917:
        /*00d0*/ 	.byte	0x04, 0x1c
        /*00d2*/ 	.short	(.L_2919 - .L_2918)


	//   ....[0]....
.L_2918:
        /*00d4*/ 	.word	0x00005470


	//   ....[1]....
        /*00d8*/ 	.word	0x00005500


	//----- nvinfo : EIATTR_MAX_THREADS
	.align		4
.L_2919:
        /*00dc*/ 	.byte	0x04, 0x05
        /*00de*/ 	.short	(.L_2921 - .L_2920)
.L_2920:
        /*00e0*/ 	.word	0x00000080
        /*00e4*/ 	.word	0x00000001
        /*00e8*/ 	.word	0x00000001


	//----- nvinfo : EIATTR_CRS_STACK_SIZE
	.align		4
.L_2921:
        /*00ec*/ 	.byte	0x04, 0x1e
        /*00ee*/ 	.short	(.L_2923 - .L_2922)
.L_2922:
        /*00f0*/ 	.word	0x00000000


	//----- nvinfo : EIATTR_CBANK_PARAM_SIZE
	.align		4
.L_2923:
        /*00f4*/ 	.byte	0x03, 0x19
        /*00f6*/ 	.short	0x0128


	//----- nvinfo : EIATTR_PARAM_CBANK
	.align		4
        /*00f8*/ 	.byte	0x04, 0x0a
        /*00fa*/ 	.short	(.L_2925 - .L_2924)
	.align		4
.L_2924:
        /*00fc*/ 	.word	index@(.nv.constant0._ZN10layer_norm13ln_bwd_kernelINS_13Kernel_traitsIf13__nv_bfloat16fS2_fjLj4096ELj1ELj1ELj4ELj16ENS_18Kernel_traits_baseILj4096EfS2_fS2_fjLj128EEEEELb1ELb0ELb1ELb0EEEvNS_9BwdParamsE)
        /*0100*/ 	.short	0x0210
        /*0102*/ 	.short	0x0128


	//----- nvinfo : EIATTR_SW_WAR
	.align		4
.L_2925:
        /*0104*/ 	.byte	0x04, 0x36
        /*0106*/ 	.short	(.L_2927 - .L_2926)
.L_2926:
        /*0108*/ 	.word	0x00000008
.L_2927:


//--------------------- .nv.info._ZN10layer_norm22ln_bwd_finalize_kernelINS_22Kernel_traits_finalizeILj4096Ef13__nv_bfloat16fS2_fjLb0ELj1024ELj4ENS_18Kernel_traits_baseILj4096EfS2_fS2_fjLj1024EEEEELb0ELb1EEEvNS_9BwdParamsE --------------------------
	.section	.nv.info._ZN10layer_norm22ln_bwd_finalize_kernelINS_22Kernel_traits_finalizeILj4096Ef13__nv_bfloat16fS2_fjLb0ELj1024ELj4ENS_18Kernel_traits_baseILj4096EfS2_fS2_fjLj1024EEEEELb0ELb1EEEvNS_9BwdParamsE,"",@"SHT_CUDA_INFO"
	.sectionflags	@""
	.align	4


	//----- nvinfo : EIATTR_CUDA_API_VERSION
	.align		4
        /*0000*/ 	.byte	0x04, 0x37
        /*0002*/ 	.short	(.L_2929 - .L_2928)
.L_2928:
        /*0004*/ 	.word	0x00000082


	//----- nvinfo : EIATTR_KPARAM_INFO
	.align		4
.L_2929:
        /*0008*/ 	.byte	0x04, 0x17
        /*000a*/ 	.short	(.L_2931 - .L_2930)
.L_2930:
        /*000c*/ 	.word	0x00000000
        /*0010*/ 	.short	0x0000
        /*0012*/ 	.short	0x0000
        /*0014*/ 	.byte	0x00, 0xf0, 0xa1, 0x04


	//----- nvinfo : EIATTR_SPARSE_MMA_MASK
	.align		4
.L_2931:
        /*0018*/ 	.byte	0x03, 0x50
        /*001a*/ 	.short	0x0000


	//----- nvinfo : EIATTR_MAXREG_COUNT
	.align		4
        /*001c*/ 	.byte	0x03, 0x1b
        /*001e*/ 	.short	0x0040


	//----- nvinfo : EIATTR_NUM_BARRIERS
	.align		4
        /*0020*/ 	.byte	0x02, 0x4c
        /*0022*/ 	.byte	0x01
	.zero		1


	//----- nvinfo : EIATTR_MERCURY_ISA_VERSION
	.align		4
        /*0024*/ 	.byte	0x03, 0x5f
        /*0026*/ 	.short	0x0101


	//----- nvinfo : EIATTR_COOP_GROUP_MASK_REGIDS
	.align		4
        /*0028*/ 	.byte	0x04, 0x29
        /*002a*/ 	.short	(.L_2933 - .L_2932)


	//   ....[0]....
.L_2932:
        /*002c*/ 	.word	0xffffffff


	//   ....[1]....
        /*0030*/ 	.word	0xffffffff


	//   ....[2]....
        /*0034*/ 	.word	0xffffffff


	//   ....[3]....
        /*0038*/ 	.word	0xffffffff


	//   ....[4]....
        /*003c*/ 	.word	0xffffffff


	//   ....[5]....
        /*0040*/ 	.word	0xffffffff


	//   ....[6]....
        /*0044*/ 	.word	0xffffffff


	//   ....[7]....
        /*0048*/ 	.word	0xffffffff


	//   ....[8]....
        /*004c*/ 	.word	0xffffffff


	//   ....[9]....
        /*0050*/ 	.word	0xffffffff


	//   ....[10]....
        /*0054*/ 	.word	0x05000011


	//   ....[11]....
        /*0058*/ 	.word	0x05000011


	//   ....[12]....
        /*005c*/ 	.word	0x05000011


	//   ....[13]....
        /*0060*/ 	.word	0x05000011


	//   ....[14]....
        /*0064*/ 	.word	0x05000011


	//   ....[15]....
        /*0068*/ 	.word	0x05000011


	//   ....[16]....
        /*006c*/ 	.word	0x05000011


	//   ....[17]....
        /*0070*/ 	.word	0x05000011


	//   ....[18]....
        /*0074*/ 	.word	0x05000011


	//   ....[19]....
        /*0078*/ 	.word	0x05000011


	//----- nvinfo : EIATTR_COOP_GROUP_INSTR_OFFSETS
	.align		4
.L_2933:
        /*007c*/ 	.byte	0x04, 0x28
        /*007e*/ 	.short	(.L_2935 - .L_2934)


	//   ....[0]....
.L_2934:
        /*0080*/ 	.word	0x000008e0


	//   ....[1]....
        /*0084*/ 	.word	0x000008f0


	//   ....[2]....
        /*0088*/ 	.word	0x00000920


	//   ....[3]....
        /*008c*/ 	.word	0x00000930


	//   ....[4]....
        /*0090*/ 	.word	0x00000960


	//   ....[5]....
        /*0094*/ 	.word	0x00000970


	//   ....[6]....
        /*0098*/ 	.word	0x000009a0


	//   ....[7]....
        /*009c*/ 	.word	0x000009b0


	//   ....[8]....
        /*00a0*/ 	.word	0x000009e0


	//   ....[9]....
        /*00a4*/ 	.word	0x000009f0


	//   ....[10]....
        /*00a8*/ 	.word	0x00000ba0


	//   ....[11]....
        /*00ac*/ 	.word	0x00000c10


	//   ....[12]....
        /*00b0*/ 	.word	0x00000c80


	//   ....[13]....
        /*00b4*/ 	.word	0x00000cf0


	//   ....[14]....
        /*00b8*/ 	.word	0x00000d60


	//   ....[15]....
        /*00bc*/ 	.word	0x00000dc0


	//   ....[16]....
        /*00c0*/ 	.word	0x00000e30


	//   ....[17]....
        /*00c4*/ 	.word	0x00000ea0


	//   ....[18]....
        /*00c8*/ 	.word	0x00000f10


	//   ....[19]....
        /*00cc*/ 	.word	0x00000f80


	//----- nvinfo : EIATTR_EXIT_INSTR_OFFSETS
	.align		4
.L_2935:
        /*00d0*/ 	.byte	0x04, 0x1c
        /*00d2*/ 	.short	(.L_2937 - .L_2936)


	//   ....[0]....
.L_2936:
        /*00d4*/ 	.word	0x00000070


	//   ....[1]....
        /*00d8*/ 	.word	0x00000b40


	//----- nvinfo : EIATTR_MAX_THREADS
	.align		4
.L_2937:
        /*00dc*/ 	.byte	0x04, 0x05
        /*00de*/ 	.short	(.L_2939 - .L_2938)
.L_2938:
        /*00e0*/ 	.word	0x00000400
        /*00e4*/ 	.word	0x00000001
        /*00e8*/ 	.word	0x00000001


	//----- nvinfo : EIATTR_CRS_STACK_SIZE
	.align		4
.L_2939:
        /*00ec*/ 	.byte	0x04, 0x1e
        /*00ee*/ 	.short	(.L_2941 - .L_2940)
.L_2940:
        /*00f0*/ 	.word	0x00000000


	//----- nvinfo : EIATTR_CBANK_PARAM_SIZE
	.align		4
.L_2941:
        /*00f4*/ 	.byte	0x03, 0x19
        /*00f6*/ 	.short	0x0128


	//----- nvinfo : EIATTR_PARAM_CBANK
	.align		4
        /*00f8*/ 	.byte	0x04, 0x0a
        /*00fa*/ 	.short	(.L_2943 - .L_2942)
	.align		4
.L_2942:
        /*00fc*/ 	.word	index@(.nv.constant0._ZN10layer_norm22ln_bwd_finalize_kernelINS_22Kernel_traits_finalizeILj4096Ef13__nv_bfloat16fS2_fjLb0ELj1024ELj4ENS_18Kernel_traits_baseILj4096EfS2_fS2_fjLj1024EEEEELb0ELb1EEEvNS_9BwdParamsE)
        /*0100*/ 	.short	0x0210
        /*0102*/ 	.short	0x0128


	//----- nvinfo : EIATTR_SW_WAR
	.align		4
.L_2943:
        /*0104*/ 	.byte	0x04, 0x36
        /*0106*/ 	.short	(.L_2945 - .L_2944)
.L_2944:
        /*0108*/ 	.word	0x00000008
.L_2945:


//--------------------- .nv.info._ZN10layer_norm13ln_bwd_kernelINS_13Kernel_traitsIf13__nv_bfloat16fS2_fjLj4096ELj1ELj1ELj4ELj16ENS_18Kernel_traits_baseILj4096EfS2_fS2_fjLj128EEEEELb1ELb0ELb1ELb1EEEvNS_9BwdParamsE --------------------------
	.section	.nv.info._ZN10layer_norm13ln_bwd_kernelINS_13Kernel_traitsIf13__nv_bfloat16fS2_fjLj4096ELj1ELj1ELj4ELj16ENS_18Kernel_traits_baseILj4096EfS2_fS2_fjLj128EEEEELb1ELb0ELb1ELb1EEEvNS_9BwdParamsE,"",@"SHT_CUDA_INFO"
	.sectionflags	@""
	.align	4


	//----- nvinfo : EIATTR_CUDA_API_VERSION
	.align		4
        /*0000*/ 	.byte	0x04, 0x37
        /*0002*/ 	.short	(.L_2947 - .L_2946)
.L_2946:
        /*0004*/ 	.word	0x00000082


	//----- nvinfo : EIATTR_KPARAM_INFO
	.align		4
.L_2947:
        /*0008*/ 	.byte	0x04, 0x17
        /*000a*/ 	.short	(.L_2949 - .L_2948)
.L_2948:
        /*000c*/ 	.word	0x00000000
        /*0010*/ 	.short	0x0000
        /*0012*/ 	.short	0x0000
        /*0014*/ 	.byte	0x00, 0xf0, 0xa1, 0x04


	//----- nvinfo : EIATTR_SPARSE_MMA_MASK
	.align		4
.L_2949:
        /*0018*/ 	.byte	0x03, 0x50
        /*001a*/ 	.short	0x0000


	//----- nvinfo : EIATTR_MAXREG_COUNT
	.align		4
        /*001c*/ 	.byte	0x03, 0x1b
        /*001e*/ 	.short	0x00ff


	//----- nvinfo : EIATTR_NUM_BARRIERS
	.align		4
        /*0020*/ 	.byte	0x02, 0x4c
        /*0022*/ 	.byte	0x01
	.zero		1


	//----- nvinfo : EIATTR_MERCURY_ISA_VERSION
	.align		4
        /*0024*/ 	.byte	0x03, 0x5f
        /*0026*/ 	.short	0x0101


	//----- nvinfo : EIATTR_COOP_GROUP_MASK_REGIDS
	.align		4
        /*0028*/ 	.byte	0x04, 0x29
        /*002a*/ 	.short	(.L_2951 - .L_2950)


	//   ....[0]....
.L_2950:
        /*002c*/ 	.word	0xffffffff


	//   ....[1]....
        /*0030*/ 	.word	0xffffffff


	//   ....[2]....
        /*0034*/ 	.word	0xffffffff


	//   ....[3]....
        /*0038*/ 	.word	0xffffffff


	//   ....[4]....
        /*003c*/ 	.word	0xffffffff


	//   ....[5]....
        /*0040*/ 	.word	0xffffffff


	//   ....[6]....
        /*0044*/ 	.word	0xffffffff


	//   ....[7]....
        /*0048*/ 	.word	0xffffffff


	//   ....[8]....
        /*004c*/ 	.word	0xffffffff


	//   ....[9]....
        /*0050*/ 	.word	0xffffffff


	//   ....[10]....
        /*0054*/ 	.word	0x050000de


	//   ....[11]....
        /*0058*/ 	.word	0x050000de


	//   ....[12]....
        /*005c*/ 	.word	0x050000de


	//   ....[13]....
        /*0060*/ 	.word	0x050000de


	//   ....[14]....
        /*0064*/ 	.word	0x050000de


	//   ....[15]....
        /*0068*/ 	.word	0x050000de


	//   ....[16]....
        /*006c*/ 	.word	0x050000de


	//   ....[17]....
        /*0070*/ 	.word	0x050000de


	//   ....[18]....
        /*0074*/ 	.word	0x050000de


	//   ....[19]....
        /*0078*/ 	.word	0x050000de


	//----- nvinfo : EIATTR_COOP_GROUP_INSTR_OFFSETS
	.align		4
.L_2951:
        /*007c*/ 	.byte	0x04, 0x28
        /*007e*/ 	.short	(.L_2953 - .L_2952)


	//   ....[0]....
.L_2952:
        /*0080*/ 	.word	0x00001fc0


	//   ....[1]....
        /*0084*/ 	.word	0x00001fd0


	//   ....[2]....
        /*0088*/ 	.word	0x00002000


	//   ....[3]....
        /*008c*/ 	.word	0x00002010


	//   ....[4]....
        /*0090*/ 	.word	0x00002040


	//   ....[5]....
        /*0094*/ 	.word	0x00002050


	//   ....[6]....
        /*0098*/ 	.word	0x00002080


	//   ....[7]....
        /*009c*/ 	.word	0x00002090


	//   ....[8]....
        /*00a0*/ 	.word	0x000020c0


	//   ....[9]....
        /*00a4*/ 	.word	0x000020d0


	//   ....[10]....
        /*00a8*/ 	.word	0x00004f40


	//   ....[11]....
        /*00ac*/ 	.word	0x00004f90


	//   ....[12]....
        /*00b0*/ 	.word	0x00005000


	//   ....[13]....
        /*00b4*/ 	.word	0x00005060


	//   ....[14]....
        /*00b8*/ 	.word	0x000050d0


	//   ....[15]....
        /*00bc*/ 	.word	0x00005130


	//   ....[16]....
        /*00c0*/ 	.word	0x000051a0


	//   ....[17]....
        /*00c4*/ 	.word	0x00005200


	//   ....[18]....
        /*00c8*/ 	.word	0x00005270


	//   ....[19]....
        /*00cc*/ 	.word	0x000052d0


	//----- nvinfo : EIATTR_EXIT_INSTR_OFFSETS
	.align		4
.L_2953:
        /*00d0*/ 	.byte	0x04, 0x1c
        /*00d2*/ 	.short	(.L_2955 - .L_2954)


	//   ....[0]....
.L_2954:
        /*00d4*/ 	.word	0x00004ee0


	//----- nvinfo : EIATTR_MAX_THREADS
	.align		4
.L_2955:
        /*00d8*/ 	.byte	0x04, 0x05
        /*00da*/ 	.short	(.L_2957 - .L_2956)
.L_2956:
        /*00dc*/ 	.word	0x00000080
        /*00e0*/ 	.word	0x00000001
        /*00e4*/ 	.word	0x00000001


	//----- nvinfo : EIATTR_CRS_STACK_SIZE
	.align		4
.L_2957:
        /*00e8*/ 	.byte	0x04, 0x1e
        /*00ea*/ 	.short	(.L_2959 - .L_2958)
.L_2958:
        /*00ec*/ 	.word	0x00000000


	//----- nvinfo : EIATTR_CBANK_PARAM_SIZE
	.align		4
.L_2959:
        /*00f0*/ 	.byte	0x03, 0x19
        /*00f2*/ 	.short	0x0128


	//----- nvinfo : EIATTR_PARAM_CBANK
	.align		4
        /*00f4*/ 	.byte	0x04, 0x0a
        /*00f6*/ 	.short	(.L_2961 - .L_2960)
	.align		4
.L_2960:
        /*00f8*/ 	.word	index@(.nv.constant0._ZN10layer_norm13ln_bwd_kernelINS_13Kernel_traitsIf13__nv_bfloat16fS2_fjLj4096ELj1ELj1ELj4ELj16ENS_18Kernel_traits_baseILj4096EfS2_fS2_fjLj128EEEEELb1ELb0ELb1ELb1EEEvNS_9BwdParamsE)
        /*00fc*/ 	.short	0x0210
        /*00fe*/ 	.short	0x0128


	//----- nvinfo : EIATTR_SW_WAR
	.align		4
.L_2961:
        /*0100*/ 	.byte	0x04, 0x36
        /*0102*/ 	.short	(.L_2963 - .L_2962)
.L_2962:
        /*0104*/ 	.word	0x00000008
.L_2963:


//--------------------- .nv.info._ZN10layer_norm13ln_bwd_kernelINS_13Kernel_traitsIf13__nv_bfloat16fS2_fjLj4096ELj1ELj1ELj4ELj16ENS_18Kernel_traits_baseILj4096EfS2_fS2_fjLj128EEEEELb1ELb1ELb0ELb0EEEvNS_9BwdParamsE --------------------------
	.section	.nv.info._ZN10layer_norm13ln_bwd_kernelINS_13Kernel_traitsIf13__nv_bfloat16fS2_fjLj4096ELj1ELj1ELj4ELj16ENS_18Kernel_traits_baseILj4096EfS2_fS2_fjLj128EEEEELb1ELb1ELb0ELb0EEEvNS_9BwdParamsE,"",@"SHT_CUDA_INFO"
	.sectionflags	@""
	.align	4


	//----- nvinfo : EIATTR_CUDA_API_VERSION
	.align		4
        /*0000*/ 	.byte	0x04, 0x37
        /*0002*/ 	.short	(.L_2965 - .L_2964)
.L_2964:
        /*0004*/ 	.word	0x00000082


	//----- nvinfo : EIATTR_KPARAM_INFO
	.align		4
.L_2965:
        /*0008*/ 	.byte	0x04, 0x17
        /*000a*/ 	.short	(.L_2967 - .L_2966)
.L_2966:
        /*000c*/ 	.word	0x00000000
        /*0010*/ 	.short	0x0000
        /*0012*/ 	.short	0x0000
        /*0014*/ 	.byte	0x00, 0xf0, 0xa1, 0x04


	//----- nvinfo : EIATTR_SPARSE_MMA_MASK
	.align		4
.L_2967:
        /*0018*/ 	.byte	0x03, 0x50
        /*001a*/ 	.short	0x0000


	//----- nvinfo : EIATTR_MAXREG_COUNT
	.align		4
        /*001c*/ 	.byte	0x03, 0x1b
        /*001e*/ 	.short	0x00ff


	//----- nvinfo : EIATTR_NUM_BARRIERS
	.align		4
        /*0020*/ 	.byte	0x02, 0x4c
        /*0022*/ 	.byte	0x01
	.zero		1


	//----- nvinfo : EIATTR_ANNOTATIONS
	.align		4
        /*0024*/ 	.byte	0x04, 0x55
        /*0026*/ 	.short	(.L_2969 - .L_2968)


	//   ....[0]....
.L_2968:
        /* <DEDUP_REMOVED lines=47> */


	//----- nvinfo : EIATTR_MERCURY_ISA_VERSION
	.align		4
.L_2969:
        /*0300*/ 	.byte	0x03, 0x5f
        /*0302*/ 	.short	0x0101


	//----- nvinfo : EIATTR_COOP_GROUP_MASK_REGIDS
	.align		4
        /*0304*/ 	.byte	0x04, 0x29
        /*0306*/ 	.short	(.L_2971 - .L_2970)


	//   ....[0]....
.L_2970:
        /*0308*/ 	.word	0xffffffff


	//   ....[1]....
        /*030c*/ 	.word	0xffffffff


	//   ....[2]....
        /*0310*/ 	.word	0xffffffff


	//   ....[3]....
        /*0314*/ 	.word	0xffffffff


	//   ....[4]....
        /*0318*/ 	.word	0xffffffff


	//   ....[5]....
        /*031c*/ 	.word	0xffffffff


	//   ....[6]....
        /*0320*/ 	.word	0xffffffff


	//   ....[7]....
        /*0324*/ 	.word	0xffffffff


	//   ....[8]....
        /*0328*/ 	.word	0xffffffff


	//   ....[9]....
        /*032c*/ 	.word	0xffffffff


	//   ....[10]....
        /*0330*/ 	.word	0x050000bb


	//   ....[11]....
        /*0334*/ 	.word	0x050000bb


	//   ....[12]....
        /*0338*/ 	.word	0x050000bb


	//   ....[13]....
        /*033c*/ 	.word	0x050000bb


	//   ....[14]....
        /*0340*/ 	.word	0x050000bb


	//   ....[15]....
        /*0344*/ 	.word	0x050000bb


	//   ....[16]....
        /*0348*/ 	.word	0x050000bb


	//   ....[17]....
        /*034c*/ 	.word	0x050000bb


	//   ....[18]....
        /*0350*/ 	.word	0x050000bb


	//   ....[19]....
        /*0354*/ 	.word	0x050000bb


	//----- nvinfo : EIATTR_COOP_GROUP_INSTR_OFFSETS
	.align		4
.L_2971:
        /*0358*/ 	.byte	0x04, 0x28
        /*035a*/ 	.short	(.L_2973 - .L_2972)


	//   ....[0]....
.L_2972:
        /*035c*/ 	.word	0x00002450


	//   ....[1]....
        /*0360*/ 	.word	0x00002470


	//   ....[2]....
        /*0364*/ 	.word	0x00002490


	//   ....[3]....
        /*0368*/ 	.word	0x000024b0


	//   ....[4]....
        /*036c*/ 	.word	0x000024d0


	//   ....[5]....
        /*0370*/ 	.word	0x000024f0


	//   ....[6]....
        /*0374*/ 	.word	0x00002510


	//   ....[7]....
        /*0378*/ 	.word	0x00002530


	//   ....[8]....
        /*037c*/ 	.word	0x00002550


	//   ....[9]....
        /*0380*/ 	.word	0x00002560


	//   ....[10]....
        /*0384*/ 	.word	0x000051c0


	//   ....[11]....
        /*0388*/ 	.word	0x00005230


	//   ....[12]....
        /*038c*/ 	.word	0x000052a0


	//   ....[13]....
        /*0390*/ 	.word	0x00005310


	//   ....[14]....
        /*0394*/ 	.word	0x00005380


	//   ....[15]....
        /*0398*/ 	.word	0x000053f0


	//   ....[16]....
        /*039c*/ 	.word	0x00005460


	//   ....[17]....
        /*03a0*/ 	.word	0x000054d0


	//   ....[18]....
        /*03a4*/ 	.word	0x00005540


	//   ....[19]....
        /*03a8*/ 	.word	0x00005590


	//----- nvinfo : EIATTR_EXIT_INSTR_OFFSETS
	.align		4
.L_2973:
        /*03ac*/ 	.byte	0x04, 0x1c
        /*03ae*/ 	.short	(.L_2975 - .L_2974)


	//   ....[0]....
.L_2974:
        /*03b0*/ 	.word	0x00005090


	//   ....[1]....
        /*03b4*/ 	.word	0x00005160


	//----- nvinfo : EIATTR_MAX_THREADS
	.align		4
.L_2975:
        /*03b8*/ 	.byte	0x04, 0x05
        /*03ba*/ 	.short	(.L_2977 - .L_2976)
.L_2976:
        /*03bc*/ 	.word	0x00000080
        /*03c0*/ 	.word	0x00000001
        /*03c4*/ 	.word	0x00000001


	//----- nvinfo : EIATTR_CRS_STACK_SIZE
	.align		4
.L_2977:
        /*03c8*/ 	.byte	0x04, 0x1e
        /*03ca*/ 	.short	(.L_2979 - .L_2978)
.L_2978:
        /*03cc*/ 	.word	0x00000000


	//----- nvinfo : EIATTR_CBANK_PARAM_SIZE
	.align		4
.L_2979:
        /*03d0*/ 	.byte	0x03, 0x19
        /*03d2*/ 	.short	0x0128


	//----- nvinfo : EIATTR_PARAM_CBANK
	.align		4
        /*03d4*/ 	.byte	0x04, 0x0a
        /*03d6*/ 	.short	(.L_2981 - .L_2980)
	.align		4
.L_2980:
        /*03d8*/ 	.word	index@(.nv.constant0._ZN10layer_norm13ln_bwd_kernelINS_13Kernel_traitsIf13__nv_bfloat16fS2_fjLj4096ELj1ELj1ELj4ELj16ENS_18Kernel_traits_baseILj4096EfS2_fS2_fjLj128EEEEELb1ELb1ELb0ELb0EEEvNS_9BwdParamsE)
        /*03dc*/ 	.short	0x0210
        /*03de*/ 	.short	0x0128


	//----- nvinfo : EIATTR_SW_WAR
	.align		4
.L_2981:
        /*03e0*/ 	.byte	0x04, 0x36
        /*03e2*/ 	.short	(.L_2983 - .L_2982)
.L_2982:
        /*03e4*/ 	.word	0x00000008
.L_2983:


//--------------------- .nv.info._ZN10layer_norm13ln_bwd_kernelINS_13Kernel_traitsIf13__nv_bfloat16fS2_fjLj4096ELj1ELj1ELj4ELj16ENS_18Kernel_traits_baseILj4096EfS2_fS2_fjLj128EEEEELb1ELb1ELb0ELb1EEEvNS_9BwdParamsE --------------------------
	.section	.nv.info._ZN10layer_norm13ln_bwd_kernelINS_13Kernel_traitsIf13__nv_bfloat16fS2_fjLj4096ELj1ELj1ELj4ELj16ENS_18Kernel_traits_baseILj4096EfS2_fS2_fjLj128EEEEELb1ELb1ELb0ELb1EEEvNS_9BwdParamsE,"",@"SHT_CUDA_INFO"
	.sectionflags	@""
	.align	4


	//----- nvinfo : EIATTR_CUDA_API_VERSION
	.align		4
        /*0000*/ 	.byte	0x04, 0x37
        /*0002*/ 	.short	(.L_2985 - .L_2984)
.L_2984:
        /*0004*/ 	.word	0x00000082


	//----- nvinfo : EIATTR_KPARAM_INFO
	.align		4
.L_2985:
        /*0008*/ 	.byte	0x04, 0x17
        /*000a*/ 	.short	(.L_2987 - .L_2986)
.L_2986:
        /*000c*/ 	.word	0x00000000
        /*0010*/ 	.short	0x0000
        /*0012*/ 	.short	0x0000
        /*0014*/ 	.byte	0x00, 0xf0, 0xa1, 0x04


	//----- nvinfo : EIATTR_SPARSE_MMA_MASK
	.align		4
.L_2987:
        /*0018*/ 	.byte	0x03, 0x50
        /*001a*/ 	.short	0x0000


	//----- nvinfo : EIATTR_MAXREG_COUNT
	.align		4
        /*001c*/ 	.byte	0x03, 0x1b
        /*001e*/ 	.short	0x00ff


	//----- nvinfo : EIATTR_NUM_BARRIERS
	.align		4
        /*0020*/ 	.byte	0x02, 0x4c
        /*0022*/ 	.byte	0x01
	.zero		1


	//----- nvinfo : EIATTR_ANNOTATIONS
	.align		4
        /*0024*/ 	.byte	0x04, 0x55
        /*0026*/ 	.short	(.L_2989 - .L_2988)


	//   ....[0]....
.L_2988:
        /* <DEDUP_REMOVED lines=66> */


	//----- nvinfo : EIATTR_MERCURY_ISA_VERSION
	.align		4
.L_2989:
        /*0430*/ 	.byte	0x03, 0x5f
        /*0432*/ 	.short	0x0101


	//----- nvinfo : EIATTR_COOP_GROUP_MASK_REGIDS
	.align		4
        /*0434*/ 	.byte	0x04, 0x29
        /*0436*/ 	.short	(.L_2991 - .L_2990)


	//   ....[0]....
.L_2990:
        /*0438*/ 	.word	0xffffffff


	//   ....[1]....
        /*043c*/ 	.word	0xffffffff


	//   ....[2]....
        /*0440*/ 	.word	0xffffffff


	//   ....[3]....
        /*0444*/ 	.word	0xffffffff


	//   ....[4]....
        /*0448*/ 	.word	0xffffffff


	//   ....[5]....
        /*044c*/ 	.word	0xffffffff


	//   ....[6]....
        /*0450*/ 	.word	0xffffffff


	//   ....[7]....
        /*0454*/ 	.word	0xffffffff


	//   ....[8]....
        /*0458*/ 	.word	0xffffffff


	//   ....[9]....
        /*045c*/ 	.word	0xffffffff


	//   ....[10]....
        /*0460*/ 	.word	0x05000088


	//   ....[11]....
        /*0464*/ 	.word	0x05000088


	//   ....[12]....
        /*0468*/ 	.word	0x05000088


	//   ....[13]....
        /*046c*/ 	.word	0x05000088


	//   ....[14]....
        /*0470*/ 	.word	0x05000088


	//   ....[15]....
        /*0474*/ 	.word	0x05000088


	//   ....[16]....
        /*0478*/ 	.word	0x05000088


	//   ....[17]....
        /*047c*/ 	.word	0x05000088


	//   ....[18]....
        /*0480*/ 	.word	0x05000088


	//   ....[19]....
        /*0484*/ 	.word	0x05000088


	//----- nvinfo : EIATTR_COOP_GROUP_INSTR_OFFSETS
	.align		4
.L_2991:
        /*0488*/ 	.byte	0x04, 0x28
        /*048a*/ 	.short	(.L_2993 - .L_2992)


	//   ....[0]....
.L_2992:
        /*048c*/ 	.word	0x000021d0


	//   ....[1]....
        /*0490*/ 	.word	0x000021f0


	//   ....[2]....
        /*0494*/ 	.word	0x00002210


	//   ....[3]....
        /*0498*/ 	.word	0x00002230


	//   ....[4]....
        /*049c*/ 	.word	0x00002250


	//   ....[5]....
        /*04a0*/ 	.word	0x00002270


	//   ....[6]....
        /*04a4*/ 	.word	0x00002290


	//   ....[7]....
        /*04a8*/ 	.word	0x000022b0


	//   ....[8]....
        /*04ac*/ 	.word	0x000022c0


	//   ....[9]....
        /*04b0*/ 	.word	0x000022e0


	//   ....[10]....
        /*04b4*/ 	.word	0x000051d0


	//   ....[11]....
        /*04b8*/ 	.word	0x00005220


	//   ....[12]....
        /*04bc*/ 	.word	0x00005280


	//   ....[13]....
        /*04c0*/ 	.word	0x000052d0


	//   ....[14]....
        /*04c4*/ 	.word	0x00005330


	//   ....[15]....
        /*04c8*/ 	.word	0x00005380


	//   ....[16]....
        /*04cc*/ 	.word	0x000053e0


	//   ....[17]....
        /*04d0*/ 	.word	0x00005430


	//   ....[18]....
        /*04d4*/ 	.word	0x00005490


	//   ....[19]....
        /*04d8*/ 	.word	0x000054e0


	//----- nvinfo : EIATTR_EXIT_INSTR_OFFSETS
	.align		4
.L_2993:
        /*04dc*/ 	.byte	0x04, 0x1c
        /*04de*/ 	.short	(.L_2995 - .L_2994)


	//   ....[0]....
.L_2994:
        /*04e0*/ 	.word	0x00005170


	//----- nvinfo : EIATTR_MAX_THREADS
	.align		4
.L_2995:
        /*04e4*/ 	.byte	0x04, 0x05
        /*04e6*/ 	.short	(.L_2997 - .L_2996)
.L_2996:
        /*04e8*/ 	.word	0x00000080
        /*04ec*/ 	.word	0x00000001
        /*04f0*/ 	.word	0x00000001


	//----- nvinfo : EIATTR_CRS_STACK_SIZE
	.align		4
.L_2997:
        /*04f4*/ 	.byte	0x04, 0x1e
        /*04f6*/ 	.short	(.L_2999 - .L_2998)
.L_2998:
        /*04f8*/ 	.word	0x00000000


	//----- nvinfo : EIATTR_CBANK_PARAM_SIZE
	.align		4
.L_2999:
        /*04fc*/ 	.byte	0x03, 0x19
        /*04fe*/ 	.short	0x0128


	//----- nvinfo : EIATTR_PARAM_CBANK
	.align		4
        /*0500*/ 	.byte	0x04, 0x0a
        /*0502*/ 	.short	(.L_3001 - .L_3000)
	.align		4
.L_3000:
        /*0504*/ 	.word	index@(.nv.constant0._ZN10layer_norm13ln_bwd_kernelINS_13Kernel_traitsIf13__nv_bfloat16fS2_fjLj4096ELj1ELj1ELj4ELj16ENS_18Kernel_traits_baseILj4096EfS2_fS2_fjLj128EEEEELb1ELb1ELb0ELb1EEEvNS_9BwdParamsE)
        /*0508*/ 	.short	0x0210
        /*050a*/ 	.short	0x0128


	//----- nvinfo : EIATTR_SW_WAR
	.align		4
.L_3001:
        /*050c*/ 	.byte	0x04, 0x36
        /*050e*/ 	.short	(.L_3003 - .L_3002)
.L_3002:
        /*0510*/ 	.word	0x00000008
.L_3003:


//--------------------- .nv.info._ZN10layer_norm22ln_bwd_finalize_kernelINS_22Kernel_traits_finalizeILj4096Ef13__nv_bfloat16fS2_fjLb1ELj1024ELj4ENS_18Kernel_traits_baseILj4096EfS2_fS2_fjLj1024EEEEELb1ELb0EEEvNS_9BwdParamsE --------------------------
	.section	.nv.info._ZN10layer_norm22ln_bwd_finalize_kernelINS_22Kernel_traits_finalizeILj4096Ef13__nv_bfloat16fS2_fjLb1ELj1024ELj4ENS_18Kernel_traits_baseILj4096EfS2_fS2_fjLj1024EEEEELb1ELb0EEEvNS_9BwdParamsE,"",@"SHT_CUDA_INFO"
	.sectionflags	@""
	.align	4


	//----- nvinfo : EIATTR_CUDA_API_VERSION
	.align		4
        /*0000*/ 	.byte	0x04, 0x37
        /*0002*/ 	.short	(.L_3005 - .L_3004)
.L_3004:
        /*0004*/ 	.word	0x00000082


	//----- nvinfo : EIATTR_KPARAM_INFO
	.align		4
.L_3005:
        /*0008*/ 	.byte	0x04, 0x17
        /*000a*/ 	.short	(.L_3007 - .L_3006)
.L_3006:
        /*000c*/ 	.word	0x00000000
        /*0010*/ 	.short	0x0000
        /*0012*/ 	.short	0x0000
        /*0014*/ 	.byte	0x00, 0xf0, 0xa1, 0x04


	//----- nvinfo : EIATTR_SPARSE_MMA_MASK
	.align		4
.L_3007:
        /*0018*/ 	.byte	0x03, 0x50
        /*001a*/ 	.short	0x0000


	//----- nvinfo : EIATTR_MAXREG_COUNT
	.align		4
        /*001c*/ 	.byte	0x03, 0x1b
        /*001e*/ 	.short	0x0040


	//----- nvinfo : EIATTR_NUM_BARRIERS
	.align		4
        /*0020*/ 	.byte	0x02, 0x4c
        /*0022*/ 	.byte	0x01
	.zero		1


	//----- nvinfo : EIATTR_MERCURY_ISA_VERSION
	.align		4
        /*0024*/ 	.byte	0x03, 0x5f
        /*0026*/ 	.short	0x0101


	//----- nvinfo : EIATTR_COOP_GROUP_MASK_REGIDS
	.align		4
        /*0028*/ 	.byte	0x04, 0x29
        /*002a*/ 	.short	(.L_3009 - .L_3008)


	//   ....[0]....
.L_3008:
        /*002c*/ 	.word	0xffffffff


	//   ....[1]....
        /*0030*/ 	.word	0xffffffff


	//   ....[2]....
        /*0034*/ 	.word	0xffffffff


	//   ....[3]....
        /*0038*/ 	.word	0xffffffff


	//   ....[4]....
        /*003c*/ 	.word	0xffffffff


	//   ....[5]....
        /*0040*/ 	.word	0xffffffff


	//   ....[6]....
        /*0044*/ 	.word	0xffffffff


	//   ....[7]....
        /*0048*/ 	.word	0xffffffff


	//   ....[8]....
        /*004c*/ 	.word	0xffffffff


	//   ....[9]....
        /*0050*/ 	.word	0xffffffff


	//   ....[10]....
        /*0054*/ 	.word	0xffffffff


	//   ....[11]....
        /*0058*/ 	.word	0xffffffff


	//   ....[12]....
        /*005c*/ 	.word	0xffffffff


	//   ....[13]....
        /*0060*/ 	.word	0xffffffff


	//   ....[14]....
        /*0064*/ 	.word	0xffffffff


	//   ....[15]....
        /*0068*/ 	.word	0x05000014


	//   ....[16]....
        /*006c*/ 	.word	0x05000014


	//   ....[17]....
        /*0070*/ 	.word	0x05000014


	//   ....[18]....
        /*0074*/ 	.word	0x05000014


	//   ....[19]....
        /*0078*/ 	.word	0x05000014


	//   ....[20]....
        /*007c*/ 	.word	0x05000014


	//   ....[21]....
        /*0080*/ 	.word	0x05000014


	//   ....[22]....
        /*0084*/ 	.word	0x05000014


	//   ....[23]....
        /*0088*/ 	.word	0x05000014


	//   ....[24]....
        /*008c*/ 	.word	0x05000014


	//   ....[25]....
        /*0090*/ 	.word	0x05000014


	//   ....[26]....
        /*0094*/ 	.word	0x05000014


	//   ....[27]....
        /*0098*/ 	.word	0x05000014


	//   ....[28]....
        /*009c*/ 	.word	0x05000014


	//   ....[29]....
        /*00a0*/ 	.word	0x05000014


	//----- nvinfo : EIATTR_COOP_GROUP_INSTR_OFFSETS
	.align		4
.L_3009:
        /*00a4*/ 	.byte	0x04, 0x28
        /*00a6*/ 	.short	(.L_3011 - .L_3010)


	//   ....[0]....
.L_3010:
        /*00a8*/ 	.word	0x00000ad0


	//   ....[1]....
        /*00ac*/ 	.word	0x00000ae0


	//   ....[2]....
        /*00b0*/ 	.word	0x00000af0


	//   ....[3]....
        /*00b4*/ 	.word	0x00000b20


	//   ....[4]....
        /*00b8*/ 	.word	0x00000b40


	//   ....[5]....
        /*00bc*/ 	.word	0x00000b50


	//   ....[6]....
        /*00c0*/ 	.word	0x00000b90


	//   ....[7]....
        /*00c4*/ 	.word	0x00000ba0


	//   ....[8]....
        /*00c8*/ 	.word	0x00000bb0


	//   ....[9]....
        /*00cc*/ 	.word	0x00000be0


	//   ....[10]....
        /*00d0*/ 	.word	0x00000c00


	//   ....[11]....
        /*00d4*/ 	.word	0x00000c10


	//   ....[12]....
        /*00d8*/ 	.word	0x00000c40


	//   ....[13]....
        /*00dc*/ 	.word	0x00000c60


	//   ....[14]....
        /*00e0*/ 	.word	0x00000c70


	//   ....[15]....
        /*00e4*/ 	.word	0x00000ef0


	//   ....[16]....
        /*00e8*/ 	.word	0x00000f60


	//   ....[17]....
        /*00ec*/ 	.word	0x00000fd0


	//   ....[18]....
        /*00f0*/ 	.word	0x00001040


	//   ....[19]....
        /*00f4*/ 	.word	0x000010b0


	//   ....[20]....
        /*00f8*/ 	.word	0x00001110


	//   ....[21]....
        /*00fc*/ 	.word	0x00001180


	//   ....[22]....
        /*0100*/ 	.word	0x000011f0


	//   ....[23]....
        /*0104*/ 	.word	0x00001260


	//   ....[24]....
        /*0108*/ 	.word	0x000012d0


	//   ....[25]....
        /*010c*/ 	.word	0x00001330


	//   ....[26]....
        /*0110*/ 	.word	0x000013a0


	//   ....[27]....
        /*0114*/ 	.word	0x00001410


	//   ....[28]....
        /*0118*/ 	.word	0x00001480


	//   ....[29]....
        /*011c*/ 	.word	0x000014f0


	//----- nvinfo : EIATTR_EXIT_INSTR_OFFSETS
	.align		4
.L_3011:
        /*0120*/ 	.byte	0x04, 0x1c
        /*0122*/ 	.short	(.L_3013 - .L_3012)


	//   ....[0]....
.L_3012:
        /*0124*/ 	.word	0x00000070


	//   ....[1]....
        /*0128*/ 	.word	0x00000e90


	//----- nvinfo : EIATTR_MAX_THREADS
	.align		4
.L_3013:
        /*012c*/ 	.byte	0x04, 0x05
        /*012e*/ 	.short	(.L_3015 - .L_3014)
.L_3014:
        /*0130*/ 	.word	0x00000400
        /*0134*/ 	.word	0x00000001
        /*0138*/ 	.word	0x00000001


	//----- nvinfo : EIATTR_CRS_STACK_SIZE
	.align		4
.L_3015:
        /*013c*/ 	.byte	0x04, 0x1e
        /*013e*/ 	.short	(.L_3017 - .L_3016)
.L_3016:
        /*0140*/ 	.word	0x00000000


	//----- nvinfo : EIATTR_CBANK_PARAM_SIZE
	.align		4
.L_3017:
        /*0144*/ 	.byte	0x03, 0x19
        /*0146*/ 	.short	0x0128


	//----- nvinfo : EIATTR_PARAM_CBANK
	.align		4
        /*0148*/ 	.byte	0x04, 0x0a
        /*014a*/ 	.short	(.L_3019 - .L_3018)
	.align		4
.L_3018:
        /*014c*/ 	.word	index@(.nv.constant0._ZN10layer_norm22ln_bwd_finalize_kernelINS_22Kernel_traits_finalizeILj4096Ef13__nv_bfloat16fS2_fjLb1ELj1024ELj4ENS_18Kernel_traits_baseILj4096EfS2_fS2_fjLj1024EEEEELb1ELb0EEEvNS_9BwdParamsE)
        /*0150*/ 	.short	0x0210
        /*0152*/ 	.short	0x0128


	//----- nvinfo : EIATTR_SW_WAR
	.align		4
.L_3019:
        /*0154*/ 	.byte	0x04, 0x36
        /*0156*/ 	.short	(.L_3021 - .L_3020)
.L_3020:
        /*0158*/ 	.word	0x00000008
.L_3021:


//--------------------- .nv.info._ZN10layer_norm13ln_bwd_kernelINS_13Kernel_traitsIf13__nv_bfloat16fS2_fjLj4096ELj1ELj1ELj4ELj16ENS_18Kernel_traits_baseILj4096EfS2_fS2_fjLj128EEEEELb1ELb1ELb1ELb0EEEvNS_9BwdParamsE --------------------------
	.section	.nv.info._ZN10layer_norm13ln_bwd_kernelINS_13Kernel_traitsIf13__nv_bfloat16fS2_fjLj4096ELj1ELj1ELj4ELj16ENS_18Kernel_traits_baseILj4096EfS2_fS2_fjLj128EEEEELb1ELb1ELb1ELb0EEEvNS_9BwdParamsE,"",@"SHT_CUDA_INFO"
	.sectionflags	@""
	.align	4


	//----- nvinfo : EIATTR_CUDA_API_VERSION
	.align		4
        /*0000*/ 	.byte	0x04, 0x37
        /*0002*/ 	.short	(.L_3023 - .L_3022)
.L_3022:
        /*0004*/ 	.word	0x00000082


	//----- nvinfo : EIATTR_KPARAM_INFO
	.align		4
.L_3023:
        /*0008*/ 	.byte	0x04, 0x17
        /*000a*/ 	.short	(.L_3025 - .L_3024)
.L_3024:
        /*000c*/ 	.word	0x00000000
        /*0010*/ 	.short	0x0000
        /*0012*/ 	.short	0x0000
        /*0014*/ 	.byte	0x00, 0xf0, 0xa1, 0x04


	//----- nvinfo : EIATTR_SPARSE_MMA_MASK
	.align		4
.L_3025:
        /*0018*/ 	.byte	0x03, 0x50
        /*001a*/ 	.short	0x0000


	//----- nvinfo : EIATTR_MAXREG_COUNT
	.align		4
        /*001c*/ 	.byte	0x03, 0x1b
        /*001e*/ 	.short	0x00ff


	//----- nvinfo : EIATTR_NUM_BARRIERS
	.align		4
        /*0020*/ 	.byte	0x02, 0x4c
        /*0022*/ 	.byte	0x01
	.zero		1


	//----- nvinfo : EIATTR_ANNOTATIONS
	.align		4
        /*0024*/ 	.byte	0x04, 0x55
        /*0026*/ 	.short	(.L_3027 - .L_3026)


	//   ....[0]....
.L_3026:
        /* <DEDUP_REMOVED lines=58> */


	//----- nvinfo : EIATTR_MERCURY_ISA_VERSION
	.align		4
.L_3027:
        /*03b8*/ 	.byte	0x03, 0x5f
        /*03ba*/ 	.short	0x0101


	//----- nvinfo : EIATTR_COOP_GROUP_MASK_REGIDS
	.align		4
        /*03bc*/ 	.byte	0x04, 0x29
        /*03be*/ 	.short	(.L_3029 - .L_3028)


	//   ....[0]....
.L_3028:
        /*03c0*/ 	.word	0xffffffff


	//   ....[1]....
        /*03c4*/ 	.word	0xffffffff


	//   ....[2]....
        /*03c8*/ 	.word	0xffffffff


	//   ....[3]....
        /*03cc*/ 	.word	0xffffffff


	//   ....[4]....
        /*03d0*/ 	.word	0xffffffff


	//   ....[5]....
        /*03d4*/ 	.word	0xffffffff


	//   ....[6]....
        /*03d8*/ 	.word	0xffffffff


	//   ....[7]....
        /*03dc*/ 	.word	0xffffffff


	//   ....[8]....
        /*03e0*/ 	.word	0xffffffff


	//   ....[9]....
        /*03e4*/ 	.word	0xffffffff


	//   ....[10]....
        /*03e8*/ 	.word	0x050000b9


	//   ....[11]....
        /*03ec*/ 	.word	0x050000b9


	//   ....[12]....
        /*03f0*/ 	.word	0x050000b9


	//   ....[13]....
        /*03f4*/ 	.word	0x050000b9


	//   ....[14]....
        /*03f8*/ 	.word	0x050000b9


	//   ....[15]....
        /*03fc*/ 	.word	0x050000b9


	//   ....[16]....
        /*0400*/ 	.word	0x050000b9


	//   ....[17]....
        /*0404*/ 	.word	0x050000b9


	//   ....[18]....
        /*0408*/ 	.word	0x050000b9


	//   ....[19]....
        /*040c*/ 	.word	0x050000b9


	//----- nvinfo : EIATTR_COOP_GROUP_INSTR_OFFSETS
	.align		4
.L_3029:
        /*0410*/ 	.byte	0x04, 0x28
        /*0412*/ 	.short	(.L_3031 - .L_3030)


	//   ....[0]....
.L_3030:
        /*0414*/ 	.word	0x00002900


	//   ....[1]....
        /*0418*/ 	.word	0x00002920


	//   ....[2]....
        /*041c*/ 	.word	0x00002940


	//   ....[3]....
        /*0420*/ 	.word	0x00002960


	//   ....[4]....
        /*0424*/ 	.word	0x00002980


	//   ....[5]....
        /*0428*/ 	.word	0x000029a0


	//   ....[6]....
        /*042c*/ 	.word	0x000029c0


	//   ....[7]....
        /*0430*/ 	.word	0x000029e0


	//   ....[8]....
        /*0434*/ 	.word	0x000029f0


	//   ....[9]....
        /*0438*/ 	.word	0x00002a10


	//   ....[10]....
        /*043c*/ 	.word	0x00007730


	//   ....[11]....
        /*0440*/ 	.word	0x000077a0


	//   ....[12]....
        /*0444*/ 	.word	0x00007810


	//   ....[13]....
        /*0448*/ 	.word	0x00007880


	//   ....[14]....
        /*044c*/ 	.word	0x000078f0


	//   ....[15]....
        /*0450*/ 	.word	0x00007960


	//   ....[16]....
        /*0454*/ 	.word	0x000079d0


	//   ....[17]....
        /*0458*/ 	.word	0x00007a40


	//   ....[18]....
        /*045c*/ 	.word	0x00007ab0


	//   ....[19]....
        /*0460*/ 	.word	0x00007b00


	//----- nvinfo : EIATTR_EXIT_INSTR_OFFSETS
	.align		4
.L_3031:
        /*0464*/ 	.byte	0x04, 0x1c
        /*0466*/ 	.short	(.L_3033 - .L_3032)


	//   ....[0]....
.L_3032:
        /*0468*/ 	.word	0x00007600


	//   ....[1]....
        /*046c*/ 	.word	0x000076d0


	//----- nvinfo : EIATTR_MAX_THREADS
	.align		4
.L_3033:
        /*0470*/ 	.byte	0x04, 0x05
        /*0472*/ 	.short	(.L_3035 - .L_3034)
.L_3034:
        /*0474*/ 	.word	0x00000080
        /*0478*/ 	.word	0x00000001
        /*047c*/ 	.word	0x00000001


	//----- nvinfo : EIATTR_CRS_STACK_SIZE
	.align		4
.L_3035:
        /*0480*/ 	.byte	0x04, 0x1e
        /*0482*/ 	.short	(.L_3037 - .L_3036)
.L_3036:
        /*0484*/ 	.word	0x00000000


	//----- nvinfo : EIATTR_CBANK_PARAM_SIZE
	.align		4
.L_3037:
        /*0488*/ 	.byte	0x03, 0x19
        /*048a*/ 	.short	0x0128


	//----- nvinfo : EIATTR_PARAM_CBANK
	.align		4
        /*048c*/ 	.byte	0x04, 0x0a
        /*048e*/ 	.short	(.L_3039 - .L_3038)
	.align		4
.L_3038:
        /*0490*/ 	.word	index@(.nv.constant0._ZN10layer_norm13ln_bwd_kernelINS_13Kernel_traitsIf13__nv_bfloat16fS2_fjLj4096ELj1ELj1ELj4ELj16ENS_18Kernel_traits_baseILj4096EfS2_fS2_fjLj128EEEEELb1ELb1ELb1ELb0EEEvNS_9BwdParamsE)
        /*0494*/ 	.short	0x0210
        /*0496*/ 	.short	0x0128


	//----- nvinfo : EIATTR_SW_WAR
	.align		4
.L_3039:
        /*0498*/ 	.byte	0x04, 0x36
        /*049a*/ 	.short	(.L_3041 - .L_3040)
.L_3040:
        /*049c*/ 	.word	0x00000008
.L_3041:


//--------------------- .nv.info._ZN10layer_norm22ln_bwd_finalize_kernelINS_22Kernel_traits_finalizeILj4096Ef13__nv_bfloat16fS2_fjLb1ELj1024ELj4ENS_18Kernel_traits_baseILj4096EfS2_fS2_fjLj1024EEEEELb1ELb1EEEvNS_9BwdParamsE --------------------------
	.section	.nv.info._ZN10layer_norm22ln_bwd_finalize_kernelINS_22Kernel_traits_finalizeILj4096Ef13__nv_bfloat16fS2_fjLb1ELj1024ELj4ENS_18Kernel_traits_baseILj4096EfS2_fS2_fjLj1024EEEEELb1ELb1EEEvNS_9BwdParamsE,"",@"SHT_CUDA_INFO"
	.sectionflags	@""
	.align	4


	//----- nvinfo : EIATTR_CUDA_API_VERSION
	.align		4
        /*0000*/ 	.byte	0x04, 0x37
        /*0002*/ 	.short	(.L_3043 - .L_3042)
.L_3042:
        /*0004*/ 	.word	0x00000082


	//----- nvinfo : EIATTR_KPARAM_INFO
	.align		4
.L_3043:
        /*0008*/ 	.byte	0x04, 0x17
        /*000a*/ 	.short	(.L_3045 - .L_3044)
.L_3044:
        /*000c*/ 	.word	0x00000000
        /*0010*/ 	.short	0x0000
        /*0012*/ 	.short	0x0000
        /*0014*/ 	.byte	0x00, 0xf0, 0xa1, 0x04


	//----- nvinfo : EIATTR_SPARSE_MMA_MASK
	.align		4
.L_3045:
        /*0018*/ 	.byte	0x03, 0x50
        /*001a*/ 	.short	0x0000


	//----- nvinfo : EIATTR_MAXREG_COUNT
	.align		4
        /*001c*/ 	.byte	0x03, 0x1b
        /*001e*/ 	.short	0x0040


	//----- nvinfo : EIATTR_NUM_BARRIERS
	.align		4
        /*0020*/ 	.byte	0x02, 0x4c
        /*0022*/ 	.byte	0x01
	.zero		1


	//----- nvinfo : EIATTR_MERCURY_ISA_VERSION
	.align		4
        /*0024*/ 	.byte	0x03, 0x5f
        /*0026*/ 	.short	0x0101


	//----- nvinfo : EIATTR_COOP_GROUP_MASK_REGIDS
	.align		4
        /*0028*/ 	.byte	0x04, 0x29
        /*002a*/ 	.short	(.L_3047 - .L_3046)


	//   ....[0]....
.L_3046:
        /*002c*/ 	.word	0xffffffff


	//   ....[1]....
        /*0030*/ 	.word	0xffffffff


	//   ....[2]....
        /*0034*/ 	.word	0xffffffff


	//   ....[3]....
        /*0038*/ 	.word	0xffffffff


	//   ....[4]....
        /*003c*/ 	.word	0xffffffff


	//   ....[5]....
        /*0040*/ 	.word	0xffffffff


	//   ....[6]....
        /*0044*/ 	.word	0xffffffff


	//   ....[7]....
        /*0048*/ 	.word	0xffffffff


	//   ....[8]....
        /*004c*/ 	.word	0xffffffff


	//   ....[9]....
        /*0050*/ 	.word	0xffffffff


	//   ....[10]....
        /*0054*/ 	.word	0xffffffff


	//   ....[11]....
        /*0058*/ 	.word	0xffffffff


	//   ....[12]....
        /*005c*/ 	.word	0xffffffff


	//   ....[13]....
        /*0060*/ 	.word	0xffffffff


	//   ....[14]....
        /*0064*/ 	.word	0xffffffff


	//   ....[15]....
        /*0068*/ 	.word	0x05000014


	//   ....[16]....
        /*006c*/ 	.word	0x05000014


	//   ....[17]....
        /*0070*/ 	.word	0x05000014


	//   ....[18]....
        /*0074*/ 	.word	0x05000014


	//   ....[19]....
        /*0078*/ 	.word	0x05000014


	//   ....[20]....
        /*007c*/ 	.word	0x05000014


	//   ....[21]....
        /*0080*/ 	.word	0x05000014


	//   ....[22]....
        /*0084*/ 	.word	0x05000014


	//   ....[23]....
        /*0088*/ 	.word	0x05000014


	//   ....[24]....
        /*008c*/ 	.word	0x05000014


	//   ....[25]....
        /*0090*/ 	.word	0x05000014


	//   ....[26]....
        /*0094*/ 	.word	0x05000014


	//   ....[27]....
        /*0098*/ 	.word	0x05000014


	//   ....[28]....
        /*009c*/ 	.word	0x05000014


	//   ....[29]....
        /*00a0*/ 	.word	0x05000014


	//----- nvinfo : EIATTR_COOP_GROUP_INSTR_OFFSETS
	.align		4
.L_3047:
        /*00a4*/ 	.byte	0x04, 0x28
        /*00a6*/ 	.short	(.L_3049 - .L_3048)


	//   ....[0]....
.L_3048:
        /*00a8*/ 	.word	0x00000ab0


	//   ....[1]....
        /*00ac*/ 	.word	0x00000ac0


	//   ....[2]....
        /*00b0*/ 	.word	0x00000ad0


	//   ....[3]....
        /*00b4*/ 	.word	0x00000b00


	//   ....[4]....
        /*00b8*/ 	.word	0x00000b20


	//   ....[5]....
        /*00bc*/ 	.word	0x00000b30


	//   ....[6]....
        /*00c0*/ 	.word	0x00000b60


	//   ....[7]....
        /*00c4*/ 	.word	0x00000b80


	//   ....[8]....
        /*00c8*/ 	.word	0x00000b90


	//   ....[9]....
        /*00cc*/ 	.word	0x00000bc0


	//   ....[10]....
        /*00d0*/ 	.word	0x00000be0


	//   ....[11]....
        /*00d4*/ 	.word	0x00000bf0


	//   ....[12]....
        /*00d8*/ 	.word	0x00000c20


	//   ....[13]....
        /*00dc*/ 	.word	0x00000c40


	//   ....[14]....
        /*00e0*/ 	.word	0x00000c50


	//   ....[15]....
        /*00e4*/ 	.word	0x00000eb0


	//   ....[16]....
        /*00e8*/ 	.word	0x00000f20


	//   ....[17]....
        /*00ec*/ 	.word	0x00000f90


	//   ....[18]....
        /*00f0*/ 	.word	0x00001000


	//   ....[19]....
        /*00f4*/ 	.word	0x00001070


	//   ....[20]....
        /*00f8*/ 	.word	0x000010d0


	//   ....[21]....
        /*00fc*/ 	.word	0x00001140


	//   ....[22]....
        /*0100*/ 	.word	0x000011b0


	//   ....[23]....
        /*0104*/ 	.word	0x00001220


	//   ....[24]....
        /*0108*/ 	.word	0x00001290


	//   ....[25]....
        /*010c*/ 	.word	0x000012f0


	//   ....[26]....
        /*0110*/ 	.word	0x00001360


	//   ....[27]....
        /*0114*/ 	.word	0x000013d0


	//   ....[28]....
        /*0118*/ 	.word	0x00001440


	//   ....[29]....
        /*011c*/ 	.word	0x000014b0


	//----- nvinfo : EIATTR_EXIT_INSTR_OFFSETS
	.align		4
.L_3049:
        /*0120*/ 	.byte	0x04, 0x1c
        /*0122*/ 	.short	(.L_3051 - .L_3050)


	//   ....[0]....
.L_3050:
        /*0124*/ 	.word	0x00000070


	//   ....[1]....
        /*0128*/ 	.word	0x00000e50


	//----- nvinfo : EIATTR_MAX_THREADS
	.align		4
.L_3051:
        /*012c*/ 	.byte	0x04, 0x05
        /*012e*/ 	.short	(.L_3053 - .L_3052)
.L_3052:
        /*0130*/ 	.word	0x00000400
        /*0134*/ 	.word	0x00000001
        /*0138*/ 	.word	0x00000001


	//----- nvinfo : EIATTR_CRS_STACK_SIZE
	.align		4
.L_3053:
        /*013c*/ 	.byte	0x04, 0x1e
        /*013e*/ 	.short	(.L_3055 - .L_3054)
.L_3054:
        /*0140*/ 	.word	0x00000000


	//----- nvinfo : EIATTR_CBANK_PARAM_SIZE
	.align		4
.L_3055:
        /*0144*/ 	.byte	0x03, 0x19
        /*0146*/ 	.short	0x0128


	//----- nvinfo : EIATTR_PARAM_CBANK
	.align		4
        /*0148*/ 	.byte	0x04, 0x0a
        /*014a*/ 	.short	(.L_3057 - .L_3056)
	.align		4
.L_3056:
        /*014c*/ 	.word	index@(.nv.constant0._ZN10layer_norm22ln_bwd_finalize_kernelINS_22Kernel_traits_finalizeILj4096Ef13__nv_bfloat16fS2_fjLb1ELj1024ELj4ENS_18Kernel_traits_baseILj4096EfS2_fS2_fjLj1024EEEEELb1ELb1EEEvNS_9BwdParamsE)
        /*0150*/ 	.short	0x0210
        /*0152*/ 	.short	0x0128


	//----- nvinfo : EIATTR_SW_WAR
	.align		4
.L_3057:
        /*0154*/ 	.byte	0x04, 0x36
        /*0156*/ 	.short	(.L_3059 - .L_3058)
.L_3058:
        /*0158*/ 	.word	0x00000008
.L_3059:


//--------------------- .nv.info._ZN10layer_norm13ln_bwd_kernelINS_13Kernel_traitsIf13__nv_bfloat16fS2_fjLj4096ELj1ELj1ELj4ELj16ENS_18Kernel_traits_baseILj4096EfS2_fS2_fjLj128EEEEELb1ELb1ELb1ELb1EEEvNS_9BwdParamsE --------------------------
	.section	.nv.info._ZN10layer_norm13ln_bwd_kernelINS_13Kernel_traitsIf13__nv_bfloat16fS2_fjLj4096ELj1ELj1ELj4ELj16ENS_18Kernel_traits_baseILj4096EfS2_fS2_fjLj128EEEEELb1ELb1ELb1ELb1EEEvNS_9BwdParamsE,"",@"SHT_CUDA_INFO"
	.sectionflags	@""
	.align	4


	//----- nvinfo : EIATTR_CUDA_API_VERSION
	.align		4
        /*0000*/ 	.byte	0x04, 0x37
        /*0002*/ 	.short	(.L_3061 - .L_3060)
.L_3060:
        /*0004*/ 	.word	0x00000082


	//----- nvinfo : EIATTR_KPARAM_INFO
	.align		4
.L_3061:
        /*0008*/ 	.byte	0x04, 0x17
        /*000a*/ 	.short	(.L_3063 - .L_3062)
.L_3062:
        /*000c*/ 	.word	0x00000000
        /*0010*/ 	.short	0x0000
        /*0012*/ 	.short	0x0000
        /*0014*/ 	.byte	0x00, 0xf0, 0xa1, 0x04


	//----- nvinfo : EIATTR_SPARSE_MMA_MASK
	.align		4
.L_3063:
        /*0018*/ 	.byte	0x03, 0x50
        /*001a*/ 	.short	0x0000


	//----- nvinfo : EIATTR_MAXREG_COUNT
	.align		4
        /*001c*/ 	.byte	0x03, 0x1b
        /*001e*/ 	.short	0x00ff


	//----- nvinfo : EIATTR_NUM_BARRIERS
	.align		4
        /*0020*/ 	.byte	0x02, 0x4c
        /*0022*/ 	.byte	0x01
	.zero		1


	//----- nvinfo : EIATTR_ANNOTATIONS
	.align		4
        /*0024*/ 	.byte	0x04, 0x55
        /*0026*/ 	.short	(.L_3065 - .L_3064)


	//   ....[0]....
.L_3064:
        /* <DEDUP_REMOVED lines=48> */


	//----- nvinfo : EIATTR_MERCURY_ISA_VERSION
	.align		4
.L_3065:
        /*0318*/ 	.byte	0x03, 0x5f
        /*031a*/ 	.short	0x0101


	//----- nvinfo : EIATTR_COOP_GROUP_MASK_REGIDS
	.align		4
        /*031c*/ 	.byte	0x04, 0x29
        /*031e*/ 	.short	(.L_3067 - .L_3066)


	//   ....[0]....
.L_3066:
        /*0320*/ 	.word	0xffffffff


	//   ....[1]....
        /*0324*/ 	.word	0xffffffff


	//   ....[2]....
        /*0328*/ 	.word	0xffffffff


	//   ....[3]....
        /*032c*/ 	.word	0xffffffff


	//   ....[4]....
        /*0330*/ 	.word	0xffffffff


	//   ....[5]....
        /*0334*/ 	.word	0xffffffff


	//   ....[6]....
        /*0338*/ 	.word	0xffffffff


	//   ....[7]....
        /*033c*/ 	.word	0xffffffff


	//   ....[8]....
        /*0340*/ 	.word	0xffffffff


	//   ....[9]....
        /*0344*/ 	.word	0xffffffff


	//   ....[10]....
        /*0348*/ 	.word	0x050000c0


	//   ....[11]....
        /*034c*/ 	.word	0x050000c0


	//   ....[12]....
        /*0350*/ 	.word	0x050000c0


	//   ....[13]....
        /*0354*/ 	.word	0x050000c0


	//   ....[14]....
        /*0358*/ 	.word	0x050000c0


	//   ....[15]....
        /*035c*/ 	.word	0x050000c0


	//   ....[16]....
        /*0360*/ 	.word	0x050000c0


	//   ....[17]....
        /*0364*/ 	.word	0x050000c0


	//   ....[18]....
        /*0368*/ 	.word	0x050000c0


	//   ....[19]....
        /*036c*/ 	.word	0x050000c0


	//----- nvinfo : EIATTR_COOP_GROUP_INSTR_OFFSETS
	.align		4
.L_3067:
        /*0370*/ 	.byte	0x04, 0x28
        /*0372*/ 	.short	(.L_3069 - .L_3068)


	//   ....[0]....
.L_3068:
        /*0374*/ 	.word	0x000027b0


	//   ....[1]....
        /*0378*/ 	.word	0x000027d0


	//   ....[2]....
        /*037c*/ 	.word	0x000027f0


	//   ....[3]....
        /*0380*/ 	.word	0x00002810


	//   ....[4]....
        /*0384*/ 	.word	0x00002830


	//   ....[5]....
        /*0388*/ 	.word	0x00002850


	//   ....[6]....
        /*038c*/ 	.word	0x00002870


	//   ....[7]....
        /*0390*/ 	.word	0x00002890


	//   ....[8]....
        /*0394*/ 	.word	0x000028a0


	//   ....[9]....
        /*0398*/ 	.word	0x000028c0


	//   ....[10]....
        /*039c*/ 	.word	0x00006fa0


	//   ....[11]....
        /*03a0*/ 	.word	0x00007010


	//   ....[12]....
        /*03a4*/ 	.word	0x00007090


	//   ....[13]....
        /*03a8*/ 	.word	0x00007100


	//   ....[14]....
        /*03ac*/ 	.word	0x00007180


	//   ....[15]....
        /*03b0*/ 	.word	0x000071f0


	//   ....[16]....
        /*03b4*/ 	.word	0x00007270


	//   ....[17]....
        /*03b8*/ 	.word	0x000072e0


	//   ....[18]....
        /*03bc*/ 	.word	0x00007360


	//   ....[19]....
        /*03c0*/ 	.word	0x000073b0


	//----- nvinfo : EIATTR_EXIT_INSTR_OFFSETS
	.align		4
.L_3069:
        /*03c4*/ 	.byte	0x04, 0x1c
        /*03c6*/ 	.short	(.L_3071 - .L_3070)


	//   ....[0]....
.L_3070:
        /*03c8*/ 	.word	0x00006f40


	//----- nvinfo : EIATTR_MAX_THREADS
	.align		4
.L_3071:
        /*03cc*/ 	.byte	0x04, 0x05
        /*03ce*/ 	.short	(.L_3073 - .L_3072)
.L_3072:
        /*03d0*/ 	.word	0x00000080
        /*03d4*/ 	.word	0x00000001
        /*03d8*/ 	.word	0x00000001


	//----- nvinfo : EIATTR_CRS_STACK_SIZE
	.align		4
.L_3073:
        /*03dc*/ 	.byte	0x04, 0x1e
        /*03de*/ 	.short	(.L_3075 - .L_3074)
.L_3074:
        /*03e0*/ 	.word	0x00000000


	//----- nvinfo : EIATTR_CBANK_PARAM_SIZE
	.align		4
.L_3075:
        /*03e4*/ 	.byte	0x03, 0x19
        /*03e6*/ 	.short	0x0128


	//----- nvinfo : EIATTR_PARAM_CBANK
	.align		4
        /*03e8*/ 	.byte	0x04, 0x0a
        /*03ea*/ 	.short	(.L_3077 - .L_3076)
	.align		4
.L_3076:
        /*03ec*/ 	.word	index@(.nv.constant0._ZN10layer_norm13ln_bwd_kernelINS_13Kernel_traitsIf13__nv_bfloat16fS2_fjLj4096ELj1ELj1ELj4ELj16ENS_18Kernel_traits_baseILj4096EfS2_fS2_fjLj128EEEEELb1ELb1ELb1ELb1EEEvNS_9BwdParamsE)
        /*03f0*/ 	.short	0x0210
        /*03f2*/ 	.short	0x0128


	//----- nvinfo : EIATTR_SW_WAR
	.align		4
.L_3077:
        /*03f4*/ 	.byte	0x04, 0x36
        /*03f6*/ 	.short	(.L_3079 - .L_3078)
.L_3078:
        /*03f8*/ 	.word	0x00000008
.L_3079:


//--------------------- .nv.info._ZN10layer_norm13ln_bwd_kernelINS_13Kernel_traitsIf6__halfS2_S2_fjLj4096ELj1ELj1ELj4ELj16ENS_18Kernel_traits_baseILj4096EfS2_S2_S2_fjLj128EEEEELb0ELb0ELb0ELb0EEEvNS_9BwdParamsE --------------------------
	.section	.nv.info._ZN10layer_norm13ln_bwd_kernelINS_13Kernel_traitsIf6__halfS2_S2_fjLj4096ELj1ELj1ELj4ELj16ENS_18Kernel_traits_baseILj4096EfS2_S2_S2_fjLj128EEEEELb0ELb0ELb0ELb0EEEvNS_9BwdParamsE,"",@"SHT_CUDA_INFO"
	.sectionflags	@""
	.align	4


	//----- nvinfo : EIATTR_CUDA_API_VERSION
	.align		4
        /*0000*/ 	.byte	0x04, 0x37
        /*0002*/ 	.short	(.L_3081 - .L_3080)
.L_3080:
        /*0004*/ 	.word	0x00000082


	//----- nvinfo : EIATTR_KPARAM_INFO
	.align		4
.L_3081:
        /*0008*/ 	.byte	0x04, 0x17
        /*000a*/ 	.short	(.L_3083 - .L_3082)
.L_3082:
        /*000c*/ 	.word	0x00000000
        /*0010*/ 	.short	0x0000
        /*0012*/ 	.short	0x0000
        /*0014*/ 	.byte	0x00, 0xf0, 0xa1, 0x04


	//----- nvinfo : EIATTR_SPARSE_MMA_MASK
	.align		4
.L_3083:
        /*0018*/ 	.byte	0x03, 0x50
        /*001a*/ 	.short	0x0000


	//----- nvinfo : EIATTR_MAXREG_COUNT
	.align		4
        /*001c*/ 	.byte	0x03, 0x1b
        /*001e*/ 	.short	0x00ff


	//----- nvinfo : EIATTR_NUM_BARRIERS
	.align		4
        /*0020*/ 	.byte	0x02, 0x4c
        /*0022*/ 	.byte	0x01
	.zero		1


	//----- nvinfo : EIATTR_MERCURY_ISA_VERSION
	.align		4
        /*0024*/ 	.byte	0x03, 0x5f
        /*0026*/ 	.short	0x0101


	//----- nvinfo : EIATTR_COOP_GROUP_MASK_REGIDS
	.align		4
        /*0028*/ 	.byte	0x04, 0x29
        /*002a*/ 	.short	(.L_3085 - .L_3084)


	//   ....[0]....
.L_3084:
        /*002c*/ 	.word	0xffffffff


	//   ....[1]....
        /*0030*/ 	.word	0xffffffff


	//   ....[2]....
        /*0034*/ 	.word	0xffffffff


	//   ....[3]....
        /*0038*/ 	.word	0xffffffff


	//   ....[4]....
        /*003c*/ 	.word	0xffffffff


	//   ....[5]....
        /*0040*/ 	.word	0xffffffff


	//   ....[6]....
        /*0044*/ 	.word	0xffffffff


	//   ....[7]....
        /*0048*/ 	.word	0xffffffff


	//   ....[8]....
        /*004c*/ 	.word	0xffffffff


	//   ....[9]....
        /*0050*/ 	.word	0xffffffff


	//   ....[10]....
        /*0054*/ 	.word	0x050000c5


	//   ....[11]....
        /*0058*/ 	.word	0x050000c5


	//   ....[12]....
        /*005c*/ 	.word	0x050000c5


	//   ....[13]....
        /*0060*/ 	.word	0x050000c5


	//   ....[14]....
        /*0064*/ 	.word	0x050000c5


	//   ....[15]....
        /*0068*/ 	.word	0x050000c5


	//   ....[16]....
        /*006c*/ 	.word	0x050000c5


	//   ....[17]....
        /*0070*/ 	.word	0x050000c5


	//   ....[18]....
        /*0074*/ 	.word	0x050000c5


	//   ....[19]....
        /*0078*/ 	.word	0x050000c5


	//----- nvinfo : EIATTR_COOP_GROUP_INSTR_OFFSETS
	.align		4
.L_3085:
        /*007c*/ 	.byte	0x04, 0x28
        /*007e*/ 	.short	(.L_3087 - .L_3086)


	//   ....[0]....
.L_3086:
        /*0080*/ 	.word	0x00001ce0


	//   ....[1]....
        /*0084*/ 	.word	0x00001cf0


	//   ....[2]....
        /*0088*/ 	.word	0x00001d20


	//   ....[3]....
        /*008c*/ 	.word	0x00001d30


	//   ....[4]....
        /*0090*/ 	.word	0x00001d60


	//   ....[5]....
        /*0094*/ 	.word	0x00001d70


	//   ....[6]....
        /*0098*/ 	.word	0x00001da0


	//   ....[7]....
        /*009c*/ 	.word	0x00001db0


	//   ....[8]....
        /*00a0*/ 	.word	0x00001de0


	//   ....[9]....
        /*00a4*/ 	.word	0x00001df0


	//   ....[10]....
        /*00a8*/ 	.word	0x00003860


	//   ....[11]....
        /*00ac*/ 	.word	0x000038b0


	//   ....[12]....
        /*00b0*/ 	.word	0x00003920


	//   ....[13]....
        /*00b4*/ 	.word	0x00003980


	//   ....[14]....
        /*00b8*/ 	.word	0x000039f0


	//   ....[15]....
        /*00bc*/ 	.word	0x00003a50


	//   ....[16]....
        /*00c0*/ 	.word	0x00003ac0


	//   ....[17]....
        /*00c4*/ 	.word	0x00003b20


	//   ....[18]....
        /*00c8*/ 	.word	0x00003b90


	//   ....[19]....
        /*00cc*/ 	.word	0x00003bf0


	//----- nvinfo : EIATTR_EXIT_INSTR_OFFSETS
	.align		4
.L_3087:
        /*00d0*/ 	.byte	0x04, 0x1c
        /*00d2*/ 	.short	(.L_3089 - .L_3088)


	//   ....[0]....
.L_3088:
        /*00d4*/ 	.word	0x00003770


	//   ....[1]....
        /*00d8*/ 	.word	0x00003800


	//----- nvinfo : EIATTR_MAX_THREADS
	.align		4
.L_3089:
        /*00dc*/ 	.byte	0x04, 0x05
        /*00de*/ 	.short	(.L_3091 - .L_3090)
.L_3090:
        /*00e0*/ 	.word	0x00000080
        /*00e4*/ 	.word	0x00000001
        /*00e8*/ 	.word	0x00000001


	//----- nvinfo : EIATTR_CRS_STACK_SIZE
	.align		4
.L_3091:
        /*00ec*/ 	.byte	0x04, 0x1e
        /*00ee*/ 	.short	(.L_3093 - .L_3092)
.L_3092:
        /*00f0*/ 	.word	0x00000000


	//----- nvinfo : EIATTR_CBANK_PARAM_SIZE
	.align		4
.L_3093:
        /*00f4*/ 	.byte	0x03, 0x19
        /*00f6*/ 	.short	0x0128


	//----- nvinfo : EIATTR_PARAM_CBANK
	.align		4
        /*00f8*/ 	.byte	0x04, 0x0a
        /*00fa*/ 	.short	(.L_3095 - .L_3094)
	.align		4
.L_3094:
        /*00fc*/ 	.word	index@(.nv.constant0._ZN10layer_norm13ln_bwd_kernelINS_13Kernel_traitsIf6__halfS2_S2_fjLj4096ELj1ELj1ELj4ELj16ENS_18Kernel_traits_baseILj4096EfS2_S2_S2_fjLj128EEEEELb0ELb0ELb0ELb0EEEvNS_9BwdParamsE)
        /*0100*/ 	.short	0x0210
        /*0102*/ 	.short	0x0128


	//----- nvinfo : EIATTR_SW_WAR
	.align		4
.L_3095:
        /*0104*/ 	.byte	0x04, 0x36
        /*0106*/ 	.short	(.L_3097 - .L_3096)
.L_3096:
        /*0108*/ 	.word	0x00000008
.L_3097:


//--------------------- .nv.info._ZN10layer_norm13ln_bwd_kernelINS_13Kernel_traitsIf6__halfS2_S2_fjLj4096ELj1ELj1ELj4ELj16ENS_18Kernel_traits_baseILj4096EfS2_S2_S2_fjLj128EEEEELb0ELb0ELb0ELb1EEEvNS_9BwdParamsE --------------------------
	.section	.nv.info._ZN10layer_norm13ln_bwd_kernelINS_13Kernel_traitsIf6__halfS2_S2_fjLj4096ELj1ELj1ELj4ELj16ENS_18Kernel_traits_baseILj4096EfS2_S2_S2_fjLj128EEEEELb0ELb0ELb0ELb1EEEvNS_9BwdParamsE,"",@"SHT_CUDA_INFO"
	.sectionflags	@""
	.align	4


	//----- nvinfo : EIATTR_CUDA_API_VERSION
	.align		4
        /*0000*/ 	.byte	0x04, 0x37
        /*0002*/ 	.short	(.L_3099 - .L_3098)
.L_3098:
        /*0004*/ 	.word	0x00000082


	//----- nvinfo : EIATTR_KPARAM_INFO
	.align		4
.L_3099:
        /*0008*/ 	.byte	0x04, 0x17
        /*000a*/ 	.short	(.L_3101 - .L_3100)
.L_3100:
        /*000c*/ 	.word	0x00000000
        /*0010*/ 	.short	0x0000
        /*0012*/ 	.short	0x0000
        /*0014*/ 	.byte	0x00, 0xf0, 0xa1, 0x04


	//----- nvinfo : EIATTR_SPARSE_MMA_MASK
	.align		4
.L_3101:
        /*0018*/ 	.byte	0x03, 0x50
        /*001a*/ 	.short	0x0000


	//----- nvinfo : EIATTR_MAXREG_COUNT
	.align		4
        /*001c*/ 	.byte	0x03, 0x1b
        /*001e*/ 	.short	0x00ff


	//----- nvinfo : EIATTR_NUM_BARRIERS
	.align		4
        /*0020*/ 	.byte	0x02, 0x4c
        /*0022*/ 	.byte	0x01
	.zero		1


	//----- nvinfo : EIATTR_MERCURY_ISA_VERSION
	.align		4
        /*0024*/ 	.byte	0x03, 0x5f
        /*0026*/ 	.short	0x0101


	//----- nvinfo : EIATTR_COOP_GROUP_MASK_REGIDS
	.align		4
        /*0028*/ 	.byte	0x04, 0x29
        /*002a*/ 	.short	(.L_3103 - .L_3102)


	//   ....[0]....
.L_3102:
        /*002c*/ 	.word	0xffffffff


	//   ....[1]....
        /*0030*/ 	.word	0xffffffff


	//   ....[2]....
        /*0034*/ 	.word	0xffffffff


	//   ....[3]....
        /*0038*/ 	.word	0xffffffff


	//   ....[4]....
        /*003c*/ 	.word	0xffffffff


	//   ....[5]....
        /*0040*/ 	.word	0xffffffff


	//   ....[6]....
        /*0044*/ 	.word	0xffffffff


	//   ....[7]....
        /*0048*/ 	.word	0xffffffff


	//   ....[8]....
        /*004c*/ 	.word	0xffffffff


	//   ....[9]....
        /*0050*/ 	.word	0xffffffff


	//   ....[10]....
        /*0054*/ 	.word	0x050000bc


	//   ....[11]....
        /*0058*/ 	.word	0x050000bc


	//   ....[12]....
        /*005c*/ 	.word	0x050000bc


	//   ....[13]....
        /*0060*/ 	.word	0x050000bc


	//   ....[14]....
        /*0064*/ 	.word	0x050000bc


	//   ....[15]....
        /*0068*/ 	.word	0x050000bc


	//   ....[16]....
        /*006c*/ 	.word	0x050000bc


	//   ....[17]....
        /*0070*/ 	.word	0x050000bc


	//   ....[18]....
        /*0074*/ 	.word	0x050000bc


	//   ....[19]....
        /*0078*/ 	.word	0x050000bc


	//----- nvinfo : EIATTR_COOP_GROUP_INSTR_OFFSETS
	.align		4
.L_3103:
        /*007c*/ 	.byte	0x04, 0x28
        /*007e*/ 	.short	(.L_3105 - .L_3104)


	//   ....[0]....
.L_3104:
        /*0080*/ 	.word	0x00001bc0


	//   ....[1]....
        /*0084*/ 	.word	0x00001be0


	//   ....[2]....
        /*0088*/ 	.word	0x00001c10


	//   ....[3]....
        /*008c*/ 	.word	0x00001c20


	//   ....[4]....
        /*0090*/ 	.word	0x00001c50


	//   ....[5]....
        /*0094*/ 	.word	0x00001c60


	//   ....[6]....
        /*0098*/ 	.word	0x00001c90


	//   ....[7]....
        /*009c*/ 	.word	0x00001ca0


	//   ....[8]....
        /*00a0*/ 	.word	0x00001cd0


	//   ....[9]....
        /*00a4*/ 	.word	0x00001ce0


	//   ....[10]....
        /*00a8*/ 	.word	0x00003760


	//   ....[11]....
        /*00ac*/ 	.word	0x000037b0


	//   ....[12]....
        /*00b0*/ 	.word	0x00003820


	//   ....[13]....
        /*00b4*/ 	.word	0x00003880


	//   ....[14]....
        /*00b8*/ 	.word	0x000038f0


	//   ....[15]....
        /*00bc*/ 	.word	0x00003950


	//   ....[16]....
        /*00c0*/ 	.word	0x000039c0


	//   ....[17]....
        /*00c4*/ 	.word	0x00003a20


	//   ....[18]....
        /*00c8*/ 	.word	0x00003a90


	//   ....[19]....
        /*00cc*/ 	.word	0x00003af0


	//----- nvinfo : EIATTR_EXIT_INSTR_OFFSETS
	.align		4
.L_3105:
        /*00d0*/ 	.byte	0x04, 0x1c
        /*00d2*/ 	.short	(.L_3107 - .L_3106)


	//   ....[0]....
.L_3106:
        /*00d4*/ 	.word	0x00003700


	//----- nvinfo : EIATTR_MAX_THREADS
	.align		4
.L_3107:
        /*00d8*/ 	.byte	0x04, 0x05
        /*00da*/ 	.short	(.L_3109 - .L_3108)
.L_3108:
        /*00dc*/ 	.word	0x00000080
        /*00e0*/ 	.word	0x00000001
        /*00e4*/ 	.word	0x00000001


	//----- nvinfo : EIATTR_CRS_STACK_SIZE
	.align		4
.L_3109:
        /*00e8*/ 	.byte	0x04, 0x1e
        /*00ea*/ 	.short	(.L_3111 - .L_3110)
.L_3110:
        /*00ec*/ 	.word	0x00000000


	//----- nvinfo : EIATTR_CBANK_PARAM_SIZE
	.align		4
.L_3111:
        /*00f0*/ 	.byte	0x03, 0x19
        /*00f2*/ 	.short	0x0128


	//----- nvinfo : EIATTR_PARAM_CBANK
	.align		4
        /*00f4*/ 	.byte	0x04, 0x0a
        /*00f6*/ 	.short	(.L_3113 - .L_3112)
	.align		4
.L_3112:
        /*00f8*/ 	.word	index@(.nv.constant0._ZN10layer_norm13ln_bwd_kernelINS_13Kernel_traitsIf6__halfS2_S2_fjLj4096ELj1ELj1ELj4ELj16ENS_18Kernel_traits_baseILj4096EfS2_S2_S2_fjLj128EEEEELb0ELb0ELb0ELb1EEEvNS_9BwdParamsE)
        /*00fc*/ 	.short	0x0210
        /*00fe*/ 	.short	0x0128


	//----- nvinfo : EIATTR_SW_WAR
	.align		4
.L_3113:
        /*0100*/ 	.byte	0x04, 0x36
        /*0102*/ 	.short	(.L_3115 - .L_3114)
.L_3114:
        /*0104*/ 	.word	0x00000008
.L_3115:


//--------------------- .nv.info._ZN10layer_norm13ln_bwd_kernelINS_13Kernel_traitsIf6__halfS2_S2_fjLj4096ELj1ELj1ELj4ELj16ENS_18Kernel_traits_baseILj4096EfS2_S2_S2_fjLj128EEEEELb0ELb0ELb1ELb0EEEvNS_9BwdParamsE --------------------------
	.section	.nv.info._ZN10layer_norm13ln_bwd_kernelINS_13Kernel_traitsIf6__halfS2_S2_fjLj4096ELj1ELj1ELj4ELj16ENS_18Kernel_traits_baseILj4096EfS2_S2_S2_fjLj128EEEEELb0ELb0ELb1ELb0EEEvNS_9BwdParamsE,"",@"SHT_CUDA_INFO"
	.sectionflags	@""
	.align	4


	//----- nvinfo : EIATTR_CUDA_API_VERSION
	.align		4
        /*0000*/ 	.byte	0x04, 0x37
        /*0002*/ 	.short	(.L_3117 - .L_3116)
.L_3116:
        /*0004*/ 	.word	0x00000082


	//----- nvinfo : EIATTR_KPARAM_INFO
	.align		4
.L_3117:
        /*0008*/ 	.byte	0x04, 0x17
        /*000a*/ 	.short	(.L_3119 - .L_3118)
.L_3118:
        /*000c*/ 	.word	0x00000000
        /*0010*/ 	.short	0x0000
        /*0012*/ 	.short	0x0000
        /*0014*/ 	.byte	0x00, 0xf0, 0xa1, 0x04


	//----- nvinfo : EIATTR_SPARSE_MMA_MASK
	.align		4
.L_3119:
        /*0018*/ 	.byte	0x03, 0x50
        /*001a*/ 	.short	0x0000


	//----- nvinfo : EIATTR_MAXREG_COUNT
	.align		4
        /*001c*/ 	.byte	0x03, 0x1b
        /*001e*/ 	.short	0x00ff


	//----- nvinfo : EIATTR_NUM_BARRIERS
	.align		4
        /*0020*/ 	.byte	0x02, 0x4c
        /*0022*/ 	.byte	0x01
	.zero		1


	//----- nvinfo : EIATTR_MERCURY_ISA_VERSION
	.align		4
        /*0024*/ 	.byte	0x03, 0x5f
        /*0026*/ 	.short	0x0101


	//----- nvinfo : EIATTR_COOP_GROUP_MASK_REGIDS
	.align		4
        /*0028*/ 	.byte	0x04, 0x29
        /*002a*/ 	.short	(.L_3121 - .L_3120)


	//   ....[0]....
.L_3120:
        /*002c*/ 	.word	0xffffffff


	//   ....[1]....
        /*0030*/ 	.word	0xffffffff


	//   ....[2]....
        /*0034*/ 	.word	0xffffffff


	//   ....[3]....
        /*0038*/ 	.word	0xffffffff


	//   ....[4]....
        /*003c*/ 	.word	0xffffffff


	//   ....[5]....
        /*0040*/ 	.word	0xffffffff


	//   ....[6]....
        /*0044*/ 	.word	0xffffffff


	//   ....[7]....
        /*0048*/ 	.word	0xffffffff


	//   ....[8]....
        /*004c*/ 	.word	0xffffffff


	//   ....[9]....
        /*0050*/ 	.word	0xffffffff


	//   ....[10]....
        /*0054*/ 	.word	0x050000cf


	//   ....[11]....
        /*0058*/ 	.word	0x050000cf


	//   ....[12]....
        /*005c*/ 	.word	0x050000cf


	//   ....[13]....
        /*0060*/ 	.word	0x050000cf


	//   ....[14]....
        /*0064*/ 	.word	0x050000cf


	//   ....[15]....
        /*0068*/ 	.word	0x050000cf


	//   ....[16]....
        /*006c*/ 	.word	0x050000cf


	//   ....[17]....
        /*0070*/ 	.word	0x050000cf


	//   ....[18]....
        /*0074*/ 	.word	0x050000cf


	//   ....[19]....
        /*0078*/ 	.word	0x050000cf


	//----- nvinfo : EIATTR_COOP_GROUP_INSTR_OFFSETS
	.align		4
.L_3121:
        /*007c*/ 	.byte	0x04, 0x28
        /*007e*/ 	.short	(.L_3123 - .L_3122)


	//   ....[0]....
.L_3122:
        /*0080*/ 	.word	0x00001fc0


	//   ....[1]....
        /*0084*/ 	.word	0x00001fd0


	//   ....[2]....
        /*0088*/ 	.word	0x00002000


	//   ....[3]....
        /*008c*/ 	.word	0x00002010


	//   ....[4]....
        /*0090*/ 	.word	0x00002040


	//   ....[5]....
        /*0094*/ 	.word	0x00002050


	//   ....[6]....
        /*0098*/ 	.word	0x00002080


	//   ....[7]....
        /*009c*/ 	.word	0x00002090


	//   ....[8]....
        /*00a0*/ 	.word	0x000020c0


	//   ....[9]....
        /*00a4*/ 	.word	0x000020d0


	//   ....[10]....
        /*00a8*/ 	.word	0x00004fa0


	//   ....[11]....
        /*00ac*/ 	.word	0x00004ff0


	//   ....[12]....
        /*00b0*/ 	.word	0x00005060


	//   ....[13]....
        /*00b4*/ 	.word	0x000050c0


	//   ....[14]....
        /*00b8*/ 	.word	0x00005130


	//   ....[15]....
        /*00bc*/ 	.word	0x00005190


	//   ....[16]....
        /*00c0*/ 	.word	0x00005200


	//   ....[17]....
        /*00c4*/ 	.word	0x00005260


	//   ....[18]....
        /*00c8*/ 	.word	0x000052d0


	//   ....[19]....
        /*00cc*/ 	.word	0x00005330


	//----- nvinfo : EIATTR_EXIT_INSTR_OFFSETS
	.align		4
.L_3123:
        /*00d0*/ 	.byte	0x04, 0x1c
        /*00d2*/ 	.short	(.L_3125 - .L_3124)


	//   ....[0]....
.L_3124:
        /*00d4*/ 	.word	0x00004eb0


	//   ....[1]....
        /*00d8*/ 	.word	0x00004f40


	//----- nvinfo : EIATTR_MAX_THREADS
	.align		4
.L_3125:
        /*00dc*/ 	.byte	0x04, 0x05
        /*00de*/ 	.short	(.L_3127 - .L_3126)
.L_3126:
        /*00e0*/ 	.word	0x00000080
        /*00e4*/ 	.word	0x00000001
        /*00e8*/ 	.word	0x00000001


	//----- nvinfo : EIATTR_CRS_STACK_SIZE
	.align		4
.L_3127:
        /*00ec*/ 	.byte	0x04, 0x1e
        /*00ee*/ 	.short	(.L_3129 - .L_3128)
.L_3128:
        /*00f0*/ 	.word	0x00000000


	//----- nvinfo : EIATTR_CBANK_PARAM_SIZE
	.align		4
.L_3129:
        /*00f4*/ 	.byte	0x03, 0x19
        /*00f6*/ 	.short	0x0128


	//----- nvinfo : EIATTR_PARAM_CBANK
	.align		4
        /*00f8*/ 	.byte	0x04, 0x0a
        /*00fa*/ 	.short	(.L_3131 - .L_3130)
	.align		4
.L_3130:
        /*00fc*/ 	.word	index@(.nv.constant0._ZN10layer_norm13ln_bwd_kernelINS_13Kernel_traitsIf6__halfS2_S2_fjLj4096ELj1ELj1ELj4ELj16ENS_18Kernel_traits_baseILj4096EfS2_S2_S2_fjLj128EEEEELb0ELb0ELb1ELb0EEEvNS_9BwdParamsE)
        /*0100*/ 	.short	0x0210
        /*0102*/ 	.short	0x0128


	//----- nvinfo : EIATTR_SW_WAR
	.align		4
.L_3131:
        /*0104*/ 	.byte	0x04, 0x36
        /*0106*/ 	.short	(.L_3133 - .L_3132)
.L_3132:
        /*0108*/ 	.word	0x00000008
.L_3133:


//--------------------- .nv.info._ZN10layer_norm13ln_bwd_kernelINS_13Kernel_traitsIf6__halfS2_S2_fjLj4096ELj1ELj1ELj4ELj16ENS_18Kernel_traits_baseILj4096EfS2_S2_S2_fjLj128EEEEELb0ELb0ELb1ELb1EEEvNS_9BwdParamsE --------------------------
	.section	.nv.info._ZN10layer_norm13ln_bwd_kernelINS_13Kernel_traitsIf6__halfS2_S2_fjLj4096ELj1ELj1ELj4ELj16ENS_18Kernel_traits_baseILj4096EfS2_S2_S2_fjLj128EEEEELb0ELb0ELb1ELb1EEEvNS_9BwdParamsE,"",@"SHT_CUDA_INFO"
	.sectionflags	@""
	.align	4


	//----- nvinfo : EIATTR_CUDA_API_VERSION
	.align		4
        /*0000*/ 	.byte	0x04, 0x37
        /*0002*/ 	.short	(.L_3135 - .L_3134)
.L_3134:
        /*0004*/ 	.word	0x00000082


	//----- nvinfo : EIATTR_KPARAM_INFO
	.align		4
.L_3135:
        /*0008*/ 	.byte	0x04, 0x17
        /*000a*/ 	.short	(.L_3137 - .L_3136)
.L_3136:
        /*000c*/ 	.word	0x00000000
        /*0010*/ 	.short	0x0000
        /*0012*/ 	.short	0x0000
        /*0014*/ 	.byte	0x00, 0xf0, 0xa1, 0x04


	//----- nvinfo : EIATTR_SPARSE_MMA_MASK
	.align		4
.L_3137:
        /*0018*/ 	.byte	0x03, 0x50
        /*001a*/ 	.short	0x0000


	//----- nvinfo : EIATTR_MAXREG_COUNT
	.align		4
        /*001c*/ 	.byte	0x03, 0x1b
        /*001e*/ 	.short	0x00ff


	//----- nvinfo : EIATTR_NUM_BARRIERS
	.align		4
        /*0020*/ 	.byte	0x02, 0x4c
        /*0022*/ 	.byte	0x01
	.zero		1


	//----- nvinfo : EIATTR_MERCURY_ISA_VERSION
	.align		4
        /*0024*/ 	.byte	0x03, 0x5f
        /*0026*/ 	.short	0x0101


	//----- nvinfo : EIATTR_COOP_GROUP_MASK_REGIDS
	.align		4
        /*0028*/ 	.byte	0x04, 0x29
        /*002a*/ 	.short	(.L_3139 - .L_3138)


	//   ....[0]....
.L_3138:
        /*002c*/ 	.word	0xffffffff


	//   ....[1]....
        /*0030*/ 	.word	0xffffffff


	//   ....[2]....
        /*0034*/ 	.word	0xffffffff


	//   ....[3]....
        /*0038*/ 	.word	0xffffffff


	//   ....[4]....
        /*003c*/ 	.word	0xffffffff


	//   ....[5]....
        /*0040*/ 	.word	0xffffffff


	//   ....[6]....
        /*0044*/ 	.word	0xffffffff


	//   ....[7]....
        /*0048*/ 	.word	0xffffffff


	//   ....[8]....
        /*004c*/ 	.word	0xffffffff


	//   ....[9]....
        /*0050*/ 	.word	0xffffffff


	//   ....[10]....
        /*0054*/ 	.word	0x050000d1


	//   ....[11]....
        /*0058*/ 	.word	0x050000d1


	//   ....[12]....
        /*005c*/ 	.word	0x050000d1


	//   ....[13]....
        /*0060*/ 	.word	0x050000d1


	//   ....[14]....
        /*0064*/ 	.word	0x050000d1


	//   ....[15]....
        /*0068*/ 	.word	0x050000d1


	//   ....[16]....
        /*006c*/ 	.word	0x050000d1


	//   ....[17]....
        /*0070*/ 	.word	0x050000d1


	//   ....[18]....
        /*0074*/ 	.word	0x050000d1


	//   ....[19]....
        /*0078*/ 	.word	0x050000d1


	//----- nvinfo : EIATTR_COOP_GROUP_INSTR_OFFSETS
	.align		4
.L_3139:
        /*007c*/ 	.byte	0x04, 0x28
        /*007e*/ 	.short	(.L_3141 - .L_3140)


	//   ....[0]....
.L_3140:
        /*0080*/ 	.word	0x00001d30


	//   ....[1]....
        /*0084*/ 	.word	0x00001d40


	//   ....[2]....
        /*0088*/ 	.word	0x00001d70


	//   ....[3]....
        /*008c*/ 	.word	0x00001d80


	//   ....[4]....
        /*0090*/ 	.word	0x00001db0


	//   ....[5]....
        /*0094*/ 	.word	0x00001dc0


	//   ....[6]....
        /*0098*/ 	.word	0x00001df0


	//   ....[7]....
        /*009c*/ 	.word	0x00001e00


	//   ....[8]....
        /*00a0*/ 	.word	0x00001e30


	//   ....[9]....
        /*00a4*/ 	.word	0x00001e40


	//   ....[10]....
        /*00a8*/ 	.word	0x000048b0


	//   ....[11]....
        /*00ac*/ 	.word	0x00004900


	//   ....[12]....
        /*00b0*/ 	.word	0x00004970


	//   ....[13]....
        /*00b4*/ 	.word	0x000049d0


	//   ....[14]....
        /*00b8*/ 	.word	0x00004a40


	//   ....[15]....
        /*00bc*/ 	.word	0x00004aa0


	//   ....[16]....
        /*00c0*/ 	.word	0x00004b10


	//   ....[17]....
        /*00c4*/ 	.word	0x00004b70


	//   ....[18]....
        /*00c8*/ 	.word	0x00004be0


	//   ....[19]....
        /*00cc*/ 	.word	0x00004c40


	//----- nvinfo : EIATTR_EXIT_INSTR_OFFSETS
	.align		4
.L_3141:
        /*00d0*/ 	.byte	0x04, 0x1c
        /*00d2*/ 	.short	(.L_3143 - .L_3142)


	//   ....[0]....
.L_3142:
        /*00d4*/ 	.word	0x00004850


	//----- nvinfo : EIATTR_MAX_THREADS
	.align		4
.L_3143:
        /*00d8*/ 	.byte	0x04, 0x05
        /*00da*/ 	.short	(.L_3145 - .L_3144)
.L_3144:
        /*00dc*/ 	.word	0x00000080
        /*00e0*/ 	.word	0x00000001
        /*00e4*/ 	.word	0x00000001


	//----- nvinfo : EIATTR_CRS_STACK_SIZE
	.align		4
.L_3145:
        /*00e8*/ 	.byte	0x04, 0x1e
        /*00ea*/ 	.short	(.L_3147 - .L_3146)
.L_3146:
        /*00ec*/ 	.word	0x00000000


	//----- nvinfo : EIATTR_CBANK_PARAM_SIZE
	.align		4
.L_3147:
        /*00f0*/ 	.byte	0x03, 0x19
        /*00f2*/ 	.short	0x0128


	//----- nvinfo : EIATTR_PARAM_CBANK
	.align		4
        /*00f4*/ 	.byte	0x04, 0x0a
        /*00f6*/ 	.short	(.L_3149 - .L_3148)
	.align		4
.L_3148:
        /*00f8*/ 	.word	index@(.nv.constant0._ZN10layer_norm13ln_bwd_kernelINS_13Kernel_traitsIf6__halfS2_S2_fjLj4096ELj1ELj1ELj4ELj16ENS_18Kernel_traits_baseILj4096EfS2_S2_S2_fjLj128EEEEELb0ELb0ELb1ELb1EEEvNS_9BwdParamsE)
        /*00fc*/ 	.short	0x0210
        /*00fe*/ 	.short	0x0128


	//----- nvinfo : EIATTR_SW_WAR
	.align		4
.L_3149:
        /*0100*/ 	.byte	0x04, 0x36
        /*0102*/ 	.short	(.L_3151 - .L_3150)
.L_3150:
        /*0104*/ 	.word	0x00000008
.L_3151:


//--------------------- .nv.info._ZN10layer_norm13ln_bwd_kernelINS_13Kernel_traitsIf6__halfS2_S2_fjLj4096ELj1ELj1ELj4ELj16ENS_18Kernel_traits_baseILj4096EfS2_S2_S2_fjLj128EEEEELb0ELb1ELb0ELb0EEEvNS_9BwdParamsE --------------------------
	.section	.nv.info._ZN10layer_norm13ln_bwd_kernelINS_13Kernel_traitsIf6__halfS2_S2_fjLj4096ELj1ELj1ELj4ELj16ENS_18Kernel_traits_baseILj4096EfS2_S2_S2_fjLj128EEEEELb0ELb1ELb0ELb0EEEvNS_9BwdParamsE,"",@"SHT_CUDA_INFO"
	.sectionflags	@""
	.align	4


	//----- nvinfo : EIATTR_CUDA_API_VERSION
	.align		4
        /*0000*/ 	.byte	0x04, 0x37
        /*0002*/ 	.short	(.L_3153 - .L_3152)
.L_3152:
        /*0004*/ 	.word	0x00000082


	//----- nvinfo : EIATTR_KPARAM_INFO
	.align		4
.L_3153:
        /*0008*/ 	.byte	0x04, 0x17
        /*000a*/ 	.short	(.L_3155 - .L_3154)
.L_3154:
        /*000c*/ 	.word	0x00000000
        /*0010*/ 	.short	0x0000
        /*0012*/ 	.short	0x0000
        /*0014*/ 	.byte	0x00, 0xf0, 0xa1, 0x04


	//----- nvinfo : EIATTR_SPARSE_MMA_MASK
	.align		4
.L_3155:
        /*0018*/ 	.byte	0x03, 0x50
        /*001a*/ 	.short	0x0000


	//----- nvinfo : EIATTR_MAXREG_COUNT
	.align		4
        /*001c*/ 	.byte	0x03, 0x1b
        /*001e*/ 	.short	0x00ff


	//----- nvinfo : EIATTR_NUM_BARRIERS
	.align		4
        /*0020*/ 	.byte	0x02, 0x4c
        /*0022*/ 	.byte	0x01
	.zero		1


	//----- nvinfo : EIATTR_ANNOTATIONS
	.align		4
        /*0024*/ 	.byte	0x04, 0x55
        /*0026*/ 	.short	(.L_3157 - .L_3156)


	//   ....[0]....
.L_3156:
        /* <DEDUP_REMOVED lines=14> */


	//----- nvinfo : EIATTR_MERCURY_ISA_VERSION
	.align		4
.L_3157:
        /*00f8*/ 	.byte	0x03, 0x5f
        /*00fa*/ 	.short	0x0101


	//----- nvinfo : EIATTR_COOP_GROUP_MASK_REGIDS
	.align		4
        /*00fc*/ 	.byte	0x04, 0x29
        /*00fe*/ 	.short	(.L_3159 - .L_3158)


	//   ....[0]....
.L_3158:
        /*0100*/ 	.word	0xffffffff


	//   ....[1]....
        /*0104*/ 	.word	0xffffffff


	//   ....[2]....
        /*0108*/ 	.word	0xffffffff


	//   ....[3]....
        /*010c*/ 	.word	0xffffffff


	//   ....[4]....
        /*0110*/ 	.word	0xffffffff


	//   ....[5]....
        /*0114*/ 	.word	0xffffffff


	//   ....[6]....
        /*0118*/ 	.word	0xffffffff


	//   ....[7]....
        /*011c*/ 	.word	0xffffffff


	//   ....[8]....
        /*0120*/ 	.word	0xffffffff


	//   ....[9]....
        /*0124*/ 	.word	0xffffffff


	//   ....[10]....
        /*0128*/ 	.word	0x050000c3


	//   ....[11]....
        /*012c*/ 	.word	0x050000c3


	//   ....[12]....
        /*0130*/ 	.word	0x050000c3


	//   ....[13]....
        /*0134*/ 	.word	0x050000c3


	//   ....[14]....
        /*0138*/ 	.word	0x050000c3


	//   ....[15]....
        /*013c*/ 	.word	0x050000c3


	//   ....[16]....
        /*0140*/ 	.word	0x050000c3


	//   ....[17]....
        /*0144*/ 	.word	0x050000c3


	//   ....[18]....
        /*0148*/ 	.word	0x050000c3


	//   ....[19]....
        /*014c*/ 	.word	0x050000c3


	//----- nvinfo : EIATTR_COOP_GROUP_INSTR_OFFSETS
	.align		4
.L_3159:
        /*0150*/ 	.byte	0x04, 0x28
        /*0152*/ 	.short	(.L_3161 - .L_3160)


	//   ....[0]....
.L_3160:
        /*0154*/ 	.word	0x00002090


	//   ....[1]....
        /*0158*/ 	.word	0x000020a0


	//   ....[2]....
        /*015c*/ 	.word	0x000020d0


	//   ....[3]....
        /*0160*/ 	.word	0x000020f0


	//   ....[4]....
        /*0164*/ 	.word	0x00002110


	//   ....[5]....
        /*0168*/ 	.word	0x00002120


	//   ....[6]....
        /*016c*/ 	.word	0x00002150


	//   ....[7]....
        /*0170*/ 	.word	0x00002170


	//   ....[8]....
        /*0174*/ 	.word	0x00002190


	//   ....[9]....
        /*0178*/ 	.word	0x000021a0


	//   ....[10]....
        /*017c*/ 	.word	0x000043a0


	//   ....[11]....
        /*0180*/ 	.word	0x000043f0


	//   ....[12]....
        /*0184*/ 	.word	0x00004460


	//   ....[13]....
        /*0188*/ 	.word	0x000044c0


	//   ....[14]....
        /*018c*/ 	.word	0x00004520


	//   ....[15]....
        /*0190*/ 	.word	0x00004570


	//   ....[16]....
        /*0194*/ 	.word	0x000045d0


	//   ....[17]....
        /*0198*/ 	.word	0x00004630


	//   ....[18]....
        /*019c*/ 	.word	0x000046a0


	//   ....[19]....
        /*01a0*/ 	.word	0x00004700


	//----- nvinfo : EIATTR_EXIT_INSTR_OFFSETS
	.align		4
.L_3161:
        /*01a4*/ 	.byte	0x04, 0x1c
        /*01a6*/ 	.short	(.L_3163 - .L_3162)


	//   ....[0]....
.L_3162:
        /*01a8*/ 	.word	0x00004270


	//   ....[1]....
        /*01ac*/ 	.word	0x00004340


	//----- nvinfo : EIATTR_MAX_THREADS
	.align		4
.L_3163:
        /*01b0*/ 	.byte	0x04, 0x05
        /*01b2*/ 	.short	(.L_3165 - .L_3164)
.L_3164:
        /*01b4*/ 	.word	0x00000080
        /*01b8*/ 	.word	0x00000001
        /*01bc*/ 	.word	0x00000001


	//----- nvinfo : EIATTR_CRS_STACK_SIZE
	.align		4
.L_3165:
        /*01c0*/ 	.byte	0x04, 0x1e
        /*01c2*/ 	.short	(.L_3167 - .L_3166)
.L_3166:
        /*01c4*/ 	.word	0x00000000


	//----- nvinfo : EIATTR_CBANK_PARAM_SIZE
	.align		4
.L_3167:
        /*01c8*/ 	.byte	0x03, 0x19
        /*01ca*/ 	.short	0x0128


	//----- nvinfo : EIATTR_PARAM_CBANK
	.align		4
        /*01cc*/ 	.byte	0x04, 0x0a
        /*01ce*/ 	.short	(.L_3169 - .L_3168)
	.align		4
.L_3168:
        /*01d0*/ 	.word	index@(.nv.constant0._ZN10layer_norm13ln_bwd_kernelINS_13Kernel_traitsIf6__halfS2_S2_fjLj4096ELj1ELj1ELj4ELj16ENS_18Kernel_traits_baseILj4096EfS2_S2_S2_fjLj128EEEEELb0ELb1ELb0ELb0EEEvNS_9BwdParamsE)
        /*01d4*/ 	.short	0x0210
        /*01d6*/ 	.short	0x0128


	//----- nvinfo : EIATTR_SW_WAR
	.align		4
.L_3169:
        /*01d8*/ 	.byte	0x04, 0x36
        /*01da*/ 	.short	(.L_3171 - .L_3170)
.L_3170:
        /*01dc*/ 	.word	0x00000008
.L_3171:


//--------------------- .nv.info._ZN10layer_norm13ln_bwd_kernelINS_13Kernel_traitsIf6__halfS2_S2_fjLj4096ELj1ELj1ELj4ELj16ENS_18Kernel_traits_baseILj4096EfS2_S2_S2_fjLj128EEEEELb0ELb1ELb0ELb1EEEvNS_9BwdParamsE --------------------------
	.section	.nv.info._ZN10layer_norm13ln_bwd_kernelINS_13Kernel_traitsIf6__halfS2_S2_fjLj4096ELj1ELj1ELj4ELj16ENS_18Kernel_traits_baseILj4096EfS2_S2_S2_fjLj128EEEEELb0ELb1ELb0ELb1EEEvNS_9BwdParamsE,"",@"SHT_CUDA_INFO"
	.sectionflags	@""
	.align	4


	//----- nvinfo : EIATTR_CUDA_API_VERSION
	.align		4
        /*0000*/ 	.byte	0x04, 0x37
        /*0002*/ 	.short	(.L_3173 - .L_3172)
.L_3172:
        /*0004*/ 	.word	0x00000082


	//----- nvinfo : EIATTR_KPARAM_INFO
	.align		4
.L_3173:
        /*0008*/ 	.byte	0x04, 0x17
        /*000a*/ 	.short	(.L_3175 - .L_3174)
.L_3174:
        /*000c*/ 	.word	0x00000000
        /*0010*/ 	.short	0x0000
        /*0012*/ 	.short	0x0000
        /*0014*/ 	.byte	0x00, 0xf0, 0xa1, 0x04


	//----- nvinfo : EIATTR_SPARSE_MMA_MASK
	.align		4
.L_3175:
        /*0018*/ 	.byte	0x03, 0x50
        /*001a*/ 	.short	0x0000


	//----- nvinfo : EIATTR_MAXREG_COUNT
	.align		4
        /*001c*/ 	.byte	0x03, 0x1b
        /*001e*/ 	.short	0x00ff


	//----- nvinfo : EIATTR_NUM_BARRIERS
	.align		4
        /*0020*/ 	.byte	0x02, 0x4c
        /*0022*/ 	.byte	0x01
	.zero		1


	//----- nvinfo : EIATTR_ANNOTATIONS
	.align		4
        /*0024*/ 	.byte	0x04, 0x55
        /*0026*/ 	.short	(.L_3177 - .L_3176)


	//   ....[0]....
.L_3176:
        /* <DEDUP_REMOVED lines=15> */


	//----- nvinfo : EIATTR_MERCURY_ISA_VERSION
	.align		4
.L_3177:
        /*0100*/ 	.byte	0x03, 0x5f
        /*0102*/ 	.short	0x0101


	//----- nvinfo : EIATTR_COOP_GROUP_MASK_REGIDS
	.align		4
        /*0104*/ 	.byte	0x04, 0x29
        /*0106*/ 	.short	(.L_3179 - .L_3178)


	//   ....[0]....
.L_3178:
        /*0108*/ 	.word	0xffffffff


	//   ....[1]....
        /*010c*/ 	.word	0xffffffff


	//   ....[2]....
        /*0110*/ 	.word	0xffffffff


	//   ....[3]....
        /*0114*/ 	.word	0xffffffff


	//   ....[4]....
        /*0118*/ 	.word	0xffffffff


	//   ....[5]....
        /*011c*/ 	.word	0xffffffff


	//   ....[6]....
        /*0120*/ 	.word	0xffffffff


	//   ....[7]....
        /*0124*/ 	.word	0xffffffff


	//   ....[8]....
        /*0128*/ 	.word	0xffffffff


	//   ....[9]....
        /*012c*/ 	.word	0xffffffff


	//   ....[10]....
        /*0130*/ 	.word	0x0500007a


	//   ....[11]....
        /*0134*/ 	.word	0x0500007a


	//   ....[12]....
        /*0138*/ 	.word	0x0500007a


	//   ....[13]....
        /*013c*/ 	.word	0x0500007a


	//   ....[14]....
        /*0140*/ 	.word	0x0500007a


	//   ....[15]....
        /*0144*/ 	.word	0x0500007a


	//   ....[16]....
        /*0148*/ 	.word	0x0500007a


	//   ....[17]....
        /*014c*/ 	.word	0x0500007a


	//   ....[18]....
        /*0150*/ 	.word	0x0500007a


	//   ....[19]....
        /*0154*/ 	.word	0x0500007a


	//----- nvinfo : EIATTR_COOP_GROUP_INSTR_OFFSETS
	.align		4
.L_3179:
        /*0158*/ 	.byte	0x04, 0x28
        /*015a*/ 	.short	(.L_3181 - .L_3180)


	//   ....[0]....
.L_3180:
        /*015c*/ 	.word	0x00001f10


	//   ....[1]....
        /*0160*/ 	.word	0x00001f30


	//   ....[2]....
        /*0164*/ 	.word	0x00001f50


	//   ....[3]....
        /*0168*/ 	.word	0x00001f70


	//   ....[4]....
        /*016c*/ 	.word	0x00001f90


	//   ....[5]....
        /*0170*/ 	.word	0x00001fb0


	//   ....[6]....
        /*0174*/ 	.word	0x00001fd0


	//   ....[7]....
        /*0178*/ 	.word	0x00001ff0


	//   ....[8]....
        /*017c*/ 	.word	0x00002000


	//   ....[9]....
        /*0180*/ 	.word	0x00002020


	//   ....[10]....
        /*0184*/ 	.word	0x000043b0


	//   ....[11]....
        /*0188*/ 	.word	0x00004400


	//   ....[12]....
        /*018c*/ 	.word	0x00004460


	//   ....[13]....
        /*0190*/ 	.word	0x000044b0


	//   ....[14]....
        /*0194*/ 	.word	0x00004510


	//   ....[15]....
        /*0198*/ 	.word	0x00004560


	//   ....[16]....
        /*019c*/ 	.word	0x000045c0


	//   ....[17]....
        /*01a0*/ 	.word	0x00004610


	//   ....[18]....
        /*01a4*/ 	.word	0x00004670


	//   ....[19]....
        /*01a8*/ 	.word	0x000046c0


	//----- nvinfo : EIATTR_EXIT_INSTR_OFFSETS
	.align		4
.L_3181:
        /*01ac*/ 	.byte	0x04, 0x1c
        /*01ae*/ 	.short	(.L_3183 - .L_3182)


	//   ....[0]....
.L_3182:
        /*01b0*/ 	.word	0x00004350


	//----- nvinfo : EIATTR_MAX_THREADS
	.align		4
.L_3183:
        /*01b4*/ 	.byte	0x04, 0x05
        /*01b6*/ 	.short	(.L_3185 - .L_3184)
.L_3184:
        /*01b8*/ 	.word	0x00000080
        /*01bc*/ 	.word	0x00000001
        /*01c0*/ 	.word	0x00000001


	//----- nvinfo : EIATTR_CRS_STACK_SIZE
	.align		4
.L_3185:
        /*01c4*/ 	.byte	0x04, 0x1e
        /*01c6*/ 	.short	(.L_3187 - .L_3186)
.L_3186:
        /*01c8*/ 	.word	0x00000000


	//----- nvinfo : EIATTR_CBANK_PARAM_SIZE
	.align		4
.L_3187:
        /*01cc*/ 	.byte	0x03, 0x19
        /*01ce*/ 	.short	0x0128


	//----- nvinfo : EIATTR_PARAM_CBANK
	.align		4
        /*01d0*/ 	.byte	0x04, 0x0a
        /*01d2*/ 	.short	(.L_3189 - .L_3188)
	.align		4
.L_3188:
        /*01d4*/ 	.word	index@(.nv.constant0._ZN10layer_norm13ln_bwd_kernelINS_13Kernel_traitsIf6__halfS2_S2_fjLj4096ELj1ELj1ELj4ELj16ENS_18Kernel_traits_baseILj4096EfS2_S2_S2_fjLj128EEEEELb0ELb1ELb0ELb1EEEvNS_9BwdParamsE)
        /*01d8*/ 	.short	0x0210
        /*01da*/ 	.short	0x0128


	//----- nvinfo : EIATTR_SW_WAR
	.align		4
.L_3189:
        /*01dc*/ 	.byte	0x04, 0x36
        /*01de*/ 	.short	(.L_3191 - .L_3190)
.L_3190:
        /*01e0*/ 	.word	0x00000008
.L_3191:


//--------------------- .nv.info._ZN10layer_norm13ln_bwd_kernelINS_13Kernel_traitsIf6__halfS2_S2_fjLj4096ELj1ELj1ELj4ELj16ENS_18Kernel_traits_baseILj4096EfS2_S2_S2_fjLj128EEEEELb0ELb1ELb1ELb0EEEvNS_9BwdParamsE --------------------------
	.section	.nv.info._ZN10layer_norm13ln_bwd_kernelINS_13Kernel_traitsIf6__halfS2_S2_fjLj4096ELj1ELj1ELj4ELj16ENS_18Kernel_traits_baseILj4096EfS2_S2_S2_fjLj128EEEEELb0ELb1ELb1ELb0EEEvNS_9BwdParamsE,"",@"SHT_CUDA_INFO"
	.sectionflags	@""
	.align	4


	//----- nvinfo : EIATTR_CUDA_API_VERSION
	.align		4
        /*0000*/ 	.byte	0x04, 0x37
        /*0002*/ 	.short	(.L_3193 - .L_3192)
.L_3192:
        /*0004*/ 	.word	0x00000082


	//----- nvinfo : EIATTR_KPARAM_INFO
	.align		4
.L_3193:
        /*0008*/ 	.byte	0x04, 0x17
        /*000a*/ 	.short	(.L_3195 - .L_3194)
.L_3194:
        /*000c*/ 	.word	0x00000000
        /*0010*/ 	.short	0x0000
        /*0012*/ 	.short	0x0000
        /*0014*/ 	.byte	0x00, 0xf0, 0xa1, 0x04


	//----- nvinfo : EIATTR_SPARSE_MMA_MASK
	.align		4
.L_3195:
        /*0018*/ 	.byte	0x03, 0x50
        /*001a*/ 	.short	0x0000


	//----- nvinfo : EIATTR_MAXREG_COUNT
	.align		4
        /*001c*/ 	.byte	0x03, 0x1b
        /*001e*/ 	.short	0x00ff


	//----- nvinfo : EIATTR_NUM_BARRIERS
	.align		4
        /*0020*/ 	.byte	0x02, 0x4c
        /*0022*/ 	.byte	0x01
	.zero		1


	//----- nvinfo : EIATTR_ANNOTATIONS
	.align		4
        /*0024*/ 	.byte	0x04, 0x55
        /*0026*/ 	.short	(.L_3197 - .L_3196)


	//   ....[0]....
.L_3196:
        /* <DEDUP_REMOVED lines=25> */


	//----- nvinfo : EIATTR_MERCURY_ISA_VERSION
	.align		4
.L_3197:
        /*01a0*/ 	.byte	0x03, 0x5f
        /*01a2*/ 	.short	0x0101


	//----- nvinfo : EIATTR_COOP_GROUP_MASK_REGIDS
	.align		4
        /*01a4*/ 	.byte	0x04, 0x29
        /*01a6*/ 	.short	(.L_3199 - .L_3198)


	//   ....[0]....
.L_3198:
        /*01a8*/ 	.word	0xffffffff


	//   ....[1]....
        /*01ac*/ 	.word	0xffffffff


	//   ....[2]....
        /*01b0*/ 	.word	0xffffffff


	//   ....[3]....
        /*01b4*/ 	.word	0xffffffff


	//   ....[4]....
        /*01b8*/ 	.word	0xffffffff


	//   ....[5]....
        /*01bc*/ 	.word	0xffffffff


	//   ....[6]....
        /*01c0*/ 	.word	0xffffffff


	//   ....[7]....
        /*01c4*/ 	.word	0xffffffff


	//   ....[8]....
        /*01c8*/ 	.word	0xffffffff


	//   ....[9]....
        /*01cc*/ 	.word	0xffffffff


	//   ....[10]....
        /*01d0*/ 	.word	0x050000c7


	//   ....[11]....
        /*01d4*/ 	.word	0x050000c7


	//   ....[12]....
        /*01d8*/ 	.word	0x050000c7


	//   ....[13]....
        /*01dc*/ 	.word	0x050000c7


	//   ....[14]....
        /*01e0*/ 	.word	0x050000c7


	//   ....[15]....
        /*01e4*/ 	.word	0x050000c7


	//   ....[16]....
        /*01e8*/ 	.word	0x050000c7


	//   ....[17]....
        /*01ec*/ 	.word	0x050000c7


	//   ....[18]....
        /*01f0*/ 	.word	0x050000c7


	//   ....[19]....
        /*01f4*/ 	.word	0x050000c7


	//----- nvinfo : EIATTR_COOP_GROUP_INSTR_OFFSETS
	.align		4
.L_3199:
        /*01f8*/ 	.byte	0x04, 0x28
        /*01fa*/ 	.short	(.L_3201 - .L_3200)


	//   ....[0]....
.L_3200:
        /*01fc*/ 	.word	0x00002400


	//   ....[1]....
        /*0200*/ 	.word	0x00002420


	//   ....[2]....
        /*0204*/ 	.word	0x00002440


	//   ....[3]....
        /*0208*/ 	.word	0x00002460


	//   ....[4]....
        /*020c*/ 	.word	0x00002480


	//   ....[5]....
        /*0210*/ 	.word	0x000024a0


	//   ....[6]....
        /*0214*/ 	.word	0x000024c0


	//   ....[7]....
        /*0218*/ 	.word	0x000024e0


	//   ....[8]....
        /*021c*/ 	.word	0x000024f0


	//   ....[9]....
        /*0220*/ 	.word	0x00002510


	//   ....[10]....
        /*0224*/ 	.word	0x00006380


	//   ....[11]....
        /*0228*/ 	.word	0x000063f0


	//   ....[12]....
        /*022c*/ 	.word	0x00006460


	//   ....[13]....
        /*0230*/ 	.word	0x000064d0


	//   ....[14]....
        /*0234*/ 	.word	0x00006540


	//   ....[15]....
        /*0238*/ 	.word	0x000065b0


	//   ....[16]....
        /*023c*/ 	.word	0x00006620


	//   ....[17]....
        /*0240*/ 	.word	0x00006690


	//   ....[18]....
        /*0244*/ 	.word	0x00006700


	//   ....[19]....
        /*0248*/ 	.word	0x00006750


	//----- nvinfo : EIATTR_EXIT_INSTR_OFFSETS
	.align		4
.L_3201:
        /*024c*/ 	.byte	0x04, 0x1c
        /*024e*/ 	.short	(.L_3203 - .L_3202)


	//   ....[0]....
.L_3202:
        /*0250*/ 	.word	0x00006250


	//   ....[1]....
        /*0254*/ 	.word	0x00006320


	//----- nvinfo : EIATTR_MAX_THREADS
	.align		4
.L_3203:
        /*0258*/ 	.byte	0x04, 0x05
        /*025a*/ 	.short	(.L_3205 - .L_3204)
.L_3204:
        /*025c*/ 	.word	0x00000080
        /*0260*/ 	.word	0x00000001
        /*0264*/ 	.word	0x00000001


	//----- nvinfo : EIATTR_CRS_STACK_SIZE
	.align		4
.L_3205:
        /*0268*/ 	.byte	0x04, 0x1e
        /*026a*/ 	.short	(.L_3207 - .L_3206)
.L_3206:
        /*026c*/ 	.word	0x00000000


	//----- nvinfo : EIATTR_CBANK_PARAM_SIZE
	.align		4
.L_3207:
        /*0270*/ 	.byte	0x03, 0x19
        /*0272*/ 	.short	0x0128


	//----- nvinfo : EIATTR_PARAM_CBANK
	.align		4
        /*0274*/ 	.byte	0x04, 0x0a
        /*0276*/ 	.short	(.L_3209 - .L_3208)
	.align		4
.L_3208:
        /*0278*/ 	.word	index@(.nv.constant0._ZN10layer_norm13ln_bwd_kernelINS_13Kernel_traitsIf6__halfS2_S2_fjLj4096ELj1ELj1ELj4ELj16ENS_18Kernel_traits_baseILj4096EfS2_S2_S2_fjLj128EEEEELb0ELb1ELb1ELb0EEEvNS_9BwdParamsE)
        /*027c*/ 	.short	0x0210
        /*027e*/ 	.short	0x0128


	//----- nvinfo : EIATTR_SW_WAR
	.align		4
.L_3209:
        /*0280*/ 	.byte	0x04, 0x36
        /*0282*/ 	.short	(.L_3211 - .L_3210)
.L_3210:
        /*0284*/ 	.word	0x00000008
.L_3211:


//--------------------- .nv.info._ZN10layer_norm13ln_bwd_kernelINS_13Kernel_traitsIf6__halfS2_S2_fjLj4096ELj1ELj1ELj4ELj16ENS_18Kernel_traits_baseILj4096EfS2_S2_S2_fjLj128EEEEELb0ELb1ELb1ELb1EEEvNS_9BwdParamsE --------------------------
	.section	.nv.info._ZN10layer_norm13ln_bwd_kernelINS_13Kernel_traitsIf6__halfS2_S2_fjLj4096ELj1ELj1ELj4ELj16ENS_18Kernel_traits_baseILj4096EfS2_S2_S2_fjLj128EEEEELb0ELb1ELb1ELb1EEEvNS_9BwdParamsE,"",@"SHT_CUDA_INFO"
	.sectionflags	@""
	.align	4


	//----- nvinfo : EIATTR_CUDA_API_VERSION
	.align		4
        /*0000*/ 	.byte	0x04, 0x37
        /*0002*/ 	.short	(.L_3213 - .L_3212)
.L_3212:
        /*0004*/ 	.word	0x00000082


	//----- nvinfo : EIATTR_KPARAM_INFO
	.align		4
.L_3213:
        /*0008*/ 	.byte	0x04, 0x17
        /*000a*/ 	.short	(.L_3215 - .L_3214)
.L_3214:
        /*000c*/ 	.word	0x00000000
        /*0010*/ 	.short	0x0000
        /*0012*/ 	.short	0x0000
        /*0014*/ 	.byte	0x00, 0xf0, 0xa1, 0x04


	//----- nvinfo : EIATTR_SPARSE_MMA_MASK
	.align		4
.L_3215:
        /*0018*/ 	.byte	0x03, 0x50
        /*001a*/ 	.short	0x0000


	//----- nvinfo : EIATTR_MAXREG_COUNT
	.align		4
        /*001c*/ 	.byte	0x03, 0x1b
        /*001e*/ 	.short	0x00ff


	//----- nvinfo : EIATTR_NUM_BARRIERS
	.align		4
        /*0020*/ 	.byte	0x02, 0x4c
        /*0022*/ 	.byte	0x01
	.zero		1


	//----- nvinfo : EIATTR_ANNOTATIONS
	.align		4
        /*0024*/ 	.byte	0x04, 0x55
        /*0026*/ 	.short	(.L_3217 - .L_3216)


	//   ....[0]....
.L_3216:
        /* <DEDUP_REMOVED lines=26> */


	//----- nvinfo : EIATTR_MERCURY_ISA_VERSION
	.align		4
.L_3217:
        /*01b0*/ 	.byte	0x03, 0x5f
        /*01b2*/ 	.short	0x0101


	//----- nvinfo : EIATTR_COOP_GROUP_MASK_REGIDS
	.align		4
        /*01b4*/ 	.byte	0x04, 0x29
        /*01b6*/ 	.short	(.L_3219 - .L_3218)


	//   ....[0]....
.L_3218:
        /*01b8*/ 	.word	0xffffffff


	//   ....[1]....
        /*01bc*/ 	.word	0xffffffff


	//   ....[2]....
        /*01c0*/ 	.word	0xffffffff


	//   ....[3]....
        /*01c4*/ 	.word	0xffffffff


	//   ....[4]....
        /*01c8*/ 	.word	0xffffffff


	//   ....[5]....
        /*01cc*/ 	.word	0xffffffff


	//   ....[6]....
        /*01d0*/ 	.word	0xffffffff


	//   ....[7]....
        /*01d4*/ 	.word	0xffffffff


	//   ....[8]....
        /*01d8*/ 	.word	0xffffffff


	//   ....[9]....
        /*01dc*/ 	.word	0xffffffff


	//   ....[10]....
        /*01e0*/ 	.word	0x050000c7


	//   ....[11]....
        /*01e4*/ 	.word	0x050000c7


	//   ....[12]....
        /*01e8*/ 	.word	0x050000c7


	//   ....[13]....
        /*01ec*/ 	.word	0x050000c7


	//   ....[14]....
        /*01f0*/ 	.word	0x050000c7


	//   ....[15]....
        /*01f4*/ 	.word	0x050000c7


	//   ....[16]....
        /*01f8*/ 	.word	0x050000c7


	//   ....[17]....
        /*01fc*/ 	.word	0x050000c7


	//   ....[18]....
        /*0200*/ 	.word	0x050000c7


	//   ....[19]....
        /*0204*/ 	.word	0x050000c7


	//----- nvinfo : EIATTR_COOP_GROUP_INSTR_OFFSETS
	.align		4
.L_3219:
        /*0208*/ 	.byte	0x04, 0x28
        /*020a*/ 	.short	(.L_3221 - .L_3220)


	//   ....[0]....
.L_3220:
        /*020c*/ 	.word	0x000022f0


	//   ....[1]....
        /*0210*/ 	.word	0x00002310


	//   ....[2]....
        /*0214*/ 	.word	0x00002330


	//   ....[3]....
        /*0218*/ 	.word	0x00002350


	//   ....[4]....
        /*021c*/ 	.word	0x00002370


	//   ....[5]....
        /*0220*/ 	.word	0x00002390


	//   ....[6]....
        /*0224*/ 	.word	0x000023b0


	//   ....[7]....
        /*0228*/ 	.word	0x000023d0


	//   ....[8]....
        /*022c*/ 	.word	0x000023e0


	//   ....[9]....
        /*0230*/ 	.word	0x00002400


	//   ....[10]....
        /*0234*/ 	.word	0x00005d20


	//   ....[11]....
        /*0238*/ 	.word	0x00005d90


	//   ....[12]....
        /*023c*/ 	.word	0x00005e00


	//   ....[13]....
        /*0240*/ 	.word	0x00005e70


	//   ....[14]....
        /*0244*/ 	.word	0x00005ee0


	//   ....[15]....
        /*0248*/ 	.word	0x00005f50


	//   ....[16]....
        /*024c*/ 	.word	0x00005fc0


	//   ....[17]....
        /*0250*/ 	.word	0x00006030


	//   ....[18]....
        /*0254*/ 	.word	0x000060a0


	//   ....[19]....
        /*0258*/ 	.word	0x000060f0


	//----- nvinfo : EIATTR_EXIT_INSTR_OFFSETS
	.align		4
.L_3221:
        /*025c*/ 	.byte	0x04, 0x1c
        /*025e*/ 	.short	(.L_3223 - .L_3222)


	//   ....[0]....
.L_3222:
        /*0260*/ 	.word	0x00005cc0


	//----- nvinfo : EIATTR_MAX_THREADS
	.align		4
.L_3223:
        /*0264*/ 	.byte	0x04, 0x05
        /*0266*/ 	.short	(.L_3225 - .L_3224)
.L_3224:
        /*0268*/ 	.word	0x00000080
        /*026c*/ 	.word	0x00000001
        /*0270*/ 	.word	0x00000001


	//----- nvinfo : EIATTR_CRS_STACK_SIZE
	.align		4
.L_3225:
        /*0274*/ 	.byte	0x04, 0x1e
        /*0276*/ 	.short	(.L_3227 - .L_3226)
.L_3226:
        /*0278*/ 	.word	0x00000000


	//----- nvinfo : EIATTR_CBANK_PARAM_SIZE
	.align		4
.L_3227:
        /*027c*/ 	.byte	0x03, 0x19
        /*027e*/ 	.short	0x0128


	//----- nvinfo : EIATTR_PARAM_CBANK
	.align		4
        /*0280*/ 	.byte	0x04, 0x0a
        /*0282*/ 	.short	(.L_3229 - .L_3228)
	.align		4
.L_3228:
        /*0284*/ 	.word	index@(.nv.constant0._ZN10layer_norm13ln_bwd_kernelINS_13Kernel_traitsIf6__halfS2_S2_fjLj4096ELj1ELj1ELj4ELj16ENS_18Kernel_traits_baseILj4096EfS2_S2_S2_fjLj128EEEEELb0ELb1ELb1ELb1EEEvNS_9BwdParamsE)
        /*0288*/ 	.short	0x0210
        /*028a*/ 	.short	0x0128


	//----- nvinfo : EIATTR_SW_WAR
	.align		4
.L_3229:
        /*028c*/ 	.byte	0x04, 0x36
        /*028e*/ 	.short	(.L_3231 - .L_3230)
.L_3230:
        /*0290*/ 	.word	0x00000008
.L_3231:


//--------------------- .nv.info._ZN10layer_norm13ln_bwd_kernelINS_13Kernel_traitsIf6__halfS2_S2_fjLj4096ELj1ELj1ELj4ELj16ENS_18Kernel_traits_baseILj4096EfS2_S2_S2_fjLj128EEEEELb1ELb0ELb0ELb0EEEvNS_9BwdParamsE --------------------------
	.section	.nv.info._ZN10layer_norm13ln_bwd_kernelINS_13Kernel_traitsIf6__halfS2_S2_fjLj4096ELj1ELj1ELj4ELj16ENS_18Kernel_traits_baseILj4096EfS2_S2_S2_fjLj128EEEEELb1ELb0ELb0ELb0EEEvNS_9BwdParamsE,"",@"SHT_CUDA_INFO"
	.sectionflags	@""
	.align	4


	//----- nvinfo : EIATTR_CUDA_API_VERSION
	.align		4
        /*0000*/ 	.byte	0x04, 0x37
        /*0002*/ 	.short	(.L_3233 - .L_3232)
.L_3232:
        /*0004*/ 	.word	0x00000082


	//----- nvinfo : EIATTR_KPARAM_INFO
	.align		4
.L_3233:
        /*0008*/ 	.byte	0x04, 0x17
        /*000a*/ 	.short	(.L_3235 - .L_3234)
.L_3234:
        /*000c*/ 	.word	0x00000000
        /*0010*/ 	.short	0x0000
        /*0012*/ 	.short	0x0000
        /*0014*/ 	.byte	0x00, 0xf0, 0xa1, 0x04


	//----- nvinfo : EIATTR_SPARSE_MMA_MASK
	.align		4
.L_3235:
        /*0018*/ 	.byte	0x03, 0x50
        /*001a*/ 	.short	0x0000


	//----- nvinfo : EIATTR_MAXREG_COUNT
	.align		4
        /*001c*/ 	.byte	0x03, 0x1b
        /*001e*/ 	.short	0x00ff


	//----- nvinfo : EIATTR_NUM_BARRIERS
	.align		4
        /*0020*/ 	.byte	0x02, 0x4c
        /*0022*/ 	.byte	0x01
	.zero		1


	//----- nvinfo : EIATTR_MERCURY_ISA_VERSION
	.align		4
        /*0024*/ 	.byte	0x03, 0x5f
        /*0026*/ 	.short	0x0101


	//----- nvinfo : EIATTR_COOP_GROUP_MASK_REGIDS
	.align		4
        /*0028*/ 	.byte	0x04, 0x29
        /*002a*/ 	.short	(.L_3237 - .L_3236)


	//   ....[0]....
.L_3236:
        /*002c*/ 	.word	0xffffffff


	//   ....[1]....
        /*0030*/ 	.word	0xffffffff


	//   ....[2]....
        /*0034*/ 	.word	0xffffffff


	//   ....[3]....
        /*0038*/ 	.word	0xffffffff


	//   ....[4]....
        /*003c*/ 	.word	0xffffffff


	//   ....[5]....
        /*0040*/ 	.word	0xffffffff


	//   ....[6]....
        /*0044*/ 	.word	0xffffffff


	//   ....[7]....
        /*0048*/ 	.word	0xffffffff


	//   ....[8]....
        /*004c*/ 	.word	0xffffffff


	//   ....[9]....
        /*0050*/ 	.word	0xffffffff


	//   ....[10]....
        /*0054*/ 	.word	0x050000cf


	//   ....[11]....
        /*0058*/ 	.word	0x050000cf


	//   ....[12]....
        /*005c*/ 	.word	0x050000cf


	//   ....[13]....
        /*0060*/ 	.word	0x050000cf


	//   ....[14]....
        /*0064*/ 	.word	0x050000cf


	//   ....[15]....
        /*0068*/ 	.word	0x050000cf


	//   ....[16]....
        /*006c*/ 	.word	0x050000cf


	//   ....[17]....
        /*0070*/ 	.word	0x050000cf


	//   ....[18]....
        /*0074*/ 	.word	0x050000cf


	//   ....[19]....
        /*0078*/ 	.word	0x050000cf


	//----- nvinfo : EIATTR_COOP_GROUP_INSTR_OFFSETS
	.align		4
.L_3237:
        /*007c*/ 	.byte	0x04, 0x28
        /*007e*/ 	.short	(.L_3239 - .L_3238)


	//   ....[0]....
.L_3238:
        /*0080*/ 	.word	0x00001dc0


	//   ....[1]....
        /*0084*/ 	.word	0x00001dd0


	//   ....[2]....
        /*0088*/ 	.word	0x00001e00


	//   ....[3]....
        /*008c*/ 	.word	0x00001e10


	//   ....[4]....
        /*0090*/ 	.word	0x00001e40


	//   ....[5]....
        /*0094*/ 	.word	0x00001e50


	//   ....[6]....
        /*0098*/ 	.word	0x00001e80


	//   ....[7]....
        /*009c*/ 	.word	0x00001e90


	//   ....[8]....
        /*00a0*/ 	.word	0x00001ec0


	//   ....[9]....
        /*00a4*/ 	.word	0x00001ed0


	//   ....[10]....
        /*00a8*/ 	.word	0x00003f90


	//   ....[11]....
        /*00ac*/ 	.word	0x00003fe0


	//   ....[12]....
        /*00b0*/ 	.word	0x00004050


	//   ....[13]....
        /*00b4*/ 	.word	0x000040b0


	//   ....[14]....
        /*00b8*/ 	.word	0x00004120


	//   ....[15]....
        /*00bc*/ 	.word	0x00004180


	//   ....[16]....
        /*00c0*/ 	.word	0x000041f0


	//   ....[17]....
        /*00c4*/ 	.word	0x00004250


	//   ....[18]....
        /*00c8*/ 	.word	0x000042c0


	//   ....[19]....
        /*00cc*/ 	.word	0x00004320


	//----- nvinfo : EIATTR_EXIT_INSTR_OFFSETS
	.align		4
.L_3239:
        /*00d0*/ 	.byte	0x04, 0x1c
        /*00d2*/ 	.short	(.L_3241 - .L_3240)


	//   ....[0]....
.L_3240:
        /*00d4*/ 	.word	0x00003ea0


	//   ....[1]....
        /*00d8*/ 	.word	0x00003f30


	//----- nvinfo : EIATTR_MAX_THREADS
	.align		4
.L_3241:
        /*00dc*/ 	.byte	0x04, 0x05
        /*00de*/ 	.short	(.L_3243 - .L_3242)
.L_3242:
        /*00e0*/ 	.word	0x00000080
        /*00e4*/ 	.word	0x00000001
        /*00e8*/ 	.word	0x00000001


	//----- nvinfo : EIATTR_CRS_STACK_SIZE
	.align		4
.L_3243:
        /*00ec*/ 	.byte	0x04, 0x1e
        /*00ee*/ 	.short	(.L_3245 - .L_3244)
.L_3244:
        /*00f0*/ 	.word	0x00000000


	//----- nvinfo : EIATTR_CBANK_PARAM_SIZE
	.align		4
.L_3245:
        /*00f4*/ 	.byte	0x03, 0x19
        /*00f6*/ 	.short	0x0128


	//----- nvinfo : EIATTR_PARAM_CBANK
	.align		4
        /*00f8*/ 	.byte	0x04, 0x0a
        /*00fa*/ 	.short	(.L_3247 - .L_3246)
	.align		4
.L_3246:
        /*00fc*/ 	.word	index@(.nv.constant0._ZN10layer_norm13ln_bwd_kernelINS_13Kernel_traitsIf6__halfS2_S2_fjLj4096ELj1ELj1ELj4ELj16ENS_18Kernel_traits_baseILj4096EfS2_S2_S2_fjLj128EEEEELb1ELb0ELb0ELb0EEEvNS_9BwdParamsE)
        /*0100*/ 	.short	0x0210
        /*0102*/ 	.short	0x0128


	//----- nvinfo : EIATTR_SW_WAR
	.align		4
.L_3247:
        /*0104*/ 	.byte	0x04, 0x36
        /*0106*/ 	.short	(.L_3249 - .L_3248)
.L_3248:
        /*0108*/ 	.word	0x00000008
.L_3249:


//--------------------- .nv.info._ZN10layer_norm13ln_bwd_kernelINS_13Kernel_traitsIf6__halfS2_S2_fjLj4096ELj1ELj1ELj4ELj16ENS_18Kernel_traits_baseILj4096EfS2_S2_S2_fjLj128EEEEELb1ELb0ELb0ELb1EEEvNS_9BwdParamsE --------------------------
	.section	.nv.info._ZN10layer_norm13ln_bwd_kernelINS_13Kernel_traitsIf6__halfS2_S2_fjLj4096ELj1ELj1ELj4ELj16ENS_18Kernel_traits_baseILj4096EfS2_S2_S2_fjLj128EEEEELb1ELb0ELb0ELb1EEEvNS_9BwdParamsE,"",@"SHT_CUDA_INFO"
	.sectionflags	@""
	.align	4


	//----- nvinfo : EIATTR_CUDA_API_VERSION
	.align		4
        /*0000*/ 	.byte	0x04, 0x37
        /*0002*/ 	.short	(.L_3251 - .L_3250)
.L_3250:
        /*0004*/ 	.word	0x00000082


	//----- nvinfo : EIATTR_KPARAM_INFO
	.align		4
.L_3251:
        /*0008*/ 	.byte	0x04, 0x17
        /*000a*/ 	.short	(.L_3253 - .L_3252)
.L_3252:
        /*000c*/ 	.word	0x00000000
        /*0010*/ 	.short	0x0000
        /*0012*/ 	.short	0x0000
        /*0014*/ 	.byte	0x00, 0xf0, 0xa1, 0x04


	//----- nvinfo : EIATTR_SPARSE_MMA_MASK
	.align		4
.L_3253:
        /*0018*/ 	.byte	0x03, 0x50
        /*001a*/ 	.short	0x0000


	//----- nvinfo : EIATTR_MAXREG_COUNT
	.align		4
        /*001c*/ 	.byte	0x03, 0x1b
        /*001e*/ 	.short	0x00ff


	//----- nvinfo : EIATTR_NUM_BARRIERS
	.align		4
        /*0020*/ 	.byte	0x02, 0x4c
        /*0022*/ 	.byte	0x01
	.zero		1


	//----- nvinfo : EIATTR_MERCURY_ISA_VERSION
	.align		4
        /*0024*/ 	.byte	0x03, 0x5f
        /*0026*/ 	.short	0x0101


	//----- nvinfo : EIATTR_COOP_GROUP_MASK_REGIDS
	.align		4
        /*0028*/ 	.byte	0x04, 0x29
        /*002a*/ 	.short	(.L_3255 - .L_3254)


	//   ....[0]....
.L_3254:
        /*002c*/ 	.word	0xffffffff


	//   ....[1]....
        /*0030*/ 	.word	0xffffffff


	//   ....[2]....
        /*0034*/ 	.word	0xffffffff


	//   ....[3]....
        /*0038*/ 	.word	0xffffffff


	//   ....[4]....
        /*003c*/ 	.word	0xffffffff


	//   ....[5]....
        /*0040*/ 	.word	0xffffffff


	//   ....[6]....
        /*0044*/ 	.word	0xffffffff


	//   ....[7]....
        /*0048*/ 	.word	0xffffffff


	//   ....[8]....
        /*004c*/ 	.word	0xffffffff


	//   ....[9]....
        /*0050*/ 	.word	0xffffffff


	//   ....[10]....
        /*0054*/ 	.word	0x050000cc


	//   ....[11]....
        /*0058*/ 	.word	0x050000cc


	//   ....[12]....
        /*005c*/ 	.word	0x050000cc


	//   ....[13]....
        /*0060*/ 	.word	0x050000cc


	//   ....[14]....
        /*0064*/ 	.word	0x050000cc


	//   ....[15]....
        /*0068*/ 	.word	0x050000cc


	//   ....[16]....
        /*006c*/ 	.word	0x050000cc


	//   ....[17]....
        /*0070*/ 	.word	0x050000cc


	//   ....[18]....
        /*0074*/ 	.word	0x050000cc


	//   ....[19]....
        /*0078*/ 	.word	0x050000cc


	//----- nvinfo : EIATTR_COOP_GROUP_INSTR_OFFSETS
	.align		4
.L_3255:
        /*007c*/ 	.byte	0x04, 0x28
        /*007e*/ 	.short	(.L_3257 - .L_3256)


	//   ....[0]....
.L_3256:
        /*0080*/ 	.word	0x00001c50


	//   ....[1]....
        /*0084*/ 	.word	0x00001c60


	//   ....[2]....
        /*0088*/ 	.word	0x00001c90


	//   ....[3]....
        /*008c*/ 	.word	0x00001ca0


	//   ....[4]....
        /*0090*/ 	.word	0x00001cd0


	//   ....[5]....
        /*0094*/ 	.word	0x00001ce0


	//   ....[6]....
        /*0098*/ 	.word	0x00001d10


	//   ....[7]....
        /*009c*/ 	.word	0x00001d20


	//   ....[8]....
        /*00a0*/ 	.word	0x00001d50


	//   ....[9]....
        /*00a4*/ 	.word	0x00001d60


	//   ....[10]....
        /*00a8*/ 	.word	0x00003e90


	//   ....[11]....
        /*00ac*/ 	.word	0x00003ee0


	//   ....[12]....
        /*00b0*/ 	.word	0x00003f50


	//   ....[13]....
        /*00b4*/ 	.word	0x00003fb0


	//   ....[14]....
        /*00b8*/ 	.word	0x00004020


	//   ....[15]....
        /*00bc*/ 	.word	0x00004080


	//   ....[16]....
        /*00c0*/ 	.word	0x000040f0


	//   ....[17]....
        /*00c4*/ 	.word	0x00004150


	//   ....[18]....
        /*00c8*/ 	.word	0x000041c0


	//   ....[19]....
        /*00cc*/ 	.word	0x00004220


	//----- nvinfo : EIATTR_EXIT_INSTR_OFFSETS
	.align		4
.L_3257:
        /*00d0*/ 	.byte	0x04, 0x1c
        /*00d2*/ 	.short	(.L_3259 - .L_3258)


	//   ....[0]....
.L_3258:
        /*00d4*/ 	.word	0x00003e30


	//----- nvinfo : EIATTR_MAX_THREADS
	.align		4
.L_3259:
        /*00d8*/ 	.byte	0x04, 0x05
        /*00da*/ 	.short	(.L_3261 - .L_3260)
.L_3260:
        /*00dc*/ 	.word	0x00000080
        /*00e0*/ 	.word	0x00000001
        /*00e4*/ 	.word	0x00000001


	//----- nvinfo : EIATTR_CRS_STACK_SIZE
	.align		4
.L_3261:
        /*00e8*/ 	.byte	0x04, 0x1e
        /*00ea*/ 	.short	(.L_3263 - .L_3262)
.L_3262:
        /*00ec*/ 	.word	0x00000000


	//----- nvinfo : EIATTR_CBANK_PARAM_SIZE
	.align		4
.L_3263:
        /*00f0*/ 	.byte	0x03, 0x19
        /*00f2*/ 	.short	0x0128


	//----- nvinfo : EIATTR_PARAM_CBANK
	.align		4
        /*00f4*/ 	.byte	0x04, 0x0a
        /*00f6*/ 	.short	(.L_3265 - .L_3264)
	.align		4
.L_3264:
        /*00f8*/ 	.word	index@(.nv.constant0._ZN10layer_norm13ln_bwd_kernelINS_13Kernel_traitsIf6__halfS2_S2_fjLj4096ELj1ELj1ELj4ELj16ENS_18Kernel_traits_baseILj4096EfS2_S2_S2_fjLj128EEEEELb1ELb0ELb0ELb1EEEvNS_9BwdParamsE)
        /*00fc*/ 	.short	0x0210
        /*00fe*/ 	.short	0x0128


	//----- nvinfo : EIATTR_SW_WAR
	.align		4
.L_3265:
        /*0100*/ 	.byte	0x04, 0x36
        /*0102*/ 	.short	(.L_3267 - .L_3266)
.L_3266:
        /*0104*/ 	.word	0x00000008
.L_3267:


//--------------------- .nv.info._ZN10layer_norm22ln_bwd_finalize_kernelINS_22Kernel_traits_finalizeILj4096Ef6__halfS2_S2_fjLb0ELj1024ELj4ENS_18Kernel_traits_baseILj4096EfS2_S2_S2_fjLj1024EEEEELb0ELb0EEEvNS_9BwdParamsE --------------------------
	.section	.nv.info._ZN10layer_norm22ln_bwd_finalize_kernelINS_22Kernel_traits_finalizeILj4096Ef6__halfS2_S2_fjLb0ELj1024ELj4ENS_18Kernel_traits_baseILj4096EfS2_S2_S2_fjLj1024EEEEELb0ELb0EEEvNS_9BwdParamsE,"",@"SHT_CUDA_INFO"
	.sectionflags	@""
	.align	4


	//----- nvinfo : EIATTR_CUDA_API_VERSION
	.align		4
        /*0000*/ 	.byte	0x04, 0x37
        /*0002*/ 	.short	(.L_3269 - .L_3268)
.L_3268:
        /*0004*/ 	.word	0x00000082


	//----- nvinfo : EIATTR_KPARAM_INFO
	.align		4
.L_3269:
        /*0008*/ 	.byte	0x04, 0x17
        /*000a*/ 	.short	(.L_3271 - .L_3270)
.L_3270:
        /*000c*/ 	.word	0x00000000
        /*0010*/ 	.short	0x0000
        /*0012*/ 	.short	0x0000
        /*0014*/ 	.byte	0x00, 0xf0, 0xa1, 0x04


	//----- nvinfo : EIATTR_SPARSE_MMA_MASK
	.align		4
.L_3271:
        /*0018*/ 	.byte	0x03, 0x50
        /*001a*/ 	.short	0x0000


	//----- nvinfo : EIATTR_MAXREG_COUNT
	.align		4
        /*001c*/ 	.byte	0x03, 0x1b
        /*001e*/ 	.short	0x0040


	//----- nvinfo : EIATTR_NUM_BARRIERS
	.align		4
        /*0020*/ 	.byte	0x02, 0x4c
        /*0022*/ 	.byte	0x01
	.zero		1


	//----- nvinfo : EIATTR_MERCURY_ISA_VERSION
	.align		4
        /*0024*/ 	.byte	0x03, 0x5f
        /*0026*/ 	.short	0x0101


	//----- nvinfo : EIATTR_COOP_GROUP_MASK_REGIDS
	.align		4
        /*0028*/ 	.byte	0x04, 0x29
        /*002a*/ 	.short	(.L_3273 - .L_3272)


	//   ....[0]....
.L_3272:
        /*002c*/ 	.word	0xffffffff


	//   ....[1]....
        /*0030*/ 	.word	0xffffffff


	//   ....[2]....
        /*0034*/ 	.word	0xffffffff


	//   ....[3]....
        /*0038*/ 	.word	0xffffffff


	//   ....[4]....
        /*003c*/ 	.word	0xffffffff


	//   ....[5]....
        /*0040*/ 	.word	0xffffffff


	//   ....[6]....
        /*0044*/ 	.word	0xffffffff


	//   ....[7]....
        /*0048*/ 	.word	0xffffffff


	//   ....[8]....
        /*004c*/ 	.word	0xffffffff


	//   ....[9]....
        /*0050*/ 	.word	0xffffffff


	//   ....[10]....
        /*0054*/ 	.word	0x05000013


	//   ....[11]....
        /*0058*/ 	.word	0x05000013


	//   ....[12]....
        /*005c*/ 	.word	0x05000013


	//   ....[13]....
        /*0060*/ 	.word	0x05000013


	//   ....[14]....
        /*0064*/ 	.word	0x05000013


	//   ....[15]....
        /*0068*/ 	.word	0x05000013


	//   ....[16]....
        /*006c*/ 	.word	0x05000013


	//   ....[17]....
        /*0070*/ 	.word	0x05000013


	//   ....[18]....
        /*0074*/ 	.word	0x05000013


	//   ....[19]....
        /*0078*/ 	.word	0x05000013


	//----- nvinfo : EIATTR_COOP_GROUP_INSTR_OFFSETS
	.align		4
.L_3273:
        /*007c*/ 	.byte	0x04, 0x28
        /*007e*/ 	.short	(.L_3275 - .L_3274)


	//   ....[0]....
.L_3274:
        /*0080*/ 	.word	0x000008e0


	//   ....[1]....
        /*0084*/ 	.word	0x000008f0


	//   ....[2]....
        /*0088*/ 	.word	0x00000920


	//   ....[3]....
        /*008c*/ 	.word	0x00000930


	//   ....[4]....
        /*0090*/ 	.word	0x00000960


	//   ....[5]....
        /*0094*/ 	.word	0x00000970


	//   ....[6]....
        /*0098*/ 	.word	0x000009a0


	//   ....[7]....
        /*009c*/ 	.word	0x000009b0


	//   ....[8]....
        /*00a0*/ 	.word	0x000009e0


	//   ....[9]....
        /*00a4*/ 	.word	0x000009f0


	//   ....[10]....
        /*00a8*/ 	.word	0x00000bf0


	//   ....[11]....
        /*00ac*/ 	.word	0x00000c60


	//   ....[12]....
        /*00b0*/ 	.word	0x00000cd0


	//   ....[13]....
        /*00b4*/ 	.word	0x00000d40


	//   ....[14]....
        /*00b8*/ 	.word	0x00000db0


	//   ....[15]....
        /*00bc*/ 	.word	0x00000e10


	//   ....[16]....
        /*00c0*/ 	.word	0x00000e80


	//   ....[17]....
        /*00c4*/ 	.word	0x00000ef0


	//   ....[18]....
        /*00c8*/ 	.word	0x00000f60


	//   ....[19]....
        /*00cc*/ 	.word	0x00000fd0


	//----- nvinfo : EIATTR_EXIT_INSTR_OFFSETS
	.align		4
.L_3275:
        /*00d0*/ 	.byte	0x04, 0x1c
        /*00d2*/ 	.short	(.L_3277 - .L_3276)


	//   ....[0]....
.L_3276:
        /*00d4*/ 	.word	0x00000070


	//   ....[1]....
        /*00d8*/ 	.word	0x00000b90


	//----- nvinfo : EIATTR_MAX_THREADS
	.align		4
.L_3277:
        /*00dc*/ 	.byte	0x04, 0x05
        /*00de*/ 	.short	(.L_3279 - .L_3278)
.L_3278:
        /*00e0*/ 	.word	0x00000400
        /*00e4*/ 	.word	0x00000001
        /*00e8*/ 	.word	0x00000001


	//----- nvinfo : EIATTR_CRS_STACK_SIZE
	.align		4
.L_3279:
        /*00ec*/ 	.byte	0x04, 0x1e
        /*00ee*/ 	.short	(.L_3281 - .L_3280)
.L_3280:
        /*00f0*/ 	.word	0x00000000


	//----- nvinfo : EIATTR_CBANK_PARAM_SIZE
	.align		4
.L_3281:
        /*00f4*/ 	.byte	0x03, 0x19
        /*00f6*/ 	.short	0x0128


	//----- nvinfo : EIATTR_PARAM_CBANK
	.align		4
        /*00f8*/ 	.byte	0x04, 0x0a
        /*00fa*/ 	.short	(.L_3283 - .L_3282)
	.align		4
.L_3282:
        /*00fc*/ 	.word	index@(.nv.constant0._ZN10layer_norm22ln_bwd_finalize_kernelINS_22Kernel_traits_finalizeILj4096Ef6__halfS2_S2_fjLb0ELj1024ELj4ENS_18Kernel_traits_baseILj4096EfS2_S2_S2_fjLj1024EEEEELb0ELb0EEEvNS_9BwdParamsE)
        /*0100*/ 	.short	0x0210
        /*0102*/ 	.short	0x0128


	//----- nvinfo : EIATTR_SW_WAR
	.align		4
.L_3283:
        /*0104*/ 	.byte	0x04, 0x36
        /*0106*/ 	.short	(.L_3285 - .L_3284)
.L_3284:
        /*0108*/ 	.word	0x00000008
.L_3285:


//--------------------- .nv.info._ZN10layer_norm13ln_bwd_kernelINS_13Kernel_traitsIf6__halfS2_S2_fjLj4096ELj1ELj1ELj4ELj16ENS_18Kernel_traits_baseILj4096EfS2_S2_S2_fjLj128EEEEELb1ELb0ELb1ELb0EEEvNS_9BwdParamsE --------------------------
	.section	.nv.info._ZN10layer_norm13ln_bwd_kernelINS_13Kernel_traitsIf6__halfS2_S2_fjLj4096ELj1ELj1ELj4ELj16ENS_18Kernel_traits_baseILj4096EfS2_S2_S2_fjLj128EEEEELb1ELb0ELb1ELb0EEEvNS_9BwdParamsE,"",@"SHT_CUDA_INFO"
	.sectionflags	@""
	.align	4


	//----- nvinfo : EIATTR_CUDA_API_VERSION
	.align		4
        /*0000*/ 	.byte	0x04, 0x37
        /*0002*/ 	.short	(.L_3287 - .L_3286)
.L_3286:
        /*0004*/ 	.word	0x00000082


	//----- nvinfo : EIATTR_KPARAM_INFO
	.align		4
.L_3287:
        /*0008*/ 	.byte	0x04, 0x17
        /*000a*/ 	.short	(.L_3289 - .L_3288)
.L_3288:
        /*000c*/ 	.word	0x00000000
        /*0010*/ 	.short	0x0000
        /*0012*/ 	.short	0x0000
        /*0014*/ 	.byte	0x00, 0xf0, 0xa1, 0x04


	//----- nvinfo : EIATTR_SPARSE_MMA_MASK
	.align		4
.L_3289:
        /*0018*/ 	.byte	0x03, 0x50
        /*001a*/ 	.short	0x0000


	//----- nvinfo : EIATTR_MAXREG_COUNT
	.align		4
        /*001c*/ 	.byte	0x03, 0x1b
        /*001e*/ 	.short	0x00ff


	//----- nvinfo : EIATTR_NUM_BARRIERS
	.align		4
        /*0020*/ 	.byte	0x02, 0x4c
        /*0022*/ 	.byte	0x01
	.zero		1


	//----- nvinfo : EIATTR_MERCURY_ISA_VERSION
	.align		4
        /*0024*/ 	.byte	0x03, 0x5f
        /*0026*/ 	.short	0x0101


	//----- nvinfo : EIATTR_COOP_GROUP_MASK_REGIDS
	.align		4
        /*0028*/ 	.byte	0x04, 0x29
        /*002a*/ 	.short	(.L_3291 - .L_3290)


	//   ....[0]....
.L_3290:
        /*002c*/ 	.word	0xffffffff


	//   ....[1]....
        /*0030*/ 	.word	0xffffffff


	//   ....[2]....
        /*0034*/ 	.word	0xffffffff


	//   ....[3]....
        /*0038*/ 	.word	0xffffffff


	//   ....[4]....
        /*003c*/ 	.word	0xffffffff


	//   ....[5]....
        /*0040*/ 	.word	0xffffffff


	//   ....[6]....
        /*0044*/ 	.word	0xffffffff


	//   ....[7]....
        /*0048*/ 	.word	0xffffffff


	//   ....[8]....
        /*004c*/ 	.word	0xffffffff


	//   ....[9]....
        /*0050*/ 	.word	0xffffffff


	//   ....[10]....
        /*0054*/ 	.word	0x050000d5


	//   ....[11]....
        /*0058*/ 	.word	0x050000d5


	//   ....[12]....
        /*005c*/ 	.word	0x050000d5


	//   ....[13]....
        /*0060*/ 	.word	0x050000d5


	//   ....[14]....
        /*0064*/ 	.word	0x050000d5


	//   ....[15]....
        /*0068*/ 	.word	0x050000d5


	//   ....[16]....
        /*006c*/ 	.word	0x050000d5


	//   ....[17]....
        /*0070*/ 	.word	0x050000d5


	//   ....[18]....
        /*0074*/ 	.word	0x050000d5


	//   ....[19]....
        /*0078*/ 	.word	0x050000d5


	//----- nvinfo : EIATTR_COOP_GROUP_INSTR_OFFSETS
	.align		4
.L_3291:
        /*007c*/ 	.byte	0x04, 0x28
        /*007e*/ 	.short	(.L_3293 - .L_3292)


	//   ....[0]....
.L_3292:
        /*0080*/ 	.word	0x00002230


	//   ....[1]....
        /*0084*/ 	.word	0x00002240


	//   ....[2]....
        /*0088*/ 	.word	0x00002270


	//   ....[3]....
        /*008c*/ 	.word	0x00002280


	//   ....[4]....
        /*0090*/ 	.word	0x000022b0


	//   ....[5]....
        /*0094*/ 	.word	0x000022c0


	//   ....[6]....
        /*0098*/ 	.word	0x000022f0


	//   ....[7]....
        /*009c*/ 	.word	0x00002300


	//   ....[8]....
        /*00a0*/ 	.word	0x00002330


	//   ....[9]....
        /*00a4*/ 	.word	0x00002340


	//   ....[10]....
        /*00a8*/ 	.word	0x00005be0


	//   ....[11]....
        /*00ac*/ 	.word	0x00005c30


	//   ....[12]....
        /*00b0*/ 	.word	0x00005ca0


	//   ....[13]....
        /*00b4*/ 	.word	0x00005d00


	//   ....[14]....
        /*00b8*/ 	.word	0x00005d70


	//   ....[15]....
        /*00bc*/ 	.word	0x00005dd0


	//   ....[16]....
        /*00c0*/ 	.word	0x00005e40


	//   ....[17]....
        /*00c4*/ 	.word	0x00005ea0


	//   ....[18]....
        /*00c8*/ 	.word	0x00005f10


	//   ....[19]....
        /*00cc*/ 	.word	0x00005f70


	//----- nvinfo : EIATTR_EXIT_INSTR_OFFSETS
	.align		4
.L_3293:
        /*00d0*/ 	.byte	0x04, 0x1c
        /*00d2*/ 	.short	(.L_3295 - .L_3294)


	//   ....[0]....
.L_3294:
        /*00d4*/ 	.word	0x00005af0


	//   ....[1]....
        /*00d8*/ 	.word	0x00005b80


	//----- nvinfo : EIATTR_MAX_THREADS
	.align		4
.L_3295:
        /*00dc*/ 	.byte	0x04, 0x05
        /*00de*/ 	.short	(.L_3297 - .L_3296)
.L_3296:
        /*00e0*/ 	.word	0x00000080
        /*00e4*/ 	.word	0x00000001
        /*00e8*/ 	.word	0x00000001


	//----- nvinfo : EIATTR_CRS_STACK_SIZE
	.align		4
.L_3297:
        /*00ec*/ 	.byte	0x04, 0x1e
        /*00ee*/ 	.short	(.L_3299 - .L_3298)
.L_3298:
        /*00f0*/ 	.word	0x00000000


	//----- nvinfo : EIATTR_CBANK_PARAM_SIZE
	.align		4
.L_3299:
        /*00f4*/ 	.byte	0x03, 0x19
        /*00f6*/ 	.short	0x0128


	//----- nvinfo : EIATTR_PARAM_CBANK
	.align		4
        /*00f8*/ 	.byte	0x04, 0x0a
        /*00fa*/ 	.short	(.L_3301 - .L_3300)
	.align		4
.L_3300:
        /*00fc*/ 	.word	index@(.nv.constant0._ZN10layer_norm13ln_bwd_kernelINS_13Kernel_traitsIf6__halfS2_S2_fjLj4096ELj1ELj1ELj4ELj16ENS_18Kernel_traits_baseILj4096EfS2_S2_S2_fjLj128EEEEELb1ELb0ELb1ELb0EEEvNS_9BwdParamsE)
        /*0100*/ 	.short	0x0210
        /*0102*/ 	.short	0x0128


	//----- nvinfo : EIATTR_SW_WAR
	.align		4
.L_3301:
        /*0104*/ 	.byte	0x04, 0x36
        /*0106*/ 	.short	(.L_3303 - .L_3302)
.L_3302:
        /*0108*/ 	.word	0x00000008
.L_3303:


//--------------------- .nv.info._ZN10layer_norm22ln_bwd_finalize_kernelINS_22Kernel_traits_finalizeILj4096Ef6__halfS2_S2_fjLb0ELj1024ELj4ENS_18Kernel_traits_baseILj4096EfS2_S2_S2_fjLj1024EEEEELb0ELb1EEEvNS_9BwdParamsE --------------------------
	.section	.nv.info._ZN10layer_norm22ln_bwd_finalize_kernelINS_22Kernel_traits_finalizeILj4096Ef6__halfS2_S2_fjLb0ELj1024ELj4ENS_18Kernel_traits_baseILj4096EfS2_S2_S2_fjLj1024EEEEELb0ELb1EEEvNS_9BwdParamsE,"",@"SHT_CUDA_INFO"
	.sectionflags	@""
	.align	4


	//----- nvinfo : EIATTR_CUDA_API_VERSION
	.align		4
        /*0000*/ 	.byte	0x04, 0x37
        /*0002*/ 	.short	(.L_3305 - .L_3304)
.L_3304:
        /*0004*/ 	.word	0x00000082


	//----- nvinfo : EIATTR_KPARAM_INFO
	.align		4
.L_3305:
        /*0008*/ 	.byte	0x04, 0x17
        /*000a*/ 	.short	(.L_3307 - .L_3306)
.L_3306:
        /*000c*/ 	.word	0x00000000
        /*0010*/ 	.short	0x0000
        /*0012*/ 	.short	0x0000
        /*0014*/ 	.byte	0x00, 0xf0, 0xa1, 0x04


	//----- nvinfo : EIATTR_SPARSE_MMA_MASK
	.align		4
.L_3307:
        /*0018*/ 	.byte	0x03, 0x50
        /*001a*/ 	.short	0x0000


	//----- nvinfo : EIATTR_MAXREG_COUNT
	.align		4
        /*001c*/ 	.byte	0x03, 0x1b
        /*001e*/ 	.short	0x0040


	//----- nvinfo : EIATTR_NUM_BARRIERS
	.align		4
        /*0020*/ 	.byte	0x02, 0x4c
        /*0022*/ 	.byte	0x01
	.zero		1


	//----- nvinfo : EIATTR_MERCURY_ISA_VERSION
	.align		4
        /*0024*/ 	.byte	0x03, 0x5f
        /*0026*/ 	.short	0x0101


	//----- nvinfo : EIATTR_COOP_GROUP_MASK_REGIDS
	.align		4
        /*0028*/ 	.byte	0x04, 0x29
        /*002a*/ 	.short	(.L_3309 - .L_3308)


	//   ....[0]....
.L_3308:
        /*002c*/ 	.word	0xffffffff


	//   ....[1]....
        /*0030*/ 	.word	0xffffffff


	//   ....[2]....
        /*0034*/ 	.word	0xffffffff


	//   ....[3]....
        /*0038*/ 	.word	0xffffffff


	//   ....[4]....
        /*003c*/ 	.word	0xffffffff


	//   ....[5]....
        /*0040*/ 	.word	0xffffffff


	//   ....[6]....
        /*0044*/ 	.word	0xffffffff


	//   ....[7]....
        /*0048*/ 	.word	0xffffffff


	//   ....[8]....
        /*004c*/ 	.word	0xffffffff


	//   ....[9]....
        /*0050*/ 	.word	0xffffffff


	//   ....[10]....
        /*0054*/ 	.word	0x05000011


	//   ....[11]....
        /*0058*/ 	.word	0x05000011


	//   ....[12]....
        /*005c*/ 	.word	0x05000011


	//   ....[13]....
        /*0060*/ 	.word	0x05000011


	//   ....[14]....
        /*0064*/ 	.word	0x05000011


	//   ....[15]....
        /*0068*/ 	.word	0x05000011


	//   ....[16]....
        /*006c*/ 	.word	0x05000011


	//   ....[17]....
        /*0070*/ 	.word	0x05000011


	//   ....[18]....
        /*0074*/ 	.word	0x05000011


	//   ....[19]....
        /*0078*/ 	.word	0x05000011


	//----- nvinfo : EIATTR_COOP_GROUP_INSTR_OFFSETS
	.align		4
.L_3309:
        /*007c*/ 	.byte	0x04, 0x28
        /*007e*/ 	.short	(.L_3311 - .L_3310)


	//   ....[0]....
.L_3310:
        /*0080*/ 	.word	0x000008e0


	//   ....[1]....
        /*0084*/ 	.word	0x000008f0


	//   ....[2]....
        /*0088*/ 	.word	0x00000920


	//   ....[3]....
        /*008c*/ 	.word	0x00000930


	//   ....[4]....
        /*0090*/ 	.word	0x00000960


	//   ....[5]....
        /*0094*/ 	.word	0x00000970


	//   ....[6]....
        /*0098*/ 	.word	0x000009a0


	//   ....[7]....
        /*009c*/ 	.word	0x000009b0


	//   ....[8]....
        /*00a0*/ 	.word	0x000009e0


	//   ....[9]....
        /*00a4*/ 	.word	0x000009f0


	//   ....[10]....
        /*00a8*/ 	.word	0x00000ba0


	//   ....[11]....
        /*00ac*/ 	.word	0x00000c10


	//   ....[12]....
        /*00b0*/ 	.word	0x00000c80


	//   ....[13]....
        /*00b4*/ 	.word	0x00000cf0


	//   ....[14]....
        /*00b8*/ 	.word	0x00000d60


	//   ....[15]....
        /*00bc*/ 	.word	0x00000dc0


	//   ....[16]....
        /*00c0*/ 	.word	0x00000e30


	//   ....[17]....
        /*00c4*/ 	.word	0x00000ea0


	//   ....[18]....
        /*00c8*/ 	.word	0x00000f10


	//   ....[19]....
        /*00cc*/ 	.word	0x00000f80


	//----- nvinfo : EIATTR_EXIT_INSTR_OFFSETS
	.align		4
.L_3311:
        /*00d0*/ 	.byte	0x04, 0x1c
        /*00d2*/ 	.short	(.L_3313 - .L_3312)


	//   ....[0]....
.L_3312:
        /*00d4*/ 	.word	0x00000070


	//   ....[1]....
        /*00d8*/ 	.word	0x00000b40


	//----- nvinfo : EIATTR_MAX_THREADS
	.align		4
.L_3313:
        /*00dc*/ 	.byte	0x04, 0x05
        /*00de*/ 	.short	(.L_3315 - .L_3314)
.L_3314:
        /*00e0*/ 	.word	0x00000400
        /*00e4*/ 	.word	0x00000001
        /*00e8*/ 	.word	0x00000001


	//----- nvinfo : EIATTR_CRS_STACK_SIZE
	.align		4
.L_3315:
        /*00ec*/ 	.byte	0x04, 0x1e
        /*00ee*/ 	.short	(.L_3317 - .L_3316)
.L_3316:
        /*00f0*/ 	.word	0x00000000


	//----- nvinfo : EIATTR_CBANK_PARAM_SIZE
	.align		4
.L_3317:
        /*00f4*/ 	.byte	0x03, 0x19
        /*00f6*/ 	.short	0x0128


	//----- nvinfo : EIATTR_PARAM_CBANK
	.align		4
        /*00f8*/ 	.byte	0x04, 0x0a
        /*00fa*/ 	.short	(.L_3319 - .L_3318)
	.align		4
.L_3318:
        /*00fc*/ 	.word	index@(.nv.constant0._ZN10layer_norm22ln_bwd_finalize_kernelINS_22Kernel_traits_finalizeILj4096Ef6__halfS2_S2_fjLb0ELj1024ELj4ENS_18Kernel_traits_baseILj4096EfS2_S2_S2_fjLj1024EEEEELb0ELb1EEEvNS_9BwdParamsE)
        /*0100*/ 	.short	0x0210
        /*0102*/ 	.short	0x0128


	//----- nvinfo : EIATTR_SW_WAR
	.align		4
.L_3319:
        /*0104*/ 	.byte	0x04, 0x36
        /*0106*/ 	.short	(.L_3321 - .L_3320)
.L_3320:
        /*0108*/ 	.word	0x00000008
.L_3321:


//--------------------- .nv.info._ZN10layer_norm13ln_bwd_kernelINS_13Kernel_traitsIf6__halfS2_S2_fjLj4096ELj1ELj1ELj4ELj16ENS_18Kernel_traits_baseILj4096EfS2_S2_S2_fjLj128EEEEELb1ELb0ELb1ELb1EEEvNS_9BwdParamsE --------------------------
	.section	.nv.info._ZN10layer_norm13ln_bwd_kernelINS_13Kernel_traitsIf6__halfS2_S2_fjLj4096ELj1ELj1ELj4ELj16ENS_18Kernel_traits_baseILj4096EfS2_S2_S2_fjLj128EEEEELb1ELb0ELb1ELb1EEEvNS_9BwdParamsE,"",@"SHT_CUDA_INFO"
	.sectionflags	@""
	.align	4


	//----- nvinfo : EIATTR_CUDA_API_VERSION
	.align		4
        /*0000*/ 	.byte	0x04, 0x37
        /*0002*/ 	.short	(.L_3323 - .L_3322)
.L_3322:
        /*0004*/ 	.word	0x00000082


	//----- nvinfo : EIATTR_KPARAM_INFO
	.align		4
.L_3323:
        /*0008*/ 	.byte	0x04, 0x17
        /*000a*/ 	.short	(.L_3325 - .L_3324)
.L_3324:
        /*000c*/ 	.word	0x00000000
        /*0010*/ 	.short	0x0000
        /*0012*/ 	.short	0x0000
        /*0014*/ 	.byte	0x00, 0xf0, 0xa1, 0x04


	//----- nvinfo : EIATTR_SPARSE_MMA_MASK
	.align		4
.L_3325:
        /*0018*/ 	.byte	0x03, 0x50
        /*001a*/ 	.short	0x0000


	//----- nvinfo : EIATTR_MAXREG_COUNT
	.align		4
        /*001c*/ 	.byte	0x03, 0x1b
        /*001e*/ 	.short	0x00ff


	//----- nvinfo : EIATTR_NUM_BARRIERS
	.align		4
        /*0020*/ 	.byte	0x02, 0x4c
        /*0022*/ 	.byte	0x01
	.zero		1


	//----- nvinfo : EIATTR_MERCURY_ISA_VERSION
	.align		4
        /*0024*/ 	.byte	0x03, 0x5f
        /*0026*/ 	.short	0x0101


	//----- nvinfo : EIATTR_COOP_GROUP_MASK_REGIDS
	.align		4
        /*0028*/ 	.byte	0x04, 0x29
        /*002a*/ 	.short	(.L_3327 - .L_3326)


	//   ....[0]....
.L_3326:
        /*002c*/ 	.word	0xffffffff


	//   ....[1]....
        /*0030*/ 	.word	0xffffffff


	//   ....[2]....
        /*0034*/ 	.word	0xffffffff


	//   ....[3]....
        /*0038*/ 	.word	0xffffffff


	//   ....[4]....
        /*003c*/ 	.word	0xffffffff


	//   ....[5]....
        /*0040*/ 	.word	0xffffffff


	//   ....[6]....
        /*0044*/ 	.word	0xffffffff


	//   ....[7]....
        /*0048*/ 	.word	0xffffffff


	//   ....[8]....
        /*004c*/ 	.word	0xffffffff


	//   ....[9]....
        /*0050*/ 	.word	0xffffffff


	//   ....[10]....
        /*0054*/ 	.word	0x050000db


	//   ....[11]....
        /*0058*/ 	.word	0x050000db


	//   ....[12]....
        /*005c*/ 	.word	0x050000db


	//   ....[13]....
        /*0060*/ 	.word	0x050000db


	//   ....[14]....
        /*0064*/ 	.word	0x050000db


	//   ....[15]....
        /*0068*/ 	.word	0x050000db


	//   ....[16]....
        /*006c*/ 	.word	0x050000db


	//   ....[17]....
        /*0070*/ 	.word	0x050000db


	//   ....[18]....
        /*0074*/ 	.word	0x050000db


	//   ....[19]....
        /*0078*/ 	.word	0x050000db


	//----- nvinfo : EIATTR_COOP_GROUP_INSTR_OFFSETS
	.align		4
.L_3327:
        /*007c*/ 	.byte	0x04, 0x28
        /*007e*/ 	.short	(.L_3329 - .L_3328)


	//   ....[0]....
.L_3328:
        /*0080*/ 	.word	0x00001ff0


	//   ....[1]....
        /*0084*/ 	.word	0x00002000


	//   ....[2]....
        /*0088*/ 	.word	0x00002030


	//   ....[3]....
        /*008c*/ 	.word	0x00002040


	//   ....[4]....
        /*0090*/ 	.word	0x00002070


	//   ....[5]....
        /*0094*/ 	.word	0x00002080


	//   ....[6]....
        /*0098*/ 	.word	0x000020b0


	//   ....[7]....
        /*009c*/ 	.word	0x000020c0


	//   ....[8]....
        /*00a0*/ 	.word	0x000020f0


	//   ....[9]....
        /*00a4*/ 	.word	0x00002100


	//   ....[10]....
        /*00a8*/ 	.word	0x00005520


	//   ....[11]....
        /*00ac*/ 	.word	0x00005570


	//   ....[12]....
        /*00b0*/ 	.word	0x000055e0


	//   ....[13]....
        /*00b4*/ 	.word	0x00005640


	//   ....[14]....
        /*00b8*/ 	.word	0x000056b0


	//   ....[15]....
        /*00bc*/ 	.word	0x00005710


	//   ....[16]....
        /*00c0*/ 	.word	0x00005780


	//   ....[17]....
        /*00c4*/ 	.word	0x000057e0


	//   ....[18]....
        /*00c8*/ 	.word	0x00005850


	//   ....[19]....
        /*00cc*/ 	.word	0x000058b0


	//----- nvinfo : EIATTR_EXIT_INSTR_OFFSETS
	.align		4
.L_3329:
        /*00d0*/ 	.byte	0x04, 0x1c
        /*00d2*/ 	.short	(.L_3331 - .L_3330)


	//   ....[0]....
.L_3330:
        /*00d4*/ 	.word	0x000054c0


	//----- nvinfo : EIATTR_MAX_THREADS
	.align		4
.L_3331:
        /*00d8*/ 	.byte	0x04, 0x05
        /*00da*/ 	.short	(.L_3333 - .L_3332)
.L_3332:
        /*00dc*/ 	.word	0x00000080
        /*00e0*/ 	.word	0x00000001
        /*00e4*/ 	.word	0x00000001


	//----- nvinfo : EIATTR_CRS_STACK_SIZE
	.align		4
.L_3333:
        /*00e8*/ 	.byte	0x04, 0x1e
        /*00ea*/ 	.short	(.L_3335 - .L_3334)
.L_3334:
        /*00ec*/ 	.word	0x00000000


	//----- nvinfo : EIATTR_CBANK_PARAM_SIZE
	.align		4
.L_3335:
        /*00f0*/ 	.byte	0x03, 0x19
        /*00f2*/ 	.short	0x0128


	//----- nvinfo : EIATTR_PARAM_CBANK
	.align		4
        /*00f4*/ 	.byte	0x04, 0x0a
        /*00f6*/ 	.short	(.L_3337 - .L_3336)
	.align		4
.L_3336:
        /*00f8*/ 	.word	index@(.nv.constant0._ZN10layer_norm13ln_bwd_kernelINS_13Kernel_traitsIf6__halfS2_S2_fjLj4096ELj1ELj1ELj4ELj16ENS_18Kernel_traits_baseILj4096EfS2_S2_S2_fjLj128EEEEELb1ELb0ELb1ELb1EEEvNS_9BwdParamsE)
        /*00fc*/ 	.short	0x0210
        /*00fe*/ 	.short	0x0128


	//----- nvinfo : EIATTR_SW_WAR
	.align		4
.L_3337:
        /*0100*/ 	.byte	0x04, 0x36
        /*0102*/ 	.short	(.L_3339 - .L_3338)
.L_3338:
        /*0104*/ 	.word	0x00000008
.L_3339:


//--------------------- .nv.info._ZN10layer_norm13ln_bwd_kernelINS_13Kernel_traitsIf6__halfS2_S2_fjLj4096ELj1ELj1ELj4ELj16ENS_18Kernel_traits_baseILj4096EfS2_S2_S2_fjLj128EEEEELb1ELb1ELb0ELb0EEEvNS_9BwdParamsE --------------------------
	.section	.nv.info._ZN10layer_norm13ln_bwd_kernelINS_13Kernel_traitsIf6__halfS2_S2_fjLj4096ELj1ELj1ELj4ELj16ENS_18Kernel_traits_baseILj4096EfS2_S2_S2_fjLj128EEEEELb1ELb1ELb0ELb0EEEvNS_9BwdParamsE,"",@"SHT_CUDA_INFO"
	.sectionflags	@""
	.align	4


	//----- nvinfo : EIATTR_CUDA_API_VERSION
	.align		4
        /*0000*/ 	.byte	0x04, 0x37
        /*0002*/ 	.short	(.L_3341 - .L_3340)
.L_3340:
        /*0004*/ 	.word	0x00000082


	//----- nvinfo : EIATTR_KPARAM_INFO
	.align		4
.L_3341:
        /*0008*/ 	.byte	0x04, 0x17
        /*000a*/ 	.short	(.L_3343 - .L_3342)
.L_3342:
        /*000c*/ 	.word	0x00000000
        /*0010*/ 	.short	0x0000
        /*0012*/ 	.short	0x0000
        /*0014*/ 	.byte	0x00, 0xf0, 0xa1, 0x04


	//----- nvinfo : EIATTR_SPARSE_MMA_MASK
	.align		4
.L_3343:
        /*0018*/ 	.byte	0x03, 0x50
        /*001a*/ 	.short	0x0000


	//----- nvinfo : EIATTR_MAXREG_COUNT
	.align		4
        /*001c*/ 	.byte	0x03, 0x1b
        /*001e*/ 	.short	0x00ff


	//----- nvinfo : EIATTR_NUM_BARRIERS
	.align		4
        /*0020*/ 	.byte	0x02, 0x4c
        /*0022*/ 	.byte	0x01
	.zero		1


	//----- nvinfo : EIATTR_ANNOTATIONS
	.align		4
        /*0024*/ 	.byte	0x04, 0x55
        /*0026*/ 	.short	(.L_3345 - .L_3344)


	//   ....[0]....
.L_3344:
        /* <DEDUP_REMOVED lines=35> */


	//----- nvinfo : EIATTR_MERCURY_ISA_VERSION
	.align		4
.L_3345:
        /*0248*/ 	.byte	0x03, 0x5f
        /*024a*/ 	.short	0x0101


	//----- nvinfo : EIATTR_COOP_GROUP_MASK_REGIDS
	.align		4
        /*024c*/ 	.byte	0x04, 0x29
        /*024e*/ 	.short	(.L_3347 - .L_3346)


	//   ....[0]....
.L_3346:
        /*0250*/ 	.word	0xffffffff


	//   ....[1]....
        /*0254*/ 	.word	0xffffffff


	//   ....[2]....
        /*0258*/ 	.word	0xffffffff


	//   ....[3]....
        /*025c*/ 	.word	0xffffffff


	//   ....[4]....
        /*0260*/ 	.word	0xffffffff


	//   ....[5]....
        /*0264*/ 	.word	0xffffffff


	//   ....[6]....
        /*0268*/ 	.word	0xffffffff


	//   ....[7]....
        /*026c*/ 	.word	0xffffffff


	//   ....[8]....
        /*0270*/ 	.word	0xffffffff


	//   ....[9]....
        /*0274*/ 	.word	0xffffffff


	//   ....[10]....
        /*0278*/ 	.word	0x050000bb


	//   ....[11]....
        /*027c*/ 	.word	0x050000bb


	//   ....[12]....
        /*0280*/ 	.word	0x050000bb


	//   ....[13]....
        /*0284*/ 	.word	0x050000bb


	//   ....[14]....
        /*0288*/ 	.word	0x050000bb


	//   ....[15]....
        /*028c*/ 	.word	0x050000bb


	//   ....[16]....
        /*0290*/ 	.word	0x050000bb


	//   ....[17]....
        /*0294*/ 	.word	0x050000bb


	//   ....[18]....
        /*0298*/ 	.word	0x050000bb


	//   ....[19]....
        /*029c*/ 	.word	0x050000bb


	//----- nvinfo : EIATTR_COOP_GROUP_INSTR_OFFSETS
	.align		4
.L_3347:
        /*02a0*/ 	.byte	0x04, 0x28
        /*02a2*/ 	.short	(.L_3349 - .L_3348)


	//   ....[0]....
.L_3348:
        /*02a4*/ 	.word	0x00002250


	//   ....[1]....
        /*02a8*/ 	.word	0x00002270


	//   ....[2]....
        /*02ac*/ 	.word	0x00002290


	//   ....[3]....
        /*02b0*/ 	.word	0x000022b0


	//   ....[4]....
        /*02b4*/ 	.word	0x000022d0


	//   ....[5]....
        /*02b8*/ 	.word	0x000022f0


	//   ....[6]....
        /*02bc*/ 	.word	0x00002310


	//   ....[7]....
        /*02c0*/ 	.word	0x00002330


	//   ....[8]....
        /*02c4*/ 	.word	0x00002350


	//   ....[9]....
        /*02c8*/ 	.word	0x00002360


	//   ....[10]....
        /*02cc*/ 	.word	0x00005220


	//   ....[11]....
        /*02d0*/ 	.word	0x00005290


	//   ....[12]....
        /*02d4*/ 	.word	0x00005300


	//   ....[13]....
        /*02d8*/ 	.word	0x00005370


	//   ....[14]....
        /*02dc*/ 	.word	0x000053e0


	//   ....[15]....
        /*02e0*/ 	.word	0x00005450


	//   ....[16]....
        /*02e4*/ 	.word	0x000054c0


	//   ....[17]....
        /*02e8*/ 	.word	0x00005530


	//   ....[18]....
        /*02ec*/ 	.word	0x000055a0


	//   ....[19]....
        /*02f0*/ 	.word	0x000055f0


	//----- nvinfo : EIATTR_EXIT_INSTR_OFFSETS
	.align		4
.L_3349:
        /*02f4*/ 	.byte	0x04, 0x1c
        /*02f6*/ 	.short	(.L_3351 - .L_3350)


	//   ....[0]....
.L_3350:
        /*02f8*/ 	.word	0x000050f0


	//   ....[1]....
        /*02fc*/ 	.word	0x000051c0


	//----- nvinfo : EIATTR_MAX_THREADS
	.align		4
.L_3351:
        /*0300*/ 	.byte	0x04, 0x05
        /*0302*/ 	.short	(.L_3353 - .L_3352)
.L_3352:
        /*0304*/ 	.word	0x00000080
        /*0308*/ 	.word	0x00000001
        /*030c*/ 	.word	0x00000001


	//----- nvinfo : EIATTR_CRS_STACK_SIZE
	.align		4
.L_3353:
        /*0310*/ 	.byte	0x04, 0x1e
        /*0312*/ 	.short	(.L_3355 - .L_3354)
.L_3354:
        /*0314*/ 	.word	0x00000000


	//----- nvinfo : EIATTR_CBANK_PARAM_SIZE
	.align		4
.L_3355:
        /*0318*/ 	.byte	0x03, 0x19
        /*031a*/ 	.short	0x0128


	//----- nvinfo : EIATTR_PARAM_CBANK
	.align		4
        /*031c*/ 	.byte	0x04, 0x0a
        /*031e*/ 	.short	(.L_3357 - .L_3356)
	.align		4
.L_3356:
        /*0320*/ 	.word	index@(.nv.constant0._ZN10layer_norm13ln_bwd_kernelINS_13Kernel_traitsIf6__halfS2_S2_fjLj4096ELj1ELj1ELj4ELj16ENS_18Kernel_traits_baseILj4096EfS2_S2_S2_fjLj128EEEEELb1ELb1ELb0ELb0EEEvNS_9BwdParamsE)
        /*0324*/ 	.short	0x0210
        /*0326*/ 	.short	0x0128


	//----- nvinfo : EIATTR_SW_WAR
	.align		4
.L_3357:
        /*0328*/ 	.byte	0x04, 0x36
        /*032a*/ 	.short	(.L_3359 - .L_3358)
.L_3358:
        /*032c*/ 	.word	0x00000008
.L_3359:


//--------------------- .nv.info._ZN10layer_norm13ln_bwd_kernelINS_13Kernel_traitsIf6__halfS2_S2_fjLj4096ELj1ELj1ELj4ELj16ENS_18Kernel_traits_baseILj4096EfS2_S2_S2_fjLj128EEEEELb1ELb1ELb0ELb1EEEvNS_9BwdParamsE --------------------------
	.section	.nv.info._ZN10layer_norm13ln_bwd_kernelINS_13Kernel_traitsIf6__halfS2_S2_fjLj4096ELj1ELj1ELj4ELj16ENS_18Kernel_traits_baseILj4096EfS2_S2_S2_fjLj128EEEEELb1ELb1ELb0ELb1EEEvNS_9BwdParamsE,"",@"SHT_CUDA_INFO"
	.sectionflags	@""
	.align	4


	//----- nvinfo : EIATTR_CUDA_API_VERSION
	.align		4
        /*0000*/ 	.byte	0x04, 0x37
        /*0002*/ 	.short	(.L_3361 - .L_3360)
.L_3360:
        /*0004*/ 	.word	0x00000082


	//----- nvinfo : EIATTR_KPARAM_INFO
	.align		4
.L_3361:
        /*0008*/ 	.byte	0x04, 0x17
        /*000a*/ 	.short	(.L_3363 - .L_3362)
.L_3362:
        /*000c*/ 	.word	0x00000000
        /*0010*/ 	.short	0x0000
        /*0012*/ 	.short	0x0000
        /*0014*/ 	.byte	0x00, 0xf0, 0xa1, 0x04


	//----- nvinfo : EIATTR_SPARSE_MMA_MASK
	.align		4
.L_3363:
        /*0018*/ 	.byte	0x03, 0x50
        /*001a*/ 	.short	0x0000


	//----- nvinfo : EIATTR_MAXREG_COUNT
	.align		4
        /*001c*/ 	.byte	0x03, 0x1b
        /*001e*/ 	.short	0x00ff


	//----- nvinfo : EIATTR_NUM_BARRIERS
	.align		4
        /*0020*/ 	.byte	0x02, 0x4c
        /*0022*/ 	.byte	0x01
	.zero		1


	//----- nvinfo : EIATTR_ANNOTATIONS
	.align		4
        /*0024*/ 	.byte	0x04, 0x55
        /*0026*/ 	.short	(.L_3365 - .L_3364)


	//   ....[0]....
.L_3364:
        /* <DEDUP_REMOVED lines=27> */


	//----- nvinfo : EIATTR_MERCURY_ISA_VERSION
	.align		4
.L_3365:
        /*01c0*/ 	.byte	0x03, 0x5f
        /*01c2*/ 	.short	0x0101


	//----- nvinfo : EIATTR_COOP_GROUP_MASK_REGIDS
	.align		4
        /*01c4*/ 	.byte	0x04, 0x29
        /*01c6*/ 	.short	(.L_3367 - .L_3366)


	//   ....[0]....
.L_3366:
        /*01c8*/ 	.word	0xffffffff


	//   ....[1]....
        /*01cc*/ 	.word	0xffffffff


	//   ....[2]....
        /*01d0*/ 	.word	0xffffffff


	//   ....[3]....
        /*01d4*/ 	.word	0xffffffff


	//   ....[4]....
        /*01d8*/ 	.word	0xffffffff


	//   ....[5]....
        /*01dc*/ 	.word	0xffffffff


	//   ....[6]....
        /*01e0*/ 	.word	0xffffffff


	//   ....[7]....
        /*01e4*/ 	.word	0xffffffff


	//   ....[8]....
        /*01e8*/ 	.word	0xffffffff


	//   ....[9]....
        /*01ec*/ 	.word	0xffffffff


	//   ....[10]....
        /*01f0*/ 	.word	0x0500007a


	//   ....[11]....
        /*01f4*/ 	.word	0x0500007a


	//   ....[12]....
        /*01f8*/ 	.word	0x0500007a


	//   ....[13]....
        /*01fc*/ 	.word	0x0500007a


	//   ....[14]....
        /*0200*/ 	.word	0x0500007a


	//   ....[15]....
        /*0204*/ 	.word	0x0500007a


	//   ....[16]....
        /*0208*/ 	.word	0x0500007a


	//   ....[17]....
        /*020c*/ 	.word	0x0500007a


	//   ....[18]....
        /*0210*/ 	.word	0x0500007a


	//   ....[19]....
        /*0214*/ 	.word	0x0500007a


	//----- nvinfo : EIATTR_COOP_GROUP_INSTR_OFFSETS
	.align		4
.L_3367:
        /*0218*/ 	.byte	0x04, 0x28
        /*021a*/ 	.short	(.L_3369 - .L_3368)


	//   ....[0]....
.L_3368:
        /*021c*/ 	.word	0x00001fd0


	//   ....[1]....
        /*0220*/ 	.word	0x00001ff0


	//   ....[2]....
        /*0224*/ 	.word	0x00002010


	//   ....[3]....
        /*0228*/ 	.word	0x00002030


	//   ....[4]....
        /*022c*/ 	.word	0x00002050


	//   ....[5]....
        /*0230*/ 	.word	0x00002070


	//   ....[6]....
        /*0234*/ 	.word	0x00002090


	//   ....[7]....
        /*0238*/ 	.word	0x000020b0


	//   ....[8]....
        /*023c*/ 	.word	0x000020c0


	//   ....[9]....
        /*0240*/ 	.word	0x000020e0


	//   ....[10]....
        /*0244*/ 	.word	0x00005130


	//   ....[11]....
        /*0248*/ 	.word	0x00005180


	//   ....[12]....
        /*024c*/ 	.word	0x000051e0


	//   ....[13]....
        /*0250*/ 	.word	0x00005230


	//   ....[14]....
        /*0254*/ 	.word	0x00005290


	//   ....[15]....
        /*0258*/ 	.word	0x000052e0


	//   ....[16]....
        /*025c*/ 	.word	0x00005340


	//   ....[17]....
        /*0260*/ 	.word	0x00005390


	//   ....[18]....
        /*0264*/ 	.word	0x000053f0


	//   ....[19]....
        /*0268*/ 	.word	0x00005440


	//----- nvinfo : EIATTR_EXIT_INSTR_OFFSETS
	.align		4
.L_3369:
        /*026c*/ 	.byte	0x04, 0x1c
        /*026e*/ 	.short	(.L_3371 - .L_3370)


	//   ....[0]....
.L_3370:
        /*0270*/ 	.word	0x000050d0


	//----- nvinfo : EIATTR_MAX_THREADS
	.align		4
.L_3371:
        /*0274*/ 	.byte	0x04, 0x05
        /*0276*/ 	.short	(.L_3373 - .L_3372)
.L_3372:
        /*0278*/ 	.word	0x00000080
        /*027c*/ 	.word	0x00000001
        /*0280*/ 	.word	0x00000001


	//----- nvinfo : EIATTR_CRS_STACK_SIZE
	.align		4
.L_3373:
        /*0284*/ 	.byte	0x04, 0x1e
        /*0286*/ 	.short	(.L_3375 - .L_3374)
.L_3374:
        /*0288*/ 	.word	0x00000000


	//----- nvinfo : EIATTR_CBANK_PARAM_SIZE
	.align		4
.L_3375:
        /*028c*/ 	.byte	0x03, 0x19
        /*028e*/ 	.short	0x0128


	//----- nvinfo : EIATTR_PARAM_CBANK
	.align		4
        /*0290*/ 	.byte	0x04, 0x0a
        /*0292*/ 	.short	(.L_3377 - .L_3376)
	.align		4
.L_3376:
        /*0294*/ 	.word	index@(.nv.constant0._ZN10layer_norm13ln_bwd_kernelINS_13Kernel_traitsIf6__halfS2_S2_fjLj4096ELj1ELj1ELj4ELj16ENS_18Kernel_traits_baseILj4096EfS2_S2_S2_fjLj128EEEEELb1ELb1ELb0ELb1EEEvNS_9BwdParamsE)
        /*0298*/ 	.short	0x0210
        /*029a*/ 	.short	0x0128


	//----- nvinfo : EIATTR_SW_WAR
	.align		4
.L_3377:
        /*029c*/ 	.byte	0x04, 0x36
        /*029e*/ 	.short	(.L_3379 - .L_3378)
.L_3378:
        /*02a0*/ 	.word	0x00000008
.L_3379:


//--------------------- .nv.info._ZN10layer_norm22ln_bwd_finalize_kernelINS_22Kernel_traits_finalizeILj4096Ef6__halfS2_S2_fjLb1ELj1024ELj4ENS_18Kernel_traits_baseILj4096EfS2_S2_S2_fjLj1024EEEEELb1ELb0EEEvNS_9BwdParamsE --------------------------
	.section	.nv.info._ZN10layer_norm22ln_bwd_finalize_kernelINS_22Kernel_traits_finalizeILj4096Ef6__halfS2_S2_fjLb1ELj1024ELj4ENS_18Kernel_traits_baseILj4096EfS2_S2_S2_fjLj1024EEEEELb1ELb0EEEvNS_9BwdParamsE,"",@"SHT_CUDA_INFO"
	.sectionflags	@""
	.align	4


	//----- nvinfo : EIATTR_CUDA_API_VERSION
	.align		4
        /*0000*/ 	.byte	0x04, 0x37
        /*0002*/ 	.short	(.L_3381 - .L_3380)
.L_3380:
        /*0004*/ 	.word	0x00000082


	//----- nvinfo : EIATTR_KPARAM_INFO
	.align		4
.L_3381:
        /*0008*/ 	.byte	0x04, 0x17
        /*000a*/ 	.short	(.L_3383 - .L_3382)
.L_3382:
        /*000c*/ 	.word	0x00000000
        /*0010*/ 	.short	0x0000
        /*0012*/ 	.short	0x0000
        /*0014*/ 	.byte	0x00, 0xf0, 0xa1, 0x04


	//----- nvinfo : EIATTR_SPARSE_MMA_MASK
	.align		4
.L_3383:
        /*0018*/ 	.byte	0x03, 0x50
        /*001a*/ 	.short	0x0000


	//----- nvinfo : EIATTR_MAXREG_COUNT
	.align		4
        /*001c*/ 	.byte	0x03, 0x1b
        /*001e*/ 	.short	0x0040


	//----- nvinfo : EIATTR_NUM_BARRIERS
	.align		4
        /*0020*/ 	.byte	0x02, 0x4c
        /*0022*/ 	.byte	0x01
	.zero		1


	//----- nvinfo : EIATTR_MERCURY_ISA_VERSION
	.align		4
        /*0024*/ 	.byte	0x03, 0x5f
        /*0026*/ 	.short	0x0101


	//----- nvinfo : EIATTR_COOP_GROUP_MASK_REGIDS
	.align		4
        /*0028*/ 	.byte	0x04, 0x29
        /*002a*/ 	.short	(.L_3385 - .L_3384)


	//   ....[0]....
.L_3384:
        /*002c*/ 	.word	0xffffffff


	//   ....[1]....
        /*0030*/ 	.word	0xffffffff


	//   ....[2]....
        /*0034*/ 	.word	0xffffffff


	//   ....[3]....
        /*0038*/ 	.word	0xffffffff


	//   ....[4]....
        /*003c*/ 	.word	0xffffffff


	//   ....[5]....
        /*0040*/ 	.word	0xffffffff


	//   ....[6]....
        /*0044*/ 	.word	0xffffffff


	//   ....[7]....
        /*0048*/ 	.word	0xffffffff


	//   ....[8]....
        /*004c*/ 	.word	0xffffffff


	//   ....[9]....
        /*0050*/ 	.word	0xffffffff


	//   ....[10]....
        /*0054*/ 	.word	0xffffffff


	//   ....[11]....
        /*0058*/ 	.word	0xffffffff


	//   ....[12]....
        /*005c*/ 	.word	0xffffffff


	//   ....[13]....
        /*0060*/ 	.word	0xffffffff


	//   ....[14]....
        /*0064*/ 	.word	0xffffffff


	//   ....[15]....
        /*0068*/ 	.word	0x05000014


	//   ....[16]....
        /*006c*/ 	.word	0x05000014


	//   ....[17]....
        /*0070*/ 	.word	0x05000014


	//   ....[18]....
        /*0074*/ 	.word	0x05000014


	//   ....[19]....
        /*0078*/ 	.word	0x05000014


	//   ....[20]....
        /*007c*/ 	.word	0x05000014


	//   ....[21]....
        /*0080*/ 	.word	0x05000014


	//   ....[22]....
        /*0084*/ 	.word	0x05000014


	//   ....[23]....
        /*0088*/ 	.word	0x05000014


	//   ....[24]....
        /*008c*/ 	.word	0x05000014


	//   ....[25]....
        /*0090*/ 	.word	0x05000014


	//   ....[26]....
        /*0094*/ 	.word	0x05000014


	//   ....[27]....
        /*0098*/ 	.word	0x05000014


	//   ....[28]....
        /*009c*/ 	.word	0x05000014


	//   ....[29]....
        /*00a0*/ 	.word	0x05000014


	//----- nvinfo : EIATTR_COOP_GROUP_INSTR_OFFSETS
	.align		4
.L_3385:
        /*00a4*/ 	.byte	0x04, 0x28
        /*00a6*/ 	.short	(.L_3387 - .L_3386)


	//   ....[0]....
.L_3386:
        /*00a8*/ 	.word	0x00000ad0


	//   ....[1]....
        /*00ac*/ 	.word	0x00000ae0


	//   ....[2]....
        /*00b0*/ 	.word	0x00000af0


	//   ....[3]....
        /*00b4*/ 	.word	0x00000b20


	//   ....[4]....
        /*00b8*/ 	.word	0x00000b40


	//   ....[5]....
        /*00bc*/ 	.word	0x00000b50


	//   ....[6]....
        /*00c0*/ 	.word	0x00000b90


	//   ....[7]....
        /*00c4*/ 	.word	0x00000ba0


	//   ....[8]....
        /*00c8*/ 	.word	0x00000bb0


	//   ....[9]....
        /*00cc*/ 	.word	0x00000be0


	//   ....[10]....
        /*00d0*/ 	.word	0x00000c00


	//   ....[11]....
        /*00d4*/ 	.word	0x00000c10


	//   ....[12]....
        /*00d8*/ 	.word	0x00000c40


	//   ....[13]....
        /*00dc*/ 	.word	0x00000c60


	//   ....[14]....
        /*00e0*/ 	.word	0x00000c70


	//   ....[15]....
        /*00e4*/ 	.word	0x00000ef0


	//   ....[16]....
        /*00e8*/ 	.word	0x00000f60


	//   ....[17]....
        /*00ec*/ 	.word	0x00000fd0


	//   ....[18]....
        /*00f0*/ 	.word	0x00001040


	//   ....[19]....
        /*00f4*/ 	.word	0x000010b0


	//   ....[20]....
        /*00f8*/ 	.word	0x00001110


	//   ....[21]....
        /*00fc*/ 	.word	0x00001180


	//   ....[22]....
        /*0100*/ 	.word	0x000011f0


	//   ....[23]....
        /*0104*/ 	.word	0x00001260


	//   ....[24]....
        /*0108*/ 	.word	0x000012d0


	//   ....[25]....
        /*010c*/ 	.word	0x00001330


	//   ....[26]....
        /*0110*/ 	.word	0x000013a0


	//   ....[27]....
        /*0114*/ 	.word	0x00001410


	//   ....[28]....
        /*0118*/ 	.word	0x00001480


	//   ....[29]....
        /*011c*/ 	.word	0x000014f0


	//----- nvinfo : EIATTR_EXIT_INSTR_OFFSETS
	.align		4
.L_3387:
        /*0120*/ 	.byte	0x04, 0x1c
        /*0122*/ 	.short	(.L_3389 - .L_3388)


	//   ....[0]....
.L_3388:
        /*0124*/ 	.word	0x00000070


	//   ....[1]....
        /*0128*/ 	.word	0x00000e90


	//----- nvinfo : EIATTR_MAX_THREADS
	.align		4
.L_3389:
        /*012c*/ 	.byte	0x04, 0x05
        /*012e*/ 	.short	(.L_3391 - .L_3390)
.L_3390:
        /*0130*/ 	.word	0x00000400
        /*0134*/ 	.word	0x00000001
        /*0138*/ 	.word	0x00000001


	//----- nvinfo : EIATTR_CRS_STACK_SIZE
	.align		4
.L_3391:
        /*013c*/ 	.byte	0x04, 0x1e
        /*013e*/ 	.short	(.L_3393 - .L_3392)
.L_3392:
        /*0140*/ 	.word	0x00000000


	//----- nvinfo : EIATTR_CBANK_PARAM_SIZE
	.align		4
.L_3393:
        /*0144*/ 	.byte	0x03, 0x19
        /*0146*/ 	.short	0x0128


	//----- nvinfo : EIATTR_PARAM_CBANK
	.align		4
        /*0148*/ 	.byte	0x04, 0x0a
        /*014a*/ 	.short	(.L_3395 - .L_3394)
	.align		4
.L_3394:
        /*014c*/ 	.word	index@(.nv.constant0._ZN10layer_norm22ln_bwd_finalize_kernelINS_22Kernel_traits_finalizeILj4096Ef6__halfS2_S2_fjLb1ELj1024ELj4ENS_18Kernel_traits_baseILj4096EfS2_S2_S2_fjLj1024EEEEELb1ELb0EEEvNS_9BwdParamsE)
        /*0150*/ 	.short	0x0210
        /*0152*/ 	.short	0x0128


	//----- nvinfo : EIATTR_SW_WAR
	.align		4
.L_3395:
        /*0154*/ 	.byte	0x04, 0x36
        /*0156*/ 	.short	(.L_3397 - .L_3396)
.L_3396:
        /*0158*/ 	.word	0x00000008
.L_3397:


//--------------------- .nv.info._ZN10layer_norm13ln_bwd_kernelINS_13Kernel_traitsIf6__halfS2_S2_fjLj4096ELj1ELj1ELj4ELj16ENS_18Kernel_traits_baseILj4096EfS2_S2_S2_fjLj128EEEEELb1ELb1ELb1ELb0EEEvNS_9BwdParamsE --------------------------
	.section	.nv.info._ZN10layer_norm13ln_bwd_kernelINS_13Kernel_traitsIf6__halfS2_S2_fjLj4096ELj1ELj1ELj4ELj16ENS_18Kernel_traits_baseILj4096EfS2_S2_S2_fjLj128EEEEELb1ELb1ELb1ELb0EEEvNS_9BwdParamsE,"",@"SHT_CUDA_INFO"
	.sectionflags	@""
	.align	4


	//----- nvinfo : EIATTR_CUDA_API_VERSION
	.align		4
        /*0000*/ 	.byte	0x04, 0x37
        /*0002*/ 	.short	(.L_3399 - .L_3398)
.L_3398:
        /*0004*/ 	.word	0x00000082


	//----- nvinfo : EIATTR_KPARAM_INFO
	.align		4
.L_3399:
        /*0008*/ 	.byte	0x04, 0x17
        /*000a*/ 	.short	(.L_3401 - .L_3400)
.L_3400:
        /*000c*/ 	.word	0x00000000
        /*0010*/ 	.short	0x0000
        /*0012*/ 	.short	0x0000
        /*0014*/ 	.byte	0x00, 0xf0, 0xa1, 0x04


	//----- nvinfo : EIATTR_SPARSE_MMA_MASK
	.align		4
.L_3401:
        /*0018*/ 	.byte	0x03, 0x50
        /*001a*/ 	.short	0x0000


	//----- nvinfo : EIATTR_MAXREG_COUNT
	.align		4
        /*001c*/ 	.byte	0x03, 0x1b
        /*001e*/ 	.short	0x00ff


	//----- nvinfo : EIATTR_NUM_BARRIERS
	.align		4
        /*0020*/ 	.byte	0x02, 0x4c
        /*0022*/ 	.byte	0x01
	.zero		1


	//----- nvinfo : EIATTR_ANNOTATIONS
	.align		4
        /*0024*/ 	.byte	0x04, 0x55
        /*0026*/ 	.short	(.L_3403 - .L_3402)


	//   ....[0]....
.L_3402:
        /* <DEDUP_REMOVED lines=38> */


	//----- nvinfo : EIATTR_MERCURY_ISA_VERSION
	.align		4
.L_3403:
        /*0270*/ 	.byte	0x03, 0x5f
        /*0272*/ 	.short	0x0101


	//----- nvinfo : EIATTR_COOP_GROUP_MASK_REGIDS
	.align		4
        /*0274*/ 	.byte	0x04, 0x29
        /*0276*/ 	.short	(.L_3405 - .L_3404)


	//   ....[0]....
.L_3404:
        /*0278*/ 	.word	0xffffffff


	//   ....[1]....
        /*027c*/ 	.word	0xffffffff


	//   ....[2]....
        /*0280*/ 	.word	0xffffffff


	//   ....[3]....
        /*0284*/ 	.word	0xffffffff


	//   ....[4]....
        /*0288*/ 	.word	0xffffffff


	//   ....[5]....
        /*028c*/ 	.word	0xffffffff


	//   ....[6]....
        /*0290*/ 	.word	0xffffffff


	//   ....[7]....
        /*0294*/ 	.word	0xffffffff


	//   ....[8]....
        /*0298*/ 	.word	0xffffffff


	//   ....[9]....
        /*029c*/ 	.word	0xffffffff


	//   ....[10]....
        /*02a0*/ 	.word	0x050000bb


	//   ....[11]....
        /*02a4*/ 	.word	0x050000bb


	//   ....[12]....
        /*02a8*/ 	.word	0x050000bb


	//   ....[13]....
        /*02ac*/ 	.word	0x050000bb


	//   ....[14]....
        /*02b0*/ 	.word	0x050000bb


	//   ....[15]....
        /*02b4*/ 	.word	0x050000bb


	//   ....[16]....
        /*02b8*/ 	.word	0x050000bb


	//   ....[17]....
        /*02bc*/ 	.word	0x050000bb


	//   ....[18]....
        /*02c0*/ 	.word	0x050000bb


	//   ....[19]....
        /*02c4*/ 	.word	0x050000bb


	//----- nvinfo : EIATTR_COOP_GROUP_INSTR_OFFSETS
	.align		4
.L_3405:
        /*02c8*/ 	.byte	0x04, 0x28
        /*02ca*/ 	.short	(.L_3407 - .L_3406)


	//   ....[0]....
.L_3406:
        /*02cc*/ 	.word	0x00002780


	//   ....[1]....
        /*02d0*/ 	.word	0x000027a0


	//   ....[2]....
        /*02d4*/ 	.word	0x000027c0


	//   ....[3]....
        /*02d8*/ 	.word	0x000027e0


	//   ....[4]....
        /*02dc*/ 	.word	0x00002800


	//   ....[5]....
        /*02e0*/ 	.word	0x00002820


	//   ....[6]....
        /*02e4*/ 	.word	0x00002840


	//   ....[7]....
        /*02e8*/ 	.word	0x00002860


	//   ....[8]....
        /*02ec*/ 	.word	0x00002880


	//   ....[9]....
        /*02f0*/ 	.word	0x00002890


	//   ....[10]....
        /*02f4*/ 	.word	0x00007570


	//   ....[11]....
        /*02f8*/ 	.word	0x000075e0


	//   ....[12]....
        /*02fc*/ 	.word	0x00007650


	//   ....[13]....
        /*0300*/ 	.word	0x000076c0


	//   ....[14]....
        /*0304*/ 	.word	0x00007730


	//   ....[15]....
        /*0308*/ 	.word	0x000077a0


	//   ....[16]....
        /*030c*/ 	.word	0x00007810


	//   ....[17]....
        /*0310*/ 	.word	0x00007880


	//   ....[18]....
        /*0314*/ 	.word	0x000078f0


	//   ....[19]....
        /*0318*/ 	.word	0x00007940


	//----- nvinfo : EIATTR_EXIT_INSTR_OFFSETS
	.align		4
.L_3407:
        /*031c*/ 	.byte	0x04, 0x1c
        /*031e*/ 	.short	(.L_3409 - .L_3408)


	//   ....[0]....
.L_3408:
        /*0320*/ 	.word	0x00007440


	//   ....[1]....
        /*0324*/ 	.word	0x00007510


	//----- nvinfo : EIATTR_MAX_THREADS
	.align		4
.L_3409:
        /*0328*/ 	.byte	0x04, 0x05
        /*032a*/ 	.short	(.L_3411 - .L_3410)
.L_3410:
        /*032c*/ 	.word	0x00000080
        /*0330*/ 	.word	0x00000001
        /*0334*/ 	.word	0x00000001


	//----- nvinfo : EIATTR_CRS_STACK_SIZE
	.align		4
.L_3411:
        /*0338*/ 	.byte	0x04, 0x1e
        /*033a*/ 	.short	(.L_3413 - .L_3412)
.L_3412:
        /*033c*/ 	.word	0x00000000


	//----- nvinfo : EIATTR_CBANK_PARAM_SIZE
	.align		4
.L_3413:
        /*0340*/ 	.byte	0x03, 0x19
        /*0342*/ 	.short	0x0128


	//----- nvinfo : EIATTR_PARAM_CBANK
	.align		4
        /*0344*/ 	.byte	0x04, 0x0a
        /*0346*/ 	.short	(.L_3415 - .L_3414)
	.align		4
.L_3414:
        /*0348*/ 	.word	index@(.nv.constant0._ZN10layer_norm13ln_bwd_kernelINS_13Kernel_traitsIf6__halfS2_S2_fjLj4096ELj1ELj1ELj4ELj16ENS_18Kernel_traits_baseILj4096EfS2_S2_S2_fjLj128EEEEELb1ELb1ELb1ELb0EEEvNS_9BwdParamsE)
        /*034c*/ 	.short	0x0210
        /*034e*/ 	.short	0x0128


	//----- nvinfo : EIATTR_SW_WAR
	.align		4
.L_3415:
        /*0350*/ 	.byte	0x04, 0x36
        /*0352*/ 	.short	(.L_3417 - .L_3416)
.L_3416:
        /*0354*/ 	.word	0x00000008
.L_3417:


//--------------------- .nv.info._ZN10layer_norm22ln_bwd_finalize_kernelINS_22Kernel_traits_finalizeILj4096Ef6__halfS2_S2_fjLb1ELj1024ELj4ENS_18Kernel_traits_baseILj4096EfS2_S2_S2_fjLj1024EEEEELb1ELb1EEEvNS_9BwdParamsE --------------------------
	.section	.nv.info._ZN10layer_norm22ln_bwd_finalize_kernelINS_22Kernel_traits_finalizeILj4096Ef6__halfS2_S2_fjLb1ELj1024ELj4ENS_18Kernel_traits_baseILj4096EfS2_S2_S2_fjLj1024EEEEELb1ELb1EEEvNS_9BwdParamsE,"",@"SHT_CUDA_INFO"
	.sectionflags	@""
	.align	4


	//----- nvinfo : EIATTR_CUDA_API_VERSION
	.align		4
        /*0000*/ 	.byte	0x04, 0x37
        /*0002*/ 	.short	(.L_3419 - .L_3418)
.L_3418:
        /*0004*/ 	.word	0x00000082


	//----- nvinfo : EIATTR_KPARAM_INFO
	.align		4
.L_3419:
        /*0008*/ 	.byte	0x04, 0x17
        /*000a*/ 	.short	(.L_3421 - .L_3420)
.L_3420:
        /*000c*/ 	.word	0x00000000
        /*0010*/ 	.short	0x0000
        /*0012*/ 	.short	0x0000
        /*0014*/ 	.byte	0x00, 0xf0, 0xa1, 0x04


	//----- nvinfo : EIATTR_SPARSE_MMA_MASK
	.align		4
.L_3421:
        /*0018*/ 	.byte	0x03, 0x50
        /*001a*/ 	.short	0x0000


	//----- nvinfo : EIATTR_MAXREG_COUNT
	.align		4
        /*001c*/ 	.byte	0x03, 0x1b
        /*001e*/ 	.short	0x0040


	//----- nvinfo : EIATTR_NUM_BARRIERS
	.align		4
        /*0020*/ 	.byte	0x02, 0x4c
        /*0022*/ 	.byte	0x01
	.zero		1


	//----- nvinfo : EIATTR_MERCURY_ISA_VERSION
	.align		4
        /*0024*/ 	.byte	0x03, 0x5f
        /*0026*/ 	.short	0x0101


	//----- nvinfo : EIATTR_COOP_GROUP_MASK_REGIDS
	.align		4
        /*0028*/ 	.byte	0x04, 0x29
        /*002a*/ 	.short	(.L_3423 - .L_3422)


	//   ....[0]....
.L_3422:
        /*002c*/ 	.word	0xffffffff


	//   ....[1]....
        /*0030*/ 	.word	0xffffffff


	//   ....[2]....
        /*0034*/ 	.word	0xffffffff


	//   ....[3]....
        /*0038*/ 	.word	0xffffffff


	//   ....[4]....
        /*003c*/ 	.word	0xffffffff


	//   ....[5]....
        /*0040*/ 	.word	0xffffffff


	//   ....[6]....
        /*0044*/ 	.word	0xffffffff


	//   ....[7]....
        /*0048*/ 	.word	0xffffffff


	//   ....[8]....
        /*004c*/ 	.word	0xffffffff


	//   ....[9]....
        /*0050*/ 	.word	0xffffffff


	//   ....[10]....
        /*0054*/ 	.word	0xffffffff


	//   ....[11]....
        /*0058*/ 	.word	0xffffffff


	//   ....[12]....
        /*005c*/ 	.word	0xffffffff


	//   ....[13]....
        /*0060*/ 	.word	0xffffffff


	//   ....[14]....
        /*0064*/ 	.word	0xffffffff


	//   ....[15]....
        /*0068*/ 	.word	0x05000014


	//   ....[16]....
        /*006c*/ 	.word	0x05000014


	//   ....[17]....
        /*0070*/ 	.word	0x05000014


	//   ....[18]....
        /*0074*/ 	.word	0x05000014


	//   ....[19]....
        /*0078*/ 	.word	0x05000014


	//   ....[20]....
        /*007c*/ 	.word	0x05000014


	//   ....[21]....
        /*0080*/ 	.word	0x05000014


	//   ....[22]....
        /*0084*/ 	.word	0x05000014


	//   ....[23]....
        /*0088*/ 	.word	0x05000014


	//   ....[24]....
        /*008c*/ 	.word	0x05000014


	//   ....[25]....
        /*0090*/ 	.word	0x05000014


	//   ....[26]....
        /*0094*/ 	.word	0x05000014


	//   ....[27]....
        /*0098*/ 	.word	0x05000014


	//   ....[28]....
        /*009c*/ 	.word	0x05000014


	//   ....[29]....
        /*00a0*/ 	.word	0x05000014


	//----- nvinfo : EIATTR_COOP_GROUP_INSTR_OFFSETS
	.align		4
.L_3423:
        /*00a4*/ 	.byte	0x04, 0x28
        /*00a6*/ 	.short	(.L_3425 - .L_3424)


	//   ....[0]....
.L_3424:
        /*00a8*/ 	.word	0x00000ab0


	//   ....[1]....
        /*00ac*/ 	.word	0x00000ac0


	//   ....[2]....
        /*00b0*/ 	.word	0x00000ad0


	//   ....[3]....
        /*00b4*/ 	.word	0x00000b00


	//   ....[4]....
        /*00b8*/ 	.word	0x00000b20


	//   ....[5]....
        /*00bc*/ 	.word	0x00000b30


	//   ....[6]....
        /*00c0*/ 	.word	0x00000b60


	//   ....[7]....
        /*00c4*/ 	.word	0x00000b80


	//   ....[8]....
        /*00c8*/ 	.word	0x00000b90


	//   ....[9]....
        /*00cc*/ 	.word	0x00000bc0


	//   ....[10]....
        /*00d0*/ 	.word	0x00000be0


	//   ....[11]....
        /*00d4*/ 	.word	0x00000bf0


	//   ....[12]....
        /*00d8*/ 	.word	0x00000c20


	//   ....[13]....
        /*00dc*/ 	.word	0x00000c40


	//   ....[14]....
        /*00e0*/ 	.word	0x00000c50


	//   ....[15]....
        /*00e4*/ 	.word	0x00000eb0


	//   ....[16]....
        /*00e8*/ 	.word	0x00000f20


	//   ....[17]....
        /*00ec*/ 	.word	0x00000f90


	//   ....[18]....
        /*00f0*/ 	.word	0x00001000


	//   ....[19]....
        /*00f4*/ 	.word	0x00001070


	//   ....[20]....
        /*00f8*/ 	.word	0x000010d0


	//   ....[21]....
        /*00fc*/ 	.word	0x00001140


	//   ....[22]....
        /*0100*/ 	.word	0x000011b0


	//   ....[23]....
        /*0104*/ 	.word	0x00001220


	//   ....[24]....
        /*0108*/ 	.word	0x00001290


	//   ....[25]....
        /*010c*/ 	.word	0x000012f0


	//   ....[26]....
        /*0110*/ 	.word	0x00001360


	//   ....[27]....
        /*0114*/ 	.word	0x000013d0


	//   ....[28]....
        /*0118*/ 	.word	0x00001440


	//   ....[29]....
        /*011c*/ 	.word	0x000014b0


	//----- nvinfo : EIATTR_EXIT_INSTR_OFFSETS
	.align		4
.L_3425:
        /*0120*/ 	.byte	0x04, 0x1c
        /*0122*/ 	.short	(.L_3427 - .L_3426)


	//   ....[0]....
.L_3426:
        /*0124*/ 	.word	0x00000070


	//   ....[1]....
        /*0128*/ 	.word	0x00000e50


	//----- nvinfo : EIATTR_MAX_THREADS
	.align		4
.L_3427:
        /*012c*/ 	.byte	0x04, 0x05
        /*012e*/ 	.short	(.L_3429 - .L_3428)
.L_3428:
        /*0130*/ 	.word	0x00000400
        /*0134*/ 	.word	0x00000001
        /*0138*/ 	.word	0x00000001


	//----- nvinfo : EIATTR_CRS_STACK_SIZE
	.align		4
.L_3429:
        /*013c*/ 	.byte	0x04, 0x1e
        /*013e*/ 	.short	(.L_3431 - .L_3430)
.L_3430:
        /*0140*/ 	.word	0x00000000


	//----- nvinfo : EIATTR_CBANK_PARAM_SIZE
	.align		4
.L_3431:
        /*0144*/ 	.byte	0x03, 0x19
        /*0146*/ 	.short	0x0128


	//----- nvinfo : EIATTR_PARAM_CBANK
	.align		4
        /*0148*/ 	.byte	0x04, 0x0a
        /*014a*/ 	.short	(.L_3433 - .L_3432)
	.align		4
.L_3432:
        /*014c*/ 	.word	index@(.nv.constant0._ZN10layer_norm22ln_bwd_finalize_kernelINS_22Kernel_traits_finalizeILj4096Ef6__halfS2_S2_fjLb1ELj1024ELj4ENS_18Kernel_traits_baseILj4096EfS2_S2_S2_fjLj1024EEEEELb1ELb1EEEvNS_9BwdParamsE)
        /*0150*/ 	.short	0x0210
        /*0152*/ 	.short	0x0128


	//----- nvinfo : EIATTR_SW_WAR
	.align		4
.L_3433:
        /*0154*/ 	.byte	0x04, 0x36
        /*0156*/ 	.short	(.L_3435 - .L_3434)
.L_3434:
        /*0158*/ 	.word	0x00000008
.L_3435:


//--------------------- .nv.info._ZN10layer_norm13ln_bwd_kernelINS_13Kernel_traitsIf6__halfS2_S2_fjLj4096ELj1ELj1ELj4ELj16ENS_18Kernel_traits_baseILj4096EfS2_S2_S2_fjLj128EEEEELb1ELb1ELb1ELb1EEEvNS_9BwdParamsE --------------------------
	.section	.nv.info._ZN10layer_norm13ln_bwd_kernelINS_13Kernel_traitsIf6__halfS2_S2_fjLj4096ELj1ELj1ELj4ELj16ENS_18Kernel_traits_baseILj4096EfS2_S2_S2_fjLj128EEEEELb1ELb1ELb1ELb1EEEvNS_9BwdParamsE,"",@"SHT_CUDA_INFO"
	.sectionflags	@""
	.align	4


	//----- nvinfo : EIATTR_CUDA_API_VERSION
	.align		4
        /*0000*/ 	.byte	0x04, 0x37
        /*0002*/ 	.short	(.L_3437 - .L_3436)
.L_3436:
        /*0004*/ 	.word	0x00000082


	//----- nvinfo : EIATTR_KPARAM_INFO
	.align		4
.L_3437:
        /*0008*/ 	.byte	0x04, 0x17
        /*000a*/ 	.short	(.L_3439 - .L_3438)
.L_3438:
        /*000c*/ 	.word	0x00000000
        /*0010*/ 	.short	0x0000
        /*0012*/ 	.short	0x0000
        /*0014*/ 	.byte	0x00, 0xf0, 0xa1, 0x04


	//----- nvinfo : EIATTR_SPARSE_MMA_MASK
	.align		4
.L_3439:
        /*0018*/ 	.byte	0x03, 0x50
        /*001a*/ 	.short	0x0000


	//----- nvinfo : EIATTR_MAXREG_COUNT
	.align		4
        /*001c*/ 	.byte	0x03, 0x1b
        /*001e*/ 	.short	0x00ff


	//----- nvinfo : EIATTR_NUM_BARRIERS
	.align		4
        /*0020*/ 	.byte	0x02, 0x4c
        /*0022*/ 	.byte	0x01
	.zero		1


	//----- nvinfo : EIATTR_ANNOTATIONS
	.align		4
        /*0024*/ 	.byte	0x04, 0x55
        /*0026*/ 	.short	(.L_3441 - .L_3440)


	//   ....[0]....
.L_3440:
        /* <DEDUP_REMOVED lines=35> */


	//----- nvinfo : EIATTR_MERCURY_ISA_VERSION
	.align		4
.L_3441:
        /*0240*/ 	.byte	0x03, 0x5f
        /*0242*/ 	.short	0x0101


	//----- nvinfo : EIATTR_COOP_GROUP_MASK_REGIDS
	.align		4
        /*0244*/ 	.byte	0x04, 0x29
        /*0246*/ 	.short	(.L_3443 - .L_3442)


	//   ....[0]....
.L_3442:
        /*0248*/ 	.word	0xffffffff


	//   ....[1]....
        /*024c*/ 	.word	0xffffffff


	//   ....[2]....
        /*0250*/ 	.word	0xffffffff


	//   ....[3]....
        /*0254*/ 	.word	0xffffffff


	//   ....[4]....
        /*0258*/ 	.word	0xffffffff


	//   ....[5]....
        /*025c*/ 	.word	0xffffffff


	//   ....[6]....
        /*0260*/ 	.word	0xffffffff


	//   ....[7]....
        /*0264*/ 	.word	0xffffffff


	//   ....[8]....
        /*0268*/ 	.word	0xffffffff


	//   ....[9]....
        /*026c*/ 	.word	0xffffffff


	//   ....[10]....
        /*0270*/ 	.word	0x050000fb


	//   ....[11]....
        /*0274*/ 	.word	0x050000fb


	//   ....[12]....
        /*0278*/ 	.word	0x050000fb


	//   ....[13]....
        /*027c*/ 	.word	0x050000fb


	//   ....[14]....
        /*0280*/ 	.word	0x050000fb


	//   ....[15]....
        /*0284*/ 	.word	0x050000fb


	//   ....[16]....
        /*0288*/ 	.word	0x050000fb


	//   ....[17]....
        /*028c*/ 	.word	0x050000fb


	//   ....[18]....
        /*0290*/ 	.word	0x050000fb


	//   ....[19]....
        /*0294*/ 	.word	0x050000fb


	//----- nvinfo : EIATTR_COOP_GROUP_INSTR_OFFSETS
	.align		4
.L_3443:
        /*0298*/ 	.byte	0x04, 0x28
        /*029a*/ 	.short	(.L_3445 - .L_3444)


	//   ....[0]....
.L_3444:
        /*029c*/ 	.word	0x00002660


	//   ....[1]....
        /*02a0*/ 	.word	0x00002680


	//   ....[2]....
        /*02a4*/ 	.word	0x000026a0


	//   ....[3]....
        /*02a8*/ 	.word	0x000026c0


	//   ....[4]....
        /*02ac*/ 	.word	0x000026e0


	//   ....[5]....
        /*02b0*/ 	.word	0x00002700


	//   ....[6]....
        /*02b4*/ 	.word	0x00002720


	//   ....[7]....
        /*02b8*/ 	.word	0x00002740


	//   ....[8]....
        /*02bc*/ 	.word	0x00002770


	//   ....[9]....
        /*02c0*/ 	.word	0x00002790


	//   ....[10]....
        /*02c4*/ 	.word	0x00006ed0


	//   ....[11]....
        /*02c8*/ 	.word	0x00006f30


	//   ....[12]....
        /*02cc*/ 	.word	0x00006f90


	//   ....[13]....
        /*02d0*/ 	.word	0x00006ff0


	//   ....[14]....
        /*02d4*/ 	.word	0x00007050


	//   ....[15]....
        /*02d8*/ 	.word	0x000070b0


	//   ....[16]....
        /*02dc*/ 	.word	0x00007110


	//   ....[17]....
        /*02e0*/ 	.word	0x00007180


	//   ....[18]....
        /*02e4*/ 	.word	0x00007210


	//   ....[19]....
        /*02e8*/ 	.word	0x00007280


	//----- nvinfo : EIATTR_EXIT_INSTR_OFFSETS
	.align		4
.L_3445:
        /*02ec*/ 	.byte	0x04, 0x1c
        /*02ee*/ 	.short	(.L_3447 - .L_3446)


	//   ....[0]....
.L_3446:
        /*02f0*/ 	.word	0x00006e70


	//----- nvinfo : EIATTR_MAX_THREADS
	.align		4
.L_3447:
        /*02f4*/ 	.byte	0x04, 0x05
        /*02f6*/ 	.short	(.L_3449 - .L_3448)
.L_3448:
        /*02f8*/ 	.word	0x00000080
        /*02fc*/ 	.word	0x00000001
        /*0300*/ 	.word	0x00000001


	//----- nvinfo : EIATTR_CRS_STACK_SIZE
	.align		4
.L_3449:
        /*0304*/ 	.byte	0x04, 0x1e
        /*0306*/ 	.short	(.L_3451 - .L_3450)
.L_3450:
        /*0308*/ 	.word	0x00000000


	//----- nvinfo : EIATTR_CBANK_PARAM_SIZE
	.align		4
.L_3451:
        /*030c*/ 	.byte	0x03, 0x19
        /*030e*/ 	.short	0x0128


	//----- nvinfo : EIATTR_PARAM_CBANK
	.align		4
        /*0310*/ 	.byte	0x04, 0x0a
        /*0312*/ 	.short	(.L_3453 - .L_3452)
	.align		4
.L_3452:
        /*0314*/ 	.word	index@(.nv.constant0._ZN10layer_norm13ln_bwd_kernelINS_13Kernel_traitsIf6__halfS2_S2_fjLj4096ELj1ELj1ELj4ELj16ENS_18Kernel_traits_baseILj4096EfS2_S2_S2_fjLj128EEEEELb1ELb1ELb1ELb1EEEvNS_9BwdParamsE)
        /*0318*/ 	.short	0x0210
        /*031a*/ 	.short	0x0128


	//----- nvinfo : EIATTR_SW_WAR
	.align		4
.L_3453:
        /*031c*/ 	.byte	0x04, 0x36
        /*031e*/ 	.short	(.L_3455 - .L_3454)
.L_3454:
        /*0320*/ 	.word	0x00000008
.L_3455:


//--------------------- .nv.info._ZN10layer_norm13ln_bwd_kernelINS_13Kernel_traitsI6__halfS2_fS2_fjLj4096ELj1ELj1ELj4ELj16ENS_18Kernel_traits_baseILj4096ES2_S2_fS2_fjLj128EEEEELb0ELb0ELb0ELb0EEEvNS_9BwdParamsE --------------------------
	.section	.nv.info._ZN10layer_norm13ln_bwd_kernelINS_13Kernel_traitsI6__halfS2_fS2_fjLj4096ELj1ELj1ELj4ELj16ENS_18Kernel_traits_baseILj4096ES2_S2_fS2_fjLj128EEEEELb0ELb0ELb0ELb0EEEvNS_9BwdParamsE,"",@"SHT_CUDA_INFO"
	.sectionflags	@""
	.align	4


	//----- nvinfo : EIATTR_CUDA_API_VERSION
	.align		4
        /*0000*/ 	.byte	0x04, 0x37
        /*0002*/ 	.short	(.L_3457 - .L_3456)
.L_3456:
        /*0004*/ 	.word	0x00000082


	//----- nvinfo : EIATTR_KPARAM_INFO
	.align		4
.L_3457:
        /*0008*/ 	.byte	0x04, 0x17
        /*000a*/ 	.short	(.L_3459 - .L_3458)
.L_3458:
        /*000c*/ 	.word	0x00000000
        /*0010*/ 	.short	0x0000
        /*0012*/ 	.short	0x0000
        /*0014*/ 	.byte	0x00, 0xf0, 0xa1, 0x04


	//----- nvinfo : EIATTR_SPARSE_MMA_MASK
	.align		4
.L_3459:
        /*0018*/ 	.byte	0x03, 0x50
        /*001a*/ 	.short	0x0000


	//----- nvinfo : EIATTR_MAXREG_COUNT
	.align		4
        /*001c*/ 	.byte	0x03, 0x1b
        /*001e*/ 	.short	0x00ff


	//----- nvinfo : EIATTR_NUM_BARRIERS
	.align		4
        /*0020*/ 	.byte	0x02, 0x4c
        /*0022*/ 	.byte	0x01
	.zero		1


	//----- nvinfo : EIATTR_MERCURY_ISA_VERSION
	.align		4
        /*0024*/ 	.byte	0x03, 0x5f
        /*0026*/ 	.short	0x0101


	//----- nvinfo : EIATTR_COOP_GROUP_MASK_REGIDS
	.align		4
        /*0028*/ 	.byte	0x04, 0x29
        /*002a*/ 	.short	(.L_3461 - .L_3460)


	//   ....[0]....
.L_3460:
        /*002c*/ 	.word	0xffffffff


	//   ....[1]....
        /*0030*/ 	.word	0xffffffff


	//   ....[2]....
        /*0034*/ 	.word	0xffffffff


	//   ....[3]....
        /*0038*/ 	.word	0xffffffff


	//   ....[4]....
        /*003c*/ 	.word	0xffffffff


	//   ....[5]....
        /*0040*/ 	.word	0xffffffff


	//   ....[6]....
        /*0044*/ 	.word	0xffffffff


	//   ....[7]....
        /*0048*/ 	.word	0xffffffff


	//   ....[8]....
        /*004c*/ 	.word	0xffffffff


	//   ....[9]....
        /*0050*/ 	.word	0xffffffff


	//   ....[10]....
        /*0054*/ 	.word	0x05000097


	//   ....[11]....
        /*0058*/ 	.word	0x05000097


	//   ....[12]....
        /*005c*/ 	.word	0x05000097


	//   ....[13]....
        /*0060*/ 	.word	0x05000097


	//   ....[14]....
        /*0064*/ 	.word	0x05000097


	//   ....[15]....
        /*0068*/ 	.word	0x05000097


	//   ....[16]....
        /*006c*/ 	.word	0x05000097


	//   ....[17]....
        /*0070*/ 	.word	0x05000097


	//   ....[18]....
        /*0074*/ 	.word	0x05000097


	//   ....[19]....
        /*0078*/ 	.word	0x05000097


	//----- nvinfo : EIATTR_COOP_GROUP_INSTR_OFFSETS
	.align		4
.L_3461:
        /*007c*/ 	.byte	0x04, 0x28
        /*007e*/ 	.short	(.L_3463 - .L_3462)


	//   ....[0]....
.L_3462:
        /*0080*/ 	.word	0x00001d30


	//   ....[1]....
        /*0084*/ 	.word	0x00001d40


	//   ....[2]....
        /*0088*/ 	.word	0x00001d70


	//   ....[3]....
        /*008c*/ 	.word	0x00001d80


	//   ....[4]....
        /*0090*/ 	.word	0x00001db0


	//   ....[5]....
        /*0094*/ 	.word	0x00001dc0


	//   ....[6]....
        /*0098*/ 	.word	0x00001df0


	//   ....[7]....
        /*009c*/ 	.word	0x00001e00


	//   ....[8]....
        /*00a0*/ 	.word	0x00001e30


	//   ....[9]....
        /*00a4*/ 	.word	0x00001e40


	//   ....[10]....
        /*00a8*/ 	.word	0x00003470


	//   ....[11]....
        /*00ac*/ 	.word	0x000034c0


	//   ....[12]....
        /*00b0*/ 	.word	0x00003530


	//   ....[13]....
        /*00b4*/ 	.word	0x00003590


	//   ....[14]....
        /*00b8*/ 	.word	0x00003600


	//   ....[15]....
        /*00bc*/ 	.word	0x00003660


	//   ....[16]....
        /*00c0*/ 	.word	0x000036d0


	//   ....[17]....
        /*00c4*/ 	.word	0x00003730


	//   ....[18]....
        /*00c8*/ 	.word	0x000037a0


	//   ....[19]....
        /*00cc*/ 	.word	0x00003800


	//----- nvinfo : EIATTR_EXIT_INSTR_OFFSETS
	.align		4
.L_3463:
        /*00d0*/ 	.byte	0x04, 0x1c
        /*00d2*/ 	.short	(.L_3465 - .L_3464)


	//   ....[0]....
.L_3464:
        /*00d4*/ 	.word	0x00003380


	//   ....[1]....
        /*00d8*/ 	.word	0x00003410


	//----- nvinfo : EIATTR_MAX_THREADS
	.align		4
.L_3465:
        /*00dc*/ 	.byte	0x04, 0x05
        /*00de*/ 	.short	(.L_3467 - .L_3466)
.L_3466:
        /*00e0*/ 	.word	0x00000080
        /*00e4*/ 	.word	0x00000001
        /*00e8*/ 	.word	0x00000001


	//----- nvinfo : EIATTR_CRS_STACK_SIZE
	.align		4
.L_3467:
        /*00ec*/ 	.byte	0x04, 0x1e
        /*00ee*/ 	.short	(.L_3469 - .L_3468)
.L_3468:
        /*00f0*/ 	.word	0x00000000


	//----- nvinfo : EIATTR_CBANK_PARAM_SIZE
	.align		4
.L_3469:
        /*00f4*/ 	.byte	0x03, 0x19
        /*00f6*/ 	.short	0x0128


	//----- nvinfo : EIATTR_PARAM_CBANK
	.align		4
        /*00f8*/ 	.byte	0x04, 0x0a
        /*00fa*/ 	.short	(.L_3471 - .L_3470)
	.align		4
.L_3470:
        /*00fc*/ 	.word	index@(.nv.constant0._ZN10layer_norm13ln_bwd_kernelINS_13Kernel_traitsI6__halfS2_fS2_fjLj4096ELj1ELj1ELj4ELj16ENS_18Kernel_traits_baseILj4096ES2_S2_fS2_fjLj128EEEEELb0ELb0ELb0ELb0EEEvNS_9BwdParamsE)
        /*0100*/ 	.short	0x0210
        /*0102*/ 	.short	0x0128


	//----- nvinfo : EIATTR_SW_WAR
	.align		4
.L_3471:
        /*0104*/ 	.byte	0x04, 0x36
        /*0106*/ 	.short	(.L_3473 - .L_3472)
.L_3472:
        /*0108*/ 	.word	0x00000008
.L_3473:


//--------------------- .nv.info._ZN10layer_norm13ln_bwd_kernelINS_13Kernel_traitsI6__halfS2_fS2_fjLj4096ELj1ELj1ELj4ELj16ENS_18Kernel_traits_baseILj4096ES2_S2_fS2_fjLj128EEEEELb0ELb0ELb0ELb1EEEvNS_9BwdParamsE --------------------------
	.section	.nv.info._ZN10layer_norm13ln_bwd_kernelINS_13Kernel_traitsI6__halfS2_fS2_fjLj4096ELj1ELj1ELj4ELj16ENS_18Kernel_traits_baseILj4096ES2_S2_fS2_fjLj128EEEEELb0ELb0ELb0ELb1EEEvNS_9BwdParamsE,"",@"SHT_CUDA_INFO"
	.sectionflags	@""
	.align	4


	//----- nvinfo : EIATTR_CUDA_API_VERSION
	.align		4
        /*0000*/ 	.byte	0x04, 0x37
        /*0002*/ 	.short	(.L_3475 - .L_3474)
.L_3474:
        /*0004*/ 	.word	0x00000082


	//----- nvinfo : EIATTR_KPARAM_INFO
	.align		4
.L_3475:
        /*0008*/ 	.byte	0x04, 0x17
        /*000a*/ 	.short	(.L_3477 - .L_3476)
.L_3476:
        /*000c*/ 	.word	0x00000000
        /*0010*/ 	.short	0x0000
        /*0012*/ 	.short	0x0000
        /*0014*/ 	.byte	0x00, 0xf0, 0xa1, 0x04


	//----- nvinfo : EIATTR_SPARSE_MMA_MASK
	.align		4
.L_3477:
        /*0018*/ 	.byte	0x03, 0x50
        /*001a*/ 	.short	0x0000


	//----- nvinfo : EIATTR_MAXREG_COUNT
	.align		4
        /*001c*/ 	.byte	0x03, 0x1b
        /*001e*/ 	.short	0x00ff


	//----- nvinfo : EIATTR_NUM_BARRIERS
	.align		4
        /*0020*/ 	.byte	0x02, 0x4c
        /*0022*/ 	.byte	0x01
	.zero		1


	//----- nvinfo : EIATTR_MERCURY_ISA_VERSION
	.align		4
        /*0024*/ 	.byte	0x03, 0x5f
        /*0026*/ 	.short	0x0101


	//----- nvinfo : EIATTR_COOP_GROUP_MASK_REGIDS
	.align		4
        /*0028*/ 	.byte	0x04, 0x29
        /*002a*/ 	.short	(.L_3479 - .L_3478)


	//   ....[0]....
.L_3478:
        /*002c*/ 	.word	0xffffffff


	//   ....[1]....
        /*0030*/ 	.word	0xffffffff


	//   ....[2]....
        /*0034*/ 	.word	0xffffffff


	//   ....[3]....
        /*0038*/ 	.word	0xffffffff


	//   ....[4]....
        /*003c*/ 	.word	0xffffffff


	//   ....[5]....
        /*0040*/ 	.word	0xffffffff


	//   ....[6]....
        /*0044*/ 	.word	0xffffffff


	//   ....[7]....
        /*0048*/ 	.word	0xffffffff


	//   ....[8]....
        /*004c*/ 	.word	0xffffffff


	//   ....[9]....
        /*0050*/ 	.word	0xffffffff


	//   ....[10]....
        /*0054*/ 	.word	0x05000078


	//   ....[11]....
        /*0058*/ 	.word	0x05000078


	//   ....[12]....
        /*005c*/ 	.word	0x05000078


	//   ....[13]....
        /*0060*/ 	.word	0x05000078


	//   ....[14]....
        /*0064*/ 	.word	0x05000078


	//   ....[15]....
        /*0068*/ 	.word	0x05000078


	//   ....[16]....
        /*006c*/ 	.word	0x05000078


	//   ....[17]....
        /*0070*/ 	.word	0x05000078


	//   ....[18]....
        /*0074*/ 	.word	0x05000078


	//   ....[19]....
        /*0078*/ 	.word	0x05000078


	//----- nvinfo : EIATTR_COOP_GROUP_INSTR_OFFSETS
	.align		4
.L_3479:
        /*007c*/ 	.byte	0x04, 0x28
        /*007e*/ 	.short	(.L_3481 - .L_3480)


	//   ....[0]....
.L_3480:
        /*0080*/ 	.word	0x00001bf0


	//   ....[1]....
        /*0084*/ 	.word	0x00001c00


	//   ....[2]....
        /*0088*/ 	.word	0x00001c30


	//   ....[3]....
        /*008c*/ 	.word	0x00001c40


	//   ....[4]....
        /*0090*/ 	.word	0x00001c70


	//   ....[5]....
        /*0094*/ 	.word	0x00001c80


	//   ....[6]....
        /*0098*/ 	.word	0x00001cb0


	//   ....[7]....
        /*009c*/ 	.word	0x00001cc0


	//   ....[8]....
        /*00a0*/ 	.word	0x00001cf0


	//   ....[9]....
        /*00a4*/ 	.word	0x00001d00


	//   ....[10]....
        /*00a8*/ 	.word	0x000032f0


	//   ....[11]....
        /*00ac*/ 	.word	0x00003340


	//   ....[12]....
        /*00b0*/ 	.word	0x000033b0


	//   ....[13]....
        /*00b4*/ 	.word	0x00003410


	//   ....[14]....
        /*00b8*/ 	.word	0x00003480


	//   ....[15]....
        /*00bc*/ 	.word	0x000034e0


	//   ....[16]....
        /*00c0*/ 	.word	0x00003550


	//   ....[17]....
        /*00c4*/ 	.word	0x000035b0


	//   ....[18]....
        /*00c8*/ 	.word	0x00003620


	//   ....[19]....
        /*00cc*/ 	.word	0x00003680


	//----- nvinfo : EIATTR_EXIT_INSTR_OFFSETS
	.align		4
.L_3481:
        /*00d0*/ 	.byte	0x04, 0x1c
        /*00d2*/ 	.short	(.L_3483 - .L_3482)


	//   ....[0]....
.L_3482:
        /*00d4*/ 	.word	0x00003290


	//----- nvinfo : EIATTR_MAX_THREADS
	.align		4
.L_3483:
        /*00d8*/ 	.byte	0x04, 0x05
        /*00da*/ 	.short	(.L_3485 - .L_3484)
.L_3484:
        /*00dc*/ 	.word	0x00000080
        /*00e0*/ 	.word	0x00000001
        /*00e4*/ 	.word	0x00000001


	//----- nvinfo : EIATTR_CRS_STACK_SIZE
	.align		4
.L_3485:
        /*00e8*/ 	.byte	0x04, 0x1e
        /*00ea*/ 	.short	(.L_3487 - .L_3486)
.L_3486:
        /*00ec*/ 	.word	0x00000000


	//----- nvinfo : EIATTR_CBANK_PARAM_SIZE
	.align		4
.L_3487:
        /*00f0*/ 	.byte	0x03, 0x19
        /*00f2*/ 	.short	0x0128


	//----- nvinfo : EIATTR_PARAM_CBANK
	.align		4
        /*00f4*/ 	.byte	0x04, 0x0a
        /*00f6*/ 	.short	(.L_3489 - .L_3488)
	.align		4
.L_3488:
        /*00f8*/ 	.word	index@(.nv.constant0._ZN10layer_norm13ln_bwd_kernelINS_13Kernel_traitsI6__halfS2_fS2_fjLj4096ELj1ELj1ELj4ELj16ENS_18Kernel_traits_baseILj4096ES2_S2_fS2_fjLj128EEEEELb0ELb0ELb0ELb1EEEvNS_9BwdParamsE)
        /*00fc*/ 	.short	0x0210
        /*00fe*/ 	.short	0x0128


	//----- nvinfo : EIATTR_SW_WAR
	.align		4
.L_3489:
        /*0100*/ 	.byte	0x04, 0x36
        /*0102*/ 	.short	(.L_3491 - .L_3490)
.L_3490:
        /*0104*/ 	.word	0x00000008
.L_3491:


//--------------------- .nv.info._ZN10layer_norm13ln_bwd_kernelINS_13Kernel_traitsI6__halfS2_fS2_fjLj4096ELj1ELj1ELj4ELj16ENS_18Kernel_traits_baseILj4096ES2_S2_fS2_fjLj128EEEEELb0ELb0ELb1ELb0EEEvNS_9BwdParamsE --------------------------
	.section	.nv.info._ZN10layer_norm13ln_bwd_kernelINS_13Kernel_traitsI6__halfS2_fS2_fjLj4096ELj1ELj1ELj4ELj16ENS_18Kernel_traits_baseILj4096ES2_S2_fS2_fjLj128EEEEELb0ELb0ELb1ELb0EEEvNS_9BwdParamsE,"",@"SHT_CUDA_INFO"
	.sectionflags	@""
	.align	4


	//----- nvinfo : EIATTR_CUDA_API_VERSION
	.align		4
        /*0000*/ 	.byte	0x04, 0x37
        /*0002*/ 	.short	(.L_3493 - .L_3492)
.L_3492:
        /*0004*/ 	.word	0x00000082


	//----- nvinfo : EIATTR_KPARAM_INFO
	.align		4
.L_3493:
        /*0008*/ 	.byte	0x04, 0x17
        /*000a*/ 	.short	(.L_3495 - .L_3494)
.L_3494:
        /*000c*/ 	.word	0x00000000
        /*0010*/ 	.short	0x0000
        /*0012*/ 	.short	0x0000
        /*0014*/ 	.byte	0x00, 0xf0, 0xa1, 0x04


	//----- nvinfo : EIATTR_SPARSE_MMA_MASK
	.align		4
.L_3495:
        /*0018*/ 	.byte	0x03, 0x50
        /*001a*/ 	.short	0x0000


	//----- nvinfo : EIATTR_MAXREG_COUNT
	.align		4
        /*001c*/ 	.byte	0x03, 0x1b
        /*001e*/ 	.short	0x00ff


	//----- nvinfo : EIATTR_NUM_BARRIERS
	.align		4
        /*0020*/ 	.byte	0x02, 0x4c
        /*0022*/ 	.byte	0x01
	.zero		1


	//----- nvinfo : EIATTR_MERCURY_ISA_VERSION
	.align		4
        /*0024*/ 	.byte	0x03, 0x5f
        /*0026*/ 	.short	0x0101


	//----- nvinfo : EIATTR_COOP_GROUP_MASK_REGIDS
	.align		4
        /*0028*/ 	.byte	0x04, 0x29
        /*002a*/ 	.short	(.L_3497 - .L_3496)


	//   ....[0]....
.L_3496:
        /*002c*/ 	.word	0xffffffff


	//   ....[1]....
        /*0030*/ 	.word	0xffffffff


	//   ....[2]....
        /*0034*/ 	.word	0xffffffff


	//   ....[3]....
        /*0038*/ 	.word	0xffffffff


	//   ....[4]....
        /*003c*/ 	.word	0xffffffff


	//   ....[5]....
        /*0040*/ 	.word	0xffffffff


	//   ....[6]....
        /*0044*/ 	.word	0xffffffff


	//   ....[7]....
        /*0048*/ 	.word	0xffffffff


	//   ....[8]....
        /*004c*/ 	.word	0xffffffff


	//   ....[9]....
        /*0050*/ 	.word	0xffffffff


	//   ....[10]....
        /*0054*/ 	.word	0x0500009b


	//   ....[11]....
        /*0058*/ 	.word	0x0500009b


	//   ....[12]....
        /*005c*/ 	.word	0x0500009b


	//   ....[13]....
        /*0060*/ 	.word	0x0500009b


	//   ....[14]....
        /*0064*/ 	.word	0x0500009b


	//   ....[15]....
        /*0068*/ 	.word	0x0500009b


	//   ....[16]....
        /*006c*/ 	.word	0x0500009b


	//   ....[17]....
        /*0070*/ 	.word	0x0500009b


	//   ....[18]....
        /*0074*/ 	.word	0x0500009b


	//   ....[19]....
        /*0078*/ 	.word	0x0500009b


	//----- nvinfo : EIATTR_COOP_GROUP_INSTR_OFFSETS
	.align		4
.L_3497:
        /*007c*/ 	.byte	0x04, 0x28
        /*007e*/ 	.short	(.L_3499 - .L_3498)


	//   ....[0]....
.L_3498:
        /*0080*/ 	.word	0x00001fe0


	//   ....[1]....
        /*0084*/ 	.word	0x00001ff0


	//   ....[2]....
        /*0088*/ 	.word	0x00002020


	//   ....[3]....
        /*008c*/ 	.word	0x00002030


	//   ....[4]....
        /*0090*/ 	.word	0x00002060


	//   ....[5]....
        /*0094*/ 	.word	0x00002070


	//   ....[6]....
        /*0098*/ 	.word	0x000020a0


	//   ....[7]....
        /*009c*/ 	.word	0x000020b0


	//   ....[8]....
        /*00a0*/ 	.word	0x000020e0


	//   ....[9]....
        /*00a4*/ 	.word	0x000020f0


	//   ....[10]....
        /*00a8*/ 	.word	0x00004de0


	//   ....[11]....
        /*00ac*/ 	.word	0x00004e30


	//   ....[12]....
        /*00b0*/ 	.word	0x00004ea0


	//   ....[13]....
        /*00b4*/ 	.word	0x00004f00


	//   ....[14]....
        /*00b8*/ 	.word	0x00004f70


	//   ....[15]....
        /*00bc*/ 	.word	0x00004fd0


	//   ....[16]....
        /*00c0*/ 	.word	0x00005040


	//   ....[17]....
        /*00c4*/ 	.word	0x000050a0


	//   ....[18]....
        /*00c8*/ 	.word	0x00005110


	//   ....[19]....
        /*00cc*/ 	.word	0x00005170


	//----- nvinfo : EIATTR_EXIT_INSTR_OFFSETS
	.align		4
.L_3499:
        /*00d0*/ 	.byte	0x04, 0x1c
        /*00d2*/ 	.short	(.L_3501 - .L_3500)


	//   ....[0]....
.L_3500:
        /*00d4*/ 	.word	0x00004cf0


	//   ....[1]....
        /*00d8*/ 	.word	0x00004d80


	//----- nvinfo : EIATTR_MAX_THREADS
	.align		4
.L_3501:
        /*00dc*/ 	.byte	0x04, 0x05
        /*00de*/ 	.short	(.L_3503 - .L_3502)
.L_3502:
        /*00e0*/ 	.word	0x00000080
        /*00e4*/ 	.word	0x00000001
        /*00e8*/ 	.word	0x00000001


	//----- nvinfo : EIATTR_CRS_STACK_SIZE
	.align		4
.L_3503:
        /*00ec*/ 	.byte	0x04, 0x1e
        /*00ee*/ 	.short	(.L_3505 - .L_3504)
.L_3504:
        /*00f0*/ 	.word	0x00000000


	//----- nvinfo : EIATTR_CBANK_PARAM_SIZE
	.align		4
.L_3505:
        /*00f4*/ 	.byte	0x03, 0x19
        /*00f6*/ 	.short	0x0128


	//----- nvinfo : EIATTR_PARAM_CBANK
	.align		4
        /*00f8*/ 	.byte	0x04, 0x0a
        /*00fa*/ 	.short	(.L_3507 - .L_3506)
	.align		4
.L_3506:
        /*00fc*/ 	.word	index@(.nv.constant0._ZN10layer_norm13ln_bwd_kernelINS_13Kernel_traitsI6__halfS2_fS2_fjLj4096ELj1ELj1ELj4ELj16ENS_18Kernel_traits_baseILj4096ES2_S2_fS2_fjLj128EEEEELb0ELb0ELb1ELb0EEEvNS_9BwdParamsE)
        /*0100*/ 	.short	0x0210
        /*0102*/ 	.short	0x0128


	//----- nvinfo : EIATTR_SW_WAR
	.align		4
.L_3507:
        /*0104*/ 	.byte	0x04, 0x36
        /*0106*/ 	.short	(.L_3509 - .L_3508)
.L_3508:
        /*0108*/ 	.word	0x00000008
.L_3509:


//--------------------- .nv.info._ZN10layer_norm13ln_bwd_kernelINS_13Kernel_traitsI6__halfS2_fS2_fjLj4096ELj1ELj1ELj4ELj16ENS_18Kernel_traits_baseILj4096ES2_S2_fS2_fjLj128EEEEELb0ELb0ELb1ELb1EEEvNS_9BwdParamsE --------------------------
	.section	.nv.info._ZN10layer_norm13ln_bwd_kernelINS_13Kernel_traitsI6__halfS2_fS2_fjLj4096ELj1ELj1ELj4ELj16ENS_18Kernel_traits_baseILj4096ES2_S2_fS2_fjLj128EEEEELb0ELb0ELb1ELb1EEEvNS_9BwdParamsE,"",@"SHT_CUDA_INFO"
	.sectionflags	@""
	.align	4


	//----- nvinfo : EIATTR_CUDA_API_VERSION
	.align		4
        /*0000*/ 	.byte	0x04, 0x37
        /*0002*/ 	.short	(.L_3511 - .L_3510)
.L_3510:
        /*0004*/ 	.word	0x00000082


	//----- nvinfo : EIATTR_KPARAM_INFO
	.align		4
.L_3511:
        /*0008*/ 	.byte	0x04, 0x17
        /*000a*/ 	.short	(.L_3513 - .L_3512)
.L_3512:
        /*000c*/ 	.word	0x00000000
        /*0010*/ 	.short	0x0000
        /*0012*/ 	.short	0x0000
        /*0014*/ 	.byte	0x00, 0xf0, 0xa1, 0x04


	//----- nvinfo : EIATTR_SPARSE_MMA_MASK
	.align		4
.L_3513:
        /*0018*/ 	.byte	0x03, 0x50
        /*001a*/ 	.short	0x0000


	//----- nvinfo : EIATTR_MAXREG_COUNT
	.align		4
        /*001c*/ 	.byte	0x03, 0x1b
        /*001e*/ 	.short	0x00ff


	//----- nvinfo : EIATTR_NUM_BARRIERS
	.align		4
        /*0020*/ 	.byte	0x02, 0x4c
        /*0022*/ 	.byte	0x01
	.zero		1


	//----- nvinfo : EIATTR_MERCURY_ISA_VERSION
	.align		4
        /*0024*/ 	.byte	0x03, 0x5f
        /*0026*/ 	.short	0x0101


	//----- nvinfo : EIATTR_COOP_GROUP_MASK_REGIDS
	.align		4
        /*0028*/ 	.byte	0x04, 0x29
        /*002a*/ 	.short	(.L_3515 - .L_3514)


	//   ....[0]....
.L_3514:
        /*002c*/ 	.word	0xffffffff


	//   ....[1]....
        /*0030*/ 	.word	0xffffffff


	//   ....[2]....
        /*0034*/ 	.word	0xffffffff


	//   ....[3]....
        /*0038*/ 	.word	0xffffffff


	//   ....[4]....
        /*003c*/ 	.word	0xffffffff


	//   ....[5]....
        /*0040*/ 	.word	0xffffffff


	//   ....[6]....
        /*0044*/ 	.word	0xffffffff


	//   ....[7]....
        /*0048*/ 	.word	0xffffffff


	//   ....[8]....
        /*004c*/ 	.word	0xffffffff


	//   ....[9]....
        /*0050*/ 	.word	0xffffffff


	//   ....[10]....
        /*0054*/ 	.word	0x050000a8


	//   ....[11]....
        /*0058*/ 	.word	0x050000a8


	//   ....[12]....
        /*005c*/ 	.word	0x050000a8


	//   ....[13]....
        /*0060*/ 	.word	0x050000a8


	//   ....[14]....
        /*0064*/ 	.word	0x050000a8


	//   ....[15]....
        /*0068*/ 	.word	0x050000a8


	//   ....[16]....
        /*006c*/ 	.word	0x050000a8


	//   ....[17]....
        /*0070*/ 	.word	0x050000a8


	//   ....[18]....
        /*0074*/ 	.word	0x050000a8


	//   ....[19]....
        /*0078*/ 	.word	0x050000a8


	//----- nvinfo : EIATTR_COOP_GROUP_INSTR_OFFSETS
	.align		4
.L_3515:
        /*007c*/ 	.byte	0x04, 0x28
        /*007e*/ 	.short	(.L_3517 - .L_3516)


	//   ....[0]....
.L_3516:
        /*0080*/ 	.word	0x00001db0


	//   ....[1]....
        /*0084*/ 	.word	0x00001dc0


	//   ....[2]....
        /*0088*/ 	.word	0x00001df0


	//   ....[3]....
        /*008c*/ 	.word	0x00001e00


	//   ....[4]....
        /*0090*/ 	.word	0x00001e30


	//   ....[5]....
        /*0094*/ 	.word	0x00001e40


	//   ....[6]....
        /*0098*/ 	.word	0x00001e70


	//   ....[7]....
        /*009c*/ 	.word	0x00001e80


	//   ....[8]....
        /*00a0*/ 	.word	0x00001eb0


	//   ....[9]....
        /*00a4*/ 	.word	0x00001ec0


	//   ....[10]....
        /*00a8*/ 	.word	0x00004750


	//   ....[11]....
        /*00ac*/ 	.word	0x000047a0


	//   ....[12]....
        /*00b0*/ 	.word	0x00004810


	//   ....[13]....
        /*00b4*/ 	.word	0x00004870


	//   ....[14]....
        /*00b8*/ 	.word	0x000048e0


	//   ....[15]....
        /*00bc*/ 	.word	0x00004940


	//   ....[16]....
        /*00c0*/ 	.word	0x000049b0


	//   ....[17]....
        /*00c4*/ 	.word	0x00004a10


	//   ....[18]....
        /*00c8*/ 	.word	0x00004a80


	//   ....[19]....
        /*00cc*/ 	.word	0x00004ae0


	//----- nvinfo : EIATTR_EXIT_INSTR_OFFSETS
	.align		4
.L_3517:
        /*00d0*/ 	.byte	0x04, 0x1c
        /*00d2*/ 	.short	(.L_3519 - .L_3518)


	//   ....[0]....
.L_3518:
        /*00d4*/ 	.word	0x000046f0


	//----- nvinfo : EIATTR_MAX_THREADS
	.align		4
.L_3519:
        /*00d8*/ 	.byte	0x04, 0x05
        /*00da*/ 	.short	(.L_3521 - .L_3520)
.L_3520:
        /*00dc*/ 	.word	0x00000080
        /*00e0*/ 	.word	0x00000001
        /*00e4*/ 	.word	0x00000001


	//----- nvinfo : EIATTR_CRS_STACK_SIZE
	.align		4
.L_3521:
        /*00e8*/ 	.byte	0x04, 0x1e
        /*00ea*/ 	.short	(.L_3523 - .L_3522)
.L_3522:
        /*00ec*/ 	.word	0x00000000


	//----- nvinfo : EIATTR_CBANK_PARAM_SIZE
	.align		4
.L_3523:
        /*00f0*/ 	.byte	0x03, 0x19
        /*00f2*/ 	.short	0x0128


	//----- nvinfo : EIATTR_PARAM_CBANK
	.align		4
        /*00f4*/ 	.byte	0x04, 0x0a
        /*00f6*/ 	.short	(.L_3525 - .L_3524)
	.align		4
.L_3524:
        /*00f8*/ 	.word	index@(.nv.constant0._ZN10layer_norm13ln_bwd_kernelINS_13Kernel_traitsI6__halfS2_fS2_fjLj4096ELj1ELj1ELj4ELj16ENS_18Kernel_traits_baseILj4096ES2_S2_fS2_fjLj128EEEEELb0ELb0ELb1ELb1EEEvNS_9BwdParamsE)
        /*00fc*/ 	.short	0x0210
        /*00fe*/ 	.short	0x0128


	//----- nvinfo : EIATTR_SW_WAR
	.align		4
.L_3525:
        /*0100*/ 	.byte	0x04, 0x36
        /*0102*/ 	.short	(.L_3527 - .L_3526)
.L_3526:
        /*0104*/ 	.word	0x00000008
.L_3527:


//--------------------- .nv.info._ZN10layer_norm13ln_bwd_kernelINS_13Kernel_traitsI6__halfS2_fS2_fjLj4096ELj1ELj1ELj4ELj16ENS_18Kernel_traits_baseILj4096ES2_S2_fS2_fjLj128EEEEELb0ELb1ELb0ELb0EEEvNS_9BwdParamsE --------------------------
	.section	.nv.info._ZN10layer_norm13ln_bwd_kernelINS_13Kernel_traitsI6__halfS2_fS2_fjLj4096ELj1ELj1ELj4ELj16ENS_18Kernel_traits_baseILj4096ES2_S2_fS2_fjLj128EEEEELb0ELb1ELb0ELb0EEEvNS_9BwdParamsE,"",@"SHT_CUDA_INFO"
	.sectionflags	@""
	.align	4


	//----- nvinfo : EIATTR_CUDA_API_VERSION
	.align		4
        /*0000*/ 	.byte	0x04, 0x37
        /*0002*/ 	.short	(.L_3529 - .L_3528)
.L_3528:
        /*0004*/ 	.word	0x00000082


	//----- nvinfo : EIATTR_KPARAM_INFO
	.align		4
.L_3529:
        /*0008*/ 	.byte	0x04, 0x17
        /*000a*/ 	.short	(.L_3531 - .L_3530)
.L_3530:
        /*000c*/ 	.word	0x00000000
        /*0010*/ 	.short	0x0000
        /*0012*/ 	.short	0x0000
        /*0014*/ 	.byte	0x00, 0xf0, 0xa1, 0x04


	//----- nvinfo : EIATTR_SPARSE_MMA_MASK
	.align		4
.L_3531:
        /*0018*/ 	.byte	0x03, 0x50
        /*001a*/ 	.short	0x0000


	//----- nvinfo : EIATTR_MAXREG_COUNT
	.align		4
        /*001c*/ 	.byte	0x03, 0x1b
        /*001e*/ 	.short	0x00ff


	//----- nvinfo : EIATTR_NUM_BARRIERS
	.align		4
        /*0020*/ 	.byte	0x02, 0x4c
        /*0022*/ 	.byte	0x01
	.zero		1


	//----- nvinfo : EIATTR_ANNOTATIONS
	.align		4
        /*0024*/ 	.byte	0x04, 0x55
        /*0026*/ 	.short	(.L_3533 - .L_3532)


	//   ....[0]....
.L_3532:
        /* <DEDUP_REMOVED lines=33> */


	//----- nvinfo : EIATTR_MERCURY_ISA_VERSION
	.align		4
.L_3533:
        /*0228*/ 	.byte	0x03, 0x5f
        /*022a*/ 	.short	0x0101


	//----- nvinfo : EIATTR_COOP_GROUP_MASK_REGIDS
	.align		4
        /*022c*/ 	.byte	0x04, 0x29
        /*022e*/ 	.short	(.L_3535 - .L_3534)


	//   ....[0]....
.L_3534:
        /*0230*/ 	.word	0xffffffff


	//   ....[1]....
        /*0234*/ 	.word	0xffffffff


	//   ....[2]....
        /*0238*/ 	.word	0xffffffff


	//   ....[3]....
        /*023c*/ 	.word	0xffffffff


	//   ....[4]....
        /*0240*/ 	.word	0xffffffff


	//   ....[5]....
        /*0244*/ 	.word	0xffffffff


	//   ....[6]....
        /*0248*/ 	.word	0xffffffff


	//   ....[7]....
        /*024c*/ 	.word	0xffffffff


	//   ....[8]....
        /*0250*/ 	.word	0xffffffff


	//   ....[9]....
        /*0254*/ 	.word	0xffffffff


	//   ....[10]....
        /*0258*/ 	.word	0x050000a7


	//   ....[11]....
        /*025c*/ 	.word	0x050000a7


	//   ....[12]....
        /*0260*/ 	.word	0x050000a7


	//   ....[13]....
        /*0264*/ 	.word	0x050000a7


	//   ....[14]....
        /*0268*/ 	.word	0x050000a7


	//   ....[15]....
        /*026c*/ 	.word	0x050000a7


	//   ....[16]....
        /*0270*/ 	.word	0x050000a7


	//   ....[17]....
        /*0274*/ 	.word	0x050000a7


	//   ....[18]....
        /*0278*/ 	.word	0x050000a7


	//   ....[19]....
        /*027c*/ 	.word	0x050000a7


	//----- nvinfo : EIATTR_COOP_GROUP_INSTR_OFFSETS
	.align		4
.L_3535:
        /*0280*/ 	.byte	0x04, 0x28
        /*0282*/ 	.short	(.L_3537 - .L_3536)


	//   ....[0]....
.L_3536:
        /*0284*/ 	.word	0x00002530


	//   ....[1]....
        /*0288*/ 	.word	0x00002550


	//   ....[2]....
        /*028c*/ 	.word	0x00002570


	//   ....[3]....
        /*0290*/ 	.word	0x00002590


	//   ....[4]....
        /*0294*/ 	.word	0x000025a0


	//   ....[5]....
        /*0298*/ 	.word	0x000025d0


	//   ....[6]....
        /*029c*/ 	.word	0x000025e0


	//   ....[7]....
        /*02a0*/ 	.word	0x00002610


	//   ....[8]....
        /*02a4*/ 	.word	0x00002620


	//   ....[9]....
        /*02a8*/ 	.word	0x00002640


	//   ....[10]....
        /*02ac*/ 	.word	0x000044f0


	//   ....[11]....
        /*02b0*/ 	.word	0x00004540


	//   ....[12]....
        /*02b4*/ 	.word	0x000045a0


	//   ....[13]....
        /*02b8*/ 	.word	0x000045f0


	//   ....[14]....
        /*02bc*/ 	.word	0x00004650


	//   ....[15]....
        /*02c0*/ 	.word	0x000046a0


	//   ....[16]....
        /*02c4*/ 	.word	0x00004710


	//   ....[17]....
        /*02c8*/ 	.word	0x00004770


	//   ....[18]....
        /*02cc*/ 	.word	0x000047d0


	//   ....[19]....
        /*02d0*/ 	.word	0x00004820


	//----- nvinfo : EIATTR_EXIT_INSTR_OFFSETS
	.align		4
.L_3537:
        /*02d4*/ 	.byte	0x04, 0x1c
        /*02d6*/ 	.short	(.L_3539 - .L_3538)


	//   ....[0]....
.L_3538:
        /*02d8*/ 	.word	0x000043c0


	//   ....[1]....
        /*02dc*/ 	.word	0x00004490


	//----- nvinfo : EIATTR_MAX_THREADS
	.align		4
.L_3539:
        /*02e0*/ 	.byte	0x04, 0x05
        /*02e2*/ 	.short	(.L_3541 - .L_3540)
.L_3540:
        /*02e4*/ 	.word	0x00000080
        /*02e8*/ 	.word	0x00000001
        /*02ec*/ 	.word	0x00000001


	//----- nvinfo : EIATTR_CRS_STACK_SIZE
	.align		4
.L_3541:
        /*02f0*/ 	.byte	0x04, 0x1e
        /*02f2*/ 	.short	(.L_3543 - .L_3542)
.L_3542:
        /*02f4*/ 	.word	0x00000000


	//----- nvinfo : EIATTR_CBANK_PARAM_SIZE
	.align		4
.L_3543:
        /*02f8*/ 	.byte	0x03, 0x19
        /*02fa*/ 	.short	0x0128


	//----- nvinfo : EIATTR_PARAM_CBANK
	.align		4
        /*02fc*/ 	.byte	0x04, 0x0a
        /*02fe*/ 	.short	(.L_3545 - .L_3544)
	.align		4
.L_3544:
        /*0300*/ 	.word	index@(.nv.constant0._ZN10layer_norm13ln_bwd_kernelINS_13Kernel_traitsI6__halfS2_fS2_fjLj4096ELj1ELj1ELj4ELj16ENS_18Kernel_traits_baseILj4096ES2_S2_fS2_fjLj128EEEEELb0ELb1ELb0ELb0EEEvNS_9BwdParamsE)
        /*0304*/ 	.short	0x0210
        /*0306*/ 	.short	0x0128


	//----- nvinfo : EIATTR_SW_WAR
	.align		4
.L_3545:
        /*0308*/ 	.byte	0x04, 0x36
        /*030a*/ 	.short	(.L_3547 - .L_3546)
.L_3546:
        /*030c*/ 	.word	0x00000008
.L_3547:


//--------------------- .nv.info._ZN10layer_norm13ln_bwd_kernelINS_13Kernel_traitsI6__halfS2_fS2_fjLj4096ELj1ELj1ELj4ELj16ENS_18Kernel_traits_baseILj4096ES2_S2_fS2_fjLj128EEEEELb0ELb1ELb0ELb1EEEvNS_9BwdParamsE --------------------------
	.section	.nv.info._ZN10layer_norm13ln_bwd_kernelINS_13Kernel_traitsI6__halfS2_fS2_fjLj4096ELj1ELj1ELj4ELj16ENS_18Kernel_traits_baseILj4096ES2_S2_fS2_fjLj128EEEEELb0ELb1ELb0ELb1EEEvNS_9BwdParamsE,"",@"SHT_CUDA_INFO"
	.sectionflags	@""
	.align	4


	//----- nvinfo : EIATTR_CUDA_API_VERSION
	.align		4
        /*0000*/ 	.byte	0x04, 0x37
        /*0002*/ 	.short	(.L_3549 - .L_3548)
.L_3548:
        /*0004*/ 	.word	0x00000082


	//----- nvinfo : EIATTR_KPARAM_INFO
	.align		4
.L_3549:
        /*0008*/ 	.byte	0x04, 0x17
        /*000a*/ 	.short	(.L_3551 - .L_3550)
.L_3550:
        /*000c*/ 	.word	0x00000000
        /*0010*/ 	.short	0x0000
        /*0012*/ 	.short	0x0000
        /*0014*/ 	.byte	0x00, 0xf0, 0xa1, 0x04


	//----- nvinfo : EIATTR_SPARSE_MMA_MASK
	.align		4
.L_3551:
        /*0018*/ 	.byte	0x03, 0x50
        /*001a*/ 	.short	0x0000


	//----- nvinfo : EIATTR_MAXREG_COUNT
	.align		4
        /*001c*/ 	.byte	0x03, 0x1b
        /*001e*/ 	.short	0x00ff


	//----- nvinfo : EIATTR_NUM_BARRIERS
	.align		4
        /*0020*/ 	.byte	0x02, 0x4c
        /*0022*/ 	.byte	0x01
	.zero		1


	//----- nvinfo : EIATTR_ANNOTATIONS
	.align		4
        /*0024*/ 	.byte	0x04, 0x55
        /*0026*/ 	.short	(.L_3553 - .L_3552)


	//   ....[0]....
.L_3552:
        /* <DEDUP_REMOVED lines=33> */


	//----- nvinfo : EIATTR_MERCURY_ISA_VERSION
	.align		4
.L_3553:
        /*0228*/ 	.byte	0x03, 0x5f
        /*022a*/ 	.short	0x0101


	//----- nvinfo : EIATTR_COOP_GROUP_MASK_REGIDS
	.align		4
        /*022c*/ 	.byte	0x04, 0x29
        /*022e*/ 	.short	(.L_3555 - .L_3554)


	//   ....[0]....
.L_3554:
        /*0230*/ 	.word	0xffffffff


	//   ....[1]....
        /*0234*/ 	.word	0xffffffff


	//   ....[2]....
        /*0238*/ 	.word	0xffffffff


	//   ....[3]....
        /*023c*/ 	.word	0xffffffff


	//   ....[4]....
        /*0240*/ 	.word	0xffffffff


	//   ....[5]....
        /*0244*/ 	.word	0xffffffff


	//   ....[6]....
        /*0248*/ 	.word	0xffffffff


	//   ....[7]....
        /*024c*/ 	.word	0xffffffff


	//   ....[8]....
        /*0250*/ 	.word	0xffffffff


	//   ....[9]....
        /*0254*/ 	.word	0xffffffff


	//   ....[10]....
        /*0258*/ 	.word	0x05000056


	//   ....[11]....
        /*025c*/ 	.word	0x05000056


	//   ....[12]....
        /*0260*/ 	.word	0x05000056


	//   ....[13]....
        /*0264*/ 	.word	0x05000056


	//   ....[14]....
        /*0268*/ 	.word	0x05000056


	//   ....[15]....
        /*026c*/ 	.word	0x05000056


	//   ....[16]....
        /*0270*/ 	.word	0x05000056


	//   ....[17]....
        /*0274*/ 	.word	0x05000056


	//   ....[18]....
        /*0278*/ 	.word	0x05000056


	//   ....[19]....
        /*027c*/ 	.word	0x05000056


	//----- nvinfo : EIATTR_COOP_GROUP_INSTR_OFFSETS
	.align		4
.L_3555:
        /*0280*/ 	.byte	0x04, 0x28
        /*0282*/ 	.short	(.L_3557 - .L_3556)


	//   ....[0]....
.L_3556:
        /*0284*/ 	.word	0x000024b0


	//   ....[1]....
        /*0288*/ 	.word	0x000024d0


	//   ....[2]....
        /*028c*/ 	.word	0x000024f0


	//   ....[3]....
        /*0290*/ 	.word	0x00002510


	//   ....[4]....
        /*0294*/ 	.word	0x00002530


	//   ....[5]....
        /*0298*/ 	.word	0x00002550


	//   ....[6]....
        /*029c*/ 	.word	0x00002570


	//   ....[7]....
        /*02a0*/ 	.word	0x00002590


	//   ....[8]....
        /*02a4*/ 	.word	0x000025a0


	//   ....[9]....
        /*02a8*/ 	.word	0x000025c0


	//   ....[10]....
        /*02ac*/ 	.word	0x00004460


	//   ....[11]....
        /*02b0*/ 	.word	0x000044b0


	//   ....[12]....
        /*02b4*/ 	.word	0x00004510


	//   ....[13]....
        /*02b8*/ 	.word	0x00004560


	//   ....[14]....
        /*02bc*/ 	.word	0x000045c0


	//   ....[15]....
        /*02c0*/ 	.word	0x00004610


	//   ....[16]....
        /*02c4*/ 	.word	0x00004670


	//   ....[17]....
        /*02c8*/ 	.word	0x000046c0


	//   ....[18]....
        /*02cc*/ 	.word	0x00004720


	//   ....[19]....
        /*02d0*/ 	.word	0x00004770


	//----- nvinfo : EIATTR_EXIT_INSTR_OFFSETS
	.align		4
.L_3557:
        /*02d4*/ 	.byte	0x04, 0x1c
        /*02d6*/ 	.short	(.L_3559 - .L_3558)


	//   ....[0]....
.L_3558:
        /*02d8*/ 	.word	0x00004400


	//----- nvinfo : EIATTR_MAX_THREADS
	.align		4
.L_3559:
        /*02dc*/ 	.byte	0x04, 0x05
        /*02de*/ 	.short	(.L_3561 - .L_3560)
.L_3560:
        /*02e0*/ 	.word	0x00000080
        /*02e4*/ 	.word	0x00000001
        /*02e8*/ 	.word	0x00000001


	//----- nvinfo : EIATTR_CRS_STACK_SIZE
	.align		4
.L_3561:
        /*02ec*/ 	.byte	0x04, 0x1e
        /*02ee*/ 	.short	(.L_3563 - .L_3562)
.L_3562:
        /*02f0*/ 	.word	0x00000000


	//----- nvinfo : EIATTR_CBANK_PARAM_SIZE
	.align		4
.L_3563:
        /*02f4*/ 	.byte	0x03, 0x19
        /*02f6*/ 	.short	0x0128


	//----- nvinfo : EIATTR_PARAM_CBANK
	.align		4
        /*02f8*/ 	.byte	0x04, 0x0a
        /*02fa*/ 	.short	(.L_3565 - .L_3564)
	.align		4
.L_3564:
        /*02fc*/ 	.word	index@(.nv.constant0._ZN10layer_norm13ln_bwd_kernelINS_13Kernel_traitsI6__halfS2_fS2_fjLj4096ELj1ELj1ELj4ELj16ENS_18Kernel_traits_baseILj4096ES2_S2_fS2_fjLj128EEEEELb0ELb1ELb0ELb1EEEvNS_9BwdParamsE)
        /*0300*/ 	.short	0x0210
        /*0302*/ 	.short	0x0128


	//----- nvinfo : EIATTR_SW_WAR
	.align		4
.L_3565:
        /*0304*/ 	.byte	0x04, 0x36
        /*0306*/ 	.short	(.L_3567 - .L_3566)
.L_3566:
        /*0308*/ 	.word	0x00000008
.L_3567:


//--------------------- .nv.info._ZN10layer_norm13ln_bwd_kernelINS_13Kernel_traitsI6__halfS2_fS2_fjLj4096ELj1ELj1ELj4ELj16ENS_18Kernel_traits_baseILj4096ES2_S2_fS2_fjLj128EEEEELb0ELb1ELb1ELb0EEEvNS_9BwdParamsE --------------------------
	.section	.nv.info._ZN10layer_norm13ln_bwd_kernelINS_13Kernel_traitsI6__halfS2_fS2_fjLj4096ELj1ELj1ELj4ELj16ENS_18Kernel_traits_baseILj4096ES2_S2_fS2_fjLj128EEEEELb0ELb1ELb1ELb0EEEvNS_9BwdParamsE,"",@"SHT_CUDA_INFO"
	.sectionflags	@""
	.align	4


	//----- nvinfo : EIATTR_CUDA_API_VERSION
	.align		4
        /*0000*/ 	.byte	0x04, 0x37
        /*0002*/ 	.short	(.L_3569 - .L_3568)
.L_3568:
        /*0004*/ 	.word	0x00000082


	//----- nvinfo : EIATTR_KPARAM_INFO
	.align		4
.L_3569:
        /*0008*/ 	.byte	0x04, 0x17
        /*000a*/ 	.short	(.L_3571 - .L_3570)
.L_3570:
        /*000c*/ 	.word	0x00000000
        /*0010*/ 	.short	0x0000
        /*0012*/ 	.short	0x0000
        /*0014*/ 	.byte	0x00, 0xf0, 0xa1, 0x04


	//----- nvinfo : EIATTR_SPARSE_MMA_MASK
	.align		4
.L_3571:
        /*0018*/ 	.byte	0x03, 0x50
        /*001a*/ 	.short	0x0000


	//----- nvinfo : EIATTR_MAXREG_COUNT
	.align		4
        /*001c*/ 	.byte	0x03, 0x1b
        /*001e*/ 	.short	0x00ff


	//----- nvinfo : EIATTR_NUM_BARRIERS
	.align		4
        /*0020*/ 	.byte	0x02, 0x4c
        /*0022*/ 	.byte	0x01
	.zero		1


	//----- nvinfo : EIATTR_ANNOTATIONS
	.align		4
        /*0024*/ 	.byte	0x04, 0x55
        /*0026*/ 	.short	(.L_3573 - .L_3572)


	//   ....[0]....
.L_3572:
        /* <DEDUP_REMOVED lines=49> */


	//----- nvinfo : EIATTR_MERCURY_ISA_VERSION
	.align		4
.L_3573:
        /*0328*/ 	.byte	0x03, 0x5f
        /*032a*/ 	.short	0x0101


	//----- nvinfo : EIATTR_COOP_GROUP_MASK_REGIDS
	.align		4
        /*032c*/ 	.byte	0x04, 0x29
        /*032e*/ 	.short	(.L_3575 - .L_3574)


	//   ....[0]....
.L_3574:
        /*0330*/ 	.word	0xffffffff


	//   ....[1]....
        /*0334*/ 	.word	0xffffffff


	//   ....[2]....
        /*0338*/ 	.word	0xffffffff


	//   ....[3]....
        /*033c*/ 	.word	0xffffffff


	//   ....[4]....
        /*0340*/ 	.word	0xffffffff


	//   ....[5]....
        /*0344*/ 	.word	0xffffffff


	//   ....[6]....
        /*0348*/ 	.word	0xffffffff


	//   ....[7]....
        /*034c*/ 	.word	0xffffffff


	//   ....[8]....
        /*0350*/ 	.word	0xffffffff


	//   ....[9]....
        /*0354*/ 	.word	0xffffffff


	//   ....[10]....
        /*0358*/ 	.word	0x050000ab


	//   ....[11]....
        /*035c*/ 	.word	0x050000ab


	//   ....[12]....
        /*0360*/ 	.word	0x050000ab


	//   ....[13]....
        /*0364*/ 	.word	0x050000ab


	//   ....[14]....
        /*0368*/ 	.word	0x050000ab


	//   ....[15]....
        /*036c*/ 	.word	0x050000ab


	//   ....[16]....
        /*0370*/ 	.word	0x050000ab


	//   ....[17]....
        /*0374*/ 	.word	0x050000ab


	//   ....[18]....
        /*0378*/ 	.word	0x050000ab


	//   ....[19]....
        /*037c*/ 	.word	0x050000ab


	//----- nvinfo : EIATTR_COOP_GROUP_INSTR_OFFSETS
	.align		4
.L_3575:
        /*0380*/ 	.byte	0x04, 0x28
        /*0382*/ 	.short	(.L_3577 - .L_3576)


	//   ....[0]....
.L_3576:
        /*0384*/ 	.word	0x00002930


	//   ....[1]....
        /*0388*/ 	.word	0x00002950


	//   ....[2]....
        /*038c*/ 	.word	0x00002970


	//   ....[3]....
        /*0390*/ 	.word	0x00002990


	//   ....[4]....
        /*0394*/ 	.word	0x000029a0


	//   ....[5]....
        /*0398*/ 	.word	0x000029d0


	//   ....[6]....
        /*039c*/ 	.word	0x000029e0


	//   ....[7]....
        /*03a0*/ 	.word	0x00002a10


	//   ....[8]....
        /*03a4*/ 	.word	0x00002a20


	//   ....[9]....
        /*03a8*/ 	.word	0x00002a40


	//   ....[10]....
        /*03ac*/ 	.word	0x00006520


	//   ....[11]....
        /*03b0*/ 	.word	0x00006570


	//   ....[12]....
        /*03b4*/ 	.word	0x000065d0


	//   ....[13]....
        /*03b8*/ 	.word	0x00006620


	//   ....[14]....
        /*03bc*/ 	.word	0x00006680


	//   ....[15]....
        /*03c0*/ 	.word	0x000066d0


	//   ....[16]....
        /*03c4*/ 	.word	0x00006740


	//   ....[17]....
        /*03c8*/ 	.word	0x000067a0


	//   ....[18]....
        /*03cc*/ 	.word	0x00006800


	//   ....[19]....
        /*03d0*/ 	.word	0x00006850


	//----- nvinfo : EIATTR_EXIT_INSTR_OFFSETS
	.align		4
.L_3577:
        /*03d4*/ 	.byte	0x04, 0x1c
        /*03d6*/ 	.short	(.L_3579 - .L_3578)


	//   ....[0]....
.L_3578:
        /*03d8*/ 	.word	0x000063f0


	//   ....[1]....
        /*03dc*/ 	.word	0x000064c0


	//----- nvinfo : EIATTR_MAX_THREADS
	.align		4
.L_3579:
        /*03e0*/ 	.byte	0x04, 0x05
        /*03e2*/ 	.short	(.L_3581 - .L_3580)
.L_3580:
        /*03e4*/ 	.word	0x00000080
        /*03e8*/ 	.word	0x00000001
        /*03ec*/ 	.word	0x00000001


	//----- nvinfo : EIATTR_CRS_STACK_SIZE
	.align		4
.L_3581:
        /*03f0*/ 	.byte	0x04, 0x1e
        /*03f2*/ 	.short	(.L_3583 - .L_3582)
.L_3582:
        /*03f4*/ 	.word	0x00000000


	//----- nvinfo : EIATTR_CBANK_PARAM_SIZE
	.align		4
.L_3583:
        /*03f8*/ 	.byte	0x03, 0x19
        /*03fa*/ 	.short	0x0128


	//----- nvinfo : EIATTR_PARAM_CBANK
	.align		4
        /*03fc*/ 	.byte	0x04, 0x0a
        /*03fe*/ 	.short	(.L_3585 - .L_3584)
	.align		4
.L_3584:
        /*0400*/ 	.word	index@(.nv.constant0._ZN10layer_norm13ln_bwd_kernelINS_13Kernel_traitsI6__halfS2_fS2_fjLj4096ELj1ELj1ELj4ELj16ENS_18Kernel_traits_baseILj4096ES2_S2_fS2_fjLj128EEEEELb0ELb1ELb1ELb0EEEvNS_9BwdParamsE)
        /*0404*/ 	.short	0x0210
        /*0406*/ 	.short	0x0128


	//----- nvinfo : EIATTR_SW_WAR
	.align		4
.L_3585:
        /*0408*/ 	.byte	0x04, 0x36
        /*040a*/ 	.short	(.L_3587 - .L_3586)
.L_3586:
        /*040c*/ 	.word	0x00000008
.L_3587:


//--------------------- .nv.info._ZN10layer_norm13ln_bwd_kernelINS_13Kernel_traitsI6__halfS2_fS2_fjLj4096ELj1ELj1ELj4ELj16ENS_18Kernel_traits_baseILj4096ES2_S2_fS2_fjLj128EEEEELb0ELb1ELb1ELb1EEEvNS_9BwdParamsE --------------------------
	.section	.nv.info._ZN10layer_norm13ln_bwd_kernelINS_13Kernel_traitsI6__halfS2_fS2_fjLj4096ELj1ELj1ELj4ELj16ENS_18Kernel_traits_baseILj4096ES2_S2_fS2_fjLj128EEEEELb0ELb1ELb1ELb1EEEvNS_9BwdParamsE,"",@"SHT_CUDA_INFO"
	.sectionflags	@""
	.align	4


	//----- nvinfo : EIATTR_CUDA_API_VERSION
	.align		4
        /*0000*/ 	.byte	0x04, 0x37
        /*0002*/ 	.short	(.L_3589 - .L_3588)
.L_3588:
        /*0004*/ 	.word	0x00000082


	//----- nvinfo : EIATTR_KPARAM_INFO
	.align		4
.L_3589:
        /*0008*/ 	.byte	0x04, 0x17
        /*000a*/ 	.short	(.L_3591 - .L_3590)
.L_3590:
        /*000c*/ 	.word	0x00000000
        /*0010*/ 	.short	0x0000
        /*0012*/ 	.short	0x0000
        /*0014*/ 	.byte	0x00, 0xf0, 0xa1, 0x04


	//----- nvinfo : EIATTR_SPARSE_MMA_MASK
	.align		4
.L_3591:
        /*0018*/ 	.byte	0x03, 0x50
        /*001a*/ 	.short	0x0000


	//----- nvinfo : EIATTR_MAXREG_COUNT
	.align		4
        /*001c*/ 	.byte	0x03, 0x1b
        /*001e*/ 	.short	0x00ff


	//----- nvinfo : EIATTR_NUM_BARRIERS
	.align		4
        /*0020*/ 	.byte	0x02, 0x4c
        /*0022*/ 	.byte	0x01
	.zero		1


	//----- nvinfo : EIATTR_ANNOTATIONS
	.align		4
        /*0024*/ 	.byte	0x04, 0x55
        /*0026*/ 	.short	(.L_3593 - .L_3592)


	//   ....[0]....
.L_3592:
        /* <DEDUP_REMOVED lines=33> */


	//----- nvinfo : EIATTR_MERCURY_ISA_VERSION
	.align		4
.L_3593:
        /*0228*/ 	.byte	0x03, 0x5f
        /*022a*/ 	.short	0x0101


	//----- nvinfo : EIATTR_COOP_GROUP_MASK_REGIDS
	.align		4
        /*022c*/ 	.byte	0x04, 0x29
        /*022e*/ 	.short	(.L_3595 - .L_3594)


	//   ....[0]....
.L_3594:
        /*0230*/ 	.word	0xffffffff


	//   ....[1]....
        /*0234*/ 	.word	0xffffffff


	//   ....[2]....
        /*0238*/ 	.word	0xffffffff


	//   ....[3]....
        /*023c*/ 	.word	0xffffffff


	//   ....[4]....
        /*0240*/ 	.word	0xffffffff


	//   ....[5]....
        /*0244*/ 	.word	0xffffffff


	//   ....[6]....
        /*0248*/ 	.word	0xffffffff


	//   ....[7]....
        /*024c*/ 	.word	0xffffffff


	//   ....[8]....
        /*0250*/ 	.word	0xffffffff


	//   ....[9]....
        /*0254*/ 	.word	0xffffffff


	//   ....[10]....
        /*0258*/ 	.word	0x050000be


	//   ....[11]....
        /*025c*/ 	.word	0x050000be


	//   ....[12]....
        /*0260*/ 	.word	0x050000be


	//   ....[13]....
        /*0264*/ 	.word	0x050000be


	//   ....[14]....
        /*0268*/ 	.word	0x050000be


	//   ....[15]....
        /*026c*/ 	.word	0x050000be


	//   ....[16]....
        /*0270*/ 	.word	0x050000be


	//   ....[17]....
        /*0274*/ 	.word	0x050000be


	//   ....[18]....
        /*0278*/ 	.word	0x050000be


	//   ....[19]....
        /*027c*/ 	.word	0x050000be


	//----- nvinfo : EIATTR_COOP_GROUP_INSTR_OFFSETS
	.align		4
.L_3595:
        /*0280*/ 	.byte	0x04, 0x28
        /*0282*/ 	.short	(.L_3597 - .L_3596)


	//   ....[0]....
.L_3596:
        /*0284*/ 	.word	0x00002470


	//   ....[1]....
        /*0288*/ 	.word	0x00002490


	//   ....[2]....
        /*028c*/ 	.word	0x000024b0


	//   ....[3]....
        /*0290*/ 	.word	0x000024d0


	//   ....[4]....
        /*0294*/ 	.word	0x000024e0


	//   ....[5]....
        /*0298*/ 	.word	0x00002510


	//   ....[6]....
        /*029c*/ 	.word	0x00002520


	//   ....[7]....
        /*02a0*/ 	.word	0x00002550


	//   ....[8]....
        /*02a4*/ 	.word	0x00002560


	//   ....[9]....
        /*02a8*/ 	.word	0x00002580


	//   ....[10]....
        /*02ac*/ 	.word	0x00005b80


	//   ....[11]....
        /*02b0*/ 	.word	0x00005bd0


	//   ....[12]....
        /*02b4*/ 	.word	0x00005c30


	//   ....[13]....
        /*02b8*/ 	.word	0x00005c80


	//   ....[14]....
        /*02bc*/ 	.word	0x00005ce0


	//   ....[15]....
        /*02c0*/ 	.word	0x00005d30


	//   ....[16]....
        /*02c4*/ 	.word	0x00005da0


	//   ....[17]....
        /*02c8*/ 	.word	0x00005e00


	//   ....[18]....
        /*02cc*/ 	.word	0x00005e60


	//   ....[19]....
        /*02d0*/ 	.word	0x00005eb0


	//----- nvinfo : EIATTR_EXIT_INSTR_OFFSETS
	.align		4
.L_3597:
        /*02d4*/ 	.byte	0x04, 0x1c
        /*02d6*/ 	.short	(.L_3599 - .L_3598)


	//   ....[0]....
.L_3598:
        /*02d8*/ 	.word	0x00005b20


	//----- nvinfo : EIATTR_MAX_THREADS
	.align		4
.L_3599:
        /*02dc*/ 	.byte	0x04, 0x05
        /*02de*/ 	.short	(.L_3601 - .L_3600)
.L_3600:
        /*02e0*/ 	.word	0x00000080
        /*02e4*/ 	.word	0x00000001
        /*02e8*/ 	.word	0x00000001


	//----- nvinfo : EIATTR_CRS_STACK_SIZE
	.align		4
.L_3601:
        /*02ec*/ 	.byte	0x04, 0x1e
        /*02ee*/ 	.short	(.L_3603 - .L_3602)
.L_3602:
        /*02f0*/ 	.word	0x00000000


	//----- nvinfo : EIATTR_CBANK_PARAM_SIZE
	.align		4
.L_3603:
        /*02f4*/ 	.byte	0x03, 0x19
        /*02f6*/ 	.short	0x0128


	//----- nvinfo : EIATTR_PARAM_CBANK
	.align		4
        /*02f8*/ 	.byte	0x04, 0x0a
        /*02fa*/ 	.short	(.L_3605 - .L_3604)
	.align		4
.L_3604:
        /*02fc*/ 	.word	index@(.nv.constant0._ZN10layer_norm13ln_bwd_kernelINS_13Kernel_traitsI6__halfS2_fS2_fjLj4096ELj1ELj1ELj4ELj16ENS_18Kernel_traits_baseILj4096ES2_S2_fS2_fjLj128EEEEELb0ELb1ELb1ELb1EEEvNS_9BwdParamsE)
        /*0300*/ 	.short	0x0210
        /*0302*/ 	.short	0x0128


	//----- nvinfo : EIATTR_SW_WAR
	.align		4
.L_3605:
        /*0304*/ 	.byte	0x04, 0x36
        /*0306*/ 	.short	(.L_3607 - .L_3606)
.L_3606:
        /*0308*/ 	.word	0x00000008
.L_3607:


//--------------------- .nv.info._ZN10layer_norm13ln_bwd_kernelINS_13Kernel_traitsI6__halfS2_fS2_fjLj4096ELj1ELj1ELj4ELj16ENS_18Kernel_traits_baseILj4096ES2_S2_fS2_fjLj128EEEEELb1ELb0ELb0ELb0EEEvNS_9BwdParamsE --------------------------
	.section	.nv.info._ZN10layer_norm13ln_bwd_kernelINS_13Kernel_traitsI6__halfS2_fS2_fjLj4096ELj1ELj1ELj4ELj16ENS_18Kernel_traits_baseILj4096ES2_S2_fS2_fjLj128EEEEELb1ELb0ELb0ELb0EEEvNS_9BwdParamsE,"",@"SHT_CUDA_INFO"
	.sectionflags	@""
	.align	4


	//----- nvinfo : EIATTR_CUDA_API_VERSION
	.align		4
        /*0000*/ 	.byte	0x04, 0x37
        /*0002*/ 	.short	(.L_3609 - .L_3608)
.L_3608:
        /*0004*/ 	.word	0x00000082


	//----- nvinfo : EIATTR_KPARAM_INFO
	.align		4
.L_3609:
        /*0008*/ 	.byte	0x04, 0x17
        /*000a*/ 	.short	(.L_3611 - .L_3610)
.L_3610:
        /*000c*/ 	.word	0x00000000
        /*0010*/ 	.short	0x0000
        /*0012*/ 	.short	0x0000
        /*0014*/ 	.byte	0x00, 0xf0, 0xa1, 0x04


	//----- nvinfo : EIATTR_SPARSE_MMA_MASK
	.align		4
.L_3611:
        /*0018*/ 	.byte	0x03, 0x50
        /*001a*/ 	.short	0x0000


	//----- nvinfo : EIATTR_MAXREG_COUNT
	.align		4
        /*001c*/ 	.byte	0x03, 0x1b
        /*001e*/ 	.short	0x00ff


	//----- nvinfo : EIATTR_NUM_BARRIERS
	.align		4
        /*0020*/ 	.byte	0x02, 0x4c
        /*0022*/ 	.byte	0x01
	.zero		1


	//----- nvinfo : EIATTR_MERCURY_ISA_VERSION
	.align		4
        /*0024*/ 	.byte	0x03, 0x5f
        /*0026*/ 	.short	0x0101


	//----- nvinfo : EIATTR_COOP_GROUP_MASK_REGIDS
	.align		4
        /*0028*/ 	.byte	0x04, 0x29
        /*002a*/ 	.short	(.L_3613 - .L_3612)


	//   ....[0]....
.L_3612:
        /*002c*/ 	.word	0xffffffff


	//   ....[1]....
        /*0030*/ 	.word	0xffffffff


	//   ....[2]....
        /*0034*/ 	.word	0xffffffff


	//   ....[3]....
        /*0038*/ 	.word	0xffffffff


	//   ....[4]....
        /*003c*/ 	.word	0xffffffff


	//   ....[5]....
        /*0040*/ 	.word	0xffffffff


	//   ....[6]....
        /*0044*/ 	.word	0xffffffff


	//   ....[7]....
        /*0048*/ 	.word	0xffffffff


	//   ....[8]....
        /*004c*/ 	.word	0xffffffff


	//   ....[9]....
        /*0050*/ 	.word	0xffffffff


	//   ....[10]....
        /*0054*/ 	.word	0x05000097


	//   ....[11]....
        /*0058*/ 	.word	0x05000097


	//   ....[12]....
        /*005c*/ 	.word	0x05000097


	//   ....[13]....
        /*0060*/ 	.word	0x05000097


	//   ....[14]....
        /*0064*/ 	.word	0x05000097


	//   ....[15]....
        /*0068*/ 	.word	0x05000097


	//   ....[16]....
        /*006c*/ 	.word	0x05000097


	//   ....[17]....
        /*0070*/ 	.word	0x05000097


	//   ....[18]....
        /*0074*/ 	.word	0x05000097


	//   ....[19]....
        /*0078*/ 	.word	0x05000097


	//----- nvinfo : EIATTR_COOP_GROUP_INSTR_OFFSETS
	.align		4
.L_3613:
        /*007c*/ 	.byte	0x04, 0x28
        /*007e*/ 	.short	(.L_3615 - .L_3614)


	//   ....[0]....
.L_3614:
        /*0080*/ 	.word	0x00001e20


	//   ....[1]....
        /*0084*/ 	.word	0x00001e30


	//   ....[2]....
        /*0088*/ 	.word	0x00001e60


	//   ....[3]....
        /*008c*/ 	.word	0x00001e70


	//   ....[4]....
        /*0090*/ 	.word	0x00001ea0


	//   ....[5]....
        /*0094*/ 	.word	0x00001eb0


	//   ....[6]....
        /*0098*/ 	.word	0x00001ee0


	//   ....[7]....
        /*009c*/ 	.word	0x00001ef0


	//   ....[8]....
        /*00a0*/ 	.word	0x00001f20


	//   ....[9]....
        /*00a4*/ 	.word	0x00001f30


	//   ....[10]....
        /*00a8*/ 	.word	0x00003bb0


	//   ....[11]....
        /*00ac*/ 	.word	0x00003c00


	//   ....[12]....
        /*00b0*/ 	.word	0x00003c70


	//   ....[13]....
        /*00b4*/ 	.word	0x00003cd0


	//   ....[14]....
        /*00b8*/ 	.word	0x00003d40


	//   ....[15]....
        /*00bc*/ 	.word	0x00003da0


	//   ....[16]....
        /*00c0*/ 	.word	0x00003e10


	//   ....[17]....
        /*00c4*/ 	.word	0x00003e70


	//   ....[18]....
        /*00c8*/ 	.word	0x00003ee0


	//   ....[19]....
        /*00cc*/ 	.word	0x00003f40


	//----- nvinfo : EIATTR_EXIT_INSTR_OFFSETS
	.align		4
.L_3615:
        /*00d0*/ 	.byte	0x04, 0x1c
        /*00d2*/ 	.short	(.L_3617 - .L_3616)


	//   ....[0]....
.L_3616:
        /*00d4*/ 	.word	0x00003ac0


	//   ....[1]....
        /*00d8*/ 	.word	0x00003b50


	//----- nvinfo : EIATTR_MAX_THREADS
	.align		4
.L_3617:
        /*00dc*/ 	.byte	0x04, 0x05
        /*00de*/ 	.short	(.L_3619 - .L_3618)
.L_3618:
        /*00e0*/ 	.word	0x00000080
        /*00e4*/ 	.word	0x00000001
        /*00e8*/ 	.word	0x00000001


	//----- nvinfo : EIATTR_CRS_STACK_SIZE
	.align		4
.L_3619:
        /*00ec*/ 	.byte	0x04, 0x1e
        /*00ee*/ 	.short	(.L_3621 - .L_3620)
.L_3620:
        /*00f0*/ 	.word	0x00000000


	//----- nvinfo : EIATTR_CBANK_PARAM_SIZE
	.align		4
.L_3621:
        /*00f4*/ 	.byte	0x03, 0x19
        /*00f6*/ 	.short	0x0128


	//----- nvinfo : EIATTR_PARAM_CBANK
	.align		4
        /*00f8*/ 	.byte	0x04, 0x0a
        /*00fa*/ 	.short	(.L_3623 - .L_3622)
	.align		4
.L_3622:
        /*00fc*/ 	.word	index@(.nv.constant0._ZN10layer_norm13ln_bwd_kernelINS_13Kernel_traitsI6__halfS2_fS2_fjLj4096ELj1ELj1ELj4ELj16ENS_18Kernel_traits_baseILj4096ES2_S2_fS2_fjLj128EEEEELb1ELb0ELb0ELb0EEEvNS_9BwdParamsE)
        /*0100*/ 	.short	0x0210
        /*0102*/ 	.short	0x0128


	//----- nvinfo : EIATTR_SW_WAR
	.align		4
.L_3623:
        /*0104*/ 	.byte	0x04, 0x36
        /*0106*/ 	.short	(.L_3625 - .L_3624)
.L_3624:
        /*0108*/ 	.word	0x00000008
.L_3625:


//--------------------- .nv.info._ZN10layer_norm13ln_bwd_kernelINS_13Kernel_traitsI6__halfS2_fS2_fjLj4096ELj1ELj1ELj4ELj16ENS_18Kernel_traits_baseILj4096ES2_S2_fS2_fjLj128EEEEELb1ELb0ELb0ELb1EEEvNS_9BwdParamsE --------------------------
	.section	.nv.info._ZN10layer_norm13ln_bwd_kernelINS_13Kernel_traitsI6__halfS2_fS2_fjLj4096ELj1ELj1ELj4ELj16ENS_18Kernel_traits_baseILj4096ES2_S2_fS2_fjLj128EEEEELb1ELb0ELb0ELb1EEEvNS_9BwdParamsE,"",@"SHT_CUDA_INFO"
	.sectionflags	@""
	.align	4


	//----- nvinfo : EIATTR_CUDA_API_VERSION
	.align		4
        /*0000*/ 	.byte	0x04, 0x37
        /*0002*/ 	.short	(.L_3627 - .L_3626)
.L_3626:
        /*0004*/ 	.word	0x00000082


	//----- nvinfo : EIATTR_KPARAM_INFO
	.align		4
.L_3627:
        /*0008*/ 	.byte	0x04, 0x17
        /*000a*/ 	.short	(.L_3629 - .L_3628)
.L_3628:
        /*000c*/ 	.word	0x00000000
        /*0010*/ 	.short	0x0000
        /*0012*/ 	.short	0x0000
        /*0014*/ 	.byte	0x00, 0xf0, 0xa1, 0x04


	//----- nvinfo : EIATTR_SPARSE_MMA_MASK
	.align		4
.L_3629:
        /*0018*/ 	.byte	0x03, 0x50
        /*001a*/ 	.short	0x0000


	//----- nvinfo : EIATTR_MAXREG_COUNT
	.align		4
        /*001c*/ 	.byte	0x03, 0x1b
        /*001e*/ 	.short	0x00ff


	//----- nvinfo : EIATTR_NUM_BARRIERS
	.align		4
        /*0020*/ 	.byte	0x02, 0x4c
        /*0022*/ 	.byte	0x01
	.zero		1


	//----- nvinfo : EIATTR_MERCURY_ISA_VERSION
	.align		4
        /*0024*/ 	.byte	0x03, 0x5f
        /*0026*/ 	.short	0x0101


	//----- nvinfo : EIATTR_COOP_GROUP_MASK_REGIDS
	.align		4
        /*0028*/ 	.byte	0x04, 0x29
        /*002a*/ 	.short	(.L_3631 - .L_3630)


	//   ....[0]....
.L_3630:
        /*002c*/ 	.word	0xffffffff


	//   ....[1]....
        /*0030*/ 	.word	0xffffffff


	//   ....[2]....
        /*0034*/ 	.word	0xffffffff


	//   ....[3]....
        /*0038*/ 	.word	0xffffffff


	//   ....[4]....
        /*003c*/ 	.word	0xffffffff


	//   ....[5]....
        /*0040*/ 	.word	0xffffffff


	//   ....[6]....
        /*0044*/ 	.word	0xffffffff


	//   ....[7]....
        /*0048*/ 	.word	0xffffffff


	//   ....[8]....
        /*004c*/ 	.word	0xffffffff


	//   ....[9]....
        /*0050*/ 	.word	0xffffffff


	//   ....[10]....
        /*0054*/ 	.word	0x05000076


	//   ....[11]....
        /*0058*/ 	.word	0x05000076


	//   ....[12]....
        /*005c*/ 	.word	0x05000076


	//   ....[13]....
        /*0060*/ 	.word	0x05000076


	//   ....[14]....
        /*0064*/ 	.word	0x05000076


	//   ....[15]....
        /*0068*/ 	.word	0x05000076


	//   ....[16]....
        /*006c*/ 	.word	0x05000076


	//   ....[17]....
        /*0070*/ 	.word	0x05000076


	//   ....[18]....
        /*0074*/ 	.word	0x05000076


	//   ....[19]....
        /*0078*/ 	.word	0x05000076


	//----- nvinfo : EIATTR_COOP_GROUP_INSTR_OFFSETS
	.align		4
.L_3631:
        /*007c*/ 	.byte	0x04, 0x28
        /*007e*/ 	.short	(.L_3633 - .L_3632)


	//   ....[0]....
.L_3632:
        /*0080*/ 	.word	0x00001c90


	//   ....[1]....
        /*0084*/ 	.word	0x00001ca0


	//   ....[2]....
        /*0088*/ 	.word	0x00001cd0


	//   ....[3]....
        /*008c*/ 	.word	0x00001ce0


	//   ....[4]....
        /*0090*/ 	.word	0x00001d10


	//   ....[5]....
        /*0094*/ 	.word	0x00001d20


	//   ....[6]....
        /*0098*/ 	.word	0x00001d50


	//   ....[7]....
        /*009c*/ 	.word	0x00001d60


	//   ....[8]....
        /*00a0*/ 	.word	0x00001d90


	//   ....[9]....
        /*00a4*/ 	.word	0x00001da0


	//   ....[10]....
        /*00a8*/ 	.word	0x000039d0


	//   ....[11]....
        /*00ac*/ 	.word	0x00003a20


	//   ....[12]....
        /*00b0*/ 	.word	0x00003a90


	//   ....[13]....
        /*00b4*/ 	.word	0x00003af0


	//   ....[14]....
        /*00b8*/ 	.word	0x00003b60


	//   ....[15]....
        /*00bc*/ 	.word	0x00003bc0


	//   ....[16]....
        /*00c0*/ 	.word	0x00003c30


	//   ....[17]....
        /*00c4*/ 	.word	0x00003c90


	//   ....[18]....
        /*00c8*/ 	.word	0x00003d00


	//   ....[19]....
        /*00cc*/ 	.word	0x00003d60


	//----- nvinfo : EIATTR_EXIT_INSTR_OFFSETS
	.align		4
.L_3633:
        /*00d0*/ 	.byte	0x04, 0x1c
        /*00d2*/ 	.short	(.L_3635 - .L_3634)


	//   ....[0]....
.L_3634:
        /*00d4*/ 	.word	0x00003970


	//----- nvinfo : EIATTR_MAX_THREADS
	.align		4
.L_3635:
        /*00d8*/ 	.byte	0x04, 0x05
        /*00da*/ 	.short	(.L_3637 - .L_3636)
.L_3636:
        /*00dc*/ 	.word	0x00000080
        /*00e0*/ 	.word	0x00000001
        /*00e4*/ 	.word	0x00000001


	//----- nvinfo : EIATTR_CRS_STACK_SIZE
	.align		4
.L_3637:
        /*00e8*/ 	.byte	0x04, 0x1e
        /*00ea*/ 	.short	(.L_3639 - .L_3638)
.L_3638:
        /*00ec*/ 	.word	0x00000000


	//----- nvinfo : EIATTR_CBANK_PARAM_SIZE
	.align		4
.L_3639:
        /*00f0*/ 	.byte	0x03, 0x19
        /*00f2*/ 	.short	0x0128


	//----- nvinfo : EIATTR_PARAM_CBANK
	.align		4
        /*00f4*/ 	.byte	0x04, 0x0a
        /*00f6*/ 	.short	(.L_3641 - .L_3640)
	.align		4
.L_3640:
        /*00f8*/ 	.word	index@(.nv.constant0._ZN10layer_norm13ln_bwd_kernelINS_13Kernel_traitsI6__halfS2_fS2_fjLj4096ELj1ELj1ELj4ELj16ENS_18Kernel_traits_baseILj4096ES2_S2_fS2_fjLj128EEEEELb1ELb0ELb0ELb1EEEvNS_9BwdParamsE)
        /*00fc*/ 	.short	0x0210
        /*00fe*/ 	.short	0x0128


	//----- nvinfo : EIATTR_SW_WAR
	.align		4
.L_3641:
        /*0100*/ 	.byte	0x04, 0x36
        /*0102*/ 	.short	(.L_3643 - .L_3642)
.L_3642:
        /*0104*/ 	.word	0x00000008
.L_3643:


//--------------------- .nv.info._ZN10layer_norm22ln_bwd_finalize_kernelINS_22Kernel_traits_finalizeILj4096E6__halfS2_fS2_fjLb0ELj1024ELj4ENS_18Kernel_traits_baseILj4096ES2_S2_fS2_fjLj1024EEEEELb0ELb0EEEvNS_9BwdParamsE --------------------------
	.section	.nv.info._ZN10layer_norm22ln_bwd_finalize_kernelINS_22Kernel_traits_finalizeILj4096E6__halfS2_fS2_fjLb0ELj1024ELj4ENS_18Kernel_traits_baseILj4096ES2_S2_fS2_fjLj1024EEEEELb0ELb0EEEvNS_9BwdParamsE,"",@"SHT_CUDA_INFO"
	.sectionflags	@""
	.align	4


	//----- nvinfo : EIATTR_CUDA_API_VERSION
	.align		4
        /*0000*/ 	.byte	0x04, 0x37
        /*0002*/ 	.short	(.L_3645 - .L_3644)
.L_3644:
        /*0004*/ 	.word	0x00000082


	//----- nvinfo : EIATTR_KPARAM_INFO
	.align		4
.L_3645:
        /*0008*/ 	.byte	0x04, 0x17
        /*000a*/ 	.short	(.L_3647 - .L_3646)
.L_3646:
        /*000c*/ 	.word	0x00000000
        /*0010*/ 	.short	0x0000
        /*0012*/ 	.short	0x0000
        /*0014*/ 	.byte	0x00, 0xf0, 0xa1, 0x04


	//----- nvinfo : EIATTR_SPARSE_MMA_MASK
	.align		4
.L_3647:
        /*0018*/ 	.byte	0x03, 0x50
        /*001a*/ 	.short	0x0000


	//----- nvinfo : EIATTR_MAXREG_COUNT
	.align		4
        /*001c*/ 	.byte	0x03, 0x1b
        /*001e*/ 	.short	0x0040


	//----- nvinfo : EIATTR_NUM_BARRIERS
	.align		4
        /*0020*/ 	.byte	0x02, 0x4c
        /*0022*/ 	.byte	0x01
	.zero		1


	//----- nvinfo : EIATTR_MERCURY_ISA_VERSION
	.align		4
        /*0024*/ 	.byte	0x03, 0x5f
        /*0026*/ 	.short	0x0101


	//----- nvinfo : EIATTR_COOP_GROUP_MASK_REGIDS
	.align		4
        /*0028*/ 	.byte	0x04, 0x29
        /*002a*/ 	.short	(.L_3649 - .L_3648)


	//   ....[0]....
.L_3648:
        /*002c*/ 	.word	0xffffffff


	//   ....[1]....
        /*0030*/ 	.word	0xffffffff


	//   ....[2]....
        /*0034*/ 	.word	0xffffffff


	//   ....[3]....
        /*0038*/ 	.word	0xffffffff


	//   ....[4]....
        /*003c*/ 	.word	0xffffffff


	//   ....[5]....
        /*0040*/ 	.word	0xffffffff


	//   ....[6]....
        /*0044*/ 	.word	0xffffffff


	//   ....[7]....
        /*0048*/ 	.word	0xffffffff


	//   ....[8]....
        /*004c*/ 	.word	0xffffffff


	//   ....[9]....
        /*0050*/ 	.word	0xffffffff


	//   ....[10]....
        /*0054*/ 	.word	0x05000013


	//   ....[11]....
        /*0058*/ 	.word	0x05000013


	//   ....[12]....
        /*005c*/ 	.word	0x05000013


	//   ....[13]....
        /*0060*/ 	.word	0x05000013


	//   ....[14]....
        /*0064*/ 	.word	0x05000013


	//   ....[15]....
        /*0068*/ 	.word	0x05000013


	//   ....[16]....
        /*006c*/ 	.word	0x05000013


	//   ....[17]....
        /*0070*/ 	.word	0x05000013


	//   ....[18]....
        /*0074*/ 	.word	0x05000013


	//   ....[19]....
        /*0078*/ 	.word	0x05000013


	//----- nvinfo : EIATTR_COOP_GROUP_INSTR_OFFSETS
	.align		4
.L_3649:
        /*007c*/ 	.byte	0x04, 0x28
        /*007e*/ 	.short	(.L_3651 - .L_3650)


	//   ....[0]....
.L_3650:
        /*0080*/ 	.word	0x000008e0


	//   ....[1]....
        /*0084*/ 	.word	0x000008f0


	//   ....[2]....
        /*0088*/ 	.word	0x00000920


	//   ....[3]....
        /*008c*/ 	.word	0x00000930


	//   ....[4]....
        /*0090*/ 	.word	0x00000960


	//   ....[5]....
        /*0094*/ 	.word	0x00000970


	//   ....[6]....
        /*0098*/ 	.word	0x000009a0


	//   ....[7]....
        /*009c*/ 	.word	0x000009b0


	//   ....[8]....
        /*00a0*/ 	.word	0x000009e0


	//   ....[9]....
        /*00a4*/ 	.word	0x000009f0


	//   ....[10]....
        /*00a8*/ 	.word	0x00000c10


	//   ....[11]....
        /*00ac*/ 	.word	0x00000c80


	//   ....[12]....
        /*00b0*/ 	.word	0x00000cf0


	//   ....[13]....
        /*00b4*/ 	.word	0x00000d60


	//   ....[14]....
        /*00b8*/ 	.word	0x00000dd0


	//   ....[15]....
        /*00bc*/ 	.word	0x00000e30


	//   ....[16]....
        /*00c0*/ 	.word	0x00000ea0


	//   ....[17]....
        /*00c4*/ 	.word	0x00000f10


	//   ....[18]....
        /*00c8*/ 	.word	0x00000f80


	//   ....[19]....
        /*00cc*/ 	.word	0x00000ff0


	//----- nvinfo : EIATTR_EXIT_INSTR_OFFSETS
	.align		4
.L_3651:
        /*00d0*/ 	.byte	0x04, 0x1c
        /*00d2*/ 	.short	(.L_3653 - .L_3652)


	//   ....[0]....
.L_3652:
        /*00d4*/ 	.word	0x00000070


	//   ....[1]....
        /*00d8*/ 	.word	0x00000bb0


	//----- nvinfo : EIATTR_MAX_THREADS
	.align		4
.L_3653:
        /*00dc*/ 	.byte	0x04, 0x05
        /*00de*/ 	.short	(.L_3655 - .L_3654)
.L_3654:
        /*00e0*/ 	.word	0x00000400
        /*00e4*/ 	.word	0x00000001
        /*00e8*/ 	.word	0x00000001


	//----- nvinfo : EIATTR_CRS_STACK_SIZE
	.align		4
.L_3655:
        /*00ec*/ 	.byte	0x04, 0x1e
        /*00ee*/ 	.short	(.L_3657 - .L_3656)
.L_3656:
        /*00f0*/ 	.word	0x00000000


	//----- nvinfo : EIATTR_CBANK_PARAM_SIZE
	.align		4
.L_3657:
        /*00f4*/ 	.byte	0x03, 0x19
        /*00f6*/ 	.short	0x0128


	//----- nvinfo : EIATTR_PARAM_CBANK
	.align		4
        /*00f8*/ 	.byte	0x04, 0x0a
        /*00fa*/ 	.short	(.L_3659 - .L_3658)
	.align		4
.L_3658:
        /*00fc*/ 	.word	index@(.nv.constant0._ZN10layer_norm22ln_bwd_finalize_kernelINS_22Kernel_traits_finalizeILj4096E6__halfS2_fS2_fjLb0ELj1024ELj4ENS_18Kernel_traits_baseILj4096ES2_S2_fS2_fjLj1024EEEEELb0ELb0EEEvNS_9BwdParamsE)
        /*0100*/ 	.short	0x0210
        /*0102*/ 	.short	0x0128


	//----- nvinfo : EIATTR_SW_WAR
	.align		4
.L_3659:
        /*0104*/ 	.byte	0x04, 0x36
        /*0106*/ 	.short	(.L_3661 - .L_3660)
.L_3660:
        /*0108*/ 	.word	0x00000008
.L_3661:


//--------------------- .nv.info._ZN10layer_norm13ln_bwd_kernelINS_13Kernel_traitsI6__halfS2_fS2_fjLj4096ELj1ELj1ELj4ELj16ENS_18Kernel_traits_baseILj4096ES2_S2_fS2_fjLj128EEEEELb1ELb0ELb1ELb0EEEvNS_9BwdParamsE --------------------------
	.section	.nv.info._ZN10layer_norm13ln_bwd_kernelINS_13Kernel_traitsI6__halfS2_fS2_fjLj4096ELj1ELj1ELj4ELj16ENS_18Kernel_traits_baseILj4096ES2_S2_fS2_fjLj128EEEEELb1ELb0ELb1ELb0EEEvNS_9BwdParamsE,"",@"SHT_CUDA_INFO"
	.sectionflags	@""
	.align	4


	//----- nvinfo : EIATTR_CUDA_API_VERSION
	.align		4
        /*0000*/ 	.byte	0x04, 0x37
        /*0002*/ 	.short	(.L_3663 - .L_3662)
.L_3662:
        /*0004*/ 	.word	0x00000082


	//----- nvinfo : EIATTR_KPARAM_INFO
	.align		4
.L_3663:
        /*0008*/ 	.byte	0x04, 0x17
        /*000a*/ 	.short	(.L_3665 - .L_3664)
.L_3664:
        /*000c*/ 	.word	0x00000000
        /*0010*/ 	.short	0x0000
        /*0012*/ 	.short	0x0000
        /*0014*/ 	.byte	0x00, 0xf0, 0xa1, 0x04


	//----- nvinfo : EIATTR_SPARSE_MMA_MASK
	.align		4
.L_3665:
        /*0018*/ 	.byte	0x03, 0x50
        /*001a*/ 	.short	0x0000


	//----- nvinfo : EIATTR_MAXREG_COUNT
	.align		4
        /*001c*/ 	.byte	0x03, 0x1b
        /*001e*/ 	.short	0x00ff


	//----- nvinfo : EIATTR_NUM_BARRIERS
	.align		4
        /*0020*/ 	.byte	0x02, 0x4c
        /*0022*/ 	.byte	0x01
	.zero		1


	//----- nvinfo : EIATTR_MERCURY_ISA_VERSION
	.align		4
        /*0024*/ 	.byte	0x03, 0x5f
        /*0026*/ 	.short	0x0101


	//----- nvinfo : EIATTR_COOP_GROUP_MASK_REGIDS
	.align		4
        /*0028*/ 	.byte	0x04, 0x29
        /*002a*/ 	.short	(.L_3667 - .L_3666)


	//   ....[0]....
.L_3666:
        /*002c*/ 	.word	0xffffffff


	//   ....[1]....
        /*0030*/ 	.word	0xffffffff


	//   ....[2]....
        /*0034*/ 	.word	0xffffffff


	//   ....[3]....
        /*0038*/ 	.word	0xffffffff


	//   ....[4]....
        /*003c*/ 	.word	0xffffffff


	//   ....[5]....
        /*0040*/ 	.word	0xffffffff


	//   ....[6]....
        /*0044*/ 	.word	0xffffffff


	//   ....[7]....
        /*0048*/ 	.word	0xffffffff


	//   ....[8]....
        /*004c*/ 	.word	0xffffffff


	//   ....[9]....
        /*0050*/ 	.word	0xffffffff


	//   ....[10]....
        /*0054*/ 	.word	0x0500009b


	//   ....[11]....
        /*0058*/ 	.word	0x0500009b


	//   ....[12]....
        /*005c*/ 	.word	0x0500009b


	//   ....[13]....
        /*0060*/ 	.word	0x0500009b


	//   ....[14]....
        /*0064*/ 	.word	0x0500009b


	//   ....[15]....
        /*0068*/ 	.word	0x0500009b


	//   ....[16]....
        /*006c*/ 	.word	0x0500009b


	//   ....[17]....
        /*0070*/ 	.word	0x0500009b


	//   ....[18]....
        /*0074*/ 	.word	0x0500009b


	//   ....[19]....
        /*0078*/ 	.word	0x0500009b


	//----- nvinfo : EIATTR_COOP_GROUP_INSTR_OFFSETS
	.align		4
.L_3667:
        /*007c*/ 	.byte	0x04, 0x28
        /*007e*/ 	.short	(.L_3669 - .L_3668)


	//   ....[0]....
.L_3668:
        /*0080*/ 	.word	0x00002240


	//   ....[1]....
        /*0084*/ 	.word	0x00002250


	//   ....[2]....
        /*0088*/ 	.word	0x00002280


	//   ....[3]....
        /*008c*/ 	.word	0x00002290


	//   ....[4]....
        /*0090*/ 	.word	0x000022c0


	//   ....[5]....
        /*0094*/ 	.word	0x000022d0


	//   ....[6]....
        /*0098*/ 	.word	0x00002300


	//   ....[7]....
        /*009c*/ 	.word	0x00002310


	//   ....[8]....
        /*00a0*/ 	.word	0x00002340


	//   ....[9]....
        /*00a4*/ 	.word	0x00002350


	//   ....[10]....
        /*00a8*/ 	.word	0x00005620


	//   ....[11]....
        /*00ac*/ 	.word	0x00005670


	//   ....[12]....
        /*00b0*/ 	.word	0x000056e0


	//   ....[13]....
        /*00b4*/ 	.word	0x00005740


	//   ....[14]....
        /*00b8*/ 	.word	0x000057b0


	//   ....[15]....
        /*00bc*/ 	.word	0x00005810


	//   ....[16]....
        /*00c0*/ 	.word	0x00005880


	//   ....[17]....
        /*00c4*/ 	.word	0x000058e0


	//   ....[18]....
        /*00c8*/ 	.word	0x00005950


	//   ....[19]....
        /*00cc*/ 	.word	0x000059b0


	//----- nvinfo : EIATTR_EXIT_INSTR_OFFSETS
	.align		4
.L_3669:
        /*00d0*/ 	.byte	0x04, 0x1c
        /*00d2*/ 	.short	(.L_3671 - .L_3670)


	//   ....[0]....
.L_3670:
        /*00d4*/ 	.word	0x00005530


	//   ....[1]....
        /*00d8*/ 	.word	0x000055c0


	//----- nvinfo : EIATTR_MAX_THREADS
	.align		4
.L_3671:
        /*00dc*/ 	.byte	0x04, 0x05
        /*00de*/ 	.short	(.L_3673 - .L_3672)
.L_3672:
        /*00e0*/ 	.word	0x00000080
        /*00e4*/ 	.word	0x00000001
        /*00e8*/ 	.word	0x00000001


	//----- nvinfo : EIATTR_CRS_STACK_SIZE
	.align		4
.L_3673:
        /*00ec*/ 	.byte	0x04, 0x1e
        /*00ee*/ 	.short	(.L_3675 - .L_3674)
.L_3674:
        /*00f0*/ 	.word	0x00000000


	//----- nvinfo : EIATTR_CBANK_PARAM_SIZE
	.align		4
.L_3675:
        /*00f4*/ 	.byte	0x03, 0x19
        /*00f6*/ 	.short	0x0128


	//----- nvinfo : EIATTR_PARAM_CBANK
	.align		4
        /*00f8*/ 	.byte	0x04, 0x0a
        /*00fa*/ 	.short	(.L_3677 - .L_3676)
	.align		4
.L_3676:
        /*00fc*/ 	.word	index@(.nv.constant0._ZN10layer_norm13ln_bwd_kernelINS_13Kernel_traitsI6__halfS2_fS2_fjLj4096ELj1ELj1ELj4ELj16ENS_18Kernel_traits_baseILj4096ES2_S2_fS2_fjLj128EEEEELb1ELb0ELb1ELb0EEEvNS_9BwdParamsE)
        /*0100*/ 	.short	0x0210
        /*0102*/ 	.short	0x0128


	//----- nvinfo : EIATTR_SW_WAR
	.align		4
.L_3677:
        /*0104*/ 	.byte	0x04, 0x36
        /*0106*/ 	.short	(.L_3679 - .L_3678)
.L_3678:
        /*0108*/ 	.word	0x00000008
.L_3679:


//--------------------- .nv.info._ZN10layer_norm22ln_bwd_finalize_kernelINS_22Kernel_traits_finalizeILj4096E6__halfS2_fS2_fjLb0ELj1024ELj4ENS_18Kernel_traits_baseILj4096ES2_S2_fS2_fjLj1024EEEEELb0ELb1EEEvNS_9BwdParamsE --------------------------
	.section	.nv.info._ZN10layer_norm22ln_bwd_finalize_kernelINS_22Kernel_traits_finalizeILj4096E6__halfS2_fS2_fjLb0ELj1024ELj4ENS_18Kernel_traits_baseILj4096ES2_S2_fS2_fjLj1024EEEEELb0ELb1EEEvNS_9BwdParamsE,"",@"SHT_CUDA_INFO"
	.sectionflags	@""
	.align	4


	//----- nvinfo : EIATTR_CUDA_API_VERSION
	.align		4
        /*0000*/ 	.byte	0x04, 0x37
        /*0002*/ 	.short	(.L_3681 - .L_3680)
.L_3680:
        /*0004*/ 	.word	0x00000082


	//----- nvinfo : EIATTR_KPARAM_INFO
	.align		4
.L_3681:
        /*0008*/ 	.byte	0x04, 0x17
        /*000a*/ 	.short	(.L_3683 - .L_3682)
.L_3682:
        /*000c*/ 	.word	0x00000000
        /*0010*/ 	.short	0x0000
        /*0012*/ 	.short	0x0000
        /*0014*/ 	.byte	0x00, 0xf0, 0xa1, 0x04


	//----- nvinfo : EIATTR_SPARSE_MMA_MASK
	.align		4
.L_3683:
        /*0018*/ 	.byte	0x03, 0x50
        /*001a*/ 	.short	0x0000


	//----- nvinfo : EIATTR_MAXREG_COUNT
	.align		4
        /*001c*/ 	.byte	0x03, 0x1b
        /*001e*/ 	.short	0x0040


	//----- nvinfo : EIATTR_NUM_BARRIERS
	.align		4
        /*0020*/ 	.byte	0x02, 0x4c
        /*0022*/ 	.byte	0x01
	.zero		1


	//----- nvinfo : EIATTR_MERCURY_ISA_VERSION
	.align		4
        /*0024*/ 	.byte	0x03, 0x5f
        /*0026*/ 	.short	0x0101


	//----- nvinfo : EIATTR_COOP_GROUP_MASK_REGIDS
	.align		4
        /*0028*/ 	.byte	0x04, 0x29
        /*002a*/ 	.short	(.L_3685 - .L_3684)


	//   ....[0]....
.L_3684:
        /*002c*/ 	.word	0xffffffff


	//   ....[1]....
        /*0030*/ 	.word	0xffffffff


	//   ....[2]....
        /*0034*/ 	.word	0xffffffff


	//   ....[3]....
        /*0038*/ 	.word	0xffffffff


	//   ....[4]....
        /*003c*/ 	.word	0xffffffff


	//   ....[5]....
        /*0040*/ 	.word	0xffffffff


	//   ....[6]....
        /*0044*/ 	.word	0xffffffff


	//   ....[7]....
        /*0048*/ 	.word	0xffffffff


	//   ....[8]....
        /*004c*/ 	.word	0xffffffff


	//   ....[9]....
        /*0050*/ 	.word	0xffffffff


	//   ....[10]....
        /*0054*/ 	.word	0x05000011


	//   ....[11]....
        /*0058*/ 	.word	0x05000011


	//   ....[12]....
        /*005c*/ 	.word	0x05000011


	//   ....[13]....
        /*0060*/ 	.word	0x05000011


	//   ....[14]....
        /*0064*/ 	.word	0x05000011


	//   ....[15]....
        /*0068*/ 	.word	0x05000011


	//   ....[16]....
        /*006c*/ 	.word	0x05000011


	//   ....[17]....
        /*0070*/ 	.word	0x05000011


	//   ....[18]....
        /*0074*/ 	.word	0x05000011


	//   ....[19]....
        /*0078*/ 	.word	0x05000011


	//----- nvinfo : EIATTR_COOP_GROUP_INSTR_OFFSETS
	.align		4
.L_3685:
        /*007c*/ 	.byte	0x04, 0x28
        /*007e*/ 	.short	(.L_3687 - .L_3686)


	//   ....[0]....
.L_3686:
        /*0080*/ 	.word	0x000008e0


	//   ....[1]....
        /*0084*/ 	.word	0x000008f0


	//   ....[2]....
        /*0088*/ 	.word	0x00000920


	//   ....[3]....
        /*008c*/ 	.word	0x00000930


	//   ....[4]....
        /*0090*/ 	.word	0x00000960


	//   ....[5]....
        /*0094*/ 	.word	0x00000970


	//   ....[6]....
        /*0098*/ 	.word	0x000009a0


	//   ....[7]....
        /*009c*/ 	.word	0x000009b0


	//   ....[8]....
        /*00a0*/ 	.word	0x000009e0


	//   ....[9]....
        /*00a4*/ 	.word	0x000009f0


	//   ....[10]....
        /*00a8*/ 	.word	0x00000bf0


	//   ....[11]....
        /*00ac*/ 	.word	0x00000c60


	//   ....[12]....
        /*00b0*/ 	.word	0x00000cd0


	//   ....[13]....
        /*00b4*/ 	.word	0x00000d40


	//   ....[14]....
        /*00b8*/ 	.word	0x00000db0


	//   ....[15]....
        /*00bc*/ 	.word	0x00000e10


	//   ....[16]....
        /*00c0*/ 	.word	0x00000e80


	//   ....[17]....
        /*00c4*/ 	.word	0x00000ef0


	//   ....[18]....
        /*00c8*/ 	.word	0x00000f60


	//   ....[19]....
        /*00cc*/ 	.word	0x00000fd0


	//----- nvinfo : EIATTR_EXIT_INSTR_OFFSETS
	.align		4
.L_3687:
        /*00d0*/ 	.byte	0x04, 0x1c
        /*00d2*/ 	.short	(.L_3689 - .L_3688)


	//   ....[0]....
.L_3688:
        /*00d4*/ 	.word	0x00000070


	//   ....[1]....
        /*00d8*/ 	.word	0x00000b90


	//----- nvinfo : EIATTR_MAX_THREADS
	.align		4
.L_3689:
        /*00dc*/ 	.byte	0x04, 0x05
        /*00de*/ 	.short	(.L_3691 - .L_3690)
.L_3690:
        /*00e0*/ 	.word	0x00000400
        /*00e4*/ 	.word	0x00000001
        /*00e8*/ 	.word	0x00000001


	//----- nvinfo : EIATTR_CRS_STACK_SIZE
	.align		4
.L_3691:
        /*00ec*/ 	.byte	0x04, 0x1e
        /*00ee*/ 	.short	(.L_3693 - .L_3692)
.L_3692:
        /*00f0*/ 	.word	0x00000000


	//----- nvinfo : EIATTR_CBANK_PARAM_SIZE
	.align		4
.L_3693:
        /*00f4*/ 	.byte	0x03, 0x19
        /*00f6*/ 	.short	0x0128


	//----- nvinfo : EIATTR_PARAM_CBANK
	.align		4
        /*00f8*/ 	.byte	0x04, 0x0a
        /*00fa*/ 	.short	(.L_3695 - .L_3694)
	.align		4
.L_3694:
        /*00fc*/ 	.word	index@(.nv.constant0._ZN10layer_norm22ln_bwd_finalize_kernelINS_22Kernel_traits_finalizeILj4096E6__halfS2_fS2_fjLb0ELj1024ELj4ENS_18Kernel_traits_baseILj4096ES2_S2_fS2_fjLj1024EEEEELb0ELb1EEEvNS_9BwdParamsE)
        /*0100*/ 	.short	0x0210
        /*0102*/ 	.short	0x0128


	//----- nvinfo : EIATTR_SW_WAR
	.align		4
.L_3695:
        /*0104*/ 	.byte	0x04, 0x36
        /*0106*/ 	.short	(.L_3697 - .L_3696)
.L_3696:
        /*0108*/ 	.word	0x00000008
.L_3697:


//--------------------- .nv.info._ZN10layer_norm13ln_bwd_kernelINS_13Kernel_traitsI6__halfS2_fS2_fjLj4096ELj1ELj1ELj4ELj16ENS_18Kernel_traits_baseILj4096ES2_S2_fS2_fjLj128EEEEELb1ELb0ELb1ELb1EEEvNS_9BwdParamsE --------------------------
	.section	.nv.info._ZN10layer_norm13ln_bwd_kernelINS_13Kernel_traitsI6__halfS2_fS2_fjLj4096ELj1ELj1ELj4ELj16ENS_18Kernel_traits_baseILj4096ES2_S2_fS2_fjLj128EEEEELb1ELb0ELb1ELb1EEEvNS_9BwdParamsE,"",@"SHT_CUDA_INFO"
	.sectionflags	@""
	.align	4


	//----- nvinfo : EIATTR_CUDA_API_VERSION
	.align		4
        /*0000*/ 	.byte	0x04, 0x37
        /*0002*/ 	.short	(.L_3699 - .L_3698)
.L_3698:
        /*0004*/ 	.word	0x00000082


	//----- nvinfo : EIATTR_KPARAM_INFO
	.align		4
.L_3699:
        /*0008*/ 	.byte	0x04, 0x17
        /*000a*/ 	.short	(.L_3701 - .L_3700)
.L_3700:
        /*000c*/ 	.word	0x00000000
        /*0010*/ 	.short	0x0000
        /*0012*/ 	.short	0x0000
        /*0014*/ 	.byte	0x00, 0xf0, 0xa1, 0x04


	//----- nvinfo : EIATTR_SPARSE_MMA_MASK
	.align		4
.L_3701:
        /*0018*/ 	.byte	0x03, 0x50
        /*001a*/ 	.short	0x0000


	//----- nvinfo : EIATTR_MAXREG_COUNT
	.align		4
        /*001c*/ 	.byte	0x03, 0x1b
        /*001e*/ 	.short	0x00ff


	//----- nvinfo : EIATTR_NUM_BARRIERS
	.align		4
        /*0020*/ 	.byte	0x02, 0x4c
        /*0022*/ 	.byte	0x01
	.zero		1


	//----- nvinfo : EIATTR_MERCURY_ISA_VERSION
	.align		4
        /*0024*/ 	.byte	0x03, 0x5f
        /*0026*/ 	.short	0x0101


	//----- nvinfo : EIATTR_COOP_GROUP_MASK_REGIDS
	.align		4
        /*0028*/ 	.byte	0x04, 0x29
        /*002a*/ 	.short	(.L_3703 - .L_3702)


	//   ....[0]....
.L_3702:
        /*002c*/ 	.word	0xffffffff


	//   ....[1]....
        /*0030*/ 	.word	0xffffffff


	//   ....[2]....
        /*0034*/ 	.word	0xffffffff


	//   ....[3]....
        /*0038*/ 	.word	0xffffffff


	//   ....[4]....
        /*003c*/ 	.word	0xffffffff


	//   ....[5]....
        /*0040*/ 	.word	0xffffffff


	//   ....[6]....
        /*0044*/ 	.word	0xffffffff


	//   ....[7]....
        /*0048*/ 	.word	0xffffffff


	//   ....[8]....
        /*004c*/ 	.word	0xffffffff


	//   ....[9]....
        /*0050*/ 	.word	0xffffffff


	//   ....[10]....
        /*0054*/ 	.word	0x050000ac


	//   ....[11]....
        /*0058*/ 	.word	0x050000ac


	//   ....[12]....
        /*005c*/ 	.word	0x050000ac


	//   ....[13]....
        /*0060*/ 	.word	0x050000ac


	//   ....[14]....
        /*0064*/ 	.word	0x050000ac


	//   ....[15]....
        /*0068*/ 	.word	0x050000ac


	//   ....[16]....
        /*006c*/ 	.word	0x050000ac


	//   ....[17]....
        /*0070*/ 	.word	0x050000ac


	//   ....[18]....
        /*0074*/ 	.word	0x050000ac


	//   ....[19]....
        /*0078*/ 	.word	0x050000ac


	//----- nvinfo : EIATTR_COOP_GROUP_INSTR_OFFSETS
	.align		4
.L_3703:
        /*007c*/ 	.byte	0x04, 0x28
        /*007e*/ 	.short	(.L_3705 - .L_3704)


	//   ....[0]....
.L_3704:
        /*0080*/ 	.word	0x00002080


	//   ....[1]....
        /*0084*/ 	.word	0x00002090


	//   ....[2]....
        /*0088*/ 	.word	0x000020c0


	//   ....[3]....
        /*008c*/ 	.word	0x000020d0


	//   ....[4]....
        /*0090*/ 	.word	0x00002100


	//   ....[5]....
        /*0094*/ 	.word	0x00002110


	//   ....[6]....
        /*0098*/ 	.word	0x00002140


	//   ....[7]....
        /*009c*/ 	.word	0x00002150


	//   ....[8]....
        /*00a0*/ 	.word	0x00002180


	//   ....[9]....
        /*00a4*/ 	.word	0x00002190


	//   ....[10]....
        /*00a8*/ 	.word	0x00005000


	//   ....[11]....
        /*00ac*/ 	.word	0x00005050


	//   ....[12]....
        /*00b0*/ 	.word	0x000050c0


	//   ....[13]....
        /*00b4*/ 	.word	0x00005120


	//   ....[14]....
        /*00b8*/ 	.word	0x00005190


	//   ....[15]....
        /*00bc*/ 	.word	0x000051f0


	//   ....[16]....
        /*00c0*/ 	.word	0x00005260


	//   ....[17]....
        /*00c4*/ 	.word	0x000052c0


	//   ....[18]....
        /*00c8*/ 	.word	0x00005330


	//   ....[19]....
        /*00cc*/ 	.word	0x00005390


	//----- nvinfo : EIATTR_EXIT_INSTR_OFFSETS
	.align		4
.L_3705:
        /*00d0*/ 	.byte	0x04, 0x1c
        /*00d2*/ 	.short	(.L_3707 - .L_3706)


	//   ....[0]....
.L_3706:
        /*00d4*/ 	.word	0x00004fa0


	//----- nvinfo : EIATTR_MAX_THREADS
	.align		4
.L_3707:
        /*00d8*/ 	.byte	0x04, 0x05
        /*00da*/ 	.short	(.L_3709 - .L_3708)
.L_3708:
        /*00dc*/ 	.word	0x00000080
        /*00e0*/ 	.word	0x00000001
        /*00e4*/ 	.word	0x00000001


	//----- nvinfo : EIATTR_CRS_STACK_SIZE
	.align		4
.L_3709:
        /*00e8*/ 	.byte	0x04, 0x1e
        /*00ea*/ 	.short	(.L_3711 - .L_3710)
.L_3710:
        /*00ec*/ 	.word	0x00000000


	//----- nvinfo : EIATTR_CBANK_PARAM_SIZE
	.align		4
.L_3711:
        /*00f0*/ 	.byte	0x03, 0x19
        /*00f2*/ 	.short	0x0128


	//----- nvinfo : EIATTR_PARAM_CBANK
	.align		4
        /*00f4*/ 	.byte	0x04, 0x0a
        /*00f6*/ 	.short	(.L_3713 - .L_3712)
	.align		4
.L_3712:
        /*00f8*/ 	.word	index@(.nv.constant0._ZN10layer_norm13ln_bwd_kernelINS_13Kernel_traitsI6__halfS2_fS2_fjLj4096ELj1ELj1ELj4ELj16ENS_18Kernel_traits_baseILj4096ES2_S2_fS2_fjLj128EEEEELb1ELb0ELb1ELb1EEEvNS_9BwdParamsE)
        /*00fc*/ 	.short	0x0210
        /*00fe*/ 	.short	0x0128


	//----- nvinfo : EIATTR_SW_WAR
	.align		4
.L_3713:
        /*0100*/ 	.byte	0x04, 0x36
        /*0102*/ 	.short	(.L_3715 - .L_3714)
.L_3714:
        /*0104*/ 	.word	0x00000008
.L_3715:


//--------------------- .nv.info._ZN10layer_norm13ln_bwd_kernelINS_13Kernel_traitsI6__halfS2_fS2_fjLj4096ELj1ELj1ELj4ELj16ENS_18Kernel_traits_baseILj4096ES2_S2_fS2_fjLj128EEEEELb1ELb1ELb0ELb0EEEvNS_9BwdParamsE --------------------------
	.section	.nv.info._ZN10layer_norm13ln_bwd_kernelINS_13Kernel_traitsI6__halfS2_fS2_fjLj4096ELj1ELj1ELj4ELj16ENS_18Kernel_traits_baseILj4096ES2_S2_fS2_fjLj128EEEEELb1ELb1ELb0ELb0EEEvNS_9BwdParamsE,"",@"SHT_CUDA_INFO"
	.sectionflags	@""
	.align	4


	//----- nvinfo : EIATTR_CUDA_API_VERSION
	.align		4
        /*0000*/ 	.byte	0x04, 0x37
        /*0002*/ 	.short	(.L_3717 - .L_3716)
.L_3716:
        /*0004*/ 	.word	0x00000082


	//----- nvinfo : EIATTR_KPARAM_INFO
	.align		4
.L_3717:
        /*0008*/ 	.byte	0x04, 0x17
        /*000a*/ 	.short	(.L_3719 - .L_3718)
.L_3718:
        /*000c*/ 	.word	0x00000000
        /*0010*/ 	.short	0x0000
        /*0012*/ 	.short	0x0000
        /*0014*/ 	.byte	0x00, 0xf0, 0xa1, 0x04


	//----- nvinfo : EIATTR_SPARSE_MMA_MASK
	.align		4
.L_3719:
        /*0018*/ 	.byte	0x03, 0x50
        /*001a*/ 	.short	0x0000


	//----- nvinfo : EIATTR_MAXREG_COUNT
	.align		4
        /*001c*/ 	.byte	0x03, 0x1b
        /*001e*/ 	.short	0x00ff


	//----- nvinfo : EIATTR_NUM_BARRIERS
	.align		4
        /*0020*/ 	.byte	0x02, 0x4c
        /*0022*/ 	.byte	0x01
	.zero		1


	//----- nvinfo : EIATTR_ANNOTATIONS
	.align		4
        /*0024*/ 	.byte	0x04, 0x55
        /*0026*/ 	.short	(.L_3721 - .L_3720)


	//   ....[0]....
.L_3720:
        /* <DEDUP_REMOVED lines=47> */


	//----- nvinfo : EIATTR_MERCURY_ISA_VERSION
	.align		4
.L_3721:
        /*0308*/ 	.byte	0x03, 0x5f
        /*030a*/ 	.short	0x0101


	//----- nvinfo : EIATTR_COOP_GROUP_MASK_REGIDS
	.align		4
        /*030c*/ 	.byte	0x04, 0x29
        /*030e*/ 	.short	(.L_3723 - .L_3722)


	//   ....[0]....
.L_3722:
        /*0310*/ 	.word	0xffffffff


	//   ....[1]....
        /*0314*/ 	.word	0xffffffff


	//   ....[2]....
        /*0318*/ 	.word	0xffffffff


	//   ....[3]....
        /*031c*/ 	.word	0xffffffff


	//   ....[4]....
        /*0320*/ 	.word	0xffffffff


	//   ....[5]....
        /*0324*/ 	.word	0xffffffff


	//   ....[6]....
        /*0328*/ 	.word	0xffffffff


	//   ....[7]....
        /*032c*/ 	.word	0xffffffff


	//   ....[8]....
        /*0330*/ 	.word	0xffffffff


	//   ....[9]....
        /*0334*/ 	.word	0xffffffff


	//   ....[10]....
        /*0338*/ 	.word	0x050000a7


	//   ....[11]....
        /*033c*/ 	.word	0x050000a7


	//   ....[12]....
        /*0340*/ 	.word	0x050000a7


	//   ....[13]....
        /*0344*/ 	.word	0x050000a7


	//   ....[14]....
        /*0348*/ 	.word	0x050000a7


	//   ....[15]....
        /*034c*/ 	.word	0x050000a7


	//   ....[16]....
        /*0350*/ 	.word	0x050000a7


	//   ....[17]....
        /*0354*/ 	.word	0x050000a7


	//   ....[18]....
        /*0358*/ 	.word	0x050000a7


	//   ....[19]....
        /*035c*/ 	.word	0x050000a7


	//----- nvinfo : EIATTR_COOP_GROUP_INSTR_OFFSETS
	.align		4
.L_3723:
        /*0360*/ 	.byte	0x04, 0x28
        /*0362*/ 	.short	(.L_3725 - .L_3724)


	//   ....[0]....
.L_3724:
        /*0364*/ 	.word	0x00002730


	//   ....[1]....
        /*0368*/ 	.word	0x00002750


	//   ....[2]....
        /*036c*/ 	.word	0x00002770


	//   ....[3]....
        /*0370*/ 	.word	0x00002790


	//   ....[4]....
        /*0374*/ 	.word	0x000027a0


	//   ....[5]....
        /*0378*/ 	.word	0x000027d0


	//   ....[6]....
        /*037c*/ 	.word	0x000027e0


	//   ....[7]....
        /*0380*/ 	.word	0x00002810


	//   ....[8]....
        /*0384*/ 	.word	0x00002820


	//   ....[9]....
        /*0388*/ 	.word	0x00002840


	//   ....[10]....
        /*038c*/ 	.word	0x00005250


	//   ....[11]....
        /*0390*/ 	.word	0x000052a0


	//   ....[12]....
        /*0394*/ 	.word	0x00005300


	//   ....[13]....
        /*0398*/ 	.word	0x00005350


	//   ....[14]....
        /*039c*/ 	.word	0x000053b0


	//   ....[15]....
        /*03a0*/ 	.word	0x00005400


	//   ....[16]....
        /*03a4*/ 	.word	0x00005470


	//   ....[17]....
        /*03a8*/ 	.word	0x000054d0


	//   ....[18]....
        /*03ac*/ 	.word	0x00005530


	//   ....[19]....
        /*03b0*/ 	.word	0x00005580


	//----- nvinfo : EIATTR_EXIT_INSTR_OFFSETS
	.align		4
.L_3725:
        /*03b4*/ 	.byte	0x04, 0x1c
        /*03b6*/ 	.short	(.L_3727 - .L_3726)


	//   ....[0]....
.L_3726:
        /*03b8*/ 	.word	0x00005120


	//   ....[1]....
        /*03bc*/ 	.word	0x000051f0


	//----- nvinfo : EIATTR_MAX_THREADS
	.align		4
.L_3727:
        /*03c0*/ 	.byte	0x04, 0x05
        /*03c2*/ 	.short	(.L_3729 - .L_3728)
.L_3728:
        /*03c4*/ 	.word	0x00000080
        /*03c8*/ 	.word	0x00000001
        /*03cc*/ 	.word	0x00000001


	//----- nvinfo : EIATTR_CRS_STACK_SIZE
	.align		4
.L_3729:
        /*03d0*/ 	.byte	0x04, 0x1e
        /*03d2*/ 	.short	(.L_3731 - .L_3730)
.L_3730:
        /*03d4*/ 	.word	0x00000000


	//----- nvinfo : EIATTR_CBANK_PARAM_SIZE
	.align		4
.L_3731:
        /*03d8*/ 	.byte	0x03, 0x19
        /*03da*/ 	.short	0x0128


	//----- nvinfo : EIATTR_PARAM_CBANK
	.align		4
        /*03dc*/ 	.byte	0x04, 0x0a
        /*03de*/ 	.short	(.L_3733 - .L_3732)
	.align		4
.L_3732:
        /*03e0*/ 	.word	index@(.nv.constant0._ZN10layer_norm13ln_bwd_kernelINS_13Kernel_traitsI6__halfS2_fS2_fjLj4096ELj1ELj1ELj4ELj16ENS_18Kernel_traits_baseILj4096ES2_S2_fS2_fjLj128EEEEELb1ELb1ELb0ELb0EEEvNS_9BwdParamsE)
        /*03e4*/ 	.short	0x0210
        /*03e6*/ 	.short	0x0128


	//----- nvinfo : EIATTR_SW_WAR
	.align		4
.L_3733:
        /*03e8*/ 	.byte	0x04, 0x36
        /*03ea*/ 	.short	(.L_3735 - .L_3734)
.L_3734:
        /*03ec*/ 	.word	0x00000008
.L_3735:


//--------------------- .nv.info._ZN10layer_norm13ln_bwd_kernelINS_13Kernel_traitsI6__halfS2_fS2_fjLj4096ELj1ELj1ELj4ELj16ENS_18Kernel_traits_baseILj4096ES2_S2_fS2_fjLj128EEEEELb1ELb1ELb0ELb1EEEvNS_9BwdParamsE --------------------------
	.section	.nv.info._ZN10layer_norm13ln_bwd_kernelINS_13Kernel_traitsI6__halfS2_fS2_fjLj4096ELj1ELj1ELj4ELj16ENS_18Kernel_traits_baseILj4096ES2_S2_fS2_fjLj128EEEEELb1ELb1ELb0ELb1EEEvNS_9BwdParamsE,"",@"SHT_CUDA_INFO"
	.sectionflags	@""
	.align	4


	//----- nvinfo : EIATTR_CUDA_API_VERSION
	.align		4
        /*0000*/ 	.byte	0x04, 0x37
        /*0002*/ 	.short	(.L_3737 - .L_3736)
.L_3736:
        /*0004*/ 	.word	0x00000082


	//----- nvinfo : EIATTR_KPARAM_INFO
	.align		4
.L_3737:
        /*0008*/ 	.byte	0x04, 0x17
        /*000a*/ 	.short	(.L_3739 - .L_3738)
.L_3738:
        /*000c*/ 	.word	0x00000000
        /*0010*/ 	.short	0x0000
        /*0012*/ 	.short	0x0000
        /*0014*/ 	.byte	0x00, 0xf0, 0xa1, 0x04


	//----- nvinfo : EIATTR_SPARSE_MMA_MASK
	.align		4
.L_3739:
        /*0018*/ 	.byte	0x03, 0x50
        /*001a*/ 	.short	0x0000


	//----- nvinfo : EIATTR_MAXREG_COUNT
	.align		4
        /*001c*/ 	.byte	0x03, 0x1b
        /*001e*/ 	.short	0x00ff


	//----- nvinfo : EIATTR_NUM_BARRIERS
	.align		4
        /*0020*/ 	.byte	0x02, 0x4c
        /*0022*/ 	.byte	0x01
	.zero		1


	//----- nvinfo : EIATTR_ANNOTATIONS
	.align		4
        /*0024*/ 	.byte	0x04, 0x55
        /*0026*/ 	.short	(.L_3741 - .L_3740)


	//   ....[0]....
.L_3740:
        /* <DEDUP_REMOVED lines=25> */


	//----- nvinfo : EIATTR_MERCURY_ISA_VERSION
	.align		4
.L_3741:
        /*01a8*/ 	.byte	0x03, 0x5f
        /*01aa*/ 	.short	0x0101


	//----- nvinfo : EIATTR_COOP_GROUP_MASK_REGIDS
	.align		4
        /*01ac*/ 	.byte	0x04, 0x29
        /*01ae*/ 	.short	(.L_3743 - .L_3742)


	//   ....[0]....
.L_3742:
        /*01b0*/ 	.word	0xffffffff


	//   ....[1]....
        /*01b4*/ 	.word	0xffffffff


	//   ....[2]....
        /*01b8*/ 	.word	0xffffffff


	//   ....[3]....
        /*01bc*/ 	.word	0xffffffff


	//   ....[4]....
        /*01c0*/ 	.word	0xffffffff


	//   ....[5]....
        /*01c4*/ 	.word	0xffffffff


	//   ....[6]....
        /*01c8*/ 	.word	0xffffffff


	//   ....[7]....
        /*01cc*/ 	.word	0xffffffff


	//   ....[8]....
        /*01d0*/ 	.word	0xffffffff


	//   ....[9]....
        /*01d4*/ 	.word	0xffffffff


	//   ....[10]....
        /*01d8*/ 	.word	0x05000064


	//   ....[11]....
        /*01dc*/ 	.word	0x05000064


	//   ....[12]....
        /*01e0*/ 	.word	0x05000064


	//   ....[13]....
        /*01e4*/ 	.word	0x05000064


	//   ....[14]....
        /*01e8*/ 	.word	0x05000064


	//   ....[15]....
        /*01ec*/ 	.word	0x05000064


	//   ....[16]....
        /*01f0*/ 	.word	0x05000064


	//   ....[17]....
        /*01f4*/ 	.word	0x05000064


	//   ....[18]....
        /*01f8*/ 	.word	0x05000064


	//   ....[19]....
        /*01fc*/ 	.word	0x05000064


	//----- nvinfo : EIATTR_COOP_GROUP_INSTR_OFFSETS
	.align		4
.L_3743:
        /*0200*/ 	.byte	0x04, 0x28
        /*0202*/ 	.short	(.L_3745 - .L_3744)


	//   ....[0]....
.L_3744:
        /*0204*/ 	.word	0x000022c0


	//   ....[1]....
        /*0208*/ 	.word	0x000022e0


	//   ....[2]....
        /*020c*/ 	.word	0x00002300


	//   ....[3]....
        /*0210*/ 	.word	0x00002320


	//   ....[4]....
        /*0214*/ 	.word	0x00002340


	//   ....[5]....
        /*0218*/ 	.word	0x00002360


	//   ....[6]....
        /*021c*/ 	.word	0x00002380


	//   ....[7]....
        /*0220*/ 	.word	0x000023a0


	//   ....[8]....
        /*0224*/ 	.word	0x000023b0


	//   ....[9]....
        /*0228*/ 	.word	0x000023d0


	//   ....[10]....
        /*022c*/ 	.word	0x00004e50


	//   ....[11]....
        /*0230*/ 	.word	0x00004ea0


	//   ....[12]....
        /*0234*/ 	.word	0x00004f00


	//   ....[13]....
        /*0238*/ 	.word	0x00004f50


	//   ....[14]....
        /*023c*/ 	.word	0x00004fb0


	//   ....[15]....
        /*0240*/ 	.word	0x00005000


	//   ....[16]....
        /*0244*/ 	.word	0x00005060


	//   ....[17]....
        /*0248*/ 	.word	0x000050b0


	//   ....[18]....
        /*024c*/ 	.word	0x00005110


	//   ....[19]....
        /*0250*/ 	.word	0x00005160


	//----- nvinfo : EIATTR_EXIT_INSTR_OFFSETS
	.align		4
.L_3745:
        /*0254*/ 	.byte	0x04, 0x1c
        /*0256*/ 	.short	(.L_3747 - .L_3746)


	//   ....[0]....
.L_3746:
        /*0258*/ 	.word	0x00004df0


	//----- nvinfo : EIATTR_MAX_THREADS
	.align		4
.L_3747:
        /*025c*/ 	.byte	0x04, 0x05
        /*025e*/ 	.short	(.L_3749 - .L_3748)
.L_3748:
        /*0260*/ 	.word	0x00000080
        /*0264*/ 	.word	0x00000001
        /*0268*/ 	.word	0x00000001


	//----- nvinfo : EIATTR_CRS_STACK_SIZE
	.align		4
.L_3749:
        /*026c*/ 	.byte	0x04, 0x1e
        /*026e*/ 	.short	(.L_3751 - .L_3750)
.L_3750:
        /*0270*/ 	.word	0x00000000


	//----- nvinfo : EIATTR_CBANK_PARAM_SIZE
	.align		4
.L_3751:
        /*0274*/ 	.byte	0x03, 0x19
        /*0276*/ 	.short	0x0128


	//----- nvinfo : EIATTR_PARAM_CBANK
	.align		4
        /*0278*/ 	.byte	0x04, 0x0a
        /*027a*/ 	.short	(.L_3753 - .L_3752)
	.align		4
.L_3752:
        /*027c*/ 	.word	index@(.nv.constant0._ZN10layer_norm13ln_bwd_kernelINS_13Kernel_traitsI6__halfS2_fS2_fjLj4096ELj1ELj1ELj4ELj16ENS_18Kernel_traits_baseILj4096ES2_S2_fS2_fjLj128EEEEELb1ELb1ELb0ELb1EEEvNS_9BwdParamsE)
        /*0280*/ 	.short	0x0210
        /*0282*/ 	.short	0x0128


	//----- nvinfo : EIATTR_SW_WAR
	.align		4
.L_3753:
        /*0284*/ 	.byte	0x04, 0x36
        /*0286*/ 	.short	(.L_3755 - .L_3754)
.L_3754:
        /*0288*/ 	.word	0x00000008
.L_3755:


//--------------------- .nv.info._ZN10layer_norm22ln_bwd_finalize_kernelINS_22Kernel_traits_finalizeILj4096E6__halfS2_fS2_fjLb1ELj1024ELj4ENS_18Kernel_traits_baseILj4096ES2_S2_fS2_fjLj1024EEEEELb1ELb0EEEvNS_9BwdParamsE --------------------------
	.section	.nv.info._ZN10layer_norm22ln_bwd_finalize_kernelINS_22Kernel_traits_finalizeILj4096E6__halfS2_fS2_fjLb1ELj1024ELj4ENS_18Kernel_traits_baseILj4096ES2_S2_fS2_fjLj1024EEEEELb1ELb0EEEvNS_9BwdParamsE,"",@"SHT_CUDA_INFO"
	.sectionflags	@""
	.align	4


	//----- nvinfo : EIATTR_CUDA_API_VERSION
	.align		4
        /*0000*/ 	.byte	0x04, 0x37
        /*0002*/ 	.short	(.L_3757 - .L_3756)
.L_3756:
        /*0004*/ 	.word	0x00000082


	//----- nvinfo : EIATTR_KPARAM_INFO
	.align		4
.L_3757:
        /*0008*/ 	.byte	0x04, 0x17
        /*000a*/ 	.short	(.L_3759 - .L_3758)
.L_3758:
        /*000c*/ 	.word	0x00000000
        /*0010*/ 	.short	0x0000
        /*0012*/ 	.short	0x0000
        /*0014*/ 	.byte	0x00, 0xf0, 0xa1, 0x04


	//----- nvinfo : EIATTR_SPARSE_MMA_MASK
	.align		4
.L_3759:
        /*0018*/ 	.byte	0x03, 0x50
        /*001a*/ 	.short	0x0000


	//----- nvinfo : EIATTR_MAXREG_COUNT
	.align		4
        /*001c*/ 	.byte	0x03, 0x1b
        /*001e*/ 	.short	0x0040


	//----- nvinfo : EIATTR_NUM_BARRIERS
	.align		4
        /*0020*/ 	.byte	0x02, 0x4c
        /*0022*/ 	.byte	0x01
	.zero		1


	//----- nvinfo : EIATTR_MERCURY_ISA_VERSION
	.align		4
        /*0024*/ 	.byte	0x03, 0x5f
        /*0026*/ 	.short	0x0101


	//----- nvinfo : EIATTR_COOP_GROUP_MASK_REGIDS
	.align		4
        /*0028*/ 	.byte	0x04, 0x29
        /*002a*/ 	.short	(.L_3761 - .L_3760)


	//   ....[0]....
.L_3760:
        /*002c*/ 	.word	0xffffffff


	//   ....[1]....
        /*0030*/ 	.word	0xffffffff


	//   ....[2]....
        /*0034*/ 	.word	0xffffffff


	//   ....[3]....
        /*0038*/ 	.word	0xffffffff


	//   ....[4]....
        /*003c*/ 	.word	0xffffffff


	//   ....[5]....
        /*0040*/ 	.word	0xffffffff


	//   ....[6]....
        /*0044*/ 	.word	0xffffffff


	//   ....[7]....
        /*0048*/ 	.word	0xffffffff


	//   ....[8]....
        /*004c*/ 	.word	0xffffffff


	//   ....[9]....
        /*0050*/ 	.word	0xffffffff


	//   ....[10]....
        /*0054*/ 	.word	0xffffffff


	//   ....[11]....
        /*0058*/ 	.word	0xffffffff


	//   ....[12]....
        /*005c*/ 	.word	0xffffffff


	//   ....[13]....
        /*0060*/ 	.word	0xffffffff


	//   ....[14]....
        /*0064*/ 	.word	0xffffffff


	//   ....[15]....
        /*0068*/ 	.word	0x05000014


	//   ....[16]....
        /*006c*/ 	.word	0x05000014


	//   ....[17]....
        /*0070*/ 	.word	0x05000014


	//   ....[18]....
        /*0074*/ 	.word	0x05000014


	//   ....[19]....
        /*0078*/ 	.word	0x05000014


	//   ....[20]....
        /*007c*/ 	.word	0x05000014


	//   ....[21]....
        /*0080*/ 	.word	0x05000014


	//   ....[22]....
        /*0084*/ 	.word	0x05000014


	//   ....[23]....
        /*0088*/ 	.word	0x05000014


	//   ....[24]....
        /*008c*/ 	.word	0x05000014


	//   ....[25]....
        /*0090*/ 	.word	0x05000014


	//   ....[26]....
        /*0094*/ 	.word	0x05000014


	//   ....[27]....
        /*0098*/ 	.word	0x05000014


	//   ....[28]....
        /*009c*/ 	.word	0x05000014


	//   ....[29]....
        /*00a0*/ 	.word	0x05000014


	//----- nvinfo : EIATTR_COOP_GROUP_INSTR_OFFSETS
	.align		4
.L_3761:
        /*00a4*/ 	.byte	0x04, 0x28
        /*00a6*/ 	.short	(.L_3763 - .L_3762)


	//   ....[0]....
.L_3762:
        /*00a8*/ 	.word	0x00000ad0


	//   ....[1]....
        /*00ac*/ 	.word	0x00000ae0


	//   ....[2]....
        /*00b0*/ 	.word	0x00000af0


	//   ....[3]....
        /*00b4*/ 	.word	0x00000b20


	//   ....[4]....
        /*00b8*/ 	.word	0x00000b40


	//   ....[5]....
        /*00bc*/ 	.word	0x00000b50


	//   ....[6]....
        /*00c0*/ 	.word	0x00000b90


	//   ....[7]....
        /*00c4*/ 	.word	0x00000ba0


	//   ....[8]....
        /*00c8*/ 	.word	0x00000bb0


	//   ....[9]....
        /*00cc*/ 	.word	0x00000be0


	//   ....[10]....
        /*00d0*/ 	.word	0x00000c00


	//   ....[11]....
        /*00d4*/ 	.word	0x00000c10


	//   ....[12]....
        /*00d8*/ 	.word	0x00000c40


	//   ....[13]....
        /*00dc*/ 	.word	0x00000c60


	//   ....[14]....
        /*00e0*/ 	.word	0x00000c70


	//   ....[15]....
        /*00e4*/ 	.word	0x00000f20


	//   ....[16]....
        /*00e8*/ 	.word	0x00000f90


	//   ....[17]....
        /*00ec*/ 	.word	0x00001000


	//   ....[18]....
        /*00f0*/ 	.word	0x00001070


	//   ....[19]....
        /*00f4*/ 	.word	0x000010e0


	//   ....[20]....
        /*00f8*/ 	.word	0x00001140


	//   ....[21]....
        /*00fc*/ 	.word	0x000011b0


	//   ....[22]....
        /*0100*/ 	.word	0x00001220


	//   ....[23]....
        /*0104*/ 	.word	0x00001290


	//   ....[24]....
        /*0108*/ 	.word	0x00001300


	//   ....[25]....
        /*010c*/ 	.word	0x00001360


	//   ....[26]....
        /*0110*/ 	.word	0x000013d0


	//   ....[27]....
        /*0114*/ 	.word	0x00001440


	//   ....[28]....
        /*0118*/ 	.word	0x000014b0


	//   ....[29]....
        /*011c*/ 	.word	0x00001520


	//----- nvinfo : EIATTR_EXIT_INSTR_OFFSETS
	.align		4
.L_3763:
        /*0120*/ 	.byte	0x04, 0x1c
        /*0122*/ 	.short	(.L_3765 - .L_3764)


	//   ....[0]....
.L_3764:
        /*0124*/ 	.word	0x00000070


	//   ....[1]....
        /*0128*/ 	.word	0x00000ec0


	//----- nvinfo : EIATTR_MAX_THREADS
	.align		4
.L_3765:
        /*012c*/ 	.byte	0x04, 0x05
        /*012e*/ 	.short	(.L_3767 - .L_3766)
.L_3766:
        /*0130*/ 	.word	0x00000400
        /*0134*/ 	.word	0x00000001
        /*0138*/ 	.word	0x00000001


	//----- nvinfo : EIATTR_CRS_STACK_SIZE
	.align		4
.L_3767:
        /*013c*/ 	.byte	0x04, 0x1e
        /*013e*/ 	.short	(.L_3769 - .L_3768)
.L_3768:
        /*0140*/ 	.word	0x00000000


	//----- nvinfo : EIATTR_CBANK_PARAM_SIZE
	.align		4
.L_3769:
        /*0144*/ 	.byte	0x03, 0x19
        /*0146*/ 	.short	0x0128


	//----- nvinfo : EIATTR_PARAM_CBANK
	.align		4
        /*0148*/ 	.byte	0x04, 0x0a
        /*014a*/ 	.short	(.L_3771 - .L_3770)
	.align		4
.L_3770:
        /*014c*/ 	.word	index@(.nv.constant0._ZN10layer_norm22ln_bwd_finalize_kernelINS_22Kernel_traits_finalizeILj4096E6__halfS2_fS2_fjLb1ELj1024ELj4ENS_18Kernel_traits_baseILj4096ES2_S2_fS2_fjLj1024EEEEELb1ELb0EEEvNS_9BwdParamsE)
        /*0150*/ 	.short	0x0210
        /*0152*/ 	.short	0x0128


	//----- nvinfo : EIATTR_SW_WAR
	.align		4
.L_3771:
        /*0154*/ 	.byte	0x04, 0x36
        /*0156*/ 	.short	(.L_3773 - .L_3772)
.L_3772:
        /*0158*/ 	.word	0x00000008
.L_3773:


//--------------------- .nv.info._ZN10layer_norm13ln_bwd_kernelINS_13Kernel_traitsI6__halfS2_fS2_fjLj4096ELj1ELj1ELj4ELj16ENS_18Kernel_traits_baseILj4096ES2_S2_fS2_fjLj128EEEEELb1ELb1ELb1ELb0EEEvNS_9BwdParamsE --------------------------
	.section	.nv.info._ZN10layer_norm13ln_bwd_kernelINS_13Kernel_traitsI6__halfS2_fS2_fjLj4096ELj1ELj1ELj4ELj16ENS_18Kernel_traits_baseILj4096ES2_S2_fS2_fjLj128EEEEELb1ELb1ELb1ELb0EEEvNS_9BwdParamsE,"",@"SHT_CUDA_INFO"
	.sectionflags	@""
	.align	4


	//----- nvinfo : EIATTR_CUDA_API_VERSION
	.align		4
        /*0000*/ 	.byte	0x04, 0x37
        /*0002*/ 	.short	(.L_3775 - .L_3774)
.L_3774:
        /*0004*/ 	.word	0x00000082


	//----- nvinfo : EIATTR_KPARAM_INFO
	.align		4
.L_3775:
        /*0008*/ 	.byte	0x04, 0x17
        /*000a*/ 	.short	(.L_3777 - .L_3776)
.L_3776:
        /*000c*/ 	.word	0x00000000
        /*0010*/ 	.short	0x0000
        /*0012*/ 	.short	0x0000
        /*0014*/ 	.byte	0x00, 0xf0, 0xa1, 0x04


	//----- nvinfo : EIATTR_SPARSE_MMA_MASK
	.align		4
.L_3777:
        /*0018*/ 	.byte	0x03, 0x50
        /*001a*/ 	.short	0x0000


	//----- nvinfo : EIATTR_MAXREG_COUNT
	.align		4
        /*001c*/ 	.byte	0x03, 0x1b
        /*001e*/ 	.short	0x00ff


	//----- nvinfo : EIATTR_NUM_BARRIERS
	.align		4
        /*0020*/ 	.byte	0x02, 0x4c
        /*0022*/ 	.byte	0x01
	.zero		1


	//----- nvinfo : EIATTR_ANNOTATIONS
	.align		4
        /*0024*/ 	.byte	0x04, 0x55
        /*0026*/ 	.short	(.L_3779 - .L_3778)


	//   ....[0]....
.L_3778:
        /* <DEDUP_REMOVED lines=58> */


	//----- nvinfo : EIATTR_MERCURY_ISA_VERSION
	.align		4
.L_3779:
        /*03b8*/ 	.byte	0x03, 0x5f
        /*03ba*/ 	.short	0x0101


	//----- nvinfo : EIATTR_COOP_GROUP_MASK_REGIDS
	.align		4
        /*03bc*/ 	.byte	0x04, 0x29
        /*03be*/ 	.short	(.L_3781 - .L_3780)


	//   ....[0]....
.L_3780:
        /*03c0*/ 	.word	0xffffffff


	//   ....[1]....
        /*03c4*/ 	.word	0xffffffff


	//   ....[2]....
        /*03c8*/ 	.word	0xffffffff


	//   ....[3]....
        /*03cc*/ 	.word	0xffffffff


	//   ....[4]....
        /*03d0*/ 	.word	0xffffffff


	//   ....[5]....
        /*03d4*/ 	.word	0xffffffff


	//   ....[6]....
        /*03d8*/ 	.word	0xffffffff


	//   ....[7]....
        /*03dc*/ 	.word	0xffffffff


	//   ....[8]....
        /*03e0*/ 	.word	0xffffffff


	//   ....[9]....
        /*03e4*/ 	.word	0xffffffff


	//   ....[10]....
        /*03e8*/ 	.word	0x05000097


	//   ....[11]....
        /*03ec*/ 	.word	0x05000097


	//   ....[12]....
        /*03f0*/ 	.word	0x05000097


	//   ....[13]....
        /*03f4*/ 	.word	0x05000097


	//   ....[14]....
        /*03f8*/ 	.word	0x05000097


	//   ....[15]....
        /*03fc*/ 	.word	0x05000097


	//   ....[16]....
        /*0400*/ 	.word	0x05000097


	//   ....[17]....
        /*0404*/ 	.word	0x05000097


	//   ....[18]....
        /*0408*/ 	.word	0x05000097


	//   ....[19]....
        /*040c*/ 	.word	0x05000097


	//----- nvinfo : EIATTR_COOP_GROUP_INSTR_OFFSETS
	.align		4
.L_3781:
        /*0410*/ 	.byte	0x04, 0x28
        /*0412*/ 	.short	(.L_3783 - .L_3782)


	//   ....[0]....
.L_3782:
        /*0414*/ 	.word	0x00002c50


	//   ....[1]....
        /*0418*/ 	.word	0x00002c70


	//   ....[2]....
        /*041c*/ 	.word	0x00002c90


	//   ....[3]....
        /*0420*/ 	.word	0x00002cb0


	//   ....[4]....
        /*0424*/ 	.word	0x00002cc0


	//   ....[5]....
        /*0428*/ 	.word	0x00002cf0


	//   ....[6]....
        /*042c*/ 	.word	0x00002d00


	//   ....[7]....
        /*0430*/ 	.word	0x00002d30


	//   ....[8]....
        /*0434*/ 	.word	0x00002d40


	//   ....[9]....
        /*0438*/ 	.word	0x00002d60


	//   ....[10]....
        /*043c*/ 	.word	0x000076c0


	//   ....[11]....
        /*0440*/ 	.word	0x00007710


	//   ....[12]....
        /*0444*/ 	.word	0x00007770


	//   ....[13]....
        /*0448*/ 	.word	0x000077c0


	//   ....[14]....
        /*044c*/ 	.word	0x00007820


	//   ....[15]....
        /*0450*/ 	.word	0x00007870


	//   ....[16]....
        /*0454*/ 	.word	0x000078e0


	//   ....[17]....
        /*0458*/ 	.word	0x00007940


	//   ....[18]....
        /*045c*/ 	.word	0x000079a0


	//   ....[19]....
        /*0460*/ 	.word	0x000079f0


	//----- nvinfo : EIATTR_EXIT_INSTR_OFFSETS
	.align		4
.L_3783:
        /*0464*/ 	.byte	0x04, 0x1c
        /*0466*/ 	.short	(.L_3785 - .L_3784)


	//   ....[0]....
.L_3784:
        /*0468*/ 	.word	0x00007590


	//   ....[1]....
        /*046c*/ 	.word	0x00007660


	//----- nvinfo : EIATTR_MAX_THREADS
	.align		4
.L_3785:
        /*0470*/ 	.byte	0x04, 0x05
        /*0472*/ 	.short	(.L_3787 - .L_3786)
.L_3786:
        /*0474*/ 	.word	0x00000080
        /*0478*/ 	.word	0x00000001
        /*047c*/ 	.word	0x00000001


	//----- nvinfo : EIATTR_CRS_STACK_SIZE
	.align		4
.L_3787:
        /*0480*/ 	.byte	0x04, 0x1e
        /*0482*/ 	.short	(.L_3789 - .L_3788)
.L_3788:
        /*0484*/ 	.word	0x00000000


	//----- nvinfo : EIATTR_CBANK_PARAM_SIZE
	.align		4
.L_3789:
        /*0488*/ 	.byte	0x03, 0x19
        /*048a*/ 	.short	0x0128


	//----- nvinfo : EIATTR_PARAM_CBANK
	.align		4
        /*048c*/ 	.byte	0x04, 0x0a
        /*048e*/ 	.short	(.L_3791 - .L_3790)
	.align		4
.L_3790:
        /*0490*/ 	.word	index@(.nv.constant0._ZN10layer_norm13ln_bwd_kernelINS_13Kernel_traitsI6__halfS2_fS2_fjLj4096ELj1ELj1ELj4ELj16ENS_18Kernel_traits_baseILj4096ES2_S2_fS2_fjLj128EEEEELb1ELb1ELb1ELb0EEEvNS_9BwdParamsE)
        /*0494*/ 	.short	0x0210
        /*0496*/ 	.short	0x0128


	//----- nvinfo : EIATTR_SW_WAR
	.align		4
.L_3791:
        /*0498*/ 	.byte	0x04, 0x36
        /*049a*/ 	.short	(.L_3793 - .L_3792)
.L_3792:
        /*049c*/ 	.word	0x00000008
.L_3793:


//--------------------- .nv.info._ZN10layer_norm22ln_bwd_finalize_kernelINS_22Kernel_traits_finalizeILj4096E6__halfS2_fS2_fjLb1ELj1024ELj4ENS_18Kernel_traits_baseILj4096ES2_S2_fS2_fjLj1024EEEEELb1ELb1EEEvNS_9BwdParamsE --------------------------
	.section	.nv.info._ZN10layer_norm22ln_bwd_finalize_kernelINS_22Kernel_traits_finalizeILj4096E6__halfS2_fS2_fjLb1ELj1024ELj4ENS_18Kernel_traits_baseILj4096ES2_S2_fS2_fjLj1024EEEEELb1ELb1EEEvNS_9BwdParamsE,"",@"SHT_CUDA_INFO"
	.sectionflags	@""
	.align	4


	//----- nvinfo : EIATTR_CUDA_API_VERSION
	.align		4
        /*0000*/ 	.byte	0x04, 0x37
        /*0002*/ 	.short	(.L_3795 - .L_3794)
.L_3794:
        /*0004*/ 	.word	0x00000082


	//----- nvinfo : EIATTR_KPARAM_INFO
	.align		4
.L_3795:
        /*0008*/ 	.byte	0x04, 0x17
        /*000a*/ 	.short	(.L_3797 - .L_3796)
.L_3796:
        /*000c*/ 	.word	0x00000000
        /*0010*/ 	.short	0x0000
        /*0012*/ 	.short	0x0000
        /*0014*/ 	.byte	0x00, 0xf0, 0xa1, 0x04


	//----- nvinfo : EIATTR_SPARSE_MMA_MASK
	.align		4
.L_3797:
        /*0018*/ 	.byte	0x03, 0x50
        /*001a*/ 	.short	0x0000


	//----- nvinfo : EIATTR_MAXREG_COUNT
	.align		4
        /*001c*/ 	.byte	0x03, 0x1b
        /*001e*/ 	.short	0x0040


	//----- nvinfo : EIATTR_NUM_BARRIERS
	.align		4
        /*0020*/ 	.byte	0x02, 0x4c
        /*0022*/ 	.byte	0x01
	.zero		1


	//----- nvinfo : EIATTR_MERCURY_ISA_VERSION
	.align		4
        /*0024*/ 	.byte	0x03, 0x5f
        /*0026*/ 	.short	0x0101


	//----- nvinfo : EIATTR_COOP_GROUP_MASK_REGIDS
	.align		4
        /*0028*/ 	.byte	0x04, 0x29
        /*002a*/ 	.short	(.L_3799 - .L_3798)


	//   ....[0]....
.L_3798:
        /*002c*/ 	.word	0xffffffff


	//   ....[1]....
        /*0030*/ 	.word	0xffffffff


	//   ....[2]....
        /*0034*/ 	.word	0xffffffff


	//   ....[3]....
        /*0038*/ 	.word	0xffffffff


	//   ....[4]....
        /*003c*/ 	.word	0xffffffff


	//   ....[5]....
        /*0040*/ 	.word	0xffffffff


	//   ....[6]....
        /*0044*/ 	.word	0xffffffff


	//   ....[7]....
        /*0048*/ 	.word	0xffffffff


	//   ....[8]....
        /*004c*/ 	.word	0xffffffff


	//   ....[9]....
        /*0050*/ 	.word	0xffffffff


	//   ....[10]....
        /*0054*/ 	.word	0xffffffff


	//   ....[11]....
        /*0058*/ 	.word	0xffffffff


	//   ....[12]....
        /*005c*/ 	.word	0xffffffff


	//   ....[13]....
        /*0060*/ 	.word	0xffffffff


	//   ....[14]....
        /*0064*/ 	.word	0xffffffff


	//   ....[15]....
        /*0068*/ 	.word	0x05000014


	//   ....[16]....
        /*006c*/ 	.word	0x05000014


	//   ....[17]....
        /*0070*/ 	.word	0x05000014


	//   ....[18]....
        /*0074*/ 	.word	0x05000014


	//   ....[19]....
        /*0078*/ 	.word	0x05000014


	//   ....[20]....
        /*007c*/ 	.word	0x05000014


	//   ....[21]....
        /*0080*/ 	.word	0x05000014


	//   ....[22]....
        /*0084*/ 	.word	0x05000014


	//   ....[23]....
        /*0088*/ 	.word	0x05000014


	//   ....[24]....
        /*008c*/ 	.word	0x05000014


	//   ....[25]....
        /*0090*/ 	.word	0x05000014


	//   ....[26]....
        /*0094*/ 	.word	0x05000014


	//   ....[27]....
        /*0098*/ 	.word	0x05000014


	//   ....[28]....
        /*009c*/ 	.word	0x05000014


	//   ....[29]....
        /*00a0*/ 	.word	0x05000014


	//----- nvinfo : EIATTR_COOP_GROUP_INSTR_OFFSETS
	.align		4
.L_3799:
        /*00a4*/ 	.byte	0x04, 0x28
        /*00a6*/ 	.short	(.L_3801 - .L_3800)


	//   ....[0]....
.L_3800:
        /*00a8*/ 	.word	0x00000ab0


	//   ....[1]....
        /*00ac*/ 	.word	0x00000ac0


	//   ....[2]....
        /*00b0*/ 	.word	0x00000ad0


	//   ....[3]....
        /*00b4*/ 	.word	0x00000b00


	//   ....[4]....
        /*00b8*/ 	.word	0x00000b20


	//   ....[5]....
        /*00bc*/ 	.word	0x00000b30


	//   ....[6]....
        /*00c0*/ 	.word	0x00000b60


	//   ....[7]....
        /*00c4*/ 	.word	0x00000b80


	//   ....[8]....
        /*00c8*/ 	.word	0x00000b90


	//   ....[9]....
        /*00cc*/ 	.word	0x00000bc0


	//   ....[10]....
        /*00d0*/ 	.word	0x00000be0


	//   ....[11]....
        /*00d4*/ 	.word	0x00000bf0


	//   ....[12]....
        /*00d8*/ 	.word	0x00000c20


	//   ....[13]....
        /*00dc*/ 	.word	0x00000c40


	//   ....[14]....
        /*00e0*/ 	.word	0x00000c50


	//   ....[15]....
        /*00e4*/ 	.word	0x00000ee0


	//   ....[16]....
        /*00e8*/ 	.word	0x00000f50


	//   ....[17]....
        /*00ec*/ 	.word	0x00000fc0


	//   ....[18]....
        /*00f0*/ 	.word	0x00001030


	//   ....[19]....
        /*00f4*/ 	.word	0x000010a0


	//   ....[20]....
        /*00f8*/ 	.word	0x00001100


	//   ....[21]....
        /*00fc*/ 	.word	0x00001170


	//   ....[22]....
        /*0100*/ 	.word	0x000011e0


	//   ....[23]....
        /*0104*/ 	.word	0x00001250


	//   ....[24]....
        /*0108*/ 	.word	0x000012c0


	//   ....[25]....
        /*010c*/ 	.word	0x00001320


	//   ....[26]....
        /*0110*/ 	.word	0x00001390


	//   ....[27]....
        /*0114*/ 	.word	0x00001400


	//   ....[28]....
        /*0118*/ 	.word	0x00001470


	//   ....[29]....
        /*011c*/ 	.word	0x000014e0


	//----- nvinfo : EIATTR_EXIT_INSTR_OFFSETS
	.align		4
.L_3801:
        /*0120*/ 	.byte	0x04, 0x1c
        /*0122*/ 	.short	(.L_3803 - .L_3802)


	//   ....[0]....
.L_3802:
        /*0124*/ 	.word	0x00000070


	//   ....[1]....
        /*0128*/ 	.word	0x00000e80


	//----- nvinfo : EIATTR_MAX_THREADS
	.align		4
.L_3803:
        /*012c*/ 	.byte	0x04, 0x05
        /*012e*/ 	.short	(.L_3805 - .L_3804)
.L_3804:
        /*0130*/ 	.word	0x00000400
        /*0134*/ 	.word	0x00000001
        /*0138*/ 	.word	0x00000001


	//----- nvinfo : EIATTR_CRS_STACK_SIZE
	.align		4
.L_3805:
        /*013c*/ 	.byte	0x04, 0x1e
        /*013e*/ 	.short	(.L_3807 - .L_3806)
.L_3806:
        /*0140*/ 	.word	0x00000000


	//----- nvinfo : EIATTR_CBANK_PARAM_SIZE
	.align		4
.L_3807:
        /*0144*/ 	.byte	0x03, 0x19
        /*0146*/ 	.short	0x0128


	//----- nvinfo : EIATTR_PARAM_CBANK
	.align		4
        /*0148*/ 	.byte	0x04, 0x0a
        /*014a*/ 	.short	(.L_3809 - .L_3808)
	.align		4
.L_3808:
        /*014c*/ 	.word	index@(.nv.constant0._ZN10layer_norm22ln_bwd_finalize_kernelINS_22Kernel_traits_finalizeILj4096E6__halfS2_fS2_fjLb1ELj1024ELj4ENS_18Kernel_traits_baseILj4096ES2_S2_fS2_fjLj1024EEEEELb1ELb1EEEvNS_9BwdParamsE)
        /*0150*/ 	.short	0x0210
        /*0152*/ 	.short	0x0128


	//----- nvinfo : EIATTR_SW_WAR
	.align		4
.L_3809:
        /*0154*/ 	.byte	0x04, 0x36
        /*0156*/ 	.short	(.L_3811 - .L_3810)
.L_3810:
        /*0158*/ 	.word	0x00000008
.L_3811:


//--------------------- .nv.info._ZN10layer_norm13ln_bwd_kernelINS_13Kernel_traitsI6__halfS2_fS2_fjLj4096ELj1ELj1ELj4ELj16ENS_18Kernel_traits_baseILj4096ES2_S2_fS2_fjLj128EEEEELb1ELb1ELb1ELb1EEEvNS_9BwdParamsE --------------------------
	.section	.nv.info._ZN10layer_norm13ln_bwd_kernelINS_13Kernel_traitsI6__halfS2_fS2_fjLj4096ELj1ELj1ELj4ELj16ENS_18Kernel_traits_baseILj4096ES2_S2_fS2_fjLj128EEEEELb1ELb1ELb1ELb1EEEvNS_9BwdParamsE,"",@"SHT_CUDA_INFO"
	.sectionflags	@""
	.align	4


	//----- nvinfo : EIATTR_CUDA_API_VERSION
	.align		4
        /*0000*/ 	.byte	0x04, 0x37
        /*0002*/ 	.short	(.L_3813 - .L_3812)
.L_3812:
        /*0004*/ 	.word	0x00000082


	//----- nvinfo : EIATTR_KPARAM_INFO
	.align		4
.L_3813:
        /*0008*/ 	.byte	0x04, 0x17
        /*000a*/ 	.short	(.L_3815 - .L_3814)
.L_3814:
        /*000c*/ 	.word	0x00000000
        /*0010*/ 	.short	0x0000
        /*0012*/ 	.short	0x0000
        /*0014*/ 	.byte	0x00, 0xf0, 0xa1, 0x04


	//----- nvinfo : EIATTR_SPARSE_MMA_MASK
	.align		4
.L_3815:
        /*0018*/ 	.byte	0x03, 0x50
        /*001a*/ 	.short	0x0000


	//----- nvinfo : EIATTR_MAXREG_COUNT
	.align		4
        /*001c*/ 	.byte	0x03, 0x1b
        /*001e*/ 	.short	0x00ff


	//----- nvinfo : EIATTR_NUM_BARRIERS
	.align		4
        /*0020*/ 	.byte	0x02, 0x4c
        /*0022*/ 	.byte	0x01
	.zero		1


	//----- nvinfo : EIATTR_ANNOTATIONS
	.align		4
        /*0024*/ 	.byte	0x04, 0x55
        /*0026*/ 	.short	(.L_3817 - .L_3816)


	//   ....[0]....
.L_3816:
        /* <DEDUP_REMOVED lines=47> */


	//----- nvinfo : EIATTR_MERCURY_ISA_VERSION
	.align		4
.L_3817:
        /*0308*/ 	.byte	0x03, 0x5f
        /*030a*/ 	.short	0x0101


	//----- nvinfo : EIATTR_COOP_GROUP_MASK_REGIDS
	.align		4
        /*030c*/ 	.byte	0x04, 0x29
        /*030e*/ 	.short	(.L_3819 - .L_3818)


	//   ....[0]....
.L_3818:
        /*0310*/ 	.word	0xffffffff


	//   ....[1]....
        /*0314*/ 	.word	0xffffffff


	//   ....[2]....
        /*0318*/ 	.word	0xffffffff


	//   ....[3]....
        /*031c*/ 	.word	0xffffffff


	//   ....[4]....
        /*0320*/ 	.word	0xffffffff


	//   ....[5]....
        /*0324*/ 	.word	0xffffffff


	//   ....[6]....
        /*0328*/ 	.word	0xffffffff


	//   ....[7]....
        /*032c*/ 	.word	0xffffffff


	//   ....[8]....
        /*0330*/ 	.word	0xffffffff


	//   ....[9]....
        /*0334*/ 	.word	0xffffffff


	//   ....[10]....
        /*0338*/ 	.word	0x050000bc


	//   ....[11]....
        /*033c*/ 	.word	0x050000bc


	//   ....[12]....
        /*0340*/ 	.word	0x050000bc


	//   ....[13]....
        /*0344*/ 	.word	0x050000bc


	//   ....[14]....
        /*0348*/ 	.word	0x050000bc


	//   ....[15]....
        /*034c*/ 	.word	0x050000bc


	//   ....[16]....
        /*0350*/ 	.word	0x050000bc


	//   ....[17]....
        /*0354*/ 	.word	0x050000bc


	//   ....[18]....
        /*0358*/ 	.word	0x050000bc


	//   ....[19]....
        /*035c*/ 	.word	0x050000bc


	//----- nvinfo : EIATTR_COOP_GROUP_INSTR_OFFSETS
	.align		4
.L_3819:
        /*0360*/ 	.byte	0x04, 0x28
        /*0362*/ 	.short	(.L_3821 - .L_3820)


	//   ....[0]....
.L_3820:
        /*0364*/ 	.word	0x000028a0


	//   ....[1]....
        /*0368*/ 	.word	0x000028c0


	//   ....[2]....
        /*036c*/ 	.word	0x000028e0


	//   ....[3]....
        /*0370*/ 	.word	0x00002900


	//   ....[4]....
        /*0374*/ 	.word	0x00002920


	//   ....[5]....
        /*0378*/ 	.word	0x00002940


	//   ....[6]....
        /*037c*/ 	.word	0x00002960


	//   ....[7]....
        /*0380*/ 	.word	0x00002980


	//   ....[8]....
        /*0384*/ 	.word	0x00002990


	//   ....[9]....
        /*0388*/ 	.word	0x000029b0


	//   ....[10]....
        /*038c*/ 	.word	0x00007080


	//   ....[11]....
        /*0390*/ 	.word	0x000070d0


	//   ....[12]....
        /*0394*/ 	.word	0x00007130


	//   ....[13]....
        /*0398*/ 	.word	0x00007180


	//   ....[14]....
        /*039c*/ 	.word	0x000071e0


	//   ....[15]....
        /*03a0*/ 	.word	0x00007230


	//   ....[16]....
        /*03a4*/ 	.word	0x00007290


	//   ....[17]....
        /*03a8*/ 	.word	0x000072e0


	//   ....[18]....
        /*03ac*/ 	.word	0x00007340


	//   ....[19]....
        /*03b0*/ 	.word	0x00007390


	//----- nvinfo : EIATTR_EXIT_INSTR_OFFSETS
	.align		4
.L_3821:
        /*03b4*/ 	.byte	0x04, 0x1c
        /*03b6*/ 	.short	(.L_3823 - .L_3822)


	//   ....[0]....
.L_3822:
        /*03b8*/ 	.word	0x00007020


	//----- nvinfo : EIATTR_MAX_THREADS
	.align		4
.L_3823:
        /*03bc*/ 	.byte	0x04, 0x05
        /*03be*/ 	.short	(.L_3825 - .L_3824)
.L_3824:
        /*03c0*/ 	.word	0x00000080
        /*03c4*/ 	.word	0x00000001
        /*03c8*/ 	.word	0x00000001


	//----- nvinfo : EIATTR_CRS_STACK_SIZE
	.align		4
.L_3825:
        /*03cc*/ 	.byte	0x04, 0x1e
        /*03ce*/ 	.short	(.L_3827 - .L_3826)
.L_3826:
        /*03d0*/ 	.word	0x00000000


	//----- nvinfo : EIATTR_CBANK_PARAM_SIZE
	.align		4
.L_3827:
        /*03d4*/ 	.byte	0x03, 0x19
        /*03d6*/ 	.short	0x0128


	//----- nvinfo : EIATTR_PARAM_CBANK
	.align		4
        /*03d8*/ 	.byte	0x04, 0x0a
        /*03da*/ 	.short	(.L_3829 - .L_3828)
	.align		4
.L_3828:
        /*03dc*/ 	.word	index@(.nv.constant0._ZN10layer_norm13ln_bwd_kernelINS_13Kernel_traitsI6__halfS2_fS2_fjLj4096ELj1ELj1ELj4ELj16ENS_18Kernel_traits_baseILj4096ES2_S2_fS2_fjLj128EEEEELb1ELb1ELb1ELb1EEEvNS_9BwdParamsE)
        /*03e0*/ 	.short	0x0210
        /*03e2*/ 	.short	0x0128


	//----- nvinfo : EIATTR_SW_WAR
	.align		4
.L_3829:
        /*03e4*/ 	.byte	0x04, 0x36
        /*03e6*/ 	.short	(.L_3831 - .L_3830)
.L_3830:
        /*03e8*/ 	.word	0x00000008
.L_3831:


//--------------------- .nv.info._ZN10layer_norm13ln_bwd_kernelINS_13Kernel_traitsIf6__halffS2_fjLj4096ELj1ELj1ELj4ELj16ENS_18Kernel_traits_baseILj4096EfS2_fS2_fjLj128EEEEELb0ELb0ELb0ELb0EEEvNS_9BwdParamsE --------------------------
	.section	.nv.info._ZN10layer_norm13ln_bwd_kernelINS_13Kernel_traitsIf6__halffS2_fjLj4096ELj1ELj1ELj4ELj16ENS_18Kernel_traits_baseILj4096EfS2_fS2_fjLj128EEEEELb0ELb0ELb0ELb0EEEvNS_9BwdParamsE,"",@"SHT_CUDA_INFO"
	.sectionflags	@""
	.align	4


	//----- nvinfo : EIATTR_CUDA_API_VERSION
	.align		4
        /*0000*/ 	.byte	0x04, 0x37
        /*0002*/ 	.short	(.L_3833 - .L_3832)
.L_3832:
        /*0004*/ 	.word	0x00000082


	//----- nvinfo : EIATTR_KPARAM_INFO
	.align		4
.L_3833:
        /*0008*/ 	.byte	0x04, 0x17
        /*000a*/ 	.short	(.L_3835 - .L_3834)
.L_3834:
        /*000c*/ 	.word	0x00000000
        /*0010*/ 	.short	0x0000
        /*0012*/ 	.short	0x0000
        /*0014*/ 	.byte	0x00, 0xf0, 0xa1, 0x04


	//----- nvinfo : EIATTR_SPARSE_MMA_MASK
	.align		4
.L_3835:
        /*0018*/ 	.byte	0x03, 0x50
        /*001a*/ 	.short	0x0000


	//----- nvinfo : EIATTR_MAXREG_COUNT
	.align		4
        /*001c*/ 	.byte	0x03, 0x1b
        /*001e*/ 	.short	0x00ff


	//----- nvinfo : EIATTR_NUM_BARRIERS
	.align		4
        /*0020*/ 	.byte	0x02, 0x4c
        /*0022*/ 	.byte	0x01
	.zero		1


	//----- nvinfo : EIATTR_MERCURY_ISA_VERSION
	.align		4
        /*0024*/ 	.byte	0x03, 0x5f
        /*0026*/ 	.short	0x0101


	//----- nvinfo : EIATTR_COOP_GROUP_MASK_REGIDS
	.align		4
        /*0028*/ 	.byte	0x04, 0x29
        /*002a*/ 	.short	(.L_3837 - .L_3836)


	//   ....[0]....
.L_3836:
        /*002c*/ 	.word	0xffffffff


	//   ....[1]....
        /*0030*/ 	.word	0xffffffff


	//   ....[2]....
        /*0034*/ 	.word	0xffffffff


	//   ....[3]....
        /*0038*/ 	.word	0xffffffff


	//   ....[4]....
        /*003c*/ 	.word	0xffffffff


	//   ....[5]....
        /*0040*/ 	.word	0xffffffff


	//   ....[6]....
        /*0044*/ 	.word	0xffffffff


	//   ....[7]....
        /*0048*/ 	.word	0xffffffff


	//   ....[8]....
        /*004c*/ 	.word	0xffffffff


	//   ....[9]....
        /*0050*/ 	.word	0xffffffff


	//   ....[10]....
        /*0054*/ 	.word	0x050000b3


	//   ....[11]....
        /*0058*/ 	.word	0x050000b3


	//   ....[12]....
        /*005c*/ 	.word	0x050000b3


	//   ....[13]....
        /*0060*/ 	.word	0x050000b3


	//   ....[14]....
        /*0064*/ 	.word	0x050000b3


	//   ....[15]....
        /*0068*/ 	.word	0x050000b3


	//   ....[16]....
        /*006c*/ 	.word	0x050000b3


	//   ....[17]....
        /*0070*/ 	.word	0x050000b3


	//   ....[18]....
        /*0074*/ 	.word	0x050000b3


	//   ....[19]....
        /*0078*/ 	.word	0x050000b3


	//----- nvinfo : EIATTR_COOP_GROUP_INSTR_OFFSETS
	.align		4
.L_3837:
        /*007c*/ 	.byte	0x04, 0x28
        /*007e*/ 	.short	(.L_3839 - .L_3838)


	//   ....[0]....
.L_3838:
        /*0080*/ 	.word	0x00001b70


	//   ....[1]....
        /*0084*/ 	.word	0x00001b80


	//   ....[2]....
        /*0088*/ 	.word	0x00001bb0


	//   ....[3]....
        /*008c*/ 	.word	0x00001bc0


	//   ....[4]....
        /*0090*/ 	.word	0x00001bf0


	//   ....[5]....
        /*0094*/ 	.word	0x00001c00


	//   ....[6]....
        /*0098*/ 	.word	0x00001c30


	//   ....[7]....
        /*009c*/ 	.word	0x00001c40


	//   ....[8]....
        /*00a0*/ 	.word	0x00001c70


	//   ....[9]....
        /*00a4*/ 	.word	0x00001c80


	//   ....[10]....
        /*00a8*/ 	.word	0x000032b0


	//   ....[11]....
        /*00ac*/ 	.word	0x00003300


	//   ....[12]....
        /*00b0*/ 	.word	0x00003370


	//   ....[13]....
        /*00b4*/ 	.word	0x000033d0


	//   ....[14]....
        /*00b8*/ 	.word	0x00003440


	//   ....[15]....
        /*00bc*/ 	.word	0x000034a0


	//   ....[16]....
        /*00c0*/ 	.word	0x00003510


	//   ....[17]....
        /*00c4*/ 	.word	0x00003570


	//   ....[18]....
        /*00c8*/ 	.word	0x000035e0


	//   ....[19]....
        /*00cc*/ 	.word	0x00003640


	//----- nvinfo : EIATTR_EXIT_INSTR_OFFSETS
	.align		4
.L_3839:
        /*00d0*/ 	.byte	0x04, 0x1c
        /*00d2*/ 	.short	(.L_3841 - .L_3840)


	//   ....[0]....
.L_3840:
        /*00d4*/ 	.word	0x000031c0


	//   ....[1]....
        /*00d8*/ 	.word	0x00003250


	//----- nvinfo : EIATTR_MAX_THREADS
	.align		4
.L_3841:
        /*00dc*/ 	.byte	0x04, 0x05
        /*00de*/ 	.short	(.L_3843 - .L_3842)
.L_3842:
        /*00e0*/ 	.word	0x00000080
        /*00e4*/ 	.word	0x00000001
        /*00e8*/ 	.word	0x00000001


	//----- nvinfo : EIATTR_CRS_STACK_SIZE
	.align		4
.L_3843:
        /*00ec*/ 	.byte	0x04, 0x1e
        /*00ee*/ 	.short	(.L_3845 - .L_3844)
.L_3844:
        /*00f0*/ 	.word	0x00000000


	//----- nvinfo : EIATTR_CBANK_PARAM_SIZE
	.align		4
.L_3845:
        /*00f4*/ 	.byte	0x03, 0x19
        /*00f6*/ 	.short	0x0128


	//----- nvinfo : EIATTR_PARAM_CBANK
	.align		4
        /*00f8*/ 	.byte	0x04, 0x0a
        /*00fa*/ 	.short	(.L_3847 - .L_3846)
	.align		4
.L_3846:
        /*00fc*/ 	.word	index@(.nv.constant0._ZN10layer_norm13ln_bwd_kernelINS_13Kernel_traitsIf6__halffS2_fjLj4096ELj1ELj1ELj4ELj16ENS_18Kernel_traits_baseILj4096EfS2_fS2_fjLj128EEEEELb0ELb0ELb0ELb0EEEvNS_9BwdParamsE)
        /*0100*/ 	.short	0x0210
        /*0102*/ 	.short	0x0128


	//----- nvinfo : EIATTR_SW_WAR
	.align		4
.L_3847:
        /*0104*/ 	.byte	0x04, 0x36
        /*0106*/ 	.short	(.L_3849 - .L_3848)
.L_3848:
        /*0108*/ 	.word	0x00000008
.L_3849:


//--------------------- .nv.info._ZN10layer_norm13ln_bwd_kernelINS_13Kernel_traitsIf6__halffS2_fjLj4096ELj1ELj1ELj4ELj16ENS_18Kernel_traits_baseILj4096EfS2_fS2_fjLj128EEEEELb0ELb0ELb0ELb1EEEvNS_9BwdParamsE --------------------------
	.section	.nv.info._ZN10layer_norm13ln_bwd_kernelINS_13Kernel_traitsIf6__halffS2_fjLj4096ELj1ELj1ELj4ELj16ENS_18Kernel_traits_baseILj4096EfS2_fS2_fjLj128EEEEELb0ELb0ELb0ELb1EEEvNS_9BwdParamsE,"",@"SHT_CUDA_INFO"
	.sectionflags	@""
	.align	4


	//----- nvinfo : EIATTR_CUDA_API_VERSION
	.align		4
        /*0000*/ 	.byte	0x04, 0x37
        /*0002*/ 	.short	(.L_3851 - .L_3850)
.L_3850:
        /*0004*/ 	.word	0x00000082


	//----- nvinfo : EIATTR_KPARAM_INFO
	.align		4
.L_3851:
        /*0008*/ 	.byte	0x04, 0x17
        /*000a*/ 	.short	(.L_3853 - .L_3852)
.L_3852:
        /*000c*/ 	.word	0x00000000
        /*0010*/ 	.short	0x0000
        /*0012*/ 	.short	0x0000
        /*0014*/ 	.byte	0x00, 0xf0, 0xa1, 0x04


	//----- nvinfo : EIATTR_SPARSE_MMA_MASK
	.align		4
.L_3853:
        /*0018*/ 	.byte	0x03, 0x50
        /*001a*/ 	.short	0x0000


	//----- nvinfo : EIATTR_MAXREG_COUNT
	.align		4
        /*001c*/ 	.byte	0x03, 0x1b
        /*001e*/ 	.short	0x00ff


	//----- nvinfo : EIATTR_NUM_BARRIERS
	.align		4
        /*0020*/ 	.byte	0x02, 0x4c
        /*0022*/ 	.byte	0x01
	.zero		1


	//----- nvinfo : EIATTR_MERCURY_ISA_VERSION
	.align		4
        /*0024*/ 	.byte	0x03, 0x5f
        /*0026*/ 	.short	0x0101


	//----- nvinfo : EIATTR_COOP_GROUP_MASK_REGIDS
	.align		4
        /*0028*/ 	.byte	0x04, 0x29
        /*002a*/ 	.short	(.L_3855 - .L_3854)


	//   ....[0]....
.L_3854:
        /*002c*/ 	.word	0xffffffff


	//   ....[1]....
        /*0030*/ 	.word	0xffffffff


	//   ....[2]....
        /*0034*/ 	.word	0xffffffff


	//   ....[3]....
        /*0038*/ 	.word	0xffffffff


	//   ....[4]....
        /*003c*/ 	.word	0xffffffff


	//   ....[5]....
        /*0040*/ 	.word	0xffffffff


	//   ....[6]....
        /*0044*/ 	.word	0xffffffff


	//   ....[7]....
        /*0048*/ 	.word	0xffffffff


	//   ....[8]....
        /*004c*/ 	.word	0xffffffff


	//   ....[9]....
        /*0050*/ 	.word	0xffffffff


	//   ....[10]....
        /*0054*/ 	.word	0x05000090


	//   ....[11]....
        /*0058*/ 	.word	0x05000090


	//   ....[12]....
        /*005c*/ 	.word	0x05000090


	//   ....[13]....
        /*0060*/ 	.word	0x05000090


	//   ....[14]....
        /*0064*/ 	.word	0x05000090


	//   ....[15]....
        /*0068*/ 	.word	0x05000090


	//   ....[16]....
        /*006c*/ 	.word	0x05000090


	//   ....[17]....
        /*0070*/ 	.word	0x05000090


	//   ....[18]....
        /*0074*/ 	.word	0x05000090


	//   ....[19]....
        /*0078*/ 	.word	0x05000090


	//----- nvinfo : EIATTR_COOP_GROUP_INSTR_OFFSETS
	.align		4
.L_3855:
        /*007c*/ 	.byte	0x04, 0x28
        /*007e*/ 	.short	(.L_3857 - .L_3856)


	//   ....[0]....
.L_3856:
        /*0080*/ 	.word	0x00001a40


	//   ....[1]....
        /*0084*/ 	.word	0x00001a50


	//   ....[2]....
        /*0088*/ 	.word	0x00001a80


	//   ....[3]....
        /*008c*/ 	.word	0x00001a90


	//   ....[4]....
        /*0090*/ 	.word	0x00001ac0


	//   ....[5]....
        /*0094*/ 	.word	0x00001ad0


	//   ....[6]....
        /*0098*/ 	.word	0x00001b00


	//   ....[7]....
        /*009c*/ 	.word	0x00001b10


	//   ....[8]....
        /*00a0*/ 	.word	0x00001b40


	//   ....[9]....
        /*00a4*/ 	.word	0x00001b50


	//   ....[10]....
        /*00a8*/ 	.word	0x00003160


	//   ....[11]....
        /*00ac*/ 	.word	0x000031b0


	//   ....[12]....
        /*00b0*/ 	.word	0x00003220


	//   ....[13]....
        /*00b4*/ 	.word	0x00003280


	//   ....[14]....
        /*00b8*/ 	.word	0x000032f0


	//   ....[15]....
        /*00bc*/ 	.word	0x00003350


	//   ....[16]....
        /*00c0*/ 	.word	0x000033c0


	//   ....[17]....
        /*00c4*/ 	.word	0x00003420


	//   ....[18]....
        /*00c8*/ 	.word	0x00003490


	//   ....[19]....
        /*00cc*/ 	.word	0x000034f0


	//----- nvinfo : EIATTR_EXIT_INSTR_OFFSETS
	.align		4
.L_3857:
        /*00d0*/ 	.byte	0x04, 0x1c
        /*00d2*/ 	.short	(.L_3859 - .L_3858)


	//   ....[0]....
.L_3858:
        /*00d4*/ 	.word	0x00003100


	//----- nvinfo : EIATTR_MAX_THREADS
	.align		4
.L_3859:
        /*00d8*/ 	.byte	0x04, 0x05
        /*00da*/ 	.short	(.L_3861 - .L_3860)
.L_3860:
        /*00dc*/ 	.word	0x00000080
        /*00e0*/ 	.word	0x00000001
        /*00e4*/ 	.word	0x00000001


	//----- nvinfo : EIATTR_CRS_STACK_SIZE
	.align		4
.L_3861:
        /*00e8*/ 	.byte	0x04, 0x1e
        /*00ea*/ 	.short	(.L_3863 - .L_3862)
.L_3862:
        /*00ec*/ 	.word	0x00000000


	//----- nvinfo : EIATTR_CBANK_PARAM_SIZE
	.align		4
.L_3863:
        /*00f0*/ 	.byte	0x03, 0x19
        /*00f2*/ 	.short	0x0128


	//----- nvinfo : EIATTR_PARAM_CBANK
	.align		4
        /*00f4*/ 	.byte	0x04, 0x0a
        /*00f6*/ 	.short	(.L_3865 - .L_3864)
	.align		4
.L_3864:
        /*00f8*/ 	.word	index@(.nv.constant0._ZN10layer_norm13ln_bwd_kernelINS_13Kernel_traitsIf6__halffS2_fjLj4096ELj1ELj1ELj4ELj16ENS_18Kernel_traits_baseILj4096EfS2_fS2_fjLj128EEEEELb0ELb0ELb0ELb1EEEvNS_9BwdParamsE)
        /*00fc*/ 	.short	0x0210
        /*00fe*/ 	.short	0x0128


	//----- nvinfo : EIATTR_SW_WAR
	.align		4
.L_3865:
        /*0100*/ 	.byte	0x04, 0x36
        /*0102*/ 	.short	(.L_3867 - .L_3866)
.L_3866:
        /*0104*/ 	.word	0x00000008
.L_3867:


//--------------------- .nv.info._ZN10layer_norm13ln_bwd_kernelINS_13Kernel_traitsIf6__halffS2_fjLj4096ELj1ELj1ELj4ELj16ENS_18Kernel_traits_baseILj4096EfS2_fS2_fjLj128EEEEELb0ELb0ELb1ELb0EEEvNS_9BwdParamsE --------------------------
	.section	.nv.info._ZN10layer_norm13ln_bwd_kernelINS_13Kernel_traitsIf6__halffS2_fjLj4096ELj1ELj1ELj4ELj16ENS_18Kernel_traits_baseILj4096EfS2_fS2_fjLj128EEEEELb0ELb0ELb1ELb0EEEvNS_9BwdParamsE,"",@"SHT_CUDA_INFO"
	.sectionflags	@""
	.align	4


	//----- nvinfo : EIATTR_CUDA_API_VERSION
	.align		4
        /*0000*/ 	.byte	0x04, 0x37
        /*0002*/ 	.short	(.L_3869 - .L_3868)
.L_3868:
        /*0004*/ 	.word	0x00000082


	//----- nvinfo : EIATTR_KPARAM_INFO
	.align		4
.L_3869:
        /*0008*/ 	.byte	0x04, 0x17
        /*000a*/ 	.short	(.L_3871 - .L_3870)
.L_3870:
        /*000c*/ 	.word	0x00000000
        /*0010*/ 	.short	0x0000
        /*0012*/ 	.short	0x0000
        /*0014*/ 	.byte	0x00, 0xf0, 0xa1, 0x04


	//----- nvinfo : EIATTR_SPARSE_MMA_MASK
	.align		4
.L_3871:
        /*0018*/ 	.byte	0x03, 0x50
        /*001a*/ 	.short	0x0000


	//----- nvinfo : EIATTR_MAXREG_COUNT
	.align		4
        /*001c*/ 	.byte	0x03, 0x1b
        /*001e*/ 	.short	0x00ff


	//----- nvinfo : EIATTR_NUM_BARRIERS
	.align		4
        /*0020*/ 	.byte	0x02, 0x4c
        /*0022*/ 	.byte	0x01
	.zero		1


	//----- nvinfo : EIATTR_MERCURY_ISA_VERSION
	.align		4
        /*0024*/ 	.byte	0x03, 0x5f
        /*0026*/ 	.short	0x0101


	//----- nvinfo : EIATTR_COOP_GROUP_MASK_REGIDS
	.align		4
        /*0028*/ 	.byte	0x04, 0x29
        /*002a*/ 	.short	(.L_3873 - .L_3872)


	//   ....[0]....
.L_3872:
        /*002c*/ 	.word	0xffffffff


	//   ....[1]....
        /*0030*/ 	.word	0xffffffff


	//   ....[2]....
        /*0034*/ 	.word	0xffffffff


	//   ....[3]....
        /*0038*/ 	.word	0xffffffff


	//   ....[4]....
        /*003c*/ 	.word	0xffffffff


	//   ....[5]....
        /*0040*/ 	.word	0xffffffff


	//   ....[6]....
        /*0044*/ 	.word	0xffffffff


	//   ....[7]....
        /*0048*/ 	.word	0xffffffff


	//   ....[8]....
        /*004c*/ 	.word	0xffffffff


	//   ....[9]....
        /*0050*/ 	.word	0xffffffff


	//   ....[10]....
        /*0054*/ 	.word	0x050000b3


	//   ....[11]....
        /*0058*/ 	.word	0x050000b3


	//   ....[12]....
        /*005c*/ 	.word	0x050000b3


	//   ....[13]....
        /*0060*/ 	.word	0x050000b3


	//   ....[14]....
        /*0064*/ 	.word	0x050000b3


	//   ....[15]....
        /*0068*/ 	.word	0x050000b3


	//   ....[16]....
        /*006c*/ 	.word	0x050000b3


	//   ....[17]....
        /*0070*/ 	.word	0x050000b3


	//   ....[18]....
        /*0074*/ 	.word	0x050000b3


	//   ....[19]....
        /*0078*/ 	.word	0x050000b3


	//----- nvinfo : EIATTR_COOP_GROUP_INSTR_OFFSETS
	.align		4
.L_3873:
        /*007c*/ 	.byte	0x04, 0x28
        /*007e*/ 	.short	(.L_3875 - .L_3874)


	//   ....[0]....
.L_3874:
        /*0080*/ 	.word	0x00001e40


	//   ....[1]....
        /*0084*/ 	.word	0x00001e50


	//   ....[2]....
        /*0088*/ 	.word	0x00001e80


	//   ....[3]....
        /*008c*/ 	.word	0x00001e90


	//   ....[4]....
        /*0090*/ 	.word	0x00001ec0


	//   ....[5]....
        /*0094*/ 	.word	0x00001ed0


	//   ....[6]....
        /*0098*/ 	.word	0x00001f00


	//   ....[7]....
        /*009c*/ 	.word	0x00001f10


	//   ....[8]....
        /*00a0*/ 	.word	0x00001f40


	//   ....[9]....
        /*00a4*/ 	.word	0x00001f50


	//   ....[10]....
        /*00a8*/ 	.word	0x00004c30


	//   ....[11]....
        /*00ac*/ 	.word	0x00004c90


	//   ....[12]....
        /*00b0*/ 	.word	0x00004cf0


	//   ....[13]....
        /*00b4*/ 	.word	0x00004d50


	//   ....[14]....
        /*00b8*/ 	.word	0x00004dc0


	//   ....[15]....
        /*00bc*/ 	.word	0x00004e20


	//   ....[16]....
        /*00c0*/ 	.word	0x00004e90


	//   ....[17]....
        /*00c4*/ 	.word	0x00004ef0


	//   ....[18]....
        /*00c8*/ 	.word	0x00004f60


	//   ....[19]....
        /*00cc*/ 	.word	0x00004fb0


	//----- nvinfo : EIATTR_EXIT_INSTR_OFFSETS
	.align		4
.L_3875:
        /*00d0*/ 	.byte	0x04, 0x1c
        /*00d2*/ 	.short	(.L_3877 - .L_3876)


	//   ....[0]....
.L_3876:
        /*00d4*/ 	.word	0x00004b50


	//   ....[1]....
        /*00d8*/ 	.word	0x00004be0


	//----- nvinfo : EIATTR_MAX_THREADS
	.align		4
.L_3877:
        /*00dc*/ 	.byte	0x04, 0x05
        /*00de*/ 	.short	(.L_3879 - .L_3878)
.L_3878:
        /*00e0*/ 	.word	0x00000080
        /*00e4*/ 	.word	0x00000001
        /*00e8*/ 	.word	0x00000001


	//----- nvinfo : EIATTR_CRS_STACK_SIZE
	.align		4
.L_3879:
        /*00ec*/ 	.byte	0x04, 0x1e
        /*00ee*/ 	.short	(.L_3881 - .L_3880)
.L_3880:
        /*00f0*/ 	.word	0x00000000


	//----- nvinfo : EIATTR_CBANK_PARAM_SIZE
	.align		4
.L_3881:
        /*00f4*/ 	.byte	0x03, 0x19
        /*00f6*/ 	.short	0x0128


	//----- nvinfo : EIATTR_PARAM_CBANK
	.align		4
        /*00f8*/ 	.byte	0x04, 0x0a
        /*00fa*/ 	.short	(.L_3883 - .L_3882)
	.align		4
.L_3882:
        /*00fc*/ 	.word	index@(.nv.constant0._ZN10layer_norm13ln_bwd_kernelINS_13Kernel_traitsIf6__halffS2_fjLj4096ELj1ELj1ELj4ELj16ENS_18Kernel_traits_baseILj4096EfS2_fS2_fjLj128EEEEELb0ELb0ELb1ELb0EEEvNS_9BwdParamsE)
        /*0100*/ 	.short	0x0210
        /*0102*/ 	.short	0x0128


	//----- nvinfo : EIATTR_SW_WAR
	.align		4
.L_3883:
        /*0104*/ 	.byte	0x04, 0x36
        /*0106*/ 	.short	(.L_3885 - .L_3884)
.L_3884:
        /*0108*/ 	.word	0x00000008
.L_3885:


//--------------------- .nv.info._ZN10layer_norm13ln_bwd_kernelINS_13Kernel_traitsIf6__halffS2_fjLj4096ELj1ELj1ELj4ELj16ENS_18Kernel_traits_baseILj4096EfS2_fS2_fjLj128EEEEELb0ELb0ELb1ELb1EEEvNS_9BwdParamsE --------------------------
	.section	.nv.info._ZN10layer_norm13ln_bwd_kernelINS_13Kernel_traitsIf6__halffS2_fjLj4096ELj1ELj1ELj4ELj16ENS_18Kernel_traits_baseILj4096EfS2_fS2_fjLj128EEEEELb0ELb0ELb1ELb1EEEvNS_9BwdParamsE,"",@"SHT_CUDA_INFO"
	.sectionflags	@""
	.align	4


	//----- nvinfo : EIATTR_CUDA_API_VERSION
	.align		4
        /*0000*/ 	.byte	0x04, 0x37
        /*0002*/ 	.short	(.L_3887 - .L_3886)
.L_3886:
        /*0004*/ 	.word	0x00000082


	//----- nvinfo : EIATTR_KPARAM_INFO
	.align		4
.L_3887:
        /*0008*/ 	.byte	0x04, 0x17
        /*000a*/ 	.short	(.L_3889 - .L_3888)
.L_3888:
        /*000c*/ 	.word	0x00000000
        /*0010*/ 	.short	0x0000
        /*0012*/ 	.short	0x0000
        /*0014*/ 	.byte	0x00, 0xf0, 0xa1, 0x04


	//----- nvinfo : EIATTR_SPARSE_MMA_MASK
	.align		4
.L_3889:
        /*0018*/ 	.byte	0x03, 0x50
        /*001a*/ 	.short	0x0000


	//----- nvinfo : EIATTR_MAXREG_COUNT
	.align		4
        /*001c*/ 	.byte	0x03, 0x1b
        /*001e*/ 	.short	0x00ff


	//----- nvinfo : EIATTR_NUM_BARRIERS
	.align		4
        /*0020*/ 	.byte	0x02, 0x4c
        /*0022*/ 	.byte	0x01
	.zero		1


	//----- nvinfo : EIATTR_MERCURY_ISA_VERSION
	.align		4
        /*0024*/ 	.byte	0x03, 0x5f
        /*0026*/ 	.short	0x0101


	//----- nvinfo : EIATTR_COOP_GROUP_MASK_REGIDS
	.align		4
        /*0028*/ 	.byte	0x04, 0x29
        /*002a*/ 	.short	(.L_3891 - .L_3890)


	//   ....[0]....
.L_3890:
        /*002c*/ 	.word	0xffffffff


	//   ....[1]....
        /*0030*/ 	.word	0xffffffff


	//   ....[2]....
        /*0034*/ 	.word	0xffffffff


	//   ....[3]....
        /*0038*/ 	.word	0xffffffff


	//   ....[4]....
        /*003c*/ 	.word	0xffffffff


	//   ....[5]....
        /*0040*/ 	.word	0xffffffff


	//   ....[6]....
        /*0044*/ 	.word	0xffffffff


	//   ....[7]....
        /*0048*/ 	.word	0xffffffff


	//   ....[8]....
        /*004c*/ 	.word	0xffffffff


	//   ....[9]....
        /*0050*/ 	.word	0xffffffff


	//   ....[10]....
        /*0054*/ 	.word	0x050000e4


	//   ....[11]....
        /*0058*/ 	.word	0x050000e4


	//   ....[12]....
        /*005c*/ 	.word	0x050000e4


	//   ....[13]....
        /*0060*/ 	.word	0x050000e4


	//   ....[14]....
        /*0064*/ 	.word	0x050000e4


	//   ....[15]....
        /*0068*/ 	.word	0x050000e4


	//   ....[16]....
        /*006c*/ 	.word	0x050000e4


	//   ....[17]....
        /*0070*/ 	.word	0x050000e4


	//   ....[18]....
        /*0074*/ 	.word	0x050000e4


	//   ....[19]....
        /*0078*/ 	.word	0x050000e4


	//----- nvinfo : EIATTR_COOP_GROUP_INSTR_OFFSETS
	.align		4
.L_3891:
        /*007c*/ 	.byte	0x04, 0x28
        /*007e*/ 	.short	(.L_3893 - .L_3892)


	//   ....[0]....
.L_3892:
        /*0080*/ 	.word	0x00001bf0


	//   ....[1]....
        /*0084*/ 	.word	0x00001c00


	//   ....[2]....
        /*0088*/ 	.word	0x00001c30


	//   ....[3]....
        /*008c*/ 	.word	0x00001c40


	//   ....[4]....
        /*0090*/ 	.word	0x00001c70


	//   ....[5]....
        /*0094*/ 	.word	0x00001c80


	//   ....[6]....
        /*0098*/ 	.word	0x00001cb0


	//   ....[7]....
        /*009c*/ 	.word	0x00001cc0


	//   ....[8]....
        /*00a0*/ 	.word	0x00001cf0


	//   ....[9]....
        /*00a4*/ 	.word	0x00001d00


	//   ....[10]....
        /*00a8*/ 	.word	0x00004590


	//   ....[11]....
        /*00ac*/ 	.word	0x000045e0


	//   ....[12]....
        /*00b0*/ 	.word	0x00004650


	//   ....[13]....
        /*00b4*/ 	.word	0x000046b0


	//   ....[14]....
        /*00b8*/ 	.word	0x00004720


	//   ....[15]....
        /*00bc*/ 	.word	0x00004780


	//   ....[16]....
        /*00c0*/ 	.word	0x000047f0


	//   ....[17]....
        /*00c4*/ 	.word	0x00004850


	//   ....[18]....
        /*00c8*/ 	.word	0x000048c0


	//   ....[19]....
        /*00cc*/ 	.word	0x00004920


	//----- nvinfo : EIATTR_EXIT_INSTR_OFFSETS
	.align		4
.L_3893:
        /*00d0*/ 	.byte	0x04, 0x1c
        /*00d2*/ 	.short	(.L_3895 - .L_3894)


	//   ....[0]....
.L_3894:
        /*00d4*/ 	.word	0x00004530


	//----- nvinfo : EIATTR_MAX_THREADS
	.align		4
.L_3895:
        /*00d8*/ 	.byte	0x04, 0x05
        /*00da*/ 	.short	(.L_3897 - .L_3896)
.L_3896:
        /*00dc*/ 	.word	0x00000080
        /*00e0*/ 	.word	0x00000001
        /*00e4*/ 	.word	0x00000001


	//----- nvinfo : EIATTR_CRS_STACK_SIZE
	.align		4
.L_3897:
        /*00e8*/ 	.byte	0x04, 0x1e
        /*00ea*/ 	.short	(.L_3899 - .L_3898)
.L_3898:
        /*00ec*/ 	.word	0x00000000


	//----- nvinfo : EIATTR_CBANK_PARAM_SIZE
	.align		4
.L_3899:
        /*00f0*/ 	.byte	0x03, 0x19
        /*00f2*/ 	.short	0x0128


	//----- nvinfo : EIATTR_PARAM_CBANK
	.align		4
        /*00f4*/ 	.byte	0x04, 0x0a
        /*00f6*/ 	.short	(.L_3901 - .L_3900)
	.align		4
.L_3900:
        /*00f8*/ 	.word	index@(.nv.constant0._ZN10layer_norm13ln_bwd_kernelINS_13Kernel_traitsIf6__halffS2_fjLj4096ELj1ELj1ELj4ELj16ENS_18Kernel_traits_baseILj4096EfS2_fS2_fjLj128EEEEELb0ELb0ELb1ELb1EEEvNS_9BwdParamsE)
        /*00fc*/ 	.short	0x0210
        /*00fe*/ 	.short	0x0128


	//----- nvinfo : EIATTR_SW_WAR
	.align		4
.L_3901:
        /*0100*/ 	.byte	0x04, 0x36
        /*0102*/ 	.short	(.L_3903 - .L_3902)
.L_3902:
        /*0104*/ 	.word	0x00000008
.L_3903:


//--------------------- .nv.info._ZN10layer_norm13ln_bwd_kernelINS_13Kernel_traitsIf6__halffS2_fjLj4096ELj1ELj1ELj4ELj16ENS_18Kernel_traits_baseILj4096EfS2_fS2_fjLj128EEEEELb0ELb1ELb0ELb0EEEvNS_9BwdParamsE --------------------------
	.section	.nv.info._ZN10layer_norm13ln_bwd_kernelINS_13Kernel_traitsIf6__halffS2_fjLj4096ELj1ELj1ELj4ELj16ENS_18Kernel_traits_baseILj4096EfS2_fS2_fjLj128EEEEELb0ELb1ELb0ELb0EEEvNS_9BwdParamsE,"",@"SHT_CUDA_INFO"
	.sectionflags	@""
	.align	4


	//----- nvinfo : EIATTR_CUDA_API_VERSION
	.align		4
        /*0000*/ 	.byte	0x04, 0x37
        /*0002*/ 	.short	(.L_3905 - .L_3904)
.L_3904:
        /*0004*/ 	.word	0x00000082


	//----- nvinfo : EIATTR_KPARAM_INFO
	.align		4
.L_3905:
        /*0008*/ 	.byte	0x04, 0x17
        /*000a*/ 	.short	(.L_3907 - .L_3906)
.L_3906:
        /*000c*/ 	.word	0x00000000
        /*0010*/ 	.short	0x0000
        /*0012*/ 	.short	0x0000
        /*0014*/ 	.byte	0x00, 0xf0, 0xa1, 0x04


	//----- nvinfo : EIATTR_SPARSE_MMA_MASK
	.align		4
.L_3907:
        /*0018*/ 	.byte	0x03, 0x50
        /*001a*/ 	.short	0x0000


	//----- nvinfo : EIATTR_MAXREG_COUNT
	.align		4
        /*001c*/ 	.byte	0x03, 0x1b
        /*001e*/ 	.short	0x00ff


	//----- nvinfo : EIATTR_NUM_BARRIERS
	.align		4
        /*0020*/ 	.byte	0x02, 0x4c
        /*0022*/ 	.byte	0x01
	.zero		1


	//----- nvinfo : EIATTR_ANNOTATIONS
	.align		4
        /*0024*/ 	.byte	0x04, 0x55
        /*0026*/ 	.short	(.L_3909 - .L_3908)


	//   ....[0]....
.L_3908:
        /* <DEDUP_REMOVED lines=36> */


	//----- nvinfo : EIATTR_MERCURY_ISA_VERSION
	.align		4
.L_3909:
        /*0250*/ 	.byte	0x03, 0x5f
        /*0252*/ 	.short	0x0101


	//----- nvinfo : EIATTR_COOP_GROUP_MASK_REGIDS
	.align		4
        /*0254*/ 	.byte	0x04, 0x29
        /*0256*/ 	.short	(.L_3911 - .L_3910)


	//   ....[0]....
.L_3910:
        /*0258*/ 	.word	0xffffffff


	//   ....[1]....
        /*025c*/ 	.word	0xffffffff


	//   ....[2]....
        /*0260*/ 	.word	0xffffffff


	//   ....[3]....
        /*0264*/ 	.word	0xffffffff


	//   ....[4]....
        /*0268*/ 	.word	0xffffffff


	//   ....[5]....
        /*026c*/ 	.word	0xffffffff


	//   ....[6]....
        /*0270*/ 	.word	0xffffffff


	//   ....[7]....
        /*0274*/ 	.word	0xffffffff


	//   ....[8]....
        /*0278*/ 	.word	0xffffffff


	//   ....[9]....
        /*027c*/ 	.word	0xffffffff


	//   ....[10]....
        /*0280*/ 	.word	0x050000c3


	//   ....[11]....
        /*0284*/ 	.word	0x050000c3


	//   ....[12]....
        /*0288*/ 	.word	0x050000c3


	//   ....[13]....
        /*028c*/ 	.word	0x050000c3


	//   ....[14]....
        /*0290*/ 	.word	0x050000c3


	//   ....[15]....
        /*0294*/ 	.word	0x050000c3


	//   ....[16]....
        /*0298*/ 	.word	0x050000c3


	//   ....[17]....
        /*029c*/ 	.word	0x050000c3


	//   ....[18]....
        /*02a0*/ 	.word	0x050000c3


	//   ....[19]....
        /*02a4*/ 	.word	0x050000c3


	//----- nvinfo : EIATTR_COOP_GROUP_INSTR_OFFSETS
	.align		4
.L_3911:
        /*02a8*/ 	.byte	0x04, 0x28
        /*02aa*/ 	.short	(.L_3913 - .L_3912)


	//   ....[0]....
.L_3912:
        /*02ac*/ 	.word	0x00002090


	//   ....[1]....
        /*02b0*/ 	.word	0x000020b0


	//   ....[2]....
        /*02b4*/ 	.word	0x000020d0


	//   ....[3]....
        /*02b8*/ 	.word	0x000020f0


	//   ....[4]....
        /*02bc*/ 	.word	0x00002110


	//   ....[5]....
        /*02c0*/ 	.word	0x00002130


	//   ....[6]....
        /*02c4*/ 	.word	0x00002150


	//   ....[7]....
        /*02c8*/ 	.word	0x00002170


	//   ....[8]....
        /*02cc*/ 	.word	0x00002180


	//   ....[9]....
        /*02d0*/ 	.word	0x000021a0


	//   ....[10]....
        /*02d4*/ 	.word	0x000041e0


	//   ....[11]....
        /*02d8*/ 	.word	0x00004250


	//   ....[12]....
        /*02dc*/ 	.word	0x000042c0


	//   ....[13]....
        /*02e0*/ 	.word	0x00004330


	//   ....[14]....
        /*02e4*/ 	.word	0x000043a0


	//   ....[15]....
        /*02e8*/ 	.word	0x00004410


	//   ....[16]....
        /*02ec*/ 	.word	0x00004480


	//   ....[17]....
        /*02f0*/ 	.word	0x000044f0


	//   ....[18]....
        /*02f4*/ 	.word	0x00004560


	//   ....[19]....
        /*02f8*/ 	.word	0x000045b0


	//----- nvinfo : EIATTR_EXIT_INSTR_OFFSETS
	.align		4
.L_3913:
        /*02fc*/ 	.byte	0x04, 0x1c
        /*02fe*/ 	.short	(.L_3915 - .L_3914)


	//   ....[0]....
.L_3914:
        /*0300*/ 	.word	0x000040b0


	//   ....[1]....
        /*0304*/ 	.word	0x00004180


	//----- nvinfo : EIATTR_MAX_THREADS
	.align		4
.L_3915:
        /*0308*/ 	.byte	0x04, 0x05
        /*030a*/ 	.short	(.L_3917 - .L_3916)
.L_3916:
        /*030c*/ 	.word	0x00000080
        /*0310*/ 	.word	0x00000001
        /*0314*/ 	.word	0x00000001


	//----- nvinfo : EIATTR_CRS_STACK_SIZE
	.align		4
.L_3917:
        /*0318*/ 	.byte	0x04, 0x1e
        /*031a*/ 	.short	(.L_3919 - .L_3918)
.L_3918:
        /*031c*/ 	.word	0x00000000


	//----- nvinfo : EIATTR_CBANK_PARAM_SIZE
	.align		4
.L_3919:
        /*0320*/ 	.byte	0x03, 0x19
        /*0322*/ 	.short	0x0128


	//----- nvinfo : EIATTR_PARAM_CBANK
	.align		4
        /*0324*/ 	.byte	0x04, 0x0a
        /*0326*/ 	.short	(.L_3921 - .L_3920)
	.align		4
.L_3920:
        /*0328*/ 	.word	index@(.nv.constant0._ZN10layer_norm13ln_bwd_kernelINS_13Kernel_traitsIf6__halffS2_fjLj4096ELj1ELj1ELj4ELj16ENS_18Kernel_traits_baseILj4096EfS2_fS2_fjLj128EEEEELb0ELb1ELb0ELb0EEEvNS_9BwdParamsE)
        /*032c*/ 	.short	0x0210
        /*032e*/ 	.short	0x0128


	//----- nvinfo : EIATTR_SW_WAR
	.align		4
.L_3921:
        /*0330*/ 	.byte	0x04, 0x36
        /*0332*/ 	.short	(.L_3923 - .L_3922)
.L_3922:
        /*0334*/ 	.word	0x00000008
.L_3923:


//--------------------- .nv.info._ZN10layer_norm13ln_bwd_kernelINS_13Kernel_traitsIf6__halffS2_fjLj4096ELj1ELj1ELj4ELj16ENS_18Kernel_traits_baseILj4096EfS2_fS2_fjLj128EEEEELb0ELb1ELb0ELb1EEEvNS_9BwdParamsE --------------------------
	.section	.nv.info._ZN10layer_norm13ln_bwd_kernelINS_13Kernel_traitsIf6__halffS2_fjLj4096ELj1ELj1ELj4ELj16ENS_18Kernel_traits_baseILj4096EfS2_fS2_fjLj128EEEEELb0ELb1ELb0ELb1EEEvNS_9BwdParamsE,"",@"SHT_CUDA_INFO"
	.sectionflags	@""
	.align	4


	//----- nvinfo : EIATTR_CUDA_API_VERSION
	.align		4
        /*0000*/ 	.byte	0x04, 0x37
        /*0002*/ 	.short	(.L_3925 - .L_3924)
.L_3924:
        /*0004*/ 	.word	0x00000082


	//----- nvinfo : EIATTR_KPARAM_INFO
	.align		4
.L_3925:
        /*0008*/ 	.byte	0x04, 0x17
        /*000a*/ 	.short	(.L_3927 - .L_3926)
.L_3926:
        /*000c*/ 	.word	0x00000000
        /*0010*/ 	.short	0x0000
        /*0012*/ 	.short	0x0000
        /*0014*/ 	.byte	0x00, 0xf0, 0xa1, 0x04


	//----- nvinfo : EIATTR_SPARSE_MMA_MASK
	.align		4
.L_3927:
        /*0018*/ 	.byte	0x03, 0x50
        /*001a*/ 	.short	0x0000


	//----- nvinfo : EIATTR_MAXREG_COUNT
	.align		4
        /*001c*/ 	.byte	0x03, 0x1b
        /*001e*/ 	.short	0x00ff


	//----- nvinfo : EIATTR_NUM_BARRIERS
	.align		4
        /*0020*/ 	.byte	0x02, 0x4c
        /*0022*/ 	.byte	0x01
	.zero		1


	//----- nvinfo : EIATTR_ANNOTATIONS
	.align		4
        /*0024*/ 	.byte	0x04, 0x55
        /*0026*/ 	.short	(.L_3929 - .L_3928)


	//   ....[0]....
.L_3928:
        /* <DEDUP_REMOVED lines=57> */


	//----- nvinfo : EIATTR_MERCURY_ISA_VERSION
	.align		4
.L_3929:
        /*03a0*/ 	.byte	0x03, 0x5f
        /*03a2*/ 	.short	0x0101


	//----- nvinfo : EIATTR_COOP_GROUP_MASK_REGIDS
	.align		4
        /*03a4*/ 	.byte	0x04, 0x29
        /*03a6*/ 	.short	(.L_3931 - .L_3930)


	//   ....[0]....
.L_3930:
        /*03a8*/ 	.word	0xffffffff


	//   ....[1]....
        /*03ac*/ 	.word	0xffffffff


	//   ....[2]....
        /*03b0*/ 	.word	0xffffffff


	//   ....[3]....
        /*03b4*/ 	.word	0xffffffff


	//   ....[4]....
        /*03b8*/ 	.word	0xffffffff


	//   ....[5]....
        /*03bc*/ 	.word	0xffffffff


	//   ....[6]....
        /*03c0*/ 	.word	0xffffffff


	//   ....[7]....
        /*03c4*/ 	.word	0xffffffff


	//   ....[8]....
        /*03c8*/ 	.word	0xffffffff


	//   ....[9]....
        /*03cc*/ 	.word	0xffffffff


	//   ....[10]....
        /*03d0*/ 	.word	0x05000086


	//   ....[11]....
        /*03d4*/ 	.word	0x05000086


	//   ....[12]....
        /*03d8*/ 	.word	0x05000086


	//   ....[13]....
        /*03dc*/ 	.word	0x05000086


	//   ....[14]....
        /*03e0*/ 	.word	0x05000086


	//   ....[15]....
        /*03e4*/ 	.word	0x05000086


	//   ....[16]....
        /*03e8*/ 	.word	0x05000086


	//   ....[17]....
        /*03ec*/ 	.word	0x05000086


	//   ....[18]....
        /*03f0*/ 	.word	0x05000086


	//   ....[19]....
        /*03f4*/ 	.word	0x05000086


	//----- nvinfo : EIATTR_COOP_GROUP_INSTR_OFFSETS
	.align		4
.L_3931:
        /*03f8*/ 	.byte	0x04, 0x28
        /*03fa*/ 	.short	(.L_3933 - .L_3932)


	//   ....[0]....
.L_3932:
        /*03fc*/ 	.word	0x00001f40


	//   ....[1]....
        /*0400*/ 	.word	0x00001f60


	//   ....[2]....
        /*0404*/ 	.word	0x00001f80


	//   ....[3]....
        /*0408*/ 	.word	0x00001fa0


	//   ....[4]....
        /*040c*/ 	.word	0x00001fc0


	//   ....[5]....
        /*0410*/ 	.word	0x00001fe0


	//   ....[6]....
        /*0414*/ 	.word	0x00002000


	//   ....[7]....
        /*0418*/ 	.word	0x00002020


	//   ....[8]....
        /*041c*/ 	.word	0x00002030


	//   ....[9]....
        /*0420*/ 	.word	0x00002050


	//   ....[10]....
        /*0424*/ 	.word	0x00004450


	//   ....[11]....
        /*0428*/ 	.word	0x000044a0


	//   ....[12]....
        /*042c*/ 	.word	0x00004500


	//   ....[13]....
        /*0430*/ 	.word	0x00004550


	//   ....[14]....
        /*0434*/ 	.word	0x000045b0


	//   ....[15]....
        /*0438*/ 	.word	0x00004600


	//   ....[16]....
        /*043c*/ 	.word	0x00004660


	//   ....[17]....
        /*0440*/ 	.word	0x000046b0


	//   ....[18]....
        /*0444*/ 	.word	0x00004710


	//   ....[19]....
        /*0448*/ 	.word	0x00004760


	//----- nvinfo : EIATTR_EXIT_INSTR_OFFSETS
	.align		4
.L_3933:
        /*044c*/ 	.byte	0x04, 0x1c
        /*044e*/ 	.short	(.L_3935 - .L_3934)


	//   ....[0]....
.L_3934:
        /*0450*/ 	.word	0x000043f0


	//----- nvinfo : EIATTR_MAX_THREADS
	.align		4
.L_3935:
        /*0454*/ 	.byte	0x04, 0x05
        /*0456*/ 	.short	(.L_3937 - .L_3936)
.L_3936:
        /*0458*/ 	.word	0x00000080
        /*045c*/ 	.word	0x00000001
        /*0460*/ 	.word	0x00000001


	//----- nvinfo : EIATTR_CRS_STACK_SIZE
	.align		4
.L_3937:
        /*0464*/ 	.byte	0x04, 0x1e
        /*0466*/ 	.short	(.L_3939 - .L_3938)
.L_3938:
        /*0468*/ 	.word	0x00000000


	//----- nvinfo : EIATTR_CBANK_PARAM_SIZE
	.align		4
.L_3939:
        /*046c*/ 	.byte	0x03, 0x19
        /*046e*/ 	.short	0x0128


	//----- nvinfo : EIATTR_PARAM_CBANK
	.align		4
        /*0470*/ 	.byte	0x04, 0x0a
        /*0472*/ 	.short	(.L_3941 - .L_3940)
	.align		4
.L_3940:
        /*0474*/ 	.word	index@(.nv.constant0._ZN10layer_norm13ln_bwd_kernelINS_13Kernel_traitsIf6__halffS2_fjLj4096ELj1ELj1ELj4ELj16ENS_18Kernel_traits_baseILj4096EfS2_fS2_fjLj128EEEEELb0ELb1ELb0ELb1EEEvNS_9BwdParamsE)
        /*0478*/ 	.short	0x0210
        /*047a*/ 	.short	0x0128


	//----- nvinfo : EIATTR_SW_WAR
	.align		4
.L_3941:
        /*047c*/ 	.byte	0x04, 0x36
        /*047e*/ 	.short	(.L_3943 - .L_3942)
.L_3942:
        /*0480*/ 	.word	0x00000008
.L_3943:


//--------------------- .nv.info._ZN10layer_norm13ln_bwd_kernelINS_13Kernel_traitsIf6__halffS2_fjLj4096ELj1ELj1ELj4ELj16ENS_18Kernel_traits_baseILj4096EfS2_fS2_fjLj128EEEEELb0ELb1ELb1ELb0EEEvNS_9BwdParamsE --------------------------
	.section	.nv.info._ZN10layer_norm13ln_bwd_kernelINS_13Kernel_traitsIf6__halffS2_fjLj4096ELj1ELj1ELj4ELj16ENS_18Kernel_traits_baseILj4096EfS2_fS2_fjLj128EEEEELb0ELb1ELb1ELb0EEEvNS_9BwdParamsE,"",@"SHT_CUDA_INFO"
	.sectionflags	@""
	.align	4


	//----- nvinfo : EIATTR_CUDA_API_VERSION
	.align		4
        /*0000*/ 	.byte	0x04, 0x37
        /*0002*/ 	.short	(.L_3945 - .L_3944)
.L_3944:
        /*0004*/ 	.word	0x00000082


	//----- nvinfo : EIATTR_KPARAM_INFO
	.align		4
.L_3945:
        /*0008*/ 	.byte	0x04, 0x17
        /*000a*/ 	.short	(.L_3947 - .L_3946)
.L_3946:
        /*000c*/ 	.word	0x00000000
        /*0010*/ 	.short	0x0000
        /*0012*/ 	.short	0x0000
        /*0014*/ 	.byte	0x00, 0xf0, 0xa1, 0x04


	//----- nvinfo : EIATTR_SPARSE_MMA_MASK
	.align		4
.L_3947:
        /*0018*/ 	.byte	0x03, 0x50
        /*001a*/ 	.short	0x0000


	//----- nvinfo : EIATTR_MAXREG_COUNT
	.align		4
        /*001c*/ 	.byte	0x03, 0x1b
        /*001e*/ 	.short	0x00ff


	//----- nvinfo : EIATTR_NUM_BARRIERS
	.align		4
        /*0020*/ 	.byte	0x02, 0x4c
        /*0022*/ 	.byte	0x01
	.zero		1


	//----- nvinfo : EIATTR_ANNOTATIONS
	.align		4
        /*0024*/ 	.byte	0x04, 0x55
        /*0026*/ 	.short	(.L_3949 - .L_3948)


	//   ....[0]....
.L_3948:
        /* <DEDUP_REMOVED lines=49> */


	//----- nvinfo : EIATTR_MERCURY_ISA_VERSION
	.align		4
.L_3949:
        /*0320*/ 	.byte	0x03, 0x5f
        /*0322*/ 	.short	0x0101


	//----- nvinfo : EIATTR_COOP_GROUP_MASK_REGIDS
	.align		4
        /*0324*/ 	.byte	0x04, 0x29
        /*0326*/ 	.short	(.L_3951 - .L_3950)


	//   ....[0]....
.L_3950:
        /*0328*/ 	.word	0xffffffff


	//   ....[1]....
        /*032c*/ 	.word	0xffffffff


	//   ....[2]....
        /*0330*/ 	.word	0xffffffff


	//   ....[3]....
        /*0334*/ 	.word	0xffffffff


	//   ....[4]....
        /*0338*/ 	.word	0xffffffff


	//   ....[5]....
        /*033c*/ 	.word	0xffffffff


	//   ....[6]....
        /*0340*/ 	.word	0xffffffff


	//   ....[7]....
        /*0344*/ 	.word	0xffffffff


	//   ....[8]....
        /*0348*/ 	.word	0xffffffff


	//   ....[9]....
        /*034c*/ 	.word	0xffffffff


	//   ....[10]....
        /*0350*/ 	.word	0x050000c2


	//   ....[11]....
        /*0354*/ 	.word	0x050000c2


	//   ....[12]....
        /*0358*/ 	.word	0x050000c2


	//   ....[13]....
        /*035c*/ 	.word	0x050000c2


	//   ....[14]....
        /*0360*/ 	.word	0x050000c2


	//   ....[15]....
        /*0364*/ 	.word	0x050000c2


	//   ....[16]....
        /*0368*/ 	.word	0x050000c2


	//   ....[17]....
        /*036c*/ 	.word	0x050000c2


	//   ....[18]....
        /*0370*/ 	.word	0x050000c2


	//   ....[19]....
        /*0374*/ 	.word	0x050000c2


	//----- nvinfo : EIATTR_COOP_GROUP_INSTR_OFFSETS
	.align		4
.L_3951:
        /*0378*/ 	.byte	0x04, 0x28
        /*037a*/ 	.short	(.L_3953 - .L_3952)


	//   ....[0]....
.L_3952:
        /*037c*/ 	.word	0x000024e0


	//   ....[1]....
        /*0380*/ 	.word	0x00002500


	//   ....[2]....
        /*0384*/ 	.word	0x00002520


	//   ....[3]....
        /*0388*/ 	.word	0x00002540


	//   ....[4]....
        /*038c*/ 	.word	0x00002560


	//   ....[5]....
        /*0390*/ 	.word	0x00002580


	//   ....[6]....
        /*0394*/ 	.word	0x000025a0


	//   ....[7]....
        /*0398*/ 	.word	0x000025c0


	//   ....[8]....
        /*039c*/ 	.word	0x000025d0


	//   ....[9]....
        /*03a0*/ 	.word	0x000025f0


	//   ....[10]....
        /*03a4*/ 	.word	0x00006200


	//   ....[11]....
        /*03a8*/ 	.word	0x00006270


	//   ....[12]....
        /*03ac*/ 	.word	0x000062e0


	//   ....[13]....
        /*03b0*/ 	.word	0x00006350


	//   ....[14]....
        /*03b4*/ 	.word	0x000063c0


	//   ....[15]....
        /*03b8*/ 	.word	0x00006430


	//   ....[16]....
        /*03bc*/ 	.word	0x000064a0


	//   ....[17]....
        /*03c0*/ 	.word	0x00006510


	//   ....[18]....
        /*03c4*/ 	.word	0x00006580


	//   ....[19]....
        /*03c8*/ 	.word	0x000065d0


	//----- nvinfo : EIATTR_EXIT_INSTR_OFFSETS
	.align		4
.L_3953:
        /*03cc*/ 	.byte	0x04, 0x1c
        /*03ce*/ 	.short	(.L_3955 - .L_3954)


	//   ....[0]....
.L_3954:
        /*03d0*/ 	.word	0x000060d0


	//   ....[1]....
        /*03d4*/ 	.word	0x000061a0


	//----- nvinfo : EIATTR_MAX_THREADS
	.align		4
.L_3955:
        /*03d8*/ 	.byte	0x04, 0x05
        /*03da*/ 	.short	(.L_3957 - .L_3956)
.L_3956:
        /*03dc*/ 	.word	0x00000080
        /*03e0*/ 	.word	0x00000001
        /*03e4*/ 	.word	0x00000001


	//----- nvinfo : EIATTR_CRS_STACK_SIZE
	.align		4
.L_3957:
        /*03e8*/ 	.byte	0x04, 0x1e
        /*03ea*/ 	.short	(.L_3959 - .L_3958)
.L_3958:
        /*03ec*/ 	.word	0x00000000


	//----- nvinfo : EIATTR_CBANK_PARAM_SIZE
	.align		4
.L_3959:
        /*03f0*/ 	.byte	0x03, 0x19
        /*03f2*/ 	.short	0x0128


	//----- nvinfo : EIATTR_PARAM_CBANK
	.align		4
        /*03f4*/ 	.byte	0x04, 0x0a
        /*03f6*/ 	.short	(.L_3961 - .L_3960)
	.align		4
.L_3960:
        /*03f8*/ 	.word	index@(.nv.constant0._ZN10layer_norm13ln_bwd_kernelINS_13Kernel_traitsIf6__halffS2_fjLj4096ELj1ELj1ELj4ELj16ENS_18Kernel_traits_baseILj4096EfS2_fS2_fjLj128EEEEELb0ELb1ELb1ELb0EEEvNS_9BwdParamsE)
        /*03fc*/ 	.short	0x0210
        /*03fe*/ 	.short	0x0128


	//----- nvinfo : EIATTR_SW_WAR
	.align		4
.L_3961:
        /*0400*/ 	.byte	0x04, 0x36
        /*0402*/ 	.short	(.L_3963 - .L_3962)
.L_3962:
        /*0404*/ 	.word	0x00000008
.L_3963:


//--------------------- .nv.info._ZN10layer_norm13ln_bwd_kernelINS_13Kernel_traitsIf6__halffS2_fjLj4096ELj1ELj1ELj4ELj16ENS_18Kernel_traits_baseILj4096EfS2_fS2_fjLj128EEEEELb0ELb1ELb1ELb1EEEvNS_9BwdParamsE --------------------------
	.section	.nv.info._ZN10layer_norm13ln_bwd_kernelINS_13Kernel_traitsIf6__halffS2_fjLj4096ELj1ELj1ELj4ELj16ENS_18Kernel_traits_baseILj4096EfS2_fS2_fjLj128EEEEELb0ELb1ELb1ELb1EEEvNS_9BwdParamsE,"",@"SHT_CUDA_INFO"
	.sectionflags	@""
	.align	4


	//----- nvinfo : EIATTR_CUDA_API_VERSION
	.align		4
        /*0000*/ 	.byte	0x04, 0x37
        /*0002*/ 	.short	(.L_3965 - .L_3964)
.L_3964:
        /*0004*/ 	.word	0x00000082


	//----- nvinfo : EIATTR_KPARAM_INFO
	.align		4
.L_3965:
        /*0008*/ 	.byte	0x04, 0x17
        /*000a*/ 	.short	(.L_3967 - .L_3966)
.L_3966:
        /*000c*/ 	.word	0x00000000
        /*0010*/ 	.short	0x0000
        /*0012*/ 	.short	0x0000
        /*0014*/ 	.byte	0x00, 0xf0, 0xa1, 0x04


	//----- nvinfo : EIATTR_SPARSE_MMA_MASK
	.align		4
.L_3967:
        /*0018*/ 	.byte	0x03, 0x50
        /*001a*/ 	.short	0x0000


	//----- nvinfo : EIATTR_MAXREG_COUNT
	.align		4
        /*001c*/ 	.byte	0x03, 0x1b
        /*001e*/ 	.short	0x00ff


	//----- nvinfo : EIATTR_NUM_BARRIERS
	.align		4
        /*0020*/ 	.byte	0x02, 0x4c
        /*0022*/ 	.byte	0x01
	.zero		1


	//----- nvinfo : EIATTR_ANNOTATIONS
	.align		4
        /*0024*/ 	.byte	0x04, 0x55
        /*0026*/ 	.short	(.L_3969 - .L_3968)


	//   ....[0]....
.L_3968:
        /* <DEDUP_REMOVED lines=64> */


	//----- nvinfo : EIATTR_MERCURY_ISA_VERSION
	.align		4
.L_3969:
        /*0410*/ 	.byte	0x03, 0x5f
        /*0412*/ 	.short	0x0101


	//----- nvinfo : EIATTR_COOP_GROUP_MASK_REGIDS
	.align		4
        /*0414*/ 	.byte	0x04, 0x29
        /*0416*/ 	.short	(.L_3971 - .L_3970)


	//   ....[0]....
.L_3970:
        /*0418*/ 	.word	0xffffffff


	//   ....[1]....
        /*041c*/ 	.word	0xffffffff


	//   ....[2]....
        /*0420*/ 	.word	0xffffffff


	//   ....[3]....
        /*0424*/ 	.word	0xffffffff


	//   ....[4]....
        /*0428*/ 	.word	0xffffffff


	//   ....[5]....
        /*042c*/ 	.word	0xffffffff


	//   ....[6]....
        /*0430*/ 	.word	0xffffffff


	//   ....[7]....
        /*0434*/ 	.word	0xffffffff


	//   ....[8]....
        /*0438*/ 	.word	0xffffffff


	//   ....[9]....
        /*043c*/ 	.word	0xffffffff


	//   ....[10]....
        /*0440*/ 	.word	0x0500000e


	//   ....[11]....
        /*0444*/ 	.word	0x0500000e


	//   ....[12]....
        /*0448*/ 	.word	0x0500000e


	//   ....[13]....
        /*044c*/ 	.word	0x0500000e


	//   ....[14]....
        /*0450*/ 	.word	0x0500000e


	//   ....[15]....
        /*0454*/ 	.word	0x0500000e


	//   ....[16]....
        /*0458*/ 	.word	0x0500000e


	//   ....[17]....
        /*045c*/ 	.word	0x0500000e


	//   ....[18]....
        /*0460*/ 	.word	0x0500000e


	//   ....[19]....
        /*0464*/ 	.word	0x0500000e


	//----- nvinfo : EIATTR_COOP_GROUP_INSTR_OFFSETS
	.align		4
.L_3971:
        /*0468*/ 	.byte	0x04, 0x28
        /*046a*/ 	.short	(.L_3973 - .L_3972)


	//   ....[0]....
.L_3972:
        /*046c*/ 	.word	0x00002510


	//   ....[1]....
        /*0470*/ 	.word	0x00002530


	//   ....[2]....
        /*0474*/ 	.word	0x00002550


	//   ....[3]....
        /*0478*/ 	.word	0x00002570


	//   ....[4]....
        /*047c*/ 	.word	0x00002590


	//   ....[5]....
        /*0480*/ 	.word	0x000025b0


	//   ....[6]....
        /*0484*/ 	.word	0x000025d0


	//   ....[7]....
        /*0488*/ 	.word	0x000025f0


	//   ....[8]....
        /*048c*/ 	.word	0x00002600


	//   ....[9]....
        /*0490*/ 	.word	0x00002620


	//   ....[10]....
        /*0494*/ 	.word	0x00005e70


	//   ....[11]....
        /*0498*/ 	.word	0x00005ee0


	//   ....[12]....
        /*049c*/ 	.word	0x00005f60


	//   ....[13]....
        /*04a0*/ 	.word	0x00005fd0


	//   ....[14]....
        /*04a4*/ 	.word	0x00006050


	//   ....[15]....
        /*04a8*/ 	.word	0x000060c0


	//   ....[16]....
        /*04ac*/ 	.word	0x00006140


	//   ....[17]....
        /*04b0*/ 	.word	0x000061b0


	//   ....[18]....
        /*04b4*/ 	.word	0x00006230


	//   ....[19]....
        /*04b8*/ 	.word	0x00006280


	//----- nvinfo : EIATTR_EXIT_INSTR_OFFSETS
	.align		4
.L_3973:
        /*04bc*/ 	.byte	0x04, 0x1c
        /*04be*/ 	.short	(.L_3975 - .L_3974)


	//   ....[0]....
.L_3974:
        /*04c0*/ 	.word	0x00005e20


	//----- nvinfo : EIATTR_MAX_THREADS
	.align		4
.L_3975:
        /*04c4*/ 	.byte	0x04, 0x05
        /*04c6*/ 	.short	(.L_3977 - .L_3976)
.L_3976:
        /*04c8*/ 	.word	0x00000080
        /*04cc*/ 	.word	0x00000001
        /*04d0*/ 	.word	0x00000001


	//----- nvinfo : EIATTR_CRS_STACK_SIZE
	.align		4
.L_3977:
        /*04d4*/ 	.byte	0x04, 0x1e
        /*04d6*/ 	.short	(.L_3979 - .L_3978)
.L_3978:
        /*04d8*/ 	.word	0x00000000


	//----- nvinfo : EIATTR_CBANK_PARAM_SIZE
	.align		4
.L_3979:
        /*04dc*/ 	.byte	0x03, 0x19
        /*04de*/ 	.short	0x0128


	//----- nvinfo : EIATTR_PARAM_CBANK
	.align		4
        /*04e0*/ 	.byte	0x04, 0x0a
        /*04e2*/ 	.short	(.L_3981 - .L_3980)
	.align		4
.L_3980:
        /*04e4*/ 	.word	index@(.nv.constant0._ZN10layer_norm13ln_bwd_kernelINS_13Kernel_traitsIf6__halffS2_fjLj4096ELj1ELj1ELj4ELj16ENS_18Kernel_traits_baseILj4096EfS2_fS2_fjLj128EEEEELb0ELb1ELb1ELb1EEEvNS_9BwdParamsE)
        /*04e8*/ 	.short	0x0210
        /*04ea*/ 	.short	0x0128


	//----- nvinfo : EIATTR_SW_WAR
	.align		4
.L_3981:
        /*04ec*/ 	.byte	0x04, 0x36
        /*04ee*/ 	.short	(.L_3983 - .L_3982)
.L_3982:
        /*04f0*/ 	.word	0x00000008
.L_3983:


//--------------------- .nv.info._ZN10layer_norm13ln_bwd_kernelINS_13Kernel_traitsIf6__halffS2_fjLj4096ELj1ELj1ELj4ELj16ENS_18Kernel_traits_baseILj4096EfS2_fS2_fjLj128EEEEELb1ELb0ELb0ELb0EEEvNS_9BwdParamsE --------------------------
	.section	.nv.info._ZN10layer_norm13ln_bwd_kernelINS_13Kernel_traitsIf6__halffS2_fjLj4096ELj1ELj1ELj4ELj16ENS_18Kernel_traits_baseILj4096EfS2_fS2_fjLj128EEEEELb1ELb0ELb0ELb0EEEvNS_9BwdParamsE,"",@"SHT_CUDA_INFO"
	.sectionflags	@""
	.align	4


	//----- nvinfo : EIATTR_CUDA_API_VERSION
	.align		4
        /*0000*/ 	.byte	0x04, 0x37
        /*0002*/ 	.short	(.L_3985 - .L_3984)
.L_3984:
        /*0004*/ 	.word	0x00000082


	//----- nvinfo : EIATTR_KPARAM_INFO
	.align		4
.L_3985:
        /*0008*/ 	.byte	0x04, 0x17
        /*000a*/ 	.short	(.L_3987 - .L_3986)
.L_3986:
        /*000c*/ 	.word	0x00000000
        /*0010*/ 	.short	0x0000
        /*0012*/ 	.short	0x0000
        /*0014*/ 	.byte	0x00, 0xf0, 0xa1, 0x04


	//----- nvinfo : EIATTR_SPARSE_MMA_MASK
	.align		4
.L_3987:
        /*0018*/ 	.byte	0x03, 0x50
        /*001a*/ 	.short	0x0000


	//----- nvinfo : EIATTR_MAXREG_COUNT
	.align		4
        /*001c*/ 	.byte	0x03, 0x1b
        /*001e*/ 	.short	0x00ff


	//----- nvinfo : EIATTR_NUM_BARRIERS
	.align		4
        /*0020*/ 	.byte	0x02, 0x4c
        /*0022*/ 	.byte	0x01
	.zero		1


	//----- nvinfo : EIATTR_MERCURY_ISA_VERSION
	.align		4
        /*0024*/ 	.byte	0x03, 0x5f
        /*0026*/ 	.short	0x0101


	//----- nvinfo : EIATTR_COOP_GROUP_MASK_REGIDS
	.align		4
        /*0028*/ 	.byte	0x04, 0x29
        /*002a*/ 	.short	(.L_3989 - .L_3988)


	//   ....[0]....
.L_3988:
        /*002c*/ 	.word	0xffffffff


	//   ....[1]....
        /*0030*/ 	.word	0xffffffff


	//   ....[2]....
        /*0034*/ 	.word	0xffffffff


	//   ....[3]....
        /*0038*/ 	.word	0xffffffff


	//   ....[4]....
        /*003c*/ 	.word	0xffffffff


	//   ....[5]....
        /*0040*/ 	.word	0xffffffff


	//   ....[6]....
        /*0044*/ 	.word	0xffffffff


	//   ....[7]....
        /*0048*/ 	.word	0xffffffff


	//   ....[8]....
        /*004c*/ 	.word	0xffffffff


	//   ....[9]....
        /*0050*/ 	.word	0xffffffff


	//   ....[10]....
        /*0054*/ 	.word	0x050000af


	//   ....[11]....
        /*0058*/ 	.word	0x050000af


	//   ....[12]....
        /*005c*/ 	.word	0x050000af


	//   ....[13]....
        /*0060*/ 	.word	0x050000af


	//   ....[14]....
        /*0064*/ 	.word	0x050000af


	//   ....[15]....
        /*0068*/ 	.word	0x050000af


	//   ....[16]....
        /*006c*/ 	.word	0x050000af


	//   ....[17]....
        /*0070*/ 	.word	0x050000af


	//   ....[18]....
        /*0074*/ 	.word	0x050000af


	//   ....[19]....
        /*0078*/ 	.word	0x050000af


	//----- nvinfo : EIATTR_COOP_GROUP_INSTR_OFFSETS
	.align		4
.L_3989:
        /*007c*/ 	.byte	0x04, 0x28
        /*007e*/ 	.short	(.L_3991 - .L_3990)


	//   ....[0]....
.L_3990:
        /*0080*/ 	.word	0x00001c60


	//   ....[1]....
        /*0084*/ 	.word	0x00001c70


	//   ....[2]....
        /*0088*/ 	.word	0x00001ca0


	//   ....[3]....
        /*008c*/ 	.word	0x00001cb0


	//   ....[4]....
        /*0090*/ 	.word	0x00001ce0


	//   ....[5]....
        /*0094*/ 	.word	0x00001cf0


	//   ....[6]....
        /*0098*/ 	.word	0x00001d20


	//   ....[7]....
        /*009c*/ 	.word	0x00001d30


	//   ....[8]....
        /*00a0*/ 	.word	0x00001d60


	//   ....[9]....
        /*00a4*/ 	.word	0x00001d70


	//   ....[10]....
        /*00a8*/ 	.word	0x000039f0


	//   ....[11]....
        /*00ac*/ 	.word	0x00003a40


	//   ....[12]....
        /*00b0*/ 	.word	0x00003ab0


	//   ....[13]....
        /*00b4*/ 	.word	0x00003b10


	//   ....[14]....
        /*00b8*/ 	.word	0x00003b80


	//   ....[15]....
        /*00bc*/ 	.word	0x00003be0


	//   ....[16]....
        /*00c0*/ 	.word	0x00003c50


	//   ....[17]....
        /*00c4*/ 	.word	0x00003cb0


	//   ....[18]....
        /*00c8*/ 	.word	0x00003d20


	//   ....[19]....
        /*00cc*/ 	.word	0x00003d80


	//----- nvinfo : EIATTR_EXIT_INSTR_OFFSETS
	.align		4
.L_3991:
        /*00d0*/ 	.byte	0x04, 0x1c
        /*00d2*/ 	.short	(.L_3993 - .L_3992)


	//   ....[0]....
.L_3992:
        /*00d4*/ 	.word	0x00003900


	//   ....[1]....
        /*00d8*/ 	.word	0x00003990


	//----- nvinfo : EIATTR_MAX_THREADS
	.align		4
.L_3993:
        /*00dc*/ 	.byte	0x04, 0x05
        /*00de*/ 	.short	(.L_3995 - .L_3994)
.L_3994:
        /*00e0*/ 	.word	0x00000080
        /*00e4*/ 	.word	0x00000001
        /*00e8*/ 	.word	0x00000001


	//----- nvinfo : EIATTR_CRS_STACK_SIZE
	.align		4
.L_3995:
        /*00ec*/ 	.byte	0x04, 0x1e
        /*00ee*/ 	.short	(.L_3997 - .L_3996)
.L_3996:
        /*00f0*/ 	.word	0x00000000


	//----- nvinfo : EIATTR_CBANK_PARAM_SIZE
	.align		4
.L_3997:
        /*00f4*/ 	.byte	0x03, 0x19
        /*00f6*/ 	.short	0x0128


	//----- nvinfo : EIATTR_PARAM_CBANK
	.align		4
        /*00f8*/ 	.byte	0x04, 0x0a
        /*00fa*/ 	.short	(.L_3999 - .L_3998)
	.align		4
.L_3998:
        /*00fc*/ 	.word	index@(.nv.constant0._ZN10layer_norm13ln_bwd_kernelINS_13Kernel_traitsIf6__halffS2_fjLj4096ELj1ELj1ELj4ELj16ENS_18Kernel_traits_baseILj4096EfS2_fS2_fjLj128EEEEELb1ELb0ELb0ELb0EEEvNS_9BwdParamsE)
        /*0100*/ 	.short	0x0210
        /*0102*/ 	.short	0x0128


	//----- nvinfo : EIATTR_SW_WAR
	.align		4
.L_3999:
        /*0104*/ 	.byte	0x04, 0x36
        /*0106*/ 	.short	(.L_4001 - .L_4000)
.L_4000:
        /*0108*/ 	.word	0x00000008
.L_4001:


//--------------------- .nv.info._ZN10layer_norm13ln_bwd_kernelINS_13Kernel_traitsIf6__halffS2_fjLj4096ELj1ELj1ELj4ELj16ENS_18Kernel_traits_baseILj4096EfS2_fS2_fjLj128EEEEELb1ELb0ELb0ELb1EEEvNS_9BwdParamsE --------------------------
	.section	.nv.info._ZN10layer_norm13ln_bwd_kernelINS_13Kernel_traitsIf6__halffS2_fjLj4096ELj1ELj1ELj4ELj16ENS_18Kernel_traits_baseILj4096EfS2_fS2_fjLj128EEEEELb1ELb0ELb0ELb1EEEvNS_9BwdParamsE,"",@"SHT_CUDA_INFO"
	.sectionflags	@""
	.align	4


	//----- nvinfo : EIATTR_CUDA_API_VERSION
	.align		4
        /*0000*/ 	.byte	0x04, 0x37
        /*0002*/ 	.short	(.L_4003 - .L_4002)
.L_4002:
        /*0004*/ 	.word	0x00000082


	//----- nvinfo : EIATTR_KPARAM_INFO
	.align		4
.L_4003:
        /*0008*/ 	.byte	0x04, 0x17
        /*000a*/ 	.short	(.L_4005 - .L_4004)
.L_4004:
        /*000c*/ 	.word	0x00000000
        /*0010*/ 	.short	0x0000
        /*0012*/ 	.short	0x0000
        /*0014*/ 	.byte	0x00, 0xf0, 0xa1, 0x04


	//----- nvinfo : EIATTR_SPARSE_MMA_MASK
	.align		4
.L_4005:
        /*0018*/ 	.byte	0x03, 0x50
        /*001a*/ 	.short	0x0000


	//----- nvinfo : EIATTR_MAXREG_COUNT
	.align		4
        /*001c*/ 	.byte	0x03, 0x1b
        /*001e*/ 	.short	0x00ff


	//----- nvinfo : EIATTR_NUM_BARRIERS
	.align		4
        /*0020*/ 	.byte	0x02, 0x4c
        /*0022*/ 	.byte	0x01
	.zero		1


	//----- nvinfo : EIATTR_MERCURY_ISA_VERSION
	.align		4
        /*0024*/ 	.byte	0x03, 0x5f
        /*0026*/ 	.short	0x0101


	//----- nvinfo : EIATTR_COOP_GROUP_MASK_REGIDS
	.align		4
        /*0028*/ 	.byte	0x04, 0x29
        /*002a*/ 	.short	(.L_4007 - .L_4006)


	//   ....[0]....
.L_4006:
        /*002c*/ 	.word	0xffffffff


	//   ....[1]....
        /*0030*/ 	.word	0xffffffff


	//   ....[2]....
        /*0034*/ 	.word	0xffffffff


	//   ....[3]....
        /*0038*/ 	.word	0xffffffff


	//   ....[4]....
        /*003c*/ 	.word	0xffffffff


	//   ....[5]....
        /*0040*/ 	.word	0xffffffff


	//   ....[6]....
        /*0044*/ 	.word	0xffffffff


	//   ....[7]....
        /*0048*/ 	.word	0xffffffff


	//   ....[8]....
        /*004c*/ 	.word	0xffffffff


	//   ....[9]....
        /*0050*/ 	.word	0xffffffff


	//   ....[10]....
        /*0054*/ 	.word	0x05000096


	//   ....[11]....
        /*0058*/ 	.word	0x05000096


	//   ....[12]....
        /*005c*/ 	.word	0x05000096


	//   ....[13]....
        /*0060*/ 	.word	0x05000096


	//   ....[14]....
        /*0064*/ 	.word	0x05000096


	//   ....[15]....
        /*0068*/ 	.word	0x05000096


	//   ....[16]....
        /*006c*/ 	.word	0x05000096


	//   ....[17]....
        /*0070*/ 	.word	0x05000096


	//   ....[18]....
        /*0074*/ 	.word	0x05000096


	//   ....[19]....
        /*0078*/ 	.word	0x05000096


	//----- nvinfo : EIATTR_COOP_GROUP_INSTR_OFFSETS
	.align		4
.L_4007:
        /*007c*/ 	.byte	0x04, 0x28
        /*007e*/ 	.short	(.L_4009 - .L_4008)


	//   ....[0]....
.L_4008:
        /*0080*/ 	.word	0x00001ad0


	//   ....[1]....
        /*0084*/ 	.word	0x00001ae0


	//   ....[2]....
        /*0088*/ 	.word	0x00001b10


	//   ....[3]....
        /*008c*/ 	.word	0x00001b20


	//   ....[4]....
        /*0090*/ 	.word	0x00001b50


	//   ....[5]....
        /*0094*/ 	.word	0x00001b60


	//   ....[6]....
        /*0098*/ 	.word	0x00001b90


	//   ....[7]....
        /*009c*/ 	.word	0x00001ba0


	//   ....[8]....
        /*00a0*/ 	.word	0x00001bd0


	//   ....[9]....
        /*00a4*/ 	.word	0x00001be0


	//   ....[10]....
        /*00a8*/ 	.word	0x00003990


	//   ....[11]....
        /*00ac*/ 	.word	0x000039e0


	//   ....[12]....
        /*00b0*/ 	.word	0x00003a50


	//   ....[13]....
        /*00b4*/ 	.word	0x00003ab0


	//   ....[14]....
        /*00b8*/ 	.word	0x00003b20


	//   ....[15]....
        /*00bc*/ 	.word	0x00003b80


	//   ....[16]....
        /*00c0*/ 	.word	0x00003bf0


	//   ....[17]....
        /*00c4*/ 	.word	0x00003c50


	//   ....[18]....
        /*00c8*/ 	.word	0x00003cc0


	//   ....[19]....
        /*00cc*/ 	.word	0x00003d20


	//----- nvinfo : EIATTR_EXIT_INSTR_OFFSETS
	.align		4
.L_4009:
        /*00d0*/ 	.byte	0x04, 0x1c
        /*00d2*/ 	.short	(.L_4011 - .L_4010)


	//   ....[0]....
.L_4010:
        /*00d4*/ 	.word	0x00003930


	//----- nvinfo : EIATTR_MAX_THREADS
	.align		4
.L_4011:
        /*00d8*/ 	.byte	0x04, 0x05
        /*00da*/ 	.short	(.L_4013 - .L_4012)
.L_4012:
        /*00dc*/ 	.word	0x00000080
        /*00e0*/ 	.word	0x00000001
        /*00e4*/ 	.word	0x00000001


	//----- nvinfo : EIATTR_CRS_STACK_SIZE
	.align		4
.L_4013:
        /*00e8*/ 	.byte	0x04, 0x1e
        /*00ea*/ 	.short	(.L_4015 - .L_4014)
.L_4014:
        /*00ec*/ 	.word	0x00000000


	//----- nvinfo : EIATTR_CBANK_PARAM_SIZE
	.align		4
.L_4015:
        /*00f0*/ 	.byte	0x03, 0x19
        /*00f2*/ 	.short	0x0128


	//----- nvinfo : EIATTR_PARAM_CBANK
	.align		4
        /*00f4*/ 	.byte	0x04, 0x0a
        /*00f6*/ 	.short	(.L_4017 - .L_4016)
	.align		4
.L_4016:
        /*00f8*/ 	.word	index@(.nv.constant0._ZN10layer_norm13ln_bwd_kernelINS_13Kernel_traitsIf6__halffS2_fjLj4096ELj1ELj1ELj4ELj16ENS_18Kernel_traits_baseILj4096EfS2_fS2_fjLj128EEEEELb1ELb0ELb0ELb1EEEvNS_9BwdParamsE)
        /*00fc*/ 	.short	0x0210
        /*00fe*/ 	.short	0x0128


	//----- nvinfo : EIATTR_SW_WAR
	.align		4
.L_4017:
        /*0100*/ 	.byte	0x04, 0x36
        /*0102*/ 	.short	(.L_4019 - .L_4018)
.L_4018:
        /*0104*/ 	.word	0x00000008
.L_4019:


//--------------------- .nv.info._ZN10layer_norm22ln_bwd_finalize_kernelINS_22Kernel_traits_finalizeILj4096Ef6__halffS2_fjLb0ELj1024ELj4ENS_18Kernel_traits_baseILj4096EfS2_fS2_fjLj1024EEEEELb0ELb0EEEvNS_9BwdParamsE --------------------------
	.section	.nv.info._ZN10layer_norm22ln_bwd_finalize_kernelINS_22Kernel_traits_finalizeILj4096Ef6__halffS2_fjLb0ELj1024ELj4ENS_18Kernel_traits_baseILj4096EfS2_fS2_fjLj1024EEEEELb0ELb0EEEvNS_9BwdParamsE,"",@"SHT_CUDA_INFO"
	.sectionflags	@""
	.align	4


	//----- nvinfo : EIATTR_CUDA_API_VERSION
	.align		4
        /*0000*/ 	.byte	0x04, 0x37
        /*0002*/ 	.short	(.L_4021 - .L_4020)
.L_4020:
        /*0004*/ 	.word	0x00000082


	//----- nvinfo : EIATTR_KPARAM_INFO
	.align		4
.L_4021:
        /*0008*/ 	.byte	0x04, 0x17
        /*000a*/ 	.short	(.L_4023 - .L_4022)
.L_4022:
        /*000c*/ 	.word	0x00000000
        /*0010*/ 	.short	0x0000
        /*0012*/ 	.short	0x0000
        /*0014*/ 	.byte	0x00, 0xf0, 0xa1, 0x04


	//----- nvinfo : EIATTR_SPARSE_MMA_MASK
	.align		4
.L_4023:
        /*0018*/ 	.byte	0x03, 0x50
        /*001a*/ 	.short	0x0000


	//----- nvinfo : EIATTR_MAXREG_COUNT
	.align		4
        /*001c*/ 	.byte	0x03, 0x1b
        /*001e*/ 	.short	0x0040


	//----- nvinfo : EIATTR_NUM_BARRIERS
	.align		4
        /*0020*/ 	.byte	0x02, 0x4c
        /*0022*/ 	.byte	0x01
	.zero		1


	//----- nvinfo : EIATTR_MERCURY_ISA_VERSION
	.align		4
        /*0024*/ 	.byte	0x03, 0x5f
        /*0026*/ 	.short	0x0101


	//----- nvinfo : EIATTR_COOP_GROUP_MASK_REGIDS
	.align		4
        /*0028*/ 	.byte	0x04, 0x29
        /*002a*/ 	.short	(.L_4025 - .L_4024)


	//   ....[0]....
.L_4024:
        /*002c*/ 	.word	0xffffffff


	//   ....[1]....
        /*0030*/ 	.word	0xffffffff


	//   ....[2]....
        /*0034*/ 	.word	0xffffffff


	//   ....[3]....
        /*0038*/ 	.word	0xffffffff


	//   ....[4]....
        /*003c*/ 	.word	0xffffffff


	//   ....[5]....
        /*0040*/ 	.word	0xffffffff


	//   ....[6]....
        /*0044*/ 	.word	0xffffffff


	//   ....[7]....
        /*0048*/ 	.word	0xffffffff


	//   ....[8]....
        /*004c*/ 	.word	0xffffffff


	//   ....[9]....
        /*0050*/ 	.word	0xffffffff


	//   ....[10]....
        /*0054*/ 	.word	0x05000013


	//   ....[11]....
        /*0058*/ 	.word	0x05000013


	//   ....[12]....
        /*005c*/ 	.word	0x05000013


	//   ....[13]....
        /*0060*/ 	.word	0x05000013


	//   ....[14]....
        /*0064*/ 	.word	0x05000013


	//   ....[15]....
        /*0068*/ 	.word	0x05000013


	//   ....[16]....
        /*006c*/ 	.word	0x05000013


	//   ....[17]....
        /*0070*/ 	.word	0x05000013


	//   ....[18]....
        /*0074*/ 	.word	0x05000013


	//   ....[19]....
        /*0078*/ 	.word	0x05000013


	//----- nvinfo : EIATTR_COOP_GROUP_INSTR_OFFSETS
	.align		4
.L_4025:
        /*007c*/ 	.byte	0x04, 0x28
        /*007e*/ 	.short	(.L_4027 - .L_4026)


	//   ....[0]....
.L_4026:
        /*0080*/ 	.word	0x000008e0


	//   ....[1]....
        /*0084*/ 	.word	0x000008f0


	//   ....[2]....
        /*0088*/ 	.word	0x00000920


	//   ....[3]....
        /*008c*/ 	.word	0x00000930


	//   ....[4]....
        /*0090*/ 	.word	0x00000960


	//   ....[5]....
        /*0094*/ 	.word	0x00000970


	//   ....[6]....
        /*0098*/ 	.word	0x000009a0


	//   ....[7]....
        /*009c*/ 	.word	0x000009b0


	//   ....[8]....
        /*00a0*/ 	.word	0x000009e0


	//   ....[9]....
        /*00a4*/ 	.word	0x000009f0


	//   ....[10]....
        /*00a8*/ 	.word	0x00000bf0


	//   ....[11]....
        /*00ac*/ 	.word	0x00000c60


	//   ....[12]....
        /*00b0*/ 	.word	0x00000cd0


	//   ....[13]....
        /*00b4*/ 	.word	0x00000d40


	//   ....[14]....
        /*00b8*/ 	.word	0x00000db0


	//   ....[15]....
        /*00bc*/ 	.word	0x00000e10


	//   ....[16]....
        /*00c0*/ 	.word	0x00000e80


	//   ....[17]....
        /*00c4*/ 	.word	0x00000ef0


	//   ....[18]....
        /*00c8*/ 	.word	0x00000f60


	//   ....[19]....
        /*00cc*/ 	.word	0x00000fd0


	//----- nvinfo : EIATTR_EXIT_INSTR_OFFSETS
	.align		4
.L_4027:
        /*00d0*/ 	.byte	0x04, 0x1c
        /*00d2*/ 	.short	(.L_4029 - .L_4028)


	//   ....[0]....
.L_4028:
        /*00d4*/ 	.word	0x00000070


	//   ....[1]....
        /*00d8*/ 	.word	0x00000b90


	//----- nvinfo : EIATTR_MAX_THREADS
	.align		4
.L_4029:
        /*00dc*/ 	.byte	0x04, 0x05
        /*00de*/ 	.short	(.L_4031 - .L_4030)
.L_4030:
        /*00e0*/ 	.word	0x00000400
        /*00e4*/ 	.word	0x00000001
        /*00e8*/ 	.word	0x00000001


	//----- nvinfo : EIATTR_CRS_STACK_SIZE
	.align		4
.L_4031:
        /*00ec*/ 	.byte	0x04, 0x1e
        /*00ee*/ 	.short	(.L_4033 - .L_4032)
.L_4032:
        /*00f0*/ 	.word	0x00000000


	//----- nvinfo : EIATTR_CBANK_PARAM_SIZE
	.align		4
.L_4033:
        /*00f4*/ 	.byte	0x03, 0x19
        /*00f6*/ 	.short	0x0128


	//----- nvinfo : EIATTR_PARAM_CBANK
	.align		4
        /*00f8*/ 	.byte	0x04, 0x0a
        /*00fa*/ 	.short	(.L_4035 - .L_4034)
	.align		4
.L_4034:
        /*00fc*/ 	.word	index@(.nv.constant0._ZN10layer_norm22ln_bwd_finalize_kernelINS_22Kernel_traits_finalizeILj4096Ef6__halffS2_fjLb0ELj1024ELj4ENS_18Kernel_traits_baseILj4096EfS2_fS2_fjLj1024EEEEELb0ELb0EEEvNS_9BwdParamsE)
        /*0100*/ 	.short	0x0210
        /*0102*/ 	.short	0x0128


	//----- nvinfo : EIATTR_SW_WAR
	.align		4
.L_4035:
        /*0104*/ 	.byte	0x04, 0x36
        /*0106*/ 	.short	(.L_4037 - .L_4036)
.L_4036:
        /*0108*/ 	.word	0x00000008
.L_4037:


//--------------------- .nv.info._ZN10layer_norm13ln_bwd_kernelINS_13Kernel_traitsIf6__halffS2_fjLj4096ELj1ELj1ELj4ELj16ENS_18Kernel_traits_baseILj4096EfS2_fS2_fjLj128EEEEELb1ELb0ELb1ELb0EEEvNS_9BwdParamsE --------------------------
	.section	.nv.info._ZN10layer_norm13ln_bwd_kernelINS_13Kernel_traitsIf6__halffS2_fjLj4096ELj1ELj1ELj4ELj16ENS_18Kernel_traits_baseILj4096EfS2_fS2_fjLj128EEEEELb1ELb0ELb1ELb0EEEvNS_9BwdParamsE,"",@"SHT_CUDA_INFO"
	.sectionflags	@""
	.align	4


	//----- nvinfo : EIATTR_CUDA_API_VERSION
	.align		4
        /*0000*/ 	.byte	0x04, 0x37
        /*0002*/ 	.short	(.L_4039 - .L_4038)
.L_4038:
        /*0004*/ 	.word	0x00000082


	//----- nvinfo : EIATTR_KPARAM_INFO
	.align		4
.L_4039:
        /*0008*/ 	.byte	0x04, 0x17
        /*000a*/ 	.short	(.L_4041 - .L_4040)
.L_4040:
        /*000c*/ 	.word	0x00000000
        /*0010*/ 	.short	0x0000
        /*0012*/ 	.short	0x0000
        /*0014*/ 	.byte	0x00, 0xf0, 0xa1, 0x04


	//----- nvinfo : EIATTR_SPARSE_MMA_MASK
	.align		4
.L_4041:
        /*0018*/ 	.byte	0x03, 0x50
        /*001a*/ 	.short	0x0000


	//----- nvinfo : EIATTR_MAXREG_COUNT
	.align		4
        /*001c*/ 	.byte	0x03, 0x1b
        /*001e*/ 	.short	0x00ff


	//----- nvinfo : EIATTR_NUM_BARRIERS
	.align		4
        /*0020*/ 	.byte	0x02, 0x4c
        /*0022*/ 	.byte	0x01
	.zero		1


	//----- nvinfo : EIATTR_MERCURY_ISA_VERSION
	.align		4
        /*0024*/ 	.byte	0x03, 0x5f
        /*0026*/ 	.short	0x0101


	//----- nvinfo : EIATTR_COOP_GROUP_MASK_REGIDS
	.align		4
        /*0028*/ 	.byte	0x04, 0x29
        /*002a*/ 	.short	(.L_4043 - .L_4042)


	//   ....[0]....
.L_4042:
        /*002c*/ 	.word	0xffffffff


	//   ....[1]....
        /*0030*/ 	.word	0xffffffff


	//   ....[2]....
        /*0034*/ 	.word	0xffffffff


	//   ....[3]....
        /*0038*/ 	.word	0xffffffff


	//   ....[4]....
        /*003c*/ 	.word	0xffffffff


	//   ....[5]....
        /*0040*/ 	.word	0xffffffff


	//   ....[6]....
        /*0044*/ 	.word	0xffffffff


	//   ....[7]....
        /*0048*/ 	.word	0xffffffff


	//   ....[8]....
        /*004c*/ 	.word	0xffffffff


	//   ....[9]....
        /*0050*/ 	.word	0xffffffff


	//   ....[10]....
        /*0054*/ 	.word	0x050000b3


	//   ....[11]....
        /*0058*/ 	.word	0x050000b3


	//   ....[12]....
        /*005c*/ 	.word	0x050000b3


	//   ....[13]....
        /*0060*/ 	.word	0x050000b3


	//   ....[14]....
        /*0064*/ 	.word	0x050000b3


	//   ....[15]....
        /*0068*/ 	.word	0x050000b3


	//   ....[16]....
        /*006c*/ 	.word	0x050000b3


	//   ....[17]....
        /*0070*/ 	.word	0x050000b3


	//   ....[18]....
        /*0074*/ 	.word	0x050000b3


	//   ....[19]....
        /*0078*/ 	.word	0x050000b3


	//----- nvinfo : EIATTR_COOP_GROUP_INSTR_OFFSETS
	.align		4
.L_4043:
        /*007c*/ 	.byte	0x04, 0x28
        /*007e*/ 	.short	(.L_4045 - .L_4044)


	//   ....[0]....
.L_4044:
        /*0080*/ 	.word	0x00002080


	//   ....[1]....
        /*0084*/ 	.word	0x00002090


	//   ....[2]....
        /*0088*/ 	.word	0x000020c0


	//   ....[3]....
        /*008c*/ 	.word	0x000020d0


	//   ....[4]....
        /*0090*/ 	.word	0x00002100


	//   ....[5]....
        /*0094*/ 	.word	0x00002110


	//   ....[6]....
        /*0098*/ 	.word	0x00002140


	//   ....[7]....
        /*009c*/ 	.word	0x00002150


	//   ....[8]....
        /*00a0*/ 	.word	0x00002180


	//   ....[9]....
        /*00a4*/ 	.word	0x00002190


	//   ....[10]....
        /*00a8*/ 	.word	0x00005460


	//   ....[11]....
        /*00ac*/ 	.word	0x000054b0


	//   ....[12]....
        /*00b0*/ 	.word	0x00005520


	//   ....[13]....
        /*00b4*/ 	.word	0x00005580


	//   ....[14]....
        /*00b8*/ 	.word	0x000055f0


	//   ....[15]....
        /*00bc*/ 	.word	0x00005650


	//   ....[16]....
        /*00c0*/ 	.word	0x000056c0


	//   ....[17]....
        /*00c4*/ 	.word	0x00005720


	//   ....[18]....
        /*00c8*/ 	.word	0x00005790


	//   ....[19]....
        /*00cc*/ 	.word	0x000057f0


	//----- nvinfo : EIATTR_EXIT_INSTR_OFFSETS
	.align		4
.L_4045:
        /*00d0*/ 	.byte	0x04, 0x1c
        /*00d2*/ 	.short	(.L_4047 - .L_4046)


	//   ....[0]....
.L_4046:
        /*00d4*/ 	.word	0x00005370


	//   ....[1]....
        /*00d8*/ 	.word	0x00005400


	//----- nvinfo : EIATTR_MAX_THREADS
	.align		4
.L_4047:
        /*00dc*/ 	.byte	0x04, 0x05
        /*00de*/ 	.short	(.L_4049 - .L_4048)
.L_4048:
        /*00e0*/ 	.word	0x00000080
        /*00e4*/ 	.word	0x00000001
        /*00e8*/ 	.word	0x00000001


	//----- nvinfo : EIATTR_CRS_STACK_SIZE
	.align		4
.L_4049:
        /*00ec*/ 	.byte	0x04, 0x1e
        /*00ee*/ 	.short	(.L_4051 - .L_4050)
.L_4050:
        /*00f0*/ 	.word	0x00000000


	//----- nvinfo : EIATTR_CBANK_PARAM_SIZE
	.align		4
.L_4051:
        /*00f4*/ 	.byte	0x03, 0x19
        /*00f6*/ 	.short	0x0128


	//----- nvinfo : EIATTR_PARAM_CBANK
	.align		4
        /*00f8*/ 	.byte	0x04, 0x0a
        /*00fa*/ 	.short	(.L_4053 - .L_4052)
	.align		4
.L_4052:
        /*00fc*/ 	.word	index@(.nv.constant0._ZN10layer_norm13ln_bwd_kernelINS_13Kernel_traitsIf6__halffS2_fjLj4096ELj1ELj1ELj4ELj16ENS_18Kernel_traits_baseILj4096EfS2_fS2_fjLj128EEEEELb1ELb0ELb1ELb0EEEvNS_9BwdParamsE)
        /*0100*/ 	.short	0x0210
        /*0102*/ 	.short	0x0128


	//----- nvinfo : EIATTR_SW_WAR
	.align		4
.L_4053:
        /*0104*/ 	.byte	0x04, 0x36
        /*0106*/ 	.short	(.L_4055 - .L_4054)
.L_4054:
        /*0108*/ 	.word	0x00000008
.L_4055:


//--------------------- .nv.info._ZN10layer_norm22ln_bwd_finalize_kernelINS_22Kernel_traits_finalizeILj4096Ef6__halffS2_fjLb0ELj1024ELj4ENS_18Kernel_traits_baseILj4096EfS2_fS2_fjLj1024EEEEELb0ELb1EEEvNS_9BwdParamsE --------------------------
	.section	.nv.info._ZN10layer_norm22ln_bwd_finalize_kernelINS_22Kernel_traits_finalizeILj4096Ef6__halffS2_fjLb0ELj1024ELj4ENS_18Kernel_traits_baseILj4096EfS2_fS2_fjLj1024EEEEELb0ELb1EEEvNS_9BwdParamsE,"",@"SHT_CUDA_INFO"
	.sectionflags	@""
	.align	4


	//----- nvinfo : EIATTR_CUDA_API_VERSION
	.align		4
        /*0000*/ 	.byte	0x04, 0x37
        /*0002*/ 	.short	(.L_4057 - .L_4056)
.L_4056:
        /*0004*/ 	.word	0x00000082


	//----- nvinfo : EIATTR_KPARAM_INFO
	.align		4
.L_4057:
        /*0008*/ 	.byte	0x04, 0x17
        /*000a*/ 	.short	(.L_4059 - .L_4058)
.L_4058:
        /*000c*/ 	.word	0x00000000
        /*0010*/ 	.short	0x0000
        /*0012*/ 	.short	0x0000
        /*0014*/ 	.byte	0x00, 0xf0, 0xa1, 0x04


	//----- nvinfo : EIATTR_SPARSE_MMA_MASK
	.align		4
.L_4059:
        /*0018*/ 	.byte	0x03, 0x50
        /*001a*/ 	.short	0x0000


	//----- nvinfo : EIATTR_MAXREG_COUNT
	.align		4
        /*001c*/ 	.byte	0x03, 0x1b
        /*001e*/ 	.short	0x0040


	//----- nvinfo : EIATTR_NUM_BARRIERS
	.align		4
        /*0020*/ 	.byte	0x02, 0x4c
        /*0022*/ 	.byte	0x01
	.zero		1


	//----- nvinfo : EIATTR_MERCURY_ISA_VERSION
	.align		4
        /*0024*/ 	.byte	0x03, 0x5f
        /*0026*/ 	.short	0x0101


	//----- nvinfo : EIATTR_COOP_GROUP_MASK_REGIDS
	.align		4
        /*0028*/ 	.byte	0x04, 0x29
        /*002a*/ 	.short	(.L_4061 - .L_4060)


	//   ....[0]....
.L_4060:
        /*002c*/ 	.word	0xffffffff


	//   ....[1]....
        /*0030*/ 	.word	0xffffffff


	//   ....[2]....
        /*0034*/ 	.word	0xffffffff


	//   ....[3]....
        /*0038*/ 	.word	0xffffffff


	//   ....[4]....
        /*003c*/ 	.word	0xffffffff


	//   ....[5]....
        /*0040*/ 	.word	0xffffffff


	//   ....[6]....
        /*0044*/ 	.word	0xffffffff


	//   ....[7]....
        /*0048*/ 	.word	0xffffffff


	//   ....[8]....
        /*004c*/ 	.word	0xffffffff


	//   ....[9]....
        /*0050*/ 	.word	0xffffffff


	//   ....[10]....
        /*0054*/ 	.word	0x05000011


	//   ....[11]....
        /*0058*/ 	.word	0x05000011


	//   ....[12]....
        /*005c*/ 	.word	0x05000011


	//   ....[13]....
        /*0060*/ 	.word	0x05000011


	//   ....[14]....
        /*0064*/ 	.word	0x05000011


	//   ....[15]....
        /*0068*/ 	.word	0x05000011


	//   ....[16]....
        /*006c*/ 	.word	0x05000011


	//   ....[17]....
        /*0070*/ 	.word	0x05000011


	//   ....[18]....
        /*0074*/ 	.word	0x05000011


	//   ....[19]....
        /*0078*/ 	.word	0x05000011


	//----- nvinfo : EIATTR_COOP_GROUP_INSTR_OFFSETS
	.align		4
.L_4061:
        /*007c*/ 	.byte	0x04, 0x28
        /*007e*/ 	.short	(.L_4063 - .L_4062)


	//   ....[0]....
.L_4062:
        /*0080*/ 	.word	0x000008e0


	//   ....[1]....
        /*0084*/ 	.word	0x000008f0


	//   ....[2]....
        /*0088*/ 	.word	0x00000920


	//   ....[3]....
        /*008c*/ 	.word	0x00000930


	//   ....[4]....
        /*0090*/ 	.word	0x00000960


	//   ....[5]....
        /*0094*/ 	.word	0x00000970


	//   ....[6]....
        /*0098*/ 	.word	0x000009a0


	//   ....[7]....
        /*009c*/ 	.word	0x000009b0


	//   ....[8]....
        /*00a0*/ 	.word	0x000009e0


	//   ....[9]....
        /*00a4*/ 	.word	0x000009f0


	//   ....[10]....
        /*00a8*/ 	.word	0x00000ba0


	//   ....[11]....
        /*00ac*/ 	.word	0x00000c10


	//   ....[12]....
        /*00b0*/ 	.word	0x00000c80


	//   ....[13]....
        /*00b4*/ 	.word	0x00000cf0


	//   ....[14]....
        /*00b8*/ 	.word	0x00000d60


	//   ....[15]....
        /*00bc*/ 	.word	0x00000dc0


	//   ....[16]....
        /*00c0*/ 	.word	0x00000e30


	//   ....[17]....
        /*00c4*/ 	.word	0x00000ea0


	//   ....[18]....
        /*00c8*/ 	.word	0x00000f10


	//   ....[19]....
        /*00cc*/ 	.word	0x00000f80


	//----- nvinfo : EIATTR_EXIT_INSTR_OFFSETS
	.align		4
.L_4063:
        /*00d0*/ 	.byte	0x04, 0x1c
        /*00d2*/ 	.short	(.L_4065 - .L_4064)


	//   ....[0]....
.L_4064:
        /*00d4*/ 	.word	0x00000070


	//   ....[1]....
        /*00d8*/ 	.word	0x00000b40


	//----- nvinfo : EIATTR_MAX_THREADS
	.align		4
.L_4065:
        /*00dc*/ 	.byte	0x04, 0x05
        /*00de*/ 	.short	(.L_4067 - .L_4066)
.L_4066:
        /*00e0*/ 	.word	0x00000400
        /*00e4*/ 	.word	0x00000001
        /*00e8*/ 	.word	0x00000001


	//----- nvinfo : EIATTR_CRS_STACK_SIZE
	.align		4
.L_4067:
        /*00ec*/ 	.byte	0x04, 0x1e
        /*00ee*/ 	.short	(.L_4069 - .L_4068)
.L_4068:
        /*00f0*/ 	.word	0x00000000


	//----- nvinfo : EIATTR_CBANK_PARAM_SIZE
	.align		4
.L_4069:
        /*00f4*/ 	.byte	0x03, 0x19
        /*00f6*/ 	.short	0x0128


	//----- nvinfo : EIATTR_PARAM_CBANK
	.align		4
        /*00f8*/ 	.byte	0x04, 0x0a
        /*00fa*/ 	.short	(.L_4071 - .L_4070)
	.align		4
.L_4070:
        /*00fc*/ 	.word	index@(.nv.constant0._ZN10layer_norm22ln_bwd_finalize_kernelINS_22Kernel_traits_finalizeILj4096Ef6__halffS2_fjLb0ELj1024ELj4ENS_18Kernel_traits_baseILj4096EfS2_fS2_fjLj1024EEEEELb0ELb1EEEvNS_9BwdParamsE)
        /*0100*/ 	.short	0x0210
        /*0102*/ 	.short	0x0128


	//----- nvinfo : EIATTR_SW_WAR
	.align		4
.L_4071:
        /*0104*/ 	.byte	0x04, 0x36
        /*0106*/ 	.short	(.L_4073 - .L_4072)
.L_4072:
        /*0108*/ 	.word	0x00000008
.L_4073:


//--------------------- .nv.info._ZN10layer_norm13ln_bwd_kernelINS_13Kernel_traitsIf6__halffS2_fjLj4096ELj1ELj1ELj4ELj16ENS_18Kernel_traits_baseILj4096EfS2_fS2_fjLj128EEEEELb1ELb0ELb1ELb1EEEvNS_9BwdParamsE --------------------------
	.section	.nv.info._ZN10layer_norm13ln_bwd_kernelINS_13Kernel_traitsIf6__halffS2_fjLj4096ELj1ELj1ELj4ELj16ENS_18Kernel_traits_baseILj4096EfS2_fS2_fjLj128EEEEELb1ELb0ELb1ELb1EEEvNS_9BwdParamsE,"",@"SHT_CUDA_INFO"
	.sectionflags	@""
	.align	4


	//----- nvinfo : EIATTR_CUDA_API_VERSION
	.align		4
        /*0000*/ 	.byte	0x04, 0x37
        /*0002*/ 	.short	(.L_4075 - .L_4074)
.L_4074:
        /*0004*/ 	.word	0x00000082


	//----- nvinfo : EIATTR_KPARAM_INFO
	.align		4
.L_4075:
        /*0008*/ 	.byte	0x04, 0x17
        /*000a*/ 	.short	(.L_4077 - .L_4076)
.L_4076:
        /*000c*/ 	.word	0x00000000
        /*0010*/ 	.short	0x0000
        /*0012*/ 	.short	0x0000
        /*0014*/ 	.byte	0x00, 0xf0, 0xa1, 0x04


	//----- nvinfo : EIATTR_SPARSE_MMA_MASK
	.align		4
.L_4077:
        /*0018*/ 	.byte	0x03, 0x50
        /*001a*/ 	.short	0x0000


	//----- nvinfo : EIATTR_MAXREG_COUNT
	.align		4
        /*001c*/ 	.byte	0x03, 0x1b
        /*001e*/ 	.short	0x00ff


	//----- nvinfo : EIATTR_NUM_BARRIERS
	.align		4
        /*0020*/ 	.byte	0x02, 0x4c
        /*0022*/ 	.byte	0x01
	.zero		1


	//----- nvinfo : EIATTR_MERCURY_ISA_VERSION
	.align		4
        /*0024*/ 	.byte	0x03, 0x5f
        /*0026*/ 	.short	0x0101


	//----- nvinfo : EIATTR_COOP_GROUP_MASK_REGIDS
	.align		4
        /*0028*/ 	.byte	0x04, 0x29
        /*002a*/ 	.short	(.L_4079 - .L_4078)


	//   ....[0]....
.L_4078:
        /*002c*/ 	.word	0xffffffff


	//   ....[1]....
        /*0030*/ 	.word	0xffffffff


	//   ....[2]....
        /*0034*/ 	.word	0xffffffff


	//   ....[3]....
        /*0038*/ 	.word	0xffffffff


	//   ....[4]....
        /*003c*/ 	.word	0xffffffff


	//   ....[5]....
        /*0040*/ 	.word	0xffffffff


	//   ....[6]....
        /*0044*/ 	.word	0xffffffff


	//   ....[7]....
        /*0048*/ 	.word	0xffffffff


	//   ....[8]....
        /*004c*/ 	.word	0xffffffff


	//   ....[9]....
        /*0050*/ 	.word	0xffffffff


	//   ....[10]....
        /*0054*/ 	.word	0x050000de


	//   ....[11]....
        /*0058*/ 	.word	0x050000de


	//   ....[12]....
        /*005c*/ 	.word	0x050000de


	//   ....[13]....
        /*0060*/ 	.word	0x050000de


	//   ....[14]....
        /*0064*/ 	.word	0x050000de


	//   ....[15]....
        /*0068*/ 	.word	0x050000de


	//   ....[16]....
        /*006c*/ 	.word	0x050000de


	//   ....[17]....
        /*0070*/ 	.word	0x050000de


	//   ....[18]....
        /*0074*/ 	.word	0x050000de


	//   ....[19]....
        /*0078*/ 	.word	0x050000de


	//----- nvinfo : EIATTR_COOP_GROUP_INSTR_OFFSETS
	.align		4
.L_4079:
        /*007c*/ 	.byte	0x04, 0x28
        /*007e*/ 	.short	(.L_4081 - .L_4080)


	//   ....[0]....
.L_4080:
        /*0080*/ 	.word	0x00001ec0


	//   ....[1]....
        /*0084*/ 	.word	0x00001ed0


	//   ....[2]....
        /*0088*/ 	.word	0x00001f00


	//   ....[3]....
        /*008c*/ 	.word	0x00001f10


	//   ....[4]....
        /*0090*/ 	.word	0x00001f40


	//   ....[5]....
        /*0094*/ 	.word	0x00001f50


	//   ....[6]....
        /*0098*/ 	.word	0x00001f80


	//   ....[7]....
        /*009c*/ 	.word	0x00001f90


	//   ....[8]....
        /*00a0*/ 	.word	0x00001fc0


	//   ....[9]....
        /*00a4*/ 	.word	0x00001fd0


	//   ....[10]....
        /*00a8*/ 	.word	0x00004e40


	//   ....[11]....
        /*00ac*/ 	.word	0x00004e90


	//   ....[12]....
        /*00b0*/ 	.word	0x00004f00


	//   ....[13]....
        /*00b4*/ 	.word	0x00004f60


	//   ....[14]....
        /*00b8*/ 	.word	0x00004fd0


	//   ....[15]....
        /*00bc*/ 	.word	0x00005030


	//   ....[16]....
        /*00c0*/ 	.word	0x000050a0


	//   ....[17]....
        /*00c4*/ 	.word	0x00005100


	//   ....[18]....
        /*00c8*/ 	.word	0x00005170


	//   ....[19]....
        /*00cc*/ 	.word	0x000051d0


	//----- nvinfo : EIATTR_EXIT_INSTR_OFFSETS
	.align		4
.L_4081:
        /*00d0*/ 	.byte	0x04, 0x1c
        /*00d2*/ 	.short	(.L_4083 - .L_4082)


	//   ....[0]....
.L_4082:
        /*00d4*/ 	.word	0x00004de0


	//----- nvinfo : EIATTR_MAX_THREADS
	.align		4
.L_4083:
        /*00d8*/ 	.byte	0x04, 0x05
        /*00da*/ 	.short	(.L_4085 - .L_4084)
.L_4084:
        /*00dc*/ 	.word	0x00000080
        /*00e0*/ 	.word	0x00000001
        /*00e4*/ 	.word	0x00000001


	//----- nvinfo : EIATTR_CRS_STACK_SIZE
	.align		4
.L_4085:
        /*00e8*/ 	.byte	0x04, 0x1e
        /*00ea*/ 	.short	(.L_4087 - .L_4086)
.L_4086:
        /*00ec*/ 	.word	0x00000000


	//----- nvinfo : EIATTR_CBANK_PARAM_SIZE
	.align		4
.L_4087:
        /*00f0*/ 	.byte	0x03, 0x19
        /*00f2*/ 	.short	0x0128


	//----- nvinfo : EIATTR_PARAM_CBANK
	.align		4
        /*00f4*/ 	.byte	0x04, 0x0a
        /*00f6*/ 	.short	(.L_4089 - .L_4088)
	.align		4
.L_4088:
        /*00f8*/ 	.word	index@(.nv.constant0._ZN10layer_norm13ln_bwd_kernelINS_13Kernel_traitsIf6__halffS2_fjLj4096ELj1ELj1ELj4ELj16ENS_18Kernel_traits_baseILj4096EfS2_fS2_fjLj128EEEEELb1ELb0ELb1ELb1EEEvNS_9BwdParamsE)
        /*00fc*/ 	.short	0x0210
        /*00fe*/ 	.short	0x0128


	//----- nvinfo : EIATTR_SW_WAR
	.align		4
.L_4089:
        /*0100*/ 	.byte	0x04, 0x36
        /*0102*/ 	.short	(.L_4091 - .L_4090)
.L_4090:
        /*0104*/ 	.word	0x00000008
.L_4091:


//--------------------- .nv.info._ZN10layer_norm13ln_bwd_kernelINS_13Kernel_traitsIf6__halffS2_fjLj4096ELj1ELj1ELj4ELj16ENS_18Kernel_traits_baseILj4096EfS2_fS2_fjLj128EEEEELb1ELb1ELb0ELb0EEEvNS_9BwdParamsE --------------------------
	.section	.nv.info._ZN10layer_norm13ln_bwd_kernelINS_13Kernel_traitsIf6__halffS2_fjLj4096ELj1ELj1ELj4ELj16ENS_18Kernel_traits_baseILj4096EfS2_fS2_fjLj128EEEEELb1ELb1ELb0ELb0EEEvNS_9BwdParamsE,"",@"SHT_CUDA_INFO"
	.sectionflags	@""
	.align	4


	//----- nvinfo : EIATTR_CUDA_API_VERSION
	.align		4
        /*0000*/ 	.byte	0x04, 0x37
        /*0002*/ 	.short	(.L_4093 - .L_4092)
.L_4092:
        /*0004*/ 	.word	0x00000082


	//----- nvinfo : EIATTR_KPARAM_INFO
	.align		4
.L_4093:
        /*0008*/ 	.byte	0x04, 0x17
        /*000a*/ 	.short	(.L_4095 - .L_4094)
.L_4094:
        /*000c*/ 	.word	0x00000000
        /*0010*/ 	.short	0x0000
        /*0012*/ 	.short	0x0000
        /*0014*/ 	.byte	0x00, 0xf0, 0xa1, 0x04


	//----- nvinfo : EIATTR_SPARSE_MMA_MASK
	.align		4
.L_4095:
        /*0018*/ 	.byte	0x03, 0x50
        /*001a*/ 	.short	0x0000


	//----- nvinfo : EIATTR_MAXREG_COUNT
	.align		4
        /*001c*/ 	.byte	0x03, 0x1b
        /*001e*/ 	.short	0x00ff


	//----- nvinfo : EIATTR_NUM_BARRIERS
	.align		4
        /*0020*/ 	.byte	0x02, 0x4c
        /*0022*/ 	.byte	0x01
	.zero		1


	//----- nvinfo : EIATTR_ANNOTATIONS
	.align		4
        /*0024*/ 	.byte	0x04, 0x55
        /*0026*/ 	.short	(.L_4097 - .L_4096)


	//   ....[0]....
.L_4096:
        /* <DEDUP_REMOVED lines=47> */


	//----- nvinfo : EIATTR_MERCURY_ISA_VERSION
	.align		4
.L_4097:
        /*0300*/ 	.byte	0x03, 0x5f
        /*0302*/ 	.short	0x0101


	//----- nvinfo : EIATTR_COOP_GROUP_MASK_REGIDS
	.align		4
        /*0304*/ 	.byte	0x04, 0x29
        /*0306*/ 	.short	(.L_4099 - .L_4098)


	//   ....[0]....
.L_4098:
        /*0308*/ 	.word	0xffffffff


	//   ....[1]....
        /*030c*/ 	.word	0xffffffff


	//   ....[2]....
        /*0310*/ 	.word	0xffffffff


	//   ....[3]....
        /*0314*/ 	.word	0xffffffff


	//   ....[4]....
        /*0318*/ 	.word	0xffffffff


	//   ....[5]....
        /*031c*/ 	.word	0xffffffff


	//   ....[6]....
        /*0320*/ 	.word	0xffffffff


	//   ....[7]....
        /*0324*/ 	.word	0xffffffff


	//   ....[8]....
        /*0328*/ 	.word	0xffffffff


	//   ....[9]....
        /*032c*/ 	.word	0xffffffff


	//   ....[10]....
        /*0330*/ 	.word	0x050000bb


	//   ....[11]....
        /*0334*/ 	.word	0x050000bb


	//   ....[12]....
        /*0338*/ 	.word	0x050000bb


	//   ....[13]....
        /*033c*/ 	.word	0x050000bb


	//   ....[14]....
        /*0340*/ 	.word	0x050000bb


	//   ....[15]....
        /*0344*/ 	.word	0x050000bb


	//   ....[16]....
        /*0348*/ 	.word	0x050000bb


	//   ....[17]....
        /*034c*/ 	.word	0x050000bb


	//   ....[18]....
        /*0350*/ 	.word	0x050000bb


	//   ....[19]....
        /*0354*/ 	.word	0x050000bb


	//----- nvinfo : EIATTR_COOP_GROUP_INSTR_OFFSETS
	.align		4
.L_4099:
        /*0358*/ 	.byte	0x04, 0x28
        /*035a*/ 	.short	(.L_4101 - .L_4100)


	//   ....[0]....
.L_4100:
        /*035c*/ 	.word	0x00002380


	//   ....[1]....
        /*0360*/ 	.word	0x000023a0


	//   ....[2]....
        /*0364*/ 	.word	0x000023c0


	//   ....[3]....
        /*0368*/ 	.word	0x000023e0


	//   ....[4]....
        /*036c*/ 	.word	0x00002400


	//   ....[5]....
        /*0370*/ 	.word	0x00002420


	//   ....[6]....
        /*0374*/ 	.word	0x00002440


	//   ....[7]....
        /*0378*/ 	.word	0x00002460


	//   ....[8]....
        /*037c*/ 	.word	0x00002480


	//   ....[9]....
        /*0380*/ 	.word	0x00002490


	//   ....[10]....
        /*0384*/ 	.word	0x00005000


	//   ....[11]....
        /*0388*/ 	.word	0x00005070


	//   ....[12]....
        /*038c*/ 	.word	0x000050e0


	//   ....[13]....
        /*0390*/ 	.word	0x00005150


	//   ....[14]....
        /*0394*/ 	.word	0x000051c0


	//   ....[15]....
        /*0398*/ 	.word	0x00005230


	//   ....[16]....
        /*039c*/ 	.word	0x000052a0


	//   ....[17]....
        /*03a0*/ 	.word	0x00005310


	//   ....[18]....
        /*03a4*/ 	.word	0x00005380


	//   ....[19]....
        /*03a8*/ 	.word	0x000053d0


	//----- nvinfo : EIATTR_EXIT_INSTR_OFFSETS
	.align		4
.L_4101:
        /*03ac*/ 	.byte	0x04, 0x1c
        /*03ae*/ 	.short	(.L_4103 - .L_4102)


	//   ....[0]....
.L_4102:
        /*03b0*/ 	.word	0x00004ed0


	//   ....[1]....
        /*03b4*/ 	.word	0x00004fa0


	//----- nvinfo : EIATTR_MAX_THREADS
	.align		4
.L_4103:
        /*03b8*/ 	.byte	0x04, 0x05
        /*03ba*/ 	.short	(.L_4105 - .L_4104)
.L_4104:
        /*03bc*/ 	.word	0x00000080
        /*03c0*/ 	.word	0x00000001
        /*03c4*/ 	.word	0x00000001


	//----- nvinfo : EIATTR_CRS_STACK_SIZE
	.align		4
.L_4105:
        /*03c8*/ 	.byte	0x04, 0x1e
        /*03ca*/ 	.short	(.L_4107 - .L_4106)
.L_4106:
        /*03cc*/ 	.word	0x00000000


	//----- nvinfo : EIATTR_CBANK_PARAM_SIZE
	.align		4
.L_4107:
        /*03d0*/ 	.byte	0x03, 0x19
        /*03d2*/ 	.short	0x0128


	//----- nvinfo : EIATTR_PARAM_CBANK
	.align		4
        /*03d4*/ 	.byte	0x04, 0x0a
        /*03d6*/ 	.short	(.L_4109 - .L_4108)
	.align		4
.L_4108:
        /*03d8*/ 	.word	index@(.nv.constant0._ZN10layer_norm13ln_bwd_kernelINS_13Kernel_traitsIf6__halffS2_fjLj4096ELj1ELj1ELj4ELj16ENS_18Kernel_traits_baseILj4096EfS2_fS2_fjLj128EEEEELb1ELb1ELb0ELb0EEEvNS_9BwdParamsE)
        /*03dc*/ 	.short	0x0210
        /*03de*/ 	.short	0x0128


	//----- nvinfo : EIATTR_SW_WAR
	.align		4
.L_4109:
        /*03e0*/ 	.byte	0x04, 0x36
        /*03e2*/ 	.short	(.L_4111 - .L_4110)
.L_4110:
        /*03e4*/ 	.word	0x00000008
.L_4111:


//--------------------- .nv.info._ZN10layer_norm13ln_bwd_kernelINS_13Kernel_traitsIf6__halffS2_fjLj4096ELj1ELj1ELj4ELj16ENS_18Kernel_traits_baseILj4096EfS2_fS2_fjLj128EEEEELb1ELb1ELb0ELb1EEEvNS_9BwdParamsE --------------------------
	.section	.nv.info._ZN10layer_norm13ln_bwd_kernelINS_13Kernel_traitsIf6__halffS2_fjLj4096ELj1ELj1ELj4ELj16ENS_18Kernel_traits_baseILj4096EfS2_fS2_fjLj128EEEEELb1ELb1ELb0ELb1EEEvNS_9BwdParamsE,"",@"SHT_CUDA_INFO"
	.sectionflags	@""
	.align	4


	//----- nvinfo : EIATTR_CUDA_API_VERSION
	.align		4
        /*0000*/ 	.byte	0x04, 0x37
        /*0002*/ 	.short	(.L_4113 - .L_4112)
.L_4112:
        /*0004*/ 	.word	0x00000082


	//----- nvinfo : EIATTR_KPARAM_INFO
	.align		4
.L_4113:
        /*0008*/ 	.byte	0x04, 0x17
        /*000a*/ 	.short	(.L_4115 - .L_4114)
.L_4114:
        /*000c*/ 	.word	0x00000000
        /*0010*/ 	.short	0x0000
        /*0012*/ 	.short	0x0000
        /*0014*/ 	.byte	0x00, 0xf0, 0xa1, 0x04


	//----- nvinfo : EIATTR_SPARSE_MMA_MASK
	.align		4
.L_4115:
        /*0018*/ 	.byte	0x03, 0x50
        /*001a*/ 	.short	0x0000


	//----- nvinfo : EIATTR_MAXREG_COUNT
	.align		4
        /*001c*/ 	.byte	0x03, 0x1b
        /*001e*/ 	.short	0x00ff


	//----- nvinfo : EIATTR_NUM_BARRIERS
	.align		4
        /*0020*/ 	.byte	0x02, 0x4c
        /*0022*/ 	.byte	0x01
	.zero		1


	//----- nvinfo : EIATTR_ANNOTATIONS
	.align		4
        /*0024*/ 	.byte	0x04, 0x55
        /*0026*/ 	.short	(.L_4117 - .L_4116)


	//   ....[0]....
.L_4116:
        /* <DEDUP_REMOVED lines=74> */


	//----- nvinfo : EIATTR_MERCURY_ISA_VERSION
	.align		4
.L_4117:
        /*04b0*/ 	.byte	0x03, 0x5f
        /*04b2*/ 	.short	0x0101


	//----- nvinfo : EIATTR_COOP_GROUP_MASK_REGIDS
	.align		4
        /*04b4*/ 	.byte	0x04, 0x29
        /*04b6*/ 	.short	(.L_4119 - .L_4118)


	//   ....[0]....
.L_4118:
        /*04b8*/ 	.word	0xffffffff


	//   ....[1]....
        /*04bc*/ 	.word	0xffffffff


	//   ....[2]....
        /*04c0*/ 	.word	0xffffffff


	//   ....[3]....
        /*04c4*/ 	.word	0xffffffff


	//   ....[4]....
        /*04c8*/ 	.word	0xffffffff


	//   ....[5]....
        /*04cc*/ 	.word	0xffffffff


	//   ....[6]....
        /*04d0*/ 	.word	0xffffffff


	//   ....[7]....
        /*04d4*/ 	.word	0xffffffff


	//   ....[8]....
        /*04d8*/ 	.word	0xffffffff


	//   ....[9]....
        /*04dc*/ 	.word	0xffffffff


	//   ....[10]....
        /*04e0*/ 	.word	0x05000088


	//   ....[11]....
        /*04e4*/ 	.word	0x05000088


	//   ....[12]....
        /*04e8*/ 	.word	0x05000088


	//   ....[13]....
        /*04ec*/ 	.word	0x05000088


	//   ....[14]....
        /*04f0*/ 	.word	0x05000088


	//   ....[15]....
        /*04f4*/ 	.word	0x05000088


	//   ....[16]....
        /*04f8*/ 	.word	0x05000088


	//   ....[17]....
        /*04fc*/ 	.word	0x05000088


	//   ....[18]....
        /*0500*/ 	.word	0x05000088


	//   ....[19]....
        /*0504*/ 	.word	0x05000088


	//----- nvinfo : EIATTR_COOP_GROUP_INSTR_OFFSETS
	.align		4
.L_4119:
        /*0508*/ 	.byte	0x04, 0x28
        /*050a*/ 	.short	(.L_4121 - .L_4120)


	//   ....[0]....
.L_4120:
        /*050c*/ 	.word	0x00002110


	//   ....[1]....
        /*0510*/ 	.word	0x00002130


	//   ....[2]....
        /*0514*/ 	.word	0x00002150


	//   ....[3]....
        /*0518*/ 	.word	0x00002170


	//   ....[4]....
        /*051c*/ 	.word	0x00002190


	//   ....[5]....
        /*0520*/ 	.word	0x000021b0


	//   ....[6]....
        /*0524*/ 	.word	0x000021d0


	//   ....[7]....
        /*0528*/ 	.word	0x000021f0


	//   ....[8]....
        /*052c*/ 	.word	0x00002200


	//   ....[9]....
        /*0530*/ 	.word	0x00002220


	//   ....[10]....
        /*0534*/ 	.word	0x00005030


	//   ....[11]....
        /*0538*/ 	.word	0x00005080


	//   ....[12]....
        /*053c*/ 	.word	0x000050e0


	//   ....[13]....
        /*0540*/ 	.word	0x00005130


	//   ....[14]....
        /*0544*/ 	.word	0x00005190


	//   ....[15]....
        /*0548*/ 	.word	0x000051e0


	//   ....[16]....
        /*054c*/ 	.word	0x00005240


	//   ....[17]....
        /*0550*/ 	.word	0x00005290


	//   ....[18]....
        /*0554*/ 	.word	0x000052f0


	//   ....[19]....
        /*0558*/ 	.word	0x00005340


	//----- nvinfo : EIATTR_EXIT_INSTR_OFFSETS
	.align		4
.L_4121:
        /*055c*/ 	.byte	0x04, 0x1c
        /*055e*/ 	.short	(.L_4123 - .L_4122)


	//   ....[0]....
.L_4122:
        /*0560*/ 	.word	0x00004fd0


	//----- nvinfo : EIATTR_MAX_THREADS
	.align		4
.L_4123:
        /*0564*/ 	.byte	0x04, 0x05
        /*0566*/ 	.short	(.L_4125 - .L_4124)
.L_4124:
        /*0568*/ 	.word	0x00000080
        /*056c*/ 	.word	0x00000001
        /*0570*/ 	.word	0x00000001


	//----- nvinfo : EIATTR_CRS_STACK_SIZE
	.align		4
.L_4125:
        /*0574*/ 	.byte	0x04, 0x1e
        /*0576*/ 	.short	(.L_4127 - .L_4126)
.L_4126:
        /*0578*/ 	.word	0x00000000


	//----- nvinfo : EIATTR_CBANK_PARAM_SIZE
	.align		4
.L_4127:
        /*057c*/ 	.byte	0x03, 0x19
        /*057e*/ 	.short	0x0128


	//----- nvinfo : EIATTR_PARAM_CBANK
	.align		4
        /*0580*/ 	.byte	0x04, 0x0a
        /*0582*/ 	.short	(.L_4129 - .L_4128)
	.align		4
.L_4128:
        /*0584*/ 	.word	index@(.nv.constant0._ZN10layer_norm13ln_bwd_kernelINS_13Kernel_traitsIf6__halffS2_fjLj4096ELj1ELj1ELj4ELj16ENS_18Kernel_traits_baseILj4096EfS2_fS2_fjLj128EEEEELb1ELb1ELb0ELb1EEEvNS_9BwdParamsE)
        /*0588*/ 	.short	0x0210
        /*058a*/ 	.short	0x0128


	//----- nvinfo : EIATTR_SW_WAR
	.align		4
.L_4129:
        /*058c*/ 	.byte	0x04, 0x36
        /*058e*/ 	.short	(.L_4131 - .L_4130)
.L_4130:
        /*0590*/ 	.word	0x00000008
.L_4131:


//--------------------- .nv.info._ZN10layer_norm22ln_bwd_finalize_kernelINS_22Kernel_traits_finalizeILj4096Ef6__halffS2_fjLb1ELj1024ELj4ENS_18Kernel_traits_baseILj4096EfS2_fS2_fjLj1024EEEEELb1ELb0EEEvNS_9BwdParamsE --------------------------
	.section	.nv.info._ZN10layer_norm22ln_bwd_finalize_kernelINS_22Kernel_traits_finalizeILj4096Ef6__halffS2_fjLb1ELj1024ELj4ENS_18Kernel_traits_baseILj4096EfS2_fS2_fjLj1024EEEEELb1ELb0EEEvNS_9BwdParamsE,"",@"SHT_CUDA_INFO"
	.sectionflags	@""
	.align	4


	//----- nvinfo : EIATTR_CUDA_API_VERSION
	.align		4
        /*0000*/ 	.byte	0x04, 0x37
        /*0002*/ 	.short	(.L_4133 - .L_4132)
.L_4132:
        /*0004*/ 	.word	0x00000082


	//----- nvinfo : EIATTR_KPARAM_INFO
	.align		4
.L_4133:
        /*0008*/ 	.byte	0x04, 0x17
        /*000a*/ 	.short	(.L_4135 - .L_4134)
.L_4134:
        /*000c*/ 	.word	0x00000000
        /*0010*/ 	.short	0x0000
        /*0012*/ 	.short	0x0000
        /*0014*/ 	.byte	0x00, 0xf0, 0xa1, 0x04


	//----- nvinfo : EIATTR_SPARSE_MMA_MASK
	.align		4
.L_4135:
        /*0018*/ 	.byte	0x03, 0x50
        /*001a*/ 	.short	0x0000


	//----- nvinfo : EIATTR_MAXREG_COUNT
	.align		4
        /*001c*/ 	.byte	0x03, 0x1b
        /*001e*/ 	.short	0x0040


	//----- nvinfo : EIATTR_NUM_BARRIERS
	.align		4
        /*0020*/ 	.byte	0x02, 0x4c
        /*0022*/ 	.byte	0x01
	.zero		1


	//----- nvinfo : EIATTR_MERCURY_ISA_VERSION
	.align		4
        /*0024*/ 	.byte	0x03, 0x5f
        /*0026*/ 	.short	0x0101


	//----- nvinfo : EIATTR_COOP_GROUP_MASK_REGIDS
	.align		4
        /*0028*/ 	.byte	0x04, 0x29
        /*002a*/ 	.short	(.L_4137 - .L_4136)


	//   ....[0]....
.L_4136:
        /*002c*/ 	.word	0xffffffff


	//   ....[1]....
        /*0030*/ 	.word	0xffffffff


	//   ....[2]....
        /*0034*/ 	.word	0xffffffff


	//   ....[3]....
        /*0038*/ 	.word	0xffffffff


	//   ....[4]....
        /*003c*/ 	.word	0xffffffff


	//   ....[5]....
        /*0040*/ 	.word	0xffffffff


	//   ....[6]....
        /*0044*/ 	.word	0xffffffff


	//   ....[7]....
        /*0048*/ 	.word	0xffffffff


	//   ....[8]....
        /*004c*/ 	.word	0xffffffff


	//   ....[9]....
        /*0050*/ 	.word	0xffffffff


	//   ....[10]....
        /*0054*/ 	.word	0xffffffff


	//   ....[11]....
        /*0058*/ 	.word	0xffffffff


	//   ....[12]....
        /*005c*/ 	.word	0xffffffff


	//   ....[13]....
        /*0060*/ 	.word	0xffffffff


	//   ....[14]....
        /*0064*/ 	.word	0xffffffff


	//   ....[15]....
        /*0068*/ 	.word	0x05000014


	//   ....[16]....
        /*006c*/ 	.word	0x05000014


	//   ....[17]....
        /*0070*/ 	.word	0x05000014


	//   ....[18]....
        /*0074*/ 	.word	0x05000014


	//   ....[19]....
        /*0078*/ 	.word	0x05000014


	//   ....[20]....
        /*007c*/ 	.word	0x05000014


	//   ....[21]....
        /*0080*/ 	.word	0x05000014


	//   ....[22]....
        /*0084*/ 	.word	0x05000014


	//   ....[23]....
        /*0088*/ 	.word	0x05000014


	//   ....[24]....
        /*008c*/ 	.word	0x05000014


	//   ....[25]....
        /*0090*/ 	.word	0x05000014


	//   ....[26]....
        /*0094*/ 	.word	0x05000014


	//   ....[27]....
        /*0098*/ 	.word	0x05000014


	//   ....[28]....
        /*009c*/ 	.word	0x05000014


	//   ....[29]....
        /*00a0*/ 	.word	0x05000014


	//----- nvinfo : EIATTR_COOP_GROUP_INSTR_OFFSETS
	.align		4
.L_4137:
        /*00a4*/ 	.byte	0x04, 0x28
        /*00a6*/ 	.short	(.L_4139 - .L_4138)


	//   ....[0]....
.L_4138:
        /*00a8*/ 	.word	0x00000ad0


	//   ....[1]....
        /*00ac*/ 	.word	0x00000ae0


	//   ....[2]....
        /*00b0*/ 	.word	0x00000af0


	//   ....[3]....
        /*00b4*/ 	.word	0x00000b20


	//   ....[4]....
        /*00b8*/ 	.word	0x00000b40


	//   ....[5]....
        /*00bc*/ 	.word	0x00000b50


	//   ....[6]....
        /*00c0*/ 	.word	0x00000b90


	//   ....[7]....
        /*00c4*/ 	.word	0x00000ba0


	//   ....[8]....
        /*00c8*/ 	.word	0x00000bb0


	//   ....[9]....
        /*00cc*/ 	.word	0x00000be0


	//   ....[10]....
        /*00d0*/ 	.word	0x00000c00


	//   ....[11]....
        /*00d4*/ 	.word	0x00000c10


	//   ....[12]....
        /*00d8*/ 	.word	0x00000c40


	//   ....[13]....
        /*00dc*/ 	.word	0x00000c60


	//   ....[14]....
        /*00e0*/ 	.word	0x00000c70


	//   ....[15]....
        /*00e4*/ 	.word	0x00000ef0


	//   ....[16]....
        /*00e8*/ 	.word	0x00000f60


	//   ....[17]....
        /*00ec*/ 	.word	0x00000fd0


	//   ....[18]....
        /*00f0*/ 	.word	0x00001040


	//   ....[19]....
        /*00f4*/ 	.word	0x000010b0


	//   ....[20]....
        /*00f8*/ 	.word	0x00001110


	//   ....[21]....
        /*00fc*/ 	.word	0x00001180


	//   ....[22]....
        /*0100*/ 	.word	0x000011f0


	//   ....[23]....
        /*0104*/ 	.word	0x00001260


	//   ....[24]....
        /*0108*/ 	.word	0x000012d0


	//   ....[25]....
        /*010c*/ 	.word	0x00001330


	//   ....[26]....
        /*0110*/ 	.word	0x000013a0


	//   ....[27]....
        /*0114*/ 	.word	0x00001410


	//   ....[28]....
        /*0118*/ 	.word	0x00001480


	//   ....[29]....
        /*011c*/ 	.word	0x000014f0


	//----- nvinfo : EIATTR_EXIT_INSTR_OFFSETS
	.align		4
.L_4139:
        /*0120*/ 	.byte	0x04, 0x1c
        /*0122*/ 	.short	(.L_4141 - .L_4140)


	//   ....[0]....
.L_4140:
        /*0124*/ 	.word	0x00000070


	//   ....[1]....
        /*0128*/ 	.word	0x00000e90


	//----- nvinfo : EIATTR_MAX_THREADS
	.align		4
.L_4141:
        /*012c*/ 	.byte	0x04, 0x05
        /*012e*/ 	.short	(.L_4143 - .L_4142)
.L_4142:
        /*0130*/ 	.word	0x00000400
        /*0134*/ 	.word	0x00000001
        /*0138*/ 	.word	0x00000001


	//----- nvinfo : EIATTR_CRS_STACK_SIZE
	.align		4
.L_4143:
        /*013c*/ 	.byte	0x04, 0x1e
        /*013e*/ 	.short	(.L_4145 - .L_4144)
.L_4144:
        /*0140*/ 	.word	0x00000000


	//----- nvinfo : EIATTR_CBANK_PARAM_SIZE
	.align		4
.L_4145:
        /*0144*/ 	.byte	0x03, 0x19
        /*0146*/ 	.short	0x0128


	//----- nvinfo : EIATTR_PARAM_CBANK
	.align		4
        /*0148*/ 	.byte	0x04, 0x0a
        /*014a*/ 	.short	(.L_4147 - .L_4146)
	.align		4
.L_4146:
        /*014c*/ 	.word	index@(.nv.constant0._ZN10layer_norm22ln_bwd_finalize_kernelINS_22Kernel_traits_finalizeILj4096Ef6__halffS2_fjLb1ELj1024ELj4ENS_18Kernel_traits_baseILj4096EfS2_fS2_fjLj1024EEEEELb1ELb0EEEvNS_9BwdParamsE)
        /*0150*/ 	.short	0x0210
        /*0152*/ 	.short	0x0128


	//----- nvinfo : EIATTR_SW_WAR
	.align		4
.L_4147:
        /*0154*/ 	.byte	0x04, 0x36
        /*0156*/ 	.short	(.L_4149 - .L_4148)
.L_4148:
        /*0158*/ 	.word	0x00000008
.L_4149:


//--------------------- .nv.info._ZN10layer_norm13ln_bwd_kernelINS_13Kernel_traitsIf6__halffS2_fjLj4096ELj1ELj1ELj4ELj16ENS_18Kernel_traits_baseILj4096EfS2_fS2_fjLj128EEEEELb1ELb1ELb1ELb0EEEvNS_9BwdParamsE --------------------------
	.section	.nv.info._ZN10layer_norm13ln_bwd_kernelINS_13Kernel_traitsIf6__halffS2_fjLj4096ELj1ELj1ELj4ELj16ENS_18Kernel_traits_baseILj4096EfS2_fS2_fjLj128EEEEELb1ELb1ELb1ELb0EEEvNS_9BwdParamsE,"",@"SHT_CUDA_INFO"
	.sectionflags	@""
	.align	4


	//----- nvinfo : EIATTR_CUDA_API_VERSION
	.align		4
        /*0000*/ 	.byte	0x04, 0x37
        /*0002*/ 	.short	(.L_4151 - .L_4150)
.L_4150:
        /*0004*/ 	.word	0x00000082


	//----- nvinfo : EIATTR_KPARAM_INFO
	.align		4
.L_4151:
        /*0008*/ 	.byte	0x04, 0x17
        /*000a*/ 	.short	(.L_4153 - .L_4152)
.L_4152:
        /*000c*/ 	.word	0x00000000
        /*0010*/ 	.short	0x0000
        /*0012*/ 	.short	0x0000
        /*0014*/ 	.byte	0x00, 0xf0, 0xa1, 0x04


	//----- nvinfo : EIATTR_SPARSE_MMA_MASK
	.align		4
.L_4153:
        /*0018*/ 	.byte	0x03, 0x50
        /*001a*/ 	.short	0x0000


	//----- nvinfo : EIATTR_MAXREG_COUNT
	.align		4
        /*001c*/ 	.byte	0x03, 0x1b
        /*001e*/ 	.short	0x00ff


	//----- nvinfo : EIATTR_NUM_BARRIERS
	.align		4
        /*0020*/ 	.byte	0x02, 0x4c
        /*0022*/ 	.byte	0x01
	.zero		1


	//----- nvinfo : EIATTR_ANNOTATIONS
	.align		4
        /*0024*/ 	.byte	0x04, 0x55
        /*0026*/ 	.short	(.L_4155 - .L_4154)


	//   ....[0]....
.L_4154:
        /* <DEDUP_REMOVED lines=59> */


	//----- nvinfo : EIATTR_MERCURY_ISA_VERSION
	.align		4
.L_4155:
        /*03c8*/ 	.byte	0x03, 0x5f
        /*03ca*/ 	.short	0x0101


	//----- nvinfo : EIATTR_COOP_GROUP_MASK_REGIDS
	.align		4
        /*03cc*/ 	.byte	0x04, 0x29
        /*03ce*/ 	.short	(.L_4157 - .L_4156)


	//   ....[0]....
.L_4156:
        /*03d0*/ 	.word	0xffffffff


	//   ....[1]....
        /*03d4*/ 	.word	0xffffffff


	//   ....[2]....
        /*03d8*/ 	.word	0xffffffff


	//   ....[3]....
        /*03dc*/ 	.word	0xffffffff


	//   ....[4]....
        /*03e0*/ 	.word	0xffffffff


	//   ....[5]....
        /*03e4*/ 	.word	0xffffffff


	//   ....[6]....
        /*03e8*/ 	.word	0xffffffff


	//   ....[7]....
        /*03ec*/ 	.word	0xffffffff


	//   ....[8]....
        /*03f0*/ 	.word	0xffffffff


	//   ....[9]....
        /*03f4*/ 	.word	0xffffffff


	//   ....[10]....
        /*03f8*/ 	.word	0x050000b9


	//   ....[11]....
        /*03fc*/ 	.word	0x050000b9


	//   ....[12]....
        /*0400*/ 	.word	0x050000b9


	//   ....[13]....
        /*0404*/ 	.word	0x050000b9


	//   ....[14]....
        /*0408*/ 	.word	0x050000b9


	//   ....[15]....
        /*040c*/ 	.word	0x050000b9


	//   ....[16]....
        /*0410*/ 	.word	0x050000b9


	//   ....[17]....
        /*0414*/ 	.word	0x050000b9


	//   ....[18]....
        /*0418*/ 	.word	0x050000b9


	//   ....[19]....
        /*041c*/ 	.word	0x050000b9


	//----- nvinfo : EIATTR_COOP_GROUP_INSTR_OFFSETS
	.align		4
.L_4157:
        /*0420*/ 	.byte	0x04, 0x28
        /*0422*/ 	.short	(.L_4159 - .L_4158)


	//   ....[0]....
.L_4158:
        /*0424*/ 	.word	0x00002820


	//   ....[1]....
        /*0428*/ 	.word	0x00002840


	//   ....[2]....
        /*042c*/ 	.word	0x00002860


	//   ....[3]....
        /*0430*/ 	.word	0x00002880


	//   ....[4]....
        /*0434*/ 	.word	0x000028a0


	//   ....[5]....
        /*0438*/ 	.word	0x000028c0


	//   ....[6]....
        /*043c*/ 	.word	0x000028e0


	//   ....[7]....
        /*0440*/ 	.word	0x00002900


	//   ....[8]....
        /*0444*/ 	.word	0x00002910


	//   ....[9]....
        /*0448*/ 	.word	0x00002930


	//   ....[10]....
        /*044c*/ 	.word	0x00007550


	//   ....[11]....
        /*0450*/ 	.word	0x000075c0


	//   ....[12]....
        /*0454*/ 	.word	0x00007630


	//   ....[13]....
        /*0458*/ 	.word	0x000076a0


	//   ....[14]....
        /*045c*/ 	.word	0x00007710


	//   ....[15]....
        /*0460*/ 	.word	0x00007780


	//   ....[16]....
        /*0464*/ 	.word	0x000077f0


	//   ....[17]....
        /*0468*/ 	.word	0x00007860


	//   ....[18]....
        /*046c*/ 	.word	0x000078d0


	//   ....[19]....
        /*0470*/ 	.word	0x00007920


	//----- nvinfo : EIATTR_EXIT_INSTR_OFFSETS
	.align		4
.L_4159:
        /*0474*/ 	.byte	0x04, 0x1c
        /*0476*/ 	.short	(.L_4161 - .L_4160)


	//   ....[0]....
.L_4160:
        /*0478*/ 	.word	0x00007420


	//   ....[1]....
        /*047c*/ 	.word	0x000074f0


	//----- nvinfo : EIATTR_MAX_THREADS
	.align		4
.L_4161:
        /*0480*/ 	.byte	0x04, 0x05
        /*0482*/ 	.short	(.L_4163 - .L_4162)
.L_4162:
        /*0484*/ 	.word	0x00000080
        /*0488*/ 	.word	0x00000001
        /*048c*/ 	.word	0x00000001


	//----- nvinfo : EIATTR_CRS_STACK_SIZE
	.align		4
.L_4163:
        /*0490*/ 	.byte	0x04, 0x1e
        /*0492*/ 	.short	(.L_4165 - .L_4164)
.L_4164:
        /*0494*/ 	.word	0x00000000


	//----- nvinfo : EIATTR_CBANK_PARAM_SIZE
	.align		4
.L_4165:
        /*0498*/ 	.byte	0x03, 0x19
        /*049a*/ 	.short	0x0128


	//----- nvinfo : EIATTR_PARAM_CBANK
	.align		4
        /*049c*/ 	.byte	0x04, 0x0a
        /*049e*/ 	.short	(.L_4167 - .L_4166)
	.align		4
.L_4166:
        /*04a0*/ 	.word	index@(.nv.constant0._ZN10layer_norm13ln_bwd_kernelINS_13Kernel_traitsIf6__halffS2_fjLj4096ELj1ELj1ELj4ELj16ENS_18Kernel_traits_baseILj4096EfS2_fS2_fjLj128EEEEELb1ELb1ELb1ELb0EEEvNS_9BwdParamsE)
        /*04a4*/ 	.short	0x0210
        /*04a6*/ 	.short	0x0128


	//----- nvinfo : EIATTR_SW_WAR
	.align		4
.L_4167:
        /*04a8*/ 	.byte	0x04, 0x36
        /*04aa*/ 	.short	(.L_4169 - .L_4168)
.L_4168:
        /*04ac*/ 	.word	0x00000008
.L_4169:


//--------------------- .nv.info._ZN10layer_norm22ln_bwd_finalize_kernelINS_22Kernel_traits_finalizeILj4096Ef6__halffS2_fjLb1ELj1024ELj4ENS_18Kernel_traits_baseILj4096EfS2_fS2_fjLj1024EEEEELb1ELb1EEEvNS_9BwdParamsE --------------------------
	.section	.nv.info._ZN10layer_norm22ln_bwd_finalize_kernelINS_22Kernel_traits_finalizeILj4096Ef6__halffS2_fjLb1ELj1024ELj4ENS_18Kernel_traits_baseILj4096EfS2_fS2_fjLj1024EEEEELb1ELb1EEEvNS_9BwdParamsE,"",@"SHT_CUDA_INFO"
	.sectionflags	@""
	.align	4


	//----- nvinfo : EIATTR_CUDA_API_VERSION
	.align		4
        /*0000*/ 	.byte	0x04, 0x37
        /*0002*/ 	.short	(.L_4171 - .L_4170)
.L_4170:
        /*0004*/ 	.word	0x00000082


	//----- nvinfo : EIATTR_KPARAM_INFO
	.align		4
.L_4171:
        /*0008*/ 	.byte	0x04, 0x17
        /*000a*/ 	.short	(.L_4173 - .L_4172)
.L_4172:
        /*000c*/ 	.word	0x00000000
        /*0010*/ 	.short	0x0000
        /*0012*/ 	.short	0x0000
        /*0014*/ 	.byte	0x00, 0xf0, 0xa1, 0x04


	//----- nvinfo : EIATTR_SPARSE_MMA_MASK
	.align		4
.L_4173:
        /*0018*/ 	.byte	0x03, 0x50
        /*001a*/ 	.short	0x0000


	//----- nvinfo : EIATTR_MAXREG_COUNT
	.align		4
        /*001c*/ 	.byte	0x03, 0x1b
        /*001e*/ 	.short	0x0040


	//----- nvinfo : EIATTR_NUM_BARRIERS
	.align		4
        /*0020*/ 	.byte	0x02, 0x4c
        /*0022*/ 	.byte	0x01
	.zero		1


	//----- nvinfo : EIATTR_MERCURY_ISA_VERSION
	.align		4
        /*0024*/ 	.byte	0x03, 0x5f
        /*0026*/ 	.short	0x0101


	//----- nvinfo : EIATTR_COOP_GROUP_MASK_REGIDS
	.align		4
        /*0028*/ 	.byte	0x04, 0x29
        /*002a*/ 	.short	(.L_4175 - .L_4174)


	//   ....[0]....
.L_4174:
        /*002c*/ 	.word	0xffffffff


	//   ....[1]....
        /*0030*/ 	.word	0xffffffff


	//   ....[2]....
        /*0034*/ 	.word	0xffffffff


	//   ....[3]....
        /*0038*/ 	.word	0xffffffff


	//   ....[4]....
        /*003c*/ 	.word	0xffffffff


	//   ....[5]....
        /*0040*/ 	.word	0xffffffff


	//   ....[6]....
        /*0044*/ 	.word	0xffffffff


	//   ....[7]....
        /*0048*/ 	.word	0xffffffff


	//   ....[8]....
        /*004c*/ 	.word	0xffffffff


	//   ....[9]....
        /*0050*/ 	.word	0xffffffff


	//   ....[10]....
        /*0054*/ 	.word	0xffffffff


	//   ....[11]....
        /*0058*/ 	.word	0xffffffff


	//   ....[12]....
        /*005c*/ 	.word	0xffffffff


	//   ....[13]....
        /*0060*/ 	.word	0xffffffff


	//   ....[14]....
        /*0064*/ 	.word	0xffffffff


	//   ....[15]....
        /*0068*/ 	.word	0x05000014


	//   ....[16]....
        /*006c*/ 	.word	0x05000014


	//   ....[17]....
        /*0070*/ 	.word	0x05000014


	//   ....[18]....
        /*0074*/ 	.word	0x05000014


	//   ....[19]....
        /*0078*/ 	.word	0x05000014


	//   ....[20]....
        /*007c*/ 	.word	0x05000014


	//   ....[21]....
        /*0080*/ 	.word	0x05000014


	//   ....[22]....
        /*0084*/ 	.word	0x05000014


	//   ....[23]....
        /*0088*/ 	.word	0x05000014


	//   ....[24]....
        /*008c*/ 	.word	0x05000014


	//   ....[25]....
        /*0090*/ 	.word	0x05000014


	//   ....[26]....
        /*0094*/ 	.word	0x05000014


	//   ....[27]....
        /*0098*/ 	.word	0x05000014


	//   ....[28]....
        /*009c*/ 	.word	0x05000014


	//   ....[29]....
        /*00a0*/ 	.word	0x05000014


	//----- nvinfo : EIATTR_COOP_GROUP_INSTR_OFFSETS
	.align		4
.L_4175:
        /*00a4*/ 	.byte	0x04, 0x28
        /*00a6*/ 	.short	(.L_4177 - .L_4176)


	//   ....[0]....
.L_4176:
        /*00a8*/ 	.word	0x00000ab0


	//   ....[1]....
        /*00ac*/ 	.word	0x00000ac0


	//   ....[2]....
        /*00b0*/ 	.word	0x00000ad0


	//   ....[3]....
        /*00b4*/ 	.word	0x00000b00


	//   ....[4]....
        /*00b8*/ 	.word	0x00000b20


	//   ....[5]....
        /*00bc*/ 	.word	0x00000b30


	//   ....[6]....
        /*00c0*/ 	.word	0x00000b60


	//   ....[7]....
        /*00c4*/ 	.word	0x00000b80


	//   ....[8]....
        /*00c8*/ 	.word	0x00000b90


	//   ....[9]....
        /*00cc*/ 	.word	0x00000bc0


	//   ....[10]....
        /*00d0*/ 	.word	0x00000be0


	//   ....[11]....
        /*00d4*/ 	.word	0x00000bf0


	//   ....[12]....
        /*00d8*/ 	.word	0x00000c20


	//   ....[13]....
        /*00dc*/ 	.word	0x00000c40


	//   ....[14]....
        /*00e0*/ 	.word	0x00000c50


	//   ....[15]....
        /*00e4*/ 	.word	0x00000eb0


	//   ....[16]....
        /*00e8*/ 	.word	0x00000f20


	//   ....[17]....
        /*00ec*/ 	.word	0x00000f90


	//   ....[18]....
        /*00f0*/ 	.word	0x00001000


	//   ....[19]....
        /*00f4*/ 	.word	0x00001070


	//   ....[20]....
        /*00f8*/ 	.word	0x000010d0


	//   ....[21]....
        /*00fc*/ 	.word	0x00001140


	//   ....[22]....
        /*0100*/ 	.word	0x000011b0


	//   ....[23]....
        /*0104*/ 	.word	0x00001220


	//   ....[24]....
        /*0108*/ 	.word	0x00001290


	//   ....[25]....
        /*010c*/ 	.word	0x000012f0


	//   ....[26]....
        /*0110*/ 	.word	0x00001360


	//   ....[27]....
        /*0114*/ 	.word	0x000013d0


	//   ....[28]....
        /*0118*/ 	.word	0x00001440


	//   ....[29]....
        /*011c*/ 	.word	0x000014b0


	//----- nvinfo : EIATTR_EXIT_INSTR_OFFSETS
	.align		4
.L_4177:
        /*0120*/ 	.byte	0x04, 0x1c
        /*0122*/ 	.short	(.L_4179 - .L_4178)


	//   ....[0]....
.L_4178:
        /*0124*/ 	.word	0x00000070


	//   ....[1]....
        /*0128*/ 	.word	0x00000e50


	//----- nvinfo : EIATTR_MAX_THREADS
	.align		4
.L_4179:
        /*012c*/ 	.byte	0x04, 0x05
        /*012e*/ 	.short	(.L_4181 - .L_4180)
.L_4180:
        /*0130*/ 	.word	0x00000400
        /*0134*/ 	.word	0x00000001
        /*0138*/ 	.word	0x00000001


	//----- nvinfo : EIATTR_CRS_STACK_SIZE
	.align		4
.L_4181:
        /*013c*/ 	.byte	0x04, 0x1e
        /*013e*/ 	.short	(.L_4183 - .L_4182)
.L_4182:
        /*0140*/ 	.word	0x00000000


	//----- nvinfo : EIATTR_CBANK_PARAM_SIZE
	.align		4
.L_4183:
        /*0144*/ 	.byte	0x03, 0x19
        /*0146*/ 	.short	0x0128


	//----- nvinfo : EIATTR_PARAM_CBANK
	.align		4
        /*0148*/ 	.byte	0x04, 0x0a
        /*014a*/ 	.short	(.L_4185 - .L_4184)
	.align		4
.L_4184:
        /*014c*/ 	.word	index@(.nv.constant0._ZN10layer_norm22ln_bwd_finalize_kernelINS_22Kernel_traits_finalizeILj4096Ef6__halffS2_fjLb1ELj1024ELj4ENS_18Kernel_traits_baseILj4096EfS2_fS2_fjLj1024EEEEELb1ELb1EEEvNS_9BwdParamsE)
        /*0150*/ 	.short	0x0210
        /*0152*/ 	.short	0x0128


	//----- nvinfo : EIATTR_SW_WAR
	.align		4
.L_4185:
        /*0154*/ 	.byte	0x04, 0x36
        /*0156*/ 	.short	(.L_4187 - .L_4186)
.L_4186:
        /*0158*/ 	.word	0x00000008
.L_4187:


//--------------------- .nv.info._ZN10layer_norm13ln_bwd_kernelINS_13Kernel_traitsIf6__halffS2_fjLj4096ELj1ELj1ELj4ELj16ENS_18Kernel_traits_baseILj4096EfS2_fS2_fjLj128EEEEELb1ELb1ELb1ELb1EEEvNS_9BwdParamsE --------------------------
	.section	.nv.info._ZN10layer_norm13ln_bwd_kernelINS_13Kernel_traitsIf6__halffS2_fjLj4096ELj1ELj1ELj4ELj16ENS_18Kernel_traits_baseILj4096EfS2_fS2_fjLj128EEEEELb1ELb1ELb1ELb1EEEvNS_9BwdParamsE,"",@"SHT_CUDA_INFO"
	.sectionflags	@""
	.align	4


	//----- nvinfo : EIATTR_CUDA_API_VERSION
	.align		4
        /*0000*/ 	.byte	0x04, 0x37
        /*0002*/ 	.short	(.L_4189 - .L_4188)
.L_4188:
        /*0004*/ 	.word	0x00000082


	//----- nvinfo : EIATTR_KPARAM_INFO
	.align		4
.L_4189:
        /*0008*/ 	.byte	0x04, 0x17
        /*000a*/ 	.short	(.L_4191 - .L_4190)
.L_4190:
        /*000c*/ 	.word	0x00000000
        /*0010*/ 	.short	0x0000
        /*0012*/ 	.short	0x0000
        /*0014*/ 	.byte	0x00, 0xf0, 0xa1, 0x04


	//----- nvinfo : EIATTR_SPARSE_MMA_MASK
	.align		4
.L_4191:
        /*0018*/ 	.byte	0x03, 0x50
        /*001a*/ 	.short	0x0000


	//----- nvinfo : EIATTR_MAXREG_COUNT
	.align		4
        /*001c*/ 	.byte	0x03, 0x1b
        /*001e*/ 	.short	0x00ff


	//----- nvinfo : EIATTR_NUM_BARRIERS
	.align		4
        /*0020*/ 	.byte	0x02, 0x4c
        /*0022*/ 	.byte	0x01
	.zero		1


	//----- nvinfo : EIATTR_ANNOTATIONS
	.align		4
        /*0024*/ 	.byte	0x04, 0x55
        /*0026*/ 	.short	(.L_4193 - .L_4192)


	//   ....[0]....
.L_4192:
        /* <DEDUP_REMOVED lines=52> */


	//----- nvinfo : EIATTR_MERCURY_ISA_VERSION
	.align		4
.L_4193:
        /*0358*/ 	.byte	0x03, 0x5f
        /*035a*/ 	.short	0x0101


	//----- nvinfo : EIATTR_COOP_GROUP_MASK_REGIDS
	.align		4
        /*035c*/ 	.byte	0x04, 0x29
        /*035e*/ 	.short	(.L_4195 - .L_4194)


	//   ....[0]....
.L_4194:
        /*0360*/ 	.word	0xffffffff


	//   ....[1]....
        /*0364*/ 	.word	0xffffffff


	//   ....[2]....
        /*0368*/ 	.word	0xffffffff


	//   ....[3]....
        /*036c*/ 	.word	0xffffffff


	//   ....[4]....
        /*0370*/ 	.word	0xffffffff


	//   ....[5]....
        /*0374*/ 	.word	0xffffffff


	//   ....[6]....
        /*0378*/ 	.word	0xffffffff


	//   ....[7]....
        /*037c*/ 	.word	0xffffffff


	//   ....[8]....
        /*0380*/ 	.word	0xffffffff


	//   ....[9]....
        /*0384*/ 	.word	0xffffffff


	//   ....[10]....
        /*0388*/ 	.word	0x050000c0


	//   ....[11]....
        /*038c*/ 	.word	0x050000c0


	//   ....[12]....
        /*0390*/ 	.word	0x050000c0


	//   ....[13]....
        /*0394*/ 	.word	0x050000c0


	//   ....[14]....
        /*0398*/ 	.word	0x050000c0


	//   ....[15]....
        /*039c*/ 	.word	0x050000c0


	//   ....[16]....
        /*03a0*/ 	.word	0x050000c0


	//   ....[17]....
        /*03a4*/ 	.word	0x050000c0


	//   ....[18]....
        /*03a8*/ 	.word	0x050000c0


	//   ....[19]....
        /*03ac*/ 	.word	0x050000c0


	//----- nvinfo : EIATTR_COOP_GROUP_INSTR_OFFSETS
	.align		4
.L_4195:
        /*03b0*/ 	.byte	0x04, 0x28
        /*03b2*/ 	.short	(.L_4197 - .L_4196)


	//   ....[0]....
.L_4196:
        /*03b4*/ 	.word	0x000026f0


	//   ....[1]....
        /*03b8*/ 	.word	0x00002710


	//   ....[2]....
        /*03bc*/ 	.word	0x00002730


	//   ....[3]....
        /*03c0*/ 	.word	0x00002750


	//   ....[4]....
        /*03c4*/ 	.word	0x00002770


	//   ....[5]....
        /*03c8*/ 	.word	0x00002790


	//   ....[6]....
        /*03cc*/ 	.word	0x000027b0


	//   ....[7]....
        /*03d0*/ 	.word	0x000027d0


	//   ....[8]....
        /*03d4*/ 	.word	0x000027e0


	//   ....[9]....
        /*03d8*/ 	.word	0x00002800


	//   ....[10]....
        /*03dc*/ 	.word	0x00006de0


	//   ....[11]....
        /*03e0*/ 	.word	0x00006e50


	//   ....[12]....
        /*03e4*/ 	.word	0x00006ed0


	//   ....[13]....
        /*03e8*/ 	.word	0x00006f40


	//   ....[14]....
        /*03ec*/ 	.word	0x00006fc0


	//   ....[15]....
        /*03f0*/ 	.word	0x00007030


	//   ....[16]....
        /*03f4*/ 	.word	0x000070b0


	//   ....[17]....
        /*03f8*/ 	.word	0x00007120


	//   ....[18]....
        /*03fc*/ 	.word	0x000071a0


	//   ....[19]....
        /*0400*/ 	.word	0x000071f0


	//----- nvinfo : EIATTR_EXIT_INSTR_OFFSETS
	.align		4
.L_4197:
        /*0404*/ 	.byte	0x04, 0x1c
        /*0406*/ 	.short	(.L_4199 - .L_4198)


	//   ....[0]....
.L_4198:
        /*0408*/ 	.word	0x00006d80


	//----- nvinfo : EIATTR_MAX_THREADS
	.align		4
.L_4199:
        /*040c*/ 	.byte	0x04, 0x05
        /*040e*/ 	.short	(.L_4201 - .L_4200)
.L_4200:
        /*0410*/ 	.word	0x00000080
        /*0414*/ 	.word	0x00000001
        /*0418*/ 	.word	0x00000001


	//----- nvinfo : EIATTR_CRS_STACK_SIZE
	.align		4
.L_4201:
        /*041c*/ 	.byte	0x04, 0x1e
        /*041e*/ 	.short	(.L_4203 - .L_4202)
.L_4202:
        /*0420*/ 	.word	0x00000000


	//----- nvinfo : EIATTR_CBANK_PARAM_SIZE
	.align		4
.L_4203:
        /*0424*/ 	.byte	0x03, 0x19
        /*0426*/ 	.short	0x0128


	//----- nvinfo : EIATTR_PARAM_CBANK
	.align		4
        /*0428*/ 	.byte	0x04, 0x0a
        /*042a*/ 	.short	(.L_4205 - .L_4204)
	.align		4
.L_4204:
        /*042c*/ 	.word	index@(.nv.constant0._ZN10layer_norm13ln_bwd_kernelINS_13Kernel_traitsIf6__halffS2_fjLj4096ELj1ELj1ELj4ELj16ENS_18Kernel_traits_baseILj4096EfS2_fS2_fjLj128EEEEELb1ELb1ELb1ELb1EEEvNS_9BwdParamsE)
        /*0430*/ 	.short	0x0210
        /*0432*/ 	.short	0x0128


	//----- nvinfo : EIATTR_SW_WAR
	.align		4
.L_4205:
        /*0434*/ 	.byte	0x04, 0x36
        /*0436*/ 	.short	(.L_4207 - .L_4206)
.L_4206:
        /*0438*/ 	.word	0x00000008
.L_4207:


//--------------------- .nv.info._ZN10layer_norm13ln_bwd_kernelINS_13Kernel_traitsI6__halfffffjLj4096ELj1ELj1ELj4ELj16ENS_18Kernel_traits_baseILj4096ES2_ffffjLj128EEEEELb0ELb0ELb0ELb0EEEvNS_9BwdParamsE --------------------------
	.section	.nv.info._ZN10layer_norm13ln_bwd_kernelINS_13Kernel_traitsI6__halfffffjLj4096ELj1ELj1ELj4ELj16ENS_18Kernel_traits_baseILj4096ES2_ffffjLj128EEEEELb0ELb0ELb0ELb0EEEvNS_9BwdParamsE,"",@"SHT_CUDA_INFO"
	.sectionflags	@""
	.align	4


	//----- nvinfo : EIATTR_CUDA_API_VERSION
	.align		4
        /*0000*/ 	.byte	0x04, 0x37
        /*0002*/ 	.short	(.L_4209 - .L_4208)
.L_4208:
        /*0004*/ 	.word	0x00000082


	//----- nvinfo : EIATTR_KPARAM_INFO
	.align		4
.L_4209:
        /*0008*/ 	.byte	0x04, 0x17
        /*000a*/ 	.short	(.L_4211 - .L_4210)
.L_4210:
        /*000c*/ 	.word	0x00000000
        /*0010*/ 	.short	0x0000
        /*0012*/ 	.short	0x0000
        /*0014*/ 	.byte	0x00, 0xf0, 0xa1, 0x04


	//----- nvinfo : EIATTR_SPARSE_MMA_MASK
	.align		4
.L_4211:
        /*0018*/ 	.byte	0x03, 0x50
        /*001a*/ 	.short	0x0000


	//----- nvinfo : EIATTR_MAXREG_COUNT
	.align		4
        /*001c*/ 	.byte	0x03, 0x1b
        /*001e*/ 	.short	0x00ff


	//----- nvinfo : EIATTR_NUM_BARRIERS
	.align		4
        /*0020*/ 	.byte	0x02, 0x4c
        /*0022*/ 	.byte	0x01
	.zero		1


	//----- nvinfo : EIATTR_MERCURY_ISA_VERSION
	.align		4
        /*0024*/ 	.byte	0x03, 0x5f
        /*0026*/ 	.short	0x0101


	//----- nvinfo : EIATTR_COOP_GROUP_MASK_REGIDS
	.align		4
        /*0028*/ 	.byte	0x04, 0x29
        /*002a*/ 	.short	(.L_4213 - .L_4212)


	//   ....[0]....
.L_4212:
        /*002c*/ 	.word	0xffffffff


	//   ....[1]....
        /*0030*/ 	.word	0xffffffff


	//   ....[2]....
        /*0034*/ 	.word	0xffffffff


	//   ....[3]....
        /*0038*/ 	.word	0xffffffff


	//   ....[4]....
        /*003c*/ 	.word	0xffffffff


	//   ....[5]....
        /*0040*/ 	.word	0xffffffff


	//   ....[6]....
        /*0044*/ 	.word	0xffffffff


	//   ....[7]....
        /*0048*/ 	.word	0xffffffff


	//   ....[8]....
        /*004c*/ 	.word	0xffffffff


	//   ....[9]....
        /*0050*/ 	.word	0xffffffff


	//   ....[10]....
        /*0054*/ 	.word	0x050000d7


	//   ....[11]....
        /*0058*/ 	.word	0x050000d7


	//   ....[12]....
        /*005c*/ 	.word	0x050000d7


	//   ....[13]....
        /*0060*/ 	.word	0x050000d7


	//   ....[14]....
        /*0064*/ 	.word	0x050000d7


	//   ....[15]....
        /*0068*/ 	.word	0x050000d7


	//   ....[16]....
        /*006c*/ 	.word	0x050000d7


	//   ....[17]....
        /*0070*/ 	.word	0x050000d7


	//   ....[18]....
        /*0074*/ 	.word	0x050000d7


	//   ....[19]....
        /*0078*/ 	.word	0x050000d7


	//----- nvinfo : EIATTR_COOP_GROUP_INSTR_OFFSETS
	.align		4
.L_4213:
        /*007c*/ 	.byte	0x04, 0x28
        /*007e*/ 	.short	(.L_4215 - .L_4214)


	//   ....[0]....
.L_4214:
        /*0080*/ 	.word	0x00002320


	//   ....[1]....
        /*0084*/ 	.word	0x00002330


	//   ....[2]....
        /*0088*/ 	.word	0x00002360


	//   ....[3]....
        /*008c*/ 	.word	0x00002370


	//   ....[4]....
        /*0090*/ 	.word	0x000023a0


	//   ....[5]....
        /*0094*/ 	.word	0x000023b0


	//   ....[6]....
        /*0098*/ 	.word	0x000023e0


	//   ....[7]....
        /*009c*/ 	.word	0x000023f0


	//   ....[8]....
        /*00a0*/ 	.word	0x00002420


	//   ....[9]....
        /*00a4*/ 	.word	0x00002430


	//   ....[10]....
        /*00a8*/ 	.word	0x00003ed0


	//   ....[11]....
        /*00ac*/ 	.word	0x00003f20


	//   ....[12]....
        /*00b0*/ 	.word	0x00003f90


	//   ....[13]....
        /*00b4*/ 	.word	0x00003ff0


	//   ....[14]....
        /*00b8*/ 	.word	0x00004060


	//   ....[15]....
        /*00bc*/ 	.word	0x000040c0


	//   ....[16]....
        /*00c0*/ 	.word	0x00004130


	//   ....[17]....
        /*00c4*/ 	.word	0x00004190


	//   ....[18]....
        /*00c8*/ 	.word	0x00004200


	//   ....[19]....
        /*00cc*/ 	.word	0x00004260


	//----- nvinfo : EIATTR_EXIT_INSTR_OFFSETS
	.align		4
.L_4215:
        /*00d0*/ 	.byte	0x04, 0x1c
        /*00d2*/ 	.short	(.L_4217 - .L_4216)


	//   ....[0]....
.L_4216:
        /*00d4*/ 	.word	0x00003df0


	//   ....[1]....
        /*00d8*/ 	.word	0x00003e70


	//----- nvinfo : EIATTR_MAX_THREADS
	.align		4
.L_4217:
        /*00dc*/ 	.byte	0x04, 0x05
        /*00de*/ 	.short	(.L_4219 - .L_4218)
.L_4218:
        /*00e0*/ 	.word	0x00000080
        /*00e4*/ 	.word	0x00000001
        /*00e8*/ 	.word	0x00000001


	//----- nvinfo : EIATTR_CRS_STACK_SIZE
	.align		4
.L_4219:
        /*00ec*/ 	.byte	0x04, 0x1e
        /*00ee*/ 	.short	(.L_4221 - .L_4220)
.L_4220:
        /*00f0*/ 	.word	0x00000000


	//----- nvinfo : EIATTR_CBANK_PARAM_SIZE
	.align		4
.L_4221:
        /*00f4*/ 	.byte	0x03, 0x19
        /*00f6*/ 	.short	0x0128


	//----- nvinfo : EIATTR_PARAM_CBANK
	.align		4
        /*00f8*/ 	.byte	0x04, 0x0a
        /*00fa*/ 	.short	(.L_4223 - .L_4222)
	.align		4
.L_4222:
        /*00fc*/ 	.word	index@(.nv.constant0._ZN10layer_norm13ln_bwd_kernelINS_13Kernel_traitsI6__halfffffjLj4096ELj1ELj1ELj4ELj16ENS_18Kernel_traits_baseILj4096ES2_ffffjLj128EEEEELb0ELb0ELb0ELb0EEEvNS_9BwdParamsE)
        /*0100*/ 	.short	0x0210
        /*0102*/ 	.short	0x0128


	//----- nvinfo : EIATTR_SW_WAR
	.align		4
.L_4223:
        /*0104*/ 	.byte	0x04, 0x36
        /*0106*/ 	.short	(.L_4225 - .L_4224)
.L_4224:
        /*0108*/ 	.word	0x00000008
.L_4225:


//--------------------- .nv.info._ZN10layer_norm13ln_bwd_kernelINS_13Kernel_traitsI6__halfffffjLj4096ELj1ELj1ELj4ELj16ENS_18Kernel_traits_baseILj4096ES2_ffffjLj128EEEEELb0ELb0ELb0ELb1EEEvNS_9BwdParamsE --------------------------
	.section	.nv.info._ZN10layer_norm13ln_bwd_kernelINS_13Kernel_traitsI6__halfffffjLj4096ELj1ELj1ELj4ELj16ENS_18Kernel_traits_baseILj4096ES2_ffffjLj128EEEEELb0ELb0ELb0ELb1EEEvNS_9BwdParamsE,"",@"SHT_CUDA_INFO"
	.sectionflags	@""
	.align	4


	//----- nvinfo : EIATTR_CUDA_API_VERSION
	.align		4
        /*0000*/ 	.byte	0x04, 0x37
        /*0002*/ 	.short	(.L_4227 - .L_4226)
.L_4226:
        /*0004*/ 	.word	0x00000082


	//----- nvinfo : EIATTR_KPARAM_INFO
	.align		4
.L_4227:
        /*0008*/ 	.byte	0x04, 0x17
        /*000a*/ 	.short	(.L_4229 - .L_4228)
.L_4228:
        /*000c*/ 	.word	0x00000000
        /*0010*/ 	.short	0x0000
        /*0012*/ 	.short	0x0000
        /*0014*/ 	.byte	0x00, 0xf0, 0xa1, 0x04


	//----- nvinfo : EIATTR_SPARSE_MMA_MASK
	.align		4
.L_4229:
        /*0018*/ 	.byte	0x03, 0x50
        /*001a*/ 	.short	0x0000


	//----- nvinfo : EIATTR_MAXREG_COUNT
	.align		4
        /*001c*/ 	.byte	0x03, 0x1b
        /*001e*/ 	.short	0x00ff


	//----- nvinfo : EIATTR_NUM_BARRIERS
	.align		4
        /*0020*/ 	.byte	0x02, 0x4c
        /*0022*/ 	.byte	0x01
	.zero		1


	//----- nvinfo : EIATTR_MERCURY_ISA_VERSION
	.align		4
        /*0024*/ 	.byte	0x03, 0x5f
        /*0026*/ 	.short	0x0101


	//----- nvinfo : EIATTR_COOP_GROUP_MASK_REGIDS
	.align		4
        /*0028*/ 	.byte	0x04, 0x29
        /*002a*/ 	.short	(.L_4231 - .L_4230)


	//   ....[0]....
.L_4230:
        /*002c*/ 	.word	0xffffffff


	//   ....[1]....
        /*0030*/ 	.word	0xffffffff


	//   ....[2]....
        /*0034*/ 	.word	0xffffffff


	//   ....[3]....
        /*0038*/ 	.word	0xffffffff


	//   ....[4]....
        /*003c*/ 	.word	0xffffffff


	//   ....[5]....
        /*0040*/ 	.word	0xffffffff


	//   ....[6]....
        /*0044*/ 	.word	0xffffffff


	//   ....[7]....
        /*0048*/ 	.word	0xffffffff


	//   ....[8]....
        /*004c*/ 	.word	0xffffffff


	//   ....[9]....
        /*0050*/ 	.word	0xffffffff


	//   ....[10]....
        /*0054*/ 	.word	0x0500006a


	//   ....[11]....
        /*0058*/ 	.word	0x0500006a


	//   ....[12]....
        /*005c*/ 	.word	0x0500006a


	//   ....[13]....
        /*0060*/ 	.word	0x0500006a


	//   ....[14]....
        /*0064*/ 	.word	0x0500006a


	//   ....[15]....
        /*0068*/ 	.word	0x0500006a


	//   ....[16]....
        /*006c*/ 	.word	0x0500006a


	//   ....[17]....
        /*0070*/ 	.word	0x0500006a


	//   ....[18]....
        /*0074*/ 	.word	0x0500006a


	//   ....[19]....
        /*0078*/ 	.word	0x0500006a


	//----- nvinfo : EIATTR_COOP_GROUP_INSTR_OFFSETS
	.align		4
.L_4231:
        /*007c*/ 	.byte	0x04, 0x28
        /*007e*/ 	.short	(.L_4233 - .L_4232)


	//   ....[0]....
.L_4232:
        /*0080*/ 	.word	0x00001e20


	//   ....[1]....
        /*0084*/ 	.word	0x00001e30


	//   ....[2]....
        /*0088*/ 	.word	0x00001e60


	//   ....[3]....
        /*008c*/ 	.word	0x00001e70


	//   ....[4]....
        /*0090*/ 	.word	0x00001ea0


	//   ....[5]....
        /*0094*/ 	.word	0x00001eb0


	//   ....[6]....
        /*0098*/ 	.word	0x00001ee0


	//   ....[7]....
        /*009c*/ 	.word	0x00001ef0


	//   ....[8]....
        /*00a0*/ 	.word	0x00001f20


	//   ....[9]....
        /*00a4*/ 	.word	0x00001f30


	//   ....[10]....
        /*00a8*/ 	.word	0x00003780


	//   ....[11]....
        /*00ac*/ 	.word	0x000037d0


	//   ....[12]....
        /*00b0*/ 	.word	0x00003840


	//   ....[13]....
        /*00b4*/ 	.word	0x000038a0


	//   ....[14]....
        /*00b8*/ 	.word	0x00003910


	//   ....[15]....
        /*00bc*/ 	.word	0x00003970


	//   ....[16]....
        /*00c0*/ 	.word	0x000039e0


	//   ....[17]....
        /*00c4*/ 	.word	0x00003a40


	//   ....[18]....
        /*00c8*/ 	.word	0x00003ab0


	//   ....[19]....
        /*00cc*/ 	.word	0x00003b10


	//----- nvinfo : EIATTR_EXIT_INSTR_OFFSETS
	.align		4
.L_4233:
        /*00d0*/ 	.byte	0x04, 0x1c
        /*00d2*/ 	.short	(.L_4235 - .L_4234)


	//   ....[0]....
.L_4234:
        /*00d4*/ 	.word	0x00003720


	//----- nvinfo : EIATTR_MAX_THREADS
	.align		4
.L_4235:
        /*00d8*/ 	.byte	0x04, 0x05
        /*00da*/ 	.short	(.L_4237 - .L_4236)
.L_4236:
        /*00dc*/ 	.word	0x00000080
        /*00e0*/ 	.word	0x00000001
        /*00e4*/ 	.word	0x00000001


	//----- nvinfo : EIATTR_CRS_STACK_SIZE
	.align		4
.L_4237:
        /*00e8*/ 	.byte	0x04, 0x1e
        /*00ea*/ 	.short	(.L_4239 - .L_4238)
.L_4238:
        /*00ec*/ 	.word	0x00000000


	//----- nvinfo : EIATTR_CBANK_PARAM_SIZE
	.align		4
.L_4239:
        /*00f0*/ 	.byte	0x03, 0x19
        /*00f2*/ 	.short	0x0128


	//----- nvinfo : EIATTR_PARAM_CBANK
	.align		4
        /*00f4*/ 	.byte	0x04, 0x0a
        /*00f6*/ 	.short	(.L_4241 - .L_4240)
	.align		4
.L_4240:
        /*00f8*/ 	.word	index@(.nv.constant0._ZN10layer_norm13ln_bwd_kernelINS_13Kernel_traitsI6__halfffffjLj4096ELj1ELj1ELj4ELj16ENS_18Kernel_traits_baseILj4096ES2_ffffjLj128EEEEELb0ELb0ELb0ELb1EEEvNS_9BwdParamsE)
        /*00fc*/ 	.short	0x0210
        /*00fe*/ 	.short	0x0128


	//----- nvinfo : EIATTR_SW_WAR
	.align		4
.L_4241:
        /*0100*/ 	.byte	0x04, 0x36
        /*0102*/ 	.short	(.L_4243 - .L_4242)
.L_4242:
        /*0104*/ 	.word	0x00000008
.L_4243:


//--------------------- .nv.info._ZN10layer_norm13ln_bwd_kernelINS_13Kernel_traitsI6__halfffffjLj4096ELj1ELj1ELj4ELj16ENS_18Kernel_traits_baseILj4096ES2_ffffjLj128EEEEELb0ELb0ELb1ELb0EEEvNS_9BwdParamsE --------------------------
	.section	.nv.info._ZN10layer_norm13ln_bwd_kernelINS_13Kernel_traitsI6__halfffffjLj4096ELj1ELj1ELj4ELj16ENS_18Kernel_traits_baseILj4096ES2_ffffjLj128EEEEELb0ELb0ELb1ELb0EEEvNS_9BwdParamsE,"",@"SHT_CUDA_INFO"
	.sectionflags	@""
	.align	4


	//----- nvinfo : EIATTR_CUDA_API_VERSION
	.align		4
        /*0000*/ 	.byte	0x04, 0x37
        /*0002*/ 	.short	(.L_4245 - .L_4244)
.L_4244:
        /*0004*/ 	.word	0x00000082


	//----- nvinfo : EIATTR_KPARAM_INFO
	.align		4
.L_4245:
        /*0008*/ 	.byte	0x04, 0x17
        /*000a*/ 	.short	(.L_4247 - .L_4246)
.L_4246:
        /*000c*/ 	.word	0x00000000
        /*0010*/ 	.short	0x0000
        /*0012*/ 	.short	0x0000
        /*0014*/ 	.byte	0x00, 0xf0, 0xa1, 0x04


	//----- nvinfo : EIATTR_SPARSE_MMA_MASK
	.align		4
.L_4247:
        /*0018*/ 	.byte	0x03, 0x50
        /*001a*/ 	.short	0x0000


	//----- nvinfo : EIATTR_MAXREG_COUNT
	.align		4
        /*001c*/ 	.byte	0x03, 0x1b
        /*001e*/ 	.short	0x00ff


	//----- nvinfo : EIATTR_NUM_BARRIERS
	.align		4
        /*0020*/ 	.byte	0x02, 0x4c
        /*0022*/ 	.byte	0x01
	.zero		1


	//----- nvinfo : EIATTR_MERCURY_ISA_VERSION
	.align		4
        /*0024*/ 	.byte	0x03, 0x5f
        /*0026*/ 	.short	0x0101


	//----- nvinfo : EIATTR_COOP_GROUP_MASK_REGIDS
	.align		4
        /*0028*/ 	.byte	0x04, 0x29
        /*002a*/ 	.short	(.L_4249 - .L_4248)


	//   ....[0]....
.L_4248:
        /*002c*/ 	.word	0xffffffff


	//   ....[1]....
        /*0030*/ 	.word	0xffffffff


	//   ....[2]....
        /*0034*/ 	.word	0xffffffff


	//   ....[3]....
        /*0038*/ 	.word	0xffffffff


	//   ....[4]....
        /*003c*/ 	.word	0xffffffff


	//   ....[5]....
        /*0040*/ 	.word	0xffffffff


	//   ....[6]....
        /*0044*/ 	.word	0xffffffff


	//   ....[7]....
        /*0048*/ 	.word	0xffffffff


	//   ....[8]....
        /*004c*/ 	.word	0xffffffff


	//   ....[9]....
        /*0050*/ 	.word	0xffffffff


	//   ....[10]....
        /*0054*/ 	.word	0x050000d9


	//   ....[11]....
        /*0058*/ 	.word	0x050000d9


	//   ....[12]....
        /*005c*/ 	.word	0x050000d9


	//   ....[13]....
        /*0060*/ 	.word	0x050000d9


	//   ....[14]....
        /*0064*/ 	.word	0x050000d9


	//   ....[15]....
        /*0068*/ 	.word	0x050000d9


	//   ....[16]....
        /*006c*/ 	.word	0x050000d9


	//   ....[17]....
        /*0070*/ 	.word	0x050000d9


	//   ....[18]....
        /*0074*/ 	.word	0x050000d9


	//   ....[19]....
        /*0078*/ 	.word	0x050000d9


	//----- nvinfo : EIATTR_COOP_GROUP_INSTR_OFFSETS
	.align		4
.L_4249:
        /*007c*/ 	.byte	0x04, 0x28
        /*007e*/ 	.short	(.L_4251 - .L_4250)


	//   ....[0]....
.L_4250:
        /*0080*/ 	.word	0x000028c0


	//   ....[1]....
        /*0084*/ 	.word	0x000028d0


	//   ....[2]....
        /*0088*/ 	.word	0x00002900


	//   ....[3]....
        /*008c*/ 	.word	0x00002910


	//   ....[4]....
        /*0090*/ 	.word	0x00002940


	//   ....[5]....
        /*0094*/ 	.word	0x00002950


	//   ....[6]....
        /*0098*/ 	.word	0x00002980


	//   ....[7]....
        /*009c*/ 	.word	0x00002990


	//   ....[8]....
        /*00a0*/ 	.word	0x000029c0


	//   ....[9]....
        /*00a4*/ 	.word	0x000029d0


	//   ....[10]....
        /*00a8*/ 	.word	0x00005ab0


	//   ....[11]....
        /*00ac*/ 	.word	0x00005b00


	//   ....[12]....
        /*00b0*/ 	.word	0x00005b70


	//   ....[13]....
        /*00b4*/ 	.word	0x00005bd0


	//   ....[14]....
        /*00b8*/ 	.word	0x00005c40


	//   ....[15]....
        /*00bc*/ 	.word	0x00005ca0


	//   ....[16]....
        /*00c0*/ 	.word	0x00005d10


	//   ....[17]....
        /*00c4*/ 	.word	0x00005d70


	//   ....[18]....
        /*00c8*/ 	.word	0x00005de0


	//   ....[19]....
        /*00cc*/ 	.word	0x00005e40


	//----- nvinfo : EIATTR_EXIT_INSTR_OFFSETS
	.align		4
.L_4251:
        /*00d0*/ 	.byte	0x04, 0x1c
        /*00d2*/ 	.short	(.L_4253 - .L_4252)


	//   ....[0]....
.L_4252:
        /*00d4*/ 	.word	0x000059d0


	//   ....[1]....
        /*00d8*/ 	.word	0x00005a50


	//----- nvinfo : EIATTR_MAX_THREADS
	.align		4
.L_4253:
        /*00dc*/ 	.byte	0x04, 0x05
        /*00de*/ 	.short	(.L_4255 - .L_4254)
.L_4254:
        /*00e0*/ 	.word	0x00000080
        /*00e4*/ 	.word	0x00000001
        /*00e8*/ 	.word	0x00000001


	//----- nvinfo : EIATTR_CRS_STACK_SIZE
	.align		4
.L_4255:
        /*00ec*/ 	.byte	0x04, 0x1e
        /*00ee*/ 	.short	(.L_4257 - .L_4256)
.L_4256:
        /*00f0*/ 	.word	0x00000000


	//----- nvinfo : EIATTR_CBANK_PARAM_SIZE
	.align		4
.L_4257:
        /*00f4*/ 	.byte	0x03, 0x19
        /*00f6*/ 	.short	0x0128


	//----- nvinfo : EIATTR_PARAM_CBANK
	.align		4
        /*00f8*/ 	.byte	0x04, 0x0a
        /*00fa*/ 	.short	(.L_4259 - .L_4258)
	.align		4
.L_4258:
        /*00fc*/ 	.word	index@(.nv.constant0._ZN10layer_norm13ln_bwd_kernelINS_13Kernel_traitsI6__halfffffjLj4096ELj1ELj1ELj4ELj16ENS_18Kernel_traits_baseILj4096ES2_ffffjLj128EEEEELb0ELb0ELb1ELb0EEEvNS_9BwdParamsE)
        /*0100*/ 	.short	0x0210
        /*0102*/ 	.short	0x0128


	//----- nvinfo : EIATTR_SW_WAR
	.align		4
.L_4259:
        /*0104*/ 	.byte	0x04, 0x36
        /*0106*/ 	.short	(.L_4261 - .L_4260)
.L_4260:
        /*0108*/ 	.word	0x00000008
.L_4261:


//--------------------- .nv.info._ZN10layer_norm13ln_bwd_kernelINS_13Kernel_traitsI6__halfffffjLj4096ELj1ELj1ELj4ELj16ENS_18Kernel_traits_baseILj4096ES2_ffffjLj128EEEEELb0ELb0ELb1ELb1EEEvNS_9BwdParamsE --------------------------
	.section	.nv.info._ZN10layer_norm13ln_bwd_kernelINS_13Kernel_traitsI6__halfffffjLj4096ELj1ELj1ELj4ELj16ENS_18Kernel_traits_baseILj4096ES2_ffffjLj128EEEEELb0ELb0ELb1ELb1EEEvNS_9BwdParamsE,"",@"SHT_CUDA_INFO"
	.sectionflags	@""
	.align	4


	//----- nvinfo : EIATTR_CUDA_API_VERSION
	.align		4
        /*0000*/ 	.byte	0x04, 0x37
        /*0002*/ 	.short	(.L_4263 - .L_4262)
.L_4262:
        /*0004*/ 	.word	0x00000082


	//----- nvinfo : EIATTR_KPARAM_INFO
	.align		4
.L_4263:
        /*0008*/ 	.byte	0x04, 0x17
        /*000a*/ 	.short	(.L_4265 - .L_4264)
.L_4264:
        /*000c*/ 	.word	0x00000000
        /*0010*/ 	.short	0x0000
        /*0012*/ 	.short	0x0000
        /*0014*/ 	.byte	0x00, 0xf0, 0xa1, 0x04


	//----- nvinfo : EIATTR_SPARSE_MMA_MASK
	.align		4
.L_4265:
        /*0018*/ 	.byte	0x03, 0x50
        /*001a*/ 	.short	0x0000


	//----- nvinfo : EIATTR_MAXREG_COUNT
	.align		4
        /*001c*/ 	.byte	0x03, 0x1b
        /*001e*/ 	.short	0x00ff


	//----- nvinfo : EIATTR_NUM_BARRIERS
	.align		4
        /*0020*/ 	.byte	0x02, 0x4c
        /*0022*/ 	.byte	0x01
	.zero		1


	//----- nvinfo : EIATTR_MERCURY_ISA_VERSION
	.align		4
        /*0024*/ 	.byte	0x03, 0x5f
        /*0026*/ 	.short	0x0101


	//----- nvinfo : EIATTR_COOP_GROUP_MASK_REGIDS
	.align		4
        /*0028*/ 	.byte	0x04, 0x29
        /*002a*/ 	.short	(.L_4267 - .L_4266)


	//   ....[0]....
.L_4266:
        /*002c*/ 	.word	0xffffffff


	//   ....[1]....
        /*0030*/ 	.word	0xffffffff


	//   ....[2]....
        /*0034*/ 	.word	0xffffffff


	//   ....[3]....
        /*0038*/ 	.word	0xffffffff


	//   ....[4]....
        /*003c*/ 	.word	0xffffffff


	//   ....[5]....
        /*0040*/ 	.word	0xffffffff


	//   ....[6]....
        /*0044*/ 	.word	0xffffffff


	//   ....[7]....
        /*0048*/ 	.word	0xffffffff


	//   ....[8]....
        /*004c*/ 	.word	0xffffffff


	//   ....[9]....
        /*0050*/ 	.word	0xffffffff


	//   ....[10]....
        /*0054*/ 	.word	0x050000a9


	//   ....[11]....
        /*0058*/ 	.word	0x050000a9


	//   ....[12]....
        /*005c*/ 	.word	0x050000a9


	//   ....[13]....
        /*0060*/ 	.word	0x050000a9


	//   ....[14]....
        /*0064*/ 	.word	0x050000a9


	//   ....[15]....
        /*0068*/ 	.word	0x050000a9


	//   ....[16]....
        /*006c*/ 	.word	0x050000a9


	//   ....[17]....
        /*0070*/ 	.word	0x050000a9


	//   ....[18]....
        /*0074*/ 	.word	0x050000a9


	//   ....[19]....
        /*0078*/ 	.word	0x050000a9


	//----- nvinfo : EIATTR_COOP_GROUP_INSTR_OFFSETS
	.align		4
.L_4267:
        /*007c*/ 	.byte	0x04, 0x28
        /*007e*/ 	.short	(.L_4269 - .L_4268)


	//   ....[0]....
.L_4268:
        /*0080*/ 	.word	0x00001f00


	//   ....[1]....
        /*0084*/ 	.word	0x00001f10


	//   ....[2]....
        /*0088*/ 	.word	0x00001f40


	//   ....[3]....
        /*008c*/ 	.word	0x00001f50


	//   ....[4]....
        /*0090*/ 	.word	0x00001f80


	//   ....[5]....
        /*0094*/ 	.word	0x00001f90


	//   ....[6]....
        /*0098*/ 	.word	0x00001fc0


	//   ....[7]....
        /*009c*/ 	.word	0x00001fd0


	//   ....[8]....
        /*00a0*/ 	.word	0x00002000


	//   ....[9]....
        /*00a4*/ 	.word	0x00002010


	//   ....[10]....
        /*00a8*/ 	.word	0x00004840


	//   ....[11]....
        /*00ac*/ 	.word	0x00004890


	//   ....[12]....
        /*00b0*/ 	.word	0x00004900


	//   ....[13]....
        /*00b4*/ 	.word	0x00004960


	//   ....[14]....
        /*00b8*/ 	.word	0x000049d0


	//   ....[15]....
        /*00bc*/ 	.word	0x00004a30


	//   ....[16]....
        /*00c0*/ 	.word	0x00004aa0


	//   ....[17]....
        /*00c4*/ 	.word	0x00004b00


	//   ....[18]....
        /*00c8*/ 	.word	0x00004b70


	//   ....[19]....
        /*00cc*/ 	.word	0x00004bd0


	//----- nvinfo : EIATTR_EXIT_INSTR_OFFSETS
	.align		4
.L_4269:
        /*00d0*/ 	.byte	0x04, 0x1c
        /*00d2*/ 	.short	(.L_4271 - .L_4270)


	//   ....[0]....
.L_4270:
        /*00d4*/ 	.word	0x000047e0


	//----- nvinfo : EIATTR_MAX_THREADS
	.align		4
.L_4271:
        /*00d8*/ 	.byte	0x04, 0x05
        /*00da*/ 	.short	(.L_4273 - .L_4272)
.L_4272:
        /*00dc*/ 	.word	0x00000080
        /*00e0*/ 	.word	0x00000001
        /*00e4*/ 	.word	0x00000001


	//----- nvinfo : EIATTR_CRS_STACK_SIZE
	.align		4
.L_4273:
        /*00e8*/ 	.byte	0x04, 0x1e
        /*00ea*/ 	.short	(.L_4275 - .L_4274)
.L_4274:
        /*00ec*/ 	.word	0x00000000


	//----- nvinfo : EIATTR_CBANK_PARAM_SIZE
	.align		4
.L_4275:
        /*00f0*/ 	.byte	0x03, 0x19
        /*00f2*/ 	.short	0x0128


	//----- nvinfo : EIATTR_PARAM_CBANK
	.align		4
        /*00f4*/ 	.byte	0x04, 0x0a
        /*00f6*/ 	.short	(.L_4277 - .L_4276)
	.align		4
.L_4276:
        /*00f8*/ 	.word	index@(.nv.constant0._ZN10layer_norm13ln_bwd_kernelINS_13Kernel_traitsI6__halfffffjLj4096ELj1ELj1ELj4ELj16ENS_18Kernel_traits_baseILj4096ES2_ffffjLj128EEEEELb0ELb0ELb1ELb1EEEvNS_9BwdParamsE)
        /*00fc*/ 	.short	0x0210
        /*00fe*/ 	.short	0x0128


	//----- nvinfo : EIATTR_SW_WAR
	.align		4
.L_4277:
        /*0100*/ 	.byte	0x04, 0x36
        /*0102*/ 	.short	(.L_4279 - .L_4278)
.L_4278:
        /*0104*/ 	.word	0x00000008
.L_4279:


//--------------------- .nv.info._ZN10layer_norm13ln_bwd_kernelINS_13Kernel_traitsI6__halfffffjLj4096ELj1ELj1ELj4ELj16ENS_18Kernel_traits_baseILj4096ES2_ffffjLj128EEEEELb0ELb1ELb0ELb0EEEvNS_9BwdParamsE --------------------------
	.section	.nv.info._ZN10layer_norm13ln_bwd_kernelINS_13Kernel_traitsI6__halfffffjLj4096ELj1ELj1ELj4ELj16ENS_18Kernel_traits_baseILj4096ES2_ffffjLj128EEEEELb0ELb1ELb0ELb0EEEvNS_9BwdParamsE,"",@"SHT_CUDA_INFO"
	.sectionflags	@""
	.align	4


	//----- nvinfo : EIATTR_CUDA_API_VERSION
	.align		4
        /*0000*/ 	.byte	0x04, 0x37
        /*0002*/ 	.short	(.L_4281 - .L_4280)
.L_4280:
        /*0004*/ 	.word	0x00000082


	//----- nvinfo : EIATTR_KPARAM_INFO
	.align		4
.L_4281:
        /*0008*/ 	.byte	0x04, 0x17
        /*000a*/ 	.short	(.L_4283 - .L_4282)
.L_4282:
        /*000c*/ 	.word	0x00000000
        /*0010*/ 	.short	0x0000
        /*0012*/ 	.short	0x0000
        /*0014*/ 	.byte	0x00, 0xf0, 0xa1, 0x04


	//----- nvinfo : EIATTR_SPARSE_MMA_MASK
	.align		4
.L_4283:
        /*0018*/ 	.byte	0x03, 0x50
        /*001a*/ 	.short	0x0000


	//----- nvinfo : EIATTR_MAXREG_COUNT
	.align		4
        /*001c*/ 	.byte	0x03, 0x1b
        /*001e*/ 	.short	0x00ff


	//----- nvinfo : EIATTR_NUM_BARRIERS
	.align		4
        /*0020*/ 	.byte	0x02, 0x4c
        /*0022*/ 	.byte	0x01
	.zero		1


	//----- nvinfo : EIATTR_ANNOTATIONS
	.align		4
        /*0024*/ 	.byte	0x04, 0x55
        /*0026*/ 	.short	(.L_4285 - .L_4284)


	//   ....[0]....
.L_4284:
        /* <DEDUP_REMOVED lines=29> */


	//----- nvinfo : EIATTR_MERCURY_ISA_VERSION
	.align		4
.L_4285:
        /*01e8*/ 	.byte	0x03, 0x5f
        /*01ea*/ 	.short	0x0101


	//----- nvinfo : EIATTR_COOP_GROUP_MASK_REGIDS
	.align		4
        /*01ec*/ 	.byte	0x04, 0x29
        /*01ee*/ 	.short	(.L_4287 - .L_4286)


	//   ....[0]....
.L_4286:
        /*01f0*/ 	.word	0xffffffff


	//   ....[1]....
        /*01f4*/ 	.word	0xffffffff


	//   ....[2]....
        /*01f8*/ 	.word	0xffffffff


	//   ....[3]....
        /*01fc*/ 	.word	0xffffffff


	//   ....[4]....
        /*0200*/ 	.word	0xffffffff


	//   ....[5]....
        /*0204*/ 	.word	0xffffffff


	//   ....[6]....
        /*0208*/ 	.word	0xffffffff


	//   ....[7]....
        /*020c*/ 	.word	0xffffffff


	//   ....[8]....
        /*0210*/ 	.word	0xffffffff


	//   ....[9]....
        /*0214*/ 	.word	0xffffffff


	//   ....[10]....
        /*0218*/ 	.word	0x050000a7


	//   ....[11]....
        /*021c*/ 	.word	0x050000a7


	//   ....[12]....
        /*0220*/ 	.word	0x050000a7


	//   ....[13]....
        /*0224*/ 	.word	0x050000a7


	//   ....[14]....
        /*0228*/ 	.word	0x050000a7


	//   ....[15]....
        /*022c*/ 	.word	0x050000a7


	//   ....[16]....
        /*0230*/ 	.word	0x050000a7


	//   ....[17]....
        /*0234*/ 	.word	0x050000a7


	//   ....[18]....
        /*0238*/ 	.word	0x050000a7


	//   ....[19]....
        /*023c*/ 	.word	0x050000a7


	//----- nvinfo : EIATTR_COOP_GROUP_INSTR_OFFSETS
	.align		4
.L_4287:
        /*0240*/ 	.byte	0x04, 0x28
        /*0242*/ 	.short	(.L_4289 - .L_4288)


	//   ....[0]....
.L_4288:
        /*0244*/ 	.word	0x00002e30


	//   ....[1]....
        /*0248*/ 	.word	0x00002e50


	//   ....[2]....
        /*024c*/ 	.word	0x00002e70


	//   ....[3]....
        /*0250*/ 	.word	0x00002e90


	//   ....[4]....
        /*0254*/ 	.word	0x00002ea0


	//   ....[5]....
        /*0258*/ 	.word	0x00002ed0


	//   ....[6]....
        /*025c*/ 	.word	0x00002ee0


	//   ....[7]....
        /*0260*/ 	.word	0x00002f10


	//   ....[8]....
        /*0264*/ 	.word	0x00002f20


	//   ....[9]....
        /*0268*/ 	.word	0x00002f40


	//   ....[10]....
        /*026c*/ 	.word	0x00005330


	//   ....[11]....
        /*0270*/ 	.word	0x00005380


	//   ....[12]....
        /*0274*/ 	.word	0x000053e0


	//   ....[13]....
        /*0278*/ 	.word	0x00005430


	//   ....[14]....
        /*027c*/ 	.word	0x00005490


	//   ....[15]....
        /*0280*/ 	.word	0x000054e0


	//   ....[16]....
        /*0284*/ 	.word	0x00005550


	//   ....[17]....
        /*0288*/ 	.word	0x000055b0


	//   ....[18]....
        /*028c*/ 	.word	0x00005610


	//   ....[19]....
        /*0290*/ 	.word	0x00005660


	//----- nvinfo : EIATTR_EXIT_INSTR_OFFSETS
	.align		4
.L_4289:
        /*0294*/ 	.byte	0x04, 0x1c
        /*0296*/ 	.short	(.L_4291 - .L_4290)


	//   ....[0]....
.L_4290:
        /*0298*/ 	.word	0x00005230


	//   ....[1]....
        /*029c*/ 	.word	0x000052d0


	//----- nvinfo : EIATTR_MAX_THREADS
	.align		4
.L_4291:
        /*02a0*/ 	.byte	0x04, 0x05
        /*02a2*/ 	.short	(.L_4293 - .L_4292)
.L_4292:
        /*02a4*/ 	.word	0x00000080
        /*02a8*/ 	.word	0x00000001
        /*02ac*/ 	.word	0x00000001


	//----- nvinfo : EIATTR_CRS_STACK_SIZE
	.align		4
.L_4293:
        /*02b0*/ 	.byte	0x04, 0x1e
        /*02b2*/ 	.short	(.L_4295 - .L_4294)
.L_4294:
        /*02b4*/ 	.word	0x00000000


	//----- nvinfo : EIATTR_CBANK_PARAM_SIZE
	.align		4
.L_4295:
        /*02b8*/ 	.byte	0x03, 0x19
        /*02ba*/ 	.short	0x0128


	//----- nvinfo : EIATTR_PARAM_CBANK
	.align		4
        /*02bc*/ 	.byte	0x04, 0x0a
        /*02be*/ 	.short	(.L_4297 - .L_4296)
	.align		4
.L_4296:
        /*02c0*/ 	.word	index@(.nv.constant0._ZN10layer_norm13ln_bwd_kernelINS_13Kernel_traitsI6__halfffffjLj4096ELj1ELj1ELj4ELj16ENS_18Kernel_traits_baseILj4096ES2_ffffjLj128EEEEELb0ELb1ELb0ELb0EEEvNS_9BwdParamsE)
        /*02c4*/ 	.short	0x0210
        /*02c6*/ 	.short	0x0128


	//----- nvinfo : EIATTR_SW_WAR
	.align		4
.L_4297:
        /*02c8*/ 	.byte	0x04, 0x36
        /*02ca*/ 	.short	(.L_4299 - .L_4298)
.L_4298:
        /*02cc*/ 	.word	0x00000008
.L_4299:


//--------------------- .nv.info._ZN10layer_norm13ln_bwd_kernelINS_13Kernel_traitsI6__halfffffjLj4096ELj1ELj1ELj4ELj16ENS_18Kernel_traits_baseILj4096ES2_ffffjLj128EEEEELb0ELb1ELb0ELb1EEEvNS_9BwdParamsE --------------------------
	.section	.nv.info._ZN10layer_norm13ln_bwd_kernelINS_13Kernel_traitsI6__halfffffjLj4096ELj1ELj1ELj4ELj16ENS_18Kernel_traits_baseILj4096ES2_ffffjLj128EEEEELb0ELb1ELb0ELb1EEEvNS_9BwdParamsE,"",@"SHT_CUDA_INFO"
	.sectionflags	@""
	.align	4


	//----- nvinfo : EIATTR_CUDA_API_VERSION
	.align		4
        /*0000*/ 	.byte	0x04, 0x37
        /*0002*/ 	.short	(.L_4301 - .L_4300)
.L_4300:
        /*0004*/ 	.word	0x00000082


	//----- nvinfo : EIATTR_KPARAM_INFO
	.align		4
.L_4301:
        /*0008*/ 	.byte	0x04, 0x17
        /*000a*/ 	.short	(.L_4303 - .L_4302)
.L_4302:
        /*000c*/ 	.word	0x00000000
        /*0010*/ 	.short	0x0000
        /*0012*/ 	.short	0x0000
        /*0014*/ 	.byte	0x00, 0xf0, 0xa1, 0x04


	//----- nvinfo : EIATTR_SPARSE_MMA_MASK
	.align		4
.L_4303:
        /*0018*/ 	.byte	0x03, 0x50
        /*001a*/ 	.short	0x0000


	//----- nvinfo : EIATTR_MAXREG_COUNT
	.align		4
        /*001c*/ 	.byte	0x03, 0x1b
        /*001e*/ 	.short	0x00ff


	//----- nvinfo : EIATTR_NUM_BARRIERS
	.align		4
        /*0020*/ 	.byte	0x02, 0x4c
        /*0022*/ 	.byte	0x01
	.zero		1


	//----- nvinfo : EIATTR_ANNOTATIONS
	.align		4
        /*0024*/ 	.byte	0x04, 0x55
        /*0026*/ 	.short	(.L_4305 - .L_4304)


	//   ....[0]....
.L_4304:
        /* <DEDUP_REMOVED lines=50> */


	//----- nvinfo : EIATTR_MERCURY_ISA_VERSION
	.align		4
.L_4305:
        /*0338*/ 	.byte	0x03, 0x5f
        /*033a*/ 	.short	0x0101


	//----- nvinfo : EIATTR_COOP_GROUP_MASK_REGIDS
	.align		4
        /*033c*/ 	.byte	0x04, 0x29
        /*033e*/ 	.short	(.L_4307 - .L_4306)


	//   ....[0]....
.L_4306:
        /*0340*/ 	.word	0xffffffff


	//   ....[1]....
        /*0344*/ 	.word	0xffffffff


	//   ....[2]....
        /*0348*/ 	.word	0xffffffff


	//   ....[3]....
        /*034c*/ 	.word	0xffffffff


	//   ....[4]....
        /*0350*/ 	.word	0xffffffff


	//   ....[5]....
        /*0354*/ 	.word	0xffffffff


	//   ....[6]....
        /*0358*/ 	.word	0xffffffff


	//   ....[7]....
        /*035c*/ 	.word	0xffffffff


	//   ....[8]....
        /*0360*/ 	.word	0xffffffff


	//   ....[9]....
        /*0364*/ 	.word	0xffffffff


	//   ....[10]....
        /*0368*/ 	.word	0x0500004e


	//   ....[11]....
        /*036c*/ 	.word	0x0500004e


	//   ....[12]....
        /*0370*/ 	.word	0x0500004e


	//   ....[13]....
        /*0374*/ 	.word	0x0500004e


	//   ....[14]....
        /*0378*/ 	.word	0x0500004e


	//   ....[15]....
        /*037c*/ 	.word	0x0500004e


	//   ....[16]....
        /*0380*/ 	.word	0x0500004e


	//   ....[17]....
        /*0384*/ 	.word	0x0500004e


	//   ....[18]....
        /*0388*/ 	.word	0x0500004e


	//   ....[19]....
        /*038c*/ 	.word	0x0500004e


	//----- nvinfo : EIATTR_COOP_GROUP_INSTR_OFFSETS
	.align		4
.L_4307:
        /*0390*/ 	.byte	0x04, 0x28
        /*0392*/ 	.short	(.L_4309 - .L_4308)


	//   ....[0]....
.L_4308:
        /*0394*/ 	.word	0x00002970


	//   ....[1]....
        /*0398*/ 	.word	0x00002990


	//   ....[2]....
        /*039c*/ 	.word	0x000029b0


	//   ....[3]....
        /*03a0*/ 	.word	0x000029d0


	//   ....[4]....
        /*03a4*/ 	.word	0x000029f0


	//   ....[5]....
        /*03a8*/ 	.word	0x00002a10


	//   ....[6]....
        /*03ac*/ 	.word	0x00002a30


	//   ....[7]....
        /*03b0*/ 	.word	0x00002a50


	//   ....[8]....
        /*03b4*/ 	.word	0x00002a60


	//   ....[9]....
        /*03b8*/ 	.word	0x00002a80


	//   ....[10]....
        /*03bc*/ 	.word	0x00004a40


	//   ....[11]....
        /*03c0*/ 	.word	0x00004a90


	//   ....[12]....
        /*03c4*/ 	.word	0x00004af0


	//   ....[13]....
        /*03c8*/ 	.word	0x00004b40


	//   ....[14]....
        /*03cc*/ 	.word	0x00004ba0


	//   ....[15]....
        /*03d0*/ 	.word	0x00004bf0


	//   ....[16]....
        /*03d4*/ 	.word	0x00004c50


	//   ....[17]....
        /*03d8*/ 	.word	0x00004ca0


	//   ....[18]....
        /*03dc*/ 	.word	0x00004d00


	//   ....[19]....
        /*03e0*/ 	.word	0x00004d50


	//----- nvinfo : EIATTR_EXIT_INSTR_OFFSETS
	.align		4
.L_4309:
        /*03e4*/ 	.byte	0x04, 0x1c
        /*03e6*/ 	.short	(.L_4311 - .L_4310)


	//   ....[0]....
.L_4310:
        /*03e8*/ 	.word	0x000049e0


	//----- nvinfo : EIATTR_MAX_THREADS
	.align		4
.L_4311:
        /*03ec*/ 	.byte	0x04, 0x05
        /*03ee*/ 	.short	(.L_4313 - .L_4312)
.L_4312:
        /*03f0*/ 	.word	0x00000080
        /*03f4*/ 	.word	0x00000001
        /*03f8*/ 	.word	0x00000001


	//----- nvinfo : EIATTR_CRS_STACK_SIZE
	.align		4
.L_4313:
        /*03fc*/ 	.byte	0x04, 0x1e
        /*03fe*/ 	.short	(.L_4315 - .L_4314)
.L_4314:
        /*0400*/ 	.word	0x00000000


	//----- nvinfo : EIATTR_CBANK_PARAM_SIZE
	.align		4
.L_4315:
        /*0404*/ 	.byte	0x03, 0x19
        /*0406*/ 	.short	0x0128


	//----- nvinfo : EIATTR_PARAM_CBANK
	.align		4
        /*0408*/ 	.byte	0x04, 0x0a
        /*040a*/ 	.short	(.L_4317 - .L_4316)
	.align		4
.L_4316:
        /*040c*/ 	.word	index@(.nv.constant0._ZN10layer_norm13ln_bwd_kernelINS_13Kernel_traitsI6__halfffffjLj4096ELj1ELj1ELj4ELj16ENS_18Kernel_traits_baseILj4096ES2_ffffjLj128EEEEELb0ELb1ELb0ELb1EEEvNS_9BwdParamsE)
        /*0410*/ 	.short	0x0210
        /*0412*/ 	.short	0x0128


	//----- nvinfo : EIATTR_SW_WAR
	.align		4
.L_4317:
        /*0414*/ 	.byte	0x04, 0x36
        /*0416*/ 	.short	(.L_4319 - .L_4318)
.L_4318:
        /*0418*/ 	.word	0x00000008
.L_4319:


//--------------------- .nv.info._ZN10layer_norm13ln_bwd_kernelINS_13Kernel_traitsI6__halfffffjLj4096ELj1ELj1ELj4ELj16ENS_18Kernel_traits_baseILj4096ES2_ffffjLj128EEEEELb0ELb1ELb1ELb0EEEvNS_9BwdParamsE --------------------------
	.section	.nv.info._ZN10layer_norm13ln_bwd_kernelINS_13Kernel_traitsI6__halfffffjLj4096ELj1ELj1ELj4ELj16ENS_18Kernel_traits_baseILj4096ES2_ffffjLj128EEEEELb0ELb1ELb1ELb0EEEvNS_9BwdParamsE,"",@"SHT_CUDA_INFO"
	.sectionflags	@""
	.align	4


	//----- nvinfo : EIATTR_CUDA_API_VERSION
	.align		4
        /*0000*/ 	.byte	0x04, 0x37
        /*0002*/ 	.short	(.L_4321 - .L_4320)
.L_4320:
        /*0004*/ 	.word	0x00000082


	//----- nvinfo : EIATTR_KPARAM_INFO
	.align		4
.L_4321:
        /*0008*/ 	.byte	0x04, 0x17
        /*000a*/ 	.short	(.L_4323 - .L_4322)
.L_4322:
        /*000c*/ 	.word	0x00000000
        /*0010*/ 	.short	0x0000
        /*0012*/ 	.short	0x0000
        /*0014*/ 	.byte	0x00, 0xf0, 0xa1, 0x04


	//----- nvinfo : EIATTR_SPARSE_MMA_MASK
	.align		4
.L_4323:
        /*0018*/ 	.byte	0x03, 0x50
        /*001a*/ 	.short	0x0000


	//----- nvinfo : EIATTR_MAXREG_COUNT
	.align		4
        /*001c*/ 	.byte	0x03, 0x1b
        /*001e*/ 	.short	0x00ff


	//----- nvinfo : EIATTR_NUM_BARRIERS
	.align		4
        /*0020*/ 	.byte	0x02, 0x4c
        /*0022*/ 	.byte	0x01
	.zero		1


	//----- nvinfo : EIATTR_ANNOTATIONS
	.align		4
        /*0024*/ 	.byte	0x04, 0x55
        /*0026*/ 	.short	(.L_4325 - .L_4324)


	//   ....[0]....
.L_4324:
        /* <DEDUP_REMOVED lines=38> */


	//----- nvinfo : EIATTR_MERCURY_ISA_VERSION
	.align		4
.L_4325:
        /*0278*/ 	.byte	0x03, 0x5f
        /*027a*/ 	.short	0x0101


	//----- nvinfo : EIATTR_COOP_GROUP_MASK_REGIDS
	.align		4
        /*027c*/ 	.byte	0x04, 0x29
        /*027e*/ 	.short	(.L_4327 - .L_4326)


	//   ....[0]....
.L_4326:
        /*0280*/ 	.word	0xffffffff


	//   ....[1]....
        /*0284*/ 	.word	0xffffffff


	//   ....[2]....
        /*0288*/ 	.word	0xffffffff


	//   ....[3]....
        /*028c*/ 	.word	0xffffffff


	//   ....[4]....
        /*0290*/ 	.word	0xffffffff


	//   ....[5]....
        /*0294*/ 	.word	0xffffffff


	//   ....[6]....
        /*0298*/ 	.word	0xffffffff


	//   ....[7]....
        /*029c*/ 	.word	0xffffffff


	//   ....[8]....
        /*02a0*/ 	.word	0xffffffff


	//   ....[9]....
        /*02a4*/ 	.word	0xffffffff


	//   ....[10]....
        /*02a8*/ 	.word	0x050000ab


	//   ....[11]....
        /*02ac*/ 	.word	0x050000ab


	//   ....[12]....
        /*02b0*/ 	.word	0x050000ab


	//   ....[13]....
        /*02b4*/ 	.word	0x050000ab


	//   ....[14]....
        /*02b8*/ 	.word	0x050000ab


	//   ....[15]....
        /*02bc*/ 	.word	0x050000ab


	//   ....[16]....
        /*02c0*/ 	.word	0x050000ab


	//   ....[17]....
        /*02c4*/ 	.word	0x050000ab


	//   ....[18]....
        /*02c8*/ 	.word	0x050000ab


	//   ....[19]....
        /*02cc*/ 	.word	0x050000ab


	//----- nvinfo : EIATTR_COOP_GROUP_INSTR_OFFSETS
	.align		4
.L_4327:
        /*02d0*/ 	.byte	0x04, 0x28
        /*02d2*/ 	.short	(.L_4329 - .L_4328)


	//   ....[0]....
.L_4328:
        /*02d4*/ 	.word	0x000034a0


	//   ....[1]....
        /*02d8*/ 	.word	0x000034c0


	//   ....[2]....
        /*02dc*/ 	.word	0x000034e0


	//   ....[3]....
        /*02e0*/ 	.word	0x00003500


	//   ....[4]....
        /*02e4*/ 	.word	0x00003510


	//   ....[5]....
        /*02e8*/ 	.word	0x00003540


	//   ....[6]....
        /*02ec*/ 	.word	0x00003550


	//   ....[7]....
        /*02f0*/ 	.word	0x00003580


	//   ....[8]....
        /*02f4*/ 	.word	0x00003590


	//   ....[9]....
        /*02f8*/ 	.word	0x000035b0


	//   ....[10]....
        /*02fc*/ 	.word	0x00006f10


	//   ....[11]....
        /*0300*/ 	.word	0x00006f60


	//   ....[12]....
        /*0304*/ 	.word	0x00006fc0


	//   ....[13]....
        /*0308*/ 	.word	0x00007010


	//   ....[14]....
        /*030c*/ 	.word	0x00007070


	//   ....[15]....
        /*0310*/ 	.word	0x000070c0


	//   ....[16]....
        /*0314*/ 	.word	0x00007130


	//   ....[17]....
        /*0318*/ 	.word	0x00007190


	//   ....[18]....
        /*031c*/ 	.word	0x000071f0


	//   ....[19]....
        /*0320*/ 	.word	0x00007240


	//----- nvinfo : EIATTR_EXIT_INSTR_OFFSETS
	.align		4
.L_4329:
        /*0324*/ 	.byte	0x04, 0x1c
        /*0326*/ 	.short	(.L_4331 - .L_4330)


	//   ....[0]....
.L_4330:
        /*0328*/ 	.word	0x00006e10


	//   ....[1]....
        /*032c*/ 	.word	0x00006eb0


	//----- nvinfo : EIATTR_MAX_THREADS
	.align		4
.L_4331:
        /*0330*/ 	.byte	0x04, 0x05
        /*0332*/ 	.short	(.L_4333 - .L_4332)
.L_4332:
        /*0334*/ 	.word	0x00000080
        /*0338*/ 	.word	0x00000001
        /*033c*/ 	.word	0x00000001


	//----- nvinfo : EIATTR_CRS_STACK_SIZE
	.align		4
.L_4333:
        /*0340*/ 	.byte	0x04, 0x1e
        /*0342*/ 	.short	(.L_4335 - .L_4334)
.L_4334:
        /*0344*/ 	.word	0x00000000


	//----- nvinfo : EIATTR_CBANK_PARAM_SIZE
	.align		4
.L_4335:
        /*0348*/ 	.byte	0x03, 0x19
        /*034a*/ 	.short	0x0128


	//----- nvinfo : EIATTR_PARAM_CBANK
	.align		4
        /*034c*/ 	.byte	0x04, 0x0a
        /*034e*/ 	.short	(.L_4337 - .L_4336)
	.align		4
.L_4336:
        /*0350*/ 	.word	index@(.nv.constant0._ZN10layer_norm13ln_bwd_kernelINS_13Kernel_traitsI6__halfffffjLj4096ELj1ELj1ELj4ELj16ENS_18Kernel_traits_baseILj4096ES2_ffffjLj128EEEEELb0ELb1ELb1ELb0EEEvNS_9BwdParamsE)
        /*0354*/ 	.short	0x0210
        /*0356*/ 	.short	0x0128


	//----- nvinfo : EIATTR_SW_WAR
	.align		4
.L_4337:
        /*0358*/ 	.byte	0x04, 0x36
        /*035a*/ 	.short	(.L_4339 - .L_4338)
.L_4338:
        /*035c*/ 	.word	0x00000008
.L_4339:


//--------------------- .nv.info._ZN10layer_norm13ln_bwd_kernelINS_13Kernel_traitsI6__halfffffjLj4096ELj1ELj1ELj4ELj16ENS_18Kernel_traits_baseILj4096ES2_ffffjLj128EEEEELb0ELb1ELb1ELb1EEEvNS_9BwdParamsE --------------------------
	.section	.nv.info._ZN10layer_norm13ln_bwd_kernelINS_13Kernel_traitsI6__halfffffjLj4096ELj1ELj1ELj4ELj16ENS_18Kernel_traits_baseILj4096ES2_ffffjLj128EEEEELb0ELb1ELb1ELb1EEEvNS_9BwdParamsE,"",@"SHT_CUDA_INFO"
	.sectionflags	@""
	.align	4


	//----- nvinfo : EIATTR_CUDA_API_VERSION
	.align		4
        /*0000*/ 	.byte	0x04, 0x37
        /*0002*/ 	.short	(.L_4341 - .L_4340)
.L_4340:
        /*0004*/ 	.word	0x00000082


	//----- nvinfo : EIATTR_KPARAM_INFO
	.align		4
.L_4341:
        /*0008*/ 	.byte	0x04, 0x17
        /*000a*/ 	.short	(.L_4343 - .L_4342)
.L_4342:
        /*000c*/ 	.word	0x00000000
        /*0010*/ 	.short	0x0000
        /*0012*/ 	.short	0x0000
        /*0014*/ 	.byte	0x00, 0xf0, 0xa1, 0x04


	//----- nvinfo : EIATTR_SPARSE_MMA_MASK
	.align		4
.L_4343:
        /*0018*/ 	.byte	0x03, 0x50
        /*001a*/ 	.short	0x0000


	//----- nvinfo : EIATTR_MAXREG_COUNT
	.align		4
        /*001c*/ 	.byte	0x03, 0x1b
        /*001e*/ 	.short	0x00ff


	//----- nvinfo : EIATTR_NUM_BARRIERS
	.align		4
        /*0020*/ 	.byte	0x02, 0x4c
        /*0022*/ 	.byte	0x01
	.zero		1


	//----- nvinfo : EIATTR_ANNOTATIONS
	.align		4
        /*0024*/ 	.byte	0x04, 0x55
        /*0026*/ 	.short	(.L_4345 - .L_4344)


	//   ....[0]....
.L_4344:
        /* <DEDUP_REMOVED lines=40> */


	//----- nvinfo : EIATTR_MERCURY_ISA_VERSION
	.align		4
.L_4345:
        /*0298*/ 	.byte	0x03, 0x5f
        /*029a*/ 	.short	0x0101


	//----- nvinfo : EIATTR_COOP_GROUP_MASK_REGIDS
	.align		4
        /*029c*/ 	.byte	0x04, 0x29
        /*029e*/ 	.short	(.L_4347 - .L_4346)


	//   ....[0]....
.L_4346:
        /*02a0*/ 	.word	0xffffffff


	//   ....[1]....
        /*02a4*/ 	.word	0xffffffff


	//   ....[2]....
        /*02a8*/ 	.word	0xffffffff


	//   ....[3]....
        /*02ac*/ 	.word	0xffffffff


	//   ....[4]....
        /*02b0*/ 	.word	0xffffffff


	//   ....[5]....
        /*02b4*/ 	.word	0xffffffff


	//   ....[6]....
        /*02b8*/ 	.word	0xffffffff


	//   ....[7]....
        /*02bc*/ 	.word	0xffffffff


	//   ....[8]....
        /*02c0*/ 	.word	0xffffffff


	//   ....[9]....
        /*02c4*/ 	.word	0xffffffff


	//   ....[10]....
        /*02c8*/ 	.word	0x050000ae


	//   ....[11]....
        /*02cc*/ 	.word	0x050000ae


	//   ....[12]....
        /*02d0*/ 	.word	0x050000ae


	//   ....[13]....
        /*02d4*/ 	.word	0x050000ae


	//   ....[14]....
        /*02d8*/ 	.word	0x050000ae


	//   ....[15]....
        /*02dc*/ 	.word	0x050000ae


	//   ....[16]....
        /*02e0*/ 	.word	0x050000ae


	//   ....[17]....
        /*02e4*/ 	.word	0x050000ae


	//   ....[18]....
        /*02e8*/ 	.word	0x050000ae


	//   ....[19]....
        /*02ec*/ 	.word	0x050000ae


	//----- nvinfo : EIATTR_COOP_GROUP_INSTR_OFFSETS
	.align		4
.L_4347:
        /*02f0*/ 	.byte	0x04, 0x28
        /*02f2*/ 	.short	(.L_4349 - .L_4348)


	//   ....[0]....
.L_4348:
        /*02f4*/ 	.word	0x00002940


	//   ....[1]....
        /*02f8*/ 	.word	0x00002960


	//   ....[2]....
        /*02fc*/ 	.word	0x00002980


	//   ....[3]....
        /*0300*/ 	.word	0x000029a0


	//   ....[4]....
        /*0304*/ 	.word	0x000029c0


	//   ....[5]....
        /*0308*/ 	.word	0x000029d0


	//   ....[6]....
        /*030c*/ 	.word	0x00002a00


	//   ....[7]....
        /*0310*/ 	.word	0x00002a20


	//   ....[8]....
        /*0314*/ 	.word	0x00002a40


	//   ....[9]....
        /*0318*/ 	.word	0x00002a50


	//   ....[10]....
        /*031c*/ 	.word	0x00005760


	//   ....[11]....
        /*0320*/ 	.word	0x000057b0


	//   ....[12]....
        /*0324*/ 	.word	0x00005810


	//   ....[13]....
        /*0328*/ 	.word	0x00005860


	//   ....[14]....
        /*032c*/ 	.word	0x000058c0


	//   ....[15]....
        /*0330*/ 	.word	0x00005910


	//   ....[16]....
        /*0334*/ 	.word	0x00005970


	//   ....[17]....
        /*0338*/ 	.word	0x000059d0


	//   ....[18]....
        /*033c*/ 	.word	0x00005a40


	//   ....[19]....
        /*0340*/ 	.word	0x00005aa0


	//----- nvinfo : EIATTR_EXIT_INSTR_OFFSETS
	.align		4
.L_4349:
        /*0344*/ 	.byte	0x04, 0x1c
        /*0346*/ 	.short	(.L_4351 - .L_4350)


	//   ....[0]....
.L_4350:
        /*0348*/ 	.word	0x00005700


	//----- nvinfo : EIATTR_MAX_THREADS
	.align		4
.L_4351:
        /*034c*/ 	.byte	0x04, 0x05
        /*034e*/ 	.short	(.L_4353 - .L_4352)
.L_4352:
        /*0350*/ 	.word	0x00000080
        /*0354*/ 	.word	0x00000001
        /*0358*/ 	.word	0x00000001


	//----- nvinfo : EIATTR_CRS_STACK_SIZE
	.align		4
.L_4353:
        /*035c*/ 	.byte	0x04, 0x1e
        /*035e*/ 	.short	(.L_4355 - .L_4354)
.L_4354:
        /*0360*/ 	.word	0x00000000


	//----- nvinfo : EIATTR_CBANK_PARAM_SIZE
	.align		4
.L_4355:
        /*0364*/ 	.byte	0x03, 0x19
        /*0366*/ 	.short	0x0128


	//----- nvinfo : EIATTR_PARAM_CBANK
	.align		4
        /*0368*/ 	.byte	0x04, 0x0a
        /*036a*/ 	.short	(.L_4357 - .L_4356)
	.align		4
.L_4356:
        /*036c*/ 	.word	index@(.nv.constant0._ZN10layer_norm13ln_bwd_kernelINS_13Kernel_traitsI6__halfffffjLj4096ELj1ELj1ELj4ELj16ENS_18Kernel_traits_baseILj4096ES2_ffffjLj128EEEEELb0ELb1ELb1ELb1EEEvNS_9BwdParamsE)
        /*0370*/ 	.short	0x0210
        /*0372*/ 	.short	0x0128


	//----- nvinfo : EIATTR_SW_WAR
	.align		4
.L_4357:
        /*0374*/ 	.byte	0x04, 0x36
        /*0376*/ 	.short	(.L_4359 - .L_4358)
.L_4358:
        /*0378*/ 	.word	0x00000008
.L_4359:


//--------------------- .nv.info._ZN10layer_norm13ln_bwd_kernelINS_13Kernel_traitsI6__halfffffjLj4096ELj1ELj1ELj4ELj16ENS_18Kernel_traits_baseILj4096ES2_ffffjLj128EEEEELb1ELb0ELb0ELb0EEEvNS_9BwdParamsE --------------------------
	.section	.nv.info._ZN10layer_norm13ln_bwd_kernelINS_13Kernel_traitsI6__halfffffjLj4096ELj1ELj1ELj4ELj16ENS_18Kernel_traits_baseILj4096ES2_ffffjLj128EEEEELb1ELb0ELb0ELb0EEEvNS_9BwdParamsE,"",@"SHT_CUDA_INFO"
	.sectionflags	@""
	.align	4


	//----- nvinfo : EIATTR_CUDA_API_VERSION
	.align		4
        /*0000*/ 	.byte	0x04, 0x37
        /*0002*/ 	.short	(.L_4361 - .L_4360)
.L_4360:
        /*0004*/ 	.word	0x00000082


	//----- nvinfo : EIATTR_KPARAM_INFO
	.align		4
.L_4361:
        /*0008*/ 	.byte	0x04, 0x17
        /*000a*/ 	.short	(.L_4363 - .L_4362)
.L_4362:
        /*000c*/ 	.word	0x00000000
        /*0010*/ 	.short	0x0000
        /*0012*/ 	.short	0x0000
        /*0014*/ 	.byte	0x00, 0xf0, 0xa1, 0x04


	//----- nvinfo : EIATTR_SPARSE_MMA_MASK
	.align		4
.L_4363:
        /*0018*/ 	.byte	0x03, 0x50
        /*001a*/ 	.short	0x0000


	//----- nvinfo : EIATTR_MAXREG_COUNT
	.align		4
        /*001c*/ 	.byte	0x03, 0x1b
        /*001e*/ 	.short	0x00ff


	//----- nvinfo : EIATTR_NUM_BARRIERS
	.align		4
        /*0020*/ 	.byte	0x02, 0x4c
        /*0022*/ 	.byte	0x01
	.zero		1


	//----- nvinfo : EIATTR_MERCURY_ISA_VERSION
	.align		4
        /*0024*/ 	.byte	0x03, 0x5f
        /*0026*/ 	.short	0x0101


	//----- nvinfo : EIATTR_COOP_GROUP_MASK_REGIDS
	.align		4
        /*0028*/ 	.byte	0x04, 0x29
        /*002a*/ 	.short	(.L_4365 - .L_4364)


	//   ....[0]....
.L_4364:
        /*002c*/ 	.word	0xffffffff


	//   ....[1]....
        /*0030*/ 	.word	0xffffffff


	//   ....[2]....
        /*0034*/ 	.word	0xffffffff


	//   ....[3]....
        /*0038*/ 	.word	0xffffffff


	//   ....[4]....
        /*003c*/ 	.word	0xffffffff


	//   ....[5]....
        /*0040*/ 	.word	0xffffffff


	//   ....[6]....
        /*0044*/ 	.word	0xffffffff


	//   ....[7]....
        /*0048*/ 	.word	0xffffffff


	//   ....[8]....
        /*004c*/ 	.word	0xffffffff


	//   ....[9]....
        /*0050*/ 	.word	0xffffffff


	//   ....[10]....
        /*0054*/ 	.word	0x050000df


	//   ....[11]....
        /*0058*/ 	.word	0x050000df


	//   ....[12]....
        /*005c*/ 	.word	0x050000df


	//   ....[13]....
        /*0060*/ 	.word	0x050000df


	//   ....[14]....
        /*0064*/ 	.word	0x050000df


	//   ....[15]....
        /*0068*/ 	.word	0x050000df


	//   ....[16]....
        /*006c*/ 	.word	0x050000df


	//   ....[17]....
        /*0070*/ 	.word	0x050000df


	//   ....[18]....
        /*0074*/ 	.word	0x050000df


	//   ....[19]....
        /*0078*/ 	.word	0x050000df


	//----- nvinfo : EIATTR_COOP_GROUP_INSTR_OFFSETS
	.align		4
.L_4365:
        /*007c*/ 	.byte	0x04, 0x28
        /*007e*/ 	.short	(.L_4367 - .L_4366)


	//   ....[0]....
.L_4366:
        /*0080*/ 	.word	0x000024c0


	//   ....[1]....
        /*0084*/ 	.word	0x000024d0


	//   ....[2]....
        /*0088*/ 	.word	0x00002500


	//   ....[3]....
        /*008c*/ 	.word	0x00002510


	//   ....[4]....
        /*0090*/ 	.word	0x00002540


	//   ....[5]....
        /*0094*/ 	.word	0x00002550


	//   ....[6]....
        /*0098*/ 	.word	0x00002580


	//   ....[7]....
        /*009c*/ 	.word	0x00002590


	//   ....[8]....
        /*00a0*/ 	.word	0x000025c0


	//   ....[9]....
        /*00a4*/ 	.word	0x000025d0


	//   ....[10]....
        /*00a8*/ 	.word	0x00004670


	//   ....[11]....
        /*00ac*/ 	.word	0x000046c0


	//   ....[12]....
        /*00b0*/ 	.word	0x00004730


	//   ....[13]....
        /*00b4*/ 	.word	0x00004790


	//   ....[14]....
        /*00b8*/ 	.word	0x00004800


	//   ....[15]....
        /*00bc*/ 	.word	0x00004860


	//   ....[16]....
        /*00c0*/ 	.word	0x000048d0


	//   ....[17]....
        /*00c4*/ 	.word	0x00004930


	//   ....[18]....
        /*00c8*/ 	.word	0x000049a0


	//   ....[19]....
        /*00cc*/ 	.word	0x00004a00


	//----- nvinfo : EIATTR_EXIT_INSTR_OFFSETS
	.align		4
.L_4367:
        /*00d0*/ 	.byte	0x04, 0x1c
        /*00d2*/ 	.short	(.L_4369 - .L_4368)


	//   ....[0]....
.L_4368:
        /*00d4*/ 	.word	0x00004590


	//   ....[1]....
        /*00d8*/ 	.word	0x00004610


	//----- nvinfo : EIATTR_MAX_THREADS
	.align		4
.L_4369:
        /*00dc*/ 	.byte	0x04, 0x05
        /*00de*/ 	.short	(.L_4371 - .L_4370)
.L_4370:
        /*00e0*/ 	.word	0x00000080
        /*00e4*/ 	.word	0x00000001
        /*00e8*/ 	.word	0x00000001


	//----- nvinfo : EIATTR_CRS_STACK_SIZE
	.align		4
.L_4371:
        /*00ec*/ 	.byte	0x04, 0x1e
        /*00ee*/ 	.short	(.L_4373 - .L_4372)
.L_4372:
        /*00f0*/ 	.word	0x00000000


	//----- nvinfo : EIATTR_CBANK_PARAM_SIZE
	.align		4
.L_4373:
        /*00f4*/ 	.byte	0x03, 0x19
        /*00f6*/ 	.short	0x0128


	//----- nvinfo : EIATTR_PARAM_CBANK
	.align		4
        /*00f8*/ 	.byte	0x04, 0x0a
        /*00fa*/ 	.short	(.L_4375 - .L_4374)
	.align		4
.L_4374:
        /*00fc*/ 	.word	index@(.nv.constant0._ZN10layer_norm13ln_bwd_kernelINS_13Kernel_traitsI6__halfffffjLj4096ELj1ELj1ELj4ELj16ENS_18Kernel_traits_baseILj4096ES2_ffffjLj128EEEEELb1ELb0ELb0ELb0EEEvNS_9BwdParamsE)
        /*0100*/ 	.short	0x0210
        /*0102*/ 	.short	0x0128


	//----- nvinfo : EIATTR_SW_WAR
	.align		4
.L_4375:
        /*0104*/ 	.byte	0x04, 0x36
        /*0106*/ 	.short	(.L_4377 - .L_4376)
.L_4376:
        /*0108*/ 	.word	0x00000008
.L_4377:


//--------------------- .nv.info._ZN10layer_norm13ln_bwd_kernelINS_13Kernel_traitsI6__halfffffjLj4096ELj1ELj1ELj4ELj16ENS_18Kernel_traits_baseILj4096ES2_ffffjLj128EEEEELb1ELb0ELb0ELb1EEEvNS_9BwdParamsE --------------------------
	.section	.nv.info._ZN10layer_norm13ln_bwd_kernelINS_13Kernel_traitsI6__halfffffjLj4096ELj1ELj1ELj4ELj16ENS_18Kernel_traits_baseILj4096ES2_ffffjLj128EEEEELb1ELb0ELb0ELb1EEEvNS_9BwdParamsE,"",@"SHT_CUDA_INFO"
	.sectionflags	@""
	.align	4


	//----- nvinfo : EIATTR_CUDA_API_VERSION
	.align		4
        /*0000*/ 	.byte	0x04, 0x37
        /*0002*/ 	.short	(.L_4379 - .L_4378)
.L_4378:
        /*0004*/ 	.word	0x00000082


	//----- nvinfo : EIATTR_KPARAM_INFO
	.align		4
.L_4379:
        /*0008*/ 	.byte	0x04, 0x17
        /*000a*/ 	.short	(.L_4381 - .L_4380)
.L_4380:
        /*000c*/ 	.word	0x00000000
        /*0010*/ 	.short	0x0000
        /*0012*/ 	.short	0x0000
        /*0014*/ 	.byte	0x00, 0xf0, 0xa1, 0x04


	//----- nvinfo : EIATTR_SPARSE_MMA_MASK
	.align		4
.L_4381:
        /*0018*/ 	.byte	0x03, 0x50
        /*001a*/ 	.short	0x0000


	//----- nvinfo : EIATTR_MAXREG_COUNT
	.align		4
        /*001c*/ 	.byte	0x03, 0x1b
        /*001e*/ 	.short	0x00ff


	//----- nvinfo : EIATTR_NUM_BARRIERS
	.align		4
        /*0020*/ 	.byte	0x02, 0x4c
        /*0022*/ 	.byte	0x01
	.zero		1


	//----- nvinfo : EIATTR_MERCURY_ISA_VERSION
	.align		4
        /*0024*/ 	.byte	0x03, 0x5f
        /*0026*/ 	.short	0x0101


	//----- nvinfo : EIATTR_COOP_GROUP_MASK_REGIDS
	.align		4
        /*0028*/ 	.byte	0x04, 0x29
        /*002a*/ 	.short	(.L_4383 - .L_4382)


	//   ....[0]....
.L_4382:
        /*002c*/ 	.word	0xffffffff


	//   ....[1]....
        /*0030*/ 	.word	0xffffffff


	//   ....[2]....
        /*0034*/ 	.word	0xffffffff


	//   ....[3]....
        /*0038*/ 	.word	0xffffffff


	//   ....[4]....
        /*003c*/ 	.word	0xffffffff


	//   ....[5]....
        /*0040*/ 	.word	0xffffffff


	//   ....[6]....
        /*0044*/ 	.word	0xffffffff


	//   ....[7]....
        /*0048*/ 	.word	0xffffffff


	//   ....[8]....
        /*004c*/ 	.word	0xffffffff


	//   ....[9]....
        /*0050*/ 	.word	0xffffffff


	//   ....[10]....
        /*0054*/ 	.word	0x0500006f


	//   ....[11]....
        /*0058*/ 	.word	0x0500006f


	//   ....[12]....
        /*005c*/ 	.word	0x0500006f


	//   ....[13]....
        /*0060*/ 	.word	0x0500006f


	//   ....[14]....
        /*0064*/ 	.word	0x0500006f


	//   ....[15]....
        /*0068*/ 	.word	0x0500006f


	//   ....[16]....
        /*006c*/ 	.word	0x0500006f


	//   ....[17]....
        /*0070*/ 	.word	0x0500006f


	//   ....[18]....
        /*0074*/ 	.word	0x0500006f


	//   ....[19]....
        /*0078*/ 	.word	0x0500006f


	//----- nvinfo : EIATTR_COOP_GROUP_INSTR_OFFSETS
	.align		4
.L_4383:
        /*007c*/ 	.byte	0x04, 0x28
        /*007e*/ 	.short	(.L_4385 - .L_4384)


	//   ....[0]....
.L_4384:
        /*0080*/ 	.word	0x00001fe0


	//   ....[1]....
        /*0084*/ 	.word	0x00001ff0


	//   ....[2]....
        /*0088*/ 	.word	0x00002020


	//   ....[3]....
        /*008c*/ 	.word	0x00002030


	//   ....[4]....
        /*0090*/ 	.word	0x00002060


	//   ....[5]....
        /*0094*/ 	.word	0x00002070


	//   ....[6]....
        /*0098*/ 	.word	0x000020a0


	//   ....[7]....
        /*009c*/ 	.word	0x000020b0


	//   ....[8]....
        /*00a0*/ 	.word	0x000020e0


	//   ....[9]....
        /*00a4*/ 	.word	0x000020f0


	//   ....[10]....
        /*00a8*/ 	.word	0x00003db0


	//   ....[11]....
        /*00ac*/ 	.word	0x00003e00


	//   ....[12]....
        /*00b0*/ 	.word	0x00003e70


	//   ....[13]....
        /*00b4*/ 	.word	0x00003ed0


	//   ....[14]....
        /*00b8*/ 	.word	0x00003f40


	//   ....[15]....
        /*00bc*/ 	.word	0x00003fa0


	//   ....[16]....
        /*00c0*/ 	.word	0x00004010


	//   ....[17]....
        /*00c4*/ 	.word	0x00004070


	//   ....[18]....
        /*00c8*/ 	.word	0x000040e0


	//   ....[19]....
        /*00cc*/ 	.word	0x00004140


	//----- nvinfo : EIATTR_EXIT_INSTR_OFFSETS
	.align		4
.L_4385:
        /*00d0*/ 	.byte	0x04, 0x1c
        /*00d2*/ 	.short	(.L_4387 - .L_4386)


	//   ....[0]....
.L_4386:
        /*00d4*/ 	.word	0x00003d50


	//----- nvinfo : EIATTR_MAX_THREADS
	.align		4
.L_4387:
        /*00d8*/ 	.byte	0x04, 0x05
        /*00da*/ 	.short	(.L_4389 - .L_4388)
.L_4388:
        /*00dc*/ 	.word	0x00000080
        /*00e0*/ 	.word	0x00000001
        /*00e4*/ 	.word	0x00000001


	//----- nvinfo : EIATTR_CRS_STACK_SIZE
	.align		4
.L_4389:
        /*00e8*/ 	.byte	0x04, 0x1e
        /*00ea*/ 	.short	(.L_4391 - .L_4390)
.L_4390:
        /*00ec*/ 	.word	0x00000000


	//----- nvinfo : EIATTR_CBANK_PARAM_SIZE
	.align		4
.L_4391:
        /*00f0*/ 	.byte	0x03, 0x19
        /*00f2*/ 	.short	0x0128


	//----- nvinfo : EIATTR_PARAM_CBANK
	.align		4
        /*00f4*/ 	.byte	0x04, 0x0a
        /*00f6*/ 	.short	(.L_4393 - .L_4392)
	.align		4
.L_4392:
        /*00f8*/ 	.word	index@(.nv.constant0._ZN10layer_norm13ln_bwd_kernelINS_13Kernel_traitsI6__halfffffjLj4096ELj1ELj1ELj4ELj16ENS_18Kernel_traits_baseILj4096ES2_ffffjLj128EEEEELb1ELb0ELb0ELb1EEEvNS_9BwdParamsE)
        /*00fc*/ 	.short	0x0210
        /*00fe*/ 	.short	0x0128


	//----- nvinfo : EIATTR_SW_WAR
	.align		4
.L_4393:
        /*0100*/ 	.byte	0x04, 0x36
        /*0102*/ 	.short	(.L_4395 - .L_4394)
.L_4394:
        /*0104*/ 	.word	0x00000008
.L_4395:


//--------------------- .nv.info._ZN10layer_norm22ln_bwd_finalize_kernelINS_22Kernel_traits_finalizeILj4096E6__halfffffjLb0ELj1024ELj4ENS_18Kernel_traits_baseILj4096ES2_ffffjLj1024EEEEELb0ELb0EEEvNS_9BwdParamsE --------------------------
	.section	.nv.info._ZN10layer_norm22ln_bwd_finalize_kernelINS_22Kernel_traits_finalizeILj4096E6__halfffffjLb0ELj1024ELj4ENS_18Kernel_traits_baseILj4096ES2_ffffjLj1024EEEEELb0ELb0EEEvNS_9BwdParamsE,"",@"SHT_CUDA_INFO"
	.sectionflags	@""
	.align	4


	//----- nvinfo : EIATTR_CUDA_API_VERSION
	.align		4
        /*0000*/ 	.byte	0x04, 0x37
        /*0002*/ 	.short	(.L_4397 - .L_4396)
.L_4396:
        /*0004*/ 	.word	0x00000082


	//----- nvinfo : EIATTR_KPARAM_INFO
	.align		4
.L_4397:
        /*0008*/ 	.byte	0x04, 0x17
        /*000a*/ 	.short	(.L_4399 - .L_4398)
.L_4398:
        /*000c*/ 	.word	0x00000000
        /*0010*/ 	.short	0x0000
        /*0012*/ 	.short	0x0000
        /*0014*/ 	.byte	0x00, 0xf0, 0xa1, 0x04


	//----- nvinfo : EIATTR_SPARSE_MMA_MASK
	.align		4
.L_4399:
        /*0018*/ 	.byte	0x03, 0x50
        /*001a*/ 	.short	0x0000


	//----- nvinfo : EIATTR_MAXREG_COUNT
	.align		4
        /*001c*/ 	.byte	0x03, 0x1b
        /*001e*/ 	.short	0x0040


	//----- nvinfo : EIATTR_NUM_BARRIERS
	.align		4
        /*0020*/ 	.byte	0x02, 0x4c
        /*0022*/ 	.byte	0x01
	.zero		1


	//----- nvinfo : EIATTR_MERCURY_ISA_VERSION
	.align		4
        /*0024*/ 	.byte	0x03, 0x5f
        /*0026*/ 	.short	0x0101


	//----- nvinfo : EIATTR_COOP_GROUP_MASK_REGIDS
	.align		4
        /*0028*/ 	.byte	0x04, 0x29
        /*002a*/ 	.short	(.L_4401 - .L_4400)


	//   ....[0]....
.L_4400:
        /*002c*/ 	.word	0xffffffff


	//   ....[1]....
        /*0030*/ 	.word	0xffffffff


	//   ....[2]....
        /*0034*/ 	.word	0xffffffff


	//   ....[3]....
        /*0038*/ 	.word	0xffffffff


	//   ....[4]....
        /*003c*/ 	.word	0xffffffff


	//   ....[5]....
        /*0040*/ 	.word	0xffffffff


	//   ....[6]....
        /*0044*/ 	.word	0xffffffff


	//   ....[7]....
        /*0048*/ 	.word	0xffffffff


	//   ....[8]....
        /*004c*/ 	.word	0xffffffff


	//   ....[9]....
        /*0050*/ 	.word	0xffffffff


	//   ....[10]....
        /*0054*/ 	.word	0x05000013


	//   ....[11]....
        /*0058*/ 	.word	0x05000013


	//   ....[12]....
        /*005c*/ 	.word	0x05000013


	//   ....[13]....
        /*0060*/ 	.word	0x05000013


	//   ....[14]....
        /*0064*/ 	.word	0x05000013


	//   ....[15]....
        /*0068*/ 	.word	0x05000013


	//   ....[16]....
        /*006c*/ 	.word	0x05000013


	//   ....[17]....
        /*0070*/ 	.word	0x05000013


	//   ....[18]....
        /*0074*/ 	.word	0x05000013


	//   ....[19]....
        /*0078*/ 	.word	0x05000013


	//----- nvinfo : EIATTR_COOP_GROUP_INSTR_OFFSETS
	.align		4
.L_4401:
        /*007c*/ 	.byte	0x04, 0x28
        /*007e*/ 	.short	(.L_4403 - .L_4402)


	//   ....[0]....
.L_4402:
        /*0080*/ 	.word	0x000008e0


	//   ....[1]....
        /*0084*/ 	.word	0x000008f0


	//   ....[2]....
        /*0088*/ 	.word	0x00000920


	//   ....[3]....
        /*008c*/ 	.word	0x00000930


	//   ....[4]....
        /*0090*/ 	.word	0x00000960


	//   ....[5]....
        /*0094*/ 	.word	0x00000970


	//   ....[6]....
        /*0098*/ 	.word	0x000009a0


	//   ....[7]....
        /*009c*/ 	.word	0x000009b0


	//   ....[8]....
        /*00a0*/ 	.word	0x000009e0


	//   ....[9]....
        /*00a4*/ 	.word	0x000009f0


	//   ....[10]....
        /*00a8*/ 	.word	0x00000c10


	//   ....[11]....
        /*00ac*/ 	.word	0x00000c80


	//   ....[12]....
        /*00b0*/ 	.word	0x00000cf0


	//   ....[13]....
        /*00b4*/ 	.word	0x00000d60


	//   ....[14]....
        /*00b8*/ 	.word	0x00000dd0


	//   ....[15]....
        /*00bc*/ 	.word	0x00000e30


	//   ....[16]....
        /*00c0*/ 	.word	0x00000ea0


	//   ....[17]....
        /*00c4*/ 	.word	0x00000f10


	//   ....[18]....
        /*00c8*/ 	.word	0x00000f80


	//   ....[19]....
        /*00cc*/ 	.word	0x00000ff0


	//----- nvinfo : EIATTR_EXIT_INSTR_OFFSETS
	.align		4
.L_4403:
        /*00d0*/ 	.byte	0x04, 0x1c
        /*00d2*/ 	.short	(.L_4405 - .L_4404)


	//   ....[0]....
.L_4404:
        /*00d4*/ 	.word	0x00000070


	//   ....[1]....
        /*00d8*/ 	.word	0x00000bb0


	//----- nvinfo : EIATTR_MAX_THREADS
	.align		4
.L_4405:
        /*00dc*/ 	.byte	0x04, 0x05
        /*00de*/ 	.short	(.L_4407 - .L_4406)
.L_4406:
        /*00e0*/ 	.word	0x00000400
        /*00e4*/ 	.word	0x00000001
        /*00e8*/ 	.word	0x00000001


	//----- nvinfo : EIATTR_CRS_STACK_SIZE
	.align		4
.L_4407:
        /*00ec*/ 	.byte	0x04, 0x1e
        /*00ee*/ 	.short	(.L_4409 - .L_4408)
.L_4408:
        /*00f0*/ 	.word	0x00000000


	//----- nvinfo : EIATTR_CBANK_PARAM_SIZE
	.align		4
.L_4409:
        /*00f4*/ 	.byte	0x03, 0x19
        /*00f6*/ 	.short	0x0128


	//----- nvinfo : EIATTR_PARAM_CBANK
	.align		4
        /*00f8*/ 	.byte	0x04, 0x0a
        /*00fa*/ 	.short	(.L_4411 - .L_4410)
	.align		4
.L_4410:
        /*00fc*/ 	.word	index@(.nv.constant0._ZN10layer_norm22ln_bwd_finalize_kernelINS_22Kernel_traits_finalizeILj4096E6__halfffffjLb0ELj1024ELj4ENS_18Kernel_traits_baseILj4096ES2_ffffjLj1024EEEEELb0ELb0EEEvNS_9BwdParamsE)
        /*0100*/ 	.short	0x0210
        /*0102*/ 	.short	0x0128


	//----- nvinfo : EIATTR_SW_WAR
	.align		4
.L_4411:
        /*0104*/ 	.byte	0x04, 0x36
        /*0106*/ 	.short	(.L_4413 - .L_4412)
.L_4412:
        /*0108*/ 	.word	0x00000008
.L_4413:


//--------------------- .nv.info._ZN10layer_norm13ln_bwd_kernelINS_13Kernel_traitsI6__halfffffjLj4096ELj1ELj1ELj4ELj16ENS_18Kernel_traits_baseILj4096ES2_ffffjLj128EEEEELb1ELb0ELb1ELb0EEEvNS_9BwdParamsE --------------------------
	.section	.nv.info._ZN10layer_norm13ln_bwd_kernelINS_13Kernel_traitsI6__halfffffjLj4096ELj1ELj1ELj4ELj16ENS_18Kernel_traits_baseILj4096ES2_ffffjLj128EEEEELb1ELb0ELb1ELb0EEEvNS_9BwdParamsE,"",@"SHT_CUDA_INFO"
	.sectionflags	@""
	.align	4


	//----- nvinfo : EIATTR_CUDA_API_VERSION
	.align		4
        /*0000*/ 	.byte	0x04, 0x37
        /*0002*/ 	.short	(.L_4415 - .L_4414)
.L_4414:
        /*0004*/ 	.word	0x00000082


	//----- nvinfo : EIATTR_KPARAM_INFO
	.align		4
.L_4415:
        /*0008*/ 	.byte	0x04, 0x17
        /*000a*/ 	.short	(.L_4417 - .L_4416)
.L_4416:
        /*000c*/ 	.word	0x00000000
        /*0010*/ 	.short	0x0000
        /*0012*/ 	.short	0x0000
        /*0014*/ 	.byte	0x00, 0xf0, 0xa1, 0x04


	//----- nvinfo : EIATTR_SPARSE_MMA_MASK
	.align		4
.L_4417:
        /*0018*/ 	.byte	0x03, 0x50
        /*001a*/ 	.short	0x0000


	//----- nvinfo : EIATTR_MAXREG_COUNT
	.align		4
        /*001c*/ 	.byte	0x03, 0x1b
        /*001e*/ 	.short	0x00ff


	//----- nvinfo : EIATTR_NUM_BARRIERS
	.align		4
        /*0020*/ 	.byte	0x02, 0x4c
        /*0022*/ 	.byte	0x01
	.zero		1


	//----- nvinfo : EIATTR_MERCURY_ISA_VERSION
	.align		4
        /*0024*/ 	.byte	0x03, 0x5f
        /*0026*/ 	.short	0x0101


	//----- nvinfo : EIATTR_COOP_GROUP_MASK_REGIDS
	.align		4
        /*0028*/ 	.byte	0x04, 0x29
        /*002a*/ 	.short	(.L_4419 - .L_4418)


	//   ....[0]....
.L_4418:
        /*002c*/ 	.word	0xffffffff


	//   ....[1]....
        /*0030*/ 	.word	0xffffffff


	//   ....[2]....
        /*0034*/ 	.word	0xffffffff


	//   ....[3]....
        /*0038*/ 	.word	0xffffffff


	//   ....[4]....
        /*003c*/ 	.word	0xffffffff


	//   ....[5]....
        /*0040*/ 	.word	0xffffffff


	//   ....[6]....
        /*0044*/ 	.word	0xffffffff


	//   ....[7]....
        /*0048*/ 	.word	0xffffffff


	//   ....[8]....
        /*004c*/ 	.word	0xffffffff


	//   ....[9]....
        /*0050*/ 	.word	0xffffffff


	//   ....[10]....
        /*0054*/ 	.word	0x050000e3


	//   ....[11]....
        /*0058*/ 	.word	0x050000e3


	//   ....[12]....
        /*005c*/ 	.word	0x050000e3


	//   ....[13]....
        /*0060*/ 	.word	0x050000e3


	//   ....[14]....
        /*0064*/ 	.word	0x050000e3


	//   ....[15]....
        /*0068*/ 	.word	0x050000e3


	//   ....[16]....
        /*006c*/ 	.word	0x050000e3


	//   ....[17]....
        /*0070*/ 	.word	0x050000e3


	//   ....[18]....
        /*0074*/ 	.word	0x050000e3


	//   ....[19]....
        /*0078*/ 	.word	0x050000e3


	//----- nvinfo : EIATTR_COOP_GROUP_INSTR_OFFSETS
	.align		4
.L_4419:
        /*007c*/ 	.byte	0x04, 0x28
        /*007e*/ 	.short	(.L_4421 - .L_4420)


	//   ....[0]....
.L_4420:
        /*0080*/ 	.word	0x00002cd0


	//   ....[1]....
        /*0084*/ 	.word	0x00002ce0


	//   ....[2]....
        /*0088*/ 	.word	0x00002d10


	//   ....[3]....
        /*008c*/ 	.word	0x00002d20


	//   ....[4]....
        /*0090*/ 	.word	0x00002d50


	//   ....[5]....
        /*0094*/ 	.word	0x00002d60


	//   ....[6]....
        /*0098*/ 	.word	0x00002d90


	//   ....[7]....
        /*009c*/ 	.word	0x00002da0


	//   ....[8]....
        /*00a0*/ 	.word	0x00002dd0


	//   ....[9]....
        /*00a4*/ 	.word	0x00002de0


	//   ....[10]....
        /*00a8*/ 	.word	0x000063b0


	//   ....[11]....
        /*00ac*/ 	.word	0x00006400


	//   ....[12]....
        /*00b0*/ 	.word	0x00006470


	//   ....[13]....
        /*00b4*/ 	.word	0x000064d0


	//   ....[14]....
        /*00b8*/ 	.word	0x00006540


	//   ....[15]....
        /*00bc*/ 	.word	0x000065a0


	//   ....[16]....
        /*00c0*/ 	.word	0x00006610


	//   ....[17]....
        /*00c4*/ 	.word	0x00006670


	//   ....[18]....
        /*00c8*/ 	.word	0x000066e0


	//   ....[19]....
        /*00cc*/ 	.word	0x00006740


	//----- nvinfo : EIATTR_EXIT_INSTR_OFFSETS
	.align		4
.L_4421:
        /*00d0*/ 	.byte	0x04, 0x1c
        /*00d2*/ 	.short	(.L_4423 - .L_4422)


	//   ....[0]....
.L_4422:
        /*00d4*/ 	.word	0x000062d0


	//   ....[1]....
        /*00d8*/ 	.word	0x00006350


	//----- nvinfo : EIATTR_MAX_THREADS
	.align		4
.L_4423:
        /*00dc*/ 	.byte	0x04, 0x05
        /*00de*/ 	.short	(.L_4425 - .L_4424)
.L_4424:
        /*00e0*/ 	.word	0x00000080
        /*00e4*/ 	.word	0x00000001
        /*00e8*/ 	.word	0x00000001


	//----- nvinfo : EIATTR_CRS_STACK_SIZE
	.align		4
.L_4425:
        /*00ec*/ 	.byte	0x04, 0x1e
        /*00ee*/ 	.short	(.L_4427 - .L_4426)
.L_4426:
        /*00f0*/ 	.word	0x00000000


	//----- nvinfo : EIATTR_CBANK_PARAM_SIZE
	.align		4
.L_4427:
        /*00f4*/ 	.byte	0x03, 0x19
        /*00f6*/ 	.short	0x0128


	//----- nvinfo : EIATTR_PARAM_CBANK
	.align		4
        /*00f8*/ 	.byte	0x04, 0x0a
        /*00fa*/ 	.short	(.L_4429 - .L_4428)
	.align		4
.L_4428:
        /*00fc*/ 	.word	index@(.nv.constant0._ZN10layer_norm13ln_bwd_kernelINS_13Kernel_traitsI6__halfffffjLj4096ELj1ELj1ELj4ELj16ENS_18Kernel_traits_baseILj4096ES2_ffffjLj128EEEEELb1ELb0ELb1ELb0EEEvNS_9BwdParamsE)
        /*0100*/ 	.short	0x0210
        /*0102*/ 	.short	0x0128


	//----- nvinfo : EIATTR_SW_WAR
	.align		4
.L_4429:
        /*0104*/ 	.byte	0x04, 0x36
        /*0106*/ 	.short	(.L_4431 - .L_4430)
.L_4430:
        /*0108*/ 	.word	0x00000008
.L_4431:


//--------------------- .nv.info._ZN10layer_norm22ln_bwd_finalize_kernelINS_22Kernel_traits_finalizeILj4096E6__halfffffjLb0ELj1024ELj4ENS_18Kernel_traits_baseILj4096ES2_ffffjLj1024EEEEELb0ELb1EEEvNS_9BwdParamsE --------------------------
	.section	.nv.info._ZN10layer_norm22ln_bwd_finalize_kernelINS_22Kernel_traits_finalizeILj4096E6__halfffffjLb0ELj1024ELj4ENS_18Kernel_traits_baseILj4096ES2_ffffjLj1024EEEEELb0ELb1EEEvNS_9BwdParamsE,"",@"SHT_CUDA_INFO"
	.sectionflags	@""
	.align	4


	//----- nvinfo : EIATTR_CUDA_API_VERSION
	.align		4
        /*0000*/ 	.byte	0x04, 0x37
        /*0002*/ 	.short	(.L_4433 - .L_4432)
.L_4432:
        /*0004*/ 	.word	0x00000082


	//----- nvinfo : EIATTR_KPARAM_INFO
	.align		4
.L_4433:
        /*0008*/ 	.byte	0x04, 0x17
        /*000a*/ 	.short	(.L_4435 - .L_4434)
.L_4434:
        /*000c*/ 	.word	0x00000000
        /*0010*/ 	.short	0x0000
        /*0012*/ 	.short	0x0000
        /*0014*/ 	.byte	0x00, 0xf0, 0xa1, 0x04


	//----- nvinfo : EIATTR_SPARSE_MMA_MASK
	.align		4
.L_4435:
        /*0018*/ 	.byte	0x03, 0x50
        /*001a*/ 	.short	0x0000


	//----- nvinfo : EIATTR_MAXREG_COUNT
	.align		4
        /*001c*/ 	.byte	0x03, 0x1b
        /*001e*/ 	.short	0x0040


	//----- nvinfo : EIATTR_NUM_BARRIERS
	.align		4
        /*0020*/ 	.byte	0x02, 0x4c
        /*0022*/ 	.byte	0x01
	.zero		1


	//----- nvinfo : EIATTR_MERCURY_ISA_VERSION
	.align		4
        /*0024*/ 	.byte	0x03, 0x5f
        /*0026*/ 	.short	0x0101


	//----- nvinfo : EIATTR_COOP_GROUP_MASK_REGIDS
	.align		4
        /*0028*/ 	.byte	0x04, 0x29
        /*002a*/ 	.short	(.L_4437 - .L_4436)


	//   ....[0]....
.L_4436:
        /*002c*/ 	.word	0xffffffff


	//   ....[1]....
        /*0030*/ 	.word	0xffffffff


	//   ....[2]....
        /*0034*/ 	.word	0xffffffff


	//   ....[3]....
        /*0038*/ 	.word	0xffffffff


	//   ....[4]....
        /*003c*/ 	.word	0xffffffff


	//   ....[5]....
        /*0040*/ 	.word	0xffffffff


	//   ....[6]....
        /*0044*/ 	.word	0xffffffff


	//   ....[7]....
        /*0048*/ 	.word	0xffffffff


	//   ....[8]....
        /*004c*/ 	.word	0xffffffff


	//   ....[9]....
        /*0050*/ 	.word	0xffffffff


	//   ....[10]....
        /*0054*/ 	.word	0x05000011


	//   ....[11]....
        /*0058*/ 	.word	0x05000011


	//   ....[12]....
        /*005c*/ 	.word	0x05000011


	//   ....[13]....
        /*0060*/ 	.word	0x05000011


	//   ....[14]....
        /*0064*/ 	.word	0x05000011


	//   ....[15]....
        /*0068*/ 	.word	0x05000011


	//   ....[16]....
        /*006c*/ 	.word	0x05000011


	//   ....[17]....
        /*0070*/ 	.word	0x05000011


	//   ....[18]....
        /*0074*/ 	.word	0x05000011


	//   ....[19]....
        /*0078*/ 	.word	0x05000011


	//----- nvinfo : EIATTR_COOP_GROUP_INSTR_OFFSETS
	.align		4
.L_4437:
        /*007c*/ 	.byte	0x04, 0x28
        /*007e*/ 	.short	(.L_4439 - .L_4438)


	//   ....[0]....
.L_4438:
        /*0080*/ 	.word	0x000008e0


	//   ....[1]....
        /*0084*/ 	.word	0x000008f0


	//   ....[2]....
        /*0088*/ 	.word	0x00000920


	//   ....[3]....
        /*008c*/ 	.word	0x00000930


	//   ....[4]....
        /*0090*/ 	.word	0x00000960


	//   ....[5]....
        /*0094*/ 	.word	0x00000970


	//   ....[6]....
        /*0098*/ 	.word	0x000009a0


	//   ....[7]....
        /*009c*/ 	.word	0x000009b0


	//   ....[8]....
        /*00a0*/ 	.word	0x000009e0


	//   ....[9]....
        /*00a4*/ 	.word	0x000009f0


	//   ....[10]....
        /*00a8*/ 	.word	0x00000bf0


	//   ....[11]....
        /*00ac*/ 	.word	0x00000c60


	//   ....[12]....
        /*00b0*/ 	.word	0x00000cd0


	//   ....[13]....
        /*00b4*/ 	.word	0x00000d40


	//   ....[14]....
        /*00b8*/ 	.word	0x00000db0


	//   ....[15]....
        /*00bc*/ 	.word	0x00000e10


	//   ....[16]....
        /*00c0*/ 	.word	0x00000e80


	//   ....[17]....
        /*00c4*/ 	.word	0x00000ef0


	//   ....[18]....
        /*00c8*/ 	.word	0x00000f60


	//   ....[19]....
        /*00cc*/ 	.word	0x00000fd0


	//----- nvinfo : EIATTR_EXIT_INSTR_OFFSETS
	.align		4
.L_4439:
        /*00d0*/ 	.byte	0x04, 0x1c
        /*00d2*/ 	.short	(.L_4441 - .L_4440)


	//   ....[0]....
.L_4440:
        /*00d4*/ 	.word	0x00000070


	//   ....[1]....
        /*00d8*/ 	.word	0x00000b90


	//----- nvinfo : EIATTR_MAX_THREADS
	.align		4
.L_4441:
        /*00dc*/ 	.byte	0x04, 0x05
        /*00de*/ 	.short	(.L_4443 - .L_4442)
.L_4442:
        /*00e0*/ 	.word	0x00000400
        /*00e4*/ 	.word	0x00000001
        /*00e8*/ 	.word	0x00000001


	//----- nvinfo : EIATTR_CRS_STACK_SIZE
	.align		4
.L_4443:
        /*00ec*/ 	.byte	0x04, 0x1e
        /*00ee*/ 	.short	(.L_4445 - .L_4444)
.L_4444:
        /*00f0*/ 	.word	0x00000000


	//----- nvinfo : EIATTR_CBANK_PARAM_SIZE
	.align		4
.L_4445:
        /*00f4*/ 	.byte	0x03, 0x19
        /*00f6*/ 	.short	0x0128


	//----- nvinfo : EIATTR_PARAM_CBANK
	.align		4
        /*00f8*/ 	.byte	0x04, 0x0a
        /*00fa*/ 	.short	(.L_4447 - .L_4446)
	.align		4
.L_4446:
        /*00fc*/ 	.word	index@(.nv.constant0._ZN10layer_norm22ln_bwd_finalize_kernelINS_22Kernel_traits_finalizeILj4096E6__halfffffjLb0ELj1024ELj4ENS_18Kernel_traits_baseILj4096ES2_ffffjLj1024EEEEELb0ELb1EEEvNS_9BwdParamsE)
        /*0100*/ 	.short	0x0210
        /*0102*/ 	.short	0x0128


	//----- nvinfo : EIATTR_SW_WAR
	.align		4
.L_4447:
        /*0104*/ 	.byte	0x04, 0x36
        /*0106*/ 	.short	(.L_4449 - .L_4448)
.L_4448:
        /*0108*/ 	.word	0x00000008
.L_4449:


//--------------------- .nv.info._ZN10layer_norm13ln_bwd_kernelINS_13Kernel_traitsI6__halfffffjLj4096ELj1ELj1ELj4ELj16ENS_18Kernel_traits_baseILj4096ES2_ffffjLj128EEEEELb1ELb0ELb1ELb1EEEvNS_9BwdParamsE --------------------------
	.section	.nv.info._ZN10layer_norm13ln_bwd_kernelINS_13Kernel_traitsI6__halfffffjLj4096ELj1ELj1ELj4ELj16ENS_18Kernel_traits_baseILj4096ES2_ffffjLj128EEEEELb1ELb0ELb1ELb1EEEvNS_9BwdParamsE,"",@"SHT_CUDA_INFO"
	.sectionflags	@""
	.align	4


	//----- nvinfo : EIATTR_CUDA_API_VERSION
	.align		4
        /*0000*/ 	.byte	0x04, 0x37
        /*0002*/ 	.short	(.L_4451 - .L_4450)
.L_4450:
        /*0004*/ 	.word	0x00000082


	//----- nvinfo : EIATTR_KPARAM_INFO
	.align		4
.L_4451:
        /*0008*/ 	.byte	0x04, 0x17
        /*000a*/ 	.short	(.L_4453 - .L_4452)
.L_4452:
        /*000c*/ 	.word	0x00000000
        /*0010*/ 	.short	0x0000
        /*0012*/ 	.short	0x0000
        /*0014*/ 	.byte	0x00, 0xf0, 0xa1, 0x04


	//----- nvinfo : EIATTR_SPARSE_MMA_MASK
	.align		4
.L_4453:
        /*0018*/ 	.byte	0x03, 0x50
        /*001a*/ 	.short	0x0000


	//----- nvinfo : EIATTR_MAXREG_COUNT
	.align		4
        /*001c*/ 	.byte	0x03, 0x1b
        /*001e*/ 	.short	0x00ff


	//----- nvinfo : EIATTR_NUM_BARRIERS
	.align		4
        /*0020*/ 	.byte	0x02, 0x4c
        /*0022*/ 	.byte	0x01
	.zero		1


	//----- nvinfo : EIATTR_MERCURY_ISA_VERSION
	.align		4
        /*0024*/ 	.byte	0x03, 0x5f
        /*0026*/ 	.short	0x0101


	//----- nvinfo : EIATTR_COOP_GROUP_MASK_REGIDS
	.align		4
        /*0028*/ 	.byte	0x04, 0x29
        /*002a*/ 	.short	(.L_4455 - .L_4454)


	//   ....[0]....
.L_4454:
        /*002c*/ 	.word	0xffffffff


	//   ....[1]....
        /*0030*/ 	.word	0xffffffff


	//   ....[2]....
        /*0034*/ 	.word	0xffffffff


	//   ....[3]....
        /*0038*/ 	.word	0xffffffff


	//   ....[4]....
        /*003c*/ 	.word	0xffffffff


	//   ....[5]....
        /*0040*/ 	.word	0xffffffff


	//   ....[6]....
        /*0044*/ 	.word	0xffffffff


	//   ....[7]....
        /*0048*/ 	.word	0xffffffff


	//   ....[8]....
        /*004c*/ 	.word	0xffffffff


	//   ....[9]....
        /*0050*/ 	.word	0xffffffff


	//   ....[10]....
        /*0054*/ 	.word	0x050000a8


	//   ....[11]....
        /*0058*/ 	.word	0x050000a8


	//   ....[12]....
        /*005c*/ 	.word	0x050000a8


	//   ....[13]....
        /*0060*/ 	.word	0x050000a8


	//   ....[14]....
        /*0064*/ 	.word	0x050000a8


	//   ....[15]....
        /*0068*/ 	.word	0x050000a8


	//   ....[16]....
        /*006c*/ 	.word	0x050000a8


	//   ....[17]....
        /*0070*/ 	.word	0x050000a8


	//   ....[18]....
        /*0074*/ 	.word	0x050000a8


	//   ....[19]....
        /*0078*/ 	.word	0x050000a8


	//----- nvinfo : EIATTR_COOP_GROUP_INSTR_OFFSETS
	.align		4
.L_4455:
        /*007c*/ 	.byte	0x04, 0x28
        /*007e*/ 	.short	(.L_4457 - .L_4456)


	//   ....[0]....
.L_4456:
        /*0080*/ 	.word	0x000022a0


	//   ....[1]....
        /*0084*/ 	.word	0x000022b0


	//   ....[2]....
        /*0088*/ 	.word	0x000022e0


	//   ....[3]....
        /*008c*/ 	.word	0x000022f0


	//   ....[4]....
        /*0090*/ 	.word	0x00002320


	//   ....[5]....
        /*0094*/ 	.word	0x00002330


	//   ....[6]....
        /*0098*/ 	.word	0x00002360


	//   ....[7]....
        /*009c*/ 	.word	0x00002370


	//   ....[8]....
        /*00a0*/ 	.word	0x000023a0


	//   ....[9]....
        /*00a4*/ 	.word	0x000023b0


	//   ....[10]....
        /*00a8*/ 	.word	0x00005020


	//   ....[11]....
        /*00ac*/ 	.word	0x00005070


	//   ....[12]....
        /*00b0*/ 	.word	0x000050e0


	//   ....[13]....
        /*00b4*/ 	.word	0x00005140


	//   ....[14]....
        /*00b8*/ 	.word	0x000051b0


	//   ....[15]....
        /*00bc*/ 	.word	0x00005210


	//   ....[16]....
        /*00c0*/ 	.word	0x00005280


	//   ....[17]....
        /*00c4*/ 	.word	0x000052e0


	//   ....[18]....
        /*00c8*/ 	.word	0x00005350


	//   ....[19]....
        /*00cc*/ 	.word	0x000053b0


	//----- nvinfo : EIATTR_EXIT_INSTR_OFFSETS
	.align		4
.L_4457:
        /*00d0*/ 	.byte	0x04, 0x1c
        /*00d2*/ 	.short	(.L_4459 - .L_4458)


	//   ....[0]....
.L_4458:
        /*00d4*/ 	.word	0x00004fc0


	//----- nvinfo : EIATTR_MAX_THREADS
	.align		4
.L_4459:
        /*00d8*/ 	.byte	0x04, 0x05
        /*00da*/ 	.short	(.L_4461 - .L_4460)
.L_4460:
        /*00dc*/ 	.word	0x00000080
        /*00e0*/ 	.word	0x00000001
        /*00e4*/ 	.word	0x00000001


	//----- nvinfo : EIATTR_CRS_STACK_SIZE
	.align		4
.L_4461:
        /*00e8*/ 	.byte	0x04, 0x1e
        /*00ea*/ 	.short	(.L_4463 - .L_4462)
.L_4462:
        /*00ec*/ 	.word	0x00000000


	//----- nvinfo : EIATTR_CBANK_PARAM_SIZE
	.align		4
.L_4463:
        /*00f0*/ 	.byte	0x03, 0x19
        /*00f2*/ 	.short	0x0128


	//----- nvinfo : EIATTR_PARAM_CBANK
	.align		4
        /*00f4*/ 	.byte	0x04, 0x0a
        /*00f6*/ 	.short	(.L_4465 - .L_4464)
	.align		4
.L_4464:
        /*00f8*/ 	.word	index@(.nv.constant0._ZN10layer_norm13ln_bwd_kernelINS_13Kernel_traitsI6__halfffffjLj4096ELj1ELj1ELj4ELj16ENS_18Kernel_traits_baseILj4096ES2_ffffjLj128EEEEELb1ELb0ELb1ELb1EEEvNS_9BwdParamsE)
        /*00fc*/ 	.short	0x0210
        /*00fe*/ 	.short	0x0128


	//----- nvinfo : EIATTR_SW_WAR
	.align		4
.L_4465:
        /*0100*/ 	.byte	0x04, 0x36
        /*0102*/ 	.short	(.L_4467 - .L_4466)
.L_4466:
        /*0104*/ 	.word	0x00000008
.L_4467:


//--------------------- .nv.info._ZN10layer_norm13ln_bwd_kernelINS_13Kernel_traitsI6__halfffffjLj4096ELj1ELj1ELj4ELj16ENS_18Kernel_traits_baseILj4096ES2_ffffjLj128EEEEELb1ELb1ELb0ELb0EEEvNS_9BwdParamsE --------------------------
	.section	.nv.info._ZN10layer_norm13ln_bwd_kernelINS_13Kernel_traitsI6__halfffffjLj4096ELj1ELj1ELj4ELj16ENS_18Kernel_traits_baseILj4096ES2_ffffjLj128EEEEELb1ELb1ELb0ELb0EEEvNS_9BwdParamsE,"",@"SHT_CUDA_INFO"
	.sectionflags	@""
	.align	4


	//----- nvinfo : EIATTR_CUDA_API_VERSION
	.align		4
        /*0000*/ 	.byte	0x04, 0x37
        /*0002*/ 	.short	(.L_4469 - .L_4468)
.L_4468:
        /*0004*/ 	.word	0x00000082


	//----- nvinfo : EIATTR_KPARAM_INFO
	.align		4
.L_4469:
        /*0008*/ 	.byte	0x04, 0x17
        /*000a*/ 	.short	(.L_4471 - .L_4470)
.L_4470:
        /*000c*/ 	.word	0x00000000
        /*0010*/ 	.short	0x0000
        /*0012*/ 	.short	0x0000
        /*0014*/ 	.byte	0x00, 0xf0, 0xa1, 0x04


	//----- nvinfo : EIATTR_SPARSE_MMA_MASK
	.align		4
.L_4471:
        /*0018*/ 	.byte	0x03, 0x50
        /*001a*/ 	.short	0x0000


	//----- nvinfo : EIATTR_MAXREG_COUNT
	.align		4
        /*001c*/ 	.byte	0x03, 0x1b
        /*001e*/ 	.short	0x00ff


	//----- nvinfo : EIATTR_NUM_BARRIERS
	.align		4
        /*0020*/ 	.byte	0x02, 0x4c
        /*0022*/ 	.byte	0x01
	.zero		1


	//----- nvinfo : EIATTR_ANNOTATIONS
	.align		4
        /*0024*/ 	.byte	0x04, 0x55
        /*0026*/ 	.short	(.L_4473 - .L_4472)


	//   ....[0]....
.L_4472:
        /* <DEDUP_REMOVED lines=40> */


	//----- nvinfo : EIATTR_MERCURY_ISA_VERSION
	.align		4
.L_4473:
        /*0298*/ 	.byte	0x03, 0x5f
        /*029a*/ 	.short	0x0101


	//----- nvinfo : EIATTR_COOP_GROUP_MASK_REGIDS
	.align		4
        /*029c*/ 	.byte	0x04, 0x29
        /*029e*/ 	.short	(.L_4475 - .L_4474)


	//   ....[0]....
.L_4474:
        /*02a0*/ 	.word	0xffffffff


	//   ....[1]....
        /*02a4*/ 	.word	0xffffffff


	//   ....[2]....
        /*02a8*/ 	.word	0xffffffff


	//   ....[3]....
        /*02ac*/ 	.word	0xffffffff


	//   ....[4]....
        /*02b0*/ 	.word	0xffffffff


	//   ....[5]....
        /*02b4*/ 	.word	0xffffffff


	//   ....[6]....
        /*02b8*/ 	.word	0xffffffff


	//   ....[7]....
        /*02bc*/ 	.word	0xffffffff


	//   ....[8]....
        /*02c0*/ 	.word	0xffffffff


	//   ....[9]....
        /*02c4*/ 	.word	0xffffffff


	//   ....[10]....
        /*02c8*/ 	.word	0x050000a3


	//   ....[11]....
        /*02cc*/ 	.word	0x050000a3


	//   ....[12]....
        /*02d0*/ 	.word	0x050000a3


	//   ....[13]....
        /*02d4*/ 	.word	0x050000a3


	//   ....[14]....
        /*02d8*/ 	.word	0x050000a3


	//   ....[15]....
        /*02dc*/ 	.word	0x050000a3


	//   ....[16]....
        /*02e0*/ 	.word	0x050000a3


	//   ....[17]....
        /*02e4*/ 	.word	0x050000a3


	//   ....[18]....
        /*02e8*/ 	.word	0x050000a3


	//   ....[19]....
        /*02ec*/ 	.word	0x050000a3


	//----- nvinfo : EIATTR_COOP_GROUP_INSTR_OFFSETS
	.align		4
.L_4475:
        /*02f0*/ 	.byte	0x04, 0x28
        /*02f2*/ 	.short	(.L_4477 - .L_4476)


	//   ....[0]....
.L_4476:
        /*02f4*/ 	.word	0x000030b0


	//   ....[1]....
        /*02f8*/ 	.word	0x000030d0


	//   ....[2]....
        /*02fc*/ 	.word	0x000030f0


	//   ....[3]....
        /*0300*/ 	.word	0x00003110


	//   ....[4]....
        /*0304*/ 	.word	0x00003120


	//   ....[5]....
        /*0308*/ 	.word	0x00003150


	//   ....[6]....
        /*030c*/ 	.word	0x00003160


	//   ....[7]....
        /*0310*/ 	.word	0x00003190


	//   ....[8]....
        /*0314*/ 	.word	0x000031a0


	//   ....[9]....
        /*0318*/ 	.word	0x000031c0


	//   ....[10]....
        /*031c*/ 	.word	0x00006030


	//   ....[11]....
        /*0320*/ 	.word	0x00006080


	//   ....[12]....
        /*0324*/ 	.word	0x000060e0


	//   ....[13]....
        /*0328*/ 	.word	0x00006130


	//   ....[14]....
        /*032c*/ 	.word	0x00006190


	//   ....[15]....
        /*0330*/ 	.word	0x000061e0


	//   ....[16]....
        /*0334*/ 	.word	0x00006250


	//   ....[17]....
        /*0338*/ 	.word	0x000062b0


	//   ....[18]....
        /*033c*/ 	.word	0x00006310


	//   ....[19]....
        /*0340*/ 	.word	0x00006360


	//----- nvinfo : EIATTR_EXIT_INSTR_OFFSETS
	.align		4
.L_4477:
        /*0344*/ 	.byte	0x04, 0x1c
        /*0346*/ 	.short	(.L_4479 - .L_4478)


	//   ....[0]....
.L_4478:
        /*0348*/ 	.word	0x00005f30


	//   ....[1]....
        /*034c*/ 	.word	0x00005fd0


	//----- nvinfo : EIATTR_MAX_THREADS
	.align		4
.L_4479:
        /*0350*/ 	.byte	0x04, 0x05
        /*0352*/ 	.short	(.L_4481 - .L_4480)
.L_4480:
        /*0354*/ 	.word	0x00000080
        /*0358*/ 	.word	0x00000001
        /*035c*/ 	.word	0x00000001


	//----- nvinfo : EIATTR_CRS_STACK_SIZE
	.align		4
.L_4481:
        /*0360*/ 	.byte	0x04, 0x1e
        /*0362*/ 	.short	(.L_4483 - .L_4482)
.L_4482:
        /*0364*/ 	.word	0x00000000


	//----- nvinfo : EIATTR_CBANK_PARAM_SIZE
	.align		4
.L_4483:
        /*0368*/ 	.byte	0x03, 0x19
        /*036a*/ 	.short	0x0128


	//----- nvinfo : EIATTR_PARAM_CBANK
	.align		4
        /*036c*/ 	.byte	0x04, 0x0a
        /*036e*/ 	.short	(.L_4485 - .L_4484)
	.align		4
.L_4484:
        /*0370*/ 	.word	index@(.nv.constant0._ZN10layer_norm13ln_bwd_kernelINS_13Kernel_traitsI6__halfffffjLj4096ELj1ELj1ELj4ELj16ENS_18Kernel_traits_baseILj4096ES2_ffffjLj128EEEEELb1ELb1ELb0ELb0EEEvNS_9BwdParamsE)
        /*0374*/ 	.short	0x0210
        /*0376*/ 	.short	0x0128


	//----- nvinfo : EIATTR_SW_WAR
	.align		4
.L_4485:
        /*0378*/ 	.byte	0x04, 0x36
        /*037a*/ 	.short	(.L_4487 - .L_4486)
.L_4486:
        /*037c*/ 	.word	0x00000008
.L_4487:


//--------------------- .nv.info._ZN10layer_norm13ln_bwd_kernelINS_13Kernel_traitsI6__halfffffjLj4096ELj1ELj1ELj4ELj16ENS_18Kernel_traits_baseILj4096ES2_ffffjLj128EEEEELb1ELb1ELb0ELb1EEEvNS_9BwdParamsE --------------------------
	.section	.nv.info._ZN10layer_norm13ln_bwd_kernelINS_13Kernel_traitsI6__halfffffjLj4096ELj1ELj1ELj4ELj16ENS_18Kernel_traits_baseILj4096ES2_ffffjLj128EEEEELb1ELb1ELb0ELb1EEEvNS_9BwdParamsE,"",@"SHT_CUDA_INFO"
	.sectionflags	@""
	.align	4


	//----- nvinfo : EIATTR_CUDA_API_VERSION
	.align		4
        /*0000*/ 	.byte	0x04, 0x37
        /*0002*/ 	.short	(.L_4489 - .L_4488)
.L_4488:
        /*0004*/ 	.word	0x00000082


	//----- nvinfo : EIATTR_KPARAM_INFO
	.align		4
.L_4489:
        /*0008*/ 	.byte	0x04, 0x17
        /*000a*/ 	.short	(.L_4491 - .L_4490)
.L_4490:
        /*000c*/ 	.word	0x00000000
        /*0010*/ 	.short	0x0000
        /*0012*/ 	.short	0x0000
        /*0014*/ 	.byte	0x00, 0xf0, 0xa1, 0x04


	//----- nvinfo : EIATTR_SPARSE_MMA_MASK
	.align		4
.L_4491:
        /*0018*/ 	.byte	0x03, 0x50
        /*001a*/ 	.short	0x0000


	//----- nvinfo : EIATTR_MAXREG_COUNT
	.align		4
        /*001c*/ 	.byte	0x03, 0x1b
        /*001e*/ 	.short	0x00ff


	//----- nvinfo : EIATTR_NUM_BARRIERS
	.align		4
        /*0020*/ 	.byte	0x02, 0x4c
        /*0022*/ 	.byte	0x01
	.zero		1


	//----- nvinfo : EIATTR_ANNOTATIONS
	.align		4
        /*0024*/ 	.byte	0x04, 0x55
        /*0026*/ 	.short	(.L_4493 - .L_4492)


	//   ....[0]....
.L_4492:
        /* <DEDUP_REMOVED lines=52> */


	//----- nvinfo : EIATTR_MERCURY_ISA_VERSION
	.align		4
.L_4493:
        /*0358*/ 	.byte	0x03, 0x5f
        /*035a*/ 	.short	0x0101


	//----- nvinfo : EIATTR_COOP_GROUP_MASK_REGIDS
	.align		4
        /*035c*/ 	.byte	0x04, 0x29
        /*035e*/ 	.short	(.L_4495 - .L_4494)


	//   ....[0]....
.L_4494:
        /*0360*/ 	.word	0xffffffff


	//   ....[1]....
        /*0364*/ 	.word	0xffffffff


	//   ....[2]....
        /*0368*/ 	.word	0xffffffff


	//   ....[3]....
        /*036c*/ 	.word	0xffffffff


	//   ....[4]....
        /*0370*/ 	.word	0xffffffff


	//   ....[5]....
        /*0374*/ 	.word	0xffffffff


	//   ....[6]....
        /*0378*/ 	.word	0xffffffff


	//   ....[7]....
        /*037c*/ 	.word	0xffffffff


	//   ....[8]....
        /*0380*/ 	.word	0xffffffff


	//   ....[9]....
        /*0384*/ 	.word	0xffffffff


	//   ....[10]....
        /*0388*/ 	.word	0x0500004f


	//   ....[11]....
        /*038c*/ 	.word	0x0500004f


	//   ....[12]....
        /*0390*/ 	.word	0x0500004f


	//   ....[13]....
        /*0394*/ 	.word	0x0500004f


	//   ....[14]....
        /*0398*/ 	.word	0x0500004f


	//   ....[15]....
        /*039c*/ 	.word	0x0500004f


	//   ....[16]....
        /*03a0*/ 	.word	0x0500004f


	//   ....[17]....
        /*03a4*/ 	.word	0x0500004f


	//   ....[18]....
        /*03a8*/ 	.word	0x0500004f


	//   ....[19]....
        /*03ac*/ 	.word	0x0500004f


	//----- nvinfo : EIATTR_COOP_GROUP_INSTR_OFFSETS
	.align		4
.L_4495:
        /*03b0*/ 	.byte	0x04, 0x28
        /*03b2*/ 	.short	(.L_4497 - .L_4496)


	//   ....[0]....
.L_4496:
        /*03b4*/ 	.word	0x00002b70


	//   ....[1]....
        /*03b8*/ 	.word	0x00002b90


	//   ....[2]....
        /*03bc*/ 	.word	0x00002bb0


	//   ....[3]....
        /*03c0*/ 	.word	0x00002bd0


	//   ....[4]....
        /*03c4*/ 	.word	0x00002bf0


	//   ....[5]....
        /*03c8*/ 	.word	0x00002c10


	//   ....[6]....
        /*03cc*/ 	.word	0x00002c30


	//   ....[7]....
        /*03d0*/ 	.word	0x00002c50


	//   ....[8]....
        /*03d4*/ 	.word	0x00002c60


	//   ....[9]....
        /*03d8*/ 	.word	0x00002c80


	//   ....[10]....
        /*03dc*/ 	.word	0x00005510


	//   ....[11]....
        /*03e0*/ 	.word	0x00005560


	//   ....[12]....
        /*03e4*/ 	.word	0x000055c0


	//   ....[13]....
        /*03e8*/ 	.word	0x00005610


	//   ....[14]....
        /*03ec*/ 	.word	0x00005670


	//   ....[15]....
        /*03f0*/ 	.word	0x000056c0


	//   ....[16]....
        /*03f4*/ 	.word	0x00005720


	//   ....[17]....
        /*03f8*/ 	.word	0x00005770


	//   ....[18]....
        /*03fc*/ 	.word	0x000057d0


	//   ....[19]....
        /*0400*/ 	.word	0x00005820


	//----- nvinfo : EIATTR_EXIT_INSTR_OFFSETS
	.align		4
.L_4497:
        /*0404*/ 	.byte	0x04, 0x1c
        /*0406*/ 	.short	(.L_4499 - .L_4498)


	//   ....[0]....
.L_4498:
        /*0408*/ 	.word	0x000054b0


	//----- nvinfo : EIATTR_MAX_THREADS
	.align		4
.L_4499:
        /*040c*/ 	.byte	0x04, 0x05
        /*040e*/ 	.short	(.L_4501 - .L_4500)
.L_4500:
        /*0410*/ 	.word	0x00000080
        /*0414*/ 	.word	0x00000001
        /*0418*/ 	.word	0x00000001


	//----- nvinfo : EIATTR_CRS_STACK_SIZE
	.align		4
.L_4501:
        /*041c*/ 	.byte	0x04, 0x1e
        /*041e*/ 	.short	(.L_4503 - .L_4502)
.L_4502:
        /*0420*/ 	.word	0x00000000


	//----- nvinfo : EIATTR_CBANK_PARAM_SIZE
	.align		4
.L_4503:
        /*0424*/ 	.byte	0x03, 0x19
        /*0426*/ 	.short	0x0128


	//----- nvinfo : EIATTR_PARAM_CBANK
	.align		4
        /*0428*/ 	.byte	0x04, 0x0a
        /*042a*/ 	.short	(.L_4505 - .L_4504)
	.align		4
.L_4504:
        /*042c*/ 	.word	index@(.nv.constant0._ZN10layer_norm13ln_bwd_kernelINS_13Kernel_traitsI6__halfffffjLj4096ELj1ELj1ELj4ELj16ENS_18Kernel_traits_baseILj4096ES2_ffffjLj128EEEEELb1ELb1ELb0ELb1EEEvNS_9BwdParamsE)
        /*0430*/ 	.short	0x0210
        /*0432*/ 	.short	0x0128


	//----- nvinfo : EIATTR_SW_WAR
	.align		4
.L_4505:
        /*0434*/ 	.byte	0x04, 0x36
        /*0436*/ 	.short	(.L_4507 - .L_4506)
.L_4506:
        /*0438*/ 	.word	0x00000008
.L_4507:


//--------------------- .nv.info._ZN10layer_norm22ln_bwd_finalize_kernelINS_22Kernel_traits_finalizeILj4096E6__halfffffjLb1ELj1024ELj4ENS_18Kernel_traits_baseILj4096ES2_ffffjLj1024EEEEELb1ELb0EEEvNS_9BwdParamsE --------------------------
	.section	.nv.info._ZN10layer_norm22ln_bwd_finalize_kernelINS_22Kernel_traits_finalizeILj4096E6__halfffffjLb1ELj1024ELj4ENS_18Kernel_traits_baseILj4096ES2_ffffjLj1024EEEEELb1ELb0EEEvNS_9BwdParamsE,"",@"SHT_CUDA_INFO"
	.sectionflags	@""
	.align	4


	//----- nvinfo : EIATTR_CUDA_API_VERSION
	.align		4
        /*0000*/ 	.byte	0x04, 0x37
        /*0002*/ 	.short	(.L_4509 - .L_4508)
.L_4508:
        /*0004*/ 	.word	0x00000082


	//----- nvinfo : EIATTR_KPARAM_INFO
	.align		4
.L_4509:
        /*0008*/ 	.byte	0x04, 0x17
        /*000a*/ 	.short	(.L_4511 - .L_4510)
.L_4510:
        /*000c*/ 	.word	0x00000000
        /*0010*/ 	.short	0x0000
        /*0012*/ 	.short	0x0000
        /*0014*/ 	.byte	0x00, 0xf0, 0xa1, 0x04


	//----- nvinfo : EIATTR_SPARSE_MMA_MASK
	.align		4
.L_4511:
        /*0018*/ 	.byte	0x03, 0x50
        /*001a*/ 	.short	0x0000


	//----- nvinfo : EIATTR_MAXREG_COUNT
	.align		4
        /*001c*/ 	.byte	0x03, 0x1b
        /*001e*/ 	.short	0x0040


	//----- nvinfo : EIATTR_NUM_BARRIERS
	.align		4
        /*0020*/ 	.byte	0x02, 0x4c
        /*0022*/ 	.byte	0x01
	.zero		1


	//----- nvinfo : EIATTR_MERCURY_ISA_VERSION
	.align		4
        /*0024*/ 	.byte	0x03, 0x5f
        /*0026*/ 	.short	0x0101


	//----- nvinfo : EIATTR_COOP_GROUP_MASK_REGIDS
	.align		4
        /*0028*/ 	.byte	0x04, 0x29
        /*002a*/ 	.short	(.L_4513 - .L_4512)


	//   ....[0]....
.L_4512:
        /*002c*/ 	.word	0xffffffff


	//   ....[1]....
        /*0030*/ 	.word	0xffffffff


	//   ....[2]....
        /*0034*/ 	.word	0xffffffff


	//   ....[3]....
        /*0038*/ 	.word	0xffffffff


	//   ....[4]....
        /*003c*/ 	.word	0xffffffff


	//   ....[5]....
        /*0040*/ 	.word	0xffffffff


	//   ....[6]....
        /*0044*/ 	.word	0xffffffff


	//   ....[7]....
        /*0048*/ 	.word	0xffffffff


	//   ....[8]....
        /*004c*/ 	.word	0xffffffff


	//   ....[9]....
        /*0050*/ 	.word	0xffffffff


	//   ....[10]....
        /*0054*/ 	.word	0xffffffff


	//   ....[11]....
        /*0058*/ 	.word	0xffffffff


	//   ....[12]....
        /*005c*/ 	.word	0xffffffff


	//   ....[13]....
        /*0060*/ 	.word	0xffffffff


	//   ....[14]....
        /*0064*/ 	.word	0xffffffff


	//   ....[15]....
        /*0068*/ 	.word	0x05000014


	//   ....[16]....
        /*006c*/ 	.word	0x05000014


	//   ....[17]....
        /*0070*/ 	.word	0x05000014


	//   ....[18]....
        /*0074*/ 	.word	0x05000014


	//   ....[19]....
        /*0078*/ 	.word	0x05000014


	//   ....[20]....
        /*007c*/ 	.word	0x05000014


	//   ....[21]....
        /*0080*/ 	.word	0x05000014


	//   ....[22]....
        /*0084*/ 	.word	0x05000014


	//   ....[23]....
        /*0088*/ 	.word	0x05000014


	//   ....[24]....
        /*008c*/ 	.word	0x05000014


	//   ....[25]....
        /*0090*/ 	.word	0x05000014


	//   ....[26]....
        /*0094*/ 	.word	0x05000014


	//   ....[27]....
        /*0098*/ 	.word	0x05000014


	//   ....[28]....
        /*009c*/ 	.word	0x05000014


	//   ....[29]....
        /*00a0*/ 	.word	0x05000014


	//----- nvinfo : EIATTR_COOP_GROUP_INSTR_OFFSETS
	.align		4
.L_4513:
        /*00a4*/ 	.byte	0x04, 0x28
        /*00a6*/ 	.short	(.L_4515 - .L_4514)


	//   ....[0]....
.L_4514:
        /*00a8*/ 	.word	0x00000ad0


	//   ....[1]....
        /*00ac*/ 	.word	0x00000ae0


	//   ....[2]....
        /*00b0*/ 	.word	0x00000af0


	//   ....[3]....
        /*00b4*/ 	.word	0x00000b20


	//   ....[4]....
        /*00b8*/ 	.word	0x00000b40


	//   ....[5]....
        /*00bc*/ 	.word	0x00000b50


	//   ....[6]....
        /*00c0*/ 	.word	0x00000b90


	//   ....[7]....
        /*00c4*/ 	.word	0x00000ba0


	//   ....[8]....
        /*00c8*/ 	.word	0x00000bb0


	//   ....[9]....
        /*00cc*/ 	.word	0x00000be0


	//   ....[10]....
        /*00d0*/ 	.word	0x00000c00


	//   ....[11]....
        /*00d4*/ 	.word	0x00000c10


	//   ....[12]....
        /*00d8*/ 	.word	0x00000c40


	//   ....[13]....
        /*00dc*/ 	.word	0x00000c60


	//   ....[14]....
        /*00e0*/ 	.word	0x00000c70


	//   ....[15]....
        /*00e4*/ 	.word	0x00000f20


	//   ....[16]....
        /*00e8*/ 	.word	0x00000f90


	//   ....[17]....
        /*00ec*/ 	.word	0x00001000


	//   ....[18]....
        /*00f0*/ 	.word	0x00001070


	//   ....[19]....
        /*00f4*/ 	.word	0x000010e0


	//   ....[20]....
        /*00f8*/ 	.word	0x00001140


	//   ....[21]....
        /*00fc*/ 	.word	0x000011b0


	//   ....[22]....
        /*0100*/ 	.word	0x00001220


	//   ....[23]....
        /*0104*/ 	.word	0x00001290


	//   ....[24]....
        /*0108*/ 	.word	0x00001300


	//   ....[25]....
        /*010c*/ 	.word	0x00001360


	//   ....[26]....
        /*0110*/ 	.word	0x000013d0


	//   ....[27]....
        /*0114*/ 	.word	0x00001440


	//   ....[28]....
        /*0118*/ 	.word	0x000014b0


	//   ....[29]....
        /*011c*/ 	.word	0x00001520


	//----- nvinfo : EIATTR_EXIT_INSTR_OFFSETS
	.align		4
.L_4515:
        /*0120*/ 	.byte	0x04, 0x1c
        /*0122*/ 	.short	(.L_4517 - .L_4516)


	//   ....[0]....
.L_4516:
        /*0124*/ 	.word	0x00000070


	//   ....[1]....
        /*0128*/ 	.word	0x00000ec0


	//----- nvinfo : EIATTR_MAX_THREADS
	.align		4
.L_4517:
        /*012c*/ 	.byte	0x04, 0x05
        /*012e*/ 	.short	(.L_4519 - .L_4518)
.L_4518:
        /*0130*/ 	.word	0x00000400
        /*0134*/ 	.word	0x00000001
        /*0138*/ 	.word	0x00000001


	//----- nvinfo : EIATTR_CRS_STACK_SIZE
	.align		4
.L_4519:
        /*013c*/ 	.byte	0x04, 0x1e
        /*013e*/ 	.short	(.L_4521 - .L_4520)
.L_4520:
        /*0140*/ 	.word	0x00000000


	//----- nvinfo : EIATTR_CBANK_PARAM_SIZE
	.align		4
.L_4521:
        /*0144*/ 	.byte	0x03, 0x19
        /*0146*/ 	.short	0x0128


	//----- nvinfo : EIATTR_PARAM_CBANK
	.align		4
        /*0148*/ 	.byte	0x04, 0x0a
        /*014a*/ 	.short	(.L_4523 - .L_4522)
	.align		4
.L_4522:
        /*014c*/ 	.word	index@(.nv.constant0._ZN10layer_norm22ln_bwd_finalize_kernelINS_22Kernel_traits_finalizeILj4096E6__halfffffjLb1ELj1024ELj4ENS_18Kernel_traits_baseILj4096ES2_ffffjLj1024EEEEELb1ELb0EEEvNS_9BwdParamsE)
        /*0150*/ 	.short	0x0210
        /*0152*/ 	.short	0x0128


	//----- nvinfo : EIATTR_SW_WAR
	.align		4
.L_4523:
        /*0154*/ 	.byte	0x04, 0x36
        /*0156*/ 	.short	(.L_4525 - .L_4524)
.L_4524:
        /*0158*/ 	.word	0x00000008
.L_4525:


//--------------------- .nv.info._ZN10layer_norm13ln_bwd_kernelINS_13Kernel_traitsI6__halfffffjLj4096ELj1ELj1ELj4ELj16ENS_18Kernel_traits_baseILj4096ES2_ffffjLj128EEEEELb1ELb1ELb1ELb0EEEvNS_9BwdParamsE --------------------------
	.section	.nv.info._ZN10layer_norm13ln_bwd_kernelINS_13Kernel_traitsI6__halfffffjLj4096ELj1ELj1ELj4ELj16ENS_18Kernel_traits_baseILj4096ES2_ffffjLj128EEEEELb1ELb1ELb1ELb0EEEvNS_9BwdParamsE,"",@"SHT_CUDA_INFO"
	.sectionflags	@""
	.align	4


	//----- nvinfo : EIATTR_CUDA_API_VERSION
	.align		4
        /*0000*/ 	.byte	0x04, 0x37
        /*0002*/ 	.short	(.L_4527 - .L_4526)
.L_4526:
        /*0004*/ 	.word	0x00000082


	//----- nvinfo : EIATTR_KPARAM_INFO
	.align		4
.L_4527:
        /*0008*/ 	.byte	0x04, 0x17
        /*000a*/ 	.short	(.L_4529 - .L_4528)
.L_4528:
        /*000c*/ 	.word	0x00000000
        /*0010*/ 	.short	0x0000
        /*0012*/ 	.short	0x0000
        /*0014*/ 	.byte	0x00, 0xf0, 0xa1, 0x04


	//----- nvinfo : EIATTR_SPARSE_MMA_MASK
	.align		4
.L_4529:
        /*0018*/ 	.byte	0x03, 0x50
        /*001a*/ 	.short	0x0000


	//----- nvinfo : EIATTR_MAXREG_COUNT
	.align		4
        /*001c*/ 	.byte	0x03, 0x1b
        /*001e*/ 	.short	0x00ff


	//----- nvinfo : EIATTR_NUM_BARRIERS
	.align		4
        /*0020*/ 	.byte	0x02, 0x4c
        /*0022*/ 	.byte	0x01
	.zero		1


	//----- nvinfo : EIATTR_ANNOTATIONS
	.align		4
        /*0024*/ 	.byte	0x04, 0x55
        /*0026*/ 	.short	(.L_4531 - .L_4530)


	//   ....[0]....
.L_4530:
        /* <DEDUP_REMOVED lines=49> */


	//----- nvinfo : EIATTR_MERCURY_ISA_VERSION
	.align		4
.L_4531:
        /*0328*/ 	.byte	0x03, 0x5f
        /*032a*/ 	.short	0x0101


	//----- nvinfo : EIATTR_COOP_GROUP_MASK_REGIDS
	.align		4
        /*032c*/ 	.byte	0x04, 0x29
        /*032e*/ 	.short	(.L_4533 - .L_4532)


	//   ....[0]....
.L_4532:
        /*0330*/ 	.word	0xffffffff


	//   ....[1]....
        /*0334*/ 	.word	0xffffffff


	//   ....[2]....
        /*0338*/ 	.word	0xffffffff


	//   ....[3]....
        /*033c*/ 	.word	0xffffffff


	//   ....[4]....
        /*0340*/ 	.word	0xffffffff


	//   ....[5]....
        /*0344*/ 	.word	0xffffffff


	//   ....[6]....
        /*0348*/ 	.word	0xffffffff


	//   ....[7]....
        /*034c*/ 	.word	0xffffffff


	//   ....[8]....
        /*0350*/ 	.word	0xffffffff


	//   ....[9]....
        /*0354*/ 	.word	0xffffffff


	//   ....[10]....
        /*0358*/ 	.word	0x050000ab


	//   ....[11]....
        /*035c*/ 	.word	0x050000ab


	//   ....[12]....
        /*0360*/ 	.word	0x050000ab


	//   ....[13]....
        /*0364*/ 	.word	0x050000ab


	//   ....[14]....
        /*0368*/ 	.word	0x050000ab


	//   ....[15]....
        /*036c*/ 	.word	0x050000ab


	//   ....[16]....
        /*0370*/ 	.word	0x050000ab


	//   ....[17]....
        /*0374*/ 	.word	0x050000ab


	//   ....[18]....
        /*0378*/ 	.word	0x050000ab


	//   ....[19]....
        /*037c*/ 	.word	0x050000ab


	//----- nvinfo : EIATTR_COOP_GROUP_INSTR_OFFSETS
	.align		4
.L_4533:
        /*0380*/ 	.byte	0x04, 0x28
        /*0382*/ 	.short	(.L_4535 - .L_4534)


	//   ....[0]....
.L_4534:
        /*0384*/ 	.word	0x00003980


	//   ....[1]....
        /*0388*/ 	.word	0x000039a0


	//   ....[2]....
        /*038c*/ 	.word	0x000039c0


	//   ....[3]....
        /*0390*/ 	.word	0x000039e0


	//   ....[4]....
        /*0394*/ 	.word	0x000039f0


	//   ....[5]....
        /*0398*/ 	.word	0x00003a20


	//   ....[6]....
        /*039c*/ 	.word	0x00003a30


	//   ....[7]....
        /*03a0*/ 	.word	0x00003a60


	//   ....[8]....
        /*03a4*/ 	.word	0x00003a70


	//   ....[9]....
        /*03a8*/ 	.word	0x00003a90


	//   ....[10]....
        /*03ac*/ 	.word	0x000082c0


	//   ....[11]....
        /*03b0*/ 	.word	0x00008310


	//   ....[12]....
        /*03b4*/ 	.word	0x00008370


	//   ....[13]....
        /*03b8*/ 	.word	0x000083c0


	//   ....[14]....
        /*03bc*/ 	.word	0x00008420


	//   ....[15]....
        /*03c0*/ 	.word	0x00008470


	//   ....[16]....
        /*03c4*/ 	.word	0x000084e0


	//   ....[17]....
        /*03c8*/ 	.word	0x00008540


	//   ....[18]....
        /*03cc*/ 	.word	0x000085a0


	//   ....[19]....
        /*03d0*/ 	.word	0x000085f0


	//----- nvinfo : EIATTR_EXIT_INSTR_OFFSETS
	.align		4
.L_4535:
        /*03d4*/ 	.byte	0x04, 0x1c
        /*03d6*/ 	.short	(.L_4537 - .L_4536)


	//   ....[0]....
.L_4536:
        /*03d8*/ 	.word	0x000081c0


	//   ....[1]....
        /*03dc*/ 	.word	0x00008260


	//----- nvinfo : EIATTR_MAX_THREADS
	.align		4
.L_4537:
        /*03e0*/ 	.byte	0x04, 0x05
        /*03e2*/ 	.short	(.L_4539 - .L_4538)
.L_4538:
        /*03e4*/ 	.word	0x00000080
        /*03e8*/ 	.word	0x00000001
        /*03ec*/ 	.word	0x00000001


	//----- nvinfo : EIATTR_CRS_STACK_SIZE
	.align		4
.L_4539:
        /*03f0*/ 	.byte	0x04, 0x1e
        /*03f2*/ 	.short	(.L_4541 - .L_4540)
.L_4540:
        /*03f4*/ 	.word	0x00000000


	//----- nvinfo : EIATTR_CBANK_PARAM_SIZE
	.align		4
.L_4541:
        /*03f8*/ 	.byte	0x03, 0x19
        /*03fa*/ 	.short	0x0128


	//----- nvinfo : EIATTR_PARAM_CBANK
	.align		4
        /*03fc*/ 	.byte	0x04, 0x0a
        /*03fe*/ 	.short	(.L_4543 - .L_4542)
	.align		4
.L_4542:
        /*0400*/ 	.word	index@(.nv.constant0._ZN10layer_norm13ln_bwd_kernelINS_13Kernel_traitsI6__halfffffjLj4096ELj1ELj1ELj4ELj16ENS_18Kernel_traits_baseILj4096ES2_ffffjLj128EEEEELb1ELb1ELb1ELb0EEEvNS_9BwdParamsE)
        /*0404*/ 	.short	0x0210
        /*0406*/ 	.short	0x0128


	//----- nvinfo : EIATTR_SW_WAR
	.align		4
.L_4543:
        /*0408*/ 	.byte	0x04, 0x36
        /*040a*/ 	.short	(.L_4545 - .L_4544)
.L_4544:
        /*040c*/ 	.word	0x00000008
.L_4545:


//--------------------- .nv.info._ZN10layer_norm22ln_bwd_finalize_kernelINS_22Kernel_traits_finalizeILj4096E6__halfffffjLb1ELj1024ELj4ENS_18Kernel_traits_baseILj4096ES2_ffffjLj1024EEEEELb1ELb1EEEvNS_9BwdParamsE --------------------------
	.section	.nv.info._ZN10layer_norm22ln_bwd_finalize_kernelINS_22Kernel_traits_finalizeILj4096E6__halfffffjLb1ELj1024ELj4ENS_18Kernel_traits_baseILj4096ES2_ffffjLj1024EEEEELb1ELb1EEEvNS_9BwdParamsE,"",@"SHT_CUDA_INFO"
	.sectionflags	@""
	.align	4


	//----- nvinfo : EIATTR_CUDA_API_VERSION
	.align		4
        /*0000*/ 	.byte	0x04, 0x37
        /*0002*/ 	.short	(.L_4547 - .L_4546)
.L_4546:
        /*0004*/ 	.word	0x00000082


	//----- nvinfo : EIATTR_KPARAM_INFO
	.align		4
.L_4547:
        /*0008*/ 	.byte	0x04, 0x17
        /*000a*/ 	.short	(.L_4549 - .L_4548)
.L_4548:
        /*000c*/ 	.word	0x00000000
        /*0010*/ 	.short	0x0000
        /*0012*/ 	.short	0x0000
        /*0014*/ 	.byte	0x00, 0xf0, 0xa1, 0x04


	//----- nvinfo : EIATTR_SPARSE_MMA_MASK
	.align		4
.L_4549:
        /*0018*/ 	.byte	0x03, 0x50
        /*001a*/ 	.short	0x0000


	//----- nvinfo : EIATTR_MAXREG_COUNT
	.align		4
        /*001c*/ 	.byte	0x03, 0x1b
        /*001e*/ 	.short	0x0040


	//----- nvinfo : EIATTR_NUM_BARRIERS
	.align		4
        /*0020*/ 	.byte	0x02, 0x4c
        /*0022*/ 	.byte	0x01
	.zero		1


	//----- nvinfo : EIATTR_MERCURY_ISA_VERSION
	.align		4
        /*0024*/ 	.byte	0x03, 0x5f
        /*0026*/ 	.short	0x0101


	//----- nvinfo : EIATTR_COOP_GROUP_MASK_REGIDS
	.align		4
        /*0028*/ 	.byte	0x04, 0x29
        /*002a*/ 	.short	(.L_4551 - .L_4550)


	//   ....[0]....
.L_4550:
        /*002c*/ 	.word	0xffffffff


	//   ....[1]....
        /*0030*/ 	.word	0xffffffff


	//   ....[2]....
        /*0034*/ 	.word	0xffffffff


	//   ....[3]....
        /*0038*/ 	.word	0xffffffff


	//   ....[4]....
        /*003c*/ 	.word	0xffffffff


	//   ....[5]....
        /*0040*/ 	.word	0xffffffff


	//   ....[6]....
        /*0044*/ 	.word	0xffffffff


	//   ....[7]....
        /*0048*/ 	.word	0xffffffff


	//   ....[8]....
        /*004c*/ 	.word	0xffffffff


	//   ....[9]....
        /*0050*/ 	.word	0xffffffff


	//   ....[10]....
        /*0054*/ 	.word	0xffffffff


	//   ....[11]....
        /*0058*/ 	.word	0xffffffff


	//   ....[12]....
        /*005c*/ 	.word	0xffffffff


	//   ....[13]....
        /*0060*/ 	.word	0xffffffff


	//   ....[14]....
        /*0064*/ 	.word	0xffffffff


	//   ....[15]....
        /*0068*/ 	.word	0x05000014


	//   ....[16]....
        /*006c*/ 	.word	0x05000014


	//   ....[17]....
        /*0070*/ 	.word	0x05000014


	//   ....[18]....
        /*0074*/ 	.word	0x05000014


	//   ....[19]....
        /*0078*/ 	.word	0x05000014


	//   ....[20]....
        /*007c*/ 	.word	0x05000014


	//   ....[21]....
        /*0080*/ 	.word	0x05000014


	//   ....[22]....
        /*0084*/ 	.word	0x05000014


	//   ....[23]....
        /*0088*/ 	.word	0x05000014


	//   ....[24]....
        /*008c*/ 	.word	0x05000014


	//   ....[25]....
        /*0090*/ 	.word	0x05000014


	//   ....[26]....
        /*0094*/ 	.word	0x05000014


	//   ....[27]....
        /*0098*/ 	.word	0x05000014


	//   ....[28]....
        /*009c*/ 	.word	0x05000014


	//   ....[29]....
        /*00a0*/ 	.word	0x05000014


	//----- nvinfo : EIATTR_COOP_GROUP_INSTR_OFFSETS
	.align		4
.L_4551:
        /*00a4*/ 	.byte	0x04, 0x28
        /*00a6*/ 	.short	(.L_4553 - .L_4552)


	//   ....[0]....
.L_4552:
        /*00a8*/ 	.word	0x00000ab0


	//   ....[1]....
        /*00ac*/ 	.word	0x00000ac0


	//   ....[2]....
        /*00b0*/ 	.word	0x00000ad0


	//   ....[3]....
        /*00b4*/ 	.word	0x00000b00


	//   ....[4]....
        /*00b8*/ 	.word	0x00000b20


	//   ....[5]....
        /*00bc*/ 	.word	0x00000b30


	//   ....[6]....
        /*00c0*/ 	.word	0x00000b60


	//   ....[7]....
        /*00c4*/ 	.word	0x00000b80


	//   ....[8]....
        /*00c8*/ 	.word	0x00000b90


	//   ....[9]....
        /*00cc*/ 	.word	0x00000bc0


	//   ....[10]....
        /*00d0*/ 	.word	0x00000be0


	//   ....[11]....
        /*00d4*/ 	.word	0x00000bf0


	//   ....[12]....
        /*00d8*/ 	.word	0x00000c20


	//   ....[13]....
        /*00dc*/ 	.word	0x00000c40


	//   ....[14]....
        /*00e0*/ 	.word	0x00000c50


	//   ....[15]....
        /*00e4*/ 	.word	0x00000ee0


	//   ....[16]....
        /*00e8*/ 	.word	0x00000f50


	//   ....[17]....
        /*00ec*/ 	.word	0x00000fc0


	//   ....[18]....
        /*00f0*/ 	.word	0x00001030


	//   ....[19]....
        /*00f4*/ 	.word	0x000010a0


	//   ....[20]....
        /*00f8*/ 	.word	0x00001100


	//   ....[21]....
        /*00fc*/ 	.word	0x00001170


	//   ....[22]....
        /*0100*/ 	.word	0x000011e0


	//   ....[23]....
        /*0104*/ 	.word	0x00001250


	//   ....[24]....
        /*0108*/ 	.word	0x000012c0


	//   ....[25]....
        /*010c*/ 	.word	0x00001320


	//   ....[26]....
        /*0110*/ 	.word	0x00001390


	//   ....[27]....
        /*0114*/ 	.word	0x00001400


	//   ....[28]....
        /*0118*/ 	.word	0x00001470


	//   ....[29]....
        /*011c*/ 	.word	0x000014e0


	//----- nvinfo : EIATTR_EXIT_INSTR_OFFSETS
	.align		4
.L_4553:
        /*0120*/ 	.byte	0x04, 0x1c
        /*0122*/ 	.short	(.L_4555 - .L_4554)


	//   ....[0]....
.L_4554:
        /*0124*/ 	.word	0x00000070


	//   ....[1]....
        /*0128*/ 	.word	0x00000e80


	//----- nvinfo : EIATTR_MAX_THREADS
	.align		4
.L_4555:
        /*012c*/ 	.byte	0x04, 0x05
        /*012e*/ 	.short	(.L_4557 - .L_4556)
.L_4556:
        /*0130*/ 	.word	0x00000400
        /*0134*/ 	.word	0x00000001
        /*0138*/ 	.word	0x00000001


	//----- nvinfo : EIATTR_CRS_STACK_SIZE
	.align		4
.L_4557:
        /*013c*/ 	.byte	0x04, 0x1e
        /*013e*/ 	.short	(.L_4559 - .L_4558)
.L_4558:
        /*0140*/ 	.word	0x00000000


	//----- nvinfo : EIATTR_CBANK_PARAM_SIZE
	.align		4
.L_4559:
        /*0144*/ 	.byte	0x03, 0x19
        /*0146*/ 	.short	0x0128


	//----- nvinfo : EIATTR_PARAM_CBANK
	.align		4
        /*0148*/ 	.byte	0x04, 0x0a
        /*014a*/ 	.short	(.L_4561 - .L_4560)
	.align		4
.L_4560:
        /*014c*/ 	.word	index@(.nv.constant0._ZN10layer_norm22ln_bwd_finalize_kernelINS_22Kernel_traits_finalizeILj4096E6__halfffffjLb1ELj1024ELj4ENS_18Kernel_traits_baseILj4096ES2_ffffjLj1024EEEEELb1ELb1EEEvNS_9BwdParamsE)
        /*0150*/ 	.short	0x0210
        /*0152*/ 	.short	0x0128


	//----- nvinfo : EIATTR_SW_WAR
	.align		4
.L_4561:
        /*0154*/ 	.byte	0x04, 0x36
        /*0156*/ 	.short	(.L_4563 - .L_4562)
.L_4562:
        /*0158*/ 	.word	0x00000008
.L_4563:


//--------------------- .nv.info._ZN10layer_norm13ln_bwd_kernelINS_13Kernel_traitsI6__halfffffjLj4096ELj1ELj1ELj4ELj16ENS_18Kernel_traits_baseILj4096ES2_ffffjLj128EEEEELb1ELb1ELb1ELb1EEEvNS_9BwdParamsE --------------------------
	.section	.nv.info._ZN10layer_norm13ln_bwd_kernelINS_13Kernel_traitsI6__halfffffjLj4096ELj1ELj1ELj4ELj16ENS_18Kernel_traits_baseILj4096ES2_ffffjLj128EEEEELb1ELb1ELb1ELb1EEEvNS_9BwdParamsE,"",@"SHT_CUDA_INFO"
	.sectionflags	@""
	.align	4


	//----- nvinfo : EIATTR_CUDA_API_VERSION
	.align		4
        /*0000*/ 	.byte	0x04, 0x37
        /*0002*/ 	.short	(.L_4565 - .L_4564)
.L_4564:
        /*0004*/ 	.word	0x00000082


	//----- nvinfo : EIATTR_KPARAM_INFO
	.align		4
.L_4565:
        /*0008*/ 	.byte	0x04, 0x17
        /*000a*/ 	.short	(.L_4567 - .L_4566)
.L_4566:
        /*000c*/ 	.word	0x00000000
        /*0010*/ 	.short	0x0000
        /*0012*/ 	.short	0x0000
        /*0014*/ 	.byte	0x00, 0xf0, 0xa1, 0x04


	//----- nvinfo : EIATTR_SPARSE_MMA_MASK
	.align		4
.L_4567:
        /*0018*/ 	.byte	0x03, 0x50
        /*001a*/ 	.short	0x0000


	//----- nvinfo : EIATTR_MAXREG_COUNT
	.align		4
        /*001c*/ 	.byte	0x03, 0x1b
        /*001e*/ 	.short	0x00ff


	//----- nvinfo : EIATTR_NUM_BARRIERS
	.align		4
        /*0020*/ 	.byte	0x02, 0x4c
        /*0022*/ 	.byte	0x01
	.zero		1


	//----- nvinfo : EIATTR_ANNOTATIONS
	.align		4
        /*0024*/ 	.byte	0x04, 0x55
        /*0026*/ 	.short	(.L_4569 - .L_4568)


	//   ....[0]....
.L_4568:
        /* <DEDUP_REMOVED lines=48> */


	//----- nvinfo : EIATTR_MERCURY_ISA_VERSION
	.align		4
.L_4569:
        /*0318*/ 	.byte	0x03, 0x5f
        /*031a*/ 	.short	0x0101


	//----- nvinfo : EIATTR_COOP_GROUP_MASK_REGIDS
	.align		4
        /*031c*/ 	.byte	0x04, 0x29
        /*031e*/ 	.short	(.L_4571 - .L_4570)


	//   ....[0]....
.L_4570:
        /*0320*/ 	.word	0xffffffff


	//   ....[1]....
        /*0324*/ 	.word	0xffffffff


	//   ....[2]....
        /*0328*/ 	.word	0xffffffff


	//   ....[3]....
        /*032c*/ 	.word	0xffffffff


	//   ....[4]....
        /*0330*/ 	.word	0xffffffff


	//   ....[5]....
        /*0334*/ 	.word	0xffffffff


	//   ....[6]....
        /*0338*/ 	.word	0xffffffff


	//   ....[7]....
        /*033c*/ 	.word	0xffffffff


	//   ....[8]....
        /*0340*/ 	.word	0xffffffff


	//   ....[9]....
        /*0344*/ 	.word	0xffffffff


	//   ....[10]....
        /*0348*/ 	.word	0x050000a4


	//   ....[11]....
        /*034c*/ 	.word	0x050000a4


	//   ....[12]....
        /*0350*/ 	.word	0x050000a4


	//   ....[13]....
        /*0354*/ 	.word	0x050000a4


	//   ....[14]....
        /*0358*/ 	.word	0x050000a4


	//   ....[15]....
        /*035c*/ 	.word	0x050000a4


	//   ....[16]....
        /*0360*/ 	.word	0x050000a4


	//   ....[17]....
        /*0364*/ 	.word	0x050000a4


	//   ....[18]....
        /*0368*/ 	.word	0x050000a4


	//   ....[19]....
        /*036c*/ 	.word	0x050000a4


	//----- nvinfo : EIATTR_COOP_GROUP_INSTR_OFFSETS
	.align		4
.L_4571:
        /*0370*/ 	.byte	0x04, 0x28
        /*0372*/ 	.short	(.L_4573 - .L_4572)


	//   ....[0]....
.L_4572:
        /*0374*/ 	.word	0x00002db0


	//   ....[1]....
        /*0378*/ 	.word	0x00002dd0


	//   ....[2]....
        /*037c*/ 	.word	0x00002df0


	//   ....[3]....
        /*0380*/ 	.word	0x00002e10


	//   ....[4]....
        /*0384*/ 	.word	0x00002e30


	//   ....[5]....
        /*0388*/ 	.word	0x00002e50


	//   ....[6]....
        /*038c*/ 	.word	0x00002e70


	//   ....[7]....
        /*0390*/ 	.word	0x00002e90


	//   ....[8]....
        /*0394*/ 	.word	0x00002ea0


	//   ....[9]....
        /*0398*/ 	.word	0x00002ec0


	//   ....[10]....
        /*039c*/ 	.word	0x00006bb0


	//   ....[11]....
        /*03a0*/ 	.word	0x00006c00


	//   ....[12]....
        /*03a4*/ 	.word	0x00006c60


	//   ....[13]....
        /*03a8*/ 	.word	0x00006cb0


	//   ....[14]....
        /*03ac*/ 	.word	0x00006d10


	//   ....[15]....
        /*03b0*/ 	.word	0x00006d60


	//   ....[16]....
        /*03b4*/ 	.word	0x00006dc0


	//   ....[17]....
        /*03b8*/ 	.word	0x00006e10


	//   ....[18]....
        /*03bc*/ 	.word	0x00006e70


	//   ....[19]....
        /*03c0*/ 	.word	0x00006ec0


	//----- nvinfo : EIATTR_EXIT_INSTR_OFFSETS
	.align		4
.L_4573:
        /*03c4*/ 	.byte	0x04, 0x1c
        /*03c6*/ 	.short	(.L_4575 - .L_4574)


	//   ....[0]....
.L_4574:
        /*03c8*/ 	.word	0x00006b50


	//----- nvinfo : EIATTR_MAX_THREADS
	.align		4
.L_4575:
        /*03cc*/ 	.byte	0x04, 0x05
        /*03ce*/ 	.short	(.L_4577 - .L_4576)
.L_4576:
        /*03d0*/ 	.word	0x00000080
        /*03d4*/ 	.word	0x00000001
        /*03d8*/ 	.word	0x00000001


	//----- nvinfo : EIATTR_CRS_STACK_SIZE
	.align		4
.L_4577:
        /*03dc*/ 	.byte	0x04, 0x1e
        /*03de*/ 	.short	(.L_4579 - .L_4578)
.L_4578:
        /*03e0*/ 	.word	0x00000000


	//----- nvinfo : EIATTR_CBANK_PARAM_SIZE
	.align		4
.L_4579:
        /*03e4*/ 	.byte	0x03, 0x19
        /*03e6*/ 	.short	0x0128


	//----- nvinfo : EIATTR_PARAM_CBANK
	.align		4
        /*03e8*/ 	.byte	0x04, 0x0a
        /*03ea*/ 	.short	(.L_4581 - .L_4580)
	.align		4
.L_4580:
        /*03ec*/ 	.word	index@(.nv.constant0._ZN10layer_norm13ln_bwd_kernelINS_13Kernel_traitsI6__halfffffjLj4096ELj1ELj1ELj4ELj16ENS_18Kernel_traits_baseILj4096ES2_ffffjLj128EEEEELb1ELb1ELb1ELb1EEEvNS_9BwdParamsE)
        /*03f0*/ 	.short	0x0210
        /*03f2*/ 	.short	0x0128


	//----- nvinfo : EIATTR_SW_WAR
	.align		4
.L_4581:
        /*03f4*/ 	.byte	0x04, 0x36
        /*03f6*/ 	.short	(.L_4583 - .L_4582)
.L_4582:
        /*03f8*/ 	.word	0x00000008
.L_4583:


//--------------------- .nv.info._ZN10layer_norm13ln_bwd_kernelINS_13Kernel_traitsIfffffjLj4096ELj1ELj1ELj4ELj16ENS_18Kernel_traits_baseILj4096EfffffjLj128EEEEELb0ELb0ELb0ELb0EEEvNS_9BwdParamsE --------------------------
	.section	.nv.info._ZN10layer_norm13ln_bwd_kernelINS_13Kernel_traitsIfffffjLj4096ELj1ELj1ELj4ELj16ENS_18Kernel_traits_baseILj4096EfffffjLj128EEEEELb0ELb0ELb0ELb0EEEvNS_9BwdParamsE,"",@"SHT_CUDA_INFO"
	.sectionflags	@""
	.align	4


	//----- nvinfo : EIATTR_CUDA_API_VERSION
	.align		4
        /*0000*/ 	.byte	0x04, 0x37
        /*0002*/ 	.short	(.L_4585 - .L_4584)
.L_4584:
        /*0004*/ 	.word	0x00000082


	//----- nvinfo : EIATTR_KPARAM_INFO
	.align		4
.L_4585:
        /*0008*/ 	.byte	0x04, 0x17
        /*000a*/ 	.short	(.L_4587 - .L_4586)
.L_4586:
        /*000c*/ 	.word	0x00000000
        /*0010*/ 	.short	0x0000
        /*0012*/ 	.short	0x0000
        /*0014*/ 	.byte	0x00, 0xf0, 0xa1, 0x04


	//----- nvinfo : EIATTR_SPARSE_MMA_MASK
	.align		4
.L_4587:
        /*0018*/ 	.byte	0x03, 0x50
        /*001a*/ 	.short	0x0000


	//----- nvinfo : EIATTR_MAXREG_COUNT
	.align		4
        /*001c*/ 	.byte	0x03, 0x1b
        /*001e*/ 	.short	0x00ff


	//----- nvinfo : EIATTR_NUM_BARRIERS
	.align		4
        /*0020*/ 	.byte	0x02, 0x4c
        /*0022*/ 	.byte	0x01
	.zero		1


	//----- nvinfo : EIATTR_MERCURY_ISA_VERSION
	.align		4
        /*0024*/ 	.byte	0x03, 0x5f
        /*0026*/ 	.short	0x0101


	//----- nvinfo : EIATTR_COOP_GROUP_MASK_REGIDS
	.align		4
        /*0028*/ 	.byte	0x04, 0x29
        /*002a*/ 	.short	(.L_4589 - .L_4588)


	//   ....[0]....
.L_4588:
        /*002c*/ 	.word	0xffffffff


	//   ....[1]....
        /*0030*/ 	.word	0xffffffff


	//   ....[2]....
        /*0034*/ 	.word	0xffffffff


	//   ....[3]....
        /*0038*/ 	.word	0xffffffff


	//   ....[4]....
        /*003c*/ 	.word	0xffffffff


	//   ....[5]....
        /*0040*/ 	.word	0xffffffff


	//   ....[6]....
        /*0044*/ 	.word	0xffffffff


	//   ....[7]....
        /*0048*/ 	.word	0xffffffff


	//   ....[8]....
        /*004c*/ 	.word	0xffffffff


	//   ....[9]....
        /*0050*/ 	.word	0xffffffff


	//   ....[10]....
        /*0054*/ 	.word	0x050000d7


	//   ....[11]....
        /*0058*/ 	.word	0x050000d7


	//   ....[12]....
        /*005c*/ 	.word	0x050000d7


	//   ....[13]....
        /*0060*/ 	.word	0x050000d7


	//   ....[14]....
        /*0064*/ 	.word	0x050000d7


	//   ....[15]....
        /*0068*/ 	.word	0x050000d7


	//   ....[16]....
        /*006c*/ 	.word	0x050000d7


	//   ....[17]....
        /*0070*/ 	.word	0x050000d7


	//   ....[18]....
        /*0074*/ 	.word	0x050000d7


	//   ....[19]....
        /*0078*/ 	.word	0x050000d7


	//----- nvinfo : EIATTR_COOP_GROUP_INSTR_OFFSETS
	.align		4
.L_4589:
        /*007c*/ 	.byte	0x04, 0x28
        /*007e*/ 	.short	(.L_4591 - .L_4590)


	//   ....[0]....
.L_4590:
        /*0080*/ 	.word	0x00001f20


	//   ....[1]....
        /*0084*/ 	.word	0x00001f30


	//   ....[2]....
        /*0088*/ 	.word	0x00001f60


	//   ....[3]....
        /*008c*/ 	.word	0x00001f70


	//   ....[4]....
        /*0090*/ 	.word	0x00001fa0


	//   ....[5]....
        /*0094*/ 	.word	0x00001fb0


	//   ....[6]....
        /*0098*/ 	.word	0x00001fe0


	//   ....[7]....
        /*009c*/ 	.word	0x00001ff0


	//   ....[8]....
        /*00a0*/ 	.word	0x00002020


	//   ....[9]....
        /*00a4*/ 	.word	0x00002030


	//   ....[10]....
        /*00a8*/ 	.word	0x00003ad0


	//   ....[11]....
        /*00ac*/ 	.word	0x00003b20


	//   ....[12]....
        /*00b0*/ 	.word	0x00003b90


	//   ....[13]....
        /*00b4*/ 	.word	0x00003bf0


	//   ....[14]....
        /*00b8*/ 	.word	0x00003c60


	//   ....[15]....
        /*00bc*/ 	.word	0x00003cc0


	//   ....[16]....
        /*00c0*/ 	.word	0x00003d30


	//   ....[17]....
        /*00c4*/ 	.word	0x00003d90


	//   ....[18]....
        /*00c8*/ 	.word	0x00003e00


	//   ....[19]....
        /*00cc*/ 	.word	0x00003e60


	//----- nvinfo : EIATTR_EXIT_INSTR_OFFSETS
	.align		4
.L_4591:
        /*00d0*/ 	.byte	0x04, 0x1c
        /*00d2*/ 	.short	(.L_4593 - .L_4592)


	//   ....[0]....
.L_4592:
        /*00d4*/ 	.word	0x000039f0


	//   ....[1]....
        /*00d8*/ 	.word	0x00003a70


	//----- nvinfo : EIATTR_MAX_THREADS
	.align		4
.L_4593:
        /*00dc*/ 	.byte	0x04, 0x05
        /*00de*/ 	.short	(.L_4595 - .L_4594)
.L_4594:
        /*00e0*/ 	.word	0x00000080
        /*00e4*/ 	.word	0x00000001
        /*00e8*/ 	.word	0x00000001


	//----- nvinfo : EIATTR_CRS_STACK_SIZE
	.align		4
.L_4595:
        /*00ec*/ 	.byte	0x04, 0x1e
        /*00ee*/ 	.short	(.L_4597 - .L_4596)
.L_4596:
        /*00f0*/ 	.word	0x00000000


	//----- nvinfo : EIATTR_CBANK_PARAM_SIZE
	.align		4
.L_4597:
        /*00f4*/ 	.byte	0x03, 0x19
        /*00f6*/ 	.short	0x0128


	//----- nvinfo : EIATTR_PARAM_CBANK
	.align		4
        /*00f8*/ 	.byte	0x04, 0x0a
        /*00fa*/ 	.short	(.L_4599 - .L_4598)
	.align		4
.L_4598:
        /*00fc*/ 	.word	index@(.nv.constant0._ZN10layer_norm13ln_bwd_kernelINS_13Kernel_traitsIfffffjLj4096ELj1ELj1ELj4ELj16ENS_18Kernel_traits_baseILj4096EfffffjLj128EEEEELb0ELb0ELb0ELb0EEEvNS_9BwdParamsE)
        /*0100*/ 	.short	0x0210
        /*0102*/ 	.short	0x0128


	//----- nvinfo : EIATTR_SW_WAR
	.align		4
.L_4599:
        /*0104*/ 	.byte	0x04, 0x36
        /*0106*/ 	.short	(.L_4601 - .L_4600)
.L_4600:
        /*0108*/ 	.word	0x00000008
.L_4601:


//--------------------- .nv.info._ZN10layer_norm13ln_bwd_kernelINS_13Kernel_traitsIfffffjLj4096ELj1ELj1ELj4ELj16ENS_18Kernel_traits_baseILj4096EfffffjLj128EEEEELb0ELb0ELb0ELb1EEEvNS_9BwdParamsE --------------------------
	.section	.nv.info._ZN10layer_norm13ln_bwd_kernelINS_13Kernel_traitsIfffffjLj4096ELj1ELj1ELj4ELj16ENS_18Kernel_traits_baseILj4096EfffffjLj128EEEEELb0ELb0ELb0ELb1EEEvNS_9BwdParamsE,"",@"SHT_CUDA_INFO"
	.sectionflags	@""
	.align	4


	//----- nvinfo : EIATTR_CUDA_API_VERSION
	.align		4
        /*0000*/ 	.byte	0x04, 0x37
        /*0002*/ 	.short	(.L_4603 - .L_4602)
.L_4602:
        /*0004*/ 	.word	0x00000082


	//----- nvinfo : EIATTR_KPARAM_INFO
	.align		4
.L_4603:
        /*0008*/ 	.byte	0x04, 0x17
        /*000a*/ 	.short	(.L_4605 - .L_4604)
.L_4604:
        /*000c*/ 	.word	0x00000000
        /*0010*/ 	.short	0x0000
        /*0012*/ 	.short	0x0000
        /*0014*/ 	.byte	0x00, 0xf0, 0xa1, 0x04


	//----- nvinfo : EIATTR_SPARSE_MMA_MASK
	.align		4
.L_4605:
        /*0018*/ 	.byte	0x03, 0x50
        /*001a*/ 	.short	0x0000


	//----- nvinfo : EIATTR_MAXREG_COUNT
	.align		4
        /*001c*/ 	.byte	0x03, 0x1b
        /*001e*/ 	.short	0x00ff


	//----- nvinfo : EIATTR_NUM_BARRIERS
	.align		4
        /*0020*/ 	.byte	0x02, 0x4c
        /*0022*/ 	.byte	0x01
	.zero		1


	//----- nvinfo : EIATTR_MERCURY_ISA_VERSION
	.align		4
        /*0024*/ 	.byte	0x03, 0x5f
        /*0026*/ 	.short	0x0101


	//----- nvinfo : EIATTR_COOP_GROUP_MASK_REGIDS
	.align		4
        /*0028*/ 	.byte	0x04, 0x29
        /*002a*/ 	.short	(.L_4607 - .L_4606)


	//   ....[0]....
.L_4606:
        /*002c*/ 	.word	0xffffffff


	//   ....[1]....
        /*0030*/ 	.word	0xffffffff


	//   ....[2]....
        /*0034*/ 	.word	0xffffffff


	//   ....[3]....
        /*0038*/ 	.word	0xffffffff


	//   ....[4]....
        /*003c*/ 	.word	0xffffffff


	//   ....[5]....
        /*0040*/ 	.word	0xffffffff


	//   ....[6]....
        /*0044*/ 	.word	0xffffffff


	//   ....[7]....
        /*0048*/ 	.word	0xffffffff


	//   ....[8]....
        /*004c*/ 	.word	0xffffffff


	//   ....[9]....
        /*0050*/ 	.word	0xffffffff


	//   ....[10]....
        /*0054*/ 	.word	0x05000082


	//   ....[11]....
        /*0058*/ 	.word	0x05000082


	//   ....[12]....
        /*005c*/ 	.word	0x05000082


	//   ....[13]....
        /*0060*/ 	.word	0x05000082


	//   ....[14]....
        /*0064*/ 	.word	0x05000082


	//   ....[15]....
        /*0068*/ 	.word	0x05000082


	//   ....[16]....
        /*006c*/ 	.word	0x05000082


	//   ....[17]....
        /*0070*/ 	.word	0x05000082


	//   ....[18]....
        /*0074*/ 	.word	0x05000082


	//   ....[19]....
        /*0078*/ 	.word	0x05000082


	//----- nvinfo : EIATTR_COOP_GROUP_INSTR_OFFSETS
	.align		4
.L_4607:
        /*007c*/ 	.byte	0x04, 0x28
        /*007e*/ 	.short	(.L_4609 - .L_4608)


	//   ....[0]....
.L_4608:
        /*0080*/ 	.word	0x00001b30


	//   ....[1]....
        /*0084*/ 	.word	0x00001b40


	//   ....[2]....
        /*0088*/ 	.word	0x00001b70


	//   ....[3]....
        /*008c*/ 	.word	0x00001b80


	//   ....[4]....
        /*0090*/ 	.word	0x00001bb0


	//   ....[5]....
        /*0094*/ 	.word	0x00001bc0


	//   ....[6]....
        /*0098*/ 	.word	0x00001bf0


	//   ....[7]....
        /*009c*/ 	.word	0x00001c00


	//   ....[8]....
        /*00a0*/ 	.word	0x00001c30


	//   ....[9]....
        /*00a4*/ 	.word	0x00001c40


	//   ....[10]....
        /*00a8*/ 	.word	0x00003490


	//   ....[11]....
        /*00ac*/ 	.word	0x000034e0


	//   ....[12]....
        /*00b0*/ 	.word	0x00003550


	//   ....[13]....
        /*00b4*/ 	.word	0x000035b0


	//   ....[14]....
        /*00b8*/ 	.word	0x00003620


	//   ....[15]....
        /*00bc*/ 	.word	0x00003680


	//   ....[16]....
        /*00c0*/ 	.word	0x000036f0


	//   ....[17]....
        /*00c4*/ 	.word	0x00003750


	//   ....[18]....
        /*00c8*/ 	.word	0x000037c0


	//   ....[19]....
        /*00cc*/ 	.word	0x00003820


	//----- nvinfo : EIATTR_EXIT_INSTR_OFFSETS
	.align		4
.L_4609:
        /*00d0*/ 	.byte	0x04, 0x1c
        /*00d2*/ 	.short	(.L_4611 - .L_4610)


	//   ....[0]....
.L_4610:
        /*00d4*/ 	.word	0x00003430


	//----- nvinfo : EIATTR_MAX_THREADS
	.align		4
.L_4611:
        /*00d8*/ 	.byte	0x04, 0x05
        /*00da*/ 	.short	(.L_4613 - .L_4612)
.L_4612:
        /*00dc*/ 	.word	0x00000080
        /*00e0*/ 	.word	0x00000001
        /*00e4*/ 	.word	0x00000001


	//----- nvinfo : EIATTR_CRS_STACK_SIZE
	.align		4
.L_4613:
        /*00e8*/ 	.byte	0x04, 0x1e
        /*00ea*/ 	.short	(.L_4615 - .L_4614)
.L_4614:
        /*00ec*/ 	.word	0x00000000


	//----- nvinfo : EIATTR_CBANK_PARAM_SIZE
	.align		4
.L_4615:
        /*00f0*/ 	.byte	0x03, 0x19
        /*00f2*/ 	.short	0x0128


	//----- nvinfo : EIATTR_PARAM_CBANK
	.align		4
        /*00f4*/ 	.byte	0x04, 0x0a
        /*00f6*/ 	.short	(.L_4617 - .L_4616)
	.align		4
.L_4616:
        /*00f8*/ 	.word	index@(.nv.constant0._ZN10layer_norm13ln_bwd_kernelINS_13Kernel_traitsIfffffjLj4096ELj1ELj1ELj4ELj16ENS_18Kernel_traits_baseILj4096EfffffjLj128EEEEELb0ELb0ELb0ELb1EEEvNS_9BwdParamsE)
        /*00fc*/ 	.short	0x0210
        /*00fe*/ 	.short	0x0128


	//----- nvinfo : EIATTR_SW_WAR
	.align		4
.L_4617:
        /*0100*/ 	.byte	0x04, 0x36
        /*0102*/ 	.short	(.L_4619 - .L_4618)
.L_4618:
        /*0104*/ 	.word	0x00000008
.L_4619:


//--------------------- .nv.info._ZN10layer_norm13ln_bwd_kernelINS_13Kernel_traitsIfffffjLj4096ELj1ELj1ELj4ELj16ENS_18Kernel_traits_baseILj4096EfffffjLj128EEEEELb0ELb0ELb1ELb0EEEvNS_9BwdParamsE --------------------------
	.section	.nv.info._ZN10layer_norm13ln_bwd_kernelINS_13Kernel_traitsIfffffjLj4096ELj1ELj1ELj4ELj16ENS_18Kernel_traits_baseILj4096EfffffjLj128EEEEELb0ELb0ELb1ELb0EEEvNS_9BwdParamsE,"",@"SHT_CUDA_INFO"
	.sectionflags	@""
	.align	4


	//----- nvinfo : EIATTR_CUDA_API_VERSION
	.align		4
        /*0000*/ 	.byte	0x04, 0x37
        /*0002*/ 	.short	(.L_4621 - .L_4620)
.L_4620:
        /*0004*/ 	.word	0x00000082


	//----- nvinfo : EIATTR_KPARAM_INFO
	.align		4
.L_4621:
        /*0008*/ 	.byte	0x04, 0x17
        /*000a*/ 	.short	(.L_4623 - .L_4622)
.L_4622:
        /*000c*/ 	.word	0x00000000
        /*0010*/ 	.short	0x0000
        /*0012*/ 	.short	0x0000
        /*0014*/ 	.byte	0x00, 0xf0, 0xa1, 0x04


	//----- nvinfo : EIATTR_SPARSE_MMA_MASK
	.align		4
.L_4623:
        /*0018*/ 	.byte	0x03, 0x50
        /*001a*/ 	.short	0x0000


	//----- nvinfo : EIATTR_MAXREG_COUNT
	.align		4
        /*001c*/ 	.byte	0x03, 0x1b
        /*001e*/ 	.short	0x00ff


	//----- nvinfo : EIATTR_NUM_BARRIERS
	.align		4
        /*0020*/ 	.byte	0x02, 0x4c
        /*0022*/ 	.byte	0x01
	.zero		1


	//----- nvinfo : EIATTR_MERCURY_ISA_VERSION
	.align		4
        /*0024*/ 	.byte	0x03, 0x5f
        /*0026*/ 	.short	0x0101


	//----- nvinfo : EIATTR_COOP_GROUP_MASK_REGIDS
	.align		4
        /*0028*/ 	.byte	0x04, 0x29
        /*002a*/ 	.short	(.L_4625 - .L_4624)


	//   ....[0]....
.L_4624:
        /*002c*/ 	.word	0xffffffff


	//   ....[1]....
        /*0030*/ 	.word	0xffffffff


	//   ....[2]....
        /*0034*/ 	.word	0xffffffff


	//   ....[3]....
        /*0038*/ 	.word	0xffffffff


	//   ....[4]....
        /*003c*/ 	.word	0xffffffff


	//   ....[5]....
        /*0040*/ 	.word	0xffffffff


	//   ....[6]....
        /*0044*/ 	.word	0xffffffff


	//   ....[7]....
        /*0048*/ 	.word	0xffffffff


	//   ....[8]....
        /*004c*/ 	.word	0xffffffff


	//   ....[9]....
        /*0050*/ 	.word	0xffffffff


	//   ....[10]....
        /*0054*/ 	.word	0x050000d9


	//   ....[11]....
        /*0058*/ 	.word	0x050000d9


	//   ....[12]....
        /*005c*/ 	.word	0x050000d9


	//   ....[13]....
        /*0060*/ 	.word	0x050000d9


	//   ....[14]....
        /*0064*/ 	.word	0x050000d9


	//   ....[15]....
        /*0068*/ 	.word	0x050000d9


	//   ....[16]....
        /*006c*/ 	.word	0x050000d9


	//   ....[17]....
        /*0070*/ 	.word	0x050000d9


	//   ....[18]....
        /*0074*/ 	.word	0x050000d9


	//   ....[19]....
        /*0078*/ 	.word	0x050000d9


	//----- nvinfo : EIATTR_COOP_GROUP_INSTR_OFFSETS
	.align		4
.L_4625:
        /*007c*/ 	.byte	0x04, 0x28
        /*007e*/ 	.short	(.L_4627 - .L_4626)


	//   ....[0]....
.L_4626:
        /*0080*/ 	.word	0x000024c0


	//   ....[1]....
        /*0084*/ 	.word	0x000024d0


	//   ....[2]....
        /*0088*/ 	.word	0x00002500


	//   ....[3]....
        /*008c*/ 	.word	0x00002510


	//   ....[4]....
        /*0090*/ 	.word	0x00002540


	//   ....[5]....
        /*0094*/ 	.word	0x00002550


	//   ....[6]....
        /*0098*/ 	.word	0x00002580


	//   ....[7]....
        /*009c*/ 	.word	0x00002590


	//   ....[8]....
        /*00a0*/ 	.word	0x000025c0


	//   ....[9]....
        /*00a4*/ 	.word	0x000025d0


	//   ....[10]....
        /*00a8*/ 	.word	0x000056b0


	//   ....[11]....
        /*00ac*/ 	.word	0x00005700


	//   ....[12]....
        /*00b0*/ 	.word	0x00005770


	//   ....[13]....
        /*00b4*/ 	.word	0x000057d0


	//   ....[14]....
        /*00b8*/ 	.word	0x00005840


	//   ....[15]....
        /*00bc*/ 	.word	0x000058a0


	//   ....[16]....
        /*00c0*/ 	.word	0x00005910


	//   ....[17]....
        /*00c4*/ 	.word	0x00005970


	//   ....[18]....
        /*00c8*/ 	.word	0x000059e0


	//   ....[19]....
        /*00cc*/ 	.word	0x00005a40


	//----- nvinfo : EIATTR_EXIT_INSTR_OFFSETS
	.align		4
.L_4627:
        /*00d0*/ 	.byte	0x04, 0x1c
        /*00d2*/ 	.short	(.L_4629 - .L_4628)


	//   ....[0]....
.L_4628:
        /*00d4*/ 	.word	0x000055d0


	//   ....[1]....
        /*00d8*/ 	.word	0x00005650


	//----- nvinfo : EIATTR_MAX_THREADS
	.align		4
.L_4629:
        /*00dc*/ 	.byte	0x04, 0x05
        /*00de*/ 	.short	(.L_4631 - .L_4630)
.L_4630:
        /*00e0*/ 	.word	0x00000080
        /*00e4*/ 	.word	0x00000001
        /*00e8*/ 	.word	0x00000001


	//----- nvinfo : EIATTR_CRS_STACK_SIZE
	.align		4
.L_4631:
        /*00ec*/ 	.byte	0x04, 0x1e
        /*00ee*/ 	.short	(.L_4633 - .L_4632)
.L_4632:
        /*00f0*/ 	.word	0x00000000


	//----- nvinfo : EIATTR_CBANK_PARAM_SIZE
	.align		4
.L_4633:
        /*00f4*/ 	.byte	0x03, 0x19
        /*00f6*/ 	.short	0x0128


	//----- nvinfo : EIATTR_PARAM_CBANK
	.align		4
        /*00f8*/ 	.byte	0x04, 0x0a
        /*00fa*/ 	.short	(.L_4635 - .L_4634)
	.align		4
.L_4634:
        /*00fc*/ 	.word	index@(.nv.constant0._ZN10layer_norm13ln_bwd_kernelINS_13Kernel_traitsIfffffjLj4096ELj1ELj1ELj4ELj16ENS_18Kernel_traits_baseILj4096EfffffjLj128EEEEELb0ELb0ELb1ELb0EEEvNS_9BwdParamsE)
        /*0100*/ 	.short	0x0210
        /*0102*/ 	.short	0x0128


	//----- nvinfo : EIATTR_SW_WAR
	.align		4
.L_4635:
        /*0104*/ 	.byte	0x04, 0x36
        /*0106*/ 	.short	(.L_4637 - .L_4636)
.L_4636:
        /*0108*/ 	.word	0x00000008
.L_4637:


//--------------------- .nv.info._ZN10layer_norm13ln_bwd_kernelINS_13Kernel_traitsIfffffjLj4096ELj1ELj1ELj4ELj16ENS_18Kernel_traits_baseILj4096EfffffjLj128EEEEELb0ELb0ELb1ELb1EEEvNS_9BwdParamsE --------------------------
	.section	.nv.info._ZN10layer_norm13ln_bwd_kernelINS_13Kernel_traitsIfffffjLj4096ELj1ELj1ELj4ELj16ENS_18Kernel_traits_baseILj4096EfffffjLj128EEEEELb0ELb0ELb1ELb1EEEvNS_9BwdParamsE,"",@"SHT_CUDA_INFO"
	.sectionflags	@""
	.align	4


	//----- nvinfo : EIATTR_CUDA_API_VERSION
	.align		4
        /*0000*/ 	.byte	0x04, 0x37
        /*0002*/ 	.short	(.L_4639 - .L_4638)
.L_4638:
        /*0004*/ 	.word	0x00000082


	//----- nvinfo : EIATTR_KPARAM_INFO
	.align		4
.L_4639:
        /*0008*/ 	.byte	0x04, 0x17
        /*000a*/ 	.short	(.L_4641 - .L_4640)
.L_4640:
        /*000c*/ 	.word	0x00000000
        /*0010*/ 	.short	0x0000
        /*0012*/ 	.short	0x0000
        /*0014*/ 	.byte	0x00, 0xf0, 0xa1, 0x04


	//----- nvinfo : EIATTR_SPARSE_MMA_MASK
	.align		4
.L_4641:
        /*0018*/ 	.byte	0x03, 0x50
        /*001a*/ 	.short	0x0000


	//----- nvinfo : EIATTR_MAXREG_COUNT
	.align		4
        /*001c*/ 	.byte	0x03, 0x1b
        /*001e*/ 	.short	0x00ff


	//----- nvinfo : EIATTR_NUM_BARRIERS
	.align		4
        /*0020*/ 	.byte	0x02, 0x4c
        /*0022*/ 	.byte	0x01
	.zero		1


	//----- nvinfo : EIATTR_MERCURY_ISA_VERSION
	.align		4
        /*0024*/ 	.byte	0x03, 0x5f
        /*0026*/ 	.short	0x0101


	//----- nvinfo : EIATTR_COOP_GROUP_MASK_REGIDS
	.align		4
        /*0028*/ 	.byte	0x04, 0x29
        /*002a*/ 	.short	(.L_4643 - .L_4642)


	//   ....[0]....
.L_4642:
        /*002c*/ 	.word	0xffffffff


	//   ....[1]....
        /*0030*/ 	.word	0xffffffff


	//   ....[2]....
        /*0034*/ 	.word	0xffffffff


	//   ....[3]....
        /*0038*/ 	.word	0xffffffff


	//   ....[4]....
        /*003c*/ 	.word	0xffffffff


	//   ....[5]....
        /*0040*/ 	.word	0xffffffff


	//   ....[6]....
        /*0044*/ 	.word	0xffffffff


	//   ....[7]....
        /*0048*/ 	.word	0xffffffff


	//   ....[8]....
        /*004c*/ 	.word	0xffffffff


	//   ....[9]....
        /*0050*/ 	.word	0xffffffff


	//   ....[10]....
        /*0054*/ 	.word	0x050000c3


	//   ....[11]....
        /*0058*/ 	.word	0x050000c3


	//   ....[12]....
        /*005c*/ 	.word	0x050000c3


	//   ....[13]....
        /*0060*/ 	.word	0x050000c3


	//   ....[14]....
        /*0064*/ 	.word	0x050000c3


	//   ....[15]....
        /*0068*/ 	.word	0x050000c3


	//   ....[16]....
        /*006c*/ 	.word	0x050000c3


	//   ....[17]....
        /*0070*/ 	.word	0x050000c3


	//   ....[18]....
        /*0074*/ 	.word	0x050000c3


	//   ....[19]....
        /*0078*/ 	.word	0x050000c3


	//----- nvinfo : EIATTR_COOP_GROUP_INSTR_OFFSETS
	.align		4
.L_4643:
        /*007c*/ 	.byte	0x04, 0x28
        /*007e*/ 	.short	(.L_4645 - .L_4644)


	//   ....[0]....
.L_4644:
        /*0080*/ 	.word	0x00001c00


	//   ....[1]....
        /*0084*/ 	.word	0x00001c10


	//   ....[2]....
        /*0088*/ 	.word	0x00001c40


	//   ....[3]....
        /*008c*/ 	.word	0x00001c50


	//   ....[4]....
        /*0090*/ 	.word	0x00001c80


	//   ....[5]....
        /*0094*/ 	.word	0x00001c90


	//   ....[6]....
        /*0098*/ 	.word	0x00001cc0


	//   ....[7]....
        /*009c*/ 	.word	0x00001cd0


	//   ....[8]....
        /*00a0*/ 	.word	0x00001d00


	//   ....[9]....
        /*00a4*/ 	.word	0x00001d10


	//   ....[10]....
        /*00a8*/ 	.word	0x00004540


	//   ....[11]....
        /*00ac*/ 	.word	0x00004590


	//   ....[12]....
        /*00b0*/ 	.word	0x00004600


	//   ....[13]....
        /*00b4*/ 	.word	0x00004660


	//   ....[14]....
        /*00b8*/ 	.word	0x000046d0


	//   ....[15]....
        /*00bc*/ 	.word	0x00004730


	//   ....[16]....
        /*00c0*/ 	.word	0x000047a0


	//   ....[17]....
        /*00c4*/ 	.word	0x00004800


	//   ....[18]....
        /*00c8*/ 	.word	0x00004870


	//   ....[19]....
        /*00cc*/ 	.word	0x000048d0


	//----- nvinfo : EIATTR_EXIT_INSTR_OFFSETS
	.align		4
.L_4645:
        /*00d0*/ 	.byte	0x04, 0x1c
        /*00d2*/ 	.short	(.L_4647 - .L_4646)


	//   ....[0]....
.L_4646:
        /*00d4*/ 	.word	0x000044e0


	//----- nvinfo : EIATTR_MAX_THREADS
	.align		4
.L_4647:
        /*00d8*/ 	.byte	0x04, 0x05
        /*00da*/ 	.short	(.L_4649 - .L_4648)
.L_4648:
        /*00dc*/ 	.word	0x00000080
        /*00e0*/ 	.word	0x00000001
        /*00e4*/ 	.word	0x00000001


	//----- nvinfo : EIATTR_CRS_STACK_SIZE
	.align		4
.L_4649:
        /*00e8*/ 	.byte	0x04, 0x1e
        /*00ea*/ 	.short	(.L_4651 - .L_4650)
.L_4650:
        /*00ec*/ 	.word	0x00000000


	//----- nvinfo : EIATTR_CBANK_PARAM_SIZE
	.align		4
.L_4651:
        /*00f0*/ 	.byte	0x03, 0x19
        /*00f2*/ 	.short	0x0128


	//----- nvinfo : EIATTR_PARAM_CBANK
	.align		4
        /*00f4*/ 	.byte	0x04, 0x0a
        /*00f6*/ 	.short	(.L_4653 - .L_4652)
	.align		4
.L_4652:
        /*00f8*/ 	.word	index@(.nv.constant0._ZN10layer_norm13ln_bwd_kernelINS_13Kernel_traitsIfffffjLj4096ELj1ELj1ELj4ELj16ENS_18Kernel_traits_baseILj4096EfffffjLj128EEEEELb0ELb0ELb1ELb1EEEvNS_9BwdParamsE)
        /*00fc*/ 	.short	0x0210
        /*00fe*/ 	.short	0x0128


	//----- nvinfo : EIATTR_SW_WAR
	.align		4
.L_4653:
        /*0100*/ 	.byte	0x04, 0x36
        /*0102*/ 	.short	(.L_4655 - .L_4654)
.L_4654:
        /*0104*/ 	.word	0x00000008
.L_4655:


//--------------------- .nv.info._ZN10layer_norm13ln_bwd_kernelINS_13Kernel_traitsIfffffjLj4096ELj1ELj1ELj4ELj16ENS_18Kernel_traits_baseILj4096EfffffjLj128EEEEELb0ELb1ELb0ELb0EEEvNS_9BwdParamsE --------------------------
	.section	.nv.info._ZN10layer_norm13ln_bwd_kernelINS_13Kernel_traitsIfffffjLj4096ELj1ELj1ELj4ELj16ENS_18Kernel_traits_baseILj4096EfffffjLj128EEEEELb0ELb1ELb0ELb0EEEvNS_9BwdParamsE,"",@"SHT_CUDA_INFO"
	.sectionflags	@""
	.align	4


	//----- nvinfo : EIATTR_CUDA_API_VERSION
	.align		4
        /*0000*/ 	.byte	0x04, 0x37
        /*0002*/ 	.short	(.L_4657 - .L_4656)
.L_4656:
        /*0004*/ 	.word	0x00000082


	//----- nvinfo : EIATTR_KPARAM_INFO
	.align		4
.L_4657:
        /*0008*/ 	.byte	0x04, 0x17
        /*000a*/ 	.short	(.L_4659 - .L_4658)
.L_4658:
        /*000c*/ 	.word	0x00000000
        /*0010*/ 	.short	0x0000
        /*0012*/ 	.short	0x0000
        /*0014*/ 	.byte	0x00, 0xf0, 0xa1, 0x04


	//----- nvinfo : EIATTR_SPARSE_MMA_MASK
	.align		4
.L_4659:
        /*0018*/ 	.byte	0x03, 0x50
        /*001a*/ 	.short	0x0000


	//----- nvinfo : EIATTR_MAXREG_COUNT
	.align		4
        /*001c*/ 	.byte	0x03, 0x1b
        /*001e*/ 	.short	0x00ff


	//----- nvinfo : EIATTR_NUM_BARRIERS
	.align		4
        /*0020*/ 	.byte	0x02, 0x4c
        /*0022*/ 	.byte	0x01
	.zero		1


	//----- nvinfo : EIATTR_ANNOTATIONS
	.align		4
        /*0024*/ 	.byte	0x04, 0x55
        /*0026*/ 	.short	(.L_4661 - .L_4660)


	//   ....[0]....
.L_4660:
        /* <DEDUP_REMOVED lines=31> */


	//----- nvinfo : EIATTR_MERCURY_ISA_VERSION
	.align		4
.L_4661:
        /*0200*/ 	.byte	0x03, 0x5f
        /*0202*/ 	.short	0x0101


	//----- nvinfo : EIATTR_COOP_GROUP_MASK_REGIDS
	.align		4
        /*0204*/ 	.byte	0x04, 0x29
        /*0206*/ 	.short	(.L_4663 - .L_4662)


	//   ....[0]....
.L_4662:
        /*0208*/ 	.word	0xffffffff


	//   ....[1]....
        /*020c*/ 	.word	0xffffffff


	//   ....[2]....
        /*0210*/ 	.word	0xffffffff


	//   ....[3]....
        /*0214*/ 	.word	0xffffffff


	//   ....[4]....
        /*0218*/ 	.word	0xffffffff


	//   ....[5]....
        /*021c*/ 	.word	0xffffffff


	//   ....[6]....
        /*0220*/ 	.word	0xffffffff


	//   ....[7]....
        /*0224*/ 	.word	0xffffffff


	//   ....[8]....
        /*0228*/ 	.word	0xffffffff


	//   ....[9]....
        /*022c*/ 	.word	0xffffffff


	//   ....[10]....
        /*0230*/ 	.word	0x050000c7


	//   ....[11]....
        /*0234*/ 	.word	0x050000c7


	//   ....[12]....
        /*0238*/ 	.word	0x050000c7


	//   ....[13]....
        /*023c*/ 	.word	0x050000c7


	//   ....[14]....
        /*0240*/ 	.word	0x050000c7


	//   ....[15]....
        /*0244*/ 	.word	0x050000c7


	//   ....[16]....
        /*0248*/ 	.word	0x050000c7


	//   ....[17]....
        /*024c*/ 	.word	0x050000c7


	//   ....[18]....
        /*0250*/ 	.word	0x050000c7


	//   ....[19]....
        /*0254*/ 	.word	0x050000c7


	//----- nvinfo : EIATTR_COOP_GROUP_INSTR_OFFSETS
	.align		4
.L_4663:
        /*0258*/ 	.byte	0x04, 0x28
        /*025a*/ 	.short	(.L_4665 - .L_4664)


	//   ....[0]....
.L_4664:
        /*025c*/ 	.word	0x00002520


	//   ....[1]....
        /*0260*/ 	.word	0x00002540


	//   ....[2]....
        /*0264*/ 	.word	0x00002560


	//   ....[3]....
        /*0268*/ 	.word	0x00002580


	//   ....[4]....
        /*026c*/ 	.word	0x000025a0


	//   ....[5]....
        /*0270*/ 	.word	0x000025c0


	//   ....[6]....
        /*0274*/ 	.word	0x000025e0


	//   ....[7]....
        /*0278*/ 	.word	0x00002600


	//   ....[8]....
        /*027c*/ 	.word	0x00002620


	//   ....[9]....
        /*0280*/ 	.word	0x00002630


	//   ....[10]....
        /*0284*/ 	.word	0x00004b50


	//   ....[11]....
        /*0288*/ 	.word	0x00004bc0


	//   ....[12]....
        /*028c*/ 	.word	0x00004c30


	//   ....[13]....
        /*0290*/ 	.word	0x00004c90


	//   ....[14]....
        /*0294*/ 	.word	0x00004d00


	//   ....[15]....
        /*0298*/ 	.word	0x00004d60


	//   ....[16]....
        /*029c*/ 	.word	0x00004dd0


	//   ....[17]....
        /*02a0*/ 	.word	0x00004e30


	//   ....[18]....
        /*02a4*/ 	.word	0x00004ea0


	//   ....[19]....
        /*02a8*/ 	.word	0x00004ef0


	//----- nvinfo : EIATTR_EXIT_INSTR_OFFSETS
	.align		4
.L_4665:
        /*02ac*/ 	.byte	0x04, 0x1c
        /*02ae*/ 	.short	(.L_4667 - .L_4666)


	//   ....[0]....
.L_4666:
        /*02b0*/ 	.word	0x00004a60


	//   ....[1]....
        /*02b4*/ 	.word	0x00004b00


	//----- nvinfo : EIATTR_MAX_THREADS
	.align		4
.L_4667:
        /*02b8*/ 	.byte	0x04, 0x05
        /*02ba*/ 	.short	(.L_4669 - .L_4668)
.L_4668:
        /*02bc*/ 	.word	0x00000080
        /*02c0*/ 	.word	0x00000001
        /*02c4*/ 	.word	0x00000001


	//----- nvinfo : EIATTR_CRS_STACK_SIZE
	.align		4
.L_4669:
        /*02c8*/ 	.byte	0x04, 0x1e
        /*02ca*/ 	.short	(.L_4671 - .L_4670)
.L_4670:
        /*02cc*/ 	.word	0x00000000


	//----- nvinfo : EIATTR_CBANK_PARAM_SIZE
	.align		4
.L_4671:
        /*02d0*/ 	.byte	0x03, 0x19
        /*02d2*/ 	.short	0x0128


	//----- nvinfo : EIATTR_PARAM_CBANK
	.align		4
        /*02d4*/ 	.byte	0x04, 0x0a
        /*02d6*/ 	.short	(.L_4673 - .L_4672)
	.align		4
.L_4672:
        /*02d8*/ 	.word	index@(.nv.constant0._ZN10layer_norm13ln_bwd_kernelINS_13Kernel_traitsIfffffjLj4096ELj1ELj1ELj4ELj16ENS_18Kernel_traits_baseILj4096EfffffjLj128EEEEELb0ELb1ELb0ELb0EEEvNS_9BwdParamsE)
        /*02dc*/ 	.short	0x0210
        /*02de*/ 	.short	0x0128


	//----- nvinfo : EIATTR_SW_WAR
	.align		4
.L_4673:
        /*02e0*/ 	.byte	0x04, 0x36
        /*02e2*/ 	.short	(.L_4675 - .L_4674)
.L_4674:
        /*02e4*/ 	.word	0x00000008
.L_4675:


//--------------------- .nv.info._ZN10layer_norm13ln_bwd_kernelINS_13Kernel_traitsIfffffjLj4096ELj1ELj1ELj4ELj16ENS_18Kernel_traits_baseILj4096EfffffjLj128EEEEELb0ELb1ELb0ELb1EEEvNS_9BwdParamsE --------------------------
	.section	.nv.info._ZN10layer_norm13ln_bwd_kernelINS_13Kernel_traitsIfffffjLj4096ELj1ELj1ELj4ELj16ENS_18Kernel_traits_baseILj4096EfffffjLj128EEEEELb0ELb1ELb0ELb1EEEvNS_9BwdParamsE,"",@"SHT_CUDA_INFO"
	.sectionflags	@""
	.align	4


	//----- nvinfo : EIATTR_CUDA_API_VERSION
	.align		4
        /*0000*/ 	.byte	0x04, 0x37
        /*0002*/ 	.short	(.L_4677 - .L_4676)
.L_4676:
        /*0004*/ 	.word	0x00000082


	//----- nvinfo : EIATTR_KPARAM_INFO
	.align		4
.L_4677:
        /*0008*/ 	.byte	0x04, 0x17
        /*000a*/ 	.short	(.L_4679 - .L_4678)
.L_4678:
        /*000c*/ 	.word	0x00000000
        /*0010*/ 	.short	0x0000
        /*0012*/ 	.short	0x0000
        /*0014*/ 	.byte	0x00, 0xf0, 0xa1, 0x04


	//----- nvinfo : EIATTR_SPARSE_MMA_MASK
	.align		4
.L_4679:
        /*0018*/ 	.byte	0x03, 0x50
        /*001a*/ 	.short	0x0000


	//----- nvinfo : EIATTR_MAXREG_COUNT
	.align		4
        /*001c*/ 	.byte	0x03, 0x1b
        /*001e*/ 	.short	0x00ff


	//----- nvinfo : EIATTR_NUM_BARRIERS
	.align		4
        /*0020*/ 	.byte	0x02, 0x4c
        /*0022*/ 	.byte	0x01
	.zero		1


	//----- nvinfo : EIATTR_ANNOTATIONS
	.align		4
        /*0024*/ 	.byte	0x04, 0x55
        /*0026*/ 	.short	(.L_4681 - .L_4680)


	//   ....[0]....
.L_4680:
        /* <DEDUP_REMOVED lines=80> */


	//----- nvinfo : EIATTR_MERCURY_ISA_VERSION
	.align		4
.L_4681:
        /*0510*/ 	.byte	0x03, 0x5f
        /*0512*/ 	.short	0x0101


	//----- nvinfo : EIATTR_COOP_GROUP_MASK_REGIDS
	.align		4
        /*0514*/ 	.byte	0x04, 0x29
        /*0516*/ 	.short	(.L_4683 - .L_4682)


	//   ....[0]....
.L_4682:
        /*0518*/ 	.word	0xffffffff


	//   ....[1]....
        /*051c*/ 	.word	0xffffffff


	//   ....[2]....
        /*0520*/ 	.word	0xffffffff


	//   ....[3]....
        /*0524*/ 	.word	0xffffffff


	//   ....[4]....
        /*0528*/ 	.word	0xffffffff


	//   ....[5]....
        /*052c*/ 	.word	0xffffffff


	//   ....[6]....
        /*0530*/ 	.word	0xffffffff


	//   ....[7]....
        /*0534*/ 	.word	0xffffffff


	//   ....[8]....
        /*0538*/ 	.word	0xffffffff


	//   ....[9]....
        /*053c*/ 	.word	0xffffffff


	//   ....[10]....
        /*0540*/ 	.word	0x05000086


	//   ....[11]....
        /*0544*/ 	.word	0x05000086


	//   ....[12]....
        /*0548*/ 	.word	0x05000086


	//   ....[13]....
        /*054c*/ 	.word	0x05000086


	//   ....[14]....
        /*0550*/ 	.word	0x05000086


	//   ....[15]....
        /*0554*/ 	.word	0x05000086


	//   ....[16]....
        /*0558*/ 	.word	0x05000086


	//   ....[17]....
        /*055c*/ 	.word	0x05000086


	//   ....[18]....
        /*0560*/ 	.word	0x05000086


	//   ....[19]....
        /*0564*/ 	.word	0x05000086


	//----- nvinfo : EIATTR_COOP_GROUP_INSTR_OFFSETS
	.align		4
.L_4683:
        /*0568*/ 	.byte	0x04, 0x28
        /*056a*/ 	.short	(.L_4685 - .L_4684)


	//   ....[0]....
.L_4684:
        /*056c*/ 	.word	0x00002180


	//   ....[1]....
        /*0570*/ 	.word	0x000021a0


	//   ....[2]....
        /*0574*/ 	.word	0x000021c0


	//   ....[3]....
        /*0578*/ 	.word	0x000021e0


	//   ....[4]....
        /*057c*/ 	.word	0x00002200


	//   ....[5]....
        /*0580*/ 	.word	0x00002220


	//   ....[6]....
        /*0584*/ 	.word	0x00002240


	//   ....[7]....
        /*0588*/ 	.word	0x00002260


	//   ....[8]....
        /*058c*/ 	.word	0x00002270


	//   ....[9]....
        /*0590*/ 	.word	0x00002290


	//   ....[10]....
        /*0594*/ 	.word	0x00004680


	//   ....[11]....
        /*0598*/ 	.word	0x000046d0


	//   ....[12]....
        /*059c*/ 	.word	0x00004730


	//   ....[13]....
        /*05a0*/ 	.word	0x00004780


	//   ....[14]....
        /*05a4*/ 	.word	0x000047e0


	//   ....[15]....
        /*05a8*/ 	.word	0x00004830


	//   ....[16]....
        /*05ac*/ 	.word	0x00004890


	//   ....[17]....
        /*05b0*/ 	.word	0x000048e0


	//   ....[18]....
        /*05b4*/ 	.word	0x00004940


	//   ....[19]....
        /*05b8*/ 	.word	0x00004990


	//----- nvinfo : EIATTR_EXIT_INSTR_OFFSETS
	.align		4
.L_4685:
        /*05bc*/ 	.byte	0x04, 0x1c
        /*05be*/ 	.short	(.L_4687 - .L_4686)


	//   ....[0]....
.L_4686:
        /*05c0*/ 	.word	0x00004620


	//----- nvinfo : EIATTR_MAX_THREADS
	.align		4
.L_4687:
        /*05c4*/ 	.byte	0x04, 0x05
        /*05c6*/ 	.short	(.L_4689 - .L_4688)
.L_4688:
        /*05c8*/ 	.word	0x00000080
        /*05cc*/ 	.word	0x00000001
        /*05d0*/ 	.word	0x00000001


	//----- nvinfo : EIATTR_CRS_STACK_SIZE
	.align		4
.L_4689:
        /*05d4*/ 	.byte	0x04, 0x1e
        /*05d6*/ 	.short	(.L_4691 - .L_4690)
.L_4690:
        /*05d8*/ 	.word	0x00000000


	//----- nvinfo : EIATTR_CBANK_PARAM_SIZE
	.align		4
.L_4691:
        /*05dc*/ 	.byte	0x03, 0x19
        /*05de*/ 	.short	0x0128


	//----- nvinfo : EIATTR_PARAM_CBANK
	.align		4
        /*05e0*/ 	.byte	0x04, 0x0a
        /*05e2*/ 	.short	(.L_4693 - .L_4692)
	.align		4
.L_4692:
        /*05e4*/ 	.word	index@(.nv.constant0._ZN10layer_norm13ln_bwd_kernelINS_13Kernel_traitsIfffffjLj4096ELj1ELj1ELj4ELj16ENS_18Kernel_traits_baseILj4096EfffffjLj128EEEEELb0ELb1ELb0ELb1EEEvNS_9BwdParamsE)
        /*05e8*/ 	.short	0x0210
        /*05ea*/ 	.short	0x0128


	//----- nvinfo : EIATTR_SW_WAR
	.align		4
.L_4693:
        /*05ec*/ 	.byte	0x04, 0x36
        /*05ee*/ 	.short	(.L_4695 - .L_4694)
.L_4694:
        /*05f0*/ 	.word	0x00000008
.L_4695:


//--------------------- .nv.info._ZN10layer_norm13ln_bwd_kernelINS_13Kernel_traitsIfffffjLj4096ELj1ELj1ELj4ELj16ENS_18Kernel_traits_baseILj4096EfffffjLj128EEEEELb0ELb1ELb1ELb0EEEvNS_9BwdParamsE --------------------------
	.section	.nv.info._ZN10layer_norm13ln_bwd_kernelINS_13Kernel_traitsIfffffjLj4096ELj1ELj1ELj4ELj16ENS_18Kernel_traits_baseILj4096EfffffjLj128EEEEELb0ELb1ELb1ELb0EEEvNS_9BwdParamsE,"",@"SHT_CUDA_INFO"
	.sectionflags	@""
	.align	4


	//----- nvinfo : EIATTR_CUDA_API_VERSION
	.align		4
        /*0000*/ 	.byte	0x04, 0x37
        /*0002*/ 	.short	(.L_4697 - .L_4696)
.L_4696:
        /*0004*/ 	.word	0x00000082


	//----- nvinfo : EIATTR_KPARAM_INFO
	.align		4
.L_4697:
        /*0008*/ 	.byte	0x04, 0x17
        /*000a*/ 	.short	(.L_4699 - .L_4698)
.L_4698:
        /*000c*/ 	.word	0x00000000
        /*0010*/ 	.short	0x0000
        /*0012*/ 	.short	0x0000
        /*0014*/ 	.byte	0x00, 0xf0, 0xa1, 0x04


	//----- nvinfo : EIATTR_SPARSE_MMA_MASK
	.align		4
.L_4699:
        /*0018*/ 	.byte	0x03, 0x50
        /*001a*/ 	.short	0x0000


	//----- nvinfo : EIATTR_MAXREG_COUNT
	.align		4
        /*001c*/ 	.byte	0x03, 0x1b
        /*001e*/ 	.short	0x00ff


	//----- nvinfo : EIATTR_NUM_BARRIERS
	.align		4
        /*0020*/ 	.byte	0x02, 0x4c
        /*0022*/ 	.byte	0x01
	.zero		1


	//----- nvinfo : EIATTR_ANNOTATIONS
	.align		4
        /*0024*/ 	.byte	0x04, 0x55
        /*0026*/ 	.short	(.L_4701 - .L_4700)


	//   ....[0]....
.L_4700:
        /* <DEDUP_REMOVED lines=39> */


	//----- nvinfo : EIATTR_MERCURY_ISA_VERSION
	.align		4
.L_4701:
        /*0280*/ 	.byte	0x03, 0x5f
        /*0282*/ 	.short	0x0101


	//----- nvinfo : EIATTR_COOP_GROUP_MASK_REGIDS
	.align		4
        /*0284*/ 	.byte	0x04, 0x29
        /*0286*/ 	.short	(.L_4703 - .L_4702)


	//   ....[0]....
.L_4702:
        /*0288*/ 	.word	0xffffffff


	//   ....[1]....
        /*028c*/ 	.word	0xffffffff


	//   ....[2]....
        /*0290*/ 	.word	0xffffffff


	//   ....[3]....
        /*0294*/ 	.word	0xffffffff


	//   ....[4]....
        /*0298*/ 	.word	0xffffffff


	//   ....[5]....
        /*029c*/ 	.word	0xffffffff


	//   ....[6]....
        /*02a0*/ 	.word	0xffffffff


	//   ....[7]....
        /*02a4*/ 	.word	0xffffffff


	//   ....[8]....
        /*02a8*/ 	.word	0xffffffff


	//   ....[9]....
        /*02ac*/ 	.word	0xffffffff


	//   ....[10]....
        /*02b0*/ 	.word	0x050000c3


	//   ....[11]....
        /*02b4*/ 	.word	0x050000c3


	//   ....[12]....
        /*02b8*/ 	.word	0x050000c3


	//   ....[13]....
        /*02bc*/ 	.word	0x050000c3


	//   ....[14]....
        /*02c0*/ 	.word	0x050000c3


	//   ....[15]....
        /*02c4*/ 	.word	0x050000c3


	//   ....[16]....
        /*02c8*/ 	.word	0x050000c3


	//   ....[17]....
        /*02cc*/ 	.word	0x050000c3


	//   ....[18]....
        /*02d0*/ 	.word	0x050000c3


	//   ....[19]....
        /*02d4*/ 	.word	0x050000c3


	//----- nvinfo : EIATTR_COOP_GROUP_INSTR_OFFSETS
	.align		4
.L_4703:
        /*02d8*/ 	.byte	0x04, 0x28
        /*02da*/ 	.short	(.L_4705 - .L_4704)


	//   ....[0]....
.L_4704:
        /*02dc*/ 	.word	0x00002bc0


	//   ....[1]....
        /*02e0*/ 	.word	0x00002be0


	//   ....[2]....
        /*02e4*/ 	.word	0x00002c00


	//   ....[3]....
        /*02e8*/ 	.word	0x00002c20


	//   ....[4]....
        /*02ec*/ 	.word	0x00002c40


	//   ....[5]....
        /*02f0*/ 	.word	0x00002c60


	//   ....[6]....
        /*02f4*/ 	.word	0x00002c80


	//   ....[7]....
        /*02f8*/ 	.word	0x00002ca0


	//   ....[8]....
        /*02fc*/ 	.word	0x00002cc0


	//   ....[9]....
        /*0300*/ 	.word	0x00002cd0


	//   ....[10]....
        /*0304*/ 	.word	0x00006730


	//   ....[11]....
        /*0308*/ 	.word	0x000067a0


	//   ....[12]....
        /*030c*/ 	.word	0x00006810


	//   ....[13]....
        /*0310*/ 	.word	0x00006880


	//   ....[14]....
        /*0314*/ 	.word	0x000068f0


	//   ....[15]....
        /*0318*/ 	.word	0x00006960


	//   ....[16]....
        /*031c*/ 	.word	0x000069d0


	//   ....[17]....
        /*0320*/ 	.word	0x00006a40


	//   ....[18]....
        /*0324*/ 	.word	0x00006ab0


	//   ....[19]....
        /*0328*/ 	.word	0x00006b00


	//----- nvinfo : EIATTR_EXIT_INSTR_OFFSETS
	.align		4
.L_4705:
        /*032c*/ 	.byte	0x04, 0x1c
        /*032e*/ 	.short	(.L_4707 - .L_4706)


	//   ....[0]....
.L_4706:
        /*0330*/ 	.word	0x00006630


	//   ....[1]....
        /*0334*/ 	.word	0x000066d0


	//----- nvinfo : EIATTR_MAX_THREADS
	.align		4
.L_4707:
        /*0338*/ 	.byte	0x04, 0x05
        /*033a*/ 	.short	(.L_4709 - .L_4708)
.L_4708:
        /*033c*/ 	.word	0x00000080
        /*0340*/ 	.word	0x00000001
        /*0344*/ 	.word	0x00000001


	//----- nvinfo : EIATTR_CRS_STACK_SIZE
	.align		4
.L_4709:
        /*0348*/ 	.byte	0x04, 0x1e
        /*034a*/ 	.short	(.L_4711 - .L_4710)
.L_4710:
        /*034c*/ 	.word	0x00000000


	//----- nvinfo : EIATTR_CBANK_PARAM_SIZE
	.align		4
.L_4711:
        /*0350*/ 	.byte	0x03, 0x19
        /*0352*/ 	.short	0x0128


	//----- nvinfo : EIATTR_PARAM_CBANK
	.align		4
        /*0354*/ 	.byte	0x04, 0x0a
        /*0356*/ 	.short	(.L_4713 - .L_4712)
	.align		4
.L_4712:
        /*0358*/ 	.word	index@(.nv.constant0._ZN10layer_norm13ln_bwd_kernelINS_13Kernel_traitsIfffffjLj4096ELj1ELj1ELj4ELj16ENS_18Kernel_traits_baseILj4096EfffffjLj128EEEEELb0ELb1ELb1ELb0EEEvNS_9BwdParamsE)
        /*035c*/ 	.short	0x0210
        /*035e*/ 	.short	0x0128


	//----- nvinfo : EIATTR_SW_WAR
	.align		4
.L_4713:
        /*0360*/ 	.byte	0x04, 0x36
        /*0362*/ 	.short	(.L_4715 - .L_4714)
.L_4714:
        /*0364*/ 	.word	0x00000008
.L_4715:


//--------------------- .nv.info._ZN10layer_norm13ln_bwd_kernelINS_13Kernel_traitsIfffffjLj4096ELj1ELj1ELj4ELj16ENS_18Kernel_traits_baseILj4096EfffffjLj128EEEEELb0ELb1ELb1ELb1EEEvNS_9BwdParamsE --------------------------
	.section	.nv.info._ZN10layer_norm13ln_bwd_kernelINS_13Kernel_traitsIfffffjLj4096ELj1ELj1ELj4ELj16ENS_18Kernel_traits_baseILj4096EfffffjLj128EEEEELb0ELb1ELb1ELb1EEEvNS_9BwdParamsE,"",@"SHT_CUDA_INFO"
	.sectionflags	@""
	.align	4


	//----- nvinfo : EIATTR_CUDA_API_VERSION
	.align		4
        /*0000*/ 	.byte	0x04, 0x37
        /*0002*/ 	.short	(.L_4717 - .L_4716)
.L_4716:
        /*0004*/ 	.word	0x00000082


	//----- nvinfo : EIATTR_KPARAM_INFO
	.align		4
.L_4717:
        /*0008*/ 	.byte	0x04, 0x17
        /*000a*/ 	.short	(.L_4719 - .L_4718)
.L_4718:
        /*000c*/ 	.word	0x00000000
        /*0010*/ 	.short	0x0000
        /*0012*/ 	.short	0x0000
        /*0014*/ 	.byte	0x00, 0xf0, 0xa1, 0x04


	//----- nvinfo : EIATTR_SPARSE_MMA_MASK
	.align		4
.L_4719:
        /*0018*/ 	.byte	0x03, 0x50
        /*001a*/ 	.short	0x0000


	//----- nvinfo : EIATTR_MAXREG_COUNT
	.align		4
        /*001c*/ 	.byte	0x03, 0x1b
        /*001e*/ 	.short	0x00ff


	//----- nvinfo : EIATTR_NUM_BARRIERS
	.align		4
        /*0020*/ 	.byte	0x02, 0x4c
        /*0022*/ 	.byte	0x01
	.zero		1


	//----- nvinfo : EIATTR_ANNOTATIONS
	.align		4
        /*0024*/ 	.byte	0x04, 0x55
        /*0026*/ 	.short	(.L_4721 - .L_4720)


	//   ....[0]....
.L_4720:
        /* <DEDUP_REMOVED lines=41> */


	//----- nvinfo : EIATTR_MERCURY_ISA_VERSION
	.align		4
.L_4721:
        /*02a0*/ 	.byte	0x03, 0x5f
        /*02a2*/ 	.short	0x0101


	//----- nvinfo : EIATTR_COOP_GROUP_MASK_REGIDS
	.align		4
        /*02a4*/ 	.byte	0x04, 0x29
        /*02a6*/ 	.short	(.L_4723 - .L_4722)


	//   ....[0]....
.L_4722:
        /*02a8*/ 	.word	0xffffffff


	//   ....[1]....
        /*02ac*/ 	.word	0xffffffff


	//   ....[2]....
        /*02b0*/ 	.word	0xffffffff


	//   ....[3]....
        /*02b4*/ 	.word	0xffffffff


	//   ....[4]....
        /*02b8*/ 	.word	0xffffffff


	//   ....[5]....
        /*02bc*/ 	.word	0xffffffff


	//   ....[6]....
        /*02c0*/ 	.word	0xffffffff


	//   ....[7]....
        /*02c4*/ 	.word	0xffffffff


	//   ....[8]....
        /*02c8*/ 	.word	0xffffffff


	//   ....[9]....
        /*02cc*/ 	.word	0xffffffff


	//   ....[10]....
        /*02d0*/ 	.word	0x050000b4


	//   ....[11]....
        /*02d4*/ 	.word	0x050000b4


	//   ....[12]....
        /*02d8*/ 	.word	0x050000b4


	//   ....[13]....
        /*02dc*/ 	.word	0x050000b4


	//   ....[14]....
        /*02e0*/ 	.word	0x050000b4


	//   ....[15]....
        /*02e4*/ 	.word	0x050000b4


	//   ....[16]....
        /*02e8*/ 	.word	0x050000b4


	//   ....[17]....
        /*02ec*/ 	.word	0x050000b4


	//   ....[18]....
        /*02f0*/ 	.word	0x050000b4


	//   ....[19]....
        /*02f4*/ 	.word	0x050000b4


	//----- nvinfo : EIATTR_COOP_GROUP_INSTR_OFFSETS
	.align		4
.L_4723:
        /*02f8*/ 	.byte	0x04, 0x28
        /*02fa*/ 	.short	(.L_4725 - .L_4724)


	//   ....[0]....
.L_4724:
        /*02fc*/ 	.word	0x00002310


	//   ....[1]....
        /*0300*/ 	.word	0x00002330


	//   ....[2]....
        /*0304*/ 	.word	0x00002350


	//   ....[3]....
        /*0308*/ 	.word	0x00002370


	//   ....[4]....
        /*030c*/ 	.word	0x00002390


	//   ....[5]....
        /*0310*/ 	.word	0x000023b0


	//   ....[6]....
        /*0314*/ 	.word	0x000023d0


	//   ....[7]....
        /*0318*/ 	.word	0x000023f0


	//   ....[8]....
        /*031c*/ 	.word	0x00002400


	//   ....[9]....
        /*0320*/ 	.word	0x00002420


	//   ....[10]....
        /*0324*/ 	.word	0x00005170


	//   ....[11]....
        /*0328*/ 	.word	0x000051e0


	//   ....[12]....
        /*032c*/ 	.word	0x00005260


	//   ....[13]....
        /*0330*/ 	.word	0x000052d0


	//   ....[14]....
        /*0334*/ 	.word	0x00005350


	//   ....[15]....
        /*0338*/ 	.word	0x000053c0


	//   ....[16]....
        /*033c*/ 	.word	0x00005440


	//   ....[17]....
        /*0340*/ 	.word	0x000054b0


	//   ....[18]....
        /*0344*/ 	.word	0x00005530


	//   ....[19]....
        /*0348*/ 	.word	0x00005580


	//----- nvinfo : EIATTR_EXIT_INSTR_OFFSETS
	.align		4
.L_4725:
        /*034c*/ 	.byte	0x04, 0x1c
        /*034e*/ 	.short	(.L_4727 - .L_4726)


	//   ....[0]....
.L_4726:
        /*0350*/ 	.word	0x00005110


	//----- nvinfo : EIATTR_MAX_THREADS
	.align		4
.L_4727:
        /*0354*/ 	.byte	0x04, 0x05
        /*0356*/ 	.short	(.L_4729 - .L_4728)
.L_4728:
        /*0358*/ 	.word	0x00000080
        /*035c*/ 	.word	0x00000001
        /*0360*/ 	.word	0x00000001


	//----- nvinfo : EIATTR_CRS_STACK_SIZE
	.align		4
.L_4729:
        /*0364*/ 	.byte	0x04, 0x1e
        /*0366*/ 	.short	(.L_4731 - .L_4730)
.L_4730:
        /*0368*/ 	.word	0x00000000


	//----- nvinfo : EIATTR_CBANK_PARAM_SIZE
	.align		4
.L_4731:
        /*036c*/ 	.byte	0x03, 0x19
        /*036e*/ 	.short	0x0128


	//----- nvinfo : EIATTR_PARAM_CBANK
	.align		4
        /*0370*/ 	.byte	0x04, 0x0a
        /*0372*/ 	.short	(.L_4733 - .L_4732)
	.align		4
.L_4732:
        /*0374*/ 	.word	index@(.nv.constant0._ZN10layer_norm13ln_bwd_kernelINS_13Kernel_traitsIfffffjLj4096ELj1ELj1ELj4ELj16ENS_18Kernel_traits_baseILj4096EfffffjLj128EEEEELb0ELb1ELb1ELb1EEEvNS_9BwdParamsE)
        /*0378*/ 	.short	0x0210
        /*037a*/ 	.short	0x0128


	//----- nvinfo : EIATTR_SW_WAR
	.align		4
.L_4733:
        /*037c*/ 	.byte	0x04, 0x36
        /*037e*/ 	.short	(.L_4735 - .L_4734)
.L_4734:
        /*0380*/ 	.word	0x00000008
.L_4735:


//--------------------- .nv.info._ZN10layer_norm13ln_bwd_kernelINS_13Kernel_traitsIfffffjLj4096ELj1ELj1ELj4ELj16ENS_18Kernel_traits_baseILj4096EfffffjLj128EEEEELb1ELb0ELb0ELb0EEEvNS_9BwdParamsE --------------------------
	.section	.nv.info._ZN10layer_norm13ln_bwd_kernelINS_13Kernel_traitsIfffffjLj4096ELj1ELj1ELj4ELj16ENS_18Kernel_traits_baseILj4096EfffffjLj128EEEEELb1ELb0ELb0ELb0EEEvNS_9BwdParamsE,"",@"SHT_CUDA_INFO"
	.sectionflags	@""
	.align	4


	//----- nvinfo : EIATTR_CUDA_API_VERSION
	.align		4
        /*0000*/ 	.byte	0x04, 0x37
        /*0002*/ 	.short	(.L_4737 - .L_4736)
.L_4736:
        /*0004*/ 	.word	0x00000082


	//----- nvinfo : EIATTR_KPARAM_INFO
	.align		4
.L_4737:
        /*0008*/ 	.byte	0x04, 0x17
        /*000a*/ 	.short	(.L_4739 - .L_4738)
.L_4738:
        /*000c*/ 	.word	0x00000000
        /*0010*/ 	.short	0x0000
        /*0012*/ 	.short	0x0000
        /*0014*/ 	.byte	0x00, 0xf0, 0xa1, 0x04


	//----- nvinfo : EIATTR_SPARSE_MMA_MASK
	.align		4
.L_4739:
        /*0018*/ 	.byte	0x03, 0x50
        /*001a*/ 	.short	0x0000


	//----- nvinfo : EIATTR_MAXREG_COUNT
	.align		4
        /*001c*/ 	.byte	0x03, 0x1b
        /*001e*/ 	.short	0x00ff


	//----- nvinfo : EIATTR_NUM_BARRIERS
	.align		4
        /*0020*/ 	.byte	0x02, 0x4c
        /*0022*/ 	.byte	0x01
	.zero		1


	//----- nvinfo : EIATTR_MERCURY_ISA_VERSION
	.align		4
        /*0024*/ 	.byte	0x03, 0x5f
        /*0026*/ 	.short	0x0101


	//----- nvinfo : EIATTR_COOP_GROUP_MASK_REGIDS
	.align		4
        /*0028*/ 	.byte	0x04, 0x29
        /*002a*/ 	.short	(.L_4741 - .L_4740)


	//   ....[0]....
.L_4740:
        /*002c*/ 	.word	0xffffffff


	//   ....[1]....
        /*0030*/ 	.word	0xffffffff


	//   ....[2]....
        /*0034*/ 	.word	0xffffffff


	//   ....[3]....
        /*0038*/ 	.word	0xffffffff


	//   ....[4]....
        /*003c*/ 	.word	0xffffffff


	//   ....[5]....
        /*0040*/ 	.word	0xffffffff


	//   ....[6]....
        /*0044*/ 	.word	0xffffffff


	//   ....[7]....
        /*0048*/ 	.word	0xffffffff


	//   ....[8]....
        /*004c*/ 	.word	0xffffffff


	//   ....[9]....
        /*0050*/ 	.word	0xffffffff


	//   ....[10]....
        /*0054*/ 	.word	0x050000df


	//   ....[11]....
        /*0058*/ 	.word	0x050000df


	//   ....[12]....
        /*005c*/ 	.word	0x050000df


	//   ....[13]....
        /*0060*/ 	.word	0x050000df


	//   ....[14]....
        /*0064*/ 	.word	0x050000df


	//   ....[15]....
        /*0068*/ 	.word	0x050000df


	//   ....[16]....
        /*006c*/ 	.word	0x050000df


	//   ....[17]....
        /*0070*/ 	.word	0x050000df


	//   ....[18]....
        /*0074*/ 	.word	0x050000df


	//   ....[19]....
        /*0078*/ 	.word	0x050000df


	//----- nvinfo : EIATTR_COOP_GROUP_INSTR_OFFSETS
	.align		4
.L_4741:
        /*007c*/ 	.byte	0x04, 0x28
        /*007e*/ 	.short	(.L_4743 - .L_4742)


	//   ....[0]....
.L_4742:
        /*0080*/ 	.word	0x000020c0


	//   ....[1]....
        /*0084*/ 	.word	0x000020d0


	//   ....[2]....
        /*0088*/ 	.word	0x00002100


	//   ....[3]....
        /*008c*/ 	.word	0x00002110


	//   ....[4]....
        /*0090*/ 	.word	0x00002140


	//   ....[5]....
        /*0094*/ 	.word	0x00002150


	//   ....[6]....
        /*0098*/ 	.word	0x00002180


	//   ....[7]....
        /*009c*/ 	.word	0x00002190


	//   ....[8]....
        /*00a0*/ 	.word	0x000021c0


	//   ....[9]....
        /*00a4*/ 	.word	0x000021d0


	//   ....[10]....
        /*00a8*/ 	.word	0x00004270


	//   ....[11]....
        /*00ac*/ 	.word	0x000042c0


	//   ....[12]....
        /*00b0*/ 	.word	0x00004330


	//   ....[13]....
        /*00b4*/ 	.word	0x00004390


	//   ....[14]....
        /*00b8*/ 	.word	0x00004400


	//   ....[15]....
        /*00bc*/ 	.word	0x00004460


	//   ....[16]....
        /*00c0*/ 	.word	0x000044d0


	//   ....[17]....
        /*00c4*/ 	.word	0x00004530


	//   ....[18]....
        /*00c8*/ 	.word	0x000045a0


	//   ....[19]....
        /*00cc*/ 	.word	0x00004600


	//----- nvinfo : EIATTR_EXIT_INSTR_OFFSETS
	.align		4
.L_4743:
        /*00d0*/ 	.byte	0x04, 0x1c
        /*00d2*/ 	.short	(.L_4745 - .L_4744)


	//   ....[0]....
.L_4744:
        /*00d4*/ 	.word	0x00004190


	//   ....[1]....
        /*00d8*/ 	.word	0x00004210


	//----- nvinfo : EIATTR_MAX_THREADS
	.align		4
.L_4745:
        /*00dc*/ 	.byte	0x04, 0x05
        /*00de*/ 	.short	(.L_4747 - .L_4746)
.L_4746:
        /*00e0*/ 	.word	0x00000080
        /*00e4*/ 	.word	0x00000001
        /*00e8*/ 	.word	0x00000001


	//----- nvinfo : EIATTR_CRS_STACK_SIZE
	.align		4
.L_4747:
        /*00ec*/ 	.byte	0x04, 0x1e
        /*00ee*/ 	.short	(.L_4749 - .L_4748)
.L_4748:
        /*00f0*/ 	.word	0x00000000


	//----- nvinfo : EIATTR_CBANK_PARAM_SIZE
	.align		4
.L_4749:
        /*00f4*/ 	.byte	0x03, 0x19
        /*00f6*/ 	.short	0x0128


	//----- nvinfo : EIATTR_PARAM_CBANK
	.align		4
        /*00f8*/ 	.byte	0x04, 0x0a
        /*00fa*/ 	.short	(.L_4751 - .L_4750)
	.align		4
.L_4750:
        /*00fc*/ 	.word	index@(.nv.constant0._ZN10layer_norm13ln_bwd_kernelINS_13Kernel_traitsIfffffjLj4096ELj1ELj1ELj4ELj16ENS_18Kernel_traits_baseILj4096EfffffjLj128EEEEELb1ELb0ELb0ELb0EEEvNS_9BwdParamsE)
        /*0100*/ 	.short	0x0210
        /*0102*/ 	.short	0x0128


	//----- nvinfo : EIATTR_SW_WAR
	.align		4
.L_4751:
        /*0104*/ 	.byte	0x04, 0x36
        /*0106*/ 	.short	(.L_4753 - .L_4752)
.L_4752:
        /*0108*/ 	.word	0x00000008
.L_4753:


//--------------------- .nv.info._ZN10layer_norm13ln_bwd_kernelINS_13Kernel_traitsIfffffjLj4096ELj1ELj1ELj4ELj16ENS_18Kernel_traits_baseILj4096EfffffjLj128EEEEELb1ELb0ELb0ELb1EEEvNS_9BwdParamsE --------------------------
	.section	.nv.info._ZN10layer_norm13ln_bwd_kernelINS_13Kernel_traitsIfffffjLj4096ELj1ELj1ELj4ELj16ENS_18Kernel_traits_baseILj4096EfffffjLj128EEEEELb1ELb0ELb0ELb1EEEvNS_9BwdParamsE,"",@"SHT_CUDA_INFO"
	.sectionflags	@""
	.align	4


	//----- nvinfo : EIATTR_CUDA_API_VERSION
	.align		4
        /*0000*/ 	.byte	0x04, 0x37
        /*0002*/ 	.short	(.L_4755 - .L_4754)
.L_4754:
        /*0004*/ 	.word	0x00000082


	//----- nvinfo : EIATTR_KPARAM_INFO
	.align		4
.L_4755:
        /*0008*/ 	.byte	0x04, 0x17
        /*000a*/ 	.short	(.L_4757 - .L_4756)
.L_4756:
        /*000c*/ 	.word	0x00000000
        /*0010*/ 	.short	0x0000
        /*0012*/ 	.short	0x0000
        /*0014*/ 	.byte	0x00, 0xf0, 0xa1, 0x04


	//----- nvinfo : EIATTR_SPARSE_MMA_MASK
	.align		4
.L_4757:
        /*0018*/ 	.byte	0x03, 0x50
        /*001a*/ 	.short	0x0000


	//----- nvinfo : EIATTR_MAXREG_COUNT
	.align		4
        /*001c*/ 	.byte	0x03, 0x1b
        /*001e*/ 	.short	0x00ff


	//----- nvinfo : EIATTR_NUM_BARRIERS
	.align		4
        /*0020*/ 	.byte	0x02, 0x4c
        /*0022*/ 	.byte	0x01
	.zero		1


	//----- nvinfo : EIATTR_MERCURY_ISA_VERSION
	.align		4
        /*0024*/ 	.byte	0x03, 0x5f
        /*0026*/ 	.short	0x0101


	//----- nvinfo : EIATTR_COOP_GROUP_MASK_REGIDS
	.align		4
        /*0028*/ 	.byte	0x04, 0x29
        /*002a*/ 	.short	(.L_4759 - .L_4758)


	//   ....[0]....
.L_4758:
        /*002c*/ 	.word	0xffffffff


	//   ....[1]....
        /*0030*/ 	.word	0xffffffff


	//   ....[2]....
        /*0034*/ 	.word	0xffffffff


	//   ....[3]....
        /*0038*/ 	.word	0xffffffff


	//   ....[4]....
        /*003c*/ 	.word	0xffffffff


	//   ....[5]....
        /*0040*/ 	.word	0xffffffff


	//   ....[6]....
        /*0044*/ 	.word	0xffffffff


	//   ....[7]....
        /*0048*/ 	.word	0xffffffff


	//   ....[8]....
        /*004c*/ 	.word	0xffffffff


	//   ....[9]....
        /*0050*/ 	.word	0xffffffff


	//   ....[10]....
        /*0054*/ 	.word	0x05000087


	//   ....[11]....
        /*0058*/ 	.word	0x05000087


	//   ....[12]....
        /*005c*/ 	.word	0x05000087


	//   ....[13]....
        /*0060*/ 	.word	0x05000087


	//   ....[14]....
        /*0064*/ 	.word	0x05000087


	//   ....[15]....
        /*0068*/ 	.word	0x05000087


	//   ....[16]....
        /*006c*/ 	.word	0x05000087


	//   ....[17]....
        /*0070*/ 	.word	0x05000087


	//   ....[18]....
        /*0074*/ 	.word	0x05000087


	//   ....[19]....
        /*0078*/ 	.word	0x05000087


	//----- nvinfo : EIATTR_COOP_GROUP_INSTR_OFFSETS
	.align		4
.L_4759:
        /*007c*/ 	.byte	0x04, 0x28
        /*007e*/ 	.short	(.L_4761 - .L_4760)


	//   ....[0]....
.L_4760:
        /*0080*/ 	.word	0x00001cc0


	//   ....[1]....
        /*0084*/ 	.word	0x00001cd0


	//   ....[2]....
        /*0088*/ 	.word	0x00001d00


	//   ....[3]....
        /*008c*/ 	.word	0x00001d10


	//   ....[4]....
        /*0090*/ 	.word	0x00001d40


	//   ....[5]....
        /*0094*/ 	.word	0x00001d50


	//   ....[6]....
        /*0098*/ 	.word	0x00001d80


	//   ....[7]....
        /*009c*/ 	.word	0x00001d90


	//   ....[8]....
        /*00a0*/ 	.word	0x00001dc0


	//   ....[9]....
        /*00a4*/ 	.word	0x00001dd0


	//   ....[10]....
        /*00a8*/ 	.word	0x00003b50


	//   ....[11]....
        /*00ac*/ 	.word	0x00003ba0


	//   ....[12]....
        /*00b0*/ 	.word	0x00003c10


	//   ....[13]....
        /*00b4*/ 	.word	0x00003c70


	//   ....[14]....
        /*00b8*/ 	.word	0x00003ce0


	//   ....[15]....
        /*00bc*/ 	.word	0x00003d40


	//   ....[16]....
        /*00c0*/ 	.word	0x00003db0


	//   ....[17]....
        /*00c4*/ 	.word	0x00003e10


	//   ....[18]....
        /*00c8*/ 	.word	0x00003e80


	//   ....[19]....
        /*00cc*/ 	.word	0x00003ee0


	//----- nvinfo : EIATTR_EXIT_INSTR_OFFSETS
	.align		4
.L_4761:
        /*00d0*/ 	.byte	0x04, 0x1c
        /*00d2*/ 	.short	(.L_4763 - .L_4762)


	//   ....[0]....
.L_4762:
        /*00d4*/ 	.word	0x00003af0


	//----- nvinfo : EIATTR_MAX_THREADS
	.align		4
.L_4763:
        /*00d8*/ 	.byte	0x04, 0x05
        /*00da*/ 	.short	(.L_4765 - .L_4764)
.L_4764:
        /*00dc*/ 	.word	0x00000080
        /*00e0*/ 	.word	0x00000001
        /*00e4*/ 	.word	0x00000001


	//----- nvinfo : EIATTR_CRS_STACK_SIZE
	.align		4
.L_4765:
        /*00e8*/ 	.byte	0x04, 0x1e
        /*00ea*/ 	.short	(.L_4767 - .L_4766)
.L_4766:
        /*00ec*/ 	.word	0x00000000


	//----- nvinfo : EIATTR_CBANK_PARAM_SIZE
	.align		4
.L_4767:
        /*00f0*/ 	.byte	0x03, 0x19
        /*00f2*/ 	.short	0x0128


	//----- nvinfo : EIATTR_PARAM_CBANK
	.align		4
        /*00f4*/ 	.byte	0x04, 0x0a
        /*00f6*/ 	.short	(.L_4769 - .L_4768)
	.align		4
.L_4768:
        /*00f8*/ 	.word	index@(.nv.constant0._ZN10layer_norm13ln_bwd_kernelINS_13Kernel_traitsIfffffjLj4096ELj1ELj1ELj4ELj16ENS_18Kernel_traits_baseILj4096EfffffjLj128EEEEELb1ELb0ELb0ELb1EEEvNS_9BwdParamsE)
        /*00fc*/ 	.short	0x0210
        /*00fe*/ 	.short	0x0128


	//----- nvinfo : EIATTR_SW_WAR
	.align		4
.L_4769:
        /*0100*/ 	.byte	0x04, 0x36
        /*0102*/ 	.short	(.L_4771 - .L_4770)
.L_4770:
        /*0104*/ 	.word	0x00000008
.L_4771:


//--------------------- .nv.info._ZN10layer_norm22ln_bwd_finalize_kernelINS_22Kernel_traits_finalizeILj4096EfffffjLb0ELj1024ELj4ENS_18Kernel_traits_baseILj4096EfffffjLj1024EEEEELb0ELb0EEEvNS_9BwdParamsE --------------------------
	.section	.nv.info._ZN10layer_norm22ln_bwd_finalize_kernelINS_22Kernel_traits_finalizeILj4096EfffffjLb0ELj1024ELj4ENS_18Kernel_traits_baseILj4096EfffffjLj1024EEEEELb0ELb0EEEvNS_9BwdParamsE,"",@"SHT_CUDA_INFO"
	.sectionflags	@""
	.align	4


	//----- nvinfo : EIATTR_CUDA_API_VERSION
	.align		4
        /*0000*/ 	.byte	0x04, 0x37
        /*0002*/ 	.short	(.L_4773 - .L_4772)
.L_4772:
        /*0004*/ 	.word	0x00000082


	//----- nvinfo : EIATTR_KPARAM_INFO
	.align		4
.L_4773:
        /*0008*/ 	.byte	0x04, 0x17
        /*000a*/ 	.short	(.L_4775 - .L_4774)
.L_4774:
        /*000c*/ 	.word	0x00000000
        /*0010*/ 	.short	0x0000
        /*0012*/ 	.short	0x0000
        /*0014*/ 	.byte	0x00, 0xf0, 0xa1, 0x04


	//----- nvinfo : EIATTR_SPARSE_MMA_MASK
	.align		4
.L_4775:
        /*0018*/ 	.byte	0x03, 0x50
        /*001a*/ 	.short	0x0000


	//----- nvinfo : EIATTR_MAXREG_COUNT
	.align		4
        /*001c*/ 	.byte	0x03, 0x1b
        /*001e*/ 	.short	0x0040


	//----- nvinfo : EIATTR_NUM_BARRIERS
	.align		4
        /*0020*/ 	.byte	0x02, 0x4c
        /*0022*/ 	.byte	0x01
	.zero		1


	//----- nvinfo : EIATTR_MERCURY_ISA_VERSION
	.align		4
        /*0024*/ 	.byte	0x03, 0x5f
        /*0026*/ 	.short	0x0101


	//----- nvinfo : EIATTR_COOP_GROUP_MASK_REGIDS
	.align		4
        /*0028*/ 	.byte	0x04, 0x29
        /*002a*/ 	.short	(.L_4777 - .L_4776)


	//   ....[0]....
.L_4776:
        /*002c*/ 	.word	0xffffffff


	//   ....[1]....
        /*0030*/ 	.word	0xffffffff


	//   ....[2]....
        /*0034*/ 	.word	0xffffffff


	//   ....[3]....
        /*0038*/ 	.word	0xffffffff


	//   ....[4]....
        /*003c*/ 	.word	0xffffffff


	//   ....[5]....
        /*0040*/ 	.word	0xffffffff


	//   ....[6]....
        /*0044*/ 	.word	0xffffffff


	//   ....[7]....
        /*0048*/ 	.word	0xffffffff


	//   ....[8]....
        /*004c*/ 	.word	0xffffffff


	//   ....[9]....
        /*0050*/ 	.word	0xffffffff


	//   ....[10]....
        /*0054*/ 	.word	0x05000013


	//   ....[11]....
        /*0058*/ 	.word	0x05000013


	//   ....[12]....
        /*005c*/ 	.word	0x05000013


	//   ....[13]....
        /*0060*/ 	.word	0x05000013


	//   ....[14]....
        /*0064*/ 	.word	0x05000013


	//   ....[15]....
        /*0068*/ 	.word	0x05000013


	//   ....[16]....
        /*006c*/ 	.word	0x05000013


	//   ....[17]....
        /*0070*/ 	.word	0x05000013


	//   ....[18]....
        /*0074*/ 	.word	0x05000013


	//   ....[19]....
        /*0078*/ 	.word	0x05000013


	//----- nvinfo : EIATTR_COOP_GROUP_INSTR_OFFSETS
	.align		4
.L_4777:
        /*007c*/ 	.byte	0x04, 0x28
        /*007e*/ 	.short	(.L_4779 - .L_4778)


	//   ....[0]....
.L_4778:
        /*0080*/ 	.word	0x000008e0


	//   ....[1]....
        /*0084*/ 	.word	0x000008f0


	//   ....[2]....
        /*0088*/ 	.word	0x00000920


	//   ....[3]....
        /*008c*/ 	.word	0x00000930


	//   ....[4]....
        /*0090*/ 	.word	0x00000960


	//   ....[5]....
        /*0094*/ 	.word	0x00000970


	//   ....[6]....
        /*0098*/ 	.word	0x000009a0


	//   ....[7]....
        /*009c*/ 	.word	0x000009b0


	//   ....[8]....
        /*00a0*/ 	.word	0x000009e0


	//   ....[9]....
        /*00a4*/ 	.word	0x000009f0


	//   ....[10]....
        /*00a8*/ 	.word	0x00000bf0


	//   ....[11]....
        /*00ac*/ 	.word	0x00000c60


	//   ....[12]....
        /*00b0*/ 	.word	0x00000cd0


	//   ....[13]....
        /*00b4*/ 	.word	0x00000d40


	//   ....[14]....
        /*00b8*/ 	.word	0x00000db0


	//   ....[15]....
        /*00bc*/ 	.word	0x00000e10


	//   ....[16]....
        /*00c0*/ 	.word	0x00000e80


	//   ....[17]....
        /*00c4*/ 	.word	0x00000ef0


	//   ....[18]....
        /*00c8*/ 	.word	0x00000f60


	//   ....[19]....
        /*00cc*/ 	.word	0x00000fd0


	//----- nvinfo : EIATTR_EXIT_INSTR_OFFSETS
	.align		4
.L_4779:
        /*00d0*/ 	.byte	0x04, 0x1c
        /*00d2*/ 	.short	(.L_4781 - .L_4780)


	//   ....[0]....
.L_4780:
        /*00d4*/ 	.word	0x00000070


	//   ....[1]....
        /*00d8*/ 	.word	0x00000b90


	//----- nvinfo : EIATTR_MAX_THREADS
	.align		4
.L_4781:
        /*00dc*/ 	.byte	0x04, 0x05
        /*00de*/ 	.short	(.L_4783 - .L_4782)
.L_4782:
        /*00e0*/ 	.word	0x00000400
        /*00e4*/ 	.word	0x00000001
        /*00e8*/ 	.word	0x00000001


	//----- nvinfo : EIATTR_CRS_STACK_SIZE
	.align		4
.L_4783:
        /*00ec*/ 	.byte	0x04, 0x1e
        /*00ee*/ 	.short	(.L_4785 - .L_4784)
.L_4784:
        /*00f0*/ 	.word	0x00000000


	//----- nvinfo : EIATTR_CBANK_PARAM_SIZE
	.align		4
.L_4785:
        /*00f4*/ 	.byte	0x03, 0x19
        /*00f6*/ 	.short	0x0128


	//----- nvinfo : EIATTR_PARAM_CBANK
	.align		4
        /*00f8*/ 	.byte	0x04, 0x0a
        /*00fa*/ 	.short	(.L_4787 - .L_4786)
	.align		4
.L_4786:
        /*00fc*/ 	.word	index@(.nv.constant0._ZN10layer_norm22ln_bwd_finalize_kernelINS_22Kernel_traits_finalizeILj4096EfffffjLb0ELj1024ELj4ENS_18Kernel_traits_baseILj4096EfffffjLj1024EEEEELb0ELb0EEEvNS_9BwdParamsE)
        /*0100*/ 	.short	0x0210
        /*0102*/ 	.short	0x0128


	//----- nvinfo : EIATTR_SW_WAR
	.align		4
.L_4787:
        /*0104*/ 	.byte	0x04, 0x36
        /*0106*/ 	.short	(.L_4789 - .L_4788)
.L_4788:
        /*0108*/ 	.word	0x00000008
.L_4789:


//--------------------- .nv.info._ZN10layer_norm13ln_bwd_kernelINS_13Kernel_traitsIfffffjLj4096ELj1ELj1ELj4ELj16ENS_18Kernel_traits_baseILj4096EfffffjLj128EEEEELb1ELb0ELb1ELb0EEEvNS_9BwdParamsE --------------------------
	.section	.nv.info._ZN10layer_norm13ln_bwd_kernelINS_13Kernel_traitsIfffffjLj4096ELj1ELj1ELj4ELj16ENS_18Kernel_traits_baseILj4096EfffffjLj128EEEEELb1ELb0ELb1ELb0EEEvNS_9BwdParamsE,"",@"SHT_CUDA_INFO"
	.sectionflags	@""
	.align	4


	//----- nvinfo : EIATTR_CUDA_API_VERSION
	.align		4
        /*0000*/ 	.byte	0x04, 0x37
        /*0002*/ 	.short	(.L_4791 - .L_4790)
.L_4790:
        /*0004*/ 	.word	0x00000082


	//----- nvinfo : EIATTR_KPARAM_INFO
	.align		4
.L_4791:
        /*0008*/ 	.byte	0x04, 0x17
        /*000a*/ 	.short	(.L_4793 - .L_4792)
.L_4792:
        /*000c*/ 	.word	0x00000000
        /*0010*/ 	.short	0x0000
        /*0012*/ 	.short	0x0000
        /*0014*/ 	.byte	0x00, 0xf0, 0xa1, 0x04


	//----- nvinfo : EIATTR_SPARSE_MMA_MASK
	.align		4
.L_4793:
        /*0018*/ 	.byte	0x03, 0x50
        /*001a*/ 	.short	0x0000


	//----- nvinfo : EIATTR_MAXREG_COUNT
	.align		4
        /*001c*/ 	.byte	0x03, 0x1b
        /*001e*/ 	.short	0x00ff


	//----- nvinfo : EIATTR_NUM_BARRIERS
	.align		4
        /*0020*/ 	.byte	0x02, 0x4c
        /*0022*/ 	.byte	0x01
	.zero		1


	//----- nvinfo : EIATTR_MERCURY_ISA_VERSION
	.align		4
        /*0024*/ 	.byte	0x03, 0x5f
        /*0026*/ 	.short	0x0101


	//----- nvinfo : EIATTR_COOP_GROUP_MASK_REGIDS
	.align		4
        /*0028*/ 	.byte	0x04, 0x29
        /*002a*/ 	.short	(.L_4795 - .L_4794)


	//   ....[0]....
.L_4794:
        /*002c*/ 	.word	0xffffffff


	//   ....[1]....
        /*0030*/ 	.word	0xffffffff


	//   ....[2]....
        /*0034*/ 	.word	0xffffffff


	//   ....[3]....
        /*0038*/ 	.word	0xffffffff


	//   ....[4]....
        /*003c*/ 	.word	0xffffffff


	//   ....[5]....
        /*0040*/ 	.word	0xffffffff


	//   ....[6]....
        /*0044*/ 	.word	0xffffffff


	//   ....[7]....
        /*0048*/ 	.word	0xffffffff


	//   ....[8]....
        /*004c*/ 	.word	0xffffffff


	//   ....[9]....
        /*0050*/ 	.word	0xffffffff


	//   ....[10]....
        /*0054*/ 	.word	0x050000e1


	//   ....[11]....
        /*0058*/ 	.word	0x050000e1


	//   ....[12]....
        /*005c*/ 	.word	0x050000e1


	//   ....[13]....
        /*0060*/ 	.word	0x050000e1


	//   ....[14]....
        /*0064*/ 	.word	0x050000e1


	//   ....[15]....
        /*0068*/ 	.word	0x050000e1


	//   ....[16]....
        /*006c*/ 	.word	0x050000e1


	//   ....[17]....
        /*0070*/ 	.word	0x050000e1


	//   ....[18]....
        /*0074*/ 	.word	0x050000e1


	//   ....[19]....
        /*0078*/ 	.word	0x050000e1


	//----- nvinfo : EIATTR_COOP_GROUP_INSTR_OFFSETS
	.align		4
.L_4795:
        /*007c*/ 	.byte	0x04, 0x28
        /*007e*/ 	.short	(.L_4797 - .L_4796)


	//   ....[0]....
.L_4796:
        /*0080*/ 	.word	0x000028d0


	//   ....[1]....
        /*0084*/ 	.word	0x000028e0


	//   ....[2]....
        /*0088*/ 	.word	0x00002910


	//   ....[3]....
        /*008c*/ 	.word	0x00002920


	//   ....[4]....
        /*0090*/ 	.word	0x00002950


	//   ....[5]....
        /*0094*/ 	.word	0x00002960


	//   ....[6]....
        /*0098*/ 	.word	0x00002990


	//   ....[7]....
        /*009c*/ 	.word	0x000029a0


	//   ....[8]....
        /*00a0*/ 	.word	0x000029d0


	//   ....[9]....
        /*00a4*/ 	.word	0x000029e0


	//   ....[10]....
        /*00a8*/ 	.word	0x00005fb0


	//   ....[11]....
        /*00ac*/ 	.word	0x00006000


	//   ....[12]....
        /*00b0*/ 	.word	0x00006070


	//   ....[13]....
        /*00b4*/ 	.word	0x000060d0


	//   ....[14]....
        /*00b8*/ 	.word	0x00006140


	//   ....[15]....
        /*00bc*/ 	.word	0x000061a0


	//   ....[16]....
        /*00c0*/ 	.word	0x00006210


	//   ....[17]....
        /*00c4*/ 	.word	0x00006270


	//   ....[18]....
        /*00c8*/ 	.word	0x000062e0


	//   ....[19]....
        /*00cc*/ 	.word	0x00006340


	//----- nvinfo : EIATTR_EXIT_INSTR_OFFSETS
	.align		4
.L_4797:
        /*00d0*/ 	.byte	0x04, 0x1c
        /*00d2*/ 	.short	(.L_4799 - .L_4798)


	//   ....[0]....
.L_4798:
        /*00d4*/ 	.word	0x00005ed0


	//   ....[1]....
        /*00d8*/ 	.word	0x00005f50


	//----- nvinfo : EIATTR_MAX_THREADS
	.align		4
.L_4799:
        /*00dc*/ 	.byte	0x04, 0x05
        /*00de*/ 	.short	(.L_4801 - .L_4800)
.L_4800:
        /*00e0*/ 	.word	0x00000080
        /*00e4*/ 	.word	0x00000001
        /*00e8*/ 	.word	0x00000001


	//----- nvinfo : EIATTR_CRS_STACK_SIZE
	.align		4
.L_4801:
        /*00ec*/ 	.byte	0x04, 0x1e
        /*00ee*/ 	.short	(.L_4803 - .L_4802)
.L_4802:
        /*00f0*/ 	.word	0x00000000


	//----- nvinfo : EIATTR_CBANK_PARAM_SIZE
	.align		4
.L_4803:
        /*00f4*/ 	.byte	0x03, 0x19
        /*00f6*/ 	.short	0x0128


	//----- nvinfo : EIATTR_PARAM_CBANK
	.align		4
        /*00f8*/ 	.byte	0x04, 0x0a
        /*00fa*/ 	.short	(.L_4805 - .L_4804)
	.align		4
.L_4804:
        /*00fc*/ 	.word	index@(.nv.constant0._ZN10layer_norm13ln_bwd_kernelINS_13Kernel_traitsIfffffjLj4096ELj1ELj1ELj4ELj16ENS_18Kernel_traits_baseILj4096EfffffjLj128EEEEELb1ELb0ELb1ELb0EEEvNS_9BwdParamsE)
        /*0100*/ 	.short	0x0210
        /*0102*/ 	.short	0x0128


	//----- nvinfo : EIATTR_SW_WAR
	.align		4
.L_4805:
        /*0104*/ 	.byte	0x04, 0x36
        /*0106*/ 	.short	(.L_4807 - .L_4806)
.L_4806:
        /*0108*/ 	.word	0x00000008
.L_4807:


//--------------------- .nv.info._ZN10layer_norm22ln_bwd_finalize_kernelINS_22Kernel_traits_finalizeILj4096EfffffjLb0ELj1024ELj4ENS_18Kernel_traits_baseILj4096EfffffjLj1024EEEEELb0ELb1EEEvNS_9BwdParamsE --------------------------
	.section	.nv.info._ZN10layer_norm22ln_bwd_finalize_kernelINS_22Kernel_traits_finalizeILj4096EfffffjLb0ELj1024ELj4ENS_18Kernel_traits_baseILj4096EfffffjLj1024EEEEELb0ELb1EEEvNS_9BwdParamsE,"",@"SHT_CUDA_INFO"
	.sectionflags	@""
	.align	4


	//----- nvinfo : EIATTR_CUDA_API_VERSION
	.align		4
        /*0000*/ 	.byte	0x04, 0x37
        /*0002*/ 	.short	(.L_4809 - .L_4808)
.L_4808:
        /*0004*/ 	.word	0x00000082


	//----- nvinfo : EIATTR_KPARAM_INFO
	.align		4
.L_4809:
        /*0008*/ 	.byte	0x04, 0x17
        /*000a*/ 	.short	(.L_4811 - .L_4810)
.L_4810:
        /*000c*/ 	.word	0x00000000
        /*0010*/ 	.short	0x0000
        /*0012*/ 	.short	0x0000
        /*0014*/ 	.byte	0x00, 0xf0, 0xa1, 0x04


	//----- nvinfo : EIATTR_SPARSE_MMA_MASK
	.align		4
.L_4811:
        /*0018*/ 	.byte	0x03, 0x50
        /*001a*/ 	.short	0x0000


	//----- nvinfo : EIATTR_MAXREG_COUNT
	.align		4
        /*001c*/ 	.byte	0x03, 0x1b
        /*001e*/ 	.short	0x0040


	//----- nvinfo : EIATTR_NUM_BARRIERS
	.align		4
        /*0020*/ 	.byte	0x02, 0x4c
        /*0022*/ 	.byte	0x01
	.zero		1


	//----- nvinfo : EIATTR_MERCURY_ISA_VERSION
	.align		4
        /*0024*/ 	.byte	0x03, 0x5f
        /*0026*/ 	.short	0x0101


	//----- nvinfo : EIATTR_COOP_GROUP_MASK_REGIDS
	.align		4
        /*0028*/ 	.byte	0x04, 0x29
        /*002a*/ 	.short	(.L_4813 - .L_4812)


	//   ....[0]....
.L_4812:
        /*002c*/ 	.word	0xffffffff


	//   ....[1]....
        /*0030*/ 	.word	0xffffffff


	//   ....[2]....
        /*0034*/ 	.word	0xffffffff


	//   ....[3]....
        /*0038*/ 	.word	0xffffffff


	//   ....[4]....
        /*003c*/ 	.word	0xffffffff


	//   ....[5]....
        /*0040*/ 	.word	0xffffffff


	//   ....[6]....
        /*0044*/ 	.word	0xffffffff


	//   ....[7]....
        /*0048*/ 	.word	0xffffffff


	//   ....[8]....
        /*004c*/ 	.word	0xffffffff


	//   ....[9]....
        /*0050*/ 	.word	0xffffffff


	//   ....[10]....
        /*0054*/ 	.word	0x05000011


	//   ....[11]....
        /*0058*/ 	.word	0x05000011


	//   ....[12]....
        /*005c*/ 	.word	0x05000011


	//   ....[13]....
        /*0060*/ 	.word	0x05000011


	//   ....[14]....
        /*0064*/ 	.word	0x05000011


	//   ....[15]....
        /*0068*/ 	.word	0x05000011


	//   ....[16]....
        /*006c*/ 	.word	0x05000011


	//   ....[17]....
        /*0070*/ 	.word	0x05000011


	//   ....[18]....
        /*0074*/ 	.word	0x05000011


	//   ....[19]....
        /*0078*/ 	.word	0x05000011


	//----- nvinfo : EIATTR_COOP_GROUP_INSTR_OFFSETS
	.align		4
.L_4813:
        /*007c*/ 	.byte	0x04, 0x28
        /*007e*/ 	.short	(.L_4815 - .L_4814)


	//   ....[0]....
.L_4814:
        /*0080*/ 	.word	0x000008e0


	//   ....[1]....
        /*0084*/ 	.word	0x000008f0


	//   ....[2]....
        /*0088*/ 	.word	0x00000920


	//   ....[3]....
        /*008c*/ 	.word	0x00000930


	//   ....[4]....
        /*0090*/ 	.word	0x00000960


	//   ....[5]....
        /*0094*/ 	.word	0x00000970


	//   ....[6]....
        /*0098*/ 	.word	0x000009a0


	//   ....[7]....
        /*009c*/ 	.word	0x000009b0


	//   ....[8]....
        /*00a0*/ 	.word	0x000009e0


	//   ....[9]....
        /*00a4*/ 	.word	0x000009f0


	//   ....[10]....
        /*00a8*/ 	.word	0x00000ba0


	//   ....[11]....
        /*00ac*/ 	.word	0x00000c10


	//   ....[12]....
        /*00b0*/ 	.word	0x00000c80


	//   ....[13]....
        /*00b4*/ 	.word	0x00000cf0


	//   ....[14]....
        /*00b8*/ 	.word	0x00000d60


	//   ....[15]....
        /*00bc*/ 	.word	0x00000dc0


	//   ....[16]....
        /*00c0*/ 	.word	0x00000e30


	//   ....[17]....
        /*00c4*/ 	.word	0x00000ea0


	//   ....[18]....
        /*00c8*/ 	.word	0x00000f10


	//   ....[19]....
        /*00cc*/ 	.word	0x00000f80


	//----- nvinfo : EIATTR_EXIT_INSTR_OFFSETS
	.align		4
.L_4815:
        /*00d0*/ 	.byte	0x04, 0x1c
        /*00d2*/ 	.short	(.L_4817 - .L_4816)


	//   ....[0]....
.L_4816:
        /*00d4*/ 	.word	0x00000070


	//   ....[1]....
        /*00d8*/ 	.word	0x00000b40


	//----- nvinfo : EIATTR_MAX_THREADS
	.align		4
.L_4817:
        /*00dc*/ 	.byte	0x04, 0x05
        /*00de*/ 	.short	(.L_4819 - .L_4818)
.L_4818:
        /*00e0*/ 	.word	0x00000400
        /*00e4*/ 	.word	0x00000001
        /*00e8*/ 	.word	0x00000001


	//----- nvinfo : EIATTR_CRS_STACK_SIZE
	.align		4
.L_4819:
        /*00ec*/ 	.byte	0x04, 0x1e
        /*00ee*/ 	.short	(.L_4821 - .L_4820)
.L_4820:
        /*00f0*/ 	.word	0x00000000


	//----- nvinfo : EIATTR_CBANK_PARAM_SIZE
	.align		4
.L_4821:
        /*00f4*/ 	.byte	0x03, 0x19
        /*00f6*/ 	.short	0x0128


	//----- nvinfo : EIATTR_PARAM_CBANK
	.align		4
        /*00f8*/ 	.byte	0x04, 0x0a
        /*00fa*/ 	.short	(.L_4823 - .L_4822)
	.align		4
.L_4822:
        /*00fc*/ 	.word	index@(.nv.constant0._ZN10layer_norm22ln_bwd_finalize_kernelINS_22Kernel_traits_finalizeILj4096EfffffjLb0ELj1024ELj4ENS_18Kernel_traits_baseILj4096EfffffjLj1024EEEEELb0ELb1EEEvNS_9BwdParamsE)
        /*0100*/ 	.short	0x0210
        /*0102*/ 	.short	0x0128


	//----- nvinfo : EIATTR_SW_WAR
	.align		4
.L_4823:
        /*0104*/ 	.byte	0x04, 0x36
        /*0106*/ 	.short	(.L_4825 - .L_4824)
.L_4824:
        /*0108*/ 	.word	0x00000008
.L_4825:


//--------------------- .nv.info._ZN10layer_norm13ln_bwd_kernelINS_13Kernel_traitsIfffffjLj4096ELj1ELj1ELj4ELj16ENS_18Kernel_traits_baseILj4096EfffffjLj128EEEEELb1ELb0ELb1ELb1EEEvNS_9BwdParamsE --------------------------
	.section	.nv.info._ZN10layer_norm13ln_bwd_kernelINS_13Kernel_traitsIfffffjLj4096ELj1ELj1ELj4ELj16ENS_18Kernel_traits_baseILj4096EfffffjLj128EEEEELb1ELb0ELb1ELb1EEEvNS_9BwdParamsE,"",@"SHT_CUDA_INFO"
	.sectionflags	@""
	.align	4


	//----- nvinfo : EIATTR_CUDA_API_VERSION
	.align		4
        /*0000*/ 	.byte	0x04, 0x37
        /*0002*/ 	.short	(.L_4827 - .L_4826)
.L_4826:
        /*0004*/ 	.word	0x00000082


	//----- nvinfo : EIATTR_KPARAM_INFO
	.align		4
.L_4827:
        /*0008*/ 	.byte	0x04, 0x17
        /*000a*/ 	.short	(.L_4829 - .L_4828)
.L_4828:
        /*000c*/ 	.word	0x00000000
        /*0010*/ 	.short	0x0000
        /*0012*/ 	.short	0x0000
        /*0014*/ 	.byte	0x00, 0xf0, 0xa1, 0x04


	//----- nvinfo : EIATTR_SPARSE_MMA_MASK
	.align		4
.L_4829:
        /*0018*/ 	.byte	0x03, 0x50
        /*001a*/ 	.short	0x0000


	//----- nvinfo : EIATTR_MAXREG_COUNT
	.align		4
        /*001c*/ 	.byte	0x03, 0x1b
        /*001e*/ 	.short	0x00ff


	//----- nvinfo : EIATTR_NUM_BARRIERS
	.align		4
        /*0020*/ 	.byte	0x02, 0x4c
        /*0022*/ 	.byte	0x01
	.zero		1


	//----- nvinfo : EIATTR_MERCURY_ISA_VERSION
	.align		4
        /*0024*/ 	.byte	0x03, 0x5f
        /*0026*/ 	.short	0x0101


	//----- nvinfo : EIATTR_COOP_GROUP_MASK_REGIDS
	.align		4
        /*0028*/ 	.byte	0x04, 0x29
        /*002a*/ 	.short	(.L_4831 - .L_4830)


	//   ....[0]....
.L_4830:
        /*002c*/ 	.word	0xffffffff


	//   ....[1]....
        /*0030*/ 	.word	0xffffffff


	//   ....[2]....
        /*0034*/ 	.word	0xffffffff


	//   ....[3]....
        /*0038*/ 	.word	0xffffffff


	//   ....[4]....
        /*003c*/ 	.word	0xffffffff


	//   ....[5]....
        /*0040*/ 	.word	0xffffffff


	//   ....[6]....
        /*0044*/ 	.word	0xffffffff


	//   ....[7]....
        /*0048*/ 	.word	0xffffffff


	//   ....[8]....
        /*004c*/ 	.word	0xffffffff


	//   ....[9]....
        /*0050*/ 	.word	0xffffffff


	//   ....[10]....
        /*0054*/ 	.word	0x050000c0


	//   ....[11]....
        /*0058*/ 	.word	0x050000c0


	//   ....[12]....
        /*005c*/ 	.word	0x050000c0


	//   ....[13]....
        /*0060*/ 	.word	0x050000c0


	//   ....[14]....
        /*0064*/ 	.word	0x050000c0


	//   ....[15]....
        /*0068*/ 	.word	0x050000c0


	//   ....[16]....
        /*006c*/ 	.word	0x050000c0


	//   ....[17]....
        /*0070*/ 	.word	0x050000c0


	//   ....[18]....
        /*0074*/ 	.word	0x050000c0


	//   ....[19]....
        /*0078*/ 	.word	0x050000c0


	//----- nvinfo : EIATTR_COOP_GROUP_INSTR_OFFSETS
	.align		4
.L_4831:
        /*007c*/ 	.byte	0x04, 0x28
        /*007e*/ 	.short	(.L_4833 - .L_4832)


	//   ....[0]....
.L_4832:
        /*0080*/ 	.word	0x00001f90


	//   ....[1]....
        /*0084*/ 	.word	0x00001fa0


	//   ....[2]....
        /*0088*/ 	.word	0x00001fd0


	//   ....[3]....
        /*008c*/ 	.word	0x00001fe0


	//   ....[4]....
        /*0090*/ 	.word	0x00002010


	//   ....[5]....
        /*0094*/ 	.word	0x00002020


	//   ....[6]....
        /*0098*/ 	.word	0x00002050


	//   ....[7]....
        /*009c*/ 	.word	0x00002060


	//   ....[8]....
        /*00a0*/ 	.word	0x00002090


	//   ....[9]....
        /*00a4*/ 	.word	0x000020a0


	//   ....[10]....
        /*00a8*/ 	.word	0x00004d10


	//   ....[11]....
        /*00ac*/ 	.word	0x00004d60


	//   ....[12]....
        /*00b0*/ 	.word	0x00004dd0


	//   ....[13]....
        /*00b4*/ 	.word	0x00004e30


	//   ....[14]....
        /*00b8*/ 	.word	0x00004ea0


	//   ....[15]....
        /*00bc*/ 	.word	0x00004f00


	//   ....[16]....
        /*00c0*/ 	.word	0x00004f70


	//   ....[17]....
        /*00c4*/ 	.word	0x00004fd0


	//   ....[18]....
        /*00c8*/ 	.word	0x00005040


	//   ....[19]....
        /*00cc*/ 	.word	0x000050a0


	//----- nvinfo : EIATTR_EXIT_INSTR_OFFSETS
	.align		4
.L_4833:
        /*00d0*/ 	.byte	0x04, 0x1c
        /*00d2*/ 	.short	(.L_4835 - .L_4834)


	//   ....[0]....
.L_4834:
        /*00d4*/ 	.word	0x00004cb0


	//----- nvinfo : EIATTR_MAX_THREADS
	.align		4
.L_4835:
        /*00d8*/ 	.byte	0x04, 0x05
        /*00da*/ 	.short	(.L_4837 - .L_4836)
.L_4836:
        /*00dc*/ 	.word	0x00000080
        /*00e0*/ 	.word	0x00000001
        /*00e4*/ 	.word	0x00000001


	//----- nvinfo : EIATTR_CRS_STACK_SIZE
	.align		4
.L_4837:
        /*00e8*/ 	.byte	0x04, 0x1e
        /*00ea*/ 	.short	(.L_4839 - .L_4838)
.L_4838:
        /*00ec*/ 	.word	0x00000000


	//----- nvinfo : EIATTR_CBANK_PARAM_SIZE
	.align		4
.L_4839:
        /*00f0*/ 	.byte	0x03, 0x19
        /*00f2*/ 	.short	0x0128


	//----- nvinfo : EIATTR_PARAM_CBANK
	.align		4
        /*00f4*/ 	.byte	0x04, 0x0a
        /*00f6*/ 	.short	(.L_4841 - .L_4840)
	.align		4
.L_4840:
        /*00f8*/ 	.word	index@(.nv.constant0._ZN10layer_norm13ln_bwd_kernelINS_13Kernel_traitsIfffffjLj4096ELj1ELj1ELj4ELj16ENS_18Kernel_traits_baseILj4096EfffffjLj128EEEEELb1ELb0ELb1ELb1EEEvNS_9BwdParamsE)
        /*00fc*/ 	.short	0x0210
        /*00fe*/ 	.short	0x0128


	//----- nvinfo : EIATTR_SW_WAR
	.align		4
.L_4841:
        /*0100*/ 	.byte	0x04, 0x36
        /*0102*/ 	.short	(.L_4843 - .L_4842)
.L_4842:
        /*0104*/ 	.word	0x00000008
.L_4843:


//--------------------- .nv.info._ZN10layer_norm13ln_bwd_kernelINS_13Kernel_traitsIfffffjLj4096ELj1ELj1ELj4ELj16ENS_18Kernel_traits_baseILj4096EfffffjLj128EEEEELb1ELb1ELb0ELb0EEEvNS_9BwdParamsE --------------------------
	.section	.nv.info._ZN10layer_norm13ln_bwd_kernelINS_13Kernel_traitsIfffffjLj4096ELj1ELj1ELj4ELj16ENS_18Kernel_traits_baseILj4096EfffffjLj128EEEEELb1ELb1ELb0ELb0EEEvNS_9BwdParamsE,"",@"SHT_CUDA_INFO"
	.sectionflags	@""
	.align	4


	//----- nvinfo : EIATTR_CUDA_API_VERSION
	.align		4
        /*0000*/ 	.byte	0x04, 0x37
        /*0002*/ 	.short	(.L_4845 - .L_4844)
.L_4844:
        /*0004*/ 	.word	0x00000082


	//----- nvinfo : EIATTR_KPARAM_INFO
	.align		4
.L_4845:
        /*0008*/ 	.byte	0x04, 0x17
        /*000a*/ 	.short	(.L_4847 - .L_4846)
.L_4846:
        /*000c*/ 	.word	0x00000000
        /*0010*/ 	.short	0x0000
        /*0012*/ 	.short	0x0000
        /*0014*/ 	.byte	0x00, 0xf0, 0xa1, 0x04


	//----- nvinfo : EIATTR_SPARSE_MMA_MASK
	.align		4
.L_4847:
        /*0018*/ 	.byte	0x03, 0x50
        /*001a*/ 	.short	0x0000


	//----- nvinfo : EIATTR_MAXREG_COUNT
	.align		4
        /*001c*/ 	.byte	0x03, 0x1b
        /*001e*/ 	.short	0x00ff


	//----- nvinfo : EIATTR_NUM_BARRIERS
	.align		4
        /*0020*/ 	.byte	0x02, 0x4c
        /*0022*/ 	.byte	0x01
	.zero		1


	//----- nvinfo : EIATTR_ANNOTATIONS
	.align		4
        /*0024*/ 	.byte	0x04, 0x55
        /*0026*/ 	.short	(.L_4849 - .L_4848)


	//   ....[0]....
.L_4848:
        /* <DEDUP_REMOVED lines=41> */


	//----- nvinfo : EIATTR_MERCURY_ISA_VERSION
	.align		4
.L_4849:
        /*02a0*/ 	.byte	0x03, 0x5f
        /*02a2*/ 	.short	0x0101


	//----- nvinfo : EIATTR_COOP_GROUP_MASK_REGIDS
	.align		4
        /*02a4*/ 	.byte	0x04, 0x29
        /*02a6*/ 	.short	(.L_4851 - .L_4850)


	//   ....[0]....
.L_4850:
        /*02a8*/ 	.word	0xffffffff


	//   ....[1]....
        /*02ac*/ 	.word	0xffffffff


	//   ....[2]....
        /*02b0*/ 	.word	0xffffffff


	//   ....[3]....
        /*02b4*/ 	.word	0xffffffff


	//   ....[4]....
        /*02b8*/ 	.word	0xffffffff


	//   ....[5]....
        /*02bc*/ 	.word	0xffffffff


	//   ....[6]....
        /*02c0*/ 	.word	0xffffffff


	//   ....[7]....
        /*02c4*/ 	.word	0xffffffff


	//   ....[8]....
        /*02c8*/ 	.word	0xffffffff


	//   ....[9]....
        /*02cc*/ 	.word	0xffffffff


	//   ....[10]....
        /*02d0*/ 	.word	0x050000bf


	//   ....[11]....
        /*02d4*/ 	.word	0x050000bf


	//   ....[12]....
        /*02d8*/ 	.word	0x050000bf


	//   ....[13]....
        /*02dc*/ 	.word	0x050000bf


	//   ....[14]....
        /*02e0*/ 	.word	0x050000bf


	//   ....[15]....
        /*02e4*/ 	.word	0x050000bf


	//   ....[16]....
        /*02e8*/ 	.word	0x050000bf


	//   ....[17]....
        /*02ec*/ 	.word	0x050000bf


	//   ....[18]....
        /*02f0*/ 	.word	0x050000bf


	//   ....[19]....
        /*02f4*/ 	.word	0x050000bf


	//----- nvinfo : EIATTR_COOP_GROUP_INSTR_OFFSETS
	.align		4
.L_4851:
        /*02f8*/ 	.byte	0x04, 0x28
        /*02fa*/ 	.short	(.L_4853 - .L_4852)


	//   ....[0]....
.L_4852:
        /*02fc*/ 	.word	0x00002820


	//   ....[1]....
        /*0300*/ 	.word	0x00002840


	//   ....[2]....
        /*0304*/ 	.word	0x00002860


	//   ....[3]....
        /*0308*/ 	.word	0x00002880


	//   ....[4]....
        /*030c*/ 	.word	0x000028a0


	//   ....[5]....
        /*0310*/ 	.word	0x000028c0


	//   ....[6]....
        /*0314*/ 	.word	0x000028e0


	//   ....[7]....
        /*0318*/ 	.word	0x00002900


	//   ....[8]....
        /*031c*/ 	.word	0x00002920


	//   ....[9]....
        /*0320*/ 	.word	0x00002930


	//   ....[10]....
        /*0324*/ 	.word	0x00005930


	//   ....[11]....
        /*0328*/ 	.word	0x000059a0


	//   ....[12]....
        /*032c*/ 	.word	0x00005a10


	//   ....[13]....
        /*0330*/ 	.word	0x00005a80


	//   ....[14]....
        /*0334*/ 	.word	0x00005af0


	//   ....[15]....
        /*0338*/ 	.word	0x00005b60


	//   ....[16]....
        /*033c*/ 	.word	0x00005bd0


	//   ....[17]....
        /*0340*/ 	.word	0x00005c40


	//   ....[18]....
        /*0344*/ 	.word	0x00005cb0


	//   ....[19]....
        /*0348*/ 	.word	0x00005d00


	//----- nvinfo : EIATTR_EXIT_INSTR_OFFSETS
	.align		4
.L_4853:
        /*034c*/ 	.byte	0x04, 0x1c
        /*034e*/ 	.short	(.L_4855 - .L_4854)


	//   ....[0]....
.L_4854:
        /*0350*/ 	.word	0x00005830


	//   ....[1]....
        /*0354*/ 	.word	0x000058d0


	//----- nvinfo : EIATTR_MAX_THREADS
	.align		4
.L_4855:
        /*0358*/ 	.byte	0x04, 0x05
        /*035a*/ 	.short	(.L_4857 - .L_4856)
.L_4856:
        /*035c*/ 	.word	0x00000080
        /*0360*/ 	.word	0x00000001
        /*0364*/ 	.word	0x00000001


	//----- nvinfo : EIATTR_CRS_STACK_SIZE
	.align		4
.L_4857:
        /*0368*/ 	.byte	0x04, 0x1e
        /*036a*/ 	.short	(.L_4859 - .L_4858)
.L_4858:
        /*036c*/ 	.word	0x00000000


	//----- nvinfo : EIATTR_CBANK_PARAM_SIZE
	.align		4
.L_4859:
        /*0370*/ 	.byte	0x03, 0x19
        /*0372*/ 	.short	0x0128


	//----- nvinfo : EIATTR_PARAM_CBANK
	.align		4
        /*0374*/ 	.byte	0x04, 0x0a
        /*0376*/ 	.short	(.L_4861 - .L_4860)
	.align		4
.L_4860:
        /*0378*/ 	.word	index@(.nv.constant0._ZN10layer_norm13ln_bwd_kernelINS_13Kernel_traitsIfffffjLj4096ELj1ELj1ELj4ELj16ENS_18Kernel_traits_baseILj4096EfffffjLj128EEEEELb1ELb1ELb0ELb0EEEvNS_9BwdParamsE)
        /*037c*/ 	.short	0x0210
        /*037e*/ 	.short	0x0128


	//----- nvinfo : EIATTR_SW_WAR
	.align		4
.L_4861:
        /*0380*/ 	.byte	0x04, 0x36
        /*0382*/ 	.short	(.L_4863 - .L_4862)
.L_4862:
        /*0384*/ 	.word	0x00000008
.L_4863:


//--------------------- .nv.info._ZN10layer_norm13ln_bwd_kernelINS_13Kernel_traitsIfffffjLj4096ELj1ELj1ELj4ELj16ENS_18Kernel_traits_baseILj4096EfffffjLj128EEEEELb1ELb1ELb0ELb1EEEvNS_9BwdParamsE --------------------------
	.section	.nv.info._ZN10layer_norm13ln_bwd_kernelINS_13Kernel_traitsIfffffjLj4096ELj1ELj1ELj4ELj16ENS_18Kernel_traits_baseILj4096EfffffjLj128EEEEELb1ELb1ELb0ELb1EEEvNS_9BwdParamsE,"",@"SHT_CUDA_INFO"
	.sectionflags	@""
	.align	4


	//----- nvinfo : EIATTR_CUDA_API_VERSION
	.align		4
        /*0000*/ 	.byte	0x04, 0x37
        /*0002*/ 	.short	(.L_4865 - .L_4864)
.L_4864:
        /*0004*/ 	.word	0x00000082


	//----- nvinfo : EIATTR_KPARAM_INFO
	.align		4
.L_4865:
        /*0008*/ 	.byte	0x04, 0x17
        /*000a*/ 	.short	(.L_4867 - .L_4866)
.L_4866:
        /*000c*/ 	.word	0x00000000
        /*0010*/ 	.short	0x0000
        /*0012*/ 	.short	0x0000
        /*0014*/ 	.byte	0x00, 0xf0, 0xa1, 0x04


	//----- nvinfo : EIATTR_SPARSE_MMA_MASK
	.align		4
.L_4867:
        /*0018*/ 	.byte	0x03, 0x50
        /*001a*/ 	.short	0x0000


	//----- nvinfo : EIATTR_MAXREG_COUNT
	.align		4
        /*001c*/ 	.byte	0x03, 0x1b
        /*001e*/ 	.short	0x00ff


	//----- nvinfo : EIATTR_NUM_BARRIERS
	.align		4
        /*0020*/ 	.byte	0x02, 0x4c
        /*0022*/ 	.byte	0x01
	.zero		1


	//----- nvinfo : EIATTR_ANNOTATIONS
	.align		4
        /*0024*/ 	.byte	0x04, 0x55
        /*0026*/ 	.short	(.L_4869 - .L_4868)


	//   ....[0]....
.L_4868:
        /* <DEDUP_REMOVED lines=85> */


	//----- nvinfo : EIATTR_MERCURY_ISA_VERSION
	.align		4
.L_4869:
        /*0568*/ 	.byte	0x03, 0x5f
        /*056a*/ 	.short	0x0101


	//----- nvinfo : EIATTR_COOP_GROUP_MASK_REGIDS
	.align		4
        /*056c*/ 	.byte	0x04, 0x29
        /*056e*/ 	.short	(.L_4871 - .L_4870)


	//   ....[0]....
.L_4870:
        /*0570*/ 	.word	0xffffffff


	//   ....[1]....
        /*0574*/ 	.word	0xffffffff


	//   ....[2]....
        /*0578*/ 	.word	0xffffffff


	//   ....[3]....
        /*057c*/ 	.word	0xffffffff


	//   ....[4]....
        /*0580*/ 	.word	0xffffffff


	//   ....[5]....
        /*0584*/ 	.word	0xffffffff


	//   ....[6]....
        /*0588*/ 	.word	0xffffffff


	//   ....[7]....
        /*058c*/ 	.word	0xffffffff


	//   ....[8]....
        /*0590*/ 	.word	0xffffffff


	//   ....[9]....
        /*0594*/ 	.word	0xffffffff


	//   ....[10]....
        /*0598*/ 	.word	0x05000087


	//   ....[11]....
        /*059c*/ 	.word	0x05000087


	//   ....[12]....
        /*05a0*/ 	.word	0x05000087


	//   ....[13]....
        /*05a4*/ 	.word	0x05000087


	//   ....[14]....
        /*05a8*/ 	.word	0x05000087


	//   ....[15]....
        /*05ac*/ 	.word	0x05000087


	//   ....[16]....
        /*05b0*/ 	.word	0x05000087


	//   ....[17]....
        /*05b4*/ 	.word	0x05000087


	//   ....[18]....
        /*05b8*/ 	.word	0x05000087


	//   ....[19]....
        /*05bc*/ 	.word	0x05000087


	//----- nvinfo : EIATTR_COOP_GROUP_INSTR_OFFSETS
	.align		4
.L_4871:
        /*05c0*/ 	.byte	0x04, 0x28
        /*05c2*/ 	.short	(.L_4873 - .L_4872)


	//   ....[0]....
.L_4872:
        /*05c4*/ 	.word	0x000023a0


	//   ....[1]....
        /*05c8*/ 	.word	0x000023c0


	//   ....[2]....
        /*05cc*/ 	.word	0x000023e0


	//   ....[3]....
        /*05d0*/ 	.word	0x00002400


	//   ....[4]....
        /*05d4*/ 	.word	0x00002420


	//   ....[5]....
        /*05d8*/ 	.word	0x00002440


	//   ....[6]....
        /*05dc*/ 	.word	0x00002460


	//   ....[7]....
        /*05e0*/ 	.word	0x00002480


	//   ....[8]....
        /*05e4*/ 	.word	0x00002490


	//   ....[9]....
        /*05e8*/ 	.word	0x000024b0


	//   ....[10]....
        /*05ec*/ 	.word	0x00005290


	//   ....[11]....
        /*05f0*/ 	.word	0x000052e0


	//   ....[12]....
        /*05f4*/ 	.word	0x00005340


	//   ....[13]....
        /*05f8*/ 	.word	0x00005390


	//   ....[14]....
        /*05fc*/ 	.word	0x000053f0


	//   ....[15]....
        /*0600*/ 	.word	0x00005440


	//   ....[16]....
        /*0604*/ 	.word	0x000054a0


	//   ....[17]....
        /*0608*/ 	.word	0x000054f0


	//   ....[18]....
        /*060c*/ 	.word	0x00005550


	//   ....[19]....
        /*0610*/ 	.word	0x000055a0


	//----- nvinfo : EIATTR_EXIT_INSTR_OFFSETS
	.align		4
.L_4873:
        /*0614*/ 	.byte	0x04, 0x1c
        /*0616*/ 	.short	(.L_4875 - .L_4874)


	//   ....[0]....
.L_4874:
        /*0618*/ 	.word	0x00005230


	//----- nvinfo : EIATTR_MAX_THREADS
	.align		4
.L_4875:
        /*061c*/ 	.byte	0x04, 0x05
        /*061e*/ 	.short	(.L_4877 - .L_4876)
.L_4876:
        /*0620*/ 	.word	0x00000080
        /*0624*/ 	.word	0x00000001
        /*0628*/ 	.word	0x00000001


	//----- nvinfo : EIATTR_CRS_STACK_SIZE
	.align		4
.L_4877:
        /*062c*/ 	.byte	0x04, 0x1e
        /*062e*/ 	.short	(.L_4879 - .L_4878)
.L_4878:
        /*0630*/ 	.word	0x00000000


	//----- nvinfo : EIATTR_CBANK_PARAM_SIZE
	.align		4
.L_4879:
        /*0634*/ 	.byte	0x03, 0x19
        /*0636*/ 	.short	0x0128


	//----- nvinfo : EIATTR_PARAM_CBANK
	.align		4
        /*0638*/ 	.byte	0x04, 0x0a
        /*063a*/ 	.short	(.L_4881 - .L_4880)
	.align		4
.L_4880:
        /*063c*/ 	.word	index@(.nv.constant0._ZN10layer_norm13ln_bwd_kernelINS_13Kernel_traitsIfffffjLj4096ELj1ELj1ELj4ELj16ENS_18Kernel_traits_baseILj4096EfffffjLj128EEEEELb1ELb1ELb0ELb1EEEvNS_9BwdParamsE)
        /*0640*/ 	.short	0x0210
        /*0642*/ 	.short	0x0128


	//----- nvinfo : EIATTR_SW_WAR
	.align		4
.L_4881:
        /*0644*/ 	.byte	0x04, 0x36
        /*0646*/ 	.short	(.L_4883 - .L_4882)
.L_4882:
        /*0648*/ 	.word	0x00000008
.L_4883:


//--------------------- .nv.info._ZN10layer_norm22ln_bwd_finalize_kernelINS_22Kernel_traits_finalizeILj4096EfffffjLb1ELj1024ELj4ENS_18Kernel_traits_baseILj4096EfffffjLj1024EEEEELb1ELb0EEEvNS_9BwdParamsE --------------------------
	.section	.nv.info._ZN10layer_norm22ln_bwd_finalize_kernelINS_22Kernel_traits_finalizeILj4096EfffffjLb1ELj1024ELj4ENS_18Kernel_traits_baseILj4096EfffffjLj1024EEEEELb1ELb0EEEvNS_9BwdParamsE,"",@"SHT_CUDA_INFO"
	.sectionflags	@""
	.align	4


	//----- nvinfo : EIATTR_CUDA_API_VERSION
	.align		4
        /*0000*/ 	.byte	0x04, 0x37
        /*0002*/ 	.short	(.L_4885 - .L_4884)
.L_4884:
        /*0004*/ 	.word	0x00000082


	//----- nvinfo : EIATTR_KPARAM_INFO
	.align		4
.L_4885:
        /*0008*/ 	.byte	0x04, 0x17
        /*000a*/ 	.short	(.L_4887 - .L_4886)
.L_4886:
        /*000c*/ 	.word	0x00000000
        /*0010*/ 	.short	0x0000
        /*0012*/ 	.short	0x0000
        /*0014*/ 	.byte	0x00, 0xf0, 0xa1, 0x04


	//----- nvinfo : EIATTR_SPARSE_MMA_MASK
	.align		4
.L_4887:
        /*0018*/ 	.byte	0x03, 0x50
        /*001a*/ 	.short	0x0000


	//----- nvinfo : EIATTR_MAXREG_COUNT
	.align		4
        /*001c*/ 	.byte	0x03, 0x1b
        /*001e*/ 	.short	0x0040


	//----- nvinfo : EIATTR_NUM_BARRIERS
	.align		4
        /*0020*/ 	.byte	0x02, 0x4c
        /*0022*/ 	.byte	0x01
	.zero		1


	//----- nvinfo : EIATTR_MERCURY_ISA_VERSION
	.align		4
        /*0024*/ 	.byte	0x03, 0x5f
        /*0026*/ 	.short	0x0101


	//----- nvinfo : EIATTR_COOP_GROUP_MASK_REGIDS
	.align		4
        /*0028*/ 	.byte	0x04, 0x29
        /*002a*/ 	.short	(.L_4889 - .L_4888)


	//   ....[0]....
.L_4888:
        /*002c*/ 	.word	0xffffffff


	//   ....[1]....
        /*0030*/ 	.word	0xffffffff


	//   ....[2]....
        /*0034*/ 	.word	0xffffffff


	//   ....[3]....
        /*0038*/ 	.word	0xffffffff


	//   ....[4]....
        /*003c*/ 	.word	0xffffffff


	//   ....[5]....
        /*0040*/ 	.word	0xffffffff


	//   ....[6]....
        /*0044*/ 	.word	0xffffffff


	//   ....[7]....
        /*0048*/ 	.word	0xffffffff


	//   ....[8]....
        /*004c*/ 	.word	0xffffffff


	//   ....[9]....
        /*0050*/ 	.word	0xffffffff


	//   ....[10]....
        /*0054*/ 	.word	0xffffffff


	//   ....[11]....
        /*0058*/ 	.word	0xffffffff


	//   ....[12]....
        /*005c*/ 	.word	0xffffffff


	//   ....[13]....
        /*0060*/ 	.word	0xffffffff


	//   ....[14]....
        /*0064*/ 	.word	0xffffffff


	//   ....[15]....
        /*0068*/ 	.word	0x05000014


	//   ....[16]....
        /*006c*/ 	.word	0x05000014


	//   ....[17]....
        /*0070*/ 	.word	0x05000014


	//   ....[18]....
        /*0074*/ 	.word	0x05000014


	//   ....[19]....
        /*0078*/ 	.word	0x05000014


	//   ....[20]....
        /*007c*/ 	.word	0x05000014


	//   ....[21]....
        /*0080*/ 	.word	0x05000014


	//   ....[22]....
        /*0084*/ 	.word	0x05000014


	//   ....[23]....
        /*0088*/ 	.word	0x05000014


	//   ....[24]....
        /*008c*/ 	.word	0x05000014


	//   ....[25]....
        /*0090*/ 	.word	0x05000014


	//   ....[26]....
        /*0094*/ 	.word	0x05000014


	//   ....[27]....
        /*0098*/ 	.word	0x05000014


	//   ....[28]....
        /*009c*/ 	.word	0x05000014


	//   ....[29]....
        /*00a0*/ 	.word	0x05000014


	//----- nvinfo : EIATTR_COOP_GROUP_INSTR_OFFSETS
	.align		4
.L_4889:
        /*00a4*/ 	.byte	0x04, 0x28
        /*00a6*/ 	.short	(.L_4891 - .L_4890)


	//   ....[0]....
.L_4890:
        /*00a8*/ 	.word	0x00000ad0


	//   ....[1]....
        /*00ac*/ 	.word	0x00000ae0


	//   ....[2]....
        /*00b0*/ 	.word	0x00000af0


	//   ....[3]....
        /*00b4*/ 	.word	0x00000b20


	//   ....[4]....
        /*00b8*/ 	.word	0x00000b40


	//   ....[5]....
        /*00bc*/ 	.word	0x00000b50


	//   ....[6]....
        /*00c0*/ 	.word	0x00000b90


	//   ....[7]....
        /*00c4*/ 	.word	0x00000ba0


	//   ....[8]....
        /*00c8*/ 	.word	0x00000bb0


	//   ....[9]....
        /*00cc*/ 	.word	0x00000be0


	//   ....[10]....
        /*00d0*/ 	.word	0x00000c00


	//   ....[11]....
        /*00d4*/ 	.word	0x00000c10


	//   ....[12]....
        /*00d8*/ 	.word	0x00000c40


	//   ....[13]....
        /*00dc*/ 	.word	0x00000c60


	//   ....[14]....
        /*00e0*/ 	.word	0x00000c70


	//   ....[15]....
        /*00e4*/ 	.word	0x00000ef0


	//   ....[16]....
        /*00e8*/ 	.word	0x00000f60


	//   ....[17]....
        /*00ec*/ 	.word	0x00000fd0


	//   ....[18]....
        /*00f0*/ 	.word	0x00001040


	//   ....[19]....
        /*00f4*/ 	.word	0x000010b0


	//   ....[20]....
        /*00f8*/ 	.word	0x00001110


	//   ....[21]....
        /*00fc*/ 	.word	0x00001180


	//   ....[22]....
        /*0100*/ 	.word	0x000011f0


	//   ....[23]....
        /*0104*/ 	.word	0x00001260


	//   ....[24]....
        /*0108*/ 	.word	0x000012d0


	//   ....[25]....
        /*010c*/ 	.word	0x00001330


	//   ....[26]....
        /*0110*/ 	.word	0x000013a0


	//   ....[27]....
        /*0114*/ 	.word	0x00001410


	//   ....[28]....
        /*0118*/ 	.word	0x00001480


	//   ....[29]....
        /*011c*/ 	.word	0x000014f0


	//----- nvinfo : EIATTR_EXIT_INSTR_OFFSETS
	.align		4
.L_4891:
        /*0120*/ 	.byte	0x04, 0x1c
        /*0122*/ 	.short	(.L_4893 - .L_4892)


	//   ....[0]....
.L_4892:
        /*0124*/ 	.word	0x00000070


	//   ....[1]....
        /*0128*/ 	.word	0x00000e90


	//----- nvinfo : EIATTR_MAX_THREADS
	.align		4
.L_4893:
        /*012c*/ 	.byte	0x04, 0x05
        /*012e*/ 	.short	(.L_4895 - .L_4894)
.L_4894:
        /*0130*/ 	.word	0x00000400
        /*0134*/ 	.word	0x00000001
        /*0138*/ 	.word	0x00000001


	//----- nvinfo : EIATTR_CRS_STACK_SIZE
	.align		4
.L_4895:
        /*013c*/ 	.byte	0x04, 0x1e
        /*013e*/ 	.short	(.L_4897 - .L_4896)
.L_4896:
        /*0140*/ 	.word	0x00000000


	//----- nvinfo : EIATTR_CBANK_PARAM_SIZE
	.align		4
.L_4897:
        /*0144*/ 	.byte	0x03, 0x19
        /*0146*/ 	.short	0x0128


	//----- nvinfo : EIATTR_PARAM_CBANK
	.align		4
        /*0148*/ 	.byte	0x04, 0x0a
        /*014a*/ 	.short	(.L_4899 - .L_4898)
	.align		4
.L_4898:
        /*014c*/ 	.word	index@(.nv.constant0._ZN10layer_norm22ln_bwd_finalize_kernelINS_22Kernel_traits_finalizeILj4096EfffffjLb1ELj1024ELj4ENS_18Kernel_traits_baseILj4096EfffffjLj1024EEEEELb1ELb0EEEvNS_9BwdParamsE)
        /*0150*/ 	.short	0x0210
        /*0152*/ 	.short	0x0128


	//----- nvinfo : EIATTR_SW_WAR
	.align		4
.L_4899:
        /*0154*/ 	.byte	0x04, 0x36
        /*0156*/ 	.short	(.L_4901 - .L_4900)
.L_4900:
        /*0158*/ 	.word	0x00000008
.L_4901:


//--------------------- .nv.info._ZN10layer_norm13ln_bwd_kernelINS_13Kernel_traitsIfffffjLj4096ELj1ELj1ELj4ELj16ENS_18Kernel_traits_baseILj4096EfffffjLj128EEEEELb1ELb1ELb1ELb0EEEvNS_9BwdParamsE --------------------------
	.section	.nv.info._ZN10layer_norm13ln_bwd_kernelINS_13Kernel_traitsIfffffjLj4096ELj1ELj1ELj4ELj16ENS_18Kernel_traits_baseILj4096EfffffjLj128EEEEELb1ELb1ELb1ELb0EEEvNS_9BwdParamsE,"",@"SHT_CUDA_INFO"
	.sectionflags	@""
	.align	4


	//----- nvinfo : EIATTR_CUDA_API_VERSION
	.align		4
        /*0000*/ 	.byte	0x04, 0x37
        /*0002*/ 	.short	(.L_4903 - .L_4902)
.L_4902:
        /*0004*/ 	.word	0x00000082


	//----- nvinfo : EIATTR_KPARAM_INFO
	.align		4
.L_4903:
        /*0008*/ 	.byte	0x04, 0x17
        /*000a*/ 	.short	(.L_4905 - .L_4904)
.L_4904:
        /*000c*/ 	.word	0x00000000
        /*0010*/ 	.short	0x0000
        /*0012*/ 	.short	0x0000
        /*0014*/ 	.byte	0x00, 0xf0, 0xa1, 0x04


	//----- nvinfo : EIATTR_SPARSE_MMA_MASK
	.align		4
.L_4905:
        /*0018*/ 	.byte	0x03, 0x50
        /*001a*/ 	.short	0x0000


	//----- nvinfo : EIATTR_MAXREG_COUNT
	.align		4
        /*001c*/ 	.byte	0x03, 0x1b
        /*001e*/ 	.short	0x00ff


	//----- nvinfo : EIATTR_NUM_BARRIERS
	.align		4
        /*0020*/ 	.byte	0x02, 0x4c
        /*0022*/ 	.byte	0x01
	.zero		1


	//----- nvinfo : EIATTR_ANNOTATIONS
	.align		4
        /*0024*/ 	.byte	0x04, 0x55
        /*0026*/ 	.short	(.L_4907 - .L_4906)


	//   ....[0]....
.L_4906:
        /* <DEDUP_REMOVED lines=50> */


	//----- nvinfo : EIATTR_MERCURY_ISA_VERSION
	.align		4
.L_4907:
        /*0330*/ 	.byte	0x03, 0x5f
        /*0332*/ 	.short	0x0101


	//----- nvinfo : EIATTR_COOP_GROUP_MASK_REGIDS
	.align		4
        /*0334*/ 	.byte	0x04, 0x29
        /*0336*/ 	.short	(.L_4909 - .L_4908)


	//   ....[0]....
.L_4908:
        /*0338*/ 	.word	0xffffffff


	//   ....[1]....
        /*033c*/ 	.word	0xffffffff


	//   ....[2]....
        /*0340*/ 	.word	0xffffffff


	//   ....[3]....
        /*0344*/ 	.word	0xffffffff


	//   ....[4]....
        /*0348*/ 	.word	0xffffffff


	//   ....[5]....
        /*034c*/ 	.word	0xffffffff


	//   ....[6]....
        /*0350*/ 	.word	0xffffffff


	//   ....[7]....
        /*0354*/ 	.word	0xffffffff


	//   ....[8]....
        /*0358*/ 	.word	0xffffffff


	//   ....[9]....
        /*035c*/ 	.word	0xffffffff


	//   ....[10]....
        /*0360*/ 	.word	0x050000bb


	//   ....[11]....
        /*0364*/ 	.word	0x050000bb


	//   ....[12]....
        /*0368*/ 	.word	0x050000bb


	//   ....[13]....
        /*036c*/ 	.word	0x050000bb


	//   ....[14]....
        /*0370*/ 	.word	0x050000bb


	//   ....[15]....
        /*0374*/ 	.word	0x050000bb


	//   ....[16]....
        /*0378*/ 	.word	0x050000bb


	//   ....[17]....
        /*037c*/ 	.word	0x050000bb


	//   ....[18]....
        /*0380*/ 	.word	0x050000bb


	//   ....[19]....
        /*0384*/ 	.word	0x050000bb


	//----- nvinfo : EIATTR_COOP_GROUP_INSTR_OFFSETS
	.align		4
.L_4909:
        /*0388*/ 	.byte	0x04, 0x28
        /*038a*/ 	.short	(.L_4911 - .L_4910)


	//   ....[0]....
.L_4910:
        /*038c*/ 	.word	0x000030b0


	//   ....[1]....
        /*0390*/ 	.word	0x000030d0


	//   ....[2]....
        /*0394*/ 	.word	0x000030f0


	//   ....[3]....
        /*0398*/ 	.word	0x00003110


	//   ....[4]....
        /*039c*/ 	.word	0x00003130


	//   ....[5]....
        /*03a0*/ 	.word	0x00003150


	//   ....[6]....
        /*03a4*/ 	.word	0x00003170


	//   ....[7]....
        /*03a8*/ 	.word	0x00003190


	//   ....[8]....
        /*03ac*/ 	.word	0x000031b0


	//   ....[9]....
        /*03b0*/ 	.word	0x000031c0


	//   ....[10]....
        /*03b4*/ 	.word	0x00007ab0


	//   ....[11]....
        /*03b8*/ 	.word	0x00007b20


	//   ....[12]....
        /*03bc*/ 	.word	0x00007b90


	//   ....[13]....
        /*03c0*/ 	.word	0x00007c00


	//   ....[14]....
        /*03c4*/ 	.word	0x00007c70


	//   ....[15]....
        /*03c8*/ 	.word	0x00007ce0


	//   ....[16]....
        /*03cc*/ 	.word	0x00007d50


	//   ....[17]....
        /*03d0*/ 	.word	0x00007dc0


	//   ....[18]....
        /*03d4*/ 	.word	0x00007e30


	//   ....[19]....
        /*03d8*/ 	.word	0x00007e80


	//----- nvinfo : EIATTR_EXIT_INSTR_OFFSETS
	.align		4
.L_4911:
        /*03dc*/ 	.byte	0x04, 0x1c
        /*03de*/ 	.short	(.L_4913 - .L_4912)


	//   ....[0]....
.L_4912:
        /*03e0*/ 	.word	0x000079b0


	//   ....[1]....
        /*03e4*/ 	.word	0x00007a50


	//----- nvinfo : EIATTR_MAX_THREADS
	.align		4
.L_4913:
        /*03e8*/ 	.byte	0x04, 0x05
        /*03ea*/ 	.short	(.L_4915 - .L_4914)
.L_4914:
        /*03ec*/ 	.word	0x00000080
        /*03f0*/ 	.word	0x00000001
        /*03f4*/ 	.word	0x00000001


	//----- nvinfo : EIATTR_CRS_STACK_SIZE
	.align		4
.L_4915:
        /*03f8*/ 	.byte	0x04, 0x1e
        /*03fa*/ 	.short	(.L_4917 - .L_4916)
.L_4916:
        /*03fc*/ 	.word	0x00000000


	//----- nvinfo : EIATTR_CBANK_PARAM_SIZE
	.align		4
.L_4917:
        /*0400*/ 	.byte	0x03, 0x19
        /*0402*/ 	.short	0x0128


	//----- nvinfo : EIATTR_PARAM_CBANK
	.align		4
        /*0404*/ 	.byte	0x04, 0x0a
        /*0406*/ 	.short	(.L_4919 - .L_4918)
	.align		4
.L_4918:
        /*0408*/ 	.word	index@(.nv.constant0._ZN10layer_norm13ln_bwd_kernelINS_13Kernel_traitsIfffffjLj4096ELj1ELj1ELj4ELj16ENS_18Kernel_traits_baseILj4096EfffffjLj128EEEEELb1ELb1ELb1ELb0EEEvNS_9BwdParamsE)
        /*040c*/ 	.short	0x0210
        /*040e*/ 	.short	0x0128


	//----- nvinfo : EIATTR_SW_WAR
	.align		4
.L_4919:
        /*0410*/ 	.byte	0x04, 0x36
        /*0412*/ 	.short	(.L_4921 - .L_4920)
.L_4920:
        /*0414*/ 	.word	0x00000008
.L_4921:


//--------------------- .nv.info._ZN10layer_norm22ln_bwd_finalize_kernelINS_22Kernel_traits_finalizeILj4096EfffffjLb1ELj1024ELj4ENS_18Kernel_traits_baseILj4096EfffffjLj1024EEEEELb1ELb1EEEvNS_9BwdParamsE --------------------------
	.section	.nv.info._ZN10layer_norm22ln_bwd_finalize_kernelINS_22Kernel_traits_finalizeILj4096EfffffjLb1ELj1024ELj4ENS_18Kernel_traits_baseILj4096EfffffjLj1024EEEEELb1ELb1EEEvNS_9BwdParamsE,"",@"SHT_CUDA_INFO"
	.sectionflags	@""
	.align	4


	//----- nvinfo : EIATTR_CUDA_API_VERSION
	.align		4
        /*0000*/ 	.byte	0x04, 0x37
        /*0002*/ 	.short	(.L_4923 - .L_4922)
.L_4922:
        /*0004*/ 	.word	0x00000082


	//----- nvinfo : EIATTR_KPARAM_INFO
	.align		4
.L_4923:
        /*0008*/ 	.byte	0x04, 0x17
        /*000a*/ 	.short	(.L_4925 - .L_4924)
.L_4924:
        /*000c*/ 	.word	0x00000000
        /*0010*/ 	.short	0x0000
        /*0012*/ 	.short	0x0000
        /*0014*/ 	.byte	0x00, 0xf0, 0xa1, 0x04


	//----- nvinfo : EIATTR_SPARSE_MMA_MASK
	.align		4
.L_4925:
        /*0018*/ 	.byte	0x03, 0x50
        /*001a*/ 	.short	0x0000


	//----- nvinfo : EIATTR_MAXREG_COUNT
	.align		4
        /*001c*/ 	.byte	0x03, 0x1b
        /*001e*/ 	.short	0x0040


	//----- nvinfo : EIATTR_NUM_BARRIERS
	.align		4
        /*0020*/ 	.byte	0x02, 0x4c
        /*0022*/ 	.byte	0x01
	.zero		1


	//----- nvinfo : EIATTR_MERCURY_ISA_VERSION
	.align		4
        /*0024*/ 	.byte	0x03, 0x5f
        /*0026*/ 	.short	0x0101


	//----- nvinfo : EIATTR_COOP_GROUP_MASK_REGIDS
	.align		4
        /*0028*/ 	.byte	0x04, 0x29
        /*002a*/ 	.short	(.L_4927 - .L_4926)


	//   ....[0]....
.L_4926:
        /*002c*/ 	.word	0xffffffff


	//   ....[1]....
        /*0030*/ 	.word	0xffffffff


	//   ....[2]....
        /*0034*/ 	.word	0xffffffff


	//   ....[3]....
        /*0038*/ 	.word	0xffffffff


	//   ....[4]....
        /*003c*/ 	.word	0xffffffff


	//   ....[5]....
        /*0040*/ 	.word	0xffffffff


	//   ....[6]....
        /*0044*/ 	.word	0xffffffff


	//   ....[7]....
        /*0048*/ 	.word	0xffffffff


	//   ....[8]....
        /*004c*/ 	.word	0xffffffff


	//   ....[9]....
        /*0050*/ 	.word	0xffffffff


	//   ....[10]....
        /*0054*/ 	.word	0xffffffff


	//   ....[11]....
        /*0058*/ 	.word	0xffffffff


	//   ....[12]....
        /*005c*/ 	.word	0xffffffff


	//   ....[13]....
        /*0060*/ 	.word	0xffffffff


	//   ....[14]....
        /*0064*/ 	.word	0xffffffff


	//   ....[15]....
        /*0068*/ 	.word	0x05000014


	//   ....[16]....
        /*006c*/ 	.word	0x05000014


	//   ....[17]....
        /*0070*/ 	.word	0x05000014


	//   ....[18]....
        /*0074*/ 	.word	0x05000014


	//   ....[19]....
        /*0078*/ 	.word	0x05000014


	//   ....[20]....
        /*007c*/ 	.word	0x05000014


	//   ....[21]....
        /*0080*/ 	.word	0x05000014


	//   ....[22]....
        /*0084*/ 	.word	0x05000014


	//   ....[23]....
        /*0088*/ 	.word	0x05000014


	//   ....[24]....
        /*008c*/ 	.word	0x05000014


	//   ....[25]....
        /*0090*/ 	.word	0x05000014


	//   ....[26]....
        /*0094*/ 	.word	0x05000014


	//   ....[27]....
        /*0098*/ 	.word	0x05000014


	//   ....[28]....
        /*009c*/ 	.word	0x05000014


	//   ....[29]....
        /*00a0*/ 	.word	0x05000014


	//----- nvinfo : EIATTR_COOP_GROUP_INSTR_OFFSETS
	.align		4
.L_4927:
        /*00a4*/ 	.byte	0x04, 0x28
        /*00a6*/ 	.short	(.L_4929 - .L_4928)


	//   ....[0]....
.L_4928:
        /*00a8*/ 	.word	0x00000ab0


	//   ....[1]....
        /*00ac*/ 	.word	0x00000ac0


	//   ....[2]....
        /*00b0*/ 	.word	0x00000ad0


	//   ....[3]....
        /*00b4*/ 	.word	0x00000b00


	//   ....[4]....
        /*00b8*/ 	.word	0x00000b20


	//   ....[5]....
        /*00bc*/ 	.word	0x00000b30


	//   ....[6]....
        /*00c0*/ 	.word	0x00000b60


	//   ....[7]....
        /*00c4*/ 	.word	0x00000b80


	//   ....[8]....
        /*00c8*/ 	.word	0x00000b90


	//   ....[9]....
        /*00cc*/ 	.word	0x00000bc0


	//   ....[10]....
        /*00d0*/ 	.word	0x00000be0


	//   ....[11]....
        /*00d4*/ 	.word	0x00000bf0


	//   ....[12]....
        /*00d8*/ 	.word	0x00000c20


	//   ....[13]....
        /*00dc*/ 	.word	0x00000c40


	//   ....[14]....
        /*00e0*/ 	.word	0x00000c50


	//   ....[15]....
        /*00e4*/ 	.word	0x00000eb0


	//   ....[16]....
        /*00e8*/ 	.word	0x00000f20


	//   ....[17]....
        /*00ec*/ 	.word	0x00000f90


	//   ....[18]....
        /*00f0*/ 	.word	0x00001000


	//   ....[19]....
        /*00f4*/ 	.word	0x00001070


	//   ....[20]....
        /*00f8*/ 	.word	0x000010d0


	//   ....[21]....
        /*00fc*/ 	.word	0x00001140


	//   ....[22]....
        /*0100*/ 	.word	0x000011b0


	//   ....[23]....
        /*0104*/ 	.word	0x00001220


	//   ....[24]....
        /*0108*/ 	.word	0x00001290


	//   ....[25]....
        /*010c*/ 	.word	0x000012f0


	//   ....[26]....
        /*0110*/ 	.word	0x00001360


	//   ....[27]....
        /*0114*/ 	.word	0x000013d0


	//   ....[28]....
        /*0118*/ 	.word	0x00001440


	//   ....[29]....
        /*011c*/ 	.word	0x000014b0


	//----- nvinfo : EIATTR_EXIT_INSTR_OFFSETS
	.align		4
.L_4929:
        /*0120*/ 	.byte	0x04, 0x1c
        /*0122*/ 	.short	(.L_4931 - .L_4930)


	//   ....[0]....
.L_4930:
        /*0124*/ 	.word	0x00000070


	//   ....[1]....
        /*0128*/ 	.word	0x00000e50


	//----- nvinfo : EIATTR_MAX_THREADS
	.align		4
.L_4931:
        /*012c*/ 	.byte	0x04, 0x05
        /*012e*/ 	.short	(.L_4933 - .L_4932)
.L_4932:
        /*0130*/ 	.word	0x00000400
        /*0134*/ 	.word	0x00000001
        /*0138*/ 	.word	0x00000001


	//----- nvinfo : EIATTR_CRS_STACK_SIZE
	.align		4
.L_4933:
        /*013c*/ 	.byte	0x04, 0x1e
        /*013e*/ 	.short	(.L_4935 - .L_4934)
.L_4934:
        /*0140*/ 	.word	0x00000000


	//----- nvinfo : EIATTR_CBANK_PARAM_SIZE
	.align		4
.L_4935:
        /*0144*/ 	.byte	0x03, 0x19
        /*0146*/ 	.short	0x0128


	//----- nvinfo : EIATTR_PARAM_CBANK
	.align		4
        /*0148*/ 	.byte	0x04, 0x0a
        /*014a*/ 	.short	(.L_4937 - .L_4936)
	.align		4
.L_4936:
        /*014c*/ 	.word	index@(.nv.constant0._ZN10layer_norm22ln_bwd_finalize_kernelINS_22Kernel_traits_finalizeILj4096EfffffjLb1ELj1024ELj4ENS_18Kernel_traits_baseILj4096EfffffjLj1024EEEEELb1ELb1EEEvNS_9BwdParamsE)
        /*0150*/ 	.short	0x0210
        /*0152*/ 	.short	0x0128


	//----- nvinfo : EIATTR_SW_WAR
	.align		4
.L_4937:
        /*0154*/ 	.byte	0x04, 0x36
        /*0156*/ 	.short	(.L_4939 - .L_4938)
.L_4938:
        /*0158*/ 	.word	0x00000008
.L_4939:


//--------------------- .nv.info._ZN10layer_norm13ln_bwd_kernelINS_13Kernel_traitsIfffffjLj4096ELj1ELj1ELj4ELj16ENS_18Kernel_traits_baseILj4096EfffffjLj128EEEEELb1ELb1ELb1ELb1EEEvNS_9BwdParamsE --------------------------
	.section	.nv.info._ZN10layer_norm13ln_bwd_kernelINS_13Kernel_traitsIfffffjLj4096ELj1ELj1ELj4ELj16ENS_18Kernel_traits_baseILj4096EfffffjLj128EEEEELb1ELb1ELb1ELb1EEEvNS_9BwdParamsE,"",@"SHT_CUDA_INFO"
	.sectionflags	@""
	.align	4


	//----- nvinfo : EIATTR_CUDA_API_VERSION
	.align		4
        /*0000*/ 	.byte	0x04, 0x37
        /*0002*/ 	.short	(.L_4941 - .L_4940)
.L_4940:
        /*0004*/ 	.word	0x00000082


	//----- nvinfo : EIATTR_KPARAM_INFO
	.align		4
.L_4941:
        /*0008*/ 	.byte	0x04, 0x17
        /*000a*/ 	.short	(.L_4943 - .L_4942)
.L_4942:
        /*000c*/ 	.word	0x00000000
        /*0010*/ 	.short	0x0000
        /*0012*/ 	.short	0x0000
        /*0014*/ 	.byte	0x00, 0xf0, 0xa1, 0x04


	//----- nvinfo : EIATTR_SPARSE_MMA_MASK
	.align		4
.L_4943:
        /*0018*/ 	.byte	0x03, 0x50
        /*001a*/ 	.short	0x0000


	//----- nvinfo : EIATTR_MAXREG_COUNT
	.align		4
        /*001c*/ 	.byte	0x03, 0x1b
        /*001e*/ 	.short	0x00ff


	//----- nvinfo : EIATTR_NUM_BARRIERS
	.align		4
        /*0020*/ 	.byte	0x02, 0x4c
        /*0022*/ 	.byte	0x01
	.zero		1


	//----- nvinfo : EIATTR_ANNOTATIONS
	.align		4
        /*0024*/ 	.byte	0x04, 0x55
        /*0026*/ 	.short	(.L_4945 - .L_4944)


	//   ....[0]....
.L_4944:
        /* <DEDUP_REMOVED lines=66> */


	//----- nvinfo : EIATTR_MERCURY_ISA_VERSION
	.align		4
.L_4945:
        /*0430*/ 	.byte	0x03, 0x5f
        /*0432*/ 	.short	0x0101


	//----- nvinfo : EIATTR_COOP_GROUP_MASK_REGIDS
	.align		4
        /*0434*/ 	.byte	0x04, 0x29
        /*0436*/ 	.short	(.L_4947 - .L_4946)


	//   ....[0]....
.L_4946:
        /*0438*/ 	.word	0xffffffff


	//   ....[1]....
        /*043c*/ 	.word	0xffffffff


	//   ....[2]....
        /*0440*/ 	.word	0xffffffff


	//   ....[3]....
        /*0444*/ 	.word	0xffffffff


	//   ....[4]....
        /*0448*/ 	.word	0xffffffff


	//   ....[5]....
        /*044c*/ 	.word	0xffffffff


	//   ....[6]....
        /*0450*/ 	.word	0xffffffff


	//   ....[7]....
        /*0454*/ 	.word	0xffffffff


	//   ....[8]....
        /*0458*/ 	.word	0xffffffff


	//   ....[9]....
        /*045c*/ 	.word	0xffffffff


	//   ....[10]....
        /*0460*/ 	.word	0x050000b7


	//   ....[11]....
        /*0464*/ 	.word	0x050000b7


	//   ....[12]....
        /*0468*/ 	.word	0x050000b7


	//   ....[13]....
        /*046c*/ 	.word	0x050000b7


	//   ....[14]....
        /*0470*/ 	.word	0x050000b7


	//   ....[15]....
        /*0474*/ 	.word	0x050000b7


	//   ....[16]....
        /*0478*/ 	.word	0x050000b7


	//   ....[17]....
        /*047c*/ 	.word	0x050000b7


	//   ....[18]....
        /*0480*/ 	.word	0x050000b7


	//   ....[19]....
        /*0484*/ 	.word	0x050000b7


	//----- nvinfo : EIATTR_COOP_GROUP_INSTR_OFFSETS
	.align		4
.L_4947:
        /*0488*/ 	.byte	0x04, 0x28
        /*048a*/ 	.short	(.L_4949 - .L_4948)


	//   ....[0]....
.L_4948:
        /*048c*/ 	.word	0x000028e0


	//   ....[1]....
        /*0490*/ 	.word	0x00002900


	//   ....[2]....
        /*0494*/ 	.word	0x00002920


	//   ....[3]....
        /*0498*/ 	.word	0x00002940


	//   ....[4]....
        /*049c*/ 	.word	0x00002960


	//   ....[5]....
        /*04a0*/ 	.word	0x00002980


	//   ....[6]....
        /*04a4*/ 	.word	0x000029a0


	//   ....[7]....
        /*04a8*/ 	.word	0x000029c0


	//   ....[8]....
        /*04ac*/ 	.word	0x000029e0


	//   ....[9]....
        /*04b0*/ 	.word	0x000029f0


	//   ....[10]....
        /*04b4*/ 	.word	0x000067b0


	//   ....[11]....
        /*04b8*/ 	.word	0x00006820


	//   ....[12]....
        /*04bc*/ 	.word	0x00006890


	//   ....[13]....
        /*04c0*/ 	.word	0x000068f0


	//   ....[14]....
        /*04c4*/ 	.word	0x00006960


	//   ....[15]....
        /*04c8*/ 	.word	0x000069c0


	//   ....[16]....
        /*04cc*/ 	.word	0x00006a30


	//   ....[17]....
        /*04d0*/ 	.word	0x00006a90


	//   ....[18]....
        /*04d4*/ 	.word	0x00006b00


	//   ....[19]....
        /*04d8*/ 	.word	0x00006b50


	//----- nvinfo : EIATTR_EXIT_INSTR_OFFSETS
	.align		4
.L_4949:
        /*04dc*/ 	.byte	0x04, 0x1c
        /*04de*/ 	.short	(.L_4951 - .L_4950)


	//   ....[0]....
.L_4950:
        /*04e0*/ 	.word	0x00006760


	//----- nvinfo : EIATTR_MAX_THREADS
	.align		4
.L_4951:
        /*04e4*/ 	.byte	0x04, 0x05
        /*04e6*/ 	.short	(.L_4953 - .L_4952)
.L_4952:
        /*04e8*/ 	.word	0x00000080
        /*04ec*/ 	.word	0x00000001
        /*04f0*/ 	.word	0x00000001


	//----- nvinfo : EIATTR_CRS_STACK_SIZE
	.align		4
.L_4953:
        /*04f4*/ 	.byte	0x04, 0x1e
        /*04f6*/ 	.short	(.L_4955 - .L_4954)
.L_4954:
        /*04f8*/ 	.word	0x00000000


	//----- nvinfo : EIATTR_CBANK_PARAM_SIZE
	.align		4
.L_4955:
        /*04fc*/ 	.byte	0x03, 0x19
        /*04fe*/ 	.short	0x0128


	//----- nvinfo : EIATTR_PARAM_CBANK
	.align		4
        /*0500*/ 	.byte	0x04, 0x0a
        /*0502*/ 	.short	(.L_4957 - .L_4956)
	.align		4
.L_4956:
        /*0504*/ 	.word	index@(.nv.constant0._ZN10layer_norm13ln_bwd_kernelINS_13Kernel_traitsIfffffjLj4096ELj1ELj1ELj4ELj16ENS_18Kernel_traits_baseILj4096EfffffjLj128EEEEELb1ELb1ELb1ELb1EEEvNS_9BwdParamsE)
        /*0508*/ 	.short	0x0210
        /*050a*/ 	.short	0x0128


	//----- nvinfo : EIATTR_SW_WAR
	.align		4
.L_4957:
        /*050c*/ 	.byte	0x04, 0x36
        /*050e*/ 	.short	(.L_4959 - .L_4958)
.L_4958:
        /*0510*/ 	.word	0x00000008
.L_4959:


//--------------------- .nv.callgraph             --------------------------
	.section	.nv.callgraph,"",@"SHT_CUDA_CALLGRAPH"
	.align	4
	.sectionentsize	8
	.align		4
        /*0000*/ 	.word	0x00000000
	.align		4
        /*0004*/ 	.word	0xffffffff
	.align		4
        /*0008*/ 	.word	0x00000000
	.align		4
        /*000c*/ 	.word	0xfffffffe
	.align		4
        /*0010*/ 	.word	0x00000000
	.align		4
        /*0014*/ 	.word	0xfffffffd
	.align		4
        /*0018*/ 	.word	0x00000000
	.align		4
        /*001c*/ 	.word	0xfffffffc


//--------------------- .text._ZN10layer_norm13ln_bwd_kernelINS_13Kernel_traitsI13__nv_bfloat16S2_S2_S2_fjLj4096ELj1ELj1ELj4ELj16ENS_18Kernel_traits_baseILj4096ES2_S2_S2_S2_fjLj128EEEEELb0ELb0ELb0ELb0EEEvNS_9BwdParamsE --------------------------
	.section	.text._ZN10layer_norm13ln_bwd_kernelINS_13Kernel_traitsI13__nv_bfloat16S2_S2_S2_fjLj4096ELj1ELj1ELj4ELj16ENS_18Kernel_traits_baseILj4096ES2_S2_S2_S2_fjLj128EEEEELb0ELb0ELb0ELb0EEEvNS_9BwdParamsE,"ax",@progbits
	.align	128
        .global         _ZN10layer_norm13ln_bwd_kernelINS_13Kernel_traitsI13__nv_bfloat16S2_S2_S2_fjLj4096ELj1ELj1ELj4ELj16ENS_18Kernel_traits_baseILj4096ES2_S2_S2_S2_fjLj128EEEEELb0ELb0ELb0ELb0EEEvNS_9BwdParamsE
        .type           _ZN10layer_norm13ln_bwd_kernelINS_13Kernel_traitsI13__nv_bfloat16S2_S2_S2_fjLj4096ELj1ELj1ELj4ELj16ENS_18Kernel_traits_baseILj4096ES2_S2_S2_S2_fjLj128EEEEELb0ELb0ELb0ELb0EEEvNS_9BwdParamsE,@function
        .size           _ZN10layer_norm13ln_bwd_kernelINS_13Kernel_traitsI13__nv_bfloat16S2_S2_S2_fjLj4096ELj1ELj1ELj4ELj16ENS_18Kernel_traits_baseILj4096ES2_S2_S2_S2_fjLj128EEEEELb0ELb0ELb0ELb0EEEvNS_9BwdParamsE,(.L_x_13860 - _ZN10layer_norm13ln_bwd_kernelINS_13Kernel_traitsI13__nv_bfloat16S2_S2_S2_fjLj4096ELj1ELj1ELj4ELj16ENS_18Kernel_traits_baseILj4096ES2_S2_S2_S2_fjLj128EEEEELb0ELb0ELb0ELb0EEEvNS_9BwdParamsE)
        .other          _ZN10layer_norm13ln_bwd_kernelINS_13Kernel_traitsI13__nv_bfloat16S2_S2_S2_fjLj4096ELj1ELj1ELj4ELj16ENS_18Kernel_traits_baseILj4096ES2_S2_S2_S2_fjLj128EEEEELb0ELb0ELb0ELb0EEEvNS_9BwdParamsE,@"STO_CUDA_ENTRY STV_DEFAULT"
_ZN10layer_norm13ln_bwd_kernelINS_13Kernel_traitsI13__nv_bfloat16S2_S2_S2_fjLj4096ELj1ELj1ELj4ELj16ENS_18Kernel_traits_baseILj4096ES2_S2_S2_S2_fjLj128EEEEELb0ELb0ELb0ELb0EEEvNS_9BwdParamsE:
.text._ZN10layer_norm13ln_bwd_kernelINS_13Kernel_traitsI13__nv_bfloat16S2_S2_S2_fjLj4096ELj1ELj1ELj4ELj16ENS_18Kernel_traits_baseILj4096ES2_S2_S2_S2_fjLj128EEEEELb0ELb0ELb0ELb0EEEvNS_9BwdParamsE:
[----:B------:R-:W-:Y:S01]  /*0000*/  LDC R1, c[0x0][0x28] ;  /* 0x00000a00ff017b82 */ /* 0x000fe20000000800 */
[----:B------:R-:W0:Y:S01]  /*0010*/  S2R R35, SR_TID.X ;  /* 0x0000000000237919 */ /* 0x000e220000002100 */
[----:B------:R-:W-:-:S06]  /*0020*/  ULDC UR4, c[0x0][0x218] ;  /* 0x0000860000047ab9 */ /* 0x000fcc0000000800 */
[----:B------:R-:W1:Y:S01]  /*0030*/  S2UR UR6, SR_CTAID.X ;  /* 0x00000000000679c3 */ /* 0x000e620000002500 */
[----:B------:R-:W-:Y:S01]  /*0040*/  MOV R37, UR4 ;  /* 0x0000000400257c02 */ /* 0x000fe20008000f00 */
[----:B------:R-:W-:Y:S01]  /*0050*/  ULDC.64 UR4, c[0x0][0x208] ;  /* 0x0000820000047ab9 */ /* 0x000fe20000000a00 */
[----:B------:R-:W-:Y:S01]  /*0060*/  ULDC UR7, c[0x0][0x214] ;  /* 0x0000850000077ab9 */ /* 0x000fe20000000800 */
[----:B------:R-:W-:Y:S01]  /*0070*/  ULDC UR18, c[0x0][0x218] ;  /* 0x0000860000127ab9 */ /* 0x000fe20000000800 */
[----:B------:R-:W-:Y:S01]  /*0080*/  SHF.R.S32.HI R0, RZ, 0x1f, R37 ;  /* 0x0000001fff007819 */ /* 0x000fe20000011425 */
[----:B------:R-:W-:Y:S01]  /*0090*/  ULDC.U8 UR8, c[0x0][0x2a0] ;  /* 0x0000a80000087ab9 */ /* 0x000fe20000000000 */
[----:B------:R-:W-:Y:S01]  /*00a0*/  ULDC UR9, c[0x0][0x290] ;  /* 0x0000a40000097ab9 */ /* 0x000fe20000000800 */
[----:B------:R-:W-:Y:S01]  /*00b0*/  ULDC.64 UR10, c[0x0][0x2c8] ;  /* 0x0000b200000a7ab9 */ /* 0x000fe20000000a00 */
[----:B------:R-:W-:Y:S01]  /*00c0*/  LEA.HI R0, R0, R37, RZ, 0x3 ;  /* 0x0000002500007211 */ /* 0x000fe200078f18ff */
[----:B------:R-:W-:Y:S01]  /*00d0*/  ULDC.64 UR12, c[0x0][0x238] ;  /* 0x00008e00000c7ab9 */ /* 0x000fe20000000a00 */
[----:B------:R-:W-:Y:S01]  /*00e0*/  ULDC.64 UR14, c[0x0][0x308] ;  /* 0x0000c200000e7ab9 */ /* 0x000fe20000000a00 */
[----:B------:R-:W-:Y:S01]  /*00f0*/  ULDC.64 UR16, c[0x0][0x210] ;  /* 0x0000840000107ab9 */ /* 0x000fe20000000a00 */
[----:B0-----:R-:W-:-:S04]  /*0100*/  LOP3.LUT R36, R35, 0x7f, RZ, 0xc0, !PT ;  /* 0x0000007f23247812 */ /* 0x001fc800078ec0ff */
[----:B------:R-:W-:Y:S02]  /*0110*/  LOP3.LUT R3, R36, 0x7f, RZ, 0x3c, !PT ;  /* 0x0000007f24037812 */ /* 0x000fe400078e3cff */
[----:B------:R-:W-:Y:S02]  /*0120*/  MOV R13, R36 ;  /* 0x00000024000d7202 */ /* 0x000fe40000000f00 */
[----:B------:R-:W-:-:S04]  /*0130*/  LEA.HI.SX32 R0, R0, R3, 0x1d ;  /* 0x0000000300007211 */ /* 0x000fc800078feaff */
[C---:B------:R-:W-:Y:S02]  /*0140*/  LOP3.LUT P5, RZ, R0.reuse, 0xffffff80, RZ, 0xc0, !PT ;  /* 0xffffff8000ff7812 */ /* 0x040fe400078ac0ff */
[C---:B------:R-:W-:Y:S02]  /*0150*/  ISETP.GE.U32.AND P4, PT, R0.reuse, 0x100, PT ;  /* 0x000001000000780c */ /* 0x040fe40003f86070 */
[C---:B------:R-:W-:Y:S02]  /*0160*/  ISETP.GE.U32.AND P3, PT, R0.reuse, 0x180, PT ;  /* 0x000001800000780c */ /* 0x040fe40003f66070 */
[----:B------:R-:W-:-:S07]  /*0170*/  ISETP.GE.U32.AND P2, PT, R0, 0x200, PT ;  /* 0x000002000000780c */ /* 0x000fce0003f46070 */
[----:B------:R-:W0:Y:S08]  /*0180*/  @P5 LDC.64 R2, c[0x0][0x260] ;  /* 0x00009800ff025b82 */ /* 0x000e300000000a00 */
[----:B------:R-:W2:Y:S08]  /*0190*/  @P4 LDC.64 R4, c[0x0][0x260] ;  /* 0x00009800ff044b82 */ /* 0x000eb00000000a00 */
[----:B------:R-:W3:Y:S08]  /*01a0*/  @P3 LDC.64 R8, c[0x0][0x260] ;  /* 0x00009800ff083b82 */ /* 0x000ef00000000a00 */
[----:B------:R-:W4:Y:S01]  /*01b0*/  @P2 LDC.64 R10, c[0x0][0x260] ;  /* 0x00009800ff0a2b82 */ /* 0x000f220000000a00 */
[C---:B0-----:R-:W-:Y:S01]  /*01c0*/  @P5 IMAD.WIDE.U32 R2, R13.reuse, 0x10, R2 ;  /* 0x000000100d025825 */ /* 0x041fe200078e0002 */
[----:B------:R-:W-:-:S04]  /*01d0*/  @P5 LOP3.LUT R13, R13, 0x80, RZ, 0xfc, !PT ;  /* 0x000000800d0d5812 */ /* 0x000fc800078efcff */
[----:B------:R0:W5:Y:S01]  /*01e0*/  @P5 LDG.E.128 R28, desc[UR4][R2.64] ;  /* 0x00000004021c5981 */ /* 0x000162000c1e1d00 */
[C---:B--2---:R-:W-:Y:S01]  /*01f0*/  @P4 IMAD.WIDE.U32 R6, R13.reuse, 0x10, R4 ;  /* 0x000000100d064825 */ /* 0x044fe200078e0004 */
[----:B------:R-:W-:-:S04]  /*0200*/  @P4 IADD3 R13, R13, 0x80, RZ ;  /* 0x000000800d0d4810 */ /* 0x000fc80007ffe0ff */
[----:B------:R0:W5:Y:S01]  /*0210*/  @P4 LDG.E.128 R24, desc[UR4][R6.64] ;  /* 0x0000000406184981 */ /* 0x000162000c1e1d00 */
[C---:B---3--:R-:W-:Y:S01]  /*0220*/  @P3 IMAD.WIDE.U32 R8, R13.reuse, 0x10, R8 ;  /* 0x000000100d083825 */ /* 0x048fe200078e0008 */
[----:B------:R-:W-:-:S04]  /*0230*/  @P3 IADD3 R13, R13, 0x80, RZ ;  /* 0x000000800d0d3810 */ /* 0x000fc80007ffe0ff */
[----:B------:R0:W5:Y:S01]  /*0240*/  @P3 LDG.E.128 R20, desc[UR4][R8.64] ;  /* 0x0000000408143981 */ /* 0x000162000c1e1d00 */
[----:B----4-:R-:W-:-:S05]  /*0250*/  @P2 IMAD.WIDE.U32 R4, R13, 0x10, R10 ;  /* 0x000000100d042825 */ /* 0x010fca00078e000a */
[----:B------:R0:W5:Y:S01]  /*0260*/  @P2 LDG.E.128 R16, desc[UR4][R4.64] ;  /* 0x0000000404102981 */ /* 0x000162000c1e1d00 */
[----:B-1----:R-:W-:-:S04]  /*0270*/  LEA.HI R38, R35, UR6, RZ, 0x19 ;  /* 0x0000000623267c11 */ /* 0x002fc8000f8fc8ff */
[----:B------:R-:W-:Y:S02]  /*0280*/  ISETP.GE.AND P0, PT, R38, UR7, PT ;  /* 0x0000000726007c0c */ /* 0x000fe4000bf06270 */
[----:B------:R-:W-:Y:S02]  /*0290*/  CS2R R44, SRZ ;  /* 0x00000000002c7805 */ /* 0x000fe4000001ff00 */
[----:B------:R-:W-:Y:S02]  /*02a0*/  CS2R R46, SRZ ;  /* 0x00000000002e7805 */ /* 0x000fe4000001ff00 */
[----:B------:R-:W-:Y:S02]  /*02b0*/  CS2R R48, SRZ ;  /* 0x0000000000307805 */ /* 0x000fe4000001ff00 */
[----:B------:R-:W-:Y:S02]  /*02c0*/  CS2R R50, SRZ ;  /* 0x0000000000327805 */ /* 0x000fe4000001ff00 */
[----:B------:R-:W-:-:S02]  /*02d0*/  CS2R R52, SRZ ;  /* 0x0000000000347805 */ /* 0x000fc4000001ff00 */
[----:B------:R-:W-:Y:S02]  /*02e0*/  CS2R R54, SRZ ;  /* 0x0000000000367805 */ /* 0x000fe4000001ff00 */
        /* <DEDUP_REMOVED lines=25> */
[----:B------:R-:W-:Y:S01]  /*0480*/  CS2R R102, SRZ ;  /* 0x0000000000667805 */ /* 0x000fe2000001ff00 */
[----:B0-----:R-:W-:Y:S06]  /*0490*/  @P0 BRA `(.L_x_0) ;  /* 0x0000003400800947 */ /* 0x001fec0003800000 */
[----:B------:R-:W-:Y:S01]  /*04a0*/  ULDC.64 UR6, c[0x0][0x270] ;  /* 0x00009c0000067ab9 */ /* 0x000fe20000000a00 */
[----:B-----5:R-:W-:Y:S01]  /*04b0*/  @P5 PRMT R0, R28, 0x7632, R0 ;  /* 0x000076321c005816 */ /* 0x020fe20000000000 */
[----:B------:R-:W-:Y:S01]  /*04c0*/  HFMA2.MMA R195, -RZ, RZ, 0, 5.9604644775390625e-08 ;  /* 0x00000001ffc37435 */ /* 0x000fe200000001ff */
[C---:B------:R-:W-:Y:S02]  /*04d0*/  @P5 PRMT R2, R29.reuse, 0x7632, R2 ;  /* 0x000076321d025816 */ /* 0x040fe40000000002 */
[----:B------:R-:W-:Y:S02]  /*04e0*/  SHF.L.U32 R33, R29, 0x10, RZ ;  /* 0x000000101d217819 */ /* 0x000fe400000006ff */
[C---:B------:R-:W-:Y:S02]  /*04f0*/  @P5 PRMT R15, R30.reuse, 0x7632, R15 ;  /* 0x000076321e0f5816 */ /* 0x040fe4000000000f */
[----:B------:R-:W-:Y:S02]  /*0500*/  SHF.L.U32 R32, R30, 0x10, RZ ;  /* 0x000000101e207819 */ /* 0x000fe400000006ff */
[----:B------:R-:W-:-:S02]  /*0510*/  SHF.L.U32 R34, R28, 0x10, RZ ;  /* 0x000000101c227819 */ /* 0x000fc400000006ff */
[----:B------:R-:W-:Y:S02]  /*0520*/  @P5 PRMT R14, R31, 0x7632, R14 ;  /* 0x000076321f0e5816 */ /* 0x000fe4000000000e */
[C---:B------:R-:W-:Y:S02]  /*0530*/  @P4 PRMT R13, R24.reuse, 0x7632, R13 ;  /* 0x00007632180d4816 */ /* 0x040fe4000000000d */
[----:B------:R-:W-:Y:S02]  /*0540*/  SHF.L.U32 R30, R24, 0x10, RZ ;  /* 0x00000010181e7819 */ /* 0x000fe400000006ff */
[C---:B------:R-:W-:Y:S02]  /*0550*/  @P4 PRMT R12, R25.reuse, 0x7632, R12 ;  /* 0x00007632190c4816 */ /* 0x040fe4000000000c */
[----:B------:R-:W-:Y:S02]  /*0560*/  SHF.L.U32 R29, R25, 0x10, RZ ;  /* 0x00000010191d7819 */ /* 0x000fe400000006ff */
[----:B------:R-:W-:-:S02]  /*0570*/  @P4 PRMT R11, R26, 0x7632, R11 ;  /* 0x000076321a0b4816 */ /* 0x000fc4000000000b */
[----:B------:R-:W-:Y:S02]  /*0580*/  @P4 PRMT R10, R27, 0x7632, R10 ;  /* 0x000076321b0a4816 */ /* 0x000fe4000000000a */
[----:B------:R-:W-:Y:S02]  /*0590*/  @P3 PRMT R9, R20, 0x7632, R9 ;  /* 0x0000763214093816 */ /* 0x000fe40000000009 */
[----:B------:R-:W-:Y:S02]  /*05a0*/  @P3 PRMT R8, R21, 0x7632, R8 ;  /* 0x0000763215083816 */ /* 0x000fe40000000008 */
[----:B------:R-:W-:Y:S02]  /*05b0*/  @P3 PRMT R7, R22, 0x7632, R7 ;  /* 0x0000763216073816 */ /* 0x000fe40000000007 */
[----:B------:R-:W-:Y:S02]  /*05c0*/  @P3 PRMT R6, R23, 0x7632, R6 ;  /* 0x0000763217063816 */ /* 0x000fe40000000006 */
[----:B------:R-:W-:-:S02]  /*05d0*/  @P2 PRMT R5, R16, 0x7632, R5 ;  /* 0x0000763210052816 */ /* 0x000fc40000000005 */
[----:B------:R-:W-:Y:S02]  /*05e0*/  @P2 PRMT R4, R17, 0x7632, R4 ;  /* 0x0000763211042816 */ /* 0x000fe40000000004 */
[----:B------:R-:W-:Y:S02]  /*05f0*/  @P2 PRMT R3, R18, 0x7632, R3 ;  /* 0x0000763212032816 */ /* 0x000fe40000000003 */
[----:B------:R-:W-:Y:S02]  /*0600*/  ISETP.NE.U32.AND P1, PT, RZ, UR6, PT ;  /* 0x00000006ff007c0c */ /* 0x000fe4000bf25070 */
[----:B------:R-:W-:Y:S02]  /*0610*/  @P2 PRMT R36, R19, 0x7632, R36 ;  /* 0x0000763213242816 */ /* 0x000fe40000000024 */
[----:B------:R-:W-:Y:S02]  /*0620*/  SHF.L.U32 R28, R26, 0x10, RZ ;  /* 0x000000101a1c7819 */ /* 0x000fe400000006ff */
[----:B------:R-:W-:-:S02]  /*0630*/  SHF.L.U32 R25, R21, 0x10, RZ ;  /* 0x0000001015197819 */ /* 0x000fc400000006ff */
[----:B------:R-:W-:Y:S02]  /*0640*/  SHF.L.U32 R24, R22, 0x10, RZ ;  /* 0x0000001016187819 */ /* 0x000fe400000006ff */
[----:B------:R-:W-:Y:S02]  /*0650*/  SHF.L.U32 R26, R20, 0x10, RZ ;  /* 0x00000010141a7819 */ /* 0x000fe400000006ff */
[----:B------:R-:W-:Y:S02]  /*0660*/  SHF.L.U32 R22, R16, 0x10, RZ ;  /* 0x0000001010167819 */ /* 0x000fe400000006ff */
[----:B------:R-:W-:Y:S02]  /*0670*/  SHF.L.U32 R21, R17, 0x10, RZ ;  /* 0x0000001011157819 */ /* 0x000fe400000006ff */
[----:B------:R-:W-:Y:S02]  /*0680*/  SHF.L.U32 R20, R18, 0x10, RZ ;  /* 0x0000001012147819 */ /* 0x000fe400000006ff */
[----:B------:R-:W-:-:S02]  /*0690*/  SHF.L.U32 R17, R0, 0x10, RZ ;  /* 0x0000001000117819 */ /* 0x000fc400000006ff */
[----:B------:R-:W-:Y:S02]  /*06a0*/  SHF.L.U32 R16, R2, 0x10, RZ ;  /* 0x0000001002107819 */ /* 0x000fe400000006ff */
[----:B------:R-:W-:Y:S02]  /*06b0*/  SHF.L.U32 R31, R31, 0x10, RZ ;  /* 0x000000101f1f7819 */ /* 0x000fe400000006ff */
[----:B------:R-:W-:Y:S02]  /*06c0*/  SHF.L.U32 R27, R27, 0x10, RZ ;  /* 0x000000101b1b7819 */ /* 0x000fe400000006ff */
[----:B------:R-:W-:Y:S02]  /*06d0*/  SHF.L.U32 R23, R23, 0x10, RZ ;  /* 0x0000001017177819 */ /* 0x000fe400000006ff */
[----:B------:R-:W-:Y:S02]  /*06e0*/  SHF.L.U32 R19, R19, 0x10, RZ ;  /* 0x0000001013137819 */ /* 0x000fe400000006ff */
[----:B------:R-:W-:-:S02]  /*06f0*/  ISETP.NE.AND.EX P1, PT, RZ, UR7, PT, P1 ;  /* 0x00000007ff007c0c */ /* 0x000fc4000bf25310 */
[----:B------:R-:W-:Y:S02]  /*0700*/  MOV R18, R38 ;  /* 0x0000002600127202 */ /* 0x000fe40000000f00 */
[----:B------:R-:W-:Y:S02]  /*0710*/  MOV R45, RZ ;  /* 0x000000ff002d7202 */ /* 0x000fe40000000f00 */
        /* <DEDUP_REMOVED lines=13> */
[----:B------:R-:W-:-:S07]  /*07f0*/  SHF.L.U32 R0, R36, 0x10, RZ ;  /* 0x0000001024007819 */ /* 0x000fce00000006ff */
.L_x_18:
[----:B0-----:R-:W0:Y:S01]  /*0800*/  @P1 LDC.64 R36, c[0x0][0x270] ;  /* 0x00009c00ff241b82 */ /* 0x001e220000000a00 */
[----:B-123--:R-:W-:-:S07]  /*0810*/  SHF.R.S32.HI R125, RZ, 0x1f, R18 ;  /* 0x0000001fff7d7819 */ /* 0x00efce0000011412 */
[----:B------:R-:W1:Y:S01]  /*0820*/  LDC.64 R126, c[0x0][0x250] ;  /* 0x00009400ff7e7b82 */ /* 0x000e620000000a00 */
[----:B0-----:R-:W-:-:S04]  /*0830*/  @P1 LEA R124, P0, R18, R36, 0x1 ;  /* 0x00000024127c1211 */ /* 0x001fc800078008ff */
[----:B------:R-:W-:-:S03]  /*0840*/  @P1 LEA.HI.X R125, R18, R37, R125, 0x1, P0 ;  /* 0x00000025127d1211 */ /* 0x000fc600000f0c7d */
[----:B------:R-:W0:Y:S01]  /*0850*/  LDC.64 R36, c[0x0][0x258] ;  /* 0x00009600ff247b82 */ /* 0x000e220000000a00 */
[C---:B-1----:R-:W-:Y:S01]  /*0860*/  IMAD.WIDE R126, R18.reuse, 0x4, R126 ;  /* 0x00000004127e7825 */ /* 0x042fe200078e027e */
[----:B------:R1:W5:Y:S05]  /*0870*/  @P1 LDG.E.U16 R197, desc[UR4][R124.64] ;  /* 0x000000047cc51981 */ /* 0x00036a000c1e1500 */
[----:B------:R-:W2:Y:S01]  /*0880*/  LDG.E R126, desc[UR4][R126.64] ;  /* 0x000000047e7e7981 */ /* 0x000ea2000c1e1900 */
[----:B0-----:R-:W-:-:S05]  /*0890*/  IMAD.WIDE R128, R18, 0x4, R36 ;  /* 0x0000000412807825 */ /* 0x001fca00078e0224 */
[----:B------:R1:W5:Y:S01]  /*08a0*/  LDG.E R146, desc[UR4][R128.64] ;  /* 0x0000000480927981 */ /* 0x000362000c1e1900 */
[----:B------:R-:W-:-:S05]  /*08b0*/  MOV R37, UR18 ;  /* 0x0000001200257c02 */ /* 0x000fca0008000f00 */
[----:B------:R-:W-:-:S05]  /*08c0*/  IMAD R36, R18, R37, RZ ;  /* 0x0000002512247224 */ /* 0x000fca00078e02ff */
[----:B------:R-:W-:-:S04]  /*08d0*/  SHF.R.S32.HI R131, RZ, 0x1f, R36 ;  /* 0x0000001fff837819 */ /* 0x000fc80000011424 */
[----:B------:R-:W-:Y:S02]  /*08e0*/  LEA.HI R131, R131, R36, RZ, 0x3 ;  /* 0x0000002483837211 */ /* 0x000fe400078f18ff */
[----:B------:R-:W-:Y:S01]  /*08f0*/  LOP3.LUT R36, R35, 0x7f, RZ, 0xc0, !PT ;  /* 0x0000007f23247812 */ /* 0x000fe200078ec0ff */
[----:B------:R-:W-:Y:S01]  /*0900*/  BSSY B0, `(.L_x_1) ;  /* 0x0000063000007945 */ /* 0x000fe20003800000 */
[----:B------:R-:W-:Y:S02]  /*0910*/  ISETP.NE.AND P6, PT, RZ, UR8, PT ;  /* 0x00000008ff007c0c */ /* 0x000fe4000bfc5270 */
[----:B------:R-:W-:Y:S02]  /*0920*/  LEA.HI.SX32 R145, R131, R36, 0x1d ;  /* 0x0000002483917211 */ /* 0x000fe400078feaff */
[----:B------:R-:W-:Y:S02]  /*0930*/  CS2R R200, SRZ ;  /* 0x0000000000c87805 */ /* 0x000fe4000001ff00 */
[----:B------:R-:W-:-:S02]  /*0940*/  MOV R203, R145 ;  /* 0x0000009100cb7202 */ /* 0x000fc40000000f00 */
[----:B--2---:R-:W-:Y:S01]  /*0950*/  FSEL R199, R126, RZ, !P6 ;  /* 0x000000ff7ec77208 */ /* 0x004fe20007000000 */
[----:B-1----:R-:W-:Y:S06]  /*0960*/  @!P5 BRA `(.L_x_2) ;  /* 0x000000040070d947 */ /* 0x002fec0003800000 */
[----:B------:R-:W0:Y:S01]  /*0970*/  LDC.64 R128, c[0x0][0x2b8] ;  /* 0x0000ae00ff807b82 */ /* 0x000e220000000a00 */
[----:B------:R-:W-:-:S04]  /*0980*/  LEA R124, P0, R145, UR12, 0x4 ;  /* 0x0000000c917c7c11 */ /* 0x000fc8000f8020ff */
[----:B------:R-:W-:Y:S02]  /*0990*/  LEA.HI.X R125, R145, UR13, RZ, 0x4, P0 ;  /* 0x0000000d917d7c11 */ /* 0x000fe400080f24ff */
[----:B------:R-:W-:-:S04]  /*09a0*/  ISETP.NE.U32.AND P0, PT, RZ, UR10, PT ;  /* 0x0000000aff007c0c */ /* 0x000fc8000bf05070 */
[----:B------:R-:W2:Y:S01]  /*09b0*/  LDG.E.128 R124, desc[UR4][R124.64] ;  /* 0x000000047c7c7981 */ /* 0x000ea2000c1e1d00 */
[----:B------:R-:W-:Y:S01]  /*09c0*/  ISETP.NE.AND.EX P0, PT, RZ, UR11, PT, P0 ;  /* 0x0000000bff007c0c */ /* 0x000fe2000bf05300 */
[----:B0-----:R-:W-:-:S12]  /*09d0*/  IMAD.WIDE.U32 R128, R145, 0x10, R128 ;  /* 0x0000001091807825 */ /* 0x001fd800078e0080 */
[----:B------:R-:W-:-:S04]  /*09e0*/  @P0 LEA R38, P6, R145, UR10, 0x4 ;  /* 0x0000000a91260c11 */ /* 0x000fc8000f8c20ff */
[C---:B------:R-:W-:Y:S01]  /*09f0*/  @P0 LEA.HI.X R39, R145.reuse, UR11, RZ, 0x4, P6 ;  /* 0x0000000b91270c11 */ /* 0x040fe2000b0f24ff */
[----:B------:R-:W3:Y:S04]  /*0a00*/  LDG.E.128 R128, desc[UR4][R128.64] ;  /* 0x0000000480807981 */ /* 0x000ee8000c1e1d00 */
[----:B------:R0:W5:Y:S01]  /*0a10*/  @P0 LDG.E.128 R104, desc[UR4][R38.64] ;  /* 0x0000000426680981 */ /* 0x000162000c1e1d00 */
[----:B------:R-:W-:Y:S02]  /*0a20*/  IADD3 R203, R145, 0x80, RZ ;  /* 0x0000008091cb7810 */ /* 0x000fe40007ffe0ff */
[----:B--2---:R-:W-:Y:S02]  /*0a30*/  SHF.L.U32 R132, R124, 0x10, RZ ;  /* 0x000000107c847819 */ /* 0x004fe400000006ff */
[----:B------:R-:W-:-:S03]  /*0a40*/  SHF.L.U32 R138, R126, 0x10, RZ ;  /* 0x000000107e8a7819 */ /* 0x000fc600000006ff */
[----:B------:R-:W-:Y:S01]  /*0a50*/  FADD.FTZ R3, -R199, R132 ;  /* 0x00000084c7037221 */ /* 0x000fe20000010100 */
[C---:B------:R-:W-:Y:S02]  /*0a60*/  PRMT R137, R125.reuse, 0x7632, R137 ;  /* 0x000076327d897816 */ /* 0x040fe40000000089 */
[----:B------:R-:W-:Y:S01]  /*0a70*/  SHF.L.U32 R136, R125, 0x10, RZ ;  /* 0x000000107d887819 */ /* 0x000fe200000006ff */
[----:B-----5:R-:W-:Y:S01]  /*0a80*/  FMUL.FTZ R3, R146, R3 ;  /* 0x0000000392037220 */ /* 0x020fe20000410000 */
[----:B------:R-:W-:Y:S01]  /*0a90*/  PRMT R134, R124, 0x7632, R134 ;  /* 0x000076327c867816 */ /* 0x000fe20000000086 */
[----:B------:R-:W-:Y:S01]  /*0aa0*/  FADD.FTZ R133, -R199, R138 ;  /* 0x0000008ac7857221 */ /* 0x000fe20000010100 */
[----:B------:R-:W-:Y:S02]  /*0ab0*/  SHF.L.U32 R142, R127, 0x10, RZ ;  /* 0x000000107f8e7819 */ /* 0x000fe400000006ff */
[----:B------:R-:W-:Y:S02]  /*0ac0*/  PRMT R140, R126, 0x7632, R140 ;  /* 0x000076327e8c7816 */ /* 0x000fe4000000008c */
[----:B---3--:R-:W-:-:S02]  /*0ad0*/  SHF.L.U32 R125, R128, 0x10, RZ ;  /* 0x00000010807d7819 */ /* 0x008fc400000006ff */
[----:B------:R-:W-:Y:S01]  /*0ae0*/  PRMT R124, R128, 0x7632, R124 ;  /* 0x00007632807c7816 */ /* 0x000fe2000000007c */
[----:B------:R-:W-:Y:S01]  /*0af0*/  FMUL.FTZ R133, R146, R133 ;  /* 0x0000008592857220 */ /* 0x000fe20000410000 */
[----:B------:R-:W-:Y:S01]  /*0b00*/  SHF.L.U32 R135, R130, 0x10, RZ ;  /* 0x0000001082877819 */ /* 0x000fe200000006ff */
[----:B------:R-:W-:Y:S01]  /*0b10*/  FADD.FTZ R72, R72, R125 ;  /* 0x0000007d48487221 */ /* 0x000fe20000010000 */
[----:B------:R-:W-:Y:S01]  /*0b20*/  SHF.L.U32 R126, R124, 0x10, RZ ;  /* 0x000000107c7e7819 */ /* 0x000fe200000006ff */
[-C--:B------:R-:W-:Y:S01]  /*0b30*/  FFMA.FTZ R44, R3, R125.reuse, R44 ;  /* 0x0000007d032c7223 */ /* 0x080fe2000001002c */
[----:B0-----:R-:W-:Y:S01]  /*0b40*/  FMUL.FTZ R38, R34, R125 ;  /* 0x0000007d22267220 */ /* 0x001fe20000410000 */
[----:B------:R-:W-:Y:S01]  /*0b50*/  FADD.FTZ R125, -R199, R142 ;  /* 0x0000008ec77d7221 */ /* 0x000fe20000010100 */
[----:B------:R-:W-:Y:S01]  /*0b60*/  SHF.L.U32 R124, R134, 0x10, RZ ;  /* 0x00000010867c7819 */ /* 0x000fe200000006ff */
[----:B------:R-:W-:Y:S01]  /*0b70*/  FADD.FTZ R76, R76, R135 ;  /* 0x000000874c4c7221 */ /* 0x000fe20000010000 */
[-C--:B------:R-:W-:Y:S01]  /*0b80*/  FFMA.FTZ R48, R133, R135.reuse, R48 ;  /* 0x0000008785307223 */ /* 0x080fe20000010030 */
[----:B------:R-:W-:Y:S01]  /*0b90*/  FMUL.FTZ R134, R32, R135 ;  /* 0x0000008720867220 */ /* 0x000fe20000410000 */
[----:B------:R-:W-:Y:S01]  /*0ba0*/  FMUL.FTZ R135, R146, R125 ;  /* 0x0000007d92877220 */ /* 0x000fe20000410000 */
[----:B------:R-:W-:Y:S01]  /*0bb0*/  PRMT R141, R127, 0x7632, R141 ;  /* 0x000076327f8d7816 */ /* 0x000fe2000000008d */
[----:B------:R-:W-:Y:S01]  /*0bc0*/  FADD.FTZ R125, -R199, R124 ;  /* 0x0000007cc77d7221 */ /* 0x000fe20000010100 */
[----:B------:R-:W-:-:S02]  /*0bd0*/  PRMT R127, R129, 0x7632, R127 ;  /* 0x00007632817f7816 */ /* 0x000fc4000000007f */
[----:B------:R-:W-:Y:S02]  /*0be0*/  SHF.L.U32 R124, R137, 0x10, RZ ;  /* 0x00000010897c7819 */ /* 0x000fe400000006ff */
[----:B------:R-:W-:Y:S02]  /*0bf0*/  PRMT R128, R130, 0x7632, R128 ;  /* 0x0000763282807816 */ /* 0x000fe40000000080 */
[----:B------:R-:W-:Y:S01]  /*0c00*/  SHF.L.U32 R139, R127, 0x10, RZ ;  /* 0x000000107f8b7819 */ /* 0x000fe200000006ff */
[----:B------:R-:W-:Y:S01]  /*0c10*/  FADD.FTZ R127, -R199, R124 ;  /* 0x0000007cc77f7221 */ /* 0x000fe20000010100 */
[----:B------:R-:W-:Y:S01]  /*0c20*/  SHF.L.U32 R129, R129, 0x10, RZ ;  /* 0x0000001081817819 */ /* 0x000fe200000006ff */
[----:B------:R-:W-:Y:S01]  /*0c30*/  FMUL.FTZ R138, R146, R125 ;  /* 0x0000007d928a7220 */ /* 0x000fe20000410000 */
[----:B------:R-:W-:Y:S01]  /*0c40*/  FMUL.FTZ R137, R17, R126 ;  /* 0x0000007e11897220 */ /* 0x000fe20000410000 */
[----:B------:R-:W-:Y:S01]  /*0c50*/  FADD.FTZ R124, RZ, R38 ;  /* 0x00000026ff7c7221 */ /* 0x000fe20000010000 */
[----:B------:R-:W-:Y:S01]  /*0c60*/  FADD.FTZ R39, -R199, R136 ;  /* 0x00000088c7277221 */ /* 0x000fe20000010100 */
[----:B------:R-:W-:Y:S01]  /*0c70*/  SHF.L.U32 R130, R128, 0x10, RZ ;  /* 0x0000001080827819 */ /* 0x000fe200000006ff */
[----:B------:R-:W-:Y:S01]  /*0c80*/  FFMA.FTZ R125, R3, R38, RZ ;  /* 0x00000026037d7223 */ /* 0x000fe200000100ff */
[----:B------:R-:W-:Y:S01]  /*0c90*/  SHF.L.U32 R128, R140, 0x10, RZ ;  /* 0x000000108c807819 */ /* 0x000fe200000006ff */
[----:B------:R-:W-:Y:S01]  /*0ca0*/  FMUL.FTZ R140, R146, R127 ;  /* 0x0000007f928c7220 */ /* 0x000fe20000410000 */
[----:B------:R-:W-:Y:S01]  /*0cb0*/  FADD.FTZ R127, R124, R137 ;  /* 0x000000897c7f7221 */ /* 0x000fe20000010000 */
[----:B------:R-:W-:Y:S01]  /*0cc0*/  FMUL.FTZ R39, R146, R39 ;  /* 0x0000002792277220 */ /* 0x000fe20000410000 */
[----:B------:R-:W-:Y:S01]  /*0cd0*/  FMUL.FTZ R132, R33, R129 ;  /* 0x0000008121847220 */ /* 0x000fe20000410000 */
[C---:B------:R-:W-:Y:S01]  /*0ce0*/  FFMA.FTZ R124, R138.reuse, R137, R125 ;  /* 0x000000898a7c7223 */ /* 0x040fe2000001007d */
[----:B------:R-:W-:Y:S01]  /*0cf0*/  FADD.FTZ R73, R73, R126 ;  /* 0x0000007e49497221 */ /* 0x000fe20000010000 */
[----:B------:R-:W-:Y:S01]  /*0d00*/  FFMA.FTZ R45, R138, R126, R45 ;  /* 0x0000007e8a2d7223 */ /* 0x000fe2000001002d */
[----:B------:R-:W-:Y:S01]  /*0d10*/  FADD.FTZ R75, R75, R139 ;  /* 0x0000008b4b4b7221 */ /* 0x000fe20000010000 */
[-C--:B------:R-:W-:Y:S01]  /*0d20*/  FFMA.FTZ R47, R140, R139.reuse, R47 ;  /* 0x0000008b8c2f7223 */ /* 0x080fe2000001002f */
[----:B------:R-:W-:Y:S01]  /*0d30*/  FMUL.FTZ R139, R16, R139 ;  /* 0x0000008b108b7220 */ /* 0x000fe20000410000 */
[----:B------:R-:W-:Y:S01]  /*0d40*/  FADD.FTZ R126, R127, R132 ;  /* 0x000000847f7e7221 */ /* 0x000fe20000010000 */
[C---:B------:R-:W-:Y:S01]  /*0d50*/  FFMA.FTZ R125, R39.reuse, R132, R124 ;  /* 0x00000084277d7223 */ /* 0x040fe2000001007c */
[----:B------:R-:W-:Y:S01]  /*0d60*/  FADD.FTZ R74, R74, R129 ;  /* 0x000000814a4a7221 */ /* 0x000fe20000010000 */
[----:B------:R-:W-:Y:S01]  /*0d70*/  FFMA.FTZ R46, R39, R129, R46 ;  /* 0x00000081272e7223 */ /* 0x000fe2000001002e */
[----:B------:R-:W-:Y:S01]  /*0d80*/  FADD.FTZ R129, -R199, R128 ;  /* 0x00000080c7817221 */ /* 0x000fe20000010100 */
[----:B------:R-:W-:Y:S01]  /*0d90*/  FADD.FTZ R127, R126, R139 ;  /* 0x0000008b7e7f7221 */ /* 0x000fe20000010000 */
[----:B------:R-:W-:Y:S01]  /*0da0*/  FFMA.FTZ R124, R140, R139, R125 ;  /* 0x0000008b8c7c7223 */ /* 0x000fe2000001007d */
[C---:B------:R-:W-:Y:S01]  /*0db0*/  PRMT R143, R131.reuse, 0x7632, R143 ;  /* 0x00007632838f7816 */ /* 0x040fe2000000008f */
[----:B------:R-:W-:Y:S01]  /*0dc0*/  FMUL.FTZ R142, R146, R129 ;  /* 0x00000081928e7220 */ /* 0x000fe20000410000 */
[----:B------:R-:W-:Y:S01]  /*0dd0*/  SHF.L.U32 R131, R131, 0x10, RZ ;  /* 0x0000001083837819 */ /* 0x000fe200000006ff */
[----:B------:R-:W-:Y:S01]  /*0de0*/  FADD.FTZ R126, R127, R134 ;  /* 0x000000867f7e7221 */ /* 0x000fe20000010000 */
[----:B------:R-:W-:Y:S01]  /*0df0*/  SHF.L.U32 R144, R141, 0x10, RZ ;  /* 0x000000108d907819 */ /* 0x000fe200000006ff */
[----:B------:R-:W-:Y:S01]  /*0e00*/  FMUL.FTZ R141, R15, R130 ;  /* 0x000000820f8d7220 */ /* 0x000fe20000410000 */
[----:B------:R-:W-:Y:S01]  /*0e10*/  FFMA.FTZ R125, R133, R134, R124 ;  /* 0x00000086857d7223 */ /* 0x000fe2000001007c */
[----:B------:R-:W-:Y:S01]  /*0e20*/  SHF.L.U32 R178, R143, 0x10, RZ ;  /* 0x000000108fb27819 */ /* 0x000fe200000006ff */
[----:B------:R-:W-:Y:S01]  /*0e30*/  FMUL.FTZ R136, R31, R131 ;  /* 0x000000831f887220 */ /* 0x000fe20000410000 */
[----:B------:R-:W-:Y:S01]  /*0e40*/  FADD.FTZ R129, -R199, R144 ;  /* 0x00000090c7817221 */ /* 0x000fe20000010100 */
[----:B------:R-:W-:Y:S01]  /*0e50*/  FADD.FTZ R127, R126, R141 ;  /* 0x0000008d7e7f7221 */ /* 0x000fe20000010000 */
[----:B------:R-:W-:Y:S01]  /*0e60*/  FFMA.FTZ R124, R142, R141, R125 ;  /* 0x0000008d8e7c7223 */ /* 0x000fe2000001007d */
[----:B------:R-:W-:Y:S01]  /*0e70*/  FMUL.FTZ R143, R14, R178 ;  /* 0x000000b20e8f7220 */ /* 0x000fe20000410000 */
[----:B------:R-:W-:Y:S01]  /*0e80*/  FMUL.FTZ R144, R146, R129 ;  /* 0x0000008192907220 */ /* 0x000fe20000410000 */
[----:B------:R-:W-:Y:S01]  /*0e90*/  FADD.FTZ R126, R127, R136 ;  /* 0x000000887f7e7221 */ /* 0x000fe20000010000 */
[C---:B------:R-:W-:Y:S01]  /*0ea0*/  FFMA.FTZ R124, R135.reuse, R136, R124 ;  /* 0x00000088877c7223 */ /* 0x040fe2000001007c */
[----:B------:R-:W-:Y:S01]  /*0eb0*/  FADD.FTZ R78, R78, R131 ;  /* 0x000000834e4e7221 */ /* 0x000fe20000010000 */
[----:B------:R-:W-:Y:S01]  /*0ec0*/  FFMA.FTZ R50, R135, R131, R50 ;  /* 0x0000008387327223 */ /* 0x000fe20000010032 */
[----:B------:R-:W-:Y:S01]  /*0ed0*/  FADD.FTZ R77, R77, R130 ;  /* 0x000000824d4d7221 */ /* 0x000fe20000010000 */
[----:B------:R-:W-:Y:S01]  /*0ee0*/  FFMA.FTZ R49, R142, R130, R49 ;  /* 0x000000828e317223 */ /* 0x000fe20000010031 */
[----:B------:R-:W-:Y:S01]  /*0ef0*/  FADD.FTZ R79, R79, R178 ;  /* 0x000000b24f4f7221 */ /* 0x000fe20000010000 */
[----:B------:R-:W-:Y:S01]  /*0f00*/  FFMA.FTZ R51, R144, R178, R51 ;  /* 0x000000b290337223 */ /* 0x000fe20000010033 */
[----:B------:R-:W-:Y:S01]  /*0f10*/  FADD.FTZ R201, R126, R143 ;  /* 0x0000008f7ec97221 */ /* 0x000fe20000010000 */
[----:B------:R-:W-:-:S07]  /*0f20*/  FFMA.FTZ R200, R144, R143, R124 ;  /* 0x0000008f90c87223 */ /* 0x000fce000001007c */
.L_x_2:
[----:B------:R-:W-:Y:S05]  /*0f30*/  BSYNC B0 ;  /* 0x0000000000007941 */ /* 0x000fea0003800000 */
.L_x_1:
[----:B------:R-:W-:Y:S04]  /*0f40*/  BSSY B0, `(.L_x_3) ;  /* 0x000005e000007945 */ /* 0x000fe80003800000 */
[----:B------:R-:W-:Y:S05]  /*0f50*/  @!P4 BRA `(.L_x_4) ;  /* 0x000000040070c947 */ /* 0x000fea0003800000 */
        /* <DEDUP_REMOVED lines=14> */
[----:B0-----:R-:W-:Y:S01]  /*1040*/  FADD.FTZ R149, -R199, R150 ;  /* 0x00000096c7957221 */ /* 0x001fe20000010100 */
        /* <DEDUP_REMOVED lines=10> */
[----:B------:R-:W-:Y:S01]  /*10f0*/  PRMT R128, R130, 0x7632, R128 ;  /* 0x0000763282807816 */ /* 0x000fe20000000080 */
[----:B------:R-:W-:Y:S01]  /*1100*/  FADD.FTZ R80, R80, R125 ;  /* 0x0000007d50507221 */ /* 0x000fe20000010000 */
[----:B------:R-:W-:Y:S01]  /*1110*/  SHF.L.U32 R155, R130, 0x10, RZ ;  /* 0x00000010829b7819 */ /* 0x000fe200000006ff */
[-C--:B------:R-:W-:Y:S01]  /*1120*/  FFMA.FTZ R52, R149, R125.reuse, R52 ;  /* 0x0000007d95347223 */ /* 0x080fe20000010034 */
[----:B------:R-:W-:Y:S01]  /*1130*/  SHF.L.U32 R126, R124, 0x10, RZ ;  /* 0x000000107c7e7819 */ /* 0x000fe200000006ff */
[----:B------:R-:W-:Y:S01]  /*1140*/  FMUL.FTZ R148, R30, R125 ;  /* 0x0000007d1e947220 */ /* 0x000fe20000410000 */
[C---:B------:R-:W-:Y:S01]  /*1150*/  FADD.FTZ R125, -R199.reuse, R164 ;  /* 0x000000a4c77d7221 */ /* 0x040fe20000010100 */
[----:B------:R-:W-:Y:S01]  /*1160*/  SHF.L.U32 R124, R154, 0x10, RZ ;  /* 0x000000109a7c7819 */ /* 0x000fe200000006ff */
[----:B------:R-:W-:Y:S01]  /*1170*/  FADD.FTZ R151, -R199, R152 ;  /* 0x00000098c7977221 */ /* 0x000fe20000010100 */
[----:B------:R-:W-:Y:S01]  /*1180*/  PRMT R160, R127, 0x7632, R160 ;  /* 0x000076327fa07816 */ /* 0x000fe200000000a0 */
[----:B------:R-:W-:Y:S01]  /*1190*/  FADD.FTZ R84, R84, R155 ;  /* 0x0000009b54547221 */ /* 0x000fe20000010000 */
[----:B------:R-:W-:Y:S01]  /*11a0*/  SHF.L.U32 R162, R128, 0x10, RZ ;  /* 0x0000001080a27819 */ /* 0x000fe200000006ff */
[-C--:B------:R-:W-:Y:S01]  /*11b0*/  FFMA.FTZ R56, R153, R155.reuse, R56 ;  /* 0x0000009b99387223 */ /* 0x080fe20000010038 */
[----:B------:R-:W-:Y:S01]  /*11c0*/  PRMT R127, R129, 0x7632, R127 ;  /* 0x00007632817f7816 */ /* 0x000fe2000000007f */
[----:B------:R-:W-:Y:S01]  /*11d0*/  FMUL.FTZ R152, R28, R155 ;  /* 0x0000009b1c987220 */ /* 0x000fe20000410000 */
[----:B------:R-:W-:Y:S01]  /*11e0*/  PRMT R130, R131, 0x7632, R130 ;  /* 0x0000763283827816 */ /* 0x000fe20000000082 */
[----:B------:R-:W-:Y:S01]  /*11f0*/  FMUL.FTZ R155, R146, R125 ;  /* 0x0000007d929b7220 */ /* 0x000fe20000410000 */
[----:B------:R-:W-:Y:S01]  /*1200*/  SHF.L.U32 R128, R156, 0x10, RZ ;  /* 0x000000109c807819 */ /* 0x000fe200000006ff */
[----:B------:R-:W-:Y:S01]  /*1210*/  FADD.FTZ R125, -R199, R124 ;  /* 0x0000007cc77d7221 */ /* 0x000fe20000010100 */
[----:B------:R-:W-:-:S02]  /*1220*/  SHF.L.U32 R159, R127, 0x10, RZ ;  /* 0x000000107f9f7819 */ /* 0x000fc400000006ff */
[----:B------:R-:W-:Y:S01]  /*1230*/  SHF.L.U32 R178, R130, 0x10, RZ ;  /* 0x0000001082b27819 */ /* 0x000fe200000006ff */
[----:B------:R-:W-:Y:S01]  /*1240*/  FADD.FTZ R127, -R199, R128 ;  /* 0x00000080c77f7221 */ /* 0x000fe20000010100 */
[----:B------:R-:W-:Y:S01]  /*1250*/  SHF.L.U32 R130, R157, 0x10, RZ ;  /* 0x000000109d827819 */ /* 0x000fe200000006ff */
[C---:B------:R-:W-:Y:S01]  /*1260*/  FMUL.FTZ R156, R146.reuse, R125 ;  /* 0x0000007d929c7220 */ /* 0x040fe20000410000 */
[----:B------:R-:W-:Y:S01]  /*1270*/  SHF.L.U32 R129, R129, 0x10, RZ ;  /* 0x0000001081817819 */ /* 0x000fe200000006ff */
[----:B------:R-:W-:Y:S01]  /*1280*/  FADD.FTZ R124, R201, R148 ;  /* 0x00000094c97c7221 */ /* 0x000fe20000010000 */
[----:B------:R-:W-:Y:S01]  /*1290*/  FMUL.FTZ R157, R13, R126 ;  /* 0x0000007e0d9d7220 */ /* 0x000fe20000410000 */
[----:B------:R-:W-:Y:S01]  /*12a0*/  FFMA.FTZ R125, R149, R148, R200 ;  /* 0x00000094957d7223 */ /* 0x000fe200000100c8 */
[C---:B------:R-:W-:Y:S01]  /*12b0*/  FMUL.FTZ R158, R146.reuse, R127 ;  /* 0x0000007f929e7220 */ /* 0x040fe20000410000 */
[----:B------:R-:W-:Y:S01]  /*12c0*/  FMUL.FTZ R151, R146, R151 ;  /* 0x0000009792977220 */ /* 0x000fe20000410000 */
[----:B------:R-:W-:Y:S01]  /*12d0*/  FADD.FTZ R127, R124, R157 ;  /* 0x0000009d7c7f7221 */ /* 0x000fe20000010000 */
        /* <DEDUP_REMOVED lines=14> */
[----:B------:R-:W-:Y:S01]  /*13c0*/  SHF.L.U32 R131, R131, 0x10, RZ ;  /* 0x0000001083837819 */ /* 0x000fe200000006ff */
[----:B------:R-:W-:Y:S01]  /*13d0*/  FMUL.FTZ R161, R11, R162 ;  /* 0x000000a20ba17220 */ /* 0x000fe20000410000 */
[----:B------:R-:W-:Y:S01]  /*13e0*/  SHF.L.U32 R164, R160, 0x10, RZ ;  /* 0x00000010a0a47819 */ /* 0x000fe200000006ff */
[----:B------:R-:W-:Y:S01]  /*13f0*/  FMUL.FTZ R160, R146, R129 ;  /* 0x0000008192a07220 */ /* 0x000fe20000410000 */
[----:B------:R-:W-:Y:S01]  /*1400*/  FADD.FTZ R126, R127, R152 ;  /* 0x000000987f7e7221 */ /* 0x000fe20000010000 */
[----:B------:R-:W-:Y:S01]  /*1410*/  FFMA.FTZ R125, R153, R152, R124 ;  /* 0x00000098997d7223 */ /* 0x000fe2000001007c */
[----:B------:R-:W-:Y:S01]  /*1420*/  FMUL.FTZ R154, R27, R131 ;  /* 0x000000831b9a7220 */ /* 0x000fe20000410000 */
[----:B------:R-:W-:Y:S01]  /*1430*/  FADD.FTZ R129, -R199, R164 ;  /* 0x000000a4c7817221 */ /* 0x000fe20000010100 */
[----:B------:R-:W-:Y:S01]  /*1440*/  FADD.FTZ R127, R126, R161 ;  /* 0x000000a17e7f7221 */ /* 0x000fe20000010000 */
[C---:B------:R-:W-:Y:S01]  /*1450*/  FFMA.FTZ R124, R160.reuse, R161, R125 ;  /* 0x000000a1a07c7223 */ /* 0x040fe2000001007d */
        /* <DEDUP_REMOVED lines=9> */
[C---:B------:R-:W-:Y:S01]  /*14f0*/  FFMA.FTZ R59, R164.reuse, R178, R59 ;  /* 0x000000b2a43b7223 */ /* 0x040fe2000001003b */
[----:B------:R-:W-:Y:S01]  /*1500*/  FADD.FTZ R201, R127, R162 ;  /* 0x000000a27fc97221 */ /* 0x000fe20000010000 */
[----:B------:R-:W-:-:S07]  /*1510*/  FFMA.FTZ R200, R164, R162, R125 ;  /* 0x000000a2a4c87223 */ /* 0x000fce000001007d */
.L_x_4:
[----:B------:R-:W-:Y:S05]  /*1520*/  BSYNC B0 ;  /* 0x0000000000007941 */ /* 0x000fea0003800000 */
.L_x_3:
        /* <DEDUP_REMOVED lines=21> */
[----:B0-----:R-:W-:Y:S01]  /*1680*/  FADD.FTZ R167, -R199, R172 ;  /* 0x000000acc7a77221 */ /* 0x001fe20000010100 */
        /* <DEDUP_REMOVED lines=11> */
[----:B------:R-:W-:Y:S01]  /*1740*/  FADD.FTZ R125, -R199, R176 ;  /* 0x000000b0c77d7221 */ /* 0x000fe20000010100 */
        /* <DEDUP_REMOVED lines=8> */
[----:B------:R-:W-:Y:S01]  /*17d0*/  SHF.L.U32 R128, R173, 0x10, RZ ;  /* 0x00000010ad807819 */ /* 0x000fe200000006ff */
[----:B------:R-:W-:Y:S01]  /*17e0*/  FMUL.FTZ R169, R146, R125 ;  /* 0x0000007d92a97220 */ /* 0x000fe20000410000 */
[----:B------:R-:W-:Y:S01]  /*17f0*/  FADD.FTZ R125, -R199, R124 ;  /* 0x0000007cc77d7221 */ /* 0x000fe20000010100 */
[----:B------:R-:W-:Y:S01]  /*1800*/  SHF.L.U32 R130, R127, 0x10, RZ ;  /* 0x000000107f827819 */ /* 0x000fe200000006ff */
[----:B------:R-:W-:Y:S01]  /*1810*/  FADD.FTZ R124, R201, R166 ;  /* 0x000000a6c97c7221 */ /* 0x000fe20000010000 */
[----:B------:R-:W-:Y:S01]  /*1820*/  SHF.L.U32 R178, R174, 0x10, RZ ;  /* 0x00000010aeb27819 */ /* 0x000fe200000006ff */
[----:B------:R-:W-:Y:S01]  /*1830*/  FADD.FTZ R127, -R199, R128 ;  /* 0x00000080c77f7221 */ /* 0x000fe20000010100 */
[----:B------:R-:W-:Y:S01]  /*1840*/  SHF.L.U32 R129, R129, 0x10, RZ ;  /* 0x0000001081817819 */ /* 0x000fe200000006ff */
[C---:B------:R-:W-:Y:S01]  /*1850*/  FMUL.FTZ R174, R146.reuse, R125 ;  /* 0x0000007d92ae7220 */ /* 0x040fe20000410000 */
        /* <DEDUP_REMOVED lines=43> */
.L_x_6:
[----:B------:R-:W-:Y:S05]  /*1b10*/  BSYNC B0 ;  /* 0x0000000000007941 */ /* 0x000fea0003800000 */
.L_x_5:
        /* <DEDUP_REMOVED lines=10> */
[----:B------:R-:W-:Y:S01]  /*1bc0*/  @P0 LEA.HI.X R179, R203, UR11, RZ, 0x4, P6 ;  /* 0x0000000bcbb30c11 */ /* 0x000fe2000b0f24ff */
[----:B------:R-:W3:Y:S04]  /*1bd0*/  LDG.E.128 R128, desc[UR4][R128.64] ;  /* 0x0000000480807981 */ /* 0x000ee8000c1e1d00 */
[----:B------:R0:W5:Y:S01]  /*1be0*/  @P0 LDG.E.128 R120, desc[UR4][R178.64] ;  /* 0x00000004b2780981 */ /* 0x000162000c1e1d00 */
[C---:B--2---:R-:W-:Y:S02]  /*1bf0*/  PRMT R147, R124.reuse, 0x7632, R147 ;  /* 0x000076327c937816 */ /* 0x044fe40000000093 */
[----:B------:R-:W-:Y:S02]  /*1c00*/  SHF.L.U32 R184, R124, 0x10, RZ ;  /* 0x000000107cb87819 */ /* 0x000fe400000006ff */
[----:B------:R-:W-:-:S02]  /*1c10*/  PRMT R181, R125, 0x7632, R181 ;  /* 0x000076327db57816 */ /* 0x000fc400000000b5 */
[----:B------:R-:W-:Y:S02]  /*1c20*/  SHF.L.U32 R186, R125, 0x10, RZ ;  /* 0x000000107dba7819 */ /* 0x000fe400000006ff */
[C---:B------:R-:W-:Y:S02]  /*1c30*/  PRMT R185, R126.reuse, 0x7632, R185 ;  /* 0x000076327eb97816 */ /* 0x040fe400000000b9 */
[----:B------:R-:W-:Y:S02]  /*1c40*/  SHF.L.U32 R124, R147, 0x10, RZ ;  /* 0x00000010937c7819 */ /* 0x000fe400000006ff */
[----:B------:R-:W-:Y:S02]  /*1c50*/  SHF.L.U32 R188, R126, 0x10, RZ ;  /* 0x000000107ebc7819 */ /* 0x000fe400000006ff */
[----:B------:R-:W-:Y:S01]  /*1c60*/  PRMT R187, R127, 0x7632, R187 ;  /* 0x000076327fbb7816 */ /* 0x000fe200000000bb */
[----:B------:R-:W-:Y:S01]  /*1c70*/  FADD.FTZ R125, -R199, R184 ;  /* 0x000000b8c77d7221 */ /* 0x000fe20000010100 */
[----:B------:R-:W-:Y:S01]  /*1c80*/  SHF.L.U32 R190, R127, 0x10, RZ ;  /* 0x000000107fbe7819 */ /* 0x000fe200000006ff */
[----:B------:R-:W-:Y:S01]  /*1c90*/  FADD.FTZ R183, -R199, R186 ;  /* 0x000000bac7b77221 */ /* 0x000fe20000010100 */
[----:B------:R-:W-:Y:S01]  /*1ca0*/  SHF.L.U32 R126, R181, 0x10, RZ ;  /* 0x00000010b57e7819 */ /* 0x000fe200000006ff */
[----:B0-----:R-:W-:Y:S01]  /*1cb0*/  FADD.FTZ R179, -R199, R124 ;  /* 0x0000007cc7b37221 */ /* 0x001fe20000010100 */
[----:B------:R-:W-:Y:S01]  /*1cc0*/  SHF.L.U32 R178, R185, 0x10, RZ ;  /* 0x00000010b9b27819 */ /* 0x000fe200000006ff */
[----:B------:R-:W-:Y:S01]  /*1cd0*/  FADD.FTZ R189, -R199, R188 ;  /* 0x000000bcc7bd7221 */ /* 0x000fe20000010100 */
[----:B------:R-:W-:-:S02]  /*1ce0*/  SHF.L.U32 R184, R187, 0x10, RZ ;  /* 0x00000010bbb87819 */ /* 0x000fc400000006ff */
[C---:B---3--:R-:W-:Y:S02]  /*1cf0*/  PRMT R124, R128.reuse, 0x7632, R124 ;  /* 0x00007632807c7816 */ /* 0x048fe4000000007c */
[----:B------:R-:W-:Y:S01]  /*1d00*/  SHF.L.U32 R127, R128, 0x10, RZ ;  /* 0x00000010807f7819 */ /* 0x000fe200000006ff */
[C---:B------:R-:W-:Y:S01]  /*1d10*/  FADD.FTZ R193, -R199.reuse, R190 ;  /* 0x000000bec7c17221 */ /* 0x040fe20000010100 */
[C---:B------:R-:W-:Y:S01]  /*1d20*/  FADD.FTZ R187, -R199.reuse, R126 ;  /* 0x0000007ec7bb7221 */ /* 0x040fe20000010100 */
[C---:B------:R-:W-:Y:S01]  /*1d30*/  FADD.FTZ R191, -R199.reuse, R178 ;  /* 0x000000b2c7bf7221 */ /* 0x040fe20000010100 */
[----:B------:R-:W-:Y:S01]  /*1d40*/  SHF.L.U32 R185, R130, 0x10, RZ ;  /* 0x0000001082b97819 */ /* 0x000fe200000006ff */
[----:B-----5:R-:W-:Y:S01]  /*1d50*/  FMUL.FTZ R181, R146, R183 ;  /* 0x000000b792b57220 */ /* 0x020fe20000410000 */
[----:B------:R-:W-:Y:S01]  /*1d60*/  FADD.FTZ R199, -R199, R184 ;  /* 0x000000b8c7c77221 */ /* 0x000fe20000010100 */
[----:B------:R-:W-:Y:S01]  /*1d70*/  SHF.L.U32 R126, R124, 0x10, RZ ;  /* 0x000000107c7e7819 */ /* 0x000fe200000006ff */
[----:B------:R-:W-:Y:S01]  /*1d80*/  FMUL.FTZ R183, R146, R189 ;  /* 0x000000bd92b77220 */ /* 0x000fe20000410000 */
[----:B------:R-:W-:Y:S01]  /*1d90*/  FMUL.FTZ R184, R22, R127 ;  /* 0x0000007f16b87220 */ /* 0x000fe20000410000 */
[----:B------:R-:W-:Y:S01]  /*1da0*/  FMUL.FTZ R147, R146, R125 ;  /* 0x0000007d92937220 */ /* 0x000fe20000410000 */
[----:B------:R-:W-:Y:S01]  /*1db0*/  PRMT R128, R129, 0x7632, R128 ;  /* 0x0000763281807816 */ /* 0x000fe20000000080 */
[----:B------:R-:W-:Y:S01]  /*1dc0*/  FADD.FTZ R100, R100, R185 ;  /* 0x000000b964647221 */ /* 0x000fe20000010000 */
[-C--:B------:R-:W-:Y:S01]  /*1dd0*/  FFMA.FTZ R68, R183, R185.reuse, R68 ;  /* 0x000000b9b7447223 */ /* 0x080fe20000010044 */
[----:B------:R-:W-:Y:S01]  /*1de0*/  FMUL.FTZ R188, R20, R185 ;  /* 0x000000b914bc7220 */ /* 0x000fe20000410000 */
[----:B------:R-:W-:Y:S01]  /*1df0*/  SHF.L.U32 R129, R129, 0x10, RZ ;  /* 0x0000001081817819 */ /* 0x000fe200000006ff */
[----:B------:R-:W-:Y:S01]  /*1e00*/  FADD.FTZ R124, R201, R184 ;  /* 0x000000b8c97c7221 */ /* 0x000fe20000010000 */
[----:B------:R-:W-:Y:S01]  /*1e10*/  FMUL.FTZ R185, R5, R126 ;  /* 0x0000007e05b97220 */ /* 0x000fe20000410000 */
[----:B------:R-:W-:Y:S01]  /*1e20*/  FMUL.FTZ R190, R146, R179 ;  /* 0x000000b392be7220 */ /* 0x000fe20000410000 */
[C---:B------:R-:W-:Y:S01]  /*1e30*/  FFMA.FTZ R125, R147.reuse, R184, R200 ;  /* 0x000000b8937d7223 */ /* 0x040fe200000100c8 */
[----:B------:R-:W-:Y:S01]  /*1e40*/  FADD.FTZ R96, R96, R127 ;  /* 0x0000007f60607221 */ /* 0x000fe20000010000 */
[----:B------:R-:W-:Y:S01]  /*1e50*/  FFMA.FTZ R64, R147, R127, R64 ;  /* 0x0000007f93407223 */ /* 0x000fe20000010040 */
[----:B------:R-:W-:Y:S01]  /*1e60*/  SHF.L.U32 R128, R128, 0x10, RZ ;  /* 0x0000001080807819 */ /* 0x000fe200000006ff */
[----:B------:R-:W-:Y:S01]  /*1e70*/  FADD.FTZ R127, R124, R185 ;  /* 0x000000b97c7f7221 */ /* 0x000fe20000010000 */
[----:B------:R-:W-:Y:S01]  /*1e80*/  FMUL.FTZ R186, R21, R129 ;  /* 0x0000008115ba7220 */ /* 0x000fe20000410000 */
[----:B------:R-:W-:Y:S01]  /*1e90*/  FFMA.FTZ R124, R190, R185, R125 ;  /* 0x000000b9be7c7223 */ /* 0x000fe2000001007d */
[----:B------:R-:W-:Y:S01]  /*1ea0*/  PRMT R178, R130, 0x7632, R178 ;  /* 0x0000763282b27816 */ /* 0x000fe200000000b2 */
[----:B------:R-:W-:Y:S01]  /*1eb0*/  FADD.FTZ R97, R97, R126 ;  /* 0x0000007e61617221 */ /* 0x000fe20000010000 */
[----:B------:R-:W-:Y:S01]  /*1ec0*/  FFMA.FTZ R65, R190, R126, R65 ;  /* 0x0000007ebe417223 */ /* 0x000fe20000010041 */
[----:B------:R-:W-:Y:S01]  /*1ed0*/  FMUL.FTZ R192, R146, R187 ;  /* 0x000000bb92c07220 */ /* 0x000fe20000410000 */
[----:B------:R-:W-:Y:S01]  /*1ee0*/  FMUL.FTZ R187, R4, R128 ;  /* 0x0000008004bb7220 */ /* 0x000fe20000410000 */
[----:B------:R-:W-:Y:S01]  /*1ef0*/  FADD.FTZ R126, R127, R186 ;  /* 0x000000ba7f7e7221 */ /* 0x000fe20000010000 */
[----:B------:R-:W-:Y:S01]  /*1f00*/  FFMA.FTZ R125, R181, R186, R124 ;  /* 0x000000bab57d7223 */ /* 0x000fe2000001007c */
[----:B------:R-:W-:-:S02]  /*1f10*/  SHF.L.U32 R178, R178, 0x10, RZ ;  /* 0x00000010b2b27819 */ /* 0x000fc400000006ff */
[----:B------:R-:W-:Y:S01]  /*1f20*/  FADD.FTZ R127, R126, R187 ;  /* 0x000000bb7e7f7221 */ /* 0x000fe20000010000 */
[----:B------:R-:W-:Y:S01]  /*1f30*/  FFMA.FTZ R124, R192, R187, R125 ;  /* 0x000000bbc07c7223 */ /* 0x000fe2000001007d */
[C---:B------:R-:W-:Y:S01]  /*1f40*/  PRMT R130, R131.reuse, 0x7632, R130 ;  /* 0x0000763283827816 */ /* 0x040fe20000000082 */
[----:B------:R-:W-:Y:S01]  /*1f50*/  FMUL.FTZ R194, R146, R191 ;  /* 0x000000bf92c27220 */ /* 0x000fe20000410000 */
[----:B------:R-:W-:Y:S01]  /*1f60*/  SHF.L.U32 R131, R131, 0x10, RZ ;  /* 0x0000001083837819 */ /* 0x000fe200000006ff */
[----:B------:R-:W-:Y:S01]  /*1f70*/  FMUL.FTZ R191, R2, R178 ;  /* 0x000000b202bf7220 */ /* 0x000fe20000410000 */
[----:B------:R-:W-:Y:S01]  /*1f80*/  FADD.FTZ R126, R127, R188 ;  /* 0x000000bc7f7e7221 */ /* 0x000fe20000010000 */
[----:B------:R-:W-:Y:S01]  /*1f90*/  FFMA.FTZ R125, R183, R188, R124 ;  /* 0x000000bcb77d7223 */ /* 0x000fe2000001007c */
[----:B------:R-:W-:Y:S01]  /*1fa0*/  SHF.L.U32 R130, R130, 0x10, RZ ;  /* 0x0000001082827819 */ /* 0x000fe200000006ff */
[----:B------:R-:W-:Y:S01]  /*1fb0*/  FMUL.FTZ R189, R146, R193 ;  /* 0x000000c192bd7220 */ /* 0x000fe20000410000 */
[----:B------:R-:W-:Y:S01]  /*1fc0*/  FMUL.FTZ R196, R19, R131 ;  /* 0x0000008313c47220 */ /* 0x000fe20000410000 */
[----:B------:R-:W-:Y:S01]  /*1fd0*/  FADD.FTZ R127, R126, R191 ;  /* 0x000000bf7e7f7221 */ /* 0x000fe20000010000 */
[----:B------:R-:W-:Y:S01]  /*1fe0*/  FFMA.FTZ R124, R194, R191, R125 ;  /* 0x000000bfc27c7223 */ /* 0x000fe2000001007d */
[----:B------:R-:W-:Y:S01]  /*1ff0*/  FMUL.FTZ R193, R0, R130 ;  /* 0x0000008200c17220 */ /* 0x000fe20000410000 */
[----:B------:R-:W-:Y:S01]  /*2000*/  FMUL.FTZ R198, R146, R199 ;  /* 0x000000c792c67220 */ /* 0x000fe20000410000 */
[----:B------:R-:W-:Y:S01]  /*2010*/  FADD.FTZ R126, R127, R196 ;  /* 0x000000c47f7e7221 */ /* 0x000fe20000010000 */
[----:B------:R-:W-:Y:S01]  /*2020*/  FFMA.FTZ R124, R189, R196, R124 ;  /* 0x000000c4bd7c7223 */ /* 0x000fe2000001007c */
[----:B------:R-:W-:Y:S01]  /*2030*/  FADD.FTZ R98, R98, R129 ;  /* 0x0000008162627221 */ /* 0x000fe20000010000 */
[----:B------:R-:W-:Y:S01]  /*2040*/  FFMA.FTZ R66, R181, R129, R66 ;  /* 0x00000081b5427223 */ /* 0x000fe20000010042 */
[----:B------:R-:W-:Y:S01]  /*2050*/  FADD.FTZ R102, R102, R131 ;  /* 0x0000008366667221 */ /* 0x000fe20000010000 */
[----:B------:R-:W-:Y:S01]  /*2060*/  FADD.FTZ R99, R99, R128 ;  /* 0x0000008063637221 */ /* 0x000fe20000010000 */
[----:B------:R-:W-:Y:S01]  /*2070*/  FFMA.FTZ R67, R192, R128, R67 ;  /* 0x00000080c0437223 */ /* 0x000fe20000010043 */
[----:B------:R-:W-:Y:S01]  /*2080*/  FADD.FTZ R101, R101, R178 ;  /* 0x000000b265657221 */ /* 0x000fe20000010000 */
[----:B------:R-:W-:Y:S01]  /*2090*/  FFMA.FTZ R69, R194, R178, R69 ;  /* 0x000000b2c2457223 */ /* 0x000fe20000010045 */
[----:B------:R-:W-:Y:S01]  /*20a0*/  FFMA.FTZ R70, R189, R131, R70 ;  /* 0x00000083bd467223 */ /* 0x000fe20000010046 */
[----:B------:R-:W-:Y:S01]  /*20b0*/  FADD.FTZ R103, R103, R130 ;  /* 0x0000008267677221 */ /* 0x000fe20000010000 */
[----:B------:R-:W-:Y:S01]  /*20c0*/  FFMA.FTZ R71, R198, R130, R71 ;  /* 0x00000082c6477223 */ /* 0x000fe20000010047 */
[----:B------:R-:W-:Y:S01]  /*20d0*/  FADD.FTZ R201, R126, R193 ;  /* 0x000000c17ec97221 */ /* 0x000fe20000010000 */
[----:B------:R-:W-:-:S07]  /*20e0*/  FFMA.FTZ R200, R198, R193, R124 ;  /* 0x000000c1c6c87223 */ /* 0x000fce000001007c */
.L_x_8:
[----:B------:R-:W-:Y:S05]  /*20f0*/  BSYNC B0 ;  /* 0x0000000000007941 */ /* 0x000fea0003800000 */
.L_x_7:
[----:B------:R-:W-:Y:S01]  /*2100*/  LOP3.LUT P0, RZ, R195, 0xff, RZ, 0xc0, !PT ;  /* 0x000000ffc3ff7812 */ /* 0x000fe2000780c0ff */
[----:B------:R-:W-:Y:S01]  /*2110*/  HFMA2.MMA R195, -RZ, RZ, 1.875, 0 ;  /* 0x3f800000ffc37435 */ /* 0x000fe200000001ff */
[----:B------:R-:W-:Y:S01]  /*2120*/  SHF.R.U32.HI R124, RZ, 0x5, R35 ;  /* 0x00000005ff7c7819 */ /* 0x000fe20000011623 */
[----:B------:R-:W-:Y:S01]  /*2130*/  UMOV UR6, 0xffffffff ;  /* 0xffffffff00067882 */ /* 0x000fe20000000000 */
[----:B------:R-:W-:Y:S02]  /*2140*/  LOP3.LUT P6, RZ, R35, 0x1f, RZ, 0xc0, !PT ;  /* 0x0000001f23ff7812 */ /* 0x000fe400078cc0ff */
[----:B------:R-:W-:Y:S02]  /*2150*/  LOP3.LUT R125, R124, 0x7fffffc, RZ, 0xc0, !PT ;  /* 0x07fffffc7c7d7812 */ /* 0x000fe400078ec0ff */
[----:B-----5:R-:W-:Y:S02]  /*2160*/  @P1 SHF.L.U32 R195, R197, 0x10, RZ ;  /* 0x00000010c5c31819 */ /* 0x020fe400000006ff */
[----:B------:R-:W-:-:S03]  /*2170*/  P2R R126, PR, RZ, 0x40 ;  /* 0x00000040ff7e7803 */ /* 0x000fc60000000000 */
[----:B------:R-:W-:Y:S01]  /*2180*/  @!P0 IADD3 R125, R125, 0x4, RZ ;  /* 0x000000047d7d8810 */ /* 0x000fe20007ffe0ff */
[----:B------:R-:W-:Y:S06]  /*2190*/  BRA.DIV UR6, `(.L_x_9) ;  /* 0x0000001e060c7947 */ /* 0x000fec000b800000 */
[----:B------:R-:W0:Y:S04]  /*21a0*/  SHFL.DOWN PT, R126, R201, 0x10, 0x1f ;  /* 0x0a001f00c97e7f89 */ /* 0x000e2800000e0000 */
[----:B------:R-:W1:Y:S01]  /*21b0*/  SHFL.DOWN PT, R127, R200, 0x10, 0x1f ;  /* 0x0a001f00c87f7f89 */ /* 0x000e6200000e0000 */
[----:B0-----:R-:W-:Y:S01]  /*21c0*/  FADD.FTZ R126, R126, R201 ;  /* 0x000000c97e7e7221 */ /* 0x001fe20000010000 */
[----:B-1----:R-:W-:-:S04]  /*21d0*/  FADD.FTZ R127, R127, R200 ;  /* 0x000000c87f7f7221 */ /* 0x002fc80000010000 */
        /* <DEDUP_REMOVED lines=12> */
[----:B------:R0:W1:Y:S04]  /*22a0*/  SHFL.DOWN PT, R178, R179, 0x1, 0x1f ;  /* 0x08201f00b3b27f89 */ /* 0x00006800000e0000 */
[----:B------:R0:W2:Y:S02]  /*22b0*/  SHFL.DOWN PT, R127, R126, 0x1, 0x1f ;  /* 0x08201f007e7f7f89 */ /* 0x0000a400000e0000 */
.L_x_35:
[----:B------:R-:W3:Y:S01]  /*22c0*/  S2R R129, SR_CgaCtaId ;  /* 0x0000000000817919 */ /* 0x000ee20000008800 */
[----:B------:R-:W-:Y:S01]  /*22d0*/  LOP3.LUT P6, RZ, R35, 0x1f, RZ, 0xc0, !PT ;  /* 0x0000001f23ff7812 */ /* 0x000fe200078cc0ff */
[----:B-1----:R-:W-:Y:S01]  /*22e0*/  FADD.FTZ R178, R179, R178 ;  /* 0x000000b2b3b27221 */ /* 0x002fe20000010000 */
[----:B------:R-:W-:Y:S01]  /*22f0*/  MOV R128, 0x400 ;  /* 0x0000040000807802 */ /* 0x000fe20000000f00 */
[----:B0-2---:R-:W-:Y:S01]  /*2300*/  FADD.FTZ R179, R126, R127 ;  /* 0x0000007f7eb37221 */ /* 0x005fe20000010000 */
[----:B------:R-:W-:Y:S05]  /*2310*/  WARPSYNC.ALL ;  /* 0x0000000000007948 */ /* 0x000fea0003800000 */
[----:B------:R-:W-:Y:S04]  /*2320*/  BSSY B0, `(.L_x_10) ;  /* 0x000006c000007945 */ /* 0x000fe80003800000 */
[----:B------:R-:W-:-:S04]  /*2330*/  @!P6 LOP3.LUT R124, R124, 0x3, RZ, 0xc0, !PT ;  /* 0x000000037c7ce812 */ /* 0x000fc800078ec0ff */
[----:B------:R-:W-:Y:S02]  /*2340*/  @!P6 IADD3 R124, R125, R124, RZ ;  /* 0x0000007c7d7ce210 */ /* 0x000fe40007ffe0ff */
[----:B---3--:R-:W-:-:S04]  /*2350*/  LEA R128, R129, R128, 0x18 ;  /* 0x0000008081807211 */ /* 0x008fc800078ec0ff */
[-C--:B------:R-:W-:Y:S02]  /*2360*/  @!P6 LEA R197, R124, R128.reuse, 0x3 ;  /* 0x000000807cc5e211 */ /* 0x080fe400078e18ff */
[----:B------:R-:W-:-:S03]  /*2370*/  LEA R199, R125, R128, 0x3 ;  /* 0x000000807dc77211 */ /* 0x000fc600078e18ff */
[----:B------:R-:W-:Y:S01]  /*2380*/  @!P6 STS.64 [R197+0x4000], R178 ;  /* 0x004000b2c500e388 */ /* 0x000fe20000000a00 */
[----:B------:R-:W-:Y:S01]  /*2390*/  BAR.SYNC.DEFER_BLOCKING 0x0 ;  /* 0x0000000000007b1d */ /* 0x000fe20000010000 */
[----:B------:R-:W-:-:S05]  /*23a0*/  ISETP.NE.AND P6, PT, RZ, UR8, PT ;  /* 0x00000008ff007c0c */ /* 0x000fca000bfc5270 */
[----:B------:R-:W0:Y:S04]  /*23b0*/  LDS.128 R124, [R199+0x4000] ;  /* 0x00400000c77c7984 */ /* 0x000e280000000c00 */
[----:B------:R-:W1:Y:S01]  /*23c0*/  LDS.128 R128, [R199+0x4010] ;  /* 0x00401000c7807984 */ /* 0x000e620000000c00 */
[----:B0-----:R-:W-:Y:S01]  /*23d0*/  FADD.FTZ R201, RZ, R124 ;  /* 0x0000007cffc97221 */ /* 0x001fe20000010000 */
[----:B------:R-:W-:-:S03]  /*23e0*/  FADD.FTZ R124, RZ, R125 ;  /* 0x0000007dff7c7221 */ /* 0x000fc60000010000 */
[----:B------:R-:W-:Y:S01]  /*23f0*/  FADD.FTZ R201, R126, R201 ;  /* 0x000000c97ec97221 */ /* 0x000fe20000010000 */
[----:B------:R-:W-:-:S03]  /*2400*/  FADD.FTZ R124, R127, R124 ;  /* 0x0000007c7f7c7221 */ /* 0x000fc60000010000 */
[----:B-1----:R-:W-:Y:S01]  /*2410*/  FADD.FTZ R201, R201, R128 ;  /* 0x00000080c9c97221 */ /* 0x002fe20000010000 */
[----:B------:R-:W-:-:S03]  /*2420*/  FADD.FTZ R124, R124, R129 ;  /* 0x000000817c7c7221 */ /* 0x000fc60000010000 */
[----:B------:R-:W-:Y:S01]  /*2430*/  FADD.FTZ R130, R130, R201 ;  /* 0x000000c982827221 */ /* 0x000fe20000010000 */
[----:B------:R-:W-:-:S03]  /*2440*/  FADD.FTZ R124, R131, R124 ;  /* 0x0000007c837c7221 */ /* 0x000fc60000010000 */
[----:B------:R-:W-:Y:S01]  /*2450*/  FMUL.FTZ R130, R130, UR9 ;  /* 0x0000000982827c20 */ /* 0x000fe20008410000 */
[----:B------:R-:W-:-:S04]  /*2460*/  FMUL.FTZ R178, R124, UR9 ;  /* 0x000000097cb27c20 */ /* 0x000fc80008410000 */
[----:B------:R-:W-:Y:S01]  /*2470*/  FSEL R179, R130, RZ, !P6 ;  /* 0x000000ff82b37208 */ /* 0x000fe20007000000 */
[----:B------:R-:W-:Y:S06]  /*2480*/  @!P5 BRA `(.L_x_11) ;  /* 0x000000040054d947 */ /* 0x000fec0003800000 */
[----:B------:R-:W-:Y:S01]  /*2490*/  ISETP.NE.U32.AND P6, PT, RZ, UR10, PT ;  /* 0x0000000aff007c0c */ /* 0x000fe2000bfc5070 */
[-CC-:B------:R-:W-:Y:S01]  /*24a0*/  FFMA.FTZ R127, R39, R178.reuse, R179.reuse ;  /* 0x000000b2277f7223 */ /* 0x180fe200000100b3 */
[-CC-:B------:R-:W-:Y:S01]  /*24b0*/  FFMA.FTZ R125, R3, R178.reuse, R179.reuse ;  /* 0x000000b2037d7223 */ /* 0x180fe200000100b3 */
[-C--:B------:R-:W-:Y:S01]  /*24c0*/  FFMA.FTZ R129, R133, R178.reuse, R179 ;  /* 0x000000b285817223 */ /* 0x080fe200000100b3 */
[----:B------:R-:W-:Y:S01]  /*24d0*/  ISETP.NE.AND.EX P6, PT, RZ, UR11, PT, P6 ;  /* 0x0000000bff007c0c */ /* 0x000fe2000bfc5360 */
[----:B------:R-:W-:Y:S01]  /*24e0*/  FADD.FTZ R127, R132, -R127 ;  /* 0x8000007f847f7221 */ /* 0x000fe20000010000 */
[----:B------:R-:W-:Y:S01]  /*24f0*/  FADD.FTZ R125, R38, -R125 ;  /* 0x8000007d267d7221 */ /* 0x000fe20000010000 */
[----:B------:R-:W-:Y:S01]  /*2500*/  FADD.FTZ R129, R134, -R129 ;  /* 0x8000008186817221 */ /* 0x000fe20000010000 */
[-CC-:B------:R-:W-:Y:S01]  /*2510*/  FFMA.FTZ R131, R135, R178.reuse, R179.reuse ;  /* 0x000000b287837223 */ /* 0x180fe200000100b3 */
[C---:B------:R-:W-:Y:S01]  /*2520*/  FMUL.FTZ R200, R146.reuse, R127 ;  /* 0x0000007f92c87220 */ /* 0x040fe20000410000 */
[----:B------:R-:W-:Y:S01]  /*2530*/  FMUL.FTZ R124, R146, R125 ;  /* 0x0000007d927c7220 */ /* 0x000fe20000410000 */
[-CC-:B------:R-:W-:Y:S01]  /*2540*/  FFMA.FTZ R128, R140, R178.reuse, R179.reuse ;  /* 0x000000b28c807223 */ /* 0x180fe200000100b3 */
[-C--:B------:R-:W-:Y:S01]  /*2550*/  FFMA.FTZ R126, R138, R178.reuse, R179 ;  /* 0x000000b28a7e7223 */ /* 0x080fe200000100b3 */
[----:B------:R-:W-:Y:S01]  /*2560*/  FMUL.FTZ R204, R146, R129 ;  /* 0x0000008192cc7220 */ /* 0x000fe20000410000 */
[----:B------:R-:W-:Y:S01]  /*2570*/  FADD.FTZ R131, R136, -R131 ;  /* 0x8000008388837221 */ /* 0x000fe20000010000 */
[-CC-:B------:R-:W-:Y:S01]  /*2580*/  FFMA.FTZ R202, R144, R178.reuse, R179.reuse ;  /* 0x000000b290ca7223 */ /* 0x180fe200000100b3 */
[----:B------:R-:W-:Y:S01]  /*2590*/  FFMA.FTZ R130, R142, R178, R179 ;  /* 0x000000b28e827223 */ /* 0x000fe200000100b3 */
[----:B------:R-:W-:Y:S01]  /*25a0*/  @P6 SHF.L.U32 R127, R105, 0x10, RZ ;  /* 0x00000010697f6819 */ /* 0x000fe200000006ff */
[----:B------:R-:W-:Y:S01]  /*25b0*/  FMUL.FTZ R208, R146, R131 ;  /* 0x0000008392d07220 */ /* 0x000fe20000410000 */
[----:B------:R-:W-:Y:S01]  /*25c0*/  @P6 SHF.L.U32 R125, R104, 0x10, RZ ;  /* 0x00000010687d6819 */ /* 0x000fe200000006ff */
[----:B------:R-:W-:Y:S01]  /*25d0*/  FADD.FTZ R131, R143, -R202 ;  /* 0x800000ca8f837221 */ /* 0x000fe20000010000 */
[----:B------:R-:W-:Y:S01]  /*25e0*/  @P6 SHF.L.U32 R129, R106, 0x10, RZ ;  /* 0x000000106a816819 */ /* 0x000fe200000006ff */
[----:B------:R-:W-:Y:S01]  /*25f0*/  @P6 FADD.FTZ R200, R200, R127 ;  /* 0x0000007fc8c86221 */ /* 0x000fe20000010000 */
[----:B------:R-:W-:Y:S01]  /*2600*/  FADD.FTZ R127, R139, -R128 ;  /* 0x800000808b7f7221 */ /* 0x000fe20000010000 */
[----:B------:R-:W-:Y:S01]  /*2610*/  @P6 FADD.FTZ R124, R124, R125 ;  /* 0x0000007d7c7c6221 */ /* 0x000fe20000010000 */
[----:B------:R-:W-:Y:S01]  /*2620*/  FADD.FTZ R125, R137, -R126 ;  /* 0x8000007e897d7221 */ /* 0x000fe20000010000 */
[----:B------:R-:W-:Y:S01]  /*2630*/  @P6 SHF.L.U32 R197, R107, 0x10, RZ ;  /* 0x000000106bc56819 */ /* 0x000fe200000006ff */
[----:B------:R-:W-:Y:S01]  /*2640*/  @P6 FADD.FTZ R204, R204, R129 ;  /* 0x00000081cccc6221 */ /* 0x000fe20000010000 */
[----:B------:R-:W-:Y:S01]  /*2650*/  FADD.FTZ R129, R141, -R130 ;  /* 0x800000828d817221 */ /* 0x000fe20000010000 */
[C---:B------:R-:W-:Y:S01]  /*2660*/  FMUL.FTZ R202, R146.reuse, R127 ;  /* 0x0000007f92ca7220 */ /* 0x040fe20000410000 */
[----:B------:R-:W-:Y:S01]  /*2670*/  FMUL.FTZ R126, R146, R125 ;  /* 0x0000007d927e7220 */ /* 0x000fe20000410000 */
[----:B------:R-:W-:Y:S01]  /*2680*/  @P6 PRMT R128, R106, 0x7632, R128 ;  /* 0x000076326a806816 */ /* 0x000fe20000000080 */
[----:B------:R-:W-:Y:S01]  /*2690*/  @P6 FADD.FTZ R208, R208, R197 ;  /* 0x000000c5d0d06221 */ /* 0x000fe20000010000 */
[----:B------:R-:W-:Y:S01]  /*26a0*/  @P6 PRMT R127, R105, 0x7632, R127 ;  /* 0x00007632697f6816 */ /* 0x000fe2000000007f */
[----:B------:R-:W-:Y:S01]  /*26b0*/  FMUL.FTZ R206, R146, R129 ;  /* 0x0000008192ce7220 */ /* 0x000fe20000410000 */
[----:B------:R-:W-:Y:S01]  /*26c0*/  @P6 PRMT R125, R104, 0x7632, R125 ;  /* 0x00007632687d6816 */ /* 0x000fe2000000007d */
[----:B------:R-:W-:Y:S01]  /*26d0*/  FMUL.FTZ R210, R146, R131 ;  /* 0x0000008392d27220 */ /* 0x000fe20000410000 */
[----:B------:R-:W-:-:S02]  /*26e0*/  @P6 PRMT R130, R107, 0x7632, R130 ;  /* 0x000076326b826816 */ /* 0x000fc40000000082 */
[----:B------:R-:W-:Y:S02]  /*26f0*/  @P6 SHF.L.U32 R129, R128, 0x10, RZ ;  /* 0x0000001080816819 */ /* 0x000fe400000006ff */
[----:B------:R-:W-:Y:S02]  /*2700*/  @P6 SHF.L.U32 R127, R127, 0x10, RZ ;  /* 0x000000107f7f6819 */ /* 0x000fe400000006ff */
[----:B------:R-:W-:Y:S01]  /*2710*/  @P6 SHF.L.U32 R125, R125, 0x10, RZ ;  /* 0x000000107d7d6819 */ /* 0x000fe200000006ff */
[----:B------:R-:W-:Y:S01]  /*2720*/  @P6 FADD.FTZ R206, R206, R129 ;  /* 0x00000081cece6221 */ /* 0x000fe20000010000 */
[----:B------:R-:W-:Y:S01]  /*2730*/  @P6 SHF.L.U32 R197, R130, 0x10, RZ ;  /* 0x0000001082c56819 */ /* 0x000fe200000006ff */
[----:B------:R-:W-:Y:S02]  /*2740*/  @P6 FADD.FTZ R202, R202, R127 ;  /* 0x0000007fcaca6221 */ /* 0x000fe40000010000 */
[----:B------:R-:W-:Y:S02]  /*2750*/  @P6 FADD.FTZ R126, R126, R125 ;  /* 0x0000007d7e7e6221 */ /* 0x000fe40000010000 */
[----:B------:R-:W-:Y:S01]  /*2760*/  @P6 FADD.FTZ R210, R210, R197 ;  /* 0x000000c5d2d26221 */ /* 0x000fe20000010000 */
[----:B------:R-:W-:Y:S01]  /*2770*/  ISETP.NE.U32.AND P6, PT, RZ, UR14, PT ;  /* 0x0000000eff007c0c */ /* 0x000fe2000bfc5070 */
[----:B------:R-:W-:-:S02]  /*2780*/  FMUL.FTZ R197, R206, R195 ;  /* 0x000000c3cec57220 */ /* 0x000fc40000410000 */
[----:B------:R-:W-:Y:S01]  /*2790*/  FMUL.FTZ R199, R210, R195 ;  /* 0x000000c3d2c77220 */ /* 0x000fe20000410000 */
[----:B------:R-:W-:-:S13]  /*27a0*/  ISETP.NE.AND.EX P6, PT, RZ, UR15, PT, P6 ;  /* 0x0000000fff007c0c */ /* 0x000fda000bfc5360 */
[----:B------:R-:W-:Y:S01]  /*27b0*/  @P6 F2FP.BF16.F32.PACK_AB R128, RZ, R204 ;  /* 0x000000ccff80623e */ /* 0x000fe200000010ff */
[-C--:B------:R-:W-:Y:S01]  /*27c0*/  FMUL.FTZ R204, R204, R195.reuse ;  /* 0x000000c3cccc7220 */ /* 0x080fe20000410000 */
[----:B------:R-:W-:Y:S02]  /*27d0*/  @P6 F2FP.BF16.F32.PACK_AB R127, RZ, R200 ;  /* 0x000000c8ff7f623e */ /* 0x000fe400000010ff */
[----:B------:R-:W-:Y:S01]  /*27e0*/  @P6 F2FP.BF16.F32.PACK_AB R125, RZ, R124 ;  /* 0x0000007cff7d623e */ /* 0x000fe200000010ff */
[-C--:B------:R-:W-:Y:S01]  /*27f0*/  FMUL.FTZ R124, R124, R195.reuse ;  /* 0x000000c37c7c7220 */ /* 0x080fe20000410000 */
[----:B------:R-:W-:Y:S01]  /*2800*/  @P6 F2FP.BF16.F32.PACK_AB R129, RZ, R208 ;  /* 0x000000d0ff81623e */ /* 0x000fe200000010ff */
[----:B------:R-:W-:Y:S01]  /*2810*/  FMUL.FTZ R208, R208, R195 ;  /* 0x000000c3d0d07220 */ /* 0x000fe20000410000 */
[----:B------:R-:W-:Y:S02]  /*2820*/  @P6 PRMT R62, R128, 0x7610, R62 ;  /* 0x00007610803e6816 */ /* 0x000fe4000000003e */
[----:B------:R-:W-:-:S02]  /*2830*/  @P6 PRMT R61, R127, 0x7610, R61 ;  /* 0x000076107f3d6816 */ /* 0x000fc4000000003d */
[----:B------:R-:W-:Y:S02]  /*2840*/  @P6 PRMT R60, R125, 0x7610, R60 ;  /* 0x000076107d3c6816 */ /* 0x000fe4000000003c */
[----:B------:R-:W-:Y:S02]  /*2850*/  @P6 F2FP.BF16.F32.PACK_AB R128, RZ, R206 ;  /* 0x000000ceff80623e */ /* 0x000fe400000010ff */
[----:B------:R-:W-:Y:S01]  /*2860*/  @P6 F2FP.BF16.F32.PACK_AB R127, RZ, R202 ;  /* 0x000000caff7f623e */ /* 0x000fe200000010ff */
[----:B------:R-:W-:Y:S01]  /*2870*/  FMUL.FTZ R202, R202, R195 ;  /* 0x000000c3caca7220 */ /* 0x000fe20000410000 */
[----:B------:R-:W-:Y:S02]  /*2880*/  @P6 F2FP.BF16.F32.PACK_AB R125, RZ, R126 ;  /* 0x0000007eff7d623e */ /* 0x000fe400000010ff */
[----:B------:R-:W-:Y:S02]  /*2890*/  @P6 F2FP.BF16.F32.PACK_AB R130, RZ, R210 ;  /* 0x000000d2ff82623e */ /* 0x000fe400000010ff */
[----:B------:R-:W-:-:S02]  /*28a0*/  @P6 PRMT R63, R129, 0x7610, R63 ;  /* 0x00007610813f6816 */ /* 0x000fc4000000003f */
[----:B------:R-:W-:Y:S02]  /*28b0*/  @P6 PRMT R62, R62, 0x5410, R128 ;  /* 0x000054103e3e6816 */ /* 0x000fe40000000080 */
[----:B------:R-:W-:Y:S01]  /*28c0*/  @P6 PRMT R61, R61, 0x5410, R127 ;  /* 0x000054103d3d6816 */ /* 0x000fe2000000007f */
[----:B------:R-:W0:Y:S01]  /*28d0*/  LDC.64 R128, c[0x0][0x2f8] ;  /* 0x0000be00ff807b82 */ /* 0x000e220000000a00 */
[----:B------:R-:W-:Y:S01]  /*28e0*/  @P6 PRMT R60, R60, 0x5410, R125 ;  /* 0x000054103c3c6816 */ /* 0x000fe2000000007d */
[-C--:B------:R-:W-:Y:S01]  /*28f0*/  FMUL.FTZ R127, R126, R195.reuse ;  /* 0x000000c37e7f7220 */ /* 0x080fe20000410000 */
[----:B------:R-:W-:Y:S01]  /*2900*/  @P6 PRMT R63, R63, 0x5410, R130 ;  /* 0x000054103f3f6816 */ /* 0x000fe20000000082 */
[----:B------:R-:W-:Y:S01]  /*2910*/  FMUL.FTZ R125, R200, R195 ;  /* 0x000000c3c87d7220 */ /* 0x000fe20000410000 */
[----:B------:R-:W-:Y:S02]  /*2920*/  ISETP.NE.U32.AND P6, PT, RZ, UR14, PT ;  /* 0x0000000eff007c0c */ /* 0x000fe4000bfc5070 */
[----:B------:R-:W-:-:S02]  /*2930*/  F2FP.BF16.F32.PACK_AB R124, R127, R124 ;  /* 0x0000007c7f7c723e */ /* 0x000fc400000010ff */
[----:B------:R-:W-:Y:S02]  /*2940*/  ISETP.NE.AND.EX P6, PT, RZ, UR15, PT, P6 ;  /* 0x0000000fff007c0c */ /* 0x000fe4000bfc5360 */
[----:B------:R-:W-:Y:S02]  /*2950*/  F2FP.BF16.F32.PACK_AB R126, R197, R204 ;  /* 0x000000ccc57e723e */ /* 0x000fe400000010ff */
[----:B------:R-:W-:Y:S02]  /*2960*/  F2FP.BF16.F32.PACK_AB R125, R202, R125 ;  /* 0x0000007dca7d723e */ /* 0x000fe400000010ff */
[----:B------:R-:W-:-:S07]  /*2970*/  F2FP.BF16.F32.PACK_AB R127, R199, R208 ;  /* 0x000000d0c77f723e */ /* 0x000fce00000010ff */
[----:B------:R-:W1:Y:S01]  /*2980*/  @P6 LDC.64 R130, c[0x0][0x308] ;  /* 0x0000c200ff826b82 */ /* 0x000e620000000a00 */
[----:B0-----:R-:W-:-:S04]  /*2990*/  IMAD.WIDE.U32 R128, R145, 0x10, R128 ;  /* 0x0000001091807825 */ /* 0x001fc800078e0080 */
[C---:B-1----:R-:W-:Y:S01]  /*29a0*/  @P6 IMAD.WIDE.U32 R130, R145.reuse, 0x10, R130 ;  /* 0x0000001091826825 */ /* 0x042fe200078e0082 */
[----:B------:R-:W-:-:S04]  /*29b0*/  IADD3 R145, R145, 0x80, RZ ;  /* 0x0000008091917810 */ /* 0x000fc80007ffe0ff */
[----:B------:R0:W-:Y:S04]  /*29c0*/  @P6 STG.E.128 desc[UR4][R130.64], R60 ;  /* 0x0000003c82006986 */ /* 0x0001e8000c101d04 */
[----:B------:R0:W-:Y:S02]  /*29d0*/  STG.E.128 desc[UR4][R128.64], R124 ;  /* 0x0000007c80007986 */ /* 0x0001e4000c101d04 */
.L_x_11:
[----:B------:R-:W-:Y:S05]  /*29e0*/  BSYNC B0 ;  /* 0x0000000000007941 */ /* 0x000fea0003800000 */
.L_x_10:
[----:B------:R-:W-:Y:S04]  /*29f0*/  BSSY B0, `(.L_x_12) ;  /* 0x0000057000007945 */ /* 0x000fe80003800000 */
[----:B------:R-:W-:Y:S05]  /*2a00*/  @!P4 BRA `(.L_x_13) ;  /* 0x000000040054c947 */ /* 0x000fea0003800000 */
[----:B------:R-:W-:Y:S01]  /*2a10*/  ISETP.NE.U32.AND P6, PT, RZ, UR10, PT ;  /* 0x0000000aff007c0c */ /* 0x000fe2000bfc5070 */
[-CC-:B0-----:R-:W-:Y:S01]  /*2a20*/  FFMA.FTZ R127, R151, R178.reuse, R179.reuse ;  /* 0x000000b2977f7223 */ /* 0x181fe200000100b3 */
[-CC-:B------:R-:W-:Y:S01]  /*2a30*/  FFMA.FTZ R125, R149, R178.reuse, R179.reuse ;  /* 0x000000b2957d7223 */ /* 0x180fe200000100b3 */
[-C--:B------:R-:W-:Y:S01]  /*2a40*/  FFMA.FTZ R129, R153, R178.reuse, R179 ;  /* 0x000000b299817223 */ /* 0x080fe200000100b3 */
[----:B------:R-:W-:Y:S01]  /*2a50*/  ISETP.NE.AND.EX P6, PT, RZ, UR11, PT, P6 ;  /* 0x0000000bff007c0c */ /* 0x000fe2000bfc5360 */
[----:B------:R-:W-:Y:S01]  /*2a60*/  FADD.FTZ R127, R150, -R127 ;  /* 0x8000007f967f7221 */ /* 0x000fe20000010000 */
[----:B------:R-:W-:Y:S01]  /*2a70*/  FADD.FTZ R125, R148, -R125 ;  /* 0x8000007d947d7221 */ /* 0x000fe20000010000 */
[-C--:B------:R-:W-:Y:S01]  /*2a80*/  FFMA.FTZ R131, R155, R178.reuse, R179 ;  /* 0x000000b29b837223 */ /* 0x080fe200000100b3 */
[----:B------:R-:W-:Y:S01]  /*2a90*/  FADD.FTZ R129, R152, -R129 ;  /* 0x8000008198817221 */ /* 0x000fe20000010000 */
[C---:B------:R-:W-:Y:S01]  /*2aa0*/  FMUL.FTZ R200, R146.reuse, R127 ;  /* 0x0000007f92c87220 */ /* 0x040fe20000410000 */
[----:B------:R-:W-:Y:S01]  /*2ab0*/  FMUL.FTZ R124, R146, R125 ;  /* 0x0000007d927c7220 */ /* 0x000fe20000410000 */
[-CC-:B------:R-:W-:Y:S01]  /*2ac0*/  FFMA.FTZ R128, R158, R178.reuse, R179.reuse ;  /* 0x000000b29e807223 */ /* 0x180fe200000100b3 */
[-C--:B------:R-:W-:Y:S01]  /*2ad0*/  FFMA.FTZ R126, R156, R178.reuse, R179 ;  /* 0x000000b29c7e7223 */ /* 0x080fe200000100b3 */
[----:B------:R-:W-:Y:S01]  /*2ae0*/  FADD.FTZ R131, R154, -R131 ;  /* 0x800000839a837221 */ /* 0x000fe20000010000 */
[----:B------:R-:W-:Y:S01]  /*2af0*/  FMUL.FTZ R204, R146, R129 ;  /* 0x0000008192cc7220 */ /* 0x000fe20000410000 */
[----:B------:R-:W-:-:S02]  /*2b00*/  FFMA.FTZ R130, R160, R178, R179 ;  /* 0x000000b2a0827223 */ /* 0x000fc400000100b3 */
[----:B------:R-:W-:Y:S01]  /*2b10*/  @P6 SHF.L.U32 R127, R109, 0x10, RZ ;  /* 0x000000106d7f6819 */ /* 0x000fe200000006ff */
[----:B------:R-:W-:Y:S01]  /*2b20*/  FMUL.FTZ R208, R146, R131 ;  /* 0x0000008392d07220 */ /* 0x000fe20000410000 */
[----:B------:R-:W-:Y:S01]  /*2b30*/  @P6 SHF.L.U32 R125, R108, 0x10, RZ ;  /* 0x000000106c7d6819 */ /* 0x000fe200000006ff */
[----:B------:R-:W-:Y:S01]  /*2b40*/  FFMA.FTZ R131, R164, R178, R179 ;  /* 0x000000b2a4837223 */ /* 0x000fe200000100b3 */
        /* <DEDUP_REMOVED lines=11> */
[----:B------:R-:W-:Y:S01]  /*2c00*/  FADD.FTZ R131, R162, -R131 ;  /* 0x80000083a2837221 */ /* 0x000fe20000010000 */
[----:B------:R-:W-:Y:S01]  /*2c10*/  @P6 PRMT R127, R109, 0x7632, R127 ;  /* 0x000076326d7f6816 */ /* 0x000fe2000000007f */
[----:B------:R-:W-:Y:S01]  /*2c20*/  @P6 FADD.FTZ R208, R208, R197 ;  /* 0x000000c5d0d06221 */ /* 0x000fe20000010000 */
[----:B------:R-:W-:Y:S01]  /*2c30*/  @P6 PRMT R125, R108, 0x7632, R125 ;  /* 0x000076326c7d6816 */ /* 0x000fe2000000007d */
[C---:B------:R-:W-:Y:S01]  /*2c40*/  FMUL.FTZ R206, R146.reuse, R129 ;  /* 0x0000008192ce7220 */ /* 0x040fe20000410000 */
[----:B------:R-:W-:Y:S01]  /*2c50*/  @P6 PRMT R130, R111, 0x7632, R130 ;  /* 0x000076326f826816 */ /* 0x000fe20000000082 */
[----:B------:R-:W-:Y:S01]  /*2c60*/  FMUL.FTZ R210, R146, R131 ;  /* 0x0000008392d27220 */ /* 0x000fe20000410000 */
[----:B------:R-:W-:-:S02]  /*2c70*/  @P6 SHF.L.U32 R129, R128, 0x10, RZ ;  /* 0x0000001080816819 */ /* 0x000fc400000006ff */
        /* <DEDUP_REMOVED lines=29> */
[-C--:B------:R-:W-:Y:S01]  /*2e50*/  FMUL.FTZ R127, R126, R195.reuse ;  /* 0x000000c37e7f7220 */ /* 0x080fe20000410000 */
[----:B------:R-:W-:Y:S01]  /*2e60*/  @P6 PRMT R60, R60, 0x5410, R125 ;  /* 0x000054103c3c6816 */ /* 0x000fe2000000007d */
[----:B------:R-:W-:Y:S01]  /*2e70*/  FMUL.FTZ R125, R200, R195 ;  /* 0x000000c3c87d7220 */ /* 0x000fe20000410000 */
[----:B------:R-:W-:Y:S02]  /*2e80*/  @P6 PRMT R63, R63, 0x5410, R130 ;  /* 0x000054103f3f6816 */ /* 0x000fe40000000082 */
[----:B------:R-:W-:Y:S01]  /*2e90*/  ISETP.NE.U32.AND P6, PT, RZ, UR14, PT ;  /* 0x0000000eff007c0c */ /* 0x000fe2000bfc5070 */
[----:B------:R-:W0:Y:S01]  /*2ea0*/  LDC.64 R130, c[0x0][0x2f8] ;  /* 0x0000be00ff827b82 */ /* 0x000e220000000a00 */
        /* <DEDUP_REMOVED lines=11> */
.L_x_13:
[----:B------:R-:W-:Y:S05]  /*2f60*/  BSYNC B0 ;  /* 0x0000000000007941 */ /* 0x000fea0003800000 */
.L_x_12:
[----:B------:R-:W-:Y:S04]  /*2f70*/  BSSY B0, `(.L_x_14) ;  /* 0x0000057000007945 */ /* 0x000fe80003800000 */
[----:B------:R-:W-:Y:S05]  /*2f80*/  @!P3 BRA `(.L_x_15) ;  /* 0x000000040054b947 */ /* 0x000fea0003800000 */
[----:B------:R-:W-:Y:S01]  /*2f90*/  ISETP.NE.U32.AND P6, PT, RZ, UR10, PT ;  /* 0x0000000aff007c0c */ /* 0x000fe2000bfc5070 */
[-CC-:B01----:R-:W-:Y:S01]  /*2fa0*/  FFMA.FTZ R127, R165, R178.reuse, R179.reuse ;  /* 0x000000b2a57f7223 */ /* 0x183fe200000100b3 */
        /* <DEDUP_REMOVED lines=83> */
.L_x_15:
[----:B------:R-:W-:Y:S05]  /*34e0*/  BSYNC B0 ;  /* 0x0000000000007941 */ /* 0x000fea0003800000 */
.L_x_14:
[----:B------:R-:W-:Y:S04]  /*34f0*/  BSSY B0, `(.L_x_16) ;  /* 0x0000056000007945 */ /* 0x000fe80003800000 */
[----:B------:R-:W-:Y:S05]  /*3500*/  @!P2 BRA `(.L_x_17) ;  /* 0x000000040050a947 */ /* 0x000fea0003800000 */
[----:B------:R-:W-:Y:S01]  /*3510*/  ISETP.NE.U32.AND P6, PT, RZ, UR10, PT ;  /* 0x0000000aff007c0c */ /* 0x000fe2000bfc5070 */
[-CC-:B012---:R-:W-:Y:S01]  /*3520*/  FFMA.FTZ R125, R147, R178.reuse, R179.reuse ;  /* 0x000000b2937d7223 */ /* 0x187fe200000100b3 */
[-CC-:B------:R-:W-:Y:S01]  /*3530*/  FFMA.FTZ R124, R190, R178.reuse, R179.reuse ;  /* 0x000000b2be7c7223 */ /* 0x180fe200000100b3 */
[-CC-:B------:R-:W-:Y:S01]  /*3540*/  FFMA.FTZ R129, R181, R178.reuse, R179.reuse ;  /* 0x000000b2b5817223 */ /* 0x180fe200000100b3 */
[----:B------:R-:W-:Y:S01]  /*3550*/  ISETP.NE.AND.EX P6, PT, RZ, UR11, PT, P6 ;  /* 0x0000000bff007c0c */ /* 0x000fe2000bfc5360 */
[-CC-:B------:R-:W-:Y:S01]  /*3560*/  FFMA.FTZ R126, R192, R178.reuse, R179.reuse ;  /* 0x000000b2c07e7223 */ /* 0x180fe200000100b3 */
[-CC-:B------:R-:W-:Y:S01]  /*3570*/  FFMA.FTZ R197, R183, R178.reuse, R179.reuse ;  /* 0x000000b2b7c57223 */ /* 0x180fe200000100b3 */
[-CC-:B------:R-:W-:Y:S01]  /*3580*/  FFMA.FTZ R128, R194, R178.reuse, R179.reuse ;  /* 0x000000b2c2807223 */ /* 0x180fe200000100b3 */
[-C--:B------:R-:W-:Y:S01]  /*3590*/  FFMA.FTZ R199, R189, R178.reuse, R179 ;  /* 0x000000b2bdc77223 */ /* 0x080fe200000100b3 */
[----:B------:R-:W-:Y:S01]  /*35a0*/  FADD.FTZ R125, R184, -R125 ;  /* 0x8000007db87d7221 */ /* 0x000fe20000010000 */
[----:B------:R-:W-:Y:S01]  /*35b0*/  FADD.FTZ R127, R185, -R124 ;  /* 0x8000007cb97f7221 */ /* 0x000fe20000010000 */
[----:B------:R-:W-:Y:S01]  /*35c0*/  FFMA.FTZ R178, R198, R178, R179 ;  /* 0x000000b2c6b27223 */ /* 0x000fe200000100b3 */
[----:B------:R-:W-:Y:S01]  /*35d0*/  FADD.FTZ R129, R186, -R129 ;  /* 0x80000081ba817221 */ /* 0x000fe20000010000 */
[----:B------:R-:W-:Y:S01]  /*35e0*/  FADD.FTZ R131, R187, -R126 ;  /* 0x8000007ebb837221 */ /* 0x000fe20000010000 */
[C---:B------:R-:W-:Y:S01]  /*35f0*/  FMUL.FTZ R124, R146.reuse, R125 ;  /* 0x0000007d927c7220 */ /* 0x040fe20000410000 */
[----:B------:R-:W-:Y:S01]  /*3600*/  FMUL.FTZ R126, R146, R127 ;  /* 0x0000007f927e7220 */ /* 0x000fe20000410000 */
[----:B------:R-:W-:Y:S01]  /*3610*/  FADD.FTZ R201, R193, -R178 ;  /* 0x800000b2c1c97221 */ /* 0x000fe20000010000 */
[----:B------:R-:W-:Y:S01]  /*3620*/  @P6 SHF.L.U32 R127, R121, 0x10, RZ ;  /* 0x00000010797f6819 */ /* 0x000fe200000006ff */
[----:B------:R-:W-:Y:S01]  /*3630*/  FADD.FTZ R197, R188, -R197 ;  /* 0x800000c5bcc57221 */ /* 0x000fe20000010000 */
[----:B------:R-:W-:Y:S01]  /*3640*/  @P6 SHF.L.U32 R125, R120, 0x10, RZ ;  /* 0x00000010787d6819 */ /* 0x000fe200000006ff */
[----:B------:R-:W-:Y:S01]  /*3650*/  FMUL.FTZ R178, R146, R129 ;  /* 0x0000008192b27220 */ /* 0x000fe20000410000 */
[----:B------:R-:W-:Y:S01]  /*3660*/  @P6 SHF.L.U32 R129, R122, 0x10, RZ ;  /* 0x000000107a816819 */ /* 0x000fe200000006ff */
[--C-:B------:R-:W-:Y:S01]  /*3670*/  FADD.FTZ R179, R191, -R128.reuse ;  /* 0x80000080bfb37221 */ /* 0x100fe20000010000 */
[----:B------:R-:W-:Y:S01]  /*3680*/  FMUL.FTZ R202, R146, R197 ;  /* 0x000000c592ca7220 */ /* 0x000fe20000410000 */
[----:B------:R-:W-:Y:S01]  /*3690*/  @P6 FADD.FTZ R178, R178, R127 ;  /* 0x0000007fb2b26221 */ /* 0x000fe20000010000 */
[----:B------:R-:W-:Y:S01]  /*36a0*/  @P6 FADD.FTZ R124, R124, R125 ;  /* 0x0000007d7c7c6221 */ /* 0x000fe20000010000 */
[----:B------:R-:W-:Y:S01]  /*36b0*/  FADD.FTZ R199, R196, -R199 ;  /* 0x800000c7c4c77221 */ /* 0x000fe20000010000 */
[----:B------:R-:W-:Y:S01]  /*36c0*/  @P6 PRMT R128, R122, 0x7632, R128 ;  /* 0x000076327a806816 */ /* 0x000fe20000000080 */
[C---:B------:R-:W-:Y:S01]  /*36d0*/  FMUL.FTZ R200, R146.reuse, R131 ;  /* 0x0000008392c87220 */ /* 0x040fe20000410000 */
[----:B------:R-:W-:Y:S01]  /*36e0*/  @P6 PRMT R127, R121, 0x7632, R127 ;  /* 0x00007632797f6816 */ /* 0x000fe2000000007f */
[----:B------:R-:W-:Y:S01]  /*36f0*/  FMUL.FTZ R204, R146, R179 ;  /* 0x000000b392cc7220 */ /* 0x000fe20000410000 */
[----:B------:R-:W-:Y:S01]  /*3700*/  @P6 PRMT R125, R120, 0x7632, R125 ;  /* 0x00007632787d6816 */ /* 0x000fe2000000007d */
[----:B------:R-:W-:Y:S01]  /*3710*/  @P6 FADD.FTZ R202, R202, R129 ;  /* 0x00000081caca6221 */ /* 0x000fe20000010000 */
[C---:B------:R-:W-:Y:S01]  /*3720*/  @P6 PRMT R130, R123.reuse, 0x7632, R130 ;  /* 0x000076327b826816 */ /* 0x040fe20000000082 */
[C---:B------:R-:W-:Y:S01]  /*3730*/  FMUL.FTZ R206, R146.reuse, R199 ;  /* 0x000000c792ce7220 */ /* 0x040fe20000410000 */
[----:B------:R-:W-:Y:S01]  /*3740*/  @P6 SHF.L.U32 R131, R123, 0x10, RZ ;  /* 0x000000107b836819 */ /* 0x000fe200000006ff */
[----:B------:R-:W-:Y:S01]  /*3750*/  FMUL.FTZ R146, R146, R201 ;  /* 0x000000c992927220 */ /* 0x000fe20000410000 */
[----:B------:R-:W-:-:S02]  /*3760*/  @P6 SHF.L.U32 R129, R128, 0x10, RZ ;  /* 0x0000001080816819 */ /* 0x000fc400000006ff */
[----:B------:R-:W-:Y:S01]  /*3770*/  @P6 SHF.L.U32 R127, R127, 0x10, RZ ;  /* 0x000000107f7f6819 */ /* 0x000fe200000006ff */
[----:B------:R-:W-:Y:S01]  /*3780*/  @P6 FADD.FTZ R206, R206, R131 ;  /* 0x00000083cece6221 */ /* 0x000fe20000010000 */
[----:B------:R-:W-:Y:S01]  /*3790*/  @P6 SHF.L.U32 R125, R125, 0x10, RZ ;  /* 0x000000107d7d6819 */ /* 0x000fe200000006ff */
[----:B------:R-:W-:Y:S01]  /*37a0*/  @P6 FADD.FTZ R204, R204, R129 ;  /* 0x00000081cccc6221 */ /* 0x000fe20000010000 */
[----:B------:R-:W-:Y:S01]  /*37b0*/  @P6 SHF.L.U32 R179, R130, 0x10, RZ ;  /* 0x0000001082b36819 */ /* 0x000fe200000006ff */
[----:B------:R-:W-:Y:S02]  /*37c0*/  @P6 FADD.FTZ R200, R200, R127 ;  /* 0x0000007fc8c86221 */ /* 0x000fe40000010000 */
[----:B------:R-:W-:Y:S02]  /*37d0*/  @P6 FADD.FTZ R126, R126, R125 ;  /* 0x0000007d7e7e6221 */ /* 0x000fe40000010000 */
[----:B------:R-:W-:Y:S01]  /*37e0*/  @P6 FADD.FTZ R146, R146, R179 ;  /* 0x000000b392926221 */ /* 0x000fe20000010000 */
[----:B------:R-:W-:Y:S01]  /*37f0*/  ISETP.NE.U32.AND P6, PT, RZ, UR14, PT ;  /* 0x0000000eff007c0c */ /* 0x000fe2000bfc5070 */
[----:B------:R-:W-:-:S03]  /*3800*/  FMUL.FTZ R179, R204, R195 ;  /* 0x000000c3ccb37220 */ /* 0x000fc60000410000 */
        /* <DEDUP_REMOVED lines=21> */
[-C--:B------:R-:W-:Y:S01]  /*3960*/  FMUL.FTZ R125, R178, R195.reuse ;  /* 0x000000c3b27d7220 */ /* 0x080fe20000410000 */
[----:B------:R-:W-:Y:S01]  /*3970*/  @P6 PRMT R63, R63, 0x5410, R130 ;  /* 0x000054103f3f6816 */ /* 0x000fe20000000082 */
[----:B------:R-:W-:Y:S01]  /*3980*/  FMUL.FTZ R195, R146, R195 ;  /* 0x000000c392c37220 */ /* 0x000fe20000410000 */
        /* <DEDUP_REMOVED lines=9> */
[----:B-1----:R-:W-:-:S05]  /*3a20*/  @P6 IMAD.WIDE.U32 R128, R145, 0x10, R128 ;  /* 0x0000001091806825 */ /* 0x002fca00078e0080 */
[----:B------:R3:W-:Y:S04]  /*3a30*/  @P6 STG.E.128 desc[UR4][R128.64], R60 ;  /* 0x0000003c80006986 */ /* 0x0007e8000c101d04 */
[----:B------:R3:W-:Y:S02]  /*3a40*/  STG.E.128 desc[UR4][R130.64], R124 ;  /* 0x0000007c82007986 */ /* 0x0007e4000c101d04 */
.L_x_17:
[----:B------:R-:W-:Y:S05]  /*3a50*/  BSYNC B0 ;  /* 0x0000000000007941 */ /* 0x000fea0003800000 */
.L_x_16:
[----:B------:R-:W-:Y:S02]  /*3a60*/  IADD3 R18, R18, UR16, RZ ;  /* 0x0000001012127c10 */ /* 0x000fe4000fffe0ff */
[----:B------:R-:W-:Y:S02]  /*3a70*/  SEL R195, RZ, 0x1, P0 ;  /* 0x00000001ffc37807 */ /* 0x000fe40000000000 */
[----:B------:R-:W-:-:S13]  /*3a80*/  ISETP.GE.AND P6, PT, R18, UR17, PT ;  /* 0x0000001112007c0c */ /* 0x000fda000bfc6270 */
[----:B------:R-:W-:Y:S05]  /*3a90*/  @!P6 BRA `(.L_x_18) ;  /* 0xffffffcc0058e947 */ /* 0x000fea000383ffff */
.L_x_0:
[----:B------:R-:W4:Y:S01]  /*3aa0*/  S2R R0, SR_TID.X ;  /* 0x0000000000007919 */ /* 0x000f220000002100 */
[----:B------:R-:W4:Y:S01]  /*3ab0*/  S2UR UR6, SR_CTAID.X ;  /* 0x00000000000679c3 */ /* 0x000f220000002500 */
[----:B------:R-:W-:Y:S01]  /*3ac0*/  BSSY B0, `(.L_x_19) ;  /* 0x000000e000007945 */ /* 0x000fe20003800000 */
[----:B----4-:R-:W-:-:S05]  /*3ad0*/  LEA.HI R0, R0, UR6, RZ, 0x19 ;  /* 0x0000000600007c11 */ /* 0x010fca000f8fc8ff */
[----:B------:R-:W-:-:S05]  /*3ae0*/  IMAD R37, R0, R37, RZ ;  /* 0x0000002500257224 */ /* 0x000fca00078e02ff */
[----:B------:R-:W-:Y:S01]  /*3af0*/  LEA.HI R37, R37, R36, RZ, 0x1d ;  /* 0x0000002425257211 */ /* 0x000fe200078fe8ff */
[----:B------:R-:W-:Y:S06]  /*3b00*/  @!P5 BRA `(.L_x_20) ;  /* 0x000000000024d947 */ /* 0x000fec0003800000 */
[----:B------:R-:W4:Y:S08]  /*3b10*/  LDC.64 R2, c[0x0][0x2d0] ;  /* 0x0000b400ff027b82 */ /* 0x000f300000000a00 */
[----:B------:R-:W0:Y:S01]  /*3b20*/  LDC.64 R4, c[0x0][0x2d8] ;  /* 0x0000b600ff047b82 */ /* 0x000e220000000a00 */
[----:B----4-:R-:W-:-:S05]  /*3b30*/  IMAD.WIDE.U32 R2, R37, 0x20, R2 ;  /* 0x0000002025027825 */ /* 0x010fca00078e0002 */
[----:B------:R4:W-:Y:S01]  /*3b40*/  STG.E.128 desc[UR4][R2.64], R72 ;  /* 0x0000004802007986 */ /* 0x0009e2000c101d04 */
[----:B0-----:R-:W-:-:S03]  /*3b50*/  IMAD.WIDE.U32 R4, R37, 0x20, R4 ;  /* 0x0000002025047825 */ /* 0x001fc600078e0004 */
[----:B------:R4:W-:Y:S01]  /*3b60*/  STG.E.128 desc[UR4][R2.64+0x10], R76 ;  /* 0x0000104c02007986 */ /* 0x0009e2000c101d04 */
[----:B------:R-:W-:-:S03]  /*3b70*/  IADD3 R37, R37, 0x80, RZ ;  /* 0x0000008025257810 */ /* 0x000fc60007ffe0ff */
[----:B------:R4:W-:Y:S04]  /*3b80*/  STG.E.128 desc[UR4][R4.64], R44 ;  /* 0x0000002c04007986 */ /* 0x0009e8000c101d04 */
[----:B------:R4:W-:Y:S02]  /*3b90*/  STG.E.128 desc[UR4][R4.64+0x10], R48 ;  /* 0x0000103004007986 */ /* 0x0009e4000c101d04 */
.L_x_20:
[----:B------:R-:W-:Y:S05]  /*3ba0*/  BSYNC B0 ;  /* 0x0000000000007941 */ /* 0x000fea0003800000 */
.L_x_19:
[----:B------:R-:W-:Y:S04]  /*3bb0*/  BSSY B0, `(.L_x_21) ;  /* 0x000000b000007945 */ /* 0x000fe80003800000 */
[----:B------:R-:W-:Y:S05]  /*3bc0*/  @!P4 BRA `(.L_x_22) ;  /* 0x000000000024c947 */ /* 0x000fea0003800000 */
[----:B----4-:R-:W4:Y:S08]  /*3bd0*/  LDC.64 R2, c[0x0][0x2d0] ;  /* 0x0000b400ff027b82 */ /* 0x010f300000000a00 */
        /* <DEDUP_REMOVED lines=8> */
.L_x_22:
[----:B------:R-:W-:Y:S05]  /*3c60*/  BSYNC B0 ;  /* 0x0000000000007941 */ /* 0x000fea0003800000 */
.L_x_21:
        /* <DEDUP_REMOVED lines=11> */
.L_x_24:
[----:B------:R-:W-:Y:S05]  /*3d20*/  BSYNC B0 ;  /* 0x0000000000007941 */ /* 0x000fea0003800000 */
.L_x_23:
[----:B------:R-:W-:Y:S05]  /*3d30*/  @!P2 EXIT ;  /* 0x000000000000a94d */ /* 0x000fea0003800000 */
[----:B----4-:R-:W4:Y:S08]  /*3d40*/  LDC.64 R2, c[0x0][0x2d0] ;  /* 0x0000b400ff027b82 */ /* 0x010f300000000a00 */
[----:B------:R-:W0:Y:S01]  /*3d50*/  LDC.64 R4, c[0x0][0x2d8] ;  /* 0x0000b600ff047b82 */ /* 0x000e220000000a00 */
[----:B----4-:R-:W-:-:S05]  /*3d60*/  IMAD.WIDE.U32 R2, R37, 0x20, R2 ;  /* 0x0000002025027825 */ /* 0x010fca00078e0002 */
[----:B------:R-:W-:Y:S01]  /*3d70*/  STG.E.128 desc[UR4][R2.64], R96 ;  /* 0x0000006002007986 */ /* 0x000fe2000c101d04 */
[----:B0-----:R-:W-:-:S03]  /*3d80*/  IMAD.WIDE.U32 R4, R37, 0x20, R4 ;  /* 0x0000002025047825 */ /* 0x001fc600078e0004 */
[----:B------:R-:W-:Y:S04]  /*3d90*/  STG.E.128 desc[UR4][R2.64+0x10], R100 ;  /* 0x0000106402007986 */ /* 0x000fe8000c101d04 */
[----:B------:R-:W-:Y:S04]  /*3da0*/  STG.E.128 desc[UR4][R4.64], R64 ;  /* 0x0000004004007986 */ /* 0x000fe8000c101d04 */
[----:B------:R-:W-:Y:S01]  /*3db0*/  STG.E.128 desc[UR4][R4.64+0x10], R68 ;  /* 0x0000104404007986 */ /* 0x000fe2000c101d04 */
[----:B------:R-:W-:Y:S05]  /*3dc0*/  EXIT ;  /* 0x000000000000794d */ /* 0x000fea0003800000 */
.L_x_9:
[----:B------:R-:W-:Y:S02]  /*3dd0*/  MOV R202, R201 ;  /* 0x000000c900ca7202 */ /* 0x000fe40000000f00 */
[----:B------:R-:W-:Y:S02]  /*3de0*/  MOV R203, 0x10 ;  /* 0x0000001000cb7802 */ /* 0x000fe40000000f00 */
[----:B------:R-:W-:Y:S02]  /*3df0*/  MOV R204, 0x1f ;  /* 0x0000001f00cc7802 */ /* 0x000fe40000000f00 */
[----:B------:R-:W-:-:S07]  /*3e00*/  MOV R197, 0xffffffff ;  /* 0xffffffff00c57802 */ /* 0x000fce0000000f00 */
[----:B------:R-:W-:Y:S05]  /*3e10*/  WARPSYNC.COLLECTIVE R197, `(.L_x_25) ;  /* 0x00000000c5087348 */ /* 0x000fea0003c00000 */
[----:B------:R0:W1:Y:S02]  /*3e20*/  SHFL.DOWN P6, R199, R202, R203, R204 ;  /* 0x080000cbcac77389 */ /* 0x00006400000c00cc */
[----:B01----:R-:W-:Y:S01]  /*3e30*/  ENDCOLLECTIVE ;  /* 0x000000000000791b */ /* 0x003fe20003800000 */
.L_x_25:
[----:B------:R-:W-:Y:S02]  /*3e40*/  MOV R202, R200 ;  /* 0x000000c800ca7202 */ /* 0x000fe40000000f00 */
[----:B------:R-:W-:-:S07]  /*3e50*/  MOV R126, R199 ;  /* 0x000000c7007e7202 */ /* 0x000fce0000000f00 */
[----:B------:R-:W-:Y:S05]  /*3e60*/  WARPSYNC.COLLECTIVE R197, `(.L_x_26) ;  /* 0x00000000c5087348 */ /* 0x000fea0003c00000 */
[----:B------:R0:W1:Y:S02]  /*3e70*/  SHFL.DOWN P6, R199, R202, R203, R204 ;  /* 0x080000cbcac77389 */ /* 0x00006400000c00cc */
[----:B01----:R-:W-:Y:S01]  /*3e80*/  ENDCOLLECTIVE ;  /* 0x000000000000791b */ /* 0x003fe20003800000 */
.L_x_26:
[----:B------:R-:W-:-:S05]  /*3e90*/  FADD.FTZ R126, R126, R201 ;  /* 0x000000c97e7e7221 */ /* 0x000fca0000010000 */
[----:B------:R-:W-:Y:S02]  /*3ea0*/  MOV R202, R126 ;  /* 0x0000007e00ca7202 */ /* 0x000fe40000000f00 */
[----:B------:R-:W-:Y:S02]  /*3eb0*/  MOV R203, 0x8 ;  /* 0x0000000800cb7802 */ /* 0x000fe40000000f00 */
[----:B------:R-:W-:-:S07]  /*3ec0*/  MOV R127, R199 ;  /* 0x000000c7007f7202 */ /* 0x000fce0000000f00 */
[----:B------:R-:W-:Y:S05]  /*3ed0*/  WARPSYNC.COLLECTIVE R197, `(.L_x_27) ;  /* 0x00000000c5087348 */ /* 0x000fea0003c00000 */
[----:B------:R0:W1:Y:S02]  /*3ee0*/  SHFL.DOWN P6, R199, R202, R203, R204 ;  /* 0x080000cbcac77389 */ /* 0x00006400000c00cc */
[----:B01----:R-:W-:Y:S01]  /*3ef0*/  ENDCOLLECTIVE ;  /* 0x000000000000791b */ /* 0x003fe20003800000 */
.L_x_27:
[----:B------:R-:W-:-:S05]  /*3f00*/  FADD.FTZ R127, R127, R200 ;  /* 0x000000c87f7f7221 */ /* 0x000fca0000010000 */
[----:B------:R-:W-:Y:S02]  /*3f10*/  MOV R202, R127 ;  /* 0x0000007f00ca7202 */ /* 0x000fe40000000f00 */
[----:B------:R-:W-:-:S07]  /*3f20*/  MOV R129, R199 ;  /* 0x000000c700817202 */ /* 0x000fce0000000f00 */
[----:B------:R-:W-:Y:S05]  /*3f30*/  WARPSYNC.COLLECTIVE R197, `(.L_x_28) ;  /* 0x00000000c5087348 */ /* 0x000fea0003c00000 */
[----:B------:R0:W1:Y:S02]  /*3f40*/  SHFL.DOWN P6, R199, R202, R203, R204 ;  /* 0x080000cbcac77389 */ /* 0x00006400000c00cc */
[----:B01----:R-:W-:Y:S01]  /*3f50*/  ENDCOLLECTIVE ;  /* 0x000000000000791b */ /* 0x003fe20003800000 */
.L_x_28:
[----:B------:R-:W-:-:S05]  /*3f60*/  FADD.FTZ R129, R126, R129 ;  /* 0x000000817e817221 */ /* 0x000fca0000010000 */
[----:B------:R-:W-:Y:S02]  /*3f70*/  MOV R202, R129 ;  /* 0x0000008100ca7202 */ /* 0x000fe40000000f00 */
[----:B------:R-:W-:Y:S02]  /*3f80*/  MOV R203, 0x4 ;  /* 0x0000000400cb7802 */ /* 0x000fe40000000f00 */
[----:B------:R-:W-:-:S07]  /*3f90*/  MOV R128, R199 ;  /* 0x000000c700807202 */ /* 0x000fce0000000f00 */
[----:B------:R-:W-:Y:S05]  /*3fa0*/  WARPSYNC.COLLECTIVE R197, `(.L_x_29) ;  /* 0x00000000c5087348 */ /* 0x000fea0003c00000 */
[----:B------:R0:W1:Y:S02]  /*3fb0*/  SHFL.DOWN P6, R199, R202, R203, R204 ;  /* 0x080000cbcac77389 */ /* 0x00006400000c00cc */
[----:B01----:R-:W-:Y:S01]  /*3fc0*/  ENDCOLLECTIVE ;  /* 0x000000000000791b */ /* 0x003fe20003800000 */
.L_x_29:
[----:B------:R-:W-:-:S05]  /*3fd0*/  FADD.FTZ R128, R127, R128 ;  /* 0x000000807f807221 */ /* 0x000fca0000010000 */
[----:B------:R-:W-:Y:S02]  /*3fe0*/  MOV R202, R128 ;  /* 0x0000008000ca7202 */ /* 0x000fe40000000f00 */
[----:B------:R-:W-:-:S07]  /*3ff0*/  MOV R130, R199 ;  /* 0x000000c700827202 */ /* 0x000fce0000000f00 */
[----:B------:R-:W-:Y:S05]  /*4000*/  WARPSYNC.COLLECTIVE R197, `(.L_x_30) ;  /* 0x00000000c5087348 */ /* 0x000fea0003c00000 */
[----:B------:R0:W1:Y:S02]  /*4010*/  SHFL.DOWN P6, R199, R202, R203, R204 ;  /* 0x080000cbcac77389 */ /* 0x00006400000c00cc */
[----:B01----:R-:W-:Y:S01]  /*4020*/  ENDCOLLECTIVE ;  /* 0x000000000000791b */ /* 0x003fe20003800000 */
.L_x_30:
[----:B------:R-:W-:-:S05]  /*4030*/  FADD.FTZ R130, R129, R130 ;  /* 0x0000008281827221 */ /* 0x000fca0000010000 */
[----:B------:R-:W-:Y:S02]  /*4040*/  MOV R202, R130 ;  /* 0x0000008200ca7202 */ /* 0x000fe40000000f00 */
[----:B------:R-:W-:Y:S02]  /*4050*/  MOV R203, 0x2 ;  /* 0x0000000200cb7802 */ /* 0x000fe40000000f00 */
[----:B------:R-:W-:-:S07]  /*4060*/  MOV R131, R199 ;  /* 0x000000c700837202 */ /* 0x000fce0000000f00 */
[----:B------:R-:W-:Y:S05]  /*4070*/  WARPSYNC.COLLECTIVE R197, `(.L_x_31) ;  /* 0x00000000c5087348 */ /* 0x000fea0003c00000 */
[----:B------:R0:W1:Y:S02]  /*4080*/  SHFL.DOWN P6, R199, R202, R203, R204 ;  /* 0x080000cbcac77389 */ /* 0x00006400000c00cc */
[----:B01----:R-:W-:Y:S01]  /*4090*/  ENDCOLLECTIVE ;  /* 0x000000000000791b */ /* 0x003fe20003800000 */
.L_x_31:
[----:B------:R-:W-:-:S05]  /*40a0*/  FADD.FTZ R131, R128, R131 ;  /* 0x0000008380837221 */ /* 0x000fca0000010000 */
[----:B------:R-:W-:Y:S02]  /*40b0*/  MOV R202, R131 ;  /* 0x0000008300ca7202 */ /* 0x000fe40000000f00 */
[----:B------:R-:W-:-:S07]  /*40c0*/  MOV R179, R199 ;  /* 0x000000c700b37202 */ /* 0x000fce0000000f00 */
[----:B------:R-:W-:Y:S05]  /*40d0*/  WARPSYNC.COLLECTIVE R197, `(.L_x_32) ;  /* 0x00000000c5087348 */ /* 0x000fea0003c00000 */
[----:B------:R0:W1:Y:S02]  /*40e0*/  SHFL.DOWN P6, R199, R202, R203, R204 ;  /* 0x080000cbcac77389 */ /* 0x00006400000c00cc */
[----:B01----:R-:W-:Y:S01]  /*40f0*/  ENDCOLLECTIVE ;  /* 0x000000000000791b */ /* 0x003fe20003800000 */
.L_x_32:
[----:B------:R-:W-:-:S05]  /*4100*/  FADD.FTZ R179, R130, R179 ;  /* 0x000000b382b37221 */ /* 0x000fca0000010000 */
[----:B------:R-:W-:Y:S02]  /*4110*/  MOV R202, R179 ;  /* 0x000000b300ca7202 */ /* 0x000fe40000000f00 */
[----:B------:R-:W-:Y:S02]  /*4120*/  MOV R203, 0x1 ;  /* 0x0000000100cb7802 */ /* 0x000fe40000000f00 */
[----:B------:R-:W-:-:S07]  /*4130*/  MOV R178, R199 ;  /* 0x000000c700b27202 */ /* 0x000fce0000000f00 */
[----:B------:R-:W-:Y:S05]  /*4140*/  WARPSYNC.COLLECTIVE R197, `(.L_x_33) ;  /* 0x00000000c5087348 */ /* 0x000fea0003c00000 */
[----:B------:R0:W1:Y:S02]  /*4150*/  SHFL.DOWN P6, R199, R202, R203, R204 ;  /* 0x080000cbcac77389 */ /* 0x00006400000c00cc */
[----:B01----:R-:W-:Y:S01]  /*4160*/  ENDCOLLECTIVE ;  /* 0x000000000000791b */ /* 0x003fe20003800000 */
.L_x_33:
[----:B------:R-:W-:-:S05]  /*4170*/  FADD.FTZ R126, R131, R178 ;  /* 0x000000b2837e7221 */ /* 0x000fca0000010000 */
[----:B------:R-:W-:Y:S02]  /*4180*/  MOV R202, R126 ;  /* 0x0000007e00ca7202 */ /* 0x000fe40000000f00 */
[----:B------:R-:W-:-:S07]  /*4190*/  MOV R178, R199 ;  /* 0x000000c700b27202 */ /* 0x000fce0000000f00 */
[----:B------:R-:W-:Y:S05]  /*41a0*/  WARPSYNC.COLLECTIVE R197, `(.L_x_34) ;  /* 0x00000000c5087348 */ /* 0x000fea0003c00000 */
[----:B------:R0:W1:Y:S02]  /*41b0*/  SHFL.DOWN P6, R199, R202, R203, R204 ;  /* 0x080000cbcac77389 */ /* 0x00006400000c00cc */
[----:B01----:R-:W-:Y:S01]  /*41c0*/  ENDCOLLECTIVE ;  /* 0x000000000000791b */ /* 0x003fe20003800000 */
.L_x_34:
[----:B------:R-:W-:Y:S01]  /*41d0*/  MOV R127, R199 ;  /* 0x000000c7007f7202 */ /* 0x000fe20000000f00 */
[----:B------:R-:W-:Y:S06]  /*41e0*/  BRA `(.L_x_35) ;  /* 0xffffffe000347947 */ /* 0x000fec000383ffff */
.L_x_36:
[----:B------:R-:W-:-:S00]  /*41f0*/  BRA `(.L_x_36) ;  /* 0xfffffffc00fc7947 */ /* 0x000fc0000383ffff */
[----:B------:R-:W-:-:S00]  /*4200*/  NOP ;  /* 0x0000000000007918 */ /* 0x000fc00000000000 */
[----:B------:R-:W-:-:S00]  /*4210*/  NOP ;  /* 0x0000000000007918 */ /* 0x000fc00000000000 */
[----:B------:R-:W-:-:S00]  /*4220*/  NOP ;  /* 0x0000000000007918 */ /* 0x000fc00000000000 */
[----:B------:R-:W-:-:S00]  /*4230*/  NOP ;  /* 0x0000000000007918 */ /* 0x000fc00000000000 */
[----:B------:R-:W-:-:S00]  /*4240*/  NOP ;  /* 0x0000000000007918 */ /* 0x000fc00000000000 */
[----:B------:R-:W-:-:S00]  /*4250*/  NOP ;  /* 0x0000000000007918 */ /* 0x000fc00000000000 */
[----:B------:R-:W-:-:S00]  /*4260*/  NOP ;  /* 0x0000000000007918 */ /* 0x000fc00000000000 */
[----:B------:R-:W-:-:S00]  /*4270*/  NOP ;  /* 0x0000000000007918 */ /* 0x000fc00000000000 */
.L_x_13860:


//--------------------- .text._ZN10layer_norm13ln_bwd_kernelINS_13Kernel_traitsI13__nv_bfloat16S2_S2_S2_fjLj4096ELj1ELj1ELj4ELj16ENS_18Kernel_traits_baseILj4096ES2_S2_S2_S2_fjLj128EEEEELb0ELb0ELb0ELb1EEEvNS_9BwdParamsE --------------------------
	.section	.text._ZN10layer_norm13ln_bwd_kernelINS_13Kernel_traitsI13__nv_bfloat16S2_S2_S2_fjLj4096ELj1ELj1ELj4ELj16ENS_18Kernel_traits_baseILj4096ES2_S2_S2_S2_fjLj128EEEEELb0ELb0ELb0ELb1EEEvNS_9BwdParamsE,"ax",@progbits
	.align	128
        .global         _ZN10layer_norm13ln_bwd_kernelINS_13Kernel_traitsI13__nv_bfloat16S2_S2_S2_fjLj4096ELj1ELj1ELj4ELj16ENS_18Kernel_traits_baseILj4096ES2_S2_S2_S2_fjLj128EEEEELb0ELb0ELb0ELb1EEEvNS_9BwdParamsE
        .type           _ZN10layer_norm13ln_bwd_kernelINS_13Kernel_traitsI13__nv_bfloat16S2_S2_S2_fjLj4096ELj1ELj1ELj4ELj16ENS_18Kernel_traits_baseILj4096ES2_S2_S2_S2_fjLj128EEEEELb0ELb0ELb0ELb1EEEvNS_9BwdParamsE,@function
        .size           _ZN10layer_norm13ln_bwd_kernelINS_13Kernel_traitsI13__nv_bfloat16S2_S2_S2_fjLj4096ELj1ELj1ELj4ELj16ENS_18Kernel_traits_baseILj4096ES2_S2_S2_S2_fjLj128EEEEELb0ELb0ELb0ELb1EEEvNS_9BwdParamsE,(.L_x_13861 - _ZN10layer_norm13ln_bwd_kernelINS_13Kernel_traitsI13__nv_bfloat16S2_S2_S2_fjLj4096ELj1ELj1ELj4ELj16ENS_18Kernel_traits_baseILj4096ES2_S2_S2_S2_fjLj128EEEEELb0ELb0ELb0ELb1EEEvNS_9BwdParamsE)
        .other          _ZN10layer_norm13ln_bwd_kernelINS_13Kernel_traitsI13__nv_bfloat16S2_S2_S2_fjLj4096ELj1ELj1ELj4ELj16ENS_18Kernel_traits_baseILj4096ES2_S2_S2_S2_fjLj128EEEEELb0ELb0ELb0ELb1EEEvNS_9BwdParamsE,@"STO_CUDA_ENTRY STV_DEFAULT"
_ZN10layer_norm13ln_bwd_kernelINS_13Kernel_traitsI13__nv_bfloat16S2_S2_S2_fjLj4096ELj1ELj1ELj4ELj16ENS_18Kernel_traits_baseILj4096ES2_S2_S2_S2_fjLj128EEEEELb0ELb0ELb0ELb1EEEvNS_9BwdParamsE:
.text._ZN10layer_norm13ln_bwd_kernelINS_13Kernel_traitsI13__nv_bfloat16S2_S2_S2_fjLj4096ELj1ELj1ELj4ELj16ENS_18Kernel_traits_baseILj4096ES2_S2_S2_S2_fjLj128EEEEELb0ELb0ELb0ELb1EEEvNS_9BwdParamsE:
[----:B------:R-:W-:Y:S01]  /*0000*/  LDC R1, c[0x0][0x28] ;  /* 0x00000a00ff017b82 */ /* 0x000fe20000000800 */
[----:B------:R-:W0:Y:S07]  /*0010*/  S2R R120, SR_TID.X ;  /* 0x0000000000787919 */ /* 0x000e2e0000002100 */
[----:B------:R-:W0:Y:S01]  /*0020*/  S2UR UR4, SR_CTAID.X ;  /* 0x00000000000479c3 */ /* 0x000e220000002500 */
[----:B------:R-:W-:Y:S01]  /*0030*/  ULDC.64 UR6, c[0x0][0x208] ;  /* 0x0000820000067ab9 */ /* 0x000fe20000000a00 */
[----:B------:R-:W-:Y:S01]  /*0040*/  ULDC UR9, c[0x0][0x218] ;  /* 0x0000860000097ab9 */ /* 0x000fe20000000800 */
[----:B------:R-:W-:Y:S01]  /*0050*/  ULDC.U8 UR8, c[0x0][0x2a0] ;  /* 0x0000a80000087ab9 */ /* 0x000fe20000000000 */
[----:B------:R-:W-:Y:S01]  /*0060*/  ULDC UR12, c[0x0][0x290] ;  /* 0x0000a400000c7ab9 */ /* 0x000fe20000000800 */
[----:B------:R-:W-:Y:S01]  /*0070*/  ULDC.64 UR10, c[0x0][0x2c8] ;  /* 0x0000b200000a7ab9 */ /* 0x000fe20000000a00 */
[----:B------:R-:W-:Y:S01]  /*0080*/  ULDC.64 UR14, c[0x0][0x308] ;  /* 0x0000c200000e7ab9 */ /* 0x000fe20000000a00 */
[----:B------:R-:W-:Y:S01]  /*0090*/  ULDC.64 UR16, c[0x0][0x210] ;  /* 0x0000840000107ab9 */ /* 0x000fe20000000a00 */
[----:B0-----:R-:W-:Y:S01]  /*00a0*/  LEA.HI R161, R120, UR4, RZ, 0x19 ;  /* 0x0000000478a17c11 */ /* 0x001fe2000f8fc8ff */
[----:B------:R-:W-:-:S03]  /*00b0*/  ULDC UR4, c[0x0][0x214] ;  /* 0x0000850000047ab9 */ /* 0x000fc60000000800 */
[----:B------:R-:W-:-:S13]  /*00c0*/  ISETP.GE.AND P0, PT, R161, UR4, PT ;  /* 0x00000004a1007c0c */ /* 0x000fda000bf06270 */
[----:B------:R-:W-:Y:S05]  /*00d0*/  @!P0 BRA `(.L_x_37) ;  /* 0x0000000000848947 */ /* 0x000fea0003800000 */
        /* <DEDUP_REMOVED lines=31> */
[----:B------:R-:W-:Y:S01]  /*02d0*/  CS2R R4, SRZ ;  /* 0x0000000000047805 */ /* 0x000fe2000001ff00 */
[----:B------:R-:W-:Y:S06]  /*02e0*/  BRA `(.L_x_38) ;  /* 0x0000003800207947 */ /* 0x000fec0003800000 */
.L_x_37:
[----:B------:R-:W-:Y:S01]  /*02f0*/  SHF.L.U32 R0, R120, 0x4, RZ ;  /* 0x0000000478007819 */ /* 0x000fe200000006ff */
[----:B------:R-:W-:-:S03]  /*0300*/  ULDC.64 UR4, c[0x0][0x260] ;  /* 0x0000980000047ab9 */ /* 0x000fc60000000a00 */
[----:B------:R-:W-:-:S04]  /*0310*/  LOP3.LUT R0, R0, 0x7f0, RZ, 0xc0, !PT ;  /* 0x000007f000007812 */ /* 0x000fc800078ec0ff */
[----:B------:R-:W-:-:S04]  /*0320*/  IADD3 R2, P0, R0, UR4, RZ ;  /* 0x0000000400027c10 */ /* 0x000fc8000ff1e0ff */
[----:B------:R-:W-:Y:S01]  /*0330*/  IADD3.X R3, RZ, UR5, RZ, P0, !PT ;  /* 0x00000005ff037c10 */ /* 0x000fe200087fe4ff */
[----:B------:R-:W-:-:S04]  /*0340*/  ULDC.64 UR4, c[0x0][0x270] ;  /* 0x00009c0000047ab9 */ /* 0x000fc80000000a00 */
[----:B------:R-:W2:Y:S04]  /*0350*/  LDG.E.128 R4, desc[UR6][R2.64] ;  /* 0x0000000602047981 */ /* 0x000ea8000c1e1d00 */
[----:B------:R-:W3:Y:S04]  /*0360*/  LDG.E.128 R8, desc[UR6][R2.64+0x800] ;  /* 0x0008000602087981 */ /* 0x000ee8000c1e1d00 */
[----:B------:R-:W4:Y:S04]  /*0370*/  LDG.E.128 R12, desc[UR6][R2.64+0x1000] ;  /* 0x00100006020c7981 */ /* 0x000f28000c1e1d00 */
[----:B------:R-:W5:Y:S01]  /*0380*/  LDG.E.128 R16, desc[UR6][R2.64+0x1800] ;  /* 0x0018000602107981 */ /* 0x000f62000c1e1d00 */
[----:B------:R-:W-:Y:S01]  /*0390*/  ISETP.NE.U32.AND P0, PT, RZ, UR4, PT ;  /* 0x00000004ff007c0c */ /* 0x000fe2000bf05070 */
[----:B------:R-:W-:Y:S01]  /*03a0*/  HFMA2.MMA R164, -RZ, RZ, 0, 5.9604644775390625e-08 ;  /* 0x00000001ffa47435 */ /* 0x000fe200000001ff */
[----:B------:R-:W-:Y:S01]  /*03b0*/  CS2R R118, SRZ ;  /* 0x0000000000767805 */ /* 0x000fe2000001ff00 */
[----:B------:R-:W-:Y:S01]  /*03c0*/  HFMA2.MMA R145, -RZ, RZ, 0, 0 ;  /* 0x00000000ff917435 */ /* 0x000fe200000001ff */
[----:B------:R-:W-:-:S02]  /*03d0*/  ISETP.NE.AND.EX P0, PT, RZ, UR5, PT, P0 ;  /* 0x00000005ff007c0c */ /* 0x000fc4000bf05300 */
        /* <DEDUP_REMOVED lines=14> */
[----:B------:R-:W-:Y:S02]  /*04c0*/  MOV R121, RZ ;  /* 0x000000ff00797202 */ /* 0x000fe40000000f00 */
        /* <DEDUP_REMOVED lines=16> */
[----:B--2---:R-:W-:Y:S02]  /*05d0*/  PRMT R140, R7, 0x7632, R140 ;  /* 0x00007632078c7816 */ /* 0x004fe4000000008c */
[----:B------:R-:W-:Y:S02]  /*05e0*/  PRMT R143, R4, 0x7632, R143 ;  /* 0x00007632048f7816 */ /* 0x000fe4000000008f */
[----:B------:R-:W-:Y:S01]  /*05f0*/  PRMT R142, R5, 0x7632, R142 ;  /* 0x00007632058e7816 */ /* 0x000fe2000000008e */
[----:B------:R-:W-:Y:S01]  /*0600*/  IMAD.U32 R140, R140, 0x10000, RZ ;  /* 0x000100008c8c7824 */ /* 0x000fe200078e00ff */
[----:B------:R-:W-:Y:S02]  /*0610*/  PRMT R141, R6, 0x7632, R141 ;  /* 0x00007632068d7816 */ /* 0x000fe4000000008d */
[----:B---3--:R-:W-:Y:S01]  /*0620*/  PRMT R139, R8, 0x7632, R139 ;  /* 0x00007632088b7816 */ /* 0x008fe2000000008b */
[----:B----4-:R-:W-:Y:S01]  /*0630*/  IMAD.U32 R150, R14, 0x10000, RZ ;  /* 0x000100000e967824 */ /* 0x010fe200078e00ff */
[----:B------:R-:W-:-:S02]  /*0640*/  PRMT R138, R9, 0x7632, R138 ;  /* 0x00007632098a7816 */ /* 0x000fc4000000008a */
[----:B------:R-:W-:Y:S02]  /*0650*/  PRMT R137, R10, 0x7632, R137 ;  /* 0x000076320a897816 */ /* 0x000fe40000000089 */
[----:B------:R-:W-:Y:S02]  /*0660*/  PRMT R136, R11, 0x7632, R136 ;  /* 0x000076320b887816 */ /* 0x000fe40000000088 */
[----:B------:R-:W-:Y:S02]  /*0670*/  PRMT R135, R12, 0x7632, R135 ;  /* 0x000076320c877816 */ /* 0x000fe40000000087 */
[----:B------:R-:W-:Y:S02]  /*0680*/  PRMT R134, R13, 0x7632, R134 ;  /* 0x000076320d867816 */ /* 0x000fe40000000086 */
[----:B------:R-:W-:Y:S02]  /*0690*/  PRMT R133, R14, 0x7632, R133 ;  /* 0x000076320e857816 */ /* 0x000fe40000000085 */
[----:B------:R-:W-:-:S02]  /*06a0*/  PRMT R132, R15, 0x7632, R132 ;  /* 0x000076320f847816 */ /* 0x000fc40000000084 */
[----:B-----5:R-:W-:Y:S02]  /*06b0*/  PRMT R131, R16, 0x7632, R131 ;  /* 0x0000763210837816 */ /* 0x020fe40000000083 */
[----:B------:R-:W-:Y:S02]  /*06c0*/  PRMT R130, R17, 0x7632, R130 ;  /* 0x0000763211827816 */ /* 0x000fe40000000082 */
[----:B------:R-:W-:Y:S02]  /*06d0*/  PRMT R129, R18, 0x7632, R129 ;  /* 0x0000763212817816 */ /* 0x000fe40000000081 */
[----:B------:R-:W-:Y:S02]  /*06e0*/  PRMT R128, R19, 0x7632, R128 ;  /* 0x0000763213807816 */ /* 0x000fe40000000080 */
        /* <DEDUP_REMOVED lines=30> */
.L_x_41:
[----:B0-----:R-:W0:Y:S01]  /*08d0*/  @P0 LDC.64 R28, c[0x0][0x270] ;  /* 0x00009c00ff1c0b82 */ /* 0x001e220000000a00 */
[----:B------:R-:W-:Y:S01]  /*08e0*/  IMAD R0, R161, UR9, RZ ;  /* 0x00000009a1007c24 */ /* 0x000fe2000f8e02ff */
[----:B------:R-:W-:-:S04]  /*08f0*/  SHF.R.S32.HI R20, RZ, 0x1f, R161 ;  /* 0x0000001fff147819 */ /* 0x000fc800000114a1 */
[----:B------:R-:W-:Y:S02]  /*0900*/  SHF.R.S32.HI R21, RZ, 0x1f, R0 ;  /* 0x0000001fff157819 */ /* 0x000fe40000011400 */
[----:B------:R-:W1:Y:S02]  /*0910*/  LDC.64 R44, c[0x0][0x238] ;  /* 0x00008e00ff2c7b82 */ /* 0x000e640000000a00 */
[----:B------:R-:W-:Y:S02]  /*0920*/  LEA.HI R21, R21, R0, RZ, 0x3 ;  /* 0x0000000015157211 */ /* 0x000fe400078f18ff */
[----:B------:R-:W-:-:S04]  /*0930*/  LOP3.LUT R0, R120, 0x7f, RZ, 0xc0, !PT ;  /* 0x0000007f78007812 */ /* 0x000fc800078ec0ff */
[----:B------:R-:W2:Y:S01]  /*0940*/  LDC.64 R2, c[0x0][0x2b8] ;  /* 0x0000ae00ff027b82 */ /* 0x000ea20000000a00 */
[----:B------:R-:W-:-:S07]  /*0950*/  LEA.HI.SX32 R169, R21, R0, 0x1d ;  /* 0x0000000015a97211 */ /* 0x000fce00078feaff */
[----:B------:R-:W3:Y:S01]  /*0960*/  LDC.64 R46, c[0x0][0x250] ;  /* 0x00009400ff2e7b82 */ /* 0x000ee20000000a00 */
[----:B0-----:R-:W-:-:S07]  /*0970*/  @P0 LEA R28, P1, R161, R28, 0x1 ;  /* 0x0000001ca11c0211 */ /* 0x001fce00078208ff */
[----:B------:R-:W0:Y:S01]  /*0980*/  LDC.64 R52, c[0x0][0x258] ;  /* 0x00009600ff347b82 */ /* 0x000e220000000a00 */
[----:B------:R-:W-:Y:S01]  /*0990*/  @P0 LEA.HI.X R29, R161, R29, R20, 0x1, P1 ;  /* 0x0000001da11d0211 */ /* 0x000fe200008f0c14 */
[C---:B-1----:R-:W-:Y:S01]  /*09a0*/  IMAD.WIDE.U32 R36, R169.reuse, 0x10, R44 ;  /* 0x00000010a9247825 */ /* 0x042fe200078e002c */
[C---:B------:R-:W-:Y:S02]  /*09b0*/  IADD3 R165, R169.reuse, 0x100, RZ ;  /* 0x00000100a9a57810 */ /* 0x040fe40007ffe0ff */
[C---:B------:R-:W-:Y:S01]  /*09c0*/  IADD3 R163, R169.reuse, 0x180, RZ ;  /* 0x00000180a9a37810 */ /* 0x040fe20007ffe0ff */
[----:B------:R-:W-:Y:S01]  /*09d0*/  VIADD R167, R169, 0x80 ;  /* 0x00000080a9a77836 */ /* 0x000fe20000000000 */
[----:B------:R1:W4:Y:S01]  /*09e0*/  @P0 LDG.E.U16 R0, desc[UR6][R28.64] ;  /* 0x000000061c000981 */ /* 0x000322000c1e1500 */
[----:B--2---:R-:W-:-:S03]  /*09f0*/  IMAD.WIDE.U32 R32, R165, 0x10, R2 ;  /* 0x00000010a5207825 */ /* 0x004fc600078e0002 */
[----:B------:R-:W2:Y:S01]  /*0a00*/  LDG.E.128 R36, desc[UR6][R36.64] ;  /* 0x0000000624247981 */ /* 0x000ea2000c1e1d00 */
[----:B------:R-:W-:-:S03]  /*0a10*/  IMAD.WIDE.U32 R20, R167, 0x10, R44 ;  /* 0x00000010a7147825 */ /* 0x000fc600078e002c */
[----:B------:R-:W2:Y:S01]  /*0a20*/  LDG.E.128 R32, desc[UR6][R32.64] ;  /* 0x0000000620207981 */ /* 0x000ea2000c1e1d00 */
[----:B------:R-:W-:-:S03]  /*0a30*/  IMAD.WIDE.U32 R24, R167, 0x10, R2 ;  /* 0x00000010a7187825 */ /* 0x000fc600078e0002 */
[----:B------:R-:W2:Y:S01]  /*0a40*/  LDG.E.128 R20, desc[UR6][R20.64] ;  /* 0x0000000614147981 */ /* 0x000ea2000c1e1d00 */
[----:B-1----:R-:W-:-:S03]  /*0a50*/  IMAD.WIDE.U32 R28, R165, 0x10, R44 ;  /* 0x00000010a51c7825 */ /* 0x002fc600078e002c */
[----:B------:R-:W2:Y:S01]  /*0a60*/  LDG.E.128 R24, desc[UR6][R24.64] ;  /* 0x0000000618187981 */ /* 0x000ea2000c1e1d00 */
[----:B---3--:R-:W-:-:S03]  /*0a70*/  IMAD.WIDE R54, R161, 0x4, R46 ;  /* 0x00000004a1367825 */ /* 0x008fc600078e022e */
[----:B------:R-:W3:Y:S01]  /*0a80*/  LDG.E.128 R28, desc[UR6][R28.64] ;  /* 0x000000061c1c7981 */ /* 0x000ee2000c1e1d00 */
[----:B------:R-:W-:-:S03]  /*0a90*/  IMAD.WIDE.U32 R44, R163, 0x10, R44 ;  /* 0x00000010a32c7825 */ /* 0x000fc600078e002c */
[----:B------:R1:W3:Y:S01]  /*0aa0*/  LDG.E R192, desc[UR6][R54.64] ;  /* 0x0000000636c07981 */ /* 0x0002e2000c1e1900 */
[----:B------:R-:W-:-:S03]  /*0ab0*/  IMAD.WIDE.U32 R40, R169, 0x10, R2 ;  /* 0x00000010a9287825 */ /* 0x000fc600078e0002 */
[----:B------:R-:W3:Y:S01]  /*0ac0*/  LDG.E.128 R44, desc[UR6][R44.64] ;  /* 0x000000062c2c7981 */ /* 0x000ee2000c1e1d00 */
[----:B0-----:R-:W-:-:S03]  /*0ad0*/  IMAD.WIDE R58, R161, 0x4, R52 ;  /* 0x00000004a13a7825 */ /* 0x001fc600078e0234 */
[----:B------:R-:W3:Y:S01]  /*0ae0*/  LDG.E.128 R40, desc[UR6][R40.64] ;  /* 0x0000000628287981 */ /* 0x000ee2000c1e1d00 */
[----:B------:R-:W-:-:S03]  /*0af0*/  IMAD.WIDE.U32 R48, R163, 0x10, R2 ;  /* 0x00000010a3307825 */ /* 0x000fc600078e0002 */
[----:B------:R0:W3:Y:S04]  /*0b00*/  LDG.E R58, desc[UR6][R58.64] ;  /* 0x000000063a3a7981 */ /* 0x0000e8000c1e1900 */
[----:B------:R-:W3:Y:S01]  /*0b10*/  LDG.E.128 R48, desc[UR6][R48.64] ;  /* 0x0000000630307981 */ /* 0x000ee2000c1e1d00 */
[----:B------:R-:W-:-:S04]  /*0b20*/  ISETP.NE.U32.AND P1, PT, RZ, UR10, PT ;  /* 0x0000000aff007c0c */ /* 0x000fc8000bf25070 */
[----:B------:R-:W-:-:S13]  /*0b30*/  ISETP.NE.AND.EX P1, PT, RZ, UR11, PT, P1 ;  /* 0x0000000bff007c0c */ /* 0x000fda000bf25310 */
[----:B------:R-:W0:Y:S08]  /*0b40*/  @P1 LDC.64 R56, c[0x0][0x2c8] ;  /* 0x0000b200ff381b82 */ /* 0x000e300000000a00 */
[----:B------:R-:W0:Y:S08]  /*0b50*/  @P1 LDC.64 R2, c[0x0][0x2c8] ;  /* 0x0000b200ff021b82 */ /* 0x000e300000000a00 */
[----:B-1----:R-:W1:Y:S08]  /*0b60*/  @P1 LDC.64 R54, c[0x0][0x2c8] ;  /* 0x0000b200ff361b82 */ /* 0x002e700000000a00 */
[----:B------:R-:W1:Y:S01]  /*0b70*/  @P1 LDC.64 R52, c[0x0][0x2c8] ;  /* 0x0000b200ff341b82 */ /* 0x000e620000000a00 */
[----:B------:R-:W-:Y:S01]  /*0b80*/  MOV R162, 0x3f800000 ;  /* 0x3f80000000a27802 */ /* 0x000fe20000000f00 */
[----:B0-----:R-:W-:Y:S01]  /*0b90*/  @P1 IMAD.WIDE.U32 R56, R169, 0x10, R56 ;  /* 0x00000010a9381825 */ /* 0x001fe200078e0038 */
[----:B------:R-:W-:-:S04]  /*0ba0*/  ISETP.NE.AND P4, PT, RZ, UR8, PT ;  /* 0x00000008ff007c0c */ /* 0x000fc8000bf85270 */
[----:B------:R0:W5:Y:S01]  /*0bb0*/  @P1 LDG.E.128 R84, desc[UR6][R56.64] ;  /* 0x0000000638541981 */ /* 0x000162000c1e1d00 */
[----:B------:R-:W-:-:S05]  /*0bc0*/  @P1 IMAD.WIDE.U32 R2, R163, 0x10, R2 ;  /* 0x00000010a3021825 */ /* 0x000fca00078e0002 */
[----:B------:R0:W5:Y:S01]  /*0bd0*/  @P1 LDG.E.128 R12, desc[UR6][R2.64] ;  /* 0x00000006020c1981 */ /* 0x000162000c1e1d00 */
[----:B-1----:R-:W-:-:S05]  /*0be0*/  @P1 IMAD.WIDE.U32 R54, R167, 0x10, R54 ;  /* 0x00000010a7361825 */ /* 0x002fca00078e0036 */
[----:B------:R1:W5:Y:S01]  /*0bf0*/  @P1 LDG.E.128 R4, desc[UR6][R54.64] ;  /* 0x0000000636041981 */ /* 0x000362000c1e1d00 */
[----:B------:R-:W-:-:S05]  /*0c00*/  @P1 IMAD.WIDE.U32 R52, R165, 0x10, R52 ;  /* 0x00000010a5341825 */ /* 0x000fca00078e0034 */
[----:B------:R1:W5:Y:S01]  /*0c10*/  @P1 LDG.E.128 R8, desc[UR6][R52.64] ;  /* 0x0000000634081981 */ /* 0x000362000c1e1d00 */
[----:B------:R-:W-:Y:S01]  /*0c20*/  UMOV UR4, 0xffffffff ;  /* 0xffffffff00047882 */ /* 0x000fe20000000000 */
[----:B------:R-:W-:Y:S02]  /*0c30*/  LOP3.LUT P2, RZ, R120, 0x1f, RZ, 0xc0, !PT ;  /* 0x0000001f78ff7812 */ /* 0x000fe4000784c0ff */
[----:B----4-:R-:W-:Y:S02]  /*0c40*/  @P0 SHF.L.U32 R162, R0, 0x10, RZ ;  /* 0x0000001000a20819 */ /* 0x010fe400000006ff */
[----:B--2---:R-:W-:Y:S02]  /*0c50*/  PRMT R0, R36, 0x7632, R0 ;  /* 0x0000763224007816 */ /* 0x004fe40000000000 */
[----:B------:R-:W-:Y:S02]  /*0c60*/  PRMT R181, R39, 0x7632, R181 ;  /* 0x0000763227b57816 */ /* 0x000fe400000000b5 */
[----:B------:R-:W-:-:S02]  /*0c70*/  PRMT R177, R38, 0x7632, R177 ;  /* 0x0000763226b17816 */ /* 0x000fc400000000b1 */
[----:B------:R-:W-:Y:S02]  /*0c80*/  PRMT R171, R37, 0x7632, R171 ;  /* 0x0000763225ab7816 */ /* 0x000fe400000000ab */
[----:B------:R-:W-:Y:S02]  /*0c90*/  PRMT R188, R21, 0x7632, R188 ;  /* 0x0000763215bc7816 */ /* 0x000fe400000000bc */
[C---:B------:R-:W-:Y:S02]  /*0ca0*/  PRMT R191, R23.reuse, 0x7632, R191 ;  /* 0x0000763217bf7816 */ /* 0x040fe400000000bf */
[----:B------:R-:W-:Y:S02]  /*0cb0*/  SHF.L.U32 R199, R23, 0x10, RZ ;  /* 0x0000001017c77819 */ /* 0x000fe400000006ff */
[----:B------:R-:W-:Y:S02]  /*0cc0*/  SHF.L.U32 R0, R0, 0x10, RZ ;  /* 0x0000001000007819 */ /* 0x000fe400000006ff */
[----:B------:R-:W-:-:S02]  /*0cd0*/  SHF.L.U32 R173, R37, 0x10, RZ ;  /* 0x0000001025ad7819 */ /* 0x000fc400000006ff */
[----:B------:R-:W-:Y:S02]  /*0ce0*/  SHF.L.U32 R179, R38, 0x10, RZ ;  /* 0x0000001026b37819 */ /* 0x000fe400000006ff */
[----:B---3--:R-:W-:Y:S02]  /*0cf0*/  FSEL R192, R192, RZ, !P4 ;  /* 0x000000ffc0c07208 */ /* 0x008fe40006000000 */
[----:B------:R-:W-:Y:S02]  /*0d00*/  SHF.L.U32 R21, R21, 0x10, RZ ;  /* 0x0000001015157819 */ /* 0x000fe400000006ff */
[C---:B------:R-:W-:Y:S02]  /*0d10*/  PRMT R180, R25.reuse, 0x7632, R180 ;  /* 0x0000763219b47816 */ /* 0x040fe400000000b4 */
[----:B------:R-:W-:Y:S02]  /*0d20*/  SHF.L.U32 R174, R25, 0x10, RZ ;  /* 0x0000001019ae7819 */ /* 0x000fe400000006ff */
[----:B------:R-:W-:-:S02]  /*0d30*/  PRMT R59, R27, 0x7632, R59 ;  /* 0x000076321b3b7816 */ /* 0x000fc4000000003b */
[----:B0-----:R-:W-:Y:S02]  /*0d40*/  SHF.L.U32 R56, R27, 0x10, RZ ;  /* 0x000000101b387819 */ /* 0x001fe400000006ff */
[----:B------:R-:W-:Y:S02]  /*0d50*/  PRMT R23, R28, 0x7632, R23 ;  /* 0x000076321c177816 */ /* 0x000fe40000000017 */
[----:B------:R-:W-:Y:S01]  /*0d60*/  SHF.L.U32 R181, R181, 0x10, RZ ;  /* 0x00000010b5b57819 */ /* 0x000fe200000006ff */
[----:B------:R-:W-:Y:S01]  /*0d70*/  IMAD.U32 R187, R20, 0x10000, RZ ;  /* 0x0001000014bb7824 */ /* 0x000fe200078e00ff */
[C---:B------:R-:W-:Y:S02]  /*0d80*/  PRMT R166, R26.reuse, 0x7632, R166 ;  /* 0x000076321aa67816 */ /* 0x040fe400000000a6 */
[----:B------:R-:W-:Y:S02]  /*0d90*/  SHF.L.U32 R168, R26, 0x10, RZ ;  /* 0x000000101aa87819 */ /* 0x000fe400000006ff */
[----:B------:R-:W-:-:S02]  /*0da0*/  PRMT R3, R30, 0x7632, R3 ;  /* 0x000076321e037816 */ /* 0x000fc40000000003 */
[----:B------:R-:W-:Y:S02]  /*0db0*/  SHF.L.U32 R197, R30, 0x10, RZ ;  /* 0x000000101ec57819 */ /* 0x000fe400000006ff */
[----:B------:R-:W-:Y:S02]  /*0dc0*/  PRMT R25, R31, 0x7632, R25 ;  /* 0x000076321f197816 */ /* 0x000fe40000000019 */
[C---:B------:R-:W-:Y:S02]  /*0dd0*/  PRMT R172, R32.reuse, 0x7632, R172 ;  /* 0x0000763220ac7816 */ /* 0x040fe400000000ac */
[----:B------:R-:W-:Y:S02]  /*0de0*/  SHF.L.U32 R175, R32, 0x10, RZ ;  /* 0x0000001020af7819 */ /* 0x000fe400000006ff */
[----:B------:R-:W-:Y:S02]  /*0df0*/  PRMT R27, R45, 0x7632, R27 ;  /* 0x000076322d1b7816 */ /* 0x000fe4000000001b */
[----:B------:R-:W-:-:S02]  /*0e00*/  SHF.L.U32 R177, R177, 0x10, RZ ;  /* 0x00000010b1b17819 */ /* 0x000fc400000006ff */
[----:B------:R-:W-:Y:S02]  /*0e10*/  SHF.L.U32 R170, R36, 0x10, RZ ;  /* 0x0000001024aa7819 */ /* 0x000fe400000006ff */
[----:B------:R-:W-:Y:S02]  /*0e20*/  PRMT R186, R20, 0x7632, R186 ;  /* 0x0000763214ba7816 */ /* 0x000fe400000000ba */
[C---:B------:R-:W-:Y:S02]  /*0e30*/  PRMT R189, R22.reuse, 0x7632, R189 ;  /* 0x0000763216bd7816 */ /* 0x040fe400000000bd */
[----:B------:R-:W-:Y:S02]  /*0e40*/  SHF.L.U32 R190, R22, 0x10, RZ ;  /* 0x0000001016be7819 */ /* 0x000fe400000006ff */
[----:B------:R-:W-:Y:S02]  /*0e50*/  PRMT R2, R29, 0x7632, R2 ;  /* 0x000076321d027816 */ /* 0x000fe40000000002 */
[----:B------:R-:W-:-:S02]  /*0e60*/  PRMT R26, R44, 0x7632, R26 ;  /* 0x000076322c1a7816 */ /* 0x000fc4000000001a */
[----:B------:R-:W-:Y:S02]  /*0e70*/  PRMT R30, R46, 0x7632, R30 ;  /* 0x000076322e1e7816 */ /* 0x000fe4000000001e */
[----:B------:R-:W-:Y:S01]  /*0e80*/  PRMT R32, R47, 0x7632, R32 ;  /* 0x000076322f207816 */ /* 0x000fe20000000020 */
[----:B-1----:R-:W-:Y:S01]  /*0e90*/  IMAD.U32 R54, R33, 0x10000, RZ ;  /* 0x0001000021367824 */ /* 0x002fe200078e00ff */
[----:B------:R-:W-:Y:S02]  /*0ea0*/  SHF.L.U32 R184, R39, 0x10, RZ ;  /* 0x0000001027b87819 */ /* 0x000fe400000006ff */
[C---:B------:R-:W-:Y:S02]  /*0eb0*/  PRMT R178, R40.reuse, 0x7632, R178 ;  /* 0x0000763228b27816 */ /* 0x040fe400000000b2 */
[----:B------:R-:W-:Y:S02]  /*0ec0*/  SHF.L.U32 R176, R40, 0x10, RZ ;  /* 0x0000001028b07819 */ /* 0x000fe400000006ff */
[----:B------:R-:W-:-:S02]  /*0ed0*/  PRMT R183, R24, 0x7632, R183 ;  /* 0x0000763218b77816 */ /* 0x000fc400000000b7 */
[----:B------:R-:W-:Y:S02]  /*0ee0*/  SHF.L.U32 R182, R24, 0x10, RZ ;  /* 0x0000001018b67819 */ /* 0x000fe400000006ff */
[C---:B------:R-:W-:Y:S02]  /*0ef0*/  PRMT R22, R35.reuse, 0x7632, R22 ;  /* 0x0000763223167816 */ /* 0x040fe40000000016 */
[----:B------:R-:W-:Y:S01]  /*0f00*/  SHF.L.U32 R20, R35, 0x10, RZ ;  /* 0x0000001023147819 */ /* 0x000fe200000006ff */
[C---:B------:R-:W-:Y:S01]  /*0f10*/  FADD.FTZ R35, -R192.reuse, R0 ;  /* 0x00000000c0237221 */ /* 0x040fe20000010100 */
[----:B------:R-:W-:Y:S01]  /*0f20*/  SHF.L.U32 R171, R171, 0x10, RZ ;  /* 0x00000010abab7819 */ /* 0x000fe200000006ff */
[C---:B------:R-:W-:Y:S01]  /*0f30*/  FADD.FTZ R203, -R192.reuse, R181 ;  /* 0x000000b5c0cb7221 */ /* 0x040fe20000010100 */
[C---:B------:R-:W-:Y:S01]  /*0f40*/  PRMT R39, R41.reuse, 0x7632, R39 ;  /* 0x0000763229277816 */ /* 0x040fe20000000027 */
[C---:B------:R-:W-:Y:S01]  /*0f50*/  FADD.FTZ R207, -R192.reuse, R21 ;  /* 0x00000015c0cf7221 */ /* 0x040fe20000010100 */
[----:B------:R-:W-:Y:S01]  /*0f60*/  SHF.L.U32 R40, R41, 0x10, RZ ;  /* 0x0000001029287819 */ /* 0x000fe200000006ff */
[----:B------:R-:W-:Y:S01]  /*0f70*/  FADD.FTZ R41, -R192, R179 ;  /* 0x000000b3c0297221 */ /* 0x000fe20000010100 */
[----:B------:R-:W-:-:S02]  /*0f80*/  SHF.L.U32 R195, R29, 0x10, RZ ;  /* 0x000000101dc37819 */ /* 0x000fc400000006ff */
[----:B------:R-:W-:Y:S01]  /*0f90*/  PRMT R52, R33, 0x7632, R52 ;  /* 0x0000763221347816 */ /* 0x000fe20000000034 */
[----:B------:R-:W-:Y:S01]  /*0fa0*/  FADD.FTZ R33, -R192, R173 ;  /* 0x000000adc0217221 */ /* 0x000fe20000010100 */
[C---:B------:R-:W-:Y:S02]  /*0fb0*/  PRMT R24, R34.reuse, 0x7632, R24 ;  /* 0x0000763222187816 */ /* 0x040fe40000000018 */
[----:B------:R-:W-:Y:S02]  /*0fc0*/  SHF.L.U32 R185, R34, 0x10, RZ ;  /* 0x0000001022b97819 */ /* 0x000fe400000006ff */
[----:B------:R-:W-:Y:S02]  /*0fd0*/  SHF.L.U32 R23, R23, 0x10, RZ ;  /* 0x0000001017177819 */ /* 0x000fe400000006ff */
[----:B------:R-:W-:Y:S02]  /*0fe0*/  SHF.L.U32 R201, R28, 0x10, RZ ;  /* 0x000000101cc97819 */ /* 0x000fe400000006ff */
[----:B------:R-:W-:Y:S01]  /*0ff0*/  SHF.L.U32 R34, R47, 0x10, RZ ;  /* 0x000000102f227819 */ /* 0x000fe200000006ff */
[----:B------:R-:W-:Y:S01]  /*1000*/  FADD.FTZ R47, -R192, R177 ;  /* 0x000000b1c02f7221 */ /* 0x000fe20000010100 */
[----:B------:R-:W-:-:S02]  /*1010*/  SHF.L.U32 R3, R3, 0x10, RZ ;  /* 0x0000001003037819 */ /* 0x000fc400000006ff */
[----:B------:R-:W-:Y:S02]  /*1020*/  SHF.L.U32 R25, R25, 0x10, RZ ;  /* 0x0000001019197819 */ /* 0x000fe400000006ff */
[----:B------:R-:W-:Y:S01]  /*1030*/  SHF.L.U32 R0, R27, 0x10, RZ ;  /* 0x000000101b007819 */ /* 0x000fe200000006ff */
[----:B------:R-:W-:Y:S01]  /*1040*/  FADD.FTZ R29, -R192, R170 ;  /* 0x000000aac01d7221 */ /* 0x000fe20000010100 */
[----:B------:R-:W-:Y:S01]  /*1050*/  SHF.L.U32 R31, R31, 0x10, RZ ;  /* 0x000000101f1f7819 */ /* 0x000fe200000006ff */
[----:B------:R-:W-:Y:S01]  /*1060*/  IMAD.U32 R177, R189, 0x10000, RZ ;  /* 0x00010000bdb17824 */ /* 0x000fe200078e00ff */
        /* <DEDUP_REMOVED lines=10> */
[C---:B------:R-:W-:Y:S02]  /*1110*/  PRMT R37, R43.reuse, 0x7632, R37 ;  /* 0x000076322b257816 */ /* 0x040fe40000000025 */
[----:B------:R-:W-:Y:S01]  /*1120*/  SHF.L.U32 R36, R43, 0x10, RZ ;  /* 0x000000102b247819 */ /* 0x000fe200000006ff */
[C---:B------:R-:W-:Y:S01]  /*1130*/  FADD.FTZ R43, -R192.reuse, R171 ;  /* 0x000000abc02b7221 */ /* 0x040fe20000010100 */
        /* <DEDUP_REMOVED lines=23> */
[----:B------:R-:W-:Y:S01]  /*12b0*/  FADD.FTZ R3, -R192, R32 ;  /* 0x00000020c0037221 */ /* 0x000fe20000010100 */
[----:B------:R-:W-:Y:S01]  /*12c0*/  FMUL.FTZ R0, R58, R29 ;  /* 0x0000001d3a007220 */ /* 0x000fe20000410000 */
[----:B------:R-:W-:-:S02]  /*12d0*/  PRMT R192, R50, 0x7632, R192 ;  /* 0x0000763232c07816 */ /* 0x000fc400000000c0 */
[----:B------:R-:W-:Y:S01]  /*12e0*/  SHF.L.U32 R170, R50, 0x10, RZ ;  /* 0x0000001032aa7819 */ /* 0x000fe200000006ff */
[----:B------:R-:W-:Y:S01]  /*12f0*/  FMUL.FTZ R50, R58, R195 ;  /* 0x000000c33a327220 */ /* 0x000fe20000410000 */
[----:B------:R-:W-:Y:S01]  /*1300*/  PRMT R38, R42, 0x7632, R38 ;  /* 0x000076322a267816 */ /* 0x000fe20000000026 */
[----:B------:R-:W-:Y:S01]  /*1310*/  FADD.FTZ R127, R176, R127 ;  /* 0x0000007fb07f7221 */ /* 0x000fe20000010000 */
[-C--:B------:R-:W-:Y:S01]  /*1320*/  FFMA.FTZ R145, R0, R176.reuse, R145 ;  /* 0x000000b000917223 */ /* 0x080fe20000010091 */
[----:B------:R-:W-:Y:S01]  /*1330*/  FMUL.FTZ R31, R160, R176 ;  /* 0x000000b0a01f7220 */ /* 0x000fe20000410000 */
[----:B------:R-:W-:Y:S01]  /*1340*/  SHF.L.U32 R39, R39, 0x10, RZ ;  /* 0x0000001027277819 */ /* 0x000fe200000006ff */
[C---:B------:R-:W-:Y:S01]  /*1350*/  FMUL.FTZ R43, R58.reuse, R43 ;  /* 0x0000002b3a2b7220 */ /* 0x040fe20000410000 */
[----:B------:R-:W-:Y:S01]  /*1360*/  SHF.L.U32 R176, R183, 0x10, RZ ;  /* 0x00000010b7b07819 */ /* 0x000fe200000006ff */
[----:B------:R-:W-:Y:S01]  /*1370*/  FMUL.FTZ R46, R58, R199 ;  /* 0x000000c73a2e7220 */ /* 0x000fe20000410000 */
[----:B------:R-:W-:Y:S01]  /*1380*/  SHF.L.U32 R178, R178, 0x10, RZ ;  /* 0x00000010b2b27819 */ /* 0x000fe200000006ff */
[----:B------:R-:W-:Y:S01]  /*1390*/  FMUL.FTZ R29, R58, R33 ;  /* 0x000000213a1d7220 */ /* 0x000fe20000410000 */
[----:B------:R-:W-:Y:S01]  /*13a0*/  FADD.FTZ R107, R54, R107 ;  /* 0x0000006b366b7221 */ /* 0x000fe20000010000 */
[-C--:B------:R-:W-:Y:S01]  /*13b0*/  FFMA.FTZ R75, R50, R54.reuse, R75 ;  /* 0x00000036324b7223 */ /* 0x080fe2000001004b */
[----:B------:R-:W-:Y:S01]  /*13c0*/  FMUL.FTZ R183, R151, R54 ;  /* 0x0000003697b77220 */ /* 0x000fe20000410000 */
[C---:B------:R-:W-:Y:S01]  /*13d0*/  FMUL.FTZ R44, R58.reuse, R209 ;  /* 0x000000d13a2c7220 */ /* 0x040fe20000410000 */
[----:B------:R-:W-:Y:S01]  /*13e0*/  FMUL.FTZ R54, R58, R189 ;  /* 0x000000bd3a367220 */ /* 0x000fe20000410000 */
[----:B------:R-:W-:Y:S01]  /*13f0*/  SHF.L.U32 R34, R38, 0x10, RZ ;  /* 0x0000001026227819 */ /* 0x000fe200000006ff */
[----:B------:R-:W-:Y:S01]  /*1400*/  FADD.FTZ R121, R39, R121 ;  /* 0x0000007927797221 */ /* 0x000fe20000010000 */
[----:B------:R-:W-:Y:S01]  /*1410*/  SHF.L.U32 R209, R59, 0x10, RZ ;  /* 0x000000103bd17819 */ /* 0x000fe200000006ff */
[-C--:B------:R-:W-:Y:S01]  /*1420*/  FFMA.FTZ R122, R43, R39.reuse, R122 ;  /* 0x000000272b7a7223 */ /* 0x080fe2000001007a */
[----:B------:R-:W-:Y:S01]  /*1430*/  FMUL.FTZ R38, R142, R39 ;  /* 0x000000278e267220 */ /* 0x000fe20000410000 */
[----:B------:R-:W-:Y:S01]  /*1440*/  FADD.FTZ R103, R56, R103 ;  /* 0x0000006738677221 */ /* 0x000fe20000010000 */
[-C--:B------:R-:W-:Y:S01]  /*1450*/  FFMA.FTZ R71, R46, R56.reuse, R71 ;  /* 0x000000382e477223 */ /* 0x080fe20000010047 */
[----:B------:R-:W-:Y:S01]  /*1460*/  FMUL.FTZ R59, R153, R56 ;  /* 0x00000038993b7220 */ /* 0x000fe20000410000 */
[----:B------:R-:W-:Y:S01]  /*1470*/  FADD.FTZ R123, R40, R123 ;  /* 0x0000007b287b7221 */ /* 0x000fe20000010000 */
[-C--:B------:R-:W-:Y:S01]  /*1480*/  FFMA.FTZ R124, R29, R40.reuse, R124 ;  /* 0x000000281d7c7223 */ /* 0x080fe2000001007c */
[----:B------:R-:W-:Y:S01]  /*1490*/  FMUL.FTZ R30, R159, R40 ;  /* 0x000000289f1e7220 */ /* 0x000fe20000410000 */
[C---:B------:R-:W-:Y:S01]  /*14a0*/  FMUL.FTZ R39, R58.reuse, R203 ;  /* 0x000000cb3a277220 */ /* 0x040fe20000410000 */
[----:B------:R-:W-:Y:S01]  /*14b0*/  FMUL.FTZ R56, R58, R187 ;  /* 0x000000bb3a387220 */ /* 0x000fe20000410000 */
[----:B------:R-:W-:Y:S01]  /*14c0*/  FMUL.FTZ R40, R143, R178 ;  /* 0x000000b28f287220 */ /* 0x000fe20000410000 */
[----:B------:R-:W-:Y:S01]  /*14d0*/  FADD.FTZ R203, RZ, R31 ;  /* 0x0000001fffcb7221 */ /* 0x000fe20000010000 */
[----:B------:R-:W-:Y:S01]  /*14e0*/  FADD.FTZ R111, R20, R111 ;  /* 0x0000006f146f7221 */ /* 0x000fe20000010000 */
[-C--:B------:R-:W-:Y:S01]  /*14f0*/  FFMA.FTZ R79, R54, R20.reuse, R79 ;  /* 0x00000014364f7223 */ /* 0x080fe2000001004f */
[----:B------:R-:W-:Y:S01]  /*1500*/  FMUL.FTZ R187, R149, R20 ;  /* 0x0000001495bb7220 */ /* 0x000fe20000410000 */
[----:B------:R-:W-:Y:S01]  /*1510*/  SHF.L.U32 R42, R42, 0x10, RZ ;  /* 0x000000102a2a7819 */ /* 0x000fe200000006ff */
[----:B------:R-:W-:Y:S01]  /*1520*/  FMUL.FTZ R35, R58, R35 ;  /* 0x000000233a237220 */ /* 0x000fe20000410000 */
[----:B------:R-:W-:Y:S01]  /*1530*/  FFMA.FTZ R20, R0, R31, RZ ;  /* 0x0000001f00147223 */ /* 0x000fe200000100ff */
[----:B------:R-:W-:Y:S01]  /*1540*/  FMUL.FTZ R28, R58, R41 ;  /* 0x000000293a1c7220 */ /* 0x000fe20000410000 */
[----:B------:R-:W-:Y:S01]  /*1550*/  FADD.FTZ R203, R203, R40 ;  /* 0x00000028cbcb7221 */ /* 0x000fe20000010000 */
[----:B------:R-:W-:Y:S01]  /*1560*/  FADD.FTZ R93, R42, R93 ;  /* 0x0000005d2a5d7221 */ /* 0x000fe20000010000 */
[----:B------:R-:W-:Y:S01]  /*1570*/  FFMA.FTZ R20, R35, R40, R20 ;  /* 0x0000002823147223 */ /* 0x000fe20000010014 */
[-C--:B------:R-:W-:Y:S01]  /*1580*/  FFMA.FTZ R61, R28, R42.reuse, R61 ;  /* 0x0000002a1c3d7223 */ /* 0x080fe2000001003d */
[----:B------:R-:W-:Y:S01]  /*1590*/  FMUL.FTZ R33, R158, R42 ;  /* 0x0000002a9e217220 */ /* 0x000fe20000410000 */
[----:B------:R-:W-:Y:S01]  /*15a0*/  FMUL.FTZ R42, R58, R207 ;  /* 0x000000cf3a2a7220 */ /* 0x000fe20000410000 */
[----:B------:R-:W-:Y:S01]  /*15b0*/  FADD.FTZ R207, R203, R30 ;  /* 0x0000001ecbcf7221 */ /* 0x000fe20000010000 */
[C---:B------:R-:W-:Y:S01]  /*15c0*/  PRMT R184, R48.reuse, 0x7632, R184 ;  /* 0x0000763230b87816 */ /* 0x040fe200000000b8 */
[----:B------:R-:W-:Y:S01]  /*15d0*/  FFMA.FTZ R20, R29, R30, R20 ;  /* 0x0000001e1d147223 */ /* 0x000fe20000010014 */
[----:B------:R-:W-:Y:S01]  /*15e0*/  SHF.L.U32 R186, R48, 0x10, RZ ;  /* 0x0000001030ba7819 */ /* 0x000fe200000006ff */
[C---:B------:R-:W-:Y:S01]  /*15f0*/  IMAD.U32 R2, R51.reuse, 0x10000, RZ ;  /* 0x0001000033027824 */ /* 0x040fe200078e00ff */
[----:B------:R-:W-:Y:S01]  /*1600*/  PRMT R26, R51, 0x7632, R26 ;  /* 0x00007632331a7816 */ /* 0x000fe2000000001a */
[----:B------:R-:W-:Y:S01]  /*1610*/  FMUL.FTZ R48, R58, R201 ;  /* 0x000000c93a307220 */ /* 0x000fe20000410000 */
[----:B------:R-:W-:Y:S01]  /*1620*/  FADD.FTZ R101, R168, R101 ;  /* 0x00000065a8657221 */ /* 0x000fe20000010000 */
[-C--:B------:R-:W-:Y:S01]  /*1630*/  FFMA.FTZ R69, R44, R168.reuse, R69 ;  /* 0x000000a82c457223 */ /* 0x080fe20000010045 */
[----:B------:R-:W-:Y:S01]  /*1640*/  FMUL.FTZ R51, R154, R168 ;  /* 0x000000a89a337220 */ /* 0x000fe20000410000 */
[----:B------:R-:W-:Y:S01]  /*1650*/  SHF.L.U32 R201, R22, 0x10, RZ ;  /* 0x0000001016c97819 */ /* 0x000fe200000006ff */
[----:B------:R-:W-:Y:S01]  /*1660*/  FMUL.FTZ R168, R58, R193 ;  /* 0x000000c13aa87220 */ /* 0x000fe20000410000 */
[----:B------:R-:W-:Y:S01]  /*1670*/  FADD.FTZ R22, R207, R38 ;  /* 0x00000026cf167221 */ /* 0x000fe20000010000 */
[----:B------:R-:W-:Y:S01]  /*1680*/  FFMA.FTZ R193, R43, R38, R20 ;  /* 0x000000262bc17223 */ /* 0x000fe20000010014 */
[----:B------:R-:W-:-:S02]  /*1690*/  PRMT R188, R49, 0x7632, R188 ;  /* 0x0000763231bc7816 */ /* 0x000fc400000000bc */
[----:B------:R-:W-:Y:S01]  /*16a0*/  SHF.L.U32 R190, R49, 0x10, RZ ;  /* 0x0000001031be7819 */ /* 0x000fe200000006ff */
[----:B------:R-:W-:Y:S01]  /*16b0*/  FADD.FTZ R22, R22, R33 ;  /* 0x0000002116167221 */ /* 0x000fe20000010000 */
[----:B------:R-:W-:Y:S01]  /*16c0*/  SHF.L.U32 R49, R37, 0x10, RZ ;  /* 0x0000001025317819 */ /* 0x000fe200000006ff */
[----:B------:R-:W-:Y:S01]  /*16d0*/  FMUL.FTZ R37, R141, R34 ;  /* 0x000000228d257220 */ /* 0x000fe20000410000 */
[----:B------:R-:W-:Y:S01]  /*16e0*/  FMUL.FTZ R41, R58, R47 ;  /* 0x0000002f3a297220 */ /* 0x000fe20000410000 */
[----:B------:R-:W-:Y:S01]  /*16f0*/  FFMA.FTZ R20, R28, R33, R193 ;  /* 0x000000211c147223 */ /* 0x000fe200000100c1 */
[----:B------:R-:W-:Y:S01]  /*1700*/  FMUL.FTZ R32, R58, R45 ;  /* 0x0000002d3a207220 */ /* 0x000fe20000410000 */
[-C--:B------:R-:W-:Y:S01]  /*1710*/  FMUL.FTZ R45, R157, R36.reuse ;  /* 0x000000249d2d7220 */ /* 0x080fe20000410000 */
[----:B------:R-:W-:Y:S01]  /*1720*/  FADD.FTZ R22, R22, R37 ;  /* 0x0000002516167221 */ /* 0x000fe20000010000 */
[C---:B------:R-:W-:Y:S01]  /*1730*/  FFMA.FTZ R211, R41.reuse, R37, R20 ;  /* 0x0000002529d37223 */ /* 0x040fe20000010014 */
[----:B------:R-:W-:Y:S01]  /*1740*/  FADD.FTZ R95, R36, R95 ;  /* 0x0000005f245f7221 */ /* 0x000fe20000010000 */
[----:B------:R-:W-:Y:S01]  /*1750*/  FFMA.FTZ R63, R32, R36, R63 ;  /* 0x00000024203f7223 */ /* 0x000fe2000001003f */
[----:B------:R-:W-:Y:S01]  /*1760*/  FMUL.FTZ R36, R140, R49 ;  /* 0x000000318c247220 */ /* 0x000fe20000410000 */
[----:B------:R-:W-:Y:S01]  /*1770*/  FADD.FTZ R213, R22, R45 ;  /* 0x0000002d16d57221 */ /* 0x000fe20000010000 */
[----:B------:R-:W-:Y:S01]  /*1780*/  FFMA.FTZ R20, R32, R45, R211 ;  /* 0x0000002d20147223 */ /* 0x000fe200000100d3 */
[----:B------:R-:W-:Y:S01]  /*1790*/  FADD.FTZ R92, R34, R92 ;  /* 0x0000005c225c7221 */ /* 0x000fe20000010000 */
[----:B------:R-:W-:Y:S01]  /*17a0*/  FFMA.FTZ R60, R41, R34, R60 ;  /* 0x00000022293c7223 */ /* 0x000fe2000001003c */
[----:B------:R-:W-:Y:S01]  /*17b0*/  FMUL.FTZ R47, R156, R182 ;  /* 0x000000b69c2f7220 */ /* 0x000fe20000410000 */
[----:B------:R-:W-:Y:S01]  /*17c0*/  FADD.FTZ R22, R213, R36 ;  /* 0x00000024d5167221 */ /* 0x000fe20000010000 */
[----:B------:R-:W-:Y:S01]  /*17d0*/  FMUL.FTZ R34, R58, R205 ;  /* 0x000000cd3a227220 */ /* 0x000fe20000410000 */
[----:B------:R-:W-:Y:S01]  /*17e0*/  FFMA.FTZ R213, R39, R36, R20 ;  /* 0x0000002427d57223 */ /* 0x000fe20000010014 */
[----:B------:R-:W-:Y:S01]  /*17f0*/  FADD.FTZ R117, R170, R117 ;  /* 0x00000075aa757221 */ /* 0x000fe20000010000 */
[-C--:B------:R-:W-:Y:S01]  /*1800*/  FFMA.FTZ R89, R168, R170.reuse, R89 ;  /* 0x000000aaa8597223 */ /* 0x080fe20000010059 */
[----:B------:R-:W-:Y:S01]  /*1810*/  FMUL.FTZ R193, R146, R170 ;  /* 0x000000aa92c17220 */ /* 0x000fe20000410000 */
[----:B------:R-:W-:Y:S01]  /*1820*/  FMUL.FTZ R170, R139, R176 ;  /* 0x000000b08baa7220 */ /* 0x000fe20000410000 */
[----:B------:R-:W-:Y:S01]  /*1830*/  FADD.FTZ R211, R22, R47 ;  /* 0x0000002f16d37221 */ /* 0x000fe20000010000 */
[----:B------:R-:W-:Y:S01]  /*1840*/  FMUL.FTZ R181, R58, R181 ;  /* 0x000000b53ab57220 */ /* 0x000fe20000410000 */
[----:B------:R-:W-:Y:S01]  /*1850*/  FFMA.FTZ R20, R34, R47, R213 ;  /* 0x0000002f22147223 */ /* 0x000fe200000100d5 */
[----:B------:R-:W-:Y:S01]  /*1860*/  FADD.FTZ R94, R49, R94 ;  /* 0x0000005e315e7221 */ /* 0x000fe20000010000 */
[----:B------:R-:W-:Y:S01]  /*1870*/  FFMA.FTZ R62, R39, R49, R62 ;  /* 0x00000031273e7223 */ /* 0x000fe2000001003e */
[----:B------:R-:W-:Y:S01]  /*1880*/  SHF.L.U32 R215, R180, 0x10, RZ ;  /* 0x00000010b4d77819 */ /* 0x000fe200000006ff */
[----:B------:R-:W-:Y:S01]  /*1890*/  FMUL.FTZ R49, R155, R174 ;  /* 0x000000ae9b317220 */ /* 0x000fe20000410000 */
[----:B------:R-:W-:Y:S01]  /*18a0*/  FADD.FTZ R22, R211, R170 ;  /* 0x000000aad3167221 */ /* 0x000fe20000010000 */
[----:B------:R-:W-:Y:S01]  /*18b0*/  FFMA.FTZ R211, R181, R170, R20 ;  /* 0x000000aab5d37223 */ /* 0x000fe20000010014 */
[----:B------:R-:W-:Y:S01]  /*18c0*/  FADD.FTZ R125, R178, R125 ;  /* 0x0000007db27d7221 */ /* 0x000fe20000010000 */
[----:B------:R-:W-:Y:S01]  /*18d0*/  FFMA.FTZ R126, R35, R178, R126 ;  /* 0x000000b2237e7223 */ /* 0x000fe2000001007e */
[----:B------:R-:W-:Y:S01]  /*18e0*/  SHF.L.U32 R178, R172, 0x10, RZ ;  /* 0x00000010acb27819 */ /* 0x000fe200000006ff */
[----:B------:R-:W-:Y:S01]  /*18f0*/  FMUL.FTZ R172, R138, R215 ;  /* 0x000000d78aac7220 */ /* 0x000fe20000410000 */
[----:B------:R-:W-:Y:S01]  /*1900*/  FADD.FTZ R213, R22, R49 ;  /* 0x0000003116d57221 */ /* 0x000fe20000010000 */
[----:B------:R-:W-:Y:S01]  /*1910*/  FADD.FTZ R99, R174, R99 ;  /* 0x00000063ae637221 */ /* 0x000fe20000010000 */
[----:B------:R-:W-:Y:S01]  /*1920*/  FFMA.FTZ R67, R42, R174, R67 ;  /* 0x000000ae2a437223 */ /* 0x000fe20000010043 */
[----:B------:R-:W-:Y:S01]  /*1930*/  FMUL.FTZ R179, R58, R179 ;  /* 0x000000b33ab37220 */ /* 0x000fe20000410000 */
[----:B------:R-:W-:Y:S01]  /*1940*/  FFMA.FTZ R20, R42, R49, R211 ;  /* 0x000000312a147223 */ /* 0x000fe200000100d3 */
[----:B------:R-:W-:Y:S01]  /*1950*/  SHF.L.U32 R174, R166, 0x10, RZ ;  /* 0x00000010a6ae7819 */ /* 0x000fe200000006ff */
[----:B------:R-:W-:Y:S01]  /*1960*/  FMUL.FTZ R177, R58, R177 ;  /* 0x000000b13ab17220 */ /* 0x000fe20000410000 */
[----:B------:R-:W-:Y:S01]  /*1970*/  FADD.FTZ R22, R213, R172 ;  /* 0x000000acd5167221 */ /* 0x000fe20000010000 */
[----:B------:R-:W-:-:S02]  /*1980*/  FFMA.FTZ R211, R179, R172, R20 ;  /* 0x000000acb3d37223 */ /* 0x000fc40000010014 */
[----:B------:R-:W-:Y:S01]  /*1990*/  FADD.FTZ R100, R174, R100 ;  /* 0x00000064ae647221 */ /* 0x000fe20000010000 */
[-C--:B------:R-:W-:Y:S01]  /*19a0*/  FFMA.FTZ R68, R177, R174.reuse, R68 ;  /* 0x000000aeb1447223 */ /* 0x080fe20000010044 */
[----:B------:R-:W-:Y:S01]  /*19b0*/  FMUL.FTZ R174, R137, R174 ;  /* 0x000000ae89ae7220 */ /* 0x000fe20000410000 */
[----:B------:R-:W-:Y:S01]  /*19c0*/  FADD.FTZ R213, R22, R51 ;  /* 0x0000003316d57221 */ /* 0x000fe20000010000 */
[----:B------:R-:W-:Y:S01]  /*19d0*/  FFMA.FTZ R20, R44, R51, R211 ;  /* 0x000000332c147223 */ /* 0x000fe200000100d3 */
[----:B------:R-:W-:Y:S02]  /*19e0*/  FMUL.FTZ R173, R58, R173 ;  /* 0x000000ad3aad7220 */ /* 0x000fe40000410000 */
[----:B------:R-:W-:Y:S01]  /*19f0*/  FADD.FTZ R22, R213, R174 ;  /* 0x000000aed5167221 */ /* 0x000fe20000010000 */
[----:B------:R-:W-:Y:S01]  /*1a00*/  FFMA.FTZ R211, R177, R174, R20 ;  /* 0x000000aeb1d37223 */ /* 0x000fe20000010014 */
[----:B------:R-:W-:Y:S01]  /*1a10*/  FADD.FTZ R96, R176, R96 ;  /* 0x00000060b0607221 */ /* 0x000fe20000010000 */
[----:B------:R-:W-:Y:S01]  /*1a20*/  FFMA.FTZ R64, R181, R176, R64 ;  /* 0x000000b0b5407223 */ /* 0x000fe20000010040 */
[----:B------:R-:W-:Y:S01]  /*1a30*/  FADD.FTZ R102, R209, R102 ;  /* 0x00000066d1667221 */ /* 0x000fe20000010000 */
[-C--:B------:R-:W-:Y:S01]  /*1a40*/  FFMA.FTZ R70, R173, R209.reuse, R70 ;  /* 0x000000d1ad467223 */ /* 0x080fe20000010046 */
[----:B------:R-:W-:Y:S01]  /*1a50*/  FMUL.FTZ R176, R136, R209 ;  /* 0x000000d188b07220 */ /* 0x000fe20000410000 */
[----:B------:R-:W-:Y:S01]  /*1a60*/  FADD.FTZ R209, R22, R59 ;  /* 0x0000003b16d17221 */ /* 0x000fe20000010000 */
[----:B------:R-:W-:Y:S01]  /*1a70*/  FFMA.FTZ R20, R46, R59, R211 ;  /* 0x0000003b2e147223 */ /* 0x000fe200000100d3 */
[----:B------:R-:W-:Y:S01]  /*1a80*/  FADD.FTZ R105, R175, R105 ;  /* 0x00000069af697221 */ /* 0x000fe20000010000 */
[----:B------:R-:W-:Y:S01]  /*1a90*/  FFMA.FTZ R73, R48, R175, R73 ;  /* 0x000000af30497223 */ /* 0x000fe20000010049 */
[----:B------:R-:W-:Y:S01]  /*1aa0*/  FMUL.FTZ R171, R58, R171 ;  /* 0x000000ab3aab7220 */ /* 0x000fe20000410000 */
[----:B------:R-:W-:Y:S01]  /*1ab0*/  FMUL.FTZ R175, R152, R175 ;  /* 0x000000af98af7220 */ /* 0x000fe20000410000 */
[----:B------:R-:W-:Y:S01]  /*1ac0*/  FADD.FTZ R22, R209, R176 ;  /* 0x000000b0d1167221 */ /* 0x000fe20000010000 */
[----:B------:R-:W-:Y:S01]  /*1ad0*/  FFMA.FTZ R211, R173, R176, R20 ;  /* 0x000000b0add37223 */ /* 0x000fe20000010014 */
[----:B------:R-:W-:Y:S01]  /*1ae0*/  FADD.FTZ R104, R178, R104 ;  /* 0x00000068b2687221 */ /* 0x000fe20000010000 */
[-C--:B------:R-:W-:Y:S01]  /*1af0*/  FFMA.FTZ R72, R171, R178.reuse, R72 ;  /* 0x000000b2ab487223 */ /* 0x080fe20000010048 */
[----:B------:R-:W-:Y:S01]  /*1b00*/  FMUL.FTZ R178, R135, R178 ;  /* 0x000000b287b27220 */ /* 0x000fe20000410000 */
[----:B------:R-:W-:Y:S01]  /*1b10*/  FADD.FTZ R209, R22, R175 ;  /* 0x000000af16d17221 */ /* 0x000fe20000010000 */
[----:B------:R-:W-:Y:S01]  /*1b20*/  FFMA.FTZ R20, R48, R175, R211 ;  /* 0x000000af30147223 */ /* 0x000fe200000100d3 */
[----:B------:R-:W-:Y:S01]  /*1b30*/  SHF.L.U32 R205, R52, 0x10, RZ ;  /* 0x0000001034cd7819 */ /* 0x000fe200000006ff */
[C---:B------:R-:W-:Y:S01]  /*1b40*/  FMUL.FTZ R57, R58.reuse, R57 ;  /* 0x000000393a397220 */ /* 0x040fe20000410000 */
[----:B------:R-:W-:Y:S01]  /*1b50*/  FADD.FTZ R22, R209, R178 ;  /* 0x000000b2d1167221 */ /* 0x000fe20000010000 */
[----:B------:R-:W-:Y:S01]  /*1b60*/  FFMA.FTZ R209, R171, R178, R20 ;  /* 0x000000b2abd17223 */ /* 0x000fe20000010014 */
[----:B------:R-:W-:Y:S01]  /*1b70*/  FMUL.FTZ R52, R58, R197 ;  /* 0x000000c53a347220 */ /* 0x000fe20000410000 */
[----:B------:R-:W-:Y:S01]  /*1b80*/  FADD.FTZ R106, R205, R106 ;  /* 0x0000006acd6a7221 */ /* 0x000fe20000010000 */
[-C--:B------:R-:W-:Y:S01]  /*1b90*/  FFMA.FTZ R74, R57, R205.reuse, R74 ;  /* 0x000000cd394a7223 */ /* 0x080fe2000001004a */
[----:B------:R-:W-:Y:S01]  /*1ba0*/  FMUL.FTZ R180, R134, R205 ;  /* 0x000000cd86b47220 */ /* 0x000fe20000410000 */
[----:B------:R-:W-:Y:S01]  /*1bb0*/  FADD.FTZ R205, R22, R183 ;  /* 0x000000b716cd7221 */ /* 0x000fe20000010000 */
[----:B------:R-:W-:Y:S01]  /*1bc0*/  FFMA.FTZ R20, R50, R183, R209 ;  /* 0x000000b732147223 */ /* 0x000fe200000100d1 */
[----:B------:R-:W-:Y:S01]  /*1bd0*/  SHF.L.U32 R195, R24, 0x10, RZ ;  /* 0x0000001018c37819 */ /* 0x000fe200000006ff */
        /* <DEDUP_REMOVED lines=13> */
[----:B------:R-:W-:-:S02]  /*1cb0*/  FADD.FTZ R113, R186, R113 ;  /* 0x00000071ba717221 */ /* 0x000fc40000010000 */
[----:B------:R-:W-:Y:S01]  /*1cc0*/  FADD.FTZ R22, R195, R182 ;  /* 0x000000b6c3167221 */ /* 0x000fe20000010000 */
[----:B------:R-:W-:Y:S01]  /*1cd0*/  FFMA.FTZ R195, R55, R182, R20 ;  /* 0x000000b637c37223 */ /* 0x000fe20000010014 */
[-C--:B------:R-:W-:Y:S01]  /*1ce0*/  FFMA.FTZ R81, R56, R186.reuse, R81 ;  /* 0x000000ba38517223 */ /* 0x080fe20000010051 */
[----:B------:R-:W-:Y:S01]  /*1cf0*/  FMUL.FTZ R189, R148, R186 ;  /* 0x000000ba94bd7220 */ /* 0x000fe20000410000 */
[----:B------:R-:W-:Y:S02]  /*1d00*/  IMAD.U32 R197, R184, 0x10000, RZ ;  /* 0x00010000b8c57824 */ /* 0x000fe400078e00ff */
[----:B------:R-:W-:Y:S01]  /*1d10*/  FMUL.FTZ R186, R58, R27 ;  /* 0x0000001b3aba7220 */ /* 0x000fe20000410000 */
[----:B------:R-:W-:Y:S01]  /*1d20*/  FMUL.FTZ R184, R132, R201 ;  /* 0x000000c984b87220 */ /* 0x000fe20000410000 */
[----:B------:R-:W-:Y:S01]  /*1d30*/  FADD.FTZ R27, R22, R187 ;  /* 0x000000bb161b7221 */ /* 0x000fe20000010000 */
[----:B------:R-:W-:Y:S01]  /*1d40*/  FMUL.FTZ R53, R58, R53 ;  /* 0x000000353a357220 */ /* 0x000fe20000410000 */
[----:B------:R-:W-:-:S02]  /*1d50*/  FFMA.FTZ R20, R54, R187, R195 ;  /* 0x000000bb36147223 */ /* 0x000fc400000100c3 */
[----:B------:R-:W-:Y:S02]  /*1d60*/  FADD.FTZ R22, R27, R184 ;  /* 0x000000b81b167221 */ /* 0x000fe40000010000 */
[----:B------:R-:W-:Y:S01]  /*1d70*/  FFMA.FTZ R27, R53, R184, R20 ;  /* 0x000000b8351b7223 */ /* 0x000fe20000010014 */
[----:B------:R-:W-:Y:S01]  /*1d80*/  FMUL.FTZ R195, R58, R25 ;  /* 0x000000193ac37220 */ /* 0x000fe20000410000 */
[----:B------:R-:W-:Y:S01]  /*1d90*/  SHF.L.U32 R199, R188, 0x10, RZ ;  /* 0x00000010bcc77819 */ /* 0x000fe200000006ff */
[----:B------:R-:W-:Y:S01]  /*1da0*/  FMUL.FTZ R188, R131, R197 ;  /* 0x000000c583bc7220 */ /* 0x000fe20000410000 */
[----:B------:R-:W-:Y:S01]  /*1db0*/  FADD.FTZ R25, R22, R189 ;  /* 0x000000bd16197221 */ /* 0x000fe20000010000 */
[----:B------:R-:W-:Y:S01]  /*1dc0*/  FFMA.FTZ R20, R56, R189, R27 ;  /* 0x000000bd38147223 */ /* 0x000fe2000001001b */
[----:B------:R-:W-:Y:S01]  /*1dd0*/  FADD.FTZ R112, R197, R112 ;  /* 0x00000070c5707221 */ /* 0x000fe20000010000 */
[----:B------:R-:W-:Y:S01]  /*1de0*/  FFMA.FTZ R80, R195, R197, R80 ;  /* 0x000000c5c3507223 */ /* 0x000fe20000010050 */
[C---:B------:R-:W-:Y:S01]  /*1df0*/  FMUL.FTZ R166, R58.reuse, R191 ;  /* 0x000000bf3aa67220 */ /* 0x040fe20000410000 */
[----:B------:R-:W-:Y:S01]  /*1e00*/  FMUL.FTZ R197, R58, R23 ;  /* 0x000000173ac57220 */ /* 0x000fe20000410000 */
[----:B------:R-:W-:Y:S01]  /*1e10*/  FMUL.FTZ R191, R147, R190 ;  /* 0x000000be93bf7220 */ /* 0x000fe20000410000 */
[----:B------:R-:W-:Y:S01]  /*1e20*/  FADD.FTZ R22, R25, R188 ;  /* 0x000000bc19167221 */ /* 0x000fe20000010000 */
[----:B------:R-:W-:Y:S01]  /*1e30*/  FFMA.FTZ R23, R195, R188, R20 ;  /* 0x000000bcc3177223 */ /* 0x000fe20000010014 */
[----:B------:R-:W-:Y:S01]  /*1e40*/  FADD.FTZ R115, R190, R115 ;  /* 0x00000073be737221 */ /* 0x000fe20000010000 */
[----:B------:R-:W-:Y:S01]  /*1e50*/  FFMA.FTZ R83, R166, R190, R83 ;  /* 0x000000bea6537223 */ /* 0x000fe20000010053 */
        /* <DEDUP_REMOVED lines=8> */
[----:B------:R-:W-:-:S02]  /*1ee0*/  FFMA.FTZ R21, R197, R190, R20 ;  /* 0x000000bec5157223 */ /* 0x000fc40000010014 */
[----:B------:R-:W-:Y:S01]  /*1ef0*/  FMUL.FTZ R192, R129, R203 ;  /* 0x000000cb81c07220 */ /* 0x000fe20000410000 */
[----:B------:R-:W-:Y:S01]  /*1f00*/  FADD.FTZ R23, R22, R193 ;  /* 0x000000c116177221 */ /* 0x000fe20000010000 */
[----:B------:R-:W-:Y:S01]  /*1f10*/  FFMA.FTZ R20, R168, R193, R21 ;  /* 0x000000c1a8147223 */ /* 0x000fe20000010015 */
[----:B------:R-:W-:Y:S01]  /*1f20*/  FADD.FTZ R110, R201, R110 ;  /* 0x0000006ec96e7221 */ /* 0x000fe20000010000 */
[----:B------:R-:W-:Y:S01]  /*1f30*/  FFMA.FTZ R78, R53, R201, R78 ;  /* 0x000000c9354e7223 */ /* 0x000fe2000001004e */
[----:B------:R-:W-:Y:S01]  /*1f40*/  SHF.L.U32 R207, R26, 0x10, RZ ;  /* 0x000000101acf7819 */ /* 0x000fe200000006ff */
        /* <DEDUP_REMOVED lines=14> */
[----:B------:R-:W-:Y:S01]  /*2030*/  FFMA.FTZ R90, R203, R207, R90 ;  /* 0x000000cfcb5a7223 */ /* 0x000fe2000001005a */
[----:B------:R-:W-:Y:S01]  /*2040*/  FADD.FTZ R3, R3, R194 ;  /* 0x000000c203037221 */ /* 0x000fe20000010000 */
[----:B------:R-:W-:Y:S01]  /*2050*/  FFMA.FTZ R21, R203, R194, R21 ;  /* 0x000000c2cb157223 */ /* 0x000fe20000010015 */
        /* <DEDUP_REMOVED lines=19> */
.L_x_52:
[----:B-1----:R-:W-:Y:S01]  /*2190*/  FADD.FTZ R2, R3, R2 ;  /* 0x0000000203027221 */ /* 0x002fe20000010000 */
[----:B------:R-:W-:Y:S01]  /*21a0*/  LOP3.LUT P3, RZ, R164, 0xff, RZ, 0xc0, !PT ;  /* 0x000000ffa4ff7812 */ /* 0x000fe2000786c0ff */
[----:B0-2---:R-:W-:Y:S01]  /*21b0*/  FADD.FTZ R3, R21, R20 ;  /* 0x0000001415037221 */ /* 0x005fe20000010000 */
[----:B------:R-:W-:Y:S11]  /*21c0*/  @P2 BRA `(.L_x_40) ;  /* 0x0000000000242947 */ /* 0x000ff60003800000 */
[----:B------:R-:W0:Y:S01]  /*21d0*/  S2UR UR5, SR_CgaCtaId ;  /* 0x00000000000579c3 */ /* 0x000e220000008800 */
[----:B------:R-:W-:Y:S01]  /*21e0*/  SHF.R.U32.HI R20, RZ, 0x5, R120 ;  /* 0x00000005ff147819 */ /* 0x000fe20000011678 */
[----:B------:R-:W-:-:S03]  /*21f0*/  UMOV UR4, 0x400 ;  /* 0x0000040000047882 */ /* 0x000fc60000000000 */
[----:B------:R-:W-:-:S04]  /*2200*/  LOP3.LUT R21, R20, 0x7fffffc, RZ, 0xc0, !PT ;  /* 0x07fffffc14157812 */ /* 0x000fc800078ec0ff */
[----:B------:R-:W-:-:S04]  /*2210*/  @!P3 IADD3 R21, R21, 0x4, RZ ;  /* 0x000000041515b810 */ /* 0x000fc80007ffe0ff */
[----:B------:R-:W-:Y:S01]  /*2220*/  LOP3.LUT R20, R21, 0x3, R20, 0xf8, !PT ;  /* 0x0000000315147812 */ /* 0x000fe200078ef814 */
[----:B0-----:R-:W-:-:S06]  /*2230*/  ULEA UR4, UR5, UR4, 0x18 ;  /* 0x0000000405047291 */ /* 0x001fcc000f8ec03f */
[----:B------:R-:W-:-:S05]  /*2240*/  LEA R20, R20, UR4, 0x3 ;  /* 0x0000000414147c11 */ /* 0x000fca000f8e18ff */
[----:B------:R0:W-:Y:S02]  /*2250*/  STS.64 [R20+0x4000], R2 ;  /* 0x0040000214007388 */ /* 0x0001e40000000a00 */
.L_x_40:
[----:B------:R-:W-:Y:S05]  /*2260*/  WARPSYNC.ALL ;  /* 0x0000000000007948 */ /* 0x000fea0003800000 */
[----:B------:R-:W1:Y:S08]  /*2270*/  S2UR UR5, SR_CgaCtaId ;  /* 0x00000000000579c3 */ /* 0x000e700000008800 */
[----:B------:R-:W-:Y:S01]  /*2280*/  BAR.SYNC.DEFER_BLOCKING 0x0 ;  /* 0x0000000000007b1d */ /* 0x000fe20000010000 */
[----:B0-----:R-:W-:-:S02]  /*2290*/  SHF.R.U32.HI R2, RZ, 0x5, R120 ;  /* 0x00000005ff027819 */ /* 0x001fc40000011678 */
[----:B------:R-:W-:Y:S02]  /*22a0*/  ISETP.NE.U32.AND P2, PT, RZ, UR14, PT ;  /* 0x0000000eff007c0c */ /* 0x000fe4000bf45070 */
[----:B------:R-:W-:Y:S01]  /*22b0*/  LOP3.LUT R2, R2, 0x7fffffc, RZ, 0xc0, !PT ;  /* 0x07fffffc02027812 */ /* 0x000fe200078ec0ff */
[----:B------:R-:W-:Y:S01]  /*22c0*/  UMOV UR4, 0x400 ;  /* 0x0000040000047882 */ /* 0x000fe20000000000 */
[----:B------:R-:W-:Y:S02]  /*22d0*/  ISETP.NE.AND.EX P2, PT, RZ, UR15, PT, P2 ;  /* 0x0000000fff007c0c */ /* 0x000fe4000bf45320 */
[----:B------:R-:W-:Y:S02]  /*22e0*/  @!P3 IADD3 R2, R2, 0x4, RZ ;  /* 0x000000040202b810 */ /* 0x000fe40007ffe0ff */
[----:B------:R-:W-:Y:S02]  /*22f0*/  IADD3 R161, R161, UR16, RZ ;  /* 0x00000010a1a17c10 */ /* 0x000fe4000fffe0ff */
[----:B------:R-:W-:Y:S01]  /*2300*/  SEL R164, RZ, 0x1, P3 ;  /* 0x00000001ffa47807 */ /* 0x000fe20001800000 */
[----:B-1----:R-:W-:-:S06]  /*2310*/  ULEA UR4, UR5, UR4, 0x18 ;  /* 0x0000000405047291 */ /* 0x002fcc000f8ec03f */
[----:B------:R-:W-:-:S05]  /*2320*/  LEA R2, R2, UR4, 0x3 ;  /* 0x0000000402027c11 */ /* 0x000fca000f8e18ff */
        /* <DEDUP_REMOVED lines=9> */
[----:B------:R-:W-:Y:S01]  /*23c0*/  FADD.FTZ R20, R27, R20 ;  /* 0x000000141b147221 */ /* 0x000fe20000010000 */
[----:B-----5:R-:W-:Y:S02]  /*23d0*/  @P1 PRMT R26, R15, 0x7632, R26 ;  /* 0x000076320f1a1816 */ /* 0x020fe4000000001a */
[----:B------:R-:W-:Y:S01]  /*23e0*/  FMUL.FTZ R3, R3, UR12 ;  /* 0x0000000c03037c20 */ /* 0x000fe20008410000 */
[----:B------:R-:W-:Y:S01]  /*23f0*/  FMUL.FTZ R20, R20, UR12 ;  /* 0x0000000c14147c20 */ /* 0x000fe20008410000 */
[----:B------:R-:W-:-:S03]  /*2400*/  @P1 SHF.L.U32 R26, R26, 0x10, RZ ;  /* 0x000000101a1a1819 */ /* 0x000fc600000006ff */
[----:B------:R-:W-:-:S05]  /*2410*/  FSEL R213, R3, RZ, !P4 ;  /* 0x000000ff03d57208 */ /* 0x000fca0006000000 */
[-CC-:B------:R-:W-:Y:S01]  /*2420*/  FFMA.FTZ R2, R41, R20.reuse, R213.reuse ;  /* 0x0000001429027223 */ /* 0x180fe200000100d5 */
[-CC-:B------:R-:W-:Y:S01]  /*2430*/  FFMA.FTZ R39, R39, R20.reuse, R213.reuse ;  /* 0x0000001427277223 */ /* 0x180fe200000100d5 */
[-CC-:B------:R-:W-:Y:S01]  /*2440*/  FFMA.FTZ R168, R168, R20.reuse, R213.reuse ;  /* 0x00000014a8a87223 */ /* 0x180fe200000100d5 */
[-C--:B------:R-:W-:Y:S01]  /*2450*/  FFMA.FTZ R29, R29, R20.reuse, R213 ;  /* 0x000000141d1d7223 */ /* 0x080fe200000100d5 */
[--C-:B------:R-:W-:Y:S01]  /*2460*/  FADD.FTZ R37, R37, -R2.reuse ;  /* 0x8000000225257221 */ /* 0x100fe20000010000 */
[----:B------:R-:W-:Y:S01]  /*2470*/  @P1 PRMT R2, R87, 0x7632, R2 ;  /* 0x0000763257021816 */ /* 0x000fe20000000002 */
[----:B------:R-:W-:Y:S01]  /*2480*/  FADD.FTZ R39, R36, -R39 ;  /* 0x8000002724277221 */ /* 0x000fe20000010000 */
[----:B------:R-:W-:Y:S01]  /*2490*/  FADD.FTZ R209, R193, -R168 ;  /* 0x800000a8c1d17221 */ /* 0x000fe20000010000 */
[-CC-:B------:R-:W-:Y:S01]  /*24a0*/  FFMA.FTZ R32, R32, R20.reuse, R213.reuse ;  /* 0x0000001420207223 */ /* 0x180fe200000100d5 */
[----:B------:R-:W-:Y:S01]  /*24b0*/  @P1 SHF.L.U32 R22, R2, 0x10, RZ ;  /* 0x0000001002161819 */ /* 0x000fe200000006ff */
[----:B------:R-:W-:Y:S01]  /*24c0*/  FMUL.FTZ R193, R58, R39 ;  /* 0x000000273ac17220 */ /* 0x000fe20000410000 */
[----:B------:R-:W-:Y:S01]  /*24d0*/  @P1 PRMT R2, R86, 0x7632, R2 ;  /* 0x0000763256021816 */ /* 0x000fe20000000002 */
[-CC-:B------:R-:W-:Y:S01]  /*24e0*/  FFMA.FTZ R23, R195, R20.reuse, R213.reuse ;  /* 0x00000014c3177223 */ /* 0x180fe200000100d5 */
[-C--:B------:R-:W-:Y:S01]  /*24f0*/  FFMA.FTZ R0, R0, R20.reuse, R213 ;  /* 0x0000001400007223 */ /* 0x080fe200000100d5 */
[----:B------:R-:W-:Y:S01]  /*2500*/  FADD.FTZ R29, R30, -R29 ;  /* 0x8000001d1e1d7221 */ /* 0x000fe20000010000 */
[-CC-:B------:R-:W-:Y:S01]  /*2510*/  FFMA.FTZ R35, R35, R20.reuse, R213.reuse ;  /* 0x0000001423237223 */ /* 0x180fe200000100d5 */
        /* <DEDUP_REMOVED lines=23> */
[----:B------:R-:W-:Y:S01]  /*2690*/  @P1 FADD.FTZ R193, R193, R22 ;  /* 0x00000016c1c11221 */ /* 0x000fe20000010000 */
[----:B------:R-:W-:Y:S01]  /*26a0*/  FFMA.FTZ R213, R203, R20, R213 ;  /* 0x00000014cbd57223 */ /* 0x000fe200000100d5 */
[----:B------:R-:W-:Y:S01]  /*26b0*/  FADD.FTZ R45, R45, -R32 ;  /* 0x800000202d2d7221 */ /* 0x000fe20000010000 */
[----:B------:R-:W-:Y:S01]  /*26c0*/  @P1 SHF.L.U32 R22, R2, 0x10, RZ ;  /* 0x0000001002161819 */ /* 0x000fe200000006ff */
[----:B------:R-:W-:Y:S01]  /*26d0*/  FADD.FTZ R203, R188, -R23 ;  /* 0x80000017bccb7221 */ /* 0x000fe20000010000 */
[----:B------:R-:W-:Y:S01]  /*26e0*/  @P1 SHF.L.U32 R2, R85, 0x10, RZ ;  /* 0x0000001055021819 */ /* 0x000fe200000006ff */
[----:B------:R-:W-:Y:S01]  /*26f0*/  FADD.FTZ R25, R31, -R0 ;  /* 0x800000001f197221 */ /* 0x000fe20000010000 */
[C---:B------:R-:W-:Y:S01]  /*2700*/  FMUL.FTZ R23, R58.reuse, R29 ;  /* 0x0000001d3a177220 */ /* 0x040fe20000410000 */
[----:B------:R-:W-:Y:S01]  /*2710*/  FADD.FTZ R205, R191, -R166 ;  /* 0x800000a6bfcd7221 */ /* 0x000fe20000010000 */
[----:B------:R-:W-:Y:S01]  /*2720*/  @P1 SHF.L.U32 R0, R87, 0x10, RZ ;  /* 0x0000001057001819 */ /* 0x000fe200000006ff */
[----:B------:R-:W-:Y:S01]  /*2730*/  FADD.FTZ R33, R33, -R28 ;  /* 0x8000001c21217221 */ /* 0x000fe20000010000 */
[----:B------:R-:W-:Y:S01]  /*2740*/  FMUL.FTZ R191, R58, R45 ;  /* 0x0000002d3abf7220 */ /* 0x000fe20000410000 */
[----:B------:R-:W-:Y:S01]  /*2750*/  @P1 FADD.FTZ R23, R23, R2 ;  /* 0x0000000217171221 */ /* 0x000fe20000010000 */
[----:B------:R-:W-:Y:S01]  /*2760*/  FADD.FTZ R59, R59, -R46 ;  /* 0x8000002e3b3b7221 */ /* 0x000fe20000010000 */
[----:B------:R-:W-:Y:S01]  /*2770*/  @P1 SHF.L.U32 R20, R86, 0x10, RZ ;  /* 0x0000001056141819 */ /* 0x000fe200000006ff */
[----:B------:R-:W-:Y:S01]  /*2780*/  FADD.FTZ R35, R40, -R35 ;  /* 0x8000002328237221 */ /* 0x000fe20000010000 */
[----:B------:R-:W-:Y:S01]  /*2790*/  @P1 PRMT R2, R84, 0x7632, R2 ;  /* 0x0000763254021816 */ /* 0x000fe20000000002 */
[----:B------:R-:W-:Y:S01]  /*27a0*/  FADD.FTZ R3, R180, -R3 ;  /* 0x80000003b4037221 */ /* 0x000fe20000010000 */
[----:B------:R-:W-:Y:S01]  /*27b0*/  FMUL.FTZ R31, R58, R33 ;  /* 0x000000213a1f7220 */ /* 0x000fe20000410000 */
[--C-:B------:R-:W-:Y:S01]  /*27c0*/  @P1 FADD.FTZ R191, R191, R0.reuse ;  /* 0x00000000bfbf1221 */ /* 0x100fe20000010000 */
[----:B------:R-:W-:Y:S01]  /*27d0*/  @P1 PRMT R0, R85, 0x7632, R0 ;  /* 0x0000763255001816 */ /* 0x000fe20000000000 */
[----:B------:R-:W-:Y:S01]  /*27e0*/  FADD.FTZ R41, R185, -R52 ;  /* 0x80000034b9297221 */ /* 0x000fe20000010000 */
[----:B------:R-:W-:Y:S01]  /*27f0*/  FADD.FTZ R207, R190, -R27 ;  /* 0x8000001bbecf7221 */ /* 0x000fe20000010000 */
[C---:B------:R-:W-:Y:S01]  /*2800*/  FMUL.FTZ R185, R58.reuse, R59 ;  /* 0x0000003b3ab97220 */ /* 0x040fe20000410000 */
[C---:B------:R-:W-:Y:S01]  /*2810*/  FMUL.FTZ R27, R58.reuse, R35 ;  /* 0x000000233a1b7220 */ /* 0x040fe20000410000 */
[----:B------:R-:W-:Y:S01]  /*2820*/  FMUL.FTZ R59, R58, R3 ;  /* 0x000000033a3b7220 */ /* 0x000fe20000410000 */
[----:B------:R-:W-:Y:S01]  /*2830*/  @P1 FADD.FTZ R31, R31, R20 ;  /* 0x000000141f1f1221 */ /* 0x000fe20000010000 */
[----:B------:R-:W-:Y:S01]  /*2840*/  @P1 IMAD.U32 R2, R2, 0x10000, RZ ;  /* 0x0001000002021824 */ /* 0x000fe200078e00ff */
[----:B------:R-:W-:Y:S01]  /*2850*/  @P1 SHF.L.U32 R20, R0, 0x10, RZ ;  /* 0x0000001000141819 */ /* 0x000fe200000006ff */
[----:B------:R-:W-:Y:S01]  /*2860*/  FADD.FTZ R177, R174, -R177 ;  /* 0x800000b1aeb17221 */ /* 0x000fe20000010000 */
[----:B------:R-:W-:Y:S01]  /*2870*/  @P1 PRMT R3, R6, 0x7632, R3 ;  /* 0x0000763206031816 */ /* 0x000fe20000000003 */
[----:B------:R-:W-:Y:S01]  /*2880*/  FMUL.FTZ R25, R58, R25 ;  /* 0x000000193a197220 */ /* 0x000fe20000410000 */
[----:B------:R-:W-:Y:S01]  /*2890*/  @P1 SHF.L.U32 R0, R84, 0x10, RZ ;  /* 0x0000001054001819 */ /* 0x000fe200000006ff */
[----:B------:R-:W-:Y:S01]  /*28a0*/  @P1 FADD.FTZ R27, R27, R2 ;  /* 0x000000021b1b1221 */ /* 0x000fe20000010000 */
[----:B------:R-:W-:Y:S01]  /*28b0*/  FADD.FTZ R57, R183, -R50 ;  /* 0x80000032b7397221 */ /* 0x000fe20000010000 */
[----:B------:R-:W-:Y:S01]  /*28c0*/  @P1 SHF.L.U32 R2, R3, 0x10, RZ ;  /* 0x0000001003021819 */ /* 0x000fe200000006ff */
[----:B------:R-:W-:Y:S01]  /*28d0*/  FADD.FTZ R199, R189, -R56 ;  /* 0x80000038bdc77221 */ /* 0x000fe20000010000 */
[C---:B------:R-:W-:Y:S01]  /*28e0*/  FMUL.FTZ R183, R58.reuse, R177 ;  /* 0x000000b13ab77220 */ /* 0x040fe20000410000 */
[----:B------:R-:W-:Y:S01]  /*28f0*/  FMUL.FTZ R189, R58, R37 ;  /* 0x000000253abd7220 */ /* 0x000fe20000410000 */
[--C-:B------:R-:W-:Y:S01]  /*2900*/  @P1 FADD.FTZ R25, R25, R0.reuse ;  /* 0x0000000019191221 */ /* 0x100fe20000010000 */
[----:B------:R-:W-:Y:S01]  /*2910*/  @P1 PRMT R0, R7, 0x7632, R0 ;  /* 0x0000763207001816 */ /* 0x000fe20000000000 */
[----:B------:R-:W-:Y:S01]  /*2920*/  FADD.FTZ R181, R170, -R181 ;  /* 0x800000b5aab57221 */ /* 0x000fe20000010000 */
[----:B------:R-:W-:Y:S01]  /*2930*/  FADD.FTZ R51, R51, -R44 ;  /* 0x8000002c33337221 */ /* 0x000fe20000010000 */
[----:B------:R-:W-:Y:S01]  /*2940*/  @P1 FADD.FTZ R183, R183, R2 ;  /* 0x00000002b7b71221 */ /* 0x000fe20000010000 */
[----:B------:R-:W-:Y:S01]  /*2950*/  @P1 FADD.FTZ R189, R189, R22 ;  /* 0x00000016bdbd1221 */ /* 0x000fe20000010000 */
[----:B------:R-:W-:Y:S01]  /*2960*/  @P1 PRMT R2, R4, 0x7632, R2 ;  /* 0x0000763204021816 */ /* 0x000fe20000000002 */
[----:B------:R-:W-:Y:S01]  /*2970*/  FMUL.FTZ R33, R58, R181 ;  /* 0x000000b53a217220 */ /* 0x000fe20000410000 */
[----:B------:R-:W-:Y:S01]  /*2980*/  @P1 SHF.L.U32 R22, R0, 0x10, RZ ;  /* 0x0000001000161819 */ /* 0x000fe200000006ff */
[----:B------:R-:W-:Y:S01]  /*2990*/  FADD.FTZ R173, R176, -R173 ;  /* 0x800000adb0ad7221 */ /* 0x000fe20000010000 */
[----:B------:R-:W-:Y:S01]  /*29a0*/  @P1 SHF.L.U32 R0, R6, 0x10, RZ ;  /* 0x0000001006001819 */ /* 0x000fe200000006ff */
[----:B------:R-:W-:Y:S01]  /*29b0*/  FMUL.FTZ R181, R58, R51 ;  /* 0x000000333ab57220 */ /* 0x000fe20000410000 */
[----:B------:R-:W-:Y:S01]  /*29c0*/  @P1 SHF.L.U32 R2, R2, 0x10, RZ ;  /* 0x0000001002021819 */ /* 0x000fe200000006ff */
[----:B------:R-:W-:Y:S01]  /*29d0*/  FADD.FTZ R43, R38, -R43 ;  /* 0x8000002b262b7221 */ /* 0x000fe20000010000 */
[----:B------:R-:W-:Y:S01]  /*29e0*/  FADD.FTZ R195, R187, -R54 ;  /* 0x80000036bbc37221 */ /* 0x000fe20000010000 */
[----:B------:R-:W-:Y:S01]  /*29f0*/  FMUL.FTZ R187, R58, R173 ;  /* 0x000000ad3abb7220 */ /* 0x000fe20000410000 */
[--C-:B------:R-:W-:Y:S01]  /*2a00*/  @P1 FADD.FTZ R181, R181, R0.reuse ;  /* 0x00000000b5b51221 */ /* 0x100fe20000010000 */
[----:B------:R-:W-:Y:S01]  /*2a10*/  FADD.FTZ R197, R184, -R21 ;  /* 0x80000015b8c57221 */ /* 0x000fe20000010000 */
[----:B------:R-:W-:Y:S01]  /*2a20*/  @P1 PRMT R0, R5, 0x7632, R0 ;  /* 0x0000763205001816 */ /* 0x000fe20000000000 */
[----:B------:R-:W-:Y:S01]  /*2a30*/  FMUL.FTZ R21, R58, R43 ;  /* 0x0000002b3a157220 */ /* 0x000fe20000410000 */
[----:B------:R-:W-:Y:S01]  /*2a40*/  @P1 FADD.FTZ R33, R33, R2 ;  /* 0x0000000221211221 */ /* 0x000fe20000010000 */
[----:B------:R-:W-:Y:S01]  /*2a50*/  FADD.FTZ R47, R47, -R34 ;  /* 0x800000222f2f7221 */ /* 0x000fe20000010000 */
[----:B------:R-:W-:Y:S01]  /*2a60*/  @P1 PRMT R2, R9, 0x7632, R2 ;  /* 0x0000763209021816 */ /* 0x000fe20000000002 */
[----:B------:R-:W-:Y:S01]  /*2a70*/  @P1 FADD.FTZ R187, R187, R22 ;  /* 0x00000016bbbb1221 */ /* 0x000fe20000010000 */
[----:B------:R-:W-:Y:S01]  /*2a80*/  @P1 SHF.L.U32 R22, R0, 0x10, RZ ;  /* 0x0000001000161819 */ /* 0x000fe200000006ff */
[----:B------:R-:W-:Y:S01]  /*2a90*/  @P1 FADD.FTZ R21, R21, R20 ;  /* 0x0000001415151221 */ /* 0x000fe20000010000 */
[----:B------:R-:W-:Y:S01]  /*2aa0*/  @P1 SHF.L.U32 R0, R4, 0x10, RZ ;  /* 0x0000001004001819 */ /* 0x000fe200000006ff */
[----:B------:R-:W-:Y:S01]  /*2ab0*/  FADD.FTZ R179, R172, -R179 ;  /* 0x800000b3acb37221 */ /* 0x000fe20000010000 */
[----:B------:R-:W-:Y:S01]  /*2ac0*/  FMUL.FTZ R29, R58, R47 ;  /* 0x0000002f3a1d7220 */ /* 0x000fe20000410000 */
[----:B------:R-:W-:Y:S01]  /*2ad0*/  @P1 SHF.L.U32 R20, R7, 0x10, RZ ;  /* 0x0000001007141819 */ /* 0x000fe200000006ff */
[----:B------:R-:W-:Y:S01]  /*2ae0*/  FADD.FTZ R49, R49, -R42 ;  /* 0x8000002a31317221 */ /* 0x000fe20000010000 */
[----:B------:R-:W-:Y:S01]  /*2af0*/  @P1 SHF.L.U32 R2, R2, 0x10, RZ ;  /* 0x0000001002021819 */ /* 0x000fe200000006ff */
[----:B------:R-:W-:Y:S01]  /*2b00*/  FMUL.FTZ R179, R58, R179 ;  /* 0x000000b33ab37220 */ /* 0x000fe20000410000 */
[----:B------:R-:W-:Y:S01]  /*2b10*/  @P1 FADD.FTZ R29, R29, R0 ;  /* 0x000000001d1d1221 */ /* 0x000fe20000010000 */
[----:B------:R-:W-:Y:S01]  /*2b20*/  FADD.FTZ R53, R175, -R48 ;  /* 0x80000030af357221 */ /* 0x000fe20000010000 */
[----:B------:R-:W-:Y:S01]  /*2b30*/  @P1 FADD.FTZ R185, R185, R20 ;  /* 0x00000014b9b91221 */ /* 0x000fe20000010000 */
[----:B------:R-:W-:Y:S01]  /*2b40*/  @P1 PRMT R3, R11, 0x7632, R3 ;  /* 0x000076320b031816 */ /* 0x000fe20000000003 */
[----:B------:R-:W-:Y:S01]  /*2b50*/  @P1 FADD.FTZ R59, R59, R2 ;  /* 0x000000023b3b1221 */ /* 0x000fe20000010000 */
[----:B------:R-:W-:Y:S01]  /*2b60*/  @P1 PRMT R0, R10, 0x7632, R0 ;  /* 0x000076320a001816 */ /* 0x000fe20000000000 */
[----:B------:R-:W-:Y:S01]  /*2b70*/  FADD.FTZ R175, R182, -R55 ;  /* 0x80000037b6af7221 */ /* 0x000fe20000010000 */
[----:B------:R-:W-:Y:S01]  /*2b80*/  @P1 SHF.L.U32 R20, R5, 0x10, RZ ;  /* 0x0000001005141819 */ /* 0x000fe200000006ff */
[----:B------:R-:W-:Y:S01]  /*2b90*/  FADD.FTZ R171, R178, -R171 ;  /* 0x800000abb2ab7221 */ /* 0x000fe20000010000 */
[----:B------:R-:W-:Y:S01]  /*2ba0*/  @P1 PRMT R2, R8, 0x7632, R2 ;  /* 0x0000763208021816 */ /* 0x000fe20000000002 */
[C---:B------:R-:W-:Y:S01]  /*2bb0*/  FMUL.FTZ R35, R58.reuse, R49 ;  /* 0x000000313a237220 */ /* 0x040fe20000410000 */
[----:B------:R-:W-:Y:S01]  /*2bc0*/  @P1 FADD.FTZ R179, R179, R22 ;  /* 0x00000016b3b31221 */ /* 0x000fe20000010000 */
[----:B------:R-:W-:Y:S01]  /*2bd0*/  @P1 SHF.L.U32 R24, R3, 0x10, RZ ;  /* 0x0000001003181819 */ /* 0x000fe200000006ff */
[----:B------:R-:W-:Y:S01]  /*2be0*/  FMUL.FTZ R173, R58, R175 ;  /* 0x000000af3aad7220 */ /* 0x000fe20000410000 */
[----:B------:R-:W-:Y:S01]  /*2bf0*/  @P1 SHF.L.U32 R22, R0, 0x10, RZ ;  /* 0x0000001000161819 */ /* 0x000fe200000006ff */
[----:B------:R-:W-:Y:S01]  /*2c00*/  FMUL.FTZ R55, R58, R171 ;  /* 0x000000ab3a377220 */ /* 0x000fe20000410000 */
[----:B------:R-:W-:Y:S01]  /*2c10*/  @P1 PRMT R3, R12, 0x7632, R3 ;  /* 0x000076320c031816 */ /* 0x000fe20000000003 */
[----:B------:R-:W-:Y:S01]  /*2c20*/  FMUL.FTZ R57, R58, R57 ;  /* 0x000000393a397220 */ /* 0x000fe20000410000 */
[----:B------:R-:W-:Y:S01]  /*2c30*/  @P1 SHF.L.U32 R2, R2, 0x10, RZ ;  /* 0x0000001002021819 */ /* 0x000fe200000006ff */
[----:B------:R-:W-:Y:S01]  /*2c40*/  @P1 FADD.FTZ R35, R35, R20 ;  /* 0x0000001423231221 */ /* 0x000fe20000010000 */
[----:B------:R-:W-:Y:S01]  /*2c50*/  @P1 IMAD.U32 R0, R9, 0x10000, RZ ;  /* 0x0001000009001824 */ /* 0x000fe200078e00ff */
[----:B------:R-:W-:Y:S01]  /*2c60*/  @P1 SHF.L.U32 R20, R11, 0x10, RZ ;  /* 0x000000100b141819 */ /* 0x000fe200000006ff */
[----:B------:R-:W-:Y:S01]  /*2c70*/  FMUL.FTZ R175, R58, R195 ;  /* 0x000000c33aaf7220 */ /* 0x000fe20000410000 */
[----:B------:R-:W-:Y:S01]  /*2c80*/  @P1 FADD.FTZ R173, R173, R22 ;  /* 0x00000016adad1221 */ /* 0x000fe20000010000 */
[----:B------:R-:W-:Y:S01]  /*2c90*/  @P1 FADD.FTZ R57, R57, R0 ;  /* 0x0000000039391221 */ /* 0x000fe20000010000 */
[----:B------:R-:W-:Y:S01]  /*2ca0*/  @P1 SHF.L.U32 R22, R3, 0x10, RZ ;  /* 0x0000001003161819 */ /* 0x000fe200000006ff */
[----:B------:R-:W-:Y:S01]  /*2cb0*/  @P1 FADD.FTZ R55, R55, R2 ;  /* 0x0000000237371221 */ /* 0x000fe20000010000 */
[----:B------:R-:W-:Y:S01]  /*2cc0*/  @P1 SHF.L.U32 R0, R8, 0x10, RZ ;  /* 0x0000001008001819 */ /* 0x000fe200000006ff */
[----:B------:R-:W0:Y:S01]  /*2cd0*/  @P2 LDC.64 R2, c[0x0][0x308] ;  /* 0x0000c200ff022b82 */ /* 0x000e220000000a00 */
[C---:B------:R-:W-:Y:S01]  /*2ce0*/  FMUL.FTZ R53, R58.reuse, R53 ;  /* 0x000000353a357220 */ /* 0x040fe20000410000 */
[----:B------:R-:W-:Y:S01]  /*2cf0*/  FMUL.FTZ R49, R58, R203 ;  /* 0x000000cb3a317220 */ /* 0x000fe20000410000 */
[----:B------:R-:W-:Y:S01]  /*2d00*/  @P1 FADD.FTZ R175, R175, R20 ;  /* 0x00000014afaf1221 */ /* 0x000fe20000010000 */
[----:B------:R-:W-:Y:S01]  /*2d10*/  @P1 SHF.L.U32 R20, R10, 0x10, RZ ;  /* 0x000000100a141819 */ /* 0x000fe200000006ff */
[C---:B------:R-:W-:Y:S01]  /*2d20*/  FMUL.FTZ R171, R58.reuse, R41 ;  /* 0x000000293aab7220 */ /* 0x040fe20000410000 */
[----:B------:R-:W-:Y:S01]  /*2d30*/  FMUL.FTZ R177, R58, R197 ;  /* 0x000000c53ab17220 */ /* 0x000fe20000410000 */
[----:B------:R-:W-:Y:S01]  /*2d40*/  @P1 FADD.FTZ R53, R53, R0 ;  /* 0x0000000035351221 */ /* 0x000fe20000010000 */
[----:B------:R-:W-:Y:S01]  /*2d50*/  @P1 FADD.FTZ R49, R49, R22 ;  /* 0x0000001631311221 */ /* 0x000fe20000010000 */
[----:B------:R-:W-:Y:S01]  /*2d60*/  @P1 PRMT R0, R13, 0x7632, R0 ;  /* 0x000076320d001816 */ /* 0x000fe20000000000 */
[----:B------:R-:W-:Y:S01]  /*2d70*/  FADD.FTZ R211, R192, -R211 ;  /* 0x800000d3c0d37221 */ /* 0x000fe20000010000 */
[----:B------:R-:W-:Y:S01]  /*2d80*/  @P1 PRMT R22, R14, 0x7632, R22 ;  /* 0x000076320e161816 */ /* 0x000fe20000000016 */
[----:B------:R-:W-:Y:S01]  /*2d90*/  FADD.FTZ R213, R194, -R213 ;  /* 0x800000d5c2d57221 */ /* 0x000fe20000010000 */
[----:B------:R-:W-:Y:S01]  /*2da0*/  @P1 FADD.FTZ R177, R177, R24 ;  /* 0x00000018b1b11221 */ /* 0x000fe20000010000 */
[----:B------:R-:W-:Y:S01]  /*2db0*/  @P1 FADD.FTZ R171, R171, R20 ;  /* 0x00000014abab1221 */ /* 0x000fe20000010000 */
[----:B------:R-:W-:Y:S01]  /*2dc0*/  @P1 SHF.L.U32 R20, R12, 0x10, RZ ;  /* 0x000000100c141819 */ /* 0x000fe200000006ff */
[C---:B------:R-:W-:Y:S01]  /*2dd0*/  FMUL.FTZ R37, R58.reuse, R199 ;  /* 0x000000c73a257220 */ /* 0x040fe20000410000 */
[----:B------:R-:W-:Y:S01]  /*2de0*/  @P1 SHF.L.U32 R24, R13, 0x10, RZ ;  /* 0x000000100d181819 */ /* 0x000fe200000006ff */
[----:B------:R-:W-:Y:S01]  /*2df0*/  FMUL.FTZ R39, R58, R205 ;  /* 0x000000cd3a277220 */ /* 0x000fe20000410000 */
[----:B------:R-:W-:Y:S01]  /*2e00*/  @P1 SHF.L.U32 R0, R0, 0x10, RZ ;  /* 0x0000001000001819 */ /* 0x000fe200000006ff */
[----:B------:R-:W-:Y:S01]  /*2e10*/  FADD.FTZ R201, R201, -R186 ;  /* 0x800000bac9c97221 */ /* 0x000fe20000010000 */
[----:B------:R-:W-:Y:S01]  /*2e20*/  @P1 SHF.L.U32 R22, R22, 0x10, RZ ;  /* 0x0000001016161819 */ /* 0x000fe200000006ff */
[C---:B------:R-:W-:Y:S01]  /*2e30*/  FMUL.FTZ R47, R58.reuse, R207 ;  /* 0x000000cf3a2f7220 */ /* 0x040fe20000410000 */
[C---:B------:R-:W-:Y:S01]  /*2e40*/  FMUL.FTZ R43, R58.reuse, R211 ;  /* 0x000000d33a2b7220 */ /* 0x040fe20000410000 */
[----:B------:R-:W-:Y:S01]  /*2e50*/  FMUL.FTZ R51, R58, R213 ;  /* 0x000000d53a337220 */ /* 0x000fe20000410000 */
[----:B------:R-:W-:Y:S01]  /*2e60*/  @P1 FADD.FTZ R37, R37, R20 ;  /* 0x0000001425251221 */ /* 0x000fe20000010000 */
[----:B------:R-:W-:Y:S01]  /*2e70*/  @P1 FADD.FTZ R39, R39, R24 ;  /* 0x0000001827271221 */ /* 0x000fe20000010000 */
[----:B------:R-:W-:Y:S01]  /*2e80*/  @P1 SHF.L.U32 R20, R14, 0x10, RZ ;  /* 0x000000100e141819 */ /* 0x000fe200000006ff */
[C---:B------:R-:W-:Y:S01]  /*2e90*/  FMUL.FTZ R41, R58.reuse, R209 ;  /* 0x000000d13a297220 */ /* 0x040fe20000410000 */
[----:B------:R-:W-:Y:S01]  /*2ea0*/  @P1 SHF.L.U32 R24, R15, 0x10, RZ ;  /* 0x000000100f181819 */ /* 0x000fe200000006ff */
[----:B------:R-:W-:Y:S01]  /*2eb0*/  FMUL.FTZ R45, R58, R201 ;  /* 0x000000c93a2d7220 */ /* 0x000fe20000410000 */
[----:B------:R-:W-:Y:S01]  /*2ec0*/  @P1 FADD.FTZ R47, R47, R0 ;  /* 0x000000002f2f1221 */ /* 0x000fe20000010000 */
[----:B------:R-:W-:Y:S01]  /*2ed0*/  @P1 FADD.FTZ R43, R43, R22 ;  /* 0x000000162b2b1221 */ /* 0x000fe20000010000 */
[----:B------:R-:W-:Y:S01]  /*2ee0*/  @P1 FADD.FTZ R51, R51, R26 ;  /* 0x0000001a33331221 */ /* 0x000fe20000010000 */
[----:B------:R-:W-:Y:S01]  /*2ef0*/  @P2 F2FP.BF16.F32.PACK_AB R30, RZ, R191 ;  /* 0x000000bfff1e223e */ /* 0x000fe200000010ff */
[----:B------:R-:W-:Y:S01]  /*2f00*/  @P1 FADD.FTZ R41, R41, R20 ;  /* 0x0000001429291221 */ /* 0x000fe20000010000 */
[----:B------:R-:W-:Y:S01]  /*2f10*/  @P2 F2FP.BF16.F32.PACK_AB R26, RZ, R31 ;  /* 0x0000001fff1a223e */ /* 0x000fe200000010ff */
[----:B------:R-:W-:Y:S01]  /*2f20*/  @P1 FADD.FTZ R45, R45, R24 ;  /* 0x000000182d2d1221 */ /* 0x000fe20000010000 */
[----:B------:R-:W-:Y:S01]  /*2f30*/  @P2 F2FP.BF16.F32.PACK_AB R22, RZ, R23 ;  /* 0x00000017ff16223e */ /* 0x000fe200000010ff */
[----:B0-----:R-:W-:Y:S01]  /*2f40*/  @P2 IMAD.WIDE.U32 R2, R169, 0x10, R2 ;  /* 0x00000010a9022825 */ /* 0x001fe200078e0002 */
[----:B------:R-:W-:-:S03]  /*2f50*/  @P2 F2FP.BF16.F32.PACK_AB R0, RZ, R25 ;  /* 0x00000019ff00223e */ /* 0x000fc600000010ff */
[-C--:B------:R-:W-:Y:S01]  /*2f60*/  FMUL.FTZ R191, R191, R162.reuse ;  /* 0x000000a2bfbf7220 */ /* 0x080fe20000410000 */
[----:B------:R-:W-:Y:S01]  /*2f70*/  @P2 F2FP.BF16.F32.PACK_AB R32, RZ, R193 ;  /* 0x000000c1ff20223e */ /* 0x000fe200000010ff */
[-C--:B------:R-:W-:Y:S01]  /*2f80*/  FMUL.FTZ R46, R187, R162.reuse ;  /* 0x000000a2bb2e7220 */ /* 0x080fe20000410000 */
[----:B------:R-:W-:Y:S01]  /*2f90*/  @P2 F2FP.BF16.F32.PACK_AB R28, RZ, R189 ;  /* 0x000000bdff1c223e */ /* 0x000fe200000010ff */
[-C--:B------:R-:W-:Y:S01]  /*2fa0*/  FMUL.FTZ R189, R189, R162.reuse ;  /* 0x000000a2bdbd7220 */ /* 0x080fe20000410000 */
[----:B------:R-:W-:Y:S01]  /*2fb0*/  @P2 F2FP.BF16.F32.PACK_AB R24, RZ, R21 ;  /* 0x00000015ff18223e */ /* 0x000fe200000010ff */
[-C--:B------:R-:W-:Y:S01]  /*2fc0*/  FMUL.FTZ R21, R21, R162.reuse ;  /* 0x000000a215157220 */ /* 0x080fe20000410000 */
[----:B------:R-:W-:Y:S01]  /*2fd0*/  @P2 F2FP.BF16.F32.PACK_AB R20, RZ, R27 ;  /* 0x0000001bff14223e */ /* 0x000fe200000010ff */
[-C--:B------:R-:W-:Y:S01]  /*2fe0*/  FMUL.FTZ R27, R27, R162.reuse ;  /* 0x000000a21b1b7220 */ /* 0x080fe20000410000 */
[----:B------:R-:W-:Y:S01]  /*2ff0*/  @P2 PRMT R19, R30, 0x7610, R19 ;  /* 0x000076101e132816 */ /* 0x000fe20000000013 */
[-C--:B------:R-:W-:Y:S01]  /*3000*/  FMUL.FTZ R44, R179, R162.reuse ;  /* 0x000000a2b32c7220 */ /* 0x080fe20000410000 */
[----:B------:R-:W-:Y:S01]  /*3010*/  @P2 PRMT R18, R26, 0x7610, R18 ;  /* 0x000076101a122816 */ /* 0x000fe20000000012 */
[-C--:B------:R-:W-:Y:S01]  /*3020*/  FMUL.FTZ R26, R181, R162.reuse ;  /* 0x000000a2b51a7220 */ /* 0x080fe20000410000 */
[----:B------:R-:W-:Y:S01]  /*3030*/  @P2 PRMT R17, R22, 0x7610, R17 ;  /* 0x0000761016112816 */ /* 0x000fe20000000011 */
[----:B------:R-:W-:Y:S01]  /*3040*/  FMUL.FTZ R22, R31, R162 ;  /* 0x000000a21f167220 */ /* 0x000fe20000410000 */
[----:B------:R-:W-:Y:S01]  /*3050*/  @P2 PRMT R16, R0, 0x7610, R16 ;  /* 0x0000761000102816 */ /* 0x000fe20000000010 */
[----:B------:R-:W0:Y:S01]  /*3060*/  @P2 LDC.64 R30, c[0x0][0x308] ;  /* 0x0000c200ff1e2b82 */ /* 0x000e220000000a00 */
[----:B------:R-:W-:-:S02]  /*3070*/  @P2 PRMT R19, R19, 0x5410, R32 ;  /* 0x0000541013132816 */ /* 0x000fc40000000020 */
[----:B------:R-:W-:Y:S02]  /*3080*/  @P2 PRMT R18, R18, 0x5410, R28 ;  /* 0x0000541012122816 */ /* 0x000fe4000000001c */
[----:B------:R-:W-:Y:S01]  /*3090*/  @P2 PRMT R17, R17, 0x5410, R24 ;  /* 0x0000541011112816 */ /* 0x000fe20000000018 */
[-C--:B------:R-:W-:Y:S01]  /*30a0*/  FMUL.FTZ R24, R193, R162.reuse ;  /* 0x000000a2c1187220 */ /* 0x080fe20000410000 */
[----:B------:R-:W-:Y:S01]  /*30b0*/  @P2 PRMT R16, R16, 0x5410, R20 ;  /* 0x0000541010102816 */ /* 0x000fe20000000014 */
[----:B------:R-:W-:Y:S01]  /*30c0*/  FMUL.FTZ R20, R23, R162 ;  /* 0x000000a217147220 */ /* 0x000fe20000410000 */
[----:B------:R-:W-:Y:S02]  /*30d0*/  @P2 F2FP.BF16.F32.PACK_AB R0, RZ, R29 ;  /* 0x0000001dff00223e */ /* 0x000fe400000010ff */
[----:B------:R-:W-:Y:S01]  /*30e0*/  @P2 F2FP.BF16.F32.PACK_AB R34, RZ, R33 ;  /* 0x00000021ff22223e */ /* 0x000fe200000010ff */
[----:B------:R1:W-:Y:S01]  /*30f0*/  @P2 STG.E.128 desc[UR6][R2.64], R16 ;  /* 0x0000001002002986 */ /* 0x0003e2000c101d06 */
[----:B------:R-:W-:Y:S01]  /*3100*/  F2FP.BF16.F32.PACK_AB R21, R21, R20 ;  /* 0x000000141515723e */ /* 0x000fe200000010ff */
[-C--:B------:R-:W-:Y:S01]  /*3110*/  FMUL.FTZ R20, R25, R162.reuse ;  /* 0x000000a219147220 */ /* 0x080fe20000410000 */
[----:B------:R-:W-:Y:S01]  /*3120*/  @P2 F2FP.BF16.F32.PACK_AB R28, RZ, R35 ;  /* 0x00000023ff1c223e */ /* 0x000fe200000010ff */
[-C--:B------:R-:W-:Y:S01]  /*3130*/  FMUL.FTZ R25, R35, R162.reuse ;  /* 0x000000a223197220 */ /* 0x080fe20000410000 */
[----:B------:R-:W-:Y:S01]  /*3140*/  @P2 F2FP.BF16.F32.PACK_AB R40, RZ, R185 ;  /* 0x000000b9ff28223e */ /* 0x000fe200000010ff */
[-C--:B------:R-:W-:Y:S01]  /*3150*/  FMUL.FTZ R33, R33, R162.reuse ;  /* 0x000000a221217220 */ /* 0x080fe20000410000 */
[----:B------:R-:W-:Y:S01]  /*3160*/  @P2 F2FP.BF16.F32.PACK_AB R32, RZ, R181 ;  /* 0x000000b5ff20223e */ /* 0x000fe200000010ff */
[----:B------:R-:W-:Y:S01]  /*3170*/  FMUL.FTZ R185, R185, R162 ;  /* 0x000000a2b9b97220 */ /* 0x000fe20000410000 */
[----:B------:R-:W-:-:S02]  /*3180*/  @P2 F2FP.BF16.F32.PACK_AB R42, RZ, R187 ;  /* 0x000000bbff2a223e */ /* 0x000fc400000010ff */
[----:B------:R-:W-:Y:S01]  /*3190*/  @P2 F2FP.BF16.F32.PACK_AB R38, RZ, R183 ;  /* 0x000000b7ff26223e */ /* 0x000fe200000010ff */
[----:B------:R-:W-:Y:S01]  /*31a0*/  FMUL.FTZ R183, R183, R162 ;  /* 0x000000a2b7b77220 */ /* 0x000fe20000410000 */
[----:B------:R-:W-:Y:S01]  /*31b0*/  @P2 F2FP.BF16.F32.PACK_AB R36, RZ, R179 ;  /* 0x000000b3ff24223e */ /* 0x000fe200000010ff */
[----:B0-----:R-:W-:Y:S01]  /*31c0*/  @P2 IMAD.WIDE.U32 R30, R167, 0x10, R30 ;  /* 0x00000010a71e2825 */ /* 0x001fe200078e001e */
[----:B------:R-:W-:-:S03]  /*31d0*/  F2FP.BF16.F32.PACK_AB R23, R24, R191 ;  /* 0x000000bf1817723e */ /* 0x000fc600000010ff */
[----:B------:R-:W-:Y:S01]  /*31e0*/  FMUL.FTZ R24, R29, R162 ;  /* 0x000000a21d187220 */ /* 0x000fe20000410000 */
[----:B------:R-:W-:Y:S01]  /*31f0*/  F2FP.BF16.F32.PACK_AB R22, R189, R22 ;  /* 0x00000016bd16723e */ /* 0x000fe200000010ff */
[----:B-1----:R-:W0:Y:S01]  /*3200*/  LDC.64 R2, c[0x0][0x2f8] ;  /* 0x0000be00ff027b82 */ /* 0x002e220000000a00 */
[----:B------:R-:W-:Y:S02]  /*3210*/  @P2 PRMT R16, R0, 0x7610, R16 ;  /* 0x0000761000102816 */ /* 0x000fe40000000010 */
[----:B------:R-:W-:Y:S02]  /*3220*/  @P2 PRMT R19, R40, 0x7610, R19 ;  /* 0x0000761028132816 */ /* 0x000fe40000000013 */
[----:B------:R-:W-:Y:S02]  /*3230*/  @P2 PRMT R16, R16, 0x5410, R34 ;  /* 0x0000541010102816 */ /* 0x000fe40000000022 */
[----:B------:R-:W-:Y:S01]  /*3240*/  @P2 PRMT R18, R32, 0x7610, R18 ;  /* 0x0000761020122816 */ /* 0x000fe20000000012 */
[----:B------:R-:W1:Y:S01]  /*3250*/  @P2 LDC.64 R34, c[0x0][0x308] ;  /* 0x0000c200ff222b82 */ /* 0x000e620000000a00 */
[----:B------:R-:W-:-:S02]  /*3260*/  @P2 PRMT R17, R28, 0x7610, R17 ;  /* 0x000076101c112816 */ /* 0x000fc40000000011 */
[----:B------:R-:W-:Y:S02]  /*3270*/  F2FP.BF16.F32.PACK_AB R20, R27, R20 ;  /* 0x000000141b14723e */ /* 0x000fe400000010ff */
[----:B------:R-:W-:Y:S02]  /*3280*/  @P2 PRMT R19, R19, 0x5410, R42 ;  /* 0x0000541013132816 */ /* 0x000fe4000000002a */
[----:B------:R-:W-:Y:S02]  /*3290*/  @P2 PRMT R18, R18, 0x5410, R38 ;  /* 0x0000541012122816 */ /* 0x000fe40000000026 */
[----:B------:R-:W-:Y:S02]  /*32a0*/  @P2 PRMT R17, R17, 0x5410, R36 ;  /* 0x0000541011112816 */ /* 0x000fe40000000024 */
[----:B------:R-:W-:Y:S02]  /*32b0*/  F2FP.BF16.F32.PACK_AB R24, R33, R24 ;  /* 0x000000182118723e */ /* 0x000fe400000010ff */
[----:B------:R-:W-:-:S02]  /*32c0*/  F2FP.BF16.F32.PACK_AB R27, R46, R185 ;  /* 0x000000b92e1b723e */ /* 0x000fc400000010ff */
[----:B------:R-:W-:Y:S01]  /*32d0*/  F2FP.BF16.F32.PACK_AB R26, R183, R26 ;  /* 0x0000001ab71a723e */ /* 0x000fe200000010ff */
[--C-:B0-----:R-:W-:Y:S01]  /*32e0*/  IMAD.WIDE.U32 R28, R169, 0x10, R2.reuse ;  /* 0x00000010a91c7825 */ /* 0x101fe200078e0002 */
[----:B------:R-:W-:Y:S02]  /*32f0*/  F2FP.BF16.F32.PACK_AB R25, R44, R25 ;  /* 0x000000192c19723e */ /* 0x000fe400000010ff */
[----:B------:R-:W-:Y:S01]  /*3300*/  @P2 F2FP.BF16.F32.PACK_AB R40, RZ, R175 ;  /* 0x000000afff28223e */ /* 0x000fe200000010ff */
[----:B------:R-:W-:Y:S01]  /*3310*/  IMAD.WIDE.U32 R32, R167, 0x10, R2 ;  /* 0x00000010a7207825 */ /* 0x000fe200078e0002 */
[----:B------:R0:W-:Y:S01]  /*3320*/  STG.E.128 desc[UR6][R28.64], R20 ;  /* 0x000000141c007986 */ /* 0x0001e2000c101d06 */
[----:B------:R-:W-:Y:S02]  /*3330*/  @P2 F2FP.BF16.F32.PACK_AB R36, RZ, R171 ;  /* 0x000000abff24223e */ /* 0x000fe400000010ff */
[----:B------:R-:W-:Y:S01]  /*3340*/  @P2 F2FP.BF16.F32.PACK_AB R0, RZ, R53 ;  /* 0x00000035ff00223e */ /* 0x000fe200000010ff */
[----:B------:R2:W-:Y:S01]  /*3350*/  @P2 STG.E.128 desc[UR6][R30.64], R16 ;  /* 0x000000101e002986 */ /* 0x0005e2000c101d06 */
[----:B------:R-:W-:Y:S01]  /*3360*/  @P2 F2FP.BF16.F32.PACK_AB R38, RZ, R173 ;  /* 0x000000adff26223e */ /* 0x000fe200000010ff */
[-C--:B------:R-:W-:Y:S01]  /*3370*/  FMUL.FTZ R173, R173, R162.reuse ;  /* 0x000000a2adad7220 */ /* 0x080fe20000410000 */
[----:B------:R-:W-:Y:S01]  /*3380*/  @P2 F2FP.BF16.F32.PACK_AB R42, RZ, R177 ;  /* 0x000000b1ff2a223e */ /* 0x000fe200000010ff */
[----:B------:R3:W-:Y:S01]  /*3390*/  STG.E.128 desc[UR6][R32.64], R24 ;  /* 0x0000001820007986 */ /* 0x0007e2000c101d06 */
[----:B-1----:R-:W-:Y:S01]  /*33a0*/  @P2 IMAD.WIDE.U32 R34, R165, 0x10, R34 ;  /* 0x00000010a5222825 */ /* 0x002fe200078e0022 */
[----:B------:R-:W-:Y:S01]  /*33b0*/  ISETP.GE.AND P1, PT, R161, UR17, PT ;  /* 0x00000011a1007c0c */ /* 0x000fe2000bf26270 */
[----:B0-----:R-:W0:Y:S02]  /*33c0*/  @P2 LDC.64 R28, c[0x0][0x308] ;  /* 0x0000c200ff1c2b82 */ /* 0x001e240000000a00 */
[-C--:B------:R-:W-:Y:S01]  /*33d0*/  FMUL.FTZ R21, R57, R162.reuse ;  /* 0x000000a239157220 */ /* 0x080fe20000410000 */
[-C--:B------:R-:W-:Y:S01]  /*33e0*/  FMUL.FTZ R20, R53, R162.reuse ;  /* 0x000000a235147220 */ /* 0x080fe20000410000 */
[-C--:B------:R-:W-:Y:S01]  /*33f0*/  FMUL.FTZ R23, R175, R162.reuse ;  /* 0x000000a2af177220 */ /* 0x080fe20000410000 */
[----:B--2---:R-:W-:Y:S01]  /*3400*/  @P2 F2FP.BF16.F32.PACK_AB R31, RZ, R57 ;  /* 0x00000039ff1f223e */ /* 0x004fe200000010ff */
[-C--:B------:R-:W-:Y:S01]  /*3410*/  FMUL.FTZ R22, R171, R162.reuse ;  /* 0x000000a2ab167220 */ /* 0x080fe20000410000 */
[----:B------:R-:W-:Y:S01]  /*3420*/  @P2 PRMT R19, R40, 0x7610, R19 ;  /* 0x0000761028132816 */ /* 0x000fe20000000013 */
[-C--:B---3--:R-:W-:Y:S01]  /*3430*/  FMUL.FTZ R24, R59, R162.reuse ;  /* 0x000000a23b187220 */ /* 0x088fe20000410000 */
[-C--:B------:R-:W-:Y:S01]  /*3440*/  FMUL.FTZ R25, R55, R162.reuse ;  /* 0x000000a237197220 */ /* 0x080fe20000410000 */
[----:B------:R-:W-:Y:S01]  /*3450*/  @P2 F2FP.BF16.F32.PACK_AB R33, RZ, R59 ;  /* 0x0000003bff21223e */ /* 0x000fe200000010ff */
[-C--:B------:R-:W-:Y:S01]  /*3460*/  FMUL.FTZ R26, R177, R162.reuse ;  /* 0x000000a2b11a7220 */ /* 0x080fe20000410000 */
[----:B------:R-:W-:Y:S01]  /*3470*/  @P2 F2FP.BF16.F32.PACK_AB R55, RZ, R55 ;  /* 0x00000037ff37223e */ /* 0x000fe200000010ff */
[----:B------:R-:W-:Y:S01]  /*3480*/  FMUL.FTZ R32, R49, R162 ;  /* 0x000000a231207220 */ /* 0x000fe20000410000 */
[----:B------:R-:W-:-:S02]  /*3490*/  @P2 PRMT R18, R36, 0x7610, R18 ;  /* 0x0000761024122816 */ /* 0x000fc40000000012 */
[----:B------:R-:W-:Y:S02]  /*34a0*/  @P2 PRMT R17, R31, 0x7610, R17 ;  /* 0x000076101f112816 */ /* 0x000fe40000000011 */
[----:B------:R-:W-:Y:S02]  /*34b0*/  @P2 PRMT R16, R0, 0x7610, R16 ;  /* 0x0000761000102816 */ /* 0x000fe40000000010 */
[----:B------:R-:W-:Y:S02]  /*34c0*/  F2FP.BF16.F32.PACK_AB R21, R24, R21 ;  /* 0x000000151815723e */ /* 0x000fe400000010ff */
[----:B------:R-:W-:Y:S01]  /*34d0*/  F2FP.BF16.F32.PACK_AB R20, R25, R20 ;  /* 0x000000141914723e */ /* 0x000fe200000010ff */
[----:B------:R-:W-:Y:S01]  /*34e0*/  IMAD.WIDE.U32 R24, R165, 0x10, R2 ;  /* 0x00000010a5187825 */ /* 0x000fe200078e0002 */
[----:B------:R-:W-:Y:S02]  /*34f0*/  @P2 PRMT R19, R19, 0x5410, R42 ;  /* 0x0000541013132816 */ /* 0x000fe4000000002a */
[----:B------:R-:W-:Y:S01]  /*3500*/  @P2 PRMT R18, R18, 0x5410, R38 ;  /* 0x0000541012122816 */ /* 0x000fe20000000026 */
[----:B0-----:R-:W-:Y:S01]  /*3510*/  @P2 IMAD.WIDE.U32 R28, R163, 0x10, R28 ;  /* 0x00000010a31c2825 */ /* 0x001fe200078e001c */
[----:B------:R-:W-:-:S02]  /*3520*/  @P2 PRMT R17, R17, 0x5410, R33 ;  /* 0x0000541011112816 */ /* 0x000fc40000000021 */
[----:B------:R-:W-:Y:S01]  /*3530*/  @P2 PRMT R16, R16, 0x5410, R55 ;  /* 0x0000541010102816 */ /* 0x000fe20000000037 */
[----:B------:R-:W-:Y:S01]  /*3540*/  IMAD.WIDE.U32 R2, R163, 0x10, R2 ;  /* 0x00000010a3027825 */ /* 0x000fe200078e0002 */
[----:B------:R-:W-:Y:S02]  /*3550*/  F2FP.BF16.F32.PACK_AB R23, R26, R23 ;  /* 0x000000171a17723e */ /* 0x000fe400000010ff */
[----:B------:R-:W-:Y:S01]  /*3560*/  F2FP.BF16.F32.PACK_AB R22, R173, R22 ;  /* 0x00000016ad16723e */ /* 0x000fe200000010ff */
[----:B------:R0:W-:Y:S01]  /*3570*/  @P2 STG.E.128 desc[UR6][R34.64], R16 ;  /* 0x0000001022002986 */ /* 0x0001e2000c101d06 */
[----:B------:R-:W-:Y:S01]  /*3580*/  @P2 F2FP.BF16.F32.PACK_AB R0, RZ, R37 ;  /* 0x00000025ff00223e */ /* 0x000fe200000010ff */
[-C--:B------:R-:W-:Y:S01]  /*3590*/  FMUL.FTZ R37, R37, R162.reuse ;  /* 0x000000a225257220 */ /* 0x080fe20000410000 */
[----:B------:R-:W-:Y:S01]  /*35a0*/  @P2 F2FP.BF16.F32.PACK_AB R26, RZ, R39 ;  /* 0x00000027ff1a223e */ /* 0x000fe200000010ff */
[----:B------:R1:W-:Y:S01]  /*35b0*/  STG.E.128 desc[UR6][R24.64], R20 ;  /* 0x0000001418007986 */ /* 0x0003e2000c101d06 */
[----:B------:R-:W-:Y:S01]  /*35c0*/  @P2 F2FP.BF16.F32.PACK_AB R30, RZ, R41 ;  /* 0x00000029ff1e223e */ /* 0x000fe200000010ff */
[----:B------:R-:W-:Y:S01]  /*35d0*/  FMUL.FTZ R39, R39, R162 ;  /* 0x000000a227277220 */ /* 0x000fe20000410000 */
[----:B------:R-:W-:-:S02]  /*35e0*/  @P2 F2FP.BF16.F32.PACK_AB R27, RZ, R47 ;  /* 0x0000002fff1b223e */ /* 0x000fc400000010ff */
[----:B0-----:R-:W-:Y:S02]  /*35f0*/  @P2 PRMT R16, R0, 0x7610, R16 ;  /* 0x0000761000102816 */ /* 0x001fe40000000010 */
[----:B------:R-:W-:Y:S01]  /*3600*/  @P2 PRMT R17, R26, 0x7610, R17 ;  /* 0x000076101a112816 */ /* 0x000fe20000000011 */
[-C--:B-1----:R-:W-:Y:S01]  /*3610*/  FMUL.FTZ R23, R45, R162.reuse ;  /* 0x000000a22d177220 */ /* 0x082fe20000410000 */
[----:B------:R-:W-:Y:S01]  /*3620*/  @P2 F2FP.BF16.F32.PACK_AB R45, RZ, R45 ;  /* 0x0000002dff2d223e */ /* 0x000fe200000010ff */
[-C--:B------:R-:W-:Y:S01]  /*3630*/  FMUL.FTZ R22, R41, R162.reuse ;  /* 0x000000a229167220 */ /* 0x080fe20000410000 */
[-C--:B------:R-:W-:Y:S01]  /*3640*/  FMUL.FTZ R21, R43, R162.reuse ;  /* 0x000000a22b157220 */ /* 0x080fe20000410000 */
[-C--:B------:R-:W-:Y:S01]  /*3650*/  FMUL.FTZ R20, R47, R162.reuse ;  /* 0x000000a22f147220 */ /* 0x080fe20000410000 */
[----:B------:R-:W-:Y:S01]  /*3660*/  FMUL.FTZ R24, R51, R162 ;  /* 0x000000a233187220 */ /* 0x000fe20000410000 */
[----:B------:R-:W-:Y:S02]  /*3670*/  @P2 F2FP.BF16.F32.PACK_AB R25, RZ, R49 ;  /* 0x00000031ff19223e */ /* 0x000fe400000010ff */
[----:B------:R-:W-:-:S02]  /*3680*/  @P2 F2FP.BF16.F32.PACK_AB R43, RZ, R43 ;  /* 0x0000002bff2b223e */ /* 0x000fc400000010ff */
[----:B------:R-:W-:Y:S02]  /*3690*/  @P2 F2FP.BF16.F32.PACK_AB R51, RZ, R51 ;  /* 0x00000033ff33223e */ /* 0x000fe400000010ff */
[----:B------:R-:W-:Y:S02]  /*36a0*/  @P2 PRMT R18, R30, 0x7610, R18 ;  /* 0x000076101e122816 */ /* 0x000fe40000000012 */
[----:B------:R-:W-:Y:S02]  /*36b0*/  @P2 PRMT R19, R45, 0x7610, R19 ;  /* 0x000076102d132816 */ /* 0x000fe40000000013 */
[----:B------:R-:W-:Y:S02]  /*36c0*/  F2FP.BF16.F32.PACK_AB R22, R21, R22 ;  /* 0x000000161516723e */ /* 0x000fe400000010ff */
[----:B------:R-:W-:Y:S02]  /*36d0*/  F2FP.BF16.F32.PACK_AB R21, R20, R39 ;  /* 0x000000271415723e */ /* 0x000fe400000010ff */
[----:B------:R-:W-:-:S02]  /*36e0*/  @P2 PRMT R16, R16, 0x5410, R25 ;  /* 0x0000541010102816 */ /* 0x000fc40000000019 */
[----:B------:R-:W-:Y:S02]  /*36f0*/  @P2 PRMT R17, R17, 0x5410, R27 ;  /* 0x0000541011112816 */ /* 0x000fe4000000001b */
[----:B------:R-:W-:Y:S02]  /*3700*/  @P2 PRMT R18, R18, 0x5410, R43 ;  /* 0x0000541012122816 */ /* 0x000fe4000000002b */
[----:B------:R-:W-:Y:S02]  /*3710*/  @P2 PRMT R19, R19, 0x5410, R51 ;  /* 0x0000541013132816 */ /* 0x000fe40000000033 */
[----:B------:R-:W-:Y:S02]  /*3720*/  F2FP.BF16.F32.PACK_AB R23, R24, R23 ;  /* 0x000000171817723e */ /* 0x000fe400000010ff */
[----:B------:R-:W-:Y:S01]  /*3730*/  F2FP.BF16.F32.PACK_AB R20, R32, R37 ;  /* 0x000000252014723e */ /* 0x000fe200000010ff */
[----:B------:R0:W-:Y:S04]  /*3740*/  @P2 STG.E.128 desc[UR6][R28.64], R16 ;  /* 0x000000101c002986 */ /* 0x0001e8000c101d06 */
[----:B------:R0:W-:Y:S01]  /*3750*/  STG.E.128 desc[UR6][R2.64], R20 ;  /* 0x0000001402007986 */ /* 0x0001e2000c101d06 */
[----:B------:R-:W-:Y:S05]  /*3760*/  @!P1 BRA `(.L_x_41) ;  /* 0xffffffd000589947 */ /* 0x000fea000383ffff */
[----:B------:R-:W-:Y:S01]  /*3770*/  MOV R12, R61 ;  /* 0x0000003d000c7202 */ /* 0x000fe20000000f00 */
[----:B0-----:R-:W-:Y:S01]  /*3780*/  IMAD.MOV.U32 R29, RZ, RZ, R68 ;  /* 0x000000ffff1d7224 */ /* 0x001fe200078e0044 */
[----:B------:R-:W-:Y:S01]  /*3790*/  MOV R13, R60 ;  /* 0x0000003c000d7202 */ /* 0x000fe20000000f00 */
[----:B------:R-:W-:Y:S01]  /*37a0*/  IMAD.MOV.U32 R4, RZ, RZ, R145 ;  /* 0x000000ffff047224 */ /* 0x000fe200078e0091 */
[----:B------:R-:W-:Y:S01]  /*37b0*/  MOV R14, R63 ;  /* 0x0000003f000e7202 */ /* 0x000fe20000000f00 */
[----:B------:R-:W-:Y:S01]  /*37c0*/  IMAD.MOV.U32 R18, RZ, RZ, R95 ;  /* 0x000000ffff127224 */ /* 0x000fe200078e005f */
[----:B------:R-:W-:Y:S01]  /*37d0*/  MOV R15, R62 ;  /* 0x0000003e000f7202 */ /* 0x000fe20000000f00 */
[----:B------:R-:W-:Y:S01]  /*37e0*/  IMAD.MOV.U32 R47, RZ, RZ, R106 ;  /* 0x000000ffff2f7224 */ /* 0x000fe200078e006a */
[----:B------:R-:W-:Y:S01]  /*37f0*/  MOV R20, R65 ;  /* 0x0000004100147202 */ /* 0x000fe20000000f00 */
[----:B------:R-:W-:Y:S01]  /*3800*/  IMAD.MOV.U32 R58, RZ, RZ, R83 ;  /* 0x000000ffff3a7224 */ /* 0x000fe200078e0053 */
[----:B------:R-:W-:-:S02]  /*3810*/  MOV R21, R64 ;  /* 0x0000004000157202 */ /* 0x000fc40000000f00 */
[----:B------:R-:W-:Y:S02]  /*3820*/  MOV R22, R67 ;  /* 0x0000004300167202 */ /* 0x000fe40000000f00 */
[----:B------:R-:W-:Y:S02]  /*3830*/  MOV R23, R66 ;  /* 0x0000004200177202 */ /* 0x000fe40000000f00 */
[----:B------:R-:W-:Y:S02]  /*3840*/  MOV R28, R69 ;  /* 0x00000045001c7202 */ /* 0x000fe40000000f00 */
[----:B------:R-:W-:Y:S02]  /*3850*/  MOV R30, R71 ;  /* 0x00000047001e7202 */ /* 0x000fe40000000f00 */
[----:B------:R-:W-:Y:S02]  /*3860*/  MOV R31, R70 ;  /* 0x00000046001f7202 */ /* 0x000fe40000000f00 */
        /* <DEDUP_REMOVED lines=47> */
[----:B------:R-:W-:-:S07]  /*3b60*/  MOV R71, R118 ;  /* 0x0000007600477202 */ /* 0x000fce0000000f00 */
.L_x_38:
[----:B------:R-:W0:Y:S01]  /*3b70*/  S2UR UR4, SR_CTAID.X ;  /* 0x00000000000479c3 */ /* 0x000e220000002500 */
[----:B------:R-:W-:-:S07]  /*3b80*/  LOP3.LUT R39, R120, 0x7f, RZ, 0xc0, !PT ;  /* 0x0000007f78277812 */ /* 0x000fce00078ec0ff */
[----:B------:R-:W1:Y:S08]  /*3b90*/  LDC.64 R2, c[0x0][0x2d0] ;  /* 0x0000b400ff027b82 */ /* 0x000e700000000a00 */
[----:B------:R-:W2:Y:S01]  /*3ba0*/  LDC.64 R36, c[0x0][0x2d8] ;  /* 0x0000b600ff247b82 */ /* 0x000ea20000000a00 */
[----:B0-----:R-:W-:Y:S01]  /*3bb0*/  LEA.HI R0, R120, UR4, RZ, 0x19 ;  /* 0x0000000478007c11 */ /* 0x001fe2000f8fc8ff */
[----:B------:R-:W-:-:S04]  /*3bc0*/  ULDC UR4, c[0x0][0x218] ;  /* 0x0000860000047ab9 */ /* 0x000fc80000000800 */
[----:B------:R-:W-:-:S05]  /*3bd0*/  IMAD R0, R0, UR4, RZ ;  /* 0x0000000400007c24 */ /* 0x000fca000f8e02ff */
[----:B------:R-:W-:-:S05]  /*3be0*/  LEA.HI R39, R0, R39, RZ, 0x1d ;  /* 0x0000002700277211 */ /* 0x000fca00078fe8ff */
[----:B-1----:R-:W-:-:S04]  /*3bf0*/  IMAD.WIDE.U32 R2, R39, 0x20, R2 ;  /* 0x0000002027027825 */ /* 0x002fc800078e0002 */
[----:B--2---:R-:W-:Y:S01]  /*3c00*/  IMAD.WIDE.U32 R36, R39, 0x20, R36 ;  /* 0x0000002027247825 */ /* 0x004fe200078e0024 */
[----:B------:R-:W-:Y:S04]  /*3c10*/  STG.E.128 desc[UR6][R2.64], R8 ;  /* 0x0000000802007986 */ /* 0x000fe8000c101d06 */
        /* <DEDUP_REMOVED lines=14> */
[----:B------:R-:W-:Y:S01]  /*3d00*/  STG.E.128 desc[UR6][R36.64+0x3010], R64 ;  /* 0x0030104024007986 */ /* 0x000fe2000c101d06 */
[----:B------:R-:W-:Y:S05]  /*3d10*/  EXIT ;  /* 0x000000000000794d */ /* 0x000fea0003800000 */
.L_x_39:
[----:B------:R-:W-:Y:S01]  /*3d20*/  HFMA2.MMA R207, -RZ, RZ, 0, 1.847743988037109375e-06 ;  /* 0x0000001fffcf7435 */ /* 0x000fe200000001ff */
[----:B------:R-:W-:Y:S01]  /*3d30*/  MOV R205, R3 ;  /* 0x0000000300cd7202 */ /* 0x000fe20000000f00 */
[----:B------:R-:W-:Y:S01]  /*3d40*/  IMAD.MOV.U32 R196, RZ, RZ, 0x10 ;  /* 0x00000010ffc47424 */ /* 0x000fe200078e00ff */
[----:B------:R-:W-:-:S08]  /*3d50*/  MOV R26, 0xffffffff ;  /* 0xffffffff001a7802 */ /* 0x000fd00000000f00 */
[----:B-----5:R-:W-:Y:S05]  /*3d60*/  WARPSYNC.COLLECTIVE R26, `(.L_x_42) ;  /* 0x000000001a087348 */ /* 0x020fea0003c00000 */
[----:B------:R0:W1:Y:S02]  /*3d70*/  SHFL.DOWN P3, R27, R205, R196, R207 ;  /* 0x080000c4cd1b7389 */ /* 0x00006400000600cf */
[----:B01---5:R-:W-:Y:S01]  /*3d80*/  ENDCOLLECTIVE ;  /* 0x000000000000791b */ /* 0x023fe20003800000 */
.L_x_42:
[----:B------:R-:W-:Y:S02]  /*3d90*/  MOV R205, R21 ;  /* 0x0000001500cd7202 */ /* 0x000fe40000000f00 */
[----:B------:R-:W-:-:S07]  /*3da0*/  MOV R2, R27 ;  /* 0x0000001b00027202 */ /* 0x000fce0000000f00 */
[----:B------:R-:W-:Y:S05]  /*3db0*/  WARPSYNC.COLLECTIVE R26, `(.L_x_43) ;  /* 0x000000001a087348 */ /* 0x000fea0003c00000 */
[----:B------:R0:W1:Y:S02]  /*3dc0*/  SHFL.DOWN P3, R27, R205, R196, R207 ;  /* 0x080000c4cd1b7389 */ /* 0x00006400000600cf */
[----:B01----:R-:W-:Y:S01]  /*3dd0*/  ENDCOLLECTIVE ;  /* 0x000000000000791b */ /* 0x003fe20003800000 */
.L_x_43:
[----:B------:R-:W-:Y:S01]  /*3de0*/  FADD.FTZ R2, R3, R2 ;  /* 0x0000000203027221 */ /* 0x000fe20000010000 */
[----:B------:R-:W-:-:S04]  /*3df0*/  HFMA2.MMA R196, -RZ, RZ, 0, 4.76837158203125e-07 ;  /* 0x00000008ffc47435 */ /* 0x000fc800000001ff */
[----:B------:R-:W-:Y:S02]  /*3e00*/  MOV R205, R2 ;  /* 0x0000000200cd7202 */ /* 0x000fe40000000f00 */
[----:B------:R-:W-:-:S07]  /*3e10*/  MOV R20, R27 ;  /* 0x0000001b00147202 */ /* 0x000fce0000000f00 */
[----:B------:R-:W-:Y:S05]  /*3e20*/  WARPSYNC.COLLECTIVE R26, `(.L_x_44) ;  /* 0x000000001a087348 */ /* 0x000fea0003c00000 */
[----:B------:R0:W1:Y:S02]  /*3e30*/  SHFL.DOWN P3, R27, R205, R196, R207 ;  /* 0x080000c4cd1b7389 */ /* 0x00006400000600cf */
[----:B01----:R-:W-:Y:S01]  /*3e40*/  ENDCOLLECTIVE ;  /* 0x000000000000791b */ /* 0x003fe20003800000 */
.L_x_44:
[----:B------:R-:W-:-:S05]  /*3e50*/  FADD.FTZ R20, R21, R20 ;  /* 0x0000001415147221 */ /* 0x000fca0000010000 */
[----:B------:R-:W-:Y:S02]  /*3e60*/  MOV R205, R20 ;  /* 0x0000001400cd7202 */ /* 0x000fe40000000f00 */
[----:B------:R-:W-:-:S07]  /*3e70*/  MOV R23, R27 ;  /* 0x0000001b00177202 */ /* 0x000fce0000000f00 */
[----:B------:R-:W-:Y:S05]  /*3e80*/  WARPSYNC.COLLECTIVE R26, `(.L_x_45) ;  /* 0x000000001a087348 */ /* 0x000fea0003c00000 */
[----:B------:R0:W1:Y:S02]  /*3e90*/  SHFL.DOWN P3, R27, R205, R196, R207 ;  /* 0x080000c4cd1b7389 */ /* 0x00006400000600cf */
[----:B01----:R-:W-:Y:S01]  /*3ea0*/  ENDCOLLECTIVE ;  /* 0x000000000000791b */ /* 0x003fe20003800000 */
.L_x_45:
[----:B------:R-:W-:Y:S01]  /*3eb0*/  FADD.FTZ R23, R2, R23 ;  /* 0x0000001702177221 */ /* 0x000fe20000010000 */
[----:B------:R-:W-:-:S04]  /*3ec0*/  HFMA2.MMA R196, -RZ, RZ, 0, 2.384185791015625e-07 ;  /* 0x00000004ffc47435 */ /* 0x000fc800000001ff */
[----:B------:R-:W-:Y:S02]  /*3ed0*/  MOV R205, R23 ;  /* 0x0000001700cd7202 */ /* 0x000fe40000000f00 */
[----:B------:R-:W-:-:S07]  /*3ee0*/  MOV R25, R27 ;  /* 0x0000001b00197202 */ /* 0x000fce0000000f00 */
[----:B------:R-:W-:Y:S05]  /*3ef0*/  WARPSYNC.COLLECTIVE R26, `(.L_x_46) ;  /* 0x000000001a087348 */ /* 0x000fea0003c00000 */
[----:B------:R0:W1:Y:S02]  /*3f00*/  SHFL.DOWN P3, R27, R205, R196, R207 ;  /* 0x080000c4cd1b7389 */ /* 0x00006400000600cf */
[----:B01----:R-:W-:Y:S01]  /*3f10*/  ENDCOLLECTIVE ;  /* 0x000000000000791b */ /* 0x003fe20003800000 */
.L_x_46:
[----:B------:R-:W-:-:S05]  /*3f20*/  FADD.FTZ R25, R20, R25 ;  /* 0x0000001914197221 */ /* 0x000fca0000010000 */
[----:B------:R-:W-:Y:S01]  /*3f30*/  MOV R205, R25 ;  /* 0x0000001900cd7202 */ /* 0x000fe20000000f00 */
[----:B------:R-:W-:-:S07]  /*3f40*/  IMAD.MOV.U32 R22, RZ, RZ, R27 ;  /* 0x000000ffff167224 */ /* 0x000fce00078e001b */
[----:B------:R-:W-:Y:S05]  /*3f50*/  WARPSYNC.COLLECTIVE R26, `(.L_x_47) ;  /* 0x000000001a087348 */ /* 0x000fea0003c00000 */
[----:B------:R0:W1:Y:S02]  /*3f60*/  SHFL.DOWN P3, R27, R205, R196, R207 ;  /* 0x080000c4cd1b7389 */ /* 0x00006400000600cf */
[----:B01----:R-:W-:Y:S01]  /*3f70*/  ENDCOLLECTIVE ;  /* 0x000000000000791b */ /* 0x003fe20003800000 */
.L_x_47:
[----:B------:R-:W-:Y:S01]  /*3f80*/  FADD.FTZ R22, R23, R22 ;  /* 0x0000001617167221 */ /* 0x000fe20000010000 */
[----:B------:R-:W-:-:S04]  /*3f90*/  HFMA2.MMA R196, -RZ, RZ, 0, 1.1920928955078125e-07 ;  /* 0x00000002ffc47435 */ /* 0x000fc800000001ff */
[----:B------:R-:W-:Y:S02]  /*3fa0*/  MOV R205, R22 ;  /* 0x0000001600cd7202 */ /* 0x000fe40000000f00 */
[----:B------:R-:W-:-:S07]  /*3fb0*/  MOV R24, R27 ;  /* 0x0000001b00187202 */ /* 0x000fce0000000f00 */
[----:B------:R-:W-:Y:S05]  /*3fc0*/  WARPSYNC.COLLECTIVE R26, `(.L_x_48) ;  /* 0x000000001a087348 */ /* 0x000fea0003c00000 */
[----:B------:R0:W1:Y:S02]  /*3fd0*/  SHFL.DOWN P3, R27, R205, R196, R207 ;  /* 0x080000c4cd1b7389 */ /* 0x00006400000600cf */
[----:B01----:R-:W-:Y:S01]  /*3fe0*/  ENDCOLLECTIVE ;  /* 0x000000000000791b */ /* 0x003fe20003800000 */
.L_x_48:
[----:B------:R-:W-:-:S05]  /*3ff0*/  FADD.FTZ R24, R25, R24 ;  /* 0x0000001819187221 */ /* 0x000fca0000010000 */
[----:B------:R-:W-:Y:S02]  /*4000*/  MOV R205, R24 ;  /* 0x0000001800cd7202 */ /* 0x000fe40000000f00 */
[----:B------:R-:W-:-:S07]  /*4010*/  MOV R3, R27 ;  /* 0x0000001b00037202 */ /* 0x000fce0000000f00 */
[----:B------:R-:W-:Y:S05]  /*4020*/  WARPSYNC.COLLECTIVE R26, `(.L_x_49) ;  /* 0x000000001a087348 */ /* 0x000fea0003c00000 */
[----:B------:R0:W1:Y:S02]  /*4030*/  SHFL.DOWN P3, R27, R205, R196, R207 ;  /* 0x080000c4cd1b7389 */ /* 0x00006400000600cf */
[----:B01----:R-:W-:Y:S01]  /*4040*/  ENDCOLLECTIVE ;  /* 0x000000000000791b */ /* 0x003fe20003800000 */
.L_x_49:
[----:B------:R-:W-:Y:S01]  /*4050*/  FADD.FTZ R3, R22, R3 ;  /* 0x0000000316037221 */ /* 0x000fe20000010000 */
[----:B------:R-:W-:-:S04]  /*4060*/  HFMA2.MMA R196, -RZ, RZ, 0, 5.9604644775390625e-08 ;  /* 0x00000001ffc47435 */ /* 0x000fc800000001ff */
[----:B------:R-:W-:Y:S02]  /*4070*/  MOV R205, R3 ;  /* 0x0000000300cd7202 */ /* 0x000fe40000000f00 */
[----:B------:R-:W-:-:S07]  /*4080*/  MOV R21, R27 ;  /* 0x0000001b00157202 */ /* 0x000fce0000000f00 */
[----:B------:R-:W-:Y:S05]  /*4090*/  WARPSYNC.COLLECTIVE R26, `(.L_x_50) ;  /* 0x000000001a087348 */ /* 0x000fea0003c00000 */
[----:B------:R0:W1:Y:S02]  /*40a0*/  SHFL.DOWN P3, R27, R205, R196, R207 ;  /* 0x080000c4cd1b7389 */ /* 0x00006400000600cf */
[----:B01----:R-:W-:Y:S01]  /*40b0*/  ENDCOLLECTIVE ;  /* 0x000000000000791b */ /* 0x003fe20003800000 */
.L_x_50:
[----:B------:R-:W-:-:S05]  /*40c0*/  FADD.FTZ R21, R24, R21 ;  /* 0x0000001518157221 */ /* 0x000fca0000010000 */
[----:B------:R-:W-:Y:S02]  /*40d0*/  MOV R205, R21 ;  /* 0x0000001500cd7202 */ /* 0x000fe40000000f00 */
[----:B------:R-:W-:-:S07]  /*40e0*/  MOV R2, R27 ;  /* 0x0000001b00027202 */ /* 0x000fce0000000f00 */
[----:B------:R-:W-:Y:S05]  /*40f0*/  WARPSYNC.COLLECTIVE R26, `(.L_x_51) ;  /* 0x000000001a087348 */ /* 0x000fea0003c00000 */
[----:B------:R0:W1:Y:S02]  /*4100*/  SHFL.DOWN P3, R27, R205, R196, R207 ;  /* 0x080000c4cd1b7389 */ /* 0x00006400000600cf */
[----:B01----:R-:W-:Y:S01]  /*4110*/  ENDCOLLECTIVE ;  /* 0x000000000000791b */ /* 0x003fe20003800000 */
.L_x_51:
[----:B------:R-:W-:Y:S01]  /*4120*/  MOV R20, R27 ;  /* 0x0000001b00147202 */ /* 0x000fe20000000f00 */
[----:B------:R-:W-:Y:S06]  /*4130*/  BRA `(.L_x_52) ;  /* 0xffffffe000147947 */ /* 0x000fec000383ffff */
.L_x_53:
        /* <DEDUP_REMOVED lines=12> */
.L_x_13861:


//--------------------- .text._ZN10layer_norm13ln_bwd_kernelINS_13Kernel_traitsI13__nv_bfloat16S2_S2_S2_fjLj4096ELj1ELj1ELj4ELj16ENS_18Kernel_traits_baseILj4096ES2_S2_S2_S2_fjLj128EEEEELb0ELb0ELb1ELb0EEEvNS_9BwdParamsE --------------------------
	.section	.text._ZN10layer_norm13ln_bwd_kernelINS_13Kernel_traitsI13__nv_bfloat16S2_S2_S2_fjLj4096ELj1ELj1ELj4ELj16ENS_18Kernel_traits_baseILj4096ES2_S2_S2_S2_fjLj128EEEEELb0ELb0ELb1ELb0EEEvNS_9BwdParamsE,"ax",@progbits
	.align	128
        .global         _ZN10layer_norm13ln_bwd_kernelINS_13Kernel_traitsI13__nv_bfloat16S2_S2_S2_fjLj4096ELj1ELj1ELj4ELj16ENS_18Kernel_traits_baseILj4096ES2_S2_S2_S2_fjLj128EEEEELb0ELb0ELb1ELb0EEEvNS_9BwdParamsE
        .type           _ZN10layer_norm13ln_bwd_kernelINS_13Kernel_traitsI13__nv_bfloat16S2_S2_S2_fjLj4096ELj1ELj1ELj4ELj16ENS_18Kernel_traits_baseILj4096ES2_S2_S2_S2_fjLj128EEEEELb0ELb0ELb1ELb0EEEvNS_9BwdParamsE,@function
        .size           _ZN10layer_norm13ln_bwd_kernelINS_13Kernel_traitsI13__nv_bfloat16S2_S2_S2_fjLj4096ELj1ELj1ELj4ELj16ENS_18Kernel_traits_baseILj4096ES2_S2_S2_S2_fjLj128EEEEELb0ELb0ELb1ELb0EEEvNS_9BwdParamsE,(.L_x_13862 - _ZN10layer_norm13ln_bwd_kernelINS_13Kernel_traitsI13__nv_bfloat16S2_S2_S2_fjLj4096ELj1ELj1ELj4ELj16ENS_18Kernel_traits_baseILj4096ES2_S2_S2_S2_fjLj128EEEEELb0ELb0ELb1ELb0EEEvNS_9BwdParamsE)
        .other          _ZN10layer_norm13ln_bwd_kernelINS_13Kernel_traitsI13__nv_bfloat16S2_S2_S2_fjLj4096ELj1ELj1ELj4ELj16ENS_18Kernel_traits_baseILj4096ES2_S2_S2_S2_fjLj128EEEEELb0ELb0ELb1ELb0EEEvNS_9BwdParamsE,@"STO_CUDA_ENTRY STV_DEFAULT"
_ZN10layer_norm13ln_bwd_kernelINS_13Kernel_traitsI13__nv_bfloat16S2_S2_S2_fjLj4096ELj1ELj1ELj4ELj16ENS_18Kernel_traits_baseILj4096ES2_S2_S2_S2_fjLj128EEEEELb0ELb0ELb1ELb0EEEvNS_9BwdParamsE:
.text._ZN10layer_norm13ln_bwd_kernelINS_13Kernel_traitsI13__nv_bfloat16S2_S2_S2_fjLj4096ELj1ELj1ELj4ELj16ENS_18Kernel_traits_baseILj4096ES2_S2_S2_S2_fjLj128EEEEELb0ELb0ELb1ELb0EEEvNS_9BwdParamsE:
        /* <DEDUP_REMOVED lines=9> */
[----:B------:R-:W-:Y:S01]  /*0090*/  ULDC UR8, c[0x0][0x290] ;  /* 0x0000a40000087ab9 */ /* 0x000fe20000000800 */
[----:B------:R-:W-:Y:S01]  /*00a0*/  ULDC.64 UR14, c[0x0][0x2c8] ;  /* 0x0000b200000e7ab9 */ /* 0x000fe20000000a00 */
[----:B------:R-:W-:Y:S01]  /*00b0*/  ULDC.64 UR10, c[0x0][0x308] ;  /* 0x0000c200000a7ab9 */ /* 0x000fe20000000a00 */
[----:B------:R-:W-:Y:S01]  /*00c0*/  LEA.HI R0, R0, R139, RZ, 0x3 ;  /* 0x0000008b00007211 */ /* 0x000fe200078f18ff */
        /* <DEDUP_REMOVED lines=8> */
[----:B------:R-:W-:Y:S02]  /*0150*/  ISETP.GE.U32.AND P3, PT, R5, 0x200, PT ;  /* 0x000002000500780c */ /* 0x000fe40003f66070 */
[----:B------:R-:W-:Y:S02]  /*0160*/  CS2R R44, SRZ ;  /* 0x00000000002c7805 */ /* 0x000fe4000001ff00 */
[----:B------:R-:W-:-:S02]  /*0170*/  P2R R4, PR, RZ, 0x10 ;  /* 0x00000010ff047803 */ /* 0x000fc40000000000 */
[----:B------:R-:W-:Y:S02]  /*0180*/  CS2R R46, SRZ ;  /* 0x00000000002e7805 */ /* 0x000fe4000001ff00 */
[----:B------:R-:W-:Y:S01]  /*0190*/  P2R R0, PR, RZ, 0x8 ;  /* 0x00000008ff007803 */ /* 0x000fe20000000000 */
        /* <DEDUP_REMOVED lines=10> */
[----:B---3--:R-:W-:-:S04]  /*0240*/  @P1 IMAD.WIDE.U32 R14, R19, 0x10, R14 ;  /* 0x00000010130e1825 */ /* 0x008fc800078e000e */
[----:B------:R-:W-:Y:S01]  /*0250*/  @P1 VIADD R19, R19, 0x80 ;  /* 0x0000008013131836 */ /* 0x000fe20000000000 */
[----:B------:R0:W5:Y:S03]  /*0260*/  @P1 LDG.E.128 R40, desc[UR4][R14.64] ;  /* 0x000000040e281981 */ /* 0x000166000c1e1d00 */
        /* <DEDUP_REMOVED lines=33> */
[----:B------:R-:W-:Y:S01]  /*0480*/  CS2R R114, SRZ ;  /* 0x0000000000727805 */ /* 0x000fe2000001ff00 */
[----:B0-----:R-:W-:Y:S06]  /*0490*/  @P2 BRA `(.L_x_54) ;  /* 0x0000004c008c2947 */ /* 0x001fec0003800000 */
[C---:B-----5:R-:W-:Y:S01]  /*04a0*/  @P4 PRMT R19, R23.reuse, 0x7632, R19 ;  /* 0x0000763217134816 */ /* 0x060fe20000000013 */
[----:B------:R-:W-:Y:S01]  /*04b0*/  IMAD.U32 R37, R23, 0x10000, RZ ;  /* 0x0001000017257824 */ /* 0x000fe200078e00ff */
[----:B------:R-:W-:Y:S01]  /*04c0*/  ULDC.64 UR6, c[0x0][0x2c8] ;  /* 0x0000b20000067ab9 */ /* 0x000fe20000000a00 */
[----:B------:R-:W0:Y:S01]  /*04d0*/  LDC.U8 R23, c[0x0][0x2a0] ;  /* 0x0000a800ff177b82 */ /* 0x000e220000000000 */
[----:B------:R-:W-:Y:S01]  /*04e0*/  ISETP.NE.U32.AND P2, PT, RZ, UR6, PT ;  /* 0x00000006ff007c0c */ /* 0x000fe2000bf45070 */
[----:B------:R-:W-:Y:S01]  /*04f0*/  IMAD.U32 R33, R27, 0x10000, RZ ;  /* 0x000100001b217824 */ /* 0x000fe200078e00ff */
[C---:B------:R-:W-:Y:S01]  /*0500*/  @P1 PRMT R14, R40.reuse, 0x7632, R14 ;  /* 0x00007632280e1816 */ /* 0x040fe2000000000e */
[----:B------:R-:W-:Y:S01]  /*0510*/  HFMA2.MMA R208, -RZ, RZ, 0, 5.9604644775390625e-08 ;  /* 0x00000001ffd07435 */ /* 0x000fe200000001ff */
[----:B------:R-:W-:Y:S01]  /*0520*/  ISETP.NE.AND.EX P2, PT, RZ, UR7, PT, P2 ;  /* 0x00000007ff007c0c */ /* 0x000fe2000bf45320 */
[----:B------:R-:W-:Y:S01]  /*0530*/  IMAD.U32 R29, R43, 0x10000, RZ ;  /* 0x000100002b1d7824 */ /* 0x000fe200078e00ff */
[----:B------:R-:W-:Y:S01]  /*0540*/  SHF.L.U32 R32, R40, 0x10, RZ ;  /* 0x0000001028207819 */ /* 0x000fe200000006ff */
[----:B------:R-:W-:Y:S01]  /*0550*/  IMAD.U32 R14, R14, 0x10000, RZ ;  /* 0x000100000e0e7824 */ /* 0x000fe200078e00ff */
[----:B------:R-:W-:-:S02]  /*0560*/  @P3 PRMT R40, R8, 0x7632, R40 ;  /* 0x0000763208283816 */ /* 0x000fc40000000028 */
[----:B------:R-:W-:Y:S02]  /*0570*/  SHF.L.U32 R28, R8, 0x10, RZ ;  /* 0x00000010081c7819 */ /* 0x000fe400000006ff */
[C---:B------:R-:W-:Y:S02]  /*0580*/  @P4 PRMT R3, R20.reuse, 0x7632, R3 ;  /* 0x0000763214034816 */ /* 0x040fe40000000003 */
[----:B------:R-:W-:Y:S02]  /*0590*/  SHF.L.U32 R136, R20, 0x10, RZ ;  /* 0x0000001014887819 */ /* 0x000fe400000006ff */
[----:B------:R-:W-:Y:S02]  /*05a0*/  @P0 PRMT R18, R24, 0x7632, R18 ;  /* 0x0000763218120816 */ /* 0x000fe40000000012 */
[C---:B------:R-:W-:Y:S02]  /*05b0*/  @P1 PRMT R13, R41.reuse, 0x7632, R13 ;  /* 0x00007632290d1816 */ /* 0x040fe4000000000d */
[----:B------:R-:W-:Y:S01]  /*05c0*/  SHF.L.U32 R31, R41, 0x10, RZ ;  /* 0x00000010291f7819 */ /* 0x000fe200000006ff */
[----:B------:R-:W-:Y:S01]  /*05d0*/  IMAD.U32 R18, R18, 0x10000, RZ ;  /* 0x0001000012127824 */ /* 0x000fe200078e00ff */
[----:B------:R-:W-:-:S02]  /*05e0*/  @P1 PRMT R12, R42, 0x7632, R12 ;  /* 0x000076322a0c1816 */ /* 0x000fc4000000000c */
[----:B------:R-:W-:Y:S02]  /*05f0*/  SHF.L.U32 R30, R42, 0x10, RZ ;  /* 0x000000102a1e7819 */ /* 0x000fe400000006ff */
[----:B------:R-:W-:Y:S02]  /*0600*/  @P1 PRMT R7, R43, 0x7632, R7 ;  /* 0x000076322b071816 */ /* 0x000fe40000000007 */
[----:B------:R-:W-:Y:S02]  /*0610*/  @P3 PRMT R8, R9, 0x7632, R8 ;  /* 0x0000763209083816 */ /* 0x000fe40000000008 */
[----:B------:R-:W-:Y:S02]  /*0620*/  @P4 PRMT R6, R21, 0x7632, R6 ;  /* 0x0000763215064816 */ /* 0x000fe40000000006 */
[----:B------:R-:W-:Y:S02]  /*0630*/  @P4 PRMT R20, R22, 0x7632, R20 ;  /* 0x0000763216144816 */ /* 0x000fe40000000014 */
[----:B------:R-:W-:-:S02]  /*0640*/  @P0 PRMT R17, R25, 0x7632, R17 ;  /* 0x0000763219110816 */ /* 0x000fc40000000011 */
[----:B------:R-:W-:Y:S02]  /*0650*/  @P0 PRMT R16, R26, 0x7632, R16 ;  /* 0x000076321a100816 */ /* 0x000fe40000000010 */
[----:B------:R-:W-:Y:S02]  /*0660*/  @P0 PRMT R15, R27, 0x7632, R15 ;  /* 0x000076321b0f0816 */ /* 0x000fe4000000000f */
[----:B------:R-:W-:Y:S02]  /*0670*/  @P3 PRMT R41, R10, 0x7632, R41 ;  /* 0x000076320a293816 */ /* 0x000fe40000000029 */
[----:B------:R-:W-:Y:S02]  /*0680*/  @P3 PRMT R42, R11, 0x7632, R42 ;  /* 0x000076320b2a3816 */ /* 0x000fe4000000002a */
[----:B------:R-:W-:Y:S02]  /*0690*/  ISETP.LT.U32.OR P2, PT, R5, 0x200, !P2 ;  /* 0x000002000500780c */ /* 0x000fe40005741470 */
[----:B------:R-:W-:Y:S01]  /*06a0*/  SHF.L.U32 R35, R25, 0x10, RZ ;  /* 0x0000001019237819 */ /* 0x000fe200000006ff */
[----:B------:R-:W-:Y:S01]  /*06b0*/  IMAD.U32 R25, R11, 0x10000, RZ ;  /* 0x000100000b197824 */ /* 0x000fe200078e00ff */
[----:B------:R-:W-:-:S02]  /*06c0*/  SHF.L.U32 R36, R24, 0x10, RZ ;  /* 0x0000001018247819 */ /* 0x000fc400000006ff */
[----:B------:R-:W-:Y:S02]  /*06d0*/  SHF.L.U32 R34, R26, 0x10, RZ ;  /* 0x000000101a227819 */ /* 0x000fe400000006ff */
[----:B------:R-:W-:Y:S02]  /*06e0*/  SHF.L.U32 R27, R9, 0x10, RZ ;  /* 0x00000010091b7819 */ /* 0x000fe400000006ff */
[----:B------:R-:W-:Y:S02]  /*06f0*/  SHF.L.U32 R39, R21, 0x10, RZ ;  /* 0x0000001015277819 */ /* 0x000fe400000006ff */
[----:B------:R-:W-:Y:S01]  /*0700*/  SHF.L.U32 R38, R22, 0x10, RZ ;  /* 0x0000001016267819 */ /* 0x000fe200000006ff */
[----:B------:R-:W-:Y:S01]  /*0710*/  IMAD.U32 R22, R3, 0x10000, RZ ;  /* 0x0001000003167824 */ /* 0x000fe200078e00ff */
[----:B------:R-:W-:Y:S01]  /*0720*/  SHF.L.U32 R26, R10, 0x10, RZ ;  /* 0x000000100a1a7819 */ /* 0x000fe200000006ff */
[----:B------:R-:W-:Y:S01]  /*0730*/  IMAD.U32 R10, R40, 0x10000, RZ ;  /* 0x00010000280a7824 */ /* 0x000fe200078e00ff */
[----:B------:R-:W-:-:S02]  /*0740*/  MOV R24, R2 ;  /* 0x0000000200187202 */ /* 0x000fc40000000f00 */
[----:B------:R-:W-:Y:S02]  /*0750*/  SHF.L.U32 R11, R7, 0x10, RZ ;  /* 0x00000010070b7819 */ /* 0x000fe400000006ff */
[----:B------:R-:W-:Y:S02]  /*0760*/  SHF.L.U32 R9, R8, 0x10, RZ ;  /* 0x0000001008097819 */ /* 0x000fe400000006ff */
[----:B------:R-:W-:Y:S02]  /*0770*/  P2R R2, PR, RZ, 0x4 ;  /* 0x00000004ff027803 */ /* 0x000fe40000000000 */
[----:B------:R-:W-:Y:S02]  /*0780*/  MOV R45, RZ ;  /* 0x000000ff002d7202 */ /* 0x000fe40000000f00 */
        /* <DEDUP_REMOVED lines=9> */
[----:B0-----:R-:W-:-:S07]  /*0820*/  SHF.L.U32 R7, R42, 0x10, RZ ;  /* 0x000000102a077819 */ /* 0x001fce00000006ff */
.L_x_178:
[----:B0123--:R-:W0:Y:S08]  /*0830*/  LDC.64 R130, c[0x0][0x288] ;  /* 0x0000a200ff827b82 */ /* 0x00fe300000000a00 */
[----:B------:R-:W1:Y:S08]  /*0840*/  LDC.64 R132, c[0x0][0x258] ;  /* 0x00009600ff847b82 */ /* 0x000e700000000a00 */
[----:B------:R-:W2:Y:S01]  /*0850*/  LDC.64 R128, c[0x0][0x280] ;  /* 0x0000a000ff807b82 */ /* 0x000ea20000000a00 */
[----:B0-----:R-:W-:-:S07]  /*0860*/  IMAD.WIDE R130, R24, 0x4, R130 ;  /* 0x0000000418827825 */ /* 0x001fce00078e0282 */
[----:B------:R-:W0:Y:S01]  /*0870*/  LDC.64 R162, c[0x0][0x2c8] ;  /* 0x0000b200ffa27b82 */ /* 0x000e220000000a00 */
[----:B------:R-:W3:Y:S01]  /*0880*/  LDG.E R130, desc[UR4][R130.64] ;  /* 0x0000000482827981 */ /* 0x000ee2000c1e1900 */
[----:B-1----:R-:W-:-:S05]  /*0890*/  IMAD.WIDE R132, R24, 0x4, R132 ;  /* 0x0000000418847825 */ /* 0x002fca00078e0284 */
[----:B------:R1:W5:Y:S01]  /*08a0*/  LDG.E R6, desc[UR4][R132.64] ;  /* 0x0000000484067981 */ /* 0x000362000c1e1900 */
[----:B--2---:R-:W-:-:S05]  /*08b0*/  IMAD.WIDE R128, R24, 0x4, R128 ;  /* 0x0000000418807825 */ /* 0x004fca00078e0280 */
[----:B------:R1:W5:Y:S01]  /*08c0*/  LDG.E R207, desc[UR4][R128.64] ;  /* 0x0000000480cf7981 */ /* 0x000362000c1e1900 */
[----:B------:R-:W-:-:S04]  /*08d0*/  IMAD.U32 R139, RZ, RZ, UR9 ;  /* 0x00000009ff8b7e24 */ /* 0x000fc8000f8e00ff */
[----:B------:R-:W-:Y:S01]  /*08e0*/  IMAD R5, R24, R139, RZ ;  /* 0x0000008b18057224 */ /* 0x000fe200078e02ff */
[----:B------:R-:W-:-:S04]  /*08f0*/  LOP3.LUT R137, R138, 0x7f, RZ, 0xc0, !PT ;  /* 0x0000007f8a897812 */ /* 0x000fc800078ec0ff */
[----:B------:R-:W-:-:S04]  /*0900*/  SHF.R.S32.HI R134, RZ, 0x1f, R5 ;  /* 0x0000001fff867819 */ /* 0x000fc80000011405 */
[----:B------:R-:W-:Y:S01]  /*0910*/  LEA.HI R134, R134, R5, RZ, 0x3 ;  /* 0x0000000586867211 */ /* 0x000fe200078f18ff */
[----:B------:R-:W-:Y:S03]  /*0920*/  BSSY B0, `(.L_x_55) ;  /* 0x00001ae000007945 */ /* 0x000fe60003800000 */
[----:B------:R-:W-:-:S05]  /*0930*/  LEA.HI.SX32 R5, R134, R137, 0x1d ;  /* 0x0000008986057211 */ /* 0x000fca00078feaff */
[----:B0-----:R-:W-:Y:S01]  /*0940*/  IMAD.WIDE.U32 R174, R5, 0x10, R162 ;  /* 0x0000001005ae7825 */ /* 0x001fe200078e00a2 */
[----:B---3--:R-:W-:-:S13]  /*0950*/  ISETP.GT.AND P2, PT, R130, RZ, PT ;  /* 0x000000ff8200720c */ /* 0x008fda0003f44270 */
[----:B-1----:R-:W-:Y:S05]  /*0960*/  @P2 BRA `(.L_x_56) ;  /* 0x00000000008c2947 */ /* 0x002fea0003800000 */
[----:B------:R-:W-:Y:S01]  /*0970*/  ISETP.NE.AND P3, PT, R4, RZ, PT ;  /* 0x000000ff0400720c */ /* 0x000fe20003f65270 */
[----:B------:R-:W-:Y:S01]  /*0980*/  BSSY B1, `(.L_x_57) ;  /* 0x0000008000017945 */ /* 0x000fe20003800000 */
[----:B------:R-:W-:-:S11]  /*0990*/  MOV R129, R5 ;  /* 0x0000000500817202 */ /* 0x000fd60000000f00 */
[----:B------:R-:W-:Y:S05]  /*09a0*/  @!P3 BRA `(.L_x_58) ;  /* 0x000000000014b947 */ /* 0x000fea0003800000 */
[----:B------:R-:W-:-:S04]  /*09b0*/  ISETP.NE.U32.AND P3, PT, RZ, UR14, PT ;  /* 0x0000000eff007c0c */ /* 0x000fc8000bf65070 */
[----:B------:R-:W-:-:S13]  /*09c0*/  ISETP.NE.AND.EX P3, PT, RZ, UR15, PT, P3 ;  /* 0x0000000fff007c0c */ /* 0x000fda000bf65330 */
[----:B------:R-:W-:Y:S05]  /*09d0*/  @!P3 BRA `(.L_x_59) ;  /* 0x000000000004b947 */ /* 0x000fea0003800000 */
[----:B------:R0:W5:Y:S02]  /*09e0*/  LDG.E.128 R116, desc[UR4][R174.64] ;  /* 0x00000004ae747981 */ /* 0x000164000c1e1d00 */
.L_x_59:
[----:B------:R-:W-:-:S07]  /*09f0*/  IADD3 R129, R5, 0x80, RZ ;  /* 0x0000008005817810 */ /* 0x000fce0007ffe0ff */
.L_x_58:
[----:B------:R-:W-:Y:S05]  /*0a00*/  BSYNC B1 ;  /* 0x0000000000017941 */ /* 0x000fea0003800000 */
.L_x_57:
[----:B------:R-:W-:Y:S04]  /*0a10*/  BSSY B1, `(.L_x_60) ;  /* 0x0000008000017945 */ /* 0x000fe80003800000 */
[----:B------:R-:W-:Y:S05]  /*0a20*/  @!P0 BRA `(.L_x_61) ;  /* 0x0000000000188947 */ /* 0x000fea0003800000 */
[----:B------:R-:W-:-:S04]  /*0a30*/  ISETP.NE.U32.AND P3, PT, RZ, UR14, PT ;  /* 0x0000000eff007c0c */ /* 0x000fc8000bf65070 */
[----:B------:R-:W-:-:S13]  /*0a40*/  ISETP.NE.AND.EX P3, PT, RZ, UR15, PT, P3 ;  /* 0x0000000fff007c0c */ /* 0x000fda000bf65330 */
[----:B------:R-:W-:Y:S05]  /*0a50*/  @!P3 BRA `(.L_x_62) ;  /* 0x000000000008b947 */ /* 0x000fea0003800000 */
[----:B------:R-:W-:-:S06]  /*0a60*/  IMAD.WIDE.U32 R120, R129, 0x10, R162 ;  /* 0x0000001081787825 */ /* 0x000fcc00078e00a2 */
[----:B------:R-:W5:Y:S02]  /*0a70*/  LDG.E.128 R120, desc[UR4][R120.64] ;  /* 0x0000000478787981 */ /* 0x000f64000c1e1d00 */
.L_x_62:
[----:B------:R-:W-:-:S07]  /*0a80*/  IADD3 R129, R129, 0x80, RZ ;  /* 0x0000008081817810 */ /* 0x000fce0007ffe0ff */
.L_x_61:
[----:B------:R-:W-:Y:S05]  /*0a90*/  BSYNC B1 ;  /* 0x0000000000017941 */ /* 0x000fea0003800000 */
.L_x_60:
[----:B------:R-:W-:Y:S04]  /*0aa0*/  BSSY B1, `(.L_x_63) ;  /* 0x0000008000017945 */ /* 0x000fe80003800000 */
[----:B------:R-:W-:Y:S05]  /*0ab0*/  @!P1 BRA `(.L_x_64) ;  /* 0x0000000000189947 */ /* 0x000fea0003800000 */
[----:B------:R-:W-:-:S04]  /*0ac0*/  ISETP.NE.U32.AND P3, PT, RZ, UR14, PT ;  /* 0x0000000eff007c0c */ /* 0x000fc8000bf65070 */
[----:B------:R-:W-:-:S13]  /*0ad0*/  ISETP.NE.AND.EX P3, PT, RZ, UR15, PT, P3 ;  /* 0x0000000fff007c0c */ /* 0x000fda000bf65330 */
[----:B------:R-:W-:Y:S05]  /*0ae0*/  @!P3 BRA `(.L_x_65) ;  /* 0x000000000008b947 */ /* 0x000fea0003800000 */
[----:B------:R-:W-:-:S06]  /*0af0*/  IMAD.WIDE.U32 R40, R129, 0x10, R162 ;  /* 0x0000001081287825 */ /* 0x000fcc00078e00a2 */
[----:B------:R-:W5:Y:S02]  /*0b00*/  LDG.E.128 R40, desc[UR4][R40.64] ;  /* 0x0000000428287981 */ /* 0x000f64000c1e1d00 */
.L_x_65:
[----:B------:R-:W-:-:S07]  /*0b10*/  VIADD R129, R129, 0x80 ;  /* 0x0000008081817836 */ /* 0x000fce0000000000 */
.L_x_64:
[----:B------:R-:W-:Y:S05]  /*0b20*/  BSYNC B1 ;  /* 0x0000000000017941 */ /* 0x000fea0003800000 */
.L_x_63:
[----:B------:R-:W-:Y:S01]  /*0b30*/  ISETP.NE.AND P3, PT, R2, RZ, PT ;  /* 0x000000ff0200720c */ /* 0x000fe20003f65270 */
[----:B------:R-:W-:Y:S01]  /*0b40*/  HFMA2.MMA R213, -RZ, RZ, 0, 0 ;  /* 0x00000000ffd57435 */ /* 0x000fe200000001ff */
[----:B------:R-:W-:-:S11]  /*0b50*/  MOV R210, RZ ;  /* 0x000000ff00d27202 */ /* 0x000fd60000000f00 */
[----:B------:R-:W-:Y:S05]  /*0b60*/  @P3 BRA `(.L_x_66) ;  /* 0x0000001800243947 */ /* 0x000fea0003800000 */
[----:B------:R-:W-:-:S06]  /*0b70*/  IMAD.WIDE.U32 R124, R129, 0x10, R162 ;  /* 0x00000010817c7825 */ /* 0x000fcc00078e00a2 */
[----:B------:R-:W5:Y:S01]  /*0b80*/  LDG.E.128 R124, desc[UR4][R124.64] ;  /* 0x000000047c7c7981 */ /* 0x000f62000c1e1d00 */
[----:B------:R-:W-:Y:S05]  /*0b90*/  BRA `(.L_x_66) ;  /* 0x0000001800187947 */ /* 0x000fea0003800000 */
.L_x_56:
[----:B------:R-:W0:Y:S01]  /*0ba0*/  LDC.64 R128, c[0x0][0x250] ;  /* 0x00009400ff807b82 */ /* 0x000e220000000a00 */
[----:B------:R-:W-:Y:S01]  /*0bb0*/  ISETP.NE.AND P4, PT, R4, RZ, PT ;  /* 0x000000ff0400720c */ /* 0x000fe20003f85270 */
[----:B0-----:R-:W-:-:S06]  /*0bc0*/  IMAD.WIDE R128, R24, 0x4, R128 ;  /* 0x0000000418807825 */ /* 0x001fcc00078e0280 */
[----:B------:R-:W2:Y:S01]  /*0bd0*/  LDG.E R128, desc[UR4][R128.64] ;  /* 0x0000000480807981 */ /* 0x000ea2000c1e1900 */
[----:B------:R-:W-:Y:S01]  /*0be0*/  IADD3 R130, R130, -0x1, RZ ;  /* 0xffffffff82827810 */ /* 0x000fe20007ffe0ff */
[----:B------:R-:W-:Y:S01]  /*0bf0*/  BSSY B1, `(.L_x_67) ;  /* 0x0000066000017945 */ /* 0x000fe20003800000 */
[----:B------:R-:W-:Y:S01]  /*0c00*/  ISETP.NE.AND P3, PT, R23, RZ, PT ;  /* 0x000000ff1700720c */ /* 0x000fe20003f65270 */
[----:B------:R-:W-:Y:S01]  /*0c10*/  HFMA2.MMA R210, -RZ, RZ, 0, 0 ;  /* 0x00000000ffd27435 */ /* 0x000fe200000001ff */
[----:B------:R-:W-:Y:S01]  /*0c20*/  IMAD.MOV.U32 R213, RZ, RZ, RZ ;  /* 0x000000ffffd57224 */ /* 0x000fe200078e00ff */
[----:B------:R-:W-:Y:S01]  /*0c30*/  MOV R215, R5 ;  /* 0x0000000500d77202 */ /* 0x000fe20000000f00 */
[----:B------:R-:W-:-:S05]  /*0c40*/  IMAD R130, R130, R139, RZ ;  /* 0x0000008b82827224 */ /* 0x000fca00078e02ff */
[----:B------:R-:W-:-:S04]  /*0c50*/  SHF.R.S32.HI R131, RZ, 0x1f, R130 ;  /* 0x0000001fff837819 */ /* 0x000fc80000011482 */
[----:B------:R-:W-:-:S04]  /*0c60*/  LEA.HI R130, R131, R130, RZ, 0x3 ;  /* 0x0000008283827211 */ /* 0x000fc800078f18ff */
[----:B------:R-:W-:Y:S02]  /*0c70*/  LEA.HI.SX32 R211, R130, R137, 0x1d ;  /* 0x0000008982d37211 */ /* 0x000fe400078feaff */
[----:B--2---:R-:W-:Y:S01]  /*0c80*/  FSEL R209, R128, RZ, !P3 ;  /* 0x000000ff80d17208 */ /* 0x004fe20005800000 */
[----:B------:R-:W-:Y:S06]  /*0c90*/  @!P4 BRA `(.L_x_68) ;  /* 0x00000004006cc947 */ /* 0x000fec0003800000 */
[----:B------:R-:W0:Y:S08]  /*0ca0*/  LDC.64 R128, c[0x0][0x238] ;  /* 0x00008e00ff807b82 */ /* 0x000e300000000a00 */
[----:B------:R-:W1:Y:S01]  /*0cb0*/  LDC.64 R132, c[0x0][0x2b8] ;  /* 0x0000ae00ff847b82 */ /* 0x000e620000000a00 */
[----:B0-----:R-:W-:-:S06]  /*0cc0*/  IMAD.WIDE.U32 R128, R5, 0x10, R128 ;  /* 0x0000001005807825 */ /* 0x001fcc00078e0080 */
[----:B------:R-:W2:Y:S01]  /*0cd0*/  LDG.E.128 R128, desc[UR4][R128.64] ;  /* 0x0000000480807981 */ /* 0x000ea2000c1e1d00 */
[----:B-1----:R-:W-:-:S06]  /*0ce0*/  IMAD.WIDE.U32 R132, R211, 0x10, R132 ;  /* 0x00000010d3847825 */ /* 0x002fcc00078e0084 */
[----:B------:R-:W3:Y:S01]  /*0cf0*/  LDG.E.128 R132, desc[UR4][R132.64] ;  /* 0x0000000484847981 */ /* 0x000ee2000c1e1d00 */
[----:B------:R-:W-:-:S04]  /*0d00*/  ISETP.NE.U32.AND P3, PT, RZ, UR14, PT ;  /* 0x0000000eff007c0c */ /* 0x000fc8000bf65070 */
[----:B------:R-:W-:Y:S01]  /*0d10*/  ISETP.NE.AND.EX P3, PT, RZ, UR15, PT, P3 ;  /* 0x0000000fff007c0c */ /* 0x000fe2000bf65330 */
[----:B------:R-:W-:Y:S01]  /*0d20*/  VIADD R211, R211, 0x80 ;  /* 0x00000080d3d37836 */ /* 0x000fe20000000000 */
[----:B------:R-:W-:-:S11]  /*0d30*/  IADD3 R215, R5, 0x80, RZ ;  /* 0x0000008005d77810 */ /* 0x000fd60007ffe0ff */
[----:B------:R0:W5:Y:S01]  /*0d40*/  @P3 LDG.E.128 R116, desc[UR4][R174.64] ;  /* 0x00000004ae743981 */ /* 0x000162000c1e1d00 */
[C---:B--2---:R-:W-:Y:S01]  /*0d50*/  SHF.L.U32 R140, R128.reuse, 0x10, RZ ;  /* 0x00000010808c7819 */ /* 0x044fe200000006ff */
[C---:B------:R-:W-:Y:S01]  /*0d60*/  IMAD.U32 R144, R129.reuse, 0x10000, RZ ;  /* 0x0001000081907824 */ /* 0x040fe200078e00ff */
[----:B------:R-:W-:Y:S02]  /*0d70*/  PRMT R3, R128, 0x7632, R3 ;  /* 0x0000763280037816 */ /* 0x000fe40000000003 */
[----:B------:R-:W-:Y:S01]  /*0d80*/  PRMT R142, R129, 0x7632, R142 ;  /* 0x00007632818e7816 */ /* 0x000fe2000000008e */
[C---:B------:R-:W-:Y:S01]  /*0d90*/  FADD.FTZ R129, -R209.reuse, R140 ;  /* 0x0000008cd1817221 */ /* 0x040fe20000010100 */
[C---:B------:R-:W-:Y:S01]  /*0da0*/  PRMT R145, R130.reuse, 0x7632, R145 ;  /* 0x0000763282917816 */ /* 0x040fe20000000091 */
[----:B------:R-:W-:Y:S01]  /*0db0*/  FADD.FTZ R143, -R209, R144 ;  /* 0x00000090d18f7221 */ /* 0x000fe20000010100 */
[----:B------:R-:W-:Y:S02]  /*0dc0*/  SHF.L.U32 R146, R130, 0x10, RZ ;  /* 0x0000001082927819 */ /* 0x000fe400000006ff */
[----:B------:R-:W-:Y:S01]  /*0dd0*/  SHF.L.U32 R130, R3, 0x10, RZ ;  /* 0x0000001003827819 */ /* 0x000fe200000006ff */
[C---:B-----5:R-:W-:Y:S01]  /*0de0*/  FMUL.FTZ R3, R6.reuse, R129 ;  /* 0x0000008106037220 */ /* 0x060fe20000410000 */
[----:B------:R-:W-:Y:S01]  /*0df0*/  SHF.L.U32 R152, R131, 0x10, RZ ;  /* 0x0000001083987819 */ /* 0x000fe200000006ff */
[----:B------:R-:W-:Y:S01]  /*0e00*/  FMUL.FTZ R143, R6, R143 ;  /* 0x0000008f068f7220 */ /* 0x000fe20000410000 */
[----:B---3--:R-:W-:Y:S01]  /*0e10*/  PRMT R154, R135, 0x7632, R154 ;  /* 0x00007632879a7816 */ /* 0x008fe2000000009a */
[----:B------:R-:W-:Y:S01]  /*0e20*/  FADD.FTZ R129, -R209, R130 ;  /* 0x00000082d1817221 */ /* 0x000fe20000010100 */
[----:B------:R-:W-:Y:S01]  /*0e30*/  SHF.L.U32 R155, R135, 0x10, RZ ;  /* 0x00000010879b7819 */ /* 0x000fe200000006ff */
[----:B------:R-:W-:Y:S01]  /*0e40*/  FADD.FTZ R135, -R209, R146 ;  /* 0x00000092d1877221 */ /* 0x000fe20000010100 */
[----:B------:R-:W-:Y:S01]  /*0e50*/  PRMT R148, R131, 0x7632, R148 ;  /* 0x0000763283947816 */ /* 0x000fe20000000094 */
[----:B------:R-:W-:Y:S01]  /*0e60*/  FADD.FTZ R151, -R209, R152 ;  /* 0x00000098d1977221 */ /* 0x000fe20000010100 */
[C---:B------:R-:W-:Y:S01]  /*0e70*/  PRMT R128, R132.reuse, 0x7632, R128 ;  /* 0x0000763284807816 */ /* 0x040fe20000000080 */
[----:B------:R-:W-:Y:S01]  /*0e80*/  FMUL.FTZ R146, R37, R155 ;  /* 0x0000009b25927220 */ /* 0x000fe20000410000 */
[----:B------:R-:W-:Y:S01]  /*0e90*/  SHF.L.U32 R131, R132, 0x10, RZ ;  /* 0x0000001084837819 */ /* 0x000fe200000006ff */
[----:B------:R-:W-:Y:S01]  /*0ea0*/  FADD.FTZ R86, R86, R155 ;  /* 0x0000009b56567221 */ /* 0x000fe20000010000 */
[----:B------:R-:W-:-:S02]  /*0eb0*/  SHF.L.U32 R149, R134, 0x10, RZ ;  /* 0x0000001086957819 */ /* 0x000fc400000006ff */
[----:B------:R-:W-:Y:S01]  /*0ec0*/  SHF.L.U32 R150, R145, 0x10, RZ ;  /* 0x0000001091967819 */ /* 0x000fe200000006ff */
[----:B------:R-:W-:Y:S01]  /*0ed0*/  FMUL.FTZ R145, R6, R135 ;  /* 0x0000008706917220 */ /* 0x000fe20000410000 */
[----:B------:R-:W-:Y:S01]  /*0ee0*/  PRMT R147, R134, 0x7632, R147 ;  /* 0x0000763286937816 */ /* 0x000fe20000000093 */
[----:B------:R-:W-:Y:S01]  /*0ef0*/  IMAD.U32 R134, R142, 0x10000, RZ ;  /* 0x000100008e867824 */ /* 0x000fe200078e00ff */
[----:B------:R-:W-:Y:S01]  /*0f00*/  SHF.L.U32 R152, R148, 0x10, RZ ;  /* 0x0000001094987819 */ /* 0x000fe200000006ff */
[----:B------:R-:W-:Y:S01]  /*0f10*/  FMUL.FTZ R148, R6, R129 ;  /* 0x0000008106947220 */ /* 0x000fe20000410000 */
[----:B------:R-:W-:Y:S01]  /*0f20*/  SHF.L.U32 R128, R128, 0x10, RZ ;  /* 0x0000001080807819 */ /* 0x000fe200000006ff */
[-C--:B------:R-:W-:Y:S01]  /*0f30*/  FMUL.FTZ R140, R136, R131.reuse ;  /* 0x00000083888c7220 */ /* 0x080fe20000410000 */
[C---:B------:R-:W-:Y:S01]  /*0f40*/  PRMT R132, R133.reuse, 0x7632, R132 ;  /* 0x0000763285847816 */ /* 0x040fe20000000084 */
[----:B------:R-:W-:Y:S02]  /*0f50*/  IMAD.U32 R133, R133, 0x10000, RZ ;  /* 0x0001000085857824 */ /* 0x000fe400078e00ff */
[----:B------:R-:W-:Y:S01]  /*0f60*/  FADD.FTZ R80, R80, R131 ;  /* 0x0000008350507221 */ /* 0x000fe20000010000 */
[----:B------:R-:W-:Y:S01]  /*0f70*/  FFMA.FTZ R44, R3, R131, R44 ;  /* 0x00000083032c7223 */ /* 0x000fe2000001002c */
[----:B------:R-:W-:Y:S01]  /*0f80*/  FADD.FTZ R84, R84, R149 ;  /* 0x0000009554547221 */ /* 0x000fe20000010000 */
[-C--:B------:R-:W-:Y:S01]  /*0f90*/  FFMA.FTZ R48, R145, R149.reuse, R48 ;  /* 0x0000009591307223 */ /* 0x080fe20000010030 */
[----:B------:R-:W-:Y:S01]  /*0fa0*/  FMUL.FTZ R144, R38, R149 ;  /* 0x0000009526907220 */ /* 0x000fe20000410000 */
[----:B------:R-:W-:Y:S01]  /*0fb0*/  FADD.FTZ R131, -R209, R134 ;  /* 0x00000086d1837221 */ /* 0x000fe20000010100 */
[----:B------:R-:W-:Y:S01]  /*0fc0*/  FADD.FTZ R81, R81, R128 ;  /* 0x0000008051517221 */ /* 0x000fe20000010000 */
[-C--:B------:R-:W-:Y:S01]  /*0fd0*/  FFMA.FTZ R45, R148, R128.reuse, R45 ;  /* 0x00000080942d7223 */ /* 0x080fe2000001002d */
[----:B------:R-:W-:Y:S01]  /*0fe0*/  FMUL.FTZ R149, R22, R128 ;  /* 0x0000008016957220 */ /* 0x000fe20000410000 */
[----:B------:R-:W-:Y:S01]  /*0ff0*/  FADD.FTZ R128, RZ, R140 ;  /* 0x0000008cff807221 */ /* 0x000fe20000010000 */
[----:B------:R-:W-:Y:S01]  /*1000*/  FADD.FTZ R82, R82, R133 ;  /* 0x0000008552527221 */ /* 0x000fe20000010000 */
[-C--:B------:R-:W-:Y:S01]  /*1010*/  FFMA.FTZ R46, R143, R133.reuse, R46 ;  /* 0x000000858f2e7223 */ /* 0x080fe2000001002e */
[----:B------:R-:W-:Y:S01]  /*1020*/  FMUL.FTZ R142, R39, R133 ;  /* 0x00000085278e7220 */ /* 0x000fe20000410000 */
[----:B------:R-:W-:Y:S01]  /*1030*/  FFMA.FTZ R129, R3, R140, RZ ;  /* 0x0000008c03817223 */ /* 0x000fe200000100ff */
[----:B------:R-:W-:Y:S01]  /*1040*/  FADD.FTZ R133, -R209, R150 ;  /* 0x00000096d1857221 */ /* 0x000fe20000010100 */
[----:B------:R-:W-:Y:S01]  /*1050*/  FMUL.FTZ R150, R6, R131 ;  /* 0x0000008306967220 */ /* 0x000fe20000410000 */
[----:B------:R-:W-:Y:S01]  /*1060*/  FADD.FTZ R131, R128, R149 ;  /* 0x0000009580837221 */ /* 0x000fe20000010000 */
[----:B------:R-:W-:-:S02]  /*1070*/  IMAD.U32 R132, R132, 0x10000, RZ ;  /* 0x0001000084847824 */ /* 0x000fc400078e00ff */
[----:B------:R-:W-:Y:S01]  /*1080*/  FFMA.FTZ R128, R148, R149, R129 ;  /* 0x0000009594807223 */ /* 0x000fe20000010081 */
[----:B------:R-:W-:Y:S01]  /*1090*/  SHF.L.U32 R153, R147, 0x10, RZ ;  /* 0x0000001093997819 */ /* 0x000fe200000006ff */
[C---:B------:R-:W-:Y:S01]  /*10a0*/  FMUL.FTZ R147, R6.reuse, R151 ;  /* 0x0000009706937220 */ /* 0x040fe20000410000 */
[----:B------:R-:W-:Y:S01]  /*10b0*/  FMUL.FTZ R151, R21, R132 ;  /* 0x0000008415977220 */ /* 0x000fe20000410000 */
[----:B------:R-:W-:Y:S01]  /*10c0*/  FADD.FTZ R130, R131, R142 ;  /* 0x0000008e83827221 */ /* 0x000fe20000010000 */
[----:B------:R-:W-:Y:S01]  /*10d0*/  FFMA.FTZ R129, R143, R142, R128 ;  /* 0x0000008e8f817223 */ /* 0x000fe20000010080 */
[----:B------:R-:W-:Y:S01]  /*10e0*/  FADD.FTZ R135, -R209, R152 ;  /* 0x00000098d1877221 */ /* 0x000fe20000010100 */
        /* <DEDUP_REMOVED lines=8> */
[----:B0-----:R-:W-:Y:S01]  /*1170*/  SHF.L.U32 R174, R154, 0x10, RZ ;  /* 0x000000109aae7819 */ /* 0x001fe200000006ff */
        /* <DEDUP_REMOVED lines=13> */
.L_x_68:
[----:B------:R-:W-:Y:S05]  /*1250*/  BSYNC B1 ;  /* 0x0000000000017941 */ /* 0x000fea0003800000 */
.L_x_67:
[----:B------:R-:W-:Y:S04]  /*1260*/  BSSY B1, `(.L_x_69) ;  /* 0x000005e000017945 */ /* 0x000fe80003800000 */
[----:B------:R-:W-:Y:S05]  /*1270*/  @!P0 BRA `(.L_x_70) ;  /* 0x0000000400708947 */ /* 0x000fea0003800000 */
[----:B------:R-:W0:Y:S08]  /*1280*/  LDC.64 R128, c[0x0][0x238] ;  /* 0x00008e00ff807b82 */ /* 0x000e300000000a00 */
[----:B------:R-:W1:Y:S01]  /*1290*/  LDC.64 R132, c[0x0][0x2b8] ;  /* 0x0000ae00ff847b82 */ /* 0x000e620000000a00 */
[----:B0-----:R-:W-:-:S06]  /*12a0*/  IMAD.WIDE.U32 R128, R215, 0x10, R128 ;  /* 0x00000010d7807825 */ /* 0x001fcc00078e0080 */
[----:B------:R-:W2:Y:S01]  /*12b0*/  LDG.E.128 R128, desc[UR4][R128.64] ;  /* 0x0000000480807981 */ /* 0x000ea2000c1e1d00 */
[----:B-1----:R-:W-:-:S06]  /*12c0*/  IMAD.WIDE.U32 R132, R211, 0x10, R132 ;  /* 0x00000010d3847825 */ /* 0x002fcc00078e0084 */
[----:B------:R-:W3:Y:S01]  /*12d0*/  LDG.E.128 R132, desc[UR4][R132.64] ;  /* 0x0000000484847981 */ /* 0x000ee2000c1e1d00 */
[----:B------:R-:W-:-:S04]  /*12e0*/  ISETP.NE.U32.AND P3, PT, RZ, UR14, PT ;  /* 0x0000000eff007c0c */ /* 0x000fc8000bf65070 */
[----:B------:R-:W-:-:S13]  /*12f0*/  ISETP.NE.AND.EX P3, PT, RZ, UR15, PT, P3 ;  /* 0x0000000fff007c0c */ /* 0x000fda000bf65330 */
[----:B------:R-:W-:-:S05]  /*1300*/  @P3 IMAD.WIDE.U32 R156, R215, 0x10, R162 ;  /* 0x00000010d79c3825 */ /* 0x000fca00078e00a2 */
[----:B------:R0:W5:Y:S01]  /*1310*/  @P3 LDG.E.128 R120, desc[UR4][R156.64] ;  /* 0x000000049c783981 */ /* 0x000162000c1e1d00 */
[----:B------:R-:W-:Y:S02]  /*1320*/  IADD3 R211, R211, 0x80, RZ ;  /* 0x00000080d3d37810 */ /* 0x000fe40007ffe0ff */
[----:B------:R-:W-:Y:S02]  /*1330*/  IADD3 R215, R215, 0x80, RZ ;  /* 0x00000080d7d77810 */ /* 0x000fe40007ffe0ff */
[C---:B--2---:R-:W-:Y:S01]  /*1340*/  SHF.L.U32 R160, R128.reuse, 0x10, RZ ;  /* 0x0000001080a07819 */ /* 0x044fe200000006ff */
[----:B------:R-:W-:Y:S01]  /*1350*/  IMAD.U32 R168, R131, 0x10000, RZ ;  /* 0x0001000083a87824 */ /* 0x000fe200078e00ff */
[----:B------:R-:W-:Y:S02]  /*1360*/  SHF.L.U32 R164, R129, 0x10, RZ ;  /* 0x0000001081a47819 */ /* 0x000fe400000006ff */
[----:B------:R-:W-:Y:S01]  /*1370*/  PRMT R158, R128, 0x7632, R158 ;  /* 0x00007632809e7816 */ /* 0x000fe2000000009e */
[C---:B0-----:R-:W-:Y:S01]  /*1380*/  FADD.FTZ R157, -R209.reuse, R160 ;  /* 0x000000a0d19d7221 */ /* 0x041fe20000010100 */
[----:B------:R-:W-:Y:S01]  /*1390*/  SHF.L.U32 R166, R130, 0x10, RZ ;  /* 0x0000001082a67819 */ /* 0x000fe200000006ff */
[----:B------:R-:W-:Y:S01]  /*13a0*/  FADD.FTZ R173, -R209, R168 ;  /* 0x000000a8d1ad7221 */ /* 0x000fe20000010100 */
[----:B------:R-:W-:Y:S01]  /*13b0*/  PRMT R159, R129, 0x7632, R159 ;  /* 0x00007632819f7816 */ /* 0x000fe2000000009f */
[----:B-----5:R-:W-:Y:S01]  /*13c0*/  FMUL.FTZ R157, R6, R157 ;  /* 0x0000009d069d7220 */ /* 0x020fe20000410000 */
[----:B------:R-:W-:Y:S01]  /*13d0*/  PRMT R167, R131, 0x7632, R167 ;  /* 0x0000763283a77816 */ /* 0x000fe200000000a7 */
[----:B------:R-:W-:Y:S01]  /*13e0*/  FADD.FTZ R131, -R209, R164 ;  /* 0x000000a4d1837221 */ /* 0x000fe20000010100 */
[----:B------:R-:W-:Y:S01]  /*13f0*/  PRMT R161, R130, 0x7632, R161 ;  /* 0x0000763282a17816 */ /* 0x000fe200000000a1 */
[----:B---3--:R-:W-:Y:S01]  /*1400*/  IMAD.U32 R172, R135, 0x10000, RZ ;  /* 0x0001000087ac7824 */ /* 0x008fe200078e00ff */
[C---:B------:R-:W-:Y:S01]  /*1410*/  SHF.L.U32 R129, R132.reuse, 0x10, RZ ;  /* 0x0000001084817819 */ /* 0x040fe200000006ff */
[----:B------:R-:W-:Y:S01]  /*1420*/  IMAD.U32 R168, R167, 0x10000, RZ ;  /* 0x00010000a7a87824 */ /* 0x000fe200078e00ff */
[----:B------:R-:W-:Y:S01]  /*1430*/  PRMT R128, R132, 0x7632, R128 ;  /* 0x0000763284807816 */ /* 0x000fe20000000080 */
[----:B------:R-:W-:Y:S01]  /*1440*/  FMUL.FTZ R164, R33, R172 ;  /* 0x000000ac21a47220 */ /* 0x000fe20000410000 */
[----:B------:R-:W-:Y:S01]  /*1450*/  SHF.L.U32 R130, R158, 0x10, RZ ;  /* 0x000000109e827819 */ /* 0x000fe200000006ff */
[----:B------:R-:W-:Y:S01]  /*1460*/  FADD.FTZ R88, R88, R129 ;  /* 0x0000008158587221 */ /* 0x000fe20000010000 */
[----:B------:R-:W-:Y:S01]  /*1470*/  PRMT R132, R133, 0x7632, R132 ;  /* 0x0000763285847816 */ /* 0x000fe20000000084 */
[-C--:B------:R-:W-:Y:S01]  /*1480*/  FFMA.FTZ R52, R157, R129.reuse, R52 ;  /* 0x000000819d347223 */ /* 0x080fe20000010034 */
[----:B------:R-:W-:Y:S01]  /*1490*/  PRMT R165, R134, 0x7632, R165 ;  /* 0x0000763286a57816 */ /* 0x000fe200000000a5 */
[----:B------:R-:W-:Y:S01]  /*14a0*/  FMUL.FTZ R156, R36, R129 ;  /* 0x00000081249c7220 */ /* 0x000fe20000410000 */
[----:B------:R-:W-:Y:S01]  /*14b0*/  SHF.L.U32 R169, R134, 0x10, RZ ;  /* 0x0000001086a97819 */ /* 0x000fe200000006ff */
[----:B------:R-:W-:Y:S01]  /*14c0*/  FADD.FTZ R129, -R209, R130 ;  /* 0x00000082d1817221 */ /* 0x000fe20000010100 */
[----:B------:R-:W-:Y:S01]  /*14d0*/  PRMT R170, R135, 0x7632, R170 ;  /* 0x0000763287aa7816 */ /* 0x000fe200000000aa */
[----:B------:R-:W-:Y:S01]  /*14e0*/  FADD.FTZ R135, -R209, R166 ;  /* 0x000000a6d1877221 */ /* 0x000fe20000010100 */
[----:B------:R-:W-:Y:S01]  /*14f0*/  SHF.L.U32 R133, R133, 0x10, RZ ;  /* 0x0000001085857819 */ /* 0x000fe200000006ff */
[----:B------:R-:W-:Y:S01]  /*1500*/  FADD.FTZ R92, R92, R169 ;  /* 0x000000a95c5c7221 */ /* 0x000fe20000010000 */
[----:B------:R-:W-:Y:S01]  /*1510*/  SHF.L.U32 R134, R159, 0x10, RZ ;  /* 0x000000109f867819 */ /* 0x000fe200000006ff */
[----:B------:R-:W-:Y:S01]  /*1520*/  FMUL.FTZ R159, R6, R131 ;  /* 0x00000083069f7220 */ /* 0x000fe20000410000 */
[----:B------:R-:W-:Y:S01]  /*1530*/  SHF.L.U32 R166, R161, 0x10, RZ ;  /* 0x00000010a1a67819 */ /* 0x000fe200000006ff */
[----:B------:R-:W-:Y:S01]  /*1540*/  FADD.FTZ R90, R90, R133 ;  /* 0x000000855a5a7221 */ /* 0x000fe20000010000 */
[-C--:B------:R-:W-:Y:S01]  /*1550*/  FMUL.FTZ R158, R35, R133.reuse ;  /* 0x00000085239e7220 */ /* 0x080fe20000410000 */
[----:B------:R-:W-:Y:S01]  /*1560*/  FFMA.FTZ R54, R159, R133, R54 ;  /* 0x000000859f367223 */ /* 0x000fe20000010036 */
[----:B------:R-:W-:Y:S01]  /*1570*/  SHF.L.U32 R167, R128, 0x10, RZ ;  /* 0x0000001080a77819 */ /* 0x000fe200000006ff */
[C---:B------:R-:W-:Y:S01]  /*1580*/  FADD.FTZ R133, -R209.reuse, R166 ;  /* 0x000000a6d1857221 */ /* 0x040fe20000010100 */
[----:B------:R-:W-:Y:S01]  /*1590*/  FMUL.FTZ R166, R6, R129 ;  /* 0x0000008106a67220 */ /* 0x000fe20000410000 */
[----:B------:R-:W-:Y:S01]  /*15a0*/  FADD.FTZ R131, -R209, R134 ;  /* 0x00000086d1837221 */ /* 0x000fe20000010100 */
[----:B------:R-:W-:Y:S01]  /*15b0*/  FADD.FTZ R128, R213, R156 ;  /* 0x0000009cd5807221 */ /* 0x000fe20000010000 */
[----:B------:R-:W-:Y:S01]  /*15c0*/  FADD.FTZ R89, R89, R167 ;  /* 0x000000a759597221 */ /* 0x000fe20000010000 */
[-C--:B------:R-:W-:Y:S01]  /*15d0*/  FFMA.FTZ R53, R166, R167.reuse, R53 ;  /* 0x000000a7a6357223 */ /* 0x080fe20000010035 */
[----:B------:R-:W-:Y:S01]  /*15e0*/  FMUL.FTZ R167, R18, R167 ;  /* 0x000000a712a77220 */ /* 0x000fe20000410000 */
[C---:B------:R-:W-:Y:S01]  /*15f0*/  FMUL.FTZ R161, R6.reuse, R135 ;  /* 0x0000008706a17220 */ /* 0x040fe20000410000 */
[----:B------:R-:W-:Y:S01]  /*1600*/  FFMA.FTZ R129, R157, R156, R210 ;  /* 0x0000009c9d817223 */ /* 0x000fe200000100d2 */
[----:B------:R-:W-:Y:S01]  /*1610*/  FADD.FTZ R135, -R209, R168 ;  /* 0x000000a8d1877221 */ /* 0x000fe20000010100 */
[----:B------:R-:W-:Y:S01]  /*1620*/  FMUL.FTZ R168, R6, R131 ;  /* 0x0000008306a87220 */ /* 0x000fe20000410000 */
[----:B------:R-:W-:Y:S01]  /*1630*/  SHF.L.U32 R132, R132, 0x10, RZ ;  /* 0x0000001084847819 */ /* 0x000fe200000006ff */
[----:B------:R-:W-:Y:S01]  /*1640*/  FADD.FTZ R131, R128, R167 ;  /* 0x000000a780837221 */ /* 0x000fe20000010000 */
[----:B------:R-:W-:Y:S01]  /*1650*/  FFMA.FTZ R128, R166, R167, R129 ;  /* 0x000000a7a6807223 */ /* 0x000fe20000010081 */
[-C--:B------:R-:W-:Y:S01]  /*1660*/  FFMA.FTZ R56, R161, R169.reuse, R56 ;  /* 0x000000a9a1387223 */ /* 0x080fe20000010038 */
[----:B------:R-:W-:Y:S01]  /*1670*/  FMUL.FTZ R160, R34, R169 ;  /* 0x000000a922a07220 */ /* 0x000fe20000410000 */
[----:B------:R-:W-:Y:S01]  /*1680*/  FMUL.FTZ R169, R17, R132 ;  /* 0x0000008411a97220 */ /* 0x000fe20000410000 */
[----:B------:R-:W-:Y:S01]  /*1690*/  FADD.FTZ R130, R131, R158 ;  /* 0x0000009e83827221 */ /* 0x000fe20000010000 */
[----:B------:R-:W-:Y:S01]  /*16a0*/  FFMA.FTZ R129, R159, R158, R128 ;  /* 0x0000009e9f817223 */ /* 0x000fe20000010080 */
[----:B------:R-:W-:Y:S01]  /*16b0*/  SHF.L.U32 R171, R165, 0x10, RZ ;  /* 0x00000010a5ab7819 */ /* 0x000fe200000006ff */
[----:B------:R-:W-:-:S02]  /*16c0*/  IMAD.U32 R174, R170, 0x10000, RZ ;  /* 0x00010000aaae7824 */ /* 0x000fc400078e00ff */
        /* <DEDUP_REMOVED lines=8> */
[----:B------:R-:W-:Y:S01]  /*1750*/  FMUL.FTZ R165, R6, R173 ;  /* 0x000000ad06a57220 */ /* 0x000fe20000410000 */
[----:B------:R-:W-:Y:S01]  /*1760*/  FADD.FTZ R94, R94, R172 ;  /* 0x000000ac5e5e7221 */ /* 0x000fe20000010000 */
[----:B------:R-:W-:Y:S01]  /*1770*/  FADD.FTZ R131, R130, R171 ;  /* 0x000000ab82837221 */ /* 0x000fe20000010000 */
[----:B------:R-:W-:Y:S01]  /*1780*/  FFMA.FTZ R128, R170, R171, R129 ;  /* 0x000000abaa807223 */ /* 0x000fe20000010081 */
        /* <DEDUP_REMOVED lines=11> */
.L_x_70:
[----:B------:R-:W-:Y:S05]  /*1840*/  BSYNC B1 ;  /* 0x0000000000017941 */ /* 0x000fea0003800000 */
.L_x_69:
        /* <DEDUP_REMOVED lines=12> */
[----:B------:R-:W-:Y:S01]  /*1910*/  IADD3 R211, R211, 0x80, RZ ;  /* 0x00000080d3d37810 */ /* 0x000fe20007ffe0ff */
[----:B------:R-:W-:Y:S01]  /*1920*/  VIADD R215, R215, 0x80 ;  /* 0x00000080d7d77836 */ /* 0x000fe20000000000 */
[C---:B--2---:R-:W-:Y:S01]  /*1930*/  SHF.L.U32 R178, R128.reuse, 0x10, RZ ;  /* 0x0000001080b27819 */ /* 0x044fe200000006ff */
[C---:B------:R-:W-:Y:S01]  /*1940*/  IMAD.U32 R180, R129.reuse, 0x10000, RZ ;  /* 0x0001000081b47824 */ /* 0x040fe200078e00ff */
[----:B------:R-:W-:Y:S02]  /*1950*/  PRMT R176, R128, 0x7632, R176 ;  /* 0x0000763280b07816 */ /* 0x000fe400000000b0 */
[----:B------:R-:W-:Y:S01]  /*1960*/  PRMT R179, R129, 0x7632, R179 ;  /* 0x0000763281b37816 */ /* 0x000fe200000000b3 */
[C---:B------:R-:W-:Y:S01]  /*1970*/  FADD.FTZ R177, -R209.reuse, R178 ;  /* 0x000000b2d1b17221 */ /* 0x040fe20000010100 */
[----:B------:R-:W-:Y:S01]  /*1980*/  SHF.L.U32 R184, R130, 0x10, RZ ;  /* 0x0000001082b87819 */ /* 0x000fe200000006ff */
[----:B------:R-:W-:Y:S01]  /*1990*/  FADD.FTZ R181, -R209, R180 ;  /* 0x000000b4d1b57221 */ /* 0x000fe20000010100 */
[C---:B------:R-:W-:Y:S01]  /*19a0*/  PRMT R185, R131.reuse, 0x7632, R185 ;  /* 0x0000763283b97816 */ /* 0x040fe200000000b9 */
[----:B-----5:R-:W-:Y:S01]  /*19b0*/  FMUL.FTZ R177, R6, R177 ;  /* 0x000000b106b17220 */ /* 0x020fe20000410000 */
[----:B------:R-:W-:Y:S01]  /*19c0*/  SHF.L.U32 R186, R131, 0x10, RZ ;  /* 0x0000001083ba7819 */ /* 0x000fe200000006ff */
[----:B0-----:R-:W-:Y:S01]  /*19d0*/  IMAD.U32 R174, R179, 0x10000, RZ ;  /* 0x00010000b3ae7824 */ /* 0x001fe200078e00ff */
[----:B------:R-:W-:Y:S01]  /*19e0*/  PRMT R182, R130, 0x7632, R182 ;  /* 0x0000763282b67816 */ /* 0x000fe200000000b6 */
[C---:B------:R-:W-:Y:S01]  /*19f0*/  FADD.FTZ R183, -R209.reuse, R184 ;  /* 0x000000b8d1b77221 */ /* 0x040fe20000010100 */
[----:B---3--:R-:W-:Y:S01]  /*1a00*/  SHF.L.U32 R129, R132, 0x10, RZ ;  /* 0x0000001084817819 */ /* 0x008fe200000006ff */
[----:B------:R-:W-:Y:S01]  /*1a10*/  FMUL.FTZ R179, R6, R181 ;  /* 0x000000b506b37220 */ /* 0x000fe20000410000 */
[C---:B------:R-:W-:Y:S01]  /*1a20*/  PRMT R131, R134.reuse, 0x7632, R131 ;  /* 0x0000763286837816 */ /* 0x040fe20000000083 */
[----:B------:R-:W-:Y:S01]  /*1a30*/  FADD.FTZ R187, -R209, R186 ;  /* 0x000000bad1bb7221 */ /* 0x000fe20000010100 */
[----:B------:R-:W-:Y:S01]  /*1a40*/  SHF.L.U32 R175, R134, 0x10, RZ ;  /* 0x0000001086af7819 */ /* 0x000fe200000006ff */
[----:B------:R-:W-:Y:S01]  /*1a50*/  FADD.FTZ R60, R60, R129 ;  /* 0x000000813c3c7221 */ /* 0x000fe20000010000 */
[----:B------:R-:W-:Y:S01]  /*1a60*/  SHF.L.U32 R134, R176, 0x10, RZ ;  /* 0x00000010b0867819 */ /* 0x000fe200000006ff */
[-C--:B------:R-:W-:Y:S01]  /*1a70*/  FFMA.FTZ R96, R177, R129.reuse, R96 ;  /* 0x00000081b1607223 */ /* 0x080fe20000010060 */
[C---:B------:R-:W-:Y:S01]  /*1a80*/  PRMT R130, R133.reuse, 0x7632, R130 ;  /* 0x0000763285827816 */ /* 0x040fe20000000082 */
[----:B------:R-:W-:Y:S01]  /*1a90*/  IMAD.U32 R133, R133, 0x10000, RZ ;  /* 0x0001000085857824 */ /* 0x000fe200078e00ff */
[----:B------:R-:W-:Y:S01]  /*1aa0*/  SHF.L.U32 R184, R182, 0x10, RZ ;  /* 0x00000010b6b87819 */ /* 0x000fe200000006ff */
[----:B------:R-:W-:Y:S01]  /*1ab0*/  FMUL.FTZ R176, R32, R129 ;  /* 0x0000008120b07220 */ /* 0x000fe20000410000 */
[----:B------:R-:W-:Y:S01]  /*1ac0*/  PRMT R128, R132, 0x7632, R128 ;  /* 0x0000763284807816 */ /* 0x000fe20000000080 */
[----:B------:R-:W-:Y:S01]  /*1ad0*/  FADD.FTZ R129, -R209, R134 ;  /* 0x00000086d1817221 */ /* 0x000fe20000010100 */
[----:B------:R-:W-:Y:S01]  /*1ae0*/  SHF.L.U32 R186, R185, 0x10, RZ ;  /* 0x00000010b9ba7819 */ /* 0x000fe200000006ff */
[----:B------:R-:W-:Y:S01]  /*1af0*/  FADD.FTZ R62, R62, R133 ;  /* 0x000000853e3e7221 */ /* 0x000fe20000010000 */
[-C--:B------:R-:W-:Y:S01]  /*1b00*/  FFMA.FTZ R98, R179, R133.reuse, R98 ;  /* 0x00000085b3627223 */ /* 0x080fe20000010062 */
[----:B------:R-:W-:Y:S01]  /*1b10*/  FMUL.FTZ R178, R31, R133 ;  /* 0x000000851fb27220 */ /* 0x000fe20000410000 */
[----:B------:R-:W-:Y:S01]  /*1b20*/  SHF.L.U32 R185, R128, 0x10, RZ ;  /* 0x0000001080b97819 */ /* 0x000fe200000006ff */
[----:B------:R-:W-:Y:S01]  /*1b30*/  FADD.FTZ R133, -R209, R184 ;  /* 0x000000b8d1857221 */ /* 0x000fe20000010100 */
[C---:B------:R-:W-:Y:S01]  /*1b40*/  PRMT R132, R135.reuse, 0x7632, R132 ;  /* 0x0000763287847816 */ /* 0x040fe20000000084 */
[C---:B------:R-:W-:Y:S01]  /*1b50*/  FMUL.FTZ R184, R6.reuse, R129 ;  /* 0x0000008106b87220 */ /* 0x040fe20000410000 */
[----:B------:R-:W-:Y:S01]  /*1b60*/  SHF.L.U32 R135, R135, 0x10, RZ ;  /* 0x0000001087877819 */ /* 0x000fe200000006ff */
[C---:B------:R-:W-:Y:S01]  /*1b70*/  FMUL.FTZ R181, R6.reuse, R183 ;  /* 0x000000b706b57220 */ /* 0x040fe20000410000 */
[----:B------:R-:W-:Y:S01]  /*1b80*/  FMUL.FTZ R183, R6, R187 ;  /* 0x000000bb06b77220 */ /* 0x000fe20000410000 */
[----:B------:R-:W-:Y:S01]  /*1b90*/  SHF.L.U32 R189, R131, 0x10, RZ ;  /* 0x0000001083bd7819 */ /* 0x000fe200000006ff */
[----:B------:R-:W-:Y:S01]  /*1ba0*/  FADD.FTZ R131, -R209, R174 ;  /* 0x000000aed1837221 */ /* 0x000fe20000010100 */
[----:B------:R-:W-:Y:S01]  /*1bb0*/  FADD.FTZ R61, R61, R185 ;  /* 0x000000b93d3d7221 */ /* 0x000fe20000010000 */
[-C--:B------:R-:W-:Y:S01]  /*1bc0*/  FFMA.FTZ R97, R184, R185.reuse, R97 ;  /* 0x000000b9b8617223 */ /* 0x080fe20000010061 */
[----:B------:R-:W-:Y:S01]  /*1bd0*/  FADD.FTZ R128, R213, R176 ;  /* 0x000000b0d5807221 */ /* 0x000fe20000010000 */
[----:B------:R-:W-:Y:S01]  /*1be0*/  FMUL.FTZ R185, R14, R185 ;  /* 0x000000b90eb97220 */ /* 0x000fe20000410000 */
[----:B------:R-:W-:Y:S01]  /*1bf0*/  FADD.FTZ R66, R66, R135 ;  /* 0x0000008742427221 */ /* 0x000fe20000010000 */
[-C--:B------:R-:W-:Y:S01]  /*1c00*/  FFMA.FTZ R102, R183, R135.reuse, R102 ;  /* 0x00000087b7667223 */ /* 0x080fe20000010066 */
[----:B------:R-:W-:Y:S01]  /*1c10*/  FMUL.FTZ R182, R29, R135 ;  /* 0x000000871db67220 */ /* 0x000fe20000410000 */
[----:B------:R-:W-:Y:S01]  /*1c20*/  FFMA.FTZ R129, R177, R176, R210 ;  /* 0x000000b0b1817223 */ /* 0x000fe200000100d2 */
[----:B------:R-:W-:Y:S01]  /*1c30*/  FADD.FTZ R135, -R209, R186 ;  /* 0x000000bad1877221 */ /* 0x000fe20000010100 */
[----:B------:R-:W-:Y:S01]  /*1c40*/  FMUL.FTZ R186, R6, R131 ;  /* 0x0000008306ba7220 */ /* 0x000fe20000410000 */
[----:B------:R-:W-:-:S02]  /*1c50*/  IMAD.U32 R130, R130, 0x10000, RZ ;  /* 0x0001000082827824 */ /* 0x000fc400078e00ff */
        /* <DEDUP_REMOVED lines=12> */
[-C--:B------:R-:W-:Y:S01]  /*1d20*/  FFMA.FTZ R101, R188, R189.reuse, R101 ;  /* 0x000000bdbc657223 */ /* 0x080fe20000010065 */
[----:B------:R-:W-:Y:S01]  /*1d30*/  FMUL.FTZ R189, R12, R189 ;  /* 0x000000bd0cbd7220 */ /* 0x000fe20000410000 */
[----:B------:R-:W-:Y:S01]  /*1d40*/  FADD.FTZ R130, R131, R180 ;  /* 0x000000b483827221 */ /* 0x000fe20000010000 */
[----:B------:R-:W-:Y:S01]  /*1d50*/  FFMA.FTZ R129, R181, R180, R128 ;  /* 0x000000b4b5817223 */ /* 0x000fe20000010080 */
[----:B------:R-:W-:Y:S01]  /*1d60*/  SHF.L.U32 R132, R132, 0x10, RZ ;  /* 0x0000001084847819 */ /* 0x000fe200000006ff */
[----:B------:R-:W-:Y:S01]  /*1d70*/  FMUL.FTZ R190, R6, R135 ;  /* 0x0000008706be7220 */ /* 0x000fe20000410000 */
[----:B------:R-:W-:Y:S01]  /*1d80*/  FADD.FTZ R131, R130, R189 ;  /* 0x000000bd82837221 */ /* 0x000fe20000010000 */
[----:B------:R-:W-:Y:S01]  /*1d90*/  FFMA.FTZ R128, R188, R189, R129 ;  /* 0x000000bdbc807223 */ /* 0x000fe20000010081 */
[----:B------:R-:W-:Y:S01]  /*1da0*/  FADD.FTZ R64, R64, R175 ;  /* 0x000000af40407221 */ /* 0x000fe20000010000 */
[----:B------:R-:W-:Y:S01]  /*1db0*/  FMUL.FTZ R191, R11, R132 ;  /* 0x000000840bbf7220 */ /* 0x000fe20000410000 */
[----:B------:R-:W-:Y:S01]  /*1dc0*/  FADD.FTZ R130, R131, R182 ;  /* 0x000000b683827221 */ /* 0x000fe20000010000 */
[----:B------:R-:W-:Y:S01]  /*1dd0*/  FFMA.FTZ R129, R183, R182, R128 ;  /* 0x000000b6b7817223 */ /* 0x000fe20000010080 */
[----:B------:R-:W-:Y:S01]  /*1de0*/  FFMA.FTZ R100, R181, R175, R100 ;  /* 0x000000afb5647223 */ /* 0x000fe20000010064 */
[----:B------:R-:W-:Y:S01]  /*1df0*/  FADD.FTZ R67, R67, R132 ;  /* 0x0000008443437221 */ /* 0x000fe20000010000 */
[----:B------:R-:W-:Y:S01]  /*1e00*/  FFMA.FTZ R103, R190, R132, R103 ;  /* 0x00000084be677223 */ /* 0x000fe20000010067 */
[----:B------:R-:W-:Y:S01]  /*1e10*/  FADD.FTZ R213, R130, R191 ;  /* 0x000000bf82d57221 */ /* 0x000fe20000010000 */
[----:B------:R-:W-:-:S07]  /*1e20*/  FFMA.FTZ R210, R190, R191, R129 ;  /* 0x000000bfbed27223 */ /* 0x000fce0000010081 */
.L_x_72:
[----:B------:R-:W-:Y:S05]  /*1e30*/  BSYNC B1 ;  /* 0x0000000000017941 */ /* 0x000fea0003800000 */
.L_x_71:
[----:B------:R-:W-:-:S13]  /*1e40*/  ISETP.NE.AND P3, PT, R0, RZ, PT ;  /* 0x000000ff0000720c */ /* 0x000fda0003f65270 */
        /* <DEDUP_REMOVED lines=11> */
[C---:B--2---:R-:W-:Y:S01]  /*1f00*/  PRMT R141, R128.reuse, 0x7632, R141 ;  /* 0x00007632808d7816 */ /* 0x044fe2000000008d */
[----:B------:R-:W-:Y:S01]  /*1f10*/  IMAD.U32 R198, R131, 0x10000, RZ ;  /* 0x0001000083c67824 */ /* 0x000fe200078e00ff */
[----:B------:R-:W-:Y:S02]  /*1f20*/  SHF.L.U32 R174, R128, 0x10, RZ ;  /* 0x0000001080ae7819 */ /* 0x000fe400000006ff */
[----:B------:R-:W-:Y:S01]  /*1f30*/  SHF.L.U32 R128, R141, 0x10, RZ ;  /* 0x000000108d807819 */ /* 0x000fe200000006ff */
[----:B------:R-:W-:Y:S01]  /*1f40*/  FADD.FTZ R201, -R209, R198 ;  /* 0x000000c6d1c97221 */ /* 0x000fe20000010100 */
[C---:B------:R-:W-:Y:S02]  /*1f50*/  PRMT R175, R129.reuse, 0x7632, R175 ;  /* 0x0000763281af7816 */ /* 0x040fe400000000af */
[----:B------:R-:W-:Y:S01]  /*1f60*/  SHF.L.U32 R192, R129, 0x10, RZ ;  /* 0x0000001081c07819 */ /* 0x000fe200000006ff */
[----:B0-----:R-:W-:Y:S01]  /*1f70*/  FADD.FTZ R163, -R209, R128 ;  /* 0x00000080d1a37221 */ /* 0x001fe20000010100 */
[----:B------:R-:W-:Y:S01]  /*1f80*/  PRMT R197, R131, 0x7632, R197 ;  /* 0x0000763283c57816 */ /* 0x000fe200000000c5 */
[C---:B------:R-:W-:Y:S01]  /*1f90*/  FADD.FTZ R129, -R209.reuse, R174 ;  /* 0x000000aed1817221 */ /* 0x040fe20000010100 */
[C---:B---3--:R-:W-:Y:S01]  /*1fa0*/  PRMT R128, R132.reuse, 0x7632, R128 ;  /* 0x0000763284807816 */ /* 0x048fe20000000080 */
[----:B------:R-:W-:Y:S01]  /*1fb0*/  FADD.FTZ R193, -R209, R192 ;  /* 0x000000c0d1c17221 */ /* 0x000fe20000010100 */
[----:B------:R-:W-:Y:S01]  /*1fc0*/  SHF.L.U32 R131, R132, 0x10, RZ ;  /* 0x0000001084837819 */ /* 0x000fe200000006ff */
[----:B-----5:R-:W-:Y:S01]  /*1fd0*/  FMUL.FTZ R198, R6, R163 ;  /* 0x000000a306c67220 */ /* 0x020fe20000410000 */
[----:B------:R-:W-:Y:S01]  /*1fe0*/  PRMT R194, R130, 0x7632, R194 ;  /* 0x0000763282c27816 */ /* 0x000fe200000000c2 */
[----:B------:R-:W-:Y:S01]  /*1ff0*/  FMUL.FTZ R141, R6, R129 ;  /* 0x00000081068d7220 */ /* 0x000fe20000410000 */
[----:B------:R-:W-:Y:S01]  /*2000*/  SHF.L.U32 R196, R130, 0x10, RZ ;  /* 0x0000001082c47819 */ /* 0x000fe200000006ff */
[----:B------:R-:W-:Y:S01]  /*2010*/  FMUL.FTZ R192, R28, R131 ;  /* 0x000000831cc07220 */ /* 0x000fe20000410000 */
[----:B------:R-:W-:Y:S01]  /*2020*/  SHF.L.U32 R130, R175, 0x10, RZ ;  /* 0x00000010af827819 */ /* 0x000fe200000006ff */
[----:B------:R-:W-:Y:S01]  /*2030*/  IMAD.U32 R162, R197, 0x10000, RZ ;  /* 0x00010000c5a27824 */ /* 0x000fe200078e00ff */
[----:B------:R-:W-:Y:S01]  /*2040*/  SHF.L.U32 R199, R128, 0x10, RZ ;  /* 0x0000001080c77819 */ /* 0x000fe200000006ff */
[C---:B------:R-:W-:Y:S01]  /*2050*/  FADD.FTZ R195, -R209.reuse, R196 ;  /* 0x000000c4d1c37221 */ /* 0x040fe20000010100 */
[----:B------:R-:W-:Y:S01]  /*2060*/  SHF.L.U32 R194, R194, 0x10, RZ ;  /* 0x00000010c2c27819 */ /* 0x000fe200000006ff */
[--C-:B------:R-:W-:Y:S01]  /*2070*/  FADD.FTZ R175, -R209, R130.reuse ;  /* 0x00000082d1af7221 */ /* 0x100fe20000010100 */
[----:B------:R-:W-:Y:S01]  /*2080*/  PRMT R130, R133, 0x7632, R130 ;  /* 0x0000763285827816 */ /* 0x000fe20000000082 */
[----:B------:R-:W-:Y:S01]  /*2090*/  FADD.FTZ R109, R109, R199 ;  /* 0x000000c76d6d7221 */ /* 0x000fe20000010000 */
[-C--:B------:R-:W-:Y:S01]  /*20a0*/  FFMA.FTZ R73, R198, R199.reuse, R73 ;  /* 0x000000c7c6497223 */ /* 0x080fe20000010049 */
[----:B------:R-:W-:Y:S01]  /*20b0*/  SHF.L.U32 R133, R133, 0x10, RZ ;  /* 0x0000001085857819 */ /* 0x000fe200000006ff */
[----:B------:R-:W-:Y:S01]  /*20c0*/  FADD.FTZ R128, R213, R192 ;  /* 0x000000c0d5807221 */ /* 0x000fe20000010000 */
[----:B------:R-:W-:Y:S01]  /*20d0*/  FMUL.FTZ R199, R10, R199 ;  /* 0x000000c70ac77220 */ /* 0x000fe20000410000 */
[----:B------:R-:W-:Y:S01]  /*20e0*/  SHF.L.U32 R197, R134, 0x10, RZ ;  /* 0x0000001086c57819 */ /* 0x000fe200000006ff */
[C---:B------:R-:W-:Y:S01]  /*20f0*/  FFMA.FTZ R129, R141.reuse, R192, R210 ;  /* 0x000000c08d817223 */ /* 0x040fe200000100d2 */
[----:B------:R-:W-:Y:S01]  /*2100*/  FMUL.FTZ R195, R6, R195 ;  /* 0x000000c306c37220 */ /* 0x000fe20000410000 */
[----:B------:R-:W-:Y:S01]  /*2110*/  FADD.FTZ R108, R108, R131 ;  /* 0x000000836c6c7221 */ /* 0x000fe20000010000 */
[----:B------:R-:W-:Y:S01]  /*2120*/  FFMA.FTZ R72, R141, R131, R72 ;  /* 0x000000838d487223 */ /* 0x000fe20000010048 */
[----:B------:R-:W-:Y:S01]  /*2130*/  SHF.L.U32 R130, R130, 0x10, RZ ;  /* 0x0000001082827819 */ /* 0x000fe200000006ff */
[----:B------:R-:W-:Y:S01]  /*2140*/  FADD.FTZ R203, -R209, R194 ;  /* 0x000000c2d1cb7221 */ /* 0x000fe20000010100 */
[----:B------:R-:W-:Y:S01]  /*2150*/  FMUL.FTZ R200, R6, R175 ;  /* 0x000000af06c87220 */ /* 0x000fe20000410000 */
[----:B------:R-:W-:Y:S01]  /*2160*/  FADD.FTZ R131, R128, R199 ;  /* 0x000000c780837221 */ /* 0x000fe20000010000 */
[----:B------:R-:W-:Y:S01]  /*2170*/  FMUL.FTZ R193, R6, R193 ;  /* 0x000000c106c17220 */ /* 0x000fe20000410000 */
[----:B------:R-:W-:Y:S01]  /*2180*/  FMUL.FTZ R194, R27, R133 ;  /* 0x000000851bc27220 */ /* 0x000fe20000410000 */
[----:B------:R-:W-:Y:S01]  /*2190*/  FFMA.FTZ R128, R198, R199, R129 ;  /* 0x000000c7c6807223 */ /* 0x000fe20000010081 */
[----:B------:R-:W-:Y:S01]  /*21a0*/  FADD.FTZ R112, R112, R197 ;  /* 0x000000c570707221 */ /* 0x000fe20000010000 */
[-C--:B------:R-:W-:Y:S01]  /*21b0*/  FFMA.FTZ R76, R195, R197.reuse, R76 ;  /* 0x000000c5c34c7223 */ /* 0x080fe2000001004c */
[----:B------:R-:W-:Y:S01]  /*21c0*/  FMUL.FTZ R196, R26, R197 ;  /* 0x000000c51ac47220 */ /* 0x000fe20000410000 */
[----:B------:R-:W-:Y:S01]  /*21d0*/  FMUL.FTZ R197, R6, R201 ;  /* 0x000000c906c57220 */ /* 0x000fe20000410000 */
[----:B------:R-:W-:Y:S01]  /*21e0*/  PRMT R132, R134, 0x7632, R132 ;  /* 0x0000763286847816 */ /* 0x000fe20000000084 */
[----:B------:R-:W-:Y:S01]  /*21f0*/  FADD.FTZ R111, R111, R130 ;  /* 0x000000826f6f7221 */ /* 0x000fe20000010000 */
        /* <DEDUP_REMOVED lines=8> */
[C---:B------:R-:W-:Y:S01]  /*2280*/  PRMT R134, R135.reuse, 0x7632, R134 ;  /* 0x0000763287867816 */ /* 0x040fe20000000086 */
[----:B------:R-:W-:-:S02]  /*2290*/  IMAD.U32 R135, R135, 0x10000, RZ ;  /* 0x0001000087877824 */ /* 0x000fc400078e00ff */
[----:B------:R-:W-:Y:S01]  /*22a0*/  FMUL.FTZ R203, R8, R132 ;  /* 0x0000008408cb7220 */ /* 0x000fe20000410000 */
[----:B------:R-:W-:Y:S01]  /*22b0*/  FADD.FTZ R130, R131, R196 ;  /* 0x000000c483827221 */ /* 0x000fe20000010000 */
[----:B------:R-:W-:Y:S01]  /*22c0*/  FFMA.FTZ R129, R195, R196, R128 ;  /* 0x000000c4c3817223 */ /* 0x000fe20000010080 */
[----:B------:R-:W-:Y:S01]  /*22d0*/  FADD.FTZ R209, -R209, R162 ;  /* 0x000000a2d1d17221 */ /* 0x000fe20000010100 */
[----:B------:R-:W-:Y:S02]  /*22e0*/  IMAD.U32 R134, R134, 0x10000, RZ ;  /* 0x0001000086867824 */ /* 0x000fe400078e00ff */
        /* <DEDUP_REMOVED lines=12> */
[----:B------:R-:W-:Y:S01]  /*23b0*/  FFMA.FTZ R78, R197, R135, R78 ;  /* 0x00000087c54e7223 */ /* 0x000fe2000001004e */
[----:B------:R-:W-:Y:S01]  /*23c0*/  FADD.FTZ R115, R115, R134 ;  /* 0x0000008673737221 */ /* 0x000fe20000010000 */
[----:B------:R-:W-:Y:S01]  /*23d0*/  FFMA.FTZ R79, R206, R134, R79 ;  /* 0x00000086ce4f7223 */ /* 0x000fe2000001004f */
[----:B------:R-:W-:Y:S01]  /*23e0*/  FADD.FTZ R213, R130, R205 ;  /* 0x000000cd82d57221 */ /* 0x000fe20000010000 */
[----:B------:R-:W-:-:S07]  /*23f0*/  FFMA.FTZ R210, R206, R205, R128 ;  /* 0x000000cdced27223 */ /* 0x000fce0000010080 */
.L_x_66:
[----:B------:R-:W-:Y:S05]  /*2400*/  BSYNC B0 ;  /* 0x0000000000007941 */ /* 0x000fea0003800000 */
.L_x_55:
[----:B------:R-:W-:Y:S01]  /*2410*/  LOP3.LUT P3, RZ, R208, 0xff, RZ, 0xc0, !PT ;  /* 0x000000ffd0ff7812 */ /* 0x000fe2000786c0ff */
[----:B------:R-:W-:Y:S01]  /*2420*/  UMOV UR6, 0xffffffff ;  /* 0xffffffff00067882 */ /* 0x000fe20000000000 */
[----:B------:R-:W-:Y:S02]  /*2430*/  SHF.R.U32.HI R128, RZ, 0x5, R138 ;  /* 0x00000005ff807819 */ /* 0x000fe4000001168a */
[----:B0-----:R-:W-:Y:S02]  /*2440*/  P2R R174, PR, RZ, 0x8 ;  /* 0x00000008ffae7803 */ /* 0x001fe40000000000 */
[----:B------:R-:W-:-:S07]  /*2450*/  LOP3.LUT R129, R128, 0x7fffffc, RZ, 0xc0, !PT ;  /* 0x07fffffc80817812 */ /* 0x000fce00078ec0ff */
[----:B------:R-:W-:Y:S02]  /*2460*/  @!P3 IADD3 R129, R129, 0x4, RZ ;  /* 0x000000048181b810 */ /* 0x000fe40007ffe0ff */
[----:B------:R-:W-:Y:S01]  /*2470*/  LOP3.LUT P3, RZ, R138, 0x1f, RZ, 0xc0, !PT ;  /* 0x0000001f8aff7812 */ /* 0x000fe2000786c0ff */
[----:B------:R-:W-:-:S12]  /*2480*/  BRA.DIV UR6, `(.L_x_73) ;  /* 0x0000003206647947 */ /* 0x000fd8000b800000 */
        /* <DEDUP_REMOVED lines=18> */
.L_x_195:
[----:B------:R-:W3:Y:S01]  /*25b0*/  S2R R133, SR_CgaCtaId ;  /* 0x0000000000857919 */ /* 0x000ee20000008800 */
[----:B------:R-:W-:Y:S01]  /*25c0*/  MOV R132, 0x400 ;  /* 0x0000040000847802 */ /* 0x000fe20000000f00 */
[----:B-1----:R-:W-:Y:S01]  /*25d0*/  FADD.FTZ R162, R163, R162 ;  /* 0x000000a2a3a27221 */ /* 0x002fe20000010000 */
[----:B------:R-:W-:Y:S01]  /*25e0*/  @!P3 LOP3.LUT R128, R128, 0x3, RZ, 0xc0, !PT ;  /* 0x000000038080b812 */ /* 0x000fe200078ec0ff */
[----:B0-2---:R-:W-:Y:S01]  /*25f0*/  FADD.FTZ R163, R130, R131 ;  /* 0x0000008382a37221 */ /* 0x005fe20000010000 */
[----:B------:R-:W-:Y:S05]  /*2600*/  WARPSYNC.ALL ;  /* 0x0000000000007948 */ /* 0x000fea0003800000 */
[----:B------:R-:W-:Y:S01]  /*2610*/  @!P3 IADD3 R128, R129, R128, RZ ;  /* 0x000000808180b210 */ /* 0x000fe20007ffe0ff */
[----:B------:R-:W-:Y:S01]  /*2620*/  BSSY B0, `(.L_x_74) ;  /* 0x00000c5000007945 */ /* 0x000fe20003800000 */
[----:B------:R-:W-:-:S02]  /*2630*/  ISETP.NE.AND P4, PT, R4, RZ, PT ;  /* 0x000000ff0400720c */ /* 0x000fc40003f85270 */
[----:B---3--:R-:W-:-:S04]  /*2640*/  LEA R132, R133, R132, 0x18 ;  /* 0x0000008485847211 */ /* 0x008fc800078ec0ff */
[----:B------:R-:W-:Y:S01]  /*2650*/  @!P3 LEA R175, R128, R132, 0x3 ;  /* 0x0000008480afb211 */ /* 0x000fe200078e18ff */
[----:B------:R-:W-:-:S04]  /*2660*/  IMAD R208, R129, 0x8, R132 ;  /* 0x0000000881d07824 */ /* 0x000fc800078e0284 */
[----:B------:R-:W-:Y:S01]  /*2670*/  @!P3 STS.64 [R175+0x4000], R162 ;  /* 0x004000a2af00b388 */ /* 0x000fe20000000a00 */
[----:B------:R-:W-:Y:S01]  /*2680*/  BAR.SYNC.DEFER_BLOCKING 0x0 ;  /* 0x0000000000007b1d */ /* 0x000fe20000010000 */
[----:B------:R-:W-:-:S05]  /*2690*/  ISETP.NE.AND P3, PT, R23, RZ, PT ;  /* 0x000000ff1700720c */ /* 0x000fca0003f65270 */
[----:B------:R-:W0:Y:S04]  /*26a0*/  LDS.128 R128, [R208+0x4000] ;  /* 0x00400000d0807984 */ /* 0x000e280000000c00 */
[----:B------:R-:W1:Y:S01]  /*26b0*/  LDS.128 R132, [R208+0x4010] ;  /* 0x00401000d0847984 */ /* 0x000e620000000c00 */
[----:B0-----:R-:W-:Y:S01]  /*26c0*/  FADD.FTZ R209, RZ, R128 ;  /* 0x00000080ffd17221 */ /* 0x001fe20000010000 */
[----:B------:R-:W-:-:S03]  /*26d0*/  FADD.FTZ R128, RZ, R129 ;  /* 0x00000081ff807221 */ /* 0x000fc60000010000 */
[----:B------:R-:W-:Y:S01]  /*26e0*/  FADD.FTZ R209, R130, R209 ;  /* 0x000000d182d17221 */ /* 0x000fe20000010000 */
[----:B------:R-:W-:-:S03]  /*26f0*/  FADD.FTZ R128, R131, R128 ;  /* 0x0000008083807221 */ /* 0x000fc60000010000 */
[----:B-1----:R-:W-:Y:S01]  /*2700*/  FADD.FTZ R209, R209, R132 ;  /* 0x00000084d1d17221 */ /* 0x002fe20000010000 */
[----:B------:R-:W-:Y:S01]  /*2710*/  FADD.FTZ R128, R128, R133 ;  /* 0x0000008580807221 */ /* 0x000fe20000010000 */
[----:B------:R-:W-:Y:S02]  /*2720*/  HFMA2.MMA R133, -RZ, RZ, 0, 0 ;  /* 0x00000000ff857435 */ /* 0x000fe400000001ff */
[----:B------:R-:W-:Y:S01]  /*2730*/  FADD.FTZ R134, R134, R209 ;  /* 0x000000d186867221 */ /* 0x000fe20000010000 */
[----:B------:R-:W-:-:S03]  /*2740*/  FADD.FTZ R135, R135, R128 ;  /* 0x0000008087877221 */ /* 0x000fc60000010000 */
[----:B------:R-:W-:Y:S01]  /*2750*/  FMUL.FTZ R132, R134, UR8 ;  /* 0x0000000886847c20 */ /* 0x000fe20008410000 */
[----:B------:R-:W-:-:S04]  /*2760*/  FMUL.FTZ R135, R135, UR8 ;  /* 0x0000000887877c20 */ /* 0x000fc80008410000 */
[----:B------:R-:W-:Y:S02]  /*2770*/  FSEL R132, R132, RZ, !P3 ;  /* 0x000000ff84847208 */ /* 0x000fe40005800000 */
[----:B-----5:R-:W-:-:S13]  /*2780*/  ISETP.GE.AND P3, PT, R207, 0x1, PT ;  /* 0x00000001cf00780c */ /* 0x020fda0003f66270 */
[----:B------:R-:W-:-:S05]  /*2790*/  @P3 IADD3 R130, R207, -0x1, RZ ;  /* 0xffffffffcf823810 */ /* 0x000fca0007ffe0ff */
[----:B------:R-:W-:-:S05]  /*27a0*/  @P3 IMAD R130, R130, R139, RZ ;  /* 0x0000008b82823224 */ /* 0x000fca00078e02ff */
[----:B------:R-:W-:-:S04]  /*27b0*/  @P3 SHF.R.S32.HI R129, RZ, 0x1f, R130 ;  /* 0x0000001fff813819 */ /* 0x000fc80000011482 */
[----:B------:R-:W-:-:S04]  /*27c0*/  @P3 LEA.HI R130, R129, R130, RZ, 0x3 ;  /* 0x0000008281823211 */ /* 0x000fc800078f18ff */
[----:B------:R-:W-:Y:S01]  /*27d0*/  @P3 LEA.HI.SX32 R133, R130, R137, 0x1d ;  /* 0x0000008982853211 */ /* 0x000fe200078feaff */
[----:B------:R-:W-:Y:S06]  /*27e0*/  @!P4 BRA `(.L_x_75) ;  /* 0x0000000800a0c947 */ /* 0x000fec0003800000 */
[----:B------:R-:W-:Y:S04]  /*27f0*/  BSSY B1, `(.L_x_76) ;  /* 0x0000011000017945 */ /* 0x000fe80003800000 */
[----:B------:R-:W-:Y:S05]  /*2800*/  @P2 BRA `(.L_x_77) ;  /* 0x00000000001c2947 */ /* 0x000fea0003800000 */
[----:B------:R-:W-:Y:S01]  /*2810*/  UISETP.NE.U32.AND UP0, UPT, UR14, URZ, UPT ;  /* 0x0000003f0e00728c */ /* 0x000fe2000bf05070 */
[----:B------:R-:W-:-:S03]  /*2820*/  MOV R129, RZ ;  /* 0x000000ff00817202 */ /* 0x000fc60000000f00 */
[----:B------:R-:W-:-:S06]  /*2830*/  UISETP.NE.AND.EX UP0, UPT, UR15, URZ, UPT, UP0 ;  /* 0x0000003f0f00728c */ /* 0x000fcc000bf05300 */
[----:B------:R-:W-:-:S13]  /*2840*/  PLOP3.LUT P4, PT, PT, PT, UP0, 0x80, 0x0 ;  /* 0x000000000000781c */ /* 0x000fda0003f8f008 */
[----:B------:R-:W-:Y:S05]  /*2850*/  @!P4 BRA `(.L_x_78) ;  /* 0x000000000028c947 */ /* 0x000fea0003800000 */
[----:B------:R-:W-:Y:S01]  /*2860*/  IMAD.U32 R129, R116, 0x10000, RZ ;  /* 0x0001000074817824 */ /* 0x000fe200078e00ff */
[----:B------:R-:W-:Y:S06]  /*2870*/  BRA `(.L_x_78) ;  /* 0x0000000000207947 */ /* 0x000fec0003800000 */
.L_x_77:
[----:B------:R-:W-:Y:S01]  /*2880*/  UISETP.NE.U32.AND UP0, UPT, UR14, URZ, UPT ;  /* 0x0000003f0e00728c */ /* 0x000fe2000bf05070 */
[----:B------:R-:W-:-:S03]  /*2890*/  FFMA.FTZ R129, R3, R135, R132 ;  /* 0x0000008703817223 */ /* 0x000fc60000010084 */
[----:B------:R-:W-:Y:S01]  /*28a0*/  UISETP.NE.AND.EX UP0, UPT, UR15, URZ, UPT, UP0 ;  /* 0x0000003f0f00728c */ /* 0x000fe2000bf05300 */
[----:B------:R-:W-:-:S04]  /*28b0*/  FADD.FTZ R129, R140, -R129 ;  /* 0x800000818c817221 */ /* 0x000fc80000010000 */
[----:B------:R-:W-:Y:S01]  /*28c0*/  FMUL.FTZ R129, R6, R129 ;  /* 0x0000008106817220 */ /* 0x000fe20000410000 */
[----:B------:R-:W-:-:S13]  /*28d0*/  PLOP3.LUT P4, PT, PT, PT, UP0, 0x80, 0x0 ;  /* 0x000000000000781c */ /* 0x000fda0003f8f008 */
[----:B------:R-:W-:-:S05]  /*28e0*/  @P4 SHF.L.U32 R128, R116, 0x10, RZ ;  /* 0x0000001074804819 */ /* 0x000fca00000006ff */
[----:B------:R-:W-:-:S07]  /*28f0*/  @P4 FADD.FTZ R129, R129, R128 ;  /* 0x0000008081814221 */ /* 0x000fce0000010000 */
.L_x_78:
[----:B------:R-:W-:Y:S05]  /*2900*/  BSYNC B1 ;  /* 0x0000000000017941 */ /* 0x000fea0003800000 */
.L_x_76:
[----:B------:R-:W0:Y:S01]  /*2910*/  @P3 LDC R128, c[0x0][0x29c] ;  /* 0x0000a700ff803b82 */ /* 0x000e220000000800 */
[----:B------:R-:W-:Y:S01]  /*2920*/  ISETP.NE.U32.AND P5, PT, RZ, UR10, PT ;  /* 0x0000000aff007c0c */ /* 0x000fe2000bfa5070 */
[----:B------:R-:W-:Y:S03]  /*2930*/  BSSY B1, `(.L_x_79) ;  /* 0x0000013000017945 */ /* 0x000fe60003800000 */
[----:B------:R-:W-:Y:S01]  /*2940*/  ISETP.NE.AND.EX P5, PT, RZ, UR11, PT, P5 ;  /* 0x0000000bff007c0c */ /* 0x000fe2000bfa5350 */
[----:B0-----:R-:W-:-:S12]  /*2950*/  @P3 FMUL.FTZ R128, R129, R128 ;  /* 0x0000008081803220 */ /* 0x001fd80000410000 */
[----:B------:R-:W-:Y:S02]  /*2960*/  @P5 F2FP.BF16.F32.PACK_AB R129, RZ, R129 ;  /* 0x00000081ff81523e */ /* 0x000fe400000010ff */
[----:B------:R-:W-:Y:S02]  /*2970*/  @P3 F2FP.BF16.F32.PACK_AB R128, RZ, R128 ;  /* 0x00000080ff80323e */ /* 0x000fe400000010ff */
[----:B------:R-:W-:Y:S02]  /*2980*/  @P5 PRMT R68, R129, 0x7610, R68 ;  /* 0x0000761081445816 */ /* 0x000fe40000000044 */
[----:B------:R-:W-:Y:S01]  /*2990*/  @P3 PRMT R104, R128, 0x7610, R104 ;  /* 0x0000761080683816 */ /* 0x000fe20000000068 */
[----:B------:R-:W-:Y:S06]  /*29a0*/  @P2 BRA `(.L_x_80) ;  /* 0x0000000000142947 */ /* 0x000fec0003800000 */
[----:B------:R-:W-:Y:S01]  /*29b0*/  HFMA2.MMA R129, -RZ, RZ, 0, 0 ;  /* 0x00000000ff817435 */ /* 0x000fe200000001ff */
[----:B------:R-:W-:Y:S10]  /*29c0*/  @!P4 BRA `(.L_x_81) ;  /* 0x000000000024c947 */ /* 0x000ff40003800000 */
[----:B------:R-:W-:-:S04]  /*29d0*/  PRMT R129, R116, 0x7632, R129 ;  /* 0x0000763274817816 */ /* 0x000fc80000000081 */
[----:B------:R-:W-:Y:S01]  /*29e0*/  SHF.L.U32 R129, R129, 0x10, RZ ;  /* 0x0000001081817819 */ /* 0x000fe200000006ff */
[----:B------:R-:W-:Y:S06]  /*29f0*/  BRA `(.L_x_81) ;  /* 0x0000000000187947 */ /* 0x000fec0003800000 */
.L_x_80:
[----:B------:R-:W-:Y:S01]  /*2a00*/  FFMA.FTZ R128, R148, R135, R132 ;  /* 0x0000008794807223 */ /* 0x000fe20000010084 */
[----:B------:R-:W-:-:S03]  /*2a10*/  @P4 PRMT R130, R116, 0x7632, R130 ;  /* 0x0000763274824816 */ /* 0x000fc60000000082 */
[----:B------:R-:W-:Y:S02]  /*2a20*/  FADD.FTZ R129, R149, -R128 ;  /* 0x8000008095817221 */ /* 0x000fe40000010000 */
[----:B------:R-:W-:Y:S02]  /*2a30*/  @P4 IMAD.U32 R130, R130, 0x10000, RZ ;  /* 0x0001000082824824 */ /* 0x000fe400078e00ff */
[----:B------:R-:W-:-:S04]  /*2a40*/  FMUL.FTZ R129, R6, R129 ;  /* 0x0000008106817220 */ /* 0x000fc80000410000 */
[----:B------:R-:W-:-:S07]  /*2a50*/  @P4 FADD.FTZ R129, R129, R130 ;  /* 0x0000008281814221 */ /* 0x000fce0000010000 */
.L_x_81:
[----:B------:R-:W-:Y:S05]  /*2a60*/  BSYNC B1 ;  /* 0x0000000000017941 */ /* 0x000fea0003800000 */
.L_x_79:
[----:B------:R-:W0:Y:S01]  /*2a70*/  @P3 LDC R128, c[0x0][0x29c] ;  /* 0x0000a700ff803b82 */ /* 0x000e220000000800 */
[----:B------:R-:W-:Y:S01]  /*2a80*/  BSSY B1, `(.L_x_82) ;  /* 0x0000010000017945 */ /* 0x000fe20003800000 */
[----:B0-----:R-:W-:Y:S01]  /*2a90*/  @P3 FMUL.FTZ R128, R129, R128 ;  /* 0x0000008081803220 */ /* 0x001fe20000410000 */
[----:B------:R-:W-:-:S04]  /*2aa0*/  @P5 F2FP.BF16.F32.PACK_AB R129, RZ, R129 ;  /* 0x00000081ff81523e */ /* 0x000fc800000010ff */
[----:B------:R-:W-:Y:S02]  /*2ab0*/  @P3 F2FP.BF16.F32.PACK_AB R128, RZ, R128 ;  /* 0x00000080ff80323e */ /* 0x000fe400000010ff */
[----:B------:R-:W-:Y:S02]  /*2ac0*/  @P5 PRMT R68, R68, 0x5410, R129 ;  /* 0x0000541044445816 */ /* 0x000fe40000000081 */
[----:B------:R-:W-:Y:S01]  /*2ad0*/  @P3 PRMT R104, R104, 0x5410, R128 ;  /* 0x0000541068683816 */ /* 0x000fe20000000080 */
[----:B------:R-:W-:Y:S06]  /*2ae0*/  @P2 BRA `(.L_x_83) ;  /* 0x0000000000102947 */ /* 0x000fec0003800000 */
[----:B------:R-:W-:Y:S01]  /*2af0*/  MOV R129, RZ ;  /* 0x000000ff00817202 */ /* 0x000fe20000000f00 */
[----:B------:R-:W-:Y:S06]  /*2b00*/  @!P4 BRA `(.L_x_84) ;  /* 0x00000000001cc947 */ /* 0x000fec0003800000 */
[----:B------:R-:W-:Y:S01]  /*2b10*/  SHF.L.U32 R129, R117, 0x10, RZ ;  /* 0x0000001075817819 */ /* 0x000fe200000006ff */
[----:B------:R-:W-:Y:S06]  /*2b20*/  BRA `(.L_x_84) ;  /* 0x0000000000147947 */ /* 0x000fec0003800000 */
.L_x_83:
[----:B------:R-:W-:Y:S01]  /*2b30*/  FFMA.FTZ R129, R143, R135, R132 ;  /* 0x000000878f817223 */ /* 0x000fe20000010084 */
[----:B------:R-:W-:-:S03]  /*2b40*/  @P4 SHF.L.U32 R128, R117, 0x10, RZ ;  /* 0x0000001075804819 */ /* 0x000fc600000006ff */
[----:B------:R-:W-:-:S04]  /*2b50*/  FADD.FTZ R129, R142, -R129 ;  /* 0x800000818e817221 */ /* 0x000fc80000010000 */
[----:B------:R-:W-:-:S04]  /*2b60*/  FMUL.FTZ R129, R6, R129 ;  /* 0x0000008106817220 */ /* 0x000fc80000410000 */
[----:B------:R-:W-:-:S07]  /*2b70*/  @P4 FADD.FTZ R129, R129, R128 ;  /* 0x0000008081814221 */ /* 0x000fce0000010000 */
.L_x_84:
[----:B------:R-:W-:Y:S05]  /*2b80*/  BSYNC B1 ;  /* 0x0000000000017941 */ /* 0x000fea0003800000 */
.L_x_82:
        /* <DEDUP_REMOVED lines=8> */
[----:B------:R-:W-:Y:S01]  /*2c10*/  IMAD.MOV.U32 R129, RZ, RZ, RZ ;  /* 0x000000ffff817224 */ /* 0x000fe200078e00ff */
[----:B------:R-:W-:Y:S06]  /*2c20*/  @!P4 BRA `(.L_x_87) ;  /* 0x000000000024c947 */ /* 0x000fec0003800000 */
[----:B------:R-:W-:-:S04]  /*2c30*/  PRMT R129, R117, 0x7632, R129 ;  /* 0x0000763275817816 */ /* 0x000fc80000000081 */
[----:B------:R-:W-:Y:S01]  /*2c40*/  SHF.L.U32 R129, R129, 0x10, RZ ;  /* 0x0000001081817819 */ /* 0x000fe200000006ff */
[----:B------:R-:W-:Y:S06]  /*2c50*/  BRA `(.L_x_87) ;  /* 0x0000000000187947 */ /* 0x000fec0003800000 */
.L_x_86:
[----:B------:R-:W-:Y:S01]  /*2c60*/  FFMA.FTZ R128, R150, R135, R132 ;  /* 0x0000008796807223 */ /* 0x000fe20000010084 */
[----:B------:R-:W-:-:S03]  /*2c70*/  @P4 PRMT R130, R117, 0x7632, R130 ;  /* 0x0000763275824816 */ /* 0x000fc60000000082 */
[----:B------:R-:W-:Y:S01]  /*2c80*/  FADD.FTZ R129, R151, -R128 ;  /* 0x8000008097817221 */ /* 0x000fe20000010000 */
[----:B------:R-:W-:-:S03]  /*2c90*/  @P4 SHF.L.U32 R130, R130, 0x10, RZ ;  /* 0x0000001082824819 */ /* 0x000fc600000006ff */
[----:B------:R-:W-:-:S04]  /*2ca0*/  FMUL.FTZ R129, R6, R129 ;  /* 0x0000008106817220 */ /* 0x000fc80000410000 */
[----:B------:R-:W-:-:S07]  /*2cb0*/  @P4 FADD.FTZ R129, R129, R130 ;  /* 0x0000008281814221 */ /* 0x000fce0000010000 */
.L_x_87:
[----:B------:R-:W-:Y:S05]  /*2cc0*/  BSYNC B1 ;  /* 0x0000000000017941 */ /* 0x000fea0003800000 */
.L_x_85:
        /* <DEDUP_REMOVED lines=8> */
[----:B------:R-:W-:Y:S01]  /*2d50*/  HFMA2.MMA R129, -RZ, RZ, 0, 0 ;  /* 0x00000000ff817435 */ /* 0x000fe200000001ff */
[----:B------:R-:W-:Y:S10]  /*2d60*/  @!P4 BRA `(.L_x_90) ;  /* 0x00000000001cc947 */ /* 0x000ff40003800000 */
[----:B------:R-:W-:Y:S01]  /*2d70*/  IMAD.U32 R129, R118, 0x10000, RZ ;  /* 0x0001000076817824 */ /* 0x000fe200078e00ff */
[----:B------:R-:W-:Y:S06]  /*2d80*/  BRA `(.L_x_90) ;  /* 0x0000000000147947 */ /* 0x000fec0003800000 */
.L_x_89:
[----:B------:R-:W-:Y:S01]  /*2d90*/  FFMA.FTZ R129, R145, R135, R132 ;  /* 0x0000008791817223 */ /* 0x000fe20000010084 */
[----:B------:R-:W-:-:S03]  /*2da0*/  @P4 SHF.L.U32 R128, R118, 0x10, RZ ;  /* 0x0000001076804819 */ /* 0x000fc600000006ff */
[----:B------:R-:W-:-:S04]  /*2db0*/  FADD.FTZ R129, R144, -R129 ;  /* 0x8000008190817221 */ /* 0x000fc80000010000 */
[----:B------:R-:W-:-:S04]  /*2dc0*/  FMUL.FTZ R129, R6, R129 ;  /* 0x0000008106817220 */ /* 0x000fc80000410000 */
[----:B------:R-:W-:-:S07]  /*2dd0*/  @P4 FADD.FTZ R129, R129, R128 ;  /* 0x0000008081814221 */ /* 0x000fce0000010000 */
.L_x_90:
[----:B------:R-:W-:Y:S05]  /*2de0*/  BSYNC B1 ;  /* 0x0000000000017941 */ /* 0x000fea0003800000 */
.L_x_88:
        /* <DEDUP_REMOVED lines=10> */
[----:B------:R-:W-:-:S04]  /*2e90*/  PRMT R129, R118, 0x7632, R129 ;  /* 0x0000763276817816 */ /* 0x000fc80000000081 */
[----:B------:R-:W-:Y:S01]  /*2ea0*/  SHF.L.U32 R129, R129, 0x10, RZ ;  /* 0x0000001081817819 */ /* 0x000fe200000006ff */
[----:B------:R-:W-:Y:S06]  /*2eb0*/  BRA `(.L_x_93) ;  /* 0x0000000000187947 */ /* 0x000fec0003800000 */
.L_x_92:
[----:B------:R-:W-:Y:S01]  /*2ec0*/  FFMA.FTZ R128, R152, R135, R132 ;  /* 0x0000008798807223 */ /* 0x000fe20000010084 */
[----:B------:R-:W-:-:S03]  /*2ed0*/  @P4 PRMT R130, R118, 0x7632, R130 ;  /* 0x0000763276824816 */ /* 0x000fc60000000082 */
[----:B------:R-:W-:Y:S02]  /*2ee0*/  FADD.FTZ R129, R153, -R128 ;  /* 0x8000008099817221 */ /* 0x000fe40000010000 */
[----:B------:R-:W-:Y:S02]  /*2ef0*/  @P4 IMAD.U32 R130, R130, 0x10000, RZ ;  /* 0x0001000082824824 */ /* 0x000fe400078e00ff */
[----:B------:R-:W-:-:S04]  /*2f00*/  FMUL.FTZ R129, R6, R129 ;  /* 0x0000008106817220 */ /* 0x000fc80000410000 */
[----:B------:R-:W-:-:S07]  /*2f10*/  @P4 FADD.FTZ R129, R129, R130 ;  /* 0x0000008281814221 */ /* 0x000fce0000010000 */
.L_x_93:
[----:B------:R-:W-:Y:S05]  /*2f20*/  BSYNC B1 ;  /* 0x0000000000017941 */ /* 0x000fea0003800000 */
.L_x_91:
        /* <DEDUP_REMOVED lines=10> */
[----:B------:R-:W-:Y:S01]  /*2fd0*/  SHF.L.U32 R129, R119, 0x10, RZ ;  /* 0x0000001077817819 */ /* 0x000fe200000006ff */
[----:B------:R-:W-:Y:S06]  /*2fe0*/  BRA `(.L_x_96) ;  /* 0x0000000000147947 */ /* 0x000fec0003800000 */
.L_x_95:
[----:B------:R-:W-:Y:S01]  /*2ff0*/  FFMA.FTZ R129, R147, R135, R132 ;  /* 0x0000008793817223 */ /* 0x000fe20000010084 */
[----:B------:R-:W-:-:S03]  /*3000*/  @P4 SHF.L.U32 R128, R119, 0x10, RZ ;  /* 0x0000001077804819 */ /* 0x000fc600000006ff */
[----:B------:R-:W-:-:S04]  /*3010*/  FADD.FTZ R129, R146, -R129 ;  /* 0x8000008192817221 */ /* 0x000fc80000010000 */
[----:B------:R-:W-:-:S04]  /*3020*/  FMUL.FTZ R129, R6, R129 ;  /* 0x0000008106817220 */ /* 0x000fc80000410000 */
[----:B------:R-:W-:-:S07]  /*3030*/  @P4 FADD.FTZ R129, R129, R128 ;  /* 0x0000008081814221 */ /* 0x000fce0000010000 */
.L_x_96:
[----:B------:R-:W-:Y:S05]  /*3040*/  BSYNC B1 ;  /* 0x0000000000017941 */ /* 0x000fea0003800000 */
.L_x_94:
        /* <DEDUP_REMOVED lines=13> */
.L_x_98:
[----:B------:R-:W-:Y:S01]  /*3120*/  FFMA.FTZ R128, R154, R135, R132 ;  /* 0x000000879a807223 */ /* 0x000fe20000010084 */
[----:B------:R-:W-:-:S03]  /*3130*/  @P4 PRMT R130, R119, 0x7632, R130 ;  /* 0x0000763277824816 */ /* 0x000fc60000000082 */
[----:B------:R-:W-:Y:S01]  /*3140*/  FADD.FTZ R129, R155, -R128 ;  /* 0x800000809b817221 */ /* 0x000fe20000010000 */
[----:B------:R-:W-:-:S03]  /*3150*/  @P4 SHF.L.U32 R131, R130, 0x10, RZ ;  /* 0x0000001082834819 */ /* 0x000fc600000006ff */
[----:B------:R-:W-:-:S04]  /*3160*/  FMUL.FTZ R134, R6, R129 ;  /* 0x0000008106867220 */ /* 0x000fc80000410000 */
[----:B------:R-:W-:-:S07]  /*3170*/  @P4 FADD.FTZ R134, R134, R131 ;  /* 0x0000008386864221 */ /* 0x000fce0000010000 */
.L_x_99:
[----:B------:R-:W-:Y:S05]  /*3180*/  BSYNC B1 ;  /* 0x0000000000017941 */ /* 0x000fea0003800000 */
.L_x_97:
[----:B------:R-:W0:Y:S01]  /*3190*/  @P5 LDC.64 R128, c[0x0][0x308] ;  /* 0x0000c200ff805b82 */ /* 0x000e220000000a00 */
[----:B------:R-:W-:-:S04]  /*31a0*/  @P5 F2FP.BF16.F32.PACK_AB R162, RZ, R134 ;  /* 0x00000086ffa2523e */ /* 0x000fc800000010ff */
[----:B------:R-:W-:-:S03]  /*31b0*/  @P5 PRMT R71, R71, 0x5410, R162 ;  /* 0x0000541047475816 */ /* 0x000fc600000000a2 */
[----:B------:R-:W1:Y:S01]  /*31c0*/  @P3 LDC R163, c[0x0][0x29c] ;  /* 0x0000a700ffa33b82 */ /* 0x000e620000000800 */
[C---:B0-----:R-:W-:Y:S01]  /*31d0*/  @P5 IMAD.WIDE.U32 R130, R5.reuse, 0x10, R128 ;  /* 0x0000001005825825 */ /* 0x041fe200078e0080 */
[----:B------:R-:W-:-:S06]  /*31e0*/  IADD3 R5, R5, 0x80, RZ ;  /* 0x0000008005057810 */ /* 0x000fcc0007ffe0ff */
[----:B------:R-:W0:Y:S01]  /*31f0*/  @P3 LDC.64 R128, c[0x0][0x2f8] ;  /* 0x0000be00ff803b82 */ /* 0x000e220000000a00 */
[----:B------:R2:W-:Y:S01]  /*3200*/  @P5 STG.E.128 desc[UR4][R130.64], R68 ;  /* 0x0000004482005986 */ /* 0x0005e2000c101d04 */
[----:B-1----:R-:W-:-:S05]  /*3210*/  @P3 FMUL.FTZ R134, R134, R163 ;  /* 0x000000a386863220 */ /* 0x002fca0000410000 */
[----:B------:R-:W-:-:S04]  /*3220*/  @P3 F2FP.BF16.F32.PACK_AB R134, RZ, R134 ;  /* 0x00000086ff86323e */ /* 0x000fc800000010ff */
[----:B------:R-:W-:Y:S01]  /*3230*/  @P3 PRMT R107, R107, 0x5410, R134 ;  /* 0x000054106b6b3816 */ /* 0x000fe20000000086 */
[----:B0-----:R-:W-:-:S04]  /*3240*/  @P3 IMAD.WIDE.U32 R128, R133, 0x10, R128 ;  /* 0x0000001085803825 */ /* 0x001fc800078e0080 */
[----:B------:R-:W-:Y:S01]  /*3250*/  VIADD R133, R133, 0x80 ;  /* 0x0000008085857836 */ /* 0x000fe20000000000 */
[----:B------:R2:W-:Y:S06]  /*3260*/  @P3 STG.E.128 desc[UR4][R128.64], R104 ;  /* 0x0000006880003986 */ /* 0x0005ec000c101d04 */
.L_x_75:
[----:B------:R-:W-:Y:S05]  /*3270*/  BSYNC B0 ;  /* 0x0000000000007941 */ /* 0x000fea0003800000 */
.L_x_74:
[----:B------:R-:W-:Y:S04]  /*3280*/  BSSY B0, `(.L_x_100) ;  /* 0x00000aa000007945 */ /* 0x000fe80003800000 */
[----:B------:R-:W-:Y:S05]  /*3290*/  @!P0 BRA `(.L_x_101) ;  /* 0x0000000800a08947 */ /* 0x000fea0003800000 */
[----:B------:R-:W-:Y:S04]  /*32a0*/  BSSY B1, `(.L_x_102) ;  /* 0x0000011000017945 */ /* 0x000fe80003800000 */
[----:B------:R-:W-:Y:S05]  /*32b0*/  @P2 BRA `(.L_x_103) ;  /* 0x00000000001c2947 */ /* 0x000fea0003800000 */
[----:B------:R-:W-:Y:S01]  /*32c0*/  UISETP.NE.U32.AND UP0, UPT, UR14, URZ, UPT ;  /* 0x0000003f0e00728c */ /* 0x000fe2000bf05070 */
[----:B--2---:R-:W-:-:S03]  /*32d0*/  MOV R129, RZ ;  /* 0x000000ff00817202 */ /* 0x004fc60000000f00 */
[----:B------:R-:W-:-:S06]  /*32e0*/  UISETP.NE.AND.EX UP0, UPT, UR15, URZ, UPT, UP0 ;  /* 0x0000003f0f00728c */ /* 0x000fcc000bf05300 */
[----:B------:R-:W-:-:S13]  /*32f0*/  PLOP3.LUT P4, PT, PT, PT, UP0, 0x80, 0x0 ;  /* 0x000000000000781c */ /* 0x000fda0003f8f008 */
[----:B------:R-:W-:Y:S05]  /*3300*/  @!P4 BRA `(.L_x_104) ;  /* 0x000000000028c947 */ /* 0x000fea0003800000 */
[----:B------:R-:W-:Y:S01]  /*3310*/  SHF.L.U32 R129, R120, 0x10, RZ ;  /* 0x0000001078817819 */ /* 0x000fe200000006ff */
[----:B------:R-:W-:Y:S06]  /*3320*/  BRA `(.L_x_104) ;  /* 0x0000000000207947 */ /* 0x000fec0003800000 */
.L_x_103:
[----:B------:R-:W-:Y:S01]  /*3330*/  UISETP.NE.U32.AND UP0, UPT, UR14, URZ, UPT ;  /* 0x0000003f0e00728c */ /* 0x000fe2000bf05070 */
[----:B--2---:R-:W-:-:S03]  /*3340*/  FFMA.FTZ R129, R157, R135, R132 ;  /* 0x000000879d817223 */ /* 0x004fc60000010084 */
[----:B------:R-:W-:Y:S01]  /*3350*/  UISETP.NE.AND.EX UP0, UPT, UR15, URZ, UPT, UP0 ;  /* 0x0000003f0f00728c */ /* 0x000fe2000bf05300 */
[----:B------:R-:W-:-:S04]  /*3360*/  FADD.FTZ R129, R156, -R129 ;  /* 0x800000819c817221 */ /* 0x000fc80000010000 */
[----:B------:R-:W-:Y:S01]  /*3370*/  FMUL.FTZ R129, R6, R129 ;  /* 0x0000008106817220 */ /* 0x000fe20000410000 */
[----:B------:R-:W-:-:S13]  /*3380*/  PLOP3.LUT P4, PT, PT, PT, UP0, 0x80, 0x0 ;  /* 0x000000000000781c */ /* 0x000fda0003f8f008 */
[----:B------:R-:W-:-:S05]  /*3390*/  @P4 SHF.L.U32 R128, R120, 0x10, RZ ;  /* 0x0000001078804819 */ /* 0x000fca00000006ff */
[----:B------:R-:W-:-:S07]  /*33a0*/  @P4 FADD.FTZ R129, R129, R128 ;  /* 0x0000008081814221 */ /* 0x000fce0000010000 */
.L_x_104:
[----:B------:R-:W-:Y:S05]  /*33b0*/  BSYNC B1 ;  /* 0x0000000000017941 */ /* 0x000fea0003800000 */
.L_x_102:
        /* <DEDUP_REMOVED lines=15> */
.L_x_106:
[----:B------:R-:W-:Y:S01]  /*34b0*/  FFMA.FTZ R128, R166, R135, R132 ;  /* 0x00000087a6807223 */ /* 0x000fe20000010084 */
[----:B------:R-:W-:-:S03]  /*34c0*/  @P4 PRMT R130, R120, 0x7632, R130 ;  /* 0x0000763278824816 */ /* 0x000fc60000000082 */
[----:B------:R-:W-:Y:S01]  /*34d0*/  FADD.FTZ R129, R167, -R128 ;  /* 0x80000080a7817221 */ /* 0x000fe20000010000 */
[----:B------:R-:W-:-:S03]  /*34e0*/  @P4 SHF.L.U32 R130, R130, 0x10, RZ ;  /* 0x0000001082824819 */ /* 0x000fc600000006ff */
[----:B------:R-:W-:-:S04]  /*34f0*/  FMUL.FTZ R129, R6, R129 ;  /* 0x0000008106817220 */ /* 0x000fc80000410000 */
[----:B------:R-:W-:-:S07]  /*3500*/  @P4 FADD.FTZ R129, R129, R130 ;  /* 0x0000008281814221 */ /* 0x000fce0000010000 */
.L_x_107:
[----:B------:R-:W-:Y:S05]  /*3510*/  BSYNC B1 ;  /* 0x0000000000017941 */ /* 0x000fea0003800000 */
.L_x_105:
        /* <DEDUP_REMOVED lines=12> */
.L_x_109:
[----:B------:R-:W-:Y:S01]  /*35e0*/  FFMA.FTZ R129, R159, R135, R132 ;  /* 0x000000879f817223 */ /* 0x000fe20000010084 */
[----:B------:R-:W-:-:S03]  /*35f0*/  @P4 SHF.L.U32 R128, R121, 0x10, RZ ;  /* 0x0000001079804819 */ /* 0x000fc600000006ff */
[----:B------:R-:W-:-:S04]  /*3600*/  FADD.FTZ R129, R158, -R129 ;  /* 0x800000819e817221 */ /* 0x000fc80000010000 */
[----:B------:R-:W-:-:S04]  /*3610*/  FMUL.FTZ R129, R6, R129 ;  /* 0x0000008106817220 */ /* 0x000fc80000410000 */
[----:B------:R-:W-:-:S07]  /*3620*/  @P4 FADD.FTZ R129, R129, R128 ;  /* 0x0000008081814221 */ /* 0x000fce0000010000 */
.L_x_110:
[----:B------:R-:W-:Y:S05]  /*3630*/  BSYNC B1 ;  /* 0x0000000000017941 */ /* 0x000fea0003800000 */
.L_x_108:
        /* <DEDUP_REMOVED lines=13> */
.L_x_112:
[----:B------:R-:W-:Y:S01]  /*3710*/  FFMA.FTZ R128, R168, R135, R132 ;  /* 0x00000087a8807223 */ /* 0x000fe20000010084 */
[----:B------:R-:W-:-:S03]  /*3720*/  @P4 PRMT R130, R121, 0x7632, R130 ;  /* 0x0000763279824816 */ /* 0x000fc60000000082 */
[----:B------:R-:W-:Y:S02]  /*3730*/  FADD.FTZ R129, R169, -R128 ;  /* 0x80000080a9817221 */ /* 0x000fe40000010000 */
[----:B------:R-:W-:Y:S02]  /*3740*/  @P4 IMAD.U32 R130, R130, 0x10000, RZ ;  /* 0x0001000082824824 */ /* 0x000fe400078e00ff */
[----:B------:R-:W-:-:S04]  /*3750*/  FMUL.FTZ R129, R6, R129 ;  /* 0x0000008106817220 */ /* 0x000fc80000410000 */
[----:B------:R-:W-:-:S07]  /*3760*/  @P4 FADD.FTZ R129, R129, R130 ;  /* 0x0000008281814221 */ /* 0x000fce0000010000 */
.L_x_113:
[----:B------:R-:W-:Y:S05]  /*3770*/  BSYNC B1 ;  /* 0x0000000000017941 */ /* 0x000fea0003800000 */
.L_x_111:
        /* <DEDUP_REMOVED lines=12> */
.L_x_115:
[----:B------:R-:W-:Y:S01]  /*3840*/  FFMA.FTZ R129, R161, R135, R132 ;  /* 0x00000087a1817223 */ /* 0x000fe20000010084 */
[----:B------:R-:W-:-:S03]  /*3850*/  @P4 SHF.L.U32 R128, R122, 0x10, RZ ;  /* 0x000000107a804819 */ /* 0x000fc600000006ff */
[----:B------:R-:W-:-:S04]  /*3860*/  FADD.FTZ R129, R160, -R129 ;  /* 0x80000081a0817221 */ /* 0x000fc80000010000 */
[----:B------:R-:W-:-:S04]  /*3870*/  FMUL.FTZ R129, R6, R129 ;  /* 0x0000008106817220 */ /* 0x000fc80000410000 */
[----:B------:R-:W-:-:S07]  /*3880*/  @P4 FADD.FTZ R129, R129, R128 ;  /* 0x0000008081814221 */ /* 0x000fce0000010000 */
.L_x_116:
[----:B------:R-:W-:Y:S05]  /*3890*/  BSYNC B1 ;  /* 0x0000000000017941 */ /* 0x000fea0003800000 */
.L_x_114:
        /* <DEDUP_REMOVED lines=13> */
.L_x_118:
[----:B------:R-:W-:Y:S01]  /*3970*/  FFMA.FTZ R128, R170, R135, R132 ;  /* 0x00000087aa807223 */ /* 0x000fe20000010084 */
[----:B------:R-:W-:-:S03]  /*3980*/  @P4 PRMT R130, R122, 0x7632, R130 ;  /* 0x000076327a824816 */ /* 0x000fc60000000082 */
[----:B------:R-:W-:Y:S01]  /*3990*/  FADD.FTZ R129, R171, -R128 ;  /* 0x80000080ab817221 */ /* 0x000fe20000010000 */
[----:B------:R-:W-:-:S03]  /*39a0*/  @P4 SHF.L.U32 R130, R130, 0x10, RZ ;  /* 0x0000001082824819 */ /* 0x000fc600000006ff */
[----:B------:R-:W-:-:S04]  /*39b0*/  FMUL.FTZ R129, R6, R129 ;  /* 0x0000008106817220 */ /* 0x000fc80000410000 */
[----:B------:R-:W-:-:S07]  /*39c0*/  @P4 FADD.FTZ R129, R129, R130 ;  /* 0x0000008281814221 */ /* 0x000fce0000010000 */
.L_x_119:
[----:B------:R-:W-:Y:S05]  /*39d0*/  BSYNC B1 ;  /* 0x0000000000017941 */ /* 0x000fea0003800000 */
.L_x_117:
        /* <DEDUP_REMOVED lines=10> */
[----:B------:R-:W-:Y:S01]  /*3a80*/  IMAD.U32 R129, R123, 0x10000, RZ ;  /* 0x000100007b817824 */ /* 0x000fe200078e00ff */
[----:B------:R-:W-:Y:S06]  /*3a90*/  BRA `(.L_x_122) ;  /* 0x0000000000147947 */ /* 0x000fec0003800000 */
.L_x_121:
[----:B------:R-:W-:Y:S01]  /*3aa0*/  FFMA.FTZ R129, R165, R135, R132 ;  /* 0x00000087a5817223 */ /* 0x000fe20000010084 */
[----:B------:R-:W-:-:S03]  /*3ab0*/  @P4 SHF.L.U32 R128, R123, 0x10, RZ ;  /* 0x000000107b804819 */ /* 0x000fc600000006ff */
[----:B------:R-:W-:-:S04]  /*3ac0*/  FADD.FTZ R129, R164, -R129 ;  /* 0x80000081a4817221 */ /* 0x000fc80000010000 */
[----:B------:R-:W-:-:S04]  /*3ad0*/  FMUL.FTZ R129, R6, R129 ;  /* 0x0000008106817220 */ /* 0x000fc80000410000 */
[----:B------:R-:W-:-:S07]  /*3ae0*/  @P4 FADD.FTZ R129, R129, R128 ;  /* 0x0000008081814221 */ /* 0x000fce0000010000 */
.L_x_122:
[----:B------:R-:W-:Y:S05]  /*3af0*/  BSYNC B1 ;  /* 0x0000000000017941 */ /* 0x000fea0003800000 */
.L_x_120:
        /* <DEDUP_REMOVED lines=13> */
.L_x_124:
[----:B------:R-:W-:Y:S01]  /*3bd0*/  FFMA.FTZ R128, R172, R135, R132 ;  /* 0x00000087ac807223 */ /* 0x000fe20000010084 */
[----:B------:R-:W-:-:S03]  /*3be0*/  @P4 PRMT R130, R123, 0x7632, R130 ;  /* 0x000076327b824816 */ /* 0x000fc60000000082 */
[----:B------:R-:W-:Y:S02]  /*3bf0*/  FADD.FTZ R129, R173, -R128 ;  /* 0x80000080ad817221 */ /* 0x000fe40000010000 */
[----:B------:R-:W-:Y:S02]  /*3c00*/  @P4 IMAD.U32 R131, R130, 0x10000, RZ ;  /* 0x0001000082834824 */ /* 0x000fe400078e00ff */
[----:B------:R-:W-:-:S04]  /*3c10*/  FMUL.FTZ R134, R6, R129 ;  /* 0x0000008106867220 */ /* 0x000fc80000410000 */
[----:B------:R-:W-:-:S07]  /*3c20*/  @P4 FADD.FTZ R134, R134, R131 ;  /* 0x0000008386864221 */ /* 0x000fce0000010000 */
.L_x_125:
[----:B------:R-:W-:Y:S05]  /*3c30*/  BSYNC B1 ;  /* 0x0000000000017941 */ /* 0x000fea0003800000 */
.L_x_123:
        /* <DEDUP_REMOVED lines=11> */
[C---:B0-----:R-:W-:Y:S01]  /*3cf0*/  @P3 IMAD.WIDE.U32 R128, R133.reuse, 0x10, R128 ;  /* 0x0000001085803825 */ /* 0x041fe200078e0080 */
[----:B------:R-:W-:-:S04]  /*3d00*/  IADD3 R133, R133, 0x80, RZ ;  /* 0x0000008085857810 */ /* 0x000fc80007ffe0ff */
[----:B------:R3:W-:Y:S03]  /*3d10*/  @P3 STG.E.128 desc[UR4][R128.64], R104 ;  /* 0x0000006880003986 */ /* 0x0007e6000c101d04 */
.L_x_101:
[----:B------:R-:W-:Y:S05]  /*3d20*/  BSYNC B0 ;  /* 0x0000000000007941 */ /* 0x000fea0003800000 */
.L_x_100:
[----:B------:R-:W-:Y:S04]  /*3d30*/  BSSY B0, `(.L_x_126) ;  /* 0x00000aa000007945 */ /* 0x000fe80003800000 */
[----:B------:R-:W-:Y:S05]  /*3d40*/  @!P1 BRA `(.L_x_127) ;  /* 0x0000000800a09947 */ /* 0x000fea0003800000 */
[----:B------:R-:W-:Y:S04]  /*3d50*/  BSSY B1, `(.L_x_128) ;  /* 0x0000011000017945 */ /* 0x000fe80003800000 */
[----:B------:R-:W-:Y:S05]  /*3d60*/  @P2 BRA `(.L_x_129) ;  /* 0x00000000001c2947 */ /* 0x000fea0003800000 */
[----:B------:R-:W-:Y:S01]  /*3d70*/  UISETP.NE.U32.AND UP0, UPT, UR14, URZ, UPT ;  /* 0x0000003f0e00728c */ /* 0x000fe2000bf05070 */
[----:B--23--:R-:W-:-:S03]  /*3d80*/  MOV R129, RZ ;  /* 0x000000ff00817202 */ /* 0x00cfc60000000f00 */
[----:B------:R-:W-:-:S06]  /*3d90*/  UISETP.NE.AND.EX UP0, UPT, UR15, URZ, UPT, UP0 ;  /* 0x0000003f0f00728c */ /* 0x000fcc000bf05300 */
[----:B------:R-:W-:-:S13]  /*3da0*/  PLOP3.LUT P4, PT, PT, PT, UP0, 0x80, 0x0 ;  /* 0x000000000000781c */ /* 0x000fda0003f8f008 */
[----:B------:R-:W-:Y:S05]  /*3db0*/  @!P4 BRA `(.L_x_130) ;  /* 0x000000000028c947 */ /* 0x000fea0003800000 */
[----:B------:R-:W-:Y:S01]  /*3dc0*/  IMAD.U32 R129, R40, 0x10000, RZ ;  /* 0x0001000028817824 */ /* 0x000fe200078e00ff */
[----:B------:R-:W-:Y:S06]  /*3dd0*/  BRA `(.L_x_130) ;  /* 0x0000000000207947 */ /* 0x000fec0003800000 */
.L_x_129:
[----:B------:R-:W-:Y:S01]  /*3de0*/  UISETP.NE.U32.AND UP0, UPT, UR14, URZ, UPT ;  /* 0x0000003f0e00728c */ /* 0x000fe2000bf05070 */
[----:B--23--:R-:W-:-:S03]  /*3df0*/  FFMA.FTZ R129, R177, R135, R132 ;  /* 0x00000087b1817223 */ /* 0x00cfc60000010084 */
[----:B------:R-:W-:Y:S01]  /*3e00*/  UISETP.NE.AND.EX UP0, UPT, UR15, URZ, UPT, UP0 ;  /* 0x0000003f0f00728c */ /* 0x000fe2000bf05300 */
[----:B------:R-:W-:-:S04]  /*3e10*/  FADD.FTZ R129, R176, -R129 ;  /* 0x80000081b0817221 */ /* 0x000fc80000010000 */
[----:B------:R-:W-:Y:S01]  /*3e20*/  FMUL.FTZ R129, R6, R129 ;  /* 0x0000008106817220 */ /* 0x000fe20000410000 */
[----:B------:R-:W-:-:S13]  /*3e30*/  PLOP3.LUT P4, PT, PT, PT, UP0, 0x80, 0x0 ;  /* 0x000000000000781c */ /* 0x000fda0003f8f008 */
[----:B------:R-:W-:-:S05]  /*3e40*/  @P4 SHF.L.U32 R128, R40, 0x10, RZ ;  /* 0x0000001028804819 */ /* 0x000fca00000006ff */
[----:B------:R-:W-:-:S07]  /*3e50*/  @P4 FADD.FTZ R129, R129, R128 ;  /* 0x0000008081814221 */ /* 0x000fce0000010000 */
.L_x_130:
[----:B------:R-:W-:Y:S05]  /*3e60*/  BSYNC B1 ;  /* 0x0000000000017941 */ /* 0x000fea0003800000 */
.L_x_128:
        /* <DEDUP_REMOVED lines=15> */
.L_x_132:
[----:B------:R-:W-:Y:S01]  /*3f60*/  FFMA.FTZ R128, R184, R135, R132 ;  /* 0x00000087b8807223 */ /* 0x000fe20000010084 */
[----:B------:R-:W-:-:S03]  /*3f70*/  @P4 PRMT R130, R40, 0x7632, R130 ;  /* 0x0000763228824816 */ /* 0x000fc60000000082 */
[----:B------:R-:W-:Y:S02]  /*3f80*/  FADD.FTZ R129, R185, -R128 ;  /* 0x80000080b9817221 */ /* 0x000fe40000010000 */
[----:B------:R-:W-:Y:S02]  /*3f90*/  @P4 IMAD.U32 R130, R130, 0x10000, RZ ;  /* 0x0001000082824824 */ /* 0x000fe400078e00ff */
[----:B------:R-:W-:-:S04]  /*3fa0*/  FMUL.FTZ R129, R6, R129 ;  /* 0x0000008106817220 */ /* 0x000fc80000410000 */
[----:B------:R-:W-:-:S07]  /*3fb0*/  @P4 FADD.FTZ R129, R129, R130 ;  /* 0x0000008281814221 */ /* 0x000fce0000010000 */
.L_x_133:
[----:B------:R-:W-:Y:S05]  /*3fc0*/  BSYNC B1 ;  /* 0x0000000000017941 */ /* 0x000fea0003800000 */
.L_x_131:
        /* <DEDUP_REMOVED lines=12> */
.L_x_135:
[----:B------:R-:W-:Y:S01]  /*4090*/  FFMA.FTZ R129, R179, R135, R132 ;  /* 0x00000087b3817223 */ /* 0x000fe20000010084 */
[----:B------:R-:W-:-:S03]  /*40a0*/  @P4 SHF.L.U32 R128, R41, 0x10, RZ ;  /* 0x0000001029804819 */ /* 0x000fc600000006ff */
[----:B------:R-:W-:-:S04]  /*40b0*/  FADD.FTZ R129, R178, -R129 ;  /* 0x80000081b2817221 */ /* 0x000fc80000010000 */
[----:B------:R-:W-:-:S04]  /*40c0*/  FMUL.FTZ R129, R6, R129 ;  /* 0x0000008106817220 */ /* 0x000fc80000410000 */
[----:B------:R-:W-:-:S07]  /*40d0*/  @P4 FADD.FTZ R129, R129, R128 ;  /* 0x0000008081814221 */ /* 0x000fce0000010000 */
.L_x_136:
[----:B------:R-:W-:Y:S05]  /*40e0*/  BSYNC B1 ;  /* 0x0000000000017941 */ /* 0x000fea0003800000 */
.L_x_134:
        /* <DEDUP_REMOVED lines=13> */
.L_x_138:
[----:B------:R-:W-:Y:S01]  /*41c0*/  FFMA.FTZ R128, R186, R135, R132 ;  /* 0x00000087ba807223 */ /* 0x000fe20000010084 */
[----:B------:R-:W-:-:S03]  /*41d0*/  @P4 PRMT R130, R41, 0x7632, R130 ;  /* 0x0000763229824816 */ /* 0x000fc60000000082 */
[----:B------:R-:W-:Y:S01]  /*41e0*/  FADD.FTZ R129, R187, -R128 ;  /* 0x80000080bb817221 */ /* 0x000fe20000010000 */
[----:B------:R-:W-:-:S03]  /*41f0*/  @P4 SHF.L.U32 R130, R130, 0x10, RZ ;  /* 0x0000001082824819 */ /* 0x000fc600000006ff */
[----:B------:R-:W-:-:S04]  /*4200*/  FMUL.FTZ R129, R6, R129 ;  /* 0x0000008106817220 */ /* 0x000fc80000410000 */
[----:B------:R-:W-:-:S07]  /*4210*/  @P4 FADD.FTZ R129, R129, R130 ;  /* 0x0000008281814221 */ /* 0x000fce0000010000 */
.L_x_139:
[----:B------:R-:W-:Y:S05]  /*4220*/  BSYNC B1 ;  /* 0x0000000000017941 */ /* 0x000fea0003800000 */
.L_x_137:
        /* <DEDUP_REMOVED lines=12> */
.L_x_141:
[----:B------:R-:W-:Y:S01]  /*42f0*/  FFMA.FTZ R129, R181, R135, R132 ;  /* 0x00000087b5817223 */ /* 0x000fe20000010084 */
[----:B------:R-:W-:-:S03]  /*4300*/  @P4 SHF.L.U32 R128, R42, 0x10, RZ ;  /* 0x000000102a804819 */ /* 0x000fc600000006ff */
[----:B------:R-:W-:-:S04]  /*4310*/  FADD.FTZ R129, R180, -R129 ;  /* 0x80000081b4817221 */ /* 0x000fc80000010000 */
[----:B------:R-:W-:-:S04]  /*4320*/  FMUL.FTZ R129, R6, R129 ;  /* 0x0000008106817220 */ /* 0x000fc80000410000 */
[----:B------:R-:W-:-:S07]  /*4330*/  @P4 FADD.FTZ R129, R129, R128 ;  /* 0x0000008081814221 */ /* 0x000fce0000010000 */
.L_x_142:
[----:B------:R-:W-:Y:S05]  /*4340*/  BSYNC B1 ;  /* 0x0000000000017941 */ /* 0x000fea0003800000 */
.L_x_140:
        /* <DEDUP_REMOVED lines=13> */
.L_x_144:
[----:B------:R-:W-:Y:S01]  /*4420*/  FFMA.FTZ R128, R188, R135, R132 ;  /* 0x00000087bc807223 */ /* 0x000fe20000010084 */
[----:B------:R-:W-:-:S03]  /*4430*/  @P4 PRMT R130, R42, 0x7632, R130 ;  /* 0x000076322a824816 */ /* 0x000fc60000000082 */
[----:B------:R-:W-:Y:S02]  /*4440*/  FADD.FTZ R129, R189, -R128 ;  /* 0x80000080bd817221 */ /* 0x000fe40000010000 */
[----:B------:R-:W-:Y:S02]  /*4450*/  @P4 IMAD.U32 R130, R130, 0x10000, RZ ;  /* 0x0001000082824824 */ /* 0x000fe400078e00ff */
[----:B------:R-:W-:-:S04]  /*4460*/  FMUL.FTZ R129, R6, R129 ;  /* 0x0000008106817220 */ /* 0x000fc80000410000 */
[----:B------:R-:W-:-:S07]  /*4470*/  @P4 FADD.FTZ R129, R129, R130 ;  /* 0x0000008281814221 */ /* 0x000fce0000010000 */
.L_x_145:
[----:B------:R-:W-:Y:S05]  /*4480*/  BSYNC B1 ;  /* 0x0000000000017941 */ /* 0x000fea0003800000 */
.L_x_143:
        /* <DEDUP_REMOVED lines=12> */
.L_x_147:
[----:B------:R-:W-:Y:S01]  /*4550*/  FFMA.FTZ R129, R183, R135, R132 ;  /* 0x00000087b7817223 */ /* 0x000fe20000010084 */
[----:B------:R-:W-:-:S03]  /*4560*/  @P4 SHF.L.U32 R128, R43, 0x10, RZ ;  /* 0x000000102b804819 */ /* 0x000fc600000006ff */
[----:B------:R-:W-:-:S04]  /*4570*/  FADD.FTZ R129, R182, -R129 ;  /* 0x80000081b6817221 */ /* 0x000fc80000010000 */
[----:B------:R-:W-:-:S04]  /*4580*/  FMUL.FTZ R129, R6, R129 ;  /* 0x0000008106817220 */ /* 0x000fc80000410000 */
[----:B------:R-:W-:-:S07]  /*4590*/  @P4 FADD.FTZ R129, R129, R128 ;  /* 0x0000008081814221 */ /* 0x000fce0000010000 */
.L_x_148:
[----:B------:R-:W-:Y:S05]  /*45a0*/  BSYNC B1 ;  /* 0x0000000000017941 */ /* 0x000fea0003800000 */
.L_x_146:
        /* <DEDUP_REMOVED lines=13> */
.L_x_150:
[----:B------:R-:W-:Y:S01]  /*4680*/  FFMA.FTZ R128, R190, R135, R132 ;  /* 0x00000087be807223 */ /* 0x000fe20000010084 */
[----:B------:R-:W-:-:S03]  /*4690*/  @P4 PRMT R130, R43, 0x7632, R130 ;  /* 0x000076322b824816 */ /* 0x000fc60000000082 */
[----:B------:R-:W-:Y:S01]  /*46a0*/  FADD.FTZ R129, R191, -R128 ;  /* 0x80000080bf817221 */ /* 0x000fe20000010000 */
[----:B------:R-:W-:-:S03]  /*46b0*/  @P4 SHF.L.U32 R131, R130, 0x10, RZ ;  /* 0x0000001082834819 */ /* 0x000fc600000006ff */
[----:B------:R-:W-:-:S04]  /*46c0*/  FMUL.FTZ R134, R6, R129 ;  /* 0x0000008106867220 */ /* 0x000fc80000410000 */
[----:B------:R-:W-:-:S07]  /*46d0*/  @P4 FADD.FTZ R134, R134, R131 ;  /* 0x0000008386864221 */ /* 0x000fce0000010000 */
.L_x_151:
[----:B------:R-:W-:Y:S05]  /*46e0*/  BSYNC B1 ;  /* 0x0000000000017941 */ /* 0x000fea0003800000 */
.L_x_149:
[----:B------:R-:W0:Y:S01]  /*46f0*/  @P3 LDC R163, c[0x0][0x29c] ;  /* 0x0000a700ffa33b82 */ /* 0x000e220000000800 */
[----:B------:R-:W-:-:S04]  /*4700*/  @P5 F2FP.BF16.F32.PACK_AB R130, RZ, R134 ;  /* 0x00000086ff82523e */ /* 0x000fc800000010ff */
[----:B------:R-:W-:-:S03]  /*4710*/  @P5 PRMT R71, R71, 0x5410, R130 ;  /* 0x0000541047475816 */ /* 0x000fc60000000082 */
[----:B------:R-:W1:Y:S08]  /*4720*/  @P5 LDC.64 R128, c[0x0][0x308] ;  /* 0x0000c200ff805b82 */ /* 0x000e700000000a00 */
[----:B------:R-:W2:Y:S01]  /*4730*/  @P3 LDC.64 R130, c[0x0][0x2f8] ;  /* 0x0000be00ff823b82 */ /* 0x000ea20000000a00 */
[----:B0-----:R-:W-:-:S05]  /*4740*/  @P3 FMUL.FTZ R134, R134, R163 ;  /* 0x000000a386863220 */ /* 0x001fca0000410000 */
[----:B------:R-:W-:Y:S01]  /*4750*/  @P3 F2FP.BF16.F32.PACK_AB R134, RZ, R134 ;  /* 0x00000086ff86323e */ /* 0x000fe200000010ff */
[----:B-1----:R-:W-:-:S03]  /*4760*/  @P5 IMAD.WIDE.U32 R128, R5, 0x10, R128 ;  /* 0x0000001005805825 */ /* 0x002fc600078e0080 */
[----:B------:R-:W-:Y:S02]  /*4770*/  @P3 PRMT R107, R107, 0x5410, R134 ;  /* 0x000054106b6b3816 */ /* 0x000fe40000000086 */
[----:B------:R-:W-:Y:S01]  /*4780*/  IADD3 R5, R5, 0x80, RZ ;  /* 0x0000008005057810 */ /* 0x000fe20007ffe0ff */
[----:B------:R0:W-:Y:S01]  /*4790*/  @P5 STG.E.128 desc[UR4][R128.64], R68 ;  /* 0x0000004480005986 */ /* 0x0001e2000c101d04 */
[----:B--2---:R-:W-:-:S04]  /*47a0*/  @P3 IMAD.WIDE.U32 R130, R133, 0x10, R130 ;  /* 0x0000001085823825 */ /* 0x004fc800078e0082 */
[----:B------:R-:W-:Y:S01]  /*47b0*/  VIADD R133, R133, 0x80 ;  /* 0x0000008085857836 */ /* 0x000fe20000000000 */
[----:B------:R0:W-:Y:S06]  /*47c0*/  @P3 STG.E.128 desc[UR4][R130.64], R104 ;  /* 0x0000006882003986 */ /* 0x0001ec000c101d04 */
.L_x_127:
[----:B------:R-:W-:Y:S05]  /*47d0*/  BSYNC B0 ;  /* 0x0000000000007941 */ /* 0x000fea0003800000 */
.L_x_126:
[----:B------:R-:W-:Y:S01]  /*47e0*/  ISETP.NE.AND P4, PT, R0, RZ, PT ;  /* 0x000000ff0000720c */ /* 0x000fe20003f85270 */
[----:B------:R-:W-:-:S12]  /*47f0*/  BSSY B0, `(.L_x_152) ;  /* 0x00000a8000007945 */ /* 0x000fd80003800000 */
[----:B------:R-:W-:Y:S05]  /*4800*/  @!P4 BRA `(.L_x_153) ;  /* 0x000000080098c947 */ /* 0x000fea0003800000 */
[----:B------:R-:W-:Y:S04]  /*4810*/  BSSY B1, `(.L_x_154) ;  /* 0x0000011000017945 */ /* 0x000fe80003800000 */
[----:B------:R-:W-:Y:S05]  /*4820*/  @P2 BRA `(.L_x_155) ;  /* 0x00000000001c2947 */ /* 0x000fea0003800000 */
[----:B------:R-:W-:Y:S01]  /*4830*/  UISETP.NE.U32.AND UP0, UPT, UR14, URZ, UPT ;  /* 0x0000003f0e00728c */ /* 0x000fe2000bf05070 */
[----:B0-23--:R-:W-:-:S03]  /*4840*/  MOV R129, RZ ;  /* 0x000000ff00817202 */ /* 0x00dfc60000000f00 */
[----:B------:R-:W-:-:S06]  /*4850*/  UISETP.NE.AND.EX UP0, UPT, UR15, URZ, UPT, UP0 ;  /* 0x0000003f0f00728c */ /* 0x000fcc000bf05300 */
[----:B------:R-:W-:-:S13]  /*4860*/  PLOP3.LUT P4, PT, PT, PT, UP0, 0x80, 0x0 ;  /* 0x000000000000781c */ /* 0x000fda0003f8f008 */
[----:B------:R-:W-:Y:S05]  /*4870*/  @!P4 BRA `(.L_x_156) ;  /* 0x000000000028c947 */ /* 0x000fea0003800000 */
[----:B------:R-:W-:Y:S01]  /*4880*/  SHF.L.U32 R129, R124, 0x10, RZ ;  /* 0x000000107c817819 */ /* 0x000fe200000006ff */
[----:B------:R-:W-:Y:S06]  /*4890*/  BRA `(.L_x_156) ;  /* 0x0000000000207947 */ /* 0x000fec0003800000 */
.L_x_155:
[----:B------:R-:W-:Y:S01]  /*48a0*/  UISETP.NE.U32.AND UP0, UPT, UR14, URZ, UPT ;  /* 0x0000003f0e00728c */ /* 0x000fe2000bf05070 */
[----:B0-23--:R-:W-:-:S03]  /*48b0*/  FFMA.FTZ R129, R141, R135, R132 ;  /* 0x000000878d817223 */ /* 0x00dfc60000010084 */
[----:B------:R-:W-:Y:S01]  /*48c0*/  UISETP.NE.AND.EX UP0, UPT, UR15, URZ, UPT, UP0 ;  /* 0x0000003f0f00728c */ /* 0x000fe2000bf05300 */
[----:B------:R-:W-:-:S04]  /*48d0*/  FADD.FTZ R129, R192, -R129 ;  /* 0x80000081c0817221 */ /* 0x000fc80000010000 */
[----:B------:R-:W-:Y:S01]  /*48e0*/  FMUL.FTZ R129, R6, R129 ;  /* 0x0000008106817220 */ /* 0x000fe20000410000 */
[----:B------:R-:W-:-:S13]  /*48f0*/  PLOP3.LUT P4, PT, PT, PT, UP0, 0x80, 0x0 ;  /* 0x000000000000781c */ /* 0x000fda0003f8f008 */
[----:B------:R-:W-:-:S05]  /*4900*/  @P4 SHF.L.U32 R128, R124, 0x10, RZ ;  /* 0x000000107c804819 */ /* 0x000fca00000006ff */
[----:B------:R-:W-:-:S07]  /*4910*/  @P4 FADD.FTZ R129, R129, R128 ;  /* 0x0000008081814221 */ /* 0x000fce0000010000 */
.L_x_156:
[----:B------:R-:W-:Y:S05]  /*4920*/  BSYNC B1 ;  /* 0x0000000000017941 */ /* 0x000fea0003800000 */
.L_x_154:
        /* <DEDUP_REMOVED lines=15> */
.L_x_158:
[----:B------:R-:W-:Y:S01]  /*4a20*/  FFMA.FTZ R128, R198, R135, R132 ;  /* 0x00000087c6807223 */ /* 0x000fe20000010084 */
[----:B------:R-:W-:-:S03]  /*4a30*/  @P4 PRMT R130, R124, 0x7632, R130 ;  /* 0x000076327c824816 */ /* 0x000fc60000000082 */
[----:B------:R-:W-:Y:S01]  /*4a40*/  FADD.FTZ R129, R199, -R128 ;  /* 0x80000080c7817221 */ /* 0x000fe20000010000 */
[----:B------:R-:W-:-:S03]  /*4a50*/  @P4 SHF.L.U32 R130, R130, 0x10, RZ ;  /* 0x0000001082824819 */ /* 0x000fc600000006ff */
[----:B------:R-:W-:-:S04]  /*4a60*/  FMUL.FTZ R129, R6, R129 ;  /* 0x0000008106817220 */ /* 0x000fc80000410000 */
[----:B------:R-:W-:-:S07]  /*4a70*/  @P4 FADD.FTZ R129, R129, R130 ;  /* 0x0000008281814221 */ /* 0x000fce0000010000 */
.L_x_159:
[----:B------:R-:W-:Y:S05]  /*4a80*/  BSYNC B1 ;  /* 0x0000000000017941 */ /* 0x000fea0003800000 */
.L_x_157:
        /* <DEDUP_REMOVED lines=12> */
.L_x_161:
[----:B------:R-:W-:Y:S01]  /*4b50*/  FFMA.FTZ R129, R193, R135, R132 ;  /* 0x00000087c1817223 */ /* 0x000fe20000010084 */
[----:B------:R-:W-:-:S03]  /*4b60*/  @P4 SHF.L.U32 R128, R125, 0x10, RZ ;  /* 0x000000107d804819 */ /* 0x000fc600000006ff */
[----:B------:R-:W-:-:S04]  /*4b70*/  FADD.FTZ R129, R194, -R129 ;  /* 0x80000081c2817221 */ /* 0x000fc80000010000 */
[----:B------:R-:W-:-:S04]  /*4b80*/  FMUL.FTZ R129, R6, R129 ;  /* 0x0000008106817220 */ /* 0x000fc80000410000 */
[----:B------:R-:W-:-:S07]  /*4b90*/  @P4 FADD.FTZ R129, R129, R128 ;  /* 0x0000008081814221 */ /* 0x000fce0000010000 */
.L_x_162:
[----:B------:R-:W-:Y:S05]  /*4ba0*/  BSYNC B1 ;  /* 0x0000000000017941 */ /* 0x000fea0003800000 */
.L_x_160:
        /* <DEDUP_REMOVED lines=13> */
.L_x_164:
[----:B------:R-:W-:Y:S01]  /*4c80*/  FFMA.FTZ R128, R200, R135, R132 ;  /* 0x00000087c8807223 */ /* 0x000fe20000010084 */
[----:B------:R-:W-:-:S03]  /*4c90*/  @P4 PRMT R130, R125, 0x7632, R130 ;  /* 0x000076327d824816 */ /* 0x000fc60000000082 */
[----:B------:R-:W-:Y:S02]  /*4ca0*/  FADD.FTZ R129, R201, -R128 ;  /* 0x80000080c9817221 */ /* 0x000fe40000010000 */
[----:B------:R-:W-:Y:S02]  /*4cb0*/  @P4 IMAD.U32 R130, R130, 0x10000, RZ ;  /* 0x0001000082824824 */ /* 0x000fe400078e00ff */
[----:B------:R-:W-:-:S04]  /*4cc0*/  FMUL.FTZ R129, R6, R129 ;  /* 0x0000008106817220 */ /* 0x000fc80000410000 */
[----:B------:R-:W-:-:S07]  /*4cd0*/  @P4 FADD.FTZ R129, R129, R130 ;  /* 0x0000008281814221 */ /* 0x000fce0000010000 */
.L_x_165:
[----:B------:R-:W-:Y:S05]  /*4ce0*/  BSYNC B1 ;  /* 0x0000000000017941 */ /* 0x000fea0003800000 */
.L_x_163:
        /* <DEDUP_REMOVED lines=12> */
.L_x_167:
[----:B------:R-:W-:Y:S01]  /*4db0*/  FFMA.FTZ R129, R195, R135, R132 ;  /* 0x00000087c3817223 */ /* 0x000fe20000010084 */
[----:B------:R-:W-:-:S03]  /*4dc0*/  @P4 SHF.L.U32 R128, R126, 0x10, RZ ;  /* 0x000000107e804819 */ /* 0x000fc600000006ff */
[----:B------:R-:W-:-:S04]  /*4dd0*/  FADD.FTZ R129, R196, -R129 ;  /* 0x80000081c4817221 */ /* 0x000fc80000010000 */
[----:B------:R-:W-:-:S04]  /*4de0*/  FMUL.FTZ R129, R6, R129 ;  /* 0x0000008106817220 */ /* 0x000fc80000410000 */
[----:B------:R-:W-:-:S07]  /*4df0*/  @P4 FADD.FTZ R129, R129, R128 ;  /* 0x0000008081814221 */ /* 0x000fce0000010000 */
.L_x_168:
[----:B------:R-:W-:Y:S05]  /*4e00*/  BSYNC B1 ;  /* 0x0000000000017941 */ /* 0x000fea0003800000 */
.L_x_166:
        /* <DEDUP_REMOVED lines=13> */
.L_x_170:
[----:B------:R-:W-:Y:S01]  /*4ee0*/  FFMA.FTZ R128, R202, R135, R132 ;  /* 0x00000087ca807223 */ /* 0x000fe20000010084 */
[----:B------:R-:W-:-:S03]  /*4ef0*/  @P4 PRMT R130, R126, 0x7632, R130 ;  /* 0x000076327e824816 */ /* 0x000fc60000000082 */
[----:B------:R-:W-:Y:S01]  /*4f00*/  FADD.FTZ R129, R203, -R128 ;  /* 0x80000080cb817221 */ /* 0x000fe20000010000 */
[----:B------:R-:W-:-:S03]  /*4f10*/  @P4 SHF.L.U32 R130, R130, 0x10, RZ ;  /* 0x0000001082824819 */ /* 0x000fc600000006ff */
[----:B------:R-:W-:-:S04]  /*4f20*/  FMUL.FTZ R129, R6, R129 ;  /* 0x0000008106817220 */ /* 0x000fc80000410000 */
[----:B------:R-:W-:-:S07]  /*4f30*/  @P4 FADD.FTZ R129, R129, R130 ;  /* 0x0000008281814221 */ /* 0x000fce0000010000 */
.L_x_171:
[----:B------:R-:W-:Y:S05]  /*4f40*/  BSYNC B1 ;  /* 0x0000000000017941 */ /* 0x000fea0003800000 */
.L_x_169:
        /* <DEDUP_REMOVED lines=12> */
.L_x_173:
[----:B------:R-:W-:Y:S01]  /*5010*/  FFMA.FTZ R129, R197, R135, R132 ;  /* 0x00000087c5817223 */ /* 0x000fe20000010084 */
[----:B------:R-:W-:-:S03]  /*5020*/  @P4 SHF.L.U32 R128, R127, 0x10, RZ ;  /* 0x000000107f804819 */ /* 0x000fc600000006ff */
[----:B------:R-:W-:-:S04]  /*5030*/  FADD.FTZ R129, R204, -R129 ;  /* 0x80000081cc817221 */ /* 0x000fc80000010000 */
[----:B------:R-:W-:-:S04]  /*5040*/  FMUL.FTZ R129, R6, R129 ;  /* 0x0000008106817220 */ /* 0x000fc80000410000 */
[----:B------:R-:W-:-:S07]  /*5050*/  @P4 FADD.FTZ R129, R129, R128 ;  /* 0x0000008081814221 */ /* 0x000fce0000010000 */
.L_x_174:
[----:B------:R-:W-:Y:S05]  /*5060*/  BSYNC B1 ;  /* 0x0000000000017941 */ /* 0x000fea0003800000 */
.L_x_172:
        /* <DEDUP_REMOVED lines=13> */
.L_x_176:
[----:B------:R-:W-:Y:S01]  /*5140*/  FFMA.FTZ R132, R206, R135, R132 ;  /* 0x00000087ce847223 */ /* 0x000fe20000010084 */
[----:B------:R-:W-:-:S03]  /*5150*/  @P4 PRMT R128, R127, 0x7632, R128 ;  /* 0x000076327f804816 */ /* 0x000fc60000000080 */
[----:B------:R-:W-:Y:S02]  /*5160*/  FADD.FTZ R129, R205, -R132 ;  /* 0x80000084cd817221 */ /* 0x000fe40000010000 */
[----:B------:R-:W-:Y:S02]  /*5170*/  @P4 IMAD.U32 R131, R128, 0x10000, RZ ;  /* 0x0001000080834824 */ /* 0x000fe400078e00ff */
[----:B------:R-:W-:-:S04]  /*5180*/  FMUL.FTZ R6, R6, R129 ;  /* 0x0000008106067220 */ /* 0x000fc80000410000 */
[----:B------:R-:W-:-:S07]  /*5190*/  @P4 FADD.FTZ R6, R6, R131 ;  /* 0x0000008306064221 */ /* 0x000fce0000010000 */
.L_x_177:
[----:B------:R-:W-:Y:S05]  /*51a0*/  BSYNC B1 ;  /* 0x0000000000017941 */ /* 0x000fea0003800000 */
.L_x_175:
[----:B------:R-:W0:Y:S01]  /*51b0*/  @P5 LDC.64 R128, c[0x0][0x308] ;  /* 0x0000c200ff805b82 */ /* 0x000e220000000a00 */
[----:B------:R-:W-:-:S04]  /*51c0*/  @P5 F2FP.BF16.F32.PACK_AB R132, RZ, R6 ;  /* 0x00000006ff84523e */ /* 0x000fc800000010ff */
[----:B------:R-:W-:Y:S01]  /*51d0*/  @P5 PRMT R71, R71, 0x5410, R132 ;  /* 0x0000541047475816 */ /* 0x000fe20000000084 */
[----:B0-----:R-:W-:Y:S02]  /*51e0*/  @P5 IMAD.WIDE.U32 R130, R5, 0x10, R128 ;  /* 0x0000001005825825 */ /* 0x001fe400078e0080 */
[----:B------:R-:W0:Y:S03]  /*51f0*/  @P3 LDC R5, c[0x0][0x29c] ;  /* 0x0000a700ff053b82 */ /* 0x000e260000000800 */
[----:B------:R1:W-:Y:S05]  /*5200*/  @P5 STG.E.128 desc[UR4][R130.64], R68 ;  /* 0x0000004482005986 */ /* 0x0003ea000c101d04 */
[----:B------:R-:W2:Y:S01]  /*5210*/  @P3 LDC.64 R128, c[0x0][0x2f8] ;  /* 0x0000be00ff803b82 */ /* 0x000ea20000000a00 */
[----:B0-----:R-:W-:-:S05]  /*5220*/  @P3 FMUL.FTZ R6, R6, R5 ;  /* 0x0000000506063220 */ /* 0x001fca0000410000 */
[----:B------:R-:W-:Y:S01]  /*5230*/  @P3 F2FP.BF16.F32.PACK_AB R6, RZ, R6 ;  /* 0x00000006ff06323e */ /* 0x000fe200000010ff */
[----:B--2---:R-:W-:-:S03]  /*5240*/  @P3 IMAD.WIDE.U32 R128, R133, 0x10, R128 ;  /* 0x0000001085803825 */ /* 0x004fc600078e0080 */
[----:B------:R-:W-:-:S05]  /*5250*/  @P3 PRMT R107, R107, 0x5410, R6 ;  /* 0x000054106b6b3816 */ /* 0x000fca0000000006 */
[----:B------:R1:W-:Y:S02]  /*5260*/  @P3 STG.E.128 desc[UR4][R128.64], R104 ;  /* 0x0000006880003986 */ /* 0x0003e4000c101d04 */
.L_x_153:
[----:B------:R-:W-:Y:S05]  /*5270*/  BSYNC B0 ;  /* 0x0000000000007941 */ /* 0x000fea0003800000 */
.L_x_152:
[----:B------:R-:W-:Y:S02]  /*5280*/  IADD3 R24, R24, UR12, RZ ;  /* 0x0000000c18187c10 */ /* 0x000fe4000fffe0ff */
[----:B------:R-:W-:Y:S02]  /*5290*/  ISETP.NE.AND P3, PT, R174, RZ, PT ;  /* 0x000000ffae00720c */ /* 0x000fe40003f65270 */
[----:B------:R-:W-:Y:S02]  /*52a0*/  ISETP.GE.AND P2, PT, R24, UR13, PT ;  /* 0x0000000d18007c0c */ /* 0x000fe4000bf46270 */
[----:B------:R-:W-:-:S11]  /*52b0*/  SEL R208, RZ, 0x1, P3 ;  /* 0x00000001ffd07807 */ /* 0x000fd60001800000 */
[----:B------:R-:W-:Y:S05]  /*52c0*/  @!P2 BRA `(.L_x_178) ;  /* 0xffffffb40058a947 */ /* 0x000fea000383ffff */
.L_x_54:
[----:B------:R-:W4:Y:S01]  /*52d0*/  S2R R2, SR_TID.X ;  /* 0x0000000000027919 */ /* 0x000f220000002100 */
[----:B------:R-:W4:Y:S01]  /*52e0*/  S2UR UR6, SR_CTAID.X ;  /* 0x00000000000679c3 */ /* 0x000f220000002500 */
[----:B------:R-:W-:Y:S01]  /*52f0*/  ISETP.NE.AND P2, PT, R4, RZ, PT ;  /* 0x000000ff0400720c */ /* 0x000fe20003f45270 */
        /* <DEDUP_REMOVED lines=14> */
.L_x_180:
[----:B------:R-:W-:Y:S05]  /*53e0*/  BSYNC B0 ;  /* 0x0000000000007941 */ /* 0x000fea0003800000 */
.L_x_179:
        /* <DEDUP_REMOVED lines=11> */
.L_x_182:
[----:B------:R-:W-:Y:S05]  /*54a0*/  BSYNC B0 ;  /* 0x0000000000007941 */ /* 0x000fea0003800000 */
.L_x_181:
        /* <DEDUP_REMOVED lines=8> */
[----:B------:R-:W-:-:S03]  /*5530*/  VIADD R137, R137, 0x80 ;  /* 0x0000008089897836 */ /* 0x000fc60000000000 */
[----:B------:R4:W-:Y:S04]  /*5540*/  STG.E.128 desc[UR4][R4.64], R96 ;  /* 0x0000006004007986 */ /* 0x0009e8000c101d04 */
[----:B------:R4:W-:Y:S02]  /*5550*/  STG.E.128 desc[UR4][R4.64+0x10], R100 ;  /* 0x0000106404007986 */ /* 0x0009e4000c101d04 */
.L_x_184:
[----:B------:R-:W-:Y:S05]  /*5560*/  BSYNC B0 ;  /* 0x0000000000007941 */ /* 0x000fea0003800000 */
.L_x_183:
[----:B------:R-:W-:-:S13]  /*5570*/  ISETP.NE.AND P0, PT, R0, RZ, PT ;  /* 0x000000ff0000720c */ /* 0x000fda0003f05270 */
        /* <DEDUP_REMOVED lines=10> */
.L_x_73:
[----:B------:R-:W-:Y:S01]  /*5620*/  HFMA2.MMA R209, -RZ, RZ, 0, 9.5367431640625e-07 ;  /* 0x00000010ffd17435 */ /* 0x000fe200000001ff */
[----:B------:R-:W-:Y:S01]  /*5630*/  MOV R212, R213 ;  /* 0x000000d500d47202 */ /* 0x000fe20000000f00 */
[----:B------:R-:W-:Y:S01]  /*5640*/  IMAD.MOV.U32 R175, RZ, RZ, -0x1 ;  /* 0xffffffffffaf7424 */ /* 0x000fe200078e00ff */
[----:B------:R-:W-:-:S08]  /*5650*/  MOV R214, 0x1f ;  /* 0x0000001f00d67802 */ /* 0x000fd00000000f00 */
[----:B-----5:R-:W-:Y:S05]  /*5660*/  WARPSYNC.COLLECTIVE R175, `(.L_x_185) ;  /* 0x00000000af087348 */ /* 0x020fea0003c00000 */
[----:B------:R0:W1:Y:S02]  /*5670*/  SHFL.DOWN P4, R208, R212, R209, R214 ;  /* 0x080000d1d4d07389 */ /* 0x00006400000800d6 */
[----:B01---5:R-:W-:Y:S01]  /*5680*/  ENDCOLLECTIVE ;  /* 0x000000000000791b */ /* 0x023fe20003800000 */
.L_x_185:
[----:B------:R-:W-:Y:S02]  /*5690*/  MOV R212, R210 ;  /* 0x000000d200d47202 */ /* 0x000fe40000000f00 */
[----:B------:R-:W-:-:S07]  /*56a0*/  MOV R130, R208 ;  /* 0x000000d000827202 */ /* 0x000fce0000000f00 */
[----:B------:R-:W-:Y:S05]  /*56b0*/  WARPSYNC.COLLECTIVE R175, `(.L_x_186) ;  /* 0x00000000af087348 */ /* 0x000fea0003c00000 */
[----:B------:R0:W1:Y:S02]  /*56c0*/  SHFL.DOWN P4, R208, R212, R209, R214 ;  /* 0x080000d1d4d07389 */ /* 0x00006400000800d6 */
[----:B01----:R-:W-:Y:S01]  /*56d0*/  ENDCOLLECTIVE ;  /* 0x000000000000791b */ /* 0x003fe20003800000 */
.L_x_186:
[----:B------:R-:W-:Y:S01]  /*56e0*/  FADD.FTZ R130, R130, R213 ;  /* 0x000000d582827221 */ /* 0x000fe20000010000 */
[----:B------:R-:W-:-:S03]  /*56f0*/  HFMA2.MMA R209, -RZ, RZ, 0, 4.76837158203125e-07 ;  /* 0x00000008ffd17435 */ /* 0x000fc600000001ff */
[----:B------:R-:W-:Y:S01]  /*5700*/  IMAD.MOV.U32 R212, RZ, RZ, R130 ;  /* 0x000000ffffd47224 */ /* 0x000fe200078e0082 */
[----:B------:R-:W-:-:S07]  /*5710*/  MOV R131, R208 ;  /* 0x000000d000837202 */ /* 0x000fce0000000f00 */
[----:B------:R-:W-:Y:S05]  /*5720*/  WARPSYNC.COLLECTIVE R175, `(.L_x_187) ;  /* 0x00000000af087348 */ /* 0x000fea0003c00000 */
[----:B------:R0:W1:Y:S02]  /*5730*/  SHFL.DOWN P4, R208, R212, R209, R214 ;  /* 0x080000d1d4d07389 */ /* 0x00006400000800d6 */
[----:B01----:R-:W-:Y:S01]  /*5740*/  ENDCOLLECTIVE ;  /* 0x000000000000791b */ /* 0x003fe20003800000 */
.L_x_187:
[----:B------:R-:W-:-:S05]  /*5750*/  FADD.FTZ R131, R131, R210 ;  /* 0x000000d283837221 */ /* 0x000fca0000010000 */
[----:B------:R-:W-:Y:S02]  /*5760*/  MOV R212, R131 ;  /* 0x0000008300d47202 */ /* 0x000fe40000000f00 */
[----:B------:R-:W-:-:S07]  /*5770*/  MOV R133, R208 ;  /* 0x000000d000857202 */ /* 0x000fce0000000f00 */
[----:B------:R-:W-:Y:S05]  /*5780*/  WARPSYNC.COLLECTIVE R175, `(.L_x_188) ;  /* 0x00000000af087348 */ /* 0x000fea0003c00000 */
[----:B------:R0:W1:Y:S02]  /*5790*/  SHFL.DOWN P4, R208, R212, R209, R214 ;  /* 0x080000d1d4d07389 */ /* 0x00006400000800d6 */
[----:B01----:R-:W-:Y:S01]  /*57a0*/  ENDCOLLECTIVE ;  /* 0x000000000000791b */ /* 0x003fe20003800000 */
.L_x_188:
[----:B------:R-:W-:Y:S01]  /*57b0*/  FADD.FTZ R133, R130, R133 ;  /* 0x0000008582857221 */ /* 0x000fe20000010000 */
[----:B------:R-:W-:-:S04]  /*57c0*/  HFMA2.MMA R209, -RZ, RZ, 0, 2.384185791015625e-07 ;  /* 0x00000004ffd17435 */ /* 0x000fc800000001ff */
[----:B------:R-:W-:Y:S01]  /*57d0*/  MOV R212, R133 ;  /* 0x0000008500d47202 */ /* 0x000fe20000000f00 */
[----:B------:R-:W-:-:S07]  /*57e0*/  IMAD.MOV.U32 R132, RZ, RZ, R208 ;  /* 0x000000ffff847224 */ /* 0x000fce00078e00d0 */
[----:B------:R-:W-:Y:S05]  /*57f0*/  WARPSYNC.COLLECTIVE R175, `(.L_x_189) ;  /* 0x00000000af087348 */ /* 0x000fea0003c00000 */
[----:B------:R0:W1:Y:S02]  /*5800*/  SHFL.DOWN P4, R208, R212, R209, R214 ;  /* 0x080000d1d4d07389 */ /* 0x00006400000800d6 */
[----:B01----:R-:W-:Y:S01]  /*5810*/  ENDCOLLECTIVE ;  /* 0x000000000000791b */ /* 0x003fe20003800000 */
.L_x_189:
[----:B------:R-:W-:-:S04]  /*5820*/  FADD.FTZ R132, R131, R132 ;  /* 0x0000008483847221 */ /* 0x000fc80000010000 */
[----:B------:R-:W-:Y:S01]  /*5830*/  IMAD.MOV.U32 R212, RZ, RZ, R132 ;  /* 0x000000ffffd47224 */ /* 0x000fe200078e0084 */
[----:B------:R-:W-:-:S07]  /*5840*/  MOV R134, R208 ;  /* 0x000000d000867202 */ /* 0x000fce0000000f00 */
[----:B------:R-:W-:Y:S05]  /*5850*/  WARPSYNC.COLLECTIVE R175, `(.L_x_190) ;  /* 0x00000000af087348 */ /* 0x000fea0003c00000 */
[----:B------:R0:W1:Y:S02]  /*5860*/  SHFL.DOWN P4, R208, R212, R209, R214 ;  /* 0x080000d1d4d07389 */ /* 0x00006400000800d6 */
[----:B01----:R-:W-:Y:S01]  /*5870*/  ENDCOLLECTIVE ;  /* 0x000000000000791b */ /* 0x003fe20003800000 */
.L_x_190:
[----:B------:R-:W-:Y:S01]  /*5880*/  FADD.FTZ R134, R133, R134 ;  /* 0x0000008685867221 */ /* 0x000fe20000010000 */
[----:B------:R-:W-:-:S04]  /*5890*/  HFMA2.MMA R209, -RZ, RZ, 0, 1.1920928955078125e-07 ;  /* 0x00000002ffd17435 */ /* 0x000fc800000001ff */
[----:B------:R-:W-:Y:S02]  /*58a0*/  MOV R212, R134 ;  /* 0x0000008600d47202 */ /* 0x000fe40000000f00 */
[----:B------:R-:W-:-:S07]  /*58b0*/  MOV R135, R208 ;  /* 0x000000d000877202 */ /* 0x000fce0000000f00 */
[----:B------:R-:W-:Y:S05]  /*58c0*/  WARPSYNC.COLLECTIVE R175, `(.L_x_191) ;  /* 0x00000000af087348 */ /* 0x000fea0003c00000 */
[----:B------:R0:W1:Y:S02]  /*58d0*/  SHFL.DOWN P4, R208, R212, R209, R214 ;  /* 0x080000d1d4d07389 */ /* 0x00006400000800d6 */
[----:B01----:R-:W-:Y:S01]  /*58e0*/  ENDCOLLECTIVE ;  /* 0x000000000000791b */ /* 0x003fe20003800000 */
.L_x_191:
[----:B------:R-:W-:-:S05]  /*58f0*/  FADD.FTZ R135, R132, R135 ;  /* 0x0000008784877221 */ /* 0x000fca0000010000 */
[----:B------:R-:W-:Y:S01]  /*5900*/  MOV R212, R135 ;  /* 0x0000008700d47202 */ /* 0x000fe20000000f00 */
[----:B------:R-:W-:-:S07]  /*5910*/  IMAD.MOV.U32 R163, RZ, RZ, R208 ;  /* 0x000000ffffa37224 */ /* 0x000fce00078e00d0 */
[----:B------:R-:W-:Y:S05]  /*5920*/  WARPSYNC.COLLECTIVE R175, `(.L_x_192) ;  /* 0x00000000af087348 */ /* 0x000fea0003c00000 */
[----:B------:R0:W1:Y:S02]  /*5930*/  SHFL.DOWN P4, R208, R212, R209, R214 ;  /* 0x080000d1d4d07389 */ /* 0x00006400000800d6 */
[----:B01----:R-:W-:Y:S01]  /*5940*/  ENDCOLLECTIVE ;  /* 0x000000000000791b */ /* 0x003fe20003800000 */
.L_x_192:
[----:B------:R-:W-:-:S05]  /*5950*/  FADD.FTZ R163, R134, R163 ;  /* 0x000000a386a37221 */ /* 0x000fca0000010000 */
[----:B------:R-:W-:Y:S01]  /*5960*/  MOV R212, R163 ;  /* 0x000000a300d47202 */ /* 0x000fe20000000f00 */
[----:B------:R-:W-:Y:S01]  /*5970*/  IMAD.MOV.U32 R209, RZ, RZ, 0x1 ;  /* 0x00000001ffd17424 */ /* 0x000fe200078e00ff */
[----:B------:R-:W-:-:S07]  /*5980*/  MOV R162, R208 ;  /* 0x000000d000a27202 */ /* 0x000fce0000000f00 */
[----:B------:R-:W-:Y:S05]  /*5990*/  WARPSYNC.COLLECTIVE R175, `(.L_x_193) ;  /* 0x00000000af087348 */ /* 0x000fea0003c00000 */
[----:B------:R0:W1:Y:S02]  /*59a0*/  SHFL.DOWN P4, R208, R212, R209, R214 ;  /* 0x080000d1d4d07389 */ /* 0x00006400000800d6 */
[----:B01----:R-:W-:Y:S01]  /*59b0*/  ENDCOLLECTIVE ;  /* 0x000000000000791b */ /* 0x003fe20003800000 */
.L_x_193:
[----:B------:R-:W-:-:S05]  /*59c0*/  FADD.FTZ R130, R135, R162 ;  /* 0x000000a287827221 */ /* 0x000fca0000010000 */
[----:B------:R-:W-:Y:S02]  /*59d0*/  MOV R212, R130 ;  /* 0x0000008200d47202 */ /* 0x000fe40000000f00 */
[----:B------:R-:W-:-:S07]  /*59e0*/  MOV R162, R208 ;  /* 0x000000d000a27202 */ /* 0x000fce0000000f00 */
[----:B------:R-:W-:Y:S05]  /*59f0*/  WARPSYNC.COLLECTIVE R175, `(.L_x_194) ;  /* 0x00000000af087348 */ /* 0x000fea0003c00000 */
[----:B------:R0:W1:Y:S02]  /*5a00*/  SHFL.DOWN P4, R208, R212, R209, R214 ;  /* 0x080000d1d4d07389 */ /* 0x00006400000800d6 */
[----:B01----:R-:W-:Y:S01]  /*5a10*/  ENDCOLLECTIVE ;  /* 0x000000000000791b */ /* 0x003fe20003800000 */
.L_x_194:
[----:B------:R-:W-:Y:S01]  /*5a20*/  MOV R131, R208 ;  /* 0x000000d000837202 */ /* 0x000fe20000000f00 */
[----:B------:R-:W-:Y:S06]  /*5a30*/  BRA `(.L_x_195) ;  /* 0xffffffc800dc7947 */ /* 0x000fec000383ffff */
.L_x_196:
        /* <DEDUP_REMOVED lines=12> */
.L_x_13862:


//--------------------- .text._ZN10layer_norm13ln_bwd_kernelINS_13Kernel_traitsI13__nv_bfloat16S2_S2_S2_fjLj4096ELj1ELj1ELj4ELj16ENS_18Kernel_traits_baseILj4096ES2_S2_S2_S2_fjLj128EEEEELb0ELb0ELb1ELb1EEEvNS_9BwdParamsE --------------------------
	.section	.text._ZN10layer_norm13ln_bwd_kernelINS_13Kernel_traitsI13__nv_bfloat16S2_S2_S2_fjLj4096ELj1ELj1ELj4ELj16ENS_18Kernel_traits_baseILj4096ES2_S2_S2_S2_fjLj128EEEEELb0ELb0ELb1ELb1EEEvNS_9BwdParamsE,"ax",@progbits
	.align	128
        .global         _ZN10layer_norm13ln_bwd_kernelINS_13Kernel_traitsI13__nv_bfloat16S2_S2_S2_fjLj4096ELj1ELj1ELj4ELj16ENS_18Kernel_traits_baseILj4096ES2_S2_S2_S2_fjLj128EEEEELb0ELb0ELb1ELb1EEEvNS_9BwdParamsE
        .type           _ZN10layer_norm13ln_bwd_kernelINS_13Kernel_traitsI13__nv_bfloat16S2_S2_S2_fjLj4096ELj1ELj1ELj4ELj16ENS_18Kernel_traits_baseILj4096ES2_S2_S2_S2_fjLj128EEEEELb0ELb0ELb1ELb1EEEvNS_9BwdParamsE,@function
        .size           _ZN10layer_norm13ln_bwd_kernelINS_13Kernel_traitsI13__nv_bfloat16S2_S2_S2_fjLj4096ELj1ELj1ELj4ELj16ENS_18Kernel_traits_baseILj4096ES2_S2_S2_S2_fjLj128EEEEELb0ELb0ELb1ELb1EEEvNS_9BwdParamsE,(.L_x_13863 - _ZN10layer_norm13ln_bwd_kernelINS_13Kernel_traitsI13__nv_bfloat16S2_S2_S2_fjLj4096ELj1ELj1ELj4ELj16ENS_18Kernel_traits_baseILj4096ES2_S2_S2_S2_fjLj128EEEEELb0ELb0ELb1ELb1EEEvNS_9BwdParamsE)
        .other          _ZN10layer_norm13ln_bwd_kernelINS_13Kernel_traitsI13__nv_bfloat16S2_S2_S2_fjLj4096ELj1ELj1ELj4ELj16ENS_18Kernel_traits_baseILj4096ES2_S2_S2_S2_fjLj128EEEEELb0ELb0ELb1ELb1EEEvNS_9BwdParamsE,@"STO_CUDA_ENTRY STV_DEFAULT"
_ZN10layer_norm13ln_bwd_kernelINS_13Kernel_traitsI13__nv_bfloat16S2_S2_S2_fjLj4096ELj1ELj1ELj4ELj16ENS_18Kernel_traits_baseILj4096ES2_S2_S2_S2_fjLj128EEEEELb0ELb0ELb1ELb1EEEvNS_9BwdParamsE:
.text._ZN10layer_norm13ln_bwd_kernelINS_13Kernel_traitsI13__nv_bfloat16S2_S2_S2_fjLj4096ELj1ELj1ELj4ELj16ENS_18Kernel_traits_baseILj4096ES2_S2_S2_S2_fjLj128EEEEELb0ELb0ELb1ELb1EEEvNS_9BwdParamsE:
[----:B------:R-:W-:Y:S01]  /*0000*/  LDC R1, c[0x0][0x28] ;  /* 0x00000a00ff017b82 */ /* 0x000fe20000000800 */
[----:B------:R-:W0:Y:S07]  /*0010*/  S2R R0, SR_TID.X ;  /* 0x0000000000007919 */ /* 0x000e2e0000002100 */
[----:B------:R-:W0:Y:S01]  /*0020*/  S2UR UR4, SR_CTAID.X ;  /* 0x00000000000479c3 */ /* 0x000e220000002500 */
[----:B------:R-:W-:Y:S01]  /*0030*/  ULDC UR8, c[0x0][0x290] ;  /* 0x0000a40000087ab9 */ /* 0x000fe20000000800 */
[----:B------:R-:W-:Y:S01]  /*0040*/  ULDC.64 UR14, c[0x0][0x2c8] ;  /* 0x0000b200000e7ab9 */ /* 0x000fe20000000a00 */
[----:B------:R-:W-:Y:S01]  /*0050*/  ULDC.64 UR10, c[0x0][0x308] ;  /* 0x0000c200000a7ab9 */ /* 0x000fe20000000a00 */
[----:B------:R-:W-:Y:S01]  /*0060*/  ULDC.64 UR12, c[0x0][0x210] ;  /* 0x00008400000c7ab9 */ /* 0x000fe20000000a00 */
[----:B0-----:R-:W-:Y:S01]  /*0070*/  LEA.HI R2, R0, UR4, RZ, 0x19 ;  /* 0x0000000400027c11 */ /* 0x001fe2000f8fc8ff */
[----:B------:R-:W-:-:S03]  /*0080*/  ULDC UR4, c[0x0][0x214] ;  /* 0x0000850000047ab9 */ /* 0x000fc60000000800 */
[----:B------:R-:W-:Y:S01]  /*0090*/  ISETP.GE.AND P0, PT, R2, UR4, PT ;  /* 0x0000000402007c0c */ /* 0x000fe2000bf06270 */
[----:B------:R-:W-:-:S12]  /*00a0*/  ULDC.64 UR4, c[0x0][0x208] ;  /* 0x0000820000047ab9 */ /* 0x000fd80000000a00 */
        /* <DEDUP_REMOVED lines=34> */
.L_x_197:
[----:B------:R-:W-:Y:S01]  /*02d0*/  SHF.L.U32 R3, R0, 0x4, RZ ;  /* 0x0000000400037819 */ /* 0x000fe200000006ff */
[----:B------:R-:W-:-:S03]  /*02e0*/  ULDC.64 UR6, c[0x0][0x260] ;  /* 0x0000980000067ab9 */ /* 0x000fc60000000a00 */
[----:B------:R-:W-:-:S04]  /*02f0*/  LOP3.LUT R3, R3, 0x7f0, RZ, 0xc0, !PT ;  /* 0x000007f003037812 */ /* 0x000fc800078ec0ff */
[----:B------:R-:W-:-:S04]  /*0300*/  IADD3 R10, P0, R3, UR6, RZ ;  /* 0x00000006030a7c10 */ /* 0x000fc8000ff1e0ff */
[----:B------:R-:W-:-:S05]  /*0310*/  IADD3.X R11, RZ, UR7, RZ, P0, !PT ;  /* 0x00000007ff0b7c10 */ /* 0x000fca00087fe4ff */
[----:B------:R-:W2:Y:S04]  /*0320*/  LDG.E.128 R12, desc[UR4][R10.64+0x800] ;  /* 0x000800040a0c7981 */ /* 0x000ea8000c1e1d00 */
[----:B------:R-:W3:Y:S04]  /*0330*/  LDG.E.128 R16, desc[UR4][R10.64+0x1000] ;  /* 0x001000040a107981 */ /* 0x000ee8000c1e1d00 */
[----:B------:R-:W4:Y:S04]  /*0340*/  LDG.E.128 R20, desc[UR4][R10.64+0x1800] ;  /* 0x001800040a147981 */ /* 0x000f28000c1e1d00 */
[----:B------:R-:W5:Y:S01]  /*0350*/  LDG.E.128 R4, desc[UR4][R10.64] ;  /* 0x000000040a047981 */ /* 0x000f62000c1e1d00 */
[----:B------:R-:W-:Y:S01]  /*0360*/  HFMA2.MMA R209, -RZ, RZ, 0, 5.9604644775390625e-08 ;  /* 0x00000001ffd17435 */ /* 0x000fe200000001ff */
        /* <DEDUP_REMOVED lines=32> */
[C---:B--2---:R-:W-:Y:S02]  /*0570*/  PRMT R27, R12.reuse, 0x7632, R27 ;  /* 0x000076320c1b7816 */ /* 0x044fe4000000001b */
[----:B------:R-:W-:Y:S02]  /*0580*/  SHF.L.U32 R8, R12, 0x10, RZ ;  /* 0x000000100c087819 */ /* 0x000fe400000006ff */
[C---:B---3--:R-:W-:Y:S02]  /*0590*/  PRMT R31, R16.reuse, 0x7632, R31 ;  /* 0x00007632101f7816 */ /* 0x048fe4000000001f */
[----:B------:R-:W-:Y:S02]  /*05a0*/  SHF.L.U32 R12, R16, 0x10, RZ ;  /* 0x00000010100c7819 */ /* 0x000fe400000006ff */
[----:B----4-:R-:W-:-:S02]  /*05b0*/  PRMT R35, R20, 0x7632, R35 ;  /* 0x0000763214237816 */ /* 0x010fc40000000023 */
[----:B------:R-:W-:Y:S02]  /*05c0*/  SHF.L.U32 R16, R20, 0x10, RZ ;  /* 0x0000001014107819 */ /* 0x000fe400000006ff */
[----:B------:R-:W0:Y:S01]  /*05d0*/  LDC.U8 R20, c[0x0][0x2a0] ;  /* 0x0000a800ff147b82 */ /* 0x000e220000000000 */
[----:B-----5:R-:W-:Y:S02]  /*05e0*/  PRMT R24, R5, 0x7632, R24 ;  /* 0x0000763205187816 */ /* 0x020fe40000000018 */
[----:B------:R-:W-:Y:S02]  /*05f0*/  PRMT R25, R6, 0x7632, R25 ;  /* 0x0000763206197816 */ /* 0x000fe40000000019 */
[----:B------:R-:W-:Y:S02]  /*0600*/  PRMT R26, R7, 0x7632, R26 ;  /* 0x00007632071a7816 */ /* 0x000fe4000000001a */
[C---:B------:R-:W-:Y:S02]  /*0610*/  PRMT R29, R14.reuse, 0x7632, R29 ;  /* 0x000076320e1d7816 */ /* 0x040fe4000000001d */
[----:B------:R-:W-:-:S02]  /*0620*/  SHF.L.U32 R10, R14, 0x10, RZ ;  /* 0x000000100e0a7819 */ /* 0x000fc400000006ff */
[C---:B------:R-:W-:Y:S02]  /*0630*/  PRMT R30, R15.reuse, 0x7632, R30 ;  /* 0x000076320f1e7816 */ /* 0x040fe4000000001e */
[----:B------:R-:W-:Y:S02]  /*0640*/  SHF.L.U32 R11, R15, 0x10, RZ ;  /* 0x000000100f0b7819 */ /* 0x000fe400000006ff */
[----:B------:R-:W-:Y:S02]  /*0650*/  PRMT R28, R13, 0x7632, R28 ;  /* 0x000076320d1c7816 */ /* 0x000fe4000000001c */
[C---:B------:R-:W-:Y:S02]  /*0660*/  PRMT R33, R18.reuse, 0x7632, R33 ;  /* 0x0000763212217816 */ /* 0x040fe40000000021 */
[----:B------:R-:W-:Y:S02]  /*0670*/  SHF.L.U32 R14, R18, 0x10, RZ ;  /* 0x00000010120e7819 */ /* 0x000fe400000006ff */
[----:B------:R-:W-:-:S02]  /*0680*/  PRMT R34, R19, 0x7632, R34 ;  /* 0x0000763213227816 */ /* 0x000fc40000000022 */
[----:B------:R-:W-:Y:S02]  /*0690*/  SHF.L.U32 R15, R19, 0x10, RZ ;  /* 0x00000010130f7819 */ /* 0x000fe400000006ff */
[C---:B------:R-:W-:Y:S02]  /*06a0*/  PRMT R37, R22.reuse, 0x7632, R37 ;  /* 0x0000763216257816 */ /* 0x040fe40000000025 */
[----:B------:R-:W-:Y:S02]  /*06b0*/  SHF.L.U32 R18, R22, 0x10, RZ ;  /* 0x0000001016127819 */ /* 0x000fe400000006ff */
[C---:B------:R-:W-:Y:S02]  /*06c0*/  PRMT R156, R23.reuse, 0x7632, R156 ;  /* 0x00007632179c7816 */ /* 0x040fe4000000009c */
[----:B------:R-:W-:Y:S02]  /*06d0*/  SHF.L.U32 R19, R23, 0x10, RZ ;  /* 0x0000001017137819 */ /* 0x000fe400000006ff */
[----:B------:R-:W-:-:S02]  /*06e0*/  PRMT R32, R17, 0x7632, R32 ;  /* 0x0000763211207816 */ /* 0x000fc40000000020 */
[----:B------:R-:W-:Y:S02]  /*06f0*/  SHF.L.U32 R22, R24, 0x10, RZ ;  /* 0x0000001018167819 */ /* 0x000fe400000006ff */
[----:B------:R-:W-:Y:S01]  /*0700*/  SHF.L.U32 R23, R25, 0x10, RZ ;  /* 0x0000001019177819 */ /* 0x000fe200000006ff */
[----:B------:R-:W-:Y:S01]  /*0710*/  IMAD.U32 R25, R27, 0x10000, RZ ;  /* 0x000100001b197824 */ /* 0x000fe200078e00ff */
[----:B------:R-:W-:Y:S02]  /*0720*/  PRMT R3, R4, 0x7632, R3 ;  /* 0x0000763204037816 */ /* 0x000fe40000000003 */
[----:B------:R-:W-:Y:S01]  /*0730*/  SHF.L.U32 R24, R26, 0x10, RZ ;  /* 0x000000101a187819 */ /* 0x000fe200000006ff */
[----:B------:R-:W-:Y:S01]  /*0740*/  IMAD.U32 R9, R13, 0x10000, RZ ;  /* 0x000100000d097824 */ /* 0x000fe200078e00ff */
[----:B------:R-:W-:Y:S02]  /*0750*/  PRMT R36, R21, 0x7632, R36 ;  /* 0x0000763215247816 */ /* 0x000fe40000000024 */
[----:B------:R-:W-:-:S02]  /*0760*/  SHF.L.U32 R26, R28, 0x10, RZ ;  /* 0x000000101c1a7819 */ /* 0x000fc400000006ff */
[----:B------:R-:W-:Y:S01]  /*0770*/  SHF.L.U32 R27, R29, 0x10, RZ ;  /* 0x000000101d1b7819 */ /* 0x000fe200000006ff */
[----:B------:R-:W-:Y:S01]  /*0780*/  IMAD.U32 R29, R31, 0x10000, RZ ;  /* 0x000100001f1d7824 */ /* 0x000fe200078e00ff */
        /* <DEDUP_REMOVED lines=10> */
[----:B------:R-:W-:-:S02]  /*0830*/  SHF.L.U32 R6, R6, 0x10, RZ ;  /* 0x0000001006067819 */ /* 0x000fc400000006ff */
[----:B------:R-:W-:Y:S02]  /*0840*/  SHF.L.U32 R7, R7, 0x10, RZ ;  /* 0x0000001007077819 */ /* 0x000fe400000006ff */
[----:B------:R-:W-:Y:S02]  /*0850*/  SHF.L.U32 R34, R36, 0x10, RZ ;  /* 0x0000001024227819 */ /* 0x000fe400000006ff */
[----:B------:R-:W-:Y:S02]  /*0860*/  SHF.L.U32 R35, R37, 0x10, RZ ;  /* 0x0000001025237819 */ /* 0x000fe400000006ff */
[----:B0-----:R-:W-:-:S07]  /*0870*/  SHF.L.U32 R156, R156, 0x10, RZ ;  /* 0x000000109c9c7819 */ /* 0x001fce00000006ff */
.L_x_299:
[----:B0-----:R-:W0:Y:S08]  /*0880*/  LDC.64 R128, c[0x0][0x288] ;  /* 0x0000a200ff807b82 */ /* 0x001e300000000a00 */
[----:B------:R-:W1:Y:S08]  /*0890*/  LDC.64 R124, c[0x0][0x258] ;  /* 0x00009600ff7c7b82 */ /* 0x000e700000000a00 */
[----:B------:R-:W2:Y:S01]  /*08a0*/  LDC.64 R126, c[0x0][0x280] ;  /* 0x0000a000ff7e7b82 */ /* 0x000ea20000000a00 */
[----:B0-----:R-:W-:-:S07]  /*08b0*/  IMAD.WIDE R128, R2, 0x4, R128 ;  /* 0x0000000402807825 */ /* 0x001fce00078e0280 */
[----:B------:R-:W0:Y:S01]  /*08c0*/  LDC R211, c[0x0][0x218] ;  /* 0x00008600ffd37b82 */ /* 0x000e220000000800 */
[----:B------:R-:W3:Y:S01]  /*08d0*/  LDG.E R128, desc[UR4][R128.64] ;  /* 0x0000000480807981 */ /* 0x000ee2000c1e1900 */
[----:B-1----:R-:W-:-:S06]  /*08e0*/  IMAD.WIDE R124, R2, 0x4, R124 ;  /* 0x00000004027c7825 */ /* 0x002fcc00078e027c */
[----:B------:R-:W1:Y:S01]  /*08f0*/  LDC.64 R166, c[0x0][0x2c8] ;  /* 0x0000b200ffa67b82 */ /* 0x000e620000000a00 */
[----:B------:R4:W5:Y:S01]  /*0900*/  LDG.E R158, desc[UR4][R124.64] ;  /* 0x000000047c9e7981 */ /* 0x000962000c1e1900 */
[----:B--2---:R-:W-:-:S05]  /*0910*/  IMAD.WIDE R126, R2, 0x4, R126 ;  /* 0x00000004027e7825 */ /* 0x004fca00078e027e */
[----:B------:R4:W5:Y:S01]  /*0920*/  LDG.E R210, desc[UR4][R126.64] ;  /* 0x000000047ed27981 */ /* 0x000962000c1e1900 */
[----:B0-----:R-:W-:Y:S01]  /*0930*/  IMAD R130, R2, R211, RZ ;  /* 0x000000d302827224 */ /* 0x001fe200078e02ff */
[----:B------:R-:W-:-:S04]  /*0940*/  LOP3.LUT R212, R0, 0x7f, RZ, 0xc0, !PT ;  /* 0x0000007f00d47812 */ /* 0x000fc800078ec0ff */
[----:B------:R-:W-:-:S04]  /*0950*/  SHF.R.S32.HI R131, RZ, 0x1f, R130 ;  /* 0x0000001fff837819 */ /* 0x000fc80000011482 */
[----:B------:R-:W-:-:S04]  /*0960*/  LEA.HI R131, R131, R130, RZ, 0x3 ;  /* 0x0000008283837211 */ /* 0x000fc800078f18ff */
[----:B------:R-:W-:Y:S01]  /*0970*/  LEA.HI.SX32 R207, R131, R212, 0x1d ;  /* 0x000000d483cf7211 */ /* 0x000fe200078feaff */
[----:B------:R-:W-:Y:S03]  /*0980*/  BSSY B0, `(.L_x_199) ;  /* 0x000017f000007945 */ /* 0x000fe60003800000 */
[C---:B------:R-:W-:Y:S01]  /*0990*/  IADD3 R159, R207.reuse, 0x100, RZ ;  /* 0x00000100cf9f7810 */ /* 0x040fe20007ffe0ff */
[C---:B------:R-:W-:Y:S01]  /*09a0*/  VIADD R160, R207.reuse, 0x80 ;  /* 0x00000080cfa07836 */ /* 0x040fe20000000000 */
[C---:B------:R-:W-:Y:S01]  /*09b0*/  IADD3 R157, R207.reuse, 0x180, RZ ;  /* 0x00000180cf9d7810 */ /* 0x040fe20007ffe0ff */
[----:B-1----:R-:W-:-:S04]  /*09c0*/  IMAD.WIDE.U32 R172, R207, 0x10, R166 ;  /* 0x00000010cfac7825 */ /* 0x002fc800078e00a6 */
[----:B------:R-:W-:-:S04]  /*09d0*/  IMAD.WIDE.U32 R170, R160, 0x10, R166 ;  /* 0x00000010a0aa7825 */ /* 0x000fc800078e00a6 */
[----:B------:R-:W-:-:S04]  /*09e0*/  IMAD.WIDE.U32 R168, R159, 0x10, R166 ;  /* 0x000000109fa87825 */ /* 0x000fc800078e00a6 */
[----:B------:R-:W-:Y:S01]  /*09f0*/  IMAD.WIDE.U32 R166, R157, 0x10, R166 ;  /* 0x000000109da67825 */ /* 0x000fe200078e00a6 */
[----:B---3--:R-:W-:-:S13]  /*0a00*/  ISETP.GT.AND P2, PT, R128, RZ, PT ;  /* 0x000000ff8000720c */ /* 0x008fda0003f44270 */
[----:B----4-:R-:W-:Y:S05]  /*0a10*/  @P2 BRA `(.L_x_200) ;  /* 0x0000000000382947 */ /* 0x010fea0003800000 */
[----:B------:R-:W-:Y:S01]  /*0a20*/  MOV R213, UR14 ;  /* 0x0000000e00d57c02 */ /* 0x000fe20008000f00 */
[----:B------:R-:W-:Y:S01]  /*0a30*/  IMAD.U32 R214, RZ, RZ, UR15 ;  /* 0x0000000fffd67e24 */ /* 0x000fe2000f8e00ff */
[----:B------:R-:W-:Y:S01]  /*0a40*/  HFMA2.MMA R126, -RZ, RZ, 0, 0 ;  /* 0x00000000ff7e7435 */ /* 0x000fe200000001ff */
[----:B------:R-:W-:Y:S02]  /*0a50*/  MOV R124, RZ ;  /* 0x000000ff007c7202 */ /* 0x000fe40000000f00 */
[----:B------:R-:W-:-:S04]  /*0a60*/  ISETP.NE.U32.AND P0, PT, R213, RZ, PT ;  /* 0x000000ffd500720c */ /* 0x000fc80003f05070 */
[----:B------:R-:W-:-:S13]  /*0a70*/  ISETP.NE.AND.EX P0, PT, R214, RZ, PT, P0 ;  /* 0x000000ffd600720c */ /* 0x000fda0003f05300 */
[----:B------:R-:W-:Y:S05]  /*0a80*/  @!P0 BRA `(.L_x_201) ;  /* 0x0000001400b88947 */ /* 0x000fea0003800000 */
[----:B------:R0:W5:Y:S04]  /*0a90*/  LDG.E.128 R48, desc[UR4][R172.64] ;  /* 0x00000004ac307981 */ /* 0x000168000c1e1d00 */
[----:B------:R0:W5:Y:S04]  /*0aa0*/  LDG.E.128 R44, desc[UR4][R170.64] ;  /* 0x00000004aa2c7981 */ /* 0x000168000c1e1d00 */
[----:B------:R0:W5:Y:S04]  /*0ab0*/  LDG.E.128 R40, desc[UR4][R168.64] ;  /* 0x00000004a8287981 */ /* 0x000168000c1e1d00 */
[----:B------:R0:W5:Y:S01]  /*0ac0*/  LDG.E.128 R36, desc[UR4][R166.64] ;  /* 0x00000004a6247981 */ /* 0x000162000c1e1d00 */
[----:B------:R-:W-:Y:S01]  /*0ad0*/  MOV R124, RZ ;  /* 0x000000ff007c7202 */ /* 0x000fe20000000f00 */
[----:B------:R-:W-:Y:S01]  /*0ae0*/  IMAD.MOV.U32 R126, RZ, RZ, RZ ;  /* 0x000000ffff7e7224 */ /* 0x000fe200078e00ff */
[----:B------:R-:W-:Y:S06]  /*0af0*/  BRA `(.L_x_201) ;  /* 0x00000014009c7947 */ /* 0x000fec0003800000 */
.L_x_200:
[----:B------:R-:W-:Y:S01]  /*0b00*/  IADD3 R124, R128, -0x1, RZ ;  /* 0xffffffff807c7810 */ /* 0x000fe20007ffe0ff */
[----:B------:R-:W0:Y:S04]  /*0b10*/  LDC.64 R148, c[0x0][0x238] ;  /* 0x00008e00ff947b82 */ /* 0x000e280000000a00 */
[----:B------:R-:W-:-:S04]  /*0b20*/  IMAD R3, R124, R211, RZ ;  /* 0x000000d37c037224 */ /* 0x000fc800078e02ff */
[----:B------:R-:W1:Y:S01]  /*0b30*/  LDC.64 R152, c[0x0][0x2b8] ;  /* 0x0000ae00ff987b82 */ /* 0x000e620000000a00 */
[----:B------:R-:W-:-:S04]  /*0b40*/  SHF.R.S32.HI R126, RZ, 0x1f, R3 ;  /* 0x0000001fff7e7819 */ /* 0x000fc80000011403 */
[----:B------:R-:W-:-:S03]  /*0b50*/  LEA.HI R3, R126, R3, RZ, 0x3 ;  /* 0x000000037e037211 */ /* 0x000fc600078f18ff */
[----:B------:R-:W2:Y:S01]  /*0b60*/  LDC.64 R162, c[0x0][0x250] ;  /* 0x00009400ffa27b82 */ /* 0x000ea20000000a00 */
[----:B------:R-:W-:-:S04]  /*0b70*/  LEA.HI.SX32 R3, R3, R212, 0x1d ;  /* 0x000000d403037211 */ /* 0x000fc800078feaff */
[----:B------:R-:W-:Y:S01]  /*0b80*/  IADD3 R137, R3, 0x80, RZ ;  /* 0x0000008003897810 */ /* 0x000fe20007ffe0ff */
[----:B0-----:R-:W-:Y:S01]  /*0b90*/  IMAD.WIDE.U32 R124, R207, 0x10, R148 ;  /* 0x00000010cf7c7825 */ /* 0x001fe200078e0094 */
[----:B------:R-:W-:-:S03]  /*0ba0*/  IADD3 R145, R3, 0x100, RZ ;  /* 0x0000010003917810 */ /* 0x000fc60007ffe0ff */
[----:B------:R-:W-:Y:S02]  /*0bb0*/  IMAD.WIDE.U32 R140, R159, 0x10, R148 ;  /* 0x000000109f8c7825 */ /* 0x000fe400078e0094 */
[----:B------:R-:W3:Y:S02]  /*0bc0*/  LDG.E.128 R124, desc[UR4][R124.64] ;  /* 0x000000047c7c7981 */ /* 0x000ee4000c1e1d00 */
[--C-:B-1----:R-:W-:Y:S02]  /*0bd0*/  IMAD.WIDE.U32 R136, R137, 0x10, R152.reuse ;  /* 0x0000001089887825 */ /* 0x102fe400078e0098 */
[----:B------:R-:W4:Y:S02]  /*0be0*/  LDG.E.128 R140, desc[UR4][R140.64] ;  /* 0x000000048c8c7981 */ /* 0x000f24000c1e1d00 */
[----:B------:R-:W-:Y:S02]  /*0bf0*/  IMAD.WIDE.U32 R128, R3, 0x10, R152 ;  /* 0x0000001003807825 */ /* 0x000fe400078e0098 */
[----:B------:R-:W4:Y:S02]  /*0c00*/  LDG.E.128 R136, desc[UR4][R136.64] ;  /* 0x0000000488887981 */ /* 0x000f24000c1e1d00 */
[----:B------:R-:W-:-:S02]  /*0c10*/  IMAD.WIDE.U32 R132, R160, 0x10, R148 ;  /* 0x00000010a0847825 */ /* 0x000fc400078e0094 */
[----:B------:R-:W4:Y:S02]  /*0c20*/  LDG.E.128 R128, desc[UR4][R128.64] ;  /* 0x0000000480807981 */ /* 0x000f24000c1e1d00 */
[----:B--2---:R-:W-:Y:S02]  /*0c30*/  IMAD.WIDE R162, R2, 0x4, R162 ;  /* 0x0000000402a27825 */ /* 0x004fe400078e02a2 */
[----:B------:R-:W2:Y:S02]  /*0c40*/  LDG.E.128 R132, desc[UR4][R132.64] ;  /* 0x0000000484847981 */ /* 0x000ea4000c1e1d00 */
[----:B------:R-:W-:Y:S02]  /*0c50*/  IMAD.WIDE.U32 R144, R145, 0x10, R152 ;  /* 0x0000001091907825 */ /* 0x000fe400078e0098 */
[----:B------:R0:W2:Y:S04]  /*0c60*/  LDG.E R162, desc[UR4][R162.64] ;  /* 0x00000004a2a27981 */ /* 0x0000a8000c1e1900 */
[----:B------:R-:W2:Y:S01]  /*0c70*/  LDG.E.128 R144, desc[UR4][R144.64] ;  /* 0x0000000490907981 */ /* 0x000ea2000c1e1d00 */
[----:B------:R-:W-:-:S06]  /*0c80*/  IMAD.WIDE.U32 R148, R157, 0x10, R148 ;  /* 0x000000109d947825 */ /* 0x000fcc00078e0094 */
[----:B------:R-:W2:Y:S01]  /*0c90*/  LDG.E.128 R148, desc[UR4][R148.64] ;  /* 0x0000000494947981 */ /* 0x000ea2000c1e1d00 */
[----:B------:R-:W-:-:S04]  /*0ca0*/  VIADD R3, R3, 0x180 ;  /* 0x0000018003037836 */ /* 0x000fc80000000000 */
[----:B------:R-:W-:-:S06]  /*0cb0*/  IMAD.WIDE.U32 R152, R3, 0x10, R152 ;  /* 0x0000001003987825 */ /* 0x000fcc00078e0098 */
[----:B------:R-:W2:Y:S01]  /*0cc0*/  LDG.E.128 R152, desc[UR4][R152.64] ;  /* 0x0000000498987981 */ /* 0x000ea2000c1e1d00 */
[----:B------:R-:W-:Y:S02]  /*0cd0*/  MOV R213, UR14 ;  /* 0x0000000e00d57c02 */ /* 0x000fe40008000f00 */
[----:B------:R-:W-:Y:S02]  /*0ce0*/  MOV R214, UR15 ;  /* 0x0000000f00d67c02 */ /* 0x000fe40008000f00 */
[----:B------:R-:W-:-:S04]  /*0cf0*/  ISETP.NE.U32.AND P0, PT, R213, RZ, PT ;  /* 0x000000ffd500720c */ /* 0x000fc80003f05070 */
[----:B------:R-:W-:-:S13]  /*0d00*/  ISETP.NE.AND.EX P0, PT, R214, RZ, PT, P0 ;  /* 0x000000ffd600720c */ /* 0x000fda0003f05300 */
[----:B------:R-:W5:Y:S04]  /*0d10*/  @P0 LDG.E.128 R48, desc[UR4][R172.64] ;  /* 0x00000004ac300981 */ /* 0x000f68000c1e1d00 */
[----:B------:R1:W5:Y:S04]  /*0d20*/  @P0 LDG.E.128 R44, desc[UR4][R170.64] ;  /* 0x00000004aa2c0981 */ /* 0x000368000c1e1d00 */
[----:B------:R-:W5:Y:S04]  /*0d30*/  @P0 LDG.E.128 R40, desc[UR4][R168.64] ;  /* 0x00000004a8280981 */ /* 0x000f68000c1e1d00 */
[----:B------:R1:W5:Y:S01]  /*0d40*/  @P0 LDG.E.128 R36, desc[UR4][R166.64] ;  /* 0x00000004a6240981 */ /* 0x000362000c1e1d00 */
[----:B------:R-:W-:-:S02]  /*0d50*/  ISETP.NE.AND P0, PT, R20, RZ, PT ;  /* 0x000000ff1400720c */ /* 0x000fc40003f05270 */
[----:B---3--:R-:W-:Y:S02]  /*0d60*/  PRMT R174, R127, 0x7632, R174 ;  /* 0x000076327fae7816 */ /* 0x008fe400000000ae */
[----:B------:R-:W-:Y:S02]  /*0d70*/  PRMT R3, R124, 0x7632, R3 ;  /* 0x000076327c037816 */ /* 0x000fe40000000003 */
[C---:B0-----:R-:W-:Y:S02]  /*0d80*/  PRMT R163, R126.reuse, 0x7632, R163 ;  /* 0x000076327ea37816 */ /* 0x041fe400000000a3 */
[----:B------:R-:W-:Y:S02]  /*0d90*/  SHF.L.U32 R165, R126, 0x10, RZ ;  /* 0x000000107ea57819 */ /* 0x000fe400000006ff */
[C---:B----4-:R-:W-:Y:S02]  /*0da0*/  PRMT R185, R138.reuse, 0x7632, R185 ;  /* 0x000076328ab97816 */ /* 0x050fe400000000b9 */
[----:B------:R-:W-:-:S02]  /*0db0*/  SHF.L.U32 R191, R138, 0x10, RZ ;  /* 0x000000108abf7819 */ /* 0x000fc400000006ff */
[----:B------:R-:W-:Y:S02]  /*0dc0*/  SHF.L.U32 R177, R127, 0x10, RZ ;  /* 0x000000107fb17819 */ /* 0x000fe400000006ff */
[----:B------:R-:W-:Y:S02]  /*0dd0*/  PRMT R138, R141, 0x7632, R138 ;  /* 0x000076328d8a7816 */ /* 0x000fe4000000008a */
[----:B------:R-:W-:Y:S02]  /*0de0*/  SHF.L.U32 R161, R124, 0x10, RZ ;  /* 0x000000107ca17819 */ /* 0x000fe400000006ff */
[C---:B------:R-:W-:Y:S02]  /*0df0*/  PRMT R126, R130.reuse, 0x7632, R126 ;  /* 0x00007632827e7816 */ /* 0x040fe4000000007e */
[----:B------:R-:W-:Y:S02]  /*0e00*/  SHF.L.U32 R127, R130, 0x10, RZ ;  /* 0x00000010827f7819 */ /* 0x000fe400000006ff */
[----:B--2---:R-:W-:-:S02]  /*0e10*/  PRMT R178, R132, 0x7632, R178 ;  /* 0x0000763284b27816 */ /* 0x004fc400000000b2 */
[----:B------:R-:W-:Y:S02]  /*0e20*/  FSEL R197, R162, RZ, !P0 ;  /* 0x000000ffa2c57208 */ /* 0x000fe40004000000 */
[----:B------:R-:W-:Y:S02]  /*0e30*/  SHF.L.U32 R174, R174, 0x10, RZ ;  /* 0x00000010aeae7819 */ /* 0x000fe400000006ff */
[----:B------:R-:W-:Y:S02]  /*0e40*/  SHF.L.U32 R132, R132, 0x10, RZ ;  /* 0x0000001084847819 */ /* 0x000fe400000006ff */
[C---:B------:R-:W-:Y:S02]  /*0e50*/  PRMT R130, R136.reuse, 0x7632, R130 ;  /* 0x0000763288827816 */ /* 0x040fe40000000082 */
[----:B------:R-:W-:Y:S02]  /*0e60*/  SHF.L.U32 R189, R136, 0x10, RZ ;  /* 0x0000001088bd7819 */ /* 0x000fe400000006ff */
[----:B------:R-:W-:Y:S01]  /*0e70*/  PRMT R136, R140, 0x7632, R136 ;  /* 0x000076328c887816 */ /* 0x000fe20000000088 */
[----:B------:R-:W-:Y:S01]  /*0e80*/  IMAD.U32 R138, R138, 0x10000, RZ ;  /* 0x000100008a8a7824 */ /* 0x000fe200078e00ff */
[----:B------:R-:W-:-:S02]  /*0e90*/  PRMT R181, R134, 0x7632, R181 ;  /* 0x0000763286b57816 */ /* 0x000fc400000000b5 */
[----:B------:R-:W-:Y:S02]  /*0ea0*/  SHF.L.U32 R184, R135, 0x10, RZ ;  /* 0x0000001087b87819 */ /* 0x000fe400000006ff */
[----:B------:R-:W-:Y:S02]  /*0eb0*/  SHF.L.U32 R3, R3, 0x10, RZ ;  /* 0x0000001003037819 */ /* 0x000fe400000006ff */
[----:B------:R-:W-:Y:S01]  /*0ec0*/  SHF.L.U32 R163, R163, 0x10, RZ ;  /* 0x00000010a3a37819 */ /* 0x000fe200000006ff */
[----:B------:R-:W-:Y:S01]  /*0ed0*/  FADD.FTZ R161, -R197, R161 ;  /* 0x000000a1c5a17221 */ /* 0x000fe20000010100 */
[C---:B------:R-:W-:Y:S01]  /*0ee0*/  PRMT R164, R125.reuse, 0x7632, R164 ;  /* 0x000076327da47816 */ /* 0x040fe200000000a4 */
[----:B------:R-:W-:Y:S01]  /*0ef0*/  IMAD.U32 R125, R125, 0x10000, RZ ;  /* 0x000100007d7d7824 */ /* 0x000fe200078e00ff */
[----:B------:R-:W-:Y:S01]  /*0f00*/  PRMT R124, R131, 0x7632, R124 ;  /* 0x00007632837c7816 */ /* 0x000fe2000000007c */
[----:B------:R-:W-:Y:S01]  /*0f10*/  FADD.FTZ R201, -R197, R174 ;  /* 0x000000aec5c97221 */ /* 0x000fe20000010100 */
[C---:B------:R-:W-:Y:S01]  /*0f20*/  PRMT R176, R128.reuse, 0x7632, R176 ;  /* 0x0000763280b07816 */ /* 0x040fe200000000b0 */
[----:B------:R-:W-:Y:S01]  /*0f30*/  IMAD.U32 R186, R137, 0x10000, RZ ;  /* 0x0001000089ba7824 */ /* 0x000fe200078e00ff */
[----:B------:R-:W-:-:S02]  /*0f40*/  SHF.L.U32 R175, R128, 0x10, RZ ;  /* 0x0000001080af7819 */ /* 0x000fc400000006ff */
[----:B------:R-:W-:Y:S01]  /*0f50*/  PRMT R182, R135, 0x7632, R182 ;  /* 0x0000763287b67816 */ /* 0x000fe200000000b6 */
[----:B------:R-:W-:Y:S01]  /*0f60*/  FADD.FTZ R135, -R197, R165 ;  /* 0x000000a5c5877221 */ /* 0x000fe20000010100 */
[C---:B------:R-:W-:Y:S02]  /*0f70*/  PRMT R187, R139.reuse, 0x7632, R187 ;  /* 0x000076328bbb7816 */ /* 0x040fe400000000bb */
[----:B------:R-:W-:Y:S01]  /*0f80*/  SHF.L.U32 R190, R139, 0x10, RZ ;  /* 0x000000108bbe7819 */ /* 0x000fe200000006ff */
[----:B------:R-:W-:Y:S01]  /*0f90*/  FADD.FTZ R139, -R197, R132 ;  /* 0x00000084c58b7221 */ /* 0x000fe20000010100 */
[----:B------:R-:W-:Y:S01]  /*0fa0*/  PRMT R183, R137, 0x7632, R183 ;  /* 0x0000763289b77816 */ /* 0x000fe200000000b7 */
[----:B------:R-:W-:Y:S01]  /*0fb0*/  IMAD.U32 R194, R145, 0x10000, RZ ;  /* 0x0001000091c27824 */ /* 0x000fe200078e00ff */
[----:B------:R-:W-:Y:S01]  /*0fc0*/  SHF.L.U32 R136, R136, 0x10, RZ ;  /* 0x0000001088887819 */ /* 0x000fe200000006ff */
[----:B------:R-:W-:Y:S01]  /*0fd0*/  FADD.FTZ R137, -R197, R177 ;  /* 0x000000b1c5897221 */ /* 0x000fe20000010100 */
[----:B-1----:R-:W-:Y:S01]  /*0fe0*/  PRMT R170, R145, 0x7632, R170 ;  /* 0x0000763291aa7816 */ /* 0x002fe200000000aa */
[----:B------:R-:W-:Y:S01]  /*0ff0*/  IMAD.U32 R180, R133, 0x10000, RZ ;  /* 0x0001000085b47824 */ /* 0x000fe200078e00ff */
[----:B------:R-:W-:Y:S01]  /*1000*/  SHF.L.U32 R132, R181, 0x10, RZ ;  /* 0x00000010b5847819 */ /* 0x000fe200000006ff */
[----:B------:R-:W-:Y:S01]  /*1010*/  FADD.FTZ R145, -R197, R184 ;  /* 0x000000b8c5917221 */ /* 0x000fe20000010100 */
[----:B------:R-:W-:Y:S01]  /*1020*/  PRMT R179, R133, 0x7632, R179 ;  /* 0x0000763285b37816 */ /* 0x000fe200000000b3 */
[C---:B------:R-:W-:Y:S01]  /*1030*/  FADD.FTZ R177, -R197.reuse, R3 ;  /* 0x00000003c5b17221 */ /* 0x040fe20000010100 */
[C---:B------:R-:W-:Y:S01]  /*1040*/  FADD.FTZ R181, -R197.reuse, R163 ;  /* 0x000000a3c5b57221 */ /* 0x040fe20000010100 */
[C---:B------:R-:W-:Y:S01]  /*1050*/  FADD.FTZ R221, -R197.reuse, R138 ;  /* 0x0000008ac5dd7221 */ /* 0x040fe20000010100 */
[----:B------:R-:W-:Y:S01]  /*1060*/  SHF.L.U32 R124, R124, 0x10, RZ ;  /* 0x000000107c7c7819 */ /* 0x000fe200000006ff */
[C---:B------:R-:W-:Y:S01]  /*1070*/  FADD.FTZ R133, -R197.reuse, R125 ;  /* 0x0000007dc5857221 */ /* 0x040fe20000010100 */
[C---:B-----5:R-:W-:Y:S01]  /*1080*/  FMUL.FTZ R3, R158.reuse, R161 ;  /* 0x000000a19e037220 */ /* 0x060fe20000410000 */
[----:B------:R-:W-:Y:S01]  /*1090*/  FMUL.FTZ R138, R158, R201 ;  /* 0x000000c99e8a7220 */ /* 0x000fe20000410000 */
[----:B------:R-:W-:Y:S01]  /*10a0*/  SHF.L.U32 R184, R176, 0x10, RZ ;  /* 0x00000010b0b87819 */ /* 0x000fe200000006ff */
[----:B------:R-:W-:Y:S01]  /*10b0*/  FMUL.FTZ R135, R158, R135 ;  /* 0x000000879e877220 */ /* 0x000fe20000410000 */
[----:B------:R-:W-:Y:S01]  /*10c0*/  FMUL.FTZ R176, R4, R175 ;  /* 0x000000af04b07220 */ /* 0x000fe20000410000 */
[----:B------:R-:W-:Y:S01]  /*10d0*/  SHF.L.U32 R178, R178, 0x10, RZ ;  /* 0x00000010b2b27819 */ /* 0x000fe200000006ff */
[----:B------:R-:W-:Y:S01]  /*10e0*/  FADD.FTZ R219, -R197, R136 ;  /* 0x00000088c5db7221 */ /* 0x000fe20000010100 */
[----:B------:R-:W-:Y:S01]  /*10f0*/  PRMT R128, R129, 0x7632, R128 ;  /* 0x0000763281807816 */ /* 0x000fe20000000080 */
[----:B------:R-:W-:-:S02]  /*1100*/  IMAD.U32 R167, R141, 0x10000, RZ ;  /* 0x000100008da77824 */ /* 0x000fc400078e00ff */
[----:B------:R-:W-:Y:S01]  /*1110*/  FMUL.FTZ R136, R158, R181 ;  /* 0x000000b59e887220 */ /* 0x000fe20000410000 */
[----:B------:R-:W-:Y:S02]  /*1120*/  IMAD.U32 R164, R164, 0x10000, RZ ;  /* 0x00010000a4a47824 */ /* 0x000fe400078e00ff */
[----:B------:R-:W-:Y:S01]  /*1130*/  FADD.FTZ R141, -R197, R180 ;  /* 0x000000b4c58d7221 */ /* 0x000fe20000010100 */
[----:B------:R-:W-:Y:S02]  /*1140*/  IMAD.U32 R129, R129, 0x10000, RZ ;  /* 0x0001000081817824 */ /* 0x000fe400078e00ff */
[----:B------:R-:W-:Y:S01]  /*1150*/  FMUL.FTZ R133, R158, R133 ;  /* 0x000000859e857220 */ /* 0x000fe20000410000 */
[----:B------:R-:W-:Y:S01]  /*1160*/  FFMA.FTZ R64, R3, R175, R64 ;  /* 0x000000af03407223 */ /* 0x000fe20000010040 */
[----:B------:R-:W-:Y:S01]  /*1170*/  FADD.FTZ R108, R108, R175 ;  /* 0x000000af6c6c7221 */ /* 0x000fe20000010000 */
[-C--:B------:R-:W-:Y:S01]  /*1180*/  FFMA.FTZ R71, R138, R124.reuse, R71 ;  /* 0x0000007c8a477223 */ /* 0x080fe20000010047 */
[----:B------:R-:W-:Y:S01]  /*1190*/  FADD.FTZ R107, R107, R124 ;  /* 0x0000007c6b6b7221 */ /* 0x000fe20000010000 */
[----:B------:R-:W-:Y:S01]  /*11a0*/  FMUL.FTZ R181, R24, R124 ;  /* 0x0000007c18b57220 */ /* 0x000fe20000410000 */
[----:B------:R-:W-:Y:S01]  /*11b0*/  SHF.L.U32 R134, R134, 0x10, RZ ;  /* 0x0000001086867819 */ /* 0x000fe200000006ff */
[----:B------:R-:W-:Y:S01]  /*11c0*/  FADD.FTZ R215, -R197, R132 ;  /* 0x00000084c5d77221 */ /* 0x000fe20000010100 */
[-C--:B------:R-:W-:Y:S01]  /*11d0*/  FFMA.FTZ R68, R135, R127.reuse, R68 ;  /* 0x0000007f87447223 */ /* 0x080fe20000010044 */
[----:B------:R-:W-:Y:S01]  /*11e0*/  FADD.FTZ R104, R104, R127 ;  /* 0x0000007f68687221 */ /* 0x000fe20000010000 */
[----:B------:R-:W-:Y:S01]  /*11f0*/  FMUL.FTZ R180, R6, R127 ;  /* 0x0000007f06b47220 */ /* 0x000fe20000410000 */
[----:B------:R-:W-:Y:S01]  /*1200*/  FMUL.FTZ R175, R21, R184 ;  /* 0x000000b815af7220 */ /* 0x000fe20000410000 */
[----:B------:R-:W-:Y:S01]  /*1210*/  FADD.FTZ R124, RZ, R176 ;  /* 0x000000b0ff7c7221 */ /* 0x000fe20000010000 */
[----:B------:R-:W-:-:S02]  /*1220*/  IMAD.U32 R125, R179, 0x10000, RZ ;  /* 0x00010000b37d7824 */ /* 0x000fc400078e00ff */
[----:B------:R-:W-:Y:S01]  /*1230*/  FMUL.FTZ R132, R158, R177 ;  /* 0x000000b19e847220 */ /* 0x000fe20000410000 */
[----:B------:R-:W-:Y:S01]  /*1240*/  FFMA.FTZ R127, R3, R176, RZ ;  /* 0x000000b0037f7223 */ /* 0x000fe200000100ff */
[C---:B------:R-:W-:Y:S01]  /*1250*/  FADD.FTZ R179, -R197.reuse, R164 ;  /* 0x000000a4c5b37221 */ /* 0x040fe20000010100 */
[----:B------:R-:W-:Y:S01]  /*1260*/  FADD.FTZ R203, -R197, R178 ;  /* 0x000000b2c5cb7221 */ /* 0x000fe20000010100 */
[----:B------:R-:W-:Y:S01]  /*1270*/  SHF.L.U32 R126, R126, 0x10, RZ ;  /* 0x000000107e7e7819 */ /* 0x000fe200000006ff */
[-C--:B------:R-:W-:Y:S01]  /*1280*/  FFMA.FTZ R66, R133, R129.reuse, R66 ;  /* 0x0000008185427223 */ /* 0x080fe20000010042 */
[----:B------:R-:W-:Y:S01]  /*1290*/  FADD.FTZ R110, R110, R129 ;  /* 0x000000816e6e7221 */ /* 0x000fe20000010000 */
[----:B------:R-:W-:Y:S01]  /*12a0*/  FMUL.FTZ R178, R5, R129 ;  /* 0x0000008105b27220 */ /* 0x000fe20000410000 */
[C---:B------:R-:W-:Y:S01]  /*12b0*/  PRMT R188, R143.reuse, 0x7632, R188 ;  /* 0x000076328fbc7816 */ /* 0x040fe200000000bc */
[----:B------:R-:W-:Y:S01]  /*12c0*/  IMAD.U32 R128, R128, 0x10000, RZ ;  /* 0x0001000080807824 */ /* 0x000fe200078e00ff */
[----:B------:R-:W-:Y:S01]  /*12d0*/  SHF.L.U32 R192, R143, 0x10, RZ ;  /* 0x000000108fc07819 */ /* 0x000fe200000006ff */
[----:B------:R-:W-:Y:S01]  /*12e0*/  FADD.FTZ R129, R124, R175 ;  /* 0x000000af7c817221 */ /* 0x000fe20000010000 */
[----:B------:R-:W-:Y:S01]  /*12f0*/  FADD.FTZ R143, -R197, R134 ;  /* 0x00000086c58f7221 */ /* 0x000fe20000010100 */
[----:B------:R-:W-:Y:S01]  /*1300*/  FFMA.FTZ R124, R132, R175, R127 ;  /* 0x000000af847c7223 */ /* 0x000fe2000001007f */
[----:B------:R-:W-:Y:S01]  /*1310*/  FMUL.FTZ R134, R158, R179 ;  /* 0x000000b39e867220 */ /* 0x000fe20000410000 */
[-C--:B------:R-:W-:Y:S01]  /*1320*/  FFMA.FTZ R69, R136, R126.reuse, R69 ;  /* 0x0000007e88457223 */ /* 0x080fe20000010045 */
[----:B------:R-:W-:Y:S01]  /*1330*/  FADD.FTZ R105, R105, R126 ;  /* 0x0000007e69697221 */ /* 0x000fe20000010000 */
[----:B------:R-:W-:Y:S01]  /*1340*/  FMUL.FTZ R179, R23, R126 ;  /* 0x0000007e17b37220 */ /* 0x000fe20000410000 */
[----:B------:R-:W-:Y:S01]  /*1350*/  FMUL.FTZ R177, R22, R128 ;  /* 0x0000008016b17220 */ /* 0x000fe20000410000 */
[----:B------:R-:W-:Y:S01]  /*1360*/  FADD.FTZ R126, R129, R178 ;  /* 0x000000b2817e7221 */ /* 0x000fe20000010000 */
[----:B------:R-:W-:Y:S01]  /*1370*/  FFMA.FTZ R127, R133, R178, R124 ;  /* 0x000000b2857f7223 */ /* 0x000fe2000001007c */
[----:B------:R-:W-:-:S02]  /*1380*/  SHF.L.U32 R182, R182, 0x10, RZ ;  /* 0x00000010b6b67819 */ /* 0x000fc400000006ff */
[----:B------:R-:W-:Y:S01]  /*1390*/  FADD.FTZ R129, R126, R177 ;  /* 0x000000b17e817221 */ /* 0x000fe20000010000 */
[----:B------:R-:W-:Y:S01]  /*13a0*/  FFMA.FTZ R124, R134, R177, R127 ;  /* 0x000000b1867c7223 */ /* 0x000fe2000001007f */
[----:B------:R-:W-:Y:S02]  /*13b0*/  SHF.L.U32 R131, R131, 0x10, RZ ;  /* 0x0000001083837819 */ /* 0x000fe400000006ff */
[----:B------:R-:W-:Y:S01]  /*13c0*/  FADD.FTZ R126, R129, R180 ;  /* 0x000000b4817e7221 */ /* 0x000fe20000010000 */
[----:B------:R-:W-:Y:S01]  /*13d0*/  FFMA.FTZ R127, R135, R180, R124 ;  /* 0x000000b4877f7223 */ /* 0x000fe2000001007c */
[----:B------:R-:W-:Y:S01]  /*13e0*/  FADD.FTZ R217, -R197, R182 ;  /* 0x000000b6c5d97221 */ /* 0x000fe20000010100 */
[----:B------:R-:W-:Y:S01]  /*13f0*/  FMUL.FTZ R182, R7, R131 ;  /* 0x0000008307b67220 */ /* 0x000fe20000410000 */
[----:B------:R-:W-:Y:S01]  /*1400*/  FADD.FTZ R129, R126, R179 ;  /* 0x000000b37e817221 */ /* 0x000fe20000010000 */
[----:B------:R-:W-:Y:S01]  /*1410*/  FMUL.FTZ R137, R158, R137 ;  /* 0x000000899e897220 */ /* 0x000fe20000410000 */
[----:B------:R-:W-:-:S02]  /*1420*/  FFMA.FTZ R124, R136, R179, R127 ;  /* 0x000000b3887c7223 */ /* 0x000fc4000001007f */
[----:B------:R-:W-:Y:S02]  /*1430*/  FADD.FTZ R126, R129, R182 ;  /* 0x000000b6817e7221 */ /* 0x000fe40000010000 */
[----:B------:R-:W-:Y:S01]  /*1440*/  FFMA.FTZ R127, R137, R182, R124 ;  /* 0x000000b6897f7223 */ /* 0x000fe2000001007c */
[----:B------:R-:W-:Y:S01]  /*1450*/  SHF.L.U32 R140, R140, 0x10, RZ ;  /* 0x000000108c8c7819 */ /* 0x000fe200000006ff */
[----:B------:R-:W-:Y:S01]  /*1460*/  FFMA.FTZ R65, R132, R184, R65 ;  /* 0x000000b884417223 */ /* 0x000fe20000010041 */
[----:B------:R-:W-:Y:S01]  /*1470*/  FADD.FTZ R109, R109, R184 ;  /* 0x000000b86d6d7221 */ /* 0x000fe20000010000 */
[----:B------:R-:W-:Y:S01]  /*1480*/  SHF.L.U32 R130, R130, 0x10, RZ ;  /* 0x0000001082827819 */ /* 0x000fe200000006ff */
[----:B------:R-:W-:Y:S01]  /*1490*/  FMUL.FTZ R184, R8, R189 ;  /* 0x000000bd08b87220 */ /* 0x000fe20000410000 */
[----:B------:R-:W-:Y:S01]  /*14a0*/  FADD.FTZ R129, R126, R181 ;  /* 0x000000b57e817221 */ /* 0x000fe20000010000 */
[----:B------:R-:W-:Y:S01]  /*14b0*/  FMUL.FTZ R139, R158, R139 ;  /* 0x0000008b9e8b7220 */ /* 0x000fe20000410000 */
[----:B------:R-:W-:Y:S01]  /*14c0*/  FFMA.FTZ R126, R138, R181, R127 ;  /* 0x000000b58a7e7223 */ /* 0x000fe2000001007f */
[----:B------:R-:W-:Y:S01]  /*14d0*/  FFMA.FTZ R67, R134, R128, R67 ;  /* 0x0000008086437223 */ /* 0x000fe20000010043 */
[----:B------:R-:W-:Y:S01]  /*14e0*/  FADD.FTZ R111, R111, R128 ;  /* 0x000000806f6f7221 */ /* 0x000fe20000010000 */
[C---:B------:R-:W-:Y:S01]  /*14f0*/  PRMT R166, R147.reuse, 0x7632, R166 ;  /* 0x0000763293a67816 */ /* 0x040fe200000000a6 */
[----:B------:R-:W-:Y:S01]  /*1500*/  FMUL.FTZ R141, R158, R141 ;  /* 0x0000008d9e8d7220 */ /* 0x000fe20000410000 */
[----:B------:R-:W-:Y:S01]  /*1510*/  SHF.L.U32 R198, R147, 0x10, RZ ;  /* 0x0000001093c67819 */ /* 0x000fe200000006ff */
[----:B------:R-:W-:-:S02]  /*1520*/  IMAD.U32 R128, R183, 0x10000, RZ ;  /* 0x00010000b7807824 */ /* 0x000fc400078e00ff */
[----:B------:R-:W-:Y:S01]  /*1530*/  FADD.FTZ R147, -R197, R140 ;  /* 0x0000008cc5937221 */ /* 0x000fe20000010100 */
[----:B------:R-:W-:Y:S01]  /*1540*/  FMUL.FTZ R183, R25, R130 ;  /* 0x0000008219b77220 */ /* 0x000fe20000410000 */
[----:B------:R-:W-:Y:S01]  /*1550*/  FADD.FTZ R124, R129, R184 ;  /* 0x000000b8817c7221 */ /* 0x000fe20000010000 */
[----:B------:R-:W-:Y:S01]  /*1560*/  FMUL.FTZ R140, R158, R203 ;  /* 0x000000cb9e8c7220 */ /* 0x000fe20000410000 */
[----:B------:R-:W-:Y:S01]  /*1570*/  FFMA.FTZ R127, R139, R184, R126 ;  /* 0x000000b88b7f7223 */ /* 0x000fe2000001007e */
[C---:B------:R-:W-:Y:S01]  /*1580*/  PRMT R171, R142.reuse, 0x7632, R171 ;  /* 0x000076328eab7816 */ /* 0x040fe200000000ab */
[-C--:B------:R-:W-:Y:S01]  /*1590*/  FFMA.FTZ R74, R141, R186.reuse, R74 ;  /* 0x000000ba8d4a7223 */ /* 0x080fe2000001004a */
[----:B------:R-:W-:Y:S01]  /*15a0*/  SHF.L.U32 R142, R142, 0x10, RZ ;  /* 0x000000108e8e7819 */ /* 0x000fe200000006ff */
[----:B------:R-:W-:Y:S01]  /*15b0*/  FADD.FTZ R98, R98, R186 ;  /* 0x000000ba62627221 */ /* 0x000fe20000010000 */
[----:B------:R-:W-:Y:S01]  /*15c0*/  FMUL.FTZ R186, R9, R186 ;  /* 0x000000ba09ba7220 */ /* 0x000fe20000410000 */
[----:B------:R-:W-:Y:S01]  /*15d0*/  FADD.FTZ R129, R124, R183 ;  /* 0x000000b77c817221 */ /* 0x000fe20000010000 */
[----:B------:R-:W-:Y:S01]  /*15e0*/  FADD.FTZ R205, -R197, R125 ;  /* 0x0000007dc5cd7221 */ /* 0x000fe20000010100 */
[----:B------:R-:W-:Y:S01]  /*15f0*/  FFMA.FTZ R124, R140, R183, R127 ;  /* 0x000000b78c7c7223 */ /* 0x000fe2000001007f */
[----:B------:R-:W-:-:S02]  /*1600*/  PRMT R168, R144, 0x7632, R168 ;  /* 0x0000763290a87816 */ /* 0x000fc400000000a8 */
[----:B------:R-:W-:Y:S02]  /*1610*/  SHF.L.U32 R173, R144, 0x10, RZ ;  /* 0x0000001090ad7819 */ /* 0x000fe400000006ff */
[----:B------:R-:W-:Y:S01]  /*1620*/  SHF.L.U32 R188, R188, 0x10, RZ ;  /* 0x00000010bcbc7819 */ /* 0x000fe200000006ff */
[----:B------:R-:W-:Y:S01]  /*1630*/  FADD.FTZ R126, R129, R186 ;  /* 0x000000ba817e7221 */ /* 0x000fe20000010000 */
[----:B------:R-:W-:Y:S02]  /*1640*/  PRMT R144, R148, 0x7632, R144 ;  /* 0x0000763294907816 */ /* 0x000fe40000000090 */
[C---:B------:R-:W-:Y:S02]  /*1650*/  PRMT R195, R151.reuse, 0x7632, R195 ;  /* 0x0000763297c37816 */ /* 0x040fe400000000c3 */
[----:B------:R-:W-:Y:S01]  /*1660*/  SHF.L.U32 R196, R151, 0x10, RZ ;  /* 0x0000001097c47819 */ /* 0x000fe200000006ff */
[----:B------:R-:W-:Y:S01]  /*1670*/  FADD.FTZ R151, -R197, R142 ;  /* 0x0000008ec5977221 */ /* 0x000fe20000010100 */
[----:B------:R-:W-:Y:S01]  /*1680*/  SHF.L.U32 R204, R185, 0x10, RZ ;  /* 0x00000010b9cc7819 */ /* 0x000fe200000006ff */
[----:B------:R-:W-:Y:S01]  /*1690*/  FMUL.FTZ R185, R26, R128 ;  /* 0x000000801ab97220 */ /* 0x000fe20000410000 */
[----:B------:R-:W-:Y:S01]  /*16a0*/  PRMT R172, R146, 0x7632, R172 ;  /* 0x0000763292ac7816 */ /* 0x000fe200000000ac */
[----:B------:R-:W-:Y:S01]  /*16b0*/  FMUL.FTZ R142, R158, R205 ;  /* 0x000000cd9e8e7220 */ /* 0x000fe20000410000 */
[----:B------:R-:W-:Y:S01]  /*16c0*/  SHF.L.U32 R169, R146, 0x10, RZ ;  /* 0x0000001092a97819 */ /* 0x000fe200000006ff */
[----:B------:R-:W-:Y:S01]  /*16d0*/  FFMA.FTZ R127, R141, R186, R124 ;  /* 0x000000ba8d7f7223 */ /* 0x000fe2000001007c */
[----:B------:R-:W-:Y:S01]  /*16e0*/  PRMT R146, R149, 0x7632, R146 ;  /* 0x0000763295927816 */ /* 0x000fe20000000092 */
[----:B------:R-:W-:Y:S01]  /*16f0*/  FADD.FTZ R225, -R197, R188 ;  /* 0x000000bcc5e17221 */ /* 0x000fe20000010100 */
[----:B------:R-:W-:Y:S01]  /*1700*/  SHF.L.U32 R144, R144, 0x10, RZ ;  /* 0x0000001090907819 */ /* 0x000fe200000006ff */
[----:B------:R-:W-:Y:S01]  /*1710*/  FMUL.FTZ R188, R10, R191 ;  /* 0x000000bf0abc7220 */ /* 0x000fe20000410000 */
[----:B------:R-:W-:Y:S01]  /*1720*/  FADD.FTZ R129, R126, R185 ;  /* 0x000000b97e817221 */ /* 0x000fe20000010000 */
[----:B------:R-:W-:Y:S01]  /*1730*/  FMUL.FTZ R143, R158, R143 ;  /* 0x0000008f9e8f7220 */ /* 0x000fe20000410000 */
[----:B------:R-:W-:Y:S01]  /*1740*/  FFMA.FTZ R124, R142, R185, R127 ;  /* 0x000000b98e7c7223 */ /* 0x000fe2000001007f */
[----:B------:R-:W-:-:S02]  /*1750*/  IMAD.U32 R146, R146, 0x10000, RZ ;  /* 0x0001000092927824 */ /* 0x000fc400078e00ff */
[----:B------:R-:W-:Y:S01]  /*1760*/  FFMA.FTZ R72, R139, R189, R72 ;  /* 0x000000bd8b487223 */ /* 0x000fe20000010048 */
[----:B------:R-:W-:Y:S01]  /*1770*/  FADD.FTZ R96, R96, R189 ;  /* 0x000000bd60607221 */ /* 0x000fe20000010000 */
[C---:B------:R-:W-:Y:S01]  /*1780*/  FMUL.FTZ R145, R158.reuse, R145 ;  /* 0x000000919e917220 */ /* 0x040fe20000410000 */
[----:B------:R-:W-:Y:S01]  /*1790*/  SHF.L.U32 R189, R187, 0x10, RZ ;  /* 0x00000010bbbd7819 */ /* 0x000fe200000006ff */
[----:B------:R-:W-:Y:S01]  /*17a0*/  FADD.FTZ R229, -R197, R144 ;  /* 0x00000090c5e57221 */ /* 0x000fe20000010100 */
[----:B------:R-:W-:Y:S01]  /*17b0*/  FMUL.FTZ R187, R27, R204 ;  /* 0x000000cc1bbb7220 */ /* 0x000fe20000410000 */
[----:B------:R-:W-:Y:S01]  /*17c0*/  FADD.FTZ R126, R129, R188 ;  /* 0x000000bc817e7221 */ /* 0x000fe20000010000 */
[C---:B------:R-:W-:Y:S01]  /*17d0*/  FMUL.FTZ R144, R158.reuse, R215 ;  /* 0x000000d79e907220 */ /* 0x040fe20000410000 */
[----:B------:R-:W-:Y:S01]  /*17e0*/  FFMA.FTZ R127, R143, R188, R124 ;  /* 0x000000bc8f7f7223 */ /* 0x000fe2000001007c */
[----:B------:R-:W-:Y:S01]  /*17f0*/  FADD.FTZ R233, -R197, R146 ;  /* 0x00000092c5e97221 */ /* 0x000fe20000010100 */
[----:B------:R-:W-:Y:S01]  /*1800*/  FMUL.FTZ R146, R158, R217 ;  /* 0x000000d99e927220 */ /* 0x000fe20000410000 */
[-C--:B------:R-:W-:Y:S01]  /*1810*/  FFMA.FTZ R78, R145, R190.reuse, R78 ;  /* 0x000000be914e7223 */ /* 0x080fe2000001004e */
[----:B------:R-:W-:Y:S01]  /*1820*/  FADD.FTZ R94, R94, R190 ;  /* 0x000000be5e5e7221 */ /* 0x000fe20000010000 */
[----:B------:R-:W-:Y:S01]  /*1830*/  FMUL.FTZ R190, R11, R190 ;  /* 0x000000be0bbe7220 */ /* 0x000fe20000410000 */
[----:B------:R-:W-:Y:S01]  /*1840*/  FADD.FTZ R129, R126, R187 ;  /* 0x000000bb7e817221 */ /* 0x000fe20000010000 */
[----:B------:R-:W-:Y:S01]  /*1850*/  FFMA.FTZ R124, R144, R187, R127 ;  /* 0x000000bb907c7223 */ /* 0x000fe2000001007f */
[-C--:B------:R-:W-:Y:S01]  /*1860*/  FFMA.FTZ R79, R146, R189.reuse, R79 ;  /* 0x000000bd924f7223 */ /* 0x080fe2000001004f */
[----:B------:R-:W-:Y:S01]  /*1870*/  FADD.FTZ R95, R95, R189 ;  /* 0x000000bd5f5f7221 */ /* 0x000fe20000010000 */
[----:B------:R-:W-:Y:S01]  /*1880*/  FMUL.FTZ R189, R28, R189 ;  /* 0x000000bd1cbd7220 */ /* 0x000fe20000410000 */
[----:B------:R-:W-:Y:S01]  /*1890*/  FADD.FTZ R126, R129, R190 ;  /* 0x000000be817e7221 */ /* 0x000fe20000010000 */
[----:B------:R-:W-:Y:S01]  /*18a0*/  FFMA.FTZ R127, R145, R190, R124 ;  /* 0x000000be917f7223 */ /* 0x000fe2000001007c */
[----:B------:R-:W-:Y:S01]  /*18b0*/  IMAD.U32 R193, R149, 0x10000, RZ ;  /* 0x0001000095c17824 */ /* 0x000fe200078e00ff */
[----:B------:R-:W-:Y:S01]  /*18c0*/  SHF.L.U32 R148, R148, 0x10, RZ ;  /* 0x0000001094947819 */ /* 0x000fe200000006ff */
[C---:B------:R-:W-:Y:S01]  /*18d0*/  FADD.FTZ R149, -R197.reuse, R167 ;  /* 0x000000a7c5957221 */ /* 0x040fe20000010100 */
[----:B------:R-:W-:Y:S01]  /*18e0*/  FADD.FTZ R165, -R197, R192 ;  /* 0x000000c0c5a57221 */ /* 0x000fe20000010100 */
[----:B------:R-:W-:Y:S01]  /*18f0*/  SHF.L.U32 R168, R168, 0x10, RZ ;  /* 0x00000010a8a87819 */ /* 0x000fe200000006ff */
[----:B------:R-:W-:Y:S01]  /*1900*/  FMUL.FTZ R192, R12, R173 ;  /* 0x000000ad0cc07220 */ /* 0x000fe20000410000 */
[----:B------:R-:W-:Y:S01]  /*1910*/  FADD.FTZ R129, R126, R189 ;  /* 0x000000bd7e817221 */ /* 0x000fe20000010000 */
[----:B------:R-:W-:Y:S01]  /*1920*/  FMUL.FTZ R147, R158, R147 ;  /* 0x000000939e937220 */ /* 0x000fe20000410000 */
[----:B------:R-:W-:Y:S01]  /*1930*/  FFMA.FTZ R126, R146, R189, R127 ;  /* 0x000000bd927e7223 */ /* 0x000fe2000001007f */
[----:B------:R-:W-:Y:S01]  /*1940*/  FMUL.FTZ R149, R158, R149 ;  /* 0x000000959e957220 */ /* 0x000fe20000410000 */
[----:B------:R-:W-:Y:S01]  /*1950*/  FFMA.FTZ R76, R143, R191, R76 ;  /* 0x000000bf8f4c7223 */ /* 0x000fe2000001004c */
[----:B------:R-:W-:Y:S01]  /*1960*/  FADD.FTZ R92, R92, R191 ;  /* 0x000000bf5c5c7221 */ /* 0x000fe20000010000 */
[----:B------:R-:W-:Y:S01]  /*1970*/  FADD.FTZ R227, -R197, R148 ;  /* 0x00000094c5e37221 */ /* 0x000fe20000010100 */
[----:B------:R-:W-:Y:S01]  /*1980*/  FMUL.FTZ R191, R29, R168 ;  /* 0x000000a81dbf7220 */ /* 0x000fe20000410000 */
[----:B------:R-:W-:Y:S01]  /*1990*/  FADD.FTZ R124, R129, R192 ;  /* 0x000000c0817c7221 */ /* 0x000fe20000010000 */
[----:B------:R-:W-:Y:S01]  /*19a0*/  FMUL.FTZ R148, R158, R219 ;  /* 0x000000db9e947220 */ /* 0x000fe20000410000 */
[----:B------:R-:W-:Y:S01]  /*19b0*/  FFMA.FTZ R127, R147, R192, R126 ;  /* 0x000000c0937f7223 */ /* 0x000fe2000001007e */
[C---:B------:R-:W-:Y:S01]  /*19c0*/  PRMT R162, R150.reuse, 0x7632, R162 ;  /* 0x0000763296a27816 */ /* 0x040fe200000000a2 */
[--C-:B------:R-:W-:Y:S01]  /*19d0*/  FADD.FTZ R231, -R197, R193.reuse ;  /* 0x000000c1c5e77221 */ /* 0x100fe20000010100 */
[----:B------:R-:W-:Y:S01]  /*19e0*/  SHF.L.U32 R150, R150, 0x10, RZ ;  /* 0x0000001096967819 */ /* 0x000fe200000006ff */
[----:B------:R-:W-:Y:S01]  /*19f0*/  FFMA.FTZ R82, R149, R194, R82 ;  /* 0x000000c295527223 */ /* 0x000fe20000010052 */
[----:B------:R-:W-:Y:S01]  /*1a00*/  PRMT R193, R154, 0x7632, R193 ;  /* 0x000076329ac17816 */ /* 0x000fe200000000c1 */
[----:B------:R-:W-:Y:S01]  /*1a10*/  FADD.FTZ R54, R54, R194 ;  /* 0x000000c236367221 */ /* 0x000fe20000010000 */
[----:B------:R-:W-:Y:S01]  /*1a20*/  SHF.L.U32 R195, R195, 0x10, RZ ;  /* 0x00000010c3c37819 */ /* 0x000fe200000006ff */
[----:B------:R-:W-:-:S02]  /*1a30*/  IMAD.U32 R170, R170, 0x10000, RZ ;  /* 0x00010000aaaa7824 */ /* 0x000fc400078e00ff */
[----:B------:R-:W-:Y:S01]  /*1a40*/  FMUL.FTZ R194, R13, R194 ;  /* 0x000000c20dc27220 */ /* 0x000fe20000410000 */
[----:B------:R-:W-:Y:S01]  /*1a50*/  FADD.FTZ R129, R124, R191 ;  /* 0x000000bf7c817221 */ /* 0x000fe20000010000 */
[----:B------:R-:W-:Y:S01]  /*1a60*/  FFMA.FTZ R124, R148, R191, R127 ;  /* 0x000000bf947c7223 */ /* 0x000fe2000001007f */
[----:B------:R-:W-:Y:S01]  /*1a70*/  FFMA.FTZ R75, R142, R128, R75 ;  /* 0x000000808e4b7223 */ /* 0x000fe2000001004b */
[----:B------:R-:W-:Y:S01]  /*1a80*/  FADD.FTZ R99, R99, R128 ;  /* 0x0000008063637221 */ /* 0x000fe20000010000 */
[----:B------:R-:W-:Y:S01]  /*1a90*/  SHF.L.U32 R128, R193, 0x10, RZ ;  /* 0x00000010c1807819 */ /* 0x000fe200000006ff */
[----:B------:R-:W-:Y:S01]  /*1aa0*/  FADD.FTZ R235, -R197, R150 ;  /* 0x00000096c5eb7221 */ /* 0x000fe20000010100 */
[----:B------:R-:W-:Y:S01]  /*1ab0*/  SHF.L.U32 R171, R171, 0x10, RZ ;  /* 0x00000010abab7819 */ /* 0x000fe200000006ff */
[----:B------:R-:W-:Y:S01]  /*1ac0*/  FMUL.FTZ R193, R30, R170 ;  /* 0x000000aa1ec17220 */ /* 0x000fe20000410000 */
[----:B------:R-:W-:Y:S01]  /*1ad0*/  FADD.FTZ R126, R129, R194 ;  /* 0x000000c2817e7221 */ /* 0x000fe20000010000 */
[--C-:B------:R-:W-:Y:S01]  /*1ae0*/  FADD.FTZ R125, -R197, R195.reuse ;  /* 0x000000c3c57d7221 */ /* 0x100fe20000010100 */
[----:B------:R-:W-:Y:S01]  /*1af0*/  FMUL.FTZ R150, R158, R221 ;  /* 0x000000dd9e967220 */ /* 0x000fe20000410000 */
[----:B------:R-:W-:Y:S01]  /*1b00*/  FFMA.FTZ R127, R149, R194, R124 ;  /* 0x000000c2957f7223 */ /* 0x000fe2000001007c */
[----:B------:R-:W-:Y:S01]  /*1b10*/  SHF.L.U32 R162, R162, 0x10, RZ ;  /* 0x00000010a2a27819 */ /* 0x000fe200000006ff */
[----:B------:R-:W-:Y:S01]  /*1b20*/  FADD.FTZ R239, -R197, R196 ;  /* 0x000000c4c5ef7221 */ /* 0x000fe20000010100 */
[----:B------:R-:W-:Y:S01]  /*1b30*/  PRMT R195, R153, 0x7632, R195 ;  /* 0x0000763299c37816 */ /* 0x000fe200000000c3 */
[----:B------:R-:W-:Y:S01]  /*1b40*/  FMUL.FTZ R196, R14, R169 ;  /* 0x000000a90ec47220 */ /* 0x000fe20000410000 */
[----:B------:R-:W-:Y:S01]  /*1b50*/  SHF.L.U32 R172, R172, 0x10, RZ ;  /* 0x00000010acac7819 */ /* 0x000fe200000006ff */
[----:B------:R-:W-:Y:S01]  /*1b60*/  FADD.FTZ R129, R126, R193 ;  /* 0x000000c17e817221 */ /* 0x000fe20000010000 */
[----:B------:R-:W-:Y:S01]  /*1b70*/  FADD.FTZ R223, -R197, R171 ;  /* 0x000000abc5df7221 */ /* 0x000fe20000010100 */
[----:B------:R-:W-:Y:S01]  /*1b80*/  FMUL.FTZ R151, R158, R151 ;  /* 0x000000979e977220 */ /* 0x000fe20000410000 */
[----:B------:R-:W-:Y:S01]  /*1b90*/  FFMA.FTZ R124, R150, R193, R127 ;  /* 0x000000c1967c7223 */ /* 0x000fe2000001007f */
[----:B------:R-:W-:-:S02]  /*1ba0*/  IMAD.U32 R202, R153, 0x10000, RZ ;  /* 0x0001000099ca7824 */ /* 0x000fc400078e00ff */
[----:B------:R-:W-:Y:S01]  /*1bb0*/  FADD.FTZ R237, -R197, R162 ;  /* 0x000000a2c5ed7221 */ /* 0x000fe20000010100 */
[----:B------:R-:W-:Y:S01]  /*1bc0*/  FMUL.FTZ R153, R158, R165 ;  /* 0x000000a59e997220 */ /* 0x000fe20000410000 */
[----:B------:R-:W-:Y:S01]  /*1bd0*/  IMAD.U32 R201, R195, 0x10000, RZ ;  /* 0x00010000c3c97824 */ /* 0x000fe200078e00ff */
[C---:B------:R-:W-:Y:S01]  /*1be0*/  PRMT R199, R152.reuse, 0x7632, R199 ;  /* 0x0000763298c77816 */ /* 0x040fe200000000c7 */
[----:B------:R-:W-:Y:S01]  /*1bf0*/  FMUL.FTZ R195, R31, R172 ;  /* 0x000000ac1fc37220 */ /* 0x000fe20000410000 */
[----:B------:R-:W-:Y:S01]  /*1c00*/  SHF.L.U32 R197, R152, 0x10, RZ ;  /* 0x0000001098c57819 */ /* 0x000fe200000006ff */
[----:B------:R-:W-:Y:S01]  /*1c10*/  FADD.FTZ R126, R129, R196 ;  /* 0x000000c4817e7221 */ /* 0x000fe20000010000 */
[C---:B------:R-:W-:Y:S01]  /*1c20*/  FMUL.FTZ R152, R158.reuse, R223 ;  /* 0x000000df9e987220 */ /* 0x040fe20000410000 */
[----:B------:R-:W-:Y:S01]  /*1c30*/  FFMA.FTZ R127, R151, R196, R124 ;  /* 0x000000c4977f7223 */ /* 0x000fe2000001007c */
[----:B------:R-:W-:Y:S01]  /*1c40*/  PRMT R167, R155, 0x7632, R167 ;  /* 0x000076329ba77816 */ /* 0x000fe200000000a7 */
[-C--:B------:R-:W-:Y:S01]  /*1c50*/  FFMA.FTZ R86, R153, R198.reuse, R86 ;  /* 0x000000c699567223 */ /* 0x080fe20000010056 */
[----:B------:R-:W-:Y:S01]  /*1c60*/  SHF.L.U32 R206, R155, 0x10, RZ ;  /* 0x000000109bce7819 */ /* 0x000fe200000006ff */
[----:B------:R-:W-:Y:S01]  /*1c70*/  FMUL.FTZ R155, R158, R227 ;  /* 0x000000e39e9b7220 */ /* 0x000fe20000410000 */
[----:B------:R-:W-:Y:S01]  /*1c80*/  SHF.L.U32 R166, R166, 0x10, RZ ;  /* 0x00000010a6a67819 */ /* 0x000fe200000006ff */
[----:B------:R-:W-:Y:S01]  /*1c90*/  FADD.FTZ R58, R58, R198 ;  /* 0x000000c63a3a7221 */ /* 0x000fe20000010000 */
[----:B------:R-:W-:Y:S01]  /*1ca0*/  FMUL.FTZ R198, R15, R198 ;  /* 0x000000c60fc67220 */ /* 0x000fe20000410000 */
[----:B------:R-:W-:Y:S01]  /*1cb0*/  FADD.FTZ R129, R126, R195 ;  /* 0x000000c37e817221 */ /* 0x000fe20000010000 */
[----:B------:R-:W-:Y:S01]  /*1cc0*/  FFMA.FTZ R124, R152, R195, R127 ;  /* 0x000000c3987c7223 */ /* 0x000fe2000001007f */
[-C--:B------:R-:W-:Y:S01]  /*1cd0*/  FFMA.FTZ R100, R155, R197.reuse, R100 ;  /* 0x000000c59b647223 */ /* 0x080fe20000010064 */
[----:B------:R-:W-:Y:S01]  /*1ce0*/  FADD.FTZ R60, R60, R197 ;  /* 0x000000c53c3c7221 */ /* 0x000fe20000010000 */
[----:B------:R-:W-:Y:S01]  /*1cf0*/  FMUL.FTZ R200, R16, R197 ;  /* 0x000000c510c87220 */ /* 0x000fe20000410000 */
[----:B------:R-:W-:Y:S01]  /*1d00*/  SHF.L.U32 R171, R154, 0x10, RZ ;  /* 0x000000109aab7819 */ /* 0x000fe200000006ff */
[----:B------:R-:W-:Y:S01]  /*1d10*/  FMUL.FTZ R197, R32, R166 ;  /* 0x000000a620c57220 */ /* 0x000fe20000410000 */
[----:B------:R-:W-:Y:S01]  /*1d20*/  FADD.FTZ R126, R129, R198 ;  /* 0x000000c6817e7221 */ /* 0x000fe20000010000 */
[----:B------:R-:W-:Y:S01]  /*1d30*/  FMUL.FTZ R154, R158, R225 ;  /* 0x000000e19e9a7220 */ /* 0x000fe20000410000 */
[----:B------:R-:W-:Y:S01]  /*1d40*/  FFMA.FTZ R127, R153, R198, R124 ;  /* 0x000000c6997f7223 */ /* 0x000fe2000001007c */
[----:B------:R-:W-:Y:S01]  /*1d50*/  SHF.L.U32 R208, R199, 0x10, RZ ;  /* 0x00000010c7d07819 */ /* 0x000fe200000006ff */
[----:B------:R-:W-:-:S02]  /*1d60*/  FADD.FTZ R129, R126, R197 ;  /* 0x000000c57e817221 */ /* 0x000fc40000010000 */
[----:B------:R-:W-:Y:S01]  /*1d70*/  FFMA.FTZ R126, R154, R197, R127 ;  /* 0x000000c59a7e7223 */ /* 0x000fe2000001007f */
[C---:B------:R-:W-:Y:S01]  /*1d80*/  FMUL.FTZ R161, R158.reuse, R231 ;  /* 0x000000e79ea17220 */ /* 0x040fe20000410000 */
[----:B------:R-:W-:Y:S01]  /*1d90*/  FMUL.FTZ R199, R33, R208 ;  /* 0x000000d021c77220 */ /* 0x000fe20000410000 */
[----:B------:R-:W-:Y:S01]  /*1da0*/  FADD.FTZ R124, R129, R200 ;  /* 0x000000c8817c7221 */ /* 0x000fe20000010000 */
[C---:B------:R-:W-:Y:S01]  /*1db0*/  FMUL.FTZ R162, R158.reuse, R229 ;  /* 0x000000e59ea27220 */ /* 0x040fe20000410000 */
[----:B------:R-:W-:Y:S01]  /*1dc0*/  FFMA.FTZ R127, R155, R200, R126 ;  /* 0x000000c89b7f7223 */ /* 0x000fe2000001007e */
[----:B------:R-:W-:Y:S01]  /*1dd0*/  FMUL.FTZ R164, R158, R233 ;  /* 0x000000e99ea47220 */ /* 0x000fe20000410000 */
[-C--:B------:R-:W-:Y:S01]  /*1de0*/  FFMA.FTZ R102, R161, R202.reuse, R102 ;  /* 0x000000caa1667223 */ /* 0x080fe20000010066 */
[----:B------:R-:W-:Y:S01]  /*1df0*/  FADD.FTZ R62, R62, R202 ;  /* 0x000000ca3e3e7221 */ /* 0x000fe20000010000 */
[----:B------:R-:W-:Y:S01]  /*1e00*/  FADD.FTZ R129, R124, R199 ;  /* 0x000000c77c817221 */ /* 0x000fe20000010000 */
[----:B------:R-:W-:Y:S01]  /*1e10*/  FMUL.FTZ R202, R17, R202 ;  /* 0x000000ca11ca7220 */ /* 0x000fe20000410000 */
[----:B------:R-:W-:Y:S01]  /*1e20*/  FFMA.FTZ R124, R162, R199, R127 ;  /* 0x000000c7a27c7223 */ /* 0x000fe2000001007f */
[-C--:B------:R-:W-:Y:S01]  /*1e30*/  FFMA.FTZ R103, R164, R201.reuse, R103 ;  /* 0x000000c9a4677223 */ /* 0x080fe20000010067 */
[----:B------:R-:W-:Y:S01]  /*1e40*/  FADD.FTZ R63, R63, R201 ;  /* 0x000000c93f3f7221 */ /* 0x000fe20000010000 */
[----:B------:R-:W-:Y:S01]  /*1e50*/  FMUL.FTZ R201, R34, R201 ;  /* 0x000000c922c97220 */ /* 0x000fe20000410000 */
[----:B------:R-:W-:Y:S01]  /*1e60*/  FADD.FTZ R126, R129, R202 ;  /* 0x000000ca817e7221 */ /* 0x000fe20000010000 */
[----:B------:R-:W-:Y:S01]  /*1e70*/  FFMA.FTZ R127, R161, R202, R124 ;  /* 0x000000caa17f7223 */ /* 0x000fe2000001007c */
[----:B------:R-:W-:Y:S01]  /*1e80*/  FFMA.FTZ R77, R144, R204, R77 ;  /* 0x000000cc904d7223 */ /* 0x000fe2000001004d */
[----:B------:R-:W-:Y:S01]  /*1e90*/  FADD.FTZ R93, R93, R204 ;  /* 0x000000cc5d5d7221 */ /* 0x000fe20000010000 */
[----:B------:R-:W-:Y:S01]  /*1ea0*/  FMUL.FTZ R163, R158, R235 ;  /* 0x000000eb9ea37220 */ /* 0x000fe20000410000 */
[----:B------:R-:W-:Y:S01]  /*1eb0*/  FMUL.FTZ R204, R18, R171 ;  /* 0x000000ab12cc7220 */ /* 0x000fe20000410000 */
[----:B------:R-:W-:Y:S01]  /*1ec0*/  FADD.FTZ R129, R126, R201 ;  /* 0x000000c97e817221 */ /* 0x000fe20000010000 */
[----:B------:R-:W-:Y:S01]  /*1ed0*/  FFMA.FTZ R124, R164, R201, R127 ;  /* 0x000000c9a47c7223 */ /* 0x000fe2000001007f */
[C---:B------:R-:W-:Y:S01]  /*1ee0*/  FMUL.FTZ R165, R158.reuse, R239 ;  /* 0x000000ef9ea57220 */ /* 0x040fe20000410000 */
[----:B------:R-:W-:Y:S01]  /*1ef0*/  FMUL.FTZ R174, R158, R237 ;  /* 0x000000ed9eae7220 */ /* 0x000fe20000410000 */
[----:B------:R-:W-:Y:S01]  /*1f00*/  FMUL.FTZ R203, R35, R128 ;  /* 0x0000008023cb7220 */ /* 0x000fe20000410000 */
[----:B------:R-:W-:Y:S01]  /*1f10*/  FADD.FTZ R126, R129, R204 ;  /* 0x000000cc817e7221 */ /* 0x000fe20000010000 */
[----:B------:R-:W-:Y:S01]  /*1f20*/  FFMA.FTZ R127, R163, R204, R124 ;  /* 0x000000cca37f7223 */ /* 0x000fe2000001007c */
[----:B------:R-:W-:Y:S01]  /*1f30*/  SHF.L.U32 R167, R167, 0x10, RZ ;  /* 0x00000010a7a77819 */ /* 0x000fe200000006ff */
        /* <DEDUP_REMOVED lines=11> */
[----:B------:R-:W-:Y:S01]  /*1ff0*/  FFMA.FTZ R70, R137, R131, R70 ;  /* 0x0000008389467223 */ /* 0x000fe20000010046 */
        /* <DEDUP_REMOVED lines=12> */
[----:B------:R-:W-:Y:S01]  /*20c0*/  FFMA.FTZ R85, R152, R172, R85 ;  /* 0x000000ac98557223 */ /* 0x000fe20000010055 */
[----:B------:R-:W-:Y:S01]  /*20d0*/  FADD.FTZ R57, R57, R172 ;  /* 0x000000ac39397221 */ /* 0x000fe20000010000 */
[----:B------:R-:W-:Y:S01]  /*20e0*/  FADD.FTZ R116, R116, R171 ;  /* 0x000000ab74747221 */ /* 0x000fe20000010000 */
[----:B------:R-:W-:Y:S01]  /*20f0*/  FFMA.FTZ R87, R154, R166, R87 ;  /* 0x000000a69a577223 */ /* 0x000fe20000010057 */
[----:B------:R-:W-:Y:S01]  /*2100*/  FADD.FTZ R59, R59, R166 ;  /* 0x000000a63b3b7221 */ /* 0x000fe20000010000 */
[----:B------:R-:W-:Y:S01]  /*2110*/  FFMA.FTZ R113, R174, R128, R113 ;  /* 0x00000080ae717223 */ /* 0x000fe20000010071 */
[----:B------:R-:W-:Y:S01]  /*2120*/  FADD.FTZ R117, R117, R128 ;  /* 0x0000008075757221 */ /* 0x000fe20000010000 */
[----:B------:R-:W-:Y:S01]  /*2130*/  FFMA.FTZ R115, R208, R167, R115 ;  /* 0x000000a7d0737223 */ /* 0x000fe20000010073 */
[----:B------:R-:W-:Y:S01]  /*2140*/  FADD.FTZ R119, R119, R167 ;  /* 0x000000a777777221 */ /* 0x000fe20000010000 */
[----:B------:R-:W-:Y:S01]  /*2150*/  FADD.FTZ R126, R126, R205 ;  /* 0x000000cd7e7e7221 */ /* 0x000fe20000010000 */
[----:B------:R-:W-:-:S07]  /*2160*/  FFMA.FTZ R124, R208, R205, R124 ;  /* 0x000000cdd07c7223 */ /* 0x000fce000001007c */
.L_x_201:
[----:B------:R-:W-:Y:S05]  /*2170*/  BSYNC B0 ;  /* 0x0000000000007941 */ /* 0x000fea0003800000 */
.L_x_199:
[----:B------:R-:W-:Y:S01]  /*2180*/  LOP3.LUT P3, RZ, R209, 0xff, RZ, 0xc0, !PT ;  /* 0x000000ffd1ff7812 */ /* 0x000fe2000786c0ff */
[----:B------:R-:W-:Y:S01]  /*2190*/  UMOV UR6, 0xffffffff ;  /* 0xffffffff00067882 */ /* 0x000fe20000000000 */
[----:B------:R-:W-:Y:S02]  /*21a0*/  SHF.R.U32.HI R125, RZ, 0x5, R0 ;  /* 0x00000005ff7d7819 */ /* 0x000fe40000011600 */
[----:B------:R-:W-:Y:S02]  /*21b0*/  LOP3.LUT P0, RZ, R0, 0x1f, RZ, 0xc0, !PT ;  /* 0x0000001f00ff7812 */ /* 0x000fe4000780c0ff */
[----:B------:R-:W-:-:S07]  /*21c0*/  LOP3.LUT R127, R125, 0x7fffffc, RZ, 0xc0, !PT ;  /* 0x07fffffc7d7f7812 */ /* 0x000fce00078ec0ff */
[----:B------:R-:W-:Y:S01]  /*21d0*/  @!P3 IADD3 R127, R127, 0x4, RZ ;  /* 0x000000047f7fb810 */ /* 0x000fe20007ffe0ff */
[----:B------:R-:W-:Y:S06]  /*21e0*/  BRA.DIV UR6, `(.L_x_202) ;  /* 0x0000002e064c7947 */ /* 0x000fec000b800000 */
[----:B------:R-:W1:Y:S04]  /*21f0*/  SHFL.DOWN PT, R129, R126, 0x10, 0x1f ;  /* 0x0a001f007e817f89 */ /* 0x000e6800000e0000 */
[----:B------:R-:W2:Y:S01]  /*2200*/  SHFL.DOWN PT, R131, R124, 0x10, 0x1f ;  /* 0x0a001f007c837f89 */ /* 0x000ea200000e0000 */
[----:B-1----:R-:W-:Y:S01]  /*2210*/  FADD.FTZ R129, R129, R126 ;  /* 0x0000007e81817221 */ /* 0x002fe20000010000 */
[----:B--2---:R-:W-:-:S04]  /*2220*/  FADD.FTZ R131, R131, R124 ;  /* 0x0000007c83837221 */ /* 0x004fc80000010000 */
[----:B------:R-:W1:Y:S04]  /*2230*/  SHFL.DOWN PT, R128, R129, 0x8, 0x1f ;  /* 0x09001f0081807f89 */ /* 0x000e6800000e0000 */
[----:B------:R-:W2:Y:S01]  /*2240*/  SHFL.DOWN PT, R130, R131, 0x8, 0x1f ;  /* 0x09001f0083827f89 */ /* 0x000ea200000e0000 */
[----:B-1----:R-:W-:Y:S01]  /*2250*/  FADD.FTZ R128, R129, R128 ;  /* 0x0000008081807221 */ /* 0x002fe20000010000 */
[----:B--2---:R-:W-:-:S04]  /*2260*/  FADD.FTZ R130, R131, R130 ;  /* 0x0000008283827221 */ /* 0x004fc80000010000 */
[----:B0-----:R-:W0:Y:S04]  /*2270*/  SHFL.DOWN PT, R167, R128, 0x4, 0x1f ;  /* 0x08801f0080a77f89 */ /* 0x001e2800000e0000 */
        /* <DEDUP_REMOVED lines=9> */
.L_x_310:
[----:B------:R-:W3:Y:S01]  /*2310*/  S2R R167, SR_CgaCtaId ;  /* 0x0000000000a77919 */ /* 0x000ee20000008800 */
[----:B------:R-:W-:Y:S01]  /*2320*/  @!P0 LOP3.LUT R128, R125, 0x3, RZ, 0xc0, !PT ;  /* 0x000000037d808812 */ /* 0x000fe200078ec0ff */
[----:B-1----:R-:W-:Y:S01]  /*2330*/  FADD.FTZ R166, R124, R129 ;  /* 0x000000817ca67221 */ /* 0x002fe20000010000 */
[----:B------:R-:W-:Y:S01]  /*2340*/  MOV R130, 0x400 ;  /* 0x0000040000827802 */ /* 0x000fe20000000f00 */
[----:B------:R-:W-:Y:S05]  /*2350*/  WARPSYNC.ALL ;  /* 0x0000000000007948 */ /* 0x000fea0003800000 */
[----:B------:R-:W-:Y:S01]  /*2360*/  @!P0 IMAD.IADD R128, R127, 0x1, R128 ;  /* 0x000000017f808824 */ /* 0x000fe200078e0280 */
[----:B-----5:R-:W-:Y:S01]  /*2370*/  ISETP.GE.AND P4, PT, R210, 0x1, PT ;  /* 0x00000001d200780c */ /* 0x020fe20003f86270 */
[----:B------:R-:W-:-:S12]  /*2380*/  BSSY B0, `(.L_x_203) ;  /* 0x0000029000007945 */ /* 0x000fd80003800000 */
[----:B------:R-:W-:-:S05]  /*2390*/  @P4 IADD3 R210, R210, -0x1, RZ ;  /* 0xffffffffd2d24810 */ /* 0x000fca0007ffe0ff */
[----:B------:R-:W-:Y:S01]  /*23a0*/  @P4 IMAD R210, R210, R211, RZ ;  /* 0x000000d3d2d24224 */ /* 0x000fe200078e02ff */
[----:B---3--:R-:W-:Y:S01]  /*23b0*/  LEA R130, R167, R130, 0x18 ;  /* 0x00000082a7827211 */ /* 0x008fe200078ec0ff */
[----:B--2---:R-:W-:-:S03]  /*23c0*/  FADD.FTZ R167, R126, R131 ;  /* 0x000000837ea77221 */ /* 0x004fc60000010000 */
[-C--:B------:R-:W-:Y:S02]  /*23d0*/  @!P0 LEA R168, R128, R130.reuse, 0x3 ;  /* 0x0000008280a88211 */ /* 0x080fe400078e18ff */
[----:B------:R-:W-:-:S03]  /*23e0*/  LEA R169, R127, R130, 0x3 ;  /* 0x000000827fa97211 */ /* 0x000fc600078e18ff */
[----:B------:R-:W-:Y:S01]  /*23f0*/  @!P0 STS.64 [R168+0x4000], R166 ;  /* 0x004000a6a8008388 */ /* 0x000fe20000000a00 */
[----:B------:R-:W-:Y:S01]  /*2400*/  BAR.SYNC.DEFER_BLOCKING 0x0 ;  /* 0x0000000000007b1d */ /* 0x000fe20000010000 */
[----:B------:R-:W-:-:S05]  /*2410*/  ISETP.NE.AND P0, PT, R20, RZ, PT ;  /* 0x000000ff1400720c */ /* 0x000fca0003f05270 */
[----:B0-----:R-:W0:Y:S04]  /*2420*/  LDS.128 R124, [R169+0x4000] ;  /* 0x00400000a97c7984 */ /* 0x001e280000000c00 */
[----:B------:R-:W1:Y:S01]  /*2430*/  LDS.128 R128, [R169+0x4010] ;  /* 0x00401000a9807984 */ /* 0x000e620000000c00 */
[----:B0-----:R-:W-:Y:S01]  /*2440*/  FADD.FTZ R171, RZ, R124 ;  /* 0x0000007cffab7221 */ /* 0x001fe20000010000 */
[----:B------:R-:W-:Y:S01]  /*2450*/  FADD.FTZ R124, RZ, R125 ;  /* 0x0000007dff7c7221 */ /* 0x000fe20000010000 */
[----:B------:R-:W-:Y:S02]  /*2460*/  @P4 SHF.R.S32.HI R125, RZ, 0x1f, R210 ;  /* 0x0000001fff7d4819 */ /* 0x000fe400000114d2 */
[----:B------:R-:W-:Y:S01]  /*2470*/  FADD.FTZ R171, R126, R171 ;  /* 0x000000ab7eab7221 */ /* 0x000fe20000010000 */
[----:B------:R-:W-:Y:S01]  /*2480*/  FADD.FTZ R124, R127, R124 ;  /* 0x0000007c7f7c7221 */ /* 0x000fe20000010000 */
[----:B------:R-:W-:-:S02]  /*2490*/  @P4 LEA.HI R125, R125, R210, RZ, 0x3 ;  /* 0x000000d27d7d4211 */ /* 0x000fc400078f18ff */
[----:B-1----:R-:W-:Y:S01]  /*24a0*/  FADD.FTZ R171, R171, R128 ;  /* 0x00000080abab7221 */ /* 0x002fe20000010000 */
[----:B------:R-:W-:Y:S01]  /*24b0*/  FADD.FTZ R124, R124, R129 ;  /* 0x000000817c7c7221 */ /* 0x000fe20000010000 */
[----:B------:R-:W-:Y:S01]  /*24c0*/  IMAD.MOV.U32 R129, RZ, RZ, RZ ;  /* 0x000000ffff817224 */ /* 0x000fe200078e00ff */
[----:B------:R-:W-:Y:S01]  /*24d0*/  @P4 LEA.HI.SX32 R129, R125, R212, 0x1d ;  /* 0x000000d47d814211 */ /* 0x000fe200078feaff */
[----:B------:R-:W-:Y:S01]  /*24e0*/  FADD.FTZ R130, R130, R171 ;  /* 0x000000ab82827221 */ /* 0x000fe20000010000 */
[----:B------:R-:W-:-:S03]  /*24f0*/  FADD.FTZ R124, R131, R124 ;  /* 0x0000007c837c7221 */ /* 0x000fc60000010000 */
[----:B------:R-:W-:Y:S01]  /*2500*/  FMUL.FTZ R130, R130, UR8 ;  /* 0x0000000882827c20 */ /* 0x000fe20008410000 */
[----:B------:R-:W-:-:S04]  /*2510*/  FMUL.FTZ R128, R124, UR8 ;  /* 0x000000087c807c20 */ /* 0x000fc80008410000 */
[----:B------:R-:W-:Y:S01]  /*2520*/  FSEL R131, R130, RZ, !P0 ;  /* 0x000000ff82837208 */ /* 0x000fe20004000000 */
[----:B------:R-:W-:Y:S06]  /*2530*/  @P2 BRA `(.L_x_204) ;  /* 0x0000000000182947 */ /* 0x000fec0003800000 */
[----:B------:R-:W-:Y:S01]  /*2540*/  ISETP.NE.U32.AND P0, PT, R213, RZ, PT ;  /* 0x000000ffd500720c */ /* 0x000fe20003f05070 */
[----:B------:R-:W-:-:S03]  /*2550*/  HFMA2.MMA R125, -RZ, RZ, 0, 0 ;  /* 0x00000000ff7d7435 */ /* 0x000fc600000001ff */
[----:B------:R-:W-:-:S13]  /*2560*/  ISETP.NE.AND.EX P0, PT, R214, RZ, PT, P0 ;  /* 0x000000ffd600720c */ /* 0x000fda0003f05300 */
[----:B------:R-:W-:Y:S05]  /*2570*/  @!P0 BRA `(.L_x_205) ;  /* 0x0000000000248947 */ /* 0x000fea0003800000 */
[----:B------:R-:W-:Y:S01]  /*2580*/  SHF.L.U32 R125, R48, 0x10, RZ ;  /* 0x00000010307d7819 */ /* 0x000fe200000006ff */
[----:B------:R-:W-:Y:S06]  /*2590*/  BRA `(.L_x_205) ;  /* 0x00000000001c7947 */ /* 0x000fec0003800000 */
.L_x_204:
[----:B------:R-:W-:Y:S01]  /*25a0*/  ISETP.NE.U32.AND P0, PT, R213, RZ, PT ;  /* 0x000000ffd500720c */ /* 0x000fe20003f05070 */
[----:B------:R-:W-:-:S03]  /*25b0*/  FFMA.FTZ R125, R3, R128, R131 ;  /* 0x00000080037d7223 */ /* 0x000fc60000010083 */
[----:B------:R-:W-:Y:S01]  /*25c0*/  ISETP.NE.AND.EX P0, PT, R214, RZ, PT, P0 ;  /* 0x000000ffd600720c */ /* 0x000fe20003f05300 */
[----:B------:R-:W-:-:S04]  /*25d0*/  FADD.FTZ R125, R176, -R125 ;  /* 0x8000007db07d7221 */ /* 0x000fc80000010000 */
[----:B------:R-:W-:-:S08]  /*25e0*/  FMUL.FTZ R125, R158, R125 ;  /* 0x0000007d9e7d7220 */ /* 0x000fd00000410000 */
[----:B------:R-:W-:-:S05]  /*25f0*/  @P0 SHF.L.U32 R124, R48, 0x10, RZ ;  /* 0x00000010307c0819 */ /* 0x000fca00000006ff */
[----:B------:R-:W-:-:S07]  /*2600*/  @P0 FADD.FTZ R125, R125, R124 ;  /* 0x0000007c7d7d0221 */ /* 0x000fce0000010000 */
.L_x_205:
[----:B------:R-:W-:Y:S05]  /*2610*/  BSYNC B0 ;  /* 0x0000000000007941 */ /* 0x000fea0003800000 */
.L_x_203:
        /* <DEDUP_REMOVED lines=15> */
.L_x_207:
[----:B------:R-:W-:Y:S01]  /*2710*/  FFMA.FTZ R124, R132, R128, R131 ;  /* 0x00000080847c7223 */ /* 0x000fe20000010083 */
[----:B------:R-:W-:-:S03]  /*2720*/  @P0 PRMT R126, R48, 0x7632, R126 ;  /* 0x00007632307e0816 */ /* 0x000fc6000000007e */
[----:B------:R-:W-:Y:S01]  /*2730*/  FADD.FTZ R125, R175, -R124 ;  /* 0x8000007caf7d7221 */ /* 0x000fe20000010000 */
[----:B------:R-:W-:-:S03]  /*2740*/  @P0 SHF.L.U32 R126, R126, 0x10, RZ ;  /* 0x000000107e7e0819 */ /* 0x000fc600000006ff */
[----:B------:R-:W-:-:S04]  /*2750*/  FMUL.FTZ R125, R158, R125 ;  /* 0x0000007d9e7d7220 */ /* 0x000fc80000410000 */
[----:B------:R-:W-:-:S07]  /*2760*/  @P0 FADD.FTZ R125, R125, R126 ;  /* 0x0000007e7d7d0221 */ /* 0x000fce0000010000 */
.L_x_208:
[----:B------:R-:W-:Y:S05]  /*2770*/  BSYNC B0 ;  /* 0x0000000000007941 */ /* 0x000fea0003800000 */
.L_x_206:
        /* <DEDUP_REMOVED lines=12> */
.L_x_210:
[----:B------:R-:W-:Y:S01]  /*2840*/  FFMA.FTZ R125, R133, R128, R131 ;  /* 0x00000080857d7223 */ /* 0x000fe20000010083 */
[----:B------:R-:W-:-:S03]  /*2850*/  @P0 SHF.L.U32 R124, R49, 0x10, RZ ;  /* 0x00000010317c0819 */ /* 0x000fc600000006ff */
[----:B------:R-:W-:-:S04]  /*2860*/  FADD.FTZ R125, R178, -R125 ;  /* 0x8000007db27d7221 */ /* 0x000fc80000010000 */
[----:B------:R-:W-:-:S04]  /*2870*/  FMUL.FTZ R125, R158, R125 ;  /* 0x0000007d9e7d7220 */ /* 0x000fc80000410000 */
[----:B------:R-:W-:-:S07]  /*2880*/  @P0 FADD.FTZ R125, R125, R124 ;  /* 0x0000007c7d7d0221 */ /* 0x000fce0000010000 */
.L_x_211:
[----:B------:R-:W-:Y:S05]  /*2890*/  BSYNC B0 ;  /* 0x0000000000007941 */ /* 0x000fea0003800000 */
.L_x_209:
        /* <DEDUP_REMOVED lines=13> */
.L_x_213:
[----:B------:R-:W-:Y:S01]  /*2970*/  FFMA.FTZ R124, R134, R128, R131 ;  /* 0x00000080867c7223 */ /* 0x000fe20000010083 */
[----:B------:R-:W-:-:S03]  /*2980*/  @P0 PRMT R126, R49, 0x7632, R126 ;  /* 0x00007632317e0816 */ /* 0x000fc6000000007e */
[----:B------:R-:W-:Y:S02]  /*2990*/  FADD.FTZ R125, R177, -R124 ;  /* 0x8000007cb17d7221 */ /* 0x000fe40000010000 */
[----:B------:R-:W-:Y:S02]  /*29a0*/  @P0 IMAD.U32 R126, R126, 0x10000, RZ ;  /* 0x000100007e7e0824 */ /* 0x000fe400078e00ff */
[----:B------:R-:W-:-:S04]  /*29b0*/  FMUL.FTZ R125, R158, R125 ;  /* 0x0000007d9e7d7220 */ /* 0x000fc80000410000 */
[----:B------:R-:W-:-:S07]  /*29c0*/  @P0 FADD.FTZ R125, R125, R126 ;  /* 0x0000007e7d7d0221 */ /* 0x000fce0000010000 */
.L_x_214:
[----:B------:R-:W-:Y:S05]  /*29d0*/  BSYNC B0 ;  /* 0x0000000000007941 */ /* 0x000fea0003800000 */
.L_x_212:
        /* <DEDUP_REMOVED lines=12> */
.L_x_216:
[----:B------:R-:W-:Y:S01]  /*2aa0*/  FFMA.FTZ R125, R135, R128, R131 ;  /* 0x00000080877d7223 */ /* 0x000fe20000010083 */
[----:B------:R-:W-:-:S03]  /*2ab0*/  @P0 SHF.L.U32 R124, R50, 0x10, RZ ;  /* 0x00000010327c0819 */ /* 0x000fc600000006ff */
[----:B------:R-:W-:-:S04]  /*2ac0*/  FADD.FTZ R125, R180, -R125 ;  /* 0x8000007db47d7221 */ /* 0x000fc80000010000 */
[----:B------:R-:W-:-:S04]  /*2ad0*/  FMUL.FTZ R125, R158, R125 ;  /* 0x0000007d9e7d7220 */ /* 0x000fc80000410000 */
[----:B------:R-:W-:-:S07]  /*2ae0*/  @P0 FADD.FTZ R125, R125, R124 ;  /* 0x0000007c7d7d0221 */ /* 0x000fce0000010000 */
.L_x_217:
[----:B------:R-:W-:Y:S05]  /*2af0*/  BSYNC B0 ;  /* 0x0000000000007941 */ /* 0x000fea0003800000 */
.L_x_215:
        /* <DEDUP_REMOVED lines=13> */
.L_x_219:
[----:B------:R-:W-:Y:S01]  /*2bd0*/  FFMA.FTZ R124, R136, R128, R131 ;  /* 0x00000080887c7223 */ /* 0x000fe20000010083 */
[----:B------:R-:W-:-:S03]  /*2be0*/  @P0 PRMT R126, R50, 0x7632, R126 ;  /* 0x00007632327e0816 */ /* 0x000fc6000000007e */
[----:B------:R-:W-:Y:S01]  /*2bf0*/  FADD.FTZ R125, R179, -R124 ;  /* 0x8000007cb37d7221 */ /* 0x000fe20000010000 */
[----:B------:R-:W-:-:S03]  /*2c00*/  @P0 SHF.L.U32 R126, R126, 0x10, RZ ;  /* 0x000000107e7e0819 */ /* 0x000fc600000006ff */
[----:B------:R-:W-:-:S04]  /*2c10*/  FMUL.FTZ R125, R158, R125 ;  /* 0x0000007d9e7d7220 */ /* 0x000fc80000410000 */
[----:B------:R-:W-:-:S07]  /*2c20*/  @P0 FADD.FTZ R125, R125, R126 ;  /* 0x0000007e7d7d0221 */ /* 0x000fce0000010000 */
.L_x_220:
[----:B------:R-:W-:Y:S05]  /*2c30*/  BSYNC B0 ;  /* 0x0000000000007941 */ /* 0x000fea0003800000 */
.L_x_218:
        /* <DEDUP_REMOVED lines=12> */
.L_x_222:
[----:B------:R-:W-:Y:S01]  /*2d00*/  FFMA.FTZ R125, R137, R128, R131 ;  /* 0x00000080897d7223 */ /* 0x000fe20000010083 */
[----:B------:R-:W-:-:S03]  /*2d10*/  @P0 SHF.L.U32 R124, R51, 0x10, RZ ;  /* 0x00000010337c0819 */ /* 0x000fc600000006ff */
[----:B------:R-:W-:-:S04]  /*2d20*/  FADD.FTZ R125, R182, -R125 ;  /* 0x8000007db67d7221 */ /* 0x000fc80000010000 */
[----:B------:R-:W-:-:S04]  /*2d30*/  FMUL.FTZ R125, R158, R125 ;  /* 0x0000007d9e7d7220 */ /* 0x000fc80000410000 */
[----:B------:R-:W-:-:S07]  /*2d40*/  @P0 FADD.FTZ R125, R125, R124 ;  /* 0x0000007c7d7d0221 */ /* 0x000fce0000010000 */
.L_x_223:
[----:B------:R-:W-:Y:S05]  /*2d50*/  BSYNC B0 ;  /* 0x0000000000007941 */ /* 0x000fea0003800000 */
.L_x_221:
        /* <DEDUP_REMOVED lines=13> */
.L_x_225:
[----:B------:R-:W-:Y:S01]  /*2e30*/  FFMA.FTZ R124, R138, R128, R131 ;  /* 0x000000808a7c7223 */ /* 0x000fe20000010083 */
[----:B------:R-:W-:-:S03]  /*2e40*/  @P0 PRMT R126, R51, 0x7632, R126 ;  /* 0x00007632337e0816 */ /* 0x000fc6000000007e */
[----:B------:R-:W-:Y:S02]  /*2e50*/  FADD.FTZ R125, R181, -R124 ;  /* 0x8000007cb57d7221 */ /* 0x000fe40000010000 */
[----:B------:R-:W-:Y:S02]  /*2e60*/  @P0 IMAD.U32 R127, R126, 0x10000, RZ ;  /* 0x000100007e7f0824 */ /* 0x000fe400078e00ff */
[----:B------:R-:W-:-:S04]  /*2e70*/  FMUL.FTZ R130, R158, R125 ;  /* 0x0000007d9e827220 */ /* 0x000fc80000410000 */
[----:B------:R-:W-:-:S07]  /*2e80*/  @P0 FADD.FTZ R130, R130, R127 ;  /* 0x0000007f82820221 */ /* 0x000fce0000010000 */
.L_x_226:
[----:B------:R-:W-:Y:S05]  /*2e90*/  BSYNC B0 ;  /* 0x0000000000007941 */ /* 0x000fea0003800000 */
.L_x_224:
[----:B------:R-:W0:Y:S01]  /*2ea0*/  @P4 LDC R167, c[0x0][0x29c] ;  /* 0x0000a700ffa74b82 */ /* 0x000e220000000800 */
[----:B------:R-:W-:Y:S07]  /*2eb0*/  BSSY B0, `(.L_x_227) ;  /* 0x0000016000007945 */ /* 0x000fee0003800000 */
[----:B------:R-:W1:Y:S08]  /*2ec0*/  @P1 LDC.64 R126, c[0x0][0x308] ;  /* 0x0000c200ff7e1b82 */ /* 0x000e700000000a00 */
[----:B------:R-:W2:Y:S01]  /*2ed0*/  @P4 LDC.64 R124, c[0x0][0x2f8] ;  /* 0x0000be00ff7c4b82 */ /* 0x000ea20000000a00 */
[----:B0-----:R-:W-:Y:S01]  /*2ee0*/  @P4 FMUL.FTZ R166, R130, R167 ;  /* 0x000000a782a64220 */ /* 0x001fe20000410000 */
[----:B------:R-:W-:-:S04]  /*2ef0*/  @P1 F2FP.BF16.F32.PACK_AB R130, RZ, R130 ;  /* 0x00000082ff82123e */ /* 0x000fc800000010ff */
[----:B------:R-:W-:Y:S02]  /*2f00*/  @P4 F2FP.BF16.F32.PACK_AB R166, RZ, R166 ;  /* 0x000000a6ffa6423e */ /* 0x000fe400000010ff */
[----:B------:R-:W-:Y:S01]  /*2f10*/  @P1 PRMT R123, R123, 0x5410, R130 ;  /* 0x000054107b7b1816 */ /* 0x000fe20000000082 */
[----:B-1----:R-:W-:Y:S01]  /*2f20*/  @P1 IMAD.WIDE.U32 R126, R207, 0x10, R126 ;  /* 0x00000010cf7e1825 */ /* 0x002fe200078e007e */
[----:B------:R-:W-:-:S04]  /*2f30*/  @P4 PRMT R91, R91, 0x5410, R166 ;  /* 0x000054105b5b4816 */ /* 0x000fc800000000a6 */
[----:B------:R0:W-:Y:S01]  /*2f40*/  @P1 STG.E.128 desc[UR4][R126.64], R120 ;  /* 0x000000787e001986 */ /* 0x0001e2000c101d04 */
[----:B--2---:R-:W-:-:S05]  /*2f50*/  @P4 IMAD.WIDE.U32 R124, R129, 0x10, R124 ;  /* 0x00000010817c4825 */ /* 0x004fca00078e007c */
[----:B------:R0:W-:Y:S01]  /*2f60*/  @P4 STG.E.128 desc[UR4][R124.64], R88 ;  /* 0x000000587c004986 */ /* 0x0001e2000c101d04 */
[----:B------:R-:W-:Y:S05]  /*2f70*/  @P2 BRA `(.L_x_228) ;  /* 0x0000000000102947 */ /* 0x000fea0003800000 */
[----:B0-----:R-:W-:Y:S01]  /*2f80*/  HFMA2.MMA R125, -RZ, RZ, 0, 0 ;  /* 0x00000000ff7d7435 */ /* 0x001fe200000001ff */
[----:B------:R-:W-:Y:S10]  /*2f90*/  @!P0 BRA `(.L_x_229) ;  /* 0x00000000001c8947 */ /* 0x000ff40003800000 */
[----:B------:R-:W-:Y:S01]  /*2fa0*/  SHF.L.U32 R125, R44, 0x10, RZ ;  /* 0x000000102c7d7819 */ /* 0x000fe200000006ff */
[----:B------:R-:W-:Y:S06]  /*2fb0*/  BRA `(.L_x_229) ;  /* 0x0000000000147947 */ /* 0x000fec0003800000 */
.L_x_228:
[----:B0-----:R-:W-:Y:S01]  /*2fc0*/  FFMA.FTZ R125, R139, R128, R131 ;  /* 0x000000808b7d7223 */ /* 0x001fe20000010083 */
[----:B------:R-:W-:-:S03]  /*2fd0*/  @P0 SHF.L.U32 R124, R44, 0x10, RZ ;  /* 0x000000102c7c0819 */ /* 0x000fc600000006ff */
[----:B------:R-:W-:-:S04]  /*2fe0*/  FADD.FTZ R125, R184, -R125 ;  /* 0x8000007db87d7221 */ /* 0x000fc80000010000 */
[----:B------:R-:W-:-:S04]  /*2ff0*/  FMUL.FTZ R125, R158, R125 ;  /* 0x0000007d9e7d7220 */ /* 0x000fc80000410000 */
[----:B------:R-:W-:-:S07]  /*3000*/  @P0 FADD.FTZ R125, R125, R124 ;  /* 0x0000007c7d7d0221 */ /* 0x000fce0000010000 */
.L_x_229:
[----:B------:R-:W-:Y:S05]  /*3010*/  BSYNC B0 ;  /* 0x0000000000007941 */ /* 0x000fea0003800000 */
.L_x_227:
        /* <DEDUP_REMOVED lines=13> */
.L_x_231:
[----:B------:R-:W-:Y:S01]  /*30f0*/  FFMA.FTZ R124, R140, R128, R131 ;  /* 0x000000808c7c7223 */ /* 0x000fe20000010083 */
[----:B------:R-:W-:-:S03]  /*3100*/  @P0 PRMT R126, R44, 0x7632, R126 ;  /* 0x000076322c7e0816 */ /* 0x000fc6000000007e */
[----:B------:R-:W-:Y:S01]  /*3110*/  FADD.FTZ R125, R183, -R124 ;  /* 0x8000007cb77d7221 */ /* 0x000fe20000010000 */
[----:B------:R-:W-:-:S03]  /*3120*/  @P0 SHF.L.U32 R126, R126, 0x10, RZ ;  /* 0x000000107e7e0819 */ /* 0x000fc600000006ff */
[----:B------:R-:W-:-:S04]  /*3130*/  FMUL.FTZ R125, R158, R125 ;  /* 0x0000007d9e7d7220 */ /* 0x000fc80000410000 */
[----:B------:R-:W-:-:S07]  /*3140*/  @P0 FADD.FTZ R125, R125, R126 ;  /* 0x0000007e7d7d0221 */ /* 0x000fce0000010000 */
.L_x_232:
[----:B------:R-:W-:Y:S05]  /*3150*/  BSYNC B0 ;  /* 0x0000000000007941 */ /* 0x000fea0003800000 */
.L_x_230:
        /* <DEDUP_REMOVED lines=12> */
.L_x_234:
[----:B------:R-:W-:Y:S01]  /*3220*/  FFMA.FTZ R125, R141, R128, R131 ;  /* 0x000000808d7d7223 */ /* 0x000fe20000010083 */
[----:B------:R-:W-:-:S03]  /*3230*/  @P0 SHF.L.U32 R124, R45, 0x10, RZ ;  /* 0x000000102d7c0819 */ /* 0x000fc600000006ff */
[----:B------:R-:W-:-:S04]  /*3240*/  FADD.FTZ R125, R186, -R125 ;  /* 0x8000007dba7d7221 */ /* 0x000fc80000010000 */
[----:B------:R-:W-:-:S04]  /*3250*/  FMUL.FTZ R125, R158, R125 ;  /* 0x0000007d9e7d7220 */ /* 0x000fc80000410000 */
[----:B------:R-:W-:-:S07]  /*3260*/  @P0 FADD.FTZ R125, R125, R124 ;  /* 0x0000007c7d7d0221 */ /* 0x000fce0000010000 */
.L_x_235:
[----:B------:R-:W-:Y:S05]  /*3270*/  BSYNC B0 ;  /* 0x0000000000007941 */ /* 0x000fea0003800000 */
.L_x_233:
        /* <DEDUP_REMOVED lines=13> */
.L_x_237:
[----:B------:R-:W-:Y:S01]  /*3350*/  FFMA.FTZ R124, R142, R128, R131 ;  /* 0x000000808e7c7223 */ /* 0x000fe20000010083 */
[----:B------:R-:W-:-:S03]  /*3360*/  @P0 PRMT R126, R45, 0x7632, R126 ;  /* 0x000076322d7e0816 */ /* 0x000fc6000000007e */
[----:B------:R-:W-:Y:S02]  /*3370*/  FADD.FTZ R125, R185, -R124 ;  /* 0x8000007cb97d7221 */ /* 0x000fe40000010000 */
[----:B------:R-:W-:Y:S02]  /*3380*/  @P0 IMAD.U32 R126, R126, 0x10000, RZ ;  /* 0x000100007e7e0824 */ /* 0x000fe400078e00ff */
[----:B------:R-:W-:-:S04]  /*3390*/  FMUL.FTZ R125, R158, R125 ;  /* 0x0000007d9e7d7220 */ /* 0x000fc80000410000 */
[----:B------:R-:W-:-:S07]  /*33a0*/  @P0 FADD.FTZ R125, R125, R126 ;  /* 0x0000007e7d7d0221 */ /* 0x000fce0000010000 */
.L_x_238:
[----:B------:R-:W-:Y:S05]  /*33b0*/  BSYNC B0 ;  /* 0x0000000000007941 */ /* 0x000fea0003800000 */
.L_x_236:
        /* <DEDUP_REMOVED lines=12> */
.L_x_240:
[----:B------:R-:W-:Y:S01]  /*3480*/  FFMA.FTZ R125, R143, R128, R131 ;  /* 0x000000808f7d7223 */ /* 0x000fe20000010083 */
[----:B------:R-:W-:-:S03]  /*3490*/  @P0 SHF.L.U32 R124, R46, 0x10, RZ ;  /* 0x000000102e7c0819 */ /* 0x000fc600000006ff */
[----:B------:R-:W-:-:S04]  /*34a0*/  FADD.FTZ R125, R188, -R125 ;  /* 0x8000007dbc7d7221 */ /* 0x000fc80000010000 */
[----:B------:R-:W-:-:S04]  /*34b0*/  FMUL.FTZ R125, R158, R125 ;  /* 0x0000007d9e7d7220 */ /* 0x000fc80000410000 */
[----:B------:R-:W-:-:S07]  /*34c0*/  @P0 FADD.FTZ R125, R125, R124 ;  /* 0x0000007c7d7d0221 */ /* 0x000fce0000010000 */
.L_x_241:
[----:B------:R-:W-:Y:S05]  /*34d0*/  BSYNC B0 ;  /* 0x0000000000007941 */ /* 0x000fea0003800000 */
.L_x_239:
        /* <DEDUP_REMOVED lines=13> */
.L_x_243:
[----:B------:R-:W-:Y:S01]  /*35b0*/  FFMA.FTZ R124, R144, R128, R131 ;  /* 0x00000080907c7223 */ /* 0x000fe20000010083 */
[----:B------:R-:W-:-:S03]  /*35c0*/  @P0 PRMT R126, R46, 0x7632, R126 ;  /* 0x000076322e7e0816 */ /* 0x000fc6000000007e */
[----:B------:R-:W-:Y:S01]  /*35d0*/  FADD.FTZ R125, R187, -R124 ;  /* 0x8000007cbb7d7221 */ /* 0x000fe20000010000 */
[----:B------:R-:W-:-:S03]  /*35e0*/  @P0 SHF.L.U32 R126, R126, 0x10, RZ ;  /* 0x000000107e7e0819 */ /* 0x000fc600000006ff */
[----:B------:R-:W-:-:S04]  /*35f0*/  FMUL.FTZ R125, R158, R125 ;  /* 0x0000007d9e7d7220 */ /* 0x000fc80000410000 */
[----:B------:R-:W-:-:S07]  /*3600*/  @P0 FADD.FTZ R125, R125, R126 ;  /* 0x0000007e7d7d0221 */ /* 0x000fce0000010000 */
.L_x_244:
[----:B------:R-:W-:Y:S05]  /*3610*/  BSYNC B0 ;  /* 0x0000000000007941 */ /* 0x000fea0003800000 */
.L_x_242:
        /* <DEDUP_REMOVED lines=12> */
.L_x_246:
[----:B------:R-:W-:Y:S01]  /*36e0*/  FFMA.FTZ R125, R145, R128, R131 ;  /* 0x00000080917d7223 */ /* 0x000fe20000010083 */
[----:B------:R-:W-:-:S03]  /*36f0*/  @P0 SHF.L.U32 R124, R47, 0x10, RZ ;  /* 0x000000102f7c0819 */ /* 0x000fc600000006ff */
[----:B------:R-:W-:-:S04]  /*3700*/  FADD.FTZ R125, R190, -R125 ;  /* 0x8000007dbe7d7221 */ /* 0x000fc80000010000 */
[----:B------:R-:W-:-:S04]  /*3710*/  FMUL.FTZ R125, R158, R125 ;  /* 0x0000007d9e7d7220 */ /* 0x000fc80000410000 */
[----:B------:R-:W-:-:S07]  /*3720*/  @P0 FADD.FTZ R125, R125, R124 ;  /* 0x0000007c7d7d0221 */ /* 0x000fce0000010000 */
.L_x_247:
[----:B------:R-:W-:Y:S05]  /*3730*/  BSYNC B0 ;  /* 0x0000000000007941 */ /* 0x000fea0003800000 */
.L_x_245:
        /* <DEDUP_REMOVED lines=13> */
.L_x_249:
[----:B------:R-:W-:Y:S01]  /*3810*/  FFMA.FTZ R124, R146, R128, R131 ;  /* 0x00000080927c7223 */ /* 0x000fe20000010083 */
[----:B------:R-:W-:-:S03]  /*3820*/  @P0 PRMT R126, R47, 0x7632, R126 ;  /* 0x000076322f7e0816 */ /* 0x000fc6000000007e */
[----:B------:R-:W-:Y:S02]  /*3830*/  FADD.FTZ R125, R189, -R124 ;  /* 0x8000007cbd7d7221 */ /* 0x000fe40000010000 */
[----:B------:R-:W-:Y:S02]  /*3840*/  @P0 IMAD.U32 R127, R126, 0x10000, RZ ;  /* 0x000100007e7f0824 */ /* 0x000fe400078e00ff */
[----:B------:R-:W-:-:S04]  /*3850*/  FMUL.FTZ R130, R158, R125 ;  /* 0x0000007d9e827220 */ /* 0x000fc80000410000 */
[----:B------:R-:W-:-:S07]  /*3860*/  @P0 FADD.FTZ R130, R130, R127 ;  /* 0x0000007f82820221 */ /* 0x000fce0000010000 */
.L_x_250:
[----:B------:R-:W-:Y:S05]  /*3870*/  BSYNC B0 ;  /* 0x0000000000007941 */ /* 0x000fea0003800000 */
.L_x_248:
[----:B------:R-:W0:Y:S01]  /*3880*/  @P4 LDC R167, c[0x0][0x29c] ;  /* 0x0000a700ffa74b82 */ /* 0x000e220000000800 */
[----:B------:R-:W-:Y:S07]  /*3890*/  BSSY B0, `(.L_x_251) ;  /* 0x0000017000007945 */ /* 0x000fee0003800000 */
[----:B------:R-:W1:Y:S08]  /*38a0*/  @P1 LDC.64 R124, c[0x0][0x308] ;  /* 0x0000c200ff7c1b82 */ /* 0x000e700000000a00 */
[----:B------:R-:W2:Y:S01]  /*38b0*/  @P4 LDC.64 R126, c[0x0][0x2f8] ;  /* 0x0000be00ff7e4b82 */ /* 0x000ea20000000a00 */
[----:B0-----:R-:W-:Y:S01]  /*38c0*/  @P4 FMUL.FTZ R166, R130, R167 ;  /* 0x000000a782a64220 */ /* 0x001fe20000410000 */
[----:B------:R-:W-:-:S02]  /*38d0*/  @P4 IADD3 R167, R129, 0x80, RZ ;  /* 0x0000008081a74810 */ /* 0x000fc40007ffe0ff */
[----:B------:R-:W-:Y:S02]  /*38e0*/  @P1 F2FP.BF16.F32.PACK_AB R130, RZ, R130 ;  /* 0x00000082ff82123e */ /* 0x000fe400000010ff */
        /* <DEDUP_REMOVED lines=12> */
.L_x_252:
[----:B0-----:R-:W-:Y:S01]  /*39b0*/  FFMA.FTZ R125, R147, R128, R131 ;  /* 0x00000080937d7223 */ /* 0x001fe20000010083 */
[----:B------:R-:W-:-:S03]  /*39c0*/  @P0 IMAD.U32 R124, R40, 0x10000, RZ ;  /* 0x00010000287c0824 */ /* 0x000fc600078e00ff */
[----:B------:R-:W-:-:S04]  /*39d0*/  FADD.FTZ R125, R192, -R125 ;  /* 0x8000007dc07d7221 */ /* 0x000fc80000010000 */
[----:B------:R-:W-:-:S04]  /*39e0*/  FMUL.FTZ R125, R158, R125 ;  /* 0x0000007d9e7d7220 */ /* 0x000fc80000410000 */
[----:B------:R-:W-:-:S07]  /*39f0*/  @P0 FADD.FTZ R125, R125, R124 ;  /* 0x0000007c7d7d0221 */ /* 0x000fce0000010000 */
.L_x_253:
[----:B------:R-:W-:Y:S05]  /*3a00*/  BSYNC B0 ;  /* 0x0000000000007941 */ /* 0x000fea0003800000 */
.L_x_251:
        /* <DEDUP_REMOVED lines=13> */
.L_x_255:
[----:B------:R-:W-:Y:S01]  /*3ae0*/  FFMA.FTZ R124, R148, R128, R131 ;  /* 0x00000080947c7223 */ /* 0x000fe20000010083 */
[----:B------:R-:W-:-:S03]  /*3af0*/  @P0 PRMT R126, R40, 0x7632, R126 ;  /* 0x00007632287e0816 */ /* 0x000fc6000000007e */
[----:B------:R-:W-:Y:S01]  /*3b00*/  FADD.FTZ R125, R191, -R124 ;  /* 0x8000007cbf7d7221 */ /* 0x000fe20000010000 */
[----:B------:R-:W-:-:S03]  /*3b10*/  @P0 SHF.L.U32 R126, R126, 0x10, RZ ;  /* 0x000000107e7e0819 */ /* 0x000fc600000006ff */
[----:B------:R-:W-:-:S04]  /*3b20*/  FMUL.FTZ R125, R158, R125 ;  /* 0x0000007d9e7d7220 */ /* 0x000fc80000410000 */
[----:B------:R-:W-:-:S07]  /*3b30*/  @P0 FADD.FTZ R125, R125, R126 ;  /* 0x0000007e7d7d0221 */ /* 0x000fce0000010000 */
.L_x_256:
[----:B------:R-:W-:Y:S05]  /*3b40*/  BSYNC B0 ;  /* 0x0000000000007941 */ /* 0x000fea0003800000 */
.L_x_254:
        /* <DEDUP_REMOVED lines=10> */
[----:B------:R-:W-:Y:S01]  /*3bf0*/  SHF.L.U32 R125, R41, 0x10, RZ ;  /* 0x00000010297d7819 */ /* 0x000fe200000006ff */
[----:B------:R-:W-:Y:S06]  /*3c00*/  BRA `(.L_x_259) ;  /* 0x0000000000147947 */ /* 0x000fec0003800000 */
.L_x_258:
[----:B------:R-:W-:Y:S01]  /*3c10*/  FFMA.FTZ R125, R149, R128, R131 ;  /* 0x00000080957d7223 */ /* 0x000fe20000010083 */
[----:B------:R-:W-:-:S03]  /*3c20*/  @P0 SHF.L.U32 R124, R41, 0x10, RZ ;  /* 0x00000010297c0819 */ /* 0x000fc600000006ff */
[----:B------:R-:W-:-:S04]  /*3c30*/  FADD.FTZ R125, R194, -R125 ;  /* 0x8000007dc27d7221 */ /* 0x000fc80000010000 */
[----:B------:R-:W-:-:S04]  /*3c40*/  FMUL.FTZ R125, R158, R125 ;  /* 0x0000007d9e7d7220 */ /* 0x000fc80000410000 */
[----:B------:R-:W-:-:S07]  /*3c50*/  @P0 FADD.FTZ R125, R125, R124 ;  /* 0x0000007c7d7d0221 */ /* 0x000fce0000010000 */
.L_x_259:
[----:B------:R-:W-:Y:S05]  /*3c60*/  BSYNC B0 ;  /* 0x0000000000007941 */ /* 0x000fea0003800000 */
.L_x_257:
        /* <DEDUP_REMOVED lines=10> */
[----:B------:R-:W-:-:S05]  /*3d10*/  PRMT R125, R41, 0x7632, R125 ;  /* 0x00007632297d7816 */ /* 0x000fca000000007d */
[----:B------:R-:W-:Y:S01]  /*3d20*/  IMAD.U32 R125, R125, 0x10000, RZ ;  /* 0x000100007d7d7824 */ /* 0x000fe200078e00ff */
[----:B------:R-:W-:Y:S06]  /*3d30*/  BRA `(.L_x_262) ;  /* 0x0000000000187947 */ /* 0x000fec0003800000 */
.L_x_261:
[----:B------:R-:W-:Y:S01]  /*3d40*/  FFMA.FTZ R124, R150, R128, R131 ;  /* 0x00000080967c7223 */ /* 0x000fe20000010083 */
[----:B------:R-:W-:-:S03]  /*3d50*/  @P0 PRMT R126, R41, 0x7632, R126 ;  /* 0x00007632297e0816 */ /* 0x000fc6000000007e */
[----:B------:R-:W-:Y:S01]  /*3d60*/  FADD.FTZ R125, R193, -R124 ;  /* 0x8000007cc17d7221 */ /* 0x000fe20000010000 */
[----:B------:R-:W-:-:S03]  /*3d70*/  @P0 SHF.L.U32 R126, R126, 0x10, RZ ;  /* 0x000000107e7e0819 */ /* 0x000fc600000006ff */
[----:B------:R-:W-:-:S04]  /*3d80*/  FMUL.FTZ R125, R158, R125 ;  /* 0x0000007d9e7d7220 */ /* 0x000fc80000410000 */
[----:B------:R-:W-:-:S07]  /*3d90*/  @P0 FADD.FTZ R125, R125, R126 ;  /* 0x0000007e7d7d0221 */ /* 0x000fce0000010000 */
.L_x_262:
[----:B------:R-:W-:Y:S05]  /*3da0*/  BSYNC B0 ;  /* 0x0000000000007941 */ /* 0x000fea0003800000 */
.L_x_260:
        /* <DEDUP_REMOVED lines=12> */
.L_x_264:
[----:B------:R-:W-:Y:S01]  /*3e70*/  FFMA.FTZ R125, R151, R128, R131 ;  /* 0x00000080977d7223 */ /* 0x000fe20000010083 */
[----:B------:R-:W-:-:S03]  /*3e80*/  @P0 IMAD.U32 R124, R42, 0x10000, RZ ;  /* 0x000100002a7c0824 */ /* 0x000fc600078e00ff */
[----:B------:R-:W-:-:S04]  /*3e90*/  FADD.FTZ R125, R196, -R125 ;  /* 0x8000007dc47d7221 */ /* 0x000fc80000010000 */
[----:B------:R-:W-:-:S04]  /*3ea0*/  FMUL.FTZ R125, R158, R125 ;  /* 0x0000007d9e7d7220 */ /* 0x000fc80000410000 */
[----:B------:R-:W-:-:S07]  /*3eb0*/  @P0 FADD.FTZ R125, R125, R124 ;  /* 0x0000007c7d7d0221 */ /* 0x000fce0000010000 */
.L_x_265:
[----:B------:R-:W-:Y:S05]  /*3ec0*/  BSYNC B0 ;  /* 0x0000000000007941 */ /* 0x000fea0003800000 */
.L_x_263:
        /* <DEDUP_REMOVED lines=13> */
.L_x_267:
[----:B------:R-:W-:Y:S01]  /*3fa0*/  FFMA.FTZ R124, R152, R128, R131 ;  /* 0x00000080987c7223 */ /* 0x000fe20000010083 */
[----:B------:R-:W-:-:S03]  /*3fb0*/  @P0 PRMT R126, R42, 0x7632, R126 ;  /* 0x000076322a7e0816 */ /* 0x000fc6000000007e */
[----:B------:R-:W-:Y:S01]  /*3fc0*/  FADD.FTZ R125, R195, -R124 ;  /* 0x8000007cc37d7221 */ /* 0x000fe20000010000 */
[----:B------:R-:W-:-:S03]  /*3fd0*/  @P0 SHF.L.U32 R126, R126, 0x10, RZ ;  /* 0x000000107e7e0819 */ /* 0x000fc600000006ff */
[----:B------:R-:W-:-:S04]  /*3fe0*/  FMUL.FTZ R125, R158, R125 ;  /* 0x0000007d9e7d7220 */ /* 0x000fc80000410000 */
[----:B------:R-:W-:-:S07]  /*3ff0*/  @P0 FADD.FTZ R125, R125, R126 ;  /* 0x0000007e7d7d0221 */ /* 0x000fce0000010000 */
.L_x_268:
[----:B------:R-:W-:Y:S05]  /*4000*/  BSYNC B0 ;  /* 0x0000000000007941 */ /* 0x000fea0003800000 */
.L_x_266:
        /* <DEDUP_REMOVED lines=12> */
.L_x_270:
[----:B------:R-:W-:Y:S01]  /*40d0*/  FFMA.FTZ R125, R153, R128, R131 ;  /* 0x00000080997d7223 */ /* 0x000fe20000010083 */
[----:B------:R-:W-:-:S03]  /*40e0*/  @P0 SHF.L.U32 R124, R43, 0x10, RZ ;  /* 0x000000102b7c0819 */ /* 0x000fc600000006ff */
[----:B------:R-:W-:-:S04]  /*40f0*/  FADD.FTZ R125, R198, -R125 ;  /* 0x8000007dc67d7221 */ /* 0x000fc80000010000 */
[----:B------:R-:W-:-:S04]  /*4100*/  FMUL.FTZ R125, R158, R125 ;  /* 0x0000007d9e7d7220 */ /* 0x000fc80000410000 */
[----:B------:R-:W-:-:S07]  /*4110*/  @P0 FADD.FTZ R125, R125, R124 ;  /* 0x0000007c7d7d0221 */ /* 0x000fce0000010000 */
.L_x_271:
[----:B------:R-:W-:Y:S05]  /*4120*/  BSYNC B0 ;  /* 0x0000000000007941 */ /* 0x000fea0003800000 */
.L_x_269:
        /* <DEDUP_REMOVED lines=10> */
[----:B------:R-:W-:-:S05]  /*41d0*/  PRMT R130, R43, 0x7632, R130 ;  /* 0x000076322b827816 */ /* 0x000fca0000000082 */
[----:B------:R-:W-:Y:S01]  /*41e0*/  IMAD.U32 R130, R130, 0x10000, RZ ;  /* 0x0001000082827824 */ /* 0x000fe200078e00ff */
[----:B------:R-:W-:Y:S06]  /*41f0*/  BRA `(.L_x_274) ;  /* 0x0000000000187947 */ /* 0x000fec0003800000 */
.L_x_273:
[----:B------:R-:W-:Y:S01]  /*4200*/  FFMA.FTZ R124, R154, R128, R131 ;  /* 0x000000809a7c7223 */ /* 0x000fe20000010083 */
[----:B------:R-:W-:-:S03]  /*4210*/  @P0 PRMT R126, R43, 0x7632, R126 ;  /* 0x000076322b7e0816 */ /* 0x000fc6000000007e */
[----:B------:R-:W-:Y:S01]  /*4220*/  FADD.FTZ R125, R197, -R124 ;  /* 0x8000007cc57d7221 */ /* 0x000fe20000010000 */
[----:B------:R-:W-:-:S03]  /*4230*/  @P0 SHF.L.U32 R127, R126, 0x10, RZ ;  /* 0x000000107e7f0819 */ /* 0x000fc600000006ff */
[----:B------:R-:W-:-:S04]  /*4240*/  FMUL.FTZ R130, R158, R125 ;  /* 0x0000007d9e827220 */ /* 0x000fc80000410000 */
[----:B------:R-:W-:-:S07]  /*4250*/  @P0 FADD.FTZ R130, R130, R127 ;  /* 0x0000007f82820221 */ /* 0x000fce0000010000 */
.L_x_274:
[----:B------:R-:W-:Y:S05]  /*4260*/  BSYNC B0 ;  /* 0x0000000000007941 */ /* 0x000fea0003800000 */
.L_x_272:
        /* <DEDUP_REMOVED lines=17> */
[----:B------:R-:W-:Y:S01]  /*4380*/  IMAD.U32 R125, R36, 0x10000, RZ ;  /* 0x00010000247d7824 */ /* 0x000fe200078e00ff */
[----:B------:R-:W-:Y:S06]  /*4390*/  BRA `(.L_x_277) ;  /* 0x0000000000147947 */ /* 0x000fec0003800000 */
.L_x_276:
[----:B0-----:R-:W-:Y:S01]  /*43a0*/  FFMA.FTZ R125, R155, R128, R131 ;  /* 0x000000809b7d7223 */ /* 0x001fe20000010083 */
[----:B------:R-:W-:-:S03]  /*43b0*/  @P0 SHF.L.U32 R124, R36, 0x10, RZ ;  /* 0x00000010247c0819 */ /* 0x000fc600000006ff */
[----:B------:R-:W-:-:S04]  /*43c0*/  FADD.FTZ R125, R200, -R125 ;  /* 0x8000007dc87d7221 */ /* 0x000fc80000010000 */
[----:B------:R-:W-:-:S04]  /*43d0*/  FMUL.FTZ R125, R158, R125 ;  /* 0x0000007d9e7d7220 */ /* 0x000fc80000410000 */
[----:B------:R-:W-:-:S07]  /*43e0*/  @P0 FADD.FTZ R125, R125, R124 ;  /* 0x0000007c7d7d0221 */ /* 0x000fce0000010000 */
.L_x_277:
[----:B------:R-:W-:Y:S05]  /*43f0*/  BSYNC B0 ;  /* 0x0000000000007941 */ /* 0x000fea0003800000 */
.L_x_275:
        /* <DEDUP_REMOVED lines=13> */
.L_x_279:
[----:B------:R-:W-:Y:S01]  /*44d0*/  FFMA.FTZ R124, R162, R128, R131 ;  /* 0x00000080a27c7223 */ /* 0x000fe20000010083 */
[----:B------:R-:W-:-:S03]  /*44e0*/  @P0 PRMT R126, R36, 0x7632, R126 ;  /* 0x00007632247e0816 */ /* 0x000fc6000000007e */
[----:B------:R-:W-:Y:S02]  /*44f0*/  FADD.FTZ R125, R199, -R124 ;  /* 0x8000007cc77d7221 */ /* 0x000fe40000010000 */
[----:B------:R-:W-:Y:S02]  /*4500*/  @P0 IMAD.U32 R126, R126, 0x10000, RZ ;  /* 0x000100007e7e0824 */ /* 0x000fe400078e00ff */
[----:B------:R-:W-:-:S04]  /*4510*/  FMUL.FTZ R125, R158, R125 ;  /* 0x0000007d9e7d7220 */ /* 0x000fc80000410000 */
[----:B------:R-:W-:-:S07]  /*4520*/  @P0 FADD.FTZ R125, R125, R126 ;  /* 0x0000007e7d7d0221 */ /* 0x000fce0000010000 */
.L_x_280:
[----:B------:R-:W-:Y:S05]  /*4530*/  BSYNC B0 ;  /* 0x0000000000007941 */ /* 0x000fea0003800000 */
.L_x_278:
        /* <DEDUP_REMOVED lines=12> */
.L_x_282:
[----:B------:R-:W-:Y:S01]  /*4600*/  FFMA.FTZ R125, R161, R128, R131 ;  /* 0x00000080a17d7223 */ /* 0x000fe20000010083 */
[----:B------:R-:W-:-:S03]  /*4610*/  @P0 SHF.L.U32 R124, R37, 0x10, RZ ;  /* 0x00000010257c0819 */ /* 0x000fc600000006ff */
[----:B------:R-:W-:-:S04]  /*4620*/  FADD.FTZ R125, R202, -R125 ;  /* 0x8000007dca7d7221 */ /* 0x000fc80000010000 */
[----:B------:R-:W-:-:S04]  /*4630*/  FMUL.FTZ R125, R158, R125 ;  /* 0x0000007d9e7d7220 */ /* 0x000fc80000410000 */
[----:B------:R-:W-:-:S07]  /*4640*/  @P0 FADD.FTZ R125, R125, R124 ;  /* 0x0000007c7d7d0221 */ /* 0x000fce0000010000 */
.L_x_283:
[----:B------:R-:W-:Y:S05]  /*4650*/  BSYNC B0 ;  /* 0x0000000000007941 */ /* 0x000fea0003800000 */
.L_x_281:
        /* <DEDUP_REMOVED lines=13> */
.L_x_285:
[----:B------:R-:W-:Y:S01]  /*4730*/  FFMA.FTZ R124, R164, R128, R131 ;  /* 0x00000080a47c7223 */ /* 0x000fe20000010083 */
[----:B------:R-:W-:-:S03]  /*4740*/  @P0 PRMT R126, R37, 0x7632, R126 ;  /* 0x00007632257e0816 */ /* 0x000fc6000000007e */
[----:B------:R-:W-:Y:S01]  /*4750*/  FADD.FTZ R125, R201, -R124 ;  /* 0x8000007cc97d7221 */ /* 0x000fe20000010000 */
[----:B------:R-:W-:-:S03]  /*4760*/  @P0 SHF.L.U32 R126, R126, 0x10, RZ ;  /* 0x000000107e7e0819 */ /* 0x000fc600000006ff */
[----:B------:R-:W-:-:S04]  /*4770*/  FMUL.FTZ R125, R158, R125 ;  /* 0x0000007d9e7d7220 */ /* 0x000fc80000410000 */
[----:B------:R-:W-:-:S07]  /*4780*/  @P0 FADD.FTZ R125, R125, R126 ;  /* 0x0000007e7d7d0221 */ /* 0x000fce0000010000 */
.L_x_286:
[----:B------:R-:W-:Y:S05]  /*4790*/  BSYNC B0 ;  /* 0x0000000000007941 */ /* 0x000fea0003800000 */
.L_x_284:
        /* <DEDUP_REMOVED lines=12> */
.L_x_288:
[----:B------:R-:W-:Y:S01]  /*4860*/  FFMA.FTZ R125, R163, R128, R131 ;  /* 0x00000080a37d7223 */ /* 0x000fe20000010083 */
[----:B------:R-:W-:-:S03]  /*4870*/  @P0 SHF.L.U32 R124, R38, 0x10, RZ ;  /* 0x00000010267c0819 */ /* 0x000fc600000006ff */
[----:B------:R-:W-:-:S04]  /*4880*/  FADD.FTZ R125, R204, -R125 ;  /* 0x8000007dcc7d7221 */ /* 0x000fc80000010000 */
[----:B------:R-:W-:-:S04]  /*4890*/  FMUL.FTZ R125, R158, R125 ;  /* 0x0000007d9e7d7220 */ /* 0x000fc80000410000 */
[----:B------:R-:W-:-:S07]  /*48a0*/  @P0 FADD.FTZ R125, R125, R124 ;  /* 0x0000007c7d7d0221 */ /* 0x000fce0000010000 */
.L_x_289:
[----:B------:R-:W-:Y:S05]  /*48b0*/  BSYNC B0 ;  /* 0x0000000000007941 */ /* 0x000fea0003800000 */
.L_x_287:
        /* <DEDUP_REMOVED lines=13> */
.L_x_291:
[----:B------:R-:W-:Y:S01]  /*4990*/  FFMA.FTZ R124, R174, R128, R131 ;  /* 0x00000080ae7c7223 */ /* 0x000fe20000010083 */
[----:B------:R-:W-:-:S03]  /*49a0*/  @P0 PRMT R126, R38, 0x7632, R126 ;  /* 0x00007632267e0816 */ /* 0x000fc6000000007e */
[----:B------:R-:W-:Y:S01]  /*49b0*/  FADD.FTZ R125, R203, -R124 ;  /* 0x8000007ccb7d7221 */ /* 0x000fe20000010000 */
[----:B------:R-:W-:-:S03]  /*49c0*/  @P0 SHF.L.U32 R126, R126, 0x10, RZ ;  /* 0x000000107e7e0819 */ /* 0x000fc600000006ff */
[----:B------:R-:W-:-:S04]  /*49d0*/  FMUL.FTZ R125, R158, R125 ;  /* 0x0000007d9e7d7220 */ /* 0x000fc80000410000 */
[----:B------:R-:W-:-:S07]  /*49e0*/  @P0 FADD.FTZ R125, R125, R126 ;  /* 0x0000007e7d7d0221 */ /* 0x000fce0000010000 */
.L_x_292:
[----:B------:R-:W-:Y:S05]  /*49f0*/  BSYNC B0 ;  /* 0x0000000000007941 */ /* 0x000fea0003800000 */
.L_x_290:
        /* <DEDUP_REMOVED lines=12> */
.L_x_294:
[----:B------:R-:W-:Y:S01]  /*4ac0*/  FFMA.FTZ R125, R165, R128, R131 ;  /* 0x00000080a57d7223 */ /* 0x000fe20000010083 */
[----:B------:R-:W-:-:S03]  /*4ad0*/  @P0 SHF.L.U32 R124, R39, 0x10, RZ ;  /* 0x00000010277c0819 */ /* 0x000fc600000006ff */
[----:B------:R-:W-:-:S04]  /*4ae0*/  FADD.FTZ R125, R206, -R125 ;  /* 0x8000007dce7d7221 */ /* 0x000fc80000010000 */
[----:B------:R-:W-:-:S04]  /*4af0*/  FMUL.FTZ R125, R158, R125 ;  /* 0x0000007d9e7d7220 */ /* 0x000fc80000410000 */
[----:B------:R-:W-:-:S07]  /*4b00*/  @P0 FADD.FTZ R125, R125, R124 ;  /* 0x0000007c7d7d0221 */ /* 0x000fce0000010000 */
.L_x_295:
[----:B------:R-:W-:Y:S05]  /*4b10*/  BSYNC B0 ;  /* 0x0000000000007941 */ /* 0x000fea0003800000 */
.L_x_293:
        /* <DEDUP_REMOVED lines=13> */
.L_x_297:
[----:B------:R-:W-:Y:S01]  /*4bf0*/  FFMA.FTZ R128, R208, R128, R131 ;  /* 0x00000080d0807223 */ /* 0x000fe20000010083 */
[----:B------:R-:W-:-:S03]  /*4c00*/  @P0 PRMT R124, R39, 0x7632, R124 ;  /* 0x00007632277c0816 */ /* 0x000fc6000000007c */
[----:B------:R-:W-:Y:S02]  /*4c10*/  FADD.FTZ R125, R205, -R128 ;  /* 0x80000080cd7d7221 */ /* 0x000fe40000010000 */
[----:B------:R-:W-:Y:S02]  /*4c20*/  @P0 IMAD.U32 R127, R124, 0x10000, RZ ;  /* 0x000100007c7f0824 */ /* 0x000fe400078e00ff */
[----:B------:R-:W-:-:S04]  /*4c30*/  FMUL.FTZ R158, R158, R125 ;  /* 0x0000007d9e9e7220 */ /* 0x000fc80000410000 */
[----:B------:R-:W-:-:S07]  /*4c40*/  @P0 FADD.FTZ R158, R158, R127 ;  /* 0x0000007f9e9e0221 */ /* 0x000fce0000010000 */
.L_x_298:
[----:B------:R-:W-:Y:S05]  /*4c50*/  BSYNC B0 ;  /* 0x0000000000007941 */ /* 0x000fea0003800000 */
.L_x_296:
[----:B------:R-:W0:Y:S01]  /*4c60*/  @P4 LDC R131, c[0x0][0x29c] ;  /* 0x0000a700ff834b82 */ /* 0x000e220000000800 */
[----:B------:R-:W-:Y:S02]  /*4c70*/  @P4 IADD3 R129, R129, 0x180, RZ ;  /* 0x0000018081814810 */ /* 0x000fe40007ffe0ff */
[----:B------:R-:W-:Y:S02]  /*4c80*/  IADD3 R2, R2, UR12, RZ ;  /* 0x0000000c02027c10 */ /* 0x000fe4000fffe0ff */
[----:B------:R-:W-:Y:S02]  /*4c90*/  SEL R209, RZ, 0x1, P3 ;  /* 0x00000001ffd17807 */ /* 0x000fe40001800000 */
[----:B------:R-:W-:Y:S01]  /*4ca0*/  ISETP.GE.AND P0, PT, R2, UR13, PT ;  /* 0x0000000d02007c0c */ /* 0x000fe2000bf06270 */
        /* <DEDUP_REMOVED lines=11> */
[----:B------:R-:W-:Y:S05]  /*4d60*/  @!P0 BRA `(.L_x_299) ;  /* 0xffffffb800c48947 */ /* 0x000fea000383ffff */
.L_x_198:
[----:B------:R-:W1:Y:S01]  /*4d70*/  S2UR UR6, SR_CTAID.X ;  /* 0x00000000000679c3 */ /* 0x000e620000002500 */
[----:B------:R-:W-:-:S07]  /*4d80*/  LOP3.LUT R7, R0, 0x7f, RZ, 0xc0, !PT ;  /* 0x0000007f00077812 */ /* 0x000fce00078ec0ff */
[----:B------:R-:W2:Y:S08]  /*4d90*/  LDC.64 R2, c[0x0][0x2d0] ;  /* 0x0000b400ff027b82 */ /* 0x000eb00000000a00 */
[----:B------:R-:W3:Y:S01]  /*4da0*/  LDC.64 R4, c[0x0][0x2d8] ;  /* 0x0000b600ff047b82 */ /* 0x000ee20000000a00 */
[----:B-1----:R-:W-:Y:S01]  /*4db0*/  LEA.HI R6, R0, UR6, RZ, 0x19 ;  /* 0x0000000600067c11 */ /* 0x002fe2000f8fc8ff */
[----:B------:R-:W-:-:S04]  /*4dc0*/  ULDC UR6, c[0x0][0x218] ;  /* 0x0000860000067ab9 */ /* 0x000fc80000000800 */
[----:B------:R-:W-:-:S05]  /*4dd0*/  IMAD R6, R6, UR6, RZ ;  /* 0x0000000606067c24 */ /* 0x000fca000f8e02ff */
[----:B------:R-:W-:-:S05]  /*4de0*/  LEA.HI R7, R6, R7, RZ, 0x1d ;  /* 0x0000000706077211 */ /* 0x000fca00078fe8ff */
[----:B--2---:R-:W-:-:S04]  /*4df0*/  IMAD.WIDE.U32 R2, R7, 0x20, R2 ;  /* 0x0000002007027825 */ /* 0x004fc800078e0002 */
[----:B---3--:R-:W-:Y:S01]  /*4e00*/  IMAD.WIDE.U32 R4, R7, 0x20, R4 ;  /* 0x0000002007047825 */ /* 0x008fe200078e0004 */
        /* <DEDUP_REMOVED lines=17> */
.L_x_202:
[----:B0-----:R-:W-:Y:S01]  /*4f20*/  HFMA2.MMA R170, -RZ, RZ, 0, 9.5367431640625e-07 ;  /* 0x00000010ffaa7435 */ /* 0x001fe200000001ff */
[----:B------:R-:W-:Y:S01]  /*4f30*/  MOV R171, R126 ;  /* 0x0000007e00ab7202 */ /* 0x000fe20000000f00 */
[----:B------:R-:W-:Y:S01]  /*4f40*/  IMAD.MOV.U32 R173, RZ, RZ, 0x1f ;  /* 0x0000001fffad7424 */ /* 0x000fe200078e00ff */
[----:B------:R-:W-:-:S08]  /*4f50*/  MOV R166, 0xffffffff ;  /* 0xffffffff00a67802 */ /* 0x000fd00000000f00 */
[----:B-----5:R-:W-:Y:S05]  /*4f60*/  WARPSYNC.COLLECTIVE R166, `(.L_x_300) ;  /* 0x00000000a6087348 */ /* 0x020fea0003c00000 */
[----:B------:R0:W1:Y:S02]  /*4f70*/  SHFL.DOWN P1, R168, R171, R170, R173 ;  /* 0x080000aaaba87389 */ /* 0x00006400000200ad */
[----:B01---5:R-:W-:Y:S01]  /*4f80*/  ENDCOLLECTIVE ;  /* 0x000000000000791b */ /* 0x023fe20003800000 */
.L_x_300:
[----:B------:R-:W-:Y:S02]  /*4f90*/  MOV R171, R124 ;  /* 0x0000007c00ab7202 */ /* 0x000fe40000000f00 */
[----:B------:R-:W-:-:S07]  /*4fa0*/  MOV R129, R168 ;  /* 0x000000a800817202 */ /* 0x000fce0000000f00 */
[----:B------:R-:W-:Y:S05]  /*4fb0*/  WARPSYNC.COLLECTIVE R166, `(.L_x_301) ;  /* 0x00000000a6087348 */ /* 0x000fea0003c00000 */
[----:B------:R0:W1:Y:S02]  /*4fc0*/  SHFL.DOWN P1, R168, R171, R170, R173 ;  /* 0x080000aaaba87389 */ /* 0x00006400000200ad */
[----:B01----:R-:W-:Y:S01]  /*4fd0*/  ENDCOLLECTIVE ;  /* 0x000000000000791b */ /* 0x003fe20003800000 */
.L_x_301:
[----:B------:R-:W-:Y:S01]  /*4fe0*/  FADD.FTZ R129, R129, R126 ;  /* 0x0000007e81817221 */ /* 0x000fe20000010000 */
[----:B------:R-:W-:-:S03]  /*4ff0*/  HFMA2.MMA R170, -RZ, RZ, 0, 4.76837158203125e-07 ;  /* 0x00000008ffaa7435 */ /* 0x000fc600000001ff */
[----:B------:R-:W-:Y:S01]  /*5000*/  IMAD.MOV.U32 R171, RZ, RZ, R129 ;  /* 0x000000ffffab7224 */ /* 0x000fe200078e0081 */
[----:B------:R-:W-:-:S07]  /*5010*/  MOV R131, R168 ;  /* 0x000000a800837202 */ /* 0x000fce0000000f00 */
[----:B------:R-:W-:Y:S05]  /*5020*/  WARPSYNC.COLLECTIVE R166, `(.L_x_302) ;  /* 0x00000000a6087348 */ /* 0x000fea0003c00000 */
[----:B------:R0:W1:Y:S02]  /*5030*/  SHFL.DOWN P1, R168, R171, R170, R173 ;  /* 0x080000aaaba87389 */ /* 0x00006400000200ad */
[----:B01----:R-:W-:Y:S01]  /*5040*/  ENDCOLLECTIVE ;  /* 0x000000000000791b */ /* 0x003fe20003800000 */
.L_x_302:
[----:B------:R-:W-:-:S05]  /*5050*/  FADD.FTZ R131, R131, R124 ;  /* 0x0000007c83837221 */ /* 0x000fca0000010000 */
[----:B------:R-:W-:Y:S02]  /*5060*/  MOV R171, R131 ;  /* 0x0000008300ab7202 */ /* 0x000fe40000000f00 */
[----:B------:R-:W-:-:S07]  /*5070*/  MOV R128, R168 ;  /* 0x000000a800807202 */ /* 0x000fce0000000f00 */
[----:B------:R-:W-:Y:S05]  /*5080*/  WARPSYNC.COLLECTIVE R166, `(.L_x_303) ;  /* 0x00000000a6087348 */ /* 0x000fea0003c00000 */
[----:B------:R0:W1:Y:S02]  /*5090*/  SHFL.DOWN P1, R168, R171, R170, R173 ;  /* 0x080000aaaba87389 */ /* 0x00006400000200ad */
[----:B01----:R-:W-:Y:S01]  /*50a0*/  ENDCOLLECTIVE ;  /* 0x000000000000791b */ /* 0x003fe20003800000 */
.L_x_303:
[----:B------:R-:W-:Y:S01]  /*50b0*/  FADD.FTZ R128, R129, R128 ;  /* 0x0000008081807221 */ /* 0x000fe20000010000 */
[----:B------:R-:W-:-:S03]  /*50c0*/  HFMA2.MMA R170, -RZ, RZ, 0, 2.384185791015625e-07 ;  /* 0x00000004ffaa7435 */ /* 0x000fc600000001ff */
[----:B------:R-:W-:Y:S01]  /*50d0*/  IMAD.MOV.U32 R171, RZ, RZ, R128 ;  /* 0x000000ffffab7224 */ /* 0x000fe200078e0080 */
[----:B------:R-:W-:-:S07]  /*50e0*/  MOV R130, R168 ;  /* 0x000000a800827202 */ /* 0x000fce0000000f00 */
[----:B------:R-:W-:Y:S05]  /*50f0*/  WARPSYNC.COLLECTIVE R166, `(.L_x_304) ;  /* 0x00000000a6087348 */ /* 0x000fea0003c00000 */
[----:B------:R0:W1:Y:S02]  /*5100*/  SHFL.DOWN P1, R168, R171, R170, R173 ;  /* 0x080000aaaba87389 */ /* 0x00006400000200ad */
[----:B01----:R-:W-:Y:S01]  /*5110*/  ENDCOLLECTIVE ;  /* 0x000000000000791b */ /* 0x003fe20003800000 */
.L_x_304:
[----:B------:R-:W-:-:S05]  /*5120*/  FADD.FTZ R130, R131, R130 ;  /* 0x0000008283827221 */ /* 0x000fca0000010000 */
[----:B------:R-:W-:Y:S02]  /*5130*/  MOV R171, R130 ;  /* 0x0000008200ab7202 */ /* 0x000fe40000000f00 */
[----:B------:R-:W-:-:S07]  /*5140*/  MOV R167, R168 ;  /* 0x000000a800a77202 */ /* 0x000fce0000000f00 */
[----:B------:R-:W-:Y:S05]  /*5150*/  WARPSYNC.COLLECTIVE R166, `(.L_x_305) ;  /* 0x00000000a6087348 */ /* 0x000fea0003c00000 */
[----:B------:R0:W1:Y:S02]  /*5160*/  SHFL.DOWN P1, R168, R171, R170, R173 ;  /* 0x080000aaaba87389 */ /* 0x00006400000200ad */
[----:B01----:R-:W-:Y:S01]  /*5170*/  ENDCOLLECTIVE ;  /* 0x000000000000791b */ /* 0x003fe20003800000 */
.L_x_305:
[----:B------:R-:W-:Y:S01]  /*5180*/  FADD.FTZ R167, R128, R167 ;  /* 0x000000a780a77221 */ /* 0x000fe20000010000 */
[----:B------:R-:W-:-:S03]  /*5190*/  HFMA2.MMA R170, -RZ, RZ, 0, 1.1920928955078125e-07 ;  /* 0x00000002ffaa7435 */ /* 0x000fc600000001ff */
[----:B------:R-:W-:Y:S01]  /*51a0*/  IMAD.MOV.U32 R171, RZ, RZ, R167 ;  /* 0x000000ffffab7224 */ /* 0x000fe200078e00a7 */
[----:B------:R-:W-:-:S07]  /*51b0*/  MOV R169, R168 ;  /* 0x000000a800a97202 */ /* 0x000fce0000000f00 */
[----:B------:R-:W-:Y:S05]  /*51c0*/  WARPSYNC.COLLECTIVE R166, `(.L_x_306) ;  /* 0x00000000a6087348 */ /* 0x000fea0003c00000 */
[----:B------:R0:W1:Y:S02]  /*51d0*/  SHFL.DOWN P1, R168, R171, R170, R173 ;  /* 0x080000aaaba87389 */ /* 0x00006400000200ad */
[----:B01----:R-:W-:Y:S01]  /*51e0*/  ENDCOLLECTIVE ;  /* 0x000000000000791b */ /* 0x003fe20003800000 */
.L_x_306:
[----:B------:R-:W-:-:S05]  /*51f0*/  FADD.FTZ R169, R130, R169 ;  /* 0x000000a982a97221 */ /* 0x000fca0000010000 */
[----:B------:R-:W-:Y:S02]  /*5200*/  MOV R171, R169 ;  /* 0x000000a900ab7202 */ /* 0x000fe40000000f00 */
[----:B------:R-:W-:-:S07]  /*5210*/  MOV R124, R168 ;  /* 0x000000a8007c7202 */ /* 0x000fce0000000f00 */
[----:B------:R-:W-:Y:S05]  /*5220*/  WARPSYNC.COLLECTIVE R166, `(.L_x_307) ;  /* 0x00000000a6087348 */ /* 0x000fea0003c00000 */
[----:B------:R0:W1:Y:S02]  /*5230*/  SHFL.DOWN P1, R168, R171, R170, R173 ;  /* 0x080000aaaba87389 */ /* 0x00006400000200ad */
[----:B01----:R-:W-:Y:S01]  /*5240*/  ENDCOLLECTIVE ;  /* 0x000000000000791b */ /* 0x003fe20003800000 */
.L_x_307:
[----:B------:R-:W-:Y:S01]  /*5250*/  FADD.FTZ R124, R167, R124 ;  /* 0x0000007ca77c7221 */ /* 0x000fe20000010000 */
[----:B------:R-:W-:-:S03]  /*5260*/  HFMA2.MMA R170, -RZ, RZ, 0, 5.9604644775390625e-08 ;  /* 0x00000001ffaa7435 */ /* 0x000fc600000001ff */
[----:B------:R-:W-:Y:S01]  /*5270*/  IMAD.MOV.U32 R171, RZ, RZ, R124 ;  /* 0x000000ffffab7224 */ /* 0x000fe200078e007c */
[----:B------:R-:W-:-:S07]  /*5280*/  MOV R126, R168 ;  /* 0x000000a8007e7202 */ /* 0x000fce0000000f00 */
[----:B------:R-:W-:Y:S05]  /*5290*/  WARPSYNC.COLLECTIVE R166, `(.L_x_308) ;  /* 0x00000000a6087348 */ /* 0x000fea0003c00000 */
[----:B------:R0:W1:Y:S02]  /*52a0*/  SHFL.DOWN P1, R168, R171, R170, R173 ;  /* 0x080000aaaba87389 */ /* 0x00006400000200ad */
[----:B01----:R-:W-:Y:S01]  /*52b0*/  ENDCOLLECTIVE ;  /* 0x000000000000791b */ /* 0x003fe20003800000 */
.L_x_308:
[----:B------:R-:W-:-:S05]  /*52c0*/  FADD.FTZ R126, R169, R126 ;  /* 0x0000007ea97e7221 */ /* 0x000fca0000010000 */
[----:B------:R-:W-:Y:S02]  /*52d0*/  MOV R171, R126 ;  /* 0x0000007e00ab7202 */ /* 0x000fe40000000f00 */
[----:B------:R-:W-:-:S07]  /*52e0*/  MOV R129, R168 ;  /* 0x000000a800817202 */ /* 0x000fce0000000f00 */
[----:B------:R-:W-:Y:S05]  /*52f0*/  WARPSYNC.COLLECTIVE R166, `(.L_x_309) ;  /* 0x00000000a6087348 */ /* 0x000fea0003c00000 */
[----:B------:R0:W1:Y:S02]  /*5300*/  SHFL.DOWN P1, R168, R171, R170, R173 ;  /* 0x080000aaaba87389 */ /* 0x00006400000200ad */
[----:B01----:R-:W-:Y:S01]  /*5310*/  ENDCOLLECTIVE ;  /* 0x000000000000791b */ /* 0x003fe20003800000 */
.L_x_309:
[----:B------:R-:W-:Y:S01]  /*5320*/  MOV R131, R168 ;  /* 0x000000a800837202 */ /* 0x000fe20000000f00 */
[----:B------:R-:W-:Y:S06]  /*5330*/  BRA `(.L_x_310) ;  /* 0xffffffcc00f47947 */ /* 0x000fec000383ffff */
.L_x_311:
        /* <DEDUP_REMOVED lines=12> */
.L_x_13863:


//--------------------- .text._ZN10layer_norm13ln_bwd_kernelINS_13Kernel_traitsI13__nv_bfloat16S2_S2_S2_fjLj4096ELj1ELj1ELj4ELj16ENS_18Kernel_traits_baseILj4096ES2_S2_S2_S2_fjLj128EEEEELb0ELb1ELb0ELb0EEEvNS_9BwdParamsE --------------------------
	.section	.text._ZN10layer_norm13ln_bwd_kernelINS_13Kernel_traitsI13__nv_bfloat16S2_S2_S2_fjLj4096ELj1ELj1ELj4ELj16ENS_18Kernel_traits_baseILj4096ES2_S2_S2_S2_fjLj128EEEEELb0ELb1ELb0ELb0EEEvNS_9BwdParamsE,"ax",@progbits
	.align	128
        .global         _ZN10layer_norm13ln_bwd_kernelINS_13Kernel_traitsI13__nv_bfloat16S2_S2_S2_fjLj4096ELj1ELj1ELj4ELj16ENS_18Kernel_traits_baseILj4096ES2_S2_S2_S2_fjLj128EEEEELb0ELb1ELb0ELb0EEEvNS_9BwdParamsE
        .type           _ZN10layer_norm13ln_bwd_kernelINS_13Kernel_traitsI13__nv_bfloat16S2_S2_S2_fjLj4096ELj1ELj1ELj4ELj16ENS_18Kernel_traits_baseILj4096ES2_S2_S2_S2_fjLj128EEEEELb0ELb1ELb0ELb0EEEvNS_9BwdParamsE,@function
        .size           _ZN10layer_norm13ln_bwd_kernelINS_13Kernel_traitsI13__nv_bfloat16S2_S2_S2_fjLj4096ELj1ELj1ELj4ELj16ENS_18Kernel_traits_baseILj4096ES2_S2_S2_S2_fjLj128EEEEELb0ELb1ELb0ELb0EEEvNS_9BwdParamsE,(.L_x_13864 - _ZN10layer_norm13ln_bwd_kernelINS_13Kernel_traitsI13__nv_bfloat16S2_S2_S2_fjLj4096ELj1ELj1ELj4ELj16ENS_18Kernel_traits_baseILj4096ES2_S2_S2_S2_fjLj128EEEEELb0ELb1ELb0ELb0EEEvNS_9BwdParamsE)
        .other          _ZN10layer_norm13ln_bwd_kernelINS_13Kernel_traitsI13__nv_bfloat16S2_S2_S2_fjLj4096ELj1ELj1ELj4ELj16ENS_18Kernel_traits_baseILj4096ES2_S2_S2_S2_fjLj128EEEEELb0ELb1ELb0ELb0EEEvNS_9BwdParamsE,@"STO_CUDA_ENTRY STV_DEFAULT"
_ZN10layer_norm13ln_bwd_kernelINS_13Kernel_traitsI13__nv_bfloat16S2_S2_S2_fjLj4096ELj1ELj1ELj4ELj16ENS_18Kernel_traits_baseILj4096ES2_S2_S2_S2_fjLj128EEEEELb0ELb1ELb0ELb0EEEvNS_9BwdParamsE:
.text._ZN10layer_norm13ln_bwd_kernelINS_13Kernel_traitsI13__nv_bfloat16S2_S2_S2_fjLj4096ELj1ELj1ELj4ELj16ENS_18Kernel_traits_baseILj4096ES2_S2_S2_S2_fjLj128EEEEELb0ELb1ELb0ELb0EEEvNS_9BwdParamsE:
[----:B------:R-:W0:Y:S01]  /*0000*/  LDC R1, c[0x0][0x28] ;  /* 0x00000a00ff017b82 */ /* 0x000e220000000800 */
[----:B------:R-:W1:Y:S01]  /*0010*/  S2R R64, SR_TID.X ;  /* 0x0000000000407919 */ /* 0x000e620000002100 */
[----:B------:R-:W-:-:S06]  /*0020*/  ULDC UR4, c[0x0][0x218] ;  /* 0x0000860000047ab9 */ /* 0x000fcc0000000800 */
[----:B------:R-:W2:Y:S01]  /*0030*/  S2UR UR6, SR_CTAID.X ;  /* 0x00000000000679c3 */ /* 0x000ea20000002500 */
        /* <DEDUP_REMOVED lines=12> */
[----:B------:R-:W-:Y:S01]  /*0100*/  ULDC.64 UR18, c[0x0][0x210] ;  /* 0x0000840000127ab9 */ /* 0x000fe20000000a00 */
[----:B0-----:R-:W-:-:S02]  /*0110*/  IADD3 R1, R1, -0x30, RZ ;  /* 0xffffffd001017810 */ /* 0x001fc40007ffe0ff */
[----:B-1----:R-:W-:-:S04]  /*0120*/  LOP3.LUT R194, R64, 0x7f, RZ, 0xc0, !PT ;  /* 0x0000007f40c27812 */ /* 0x002fc800078ec0ff */
        /* <DEDUP_REMOVED lines=8> */
[----:B------:R-:W1:Y:S08]  /*01b0*/  @P0 LDC.64 R32, c[0x0][0x278] ;  /* 0x00009e00ff200b82 */ /* 0x000e700000000a00 */
[----:B------:R-:W3:Y:S08]  /*01c0*/  @P1 LDC.64 R34, c[0x0][0x260] ;  /* 0x00009800ff221b82 */ /* 0x000ef00000000a00 */
[----:B------:R-:W4:Y:S01]  /*01d0*/  @P1 LDC.64 R38, c[0x0][0x278] ;  /* 0x00009e00ff261b82 */ /* 0x000f220000000a00 */
[----:B0-----:R-:W-:-:S05]  /*01e0*/  @P0 IMAD.WIDE.U32 R2, R51, 0x10, R2 ;  /* 0x0000001033020825 */ /* 0x001fca00078e0002 */
[----:B------:R2:W5:Y:S02]  /*01f0*/  @P0 LDG.E.128 R28, desc[UR4][R2.64] ;  /* 0x00000004021c0981 */ /* 0x000564000c1e1d00 */
[----:B------:R-:W0:Y:S01]  /*0200*/  @P2 LDC.64 R42, c[0x0][0x260] ;  /* 0x00009800ff2a2b82 */ /* 0x000e220000000a00 */
[C---:B-1----:R-:W-:Y:S01]  /*0210*/  @P0 IMAD.WIDE.U32 R32, R51.reuse, 0x10, R32 ;  /* 0x0000001033200825 */ /* 0x042fe200078e0020 */
[----:B------:R-:W-:-:S04]  /*0220*/  @P0 LOP3.LUT R51, R51, 0x80, RZ, 0xfc, !PT ;  /* 0x0000008033330812 */ /* 0x000fc800078efcff */
[----:B------:R-:W5:Y:S02]  /*0230*/  @P0 LDG.E.128 R12, desc[UR4][R32.64] ;  /* 0x00000004200c0981 */ /* 0x000f64000c1e1d00 */
[----:B------:R-:W1:Y:S01]  /*0240*/  @P2 LDC.64 R44, c[0x0][0x278] ;  /* 0x00009e00ff2c2b82 */ /* 0x000e620000000a00 */
[----:B---3--:R-:W-:-:S07]  /*0250*/  @P1 IMAD.WIDE.U32 R36, R51, 0x10, R34 ;  /* 0x0000001033241825 */ /* 0x008fce00078e0022 */
[----:B------:R-:W3:Y:S01]  /*0260*/  @P3 LDC.64 R46, c[0x0][0x260] ;  /* 0x00009800ff2e3b82 */ /* 0x000ee20000000a00 */
[C---:B----4-:R-:W-:Y:S01]  /*0270*/  @P1 IMAD.WIDE.U32 R40, R51.reuse, 0x10, R38 ;  /* 0x0000001033281825 */ /* 0x050fe200078e0026 */
[----:B------:R-:W-:Y:S01]  /*0280*/  @P1 IADD3 R51, R51, 0x80, RZ ;  /* 0x0000008033331810 */ /* 0x000fe20007ffe0ff */
[----:B------:R4:W5:Y:S05]  /*0290*/  @P1 LDG.E.128 R24, desc[UR4][R36.64] ;  /* 0x0000000424181981 */ /* 0x00096a000c1e1d00 */
[----:B------:R-:W3:Y:S01]  /*02a0*/  @P3 LDC.64 R48, c[0x0][0x278] ;  /* 0x00009e00ff303b82 */ /* 0x000ee20000000a00 */
[C---:B0-----:R-:W-:Y:S01]  /*02b0*/  @P2 IMAD.WIDE.U32 R42, R51.reuse, 0x10, R42 ;  /* 0x00000010332a2825 */ /* 0x041fe200078e002a */
[----:B--2---:R-:W-:Y:S01]  /*02c0*/  LEA.HI R2, R64, UR6, RZ, 0x19 ;  /* 0x0000000640027c11 */ /* 0x004fe2000f8fc8ff */
[----:B------:R0:W5:Y:S02]  /*02d0*/  @P1 LDG.E.128 R216, desc[UR4][R40.64] ;  /* 0x0000000428d81981 */ /* 0x000164000c1e1d00 */
[C---:B-1----:R-:W-:Y:S01]  /*02e0*/  @P2 IMAD.WIDE.U32 R44, R51.reuse, 0x10, R44 ;  /* 0x00000010332c2825 */ /* 0x042fe200078e002c */
[----:B------:R-:W-:Y:S01]  /*02f0*/  @P2 IADD3 R51, R51, 0x80, RZ ;  /* 0x0000008033332810 */ /* 0x000fe20007ffe0ff */
[----:B------:R1:W5:Y:S01]  /*0300*/  @P2 LDG.E.128 R20, desc[UR4][R42.64] ;  /* 0x000000042a142981 */ /* 0x000362000c1e1d00 */
[----:B------:R-:W-:-:S02]  /*0310*/  ISETP.GE.AND P4, PT, R2, UR7, PT ;  /* 0x0000000702007c0c */ /* 0x000fc4000bf86270 */
[----:B----4-:R-:W-:Y:S02]  /*0320*/  CS2R R36, SRZ ;  /* 0x0000000000247805 */ /* 0x010fe4000001ff00 */
[----:B0-----:R-:W-:Y:S01]  /*0330*/  CS2R R40, SRZ ;  /* 0x0000000000287805 */ /* 0x001fe2000001ff00 */
[----:B------:R0:W5:Y:S01]  /*0340*/  @P2 LDG.E.128 R8, desc[UR4][R44.64] ;  /* 0x000000042c082981 */ /* 0x000162000c1e1d00 */
[----:B---3--:R-:W-:-:S05]  /*0350*/  @P3 IMAD.WIDE.U32 R34, R51, 0x10, R46 ;  /* 0x0000001033223825 */ /* 0x008fca00078e002e */
[----:B------:R-:W5:Y:S01]  /*0360*/  @P3 LDG.E.128 R16, desc[UR4][R34.64] ;  /* 0x0000000422103981 */ /* 0x000f62000c1e1d00 */
[----:B------:R-:W-:Y:S01]  /*0370*/  @P3 IMAD.WIDE.U32 R38, R51, 0x10, R48 ;  /* 0x0000001033263825 */ /* 0x000fe200078e0030 */
[----:B-1----:R-:W-:Y:S02]  /*0380*/  CS2R R42, SRZ ;  /* 0x00000000002a7805 */ /* 0x002fe4000001ff00 */
[----:B0-----:R-:W-:Y:S02]  /*0390*/  CS2R R44, SRZ ;  /* 0x00000000002c7805 */ /* 0x001fe4000001ff00 */
[----:B------:R-:W-:Y:S02]  /*03a0*/  CS2R R46, SRZ ;  /* 0x00000000002e7805 */ /* 0x000fe4000001ff00 */
[----:B------:R-:W-:Y:S01]  /*03b0*/  CS2R R48, SRZ ;  /* 0x0000000000307805 */ /* 0x000fe2000001ff00 */
[----:B------:R0:W5:Y:S01]  /*03c0*/  @P3 LDG.E.128 R4, desc[UR4][R38.64] ;  /* 0x0000000426043981 */ /* 0x000162000c1e1d00 */
        /* <DEDUP_REMOVED lines=9> */
[----:B0-----:R-:W-:Y:S02]  /*0460*/  CS2R R38, SRZ ;  /* 0x0000000000267805 */ /* 0x001fe4000001ff00 */
        /* <DEDUP_REMOVED lines=31> */
[----:B------:R-:W-:Y:S01]  /*0660*/  CS2R R134, SRZ ;  /* 0x0000000000867805 */ /* 0x000fe2000001ff00 */
[----:B------:R-:W-:Y:S06]  /*0670*/  @P4 BRA `(.L_x_312) ;  /* 0x00000040006c4947 */ /* 0x000fec0003800000 */
[C---:B-----5:R-:W-:Y:S01]  /*0680*/  SHF.L.U32 R33, R28.reuse, 0x10, RZ ;  /* 0x000000101c217819 */ /* 0x060fe200000006ff */
[----:B------:R-:W-:Y:S01]  /*0690*/  ULDC.64 UR6, c[0x0][0x270] ;  /* 0x00009c0000067ab9 */ /* 0x000fe20000000a00 */
[C---:B------:R-:W-:Y:S01]  /*06a0*/  SHF.L.U32 R32, R29.reuse, 0x10, RZ ;  /* 0x000000101d207819 */ /* 0x040fe200000006ff */
[----:B------:R-:W-:Y:S01]  /*06b0*/  HFMA2.MMA R195, -RZ, RZ, 0, 5.9604644775390625e-08 ;  /* 0x00000001ffc37435 */ /* 0x000fe200000001ff */
[----:B------:R-:W-:Y:S01]  /*06c0*/  @P0 PRMT R0, R28, 0x7632, R0 ;  /* 0x000076321c000816 */ /* 0x000fe20000000000 */
[----:B------:R0:W-:Y:S01]  /*06d0*/  STL [R1+0x28], R33 ;  /* 0x0000282101007387 */ /* 0x0001e20000100800 */
[----:B------:R-:W-:Y:S01]  /*06e0*/  @P0 PRMT R3, R29, 0x7632, R3 ;  /* 0x000076321d030816 */ /* 0x000fe20000000003 */
[----:B------:R-:W-:Y:S01]  /*06f0*/  IMAD.U32 R233, R19, 0x10000, RZ ;  /* 0x0001000013e97824 */ /* 0x000fe200078e00ff */
[----:B------:R-:W-:Y:S01]  /*0700*/  @P0 PRMT R28, R30, 0x7632, R28 ;  /* 0x000076321e1c0816 */ /* 0x000fe2000000001c */
[----:B------:R1:W-:Y:S01]  /*0710*/  STL [R1+0x20], R32 ;  /* 0x0000202001007387 */ /* 0x0003e20000100800 */
[----:B------:R-:W-:Y:S01]  /*0720*/  @P0 PRMT R29, R31, 0x7632, R29 ;  /* 0x000076321f1d0816 */ /* 0x000fe2000000001d */
[----:B------:R-:W-:Y:S01]  /*0730*/  IMAD.U32 R210, R9, 0x10000, RZ ;  /* 0x0001000009d27824 */ /* 0x000fe200078e00ff */
[----:B------:R-:W-:-:S02]  /*0740*/  @P3 PRMT R200, R5, 0x7632, R200 ;  /* 0x0000763205c83816 */ /* 0x000fc400000000c8 */
[----:B------:R-:W-:Y:S02]  /*0750*/  SHF.L.U32 R201, R5, 0x10, RZ ;  /* 0x0000001005c97819 */ /* 0x000fe400000006ff */
[----:B0-----:R-:W-:Y:S02]  /*0760*/  SHF.L.U32 R33, R30, 0x10, RZ ;  /* 0x000000101e217819 */ /* 0x001fe400000006ff */
[C---:B------:R-:W-:Y:S02]  /*0770*/  @P1 PRMT R30, R24.reuse, 0x7632, R30 ;  /* 0x00007632181e1816 */ /* 0x040fe4000000001e */
[----:B-1----:R-:W-:Y:S01]  /*0780*/  SHF.L.U32 R32, R31, 0x10, RZ ;  /* 0x000000101f207819 */ /* 0x002fe200000006ff */
[----:B------:R-:W-:Y:S01]  /*0790*/  STL [R1+0x18], R33 ;  /* 0x0000182101007387 */ /* 0x000fe20000100800 */
[----:B------:R-:W-:Y:S01]  /*07a0*/  SHF.L.U32 R31, R24, 0x10, RZ ;  /* 0x00000010181f7819 */ /* 0x000fe200000006ff */
[----:B------:R-:W-:Y:S01]  /*07b0*/  IMAD.U32 R24, R25, 0x10000, RZ ;  /* 0x0001000019187824 */ /* 0x000fe200078e00ff */
[----:B------:R-:W-:Y:S01]  /*07c0*/  SHF.L.U32 R5, R0, 0x10, RZ ;  /* 0x0000001000057819 */ /* 0x000fe200000006ff */
[----:B------:R-:W-:Y:S01]  /*07d0*/  IMAD.U32 R0, R3, 0x10000, RZ ;  /* 0x0001000003007824 */ /* 0x000fe200078e00ff */
[----:B------:R-:W-:Y:S01]  /*07e0*/  STL [R1+0x10], R32 ;  /* 0x0000102001007387 */ /* 0x000fe20000100800 */
[----:B------:R-:W-:-:S02]  /*07f0*/  @P3 PRMT R202, R4, 0x7632, R202 ;  /* 0x0000763204ca3816 */ /* 0x000fc400000000ca */
[----:B------:R-:W-:Y:S01]  /*0800*/  SHF.L.U32 R203, R4, 0x10, RZ ;  /* 0x0000001004cb7819 */ /* 0x000fe200000006ff */
[----:B------:R-:W-:Y:S01]  /*0810*/  STL [R1+0x8], R31 ;  /* 0x0000081f01007387 */ /* 0x000fe20000100800 */
[----:B------:R-:W-:Y:S02]  /*0820*/  SHF.L.U32 R4, R28, 0x10, RZ ;  /* 0x000000101c047819 */ /* 0x000fe400000006ff */
[----:B------:R-:W-:Y:S01]  /*0830*/  SHF.L.U32 R3, R29, 0x10, RZ ;  /* 0x000000101d037819 */ /* 0x000fe200000006ff */
[----:B------:R-:W-:Y:S01]  /*0840*/  STL [R1], R24 ;  /* 0x0000001801007387 */ /* 0x000fe20000100800 */
[----:B------:R-:W-:Y:S02]  /*0850*/  @P3 PRMT R238, R16, 0x7632, R238 ;  /* 0x0000763210ee3816 */ /* 0x000fe400000000ee */
[C---:B------:R-:W-:Y:S01]  /*0860*/  @P0 PRMT R230, R12.reuse, 0x7632, R230 ;  /* 0x000076320ce60816 */ /* 0x040fe200000000e6 */
[----:B------:R-:W-:Y:S01]  /*0870*/  STL [R1+0x24], R5 ;  /* 0x0000240501007387 */ /* 0x000fe20000100800 */
[----:B------:R-:W-:Y:S01]  /*0880*/  SHF.L.U32 R231, R12, 0x10, RZ ;  /* 0x000000100ce77819 */ /* 0x000fe200000006ff */
[----:B------:R-:W-:Y:S01]  /*0890*/  IMAD.U32 R238, R238, 0x10000, RZ ;  /* 0x00010000eeee7824 */ /* 0x000fe200078e00ff */
[----:B------:R-:W-:Y:S01]  /*08a0*/  @P1 PRMT R213, R219, 0x7632, R213 ;  /* 0x00007632dbd51816 */ /* 0x000fe200000000d5 */
[----:B------:R0:W-:Y:S01]  /*08b0*/  STL [R1+0x1c], R0 ;  /* 0x00001c0001007387 */ /* 0x0001e20000100800 */
[----:B------:R-:W-:-:S02]  /*08c0*/  @P1 PRMT R252, R25, 0x7632, R252 ;  /* 0x0000763219fc1816 */ /* 0x000fc400000000fc */
[----:B------:R-:W-:Y:S01]  /*08d0*/  @P1 PRMT R250, R26, 0x7632, R250 ;  /* 0x000076321afa1816 */ /* 0x000fe200000000fa */
[----:B------:R1:W-:Y:S01]  /*08e0*/  STL [R1+0x14], R4 ;  /* 0x0000140401007387 */ /* 0x0003e20000100800 */
[----:B------:R-:W-:Y:S01]  /*08f0*/  @P1 PRMT R248, R27, 0x7632, R248 ;  /* 0x000076321bf81816 */ /* 0x000fe200000000f8 */
[----:B------:R-:W-:Y:S01]  /*0900*/  IMAD.U32 R213, R213, 0x10000, RZ ;  /* 0x00010000d5d57824 */ /* 0x000fe200078e00ff */
[----:B------:R-:W-:Y:S01]  /*0910*/  @P2 PRMT R246, R20, 0x7632, R246 ;  /* 0x0000763214f62816 */ /* 0x000fe200000000f6 */
[----:B------:R1:W-:Y:S01]  /*0920*/  STL [R1+0xc], R3 ;  /* 0x00000c0301007387 */ /* 0x0003e20000100800 */
[----:B------:R-:W-:Y:S02]  /*0930*/  @P2 PRMT R244, R21, 0x7632, R244 ;  /* 0x0000763215f42816 */ /* 0x000fe400000000f4 */
[----:B0-----:R-:W-:Y:S02]  /*0940*/  SHF.L.U32 R0, R30, 0x10, RZ ;  /* 0x000000101e007819 */ /* 0x001fe400000006ff */
[----:B------:R-:W-:-:S02]  /*0950*/  @P2 PRMT R242, R22, 0x7632, R242 ;  /* 0x0000763216f22816 */ /* 0x000fc400000000f2 */
[----:B------:R-:W-:Y:S01]  /*0960*/  @P2 PRMT R240, R23, 0x7632, R240 ;  /* 0x0000763217f02816 */ /* 0x000fe200000000f0 */
[----:B------:R1:W-:Y:S01]  /*0970*/  STL [R1+0x4], R0 ;  /* 0x0000040001007387 */ /* 0x0003e20000100800 */
        /* <DEDUP_REMOVED lines=14> */
[----:B------:R-:W-:Y:S02]  /*0a60*/  ISETP.NE.U32.AND P4, PT, RZ, UR6, PT ;  /* 0x00000006ff007c0c */ /* 0x000fe4000bf85070 */
[----:B------:R-:W-:Y:S02]  /*0a70*/  @P3 PRMT R196, R7, 0x7632, R196 ;  /* 0x0000763207c43816 */ /* 0x000fe400000000c4 */
        /* <DEDUP_REMOVED lines=21> */
[----:B------:R-:W-:Y:S02]  /*0bd0*/  ISETP.NE.AND.EX P4, PT, RZ, UR7, PT, P4 ;  /* 0x00000007ff007c0c */ /* 0x000fe4000bf85340 */
        /* <DEDUP_REMOVED lines=25> */
[----:B-1----:R-:W-:-:S07]  /*0d70*/  SHF.L.U32 R196, R196, 0x10, RZ ;  /* 0x00000010c4c47819 */ /* 0x002fce00000006ff */
.L_x_330:
[----:B0----5:R-:W0:Y:S01]  /*0d80*/  @P4 LDC.64 R4, c[0x0][0x270] ;  /* 0x00009c00ff044b82 */ /* 0x021e220000000a00 */
[----:B------:R-:W-:-:S07]  /*0d90*/  SHF.R.S32.HI R3, RZ, 0x1f, R2 ;  /* 0x0000001fff037819 */ /* 0x000fce0000011402 */
[----:B-12---:R-:W1:Y:S01]  /*0da0*/  LDC.64 R148, c[0x0][0x250] ;  /* 0x00009400ff947b82 */ /* 0x006e620000000a00 */
[----:B0-----:R-:W-:-:S04]  /*0db0*/  @P4 LEA R4, P5, R2, R4, 0x1 ;  /* 0x0000000402044211 */ /* 0x001fc800078a08ff */
[----:B------:R-:W-:-:S05]  /*0dc0*/  @P4 LEA.HI.X R5, R2, R5, R3, 0x1, P5 ;  /* 0x0000000502054211 */ /* 0x000fca00028f0c03 */
[----:B------:R1:W2:Y:S02]  /*0dd0*/  @P4 LDG.E.U16 R3, desc[UR4][R4.64] ;  /* 0x0000000404034981 */ /* 0x0002a4000c1e1500 */
[----:B-1----:R-:W-:-:S05]  /*0de0*/  IMAD.WIDE R4, R2, 0x4, R148 ;  /* 0x0000000402047825 */ /* 0x002fca00078e0294 */
[----:B------:R0:W3:Y:S02]  /*0df0*/  LDG.E R205, desc[UR4][R4.64] ;  /* 0x0000000404cd7981 */ /* 0x0000e4000c1e1900 */
[----:B0-----:R-:W0:Y:S01]  /*0e00*/  LDC.64 R4, c[0x0][0x258] ;  /* 0x00009600ff047b82 */ /* 0x001e220000000a00 */
[----:B------:R-:W1:Y:S01]  /*0e10*/  S2R R150, SR_TID.X ;  /* 0x0000000000967919 */ /* 0x000e620000002100 */
[----:B------:R-:W-:Y:S02]  /*0e20*/  IMAD.U32 R193, RZ, RZ, UR20 ;  /* 0x00000014ffc17e24 */ /* 0x000fe4000f8e00ff */
[----:B0-----:R-:W-:-:S06]  /*0e30*/  IMAD.WIDE R4, R2, 0x4, R4 ;  /* 0x0000000402047825 */ /* 0x001fcc00078e0204 */
[----:B------:R0:W5:Y:S01]  /*0e40*/  LDG.E R5, desc[UR4][R4.64] ;  /* 0x0000000404057981 */ /* 0x000162000c1e1900 */
[----:B------:R-:W-:Y:S01]  /*0e50*/  ISETP.NE.AND P6, PT, RZ, UR8, PT ;  /* 0x00000008ff007c0c */ /* 0x000fe2000bfc5270 */
[----:B------:R-:W-:Y:S01]  /*0e60*/  BSSY B0, `(.L_x_313) ;  /* 0x0000070000007945 */ /* 0x000fe20003800000 */
[----:B-1----:R-:W-:Y:S02]  /*0e70*/  LOP3.LUT R194, R150, 0x7f, RZ, 0xc0, !PT ;  /* 0x0000007f96c27812 */ /* 0x002fe400078ec0ff */
[----:B------:R-:W-:Y:S02]  /*0e80*/  CS2R R216, SRZ ;  /* 0x0000000000d87805 */ /* 0x000fe4000001ff00 */
[----:B0-----:R-:W-:Y:S02]  /*0e90*/  MOV R4, 0x3f800000 ;  /* 0x3f80000000047802 */ /* 0x001fe40000000f00 */
[----:B--2---:R-:W-:Y:S01]  /*0ea0*/  @P4 SHF.L.U32 R4, R3, 0x10, RZ ;  /* 0x0000001003044819 */ /* 0x004fe200000006ff */
[----:B------:R-:W-:-:S05]  /*0eb0*/  IMAD R3, R2, R193, RZ ;  /* 0x000000c102037224 */ /* 0x000fca00078e02ff */
[----:B------:R-:W-:-:S04]  /*0ec0*/  SHF.R.S32.HI R148, RZ, 0x1f, R3 ;  /* 0x0000001fff947819 */ /* 0x000fc80000011403 */
[----:B------:R-:W-:-:S04]  /*0ed0*/  LEA.HI R3, R148, R3, RZ, 0x3 ;  /* 0x0000000394037211 */ /* 0x000fc800078f18ff */
[----:B------:R-:W-:Y:S02]  /*0ee0*/  LEA.HI.SX32 R3, R3, R194, 0x1d ;  /* 0x000000c203037211 */ /* 0x000fe400078feaff */
[----:B---3--:R-:W-:Y:S02]  /*0ef0*/  FSEL R205, R205, RZ, !P6 ;  /* 0x000000ffcdcd7208 */ /* 0x008fe40007000000 */
[----:B------:R-:W-:Y:S01]  /*0f00*/  MOV R224, R3 ;  /* 0x0000000300e07202 */ /* 0x000fe20000000f00 */
[----:B------:R-:W-:Y:S06]  /*0f10*/  @!P0 BRA `(.L_x_314) ;  /* 0x0000000400908947 */ /* 0x000fec0003800000 */
[----:B------:R-:W0:Y:S01]  /*0f20*/  LDC.64 R12, c[0x0][0x2b8] ;  /* 0x0000ae00ff0c7b82 */ /* 0x000e220000000a00 */
[C---:B------:R-:W-:Y:S01]  /*0f30*/  LEA R8, P5, R3.reuse, UR12, 0x4 ;  /* 0x0000000c03087c11 */ /* 0x040fe2000f8a20ff */
[----:B------:R-:W2:Y:S03]  /*0f40*/  LDL R152, [R1+0x28] ;  /* 0x0000280001987983 */ /* 0x000ea60000100800 */
[C---:B------:R-:W-:Y:S01]  /*0f50*/  LEA.HI.X R9, R3.reuse, UR13, RZ, 0x4, P5 ;  /* 0x0000000d03097c11 */ /* 0x040fe2000a8f24ff */
[----:B------:R-:W3:Y:S04]  /*0f60*/  LDL R150, [R1+0x18] ;  /* 0x0000180001967983 */ /* 0x000ee80000100800 */
[----:B------:R-:W4:Y:S04]  /*0f70*/  LDL R151, [R1+0x10] ;  /* 0x0000100001977983 */ /* 0x000f280000100800 */
[----:B------:R-:W2:Y:S04]  /*0f80*/  LDG.E.128 R8, desc[UR4][R8.64] ;  /* 0x0000000408087981 */ /* 0x000ea8000c1e1d00 */
[----:B------:R-:W4:Y:S04]  /*0f90*/  LDL R153, [R1+0x24] ;  /* 0x0000240001997983 */ /* 0x000f280000100800 */
[----:B------:R-:W4:Y:S01]  /*0fa0*/  LDL R154, [R1+0x20] ;  /* 0x00002000019a7983 */ /* 0x000f220000100800 */
[----:B0-----:R-:W-:-:S06]  /*0fb0*/  IMAD.WIDE.U32 R12, R3, 0x10, R12 ;  /* 0x00000010030c7825 */ /* 0x001fcc00078e000c */
[----:B------:R-:W3:Y:S01]  /*0fc0*/  LDG.E.128 R12, desc[UR4][R12.64] ;  /* 0x000000040c0c7981 */ /* 0x000ee2000c1e1d00 */
[----:B------:R-:W-:-:S04]  /*0fd0*/  ISETP.NE.U32.AND P5, PT, RZ, UR10, PT ;  /* 0x0000000aff007c0c */ /* 0x000fc8000bfa5070 */
[----:B------:R-:W-:-:S13]  /*0fe0*/  ISETP.NE.AND.EX P5, PT, RZ, UR11, PT, P5 ;  /* 0x0000000bff007c0c */ /* 0x000fda000bfa5350 */
[----:B------:R-:W-:-:S04]  /*0ff0*/  @P5 LEA R6, P6, R3, UR10, 0x4 ;  /* 0x0000000a03065c11 */ /* 0x000fc8000f8c20ff */
[----:B------:R-:W-:-:S05]  /*1000*/  @P5 LEA.HI.X R7, R3, UR11, RZ, 0x4, P6 ;  /* 0x0000000b03075c11 */ /* 0x000fca000b0f24ff */
[----:B------:R0:W5:Y:S01]  /*1010*/  @P5 LDG.E.128 R136, desc[UR4][R6.64] ;  /* 0x0000000406885981 */ /* 0x000162000c1e1d00 */
[C---:B--2---:R-:W-:Y:S02]  /*1020*/  PRMT R17, R8.reuse, 0x7632, R17 ;  /* 0x0000763208117816 */ /* 0x044fe40000000011 */
[----:B------:R-:W-:Y:S02]  /*1030*/  SHF.L.U32 R8, R8, 0x10, RZ ;  /* 0x0000001008087819 */ /* 0x000fe400000006ff */
[----:B0-----:R-:W-:-:S03]  /*1040*/  SHF.L.U32 R6, R9, 0x10, RZ ;  /* 0x0000001009067819 */ /* 0x001fc600000006ff */
[----:B------:R-:W-:Y:S01]  /*1050*/  FADD.FTZ R0, -R205, R8 ;  /* 0x00000008cd007221 */ /* 0x000fe20000010100 */
[----:B------:R-:W-:Y:S01]  /*1060*/  PRMT R16, R9, 0x7632, R16 ;  /* 0x0000763209107816 */ /* 0x000fe20000000010 */
[----:B------:R-:W-:Y:S01]  /*1070*/  FADD.FTZ R8, -R205, R6 ;  /* 0x00000006cd087221 */ /* 0x000fe20000010100 */
[----:B---3--:R-:W-:Y:S01]  /*1080*/  SHF.L.U32 R7, R12, 0x10, RZ ;  /* 0x000000100c077819 */ /* 0x008fe200000006ff */
[----:B-----5:R-:W-:Y:S01]  /*1090*/  FMUL.FTZ R0, R5, R0 ;  /* 0x0000000005007220 */ /* 0x020fe20000410000 */
[----:B------:R-:W-:-:S03]  /*10a0*/  PRMT R9, R14, 0x7632, R9 ;  /* 0x000076320e097816 */ /* 0x000fc60000000009 */
[----:B------:R-:W-:Y:S01]  /*10b0*/  FMUL.FTZ R6, R152, R7 ;  /* 0x0000000798067220 */ /* 0x000fe20000410000 */
[----:B------:R-:W-:Y:S01]  /*10c0*/  PRMT R148, R10, 0x7632, R148 ;  /* 0x000076320a947816 */ /* 0x000fe20000000094 */
[----:B------:R-:W2:Y:S01]  /*10d0*/  LDL R152, [R1+0x1c] ;  /* 0x00001c0001987983 */ /* 0x000ea20000100800 */
[----:B------:R-:W-:Y:S02]  /*10e0*/  SHF.L.U32 R14, R14, 0x10, RZ ;  /* 0x000000100e0e7819 */ /* 0x000fe400000006ff */
[----:B------:R-:W-:Y:S02]  /*10f0*/  SHF.L.U32 R10, R10, 0x10, RZ ;  /* 0x000000100a0a7819 */ /* 0x000fe400000006ff */
[C---:B------:R-:W-:Y:S02]  /*1100*/  PRMT R149, R11.reuse, 0x7632, R149 ;  /* 0x000076320b957816 */ /* 0x040fe40000000095 */
[----:B------:R-:W-:Y:S02]  /*1110*/  SHF.L.U32 R11, R11, 0x10, RZ ;  /* 0x000000100b0b7819 */ /* 0x000fe400000006ff */
[----:B------:R-:W-:-:S02]  /*1120*/  PRMT R191, R12, 0x7632, R191 ;  /* 0x000076320cbf7816 */ /* 0x000fc400000000bf */
[C---:B------:R-:W-:Y:S02]  /*1130*/  PRMT R189, R13.reuse, 0x7632, R189 ;  /* 0x000076320dbd7816 */ /* 0x040fe400000000bd */
[----:B------:R-:W-:Y:S01]  /*1140*/  SHF.L.U32 R190, R13, 0x10, RZ ;  /* 0x000000100dbe7819 */ /* 0x000fe200000006ff */
[----:B------:R-:W-:Y:S01]  /*1150*/  FADD.FTZ R72, R72, R7 ;  /* 0x0000000748487221 */ /* 0x000fe20000010000 */
[C---:B------:R-:W-:Y:S01]  /*1160*/  PRMT R13, R15.reuse, 0x7632, R13 ;  /* 0x000076320f0d7816 */ /* 0x040fe2000000000d */
[----:B------:R-:W-:Y:S01]  /*1170*/  FFMA.FTZ R36, R0, R7, R36 ;  /* 0x0000000700247223 */ /* 0x000fe20000010024 */
[----:B------:R-:W-:Y:S01]  /*1180*/  SHF.L.U32 R12, R15, 0x10, RZ ;  /* 0x000000100f0c7819 */ /* 0x000fe200000006ff */
[----:B------:R-:W-:Y:S01]  /*1190*/  FMUL.FTZ R7, R5, R8 ;  /* 0x0000000805077220 */ /* 0x000fe20000410000 */
[----:B------:R-:W-:Y:S01]  /*11a0*/  SHF.L.U32 R15, R9, 0x10, RZ ;  /* 0x00000010090f7819 */ /* 0x000fe200000006ff */
[----:B------:R-:W-:Y:S01]  /*11b0*/  FMUL.FTZ R9, R150, R14 ;  /* 0x0000000e96097220 */ /* 0x000fe20000410000 */
[C---:B------:R-:W-:Y:S01]  /*11c0*/  FADD.FTZ R8, -R205.reuse, R10 ;  /* 0x0000000acd087221 */ /* 0x040fe20000010100 */
[----:B------:R-:W3:Y:S01]  /*11d0*/  LDL R150, [R1+0x14] ;  /* 0x0000140001967983 */ /* 0x000ee20000100800 */
[----:B------:R-:W-:Y:S01]  /*11e0*/  FADD.FTZ R10, -R205, R11 ;  /* 0x0000000bcd0a7221 */ /* 0x000fe20000010100 */
[----:B------:R-:W-:-:S02]  /*11f0*/  SHF.L.U32 R11, R17, 0x10, RZ ;  /* 0x00000010110b7819 */ /* 0x000fc400000006ff */
[----:B------:R-:W-:-:S03]  /*1200*/  SHF.L.U32 R17, R13, 0x10, RZ ;  /* 0x000000100d117819 */ /* 0x000fc600000006ff */
[----:B------:R-:W-:Y:S01]  /*1210*/  FADD.FTZ R13, -R205, R11 ;  /* 0x0000000bcd0d7221 */ /* 0x000fe20000010100 */
[----:B----4-:R-:W-:Y:S02]  /*1220*/  FMUL.FTZ R11, R151, R12 ;  /* 0x0000000c970b7220 */ /* 0x010fe40000410000 */
[----:B------:R-:W4:Y:S01]  /*1230*/  LDL R151, [R1+0xc] ;  /* 0x00000c0001977983 */ /* 0x000f220000100800 */
[C---:B------:R-:W-:Y:S01]  /*1240*/  FMUL.FTZ R10, R5.reuse, R10 ;  /* 0x0000000a050a7220 */ /* 0x040fe20000410000 */
[----:B------:R-:W-:Y:S01]  /*1250*/  SHF.L.U32 R16, R16, 0x10, RZ ;  /* 0x0000001010107819 */ /* 0x000fe200000006ff */
[----:B------:R-:W-:Y:S01]  /*1260*/  FMUL.FTZ R8, R5, R8 ;  /* 0x0000000805087220 */ /* 0x000fe20000410000 */
[----:B------:R-:W-:Y:S01]  /*1270*/  SHF.L.U32 R191, R191, 0x10, RZ ;  /* 0x00000010bfbf7819 */ /* 0x000fe200000006ff */
[----:B------:R-:W-:Y:S01]  /*1280*/  FADD.FTZ R78, R78, R12 ;  /* 0x0000000c4e4e7221 */ /* 0x000fe20000010000 */
[----:B------:R-:W-:Y:S01]  /*1290*/  FFMA.FTZ R42, R10, R12, R42 ;  /* 0x0000000c0a2a7223 */ /* 0x000fe2000001002a */
[----:B------:R-:W-:Y:S01]  /*12a0*/  FADD.FTZ R16, -R205, R16 ;  /* 0x00000010cd107221 */ /* 0x000fe20000010100 */
[----:B------:R-:W-:Y:S01]  /*12b0*/  FMUL.FTZ R12, R5, R13 ;  /* 0x0000000d050c7220 */ /* 0x000fe20000410000 */
[----:B------:R-:W-:Y:S01]  /*12c0*/  FADD.FTZ R76, R76, R14 ;  /* 0x0000000e4c4c7221 */ /* 0x000fe20000010000 */
[----:B------:R-:W-:Y:S01]  /*12d0*/  FFMA.FTZ R40, R8, R14, R40 ;  /* 0x0000000e08287223 */ /* 0x000fe20000010028 */
[----:B------:R-:W-:Y:S01]  /*12e0*/  SHF.L.U32 R14, R148, 0x10, RZ ;  /* 0x00000010940e7819 */ /* 0x000fe200000006ff */
[----:B------:R-:W-:Y:S01]  /*12f0*/  FADD.FTZ R73, R73, R191 ;  /* 0x000000bf49497221 */ /* 0x000fe20000010000 */
[----:B------:R-:W-:Y:S01]  /*1300*/  SHF.L.U32 R148, R149, 0x10, RZ ;  /* 0x0000001095947819 */ /* 0x000fe200000006ff */
[----:B------:R-:W-:Y:S01]  /*1310*/  FMUL.FTZ R13, R5, R16 ;  /* 0x00000010050d7220 */ /* 0x000fe20000410000 */
[-C--:B------:R-:W-:Y:S01]  /*1320*/  FFMA.FTZ R37, R12, R191.reuse, R37 ;  /* 0x000000bf0c257223 */ /* 0x080fe20000010025 */
[----:B------:R-:W-:Y:S01]  /*1330*/  FMUL.FTZ R191, R153, R191 ;  /* 0x000000bf99bf7220 */ /* 0x000fe20000410000 */
[----:B------:R-:W-:Y:S01]  /*1340*/  FADD.FTZ R16, RZ, R6 ;  /* 0x00000006ff107221 */ /* 0x000fe20000010000 */
[----:B------:R-:W-:Y:S01]  /*1350*/  FFMA.FTZ R149, R0, R6, RZ ;  /* 0x0000000600957223 */ /* 0x000fe200000100ff */
[----:B------:R-:W-:-:S02]  /*1360*/  IMAD.U32 R189, R189, 0x10000, RZ ;  /* 0x00010000bdbd7824 */ /* 0x000fc400078e00ff */
[----:B------:R-:W-:Y:S01]  /*1370*/  FADD.FTZ R74, R74, R190 ;  /* 0x000000be4a4a7221 */ /* 0x000fe20000010000 */
[-C--:B------:R-:W-:Y:S01]  /*1380*/  FFMA.FTZ R38, R7, R190.reuse, R38 ;  /* 0x000000be07267223 */ /* 0x080fe20000010026 */
[----:B------:R-:W-:Y:S01]  /*1390*/  FMUL.FTZ R190, R154, R190 ;  /* 0x000000be9abe7220 */ /* 0x000fe20000410000 */
[----:B------:R-:W-:Y:S01]  /*13a0*/  FADD.FTZ R16, R16, R191 ;  /* 0x000000bf10107221 */ /* 0x000fe20000010000 */
[----:B------:R-:W-:Y:S01]  /*13b0*/  FFMA.FTZ R149, R12, R191, R149 ;  /* 0x000000bf0c957223 */ /* 0x000fe20000010095 */
[----:B------:R-:W-:Y:S01]  /*13c0*/  FADD.FTZ R14, -R205, R14 ;  /* 0x0000000ecd0e7221 */ /* 0x000fe20000010100 */
[----:B------:R-:W-:Y:S01]  /*13d0*/  FADD.FTZ R75, R75, R189 ;  /* 0x000000bd4b4b7221 */ /* 0x000fe20000010000 */
[----:B------:R-:W-:Y:S01]  /*13e0*/  FFMA.FTZ R39, R13, R189, R39 ;  /* 0x000000bd0d277223 */ /* 0x000fe20000010027 */
[----:B------:R-:W-:Y:S01]  /*13f0*/  FADD.FTZ R16, R16, R190 ;  /* 0x000000be10107221 */ /* 0x000fe20000010000 */
[----:B------:R-:W-:Y:S01]  /*1400*/  FFMA.FTZ R149, R7, R190, R149 ;  /* 0x000000be07957223 */ /* 0x000fe20000010095 */
[----:B------:R-:W-:Y:S01]  /*1410*/  FMUL.FTZ R14, R5, R14 ;  /* 0x0000000e050e7220 */ /* 0x000fe20000410000 */
[----:B------:R-:W-:Y:S01]  /*1420*/  FADD.FTZ R77, R77, R15 ;  /* 0x0000000f4d4d7221 */ /* 0x000fe20000010000 */
[----:B------:R-:W-:-:S02]  /*1430*/  FADD.FTZ R148, -R205, R148 ;  /* 0x00000094cd947221 */ /* 0x000fc40000010100 */
[----:B------:R-:W-:Y:S01]  /*1440*/  FFMA.FTZ R41, R14, R15, R41 ;  /* 0x0000000f0e297223 */ /* 0x000fe20000010029 */
[----:B------:R-:W-:Y:S01]  /*1450*/  FADD.FTZ R79, R79, R17 ;  /* 0x000000114f4f7221 */ /* 0x000fe20000010000 */
[----:B------:R-:W-:Y:S01]  /*1460*/  IADD3 R224, R3, 0x80, RZ ;  /* 0x0000008003e07810 */ /* 0x000fe20007ffe0ff */
[----:B--2---:R-:W-:-:S04]  /*1470*/  FMUL.FTZ R189, R152, R189 ;  /* 0x000000bd98bd7220 */ /* 0x004fc80000410000 */
[----:B------:R-:W-:Y:S01]  /*1480*/  FADD.FTZ R16, R16, R189 ;  /* 0x000000bd10107221 */ /* 0x000fe20000010000 */
[----:B------:R-:W-:-:S04]  /*1490*/  FFMA.FTZ R149, R13, R189, R149 ;  /* 0x000000bd0d957223 */ /* 0x000fc80000010095 */
[----:B------:R-:W-:Y:S01]  /*14a0*/  FFMA.FTZ R149, R8, R9, R149 ;  /* 0x0000000908957223 */ /* 0x000fe20000010095 */
[----:B---3--:R-:W-:Y:S01]  /*14b0*/  FMUL.FTZ R15, R150, R15 ;  /* 0x0000000f960f7220 */ /* 0x008fe20000410000 */
[----:B------:R-:W-:Y:S01]  /*14c0*/  FADD.FTZ R150, R16, R9 ;  /* 0x0000000910967221 */ /* 0x000fe20000010000 */
[----:B------:R-:W-:Y:S02]  /*14d0*/  FMUL.FTZ R16, R5, R148 ;  /* 0x0000009405107220 */ /* 0x000fe40000410000 */
[----:B------:R-:W-:Y:S01]  /*14e0*/  FFMA.FTZ R149, R14, R15, R149 ;  /* 0x0000000f0e957223 */ /* 0x000fe20000010095 */
[----:B------:R-:W-:Y:S01]  /*14f0*/  FADD.FTZ R150, R150, R15 ;  /* 0x0000000f96967221 */ /* 0x000fe20000010000 */
[----:B------:R-:W-:Y:S02]  /*1500*/  FFMA.FTZ R43, R16, R17, R43 ;  /* 0x00000011102b7223 */ /* 0x000fe4000001002b */
[----:B------:R-:W-:Y:S01]  /*1510*/  FFMA.FTZ R149, R10, R11, R149 ;  /* 0x0000000b0a957223 */ /* 0x000fe20000010095 */
[----:B------:R-:W-:Y:S01]  /*1520*/  FADD.FTZ R150, R150, R11 ;  /* 0x0000000b96967221 */ /* 0x000fe20000010000 */
[----:B----4-:R-:W-:-:S04]  /*1530*/  FMUL.FTZ R17, R151, R17 ;  /* 0x0000001197117220 */ /* 0x010fc80000410000 */
[----:B------:R-:W-:Y:S01]  /*1540*/  FADD.FTZ R216, R150, R17 ;  /* 0x0000001196d87221 */ /* 0x000fe20000010000 */
[----:B------:R-:W-:-:S07]  /*1550*/  FFMA.FTZ R217, R16, R17, R149 ;  /* 0x0000001110d97223 */ /* 0x000fce0000010095 */
.L_x_314:
[----:B------:R-:W-:Y:S05]  /*1560*/  BSYNC B0 ;  /* 0x0000000000007941 */ /* 0x000fea0003800000 */
.L_x_313:
[----:B------:R-:W-:Y:S04]  /*1570*/  BSSY B0, `(.L_x_315) ;  /* 0x0000061000007945 */ /* 0x000fe80003800000 */
[----:B------:R-:W-:Y:S05]  /*1580*/  @!P1 BRA `(.L_x_316) ;  /* 0x00000004007c9947 */ /* 0x000fea0003800000 */
[----:B------:R-:W0:Y:S01]  /*1590*/  LDC.64 R24, c[0x0][0x2b8] ;  /* 0x0000ae00ff187b82 */ /* 0x000e220000000a00 */
[C---:B------:R-:W-:Y:S01]  /*15a0*/  LEA R20, P5, R224.reuse, UR12, 0x4 ;  /* 0x0000000ce0147c11 */ /* 0x040fe2000f8a20ff */
[----:B------:R-:W2:Y:S03]  /*15b0*/  LDL R152, [R1] ;  /* 0x0000000001987983 */ /* 0x000ea60000100800 */
[C---:B------:R-:W-:Y:S01]  /*15c0*/  LEA.HI.X R21, R224.reuse, UR13, RZ, 0x4, P5 ;  /* 0x0000000de0157c11 */ /* 0x040fe2000a8f24ff */
[----:B------:R-:W3:Y:S04]  /*15d0*/  LDL R153, [R1+0x8] ;  /* 0x0000080001997983 */ /* 0x000ee80000100800 */
[----:B------:R-:W4:Y:S04]  /*15e0*/  LDL R151, [R1+0x4] ;  /* 0x0000040001977983 */ /* 0x000f280000100800 */
[----:B------:R-:W2:Y:S01]  /*15f0*/  LDG.E.128 R20, desc[UR4][R20.64] ;  /* 0x0000000414147981 */ /* 0x000ea2000c1e1d00 */
[----:B0-----:R-:W-:-:S06]  /*1600*/  IMAD.WIDE.U32 R24, R224, 0x10, R24 ;  /* 0x00000010e0187825 */ /* 0x001fcc00078e0018 */
[----:B------:R-:W3:Y:S01]  /*1610*/  LDG.E.128 R24, desc[UR4][R24.64] ;  /* 0x0000000418187981 */ /* 0x000ee2000c1e1d00 */
[----:B------:R-:W-:-:S04]  /*1620*/  ISETP.NE.U32.AND P5, PT, RZ, UR10, PT ;  /* 0x0000000aff007c0c */ /* 0x000fc8000bfa5070 */
[----:B------:R-:W-:-:S13]  /*1630*/  ISETP.NE.AND.EX P5, PT, RZ, UR11, PT, P5 ;  /* 0x0000000bff007c0c */ /* 0x000fda000bfa5350 */
[----:B------:R-:W-:-:S04]  /*1640*/  @P5 LEA R18, P6, R224, UR10, 0x4 ;  /* 0x0000000ae0125c11 */ /* 0x000fc8000f8c20ff */
[----:B------:R-:W-:-:S05]  /*1650*/  @P5 LEA.HI.X R19, R224, UR11, RZ, 0x4, P6 ;  /* 0x0000000be0135c11 */ /* 0x000fca000b0f24ff */
[----:B------:R0:W5:Y:S01]  /*1660*/  @P5 LDG.E.128 R140, desc[UR4][R18.64] ;  /* 0x00000004128c5981 */ /* 0x000162000c1e1d00 */
[----:B------:R-:W-:Y:S02]  /*1670*/  IADD3 R224, R224, 0x80, RZ ;  /* 0x00000080e0e07810 */ /* 0x000fe40007ffe0ff */
[C---:B--2---:R-:W-:Y:S02]  /*1680*/  PRMT R28, R20.reuse, 0x7632, R28 ;  /* 0x00007632141c7816 */ /* 0x044fe4000000001c */
[----:B------:R-:W-:Y:S02]  /*1690*/  SHF.L.U32 R20, R20, 0x10, RZ ;  /* 0x0000001014147819 */ /* 0x000fe400000006ff */
[C---:B------:R-:W-:Y:S02]  /*16a0*/  PRMT R30, R21.reuse, 0x7632, R30 ;  /* 0x00007632151e7816 */ /* 0x040fe4000000001e */
[----:B------:R-:W-:Y:S02]  /*16b0*/  SHF.L.U32 R21, R21, 0x10, RZ ;  /* 0x0000001015157819 */ /* 0x000fe400000006ff */
[----:B------:R-:W-:-:S02]  /*16c0*/  PRMT R29, R22, 0x7632, R29 ;  /* 0x00007632161d7816 */ /* 0x000fc4000000001d */
[----:B------:R-:W-:Y:S01]  /*16d0*/  SHF.L.U32 R22, R22, 0x10, RZ ;  /* 0x0000001016167819 */ /* 0x000fe200000006ff */
[C---:B0-----:R-:W-:Y:S01]  /*16e0*/  FADD.FTZ R18, -R205.reuse, R20 ;  /* 0x00000014cd127221 */ /* 0x041fe20000010100 */
[----:B------:R-:W-:Y:S01]  /*16f0*/  FADD.FTZ R20, -R205, R21 ;  /* 0x00000015cd147221 */ /* 0x000fe20000010100 */
[----:B------:R-:W-:Y:S02]  /*1700*/  PRMT R31, R23, 0x7632, R31 ;  /* 0x00007632171f7816 */ /* 0x000fe4000000001f */
[----:B------:R-:W-:Y:S01]  /*1710*/  FADD.FTZ R22, -R205, R22 ;  /* 0x00000016cd167221 */ /* 0x000fe20000010100 */
[C---:B---3--:R-:W-:Y:S02]  /*1720*/  PRMT R150, R24.reuse, 0x7632, R150 ;  /* 0x0000763218967816 */ /* 0x048fe40000000096 */
[----:B------:R-:W-:Y:S01]  /*1730*/  SHF.L.U32 R19, R24, 0x10, RZ ;  /* 0x0000001018137819 */ /* 0x000fe200000006ff */
[----:B-----5:R-:W-:Y:S01]  /*1740*/  FMUL.FTZ R20, R5, R20 ;  /* 0x0000001405147220 */ /* 0x020fe20000410000 */
[----:B------:R-:W-:Y:S01]  /*1750*/  SHF.L.U32 R24, R25, 0x10, RZ ;  /* 0x0000001019187819 */ /* 0x000fe200000006ff */
[----:B------:R-:W-:Y:S01]  /*1760*/  IMAD.U32 R23, R23, 0x10000, RZ ;  /* 0x0001000017177824 */ /* 0x000fe200078e00ff */
[C---:B------:R-:W-:Y:S01]  /*1770*/  PRMT R148, R26.reuse, 0x7632, R148 ;  /* 0x000076321a947816 */ /* 0x040fe20000000094 */
[----:B------:R-:W-:Y:S01]  /*1780*/  FMUL.FTZ R22, R5, R22 ;  /* 0x0000001605167220 */ /* 0x000fe20000410000 */
[----:B------:R-:W-:Y:S01]  /*1790*/  SHF.L.U32 R26, R26, 0x10, RZ ;  /* 0x000000101a1a7819 */ /* 0x000fe200000006ff */
[----:B------:R-:W-:Y:S01]  /*17a0*/  FADD.FTZ R82, R82, R24 ;  /* 0x0000001852527221 */ /* 0x000fe20000010000 */
[----:B------:R-:W-:Y:S01]  /*17b0*/  PRMT R149, R25, 0x7632, R149 ;  /* 0x0000763219957816 */ /* 0x000fe20000000095 */
[-C--:B------:R-:W-:Y:S01]  /*17c0*/  FFMA.FTZ R46, R20, R24.reuse, R46 ;  /* 0x00000018142e7223 */ /* 0x080fe2000001002e */
        /* <DEDUP_REMOVED lines=8> */
[----:B------:R-:W-:Y:S01]  /*1850*/  FMUL.FTZ R18, R5, R18 ;  /* 0x0000001205127220 */ /* 0x000fe20000410000 */
[----:B------:R-:W-:Y:S01]  /*1860*/  SHF.L.U32 R26, R30, 0x10, RZ ;  /* 0x000000101e1a7819 */ /* 0x000fe200000006ff */
[----:B------:R-:W-:Y:S01]  /*1870*/  FADD.FTZ R80, R80, R19 ;  /* 0x0000001350507221 */ /* 0x000fe20000010000 */
[----:B------:R-:W-:Y:S01]  /*1880*/  SHF.L.U32 R150, R150, 0x10, RZ ;  /* 0x0000001096967819 */ /* 0x000fe200000006ff */
[C---:B------:R-:W-:Y:S01]  /*1890*/  FADD.FTZ R27, -R205.reuse, R27 ;  /* 0x0000001bcd1b7221 */ /* 0x040fe20000010100 */
[-C--:B------:R-:W-:Y:S01]  /*18a0*/  FFMA.FTZ R44, R18, R19.reuse, R44 ;  /* 0x00000013122c7223 */ /* 0x080fe2000001002c */
[----:B------:R-:W-:Y:S01]  /*18b0*/  FADD.FTZ R28, -R205, R26 ;  /* 0x0000001acd1c7221 */ /* 0x000fe20000010100 */
[----:B------:R-:W-:Y:S01]  /*18c0*/  FMUL.FTZ R19, R153, R19 ;  /* 0x0000001399137220 */ /* 0x000fe20000410000 */
[----:B------:R-:W-:-:S02]  /*18d0*/  FMUL.FTZ R26, R5, R27 ;  /* 0x0000001b051a7220 */ /* 0x000fc40000410000 */
[----:B------:R-:W-:Y:S01]  /*18e0*/  FMUL.FTZ R27, R5, R28 ;  /* 0x0000001c051b7220 */ /* 0x000fe20000410000 */
[----:B------:R-:W-:Y:S01]  /*18f0*/  FADD.FTZ R216, R216, R19 ;  /* 0x00000013d8d87221 */ /* 0x000fe20000010000 */
[----:B----4-:R-:W-:Y:S01]  /*1900*/  FMUL.FTZ R28, R151, R150 ;  /* 0x00000096971c7220 */ /* 0x010fe20000410000 */
[----:B------:R-:W-:Y:S01]  /*1910*/  FFMA.FTZ R217, R18, R19, R217 ;  /* 0x0000001312d97223 */ /* 0x000fe200000100d9 */
[----:B------:R-:W-:Y:S02]  /*1920*/  SHF.L.U32 R149, R149, 0x10, RZ ;  /* 0x0000001095957819 */ /* 0x000fe400000006ff */
[----:B------:R-:W-:Y:S01]  /*1930*/  FADD.FTZ R216, R216, R28 ;  /* 0x0000001cd8d87221 */ /* 0x000fe20000010000 */
[----:B------:R-:W-:Y:S01]  /*1940*/  FFMA.FTZ R217, R26, R28, R217 ;  /* 0x0000001c1ad97223 */ /* 0x000fe200000100d9 */
[----:B------:R-:W-:Y:S02]  /*1950*/  IMAD.U32 R30, R29, 0x10000, RZ ;  /* 0x000100001d1e7824 */ /* 0x000fe400078e00ff */
[----:B------:R-:W-:Y:S01]  /*1960*/  FMUL.FTZ R29, R252, R149 ;  /* 0x00000095fc1d7220 */ /* 0x000fe20000410000 */
[----:B------:R-:W-:Y:S01]  /*1970*/  FADD.FTZ R216, R216, R21 ;  /* 0x00000015d8d87221 */ /* 0x000fe20000010000 */
[----:B------:R-:W-:Y:S01]  /*1980*/  FFMA.FTZ R217, R20, R21, R217 ;  /* 0x0000001514d97223 */ /* 0x000fe200000100d9 */
[----:B------:R-:W-:Y:S01]  /*1990*/  SHF.L.U32 R31, R31, 0x10, RZ ;  /* 0x000000101f1f7819 */ /* 0x000fe200000006ff */
[----:B------:R-:W-:Y:S01]  /*19a0*/  FADD.FTZ R30, -R205, R30 ;  /* 0x0000001ecd1e7221 */ /* 0x000fe20000010100 */
[----:B------:R-:W-:Y:S01]  /*19b0*/  SHF.L.U32 R148, R148, 0x10, RZ ;  /* 0x0000001094947819 */ /* 0x000fe200000006ff */
[----:B------:R-:W-:Y:S01]  /*19c0*/  FADD.FTZ R216, R216, R29 ;  /* 0x0000001dd8d87221 */ /* 0x000fe20000010000 */
[----:B------:R-:W-:Y:S01]  /*19d0*/  FFMA.FTZ R217, R27, R29, R217 ;  /* 0x0000001d1bd97223 */ /* 0x000fe200000100d9 */
[----:B------:R-:W-:Y:S01]  /*19e0*/  FMUL.FTZ R24, R5, R24 ;  /* 0x0000001805187220 */ /* 0x000fe20000410000 */
[----:B------:R-:W-:Y:S01]  /*19f0*/  FADD.FTZ R156, -R205, R31 ;  /* 0x0000001fcd9c7221 */ /* 0x000fe20000010100 */
[----:B------:R-:W-:Y:S01]  /*1a00*/  FMUL.FTZ R30, R5, R30 ;  /* 0x0000001e051e7220 */ /* 0x000fe20000410000 */
[----:B------:R-:W-:Y:S01]  /*1a10*/  FMUL.FTZ R31, R250, R148 ;  /* 0x00000094fa1f7220 */ /* 0x000fe20000410000 */
[----:B------:R-:W-:Y:S01]  /*1a20*/  FADD.FTZ R216, R216, R23 ;  /* 0x00000017d8d87221 */ /* 0x000fe20000010000 */
[----:B------:R-:W-:Y:S01]  /*1a30*/  FFMA.FTZ R217, R22, R23, R217 ;  /* 0x0000001716d97223 */ /* 0x000fe200000100d9 */
[----:B------:R-:W-:Y:S01]  /*1a40*/  SHF.L.U32 R157, R157, 0x10, RZ ;  /* 0x000000109d9d7819 */ /* 0x000fe200000006ff */
[----:B------:R-:W-:Y:S01]  /*1a50*/  FADD.FTZ R86, R86, R25 ;  /* 0x0000001956567221 */ /* 0x000fe20000010000 */
[-C--:B------:R-:W-:Y:S01]  /*1a60*/  FFMA.FTZ R50, R24, R25.reuse, R50 ;  /* 0x0000001918327223 */ /* 0x080fe20000010032 */
        /* <DEDUP_REMOVED lines=17> */
.L_x_316:
[----:B------:R-:W-:Y:S05]  /*1b80*/  BSYNC B0 ;  /* 0x0000000000007941 */ /* 0x000fea0003800000 */
.L_x_315:
        /* <DEDUP_REMOVED lines=14> */
[C---:B--2---:R-:W-:Y:S02]  /*1c70*/  PRMT R165, R148.reuse, 0x7632, R165 ;  /* 0x0000763294a57816 */ /* 0x044fe400000000a5 */
[----:B0-----:R-:W-:-:S02]  /*1c80*/  SHF.L.U32 R158, R148, 0x10, RZ ;  /* 0x00000010949e7819 */ /* 0x001fc400000006ff */
[C---:B------:R-:W-:Y:S02]  /*1c90*/  PRMT R148, R150.reuse, 0x7632, R148 ;  /* 0x0000763296947816 */ /* 0x040fe40000000094 */
[----:B------:R-:W-:-:S05]  /*1ca0*/  SHF.L.U32 R150, R150, 0x10, RZ ;  /* 0x0000001096967819 */ /* 0x000fca00000006ff */
[----:B------:R-:W-:Y:S01]  /*1cb0*/  FADD.FTZ R150, -R205, R150 ;  /* 0x00000096cd967221 */ /* 0x000fe20000010100 */
[----:B------:R-:W-:-:S03]  /*1cc0*/  PRMT R166, R149, 0x7632, R166 ;  /* 0x0000763295a67816 */ /* 0x000fc600000000a6 */
[----:B-----5:R-:W-:Y:S01]  /*1cd0*/  FMUL.FTZ R162, R5, R150 ;  /* 0x0000009605a27220 */ /* 0x020fe20000410000 */
[----:B------:R-:W-:Y:S02]  /*1ce0*/  SHF.L.U32 R150, R165, 0x10, RZ ;  /* 0x00000010a5967819 */ /* 0x000fe400000006ff */
[----:B------:R-:W-:Y:S02]  /*1cf0*/  SHF.L.U32 R166, R166, 0x10, RZ ;  /* 0x00000010a6a67819 */ /* 0x000fe400000006ff */
[----:B------:R-:W-:Y:S01]  /*1d00*/  SHF.L.U32 R159, R149, 0x10, RZ ;  /* 0x00000010959f7819 */ /* 0x000fe200000006ff */
[C---:B------:R-:W-:Y:S01]  /*1d10*/  FADD.FTZ R150, -R205.reuse, R150 ;  /* 0x00000096cd967221 */ /* 0x040fe20000010100 */
[C---:B---3--:R-:W-:Y:S01]  /*1d20*/  PRMT R168, R152.reuse, 0x7632, R168 ;  /* 0x0000763298a87816 */ /* 0x048fe200000000a8 */
[C---:B------:R-:W-:Y:S01]  /*1d30*/  FADD.FTZ R158, -R205.reuse, R158 ;  /* 0x0000009ecd9e7221 */ /* 0x040fe20000010100 */
[----:B------:R-:W-:Y:S01]  /*1d40*/  SHF.L.U32 R152, R152, 0x10, RZ ;  /* 0x0000001098987819 */ /* 0x000fe200000006ff */
[C---:B------:R-:W-:Y:S01]  /*1d50*/  FADD.FTZ R167, -R205.reuse, R166 ;  /* 0x000000a6cda77221 */ /* 0x040fe20000010100 */
[----:B------:R-:W-:Y:S01]  /*1d60*/  FADD.FTZ R160, -R205, R159 ;  /* 0x0000009fcda07221 */ /* 0x000fe20000010100 */
[----:B------:R-:W-:-:S02]  /*1d70*/  IMAD.U32 R168, R168, 0x10000, RZ ;  /* 0x00010000a8a87824 */ /* 0x000fc400078e00ff */
[C---:B------:R-:W-:Y:S01]  /*1d80*/  FMUL.FTZ R166, R5.reuse, R150 ;  /* 0x0000009605a67220 */ /* 0x040fe20000410000 */
[----:B------:R-:W-:Y:S01]  /*1d90*/  FMUL.FTZ R158, R5, R158 ;  /* 0x0000009e059e7220 */ /* 0x000fe20000410000 */
[----:B------:R-:W-:Y:S01]  /*1da0*/  FMUL.FTZ R159, R247, R152 ;  /* 0x00000098f79f7220 */ /* 0x000fe20000410000 */
[----:B------:R-:W-:Y:S01]  /*1db0*/  PRMT R169, R153, 0x7632, R169 ;  /* 0x0000763299a97816 */ /* 0x000fe200000000a9 */
[----:B------:R-:W-:Y:S01]  /*1dc0*/  FADD.FTZ R89, R89, R168 ;  /* 0x000000a859597221 */ /* 0x000fe20000010000 */
[----:B------:R-:W-:Y:S01]  /*1dd0*/  SHF.L.U32 R153, R153, 0x10, RZ ;  /* 0x0000001099997819 */ /* 0x000fe200000006ff */
[-C--:B------:R-:W-:Y:S01]  /*1de0*/  FFMA.FTZ R53, R166, R168.reuse, R53 ;  /* 0x000000a8a6357223 */ /* 0x080fe20000010035 */
[----:B------:R-:W-:Y:S01]  /*1df0*/  FADD.FTZ R216, R216, R159 ;  /* 0x0000009fd8d87221 */ /* 0x000fe20000010000 */
[----:B------:R-:W-:Y:S01]  /*1e00*/  FMUL.FTZ R168, R246, R168 ;  /* 0x000000a8f6a87220 */ /* 0x000fe20000410000 */
[----:B------:R-:W-:Y:S01]  /*1e10*/  FFMA.FTZ R217, R158, R159, R217 ;  /* 0x0000009f9ed97223 */ /* 0x000fe200000100d9 */
[----:B------:R-:W-:Y:S01]  /*1e20*/  SHF.L.U32 R169, R169, 0x10, RZ ;  /* 0x00000010a9a97819 */ /* 0x000fe200000006ff */
[C---:B------:R-:W-:Y:S01]  /*1e30*/  FMUL.FTZ R167, R5.reuse, R167 ;  /* 0x000000a705a77220 */ /* 0x040fe20000410000 */
[----:B------:R-:W-:Y:S01]  /*1e40*/  SHF.L.U32 R148, R148, 0x10, RZ ;  /* 0x0000001094947819 */ /* 0x000fe200000006ff */
[----:B------:R-:W-:Y:S01]  /*1e50*/  FMUL.FTZ R160, R5, R160 ;  /* 0x000000a005a07220 */ /* 0x000fe20000410000 */
[----:B------:R-:W-:Y:S01]  /*1e60*/  FMUL.FTZ R161, R245, R153 ;  /* 0x00000099f5a17220 */ /* 0x000fe20000410000 */
[----:B------:R-:W-:Y:S01]  /*1e70*/  FADD.FTZ R216, R216, R168 ;  /* 0x000000a8d8d87221 */ /* 0x000fe20000010000 */
[----:B------:R-:W-:Y:S01]  /*1e80*/  FFMA.FTZ R217, R166, R168, R217 ;  /* 0x000000a8a6d97223 */ /* 0x000fe200000100d9 */
[----:B------:R-:W-:Y:S01]  /*1e90*/  PRMT R149, R151, 0x7632, R149 ;  /* 0x0000763297957816 */ /* 0x000fe20000000095 */
[----:B------:R-:W-:Y:S01]  /*1ea0*/  FADD.FTZ R91, R91, R169 ;  /* 0x000000a95b5b7221 */ /* 0x000fe20000010000 */
[C---:B------:R-:W-:Y:S01]  /*1eb0*/  PRMT R171, R154.reuse, 0x7632, R171 ;  /* 0x000076329aab7816 */ /* 0x040fe200000000ab */
[-C--:B------:R-:W-:Y:S01]  /*1ec0*/  FFMA.FTZ R55, R167, R169.reuse, R55 ;  /* 0x000000a9a7377223 */ /* 0x080fe20000010037 */
[----:B------:R-:W-:Y:S01]  /*1ed0*/  SHF.L.U32 R154, R154, 0x10, RZ ;  /* 0x000000109a9a7819 */ /* 0x000fe200000006ff */
[----:B------:R-:W-:Y:S01]  /*1ee0*/  FADD.FTZ R148, -R205, R148 ;  /* 0x00000094cd947221 */ /* 0x000fe20000010100 */
[----:B------:R-:W-:Y:S01]  /*1ef0*/  FMUL.FTZ R169, R244, R169 ;  /* 0x000000a9f4a97220 */ /* 0x000fe20000410000 */
[----:B------:R-:W-:Y:S01]  /*1f00*/  FADD.FTZ R216, R216, R161 ;  /* 0x000000a1d8d87221 */ /* 0x000fe20000010000 */
[----:B------:R-:W-:Y:S01]  /*1f10*/  FFMA.FTZ R217, R160, R161, R217 ;  /* 0x000000a1a0d97223 */ /* 0x000fe200000100d9 */
[----:B------:R-:W-:Y:S01]  /*1f20*/  SHF.L.U32 R171, R171, 0x10, RZ ;  /* 0x00000010abab7819 */ /* 0x000fe200000006ff */
[----:B------:R-:W-:Y:S01]  /*1f30*/  FMUL.FTZ R170, R5, R148 ;  /* 0x0000009405aa7220 */ /* 0x000fe20000410000 */
[----:B------:R-:W-:Y:S01]  /*1f40*/  SHF.L.U32 R149, R149, 0x10, RZ ;  /* 0x0000001095957819 */ /* 0x000fe200000006ff */
[----:B------:R-:W-:Y:S01]  /*1f50*/  FMUL.FTZ R163, R243, R154 ;  /* 0x0000009af3a37220 */ /* 0x000fe20000410000 */
[----:B------:R-:W-:Y:S01]  /*1f60*/  SHF.L.U32 R151, R151, 0x10, RZ ;  /* 0x0000001097977819 */ /* 0x000fe200000006ff */
[----:B------:R-:W-:Y:S01]  /*1f70*/  FADD.FTZ R216, R216, R169 ;  /* 0x000000a9d8d87221 */ /* 0x000fe20000010000 */
[----:B------:R-:W-:Y:S01]  /*1f80*/  FFMA.FTZ R217, R167, R169, R217 ;  /* 0x000000a9a7d97223 */ /* 0x000fe200000100d9 */
[----:B------:R-:W-:Y:S01]  /*1f90*/  PRMT R173, R155, 0x7632, R173 ;  /* 0x000076329bad7816 */ /* 0x000fe200000000ad */
[----:B------:R-:W-:Y:S01]  /*1fa0*/  FADD.FTZ R93, R93, R171 ;  /* 0x000000ab5d5d7221 */ /* 0x000fe20000010000 */
[----:B------:R-:W-:Y:S01]  /*1fb0*/  SHF.L.U32 R155, R155, 0x10, RZ ;  /* 0x000000109b9b7819 */ /* 0x000fe200000006ff */
[C---:B------:R-:W-:Y:S01]  /*1fc0*/  FADD.FTZ R149, -R205.reuse, R149 ;  /* 0x00000095cd957221 */ /* 0x040fe20000010100 */
[-C--:B------:R-:W-:Y:S01]  /*1fd0*/  FFMA.FTZ R57, R170, R171.reuse, R57 ;  /* 0x000000abaa397223 */ /* 0x080fe20000010039 */
[----:B------:R-:W-:Y:S01]  /*1fe0*/  FADD.FTZ R151, -R205, R151 ;  /* 0x00000097cd977221 */ /* 0x000fe20000010100 */
[----:B------:R-:W-:Y:S01]  /*1ff0*/  FMUL.FTZ R171, R242, R171 ;  /* 0x000000abf2ab7220 */ /* 0x000fe20000410000 */
[----:B------:R-:W-:Y:S01]  /*2000*/  FADD.FTZ R216, R216, R163 ;  /* 0x000000a3d8d87221 */ /* 0x000fe20000010000 */
[----:B------:R-:W-:Y:S01]  /*2010*/  FFMA.FTZ R217, R162, R163, R217 ;  /* 0x000000a3a2d97223 */ /* 0x000fe200000100d9 */
[----:B------:R-:W-:Y:S01]  /*2020*/  SHF.L.U32 R173, R173, 0x10, RZ ;  /* 0x00000010adad7819 */ /* 0x000fe200000006ff */
[C---:B------:R-:W-:Y:S01]  /*2030*/  FMUL.FTZ R172, R5.reuse, R149 ;  /* 0x0000009505ac7220 */ /* 0x040fe20000410000 */
        /* <DEDUP_REMOVED lines=19> */
.L_x_318:
[----:B------:R-:W-:Y:S05]  /*2170*/  BSYNC B0 ;  /* 0x0000000000007941 */ /* 0x000fea0003800000 */
.L_x_317:
        /* <DEDUP_REMOVED lines=15> */
[----:B------:R-:W-:-:S02]  /*2270*/  SHF.L.U32 R180, R180, 0x10, RZ ;  /* 0x00000010b4b47819 */ /* 0x000fc400000006ff */
[----:B------:R-:W-:Y:S01]  /*2280*/  PRMT R183, R149, 0x7632, R183 ;  /* 0x0000763295b77816 */ /* 0x000fe200000000b7 */
[C---:B------:R-:W-:Y:S02]  /*2290*/  FADD.FTZ R192, -R205.reuse, R192 ;  /* 0x000000c0cdc07221 */ /* 0x040fe40000010100 */
[----:B------:R-:W-:Y:S01]  /*22a0*/  FADD.FTZ R180, -R205, R180 ;  /* 0x000000b4cdb47221 */ /* 0x000fe20000010100 */
[----:B------:R-:W-:Y:S01]  /*22b0*/  SHF.L.U32 R183, R183, 0x10, RZ ;  /* 0x00000010b7b77819 */ /* 0x000fe200000006ff */
[----:B-----5:R-:W-:Y:S01]  /*22c0*/  FMUL.FTZ R192, R5, R192 ;  /* 0x000000c005c07220 */ /* 0x020fe20000410000 */
[----:B0-----:R-:W-:Y:S01]  /*22d0*/  SHF.L.U32 R175, R149, 0x10, RZ ;  /* 0x0000001095af7819 */ /* 0x001fe200000006ff */
[----:B------:R-:W-:Y:S01]  /*22e0*/  FMUL.FTZ R180, R5, R180 ;  /* 0x000000b405b47220 */ /* 0x000fe20000410000 */
[C---:B---3--:R-:W-:Y:S02]  /*22f0*/  PRMT R182, R152.reuse, 0x7632, R182 ;  /* 0x0000763298b67816 */ /* 0x048fe400000000b6 */
[----:B------:R-:W-:-:S02]  /*2300*/  SHF.L.U32 R152, R152, 0x10, RZ ;  /* 0x0000001098987819 */ /* 0x000fc400000006ff */
[----:B------:R-:W-:-:S03]  /*2310*/  SHF.L.U32 R182, R182, 0x10, RZ ;  /* 0x00000010b6b67819 */ /* 0x000fc600000006ff */
[----:B------:R-:W-:Y:S01]  /*2320*/  FMUL.FTZ R174, R239, R152 ;  /* 0x00000098efae7220 */ /* 0x000fe20000410000 */
[----:B------:R-:W-:Y:S01]  /*2330*/  PRMT R185, R150, 0x7632, R185 ;  /* 0x0000763296b97816 */ /* 0x000fe200000000b9 */
[----:B------:R-:W-:Y:S01]  /*2340*/  FADD.FTZ R183, -R205, R183 ;  /* 0x000000b7cdb77221 */ /* 0x000fe20000010100 */
[----:B------:R-:W-:Y:S01]  /*2350*/  PRMT R184, R153, 0x7632, R184 ;  /* 0x0000763299b87816 */ /* 0x000fe200000000b8 */
[----:B------:R-:W-:Y:S01]  /*2360*/  FADD.FTZ R61, R61, R182 ;  /* 0x000000b63d3d7221 */ /* 0x000fe20000010000 */
[----:B------:R-:W-:Y:S01]  /*2370*/  SHF.L.U32 R153, R153, 0x10, RZ ;  /* 0x0000001099997819 */ /* 0x000fe200000006ff */
[-C--:B------:R-:W-:Y:S01]  /*2380*/  FFMA.FTZ R97, R180, R182.reuse, R97 ;  /* 0x000000b6b4617223 */ /* 0x080fe20000010061 */
[----:B------:R-:W-:Y:S01]  /*2390*/  FADD.FTZ R175, -R205, R175 ;  /* 0x000000afcdaf7221 */ /* 0x000fe20000010100 */
[----:B------:R-:W-:Y:S01]  /*23a0*/  FADD.FTZ R216, R216, R174 ;  /* 0x000000aed8d87221 */ /* 0x000fe20000010000 */
[----:B------:R-:W-:Y:S01]  /*23b0*/  FMUL.FTZ R182, R238, R182 ;  /* 0x000000b6eeb67220 */ /* 0x000fe20000410000 */
[----:B------:R-:W-:Y:S01]  /*23c0*/  FFMA.FTZ R217, R192, R174, R217 ;  /* 0x000000aec0d97223 */ /* 0x000fe200000100d9 */
[----:B------:R-:W-:Y:S01]  /*23d0*/  SHF.L.U32 R185, R185, 0x10, RZ ;  /* 0x00000010b9b97819 */ /* 0x000fe200000006ff */
[----:B------:R-:W-:-:S02]  /*23e0*/  IMAD.U32 R184, R184, 0x10000, RZ ;  /* 0x00010000b8b87824 */ /* 0x000fc400078e00ff */
[C---:B------:R-:W-:Y:S01]  /*23f0*/  FMUL.FTZ R183, R5.reuse, R183 ;  /* 0x000000b705b77220 */ /* 0x040fe20000410000 */
[----:B------:R-:W-:Y:S02]  /*2400*/  IMAD.U32 R176, R150, 0x10000, RZ ;  /* 0x0001000096b07824 */ /* 0x000fe400078e00ff */
[----:B------:R-:W-:Y:S01]  /*2410*/  FMUL.FTZ R175, R5, R175 ;  /* 0x000000af05af7220 */ /* 0x000fe20000410000 */
[----:B------:R-:W-:Y:S01]  /*2420*/  FMUL.FTZ R177, R237, R153 ;  /* 0x00000099edb17220 */ /* 0x000fe20000410000 */
[----:B------:R-:W-:Y:S01]  /*2430*/  FADD.FTZ R216, R216, R182 ;  /* 0x000000b6d8d87221 */ /* 0x000fe20000010000 */
[----:B------:R-:W-:Y:S01]  /*2440*/  FFMA.FTZ R217, R180, R182, R217 ;  /* 0x000000b6b4d97223 */ /* 0x000fe200000100d9 */
[----:B------:R-:W-:Y:S01]  /*2450*/  PRMT R187, R151, 0x7632, R187 ;  /* 0x0000763297bb7816 */ /* 0x000fe200000000bb */
[----:B------:R-:W-:Y:S01]  /*2460*/  FADD.FTZ R185, -R205, R185 ;  /* 0x000000b9cdb97221 */ /* 0x000fe20000010100 */
[C---:B------:R-:W-:Y:S01]  /*2470*/  PRMT R186, R154.reuse, 0x7632, R186 ;  /* 0x000076329aba7816 */ /* 0x040fe200000000ba */
[----:B------:R-:W-:Y:S01]  /*2480*/  FADD.FTZ R63, R63, R184 ;  /* 0x000000b83f3f7221 */ /* 0x000fe20000010000 */
[----:B------:R-:W-:Y:S01]  /*2490*/  SHF.L.U32 R154, R154, 0x10, RZ ;  /* 0x000000109a9a7819 */ /* 0x000fe200000006ff */
[-C--:B------:R-:W-:Y:S01]  /*24a0*/  FFMA.FTZ R99, R183, R184.reuse, R99 ;  /* 0x000000b8b7637223 */ /* 0x080fe20000010063 */
[----:B------:R-:W-:Y:S01]  /*24b0*/  FADD.FTZ R176, -R205, R176 ;  /* 0x000000b0cdb07221 */ /* 0x000fe20000010100 */
[----:B------:R-:W-:Y:S01]  /*24c0*/  FMUL.FTZ R184, R236, R184 ;  /* 0x000000b8ecb87220 */ /* 0x000fe20000410000 */
[----:B------:R-:W-:Y:S01]  /*24d0*/  FADD.FTZ R216, R216, R177 ;  /* 0x000000b1d8d87221 */ /* 0x000fe20000010000 */
[----:B------:R-:W-:Y:S01]  /*24e0*/  FFMA.FTZ R217, R175, R177, R217 ;  /* 0x000000b1afd97223 */ /* 0x000fe200000100d9 */
[----:B------:R-:W-:Y:S01]  /*24f0*/  SHF.L.U32 R187, R187, 0x10, RZ ;  /* 0x00000010bbbb7819 */ /* 0x000fe200000006ff */
[C---:B------:R-:W-:Y:S01]  /*2500*/  FMUL.FTZ R185, R5.reuse, R185 ;  /* 0x000000b905b97220 */ /* 0x040fe20000410000 */
[----:B------:R-:W-:Y:S01]  /*2510*/  SHF.L.U32 R186, R186, 0x10, RZ ;  /* 0x00000010baba7819 */ /* 0x000fe200000006ff */
[----:B------:R-:W-:Y:S01]  /*2520*/  FMUL.FTZ R176, R5, R176 ;  /* 0x000000b005b07220 */ /* 0x000fe20000410000 */
[----:B------:R-:W-:Y:S01]  /*2530*/  SHF.L.U32 R179, R151, 0x10, RZ ;  /* 0x0000001097b37819 */ /* 0x000fe200000006ff */
[----:B------:R-:W-:Y:S01]  /*2540*/  FMUL.FTZ R178, R235, R154 ;  /* 0x0000009aebb27220 */ /* 0x000fe20000410000 */
[----:B------:R-:W-:Y:S01]  /*2550*/  FADD.FTZ R216, R216, R184 ;  /* 0x000000b8d8d87221 */ /* 0x000fe20000010000 */
[----:B------:R-:W-:Y:S01]  /*2560*/  FFMA.FTZ R217, R183, R184, R217 ;  /* 0x000000b8b7d97223 */ /* 0x000fe200000100d9 */
[----:B------:R-:W-:Y:S01]  /*2570*/  PRMT R188, R155, 0x7632, R188 ;  /* 0x000076329bbc7816 */ /* 0x000fe200000000bc */
[----:B------:R-:W-:Y:S01]  /*2580*/  FADD.FTZ R187, -R205, R187 ;  /* 0x000000bbcdbb7221 */ /* 0x000fe20000010100 */
[----:B------:R-:W-:Y:S01]  /*2590*/  SHF.L.U32 R155, R155, 0x10, RZ ;  /* 0x000000109b9b7819 */ /* 0x000fe200000006ff */
[----:B------:R-:W-:Y:S01]  /*25a0*/  FADD.FTZ R69, R69, R186 ;  /* 0x000000ba45457221 */ /* 0x000fe20000010000 */
        /* <DEDUP_REMOVED lines=26> */
.L_x_320:
[----:B------:R-:W-:Y:S05]  /*2750*/  BSYNC B0 ;  /* 0x0000000000007941 */ /* 0x000fea0003800000 */
.L_x_319:
[----:B------:R-:W0:Y:S01]  /*2760*/  S2R R148, SR_TID.X ;  /* 0x0000000000947919 */ /* 0x000e220000002100 */
[----:B------:R-:W-:Y:S01]  /*2770*/  LOP3.LUT P5, RZ, R195, 0xff, RZ, 0xc0, !PT ;  /* 0x000000ffc3ff7812 */ /* 0x000fe200078ac0ff */
[----:B------:R-:W-:-:S03]  /*2780*/  UMOV UR6, 0xffffffff ;  /* 0xffffffff00067882 */ /* 0x000fc60000000000 */
[----:B------:R-:W-:Y:S02]  /*2790*/  P2R R195, PR, RZ, 0x20 ;  /* 0x00000020ffc37803 */ /* 0x000fe40000000000 */
[----:B0-----:R-:W-:-:S04]  /*27a0*/  SHF.R.U32.HI R224, RZ, 0x5, R148 ;  /* 0x00000005ffe07819 */ /* 0x001fc80000011694 */
[----:B------:R-:W-:-:S04]  /*27b0*/  LOP3.LUT R150, R224, 0x7fffffc, RZ, 0xc0, !PT ;  /* 0x07fffffce0967812 */ /* 0x000fc800078ec0ff */
[----:B------:R-:W-:Y:S02]  /*27c0*/  @!P5 IADD3 R150, R150, 0x4, RZ ;  /* 0x000000049696d810 */ /* 0x000fe40007ffe0ff */
[----:B------:R-:W-:Y:S01]  /*27d0*/  LOP3.LUT P5, RZ, R148, 0x1f, RZ, 0xc0, !PT ;  /* 0x0000001f94ff7812 */ /* 0x000fe200078ac0ff */
[----:B------:R-:W-:-:S12]  /*27e0*/  BRA.DIV UR6, `(.L_x_321) ;  /* 0x00000026061c7947 */ /* 0x000fd8000b800000 */
[----:B------:R-:W0:Y:S02]  /*27f0*/  SHFL.DOWN PT, R155, R216, 0x10, 0x1f ;  /* 0x0a001f00d89b7f89 */ /* 0x000e2400000e0000 */
[----:B0-----:R-:W-:Y:S02]  /*2800*/  FADD.FTZ R216, R155, R216 ;  /* 0x000000d89bd87221 */ /* 0x001fe40000010000 */
[----:B------:R-:W0:Y:S02]  /*2810*/  SHFL.DOWN PT, R155, R217, 0x10, 0x1f ;  /* 0x0a001f00d99b7f89 */ /* 0x000e2400000e0000 */
[----:B0-----:R-:W-:Y:S02]  /*2820*/  FADD.FTZ R217, R155, R217 ;  /* 0x000000d99bd97221 */ /* 0x001fe40000010000 */
[----:B------:R-:W0:Y:S02]  /*2830*/  SHFL.DOWN PT, R155, R216, 0x8, 0x1f ;  /* 0x09001f00d89b7f89 */ /* 0x000e2400000e0000 */
[----:B0-----:R-:W-:-:S02]  /*2840*/  FADD.FTZ R216, R216, R155 ;  /* 0x0000009bd8d87221 */ /* 0x001fc40000010000 */
        /* <DEDUP_REMOVED lines=9> */
[----:B------:R1:W2:Y:S01]  /*28e0*/  SHFL.DOWN PT, R205, R154, 0x1, 0x1f ;  /* 0x08201f009acd7f89 */ /* 0x0002a200000e0000 */
[----:B0-----:R-:W-:-:S05]  /*28f0*/  FADD.FTZ R153, R153, R155 ;  /* 0x0000009b99997221 */ /* 0x001fca0000010000 */
[----:B--2---:R1:W0:Y:S02]  /*2900*/  SHFL.DOWN PT, R149, R153, 0x1, 0x1f ;  /* 0x08201f0099957f89 */ /* 0x00422400000e0000 */
.L_x_347:
[----:B------:R-:W2:Y:S01]  /*2910*/  S2R R152, SR_CgaCtaId ;  /* 0x0000000000987919 */ /* 0x000ea20000008800 */
[----:B0-----:R-:W-:Y:S01]  /*2920*/  FADD.FTZ R149, R153, R149 ;  /* 0x0000009599957221 */ /* 0x001fe20000010000 */
[----:B------:R-:W-:Y:S01]  /*2930*/  @!P5 LOP3.LUT R151, R224, 0x3, RZ, 0xc0, !PT ;  /* 0x00000003e097d812 */ /* 0x000fe200078ec0ff */
[----:B------:R-:W-:Y:S01]  /*2940*/  FADD.FTZ R148, R154, R205 ;  /* 0x000000cd9a947221 */ /* 0x000fe20000010000 */
[----:B-1----:R-:W-:Y:S01]  /*2950*/  MOV R153, 0x400 ;  /* 0x0000040000997802 */ /* 0x002fe20000000f00 */
[----:B------:R-:W-:Y:S05]  /*2960*/  WARPSYNC.ALL ;  /* 0x0000000000007948 */ /* 0x000fea0003800000 */
[----:B------:R-:W-:Y:S01]  /*2970*/  @!P5 IADD3 R151, R150, R151, RZ ;  /* 0x000000979697d210 */ /* 0x000fe20007ffe0ff */
[----:B------:R-:W-:Y:S01]  /*2980*/  BSSY B0, `(.L_x_322) ;  /* 0x0000087000007945 */ /* 0x000fe20003800000 */
[----:B------:R-:W-:-:S02]  /*2990*/  ISETP.NE.AND P6, PT, RZ, UR8, PT ;  /* 0x00000008ff007c0c */ /* 0x000fc4000bfc5270 */
[----:B--2---:R-:W-:-:S04]  /*29a0*/  LEA R153, R152, R153, 0x18 ;  /* 0x0000009998997211 */ /* 0x004fc800078ec0ff */
[-C--:B------:R-:W-:Y:S02]  /*29b0*/  @!P5 LEA R151, R151, R153.reuse, 0x3 ;  /* 0x000000999797d211 */ /* 0x080fe400078e18ff */
[----:B------:R-:W-:-:S03]  /*29c0*/  LEA R153, R150, R153, 0x3 ;  /* 0x0000009996997211 */ /* 0x000fc600078e18ff */
[----:B------:R-:W-:Y:S01]  /*29d0*/  @!P5 STS.64 [R151+0x4000], R148 ;  /* 0x004000949700d388 */ /* 0x000fe20000000a00 */
[----:B------:R-:W-:Y:S06]  /*29e0*/  BAR.SYNC.DEFER_BLOCKING 0x0 ;  /* 0x0000000000007b1d */ /* 0x000fec0000010000 */
[----:B------:R-:W0:Y:S02]  /*29f0*/  LDS.128 R148, [R153+0x4000] ;  /* 0x0040000099947984 */ /* 0x000e240000000c00 */
[----:B0-----:R-:W-:Y:S01]  /*2a00*/  FADD.FTZ R148, RZ, R148 ;  /* 0x00000094ff947221 */ /* 0x001fe20000010000 */
[----:B------:R-:W-:-:S03]  /*2a10*/  FADD.FTZ R149, RZ, R149 ;  /* 0x00000095ff957221 */ /* 0x000fc60000010000 */
[----:B------:R-:W-:Y:S01]  /*2a20*/  FADD.FTZ R152, R150, R148 ;  /* 0x0000009496987221 */ /* 0x000fe20000010000 */
[----:B------:R-:W-:Y:S02]  /*2a30*/  FADD.FTZ R154, R151, R149 ;  /* 0x00000095979a7221 */ /* 0x000fe40000010000 */
[----:B------:R-:W0:Y:S02]  /*2a40*/  LDS.128 R148, [R153+0x4010] ;  /* 0x0040100099947984 */ /* 0x000e240000000c00 */
[----:B0-----:R-:W-:Y:S01]  /*2a50*/  FADD.FTZ R148, R152, R148 ;  /* 0x0000009498947221 */ /* 0x001fe20000010000 */
        /* <DEDUP_REMOVED lines=8> */
[----:B------:R-:W0:Y:S01]  /*2ae0*/  LDC.64 R216, c[0x0][0x220] ;  /* 0x00008800ffd87b82 */ /* 0x000e220000000a00 */
[----:B------:R-:W-:Y:S01]  /*2af0*/  ISETP.NE.U32.AND P6, PT, RZ, UR14, PT ;  /* 0x0000000eff007c0c */ /* 0x000fe2000bfc5070 */
[-CC-:B------:R-:W-:Y:S01]  /*2b00*/  FFMA.FTZ R152, R8, R154.reuse, R155.reuse ;  /* 0x0000009a08987223 */ /* 0x180fe2000001009b */
[----:B------:R-:W-:Y:S01]  /*2b10*/  ISETP.NE.AND.EX P5, PT, RZ, UR11, PT, P5 ;  /* 0x0000000bff007c0c */ /* 0x000fe2000bfa5350 */
[----:B------:R-:W-:Y:S01]  /*2b20*/  FFMA.FTZ R153, R14, R154, R155 ;  /* 0x0000009a0e997223 */ /* 0x000fe2000001009b */
[----:B------:R-:W-:Y:S01]  /*2b30*/  ISETP.NE.AND.EX P6, PT, RZ, UR15, PT, P6 ;  /* 0x0000000fff007c0c */ /* 0x000fe2000bfc5360 */
[----:B------:R-:W-:Y:S02]  /*2b40*/  FADD.FTZ R152, R9, -R152 ;  /* 0x8000009809987221 */ /* 0x000fe40000010000 */
[----:B------:R-:W-:Y:S02]  /*2b50*/  FADD.FTZ R153, R15, -R153 ;  /* 0x800000990f997221 */ /* 0x000fe40000010000 */
[----:B-----5:R-:W-:-:S02]  /*2b60*/  FMUL.FTZ R152, R5, R152 ;  /* 0x0000009805987220 */ /* 0x020fc40000410000 */
[----:B------:R-:W-:-:S04]  /*2b70*/  FMUL.FTZ R153, R5, R153 ;  /* 0x0000009905997220 */ /* 0x000fc80000410000 */
[C---:B------:R-:W-:Y:S02]  /*2b80*/  @P5 PRMT R148, R138.reuse, 0x7632, R148 ;  /* 0x000076328a945816 */ /* 0x040fe40000000094 */
[----:B------:R-:W-:Y:S02]  /*2b90*/  @P5 SHF.L.U32 R149, R138, 0x10, RZ ;  /* 0x000000108a955819 */ /* 0x000fe400000006ff */
[----:B------:R-:W-:-:S03]  /*2ba0*/  @P5 SHF.L.U32 R148, R148, 0x10, RZ ;  /* 0x0000001094945819 */ /* 0x000fc600000006ff */
[----:B------:R-:W-:Y:S02]  /*2bb0*/  @P5 FADD.FTZ R152, R152, R149 ;  /* 0x0000009598985221 */ /* 0x000fe40000010000 */
[----:B------:R-:W-:Y:S01]  /*2bc0*/  @P5 FADD.FTZ R153, R153, R148 ;  /* 0x0000009499995221 */ /* 0x000fe20000010000 */
[----:B0-----:R-:W-:Y:S02]  /*2bd0*/  IMAD.WIDE.U32 R148, R3, 0x10, R216 ;  /* 0x0000001003947825 */ /* 0x001fe400078e00d8 */
[----:B------:R-:W-:Y:S02]  /*2be0*/  @P6 F2FP.BF16.F32.PACK_AB R150, RZ, R152 ;  /* 0x00000098ff96623e */ /* 0x000fe400000010ff */
[----:B------:R-:W-:Y:S02]  /*2bf0*/  @P6 F2FP.BF16.F32.PACK_AB R151, RZ, R153 ;  /* 0x00000099ff97623e */ /* 0x000fe400000010ff */
[----:B------:R-:W-:-:S04]  /*2c00*/  @P6 PRMT R66, R150, 0x7610, R66 ;  /* 0x0000761096426816 */ /* 0x000fc80000000042 */
[----:B------:R-:W-:Y:S02]  /*2c10*/  @P6 PRMT R66, R66, 0x5410, R151 ;  /* 0x0000541042426816 */ /* 0x000fe40000000097 */
[----:B------:R-:W2:Y:S01]  /*2c20*/  LDG.E.128 R148, desc[UR4][R148.64] ;  /* 0x0000000494947981 */ /* 0x000ea2000c1e1d00 */
[-C--:B------:R-:W-:Y:S01]  /*2c30*/  FMUL.FTZ R153, R153, R4.reuse ;  /* 0x0000000499997220 */ /* 0x080fe20000410000 */
[----:B------:R-:W-:Y:S01]  /*2c40*/  FMUL.FTZ R152, R152, R4 ;  /* 0x0000000498987220 */ /* 0x000fe20000410000 */
[----:B------:R-:W-:-:S04]  /*2c50*/  FFMA.FTZ R216, R13, R154, R155 ;  /* 0x0000009a0dd87223 */ /* 0x000fc8000001009b */
[----:B------:R-:W-:-:S04]  /*2c60*/  FADD.FTZ R216, R189, -R216 ;  /* 0x800000d8bdd87221 */ /* 0x000fc80000010000 */
[----:B------:R-:W-:Y:S01]  /*2c70*/  FMUL.FTZ R216, R5, R216 ;  /* 0x000000d805d87220 */ /* 0x000fe20000410000 */
[C---:B--2---:R-:W-:Y:S02]  /*2c80*/  SHF.L.U32 R205, R150.reuse, 0x10, RZ ;  /* 0x0000001096cd7819 */ /* 0x044fe400000006ff */
[----:B------:R-:W-:-:S03]  /*2c90*/  PRMT R150, R150, 0x7632, R150 ;  /* 0x0000763296967816 */ /* 0x000fc60000000096 */
[-C--:B------:R-:W-:Y:S01]  /*2ca0*/  FFMA.FTZ R108, R205, R152.reuse, R108 ;  /* 0x00000098cd6c7223 */ /* 0x080fe2000001006c */
[----:B------:R-:W-:Y:S01]  /*2cb0*/  SHF.L.U32 R150, R150, 0x10, RZ ;  /* 0x0000001096967819 */ /* 0x000fe200000006ff */
[----:B------:R-:W-:-:S04]  /*2cc0*/  FMUL.FTZ R152, R227, R152 ;  /* 0x00000098e3987220 */ /* 0x000fc80000410000 */
[-C--:B------:R-:W-:Y:S01]  /*2cd0*/  FFMA.FTZ R109, R150, R153.reuse, R109 ;  /* 0x00000099966d7223 */ /* 0x080fe2000001006d */
[----:B------:R-:W-:Y:S01]  /*2ce0*/  FFMA.FTZ R150, R0, R154, R155 ;  /* 0x0000009a00967223 */ /* 0x000fe2000001009b */
[----:B------:R-:W-:-:S03]  /*2cf0*/  FMUL.FTZ R153, R226, R153 ;  /* 0x00000099e2997220 */ /* 0x000fc60000410000 */
[----:B------:R-:W-:-:S04]  /*2d00*/  FADD.FTZ R150, R6, -R150 ;  /* 0x8000009606967221 */ /* 0x000fc80000010000 */
[----:B------:R-:W-:Y:S01]  /*2d10*/  FMUL.FTZ R205, R5, R150 ;  /* 0x0000009605cd7220 */ /* 0x000fe20000410000 */
[----:B------:R-:W-:-:S04]  /*2d20*/  @P5 IMAD.U32 R150, R136, 0x10000, RZ ;  /* 0x0001000088965824 */ /* 0x000fc800078e00ff */
[----:B------:R-:W-:-:S05]  /*2d30*/  @P5 FADD.FTZ R205, R205, R150 ;  /* 0x00000096cdcd5221 */ /* 0x000fca0000010000 */
[----:B------:R-:W-:-:S04]  /*2d40*/  @P6 F2FP.BF16.F32.PACK_AB R150, RZ, R205 ;  /* 0x000000cdff96623e */ /* 0x000fc800000010ff */
[----:B------:R-:W-:Y:S02]  /*2d50*/  @P6 PRMT R64, R150, 0x7610, R64 ;  /* 0x0000761096406816 */ /* 0x000fe40000000040 */
[----:B------:R-:W-:Y:S01]  /*2d60*/  F2FP.BF16.F32.PACK_AB R150, R153, R152 ;  /* 0x000000989996723e */ /* 0x000fe200000010ff */
[----:B------:R-:W-:Y:S01]  /*2d70*/  FFMA.FTZ R153, R12, R154, R155 ;  /* 0x0000009a0c997223 */ /* 0x000fe2000001009b */
[----:B------:R-:W-:-:S03]  /*2d80*/  @P5 PRMT R152, R136, 0x7632, R152 ;  /* 0x0000763288985816 */ /* 0x000fc60000000098 */
[----:B------:R-:W-:Y:S01]  /*2d90*/  FADD.FTZ R153, R191, -R153 ;  /* 0x80000099bf997221 */ /* 0x000fe20000010000 */
[----:B------:R-:W-:-:S03]  /*2da0*/  @P5 SHF.L.U32 R152, R152, 0x10, RZ ;  /* 0x0000001098985819 */ /* 0x000fc600000006ff */
[----:B------:R-:W-:-:S04]  /*2db0*/  FMUL.FTZ R153, R5, R153 ;  /* 0x0000009905997220 */ /* 0x000fc80000410000 */
[----:B------:R-:W-:-:S05]  /*2dc0*/  @P5 FADD.FTZ R153, R153, R152 ;  /* 0x0000009899995221 */ /* 0x000fca0000010000 */
[----:B------:R-:W-:-:S04]  /*2dd0*/  @P6 F2FP.BF16.F32.PACK_AB R152, RZ, R153 ;  /* 0x00000099ff98623e */ /* 0x000fc800000010ff */
[----:B------:R-:W-:Y:S01]  /*2de0*/  @P6 PRMT R64, R64, 0x5410, R152 ;  /* 0x0000541040406816 */ /* 0x000fe20000000098 */
[----:B------:R-:W-:Y:S01]  /*2df0*/  FMUL.FTZ R152, R205, R4 ;  /* 0x00000004cd987220 */ /* 0x000fe20000410000 */
[----:B------:R-:W-:-:S05]  /*2e00*/  SHF.L.U32 R205, R148, 0x10, RZ ;  /* 0x0000001094cd7819 */ /* 0x000fca00000006ff */
[----:B------:R-:W-:Y:S01]  /*2e10*/  FFMA.FTZ R104, R205, R152, R104 ;  /* 0x00000098cd687223 */ /* 0x000fe20000010068 */
[----:B------:R-:W-:Y:S01]  /*2e20*/  PRMT R205, R148, 0x7632, R205 ;  /* 0x0000763294cd7816 */ /* 0x000fe200000000cd */
[----:B------:R-:W-:Y:S01]  /*2e30*/  FMUL.FTZ R148, R153, R4 ;  /* 0x0000000499947220 */ /* 0x000fe20000410000 */
[----:B------:R-:W-:Y:S01]  /*2e40*/  FFMA.FTZ R153, R7, R154, R155 ;  /* 0x0000009a07997223 */ /* 0x000fe2000001009b */
[----:B------:R-:W-:Y:S01]  /*2e50*/  FMUL.FTZ R152, R231, R152 ;  /* 0x00000098e7987220 */ /* 0x000fe20000410000 */
[----:B------:R-:W-:Y:S02]  /*2e60*/  SHF.L.U32 R205, R205, 0x10, RZ ;  /* 0x00000010cdcd7819 */ /* 0x000fe400000006ff */
[----:B------:R-:W-:-:S03]  /*2e70*/  FADD.FTZ R153, R190, -R153 ;  /* 0x80000099be997221 */ /* 0x000fc60000010000 */
[-C--:B------:R-:W-:Y:S01]  /*2e80*/  FFMA.FTZ R105, R205, R148.reuse, R105 ;  /* 0x00000094cd697223 */ /* 0x080fe20000010069 */
[----:B------:R-:W-:Y:S01]  /*2e90*/  FMUL.FTZ R205, R5, R153 ;  /* 0x0000009905cd7220 */ /* 0x000fe20000410000 */
[----:B------:R-:W-:Y:S01]  /*2ea0*/  @P5 SHF.L.U32 R153, R137, 0x10, RZ ;  /* 0x0000001089995819 */ /* 0x000fe200000006ff */
[----:B------:R-:W-:-:S04]  /*2eb0*/  FMUL.FTZ R148, R230, R148 ;  /* 0x00000094e6947220 */ /* 0x000fc80000410000 */
[----:B------:R-:W-:Y:S01]  /*2ec0*/  @P5 FADD.FTZ R205, R205, R153 ;  /* 0x00000099cdcd5221 */ /* 0x000fe20000010000 */
[----:B------:R-:W-:Y:S02]  /*2ed0*/  F2FP.BF16.F32.PACK_AB R148, R148, R152 ;  /* 0x000000989494723e */ /* 0x000fe400000010ff */
[----:B------:R-:W-:Y:S02]  /*2ee0*/  SHF.L.U32 R152, R151, 0x10, RZ ;  /* 0x0000001097987819 */ /* 0x000fe400000006ff */
[----:B------:R-:W-:Y:S01]  /*2ef0*/  @P6 F2FP.BF16.F32.PACK_AB R153, RZ, R205 ;  /* 0x000000cdff99623e */ /* 0x000fe200000010ff */
[----:B------:R-:W-:Y:S01]  /*2f00*/  FMUL.FTZ R205, R205, R4 ;  /* 0x00000004cdcd7220 */ /* 0x000fe20000410000 */
[----:B------:R-:W-:Y:S02]  /*2f10*/  PRMT R151, R151, 0x7632, R151 ;  /* 0x0000763297977816 */ /* 0x000fe40000000097 */
[----:B------:R-:W-:Y:S02]  /*2f20*/  @P6 PRMT R65, R153, 0x7610, R65 ;  /* 0x0000761099416816 */ /* 0x000fe40000000041 */
[----:B------:R-:W-:-:S04]  /*2f30*/  @P5 PRMT R153, R137, 0x7632, R153 ;  /* 0x0000763289995816 */ /* 0x000fc80000000099 */
[----:B------:R-:W-:-:S05]  /*2f40*/  @P5 SHF.L.U32 R153, R153, 0x10, RZ ;  /* 0x0000001099995819 */ /* 0x000fca00000006ff */
[----:B------:R-:W-:-:S05]  /*2f50*/  @P5 FADD.FTZ R216, R216, R153 ;  /* 0x00000099d8d85221 */ /* 0x000fca0000010000 */
[----:B------:R-:W-:Y:S01]  /*2f60*/  @P6 F2FP.BF16.F32.PACK_AB R153, RZ, R216 ;  /* 0x000000d8ff99623e */ /* 0x000fe200000010ff */
[----:B------:R-:W-:-:S03]  /*2f70*/  FMUL.FTZ R216, R216, R4 ;  /* 0x00000004d8d87220 */ /* 0x000fc60000410000 */
[----:B------:R-:W-:Y:S02]  /*2f80*/  @P6 PRMT R65, R65, 0x5410, R153 ;  /* 0x0000541041416816 */ /* 0x000fe40000000099 */
[C---:B------:R-:W-:Y:S02]  /*2f90*/  SHF.L.U32 R153, R149.reuse, 0x10, RZ ;  /* 0x0000001095997819 */ /* 0x040fe400000006ff */
[----:B------:R-:W-:-:S03]  /*2fa0*/  PRMT R149, R149, 0x7632, R149 ;  /* 0x0000763295957816 */ /* 0x000fc60000000095 */
[----:B------:R-:W-:Y:S01]  /*2fb0*/  FFMA.FTZ R106, R153, R205, R106 ;  /* 0x000000cd996a7223 */ /* 0x000fe2000001006a */
[----:B------:R-:W-:Y:S01]  /*2fc0*/  FFMA.FTZ R153, R10, R154, R155 ;  /* 0x0000009a0a997223 */ /* 0x000fe2000001009b */
[----:B------:R-:W-:-:S03]  /*2fd0*/  SHF.L.U32 R149, R149, 0x10, RZ ;  /* 0x0000001095957819 */ /* 0x000fc600000006ff */
[----:B------:R-:W-:Y:S02]  /*2fe0*/  FADD.FTZ R153, R11, -R153 ;  /* 0x800000990b997221 */ /* 0x000fe40000010000 */
[-C--:B------:R-:W-:Y:S01]  /*2ff0*/  FFMA.FTZ R107, R149, R216.reuse, R107 ;  /* 0x000000d8956b7223 */ /* 0x080fe2000001006b */
[----:B------:R-:W-:Y:S01]  /*3000*/  FMUL.FTZ R149, R229, R205 ;  /* 0x000000cde5957220 */ /* 0x000fe20000410000 */
[----:B------:R-:W-:Y:S01]  /*3010*/  FMUL.FTZ R205, R5, R153 ;  /* 0x0000009905cd7220 */ /* 0x000fe20000410000 */
[----:B------:R-:W-:Y:S01]  /*3020*/  @P5 SHF.L.U32 R153, R139, 0x10, RZ ;  /* 0x000000108b995819 */ /* 0x000fe200000006ff */
[----:B------:R-:W-:-:S04]  /*3030*/  FMUL.FTZ R216, R228, R216 ;  /* 0x000000d8e4d87220 */ /* 0x000fc80000410000 */
[----:B------:R-:W-:Y:S01]  /*3040*/  @P5 FADD.FTZ R205, R205, R153 ;  /* 0x00000099cdcd5221 */ /* 0x000fe20000010000 */
[----:B------:R-:W-:-:S04]  /*3050*/  F2FP.BF16.F32.PACK_AB R149, R216, R149 ;  /* 0x00000095d895723e */ /* 0x000fc800000010ff */
[----:B------:R-:W-:Y:S01]  /*3060*/  @P6 F2FP.BF16.F32.PACK_AB R153, RZ, R205 ;  /* 0x000000cdff99623e */ /* 0x000fe200000010ff */
[----:B------:R-:W-:-:S03]  /*3070*/  FMUL.FTZ R205, R205, R4 ;  /* 0x00000004cdcd7220 */ /* 0x000fc60000410000 */
[----:B------:R-:W-:Y:S01]  /*3080*/  @P6 PRMT R67, R153, 0x7610, R67 ;  /* 0x0000761099436816 */ /* 0x000fe20000000043 */
[----:B------:R-:W-:Y:S01]  /*3090*/  FFMA.FTZ R153, R16, R154, R155 ;  /* 0x0000009a10997223 */ /* 0x000fe2000001009b */
[-C--:B------:R-:W-:Y:S01]  /*30a0*/  FFMA.FTZ R110, R152, R205.reuse, R110 ;  /* 0x000000cd986e7223 */ /* 0x080fe2000001006e */
[----:B------:R-:W-:Y:S01]  /*30b0*/  @P5 PRMT R152, R139, 0x7632, R152 ;  /* 0x000076328b985816 */ /* 0x000fe20000000098 */
[----:B------:R-:W-:Y:S01]  /*30c0*/  FMUL.FTZ R205, R225, R205 ;  /* 0x000000cde1cd7220 */ /* 0x000fe20000410000 */
[----:B------:R-:W-:Y:S02]  /*30d0*/  FADD.FTZ R153, R17, -R153 ;  /* 0x8000009911997221 */ /* 0x000fe40000010000 */
[----:B------:R-:W-:Y:S02]  /*30e0*/  @P5 SHF.L.U32 R152, R152, 0x10, RZ ;  /* 0x0000001098985819 */ /* 0x000fe400000006ff */
[----:B------:R-:W-:-:S04]  /*30f0*/  FMUL.FTZ R153, R5, R153 ;  /* 0x0000009905997220 */ /* 0x000fc80000410000 */
[----:B------:R-:W-:-:S05]  /*3100*/  @P5 FADD.FTZ R153, R153, R152 ;  /* 0x0000009899995221 */ /* 0x000fca0000010000 */
[----:B------:R-:W-:-:S04]  /*3110*/  @P6 F2FP.BF16.F32.PACK_AB R152, RZ, R153 ;  /* 0x00000099ff98623e */ /* 0x000fc800000010ff */
[----:B------:R-:W-:Y:S01]  /*3120*/  @P6 PRMT R67, R67, 0x5410, R152 ;  /* 0x0000541043436816 */ /* 0x000fe20000000098 */
[----:B------:R-:W-:Y:S02]  /*3130*/  IMAD.U32 R152, R151, 0x10000, RZ ;  /* 0x0001000097987824 */ /* 0x000fe400078e00ff */
[----:B------:R-:W-:-:S04]  /*3140*/  FMUL.FTZ R151, R153, R4 ;  /* 0x0000000499977220 */ /* 0x000fc80000410000 */
[-C--:B------:R-:W-:Y:S01]  /*3150*/  FFMA.FTZ R111, R152, R151.reuse, R111 ;  /* 0x00000097986f7223 */ /* 0x080fe2000001006f */
[----:B------:R-:W-:Y:S01]  /*3160*/  FMUL.FTZ R151, R223, R151 ;  /* 0x00000097df977220 */ /* 0x000fe20000410000 */
[----:B------:R-:W0:Y:S04]  /*3170*/  @P6 LDC.64 R152, c[0x0][0x308] ;  /* 0x0000c200ff986b82 */ /* 0x000e280000000a00 */
[----:B------:R-:W-:Y:S01]  /*3180*/  F2FP.BF16.F32.PACK_AB R151, R151, R205 ;  /* 0x000000cd9797723e */ /* 0x000fe200000010ff */
[----:B0-----:R-:W-:-:S05]  /*3190*/  @P6 IMAD.WIDE.U32 R152, R3, 0x10, R152 ;  /* 0x0000001003986825 */ /* 0x001fca00078e0098 */
[----:B------:R0:W-:Y:S02]  /*31a0*/  @P6 STG.E.128 desc[UR4][R152.64], R64 ;  /* 0x0000004098006986 */ /* 0x0001e4000c101d04 */
[----:B0-----:R-:W0:Y:S02]  /*31b0*/  LDC.64 R152, c[0x0][0x2f8] ;  /* 0x0000be00ff987b82 */ /* 0x001e240000000a00 */
[C---:B0-----:R-:W-:Y:S01]  /*31c0*/  IMAD.WIDE.U32 R152, R3.reuse, 0x10, R152 ;  /* 0x0000001003987825 */ /* 0x041fe200078e0098 */
[----:B------:R-:W-:-:S04]  /*31d0*/  IADD3 R3, R3, 0x80, RZ ;  /* 0x0000008003037810 */ /* 0x000fc80007ffe0ff */
[----:B------:R0:W-:Y:S03]  /*31e0*/  STG.E.128 desc[UR4][R152.64], R148 ;  /* 0x0000009498007986 */ /* 0x0001e6000c101d04 */
.L_x_323:
[----:B------:R-:W-:Y:S05]  /*31f0*/  BSYNC B0 ;  /* 0x0000000000007941 */ /* 0x000fea0003800000 */
.L_x_322:
[----:B------:R-:W-:Y:S04]  /*3200*/  BSSY B0, `(.L_x_324) ;  /* 0x0000074000007945 */ /* 0x000fe80003800000 */
[----:B------:R-:W-:Y:S05]  /*3210*/  @!P1 BRA `(.L_x_325) ;  /* 0x0000000400c89947 */ /* 0x000fea0003800000 */
[----:B------:R-:W-:Y:S01]  /*3220*/  ISETP.NE.U32.AND P6, PT, RZ, UR10, PT ;  /* 0x0000000aff007c0c */ /* 0x000fe2000bfc5070 */
[----:B------:R-:W1:Y:S01]  /*3230*/  LDC.64 R216, c[0x0][0x220] ;  /* 0x00008800ffd87b82 */ /* 0x000e620000000a00 */
[----:B------:R-:W-:Y:S01]  /*3240*/  ISETP.NE.U32.AND P5, PT, RZ, UR14, PT ;  /* 0x0000000eff007c0c */ /* 0x000fe2000bfa5070 */
[-CC-:B0-----:R-:W-:Y:S01]  /*3250*/  FFMA.FTZ R152, R22, R154.reuse, R155.reuse ;  /* 0x0000009a16987223 */ /* 0x181fe2000001009b */
        /* <DEDUP_REMOVED lines=12> */
[----:B-1----:R-:W-:Y:S02]  /*3320*/  IMAD.WIDE.U32 R148, R3, 0x10, R216 ;  /* 0x0000001003947825 */ /* 0x002fe400078e00d8 */
        /* <DEDUP_REMOVED lines=20> */
[----:B------:R-:W-:-:S05]  /*3470*/  @P6 SHF.L.U32 R150, R140, 0x10, RZ ;  /* 0x000000108c966819 */ /* 0x000fca00000006ff */
        /* <DEDUP_REMOVED lines=32> */
[----:B------:R-:W-:-:S05]  /*3680*/  @P6 PRMT R153, R141, 0x7632, R153 ;  /* 0x000076328d996816 */ /* 0x000fca0000000099 */
[----:B------:R-:W-:-:S04]  /*3690*/  @P6 IMAD.U32 R153, R153, 0x10000, RZ ;  /* 0x0001000099996824 */ /* 0x000fc800078e00ff */
[----:B------:R-:W-:-:S05]  /*36a0*/  @P6 FADD.FTZ R216, R216, R153 ;  /* 0x00000099d8d86221 */ /* 0x000fca0000010000 */
[----:B------:R-:W-:Y:S01]  /*36b0*/  @P5 F2FP.BF16.F32.PACK_AB R153, RZ, R216 ;  /* 0x000000d8ff99523e */ /* 0x000fe200000010ff */
[----:B------:R-:W-:-:S03]  /*36c0*/  FMUL.FTZ R216, R216, R4 ;  /* 0x00000004d8d87220 */ /* 0x000fc60000410000 */
[----:B------:R-:W-:Y:S02]  /*36d0*/  @P5 PRMT R65, R65, 0x5410, R153 ;  /* 0x0000541041415816 */ /* 0x000fe40000000099 */
[C---:B------:R-:W-:Y:S02]  /*36e0*/  SHF.L.U32 R153, R149.reuse, 0x10, RZ ;  /* 0x0000001095997819 */ /* 0x040fe400000006ff */
[----:B------:R-:W-:-:S03]  /*36f0*/  PRMT R149, R149, 0x7632, R149 ;  /* 0x0000763295957816 */ /* 0x000fc60000000095 */
[----:B------:R-:W-:Y:S01]  /*3700*/  FFMA.FTZ R114, R153, R205, R114 ;  /* 0x000000cd99727223 */ /* 0x000fe20000010072 */
[----:B------:R-:W-:Y:S01]  /*3710*/  SHF.L.U32 R149, R149, 0x10, RZ ;  /* 0x0000001095957819 */ /* 0x000fe200000006ff */
[----:B------:R-:W-:-:S04]  /*3720*/  FFMA.FTZ R153, R24, R154, R155 ;  /* 0x0000009a18997223 */ /* 0x000fc8000001009b */
[----:B------:R-:W-:Y:S01]  /*3730*/  FADD.FTZ R153, R25, -R153 ;  /* 0x8000009919997221 */ /* 0x000fe20000010000 */
[-C--:B------:R-:W-:Y:S01]  /*3740*/  FFMA.FTZ R115, R149, R216.reuse, R115 ;  /* 0x000000d895737223 */ /* 0x080fe20000010073 */
[----:B------:R-:W-:Y:S01]  /*3750*/  FMUL.FTZ R149, R220, R205 ;  /* 0x000000cddc957220 */ /* 0x000fe20000410000 */
[----:B------:R-:W-:Y:S01]  /*3760*/  @P6 SHF.L.U32 R205, R143, 0x10, RZ ;  /* 0x000000108fcd6819 */ /* 0x000fe200000006ff */
[----:B------:R-:W-:Y:S01]  /*3770*/  FMUL.FTZ R153, R5, R153 ;  /* 0x0000009905997220 */ /* 0x000fe20000410000 */
[----:B------:R-:W-:-:S03]  /*3780*/  FMUL.FTZ R216, R219, R216 ;  /* 0x000000d8dbd87220 */ /* 0x000fc60000410000 */
[----:B------:R-:W-:Y:S02]  /*3790*/  @P6 FADD.FTZ R153, R153, R205 ;  /* 0x000000cd99996221 */ /* 0x000fe40000010000 */
[----:B------:R-:W-:-:S03]  /*37a0*/  F2FP.BF16.F32.PACK_AB R149, R216, R149 ;  /* 0x00000095d895723e */ /* 0x000fc600000010ff */
[----:B------:R-:W-:-:S04]  /*37b0*/  @P5 F2FP.BF16.F32.PACK_AB R205, RZ, R153 ;  /* 0x00000099ffcd523e */ /* 0x000fc800000010ff */
[----:B------:R-:W-:Y:S01]  /*37c0*/  @P5 PRMT R67, R205, 0x7610, R67 ;  /* 0x00007610cd435816 */ /* 0x000fe20000000043 */
[----:B------:R-:W-:Y:S01]  /*37d0*/  FMUL.FTZ R205, R153, R4 ;  /* 0x0000000499cd7220 */ /* 0x000fe20000410000 */
[----:B------:R-:W-:-:S03]  /*37e0*/  FFMA.FTZ R153, R156, R154, R155 ;  /* 0x0000009a9c997223 */ /* 0x000fc6000001009b */
[-C--:B------:R-:W-:Y:S01]  /*37f0*/  FFMA.FTZ R118, R152, R205.reuse, R118 ;  /* 0x000000cd98767223 */ /* 0x080fe20000010076 */
[----:B------:R-:W-:Y:S01]  /*3800*/  @P6 PRMT R152, R143, 0x7632, R152 ;  /* 0x000076328f986816 */ /* 0x000fe20000000098 */
[----:B------:R-:W-:Y:S01]  /*3810*/  FADD.FTZ R153, R157, -R153 ;  /* 0x800000999d997221 */ /* 0x000fe20000010000 */
[----:B------:R-:W-:Y:S02]  /*3820*/  FMUL.FTZ R205, R214, R205 ;  /* 0x000000cdd6cd7220 */ /* 0x000fe40000410000 */
[----:B------:R-:W-:Y:S01]  /*3830*/  @P6 SHF.L.U32 R152, R152, 0x10, RZ ;  /* 0x0000001098986819 */ /* 0x000fe200000006ff */
[----:B------:R-:W-:-:S04]  /*3840*/  FMUL.FTZ R153, R5, R153 ;  /* 0x0000009905997220 */ /* 0x000fc80000410000 */
[----:B------:R-:W-:-:S05]  /*3850*/  @P6 FADD.FTZ R153, R153, R152 ;  /* 0x0000009899996221 */ /* 0x000fca0000010000 */
[----:B------:R-:W-:-:S04]  /*3860*/  @P5 F2FP.BF16.F32.PACK_AB R152, RZ, R153 ;  /* 0x00000099ff98523e */ /* 0x000fc800000010ff */
[----:B------:R-:W-:Y:S02]  /*3870*/  @P5 PRMT R67, R67, 0x5410, R152 ;  /* 0x0000541043435816 */ /* 0x000fe40000000098 */
[----:B------:R-:W-:Y:S01]  /*3880*/  SHF.L.U32 R152, R151, 0x10, RZ ;  /* 0x0000001097987819 */ /* 0x000fe200000006ff */
[----:B------:R-:W-:-:S04]  /*3890*/  FMUL.FTZ R151, R153, R4 ;  /* 0x0000000499977220 */ /* 0x000fc80000410000 */
[-C--:B------:R-:W-:Y:S01]  /*38a0*/  FFMA.FTZ R119, R152, R151.reuse, R119 ;  /* 0x0000009798777223 */ /* 0x080fe20000010077 */
[----:B------:R-:W-:Y:S01]  /*38b0*/  @P5 LEA R152, P6, R3, UR14, 0x4 ;  /* 0x0000000e03985c11 */ /* 0x000fe2000f8c20ff */
[----:B------:R-:W-:-:S03]  /*38c0*/  FMUL.FTZ R151, R213, R151 ;  /* 0x00000097d5977220 */ /* 0x000fc60000410000 */
[----:B------:R-:W-:Y:S02]  /*38d0*/  @P5 LEA.HI.X R153, R3, UR15, RZ, 0x4, P6 ;  /* 0x0000000f03995c11 */ /* 0x000fe4000b0f24ff */
[----:B------:R-:W-:-:S03]  /*38e0*/  F2FP.BF16.F32.PACK_AB R151, R151, R205 ;  /* 0x000000cd9797723e */ /* 0x000fc600000010ff */
[----:B------:R0:W-:Y:S02]  /*38f0*/  @P5 STG.E.128 desc[UR4][R152.64], R64 ;  /* 0x0000004098005986 */ /* 0x0001e4000c101d04 */
[----:B0-----:R-:W-:-:S04]  /*3900*/  LEA R152, P5, R3, UR16, 0x4 ;  /* 0x0000001003987c11 */ /* 0x001fc8000f8a20ff */
[C---:B------:R-:W-:Y:S02]  /*3910*/  LEA.HI.X R153, R3.reuse, UR17, RZ, 0x4, P5 ;  /* 0x0000001103997c11 */ /* 0x040fe4000a8f24ff */
[----:B------:R-:W-:-:S03]  /*3920*/  IADD3 R3, R3, 0x80, RZ ;  /* 0x0000008003037810 */ /* 0x000fc60007ffe0ff */
[----:B------:R1:W-:Y:S04]  /*3930*/  STG.E.128 desc[UR4][R152.64], R148 ;  /* 0x0000009498007986 */ /* 0x0003e8000c101d04 */
.L_x_325:
[----:B------:R-:W-:Y:S05]  /*3940*/  BSYNC B0 ;  /* 0x0000000000007941 */ /* 0x000fea0003800000 */
.L_x_324:
[----:B------:R-:W-:Y:S04]  /*3950*/  BSSY B0, `(.L_x_326) ;  /* 0x0000074000007945 */ /* 0x000fe80003800000 */
[----:B------:R-:W-:Y:S05]  /*3960*/  @!P2 BRA `(.L_x_327) ;  /* 0x0000000400c8a947 */ /* 0x000fea0003800000 */
[----:B------:R-:W-:Y:S01]  /*3970*/  ISETP.NE.U32.AND P6, PT, RZ, UR10, PT ;  /* 0x0000000aff007c0c */ /* 0x000fe2000bfc5070 */
[----:B------:R-:W2:Y:S01]  /*3980*/  LDC.64 R216, c[0x0][0x220] ;  /* 0x00008800ffd87b82 */ /* 0x000ea20000000a00 */
[----:B------:R-:W-:Y:S01]  /*3990*/  ISETP.NE.U32.AND P5, PT, RZ, UR14, PT ;  /* 0x0000000eff007c0c */ /* 0x000fe2000bfa5070 */
[-CC-:B01----:R-:W-:Y:S01]  /*39a0*/  FFMA.FTZ R152, R162, R154.reuse, R155.reuse ;  /* 0x0000009aa2987223 */ /* 0x183fe2000001009b */
        /* <DEDUP_REMOVED lines=12> */
[----:B--2---:R-:W-:Y:S02]  /*3a70*/  IMAD.WIDE.U32 R148, R3, 0x10, R216 ;  /* 0x0000001003947825 */ /* 0x004fe400078e00d8 */
        /* <DEDUP_REMOVED lines=13> */
[----:B------:R-:W-:Y:S01]  /*3b50*/  FMUL.FTZ R152, R208, R152 ;  /* 0x00000098d0987220 */ /* 0x000fe20000410000 */
[----:B------:R-:W-:-:S04]  /*3b60*/  IMAD.U32 R150, R150, 0x10000, RZ ;  /* 0x0001000096967824 */ /* 0x000fc800078e00ff */
        /* <DEDUP_REMOVED lines=64> */
[----:B------:R-:W-:-:S03]  /*3f70*/  FMUL.FTZ R205, R206, R205 ;  /* 0x000000cdcecd7220 */ /* 0x000fc60000410000 */
[----:B------:R-:W-:Y:S02]  /*3f80*/  @P6 IMAD.U32 R152, R152, 0x10000, RZ ;  /* 0x0001000098986824 */ /* 0x000fe400078e00ff */
        /* <DEDUP_REMOVED lines=16> */
.L_x_327:
[----:B------:R-:W-:Y:S05]  /*4090*/  BSYNC B0 ;  /* 0x0000000000007941 */ /* 0x000fea0003800000 */
.L_x_326:
[----:B------:R-:W-:Y:S04]  /*40a0*/  BSSY B0, `(.L_x_328) ;  /* 0x0000073000007945 */ /* 0x000fe80003800000 */
[----:B------:R-:W-:Y:S05]  /*40b0*/  @!P3 BRA `(.L_x_329) ;  /* 0x0000000400c4b947 */ /* 0x000fea0003800000 */
[----:B------:R-:W-:Y:S01]  /*40c0*/  ISETP.NE.U32.AND P6, PT, RZ, UR10, PT ;  /* 0x0000000aff007c0c */ /* 0x000fe2000bfc5070 */
[-CC-:B012---:R-:W-:Y:S01]  /*40d0*/  FFMA.FTZ R152, R180, R154.reuse, R155.reuse ;  /* 0x0000009ab4987223 */ /* 0x187fe2000001009b */
[-CC-:B------:R-:W-:Y:S01]  /*40e0*/  FFMA.FTZ R151, R192, R154.reuse, R155.reuse ;  /* 0x0000009ac0977223 */ /* 0x180fe2000001009b */
[-CC-:B------:R-:W-:Y:S01]  /*40f0*/  FFMA.FTZ R150, R175, R154.reuse, R155.reuse ;  /* 0x0000009aaf967223 */ /* 0x180fe2000001009b */
[----:B------:R-:W-:Y:S01]  /*4100*/  ISETP.NE.AND.EX P6, PT, RZ, UR11, PT, P6 ;  /* 0x0000000bff007c0c */ /* 0x000fe2000bfc5360 */
[----:B------:R-:W-:Y:S01]  /*4110*/  FADD.FTZ R152, R182, -R152 ;  /* 0x80000098b6987221 */ /* 0x000fe20000010000 */
[-CC-:B------:R-:W-:Y:S01]  /*4120*/  FFMA.FTZ R149, R183, R154.reuse, R155.reuse ;  /* 0x0000009ab7957223 */ /* 0x180fe2000001009b */
[-CC-:B------:R-:W-:Y:S01]  /*4130*/  FFMA.FTZ R217, R176, R154.reuse, R155.reuse ;  /* 0x0000009ab0d97223 */ /* 0x180fe2000001009b */
[-CC-:B------:R-:W-:Y:S01]  /*4140*/  FFMA.FTZ R205, R185, R154.reuse, R155.reuse ;  /* 0x0000009ab9cd7223 */ /* 0x180fe2000001009b */
[-CC-:B------:R-:W-:Y:S01]  /*4150*/  FFMA.FTZ R216, R179, R154.reuse, R155.reuse ;  /* 0x0000009ab3d87223 */ /* 0x180fe2000001009b */
[----:B------:R-:W-:Y:S01]  /*4160*/  FFMA.FTZ R148, R187, R154, R155 ;  /* 0x0000009abb947223 */ /* 0x000fe2000001009b */
[----:B-----5:R-:W-:Y:S01]  /*4170*/  FMUL.FTZ R152, R5, R152 ;  /* 0x0000009805987220 */ /* 0x020fe20000410000 */
[----:B------:R-:W-:Y:S01]  /*4180*/  FADD.FTZ R151, R174, -R151 ;  /* 0x80000097ae977221 */ /* 0x000fe20000010000 */
[----:B------:R-:W-:Y:S01]  /*4190*/  FADD.FTZ R154, R177, -R150 ;  /* 0x80000096b19a7221 */ /* 0x000fe20000010000 */
[----:B------:R-:W-:Y:S01]  /*41a0*/  FADD.FTZ R155, R184, -R149 ;  /* 0x80000095b89b7221 */ /* 0x000fe20000010000 */
[----:B------:R-:W-:Y:S01]  /*41b0*/  FADD.FTZ R217, R178, -R217 ;  /* 0x800000d9b2d97221 */ /* 0x000fe20000010000 */
[----:B------:R-:W-:Y:S01]  /*41c0*/  FADD.FTZ R205, R186, -R205 ;  /* 0x800000cdbacd7221 */ /* 0x000fe20000010000 */
[----:B------:R-:W-:Y:S01]  /*41d0*/  @P6 PRMT R153, R32, 0x7632, R153 ;  /* 0x0000763220996816 */ /* 0x000fe20000000099 */
[----:B------:R-:W-:Y:S01]  /*41e0*/  FADD.FTZ R216, R181, -R216 ;  /* 0x800000d8b5d87221 */ /* 0x000fe20000010000 */
[----:B------:R-:W-:Y:S01]  /*41f0*/  FADD.FTZ R148, R188, -R148 ;  /* 0x80000094bc947221 */ /* 0x000fe20000010000 */
[----:B------:R-:W-:Y:S01]  /*4200*/  FMUL.FTZ R154, R5, R154 ;  /* 0x0000009a059a7220 */ /* 0x000fe20000410000 */
[----:B------:R-:W-:Y:S01]  /*4210*/  @P6 SHF.L.U32 R153, R153, 0x10, RZ ;  /* 0x0000001099996819 */ /* 0x000fe200000006ff */
[C---:B------:R-:W-:Y:S01]  /*4220*/  FMUL.FTZ R155, R5.reuse, R155 ;  /* 0x0000009b059b7220 */ /* 0x040fe20000410000 */
[C---:B------:R-:W-:Y:S01]  /*4230*/  FMUL.FTZ R217, R5.reuse, R217 ;  /* 0x000000d905d97220 */ /* 0x040fe20000410000 */
[C---:B------:R-:W-:Y:S01]  /*4240*/  FMUL.FTZ R205, R5.reuse, R205 ;  /* 0x000000cd05cd7220 */ /* 0x040fe20000410000 */
[C---:B------:R-:W-:Y:S01]  /*4250*/  FMUL.FTZ R216, R5.reuse, R216 ;  /* 0x000000d805d87220 */ /* 0x040fe20000410000 */
[----:B------:R-:W-:Y:S01]  /*4260*/  @P6 FADD.FTZ R152, R152, R153 ;  /* 0x0000009998986221 */ /* 0x000fe20000010000 */
[C---:B------:R-:W-:Y:S01]  /*4270*/  FMUL.FTZ R153, R5.reuse, R151 ;  /* 0x0000009705997220 */ /* 0x040fe20000410000 */
[----:B------:R-:W-:Y:S01]  /*4280*/  FMUL.FTZ R5, R5, R148 ;  /* 0x0000009405057220 */ /* 0x000fe20000410000 */
[----:B------:R-:W-:Y:S01]  /*4290*/  ISETP.NE.U32.AND P5, PT, RZ, UR14, PT ;  /* 0x0000000eff007c0c */ /* 0x000fe2000bfa5070 */
[----:B------:R-:W0:Y:S01]  /*42a0*/  LDC.64 R148, c[0x0][0x220] ;  /* 0x00008800ff947b82 */ /* 0x000e220000000a00 */
[----:B------:R-:W-:-:S02]  /*42b0*/  @P6 SHF.L.U32 R151, R32, 0x10, RZ ;  /* 0x0000001020976819 */ /* 0x000fc400000006ff */
[----:B------:R-:W-:-:S03]  /*42c0*/  ISETP.NE.AND.EX P5, PT, RZ, UR15, PT, P5 ;  /* 0x0000000fff007c0c */ /* 0x000fc6000bfa5350 */
[----:B------:R-:W-:-:S10]  /*42d0*/  @P6 FADD.FTZ R153, R153, R151 ;  /* 0x0000009799996221 */ /* 0x000fd40000010000 */
[----:B------:R-:W-:Y:S02]  /*42e0*/  @P5 F2FP.BF16.F32.PACK_AB R150, RZ, R153 ;  /* 0x00000099ff96523e */ /* 0x000fe400000010ff */
[----:B------:R-:W-:Y:S02]  /*42f0*/  @P5 F2FP.BF16.F32.PACK_AB R151, RZ, R152 ;  /* 0x00000098ff97523e */ /* 0x000fe400000010ff */
[----:B------:R-:W-:Y:S01]  /*4300*/  @P5 PRMT R64, R150, 0x7610, R64 ;  /* 0x0000761096405816 */ /* 0x000fe20000000040 */
[----:B0-----:R-:W-:-:S03]  /*4310*/  IMAD.WIDE.U32 R148, R3, 0x10, R148 ;  /* 0x0000001003947825 */ /* 0x001fc600078e0094 */
[----:B------:R-:W-:-:S03]  /*4320*/  @P5 PRMT R64, R64, 0x5410, R151 ;  /* 0x0000541040405816 */ /* 0x000fc60000000097 */
[----:B------:R-:W2:Y:S01]  /*4330*/  LDG.E.128 R148, desc[UR4][R148.64] ;  /* 0x0000000494947981 */ /* 0x000ea2000c1e1d00 */
[----:B------:R-:W-:Y:S01]  /*4340*/  FMUL.FTZ R224, R153, R4 ;  /* 0x0000000499e07220 */ /* 0x000fe20000410000 */
[----:B--2---:R-:W-:-:S05]  /*4350*/  SHF.L.U32 R153, R148, 0x10, RZ ;  /* 0x0000001094997819 */ /* 0x004fca00000006ff */
[----:B------:R-:W-:Y:S01]  /*4360*/  FFMA.FTZ R128, R153, R224, R128 ;  /* 0x000000e099807223 */ /* 0x000fe20000010080 */
[----:B------:R-:W-:Y:S01]  /*4370*/  PRMT R153, R148, 0x7632, R153 ;  /* 0x0000763294997816 */ /* 0x000fe20000000099 */
[----:B------:R-:W-:Y:S01]  /*4380*/  FMUL.FTZ R148, R152, R4 ;  /* 0x0000000498947220 */ /* 0x000fe20000410000 */
[----:B------:R-:W-:Y:S02]  /*4390*/  @P6 SHF.L.U32 R152, R34, 0x10, RZ ;  /* 0x0000001022986819 */ /* 0x000fe400000006ff */
[----:B------:R-:W-:-:S03]  /*43a0*/  SHF.L.U32 R153, R153, 0x10, RZ ;  /* 0x0000001099997819 */ /* 0x000fc600000006ff */
[----:B------:R-:W-:Y:S02]  /*43b0*/  @P6 FADD.FTZ R217, R217, R152 ;  /* 0x00000098d9d96221 */ /* 0x000fe40000010000 */
[----:B------:R-:W-:-:S03]  /*43c0*/  FFMA.FTZ R129, R153, R148, R129 ;  /* 0x0000009499817223 */ /* 0x000fc60000010081 */
[----:B------:R-:W-:Y:S01]  /*43d0*/  @P5 F2FP.BF16.F32.PACK_AB R152, RZ, R217 ;  /* 0x000000d9ff98523e */ /* 0x000fe200000010ff */
[----:B------:R-:W-:-:S03]  /*43e0*/  FMUL.FTZ R217, R217, R4 ;  /* 0x00000004d9d97220 */ /* 0x000fc60000410000 */
[----:B------:R-:W-:Y:S02]  /*43f0*/  @P5 PRMT R66, R152, 0x7610, R66 ;  /* 0x0000761098425816 */ /* 0x000fe40000000042 */
[----:B------:R-:W-:-:S04]  /*4400*/  @P6 PRMT R152, R34, 0x7632, R152 ;  /* 0x0000763222986816 */ /* 0x000fc80000000098 */
[----:B------:R-:W-:-:S05]  /*4410*/  @P6 SHF.L.U32 R152, R152, 0x10, RZ ;  /* 0x0000001098986819 */ /* 0x000fca00000006ff */
[----:B------:R-:W-:-:S05]  /*4420*/  @P6 FADD.FTZ R205, R205, R152 ;  /* 0x00000098cdcd6221 */ /* 0x000fca0000010000 */
[----:B------:R-:W-:-:S04]  /*4430*/  @P5 F2FP.BF16.F32.PACK_AB R152, RZ, R205 ;  /* 0x000000cdff98523e */ /* 0x000fc800000010ff */
[----:B------:R-:W-:Y:S02]  /*4440*/  @P5 PRMT R66, R66, 0x5410, R152 ;  /* 0x0000541042425816 */ /* 0x000fe40000000098 */
[C---:B------:R-:W-:Y:S02]  /*4450*/  SHF.L.U32 R152, R150.reuse, 0x10, RZ ;  /* 0x0000001096987819 */ /* 0x040fe400000006ff */
[----:B------:R-:W-:-:S03]  /*4460*/  PRMT R150, R150, 0x7632, R150 ;  /* 0x0000763296967816 */ /* 0x000fc60000000096 */
[----:B------:R-:W-:Y:S01]  /*4470*/  FFMA.FTZ R132, R152, R217, R132 ;  /* 0x000000d998847223 */ /* 0x000fe20000010084 */
[----:B------:R-:W-:Y:S02]  /*4480*/  @P6 SHF.L.U32 R152, R33, 0x10, RZ ;  /* 0x0000001021986819 */ /* 0x000fe400000006ff */
[----:B------:R-:W-:-:S03]  /*4490*/  SHF.L.U32 R150, R150, 0x10, RZ ;  /* 0x0000001096967819 */ /* 0x000fc600000006ff */
[----:B------:R-:W-:-:S05]  /*44a0*/  @P6 FADD.FTZ R154, R154, R152 ;  /* 0x000000989a9a6221 */ /* 0x000fca0000010000 */
[----:B------:R-:W-:-:S04]  /*44b0*/  @P5 F2FP.BF16.F32.PACK_AB R152, RZ, R154 ;  /* 0x0000009aff98523e */ /* 0x000fc800000010ff */
[----:B------:R-:W-:Y:S02]  /*44c0*/  @P5 PRMT R65, R152, 0x7610, R65 ;  /* 0x0000761098415816 */ /* 0x000fe40000000041 */
[----:B------:R-:W-:-:S05]  /*44d0*/  @P6 PRMT R152, R33, 0x7632, R152 ;  /* 0x0000763221986816 */ /* 0x000fca0000000098 */
[----:B------:R-:W-:-:S04]  /*44e0*/  @P6 IMAD.U32 R152, R152, 0x10000, RZ ;  /* 0x0001000098986824 */ /* 0x000fc800078e00ff */
[----:B------:R-:W-:-:S05]  /*44f0*/  @P6 FADD.FTZ R155, R155, R152 ;  /* 0x000000989b9b6221 */ /* 0x000fca0000010000 */
[----:B------:R-:W-:-:S04]  /*4500*/  @P5 F2FP.BF16.F32.PACK_AB R152, RZ, R155 ;  /* 0x0000009bff98523e */ /* 0x000fc800000010ff */
[----:B------:R-:W-:Y:S02]  /*4510*/  @P5 PRMT R65, R65, 0x5410, R152 ;  /* 0x0000541041415816 */ /* 0x000fe40000000098 */
[----:B------:R-:W-:-:S05]  /*4520*/  @P6 SHF.L.U32 R152, R35, 0x10, RZ ;  /* 0x0000001023986819 */ /* 0x000fca00000006ff */
[----:B------:R-:W-:-:S05]  /*4530*/  @P6 FADD.FTZ R216, R216, R152 ;  /* 0x00000098d8d86221 */ /* 0x000fca0000010000 */
        /* <DEDUP_REMOVED lines=8> */
[----:B------:R-:W-:-:S04]  /*45c0*/  @P5 LEA R152, P6, R3, UR14, 0x4 ;  /* 0x0000000e03985c11 */ /* 0x000fc8000f8c20ff */
[----:B------:R-:W-:-:S05]  /*45d0*/  @P5 LEA.HI.X R153, R3, UR15, RZ, 0x4, P6 ;  /* 0x0000000f03995c11 */ /* 0x000fca000b0f24ff */
[----:B------:R0:W-:Y:S02]  /*45e0*/  @P5 STG.E.128 desc[UR4][R152.64], R64 ;  /* 0x0000004098005986 */ /* 0x0001e4000c101d04 */
[-C--:B0-----:R-:W-:Y:S01]  /*45f0*/  FMUL.FTZ R153, R205, R4.reuse ;  /* 0x00000004cd997220 */ /* 0x081fe20000410000 */
[----:B------:R-:W-:Y:S01]  /*4600*/  FMUL.FTZ R205, R5, R4 ;  /* 0x0000000405cd7220 */ /* 0x000fe20000410000 */
[----:B------:R-:W-:Y:S02]  /*4610*/  FMUL.FTZ R152, R203, R224 ;  /* 0x000000e0cb987220 */ /* 0x000fe40000410000 */
[----:B------:R-:W-:Y:S01]  /*4620*/  FFMA.FTZ R133, R150, R153, R133 ;  /* 0x0000009996857223 */ /* 0x000fe20000010085 */
[----:B------:R-:W-:Y:S01]  /*4630*/  FMUL.FTZ R150, R154, R4 ;  /* 0x000000049a967220 */ /* 0x000fe20000410000 */
[----:B------:R-:W-:Y:S01]  /*4640*/  FMUL.FTZ R154, R199, R217 ;  /* 0x000000d9c79a7220 */ /* 0x000fe20000410000 */
[----:B------:R-:W-:Y:S01]  /*4650*/  FMUL.FTZ R217, R202, R148 ;  /* 0x00000094cad97220 */ /* 0x000fe20000410000 */
[----:B------:R-:W-:Y:S01]  /*4660*/  FMUL.FTZ R148, R155, R4 ;  /* 0x000000049b947220 */ /* 0x000fe20000410000 */
[----:B------:R-:W-:Y:S01]  /*4670*/  SHF.L.U32 R4, R149, 0x10, RZ ;  /* 0x0000001095047819 */ /* 0x000fe200000006ff */
[----:B------:R-:W-:Y:S01]  /*4680*/  FMUL.FTZ R153, R198, R153 ;  /* 0x00000099c6997220 */ /* 0x000fe20000410000 */
[----:B------:R-:W-:Y:S01]  /*4690*/  FMUL.FTZ R155, R197, R216 ;  /* 0x000000d8c59b7220 */ /* 0x000fe20000410000 */
[----:B------:R-:W-:Y:S01]  /*46a0*/  FMUL.FTZ R5, R200, R148 ;  /* 0x00000094c8057220 */ /* 0x000fe20000410000 */
[----:B------:R-:W-:Y:S01]  /*46b0*/  F2FP.BF16.F32.PACK_AB R152, R217, R152 ;  /* 0x00000098d998723e */ /* 0x000fe200000010ff */
[----:B------:R-:W-:Y:S01]  /*46c0*/  FFMA.FTZ R130, R4, R150, R130 ;  /* 0x0000009604827223 */ /* 0x000fe20000010082 */
[----:B------:R-:W-:Y:S01]  /*46d0*/  FMUL.FTZ R4, R196, R205 ;  /* 0x000000cdc4047220 */ /* 0x000fe20000410000 */
[----:B------:R-:W-:Y:S01]  /*46e0*/  F2FP.BF16.F32.PACK_AB R154, R153, R154 ;  /* 0x0000009a999a723e */ /* 0x000fe200000010ff */
[----:B------:R-:W-:-:S03]  /*46f0*/  FMUL.FTZ R153, R201, R150 ;  /* 0x00000096c9997220 */ /* 0x000fc60000410000 */
[----:B------:R-:W-:Y:S02]  /*4700*/  F2FP.BF16.F32.PACK_AB R155, R4, R155 ;  /* 0x0000009b049b723e */ /* 0x000fe400000010ff */
[----:B------:R-:W-:Y:S02]  /*4710*/  LEA R4, P5, R3, UR16, 0x4 ;  /* 0x0000001003047c11 */ /* 0x000fe4000f8a20ff */
[----:B------:R-:W-:Y:S02]  /*4720*/  F2FP.BF16.F32.PACK_AB R153, R5, R153 ;  /* 0x000000990599723e */ /* 0x000fe400000010ff */
[----:B------:R-:W-:Y:S02]  /*4730*/  LEA.HI.X R5, R3, UR17, RZ, 0x4, P5 ;  /* 0x0000001103057c11 */ /* 0x000fe4000a8f24ff */
[C---:B------:R-:W-:Y:S02]  /*4740*/  SHF.L.U32 R3, R151.reuse, 0x10, RZ ;  /* 0x0000001097037819 */ /* 0x040fe400000006ff */
[----:B------:R-:W-:Y:S01]  /*4750*/  PRMT R151, R151, 0x7632, R151 ;  /* 0x0000763297977816 */ /* 0x000fe20000000097 */
[----:B------:R3:W-:Y:S02]  /*4760*/  STG.E.128 desc[UR4][R4.64], R152 ;  /* 0x0000009804007986 */ /* 0x0007e4000c101d04 */
[----:B------:R-:W-:Y:S01]  /*4770*/  FFMA.FTZ R134, R3, R216, R134 ;  /* 0x000000d803867223 */ /* 0x000fe20000010086 */
[----:B------:R-:W-:-:S04]  /*4780*/  PRMT R3, R149, 0x7632, R3 ;  /* 0x0000763295037816 */ /* 0x000fc80000000003 */
[----:B------:R-:W-:-:S05]  /*4790*/  SHF.L.U32 R3, R3, 0x10, RZ ;  /* 0x0000001003037819 */ /* 0x000fca00000006ff */
[----:B------:R-:W-:Y:S01]  /*47a0*/  FFMA.FTZ R131, R3, R148, R131 ;  /* 0x0000009403837223 */ /* 0x000fe20000010083 */
[----:B------:R-:W-:-:S05]  /*47b0*/  SHF.L.U32 R148, R151, 0x10, RZ ;  /* 0x0000001097947819 */ /* 0x000fca00000006ff */
[----:B---3--:R-:W-:-:S07]  /*47c0*/  FFMA.FTZ R135, R148, R205, R135 ;  /* 0x000000cd94877223 */ /* 0x008fce0000010087 */
.L_x_329:
[----:B------:R-:W-:Y:S05]  /*47d0*/  BSYNC B0 ;  /* 0x0000000000007941 */ /* 0x000fea0003800000 */
.L_x_328:
[----:B------:R-:W-:Y:S02]  /*47e0*/  IADD3 R2, R2, UR18, RZ ;  /* 0x0000001202027c10 */ /* 0x000fe4000fffe0ff */
[----:B------:R-:W-:Y:S02]  /*47f0*/  ISETP.NE.AND P6, PT, R195, RZ, PT ;  /* 0x000000ffc300720c */ /* 0x000fe40003fc5270 */
[----:B------:R-:W-:Y:S02]  /*4800*/  ISETP.GE.AND P5, PT, R2, UR19, PT ;  /* 0x0000001302007c0c */ /* 0x000fe4000bfa6270 */
[----:B------:R-:W-:-:S11]  /*4810*/  SEL R195, RZ, 0x1, P6 ;  /* 0x00000001ffc37807 */ /* 0x000fd60003000000 */
[----:B------:R-:W-:Y:S05]  /*4820*/  @!P5 BRA `(.L_x_330) ;  /* 0xffffffc40054d947 */ /* 0x000fea000383ffff */
.L_x_312:
[----:B------:R-:W3:Y:S01]  /*4830*/  S2R R0, SR_TID.X ;  /* 0x0000000000007919 */ /* 0x000ee20000002100 */
[----:B------:R-:W3:Y:S01]  /*4840*/  S2UR UR6, SR_CTAID.X ;  /* 0x00000000000679c3 */ /* 0x000ee20000002500 */
[----:B------:R-:W-:Y:S01]  /*4850*/  BSSY B0, `(.L_x_331) ;  /* 0x0000012000007945 */ /* 0x000fe20003800000 */
[----:B---3--:R-:W-:-:S05]  /*4860*/  LEA.HI R0, R0, UR6, RZ, 0x19 ;  /* 0x0000000600007c11 */ /* 0x008fca000f8fc8ff */
[----:B------:R-:W-:-:S05]  /*4870*/  IMAD R193, R0, R193, RZ ;  /* 0x000000c100c17224 */ /* 0x000fca00078e02ff */
[----:B------:R-:W-:Y:S01]  /*4880*/  LEA.HI R193, R193, R194, RZ, 0x1d ;  /* 0x000000c2c1c17211 */ /* 0x000fe200078fe8ff */
[----:B------:R-:W-:Y:S06]  /*4890*/  @!P0 BRA `(.L_x_332) ;  /* 0x0000000000348947 */ /* 0x000fec0003800000 */
[----:B------:R-:W3:Y:S08]  /*48a0*/  LDC.64 R2, c[0x0][0x2d0] ;  /* 0x0000b400ff027b82 */ /* 0x000ef00000000a00 */
[----:B-----5:R-:W4:Y:S08]  /*48b0*/  LDC.64 R4, c[0x0][0x2d8] ;  /* 0x0000b600ff047b82 */ /* 0x020f300000000a00 */
[----:B------:R-:W0:Y:S01]  /*48c0*/  LDC.64 R6, c[0x0][0x2f0] ;  /* 0x0000bc00ff067b82 */ /* 0x000e220000000a00 */
[----:B---3--:R-:W-:-:S05]  /*48d0*/  IMAD.WIDE.U32 R2, R193, 0x20, R2 ;  /* 0x00000020c1027825 */ /* 0x008fca00078e0002 */
[----:B------:R3:W-:Y:S01]  /*48e0*/  STG.E.128 desc[UR4][R2.64], R72 ;  /* 0x0000004802007986 */ /* 0x0007e2000c101d04 */
[----:B----4-:R-:W-:-:S03]  /*48f0*/  IMAD.WIDE.U32 R4, R193, 0x20, R4 ;  /* 0x00000020c1047825 */ /* 0x010fc600078e0004 */
[----:B------:R3:W-:Y:S04]  /*4900*/  STG.E.128 desc[UR4][R2.64+0x10], R76 ;  /* 0x0000104c02007986 */ /* 0x0007e8000c101d04 */
[----:B------:R3:W-:Y:S01]  /*4910*/  STG.E.128 desc[UR4][R4.64], R36 ;  /* 0x0000002404007986 */ /* 0x0007e2000c101d04 */
[----:B0-----:R-:W-:-:S03]  /*4920*/  IMAD.WIDE.U32 R6, R193, 0x20, R6 ;  /* 0x00000020c1067825 */ /* 0x001fc600078e0006 */
[----:B------:R3:W-:Y:S01]  /*4930*/  STG.E.128 desc[UR4][R4.64+0x10], R40 ;  /* 0x0000102804007986 */ /* 0x0007e2000c101d04 */
[----:B------:R-:W-:-:S03]  /*4940*/  IADD3 R193, R193, 0x80, RZ ;  /* 0x00000080c1c17810 */ /* 0x000fc60007ffe0ff */
[----:B------:R3:W-:Y:S04]  /*4950*/  STG.E.128 desc[UR4][R6.64], R104 ;  /* 0x0000006806007986 */ /* 0x0007e8000c101d04 */
[----:B------:R3:W-:Y:S02]  /*4960*/  STG.E.128 desc[UR4][R6.64+0x10], R108 ;  /* 0x0000106c06007986 */ /* 0x0007e4000c101d04 */
.L_x_332:
[----:B------:R-:W-:Y:S05]  /*4970*/  BSYNC B0 ;  /* 0x0000000000007941 */ /* 0x000fea0003800000 */
.L_x_331:
[----:B------:R-:W-:Y:S04]  /*4980*/  BSSY B0, `(.L_x_333) ;  /* 0x000000f000007945 */ /* 0x000fe80003800000 */
[----:B------:R-:W-:Y:S05]  /*4990*/  @!P1 BRA `(.L_x_334) ;  /* 0x0000000000349947 */ /* 0x000fea0003800000 */
[----:B---3--:R-:W3:Y:S08]  /*49a0*/  LDC.64 R2, c[0x0][0x2d0] ;  /* 0x0000b400ff027b82 */ /* 0x008ef00000000a00 */
        /* <DEDUP_REMOVED lines=12> */
.L_x_334:
[----:B------:R-:W-:Y:S05]  /*4a70*/  BSYNC B0 ;  /* 0x0000000000007941 */ /* 0x000fea0003800000 */
.L_x_333:
        /* <DEDUP_REMOVED lines=12> */
[----:B------:R-:W-:-:S03]  /*4b40*/  VIADD R193, R193, 0x80 ;  /* 0x00000080c1c17836 */ /* 0x000fc60000000000 */
[----:B------:R3:W-:Y:S04]  /*4b50*/  STG.E.128 desc[UR4][R6.64], R120 ;  /* 0x0000007806007986 */ /* 0x0007e8000c101d04 */
[----:B------:R3:W-:Y:S02]  /*4b60*/  STG.E.128 desc[UR4][R6.64+0x10], R124 ;  /* 0x0000107c06007986 */ /* 0x0007e4000c101d04 */
.L_x_336:
[----:B------:R-:W-:Y:S05]  /*4b70*/  BSYNC B0 ;  /* 0x0000000000007941 */ /* 0x000fea0003800000 */
.L_x_335:
[----:B------:R-:W-:Y:S05]  /*4b80*/  @!P3 EXIT ;  /* 0x000000000000b94d */ /* 0x000fea0003800000 */
[----:B---3--:R-:W3:Y:S08]  /*4b90*/  LDC.64 R2, c[0x0][0x2d0] ;  /* 0x0000b400ff027b82 */ /* 0x008ef00000000a00 */
[----:B-----5:R-:W4:Y:S08]  /*4ba0*/  LDC.64 R4, c[0x0][0x2d8] ;  /* 0x0000b600ff047b82 */ /* 0x020f300000000a00 */
[----:B------:R-:W0:Y:S01]  /*4bb0*/  LDC.64 R6, c[0x0][0x2f0] ;  /* 0x0000bc00ff067b82 */ /* 0x000e220000000a00 */
[----:B---3--:R-:W-:-:S05]  /*4bc0*/  IMAD.WIDE.U32 R2, R193, 0x20, R2 ;  /* 0x00000020c1027825 */ /* 0x008fca00078e0002 */
[----:B------:R-:W-:Y:S01]  /*4bd0*/  STG.E.128 desc[UR4][R2.64], R60 ;  /* 0x0000003c02007986 */ /* 0x000fe2000c101d04 */
[----:B----4-:R-:W-:-:S03]  /*4be0*/  IMAD.WIDE.U32 R4, R193, 0x20, R4 ;  /* 0x00000020c1047825 */ /* 0x010fc600078e0004 */
[----:B------:R-:W-:Y:S04]  /*4bf0*/  STG.E.128 desc[UR4][R2.64+0x10], R68 ;  /* 0x0000104402007986 */ /* 0x000fe8000c101d04 */
[----:B------:R-:W-:Y:S01]  /*4c00*/  STG.E.128 desc[UR4][R4.64], R96 ;  /* 0x0000006004007986 */ /* 0x000fe2000c101d04 */
[----:B0-----:R-:W-:-:S03]  /*4c10*/  IMAD.WIDE.U32 R6, R193, 0x20, R6 ;  /* 0x00000020c1067825 */ /* 0x001fc600078e0006 */
[----:B------:R-:W-:Y:S04]  /*4c20*/  STG.E.128 desc[UR4][R4.64+0x10], R100 ;  /* 0x0000106404007986 */ /* 0x000fe8000c101d04 */
[----:B------:R-:W-:Y:S04]  /*4c30*/  STG.E.128 desc[UR4][R6.64], R128 ;  /* 0x0000008006007986 */ /* 0x000fe8000c101d04 */
[----:B------:R-:W-:Y:S01]  /*4c40*/  STG.E.128 desc[UR4][R6.64+0x10], R132 ;  /* 0x0000108406007986 */ /* 0x000fe2000c101d04 */
[----:B------:R-:W-:Y:S05]  /*4c50*/  EXIT ;  /* 0x000000000000794d */ /* 0x000fea0003800000 */
.L_x_321:
[----:B------:R-:W-:Y:S01]  /*4c60*/  HFMA2.MMA R148, -RZ, RZ, 0, 9.5367431640625e-07 ;  /* 0x00000010ff947435 */ /* 0x000fe200000001ff */
[----:B------:R-:W-:Y:S02]  /*4c70*/  MOV R152, R216 ;  /* 0x000000d800987202 */ /* 0x000fe40000000f00 */
[----:B------:R-:W-:Y:S02]  /*4c80*/  MOV R149, 0x1f ;  /* 0x0000001f00957802 */ /* 0x000fe40000000f00 */
[----:B------:R-:W-:-:S07]  /*4c90*/  MOV R151, 0xffffffff ;  /* 0xffffffff00977802 */ /* 0x000fce0000000f00 */
[----:B-----5:R-:W-:Y:S05]  /*4ca0*/  WARPSYNC.COLLECTIVE R151, `(.L_x_337) ;  /* 0x0000000097087348 */ /* 0x020fea0003c00000 */
[----:B------:R0:W1:Y:S02]  /*4cb0*/  SHFL.DOWN P6, R155, R152, R148, R149 ;  /* 0x08000094989b7389 */ /* 0x00006400000c0095 */
[----:B01---5:R-:W-:Y:S01]  /*4cc0*/  ENDCOLLECTIVE ;  /* 0x000000000000791b */ /* 0x023fe20003800000 */
.L_x_337:
[----:B------:R-:W-:Y:S01]  /*4cd0*/  MOV R152, R217 ;  /* 0x000000d900987202 */ /* 0x000fe20000000f00 */
[----:B------:R-:W-:-:S07]  /*4ce0*/  FADD.FTZ R216, R155, R216 ;  /* 0x000000d89bd87221 */ /* 0x000fce0000010000 */
[----:B------:R-:W-:Y:S05]  /*4cf0*/  WARPSYNC.COLLECTIVE R151, `(.L_x_338) ;  /* 0x0000000097087348 */ /* 0x000fea0003c00000 */
[----:B------:R0:W1:Y:S02]  /*4d00*/  SHFL.DOWN P6, R155, R152, R148, R149 ;  /* 0x08000094989b7389 */ /* 0x00006400000c0095 */
[----:B01----:R-:W-:Y:S01]  /*4d10*/  ENDCOLLECTIVE ;  /* 0x000000000000791b */ /* 0x003fe20003800000 */
.L_x_338:
[----:B------:R-:W-:Y:S01]  /*4d20*/  HFMA2.MMA R148, -RZ, RZ, 0, 4.76837158203125e-07 ;  /* 0x00000008ff947435 */ /* 0x000fe200000001ff */
[----:B------:R-:W-:Y:S01]  /*4d30*/  MOV R152, R216 ;  /* 0x000000d800987202 */ /* 0x000fe20000000f00 */
[----:B------:R-:W-:-:S09]  /*4d40*/  FADD.FTZ R217, R155, R217 ;  /* 0x000000d99bd97221 */ /* 0x000fd20000010000 */
[----:B------:R-:W-:Y:S05]  /*4d50*/  WARPSYNC.COLLECTIVE R151, `(.L_x_339) ;  /* 0x0000000097087348 */ /* 0x000fea0003c00000 */
[----:B------:R0:W1:Y:S02]  /*4d60*/  SHFL.DOWN P6, R155, R152, R148, R149 ;  /* 0x08000094989b7389 */ /* 0x00006400000c0095 */
[----:B01----:R-:W-:Y:S01]  /*4d70*/  ENDCOLLECTIVE ;  /* 0x000000000000791b */ /* 0x003fe20003800000 */
.L_x_339:
[----:B------:R-:W-:Y:S01]  /*4d80*/  MOV R152, R217 ;  /* 0x000000d900987202 */ /* 0x000fe20000000f00 */
[----:B------:R-:W-:-:S07]  /*4d90*/  FADD.FTZ R216, R216, R155 ;  /* 0x0000009bd8d87221 */ /* 0x000fce0000010000 */
[----:B------:R-:W-:Y:S05]  /*4da0*/  WARPSYNC.COLLECTIVE R151, `(.L_x_340) ;  /* 0x0000000097087348 */ /* 0x000fea0003c00000 */
[----:B------:R0:W1:Y:S02]  /*4db0*/  SHFL.DOWN P6, R155, R152, R148, R149 ;  /* 0x08000094989b7389 */ /* 0x00006400000c0095 */
[----:B01----:R-:W-:Y:S01]  /*4dc0*/  ENDCOLLECTIVE ;  /* 0x000000000000791b */ /* 0x003fe20003800000 */
.L_x_340:
[----:B------:R-:W-:Y:S01]  /*4dd0*/  HFMA2.MMA R148, -RZ, RZ, 0, 2.384185791015625e-07 ;  /* 0x00000004ff947435 */ /* 0x000fe200000001ff */
[----:B------:R-:W-:Y:S01]  /*4de0*/  MOV R152, R216 ;  /* 0x000000d800987202 */ /* 0x000fe20000000f00 */
[----:B------:R-:W-:-:S09]  /*4df0*/  FADD.FTZ R217, R217, R155 ;  /* 0x0000009bd9d97221 */ /* 0x000fd20000010000 */
[----:B------:R-:W-:Y:S05]  /*4e00*/  WARPSYNC.COLLECTIVE R151, `(.L_x_341) ;  /* 0x0000000097087348 */ /* 0x000fea0003c00000 */
[----:B------:R0:W1:Y:S02]  /*4e10*/  SHFL.DOWN P6, R155, R152, R148, R149 ;  /* 0x08000094989b7389 */ /* 0x00006400000c0095 */
[----:B01----:R-:W-:Y:S01]  /*4e20*/  ENDCOLLECTIVE ;  /* 0x000000000000791b */ /* 0x003fe20003800000 */
.L_x_341:
[----:B------:R-:W-:Y:S01]  /*4e30*/  MOV R152, R217 ;  /* 0x000000d900987202 */ /* 0x000fe20000000f00 */
[----:B------:R-:W-:-:S07]  /*4e40*/  IMAD.MOV.U32 R154, RZ, RZ, R155 ;  /* 0x000000ffff9a7224 */ /* 0x000fce00078e009b */
[----:B------:R-:W-:Y:S05]  /*4e50*/  WARPSYNC.COLLECTIVE R151, `(.L_x_342) ;  /* 0x0000000097087348 */ /* 0x000fea0003c00000 */
[----:B------:R0:W1:Y:S02]  /*4e60*/  SHFL.DOWN P6, R155, R152, R148, R149 ;  /* 0x08000094989b7389 */ /* 0x00006400000c0095 */
[----:B01----:R-:W-:Y:S01]  /*4e70*/  ENDCOLLECTIVE ;  /* 0x000000000000791b */ /* 0x003fe20003800000 */
.L_x_342:
[----:B------:R-:W-:Y:S01]  /*4e80*/  FADD.FTZ R154, R216, R154 ;  /* 0x0000009ad89a7221 */ /* 0x000fe20000010000 */
[----:B------:R-:W-:-:S04]  /*4e90*/  HFMA2.MMA R148, -RZ, RZ, 0, 1.1920928955078125e-07 ;  /* 0x00000002ff947435 */ /* 0x000fc800000001ff */
[----:B------:R-:W-:Y:S02]  /*4ea0*/  MOV R152, R154 ;  /* 0x0000009a00987202 */ /* 0x000fe40000000f00 */
[----:B------:R-:W-:-:S07]  /*4eb0*/  MOV R153, R155 ;  /* 0x0000009b00997202 */ /* 0x000fce0000000f00 */
[----:B------:R-:W-:Y:S05]  /*4ec0*/  WARPSYNC.COLLECTIVE R151, `(.L_x_343) ;  /* 0x0000000097087348 */ /* 0x000fea0003c00000 */
[----:B------:R0:W1:Y:S02]  /*4ed0*/  SHFL.DOWN P6, R155, R152, R148, R149 ;  /* 0x08000094989b7389 */ /* 0x00006400000c0095 */
[----:B01----:R-:W-:Y:S01]  /*4ee0*/  ENDCOLLECTIVE ;  /* 0x000000000000791b */ /* 0x003fe20003800000 */
.L_x_343:
[----:B------:R-:W-:-:S05]  /*4ef0*/  FADD.FTZ R153, R217, R153 ;  /* 0x00000099d9997221 */ /* 0x000fca0000010000 */
[----:B------:R-:W-:Y:S01]  /*4f00*/  MOV R152, R153 ;  /* 0x0000009900987202 */ /* 0x000fe20000000f00 */
[----:B------:R-:W-:-:S07]  /*4f10*/  FADD.FTZ R154, R154, R155 ;  /* 0x0000009b9a9a7221 */ /* 0x000fce0000010000 */
[----:B------:R-:W-:Y:S05]  /*4f20*/  WARPSYNC.COLLECTIVE R151, `(.L_x_344) ;  /* 0x0000000097087348 */ /* 0x000fea0003c00000 */
[----:B------:R0:W1:Y:S02]  /*4f30*/  SHFL.DOWN P6, R155, R152, R148, R149 ;  /* 0x08000094989b7389 */ /* 0x00006400000c0095 */
[----:B01----:R-:W-:Y:S01]  /*4f40*/  ENDCOLLECTIVE ;  /* 0x000000000000791b */ /* 0x003fe20003800000 */
.L_x_344:
[----:B------:R-:W-:Y:S01]  /*4f50*/  HFMA2.MMA R148, -RZ, RZ, 0, 5.9604644775390625e-08 ;  /* 0x00000001ff947435 */ /* 0x000fe200000001ff */
[----:B------:R-:W-:Y:S01]  /*4f60*/  MOV R152, R154 ;  /* 0x0000009a00987202 */ /* 0x000fe20000000f00 */
[----:B------:R-:W-:-:S09]  /*4f70*/  FADD.FTZ R153, R153, R155 ;  /* 0x0000009b99997221 */ /* 0x000fd20000010000 */
[----:B------:R-:W-:Y:S05]  /*4f80*/  WARPSYNC.COLLECTIVE R151, `(.L_x_345) ;  /* 0x0000000097087348 */ /* 0x000fea0003c00000 */
[----:B------:R0:W1:Y:S02]  /*4f90*/  SHFL.DOWN P6, R155, R152, R148, R149 ;  /* 0x08000094989b7389 */ /* 0x00006400000c0095 */
[----:B01----:R-:W-:Y:S01]  /*4fa0*/  ENDCOLLECTIVE ;  /* 0x000000000000791b */ /* 0x003fe20003800000 */
.L_x_345:
[----:B------:R-:W-:Y:S02]  /*4fb0*/  MOV R152, R153 ;  /* 0x0000009900987202 */ /* 0x000fe40000000f00 */
[----:B------:R-:W-:-:S07]  /*4fc0*/  MOV R205, R155 ;  /* 0x0000009b00cd7202 */ /* 0x000fce0000000f00 */
[----:B------:R-:W-:Y:S05]  /*4fd0*/  WARPSYNC.COLLECTIVE R151, `(.L_x_346) ;  /* 0x0000000097087348 */ /* 0x000fea0003c00000 */
[----:B------:R0:W1:Y:S02]  /*4fe0*/  SHFL.DOWN P6, R155, R152, R148, R149 ;  /* 0x08000094989b7389 */ /* 0x00006400000c0095 */
[----:B01----:R-:W-:Y:S01]  /*4ff0*/  ENDCOLLECTIVE ;  /* 0x000000000000791b */ /* 0x003fe20003800000 */
.L_x_346:
[----:B------:R-:W-:Y:S01]  /*5000*/  MOV R149, R155 ;  /* 0x0000009b00957202 */ /* 0x000fe20000000f00 */
[----:B------:R-:W-:Y:S06]  /*5010*/  BRA `(.L_x_347) ;  /* 0xffffffd8003c7947 */ /* 0x000fec000383ffff */
.L_x_348:
        /* <DEDUP_REMOVED lines=14> */
.L_x_13864:


//--------------------- .text._ZN10layer_norm13ln_bwd_kernelINS_13Kernel_traitsI13__nv_bfloat16S2_S2_S2_fjLj4096ELj1ELj1ELj4ELj16ENS_18Kernel_traits_baseILj4096ES2_S2_S2_S2_fjLj128EEEEELb0ELb1ELb0ELb1EEEvNS_9BwdParamsE --------------------------
	.section	.text._ZN10layer_norm13ln_bwd_kernelINS_13Kernel_traitsI13__nv_bfloat16S2_S2_S2_fjLj4096ELj1ELj1ELj4ELj16ENS_18Kernel_traits_baseILj4096ES2_S2_S2_S2_fjLj128EEEEELb0ELb1ELb0ELb1EEEvNS_9BwdParamsE,"ax",@progbits
	.align	128
        .global         _ZN10layer_norm13ln_bwd_kernelINS_13Kernel_traitsI13__nv_bfloat16S2_S2_S2_fjLj4096ELj1ELj1ELj4ELj16ENS_18Kernel_traits_baseILj4096ES2_S2_S2_S2_fjLj128EEEEELb0ELb1ELb0ELb1EEEvNS_9BwdParamsE
        .type           _ZN10layer_norm13ln_bwd_kernelINS_13Kernel_traitsI13__nv_bfloat16S2_S2_S2_fjLj4096ELj1ELj1ELj4ELj16ENS_18Kernel_traits_baseILj4096ES2_S2_S2_S2_fjLj128EEEEELb0ELb1ELb0ELb1EEEvNS_9BwdParamsE,@function
        .size           _ZN10layer_norm13ln_bwd_kernelINS_13Kernel_traitsI13__nv_bfloat16S2_S2_S2_fjLj4096ELj1ELj1ELj4ELj16ENS_18Kernel_traits_baseILj4096ES2_S2_S2_S2_fjLj128EEEEELb0ELb1ELb0ELb1EEEvNS_9BwdParamsE,(.L_x_13865 - _ZN10layer_norm13ln_bwd_kernelINS_13Kernel_traitsI13__nv_bfloat16S2_S2_S2_fjLj4096ELj1ELj1ELj4ELj16ENS_18Kernel_traits_baseILj4096ES2_S2_S2_S2_fjLj128EEEEELb0ELb1ELb0ELb1EEEvNS_9BwdParamsE)
        .other          _ZN10layer_norm13ln_bwd_kernelINS_13Kernel_traitsI13__nv_bfloat16S2_S2_S2_fjLj4096ELj1ELj1ELj4ELj16ENS_18Kernel_traits_baseILj4096ES2_S2_S2_S2_fjLj128EEEEELb0ELb1ELb0ELb1EEEvNS_9BwdParamsE,@"STO_CUDA_ENTRY STV_DEFAULT"
_ZN10layer_norm13ln_bwd_kernelINS_13Kernel_traitsI13__nv_bfloat16S2_S2_S2_fjLj4096ELj1ELj1ELj4ELj16ENS_18Kernel_traits_baseILj4096ES2_S2_S2_S2_fjLj128EEEEELb0ELb1ELb0ELb1EEEvNS_9BwdParamsE:
.text._ZN10layer_norm13ln_bwd_kernelINS_13Kernel_traitsI13__nv_bfloat16S2_S2_S2_fjLj4096ELj1ELj1ELj4ELj16ENS_18Kernel_traits_baseILj4096ES2_S2_S2_S2_fjLj128EEEEELb0ELb1ELb0ELb1EEEvNS_9BwdParamsE:
[----:B------:R-:W0:Y:S01]  /*0000*/  LDC R1, c[0x0][0x28] ;  /* 0x00000a00ff017b82 */ /* 0x000e220000000800 */
[----:B------:R-:W1:Y:S07]  /*0010*/  S2R R0, SR_TID.X ;  /* 0x0000000000007919 */ /* 0x000e6e0000002100 */
[----:B------:R-:W1:Y:S01]  /*0020*/  S2UR UR4, SR_CTAID.X ;  /* 0x00000000000479c3 */ /* 0x000e620000002500 */
[----:B------:R-:W-:Y:S01]  /*0030*/  ULDC.64 UR6, c[0x0][0x208] ;  /* 0x0000820000067ab9 */ /* 0x000fe20000000a00 */
[----:B------:R-:W-:Y:S01]  /*0040*/  ULDC UR9, c[0x0][0x218] ;  /* 0x0000860000097ab9 */ /* 0x000fe20000000800 */
[----:B------:R-:W-:Y:S01]  /*0050*/  ULDC.U8 UR8, c[0x0][0x2a0] ;  /* 0x0000a80000087ab9 */ /* 0x000fe20000000000 */
[----:B------:R-:W-:Y:S01]  /*0060*/  ULDC UR12, c[0x0][0x290] ;  /* 0x0000a400000c7ab9 */ /* 0x000fe20000000800 */
[----:B------:R-:W-:Y:S01]  /*0070*/  ULDC.64 UR10, c[0x0][0x2c8] ;  /* 0x0000b200000a7ab9 */ /* 0x000fe20000000a00 */
[----:B------:R-:W-:Y:S01]  /*0080*/  ULDC.64 UR14, c[0x0][0x308] ;  /* 0x0000c200000e7ab9 */ /* 0x000fe20000000a00 */
[----:B------:R-:W-:Y:S01]  /*0090*/  ULDC.64 UR16, c[0x0][0x2f8] ;  /* 0x0000be0000107ab9 */ /* 0x000fe20000000a00 */
[----:B------:R-:W-:Y:S01]  /*00a0*/  ULDC.64 UR18, c[0x0][0x210] ;  /* 0x0000840000127ab9 */ /* 0x000fe20000000a00 */
[----:B0-----:R-:W-:-:S02]  /*00b0*/  IADD3 R1, R1, -0x28, RZ ;  /* 0xffffffd801017810 */ /* 0x001fc40007ffe0ff */
[----:B-1----:R-:W-:Y:S01]  /*00c0*/  LEA.HI R132, R0, UR4, RZ, 0x19 ;  /* 0x0000000400847c11 */ /* 0x002fe2000f8fc8ff */
        /* <DEDUP_REMOVED lines=50> */
[----:B------:R-:W-:Y:S01]  /*03f0*/  CS2R R96, SRZ ;  /* 0x0000000000607805 */ /* 0x000fe2000001ff00 */
[----:B------:R-:W-:Y:S06]  /*0400*/  BRA `(.L_x_350) ;  /* 0x0000004400fc7947 */ /* 0x000fec0003800000 */
.L_x_349:
[----:B------:R-:W-:Y:S01]  /*0410*/  SHF.L.U32 R0, R0, 0x4, RZ ;  /* 0x0000000400007819 */ /* 0x000fe200000006ff */
[----:B------:R-:W-:-:S03]  /*0420*/  ULDC.64 UR4, c[0x0][0x260] ;  /* 0x0000980000047ab9 */ /* 0x000fc60000000a00 */
[----:B------:R-:W-:-:S04]  /*0430*/  LOP3.LUT R0, R0, 0x7f0, RZ, 0xc0, !PT ;  /* 0x000007f000007812 */ /* 0x000fc800078ec0ff */
[----:B------:R-:W-:-:S04]  /*0440*/  IADD3 R2, P0, R0, UR4, RZ ;  /* 0x0000000400027c10 */ /* 0x000fc8000ff1e0ff */
[----:B------:R-:W-:Y:S01]  /*0450*/  IADD3.X R3, RZ, UR5, RZ, P0, !PT ;  /* 0x00000005ff037c10 */ /* 0x000fe200087fe4ff */
[----:B------:R-:W-:-:S04]  /*0460*/  ULDC.64 UR4, c[0x0][0x278] ;  /* 0x00009e0000047ab9 */ /* 0x000fc80000000a00 */
[----:B------:R-:W2:Y:S04]  /*0470*/  LDG.E.128 R12, desc[UR6][R2.64] ;  /* 0x00000006020c7981 */ /* 0x000ea8000c1e1d00 */
[----:B------:R-:W3:Y:S01]  /*0480*/  LDG.E.128 R244, desc[UR6][R2.64+0x800] ;  /* 0x0008000602f47981 */ /* 0x000ee2000c1e1d00 */
[----:B------:R-:W-:-:S03]  /*0490*/  IADD3 R8, P0, R0, UR4, RZ ;  /* 0x0000000400087c10 */ /* 0x000fc6000ff1e0ff */
[----:B------:R-:W4:Y:S01]  /*04a0*/  LDG.E.128 R196, desc[UR6][R2.64+0x1000] ;  /* 0x0010000602c47981 */ /* 0x000f22000c1e1d00 */
[----:B------:R-:W-:Y:S01]  /*04b0*/  IADD3.X R9, RZ, UR5, RZ, P0, !PT ;  /* 0x00000005ff097c10 */ /* 0x000fe200087fe4ff */
[----:B------:R-:W-:Y:S02]  /*04c0*/  ULDC.64 UR4, c[0x0][0x270] ;  /* 0x00009c0000047ab9 */ /* 0x000fe40000000a00 */
[----:B------:R-:W5:Y:S04]  /*04d0*/  LDG.E.128 R184, desc[UR6][R2.64+0x1800] ;  /* 0x0018000602b87981 */ /* 0x000f68000c1e1d00 */
[----:B------:R-:W3:Y:S04]  /*04e0*/  LDG.E.128 R16, desc[UR6][R8.64] ;  /* 0x0000000608107981 */ /* 0x000ee8000c1e1d00 */
[----:B------:R-:W4:Y:S04]  /*04f0*/  LDG.E.128 R20, desc[UR6][R8.64+0x800] ;  /* 0x0008000608147981 */ /* 0x000f28000c1e1d00 */
[----:B------:R-:W4:Y:S04]  /*0500*/  LDG.E.128 R4, desc[UR6][R8.64+0x1000] ;  /* 0x0010000608047981 */ /* 0x000f28000c1e1d00 */
[----:B------:R0:W4:Y:S01]  /*0510*/  LDG.E.128 R136, desc[UR6][R8.64+0x1800] ;  /* 0x0018000608887981 */ /* 0x000122000c1e1d00 */
[----:B------:R-:W-:Y:S01]  /*0520*/  ISETP.NE.U32.AND P0, PT, RZ, UR4, PT ;  /* 0x00000004ff007c0c */ /* 0x000fe2000bf05070 */
[----:B------:R-:W-:Y:S01]  /*0530*/  IMAD.MOV.U32 R202, RZ, RZ, 0x1 ;  /* 0x00000001ffca7424 */ /* 0x000fe200078e00ff */
[----:B------:R-:W-:-:S02]  /*0540*/  CS2R R48, SRZ ;  /* 0x0000000000307805 */ /* 0x000fc4000001ff00 */
[----:B------:R-:W-:Y:S02]  /*0550*/  CS2R R50, SRZ ;  /* 0x0000000000327805 */ /* 0x000fe4000001ff00 */
[----:B------:R-:W-:Y:S02]  /*0560*/  ISETP.NE.AND.EX P0, PT, RZ, UR5, PT, P0 ;  /* 0x00000005ff007c0c */ /* 0x000fe4000bf05300 */
[----:B------:R-:W-:Y:S02]  /*0570*/  CS2R R10, SRZ ;  /* 0x00000000000a7805 */ /* 0x000fe4000001ff00 */
[----:B------:R-:W-:Y:S02]  /*0580*/  CS2R R104, SRZ ;  /* 0x0000000000687805 */ /* 0x000fe4000001ff00 */
[----:B------:R-:W-:Y:S02]  /*0590*/  CS2R R106, SRZ ;  /* 0x00000000006a7805 */ /* 0x000fe4000001ff00 */
[----:B------:R-:W-:-:S02]  /*05a0*/  CS2R R108, SRZ ;  /* 0x00000000006c7805 */ /* 0x000fc4000001ff00 */
[----:B0-----:R-:W-:Y:S02]  /*05b0*/  CS2R R8, SRZ ;  /* 0x0000000000087805 */ /* 0x001fe4000001ff00 */
        /* <DEDUP_REMOVED lines=31> */
[----:B------:R-:W-:Y:S01]  /*07b0*/  MOV R158, RZ ;  /* 0x000000ff009e7202 */ /* 0x000fe20000000f00 */
[C---:B--2---:R-:W-:Y:S01]  /*07c0*/  IMAD.U32 R0, R12.reuse, 0x10000, RZ ;  /* 0x000100000c007824 */ /* 0x044fe200078e00ff */
[C---:B------:R-:W-:Y:S02]  /*07d0*/  SHF.L.U32 R2, R13.reuse, 0x10, RZ ;  /* 0x000000100d027819 */ /* 0x040fe400000006ff */
[----:B------:R-:W-:Y:S02]  /*07e0*/  PRMT R52, R12, 0x7632, R52 ;  /* 0x000076320c347816 */ /* 0x000fe40000000034 */
[----:B------:R0:W-:Y:S01]  /*07f0*/  STL [R1+0x20], R0 ;  /* 0x0000200001007387 */ /* 0x0001e20000100800 */
[----:B------:R-:W-:-:S02]  /*0800*/  PRMT R53, R13, 0x7632, R53 ;  /* 0x000076320d357816 */ /* 0x000fc40000000035 */
[----:B------:R-:W-:Y:S02]  /*0810*/  CS2R R12, SRZ ;  /* 0x00000000000c7805 */ /* 0x000fe4000001ff00 */
[----:B------:R-:W-:Y:S01]  /*0820*/  PRMT R54, R14, 0x7632, R54 ;  /* 0x000076320e367816 */ /* 0x000fe20000000036 */
[----:B------:R1:W-:Y:S01]  /*0830*/  STL [R1+0x18], R2 ;  /* 0x0000180201007387 */ /* 0x0003e20000100800 */
[----:B------:R-:W-:Y:S02]  /*0840*/  SHF.L.U32 R52, R52, 0x10, RZ ;  /* 0x0000001034347819 */ /* 0x000fe400000006ff */
[----:B------:R-:W-:Y:S01]  /*0850*/  PRMT R55, R15, 0x7632, R55 ;  /* 0x000076320f377816 */ /* 0x000fe20000000037 */
[----:B-----5:R-:W-:Y:S01]  /*0860*/  IMAD.U32 R194, R184, 0x10000, RZ ;  /* 0x00010000b8c27824 */ /* 0x020fe200078e00ff */
[----:B------:R-:W-:Y:S01]  /*0870*/  SHF.L.U32 R57, R53, 0x10, RZ ;  /* 0x0000001035397819 */ /* 0x000fe200000006ff */
[----:B------:R-:W-:Y:S01]  /*0880*/  IMAD.U32 R53, R54, 0x10000, RZ ;  /* 0x0001000036357824 */ /* 0x000fe200078e00ff */
[----:B0-----:R-:W-:Y:S01]  /*0890*/  SHF.L.U32 R0, R14, 0x10, RZ ;  /* 0x000000100e007819 */ /* 0x001fe200000006ff */
[----:B---3--:R-:W-:Y:S01]  /*08a0*/  IMAD.U32 R183, R17, 0x10000, RZ ;  /* 0x0001000011b77824 */ /* 0x008fe200078e00ff */
[----:B------:R-:W-:-:S02]  /*08b0*/  PRMT R248, R246, 0x7632, R248 ;  /* 0x00007632f6f87816 */ /* 0x000fc400000000f8 */
[----:B-1----:R-:W-:Y:S01]  /*08c0*/  SHF.L.U32 R2, R15, 0x10, RZ ;  /* 0x000000100f027819 */ /* 0x002fe200000006ff */
[----:B------:R0:W-:Y:S01]  /*08d0*/  STL [R1+0x10], R0 ;  /* 0x0000100001007387 */ /* 0x0001e20000100800 */
[----:B------:R-:W-:Y:S01]  /*08e0*/  SHF.L.U32 R249, R246, 0x10, RZ ;  /* 0x00000010f6f97819 */ /* 0x000fe200000006ff */
[----:B----4-:R-:W-:Y:S01]  /*08f0*/  IMAD.U32 R172, R22, 0x10000, RZ ;  /* 0x0001000016ac7824 */ /* 0x010fe200078e00ff */
[----:B------:R-:W-:Y:S01]  /*0900*/  PRMT R252, R244, 0x7632, R252 ;  /* 0x00007632f4fc7816 */ /* 0x000fe200000000fc */
[----:B------:R1:W-:Y:S01]  /*0910*/  STL [R1+0x8], R2 ;  /* 0x0000080201007387 */ /* 0x0003e20000100800 */
[----:B------:R-:W-:Y:S01]  /*0920*/  PRMT R246, R247, 0x7632, R246 ;  /* 0x00007632f7f67816 */ /* 0x000fe200000000f6 */
[----:B------:R-:W-:Y:S01]  /*0930*/  IMAD.U32 R135, R7, 0x10000, RZ ;  /* 0x0001000007877824 */ /* 0x000fe200078e00ff */
[----:B------:R-:W-:Y:S02]  /*0940*/  PRMT R56, R197, 0x7632, R56 ;  /* 0x00007632c5387816 */ /* 0x000fe40000000038 */
[----:B------:R-:W-:-:S02]  /*0950*/  CS2R R14, SRZ ;  /* 0x00000000000e7805 */ /* 0x000fc4000001ff00 */
[----:B------:R-:W-:Y:S01]  /*0960*/  SHF.L.U32 R243, R197, 0x10, RZ ;  /* 0x00000010c5f37819 */ /* 0x000fe200000006ff */
[----:B0-----:R-:W-:Y:S01]  /*0970*/  IMAD.U32 R0, R244, 0x10000, RZ ;  /* 0x00010000f4007824 */ /* 0x001fe200078e00ff */
[----:B------:R-:W-:Y:S01]  /*0980*/  PRMT R193, R184, 0x7632, R193 ;  /* 0x00007632b8c17816 */ /* 0x000fe200000000c1 */
[----:B------:R-:W-:Y:S01]  /*0990*/  IMAD.U32 R246, R246, 0x10000, RZ ;  /* 0x00010000f6f67824 */ /* 0x000fe200078e00ff */
[C---:B------:R-:W-:Y:S02]  /*09a0*/  PRMT R189, R186.reuse, 0x7632, R189 ;  /* 0x00007632babd7816 */ /* 0x040fe400000000bd */
[----:B-1----:R-:W-:Y:S01]  /*09b0*/  CS2R R2, SRZ ;  /* 0x0000000000027805 */ /* 0x002fe2000001ff00 */
[----:B------:R0:W-:Y:S01]  /*09c0*/  STL [R1], R0 ;  /* 0x0000000001007387 */ /* 0x0001e20000100800 */
[----:B------:R-:W-:Y:S01]  /*09d0*/  SHF.L.U32 R190, R186, 0x10, RZ ;  /* 0x00000010babe7819 */ /* 0x000fe200000006ff */
[----:B------:R-:W-:Y:S01]  /*09e0*/  IMAD.U32 R193, R193, 0x10000, RZ ;  /* 0x00010000c1c17824 */ /* 0x000fe200078e00ff */
[----:B------:R-:W-:Y:S01]  /*09f0*/  PRMT R182, R17, 0x7632, R182 ;  /* 0x0000763211b67816 */ /* 0x000fe200000000b6 */
[----:B------:R1:W-:Y:S01]  /*0a00*/  STL [R1+0x1c], R52 ;  /* 0x00001c3401007387 */ /* 0x0003e20000100800 */
[----:B------:R-:W-:-:S02]  /*0a10*/  PRMT R171, R22, 0x7632, R171 ;  /* 0x0000763216ab7816 */ /* 0x000fc400000000ab */
[----:B------:R-:W-:Y:S01]  /*0a20*/  PRMT R162, R7, 0x7632, R162 ;  /* 0x0000763207a27816 */ /* 0x000fe200000000a2 */
[----:B------:R2:W-:Y:S01]  /*0a30*/  STL [R1+0x14], R57 ;  /* 0x0000143901007387 */ /* 0x0005e20000100800 */
[----:B------:R-:W-:Y:S01]  /*0a40*/  PRMT R250, R245, 0x7632, R250 ;  /* 0x00007632f5fa7816 */ /* 0x000fe200000000fa */
[----:B0-----:R-:W-:Y:S01]  /*0a50*/  HFMA2.MMA R0, -RZ, RZ, 0, 0 ;  /* 0x00000000ff007435 */ /* 0x001fe200000001ff */
[----:B------:R-:W-:Y:S01]  /*0a60*/  PRMT R244, R196, 0x7632, R244 ;  /* 0x00007632c4f47816 */ /* 0x000fe200000000f4 */
[----:B------:R2:W-:Y:S01]  /*0a70*/  STL [R1+0xc], R53 ;  /* 0x00000c3501007387 */ /* 0x0005e20000100800 */
[----:B------:R-:W-:Y:S01]  /*0a80*/  PRMT R197, R198, 0x7632, R197 ;  /* 0x00007632c6c57816 */ /* 0x000fe200000000c5 */
[----:B------:R-:W-:Y:S01]  /*0a90*/  IMAD.U32 R182, R182, 0x10000, RZ ;  /* 0x00010000b6b67824 */ /* 0x000fe200078e00ff */
[----:B-1----:R-:W-:Y:S01]  /*0aa0*/  SHF.L.U32 R52, R55, 0x10, RZ ;  /* 0x0000001037347819 */ /* 0x002fe200000006ff */
[----:B------:R-:W-:Y:S01]  /*0ab0*/  IMAD.U32 R171, R171, 0x10000, RZ ;  /* 0x00010000abab7824 */ /* 0x000fe200078e00ff */
[----:B------:R-:W-:Y:S01]  /*0ac0*/  PRMT R195, R199, 0x7632, R195 ;  /* 0x00007632c7c37816 */ /* 0x000fe200000000c3 */
[----:B------:R-:W-:Y:S01]  /*0ad0*/  IMAD.U32 R162, R162, 0x10000, RZ ;  /* 0x00010000a2a27824 */ /* 0x000fe200078e00ff */
[----:B------:R-:W-:Y:S01]  /*0ae0*/  PRMT R191, R185, 0x7632, R191 ;  /* 0x00007632b9bf7816 */ /* 0x000fe200000000bf */
[----:B------:R2:W-:Y:S01]  /*0af0*/  STL [R1+0x4], R52 ;  /* 0x0000043401007387 */ /* 0x0005e20000100800 */
[----:B------:R-:W-:-:S02]  /*0b00*/  PRMT R186, R187, 0x7632, R186 ;  /* 0x00007632bbba7816 */ /* 0x000fc400000000ba */
[----:B------:R-:W-:Y:S02]  /*0b10*/  PRMT R184, R16, 0x7632, R184 ;  /* 0x0000763210b87816 */ /* 0x000fe400000000b8 */
[----:B------:R-:W-:Y:S02]  /*0b20*/  PRMT R179, R18, 0x7632, R179 ;  /* 0x0000763212b37816 */ /* 0x000fe400000000b3 */
[----:B------:R-:W-:Y:S02]  /*0b30*/  PRMT R177, R19, 0x7632, R177 ;  /* 0x0000763213b17816 */ /* 0x000fe400000000b1 */
[----:B------:R-:W-:Y:S02]  /*0b40*/  PRMT R175, R20, 0x7632, R175 ;  /* 0x0000763214af7816 */ /* 0x000fe400000000af */
[----:B------:R-:W-:Y:S02]  /*0b50*/  PRMT R173, R21, 0x7632, R173 ;  /* 0x0000763215ad7816 */ /* 0x000fe400000000ad */
        /* <DEDUP_REMOVED lines=8> */
[----:B------:R-:W-:Y:S01]  /*0be0*/  SHF.L.U32 R251, R245, 0x10, RZ ;  /* 0x00000010f5fb7819 */ /* 0x000fe200000006ff */
[----:B------:R-:W-:Y:S01]  /*0bf0*/  IMAD.U32 R245, R196, 0x10000, RZ ;  /* 0x00010000c4f57824 */ /* 0x000fe200078e00ff */
[----:B------:R-:W-:Y:S02]  /*0c00*/  SHF.L.U32 R192, R185, 0x10, RZ ;  /* 0x00000010b9c07819 */ /* 0x000fe400000006ff */
[----:B------:R-:W-:Y:S02]  /*0c10*/  SHF.L.U32 R196, R199, 0x10, RZ ;  /* 0x00000010c7c47819 */ /* 0x000fe400000006ff */
[----:B------:R-:W-:Y:S02]  /*0c20*/  SHF.L.U32 R185, R16, 0x10, RZ ;  /* 0x0000001010b97819 */ /* 0x000fe400000006ff */
[----:B------:R-:W-:-:S02]  /*0c30*/  CS2R R16, SRZ ;  /* 0x0000000000107805 */ /* 0x000fc4000001ff00 */
[----:B------:R-:W-:Y:S02]  /*0c40*/  SHF.L.U32 R181, R18, 0x10, RZ ;  /* 0x0000001012b57819 */ /* 0x000fe400000006ff */
[----:B------:R-:W-:Y:S02]  /*0c50*/  SHF.L.U32 R178, R19, 0x10, RZ ;  /* 0x0000001013b27819 */ /* 0x000fe400000006ff */
[----:B------:R-:W-:Y:S02]  /*0c60*/  CS2R R18, SRZ ;  /* 0x0000000000127805 */ /* 0x000fe4000001ff00 */
[----:B------:R-:W-:Y:S02]  /*0c70*/  SHF.L.U32 R176, R20, 0x10, RZ ;  /* 0x0000001014b07819 */ /* 0x000fe400000006ff */
[----:B------:R-:W-:Y:S02]  /*0c80*/  SHF.L.U32 R174, R21, 0x10, RZ ;  /* 0x0000001015ae7819 */ /* 0x000fe400000006ff */
[----:B------:R-:W-:-:S02]  /*0c90*/  CS2R R20, SRZ ;  /* 0x0000000000147805 */ /* 0x000fc4000001ff00 */
[----:B------:R-:W-:Y:S02]  /*0ca0*/  SHF.L.U32 R170, R23, 0x10, RZ ;  /* 0x0000001017aa7819 */ /* 0x000fe400000006ff */
[----:B------:R-:W-:Y:S02]  /*0cb0*/  CS2R R22, SRZ ;  /* 0x0000000000167805 */ /* 0x000fe4000001ff00 */
[----:B------:R-:W-:Y:S02]  /*0cc0*/  SHF.L.U32 R167, R4, 0x10, RZ ;  /* 0x0000001004a77819 */ /* 0x000fe400000006ff */
[----:B------:R-:W-:Y:S02]  /*0cd0*/  SHF.L.U32 R133, R5, 0x10, RZ ;  /* 0x0000001005857819 */ /* 0x000fe400000006ff */
[----:B------:R-:W-:Y:S02]  /*0ce0*/  CS2R R4, SRZ ;  /* 0x0000000000047805 */ /* 0x000fe4000001ff00 */
[----:B------:R-:W-:-:S02]  /*0cf0*/  SHF.L.U32 R134, R6, 0x10, RZ ;  /* 0x0000001006867819 */ /* 0x000fc400000006ff */
[----:B------:R-:W-:Y:S02]  /*0d00*/  CS2R R6, SRZ ;  /* 0x0000000000067805 */ /* 0x000fe4000001ff00 */
        /* <DEDUP_REMOVED lines=29> */
[----:B--2---:R-:W-:-:S07]  /*0ee0*/  SHF.L.U32 R166, R166, 0x10, RZ ;  /* 0x00000010a6a67819 */ /* 0x004fce00000006ff */
.L_x_353:
[----:B------:R-:W0:Y:S01]  /*0ef0*/  S2R R76, SR_TID.X ;  /* 0x00000000004c7919 */ /* 0x000e220000002100 */
[----:B------:R-:W1:Y:S01]  /*0f00*/  @P0 LDC.64 R72, c[0x0][0x270] ;  /* 0x00009c00ff480b82 */ /* 0x000e620000000a00 */
[----:B------:R-:W-:Y:S01]  /*0f10*/  IMAD R74, R132, UR9, RZ ;  /* 0x00000009844a7c24 */ /* 0x000fe2000f8e02ff */
[----:B------:R-:W2:Y:S04]  /*0f20*/  LDL R229, [R1+0x20] ;  /* 0x0000200001e57983 */ /* 0x000ea80000100800 */
[----:B------:R-:W3:Y:S02]  /*0f30*/  LDL R228, [R1+0x18] ;  /* 0x0000180001e47983 */ /* 0x000ee40000100800 */
[----:B------:R-:W4:Y:S01]  /*0f40*/  LDC.64 R90, c[0x0][0x238] ;  /* 0x00008e00ff5a7b82 */ /* 0x000f220000000a00 */
[----:B------:R-:W-:Y:S01]  /*0f50*/  SHF.R.S32.HI R75, RZ, 0x1f, R74 ;  /* 0x0000001fff4b7819 */ /* 0x000fe2000001144a */
[----:B------:R-:W3:Y:S03]  /*0f60*/  LDL R224, [R1+0x8] ;  /* 0x0000080001e07983 */ /* 0x000ee60000100800 */
[----:B------:R-:W-:-:S02]  /*0f70*/  LEA.HI R75, R75, R74, RZ, 0x3 ;  /* 0x0000004a4b4b7211 */ /* 0x000fc400078f18ff */
[----:B------:R-:W-:Y:S01]  /*0f80*/  SHF.R.S32.HI R74, RZ, 0x1f, R132 ;  /* 0x0000001fff4a7819 */ /* 0x000fe20000011484 */
[----:B------:R-:W4:Y:S01]  /*0f90*/  LDC.64 R88, c[0x0][0x250] ;  /* 0x00009400ff587b82 */ /* 0x000f220000000a00 */
[----:B------:R-:W3:Y:S01]  /*0fa0*/  LDL R225, [R1+0x10] ;  /* 0x0000100001e17983 */ /* 0x000ee20000100800 */
[----:B-1----:R-:W-:-:S06]  /*0fb0*/  @P0 LEA R72, P1, R132, R72, 0x1 ;  /* 0x0000004884480211 */ /* 0x002fcc00078208ff */
[----:B------:R-:W1:Y:S01]  /*0fc0*/  LDC.64 R100, c[0x0][0x2b8] ;  /* 0x0000ae00ff647b82 */ /* 0x000e620000000a00 */
[----:B0-----:R-:W-:-:S07]  /*0fd0*/  LOP3.LUT R200, R76, 0x7f, RZ, 0xc0, !PT ;  /* 0x0000007f4cc87812 */ /* 0x001fce00078ec0ff */
[----:B------:R-:W0:Y:S01]  /*0fe0*/  LDC.64 R152, c[0x0][0x258] ;  /* 0x00009600ff987b82 */ /* 0x000e220000000a00 */
[----:B------:R-:W-:Y:S02]  /*0ff0*/  LEA.HI.SX32 R200, R75, R200, 0x1d ;  /* 0x000000c84bc87211 */ /* 0x000fe400078feaff */
[----:B------:R-:W-:-:S03]  /*1000*/  @P0 LEA.HI.X R73, R132, R73, R74, 0x1, P1 ;  /* 0x0000004984490211 */ /* 0x000fc600008f0c4a */
[C-C-:B----4-:R-:W-:Y:S01]  /*1010*/  IMAD.WIDE.U32 R74, R200.reuse, 0x10, R90.reuse ;  /* 0x00000010c84a7825 */ /* 0x150fe200078e005a */
[----:B------:R-:W-:Y:S01]  /*1020*/  IADD3 R180, R200, 0x100, RZ ;  /* 0x00000100c8b47810 */ /* 0x000fe20007ffe0ff */
[----:B------:R4:W2:Y:S04]  /*1030*/  @P0 LDG.E.U16 R203, desc[UR6][R72.64] ;  /* 0x0000000648cb0981 */ /* 0x0008a8000c1e1500 */
[----:B------:R-:W-:Y:S01]  /*1040*/  IMAD.WIDE.U32 R84, R180, 0x10, R90 ;  /* 0x00000010b4547825 */ /* 0x000fe200078e005a */
[----:B------:R-:W4:Y:S05]  /*1050*/  LDG.E.128 R72, desc[UR6][R74.64] ;  /* 0x000000064a487981 */ /* 0x000f2a000c1e1d00 */
[----:B------:R-:W3:Y:S01]  /*1060*/  LDG.E.128 R84, desc[UR6][R84.64] ;  /* 0x0000000654547981 */ /* 0x000ee2000c1e1d00 */
[C---:B------:R-:W-:Y:S01]  /*1070*/  VIADD R188, R200.reuse, 0x80 ;  /* 0x00000080c8bc7836 */ /* 0x040fe20000000000 */
[----:B------:R-:W-:Y:S01]  /*1080*/  IADD3 R168, R200, 0x180, RZ ;  /* 0x00000180c8a87810 */ /* 0x000fe20007ffe0ff */
[----:B------:R-:W-:-:S04]  /*1090*/  IMAD.WIDE R88, R132, 0x4, R88 ;  /* 0x0000000484587825 */ /* 0x000fc800078e0258 */
[----:B------:R-:W-:Y:S01]  /*10a0*/  IMAD.WIDE.U32 R80, R188, 0x10, R90 ;  /* 0x00000010bc507825 */ /* 0x000fe200078e005a */
[----:B------:R-:W2:Y:S03]  /*10b0*/  LDG.E R201, desc[UR6][R88.64] ;  /* 0x0000000658c97981 */ /* 0x000ea6000c1e1900 */
[----:B-1----:R-:W-:Y:S02]  /*10c0*/  IMAD.WIDE.U32 R76, R200, 0x10, R100 ;  /* 0x00000010c84c7825 */ /* 0x002fe400078e0064 */
[----:B------:R-:W2:Y:S02]  /*10d0*/  LDG.E.128 R80, desc[UR6][R80.64] ;  /* 0x0000000650507981 */ /* 0x000ea4000c1e1d00 */
[----:B------:R-:W-:Y:S02]  /*10e0*/  IMAD.WIDE.U32 R90, R168, 0x10, R90 ;  /* 0x00000010a85a7825 */ /* 0x000fe400078e005a */
[----:B------:R-:W2:Y:S04]  /*10f0*/  LDG.E.128 R76, desc[UR6][R76.64] ;  /* 0x000000064c4c7981 */ /* 0x000ea8000c1e1d00 */
[----:B------:R-:W2:Y:S01]  /*1100*/  LDG.E.128 R88, desc[UR6][R90.64] ;  /* 0x000000065a587981 */ /* 0x000ea2000c1e1d00 */
[----:B------:R-:W-:-:S04]  /*1110*/  IMAD.WIDE.U32 R92, R188, 0x10, R100 ;  /* 0x00000010bc5c7825 */ /* 0x000fc800078e0064 */
[--C-:B------:R-:W-:Y:S01]  /*1120*/  IMAD.WIDE.U32 R96, R180, 0x10, R100.reuse ;  /* 0x00000010b4607825 */ /* 0x100fe200078e0064 */
[----:B------:R-:W-:Y:S01]  /*1130*/  ISETP.NE.U32.AND P1, PT, RZ, UR10, PT ;  /* 0x0000000aff007c0c */ /* 0x000fe2000bf25070 */
[----:B------:R-:W2:Y:S02]  /*1140*/  LDG.E.128 R92, desc[UR6][R92.64] ;  /* 0x000000065c5c7981 */ /* 0x000ea4000c1e1d00 */
[----:B------:R-:W-:Y:S02]  /*1150*/  IMAD.WIDE.U32 R100, R168, 0x10, R100 ;  /* 0x00000010a8647825 */ /* 0x000fe400078e0064 */
[----:B------:R-:W2:Y:S04]  /*1160*/  LDG.E.128 R96, desc[UR6][R96.64] ;  /* 0x0000000660607981 */ /* 0x000ea8000c1e1d00 */
[----:B------:R-:W2:Y:S01]  /*1170*/  LDG.E.128 R100, desc[UR6][R100.64] ;  /* 0x0000000664647981 */ /* 0x000ea2000c1e1d00 */
[----:B------:R-:W-:-:S13]  /*1180*/  ISETP.NE.AND.EX P1, PT, RZ, UR11, PT, P1 ;  /* 0x0000000bff007c0c */ /* 0x000fda000bf25310 */
[----:B------:R-:W1:Y:S08]  /*1190*/  @P1 LDC.64 R212, c[0x0][0x2c8] ;  /* 0x0000b200ffd41b82 */ /* 0x000e700000000a00 */
[----:B------:R-:W2:Y:S08]  /*11a0*/  @P1 LDC.64 R218, c[0x0][0x2c8] ;  /* 0x0000b200ffda1b82 */ /* 0x000eb00000000a00 */
[----:B------:R-:W1:Y:S08]  /*11b0*/  @P1 LDC.64 R220, c[0x0][0x2c8] ;  /* 0x0000b200ffdc1b82 */ /* 0x000e700000000a00 */
[----:B------:R-:W2:Y:S01]  /*11c0*/  @P1 LDC.64 R222, c[0x0][0x2c8] ;  /* 0x0000b200ffde1b82 */ /* 0x000ea20000000a00 */
[----:B0-----:R-:W-:Y:S01]  /*11d0*/  IMAD.WIDE R152, R132, 0x4, R152 ;  /* 0x0000000484987825 */ /* 0x001fe200078e0298 */
[----:B------:R-:W-:-:S05]  /*11e0*/  ISETP.NE.AND P4, PT, RZ, UR8, PT ;  /* 0x00000008ff007c0c */ /* 0x000fca000bf85270 */
[----:B------:R-:W2:Y:S01]  /*11f0*/  LDG.E R152, desc[UR6][R152.64] ;  /* 0x0000000698987981 */ /* 0x000ea2000c1e1900 */
[----:B------:R-:W-:Y:S02]  /*1200*/  LOP3.LUT P3, RZ, R202, 0xff, RZ, 0xc0, !PT ;  /* 0x000000ffcaff7812 */ /* 0x000fe4000786c0ff */
[C---:B----4-:R-:W-:Y:S01]  /*1210*/  PRMT R210, R72.reuse, 0x7632, R210 ;  /* 0x0000763248d27816 */ /* 0x050fe200000000d2 */
[----:B------:R-:W-:Y:S01]  /*1220*/  IMAD.U32 R216, R72, 0x10000, RZ ;  /* 0x0001000048d87824 */ /* 0x000fe200078e00ff */
[C---:B------:R-:W-:Y:S02]  /*1230*/  PRMT R208, R73.reuse, 0x7632, R208 ;  /* 0x0000763249d07816 */ /* 0x040fe400000000d0 */
[----:B------:R-:W-:Y:S01]  /*1240*/  SHF.L.U32 R241, R73, 0x10, RZ ;  /* 0x0000001049f17819 */ /* 0x000fe200000006ff */
[----:B-1----:R-:W-:Y:S01]  /*1250*/  @P1 IMAD.WIDE.U32 R72, R200, 0x10, R212 ;  /* 0x00000010c8481825 */ /* 0x002fe200078e00d4 */
[C---:B------:R-:W-:Y:S02]  /*1260*/  PRMT R207, R74.reuse, 0x7632, R207 ;  /* 0x000076324acf7816 */ /* 0x040fe400000000cf */
[----:B------:R-:W-:-:S02]  /*1270*/  SHF.L.U32 R240, R74, 0x10, RZ ;  /* 0x000000104af07819 */ /* 0x000fc400000006ff */
[C---:B------:R-:W-:Y:S01]  /*1280*/  PRMT R211, R75.reuse, 0x7632, R211 ;  /* 0x000076324bd37816 */ /* 0x040fe200000000d3 */
[----:B------:R0:W5:Y:S01]  /*1290*/  @P1 LDG.E.128 R52, desc[UR6][R72.64] ;  /* 0x0000000648341981 */ /* 0x000162000c1e1d00 */
[----:B------:R-:W-:Y:S01]  /*12a0*/  SHF.L.U32 R215, R75, 0x10, RZ ;  /* 0x000000104bd77819 */ /* 0x000fe200000006ff */
[----:B------:R-:W-:Y:S01]  /*12b0*/  @P1 IMAD.WIDE.U32 R74, R180, 0x10, R220 ;  /* 0x00000010b44a1825 */ /* 0x000fe200078e00dc */
[----:B---3--:R-:W-:Y:S02]  /*12c0*/  SHF.L.U32 R220, R84, 0x10, RZ ;  /* 0x0000001054dc7819 */ /* 0x008fe400000006ff */
[----:B--2---:R-:W-:Y:S02]  /*12d0*/  FSEL R201, R201, RZ, !P4 ;  /* 0x000000ffc9c97208 */ /* 0x004fe40006000000 */
[----:B------:R-:W-:Y:S01]  /*12e0*/  SHF.L.U32 R214, R80, 0x10, RZ ;  /* 0x0000001050d67819 */ /* 0x000fe200000006ff */
[----:B------:R1:W5:Y:S01]  /*12f0*/  @P1 LDG.E.128 R60, desc[UR6][R74.64] ;  /* 0x000000064a3c1981 */ /* 0x000362000c1e1d00 */
[----:B0-----:R-:W-:Y:S01]  /*1300*/  @P1 IMAD.WIDE.U32 R72, R188, 0x10, R218 ;  /* 0x00000010bc481825 */ /* 0x001fe200078e00da */
[----:B------:R-:W-:-:S02]  /*1310*/  PRMT R218, R84, 0x7632, R218 ;  /* 0x0000763254da7816 */ /* 0x000fc400000000da */
[----:B------:R-:W-:Y:S02]  /*1320*/  SHF.L.U32 R84, R207, 0x10, RZ ;  /* 0x00000010cf547819 */ /* 0x000fe400000006ff */
[----:B------:R-:W0:Y:S01]  /*1330*/  S2R R207, SR_TID.X ;  /* 0x0000000000cf7919 */ /* 0x000e220000002100 */
[C---:B------:R-:W-:Y:S01]  /*1340*/  PRMT R206, R76.reuse, 0x7632, R206 ;  /* 0x000076324cce7816 */ /* 0x040fe200000000ce */
[C---:B------:R-:W-:Y:S01]  /*1350*/  IMAD.U32 R239, R77.reuse, 0x10000, RZ ;  /* 0x000100004def7824 */ /* 0x040fe200078e00ff */
[----:B------:R-:W-:Y:S01]  /*1360*/  SHF.L.U32 R242, R76, 0x10, RZ ;  /* 0x000000104cf27819 */ /* 0x000fe200000006ff */
[----:B------:R2:W5:Y:S01]  /*1370*/  @P1 LDG.E.128 R56, desc[UR6][R72.64] ;  /* 0x0000000648381981 */ /* 0x000562000c1e1d00 */
[----:B------:R-:W-:Y:S01]  /*1380*/  PRMT R205, R77, 0x7632, R205 ;  /* 0x000076324dcd7816 */ /* 0x000fe200000000cd */
[----:B------:R-:W-:Y:S01]  /*1390*/  @P1 IMAD.WIDE.U32 R76, R168, 0x10, R222 ;  /* 0x00000010a84c1825 */ /* 0x000fe200078e00de */
[----:B-1----:R-:W-:Y:S02]  /*13a0*/  PRMT R75, R91, 0x7632, R75 ;  /* 0x000076325b4b7816 */ /* 0x002fe4000000004b */
[----:B------:R-:W-:-:S02]  /*13b0*/  PRMT R202, R81, 0x7632, R202 ;  /* 0x0000763251ca7816 */ /* 0x000fc400000000ca */
[----:B------:R-:W-:Y:S02]  /*13c0*/  SHF.L.U32 R217, R81, 0x10, RZ ;  /* 0x0000001051d97819 */ /* 0x000fe400000006ff */
[----:B--2---:R-:W-:Y:S01]  /*13d0*/  PRMT R72, R90, 0x7632, R72 ;  /* 0x000076325a487816 */ /* 0x004fe20000000048 */
[C---:B------:R-:W-:Y:S01]  /*13e0*/  FADD.FTZ R81, -R201.reuse, R84 ;  /* 0x00000054c9517221 */ /* 0x040fe20000010100 */
[----:B------:R-:W-:Y:S01]  /*13f0*/  PRMT R73, R88, 0x7632, R73 ;  /* 0x0000763258497816 */ /* 0x000fe20000000049 */
[----:B------:R-:W-:Y:S01]  /*1400*/  FADD.FTZ R84, -R201, R214 ;  /* 0x000000d6c9547221 */ /* 0x000fe20000010100 */
[----:B------:R-:W-:Y:S01]  /*1410*/  SHF.L.U32 R72, R72, 0x10, RZ ;  /* 0x0000001048487819 */ /* 0x000fe200000006ff */
[----:B------:R-:W-:Y:S01]  /*1420*/  IMAD.U32 R214, R75, 0x10000, RZ ;  /* 0x000100004bd67824 */ /* 0x000fe200078e00ff */
[----:B------:R1:W5:Y:S01]  /*1430*/  @P1 LDG.E.128 R64, desc[UR6][R76.64] ;  /* 0x000000064c401981 */ /* 0x000362000c1e1d00 */
[C---:B------:R-:W-:Y:S01]  /*1440*/  PRMT R212, R82.reuse, 0x7632, R212 ;  /* 0x0000763252d47816 */ /* 0x040fe200000000d4 */
[----:B------:R-:W-:Y:S01]  /*1450*/  IMAD.U32 R226, R82, 0x10000, RZ ;  /* 0x0001000052e27824 */ /* 0x000fe200078e00ff */
[----:B------:R-:W-:-:S02]  /*1460*/  PRMT R82, R87, 0x7632, R82 ;  /* 0x0000763257527816 */ /* 0x000fc40000000052 */
[----:B0-----:R-:W-:Y:S02]  /*1470*/  LOP3.LUT P2, RZ, R207, 0x1f, RZ, 0xc0, !PT ;  /* 0x0000001fcfff7812 */ /* 0x001fe4000784c0ff */
[----:B------:R-:W2:Y:S01]  /*1480*/  LDL R207, [R1+0x1c] ;  /* 0x00001c0001cf7983 */ /* 0x000ea20000100800 */
[----:B-1----:R-:W-:Y:S02]  /*1490*/  SHF.L.U32 R77, R88, 0x10, RZ ;  /* 0x00000010584d7819 */ /* 0x002fe400000006ff */
[----:B------:R-:W-:Y:S01]  /*14a0*/  SHF.L.U32 R88, R73, 0x10, RZ ;  /* 0x0000001049587819 */ /* 0x000fe200000006ff */
[C---:B------:R-:W-:Y:S01]  /*14b0*/  FADD.FTZ R73, -R201.reuse, R72 ;  /* 0x00000048c9497221 */ /* 0x040fe20000010100 */
[----:B------:R-:W-:Y:S01]  /*14c0*/  FADD.FTZ R72, -R201, R214 ;  /* 0x000000d6c9487221 */ /* 0x000fe20000010100 */
[C---:B------:R-:W-:Y:S01]  /*14d0*/  PRMT R219, R86.reuse, 0x7632, R219 ;  /* 0x0000763256db7816 */ /* 0x040fe200000000db */
[----:B------:R-:W3:Y:S01]  /*14e0*/  LDL R214, [R1+0x14] ;  /* 0x0000140001d67983 */ /* 0x000ee20000100800 */
[----:B------:R-:W-:-:S02]  /*14f0*/  SHF.L.U32 R222, R86, 0x10, RZ ;  /* 0x0000001056de7819 */ /* 0x000fc400000006ff */
[----:B------:R-:W-:Y:S02]  /*1500*/  SHF.L.U32 R86, R211, 0x10, RZ ;  /* 0x00000010d3567819 */ /* 0x000fe400000006ff */
[----:B------:R-:W-:Y:S02]  /*1510*/  SHF.L.U32 R82, R82, 0x10, RZ ;  /* 0x0000001052527819 */ /* 0x000fe400000006ff */
[C---:B------:R-:W-:Y:S02]  /*1520*/  PRMT R204, R78.reuse, 0x7632, R204 ;  /* 0x000076324ecc7816 */ /* 0x040fe400000000cc */
[----:B------:R-:W-:Y:S02]  /*1530*/  SHF.L.U32 R238, R78, 0x10, RZ ;  /* 0x000000104eee7819 */ /* 0x000fe400000006ff */
[----:B------:R-:W-:Y:S02]  /*1540*/  PRMT R209, R80, 0x7632, R209 ;  /* 0x0000763250d17816 */ /* 0x000fe400000000d1 */
[----:B------:R-:W-:-:S02]  /*1550*/  PRMT R78, R83, 0x7632, R78 ;  /* 0x00007632534e7816 */ /* 0x000fc4000000004e */
[----:B------:R-:W-:Y:S02]  /*1560*/  PRMT R213, R85, 0x7632, R213 ;  /* 0x0000763255d57816 */ /* 0x000fe400000000d5 */
[----:B------:R-:W-:Y:S01]  /*1570*/  PRMT R74, R89, 0x7632, R74 ;  /* 0x00007632594a7816 */ /* 0x000fe2000000004a */
[C---:B------:R-:W-:Y:S01]  /*1580*/  FADD.FTZ R80, -R201.reuse, R216 ;  /* 0x000000d8c9507221 */ /* 0x040fe20000010100 */
[----:B------:R-:W-:Y:S01]  /*1590*/  SHF.L.U32 R234, R212, 0x10, RZ ;  /* 0x00000010d4ea7819 */ /* 0x000fe200000006ff */
[----:B------:R-:W-:Y:S01]  /*15a0*/  FADD.FTZ R212, -R201, R222 ;  /* 0x000000dec9d47221 */ /* 0x000fe20000010100 */
[----:B------:R-:W-:Y:S01]  /*15b0*/  SHF.L.U32 R227, R83, 0x10, RZ ;  /* 0x0000001053e37819 */ /* 0x000fe200000006ff */
[----:B------:R-:W-:Y:S01]  /*15c0*/  IMAD.U32 R223, R87, 0x10000, RZ ;  /* 0x0001000057df7824 */ /* 0x000fe200078e00ff */
[----:B------:R-:W-:Y:S01]  /*15d0*/  SHF.L.U32 R76, R90, 0x10, RZ ;  /* 0x000000105a4c7819 */ /* 0x000fe200000006ff */
[C---:B------:R-:W-:Y:S01]  /*15e0*/  FADD.FTZ R83, -R201.reuse, R86 ;  /* 0x00000056c9537221 */ /* 0x040fe20000010100 */
[----:B------:R-:W-:Y:S01]  /*15f0*/  SHF.L.U32 R216, R218, 0x10, RZ ;  /* 0x00000010dad87819 */ /* 0x000fe200000006ff */
[----:B------:R-:W-:Y:S01]  /*1600*/  FADD.FTZ R222, -R201, R82 ;  /* 0x00000052c9de7221 */ /* 0x000fe20000010100 */
[----:B------:R-:W-:Y:S01]  /*1610*/  SHF.L.U32 R221, R85, 0x10, RZ ;  /* 0x0000001055dd7819 */ /* 0x000fe200000006ff */
[----:B------:R-:W-:Y:S01]  /*1620*/  FADD.FTZ R86, -R201, R220 ;  /* 0x000000dcc9567221 */ /* 0x000fe20000010100 */
[----:B------:R-:W-:Y:S01]  /*1630*/  SHF.L.U32 R89, R89, 0x10, RZ ;  /* 0x0000001059597819 */ /* 0x000fe200000006ff */
[----:B------:R-:W4:Y:S01]  /*1640*/  LDL R82, [R1+0xc] ;  /* 0x00000c0001527983 */ /* 0x000f220000100800 */
        /* <DEDUP_REMOVED lines=8> */
[----:B------:R-:W-:Y:S01]  /*16d0*/  SHF.L.U32 R74, R74, 0x10, RZ ;  /* 0x000000104a4a7819 */ /* 0x000fe200000006ff */
[C---:B------:R-:W-:Y:S01]  /*16e0*/  FADD.FTZ R211, -R201.reuse, R215 ;  /* 0x000000d7c9d37221 */ /* 0x040fe20000010100 */
[C---:B------:R-:W-:Y:S01]  /*16f0*/  FADD.FTZ R85, -R201.reuse, R217 ;  /* 0x000000d9c9557221 */ /* 0x040fe20000010100 */
[C---:B------:R-:W-:Y:S01]  /*1700*/  FADD.FTZ R213, -R201.reuse, R223 ;  /* 0x000000dfc9d57221 */ /* 0x040fe20000010100 */
[----:B------:R-:W-:Y:S01]  /*1710*/  FADD.FTZ R75, -R201, R88 ;  /* 0x00000058c94b7221 */ /* 0x000fe20000010100 */
[C---:B------:R-:W-:Y:S01]  /*1720*/  PRMT R217, R96.reuse, 0x7632, R217 ;  /* 0x0000763260d97816 */ /* 0x040fe200000000d9 */
[----:B------:R-:W-:Y:S01]  /*1730*/  IMAD.U32 R88, R96, 0x10000, RZ ;  /* 0x0001000060587824 */ /* 0x000fe200078e00ff */
[----:B------:R-:W-:Y:S01]  /*1740*/  PRMT R223, R99, 0x7632, R223 ;  /* 0x0000763263df7816 */ /* 0x000fe200000000df */
[----:B------:R-:W-:Y:S01]  /*1750*/  FADD.FTZ R241, -R201, R241 ;  /* 0x000000f1c9f17221 */ /* 0x000fe20000010100 */
        /* <DEDUP_REMOVED lines=19> */
[----:B------:R-:W-:-:S02]  /*1890*/  PRMT R99, R100, 0x7632, R99 ;  /* 0x0000763264637816 */ /* 0x000fc40000000063 */
[----:B------:R-:W-:Y:S01]  /*18a0*/  SHF.L.U32 R96, R100, 0x10, RZ ;  /* 0x0000001064607819 */ /* 0x000fe200000006ff */
[C---:B------:R-:W-:Y:S01]  /*18b0*/  IMAD.U32 R100, R101.reuse, 0x10000, RZ ;  /* 0x0001000065647824 */ /* 0x040fe200078e00ff */
[----:B------:R-:W-:Y:S02]  /*18c0*/  PRMT R202, R101, 0x7632, R202 ;  /* 0x0000763265ca7816 */ /* 0x000fe400000000ca */
[C---:B------:R-:W-:Y:S02]  /*18d0*/  PRMT R78, R102.reuse, 0x7632, R78 ;  /* 0x00007632664e7816 */ /* 0x040fe4000000004e */
[----:B------:R-:W-:Y:S02]  /*18e0*/  SHF.L.U32 R201, R102, 0x10, RZ ;  /* 0x0000001066c97819 */ /* 0x000fe400000006ff */
[C---:B------:R-:W-:Y:S02]  /*18f0*/  PRMT R101, R103.reuse, 0x7632, R101 ;  /* 0x0000763267657816 */ /* 0x040fe40000000065 */
[----:B------:R-:W-:-:S02]  /*1900*/  SHF.L.U32 R102, R103, 0x10, RZ ;  /* 0x0000001067667819 */ /* 0x000fc400000006ff */
[----:B------:R-:W4:Y:S01]  /*1910*/  LDL R103, [R1+0x4] ;  /* 0x0000040001677983 */ /* 0x000f220000100800 */
[C---:B------:R-:W-:Y:S02]  /*1920*/  PRMT R219, R97.reuse, 0x7632, R219 ;  /* 0x0000763261db7816 */ /* 0x040fe400000000db */
[----:B------:R-:W-:Y:S02]  /*1930*/  SHF.L.U32 R89, R97, 0x10, RZ ;  /* 0x0000001061597819 */ /* 0x000fe400000006ff */
[----:B------:R-:W4:Y:S01]  /*1940*/  LDL R97, [R1] ;  /* 0x0000000001617983 */ /* 0x000f220000100800 */
[----:B------:R-:W-:Y:S01]  /*1950*/  MOV R153, 0x3f800000 ;  /* 0x3f80000000997802 */ /* 0x000fe20000000f00 */
[C---:B------:R-:W-:Y:S01]  /*1960*/  FMUL.FTZ R80, R152.reuse, R80 ;  /* 0x0000005098507220 */ /* 0x040fe20000410000 */
[----:B------:R-:W-:Y:S01]  /*1970*/  @P0 SHF.L.U32 R153, R203, 0x10, RZ ;  /* 0x00000010cb990819 */ /* 0x000fe200000006ff */
[----:B------:R-:W-:Y:S01]  /*1980*/  FMUL.FTZ R241, R152, R241 ;  /* 0x000000f198f17220 */ /* 0x000fe20000410000 */
[----:B------:R-:W-:Y:S01]  /*1990*/  PRMT R235, R94, 0x7632, R235 ;  /* 0x000076325eeb7816 */ /* 0x000fe200000000eb */
[----:B------:R-:W-:Y:S01]  /*19a0*/  FMUL.FTZ R226, R152, R226 ;  /* 0x000000e298e27220 */ /* 0x000fe20000410000 */
[----:B------:R-:W-:-:S02]  /*19b0*/  PRMT R203, R79, 0x7632, R203 ;  /* 0x000076324fcb7816 */ /* 0x000fc400000000cb */
[----:B------:R-:W-:Y:S01]  /*19c0*/  SHF.L.U32 R94, R94, 0x10, RZ ;  /* 0x000000105e5e7819 */ /* 0x000fe200000006ff */
[----:B------:R-:W-:Y:S01]  /*19d0*/  FADD.FTZ R146, R242, R146 ;  /* 0x00000092f2927221 */ /* 0x000fe20000010000 */
[----:B------:R-:W-:Y:S01]  /*19e0*/  SHF.L.U32 R79, R79, 0x10, RZ ;  /* 0x000000104f4f7819 */ /* 0x000fe200000006ff */
[-C--:B------:R-:W-:Y:S01]  /*19f0*/  FFMA.FTZ R157, R80, R242.reuse, R157 ;  /* 0x000000f2509d7223 */ /* 0x080fe2000001009d */
[----:B------:R-:W-:Y:S01]  /*1a00*/  SHF.L.U32 R206, R206, 0x10, RZ ;  /* 0x00000010cece7819 */ /* 0x000fe200000006ff */
[----:B------:R-:W-:Y:S01]  /*1a10*/  FMUL.FTZ R211, R152, R211 ;  /* 0x000000d398d37220 */ /* 0x000fe20000410000 */
[----:B------:R-:W-:Y:S01]  /*1a20*/  FMUL.FTZ R242, R229, R242 ;  /* 0x000000f2e5f27220 */ /* 0x000fe20000410000 */
[----:B------:R-:W-:Y:S01]  /*1a30*/  FADD.FTZ R144, R239, R144 ;  /* 0x00000090ef907221 */ /* 0x000fe20000010000 */
        /* <DEDUP_REMOVED lines=9> */
[C---:B------:R-:W-:Y:S01]  /*1ad0*/  PRMT R233, R93.reuse, 0x7632, R233 ;  /* 0x000076325de97816 */ /* 0x040fe200000000e9 */
[C---:B------:R-:W-:Y:S01]  /*1ae0*/  FMUL.FTZ R240, R152.reuse, R240 ;  /* 0x000000f098f07220 */ /* 0x040fe20000410000 */
[----:B------:R-:W-:Y:S01]  /*1af0*/  FMUL.FTZ R210, R152, R210 ;  /* 0x000000d298d27220 */ /* 0x000fe20000410000 */
[----:B------:R-:W-:Y:S01]  /*1b00*/  FADD.FTZ R77, RZ, R242 ;  /* 0x000000f2ff4d7221 */ /* 0x000fe20000010000 */
[----:B------:R-:W-:Y:S01]  /*1b10*/  FFMA.FTZ R79, R80, R242, RZ ;  /* 0x000000f2504f7223 */ /* 0x000fe200000100ff */
[----:B------:R-:W-:Y:S01]  /*1b20*/  SHF.L.U32 R93, R93, 0x10, RZ ;  /* 0x000000105d5d7819 */ /* 0x000fe200000006ff */
[C---:B------:R-:W-:Y:S01]  /*1b30*/  FMUL.FTZ R85, R152.reuse, R85 ;  /* 0x0000005598557220 */ /* 0x040fe20000410000 */
[----:B------:R-:W-:Y:S01]  /*1b40*/  SHF.L.U32 R205, R205, 0x10, RZ ;  /* 0x00000010cdcd7819 */ /* 0x000fe200000006ff */
        /* <DEDUP_REMOVED lines=8> */
[----:B------:R-:W-:Y:S01]  /*1bd0*/  FFMA.FTZ R156, R208, R205, R156 ;  /* 0x000000cdd09c7223 */ /* 0x000fe2000001009c */
[----:B------:R-:W-:Y:S01]  /*1be0*/  FMUL.FTZ R93, R152, R76 ;  /* 0x0000004c985d7220 */ /* 0x000fe20000410000 */
[----:B------:R-:W-:-:S02]  /*1bf0*/  IMAD.U32 R204, R204, 0x10000, RZ ;  /* 0x00010000cccc7824 */ /* 0x000fc400078e00ff */
[----:B------:R-:W-:Y:S01]  /*1c00*/  FADD.FTZ R147, R206, R147 ;  /* 0x00000093ce937221 */ /* 0x000fe20000010000 */
[----:B------:R-:W-:Y:S01]  /*1c10*/  FFMA.FTZ R158, R210, R206, R158 ;  /* 0x000000ced29e7223 */ /* 0x000fe2000001009e */
[----:B------:R-:W-:Y:S02]  /*1c20*/  SHF.L.U32 R203, R203, 0x10, RZ ;  /* 0x00000010cbcb7819 */ /* 0x000fe400000006ff */
[----:B------:R-:W-:Y:S01]  /*1c30*/  PRMT R231, R92, 0x7632, R231 ;  /* 0x000076325ce77816 */ /* 0x000fe200000000e7 */
[----:B------:R-:W-:Y:S01]  /*1c40*/  FMUL.FTZ R83, R152, R83 ;  /* 0x0000005398537220 */ /* 0x000fe20000410000 */
[----:B------:R-:W-:Y:S01]  /*1c50*/  SHF.L.U32 R92, R92, 0x10, RZ ;  /* 0x000000105c5c7819 */ /* 0x000fe200000006ff */
[C---:B------:R-:W-:Y:S01]  /*1c60*/  FMUL.FTZ R230, R152.reuse, R230 ;  /* 0x000000e698e67220 */ /* 0x040fe20000410000 */
[----:B------:R-:W-:Y:S01]  /*1c70*/  SHF.L.U32 R231, R231, 0x10, RZ ;  /* 0x00000010e7e77819 */ /* 0x000fe200000006ff */
[----:B------:R-:W-:Y:S01]  /*1c80*/  FMUL.FTZ R84, R152, R84 ;  /* 0x0000005498547220 */ /* 0x000fe20000410000 */
[----:B------:R-:W-:-:S03]  /*1c90*/  SHF.L.U32 R233, R233, 0x10, RZ ;  /* 0x00000010e9e97819 */ /* 0x000fc600000006ff */
[----:B------:R-:W-:Y:S01]  /*1ca0*/  FADD.FTZ R129, R231, R129 ;  /* 0x00000081e7817221 */ /* 0x000fe20000010000 */
[-C--:B------:R-:W-:Y:S01]  /*1cb0*/  FFMA.FTZ R130, R230, R231.reuse, R130 ;  /* 0x000000e7e6827223 */ /* 0x080fe20000010082 */
[----:B------:R-:W-:Y:S01]  /*1cc0*/  FMUL.FTZ R231, R252, R231 ;  /* 0x000000e7fce77220 */ /* 0x000fe20000410000 */
[----:B------:R-:W-:Y:S01]  /*1cd0*/  FMUL.FTZ R232, R152, R232 ;  /* 0x000000e898e87220 */ /* 0x000fe20000410000 */
[----:B------:R-:W-:-:S03]  /*1ce0*/  FADD.FTZ R125, R233, R125 ;  /* 0x0000007de97d7221 */ /* 0x000fc60000010000 */
[-C--:B------:R-:W-:Y:S01]  /*1cf0*/  FFMA.FTZ R126, R232, R233.reuse, R126 ;  /* 0x000000e9e87e7223 */ /* 0x080fe2000001007e */
[----:B------:R-:W-:Y:S01]  /*1d00*/  FMUL.FTZ R233, R250, R233 ;  /* 0x000000e9fae97220 */ /* 0x000fe20000410000 */
[----:B------:R-:W-:Y:S01]  /*1d10*/  SHF.L.U32 R235, R235, 0x10, RZ ;  /* 0x00000010ebeb7819 */ /* 0x000fe200000006ff */
[----:B------:R-:W-:Y:S01]  /*1d20*/  FMUL.FTZ R234, R152, R234 ;  /* 0x000000ea98ea7220 */ /* 0x000fe20000410000 */
[C---:B------:R-:W-:Y:S02]  /*1d30*/  PRMT R237, R95.reuse, 0x7632, R237 ;  /* 0x000076325fed7816 */ /* 0x040fe400000000ed */
[----:B------:R-:W-:Y:S01]  /*1d40*/  SHF.L.U32 R95, R95, 0x10, RZ ;  /* 0x000000105f5f7819 */ /* 0x000fe200000006ff */
[----:B------:R-:W-:Y:S01]  /*1d50*/  FADD.FTZ R121, R235, R121 ;  /* 0x00000079eb797221 */ /* 0x000fe20000010000 */
[-C--:B------:R-:W-:Y:S01]  /*1d60*/  FFMA.FTZ R122, R234, R235.reuse, R122 ;  /* 0x000000ebea7a7223 */ /* 0x080fe2000001007a */
[----:B------:R-:W-:Y:S01]  /*1d70*/  FMUL.FTZ R235, R248, R235 ;  /* 0x000000ebf8eb7220 */ /* 0x000fe20000410000 */
[----:B------:R-:W-:-:S02]  /*1d80*/  IMAD.U32 R237, R237, 0x10000, RZ ;  /* 0x00010000eded7824 */ /* 0x000fc400078e00ff */
[C---:B------:R-:W-:Y:S01]  /*1d90*/  FMUL.FTZ R236, R152.reuse, R236 ;  /* 0x000000ec98ec7220 */ /* 0x040fe20000410000 */
[C---:B------:R-:W-:Y:S01]  /*1da0*/  FMUL.FTZ R227, R152.reuse, R227 ;  /* 0x000000e398e37220 */ /* 0x040fe20000410000 */
[----:B------:R-:W-:Y:S01]  /*1db0*/  FMUL.FTZ R229, R247, R95 ;  /* 0x0000005ff7e57220 */ /* 0x000fe20000410000 */
[----:B------:R-:W-:Y:S01]  /*1dc0*/  FMUL.FTZ R86, R152, R86 ;  /* 0x0000005698567220 */ /* 0x000fe20000410000 */
[----:B------:R-:W-:Y:S01]  /*1dd0*/  FADD.FTZ R117, R237, R117 ;  /* 0x00000075ed757221 */ /* 0x000fe20000010000 */
[-C--:B------:R-:W-:Y:S01]  /*1de0*/  FFMA.FTZ R118, R236, R237.reuse, R118 ;  /* 0x000000edec767223 */ /* 0x080fe20000010076 */
[----:B------:R-:W-:Y:S01]  /*1df0*/  FMUL.FTZ R237, R246, R237 ;  /* 0x000000edf6ed7220 */ /* 0x000fe20000410000 */
[----:B------:R-:W-:Y:S01]  /*1e00*/  SHF.L.U32 R217, R217, 0x10, RZ ;  /* 0x00000010d9d97819 */ /* 0x000fe200000006ff */
[----:B------:R-:W-:Y:S01]  /*1e10*/  FADD.FTZ R115, R88, R115 ;  /* 0x0000007358737221 */ /* 0x000fe20000010000 */
[----:B------:R-:W-:Y:S01]  /*1e20*/  FFMA.FTZ R116, R86, R88, R116 ;  /* 0x0000005856747223 */ /* 0x000fe20000010074 */
        /* <DEDUP_REMOVED lines=8> */
[-C--:B------:R-:W-:Y:S01]  /*1eb0*/  FFMA.FTZ R112, R87, R89.reuse, R112 ;  /* 0x0000005957707223 */ /* 0x080fe20000010070 */
[----:B------:R-:W-:Y:S01]  /*1ec0*/  FMUL.FTZ R218, R152, R218 ;  /* 0x000000da98da7220 */ /* 0x000fe20000410000 */
[----:B------:R-:W-:Y:S01]  /*1ed0*/  FMUL.FTZ R89, R243, R89 ;  /* 0x00000059f3597220 */ /* 0x000fe20000410000 */
[C---:B------:R-:W-:Y:S01]  /*1ee0*/  PRMT R221, R98.reuse, 0x7632, R221 ;  /* 0x0000763262dd7816 */ /* 0x040fe200000000dd */
[----:B------:R-:W-:Y:S01]  /*1ef0*/  FADD.FTZ R109, R219, R109 ;  /* 0x0000006ddb6d7221 */ /* 0x000fe20000010000 */
[----:B------:R-:W-:Y:S01]  /*1f00*/  SHF.L.U32 R98, R98, 0x10, RZ ;  /* 0x0000001062627819 */ /* 0x000fe200000006ff */
[-C--:B------:R-:W-:Y:S01]  /*1f10*/  FFMA.FTZ R110, R218, R219.reuse, R110 ;  /* 0x000000dbda6e7223 */ /* 0x080fe2000001006e */
[----:B------:R-:W-:Y:S01]  /*1f20*/  FMUL.FTZ R219, R199, R219 ;  /* 0x000000dbc7db7220 */ /* 0x000fe20000410000 */
[----:B------:R-:W-:Y:S01]  /*1f30*/  SHF.L.U32 R221, R221, 0x10, RZ ;  /* 0x00000010dddd7819 */ /* 0x000fe200000006ff */
[C---:B------:R-:W-:Y:S01]  /*1f40*/  FMUL.FTZ R220, R152.reuse, R220 ;  /* 0x000000dc98dc7220 */ /* 0x040fe20000410000 */
[C---:B------:R-:W-:Y:S01]  /*1f50*/  FMUL.FTZ R212, R152.reuse, R212 ;  /* 0x000000d498d47220 */ /* 0x040fe20000410000 */
[----:B------:R-:W-:-:S02]  /*1f60*/  FMUL.FTZ R213, R152, R213 ;  /* 0x000000d598d57220 */ /* 0x000fc40000410000 */
        /* <DEDUP_REMOVED lines=8> */
[----:B------:R-:W-:Y:S02]  /*1ff0*/  FADD.FTZ R33, R223, R33 ;  /* 0x00000021df217221 */ /* 0x000fe40000010000 */
[----:B------:R-:W-:Y:S01]  /*2000*/  FFMA.FTZ R45, R222, R223, R45 ;  /* 0x000000dfde2d7223 */ /* 0x000fe2000001002d */
[----:B--2---:R-:W-:-:S04]  /*2010*/  FMUL.FTZ R207, R207, R206 ;  /* 0x000000cecfcf7220 */ /* 0x004fc80000410000 */
[----:B------:R-:W-:Y:S01]  /*2020*/  FADD.FTZ R77, R77, R207 ;  /* 0x000000cf4d4d7221 */ /* 0x000fe20000010000 */
[----:B------:R-:W-:Y:S01]  /*2030*/  FFMA.FTZ R79, R210, R207, R79 ;  /* 0x000000cfd24f7223 */ /* 0x000fe2000001004f */
[----:B---3--:R-:W-:Y:S02]  /*2040*/  FMUL.FTZ R205, R214, R205 ;  /* 0x000000cdd6cd7220 */ /* 0x008fe40000410000 */
[----:B------:R-:W-:Y:S01]  /*2050*/  FADD.FTZ R77, R77, R239 ;  /* 0x000000ef4d4d7221 */ /* 0x000fe20000010000 */
[----:B------:R-:W-:-:S03]  /*2060*/  FFMA.FTZ R76, R241, R239, R79 ;  /* 0x000000eff14c7223 */ /* 0x000fc6000001004f */
[----:B------:R-:W-:Y:S01]  /*2070*/  FADD.FTZ R77, R77, R205 ;  /* 0x000000cd4d4d7221 */ /* 0x000fe20000010000 */
[----:B------:R-:W-:Y:S01]  /*2080*/  FFMA.FTZ R76, R208, R205, R76 ;  /* 0x000000cdd04c7223 */ /* 0x000fe2000001004c */
[----:B------:R-:W-:Y:S02]  /*2090*/  FMUL.FTZ R206, R152, R81 ;  /* 0x0000005198ce7220 */ /* 0x000fe40000410000 */
[----:B------:R-:W-:Y:S01]  /*20a0*/  FADD.FTZ R77, R77, R238 ;  /* 0x000000ee4d4d7221 */ /* 0x000fe20000010000 */
[----:B------:R-:W-:Y:S01]  /*20b0*/  FFMA.FTZ R76, R240, R238, R76 ;  /* 0x000000eef04c7223 */ /* 0x000fe2000001004c */
[----:B----4-:R-:W-:-:S04]  /*20c0*/  FMUL.FTZ R82, R82, R204 ;  /* 0x000000cc52527220 */ /* 0x010fc80000410000 */
[----:B------:R-:W-:Y:S01]  /*20d0*/  FADD.FTZ R77, R77, R82 ;  /* 0x000000524d4d7221 */ /* 0x000fe20000010000 */
[----:B------:R-:W-:-:S03]  /*20e0*/  FFMA.FTZ R76, R206, R82, R76 ;  /* 0x00000052ce4c7223 */ /* 0x000fc6000001004c */
[----:B------:R-:W-:Y:S01]  /*20f0*/  FADD.FTZ R77, R77, R209 ;  /* 0x000000d14d4d7221 */ /* 0x000fe20000010000 */
[----:B------:R-:W-:Y:S01]  /*2100*/  FFMA.FTZ R76, R211, R209, R76 ;  /* 0x000000d1d34c7223 */ /* 0x000fe2000001004c */
[----:B------:R-:W-:-:S04]  /*2110*/  FMUL.FTZ R81, R103, R203 ;  /* 0x000000cb67517220 */ /* 0x000fc80000410000 */
[----:B------:R-:W-:Y:S01]  /*2120*/  FADD.FTZ R77, R77, R81 ;  /* 0x000000514d4d7221 */ /* 0x000fe20000010000 */
[----:B------:R-:W-:Y:S01]  /*2130*/  FMUL.FTZ R224, R97, R92 ;  /* 0x0000005c61e07220 */ /* 0x000fe20000410000 */
[----:B------:R-:W-:-:S03]  /*2140*/  FFMA.FTZ R76, R83, R81, R76 ;  /* 0x00000051534c7223 */ /* 0x000fc6000001004c */
[----:B------:R-:W-:Y:S01]  /*2150*/  FADD.FTZ R77, R77, R224 ;  /* 0x000000e04d4d7221 */ /* 0x000fe20000010000 */
        /* <DEDUP_REMOVED lines=20> */
[----:B------:R-:W-:Y:S01]  /*22a0*/  FFMA.FTZ R76, R87, R89, R76 ;  /* 0x00000059574c7223 */ /* 0x000fe2000001004c */
[----:B------:R-:W-:Y:S02]  /*22b0*/  FMUL.FTZ R214, R198, R98 ;  /* 0x00000062c6d67220 */ /* 0x000fe40000410000 */
        /* <DEDUP_REMOVED lines=8> */
[----:B------:R-:W-:Y:S01]  /*2340*/  FFMA.FTZ R76, R213, R215, R76 ;  /* 0x000000d7d54c7223 */ /* 0x000fe2000001004c */
[----:B------:R-:W-:Y:S01]  /*2350*/  FADD.FTZ R34, R98, R34 ;  /* 0x0000002262227221 */ /* 0x000fe20000010000 */
[----:B------:R-:W-:Y:S01]  /*2360*/  FFMA.FTZ R46, R212, R98, R46 ;  /* 0x00000062d42e7223 */ /* 0x000fe2000001002e */
[----:B------:R-:W-:Y:S02]  /*2370*/  IMAD.U32 R99, R99, 0x10000, RZ ;  /* 0x0001000063637824 */ /* 0x000fe400078e00ff */
[----:B------:R-:W-:Y:S01]  /*2380*/  FADD.FTZ R30, R96, R30 ;  /* 0x0000001e601e7221 */ /* 0x000fe20000010000 */
[-C--:B------:R-:W-:Y:S01]  /*2390*/  FFMA.FTZ R42, R94, R96.reuse, R42 ;  /* 0x000000605e2a7223 */ /* 0x080fe2000001002a */
[----:B------:R-:W-:Y:S01]  /*23a0*/  FMUL.FTZ R98, R152, R75 ;  /* 0x0000004b98627220 */ /* 0x000fe20000410000 */
[----:B------:R-:W-:Y:S01]  /*23b0*/  FMUL.FTZ R96, R194, R96 ;  /* 0x00000060c2607220 */ /* 0x000fe20000410000 */
        /* <DEDUP_REMOVED lines=46> */
[----:B------:R-:W-:Y:S01]  /*26a0*/  UMOV UR4, 0xffffffff ;  /* 0xffffffff00047882 */ /* 0x000fe20000000000 */
        /* <DEDUP_REMOVED lines=10> */
[----:B------:R-:W0:Y:S02]  /*2750*/  SHFL.DOWN PT, R79, R72, 0x10, 0x1f ;  /* 0x0a001f00484f7f89 */ /* 0x000e2400000e0000 */
[----:B0-----:R-:W-:Y:S02]  /*2760*/  FADD.FTZ R72, R72, R79 ;  /* 0x0000004f48487221 */ /* 0x001fe40000010000 */
[----:B------:R-:W0:Y:S02]  /*2770*/  SHFL.DOWN PT, R79, R73, 0x10, 0x1f ;  /* 0x0a001f00494f7f89 */ /* 0x000e2400000e0000 */
[----:B0-----:R-:W-:Y:S02]  /*2780*/  FADD.FTZ R73, R73, R79 ;  /* 0x0000004f49497221 */ /* 0x001fe40000010000 */
[----:B------:R-:W0:Y:S02]  /*2790*/  SHFL.DOWN PT, R79, R72, 0x8, 0x1f ;  /* 0x09001f00484f7f89 */ /* 0x000e2400000e0000 */
[----:B0-----:R-:W-:-:S02]  /*27a0*/  FADD.FTZ R72, R72, R79 ;  /* 0x0000004f48487221 */ /* 0x001fc40000010000 */
        /* <DEDUP_REMOVED lines=8> */
[----:B------:R-:W0:Y:S04]  /*2830*/  SHFL.DOWN PT, R79, R73, 0x2, 0x1f ;  /* 0x08401f00494f7f89 */ /* 0x000e2800000e0000 */
[----:B------:R1:W2:Y:S01]  /*2840*/  SHFL.DOWN PT, R75, R72, 0x1, 0x1f ;  /* 0x08201f00484b7f89 */ /* 0x0002a200000e0000 */
[----:B0-----:R-:W-:-:S05]  /*2850*/  FADD.FTZ R73, R73, R79 ;  /* 0x0000004f49497221 */ /* 0x001fca0000010000 */
[----:B--2---:R1:W0:Y:S02]  /*2860*/  SHFL.DOWN PT, R74, R73, 0x1, 0x1f ;  /* 0x08201f00494a7f89 */ /* 0x00422400000e0000 */
.L_x_364:
[----:B------:R-:W2:Y:S01]  /*2870*/  S2R R76, SR_TID.X ;  /* 0x00000000004c7919 */ /* 0x000ea20000002100 */
[----:B-1----:R-:W-:Y:S01]  /*2880*/  FADD.FTZ R72, R72, R75 ;  /* 0x0000004b48487221 */ /* 0x002fe20000010000 */
[----:B0-----:R-:W-:Y:S01]  /*2890*/  FADD.FTZ R73, R73, R74 ;  /* 0x0000004a49497221 */ /* 0x001fe20000010000 */
[----:B------:R-:W-:Y:S06]  /*28a0*/  @P2 BRA `(.L_x_352) ;  /* 0x0000000000242947 */ /* 0x000fec0003800000 */
[----:B------:R-:W0:Y:S01]  /*28b0*/  S2UR UR5, SR_CgaCtaId ;  /* 0x00000000000579c3 */ /* 0x000e220000008800 */
[----:B--2---:R-:W-:Y:S01]  /*28c0*/  SHF.R.U32.HI R75, RZ, 0x5, R76 ;  /* 0x00000005ff4b7819 */ /* 0x004fe2000001164c */
[----:B------:R-:W-:-:S03]  /*28d0*/  UMOV UR4, 0x400 ;  /* 0x0000040000047882 */ /* 0x000fc60000000000 */
[----:B------:R-:W-:-:S04]  /*28e0*/  LOP3.LUT R74, R75, 0x7fffffc, RZ, 0xc0, !PT ;  /* 0x07fffffc4b4a7812 */ /* 0x000fc800078ec0ff */
[----:B------:R-:W-:-:S04]  /*28f0*/  @!P3 IADD3 R74, R74, 0x4, RZ ;  /* 0x000000044a4ab810 */ /* 0x000fc80007ffe0ff */
[----:B------:R-:W-:Y:S01]  /*2900*/  LOP3.LUT R74, R74, 0x3, R75, 0xf8, !PT ;  /* 0x000000034a4a7812 */ /* 0x000fe200078ef84b */
[----:B0-----:R-:W-:-:S06]  /*2910*/  ULEA UR4, UR5, UR4, 0x18 ;  /* 0x0000000405047291 */ /* 0x001fcc000f8ec03f */
[----:B------:R-:W-:-:S05]  /*2920*/  LEA R74, R74, UR4, 0x3 ;  /* 0x000000044a4a7c11 */ /* 0x000fca000f8e18ff */
[----:B------:R0:W-:Y:S02]  /*2930*/  STS.64 [R74+0x4000], R72 ;  /* 0x004000484a007388 */ /* 0x0001e40000000a00 */
.L_x_352:
[----:B------:R-:W-:Y:S05]  /*2940*/  WARPSYNC.ALL ;  /* 0x0000000000007948 */ /* 0x000fea0003800000 */
[----:B------:R-:W1:Y:S08]  /*2950*/  S2UR UR5, SR_CgaCtaId ;  /* 0x00000000000579c3 */ /* 0x000e700000008800 */
[----:B------:R-:W-:Y:S01]  /*2960*/  BAR.SYNC.DEFER_BLOCKING 0x0 ;  /* 0x0000000000007b1d */ /* 0x000fe20000010000 */
[----:B0-2---:R-:W-:-:S02]  /*2970*/  SHF.R.U32.HI R72, RZ, 0x5, R76 ;  /* 0x00000005ff487819 */ /* 0x005fc4000001164c */
[----:B------:R-:W-:Y:S02]  /*2980*/  ISETP.NE.U32.AND P2, PT, RZ, UR14, PT ;  /* 0x0000000eff007c0c */ /* 0x000fe4000bf45070 */
[----:B------:R-:W-:Y:S01]  /*2990*/  LOP3.LUT R72, R72, 0x7fffffc, RZ, 0xc0, !PT ;  /* 0x07fffffc48487812 */ /* 0x000fe200078ec0ff */
[----:B------:R-:W-:Y:S01]  /*29a0*/  UMOV UR4, 0x400 ;  /* 0x0000040000047882 */ /* 0x000fe20000000000 */
[----:B------:R-:W-:-:S03]  /*29b0*/  ISETP.NE.AND.EX P2, PT, RZ, UR15, PT, P2 ;  /* 0x0000000fff007c0c */ /* 0x000fc6000bf45320 */
[----:B------:R-:W-:Y:S01]  /*29c0*/  @!P3 VIADD R72, R72, 0x4 ;  /* 0x000000044848b836 */ /* 0x000fe20000000000 */
[----:B-1----:R-:W-:-:S06]  /*29d0*/  ULEA UR4, UR5, UR4, 0x18 ;  /* 0x0000000405047291 */ /* 0x002fcc000f8ec03f */
[----:B------:R-:W-:-:S05]  /*29e0*/  LEA R76, R72, UR4, 0x3 ;  /* 0x00000004484c7c11 */ /* 0x000fca000f8e18ff */
[----:B------:R-:W0:Y:S04]  /*29f0*/  LDS.128 R72, [R76+0x4000] ;  /* 0x004000004c487984 */ /* 0x000e280000000c00 */
[----:B------:R-:W1:Y:S01]  /*2a00*/  LDS.128 R76, [R76+0x4010] ;  /* 0x004010004c4c7984 */ /* 0x000e620000000c00 */
[----:B0-----:R-:W-:Y:S01]  /*2a10*/  FADD.FTZ R72, RZ, R72 ;  /* 0x00000048ff487221 */ /* 0x001fe20000010000 */
[----:B------:R-:W-:-:S03]  /*2a20*/  FADD.FTZ R73, RZ, R73 ;  /* 0x00000049ff497221 */ /* 0x000fc60000010000 */
[----:B------:R-:W-:Y:S01]  /*2a30*/  FADD.FTZ R74, R74, R72 ;  /* 0x000000484a4a7221 */ /* 0x000fe20000010000 */
[----:B------:R-:W-:Y:S01]  /*2a40*/  FADD.FTZ R73, R75, R73 ;  /* 0x000000494b497221 */ /* 0x000fe20000010000 */
[----:B-----5:R-:W-:Y:S02]  /*2a50*/  @P1 PRMT R75, R55, 0x7632, R75 ;  /* 0x00007632374b1816 */ /* 0x020fe4000000004b */
[----:B-1----:R-:W-:Y:S01]  /*2a60*/  FADD.FTZ R74, R74, R76 ;  /* 0x0000004c4a4a7221 */ /* 0x002fe20000010000 */
[----:B------:R-:W-:-:S03]  /*2a70*/  FADD.FTZ R73, R73, R77 ;  /* 0x0000004d49497221 */ /* 0x000fc60000010000 */
[----:B------:R-:W-:Y:S01]  /*2a80*/  FADD.FTZ R74, R78, R74 ;  /* 0x0000004a4e4a7221 */ /* 0x000fe20000010000 */
[----:B------:R-:W-:Y:S02]  /*2a90*/  FADD.FTZ R73, R79, R73 ;  /* 0x000000494f497221 */ /* 0x000fe40000010000 */
[----:B------:R-:W0:Y:S01]  /*2aa0*/  @P2 LDC.64 R78, c[0x0][0x308] ;  /* 0x0000c200ff4e2b82 */ /* 0x000e220000000a00 */
[----:B------:R-:W-:Y:S01]  /*2ab0*/  FMUL.FTZ R74, R74, UR12 ;  /* 0x0000000c4a4a7c20 */ /* 0x000fe20008410000 */
[----:B------:R-:W-:-:S04]  /*2ac0*/  FMUL.FTZ R204, R73, UR12 ;  /* 0x0000000c49cc7c20 */ /* 0x000fc80008410000 */
[----:B------:R-:W-:-:S05]  /*2ad0*/  FSEL R203, R74, RZ, !P4 ;  /* 0x000000ff4acb7208 */ /* 0x000fca0006000000 */
[-CC-:B------:R-:W-:Y:S01]  /*2ae0*/  FFMA.FTZ R72, R210, R204.reuse, R203.reuse ;  /* 0x000000ccd2487223 */ /* 0x180fe200000100cb */
[-CC-:B------:R-:W-:Y:S01]  /*2af0*/  FFMA.FTZ R210, R208, R204.reuse, R203.reuse ;  /* 0x000000ccd0d27223 */ /* 0x180fe200000100cb */
[-CC-:B------:R-:W-:Y:S01]  /*2b00*/  FFMA.FTZ R74, R211, R204.reuse, R203.reuse ;  /* 0x000000ccd34a7223 */ /* 0x180fe200000100cb */
[-CC-:B------:R-:W-:Y:S01]  /*2b10*/  FFMA.FTZ R73, R240, R204.reuse, R203.reuse ;  /* 0x000000ccf0497223 */ /* 0x180fe200000100cb */
[-CC-:B------:R-:W-:Y:S01]  /*2b20*/  FFMA.FTZ R76, R83, R204.reuse, R203.reuse ;  /* 0x000000cc534c7223 */ /* 0x180fe200000100cb */
[----:B------:R-:W-:Y:S01]  /*2b30*/  FADD.FTZ R210, R205, -R210 ;  /* 0x800000d2cdd27221 */ /* 0x000fe20000010000 */
[-C--:B------:R-:W-:Y:S01]  /*2b40*/  FFMA.FTZ R205, R206, R204.reuse, R203 ;  /* 0x000000cccecd7223 */ /* 0x080fe200000100cb */
[--C-:B------:R-:W-:Y:S01]  /*2b50*/  FADD.FTZ R209, R209, -R74.reuse ;  /* 0x8000004ad1d17221 */ /* 0x100fe20000010000 */
[----:B------:R-:W-:Y:S01]  /*2b60*/  @P1 PRMT R74, R54, 0x7632, R74 ;  /* 0x00007632364a1816 */ /* 0x000fe2000000004a */
[----:B------:R-:W-:Y:S01]  /*2b70*/  FADD.FTZ R73, R238, -R73 ;  /* 0x80000049ee497221 */ /* 0x000fe20000010000 */
[----:B------:R-:W-:Y:S01]  /*2b80*/  FADD.FTZ R205, R82, -R205 ;  /* 0x800000cd52cd7221 */ /* 0x000fe20000010000 */
[----:B------:R-:W-:Y:S01]  /*2b90*/  FADD.FTZ R81, R81, -R76 ;  /* 0x8000004c51517221 */ /* 0x000fe20000010000 */
[----:B------:R-:W-:Y:S01]  /*2ba0*/  @P1 SHF.L.U32 R74, R74, 0x10, RZ ;  /* 0x000000104a4a1819 */ /* 0x000fe200000006ff */
[-CC-:B------:R-:W-:Y:S01]  /*2bb0*/  FFMA.FTZ R80, R80, R204.reuse, R203.reuse ;  /* 0x000000cc50507223 */ /* 0x180fe200000100cb */
[C---:B------:R-:W-:Y:S01]  /*2bc0*/  FMUL.FTZ R205, R152.reuse, R205 ;  /* 0x000000cd98cd7220 */ /* 0x040fe20000410000 */
[----:B------:R-:W-:Y:S01]  /*2bd0*/  @P1 SHF.L.U32 R76, R75, 0x10, RZ ;  /* 0x000000104b4c1819 */ /* 0x000fe200000006ff */
[C---:B------:R-:W-:Y:S01]  /*2be0*/  FMUL.FTZ R206, R152.reuse, R209 ;  /* 0x000000d198ce7220 */ /* 0x040fe20000410000 */
[----:B------:R-:W-:Y:S01]  /*2bf0*/  @P1 SHF.L.U32 R75, R55, 0x10, RZ ;  /* 0x00000010374b1819 */ /* 0x000fe200000006ff */
[----:B------:R-:W-:Y:S01]  /*2c00*/  @P1 FADD.FTZ R205, R205, R74 ;  /* 0x0000004acdcd1221 */ /* 0x000fe20000010000 */
[----:B------:R-:W-:Y:S01]  /*2c10*/  FMUL.FTZ R74, R152, R73 ;  /* 0x00000049984a7220 */ /* 0x000fe20000410000 */
[----:B------:R-:W-:Y:S01]  /*2c20*/  @P1 SHF.L.U32 R73, R54, 0x10, RZ ;  /* 0x0000001036491819 */ /* 0x000fe200000006ff */
[----:B------:R-:W-:Y:S01]  /*2c30*/  FADD.FTZ R242, R242, -R80 ;  /* 0x80000050f2f27221 */ /* 0x000fe20000010000 */
[----:B------:R-:W-:Y:S01]  /*2c40*/  FFMA.FTZ R241, R241, R204, R203 ;  /* 0x000000ccf1f17223 */ /* 0x000fe200000100cb */
[----:B------:R-:W-:Y:S01]  /*2c50*/  @P1 FADD.FTZ R206, R206, R75 ;  /* 0x0000004bcece1221 */ /* 0x000fe20000010000 */
[----:B------:R-:W-:Y:S01]  /*2c60*/  FADD.FTZ R72, R207, -R72 ;  /* 0x80000048cf487221 */ /* 0x000fe20000010000 */
[--C-:B------:R-:W-:Y:S01]  /*2c70*/  @P1 FADD.FTZ R74, R74, R73.reuse ;  /* 0x000000494a4a1221 */ /* 0x100fe20000010000 */
[----:B------:R-:W-:Y:S01]  /*2c80*/  @P1 PRMT R73, R53, 0x7632, R73 ;  /* 0x0000763235491816 */ /* 0x000fe20000000049 */
[----:B------:R-:W-:Y:S01]  /*2c90*/  FADD.FTZ R239, R239, -R241 ;  /* 0x800000f1efef7221 */ /* 0x000fe20000010000 */
[C---:B------:R-:W-:Y:S01]  /*2ca0*/  FMUL.FTZ R208, R152.reuse, R242 ;  /* 0x000000f298d07220 */ /* 0x040fe20000410000 */
[C---:B------:R-:W-:Y:S01]  /*2cb0*/  FMUL.FTZ R211, R152.reuse, R72 ;  /* 0x0000004898d37220 */ /* 0x040fe20000410000 */
[----:B------:R-:W-:Y:S01]  /*2cc0*/  @P1 SHF.L.U32 R75, R73, 0x10, RZ ;  /* 0x00000010494b1819 */ /* 0x000fe200000006ff */
[----:B------:R-:W-:Y:S01]  /*2cd0*/  FMUL.FTZ R209, R152, R239 ;  /* 0x000000ef98d17220 */ /* 0x000fe20000410000 */
[----:B------:R-:W-:Y:S01]  /*2ce0*/  @P1 SHF.L.U32 R73, R52, 0x10, RZ ;  /* 0x0000001034491819 */ /* 0x000fe200000006ff */
[----:B------:R-:W1:Y:S01]  /*2cf0*/  LDC.64 R238, c[0x0][0x220] ;  /* 0x00008800ffee7b82 */ /* 0x000e620000000a00 */
[C---:B------:R-:W-:Y:S01]  /*2d00*/  FMUL.FTZ R207, R152.reuse, R81 ;  /* 0x0000005198cf7220 */ /* 0x040fe20000410000 */
[----:B------:R-:W-:-:S02]  /*2d10*/  FMUL.FTZ R210, R152, R210 ;  /* 0x000000d298d27220 */ /* 0x000fc40000410000 */
[----:B------:R-:W-:Y:S01]  /*2d20*/  @P1 FADD.FTZ R208, R208, R73 ;  /* 0x00000049d0d01221 */ /* 0x000fe20000010000 */
[--C-:B------:R-:W-:Y:S01]  /*2d30*/  @P1 FADD.FTZ R207, R207, R76.reuse ;  /* 0x0000004ccfcf1221 */ /* 0x100fe20000010000 */
[----:B------:R-:W-:Y:S01]  /*2d40*/  @P1 PRMT R76, R52, 0x7632, R76 ;  /* 0x00007632344c1816 */ /* 0x000fe2000000004c */
[----:B------:R-:W-:Y:S01]  /*2d50*/  @P1 FADD.FTZ R210, R210, R75 ;  /* 0x0000004bd2d21221 */ /* 0x000fe20000010000 */
[----:B------:R-:W2:Y:S01]  /*2d60*/  LDC.64 R240, c[0x0][0x2f8] ;  /* 0x0000be00fff07b82 */ /* 0x000ea20000000a00 */
[----:B------:R-:W-:Y:S02]  /*2d70*/  @P2 F2FP.BF16.F32.PACK_AB R72, RZ, R208 ;  /* 0x000000d0ff48223e */ /* 0x000fe400000010ff */
[----:B------:R-:W-:Y:S01]  /*2d80*/  @P1 IMAD.U32 R76, R76, 0x10000, RZ ;  /* 0x000100004c4c1824 */ /* 0x000fe200078e00ff */
[----:B------:R-:W-:Y:S02]  /*2d90*/  @P2 F2FP.BF16.F32.PACK_AB R73, RZ, R74 ;  /* 0x0000004aff49223e */ /* 0x000fe400000010ff */
[----:B------:R-:W-:Y:S01]  /*2da0*/  @P2 PRMT R68, R72, 0x7610, R68 ;  /* 0x0000761048442816 */ /* 0x000fe20000000044 */
[----:B------:R-:W-:Y:S01]  /*2db0*/  @P1 FADD.FTZ R211, R211, R76 ;  /* 0x0000004cd3d31221 */ /* 0x000fe20000010000 */
[----:B------:R-:W-:-:S02]  /*2dc0*/  @P1 SHF.L.U32 R72, R53, 0x10, RZ ;  /* 0x0000001035481819 */ /* 0x000fc400000006ff */
[----:B------:R-:W-:Y:S02]  /*2dd0*/  @P2 F2FP.BF16.F32.PACK_AB R75, RZ, R206 ;  /* 0x000000ceff4b223e */ /* 0x000fe400000010ff */
[----:B------:R-:W-:Y:S01]  /*2de0*/  @P2 PRMT R70, R73, 0x7610, R70 ;  /* 0x0000761049462816 */ /* 0x000fe20000000046 */
[----:B------:R-:W-:Y:S01]  /*2df0*/  @P1 FADD.FTZ R209, R209, R72 ;  /* 0x00000048d1d11221 */ /* 0x000fe20000010000 */
[----:B------:R-:W-:Y:S02]  /*2e00*/  @P2 PRMT R71, R75, 0x7610, R71 ;  /* 0x000076104b472816 */ /* 0x000fe40000000047 */
[----:B------:R-:W-:Y:S01]  /*2e10*/  @P2 F2FP.BF16.F32.PACK_AB R73, RZ, R205 ;  /* 0x000000cdff49223e */ /* 0x000fe200000010ff */
[----:B-1----:R-:W-:Y:S01]  /*2e20*/  IMAD.WIDE.U32 R80, R200, 0x10, R238 ;  /* 0x00000010c8507825 */ /* 0x002fe200078e00ee */
[----:B------:R-:W-:Y:S02]  /*2e30*/  @P2 F2FP.BF16.F32.PACK_AB R72, RZ, R209 ;  /* 0x000000d1ff48223e */ /* 0x000fe400000010ff */
[----:B------:R-:W-:-:S02]  /*2e40*/  @P2 F2FP.BF16.F32.PACK_AB R75, RZ, R207 ;  /* 0x000000cfff4b223e */ /* 0x000fc400000010ff */
[----:B------:R-:W-:Y:S02]  /*2e50*/  @P2 F2FP.BF16.F32.PACK_AB R76, RZ, R211 ;  /* 0x000000d3ff4c223e */ /* 0x000fe400000010ff */
[----:B------:R-:W-:Y:S01]  /*2e60*/  @P2 F2FP.BF16.F32.PACK_AB R77, RZ, R210 ;  /* 0x000000d2ff4d223e */ /* 0x000fe200000010ff */
[-C--:B------:R-:W-:Y:S01]  /*2e70*/  FMUL.FTZ R205, R205, R153.reuse ;  /* 0x00000099cdcd7220 */ /* 0x080fe20000410000 */
[----:B------:R-:W-:Y:S01]  /*2e80*/  @P2 PRMT R69, R72, 0x7610, R69 ;  /* 0x0000761048452816 */ /* 0x000fe20000000045 */
[----:B------:R-:W-:Y:S01]  /*2e90*/  FMUL.FTZ R206, R206, R153 ;  /* 0x00000099cece7220 */ /* 0x000fe20000410000 */
[----:B------:R-:W-:Y:S01]  /*2ea0*/  @P2 PRMT R70, R70, 0x5410, R73 ;  /* 0x0000541046462816 */ /* 0x000fe20000000049 */
[----:B0-----:R-:W-:Y:S01]  /*2eb0*/  @P2 IMAD.WIDE.U32 R72, R200, 0x10, R78 ;  /* 0x00000010c8482825 */ /* 0x001fe200078e004e */
[----:B------:R-:W-:Y:S01]  /*2ec0*/  @P2 PRMT R71, R71, 0x5410, R75 ;  /* 0x0000541047472816 */ /* 0x000fe2000000004b */
[----:B------:R-:W3:Y:S01]  /*2ed0*/  LDG.E.128 R80, desc[UR6][R80.64] ;  /* 0x0000000650507981 */ /* 0x000ee2000c1e1d00 */
[----:B------:R-:W-:-:S02]  /*2ee0*/  @P2 PRMT R68, R68, 0x5410, R76 ;  /* 0x0000541044442816 */ /* 0x000fc4000000004c */
[----:B------:R-:W-:Y:S01]  /*2ef0*/  @P2 PRMT R69, R69, 0x5410, R77 ;  /* 0x0000541045452816 */ /* 0x000fe2000000004d */
[----:B--2---:R-:W-:-:S04]  /*2f00*/  IMAD.WIDE.U32 R76, R200, 0x10, R240 ;  /* 0x00000010c84c7825 */ /* 0x004fc800078e00f0 */
[-C--:B------:R-:W-:Y:S01]  /*2f10*/  FMUL.FTZ R200, R74, R153.reuse ;  /* 0x000000994ac87220 */ /* 0x080fe20000410000 */
[-C--:B------:R-:W-:Y:S01]  /*2f20*/  FMUL.FTZ R207, R207, R153.reuse ;  /* 0x00000099cfcf7220 */ /* 0x080fe20000410000 */
[----:B------:R-:W-:Y:S01]  /*2f30*/  FMUL.FTZ R75, R178, R206 ;  /* 0x000000ceb24b7220 */ /* 0x000fe20000410000 */
[----:B------:R0:W-:Y:S01]  /*2f40*/  @P2 STG.E.128 desc[UR6][R72.64], R68 ;  /* 0x0000004448002986 */ /* 0x0001e2000c101d06 */
[----:B------:R-:W-:Y:S01]  /*2f50*/  FMUL.FTZ R74, R181, R200 ;  /* 0x000000c8b54a7220 */ /* 0x000fe20000410000 */
[-C--:B------:R-:W-:Y:S01]  /*2f60*/  FMUL.FTZ R208, R208, R153.reuse ;  /* 0x00000099d0d07220 */ /* 0x080fe20000410000 */
[-C--:B------:R-:W-:Y:S01]  /*2f70*/  FMUL.FTZ R209, R209, R153.reuse ;  /* 0x00000099d1d17220 */ /* 0x080fe20000410000 */
[-C--:B------:R-:W-:Y:S01]  /*2f80*/  FMUL.FTZ R210, R210, R153.reuse ;  /* 0x00000099d2d27220 */ /* 0x080fe20000410000 */
[----:B------:R-:W-:-:S03]  /*2f90*/  FMUL.FTZ R211, R211, R153 ;  /* 0x00000099d3d37220 */ /* 0x000fc60000410000 */
[----:B------:R-:W-:Y:S01]  /*2fa0*/  FMUL.FTZ R79, R182, R210 ;  /* 0x000000d2b64f7220 */ /* 0x000fe20000410000 */
[----:B------:R-:W-:Y:S01]  /*2fb0*/  FMUL.FTZ R78, R184, R211 ;  /* 0x000000d3b84e7220 */ /* 0x000fe20000410000 */
[----:B0-----:R-:W-:Y:S01]  /*2fc0*/  FMUL.FTZ R73, R179, R205 ;  /* 0x000000cdb3497220 */ /* 0x001fe20000410000 */
[----:B------:R-:W-:-:S04]  /*2fd0*/  FMUL.FTZ R72, R177, R207 ;  /* 0x000000cfb1487220 */ /* 0x000fc80000410000 */
[----:B------:R-:W-:Y:S01]  /*2fe0*/  F2FP.BF16.F32.PACK_AB R74, R73, R74 ;  /* 0x0000004a494a723e */ /* 0x000fe200000010ff */
[----:B------:R-:W-:Y:S01]  /*2ff0*/  FMUL.FTZ R73, R183, R209 ;  /* 0x000000d1b7497220 */ /* 0x000fe20000410000 */
[----:B------:R-:W-:Y:S01]  /*3000*/  F2FP.BF16.F32.PACK_AB R75, R72, R75 ;  /* 0x0000004b484b723e */ /* 0x000fe200000010ff */
[----:B------:R-:W-:-:S03]  /*3010*/  FMUL.FTZ R72, R185, R208 ;  /* 0x000000d0b9487220 */ /* 0x000fc60000410000 */
[----:B------:R-:W-:Y:S02]  /*3020*/  F2FP.BF16.F32.PACK_AB R73, R79, R73 ;  /* 0x000000494f49723e */ /* 0x000fe400000010ff */
[----:B------:R-:W-:Y:S01]  /*3030*/  F2FP.BF16.F32.PACK_AB R72, R78, R72 ;  /* 0x000000484e48723e */ /* 0x000fe200000010ff */
[----:B------:R-:W-:-:S04]  /*3040*/  FFMA.FTZ R230, R230, R204, R203 ;  /* 0x000000cce6e67223 */ /* 0x000fc800000100cb */
[----:B------:R0:W-:Y:S01]  /*3050*/  STG.E.128 desc[UR6][R76.64], R72 ;  /* 0x000000484c007986 */ /* 0x0001e2000c101d06 */
[----:B------:R-:W-:Y:S01]  /*3060*/  FADD.FTZ R231, R231, -R230 ;  /* 0x800000e6e7e77221 */ /* 0x000fe20000010000 */
[----:B------:R-:W-:-:S03]  /*3070*/  FFMA.FTZ R234, R234, R204, R203 ;  /* 0x000000cceaea7223 */ /* 0x000fc600000100cb */
[----:B------:R-:W-:Y:S01]  /*3080*/  FMUL.FTZ R231, R152, R231 ;  /* 0x000000e798e77220 */ /* 0x000fe20000410000 */
[----:B0-----:R-:W-:-:S04]  /*3090*/  FFMA.FTZ R72, R227, R204, R203 ;  /* 0x000000cce3487223 */ /* 0x001fc800000100cb */
[--C-:B------:R-:W-:Y:S01]  /*30a0*/  FADD.FTZ R75, R229, -R72.reuse ;  /* 0x80000048e54b7221 */ /* 0x100fe20000010000 */
[----:B------:R-:W-:-:S04]  /*30b0*/  @P1 PRMT R72, R56, 0x7632, R72 ;  /* 0x0000763238481816 */ /* 0x000fc80000000048 */
[----:B------:R-:W-:Y:S01]  /*30c0*/  @P1 SHF.L.U32 R72, R72, 0x10, RZ ;  /* 0x0000001048481819 */ /* 0x000fe200000006ff */
[----:B------:R-:W-:Y:S01]  /*30d0*/  FADD.FTZ R235, R235, -R234 ;  /* 0x800000eaebeb7221 */ /* 0x000fe20000010000 */
[----:B------:R-:W-:-:S03]  /*30e0*/  FFMA.FTZ R79, R84, R204, R203 ;  /* 0x000000cc544f7223 */ /* 0x000fc600000100cb */
[--C-:B------:R-:W-:Y:S01]  /*30f0*/  @P1 FADD.FTZ R231, R231, R72.reuse ;  /* 0x00000048e7e71221 */ /* 0x100fe20000010000 */
[----:B------:R-:W-:Y:S01]  /*3100*/  @P1 PRMT R72, R58, 0x7632, R72 ;  /* 0x000076323a481816 */ /* 0x000fe20000000048 */
[-C--:B------:R-:W-:Y:S01]  /*3110*/  FFMA.FTZ R78, R85, R204.reuse, R203 ;  /* 0x000000cc554e7223 */ /* 0x080fe200000100cb */
[----:B------:R-:W-:Y:S02]  /*3120*/  FMUL.FTZ R227, R152, R235 ;  /* 0x000000eb98e37220 */ /* 0x000fe40000410000 */
[----:B------:R-:W-:Y:S01]  /*3130*/  @P1 SHF.L.U32 R72, R72, 0x10, RZ ;  /* 0x0000001048481819 */ /* 0x000fe200000006ff */
[----:B------:R-:W-:Y:S01]  /*3140*/  FADD.FTZ R224, R224, -R79 ;  /* 0x8000004fe0e07221 */ /* 0x000fe20000010000 */
[----:B------:R-:W-:Y:S01]  /*3150*/  FADD.FTZ R225, R225, -R78 ;  /* 0x8000004ee1e17221 */ /* 0x000fe20000010000 */
[-CC-:B------:R-:W-:Y:S01]  /*3160*/  FFMA.FTZ R79, R226, R204.reuse, R203.reuse ;  /* 0x000000cce24f7223 */ /* 0x180fe200000100cb */
[-C--:B------:R-:W-:Y:S01]  /*3170*/  FFMA.FTZ R232, R232, R204.reuse, R203 ;  /* 0x000000cce8e87223 */ /* 0x080fe200000100cb */
[----:B------:R-:W-:Y:S01]  /*3180*/  @P1 FADD.FTZ R227, R227, R72 ;  /* 0x00000048e3e31221 */ /* 0x000fe20000010000 */
[C---:B------:R-:W-:Y:S01]  /*3190*/  @P1 SHF.L.U32 R72, R57.reuse, 0x10, RZ ;  /* 0x0000001039481819 */ /* 0x040fe200000006ff */
[----:B------:R-:W-:Y:S01]  /*31a0*/  FADD.FTZ R73, R228, -R79 ;  /* 0x8000004fe4497221 */ /* 0x000fe20000010000 */
[----:B------:R-:W-:Y:S01]  /*31b0*/  @P1 PRMT R74, R57, 0x7632, R74 ;  /* 0x00007632394a1816 */ /* 0x000fe2000000004a */
[----:B------:R-:W-:Y:S01]  /*31c0*/  FMUL.FTZ R229, R152, R225 ;  /* 0x000000e198e57220 */ /* 0x000fe20000410000 */
[----:B------:R-:W-:Y:S01]  /*31d0*/  FADD.FTZ R233, R233, -R232 ;  /* 0x800000e8e9e97221 */ /* 0x000fe20000010000 */
[----:B------:R-:W-:Y:S01]  /*31e0*/  FFMA.FTZ R236, R236, R204, R203 ;  /* 0x000000ccecec7223 */ /* 0x000fe200000100cb */
[C---:B------:R-:W-:Y:S01]  /*31f0*/  FMUL.FTZ R228, R152.reuse, R224 ;  /* 0x000000e098e47220 */ /* 0x040fe20000410000 */
[----:B------:R-:W-:Y:S01]  /*3200*/  @P1 FADD.FTZ R229, R229, R72 ;  /* 0x00000048e5e51221 */ /* 0x000fe20000010000 */
[----:B------:R-:W-:Y:S01]  /*3210*/  FMUL.FTZ R224, R152, R73 ;  /* 0x0000004998e07220 */ /* 0x000fe20000410000 */
[----:B------:R-:W-:-:S02]  /*3220*/  @P1 IMAD.U32 R77, R74, 0x10000, RZ ;  /* 0x000100004a4d1824 */ /* 0x000fc400078e00ff */
[----:B------:R-:W-:Y:S01]  /*3230*/  FMUL.FTZ R230, R152, R233 ;  /* 0x000000e998e67220 */ /* 0x000fe20000410000 */
[----:B------:R-:W-:Y:S01]  /*3240*/  @P1 IMAD.U32 R73, R58, 0x10000, RZ ;  /* 0x000100003a491824 */ /* 0x000fe200078e00ff */
[C---:B------:R-:W-:Y:S01]  /*3250*/  @P1 SHF.L.U32 R72, R59.reuse, 0x10, RZ ;  /* 0x000000103b481819 */ /* 0x040fe200000006ff */
[----:B------:R-:W-:Y:S01]  /*3260*/  FMUL.FTZ R225, R152, R75 ;  /* 0x0000004b98e17220 */ /* 0x000fe20000410000 */
[----:B------:R-:W-:Y:S01]  /*3270*/  @P1 PRMT R74, R59, 0x7632, R74 ;  /* 0x000076323b4a1816 */ /* 0x000fe2000000004a */
[----:B------:R-:W-:Y:S01]  /*3280*/  FADD.FTZ R237, R237, -R236 ;  /* 0x800000eceded7221 */ /* 0x000fe20000010000 */
[----:B------:R-:W-:Y:S01]  /*3290*/  @P1 FADD.FTZ R230, R230, R77 ;  /* 0x0000004de6e61221 */ /* 0x000fe20000010000 */
[----:B------:R-:W-:Y:S01]  /*32a0*/  @P1 FADD.FTZ R224, R224, R73 ;  /* 0x00000049e0e01221 */ /* 0x000fe20000010000 */
[----:B------:R-:W-:Y:S01]  /*32b0*/  @P1 SHF.L.U32 R77, R74, 0x10, RZ ;  /* 0x000000104a4d1819 */ /* 0x000fe200000006ff */
[----:B------:R-:W-:Y:S01]  /*32c0*/  @P1 FADD.FTZ R225, R225, R72 ;  /* 0x00000048e1e11221 */ /* 0x000fe20000010000 */
[----:B------:R-:W-:Y:S01]  /*32d0*/  FMUL.FTZ R226, R152, R237 ;  /* 0x000000ed98e27220 */ /* 0x000fe20000410000 */
[----:B------:R-:W0:Y:S03]  /*32e0*/  @P2 LDC.64 R72, c[0x0][0x308] ;  /* 0x0000c200ff482b82 */ /* 0x000e260000000a00 */
[----:B------:R-:W-:Y:S01]  /*32f0*/  @P1 FADD.FTZ R226, R226, R77 ;  /* 0x0000004de2e21221 */ /* 0x000fe20000010000 */
[----:B------:R-:W-:-:S02]  /*3300*/  @P1 SHF.L.U32 R77, R56, 0x10, RZ ;  /* 0x00000010384d1819 */ /* 0x000fc400000006ff */
[----:B------:R-:W-:-:S03]  /*3310*/  @P2 F2FP.BF16.F32.PACK_AB R76, RZ, R224 ;  /* 0x000000e0ff4c223e */ /* 0x000fc600000010ff */
[----:B------:R-:W-:Y:S01]  /*3320*/  @P1 FADD.FTZ R228, R228, R77 ;  /* 0x0000004de4e41221 */ /* 0x000fe20000010000 */
[----:B------:R-:W-:Y:S02]  /*3330*/  @P2 F2FP.BF16.F32.PACK_AB R75, RZ, R229 ;  /* 0x000000e5ff4b223e */ /* 0x000fe400000010ff */
[----:B------:R-:W-:Y:S02]  /*3340*/  @P2 PRMT R70, R76, 0x7610, R70 ;  /* 0x000076104c462816 */ /* 0x000fe40000000046 */
[----:B------:R-:W-:Y:S02]  /*3350*/  @P2 F2FP.BF16.F32.PACK_AB R74, RZ, R228 ;  /* 0x000000e4ff4a223e */ /* 0x000fe400000010ff */
[----:B------:R-:W-:Y:S02]  /*3360*/  @P2 F2FP.BF16.F32.PACK_AB R77, RZ, R225 ;  /* 0x000000e1ff4d223e */ /* 0x000fe400000010ff */
[----:B------:R-:W-:Y:S02]  /*3370*/  @P2 F2FP.BF16.F32.PACK_AB R76, RZ, R227 ;  /* 0x000000e3ff4c223e */ /* 0x000fe400000010ff */
[----:B------:R-:W-:Y:S01]  /*3380*/  @P2 PRMT R69, R75, 0x7610, R69 ;  /* 0x000076104b452816 */ /* 0x000fe20000000045 */
[----:B------:R-:W-:Y:S01]  /*3390*/  FMUL.FTZ R225, R225, R153 ;  /* 0x00000099e1e17220 */ /* 0x000fe20000410000 */
[----:B------:R-:W-:-:S02]  /*33a0*/  @P2 PRMT R68, R74, 0x7610, R68 ;  /* 0x000076104a442816 */ /* 0x000fc40000000044 */
[----:B------:R-:W-:Y:S02]  /*33b0*/  @P2 F2FP.BF16.F32.PACK_AB R75, RZ, R230 ;  /* 0x000000e6ff4b223e */ /* 0x000fe400000010ff */
[----:B------:R-:W-:Y:S01]  /*33c0*/  @P2 F2FP.BF16.F32.PACK_AB R78, RZ, R226 ;  /* 0x000000e2ff4e223e */ /* 0x000fe200000010ff */
[----:B------:R-:W-:Y:S01]  /*33d0*/  FMUL.FTZ R226, R226, R153 ;  /* 0x00000099e2e27220 */ /* 0x000fe20000410000 */
[----:B------:R-:W-:Y:S02]  /*33e0*/  @P2 F2FP.BF16.F32.PACK_AB R74, RZ, R231 ;  /* 0x000000e7ff4a223e */ /* 0x000fe400000010ff */
[----:B------:R-:W-:Y:S02]  /*33f0*/  @P2 PRMT R71, R77, 0x7610, R71 ;  /* 0x000076104d472816 */ /* 0x000fe40000000047 */
[----:B------:R-:W-:Y:S01]  /*3400*/  @P2 PRMT R70, R70, 0x5410, R76 ;  /* 0x0000541046462816 */ /* 0x000fe2000000004c */
[----:B------:R-:W-:Y:S01]  /*3410*/  IMAD.WIDE.U32 R76, R188, 0x10, R238 ;  /* 0x00000010bc4c7825 */ /* 0x000fe200078e00ee */
[----:B------:R-:W-:-:S03]  /*3420*/  @P2 PRMT R69, R69, 0x5410, R75 ;  /* 0x0000541045452816 */ /* 0x000fc6000000004b */
[----:B------:R-:W-:Y:S01]  /*3430*/  FMUL.FTZ R224, R224, R153 ;  /* 0x00000099e0e07220 */ /* 0x000fe20000410000 */
[----:B------:R-:W-:Y:S01]  /*3440*/  @P2 PRMT R68, R68, 0x5410, R74 ;  /* 0x0000541044442816 */ /* 0x000fe2000000004a */
[----:B0-----:R-:W-:Y:S01]  /*3450*/  @P2 IMAD.WIDE.U32 R72, R188, 0x10, R72 ;  /* 0x00000010bc482825 */ /* 0x001fe200078e0048 */
[----:B------:R-:W-:-:S03]  /*3460*/  @P2 PRMT R71, R71, 0x5410, R78 ;  /* 0x0000541047472816 */ /* 0x000fc6000000004e */
[----:B------:R-:W-:Y:S01]  /*3470*/  FMUL.FTZ R227, R227, R153 ;  /* 0x00000099e3e37220 */ /* 0x000fe20000410000 */
[----:B------:R-:W-:Y:S01]  /*3480*/  FMUL.FTZ R75, R170, R225 ;  /* 0x000000e1aa4b7220 */ /* 0x000fe20000410000 */
[----:B------:R-:W-:Y:S01]  /*3490*/  FMUL.FTZ R84, R169, R226 ;  /* 0x000000e2a9547220 */ /* 0x000fe20000410000 */
[-C--:B------:R-:W-:Y:S01]  /*34a0*/  FMUL.FTZ R228, R228, R153.reuse ;  /* 0x00000099e4e47220 */ /* 0x080fe20000410000 */
[----:B------:R-:W-:Y:S01]  /*34b0*/  FMUL.FTZ R231, R231, R153 ;  /* 0x00000099e7e77220 */ /* 0x000fe20000410000 */
[----:B------:R-:W2:Y:S01]  /*34c0*/  LDG.E.128 R76, desc[UR6][R76.64] ;  /* 0x000000064c4c7981 */ /* 0x000ea2000c1e1d00 */
[----:B------:R-:W-:Y:S01]  /*34d0*/  FMUL.FTZ R74, R172, R224 ;  /* 0x000000e0ac4a7220 */ /* 0x000fe20000410000 */
[----:B------:R-:W-:Y:S01]  /*34e0*/  FMUL.FTZ R85, R171, R227 ;  /* 0x000000e3ab557220 */ /* 0x000fe20000410000 */
[----:B------:R-:W-:Y:S01]  /*34f0*/  F2FP.BF16.F32.PACK_AB R75, R84, R75 ;  /* 0x0000004b544b723e */ /* 0x000fe200000010ff */
[----:B------:R0:W-:Y:S01]  /*3500*/  @P2 STG.E.128 desc[UR6][R72.64], R68 ;  /* 0x0000004448002986 */ /* 0x0001e2000c101d06 */
[-C--:B------:R-:W-:Y:S01]  /*3510*/  FMUL.FTZ R229, R229, R153.reuse ;  /* 0x00000099e5e57220 */ /* 0x080fe20000410000 */
[----:B------:R-:W-:Y:S01]  /*3520*/  FMUL.FTZ R230, R230, R153 ;  /* 0x00000099e6e67220 */ /* 0x000fe20000410000 */
[----:B------:R-:W-:Y:S01]  /*3530*/  FMUL.FTZ R84, R175, R231 ;  /* 0x000000e7af547220 */ /* 0x000fe20000410000 */
[----:B------:R-:W-:-:S02]  /*3540*/  F2FP.BF16.F32.PACK_AB R74, R85, R74 ;  /* 0x0000004a554a723e */ /* 0x000fc400000010ff */
[----:B------:R-:W-:Y:S01]  /*3550*/  FMUL.FTZ R85, R173, R230 ;  /* 0x000000e6ad557220 */ /* 0x000fe20000410000 */
[----:B0-----:R-:W-:Y:S01]  /*3560*/  FMUL.FTZ R72, R176, R228 ;  /* 0x000000e4b0487220 */ /* 0x001fe20000410000 */
[----:B------:R-:W-:-:S04]  /*3570*/  FMUL.FTZ R73, R174, R229 ;  /* 0x000000e5ae497220 */ /* 0x000fc80000410000 */
[----:B------:R-:W-:Y:S02]  /*3580*/  F2FP.BF16.F32.PACK_AB R72, R84, R72 ;  /* 0x000000485448723e */ /* 0x000fe400000010ff */
[C---:B------:R-:W-:Y:S02]  /*3590*/  LEA R84, P4, R188.reuse, UR16, 0x4 ;  /* 0x00000010bc547c11 */ /* 0x040fe4000f8820ff */
[----:B------:R-:W-:Y:S02]  /*35a0*/  F2FP.BF16.F32.PACK_AB R73, R85, R73 ;  /* 0x000000495549723e */ /* 0x000fe400000010ff */
[----:B------:R-:W-:Y:S01]  /*35b0*/  LEA.HI.X R85, R188, UR17, RZ, 0x4, P4 ;  /* 0x00000011bc557c11 */ /* 0x000fe2000a0f24ff */
[-CC-:B------:R-:W-:Y:S01]  /*35c0*/  FFMA.FTZ R233, R86, R204.reuse, R203.reuse ;  /* 0x000000cc56e97223 */ /* 0x180fe200000100cb */
[-CC-:B------:R-:W-:Y:S01]  /*35d0*/  FFMA.FTZ R216, R216, R204.reuse, R203.reuse ;  /* 0x000000ccd8d87223 */ /* 0x180fe200000100cb */
[-C--:B------:R-:W-:Y:S02]  /*35e0*/  FFMA.FTZ R86, R87, R204.reuse, R203 ;  /* 0x000000cc57567223 */ /* 0x080fe400000100cb */
[----:B------:R0:W-:Y:S01]  /*35f0*/  STG.E.128 desc[UR6][R84.64], R72 ;  /* 0x0000004854007986 */ /* 0x0001e2000c101d06 */
[----:B------:R-:W-:Y:S01]  /*3600*/  FADD.FTZ R233, R88, -R233 ;  /* 0x800000e958e97221 */ /* 0x000fe20000010000 */
[----:B------:R-:W-:Y:S01]  /*3610*/  FADD.FTZ R217, R217, -R216 ;  /* 0x800000d8d9d97221 */ /* 0x000fe20000010000 */
[----:B------:R-:W-:Y:S01]  /*3620*/  FFMA.FTZ R220, R220, R204, R203 ;  /* 0x000000ccdcdc7223 */ /* 0x000fe200000100cb */
[----:B------:R-:W-:Y:S01]  /*3630*/  FADD.FTZ R89, R89, -R86 ;  /* 0x8000005659597221 */ /* 0x000fe20000010000 */
[----:B------:R-:W-:-:S02]  /*3640*/  FMUL.FTZ R216, R152, R233 ;  /* 0x000000e998d87220 */ /* 0x000fc40000410000 */
[----:B------:R-:W-:Y:S01]  /*3650*/  FADD.FTZ R221, R221, -R220 ;  /* 0x800000dcdddd7221 */ /* 0x000fe20000010000 */
[----:B------:R-:W-:Y:S01]  /*3660*/  FMUL.FTZ R220, R152, R89 ;  /* 0x0000005998dc7220 */ /* 0x000fe20000410000 */
[----:B0-----:R-:W-:Y:S01]  /*3670*/  FFMA.FTZ R72, R213, R204, R203 ;  /* 0x000000ccd5487223 */ /* 0x001fe200000100cb */
[----:B------:R-:W-:-:S03]  /*3680*/  @P1 SHF.L.U32 R75, R60, 0x10, RZ ;  /* 0x000000103c4b1819 */ /* 0x000fc600000006ff */
[--C-:B------:R-:W-:Y:S01]  /*3690*/  FADD.FTZ R215, R215, -R72.reuse ;  /* 0x80000048d7d77221 */ /* 0x100fe20000010000 */
[----:B------:R-:W-:Y:S01]  /*36a0*/  @P1 PRMT R72, R60, 0x7632, R72 ;  /* 0x000076323c481816 */ /* 0x000fe20000000048 */
[----:B------:R-:W-:Y:S01]  /*36b0*/  @P1 FADD.FTZ R216, R216, R75 ;  /* 0x0000004bd8d81221 */ /* 0x000fe20000010000 */
[----:B------:R-:W-:Y:S01]  /*36c0*/  @P1 SHF.L.U32 R85, R61, 0x10, RZ ;  /* 0x000000103d551819 */ /* 0x000fe200000006ff */
[-CC-:B------:R-:W-:Y:S01]  /*36d0*/  FFMA.FTZ R218, R218, R204.reuse, R203.reuse ;  /* 0x000000ccdada7223 */ /* 0x180fe200000100cb */
[----:B------:R-:W-:Y:S01]  /*36e0*/  @P1 SHF.L.U32 R75, R72, 0x10, RZ ;  /* 0x00000010484b1819 */ /* 0x000fe200000006ff */
[-C--:B------:R-:W-:Y:S01]  /*36f0*/  FFMA.FTZ R87, R212, R204.reuse, R203 ;  /* 0x000000ccd4577223 */ /* 0x080fe200000100cb */
[----:B------:R-:W-:Y:S01]  /*3700*/  @P1 PRMT R72, R62, 0x7632, R72 ;  /* 0x000076323e481816 */ /* 0x000fe20000000048 */
[----:B------:R-:W-:Y:S01]  /*3710*/  @P1 FADD.FTZ R220, R220, R85 ;  /* 0x00000055dcdc1221 */ /* 0x000fe20000010000 */
[----:B------:R-:W-:Y:S01]  /*3720*/  FADD.FTZ R219, R219, -R218 ;  /* 0x800000dadbdb7221 */ /* 0x000fe20000010000 */
[----:B------:R-:W-:Y:S01]  /*3730*/  FADD.FTZ R73, R214, -R87 ;  /* 0x80000057d6497221 */ /* 0x000fe20000010000 */
[----:B------:R-:W-:Y:S01]  /*3740*/  @P1 PRMT R74, R61, 0x7632, R74 ;  /* 0x000076323d4a1816 */ /* 0x000fe2000000004a */
[----:B------:R-:W-:Y:S01]  /*3750*/  FMUL.FTZ R218, R152, R217 ;  /* 0x000000d998da7220 */ /* 0x000fe20000410000 */
[----:B------:R-:W-:Y:S01]  /*3760*/  @P1 SHF.L.U32 R85, R72, 0x10, RZ ;  /* 0x0000001048551819 */ /* 0x000fe200000006ff */
[----:B------:R-:W-:Y:S01]  /*3770*/  FMUL.FTZ R214, R152, R221 ;  /* 0x000000dd98d67220 */ /* 0x000fe20000410000 */
[----:B------:R-:W-:Y:S01]  /*3780*/  FFMA.FTZ R222, R222, R204, R203 ;  /* 0x000000ccdede7223 */ /* 0x000fe200000100cb */
[----:B------:R-:W-:-:S02]  /*3790*/  @P1 IMAD.U32 R87, R74, 0x10000, RZ ;  /* 0x000100004a571824 */ /* 0x000fc400078e00ff */
[----:B------:R-:W-:Y:S01]  /*37a0*/  @P1 FADD.FTZ R218, R218, R75 ;  /* 0x0000004bdada1221 */ /* 0x000fe20000010000 */
[----:B------:R-:W-:Y:S01]  /*37b0*/  @P1 FADD.FTZ R214, R214, R85 ;  /* 0x00000055d6d61221 */ /* 0x000fe20000010000 */
[----:B------:R-:W-:Y:S01]  /*37c0*/  @P1 SHF.L.U32 R75, R62, 0x10, RZ ;  /* 0x000000103e4b1819 */ /* 0x000fe200000006ff */
[----:B------:R-:W0:Y:S01]  /*37d0*/  @P2 LDC.64 R84, c[0x0][0x308] ;  /* 0x0000c200ff542b82 */ /* 0x000e220000000a00 */
[----:B------:R-:W-:Y:S01]  /*37e0*/  @P1 PRMT R74, R63, 0x7632, R74 ;  /* 0x000076323f4a1816 */ /* 0x000fe2000000004a */
[----:B------:R-:W-:Y:S01]  /*37f0*/  FADD.FTZ R223, R223, -R222 ;  /* 0x800000dedfdf7221 */ /* 0x000fe20000010000 */
[----:B------:R-:W-:Y:S01]  /*3800*/  FMUL.FTZ R188, R152, R73 ;  /* 0x0000004998bc7220 */ /* 0x000fe20000410000 */
[----:B------:R-:W-:Y:S02]  /*3810*/  @P2 F2FP.BF16.F32.PACK_AB R72, RZ, R216 ;  /* 0x000000d8ff48223e */ /* 0x000fe400000010ff */
[----:B------:R-:W-:Y:S01]  /*3820*/  @P1 SHF.L.U32 R73, R74, 0x10, RZ ;  /* 0x000000104a491819 */ /* 0x000fe200000006ff */
[----:B------:R-:W-:Y:S01]  /*3830*/  FMUL.FTZ R86, R152, R223 ;  /* 0x000000df98567220 */ /* 0x000fe20000410000 */
[----:B------:R-:W-:Y:S01]  /*3840*/  @P1 FADD.FTZ R188, R188, R75 ;  /* 0x0000004bbcbc1221 */ /* 0x000fe20000010000 */
[----:B------:R-:W-:Y:S01]  /*3850*/  @P1 SHF.L.U32 R75, R63, 0x10, RZ ;  /* 0x000000103f4b1819 */ /* 0x000fe200000006ff */
[----:B------:R-:W-:Y:S01]  /*3860*/  FMUL.FTZ R212, R152, R215 ;  /* 0x000000d798d47220 */ /* 0x000fe20000410000 */
[----:B------:R-:W-:Y:S01]  /*3870*/  @P1 FADD.FTZ R86, R86, R73 ;  /* 0x0000004956561221 */ /* 0x000fe20000010000 */
[----:B------:R-:W-:Y:S01]  /*3880*/  @P2 PRMT R68, R72, 0x7610, R68 ;  /* 0x0000761048442816 */ /* 0x000fe20000000044 */
[----:B------:R-:W-:Y:S01]  /*3890*/  FMUL.FTZ R88, R152, R219 ;  /* 0x000000db98587220 */ /* 0x000fe20000410000 */
[----:B------:R-:W-:-:S04]  /*38a0*/  IMAD.WIDE.U32 R72, R180, 0x10, R238 ;  /* 0x00000010b4487825 */ /* 0x000fc800078e00ee */
[----:B------:R-:W-:Y:S01]  /*38b0*/  @P1 FADD.FTZ R212, R212, R75 ;  /* 0x0000004bd4d41221 */ /* 0x000fe20000010000 */
[----:B------:R-:W-:Y:S01]  /*38c0*/  @P2 F2FP.BF16.F32.PACK_AB R89, RZ, R220 ;  /* 0x000000dcff59223e */ /* 0x000fe200000010ff */
[----:B------:R-:W-:Y:S01]  /*38d0*/  @P1 FADD.FTZ R88, R88, R87 ;  /* 0x0000005758581221 */ /* 0x000fe20000010000 */
[----:B------:R-:W-:Y:S02]  /*38e0*/  @P2 F2FP.BF16.F32.PACK_AB R87, RZ, R218 ;  /* 0x000000daff57223e */ /* 0x000fe400000010ff */
[----:B------:R-:W-:Y:S01]  /*38f0*/  @P2 F2FP.BF16.F32.PACK_AB R215, RZ, R188 ;  /* 0x000000bcffd7223e */ /* 0x000fe200000010ff */
[----:B------:R-:W4:Y:S01]  /*3900*/  LDG.E.128 R72, desc[UR6][R72.64] ;  /* 0x0000000648487981 */ /* 0x000f22000c1e1d00 */
[----:B------:R-:W-:Y:S02]  /*3910*/  @P2 F2FP.BF16.F32.PACK_AB R217, RZ, R212 ;  /* 0x000000d4ffd9223e */ /* 0x000fe400000010ff */
[----:B------:R-:W-:Y:S02]  /*3920*/  @P2 PRMT R69, R89, 0x7610, R69 ;  /* 0x0000761059452816 */ /* 0x000fe40000000045 */
[----:B------:R-:W-:-:S02]  /*3930*/  @P2 PRMT R68, R68, 0x5410, R87 ;  /* 0x0000541044442816 */ /* 0x000fc40000000057 */
[----:B------:R-:W-:Y:S02]  /*3940*/  @P2 F2FP.BF16.F32.PACK_AB R213, RZ, R88 ;  /* 0x00000058ffd5223e */ /* 0x000fe400000010ff */
[----:B------:R-:W-:Y:S02]  /*3950*/  @P2 PRMT R70, R215, 0x7610, R70 ;  /* 0x00007610d7462816 */ /* 0x000fe40000000046 */
[----:B------:R-:W-:Y:S02]  /*3960*/  @P2 PRMT R71, R217, 0x7610, R71 ;  /* 0x00007610d9472816 */ /* 0x000fe40000000047 */
[----:B------:R-:W-:Y:S02]  /*3970*/  @P2 F2FP.BF16.F32.PACK_AB R87, RZ, R214 ;  /* 0x000000d6ff57223e */ /* 0x000fe400000010ff */
[----:B------:R-:W-:Y:S01]  /*3980*/  @P2 F2FP.BF16.F32.PACK_AB R89, RZ, R86 ;  /* 0x00000056ff59223e */ /* 0x000fe200000010ff */
[----:B0-----:R-:W-:Y:S01]  /*3990*/  @P2 IMAD.WIDE.U32 R84, R180, 0x10, R84 ;  /* 0x00000010b4542825 */ /* 0x001fe200078e0054 */
[----:B------:R-:W-:-:S03]  /*39a0*/  @P2 PRMT R69, R69, 0x5410, R213 ;  /* 0x0000541045452816 */ /* 0x000fc600000000d5 */
[-C--:B------:R-:W-:Y:S01]  /*39b0*/  FMUL.FTZ R188, R188, R153.reuse ;  /* 0x00000099bcbc7220 */ /* 0x080fe20000410000 */
[----:B------:R-:W-:Y:S01]  /*39c0*/  @P2 PRMT R70, R70, 0x5410, R87 ;  /* 0x0000541046462816 */ /* 0x000fe20000000057 */
[-C--:B------:R-:W-:Y:S01]  /*39d0*/  FMUL.FTZ R214, R214, R153.reuse ;  /* 0x00000099d6d67220 */ /* 0x080fe20000410000 */
[----:B------:R-:W-:Y:S01]  /*39e0*/  @P2 PRMT R71, R71, 0x5410, R89 ;  /* 0x0000541047472816 */ /* 0x000fe20000000059 */
[-C--:B------:R-:W-:Y:S01]  /*39f0*/  FMUL.FTZ R215, R216, R153.reuse ;  /* 0x00000099d8d77220 */ /* 0x080fe20000410000 */
[-C--:B------:R-:W-:Y:S01]  /*3a00*/  FMUL.FTZ R216, R220, R153.reuse ;  /* 0x00000099dcd87220 */ /* 0x080fe20000410000 */
[-C--:B------:R-:W-:Y:S01]  /*3a10*/  FMUL.FTZ R217, R88, R153.reuse ;  /* 0x0000009958d97220 */ /* 0x080fe20000410000 */
[-C--:B------:R-:W-:Y:S01]  /*3a20*/  FMUL.FTZ R213, R86, R153.reuse ;  /* 0x0000009956d57220 */ /* 0x080fe20000410000 */
[----:B------:R-:W-:Y:S01]  /*3a30*/  FMUL.FTZ R86, R134, R188 ;  /* 0x000000bc86567220 */ /* 0x000fe20000410000 */
[----:B------:R-:W-:Y:S01]  /*3a40*/  FMUL.FTZ R89, R161, R214 ;  /* 0x000000d6a1597220 */ /* 0x000fe20000410000 */
[----:B------:R0:W-:Y:S01]  /*3a50*/  @P2 STG.E.128 desc[UR6][R84.64], R68 ;  /* 0x0000004454002986 */ /* 0x0001e2000c101d06 */
[----:B------:R-:W-:Y:S01]  /*3a60*/  FMUL.FTZ R218, R218, R153 ;  /* 0x00000099dada7220 */ /* 0x000fe20000410000 */
[----:B------:R-:W-:Y:S01]  /*3a70*/  FMUL.FTZ R88, R160, R217 ;  /* 0x000000d9a0587220 */ /* 0x000fe20000410000 */
[----:B------:R-:W-:Y:S01]  /*3a80*/  FMUL.FTZ R212, R212, R153 ;  /* 0x00000099d4d47220 */ /* 0x000fe20000410000 */
[----:B------:R-:W-:Y:S01]  /*3a90*/  F2FP.BF16.F32.PACK_AB R86, R89, R86 ;  /* 0x000000565956723e */ /* 0x000fe200000010ff */
[----:B------:R-:W-:Y:S01]  /*3aa0*/  FMUL.FTZ R89, R159, R218 ;  /* 0x000000da9f597220 */ /* 0x000fe20000410000 */
[----:B------:R-:W-:Y:S01]  /*3ab0*/  FMUL.FTZ R222, R162, R213 ;  /* 0x000000d5a2de7220 */ /* 0x000fe20000410000 */
[----:B------:R-:W-:Y:S01]  /*3ac0*/  FMUL.FTZ R87, R135, R212 ;  /* 0x000000d487577220 */ /* 0x000fe20000410000 */
[----:B0-----:R-:W-:Y:S01]  /*3ad0*/  FMUL.FTZ R85, R133, R216 ;  /* 0x000000d885557220 */ /* 0x001fe20000410000 */
[----:B------:R-:W-:-:S04]  /*3ae0*/  FMUL.FTZ R84, R167, R215 ;  /* 0x000000d7a7547220 */ /* 0x000fc80000410000 */
[----:B------:R-:W-:Y:S02]  /*3af0*/  F2FP.BF16.F32.PACK_AB R85, R88, R85 ;  /* 0x000000555855723e */ /* 0x000fe400000010ff */
[----:B------:R-:W-:Y:S02]  /*3b00*/  LEA R88, P4, R180, UR16, 0x4 ;  /* 0x00000010b4587c11 */ /* 0x000fe4000f8820ff */
[----:B------:R-:W-:Y:S02]  /*3b10*/  F2FP.BF16.F32.PACK_AB R84, R89, R84 ;  /* 0x000000545954723e */ /* 0x000fe400000010ff */
[----:B------:R-:W-:Y:S02]  /*3b20*/  F2FP.BF16.F32.PACK_AB R87, R222, R87 ;  /* 0x00000057de57723e */ /* 0x000fe400000010ff */
[----:B------:R-:W-:-:S05]  /*3b30*/  LEA.HI.X R89, R180, UR17, RZ, 0x4, P4 ;  /* 0x00000011b4597c11 */ /* 0x000fca000a0f24ff */
[----:B------:R0:W-:Y:S02]  /*3b40*/  STG.E.128 desc[UR6][R88.64], R84 ;  /* 0x0000005458007986 */ /* 0x0001e4000c101d06 */
[----:B0-----:R-:W-:-:S06]  /*3b50*/  IMAD.WIDE.U32 R84, R168, 0x10, R238 ;  /* 0x00000010a8547825 */ /* 0x001fcc00078e00ee */
[----:B------:R-:W4:Y:S01]  /*3b60*/  LDG.E.128 R84, desc[UR6][R84.64] ;  /* 0x0000000654547981 */ /* 0x000f22000c1e1d00 */
[-CC-:B------:R-:W-:Y:S01]  /*3b70*/  FFMA.FTZ R91, R91, R204.reuse, R203.reuse ;  /* 0x000000cc5b5b7223 */ /* 0x180fe200000100cb */
[-CC-:B------:R-:W-:Y:S01]  /*3b80*/  FFMA.FTZ R219, R94, R204.reuse, R203.reuse ;  /* 0x000000cc5edb7223 */ /* 0x180fe200000100cb */
[-CC-:B------:R-:W-:Y:S01]  /*3b90*/  FFMA.FTZ R98, R98, R204.reuse, R203.reuse ;  /* 0x000000cc62627223 */ /* 0x180fe200000100cb */
[-CC-:B------:R-:W-:Y:S01]  /*3ba0*/  FFMA.FTZ R221, R92, R204.reuse, R203.reuse ;  /* 0x000000cc5cdd7223 */ /* 0x180fe200000100cb */
[----:B------:R-:W-:Y:S01]  /*3bb0*/  FFMA.FTZ R92, R93, R204, R203 ;  /* 0x000000cc5d5c7223 */ /* 0x000fe200000100cb */
[----:B------:R-:W-:Y:S01]  /*3bc0*/  FADD.FTZ R93, R100, -R91 ;  /* 0x8000005b645d7221 */ /* 0x000fe20000010000 */
[----:B------:R-:W-:Y:S01]  /*3bd0*/  FADD.FTZ R219, R96, -R219 ;  /* 0x800000db60db7221 */ /* 0x000fe20000010000 */
[C---:B------:R-:W-:Y:S01]  /*3be0*/  @P1 PRMT R91, R64.reuse, 0x7632, R91 ;  /* 0x00007632405b1816 */ /* 0x040fe2000000005b */
[----:B------:R-:W-:Y:S01]  /*3bf0*/  FADD.FTZ R99, R99, -R98 ;  /* 0x8000006263637221 */ /* 0x000fe20000010000 */
[----:B------:R-:W-:Y:S01]  /*3c00*/  FADD.FTZ R201, R201, -R92 ;  /* 0x8000005cc9c97221 */ /* 0x000fe20000010000 */
[----:B------:R-:W-:-:S02]  /*3c10*/  @P1 IMAD.U32 R89, R64, 0x10000, RZ ;  /* 0x0001000040591824 */ /* 0x000fc400078e00ff */
[C---:B------:R-:W-:Y:S01]  /*3c20*/  FMUL.FTZ R92, R152.reuse, R219 ;  /* 0x000000db985c7220 */ /* 0x040fe20000410000 */
[----:B------:R-:W-:Y:S01]  /*3c30*/  @P1 SHF.L.U32 R91, R91, 0x10, RZ ;  /* 0x000000105b5b1819 */ /* 0x000fe200000006ff */
[C---:B------:R-:W-:Y:S01]  /*3c40*/  FMUL.FTZ R96, R152.reuse, R99 ;  /* 0x0000006398607220 */ /* 0x040fe20000410000 */
[-C--:B------:R-:W-:Y:S01]  /*3c50*/  FFMA.FTZ R94, R95, R204.reuse, R203 ;  /* 0x000000cc5f5e7223 */ /* 0x080fe200000100cb */
[----:B------:R-:W-:Y:S01]  /*3c60*/  FMUL.FTZ R98, R152, R93 ;  /* 0x0000005d98627220 */ /* 0x000fe20000410000 */
[----:B------:R-:W-:Y:S01]  /*3c70*/  @P1 FADD.FTZ R92, R92, R89 ;  /* 0x000000595c5c1221 */ /* 0x000fe20000010000 */
[----:B------:R-:W-:Y:S01]  /*3c80*/  FFMA.FTZ R95, R90, R204, R203 ;  /* 0x000000cc5a5f7223 */ /* 0x000fe200000100cb */
[----:B------:R-:W-:Y:S01]  /*3c90*/  @P1 SHF.L.U32 R93, R65, 0x10, RZ ;  /* 0x00000010415d1819 */ /* 0x000fe200000006ff */
[--C-:B------:R-:W-:Y:S01]  /*3ca0*/  @P1 FADD.FTZ R96, R96, R91.reuse ;  /* 0x0000005b60601221 */ /* 0x100fe20000010000 */
[----:B------:R-:W-:Y:S01]  /*3cb0*/  @P1 SHF.L.U32 R89, R66, 0x10, RZ ;  /* 0x0000001042591819 */ /* 0x000fe200000006ff */
[----:B------:R-:W-:Y:S01]  /*3cc0*/  FMUL.FTZ R90, R152, R201 ;  /* 0x000000c9985a7220 */ /* 0x000fe20000410000 */
[----:B------:R-:W-:Y:S01]  /*3cd0*/  @P1 PRMT R91, R66, 0x7632, R91 ;  /* 0x00007632425b1816 */ /* 0x000fe2000000005b */
[----:B------:R-:W-:-:S02]  /*3ce0*/  @P1 FADD.FTZ R98, R98, R93 ;  /* 0x0000005d62621221 */ /* 0x000fc40000010000 */
[--C-:B------:R-:W-:Y:S01]  /*3cf0*/  @P1 FADD.FTZ R90, R90, R89.reuse ;  /* 0x000000595a5a1221 */ /* 0x100fe20000010000 */
[----:B------:R-:W-:Y:S01]  /*3d00*/  @P1 PRMT R89, R67, 0x7632, R89 ;  /* 0x0000763243591816 */ /* 0x000fe20000000059 */
[----:B------:R-:W-:Y:S01]  /*3d10*/  @P1 IMAD.U32 R93, R91, 0x10000, RZ ;  /* 0x000100005b5d1824 */ /* 0x000fe200078e00ff */
[C---:B---3--:R-:W-:Y:S01]  /*3d20*/  PRMT R91, R82.reuse, 0x7632, R91 ;  /* 0x00007632525b7816 */ /* 0x048fe2000000005b */
[----:B------:R-:W-:Y:S01]  /*3d30*/  FFMA.FTZ R204, R97, R204, R203 ;  /* 0x000000cc61cc7223 */ /* 0x000fe200000100cb */
[----:B------:R-:W-:Y:S02]  /*3d40*/  @P1 SHF.L.U32 R97, R89, 0x10, RZ ;  /* 0x0000001059611819 */ /* 0x000fe400000006ff */
[----:B------:R-:W-:Y:S02]  /*3d50*/  SHF.L.U32 R89, R82, 0x10, RZ ;  /* 0x0000001052597819 */ /* 0x000fe400000006ff */
[----:B------:R-:W-:Y:S02]  /*3d60*/  SHF.L.U32 R91, R91, 0x10, RZ ;  /* 0x000000105b5b7819 */ /* 0x000fe400000006ff */
[----:B------:R-:W-:Y:S01]  /*3d70*/  SHF.L.U32 R82, R80, 0x10, RZ ;  /* 0x0000001050527819 */ /* 0x000fe200000006ff */
[----:B------:R-:W-:Y:S01]  /*3d80*/  FFMA.FTZ R50, R89, R200, R50 ;  /* 0x000000c859327223 */ /* 0x000fe20000010032 */
[----:B------:R-:W-:Y:S01]  /*3d90*/  FADD.FTZ R95, R102, -R95 ;  /* 0x8000005f665f7221 */ /* 0x000fe20000010000 */
[----:B------:R-:W-:Y:S01]  /*3da0*/  FFMA.FTZ R20, R91, R205, R20 ;  /* 0x000000cd5b147223 */ /* 0x000fe20000010014 */
[C---:B------:R-:W-:Y:S01]  /*3db0*/  IMAD.U32 R89, R83.reuse, 0x10000, RZ ;  /* 0x0001000053597824 */ /* 0x040fe200078e00ff */
[----:B------:R-:W-:Y:S01]  /*3dc0*/  PRMT R91, R83, 0x7632, R91 ;  /* 0x00007632535b7816 */ /* 0x000fe2000000005b */
[----:B------:R-:W-:Y:S01]  /*3dd0*/  FFMA.FTZ R19, R82, R208, R19 ;  /* 0x000000d052137223 */ /* 0x000fe20000010013 */
[----:B------:R-:W-:-:S02]  /*3de0*/  PRMT R80, R80, 0x7632, R80 ;  /* 0x0000763250507816 */ /* 0x000fc40000000050 */
[C---:B------:R-:W-:Y:S02]  /*3df0*/  PRMT R83, R81.reuse, 0x7632, R83 ;  /* 0x0000763251537816 */ /* 0x040fe40000000053 */
[----:B------:R-:W-:Y:S02]  /*3e00*/  SHF.L.U32 R102, R81, 0x10, RZ ;  /* 0x0000001051667819 */ /* 0x000fe400000006ff */
[----:B------:R-:W-:Y:S01]  /*3e10*/  SHF.L.U32 R81, R80, 0x10, RZ ;  /* 0x0000001050517819 */ /* 0x000fe200000006ff */
[----:B------:R-:W-:Y:S02]  /*3e20*/  IMAD.U32 R80, R83, 0x10000, RZ ;  /* 0x0001000053507824 */ /* 0x000fe400078e00ff */
[----:B------:R-:W-:Y:S01]  /*3e30*/  FFMA.FTZ R23, R102, R209, R23 ;  /* 0x000000d166177223 */ /* 0x000fe20000010017 */
[----:B------:R-:W-:Y:S01]  /*3e40*/  FADD.FTZ R103, R103, -R94 ;  /* 0x8000005e67677221 */ /* 0x000fe20000010000 */
[----:B------:R-:W-:Y:S01]  /*3e50*/  FMUL.FTZ R94, R152, R95 ;  /* 0x0000005f985e7220 */ /* 0x000fe20000410000 */
[----:B------:R-:W-:Y:S01]  /*3e60*/  @P1 PRMT R95, R65, 0x7632, R95 ;  /* 0x00007632415f1816 */ /* 0x000fe2000000005f */
[----:B------:R-:W-:Y:S01]  /*3e70*/  FFMA.FTZ R22, R81, R211, R22 ;  /* 0x000000d351167223 */ /* 0x000fe20000010016 */
[----:B------:R-:W-:Y:S01]  /*3e80*/  FADD.FTZ R221, R202, -R221 ;  /* 0x800000ddcadd7221 */ /* 0x000fe20000010000 */
[----:B------:R-:W-:Y:S01]  /*3e90*/  FFMA.FTZ R21, R80, R210, R21 ;  /* 0x000000d250157223 */ /* 0x000fe20000010015 */
[----:B------:R-:W-:-:S02]  /*3ea0*/  @P1 SHF.L.U32 R95, R95, 0x10, RZ ;  /* 0x000000105f5f1819 */ /* 0x000fc400000006ff */
[C---:B------:R-:W-:Y:S01]  /*3eb0*/  FMUL.FTZ R88, R152.reuse, R221 ;  /* 0x000000dd98587220 */ /* 0x040fe20000410000 */
[----:B------:R-:W-:Y:S01]  /*3ec0*/  FADD.FTZ R101, R101, -R204 ;  /* 0x800000cc65657221 */ /* 0x000fe20000010000 */
[----:B------:R-:W-:Y:S02]  /*3ed0*/  FMUL.FTZ R100, R152, R103 ;  /* 0x0000006798647220 */ /* 0x000fe40000410000 */
[----:B------:R-:W-:Y:S01]  /*3ee0*/  @P1 FADD.FTZ R88, R88, R95 ;  /* 0x0000005f58581221 */ /* 0x000fe20000010000 */
[----:B------:R-:W-:Y:S01]  /*3ef0*/  @P1 SHF.L.U32 R95, R67, 0x10, RZ ;  /* 0x00000010435f1819 */ /* 0x000fe200000006ff */
[----:B------:R-:W-:Y:S01]  /*3f00*/  FMUL.FTZ R152, R152, R101 ;  /* 0x0000006598987220 */ /* 0x000fe20000410000 */
[----:B------:R-:W-:-:S03]  /*3f10*/  @P1 FADD.FTZ R100, R100, R93 ;  /* 0x0000005d64641221 */ /* 0x000fc60000010000 */
[----:B------:R-:W-:Y:S01]  /*3f20*/  @P1 FADD.FTZ R94, R94, R95 ;  /* 0x0000005f5e5e1221 */ /* 0x000fe20000010000 */
[----:B------:R-:W-:Y:S01]  /*3f30*/  @P1 FADD.FTZ R152, R152, R97 ;  /* 0x0000006198981221 */ /* 0x000fe20000010000 */
[----:B------:R-:W-:Y:S01]  /*3f40*/  SHF.L.U32 R180, R91, 0x10, RZ ;  /* 0x000000105bb47819 */ /* 0x000fe200000006ff */
[----:B------:R-:W-:Y:S01]  /*3f50*/  FFMA.FTZ R108, R89, R206, R108 ;  /* 0x000000ce596c7223 */ /* 0x000fe2000001006c */
[----:B------:R-:W-:Y:S02]  /*3f60*/  @P2 F2FP.BF16.F32.PACK_AB R91, RZ, R100 ;  /* 0x00000064ff5b223e */ /* 0x000fe400000010ff */
[C---:B--2---:R-:W-:Y:S02]  /*3f70*/  SHF.L.U32 R82, R78.reuse, 0x10, RZ ;  /* 0x000000104e527819 */ /* 0x044fe400000006ff */
[----:B------:R-:W-:Y:S02]  /*3f80*/  PRMT R78, R78, 0x7632, R78 ;  /* 0x000076324e4e7816 */ /* 0x000fe4000000004e */
[----:B------:R-:W-:-:S02]  /*3f90*/  SHF.L.U32 R102, R79, 0x10, RZ ;  /* 0x000000104f667819 */ /* 0x000fc400000006ff */
[----:B------:R-:W-:Y:S02]  /*3fa0*/  PRMT R83, R79, 0x7632, R83 ;  /* 0x000076324f537816 */ /* 0x000fe40000000053 */
[----:B------:R-:W-:-:S05]  /*3fb0*/  SHF.L.U32 R79, R78, 0x10, RZ ;  /* 0x000000104e4f7819 */ /* 0x000fca00000006ff */
[----:B------:R-:W-:Y:S01]  /*3fc0*/  FFMA.FTZ R16, R79, R227, R16 ;  /* 0x000000e34f107223 */ /* 0x000fe20000010010 */
[C---:B------:R-:W-:Y:S02]  /*3fd0*/  SHF.L.U32 R81, R76.reuse, 0x10, RZ ;  /* 0x000000104c517819 */ /* 0x040fe400000006ff */
[----:B------:R-:W-:Y:S02]  /*3fe0*/  PRMT R76, R76, 0x7632, R76 ;  /* 0x000076324c4c7816 */ /* 0x000fe4000000004c */
[C---:B------:R-:W-:Y:S02]  /*3ff0*/  SHF.L.U32 R80, R77.reuse, 0x10, RZ ;  /* 0x000000104d507819 */ /* 0x040fe400000006ff */
[----:B------:R-:W-:Y:S01]  /*4000*/  PRMT R77, R77, 0x7632, R77 ;  /* 0x000076324d4d7816 */ /* 0x000fe2000000004d */
[----:B------:R-:W-:-:S03]  /*4010*/  IMAD.U32 R76, R76, 0x10000, RZ ;  /* 0x000100004c4c7824 */ /* 0x000fc600078e00ff */
[----:B------:R-:W-:Y:S01]  /*4020*/  SHF.L.U32 R77, R77, 0x10, RZ ;  /* 0x000000104d4d7819 */ /* 0x000fe200000006ff */
[----:B------:R-:W-:Y:S01]  /*4030*/  FFMA.FTZ R13, R76, R231, R13 ;  /* 0x000000e74c0d7223 */ /* 0x000fe2000001000d */
[----:B------:R-:W-:-:S03]  /*4040*/  FFMA.FTZ R17, R80, R229, R17 ;  /* 0x000000e550117223 */ /* 0x000fc60000010011 */
[----:B------:R-:W-:Y:S01]  /*4050*/  FFMA.FTZ R18, R77, R230, R18 ;  /* 0x000000e64d127223 */ /* 0x000fe20000010012 */
[----:B------:R-:W-:Y:S01]  /*4060*/  SHF.L.U32 R83, R83, 0x10, RZ ;  /* 0x0000001053537819 */ /* 0x000fe200000006ff */
[----:B------:R-:W-:Y:S01]  /*4070*/  FFMA.FTZ R106, R81, R228, R106 ;  /* 0x000000e4516a7223 */ /* 0x000fe2000001006a */
[----:B------:R-:W-:Y:S01]  /*4080*/  @P2 F2FP.BF16.F32.PACK_AB R95, RZ, R94 ;  /* 0x0000005eff5f223e */ /* 0x000fe200000010ff */
[-C--:B------:R-:W-:Y:S01]  /*4090*/  FMUL.FTZ R81, R92, R153.reuse ;  /* 0x000000995c517220 */ /* 0x080fe20000410000 */
[-C--:B------:R-:W-:Y:S01]  /*40a0*/  FMUL.FTZ R89, R88, R153.reuse ;  /* 0x0000009958597220 */ /* 0x080fe20000410000 */
[----:B------:R-:W-:Y:S01]  /*40b0*/  FFMA.FTZ R14, R83, R226, R14 ;  /* 0x000000e2530e7223 */ /* 0x000fe2000001000e */
[-C--:B------:R-:W-:Y:S01]  /*40c0*/  FMUL.FTZ R93, R90, R153.reuse ;  /* 0x000000995a5d7220 */ /* 0x080fe20000410000 */
[-C--:B------:R-:W-:Y:S01]  /*40d0*/  FMUL.FTZ R100, R100, R153.reuse ;  /* 0x0000009964647220 */ /* 0x080fe20000410000 */
[----:B------:R-:W-:Y:S01]  /*40e0*/  FMUL.FTZ R94, R94, R153 ;  /* 0x000000995e5e7220 */ /* 0x000fe20000410000 */
[----:B------:R-:W-:Y:S01]  /*40f0*/  @P2 F2FP.BF16.F32.PACK_AB R83, RZ, R90 ;  /* 0x0000005aff53223e */ /* 0x000fe200000010ff */
[----:B------:R-:W-:Y:S01]  /*4100*/  FFMA.FTZ R15, R82, R224, R15 ;  /* 0x000000e0520f7223 */ /* 0x000fe2000001000f */
[----:B------:R-:W-:Y:S01]  /*4110*/  IADD3 R132, R132, UR18, RZ ;  /* 0x0000001284847c10 */ /* 0x000fe2000fffe0ff */
[----:B------:R-:W-:Y:S01]  /*4120*/  FMUL.FTZ R99, R165, R100 ;  /* 0x00000064a5637220 */ /* 0x000fe20000410000 */
[----:B------:R-:W-:Y:S01]  /*4130*/  @P2 F2FP.BF16.F32.PACK_AB R82, RZ, R88 ;  /* 0x00000058ff52223e */ /* 0x000fe200000010ff */
[----:B------:R-:W-:Y:S01]  /*4140*/  FMUL.FTZ R88, R164, R89 ;  /* 0x00000059a4587220 */ /* 0x000fe20000410000 */
[----:B------:R-:W-:-:S02]  /*4150*/  @P2 PRMT R70, R83, 0x7610, R70 ;  /* 0x0000761053462816 */ /* 0x000fc40000000046 */
[----:B------:R-:W-:Y:S02]  /*4160*/  @P2 PRMT R71, R95, 0x7610, R71 ;  /* 0x000076105f472816 */ /* 0x000fe40000000047 */
[----:B------:R-:W-:Y:S01]  /*4170*/  @P2 PRMT R70, R70, 0x5410, R91 ;  /* 0x0000541046462816 */ /* 0x000fe2000000005b */
[----:B------:R-:W-:Y:S01]  /*4180*/  FFMA.FTZ R107, R180, R207, R107 ;  /* 0x000000cfb46b7223 */ /* 0x000fe2000001006b */
[----:B------:R-:W-:Y:S01]  /*4190*/  FFMA.FTZ R105, R102, R225, R105 ;  /* 0x000000e166697223 */ /* 0x000fe20000010069 */
[----:B------:R-:W-:Y:S02]  /*41a0*/  SEL R202, RZ, 0x1, P3 ;  /* 0x00000001ffca7807 */ /* 0x000fe40001800000 */
[----:B----4-:R-:W-:Y:S02]  /*41b0*/  PRMT R79, R75, 0x7632, R79 ;  /* 0x000076324b4f7816 */ /* 0x010fe4000000004f */
[----:B------:R-:W-:Y:S02]  /*41c0*/  SHF.L.U32 R78, R74, 0x10, RZ ;  /* 0x000000104a4e7819 */ /* 0x000fe400000006ff */
[----:B------:R-:W-:-:S03]  /*41d0*/  SHF.L.U32 R79, R79, 0x10, RZ ;  /* 0x000000104f4f7819 */ /* 0x000fc600000006ff */
[----:B------:R-:W-:Y:S02]  /*41e0*/  FFMA.FTZ R9, R78, R188, R9 ;  /* 0x000000bc4e097223 */ /* 0x000fe40000010009 */
[----:B------:R-:W-:Y:S02]  /*41f0*/  FFMA.FTZ R8, R79, R213, R8 ;  /* 0x000000d54f087223 */ /* 0x000fe40000010008 */
[----:B------:R-:W0:Y:S01]  /*4200*/  @P2 LDC.64 R78, c[0x0][0x308] ;  /* 0x0000c200ff4e2b82 */ /* 0x000e220000000a00 */
[----:B------:R-:W-:Y:S01]  /*4210*/  IMAD.U32 R76, R73, 0x10000, RZ ;  /* 0x00010000494c7824 */ /* 0x000fe200078e00ff */
[----:B------:R-:W-:Y:S02]  /*4220*/  SHF.L.U32 R77, R72, 0x10, RZ ;  /* 0x00000010484d7819 */ /* 0x000fe400000006ff */
[----:B------:R-:W-:Y:S01]  /*4230*/  SHF.L.U32 R80, R75, 0x10, RZ ;  /* 0x000000104b507819 */ /* 0x000fe200000006ff */
[----:B------:R-:W-:Y:S01]  /*4240*/  FFMA.FTZ R11, R76, R216, R11 ;  /* 0x000000d84c0b7223 */ /* 0x000fe2000001000b */
[----:B------:R-:W-:-:S02]  /*4250*/  PRMT R72, R72, 0x7632, R72 ;  /* 0x0000763248487816 */ /* 0x000fc40000000048 */
[----:B------:R-:W-:Y:S02]  /*4260*/  PRMT R73, R73, 0x7632, R73 ;  /* 0x0000763249497816 */ /* 0x000fe40000000049 */
[----:B------:R-:W-:Y:S02]  /*4270*/  PRMT R74, R74, 0x7632, R74 ;  /* 0x000076324a4a7816 */ /* 0x000fe4000000004a */
[----:B------:R-:W-:Y:S01]  /*4280*/  @P2 F2FP.BF16.F32.PACK_AB R76, RZ, R92 ;  /* 0x0000005cff4c223e */ /* 0x000fe200000010ff */
[----:B------:R-:W-:Y:S01]  /*4290*/  FFMA.FTZ R104, R77, R215, R104 ;  /* 0x000000d74d687223 */ /* 0x000fe20000010068 */
[----:B------:R-:W-:Y:S01]  /*42a0*/  FFMA.FTZ R51, R80, R212, R51 ;  /* 0x000000d450337223 */ /* 0x000fe20000010033 */
[----:B------:R-:W-:Y:S01]  /*42b0*/  SHF.L.U32 R72, R72, 0x10, RZ ;  /* 0x0000001048487819 */ /* 0x000fe200000006ff */
[----:B------:R-:W-:Y:S01]  /*42c0*/  IMAD.U32 R75, R74, 0x10000, RZ ;  /* 0x000100004a4b7824 */ /* 0x000fe200078e00ff */
[----:B------:R-:W-:Y:S02]  /*42d0*/  SHF.L.U32 R73, R73, 0x10, RZ ;  /* 0x0000001049497819 */ /* 0x000fe400000006ff */
[----:B------:R-:W-:Y:S01]  /*42e0*/  @P2 F2FP.BF16.F32.PACK_AB R77, RZ, R96 ;  /* 0x00000060ff4d223e */ /* 0x000fe200000010ff */
[-C--:B------:R-:W-:Y:S01]  /*42f0*/  FMUL.FTZ R96, R96, R153.reuse ;  /* 0x0000009960607220 */ /* 0x080fe20000410000 */
[----:B------:R-:W-:Y:S01]  /*4300*/  @P2 F2FP.BF16.F32.PACK_AB R80, RZ, R98 ;  /* 0x00000062ff50223e */ /* 0x000fe200000010ff */
[-C--:B------:R-:W-:Y:S01]  /*4310*/  FMUL.FTZ R98, R98, R153.reuse ;  /* 0x0000009962627220 */ /* 0x080fe20000410000 */
[----:B------:R-:W-:Y:S01]  /*4320*/  @P2 PRMT R68, R76, 0x7610, R68 ;  /* 0x000076104c442816 */ /* 0x000fe20000000044 */
[----:B------:R-:W-:Y:S01]  /*4330*/  FMUL.FTZ R153, R152, R153 ;  /* 0x0000009998997220 */ /* 0x000fe20000410000 */
[----:B------:R-:W-:Y:S01]  /*4340*/  LEA R76, P1, R168, UR16, 0x4 ;  /* 0x00000010a84c7c11 */ /* 0x000fe2000f8220ff */
[----:B------:R-:W-:Y:S01]  /*4350*/  FFMA.FTZ R7, R72, R218, R7 ;  /* 0x000000da48077223 */ /* 0x000fe20000010007 */
[----:B------:R-:W-:Y:S01]  /*4360*/  FFMA.FTZ R12, R73, R217, R12 ;  /* 0x000000d9490c7223 */ /* 0x000fe2000001000c */
[----:B------:R-:W-:Y:S01]  /*4370*/  FFMA.FTZ R10, R75, R214, R10 ;  /* 0x000000d64b0a7223 */ /* 0x000fe2000001000a */
[----:B------:R-:W-:Y:S01]  /*4380*/  @P2 PRMT R68, R68, 0x5410, R77 ;  /* 0x0000541044442816 */ /* 0x000fe2000000004d */
[----:B------:R-:W-:Y:S01]  /*4390*/  FMUL.FTZ R72, R136, R81 ;  /* 0x0000005188487220 */ /* 0x000fe20000410000 */
[----:B------:R-:W-:Y:S01]  /*43a0*/  FMUL.FTZ R73, R137, R98 ;  /* 0x0000006289497220 */ /* 0x000fe20000410000 */
[----:B------:R-:W-:Y:S01]  /*43b0*/  FMUL.FTZ R74, R138, R93 ;  /* 0x0000005d8a4a7220 */ /* 0x000fe20000410000 */
[----:B------:R-:W-:Y:S01]  /*43c0*/  FMUL.FTZ R75, R139, R94 ;  /* 0x0000005e8b4b7220 */ /* 0x000fe20000410000 */
[----:B------:R-:W-:Y:S01]  /*43d0*/  FMUL.FTZ R90, R166, R153 ;  /* 0x00000099a65a7220 */ /* 0x000fe20000410000 */
[----:B------:R-:W-:Y:S01]  /*43e0*/  FMUL.FTZ R97, R163, R96 ;  /* 0x00000060a3617220 */ /* 0x000fe20000410000 */
[----:B------:R-:W-:-:S02]  /*43f0*/  @P2 F2FP.BF16.F32.PACK_AB R152, RZ, R152 ;  /* 0x00000098ff98223e */ /* 0x000fc400000010ff */
[----:B------:R-:W-:Y:S02]  /*4400*/  @P2 PRMT R69, R80, 0x7610, R69 ;  /* 0x0000761050452816 */ /* 0x000fe40000000045 */
[----:B------:R-:W-:Y:S02]  /*4410*/  LEA.HI.X R77, R168, UR17, RZ, 0x4, P1 ;  /* 0x00000011a84d7c11 */ /* 0x000fe400088f24ff */
[----:B------:R-:W-:Y:S01]  /*4420*/  ISETP.GE.AND P1, PT, R132, UR19, PT ;  /* 0x0000001384007c0c */ /* 0x000fe2000bf26270 */
[----:B0-----:R-:W-:Y:S01]  /*4430*/  @P2 IMAD.WIDE.U32 R78, R168, 0x10, R78 ;  /* 0x00000010a84e2825 */ /* 0x001fe200078e004e */
[----:B------:R-:W-:Y:S02]  /*4440*/  @P2 PRMT R69, R69, 0x5410, R82 ;  /* 0x0000541045452816 */ /* 0x000fe40000000052 */
[----:B------:R-:W-:Y:S02]  /*4450*/  @P2 PRMT R71, R71, 0x5410, R152 ;  /* 0x0000541047472816 */ /* 0x000fe40000000098 */
[----:B------:R-:W-:-:S02]  /*4460*/  F2FP.BF16.F32.PACK_AB R75, R90, R75 ;  /* 0x0000004b5a4b723e */ /* 0x000fc400000010ff */
[----:B------:R-:W-:Y:S02]  /*4470*/  F2FP.BF16.F32.PACK_AB R74, R99, R74 ;  /* 0x0000004a634a723e */ /* 0x000fe400000010ff */
[----:B------:R-:W-:Y:S02]  /*4480*/  F2FP.BF16.F32.PACK_AB R73, R88, R73 ;  /* 0x000000495849723e */ /* 0x000fe400000010ff */
[----:B------:R-:W-:Y:S01]  /*4490*/  F2FP.BF16.F32.PACK_AB R72, R97, R72 ;  /* 0x000000486148723e */ /* 0x000fe200000010ff */
[----:B------:R-:W-:Y:S04]  /*44a0*/  @P2 STG.E.128 desc[UR6][R78.64], R68 ;  /* 0x000000444e002986 */ /* 0x000fe8000c101d06 */
[----:B------:R0:W-:Y:S01]  /*44b0*/  STG.E.128 desc[UR6][R76.64], R72 ;  /* 0x000000484c007986 */ /* 0x0001e2000c101d06 */
[----:B------:R-:W-:Y:S01]  /*44c0*/  SHF.L.U32 R80, R84, 0x10, RZ ;  /* 0x0000001054507819 */ /* 0x000fe200000006ff */
[----:B------:R-:W-:Y:S01]  /*44d0*/  IMAD.U32 R82, R87, 0x10000, RZ ;  /* 0x0001000057527824 */ /* 0x000fe200078e00ff */
[----:B------:R-:W-:-:S02]  /*44e0*/  SHF.L.U32 R83, R85, 0x10, RZ ;  /* 0x0000001055537819 */ /* 0x000fc400000006ff */
[----:B------:R-:W-:Y:S02]  /*44f0*/  SHF.L.U32 R91, R86, 0x10, RZ ;  /* 0x00000010565b7819 */ /* 0x000fe400000006ff */
[----:B------:R-:W-:Y:S02]  /*4500*/  PRMT R84, R84, 0x7632, R84 ;  /* 0x0000763254547816 */ /* 0x000fe40000000054 */
[----:B------:R-:W-:Y:S02]  /*4510*/  PRMT R85, R85, 0x7632, R85 ;  /* 0x0000763255557816 */ /* 0x000fe40000000055 */
[----:B------:R-:W-:Y:S02]  /*4520*/  PRMT R86, R86, 0x7632, R86 ;  /* 0x0000763256567816 */ /* 0x000fe40000000056 */
[----:B------:R-:W-:Y:S02]  /*4530*/  PRMT R87, R87, 0x7632, R87 ;  /* 0x0000763257577816 */ /* 0x000fe40000000057 */
[----:B0-----:R-:W-:-:S02]  /*4540*/  SHF.L.U32 R73, R84, 0x10, RZ ;  /* 0x0000001054497819 */ /* 0x001fc400000006ff */
[----:B------:R-:W-:Y:S01]  /*4550*/  SHF.L.U32 R85, R85, 0x10, RZ ;  /* 0x0000001055557819 */ /* 0x000fe200000006ff */
[----:B------:R-:W-:Y:S01]  /*4560*/  IMAD.U32 R87, R87, 0x10000, RZ ;  /* 0x0001000057577824 */ /* 0x000fe200078e00ff */
[----:B------:R-:W-:Y:S01]  /*4570*/  SHF.L.U32 R86, R86, 0x10, RZ ;  /* 0x0000001056567819 */ /* 0x000fe200000006ff */
[----:B------:R-:W-:Y:S01]  /*4580*/  FFMA.FTZ R49, R80, R81, R49 ;  /* 0x0000005150317223 */ /* 0x000fe20000010031 */
[----:B------:R-:W-:Y:S01]  /*4590*/  FFMA.FTZ R6, R83, R98, R6 ;  /* 0x0000006253067223 */ /* 0x000fe20000010006 */
[----:B------:R-:W-:Y:S01]  /*45a0*/  FFMA.FTZ R0, R91, R93, R0 ;  /* 0x0000005d5b007223 */ /* 0x000fe20000010000 */
[----:B------:R-:W-:Y:S01]  /*45b0*/  FFMA.FTZ R3, R82, R94, R3 ;  /* 0x0000005e52037223 */ /* 0x000fe20000010003 */
[----:B------:R-:W-:Y:S01]  /*45c0*/  FFMA.FTZ R48, R73, R96, R48 ;  /* 0x0000006049307223 */ /* 0x000fe20000010030 */
[----:B------:R-:W-:Y:S01]  /*45d0*/  FFMA.FTZ R2, R85, R89, R2 ;  /* 0x0000005955027223 */ /* 0x000fe20000010002 */
[----:B------:R-:W-:Y:S01]  /*45e0*/  FFMA.FTZ R5, R86, R100, R5 ;  /* 0x0000006456057223 */ /* 0x000fe20000010005 */
[----:B------:R-:W-:Y:S01]  /*45f0*/  FFMA.FTZ R4, R87, R153, R4 ;  /* 0x0000009957047223 */ /* 0x000fe20000010004 */
[----:B------:R-:W-:Y:S06]  /*4600*/  @!P1 BRA `(.L_x_353) ;  /* 0xffffffc800389947 */ /* 0x000fec000383ffff */
        /* <DEDUP_REMOVED lines=33> */
[----:B------:R-:W-:Y:S01]  /*4820*/  MOV R42, R24 ;  /* 0x00000018002a7202 */ /* 0x000fe20000000f00 */
[----:B------:R-:W-:Y:S01]  /*4830*/  IMAD.MOV.U32 R24, RZ, RZ, R19 ;  /* 0x000000ffff187224 */ /* 0x000fe200078e0013 */
[----:B------:R-:W-:Y:S01]  /*4840*/  MOV R25, R22 ;  /* 0x0000001600197202 */ /* 0x000fe20000000f00 */
[----:B------:R-:W-:Y:S01]  /*4850*/  IMAD.MOV.U32 R22, RZ, RZ, R17 ;  /* 0x000000ffff167224 */ /* 0x000fe200078e0011 */
[----:B------:R-:W-:Y:S01]  /*4860*/  MOV R26, R23 ;  /* 0x00000017001a7202 */ /* 0x000fe20000000f00 */
[----:B------:R-:W-:Y:S01]  /*4870*/  IMAD.MOV.U32 R19, RZ, RZ, R4 ;  /* 0x000000ffff137224 */ /* 0x000fe200078e0004 */
[----:B------:R-:W-:-:S02]  /*4880*/  MOV R20, R106 ;  /* 0x0000006a00147202 */ /* 0x000fc40000000f00 */
[----:B------:R-:W-:Y:S01]  /*4890*/  MOV R21, R13 ;  /* 0x0000000d00157202 */ /* 0x000fe20000000f00 */
[----:B------:R-:W-:Y:S01]  /*48a0*/  IMAD.MOV.U32 R13, RZ, RZ, R10 ;  /* 0x000000ffff0d7224 */ /* 0x000fe200078e000a */
[----:B------:R-:W-:Y:S01]  /*48b0*/  MOV R100, R15 ;  /* 0x0000000f00647202 */ /* 0x000fe20000000f00 */
[----:B------:R-:W-:Y:S01]  /*48c0*/  IMAD.MOV.U32 R10, RZ, RZ, R6 ;  /* 0x000000ffff0a7224 */ /* 0x000fe200078e0006 */
        /* <DEDUP_REMOVED lines=51> */
.L_x_350:
[----:B------:R-:W0:Y:S01]  /*4c00*/  S2R R48, SR_TID.X ;  /* 0x0000000000307919 */ /* 0x000e220000002100 */
[----:B------:R-:W0:Y:S08]  /*4c10*/  S2UR UR4, SR_CTAID.X ;  /* 0x00000000000479c3 */ /* 0x000e300000002500 */
[----:B------:R-:W1:Y:S08]  /*4c20*/  LDC.64 R2, c[0x0][0x2d0] ;  /* 0x0000b400ff027b82 */ /* 0x000e700000000a00 */
[----:B------:R-:W2:Y:S08]  /*4c30*/  LDC.64 R4, c[0x0][0x2d8] ;  /* 0x0000b600ff047b82 */ /* 0x000eb00000000a00 */
[----:B------:R-:W3:Y:S01]  /*4c40*/  LDC.64 R6, c[0x0][0x2f0] ;  /* 0x0000bc00ff067b82 */ /* 0x000ee20000000a00 */
[C---:B0-----:R-:W-:Y:S01]  /*4c50*/  LEA.HI R0, R48.reuse, UR4, RZ, 0x19 ;  /* 0x0000000430007c11 */ /* 0x041fe2000f8fc8ff */
[----:B------:R-:W-:Y:S01]  /*4c60*/  ULDC UR4, c[0x0][0x218] ;  /* 0x0000860000047ab9 */ /* 0x000fe20000000800 */
[----:B------:R-:W-:-:S03]  /*4c70*/  LOP3.LUT R49, R48, 0x7f, RZ, 0xc0, !PT ;  /* 0x0000007f30317812 */ /* 0x000fc600078ec0ff */
[----:B------:R-:W-:-:S05]  /*4c80*/  IMAD R0, R0, UR4, RZ ;  /* 0x0000000400007c24 */ /* 0x000fca000f8e02ff */
[----:B------:R-:W-:-:S05]  /*4c90*/  LEA.HI R49, R0, R49, RZ, 0x1d ;  /* 0x0000003100317211 */ /* 0x000fca00078fe8ff */
[----:B-1----:R-:W-:-:S04]  /*4ca0*/  IMAD.WIDE.U32 R2, R49, 0x20, R2 ;  /* 0x0000002031027825 */ /* 0x002fc800078e0002 */
[C---:B--2---:R-:W-:Y:S01]  /*4cb0*/  IMAD.WIDE.U32 R4, R49.reuse, 0x20, R4 ;  /* 0x0000002031047825 */ /* 0x044fe200078e0004 */
[----:B------:R-:W-:Y:S03]  /*4cc0*/  STG.E.128 desc[UR6][R2.64], R92 ;  /* 0x0000005c02007986 */ /* 0x000fe6000c101d06 */
        /* <DEDUP_REMOVED lines=25> */
.L_x_351:
[----:B------:R-:W-:Y:S01]  /*4e60*/  HFMA2.MMA R77, -RZ, RZ, 0, 9.5367431640625e-07 ;  /* 0x00000010ff4d7435 */ /* 0x000fe200000001ff */
[----:B------:R-:W-:Y:S02]  /*4e70*/  MOV R78, R72 ;  /* 0x00000048004e7202 */ /* 0x000fe40000000f00 */
[----:B------:R-:W-:Y:S02]  /*4e80*/  MOV R76, 0x1f ;  /* 0x0000001f004c7802 */ /* 0x000fe40000000f00 */
[----:B------:R-:W-:-:S07]  /*4e90*/  MOV R74, 0xffffffff ;  /* 0xffffffff004a7802 */ /* 0x000fce0000000f00 */
[----:B-----5:R-:W-:Y:S05]  /*4ea0*/  WARPSYNC.COLLECTIVE R74, `(.L_x_354) ;  /* 0x000000004a087348 */ /* 0x020fea0003c00000 */
[----:B------:R0:W1:Y:S02]  /*4eb0*/  SHFL.DOWN P5, R79, R78, R77, R76 ;  /* 0x0800004d4e4f7389 */ /* 0x00006400000a004c */
[----:B01---5:R-:W-:Y:S01]  /*4ec0*/  ENDCOLLECTIVE ;  /* 0x000000000000791b */ /* 0x023fe20003800000 */
.L_x_354:
[----:B------:R-:W-:Y:S02]  /*4ed0*/  IMAD.MOV.U32 R78, RZ, RZ, R73 ;  /* 0x000000ffff4e7224 */ /* 0x000fe400078e0049 */
[----:B------:R-:W-:-:S07]  /*4ee0*/  FADD.FTZ R72, R72, R79 ;  /* 0x0000004f48487221 */ /* 0x000fce0000010000 */
[----:B------:R-:W-:Y:S05]  /*4ef0*/  WARPSYNC.COLLECTIVE R74, `(.L_x_355) ;  /* 0x000000004a087348 */ /* 0x000fea0003c00000 */
[----:B------:R0:W1:Y:S02]  /*4f00*/  SHFL.DOWN P5, R79, R78, R77, R76 ;  /* 0x0800004d4e4f7389 */ /* 0x00006400000a004c */
[----:B01----:R-:W-:Y:S01]  /*4f10*/  ENDCOLLECTIVE ;  /* 0x000000000000791b */ /* 0x003fe20003800000 */
.L_x_355:
[----:B------:R-:W-:Y:S01]  /*4f20*/  HFMA2.MMA R77, -RZ, RZ, 0, 4.76837158203125e-07 ;  /* 0x00000008ff4d7435 */ /* 0x000fe200000001ff */
[----:B------:R-:W-:Y:S01]  /*4f30*/  MOV R78, R72 ;  /* 0x00000048004e7202 */ /* 0x000fe20000000f00 */
[----:B------:R-:W-:-:S09]  /*4f40*/  FADD.FTZ R73, R73, R79 ;  /* 0x0000004f49497221 */ /* 0x000fd20000010000 */
[----:B------:R-:W-:Y:S05]  /*4f50*/  WARPSYNC.COLLECTIVE R74, `(.L_x_356) ;  /* 0x000000004a087348 */ /* 0x000fea0003c00000 */
[----:B------:R0:W1:Y:S02]  /*4f60*/  SHFL.DOWN P5, R79, R78, R77, R76 ;  /* 0x0800004d4e4f7389 */ /* 0x00006400000a004c */
[----:B01----:R-:W-:Y:S01]  /*4f70*/  ENDCOLLECTIVE ;  /* 0x000000000000791b */ /* 0x003fe20003800000 */
.L_x_356:
[----:B------:R-:W-:Y:S01]  /*4f80*/  MOV R78, R73 ;  /* 0x00000049004e7202 */ /* 0x000fe20000000f00 */
[----:B------:R-:W-:-:S07]  /*4f90*/  FADD.FTZ R72, R72, R79 ;  /* 0x0000004f48487221 */ /* 0x000fce0000010000 */
[----:B------:R-:W-:Y:S05]  /*4fa0*/  WARPSYNC.COLLECTIVE R74, `(.L_x_357) ;  /* 0x000000004a087348 */ /* 0x000fea0003c00000 */
[----:B------:R0:W1:Y:S02]  /*4fb0*/  SHFL.DOWN P5, R79, R78, R77, R76 ;  /* 0x0800004d4e4f7389 */ /* 0x00006400000a004c */
[----:B01----:R-:W-:Y:S01]  /*4fc0*/  ENDCOLLECTIVE ;  /* 0x000000000000791b */ /* 0x003fe20003800000 */
.L_x_357:
[----:B------:R-:W-:Y:S01]  /*4fd0*/  MOV R78, R72 ;  /* 0x00000048004e7202 */ /* 0x000fe20000000f00 */
[----:B------:R-:W-:Y:S02]  /*4fe0*/  IMAD.MOV.U32 R77, RZ, RZ, 0x4 ;  /* 0x00000004ff4d7424 */ /* 0x000fe400078e00ff */
[----:B------:R-:W-:-:S07]  /*4ff0*/  FADD.FTZ R73, R73, R79 ;  /* 0x0000004f49497221 */ /* 0x000fce0000010000 */
[----:B------:R-:W-:Y:S05]  /*5000*/  WARPSYNC.COLLECTIVE R74, `(.L_x_358) ;  /* 0x000000004a087348 */ /* 0x000fea0003c00000 */
[----:B------:R0:W1:Y:S02]  /*5010*/  SHFL.DOWN P5, R79, R78, R77, R76 ;  /* 0x0800004d4e4f7389 */ /* 0x00006400000a004c */
[----:B01----:R-:W-:Y:S01]  /*5020*/  ENDCOLLECTIVE ;  /* 0x000000000000791b */ /* 0x003fe20003800000 */
.L_x_358:
[----:B------:R-:W-:Y:S01]  /*5030*/  MOV R78, R73 ;  /* 0x00000049004e7202 */ /* 0x000fe20000000f00 */
[----:B------:R-:W-:-:S07]  /*5040*/  FADD.FTZ R72, R72, R79 ;  /* 0x0000004f48487221 */ /* 0x000fce0000010000 */
[----:B------:R-:W-:Y:S05]  /*5050*/  WARPSYNC.COLLECTIVE R74, `(.L_x_359) ;  /* 0x000000004a087348 */ /* 0x000fea0003c00000 */
[----:B------:R0:W1:Y:S02]  /*5060*/  SHFL.DOWN P5, R79, R78, R77, R76 ;  /* 0x0800004d4e4f7389 */ /* 0x00006400000a004c */
[----:B01----:R-:W-:Y:S01]  /*5070*/  ENDCOLLECTIVE ;  /* 0x000000000000791b */ /* 0x003fe20003800000 */
.L_x_359:
[----:B------:R-:W-:Y:S01]  /*5080*/  HFMA2.MMA R77, -RZ, RZ, 0, 1.1920928955078125e-07 ;  /* 0x00000002ff4d7435 */ /* 0x000fe200000001ff */
[----:B------:R-:W-:Y:S01]  /*5090*/  MOV R78, R72 ;  /* 0x00000048004e7202 */ /* 0x000fe20000000f00 */
[----:B------:R-:W-:-:S09]  /*50a0*/  FADD.FTZ R73, R73, R79 ;  /* 0x0000004f49497221 */ /* 0x000fd20000010000 */
[----:B------:R-:W-:Y:S05]  /*50b0*/  WARPSYNC.COLLECTIVE R74, `(.L_x_360) ;  /* 0x000000004a087348 */ /* 0x000fea0003c00000 */
[----:B------:R0:W1:Y:S02]  /*50c0*/  SHFL.DOWN P5, R79, R78, R77, R76 ;  /* 0x0800004d4e4f7389 */ /* 0x00006400000a004c */
[----:B01----:R-:W-:Y:S01]  /*50d0*/  ENDCOLLECTIVE ;  /* 0x000000000000791b */ /* 0x003fe20003800000 */
.L_x_360:
[----:B------:R-:W-:Y:S01]  /*50e0*/  MOV R78, R73 ;  /* 0x00000049004e7202 */ /* 0x000fe20000000f00 */
[----:B------:R-:W-:-:S07]  /*50f0*/  FADD.FTZ R72, R72, R79 ;  /* 0x0000004f48487221 */ /* 0x000fce0000010000 */
[----:B------:R-:W-:Y:S05]  /*5100*/  WARPSYNC.COLLECTIVE R74, `(.L_x_361) ;  /* 0x000000004a087348 */ /* 0x000fea0003c00000 */
[----:B------:R0:W1:Y:S02]  /*5110*/  SHFL.DOWN P5, R79, R78, R77, R76 ;  /* 0x0800004d4e4f7389 */ /* 0x00006400000a004c */
[----:B01----:R-:W-:Y:S01]  /*5120*/  ENDCOLLECTIVE ;  /* 0x000000000000791b */ /* 0x003fe20003800000 */
.L_x_361:
[----:B------:R-:W-:Y:S01]  /*5130*/  HFMA2.MMA R77, -RZ, RZ, 0, 5.9604644775390625e-08 ;  /* 0x00000001ff4d7435 */ /* 0x000fe200000001ff */
[----:B------:R-:W-:Y:S02]  /*5140*/  IMAD.MOV.U32 R78, RZ, RZ, R72 ;  /* 0x000000ffff4e7224 */ /* 0x000fe400078e0048 */
[----:B------:R-:W-:-:S08]  /*5150*/  FADD.FTZ R73, R73, R79 ;  /* 0x0000004f49497221 */ /* 0x000fd00000010000 */
[----:B------:R-:W-:Y:S05]  /*5160*/  WARPSYNC.COLLECTIVE R74, `(.L_x_362) ;  /* 0x000000004a087348 */ /* 0x000fea0003c00000 */
[----:B------:R0:W1:Y:S02]  /*5170*/  SHFL.DOWN P5, R79, R78, R77, R76 ;  /* 0x0800004d4e4f7389 */ /* 0x00006400000a004c */
[----:B01----:R-:W-:Y:S01]  /*5180*/  ENDCOLLECTIVE ;  /* 0x000000000000791b */ /* 0x003fe20003800000 */
.L_x_362:
[----:B------:R-:W-:Y:S02]  /*5190*/  MOV R78, R73 ;  /* 0x00000049004e7202 */ /* 0x000fe40000000f00 */
[----:B------:R-:W-:-:S07]  /*51a0*/  MOV R75, R79 ;  /* 0x0000004f004b7202 */ /* 0x000fce0000000f00 */
[----:B------:R-:W-:Y:S05]  /*51b0*/  WARPSYNC.COLLECTIVE R74, `(.L_x_363) ;  /* 0x000000004a087348 */ /* 0x000fea0003c00000 */
[----:B------:R0:W1:Y:S02]  /*51c0*/  SHFL.DOWN P5, R79, R78, R77, R76 ;  /* 0x0800004d4e4f7389 */ /* 0x00006400000a004c */
[----:B01----:R-:W-:Y:S01]  /*51d0*/  ENDCOLLECTIVE ;  /* 0x000000000000791b */ /* 0x003fe20003800000 */
.L_x_363:
[----:B------:R-:W-:Y:S01]  /*51e0*/  MOV R74, R79 ;  /* 0x0000004f004a7202 */ /* 0x000fe20000000f00 */
[----:B------:R-:W-:Y:S06]  /*51f0*/  BRA `(.L_x_364) ;  /* 0xffffffd4009c7947 */ /* 0x000fec000383ffff */
.L_x_365:
        /* <DEDUP_REMOVED lines=16> */
.L_x_13865:


//--------------------- .text._ZN10layer_norm13ln_bwd_kernelINS_13Kernel_traitsI13__nv_bfloat16S2_S2_S2_fjLj4096ELj1ELj1ELj4ELj16ENS_18Kernel_traits_baseILj4096ES2_S2_S2_S2_fjLj128EEEEELb0ELb1ELb1ELb0EEEvNS_9BwdParamsE --------------------------
	.section	.text._ZN10layer_norm13ln_bwd_kernelINS_13Kernel_traitsI13__nv_bfloat16S2_S2_S2_fjLj4096ELj1ELj1ELj4ELj16ENS_18Kernel_traits_baseILj4096ES2_S2_S2_S2_fjLj128EEEEELb0ELb1ELb1ELb0EEEvNS_9BwdParamsE,"ax",@progbits
	.align	128
        .global         _ZN10layer_norm13ln_bwd_kernelINS_13Kernel_traitsI13__nv_bfloat16S2_S2_S2_fjLj4096ELj1ELj1ELj4ELj16ENS_18Kernel_traits_baseILj4096ES2_S2_S2_S2_fjLj128EEEEELb0ELb1ELb1ELb0EEEvNS_9BwdParamsE
        .type           _ZN10layer_norm13ln_bwd_kernelINS_13Kernel_traitsI13__nv_bfloat16S2_S2_S2_fjLj4096ELj1ELj1ELj4ELj16ENS_18Kernel_traits_baseILj4096ES2_S2_S2_S2_fjLj128EEEEELb0ELb1ELb1ELb0EEEvNS_9BwdParamsE,@function
        .size           _ZN10layer_norm13ln_bwd_kernelINS_13Kernel_traitsI13__nv_bfloat16S2_S2_S2_fjLj4096ELj1ELj1ELj4ELj16ENS_18Kernel_traits_baseILj4096ES2_S2_S2_S2_fjLj128EEEEELb0ELb1ELb1ELb0EEEvNS_9BwdParamsE,(.L_x_13866 - _ZN10layer_norm13ln_bwd_kernelINS_13Kernel_traitsI13__nv_bfloat16S2_S2_S2_fjLj4096ELj1ELj1ELj4ELj16ENS_18Kernel_traits_baseILj4096ES2_S2_S2_S2_fjLj128EEEEELb0ELb1ELb1ELb0EEEvNS_9BwdParamsE)
        .other          _ZN10layer_norm13ln_bwd_kernelINS_13Kernel_traitsI13__nv_bfloat16S2_S2_S2_fjLj4096ELj1ELj1ELj4ELj16ENS_18Kernel_traits_baseILj4096ES2_S2_S2_S2_fjLj128EEEEELb0ELb1ELb1ELb0EEEvNS_9BwdParamsE,@"STO_CUDA_ENTRY STV_DEFAULT"
_ZN10layer_norm13ln_bwd_kernelINS_13Kernel_traitsI13__nv_bfloat16S2_S2_S2_fjLj4096ELj1ELj1ELj4ELj16ENS_18Kernel_traits_baseILj4096ES2_S2_S2_S2_fjLj128EEEEELb0ELb1ELb1ELb0EEEvNS_9BwdParamsE:
.text._ZN10layer_norm13ln_bwd_kernelINS_13Kernel_traitsI13__nv_bfloat16S2_S2_S2_fjLj4096ELj1ELj1ELj4ELj16ENS_18Kernel_traits_baseILj4096ES2_S2_S2_S2_fjLj128EEEEELb0ELb1ELb1ELb0EEEvNS_9BwdParamsE:
[----:B------:R-:W0:Y:S01]  /*0000*/  LDC R1, c[0x0][0x28] ;  /* 0x00000a00ff017b82 */ /* 0x000e220000000800 */
[----:B------:R-:W1:Y:S01]  /*0010*/  S2R R4, SR_TID.X ;  /* 0x0000000000047919 */ /* 0x000e620000002100 */
[----:B------:R-:W-:-:S06]  /*0020*/  ULDC UR4, c[0x0][0x218] ;  /* 0x0000860000047ab9 */ /* 0x000fcc0000000800 */
[----:B------:R-:W2:Y:S01]  /*0030*/  S2UR UR6, SR_CTAID.X ;  /* 0x00000000000679c3 */ /* 0x000ea20000002500 */
[----:B------:R-:W-:Y:S01]  /*0040*/  IMAD.U32 R2, RZ, RZ, UR4 ;  /* 0x00000004ff027e24 */ /* 0x000fe2000f8e00ff */
[----:B------:R-:W-:Y:S01]  /*0050*/  ULDC.64 UR4, c[0x0][0x208] ;  /* 0x0000820000047ab9 */ /* 0x000fe20000000a00 */
[----:B------:R-:W-:Y:S01]  /*0060*/  ULDC UR7, c[0x0][0x214] ;  /* 0x0000850000077ab9 */ /* 0x000fe20000000800 */
[----:B------:R-:W-:Y:S01]  /*0070*/  LOP3.LUT R5, R5, 0xfffffffe, RZ, 0xc0, !PT ;  /* 0xfffffffe05057812 */ /* 0x000fe200078ec0ff */
[----:B------:R-:W-:Y:S01]  /*0080*/  ULDC UR9, c[0x0][0x218] ;  /* 0x0000860000097ab9 */ /* 0x000fe20000000800 */
[----:B------:R-:W-:Y:S01]  /*0090*/  SHF.R.S32.HI R7, RZ, 0x1f, R2 ;  /* 0x0000001fff077819 */ /* 0x000fe20000011402 */
[----:B------:R-:W-:Y:S01]  /*00a0*/  ULDC UR8, c[0x0][0x290] ;  /* 0x0000a40000087ab9 */ /* 0x000fe20000000800 */
[----:B------:R-:W-:Y:S01]  /*00b0*/  ULDC.64 UR14, c[0x0][0x2c8] ;  /* 0x0000b200000e7ab9 */ /* 0x000fe20000000a00 */
[----:B------:R-:W-:Y:S01]  /*00c0*/  ULDC.64 UR10, c[0x0][0x308] ;  /* 0x0000c200000a7ab9 */ /* 0x000fe20000000a00 */
[----:B------:R-:W-:Y:S01]  /*00d0*/  LEA.HI R7, R7, R2, RZ, 0x3 ;  /* 0x0000000207077211 */ /* 0x000fe200078f18ff */
        /* <DEDUP_REMOVED lines=10> */
[----:B------:R-:W0:Y:S01]  /*0180*/  @P4 LDC.64 R6, c[0x0][0x260] ;  /* 0x00009800ff064b82 */ /* 0x000e220000000a00 */
[----:B--2---:R-:W-:Y:S02]  /*0190*/  LEA.HI R4, R4, UR6, RZ, 0x19 ;  /* 0x0000000604047c11 */ /* 0x004fe4000f8fc8ff */
[----:B------:R-:W-:-:S05]  /*01a0*/  @P4 LOP3.LUT R5, R5, 0x1, RZ, 0xfc, !PT ;  /* 0x0000000105054812 */ /* 0x000fca00078efcff */
[----:B------:R-:W1:Y:S08]  /*01b0*/  @P4 LDC.64 R20, c[0x0][0x278] ;  /* 0x00009e00ff144b82 */ /* 0x000e700000000a00 */
[----:B------:R-:W2:Y:S08]  /*01c0*/  @P0 LDC.64 R22, c[0x0][0x260] ;  /* 0x00009800ff160b82 */ /* 0x000eb00000000a00 */
[----:B------:R-:W3:Y:S01]  /*01d0*/  @P0 LDC.64 R24, c[0x0][0x278] ;  /* 0x00009e00ff180b82 */ /* 0x000ee20000000a00 */
[----:B0-----:R-:W-:-:S07]  /*01e0*/  @P4 IMAD.WIDE.U32 R6, R39, 0x10, R6 ;  /* 0x0000001027064825 */ /* 0x001fce00078e0006 */
[----:B------:R-:W0:Y:S01]  /*01f0*/  @P1 LDC.64 R30, c[0x0][0x260] ;  /* 0x00009800ff1e1b82 */ /* 0x000e220000000a00 */
[C---:B-1----:R-:W-:Y:S01]  /*0200*/  @P4 IMAD.WIDE.U32 R20, R39.reuse, 0x10, R20 ;  /* 0x0000001027144825 */ /* 0x042fe200078e0014 */
[----:B------:R-:W-:Y:S01]  /*0210*/  @P4 LOP3.LUT R39, R39, 0x80, RZ, 0xfc, !PT ;  /* 0x0000008027274812 */ /* 0x000fe200078efcff */
[----:B------:R1:W5:Y:S05]  /*0220*/  @P4 LDG.E.128 R16, desc[UR4][R6.64] ;  /* 0x0000000406104981 */ /* 0x00036a000c1e1d00 */
[----:B------:R-:W4:Y:S01]  /*0230*/  @P1 LDC.64 R32, c[0x0][0x278] ;  /* 0x00009e00ff201b82 */ /* 0x000f220000000a00 */
[C---:B--2---:R-:W-:Y:S01]  /*0240*/  @P0 IMAD.WIDE.U32 R26, R39.reuse, 0x10, R22 ;  /* 0x00000010271a0825 */ /* 0x044fe200078e0016 */
[----:B------:R1:W5:Y:S06]  /*0250*/  @P4 LDG.E.128 R236, desc[UR4][R20.64] ;  /* 0x0000000414ec4981 */ /* 0x00036c000c1e1d00 */
[----:B------:R-:W2:Y:S01]  /*0260*/  @P3 LDC.64 R34, c[0x0][0x260] ;  /* 0x00009800ff223b82 */ /* 0x000ea20000000a00 */
[C---:B---3--:R-:W-:Y:S01]  /*0270*/  @P0 IMAD.WIDE.U32 R28, R39.reuse, 0x10, R24 ;  /* 0x00000010271c0825 */ /* 0x048fe200078e0018 */
[----:B------:R1:W5:Y:S06]  /*0280*/  @P0 LDG.E.128 R12, desc[UR4][R26.64] ;  /* 0x000000041a0c0981 */ /* 0x00036c000c1e1d00 */
[----:B------:R-:W3:Y:S01]  /*0290*/  @P3 LDC.64 R36, c[0x0][0x278] ;  /* 0x00009e00ff243b82 */ /* 0x000ee20000000a00 */
[----:B------:R-:W-:Y:S01]  /*02a0*/  @P0 VIADD R39, R39, 0x80 ;  /* 0x0000008027270836 */ /* 0x000fe20000000000 */
[----:B------:R1:W5:Y:S01]  /*02b0*/  @P0 LDG.E.128 R228, desc[UR4][R28.64] ;  /* 0x000000041ce40981 */ /* 0x000362000c1e1d00 */
[----:B------:R-:W-:-:S02]  /*02c0*/  ISETP.GE.AND P2, PT, R4, UR7, PT ;  /* 0x0000000704007c0c */ /* 0x000fc4000bf46270 */
[----:B0-----:R-:W-:Y:S01]  /*02d0*/  @P1 IMAD.WIDE.U32 R30, R39, 0x10, R30 ;  /* 0x00000010271e1825 */ /* 0x001fe200078e001e */
[----:B------:R-:W-:-:S03]  /*02e0*/  LOP3.LUT R5, R5, 0xfffffffd, RZ, 0xc0, !PT ;  /* 0xfffffffd05057812 */ /* 0x000fc600078ec0ff */
[C---:B----4-:R-:W-:Y:S01]  /*02f0*/  @P1 IMAD.WIDE.U32 R32, R39.reuse, 0x10, R32 ;  /* 0x0000001027201825 */ /* 0x050fe200078e0020 */
[----:B------:R-:W-:Y:S01]  /*0300*/  @P1 IADD3 R39, R39, 0x80, RZ ;  /* 0x0000008027271810 */ /* 0x000fe20007ffe0ff */
[----:B------:R1:W5:Y:S01]  /*0310*/  @P1 LDG.E.128 R8, desc[UR4][R30.64] ;  /* 0x000000041e081981 */ /* 0x000362000c1e1d00 */
[----:B------:R-:W-:-:S03]  /*0320*/  @P3 LOP3.LUT R5, R5, 0x2, RZ, 0xfc, !PT ;  /* 0x0000000205053812 */ /* 0x000fc600078efcff */
[----:B------:R1:W5:Y:S01]  /*0330*/  @P1 LDG.E.128 R220, desc[UR4][R32.64] ;  /* 0x0000000420dc1981 */ /* 0x000362000c1e1d00 */
[----:B--2---:R-:W-:-:S05]  /*0340*/  @P3 IMAD.WIDE.U32 R22, R39, 0x10, R34 ;  /* 0x0000001027163825 */ /* 0x004fca00078e0022 */
[----:B------:R1:W5:Y:S01]  /*0350*/  @P3 LDG.E.128 R244, desc[UR4][R22.64] ;  /* 0x0000000416f43981 */ /* 0x000362000c1e1d00 */
[----:B---3--:R-:W-:-:S05]  /*0360*/  @P3 IMAD.WIDE.U32 R24, R39, 0x10, R36 ;  /* 0x0000001027183825 */ /* 0x008fca00078e0024 */
[----:B------:R1:W5:Y:S01]  /*0370*/  @P3 LDG.E.128 R204, desc[UR4][R24.64] ;  /* 0x0000000418cc3981 */ /* 0x000362000c1e1d00 */
        /* <DEDUP_REMOVED lines=48> */
[----:B-1----:R-:W-:Y:S06]  /*0680*/  @P2 BRA `(.L_x_366) ;  /* 0x0000006000202947 */ /* 0x002fec0003800000 */
[C---:B-----5:R-:W-:Y:S01]  /*0690*/  IMAD.U32 R20, R16.reuse, 0x10000, RZ ;  /* 0x0001000010147824 */ /* 0x060fe200078e00ff */
[C---:B------:R-:W-:Y:S01]  /*06a0*/  SHF.L.U32 R21, R17.reuse, 0x10, RZ ;  /* 0x0000001011157819 */ /* 0x040fe200000006ff */
[----:B------:R-:W-:Y:S01]  /*06b0*/  ULDC.64 UR6, c[0x0][0x2c8] ;  /* 0x0000b20000067ab9 */ /* 0x000fe20000000a00 */
[----:B------:R-:W-:Y:S01]  /*06c0*/  @P4 PRMT R3, R16, 0x7632, R3 ;  /* 0x0000763210034816 */ /* 0x000fe20000000003 */
[----:B------:R-:W0:Y:S01]  /*06d0*/  LDC.U8 R203, c[0x0][0x2a0] ;  /* 0x0000a800ffcb7b82 */ /* 0x000e220000000000 */
[----:B------:R1:W-:Y:S01]  /*06e0*/  STL [R1+0x54], R20 ;  /* 0x0000541401007387 */ /* 0x0003e20000100800 */
[----:B------:R-:W-:Y:S01]  /*06f0*/  ISETP.NE.U32.AND P2, PT, RZ, UR6, PT ;  /* 0x00000006ff007c0c */ /* 0x000fe2000bf45070 */
[----:B------:R-:W-:Y:S01]  /*0700*/  IMAD.U32 R210, R206, 0x10000, RZ ;  /* 0x00010000ced27824 */ /* 0x000fe200078e00ff */
[----:B------:R-:W-:Y:S01]  /*0710*/  @P4 PRMT R6, R17, 0x7632, R6 ;  /* 0x0000763211064816 */ /* 0x000fe20000000006 */
[----:B------:R2:W-:Y:S01]  /*0720*/  STL [R1+0x4c], R21 ;  /* 0x00004c1501007387 */ /* 0x0005e20000100800 */
[----:B------:R-:W-:Y:S01]  /*0730*/  ISETP.NE.AND.EX P2, PT, RZ, UR7, PT, P2 ;  /* 0x00000007ff007c0c */ /* 0x000fe2000bf45320 */
[----:B------:R-:W-:Y:S01]  /*0740*/  IMAD.U32 R3, R3, 0x10000, RZ ;  /* 0x0001000003037824 */ /* 0x000fe200078e00ff */
[----:B------:R-:W-:Y:S01]  /*0750*/  @P4 PRMT R7, R18, 0x7632, R7 ;  /* 0x0000763212074816 */ /* 0x000fe20000000007 */
[----:B------:R-:W-:Y:S01]  /*0760*/  IMAD.U32 R250, R244, 0x10000, RZ ;  /* 0x00010000f4fa7824 */ /* 0x000fe200078e00ff */
[----:B------:R-:W-:Y:S01]  /*0770*/  ISETP.LT.U32.OR P2, PT, R0, 0x200, !P2 ;  /* 0x000002000000780c */ /* 0x000fe20005741470 */
[----:B-1----:R-:W-:Y:S01]  /*0780*/  IMAD.U32 R20, R18, 0x10000, RZ ;  /* 0x0001000012147824 */ /* 0x002fe200078e00ff */
[----:B------:R-:W-:Y:S01]  /*0790*/  SHF.L.U32 R0, R6, 0x10, RZ ;  /* 0x0000001006007819 */ /* 0x000fe200000006ff */
[----:B------:R-:W-:Y:S01]  /*07a0*/  IMAD.U32 R6, R7, 0x10000, RZ ;  /* 0x0001000007067824 */ /* 0x000fe200078e00ff */
[C---:B------:R-:W-:Y:S01]  /*07b0*/  @P4 PRMT R16, R19.reuse, 0x7632, R16 ;  /* 0x0000763213104816 */ /* 0x040fe20000000010 */
[----:B------:R-:W-:Y:S01]  /*07c0*/  IMAD.U32 R242, R236, 0x10000, RZ ;  /* 0x00010000ecf27824 */ /* 0x000fe200078e00ff */
[----:B--2---:R-:W-:Y:S01]  /*07d0*/  SHF.L.U32 R21, R19, 0x10, RZ ;  /* 0x0000001013157819 */ /* 0x004fe200000006ff */
[----:B------:R1:W-:Y:S01]  /*07e0*/  STL [R1+0x44], R20 ;  /* 0x0000441401007387 */ /* 0x0003e20000100800 */
[----:B------:R-:W-:Y:S01]  /*07f0*/  @P0 PRMT R17, R12, 0x7632, R17 ;  /* 0x000076320c110816 */ /* 0x000fe20000000011 */
[----:B------:R-:W-:Y:S01]  /*0800*/  IMAD.U32 R234, R228, 0x10000, RZ ;  /* 0x00010000e4ea7824 */ /* 0x000fe200078e00ff */
[----:B------:R-:W-:Y:S01]  /*0810*/  @P1 PRMT R18, R9, 0x7632, R18 ;  /* 0x0000763209121816 */ /* 0x000fe20000000012 */
[----:B------:R2:W-:Y:S01]  /*0820*/  STL [R1+0x3c], R21 ;  /* 0x00003c1501007387 */ /* 0x0005e20000100800 */
[----:B------:R-:W-:Y:S01]  /*0830*/  @P1 PRMT R19, R10, 0x7632, R19 ;  /* 0x000076320a131816 */ /* 0x000fe20000000013 */
[----:B------:R-:W-:Y:S01]  /*0840*/  IMAD.U32 R226, R220, 0x10000, RZ ;  /* 0x00010000dce27824 */ /* 0x000fe200078e00ff */
[----:B------:R-:W-:Y:S01]  /*0850*/  SHF.L.U32 R232, R229, 0x10, RZ ;  /* 0x00000010e5e87819 */ /* 0x000fe200000006ff */
[----:B------:R-:W-:Y:S01]  /*0860*/  HFMA2.MMA R37, -RZ, RZ, 0, 0 ;  /* 0x00000000ff257435 */ /* 0x000fe200000001ff */
[----:B------:R-:W-:Y:S01]  /*0870*/  @P3 PRMT R209, R206, 0x7632, R209 ;  /* 0x00007632ced13816 */ /* 0x000fe200000000d1 */
[----:B-1----:R-:W-:Y:S01]  /*0880*/  IMAD.U32 R20, R12, 0x10000, RZ ;  /* 0x000100000c147824 */ /* 0x002fe200078e00ff */
[----:B------:R-:W-:Y:S01]  /*0890*/  @P0 PRMT R12, R13, 0x7632, R12 ;  /* 0x000076320d0c0816 */ /* 0x000fe2000000000c */
[----:B------:R-:W-:Y:S01]  /*08a0*/  IMAD.U32 R218, R204, 0x10000, RZ ;  /* 0x00010000ccda7824 */ /* 0x000fe200078e00ff */
[----:B------:R-:W-:-:S02]  /*08b0*/  SHF.L.U32 R248, R245, 0x10, RZ ;  /* 0x00000010f5f87819 */ /* 0x000fc400000006ff */
[----:B--2---:R-:W-:Y:S01]  /*08c0*/  SHF.L.U32 R21, R13, 0x10, RZ ;  /* 0x000000100d157819 */ /* 0x004fe200000006ff */
[----:B------:R1:W-:Y:S01]  /*08d0*/  STL [R1+0x34], R20 ;  /* 0x0000341401007387 */ /* 0x0003e20000100800 */
[----:B------:R-:W-:Y:S02]  /*08e0*/  @P0 PRMT R13, R14, 0x7632, R13 ;  /* 0x000076320e0d0816 */ /* 0x000fe4000000000d */
[----:B------:R-:W-:Y:S01]  /*08f0*/  @P4 PRMT R241, R236, 0x7632, R241 ;  /* 0x00007632ecf14816 */ /* 0x000fe200000000f1 */
[----:B------:R2:W-:Y:S01]  /*0900*/  STL [R1+0x2c], R21 ;  /* 0x00002c1501007387 */ /* 0x0005e20000100800 */
[C---:B------:R-:W-:Y:S02]  /*0910*/  @P4 PRMT R2, R237.reuse, 0x7632, R2 ;  /* 0x00007632ed024816 */ /* 0x040fe40000000002 */
[----:B------:R-:W-:Y:S01]  /*0920*/  SHF.L.U32 R240, R237, 0x10, RZ ;  /* 0x00000010edf07819 */ /* 0x000fe200000006ff */
[----:B------:R-:W-:Y:S01]  /*0930*/  IMAD.U32 R241, R241, 0x10000, RZ ;  /* 0x00010000f1f17824 */ /* 0x000fe200078e00ff */
[----:B------:R-:W-:Y:S01]  /*0940*/  @P4 PRMT R235, R239, 0x7632, R235 ;  /* 0x00007632efeb4816 */ /* 0x000fe200000000eb */
[----:B-1----:R-:W-:Y:S01]  /*0950*/  IMAD.U32 R20, R14, 0x10000, RZ ;  /* 0x000100000e147824 */ /* 0x002fe200078e00ff */
[----:B------:R-:W-:-:S02]  /*0960*/  @P0 PRMT R14, R15, 0x7632, R14 ;  /* 0x000076320f0e0816 */ /* 0x000fc4000000000e */
[----:B------:R-:W-:Y:S01]  /*0970*/  SHF.L.U32 R224, R221, 0x10, RZ ;  /* 0x00000010dde07819 */ /* 0x000fe200000006ff */
[----:B------:R-:W-:Y:S01]  /*0980*/  IMAD.U32 R235, R235, 0x10000, RZ ;  /* 0x00010000ebeb7824 */ /* 0x000fe200078e00ff */
[----:B--2---:R-:W-:Y:S01]  /*0990*/  SHF.L.U32 R21, R15, 0x10, RZ ;  /* 0x000000100f157819 */ /* 0x004fe200000006ff */
[----:B------:R1:W-:Y:S01]  /*09a0*/  STL [R1+0x24], R20 ;  /* 0x0000241401007387 */ /* 0x0003e20000100800 */
[----:B------:R-:W-:Y:S02]  /*09b0*/  @P1 PRMT R15, R8, 0x7632, R15 ;  /* 0x00007632080f1816 */ /* 0x000fe4000000000f */
[----:B------:R-:W-:Y:S01]  /*09c0*/  @P3 PRMT R216, R204, 0x7632, R216 ;  /* 0x00007632ccd83816 */ /* 0x000fe200000000d8 */
[----:B------:R2:W-:Y:S01]  /*09d0*/  STL [R1+0x1c], R21 ;  /* 0x00001c1501007387 */ /* 0x0005e20000100800 */
[----:B------:R-:W-:Y:S02]  /*09e0*/  @P3 PRMT R206, R207, 0x7632, R206 ;  /* 0x00007632cfce3816 */ /* 0x000fe400000000ce */
[----:B------:R-:W-:Y:S01]  /*09f0*/  @P1 PRMT R251, R11, 0x7632, R251 ;  /* 0x000076320bfb1816 */ /* 0x000fe200000000fb */
[----:B------:R-:W-:Y:S01]  /*0a00*/  IMAD.U32 R216, R216, 0x10000, RZ ;  /* 0x00010000d8d87824 */ /* 0x000fe200078e00ff */
[----:B------:R-:W-:Y:S01]  /*0a10*/  @P3 PRMT R249, R244, 0x7632, R249 ;  /* 0x00007632f4f93816 */ /* 0x000fe200000000f9 */
[----:B-1----:R-:W-:Y:S01]  /*0a20*/  IMAD.U32 R20, R8, 0x10000, RZ ;  /* 0x0001000008147824 */ /* 0x002fe200078e00ff */
[----:B------:R-:W-:Y:S01]  /*0a30*/  @P0 PRMT R8, R229, 0x7632, R8 ;  /* 0x00007632e5080816 */ /* 0x000fe20000000008 */
        /* <DEDUP_REMOVED lines=8> */
[----:B------:R-:W-:Y:S01]  /*0ac0*/  STL [R1+0xc], R21 ;  /* 0x00000c1501007387 */ /* 0x000fe20000100800 */
[C---:B------:R-:W-:Y:S01]  /*0ad0*/  @P4 PRMT R237, R238.reuse, 0x7632, R237 ;  /* 0x00007632eeed4816 */ /* 0x040fe200000000ed */
[----:B------:R-:W-:Y:S01]  /*0ae0*/  IMAD.U32 R238, R238, 0x10000, RZ ;  /* 0x00010000eeee7824 */ /* 0x000fe200078e00ff */
[----:B------:R-:W-:-:S02]  /*0af0*/  @P0 PRMT R233, R228, 0x7632, R233 ;  /* 0x00007632e4e90816 */ /* 0x000fc400000000e9 */
[----:B------:R-:W-:Y:S01]  /*0b00*/  @P0 PRMT R227, R231, 0x7632, R227 ;  /* 0x00007632e7e30816 */ /* 0x000fe200000000e3 */
[----:B-1----:R-:W-:Y:S01]  /*0b10*/  IMAD.U32 R20, R10, 0x10000, RZ ;  /* 0x000100000a147824 */ /* 0x002fe200078e00ff */
[----:B------:R-:W-:Y:S02]  /*0b20*/  @P3 PRMT R10, R245, 0x7632, R10 ;  /* 0x00007632f50a3816 */ /* 0x000fe4000000000a */
[C---:B------:R-:W-:Y:S01]  /*0b30*/  @P3 PRMT R245, R246.reuse, 0x7632, R245 ;  /* 0x00007632f6f53816 */ /* 0x040fe200000000f5 */
[----:B------:R-:W-:Y:S01]  /*0b40*/  IMAD.U32 R246, R246, 0x10000, RZ ;  /* 0x00010000f6f67824 */ /* 0x000fe200078e00ff */
[----:B------:R-:W-:Y:S01]  /*0b50*/  STL [R1+0x4], R20 ;  /* 0x0000041401007387 */ /* 0x000fe20000100800 */
[----:B------:R-:W-:Y:S02]  /*0b60*/  @P1 PRMT R225, R220, 0x7632, R225 ;  /* 0x00007632dce11816 */ /* 0x000fe400000000e1 */
[C---:B------:R-:W-:Y:S01]  /*0b70*/  @P1 PRMT R221, R222.reuse, 0x7632, R221 ;  /* 0x00007632dedd1816 */ /* 0x040fe200000000dd */
[----:B------:R1:W-:Y:S01]  /*0b80*/  STL [R1+0x50], R3 ;  /* 0x0000500301007387 */ /* 0x0003e20000100800 */
[----:B------:R-:W-:Y:S01]  /*0b90*/  @P1 PRMT R219, R223, 0x7632, R219 ;  /* 0x00007632dfdb1816 */ /* 0x000fe200000000db */
[----:B------:R-:W-:Y:S01]  /*0ba0*/  IMAD.U32 R222, R222, 0x10000, RZ ;  /* 0x00010000dede7824 */ /* 0x000fe200078e00ff */
[----:B------:R-:W-:Y:S01]  /*0bb0*/  @P3 PRMT R214, R205, 0x7632, R214 ;  /* 0x00007632cdd63816 */ /* 0x000fe200000000d6 */
[----:B------:R2:W-:Y:S01]  /*0bc0*/  STL [R1+0x48], R0 ;  /* 0x0000480001007387 */ /* 0x0005e20000100800 */
[----:B------:R-:W-:-:S02]  /*0bd0*/  LOP3.LUT R5, R5, 0xfffffff7, RZ, 0xc0, !PT ;  /* 0xfffffff705057812 */ /* 0x000fc400078ec0ff */
[----:B------:R-:W-:Y:S01]  /*0be0*/  SHF.L.U32 R244, R247, 0x10, RZ ;  /* 0x00000010f7f47819 */ /* 0x000fe200000006ff */
[----:B------:R3:W-:Y:S01]  /*0bf0*/  STL [R1+0x40], R6 ;  /* 0x0000400601007387 */ /* 0x0007e20000100800 */
[----:B------:R-:W-:Y:S01]  /*0c00*/  SHF.L.U32 R236, R239, 0x10, RZ ;  /* 0x00000010efec7819 */ /* 0x000fe200000006ff */
[----:B------:R-:W-:Y:S01]  /*0c10*/  IMAD.U32 R247, R10, 0x10000, RZ ;  /* 0x000100000af77824 */ /* 0x000fe200078e00ff */
[----:B-1----:R-:W-:Y:S02]  /*0c20*/  SHF.L.U32 R3, R16, 0x10, RZ ;  /* 0x0000001010037819 */ /* 0x002fe400000006ff */
[----:B------:R-:W-:Y:S01]  /*0c30*/  SHF.L.U32 R228, R231, 0x10, RZ ;  /* 0x00000010e7e47819 */ /* 0x000fe200000006ff */
[----:B--2---:R-:W-:Y:S01]  /*0c40*/  IMAD.U32 R0, R17, 0x10000, RZ ;  /* 0x0001000011007824 */ /* 0x004fe200078e00ff */
[----:B------:R-:W-:Y:S01]  /*0c50*/  SHF.L.U32 R220, R223, 0x10, RZ ;  /* 0x00000010dfdc7819 */ /* 0x000fe200000006ff */
[----:B------:R1:W-:Y:S01]  /*0c60*/  STL [R1+0x38], R3 ;  /* 0x0000380301007387 */ /* 0x0003e20000100800 */
[----:B------:R-:W-:Y:S01]  /*0c70*/  SHF.L.U32 R215, R205, 0x10, RZ ;  /* 0x00000010cdd77819 */ /* 0x000fe200000006ff */
[----:B------:R-:W-:Y:S01]  /*0c80*/  IMAD.MOV.U32 R205, RZ, RZ, 0x1 ;  /* 0x00000001ffcd7424 */ /* 0x000fe200078e00ff */
[----:B---3--:R-:W-:Y:S01]  /*0c90*/  SHF.L.U32 R6, R12, 0x10, RZ ;  /* 0x000000100c067819 */ /* 0x008fe200000006ff */
[----:B------:R2:W-:Y:S01]  /*0ca0*/  STL [R1+0x30], R0 ;  /* 0x0000300001007387 */ /* 0x0005e20000100800 */
[----:B------:R-:W-:Y:S01]  /*0cb0*/  SHF.L.U32 R252, R11, 0x10, RZ ;  /* 0x000000100bfc7819 */ /* 0x000fe200000006ff */
[----:B------:R-:W-:Y:S01]  /*0cc0*/  IMAD.U32 R223, R9, 0x10000, RZ ;  /* 0x0001000009df7824 */ /* 0x000fe200078e00ff */
[----:B------:R-:W-:Y:S01]  /*0cd0*/  SHF.L.U32 R207, R207, 0x10, RZ ;  /* 0x00000010cfcf7819 */ /* 0x000fe200000006ff */
[----:B------:R3:W-:Y:S01]  /*0ce0*/  STL [R1+0x28], R6 ;  /* 0x0000280601007387 */ /* 0x0007e20000100800 */
[----:B------:R-:W-:-:S02]  /*0cf0*/  @P2 LOP3.LUT R5, R5, 0x8, RZ, 0xfc, !PT ;  /* 0x0000000805052812 */ /* 0x000fc400078efcff */
[----:B-1----:R-:W-:Y:S02]  /*0d00*/  SHF.L.U32 R3, R13, 0x10, RZ ;  /* 0x000000100d037819 */ /* 0x002fe400000006ff */
[----:B------:R-:W-:Y:S01]  /*0d10*/  SHF.L.U32 R251, R251, 0x10, RZ ;  /* 0x00000010fbfb7819 */ /* 0x000fe200000006ff */
[----:B--2---:R-:W-:Y:S01]  /*0d20*/  IMAD.U32 R0, R14, 0x10000, RZ ;  /* 0x000100000e007824 */ /* 0x004fe200078e00ff */
[----:B------:R-:W-:Y:S01]  /*0d30*/  SHF.L.U32 R249, R249, 0x10, RZ ;  /* 0x00000010f9f97819 */ /* 0x000fe200000006ff */
[----:B------:R1:W-:Y:S01]  /*0d40*/  STL [R1+0x20], R3 ;  /* 0x0000200301007387 */ /* 0x0003e20000100800 */
[----:B------:R-:W-:Y:S02]  /*0d50*/  SHF.L.U32 R245, R245, 0x10, RZ ;  /* 0x00000010f5f57819 */ /* 0x000fe400000006ff */
[----:B---3--:R-:W-:Y:S01]  /*0d60*/  SHF.L.U32 R6, R15, 0x10, RZ ;  /* 0x000000100f067819 */ /* 0x008fe200000006ff */
[----:B------:R2:W-:Y:S01]  /*0d70*/  STL [R1+0x18], R0 ;  /* 0x0000180001007387 */ /* 0x0005e20000100800 */
[----:B------:R-:W-:-:S02]  /*0d80*/  SHF.L.U32 R243, R243, 0x10, RZ ;  /* 0x00000010f3f37819 */ /* 0x000fc400000006ff */
[----:B------:R-:W-:Y:S01]  /*0d90*/  SHF.L.U32 R239, R2, 0x10, RZ ;  /* 0x0000001002ef7819 */ /* 0x000fe200000006ff */
[----:B------:R3:W-:Y:S01]  /*0da0*/  STL [R1+0x10], R6 ;  /* 0x0000100601007387 */ /* 0x0007e20000100800 */
[----:B------:R-:W-:Y:S02]  /*0db0*/  SHF.L.U32 R237, R237, 0x10, RZ ;  /* 0x00000010eded7819 */ /* 0x000fe400000006ff */
[----:B-1----:R-:W-:Y:S02]  /*0dc0*/  SHF.L.U32 R3, R18, 0x10, RZ ;  /* 0x0000001012037819 */ /* 0x002fe400000006ff */
[----:B------:R-:W-:Y:S01]  /*0dd0*/  SHF.L.U32 R233, R233, 0x10, RZ ;  /* 0x00000010e9e97819 */ /* 0x000fe200000006ff */
[----:B--2---:R-:W-:Y:S01]  /*0de0*/  IMAD.U32 R0, R19, 0x10000, RZ ;  /* 0x0001000013007824 */ /* 0x004fe200078e00ff */
[----:B------:R-:W-:Y:S01]  /*0df0*/  SHF.L.U32 R231, R8, 0x10, RZ ;  /* 0x0000001008e77819 */ /* 0x000fe200000006ff */
[----:B------:R3:W-:Y:S01]  /*0e00*/  STL [R1+0x8], R3 ;  /* 0x0000080301007387 */ /* 0x0007e20000100800 */
[----:B------:R-:W-:-:S02]  /*0e10*/  SHF.L.U32 R227, R227, 0x10, RZ ;  /* 0x00000010e3e37819 */ /* 0x000fc400000006ff */
[----:B------:R-:W-:Y:S01]  /*0e20*/  SHF.L.U32 R225, R225, 0x10, RZ ;  /* 0x00000010e1e17819 */ /* 0x000fe200000006ff */
[----:B------:R3:W-:Y:S01]  /*0e30*/  STL [R1], R0 ;  /* 0x0000000001007387 */ /* 0x0007e20000100800 */
[----:B------:R-:W-:Y:S02]  /*0e40*/  SHF.L.U32 R221, R221, 0x10, RZ ;  /* 0x00000010dddd7819 */ /* 0x000fe400000006ff */
[----:B------:R-:W-:Y:S02]  /*0e50*/  SHF.L.U32 R219, R219, 0x10, RZ ;  /* 0x00000010dbdb7819 */ /* 0x000fe400000006ff */
[----:B------:R-:W-:Y:S02]  /*0e60*/  SHF.L.U32 R214, R214, 0x10, RZ ;  /* 0x00000010d6d67819 */ /* 0x000fe400000006ff */
[----:B0-----:R-:W-:-:S07]  /*0e70*/  SHF.L.U32 R209, R209, 0x10, RZ ;  /* 0x00000010d1d17819 */ /* 0x001fce00000006ff */
.L_x_498:
[----:B0--3--:R-:W0:Y:S08]  /*0e80*/  LDC.64 R2, c[0x0][0x288] ;  /* 0x0000a200ff027b82 */ /* 0x009e300000000a00 */
[----:B-12---:R-:W1:Y:S08]  /*0e90*/  LDC.64 R156, c[0x0][0x280] ;  /* 0x0000a000ff9c7b82 */ /* 0x006e700000000a00 */
[----:B------:R-:W2:Y:S01]  /*0ea0*/  LDC.64 R6, c[0x0][0x258] ;  /* 0x00009600ff067b82 */ /* 0x000ea20000000a00 */
[----:B0-----:R-:W-:-:S07]  /*0eb0*/  IMAD.WIDE R2, R4, 0x4, R2 ;  /* 0x0000000404027825 */ /* 0x001fce00078e0202 */
[----:B------:R-:W0:Y:S01]  /*0ec0*/  LDC.64 R162, c[0x0][0x2c8] ;  /* 0x0000b200ffa27b82 */ /* 0x000e220000000a00 */
[----:B------:R1:W3:Y:S01]  /*0ed0*/  LDG.E R160, desc[UR4][R2.64] ;  /* 0x0000000402a07981 */ /* 0x0002e2000c1e1900 */
[----:B------:R-:W4:Y:S01]  /*0ee0*/  S2R R158, SR_TID.X ;  /* 0x00000000009e7919 */ /* 0x000f220000002100 */
[----:B-1----:R-:W-:-:S04]  /*0ef0*/  IMAD.WIDE R2, R4, 0x4, R156 ;  /* 0x0000000404027825 */ /* 0x002fc800078e029c */
[----:B--2---:R-:W-:Y:S01]  /*0f00*/  IMAD.WIDE R6, R4, 0x4, R6 ;  /* 0x0000000404067825 */ /* 0x004fe200078e0206 */
[----:B------:R1:W5:Y:S05]  /*0f10*/  LDG.E R204, desc[UR4][R2.64] ;  /* 0x0000000402cc7981 */ /* 0x00036a000c1e1900 */
[----:B------:R2:W5:Y:S01]  /*0f20*/  LDG.E R6, desc[UR4][R6.64] ;  /* 0x0000000406067981 */ /* 0x000562000c1e1900 */
[----:B-1----:R-:W-:-:S05]  /*0f30*/  MOV R2, UR9 ;  /* 0x0000000900027c02 */ /* 0x002fca0008000f00 */
[----:B------:R-:W-:-:S05]  /*0f40*/  IMAD R3, R4, R2, RZ ;  /* 0x0000000204037224 */ /* 0x000fca00078e02ff */
[----:B--2---:R-:W-:-:S04]  /*0f50*/  SHF.R.S32.HI R7, RZ, 0x1f, R3 ;  /* 0x0000001fff077819 */ /* 0x004fc80000011403 */
[----:B------:R-:W-:Y:S02]  /*0f60*/  LEA.HI R7, R7, R3, RZ, 0x3 ;  /* 0x0000000307077211 */ /* 0x000fe400078f18ff */
[----:B----4-:R-:W-:Y:S01]  /*0f70*/  LOP3.LUT R3, R158, 0x7f, RZ, 0xc0, !PT ;  /* 0x0000007f9e037812 */ /* 0x010fe200078ec0ff */
[----:B------:R-:W-:Y:S03]  /*0f80*/  BSSY B0, `(.L_x_367) ;  /* 0x00001c4000007945 */ /* 0x000fe60003800000 */
[----:B------:R-:W-:-:S05]  /*0f90*/  LEA.HI.SX32 R7, R7, R3, 0x1d ;  /* 0x0000000307077211 */ /* 0x000fca00078feaff */
[----:B0-----:R-:W-:Y:S01]  /*0fa0*/  IMAD.WIDE.U32 R156, R7, 0x10, R162 ;  /* 0x00000010079c7825 */ /* 0x001fe200078e00a2 */
[----:B---3--:R-:W-:-:S13]  /*0fb0*/  ISETP.GT.AND P2, PT, R160, RZ, PT ;  /* 0x000000ffa000720c */ /* 0x008fda0003f44270 */
[----:B------:R-:W-:Y:S05]  /*0fc0*/  @P2 BRA `(.L_x_368) ;  /* 0x0000000000882947 */ /* 0x000fea0003800000 */
[----:B------:R-:W-:Y:S01]  /*0fd0*/  LOP3.LUT P3, RZ, R5, 0x1, RZ, 0xc0, !PT ;  /* 0x0000000105ff7812 */ /* 0x000fe2000786c0ff */
[----:B------:R-:W-:Y:S01]  /*0fe0*/  BSSY B1, `(.L_x_369) ;  /* 0x0000008000017945 */ /* 0x000fe20003800000 */
[----:B------:R-:W-:-:S11]  /*0ff0*/  MOV R158, R7 ;  /* 0x00000007009e7202 */ /* 0x000fd60000000f00 */
[----:B------:R-:W-:Y:S05]  /*1000*/  @!P3 BRA `(.L_x_370) ;  /* 0x000000000014b947 */ /* 0x000fea0003800000 */
[----:B------:R-:W-:-:S04]  /*1010*/  ISETP.NE.U32.AND P3, PT, RZ, UR14, PT ;  /* 0x0000000eff007c0c */ /* 0x000fc8000bf65070 */
[----:B------:R-:W-:-:S13]  /*1020*/  ISETP.NE.AND.EX P3, PT, RZ, UR15, PT, P3 ;  /* 0x0000000fff007c0c */ /* 0x000fda000bf65330 */
[----:B------:R-:W-:Y:S05]  /*1030*/  @!P3 BRA `(.L_x_371) ;  /* 0x000000000004b947 */ /* 0x000fea0003800000 */
[----:B------:R0:W5:Y:S02]  /*1040*/  LDG.E.128 R132, desc[UR4][R156.64] ;  /* 0x000000049c847981 */ /* 0x000164000c1e1d00 */
.L_x_371:
[----:B------:R-:W-:-:S07]  /*1050*/  VIADD R158, R7, 0x80 ;  /* 0x00000080079e7836 */ /* 0x000fce0000000000 */
.L_x_370:
[----:B------:R-:W-:Y:S05]  /*1060*/  BSYNC B1 ;  /* 0x0000000000017941 */ /* 0x000fea0003800000 */
.L_x_369:
[----:B------:R-:W-:Y:S04]  /*1070*/  BSSY B1, `(.L_x_372) ;  /* 0x0000008000017945 */ /* 0x000fe80003800000 */
[----:B------:R-:W-:Y:S05]  /*1080*/  @!P0 BRA `(.L_x_373) ;  /* 0x0000000000188947 */ /* 0x000fea0003800000 */
[----:B------:R-:W-:-:S04]  /*1090*/  ISETP.NE.U32.AND P3, PT, RZ, UR14, PT ;  /* 0x0000000eff007c0c */ /* 0x000fc8000bf65070 */
[----:B------:R-:W-:-:S13]  /*10a0*/  ISETP.NE.AND.EX P3, PT, RZ, UR15, PT, P3 ;  /* 0x0000000fff007c0c */ /* 0x000fda000bf65330 */
[----:B------:R-:W-:Y:S05]  /*10b0*/  @!P3 BRA `(.L_x_374) ;  /* 0x000000000008b947 */ /* 0x000fea0003800000 */
[----:B------:R-:W-:-:S06]  /*10c0*/  IMAD.WIDE.U32 R136, R158, 0x10, R162 ;  /* 0x000000109e887825 */ /* 0x000fcc00078e00a2 */
[----:B------:R-:W5:Y:S02]  /*10d0*/  LDG.E.128 R136, desc[UR4][R136.64] ;  /* 0x0000000488887981 */ /* 0x000f64000c1e1d00 */
.L_x_374:
[----:B------:R-:W-:-:S07]  /*10e0*/  IADD3 R158, R158, 0x80, RZ ;  /* 0x000000809e9e7810 */ /* 0x000fce0007ffe0ff */
.L_x_373:
[----:B------:R-:W-:Y:S05]  /*10f0*/  BSYNC B1 ;  /* 0x0000000000017941 */ /* 0x000fea0003800000 */
.L_x_372:
[----:B------:R-:W-:Y:S04]  /*1100*/  BSSY B1, `(.L_x_375) ;  /* 0x0000008000017945 */ /* 0x000fe80003800000 */
[----:B------:R-:W-:Y:S05]  /*1110*/  @!P1 BRA `(.L_x_376) ;  /* 0x0000000000189947 */ /* 0x000fea0003800000 */
[----:B------:R-:W-:-:S04]  /*1120*/  ISETP.NE.U32.AND P3, PT, RZ, UR14, PT ;  /* 0x0000000eff007c0c */ /* 0x000fc8000bf65070 */
[----:B------:R-:W-:-:S13]  /*1130*/  ISETP.NE.AND.EX P3, PT, RZ, UR15, PT, P3 ;  /* 0x0000000fff007c0c */ /* 0x000fda000bf65330 */
[----:B------:R-:W-:Y:S05]  /*1140*/  @!P3 BRA `(.L_x_377) ;  /* 0x000000000008b947 */ /* 0x000fea0003800000 */
[----:B------:R-:W-:-:S06]  /*1150*/  IMAD.WIDE.U32 R140, R158, 0x10, R162 ;  /* 0x000000109e8c7825 */ /* 0x000fcc00078e00a2 */
[----:B------:R-:W5:Y:S02]  /*1160*/  LDG.E.128 R140, desc[UR4][R140.64] ;  /* 0x000000048c8c7981 */ /* 0x000f64000c1e1d00 */
.L_x_377:
[----:B------:R-:W-:-:S07]  /*1170*/  IADD3 R158, R158, 0x80, RZ ;  /* 0x000000809e9e7810 */ /* 0x000fce0007ffe0ff */
.L_x_376:
[----:B------:R-:W-:Y:S05]  /*1180*/  BSYNC B1 ;  /* 0x0000000000017941 */ /* 0x000fea0003800000 */
.L_x_375:
[----:B------:R-:W-:Y:S02]  /*1190*/  LOP3.LUT P3, RZ, R5, 0x8, RZ, 0xc0, !PT ;  /* 0x0000000805ff7812 */ /* 0x000fe4000786c0ff */
[----:B------:R-:W-:-:S11]  /*11a0*/  CS2R R212, SRZ ;  /* 0x0000000000d47805 */ /* 0x000fd6000001ff00 */
[----:B------:R-:W-:Y:S05]  /*11b0*/  @P3 BRA `(.L_x_378) ;  /* 0x0000001800803947 */ /* 0x000fea0003800000 */
[----:B------:R-:W-:-:S06]  /*11c0*/  IMAD.WIDE.U32 R32, R158, 0x10, R162 ;  /* 0x000000109e207825 */ /* 0x000fcc00078e00a2 */
[----:B------:R-:W5:Y:S01]  /*11d0*/  LDG.E.128 R32, desc[UR4][R32.64] ;  /* 0x0000000420207981 */ /* 0x000f62000c1e1d00 */
[----:B------:R-:W-:Y:S05]  /*11e0*/  BRA `(.L_x_378) ;  /* 0x0000001800747947 */ /* 0x000fea0003800000 */
.L_x_368:
[----:B------:R-:W0:Y:S01]  /*11f0*/  LDC.64 R158, c[0x0][0x250] ;  /* 0x00009400ff9e7b82 */ /* 0x000e220000000a00 */
[----:B------:R-:W-:Y:S01]  /*1200*/  LOP3.LUT P4, RZ, R5, 0x1, RZ, 0xc0, !PT ;  /* 0x0000000105ff7812 */ /* 0x000fe2000788c0ff */
[----:B0-----:R-:W-:-:S06]  /*1210*/  IMAD.WIDE R158, R4, 0x4, R158 ;  /* 0x00000004049e7825 */ /* 0x001fcc00078e029e */
[----:B------:R0:W2:Y:S01]  /*1220*/  LDG.E R158, desc[UR4][R158.64] ;  /* 0x000000049e9e7981 */ /* 0x0000a2000c1e1900 */
[----:B------:R-:W-:Y:S01]  /*1230*/  ISETP.NE.AND P3, PT, R203, RZ, PT ;  /* 0x000000ffcb00720c */ /* 0x000fe20003f65270 */
[----:B------:R-:W-:Y:S01]  /*1240*/  BSSY B1, `(.L_x_379) ;  /* 0x000006d000017945 */ /* 0x000fe20003800000 */
[----:B------:R-:W-:Y:S02]  /*1250*/  CS2R R212, SRZ ;  /* 0x0000000000d47805 */ /* 0x000fe4000001ff00 */
[----:B------:R-:W-:Y:S01]  /*1260*/  MOV R217, R7 ;  /* 0x0000000700d97202 */ /* 0x000fe20000000f00 */
[----:B0-----:R-:W-:-:S04]  /*1270*/  VIADD R159, R160, 0xffffffff ;  /* 0xffffffffa09f7836 */ /* 0x001fc80000000000 */
[----:B------:R-:W-:-:S05]  /*1280*/  IMAD R159, R159, R2, RZ ;  /* 0x000000029f9f7224 */ /* 0x000fca00078e02ff */
[----:B------:R-:W-:-:S04]  /*1290*/  SHF.R.S32.HI R160, RZ, 0x1f, R159 ;  /* 0x0000001fffa07819 */ /* 0x000fc8000001149f */
[----:B------:R-:W-:-:S04]  /*12a0*/  LEA.HI R160, R160, R159, RZ, 0x3 ;  /* 0x0000009fa0a07211 */ /* 0x000fc800078f18ff */
[----:B------:R-:W-:Y:S02]  /*12b0*/  LEA.HI.SX32 R211, R160, R3, 0x1d ;  /* 0x00000003a0d37211 */ /* 0x000fe400078feaff */
[----:B--2---:R-:W-:Y:S01]  /*12c0*/  FSEL R208, R158, RZ, !P3 ;  /* 0x000000ff9ed07208 */ /* 0x004fe20005800000 */
[----:B------:R-:W-:Y:S06]  /*12d0*/  @!P4 BRA `(.L_x_380) ;  /* 0x00000004008cc947 */ /* 0x000fec0003800000 */
[----:B------:R-:W0:Y:S01]  /*12e0*/  LDC.64 R8, c[0x0][0x238] ;  /* 0x00008e00ff087b82 */ /* 0x000e220000000a00 */
[----:B------:R-:W2:Y:S04]  /*12f0*/  LDL R197, [R1+0x54] ;  /* 0x0000540001c57983 */ /* 0x000ea80000100800 */
[----:B------:R-:W3:Y:S03]  /*1300*/  LDL R217, [R1+0x44] ;  /* 0x0000440001d97983 */ /* 0x000ee60000100800 */
[----:B------:R-:W1:Y:S01]  /*1310*/  LDC.64 R12, c[0x0][0x2b8] ;  /* 0x0000ae00ff0c7b82 */ /* 0x000e620000000a00 */
[----:B------:R-:W4:Y:S04]  /*1320*/  LDL R201, [R1+0x3c] ;  /* 0x00003c0001c97983 */ /* 0x000f280000100800 */
[----:B------:R-:W4:Y:S01]  /*1330*/  LDL R213, [R1+0x4c] ;  /* 0x00004c0001d57983 */ /* 0x000f220000100800 */
[----:B0-----:R-:W-:-:S06]  /*1340*/  IMAD.WIDE.U32 R8, R7, 0x10, R8 ;  /* 0x0000001007087825 */ /* 0x001fcc00078e0008 */
[----:B------:R-:W2:Y:S01]  /*1350*/  LDG.E.128 R8, desc[UR4][R8.64] ;  /* 0x0000000408087981 */ /* 0x000ea2000c1e1d00 */
[----:B-1----:R-:W-:-:S06]  /*1360*/  IMAD.WIDE.U32 R12, R211, 0x10, R12 ;  /* 0x00000010d30c7825 */ /* 0x002fcc00078e000c */
[----:B------:R-:W3:Y:S01]  /*1370*/  LDG.E.128 R12, desc[UR4][R12.64] ;  /* 0x000000040c0c7981 */ /* 0x000ee2000c1e1d00 */
[----:B------:R-:W-:-:S04]  /*1380*/  ISETP.NE.U32.AND P3, PT, RZ, UR14, PT ;  /* 0x0000000eff007c0c */ /* 0x000fc8000bf65070 */
[----:B------:R-:W-:-:S13]  /*1390*/  ISETP.NE.AND.EX P3, PT, RZ, UR15, PT, P3 ;  /* 0x0000000fff007c0c */ /* 0x000fda000bf65330 */
[----:B------:R0:W5:Y:S01]  /*13a0*/  @P3 LDG.E.128 R132, desc[UR4][R156.64] ;  /* 0x000000049c843981 */ /* 0x000162000c1e1d00 */
[----:B--2---:R-:W-:Y:S02]  /*13b0*/  SHF.L.U32 R160, R8, 0x10, RZ ;  /* 0x0000001008a07819 */ /* 0x004fe400000006ff */
[C---:B------:R-:W-:Y:S02]  /*13c0*/  PRMT R0, R10.reuse, 0x7632, R0 ;  /* 0x000076320a007816 */ /* 0x040fe40000000000 */
[----:B------:R-:W-:Y:S01]  /*13d0*/  SHF.L.U32 R158, R10, 0x10, RZ ;  /* 0x000000100a9e7819 */ /* 0x000fe200000006ff */
[----:B------:R-:W-:Y:S01]  /*13e0*/  FADD.FTZ R160, -R208, R160 ;  /* 0x000000a0d0a07221 */ /* 0x000fe20000010100 */
[C---:B------:R-:W-:Y:S02]  /*13f0*/  PRMT R16, R11.reuse, 0x7632, R16 ;  /* 0x000076320b107816 */ /* 0x040fe40000000010 */
[----:B------:R-:W-:Y:S02]  /*1400*/  SHF.L.U32 R159, R11, 0x10, RZ ;  /* 0x000000100b9f7819 */ /* 0x000fe400000006ff */
[----:B---3--:R-:W-:-:S02]  /*1410*/  PRMT R10, R14, 0x7632, R10 ;  /* 0x000076320e0a7816 */ /* 0x008fc4000000000a */
[----:B------:R-:W-:Y:S01]  /*1420*/  SHF.L.U32 R11, R14, 0x10, RZ ;  /* 0x000000100e0b7819 */ /* 0x000fe200000006ff */
[----:B------:R-:W-:Y:S01]  /*1430*/  IMAD.U32 R14, R0, 0x10000, RZ ;  /* 0x00010000000e7824 */ /* 0x000fe200078e00ff */
[----:B0-----:R-:W-:Y:S01]  /*1440*/  PRMT R157, R8, 0x7632, R157 ;  /* 0x00007632089d7816 */ /* 0x001fe2000000009d */
[----:B------:R-:W-:Y:S02]  /*1450*/  IMAD.U32 R8, R12, 0x10000, RZ ;  /* 0x000100000c087824 */ /* 0x000fe400078e00ff */
[----:B-----5:R-:W-:Y:S02]  /*1460*/  FMUL.FTZ R0, R6, R160 ;  /* 0x000000a006007220 */ /* 0x020fe40000410000 */
[----:B------:R-:W2:Y:S01]  /*1470*/  LDL R160, [R1+0x48] ;  /* 0x0000480001a07983 */ /* 0x000ea20000100800 */
[----:B------:R-:W-:Y:S01]  /*1480*/  FADD.FTZ R68, R68, R8 ;  /* 0x0000000844447221 */ /* 0x000fe20000010000 */
[-C--:B------:R-:W-:Y:S01]  /*1490*/  FFMA.FTZ R36, R0, R8.reuse, R36 ;  /* 0x0000000800247223 */ /* 0x080fe20000010024 */
[----:B------:R-:W-:-:S02]  /*14a0*/  FMUL.FTZ R8, R197, R8 ;  /* 0x00000008c5087220 */ /* 0x000fc40000410000 */
[----:B------:R-:W3:Y:S01]  /*14b0*/  LDL R197, [R1+0x50] ;  /* 0x0000500001c57983 */ /* 0x000ee20000100800 */
[C---:B------:R-:W-:Y:S01]  /*14c0*/  PRMT R156, R9.reuse, 0x7632, R156 ;  /* 0x00007632099c7816 */ /* 0x040fe2000000009c */
[----:B------:R-:W-:Y:S01]  /*14d0*/  IMAD.U32 R161, R9, 0x10000, RZ ;  /* 0x0001000009a17824 */ /* 0x000fe200078e00ff */
[----:B------:R-:W-:Y:S01]  /*14e0*/  PRMT R200, R12, 0x7632, R200 ;  /* 0x000076320cc87816 */ /* 0x000fe200000000c8 */
[----:B------:R-:W-:Y:S01]  /*14f0*/  IMAD.U32 R12, R15, 0x10000, RZ ;  /* 0x000100000f0c7824 */ /* 0x000fe200078e00ff */
[----:B------:R-:W-:Y:S02]  /*1500*/  PRMT R9, R13, 0x7632, R9 ;  /* 0x000076320d097816 */ /* 0x000fe40000000009 */
[----:B------:R-:W-:Y:S01]  /*1510*/  PRMT R17, R15, 0x7632, R17 ;  /* 0x000076320f117816 */ /* 0x000fe20000000011 */
[C---:B------:R-:W-:Y:S01]  /*1520*/  FADD.FTZ R15, -R208.reuse, R158 ;  /* 0x0000009ed00f7221 */ /* 0x040fe20000010100 */
[----:B------:R-:W-:Y:S01]  /*1530*/  FADD.FTZ R158, -R208, R159 ;  /* 0x0000009fd09e7221 */ /* 0x000fe20000010100 */
[----:B------:R-:W-:Y:S01]  /*1540*/  SHF.L.U32 R198, R13, 0x10, RZ ;  /* 0x000000100dc67819 */ /* 0x000fe200000006ff */
[----:B------:R-:W2:Y:S01]  /*1550*/  LDL R159, [R1+0x40] ;  /* 0x00004000019f7983 */ /* 0x000ea20000100800 */
[----:B------:R-:W-:-:S02]  /*1560*/  IMAD.U32 R13, R9, 0x10000, RZ ;  /* 0x00010000090d7824 */ /* 0x000fc400078e00ff */
[----:B------:R-:W-:Y:S01]  /*1570*/  FMUL.FTZ R9, R6, R15 ;  /* 0x0000000f06097220 */ /* 0x000fe20000410000 */
[----:B------:R-:W-:Y:S01]  /*1580*/  SHF.L.U32 R15, R10, 0x10, RZ ;  /* 0x000000100a0f7819 */ /* 0x000fe200000006ff */
[----:B------:R-:W-:Y:S01]  /*1590*/  FADD.FTZ R72, R72, R11 ;  /* 0x0000000b48487221 */ /* 0x000fe20000010000 */
[-C--:B------:R-:W-:Y:S01]  /*15a0*/  FMUL.FTZ R10, R217, R11.reuse ;  /* 0x0000000bd90a7220 */ /* 0x080fe20000410000 */
[----:B------:R-:W-:Y:S01]  /*15b0*/  FFMA.FTZ R40, R9, R11, R40 ;  /* 0x0000000b09287223 */ /* 0x000fe20000010028 */
[----:B------:R-:W-:Y:S02]  /*15c0*/  FMUL.FTZ R11, R6, R158 ;  /* 0x0000009e060b7220 */ /* 0x000fe40000410000 */
[----:B------:R-:W2:Y:S01]  /*15d0*/  LDL R158, [R1+0x38] ;  /* 0x00003800019e7983 */ /* 0x000ea20000100800 */
[----:B------:R-:W-:Y:S01]  /*15e0*/  SHF.L.U32 R157, R157, 0x10, RZ ;  /* 0x000000109d9d7819 */ /* 0x000fe200000006ff */
[----:B------:R-:W-:Y:S01]  /*15f0*/  FADD.FTZ R74, R74, R12 ;  /* 0x0000000c4a4a7221 */ /* 0x000fe20000010000 */
[----:B------:R-:W-:Y:S01]  /*1600*/  SHF.L.U32 R156, R156, 0x10, RZ ;  /* 0x000000109c9c7819 */ /* 0x000fe200000006ff */
[----:B------:R-:W-:-:S02]  /*1610*/  FFMA.FTZ R42, R11, R12, R42 ;  /* 0x0000000c0b2a7223 */ /* 0x000fc4000001002a */
[----:B------:R-:W-:Y:S01]  /*1620*/  FADD.FTZ R157, -R208, R157 ;  /* 0x0000009dd09d7221 */ /* 0x000fe20000010100 */
[----:B------:R-:W-:Y:S01]  /*1630*/  SHF.L.U32 R200, R200, 0x10, RZ ;  /* 0x00000010c8c87819 */ /* 0x000fe200000006ff */
[----:B----4-:R-:W-:Y:S02]  /*1640*/  FMUL.FTZ R12, R201, R12 ;  /* 0x0000000cc90c7220 */ /* 0x010fe40000410000 */
[----:B------:R-:W-:Y:S01]  /*1650*/  FMUL.FTZ R201, R6, R157 ;  /* 0x0000009d06c97220 */ /* 0x000fe20000410000 */
[C---:B------:R-:W-:Y:S01]  /*1660*/  FADD.FTZ R161, -R208.reuse, R161 ;  /* 0x000000a1d0a17221 */ /* 0x040fe20000010100 */
[----:B------:R-:W-:Y:S01]  /*1670*/  FADD.FTZ R156, -R208, R156 ;  /* 0x0000009cd09c7221 */ /* 0x000fe20000010100 */
[----:B------:R-:W-:Y:S01]  /*1680*/  FADD.FTZ R69, R69, R200 ;  /* 0x000000c845457221 */ /* 0x000fe20000010000 */
[----:B------:R-:W-:Y:S01]  /*1690*/  FFMA.FTZ R37, R201, R200, R37 ;  /* 0x000000c8c9257223 */ /* 0x000fe20000010025 */
[----:B------:R-:W-:Y:S01]  /*16a0*/  FMUL.FTZ R199, R6, R161 ;  /* 0x000000a106c77220 */ /* 0x000fe20000410000 */
[----:B------:R-:W-:Y:S01]  /*16b0*/  FADD.FTZ R157, RZ, R8 ;  /* 0x00000008ff9d7221 */ /* 0x000fe20000010000 */
[----:B------:R-:W-:-:S02]  /*16c0*/  FADD.FTZ R70, R70, R198 ;  /* 0x000000c646467221 */ /* 0x000fc40000010000 */
[-C--:B------:R-:W-:Y:S01]  /*16d0*/  FFMA.FTZ R38, R199, R198.reuse, R38 ;  /* 0x000000c6c7267223 */ /* 0x080fe20000010026 */
[----:B------:R-:W-:Y:S01]  /*16e0*/  FMUL.FTZ R198, R213, R198 ;  /* 0x000000c6d5c67220 */ /* 0x000fe20000410000 */
[----:B------:R-:W-:Y:S01]  /*16f0*/  FADD.FTZ R14, -R208, R14 ;  /* 0x0000000ed00e7221 */ /* 0x000fe20000010100 */
[----:B------:R-:W-:Y:S01]  /*1700*/  FADD.FTZ R71, R71, R13 ;  /* 0x0000000d47477221 */ /* 0x000fe20000010000 */
[----:B------:R-:W-:Y:S02]  /*1710*/  SHF.L.U32 R16, R16, 0x10, RZ ;  /* 0x0000001010107819 */ /* 0x000fe400000006ff */
[----:B------:R-:W-:Y:S01]  /*1720*/  FMUL.FTZ R14, R6, R14 ;  /* 0x0000000e060e7220 */ /* 0x000fe20000410000 */
[----:B------:R-:W-:Y:S02]  /*1730*/  FADD.FTZ R73, R73, R15 ;  /* 0x0000000f49497221 */ /* 0x000fe40000010000 */
[----:B------:R-:W-:Y:S01]  /*1740*/  FADD.FTZ R16, -R208, R16 ;  /* 0x00000010d0107221 */ /* 0x000fe20000010100 */
[----:B------:R-:W-:Y:S01]  /*1750*/  FFMA.FTZ R41, R14, R15, R41 ;  /* 0x0000000f0e297223 */ /* 0x000fe20000010029 */
[----:B------:R-:W-:-:S02]  /*1760*/  SHF.L.U32 R17, R17, 0x10, RZ ;  /* 0x0000001011117819 */ /* 0x000fc400000006ff */
[----:B------:R-:W-:-:S03]  /*1770*/  FMUL.FTZ R16, R6, R16 ;  /* 0x0000001006107220 */ /* 0x000fc60000410000 */
[----:B------:R-:W-:Y:S01]  /*1780*/  FADD.FTZ R75, R75, R17 ;  /* 0x000000114b4b7221 */ /* 0x000fe20000010000 */
[----:B------:R-:W-:Y:S01]  /*1790*/  FFMA.FTZ R43, R16, R17, R43 ;  /* 0x00000011102b7223 */ /* 0x000fe2000001002b */
[----:B------:R-:W-:Y:S01]  /*17a0*/  VIADD R211, R211, 0x80 ;  /* 0x00000080d3d37836 */ /* 0x000fe20000000000 */
[----:B------:R-:W-:Y:S01]  /*17b0*/  IADD3 R217, R7, 0x80, RZ ;  /* 0x0000008007d97810 */ /* 0x000fe20007ffe0ff */
[----:B---3--:R-:W-:Y:S01]  /*17c0*/  FMUL.FTZ R200, R197, R200 ;  /* 0x000000c8c5c87220 */ /* 0x008fe20000410000 */
[----:B------:R-:W-:Y:S01]  /*17d0*/  FMUL.FTZ R197, R6, R156 ;  /* 0x0000009c06c57220 */ /* 0x000fe20000410000 */
[----:B------:R-:W-:Y:S02]  /*17e0*/  FFMA.FTZ R156, R0, R8, RZ ;  /* 0x00000008009c7223 */ /* 0x000fe400000100ff */
[----:B------:R-:W-:Y:S02]  /*17f0*/  FADD.FTZ R157, R157, R200 ;  /* 0x000000c89d9d7221 */ /* 0x000fe40000010000 */
[----:B------:R-:W-:Y:S01]  /*1800*/  FFMA.FTZ R156, R201, R200, R156 ;  /* 0x000000c8c99c7223 */ /* 0x000fe2000001009c */
[-C--:B------:R-:W-:Y:S01]  /*1810*/  FFMA.FTZ R39, R197, R13.reuse, R39 ;  /* 0x0000000dc5277223 */ /* 0x080fe20000010027 */
[----:B--2---:R-:W-:Y:S01]  /*1820*/  FMUL.FTZ R13, R160, R13 ;  /* 0x0000000da00d7220 */ /* 0x004fe20000410000 */
        /* <DEDUP_REMOVED lines=13> */
[----:B------:R-:W-:-:S07]  /*1900*/  FFMA.FTZ R213, R16, R17, R156 ;  /* 0x0000001110d57223 */ /* 0x000fce000001009c */
.L_x_380:
[----:B------:R-:W-:Y:S05]  /*1910*/  BSYNC B1 ;  /* 0x0000000000017941 */ /* 0x000fea0003800000 */
.L_x_379:
[----:B------:R-:W-:Y:S04]  /*1920*/  BSSY B1, `(.L_x_381) ;  /* 0x0000066000017945 */ /* 0x000fe80003800000 */
[----:B------:R-:W-:Y:S05]  /*1930*/  @!P0 BRA `(.L_x_382) ;  /* 0x0000000400908947 */ /* 0x000fea0003800000 */
[----:B------:R-:W0:Y:S01]  /*1940*/  LDC.64 R20, c[0x0][0x238] ;  /* 0x00008e00ff147b82 */ /* 0x000e220000000a00 */
[----:B------:R-:W2:Y:S04]  /*1950*/  LDL R161, [R1+0x34] ;  /* 0x0000340001a17983 */ /* 0x000ea80000100800 */
[----:B------:R-:W3:Y:S03]  /*1960*/  LDL R160, [R1+0x2c] ;  /* 0x00002c0001a07983 */ /* 0x000ee60000100800 */
[----:B------:R-:W1:Y:S01]  /*1970*/  LDC.64 R24, c[0x0][0x2b8] ;  /* 0x0000ae00ff187b82 */ /* 0x000e620000000a00 */
[----:B0-----:R-:W-:-:S06]  /*1980*/  IMAD.WIDE.U32 R20, R217, 0x10, R20 ;  /* 0x00000010d9147825 */ /* 0x001fcc00078e0014 */
[----:B------:R-:W4:Y:S01]  /*1990*/  LDG.E.128 R20, desc[UR4][R20.64] ;  /* 0x0000000414147981 */ /* 0x000f22000c1e1d00 */
[----:B-1----:R-:W-:-:S06]  /*19a0*/  IMAD.WIDE.U32 R24, R211, 0x10, R24 ;  /* 0x00000010d3187825 */ /* 0x002fcc00078e0018 */
[----:B------:R-:W2:Y:S01]  /*19b0*/  LDG.E.128 R24, desc[UR4][R24.64] ;  /* 0x0000000418187981 */ /* 0x000ea2000c1e1d00 */
[----:B------:R-:W-:-:S04]  /*19c0*/  ISETP.NE.U32.AND P3, PT, RZ, UR14, PT ;  /* 0x0000000eff007c0c */ /* 0x000fc8000bf65070 */
[----:B------:R-:W-:-:S13]  /*19d0*/  ISETP.NE.AND.EX P3, PT, RZ, UR15, PT, P3 ;  /* 0x0000000fff007c0c */ /* 0x000fda000bf65330 */
[----:B------:R-:W-:Y:S02]  /*19e0*/  @P3 IMAD.WIDE.U32 R18, R217, 0x10, R162 ;  /* 0x00000010d9123825 */ /* 0x000fe400078e00a2 */
[----:B------:R-:W3:Y:S04]  /*19f0*/  LDL R163, [R1+0x24] ;  /* 0x0000240001a37983 */ /* 0x000ee80000100800 */
[----:B------:R0:W5:Y:S04]  /*1a00*/  @P3 LDG.E.128 R136, desc[UR4][R18.64] ;  /* 0x0000000412883981 */ /* 0x000168000c1e1d00 */
[----:B------:R-:W3:Y:S01]  /*1a10*/  LDL R162, [R1+0x1c] ;  /* 0x00001c0001a27983 */ /* 0x000ee20000100800 */
[----:B----4-:R-:W-:-:S02]  /*1a20*/  SHF.L.U32 R158, R20, 0x10, RZ ;  /* 0x00000010149e7819 */ /* 0x010fc400000006ff */
[C---:B0-----:R-:W-:Y:S01]  /*1a30*/  PRMT R18, R21.reuse, 0x7632, R18 ;  /* 0x0000763215127816 */ /* 0x041fe20000000012 */
[----:B------:R-:W-:Y:S01]  /*1a40*/  IMAD.U32 R159, R21, 0x10000, RZ ;  /* 0x00010000159f7824 */ /* 0x000fe200078e00ff */
[----:B------:R-:W-:Y:S01]  /*1a50*/  PRMT R156, R20, 0x7632, R156 ;  /* 0x00007632149c7816 */ /* 0x000fe2000000009c */
[----:B------:R-:W-:Y:S01]  /*1a60*/  FADD.FTZ R158, -R208, R158 ;  /* 0x0000009ed09e7221 */ /* 0x000fe20000010100 */
[C---:B------:R-:W-:Y:S02]  /*1a70*/  PRMT R19, R23.reuse, 0x7632, R19 ;  /* 0x0000763217137816 */ /* 0x040fe40000000013 */
[----:B------:R-:W-:Y:S01]  /*1a80*/  SHF.L.U32 R157, R23, 0x10, RZ ;  /* 0x00000010179d7819 */ /* 0x000fe200000006ff */
[----:B--2---:R-:W-:Y:S01]  /*1a90*/  IMAD.U32 R20, R24, 0x10000, RZ ;  /* 0x0001000018147824 */ /* 0x004fe200078e00ff */
[C---:B------:R-:W-:Y:S02]  /*1aa0*/  PRMT R30, R22.reuse, 0x7632, R30 ;  /* 0x00007632161e7816 */ /* 0x040fe4000000001e */
[----:B------:R-:W-:-:S02]  /*1ab0*/  SHF.L.U32 R21, R22, 0x10, RZ ;  /* 0x0000001016157819 */ /* 0x000fc400000006ff */
[C---:B------:R-:W-:Y:S02]  /*1ac0*/  PRMT R31, R26.reuse, 0x7632, R31 ;  /* 0x000076321a1f7816 */ /* 0x040fe4000000001f */
[----:B------:R-:W-:Y:S02]  /*1ad0*/  SHF.L.U32 R23, R26, 0x10, RZ ;  /* 0x000000101a177819 */ /* 0x000fe400000006ff */
[C---:B------:R-:W-:Y:S02]  /*1ae0*/  PRMT R29, R25.reuse, 0x7632, R29 ;  /* 0x00007632191d7816 */ /* 0x040fe4000000001d */
[----:B------:R-:W-:Y:S01]  /*1af0*/  SHF.L.U32 R22, R25, 0x10, RZ ;  /* 0x0000001019167819 */ /* 0x000fe200000006ff */
[C---:B------:R-:W-:Y:S01]  /*1b00*/  IMAD.U32 R25, R27.reuse, 0x10000, RZ ;  /* 0x000100001b197824 */ /* 0x040fe200078e00ff */
[----:B------:R-:W-:Y:S01]  /*1b10*/  SHF.L.U32 R26, R18, 0x10, RZ ;  /* 0x00000010121a7819 */ /* 0x000fe200000006ff */
[----:B-----5:R-:W-:Y:S01]  /*1b20*/  FMUL.FTZ R18, R6, R158 ;  /* 0x0000009e06127220 */ /* 0x020fe20000410000 */
[----:B------:R-:W-:Y:S01]  /*1b30*/  PRMT R165, R27, 0x7632, R165 ;  /* 0x000076321ba57816 */ /* 0x000fe200000000a5 */
[----:B------:R-:W-:Y:S01]  /*1b40*/  FADD.FTZ R159, -R208, R159 ;  /* 0x0000009fd09f7221 */ /* 0x000fe20000010100 */
[----:B------:R-:W-:Y:S01]  /*1b50*/  SHF.L.U32 R27, R19, 0x10, RZ ;  /* 0x00000010131b7819 */ /* 0x000fe200000006ff */
[-C--:B------:R-:W-:Y:S01]  /*1b60*/  FMUL.FTZ R19, R161, R20.reuse ;  /* 0x00000014a1137220 */ /* 0x080fe20000410000 */
[----:B------:R-:W-:Y:S01]  /*1b70*/  FADD.FTZ R76, R76, R20 ;  /* 0x000000144c4c7221 */ /* 0x000fe20000010000 */
[----:B------:R-:W2:Y:S01]  /*1b80*/  LDL R161, [R1+0x30] ;  /* 0x0000300001a17983 */ /* 0x000ea20000100800 */
[----:B------:R-:W-:Y:S01]  /*1b90*/  FFMA.FTZ R44, R18, R20, R44 ;  /* 0x00000014122c7223 */ /* 0x000fe2000001002c */
[----:B------:R-:W-:Y:S01]  /*1ba0*/  FMUL.FTZ R20, R6, R159 ;  /* 0x0000009f06147220 */ /* 0x000fe20000410000 */
[----:B------:R-:W-:Y:S01]  /*1bb0*/  FADD.FTZ R78, R78, R22 ;  /* 0x000000164e4e7221 */ /* 0x000fe20000010000 */
[----:B------:R-:W4:Y:S02]  /*1bc0*/  LDL R159, [R1+0x20] ;  /* 0x00002000019f7983 */ /* 0x000f240000100800 */
[-C--:B------:R-:W-:Y:S01]  /*1bd0*/  FFMA.FTZ R46, R20, R22.reuse, R46 ;  /* 0x00000016142e7223 */ /* 0x080fe2000001002e */
[----:B---3--:R-:W-:Y:S01]  /*1be0*/  FMUL.FTZ R22, R160, R22 ;  /* 0x00000016a0167220 */ /* 0x008fe20000410000 */
[----:B------:R-:W3:Y:S04]  /*1bf0*/  LDL R158, [R1+0x18] ;  /* 0x00001800019e7983 */ /* 0x000ee80000100800 */
[----:B------:R-:W4:Y:S01]  /*1c00*/  LDL R160, [R1+0x28] ;  /* 0x0000280001a07983 */ /* 0x000f220000100800 */
[----:B------:R-:W-:-:S02]  /*1c10*/  SHF.L.U32 R156, R156, 0x10, RZ ;  /* 0x000000109c9c7819 */ /* 0x000fc400000006ff */
[----:B------:R-:W-:Y:S01]  /*1c20*/  PRMT R28, R24, 0x7632, R28 ;  /* 0x00007632181c7816 */ /* 0x000fe2000000001c */
[C---:B------:R-:W-:Y:S02]  /*1c30*/  FADD.FTZ R24, -R208.reuse, R157 ;  /* 0x0000009dd0187221 */ /* 0x040fe40000010100 */
[----:B------:R-:W-:Y:S01]  /*1c40*/  FADD.FTZ R157, -R208, R156 ;  /* 0x0000009cd09d7221 */ /* 0x000fe20000010100 */
[----:B------:R-:W-:Y:S01]  /*1c50*/  SHF.L.U32 R28, R28, 0x10, RZ ;  /* 0x000000101c1c7819 */ /* 0x000fe200000006ff */
[C---:B------:R-:W-:Y:S01]  /*1c60*/  FADD.FTZ R156, -R208.reuse, R26 ;  /* 0x0000001ad09c7221 */ /* 0x040fe20000010100 */
[----:B------:R-:W-:Y:S01]  /*1c70*/  FADD.FTZ R164, -R208, R27 ;  /* 0x0000001bd0a47221 */ /* 0x000fe20000010100 */
[----:B------:R-:W-:Y:S01]  /*1c80*/  FMUL.FTZ R26, R6, R157 ;  /* 0x0000009d061a7220 */ /* 0x000fe20000410000 */
[----:B------:R-:W-:Y:S01]  /*1c90*/  FADD.FTZ R212, R212, R19 ;  /* 0x00000013d4d47221 */ /* 0x000fe20000010000 */
[----:B------:R-:W-:Y:S01]  /*1ca0*/  FFMA.FTZ R213, R18, R19, R213 ;  /* 0x0000001312d57223 */ /* 0x000fe200000100d5 */
[----:B------:R-:W-:Y:S01]  /*1cb0*/  FADD.FTZ R77, R77, R28 ;  /* 0x0000001c4d4d7221 */ /* 0x000fe20000010000 */
[----:B------:R-:W-:Y:S01]  /*1cc0*/  FFMA.FTZ R45, R26, R28, R45 ;  /* 0x0000001c1a2d7223 */ /* 0x000fe2000001002d */
[----:B------:R-:W-:Y:S01]  /*1cd0*/  FADD.FTZ R21, -R208, R21 ;  /* 0x00000015d0157221 */ /* 0x000fe20000010100 */
[----:B------:R-:W-:-:S02]  /*1ce0*/  IMAD.U32 R30, R30, 0x10000, RZ ;  /* 0x000100001e1e7824 */ /* 0x000fc400078e00ff */
[----:B------:R-:W-:Y:S02]  /*1cf0*/  IMAD.U32 R29, R29, 0x10000, RZ ;  /* 0x000100001d1d7824 */ /* 0x000fe400078e00ff */
[----:B------:R-:W-:Y:S01]  /*1d00*/  FMUL.FTZ R21, R6, R21 ;  /* 0x0000001506157220 */ /* 0x000fe20000410000 */
[----:B------:R-:W-:Y:S01]  /*1d10*/  FADD.FTZ R30, -R208, R30 ;  /* 0x0000001ed01e7221 */ /* 0x000fe20000010100 */
[----:B------:R-:W-:Y:S01]  /*1d20*/  FADD.FTZ R79, R79, R29 ;  /* 0x0000001d4f4f7221 */ /* 0x000fe20000010000 */
[----:B------:R-:W-:Y:S01]  /*1d30*/  SHF.L.U32 R31, R31, 0x10, RZ ;  /* 0x000000101f1f7819 */ /* 0x000fe200000006ff */
[----:B------:R-:W-:Y:S01]  /*1d40*/  FADD.FTZ R80, R80, R23 ;  /* 0x0000001750507221 */ /* 0x000fe20000010000 */
[-C--:B------:R-:W-:Y:S01]  /*1d50*/  FFMA.FTZ R48, R21, R23.reuse, R48 ;  /* 0x0000001715307223 */ /* 0x080fe20000010030 */
[C---:B------:R-:W-:Y:S01]  /*1d60*/  FMUL.FTZ R30, R6.reuse, R30 ;  /* 0x0000001e061e7220 */ /* 0x040fe20000410000 */
        /* <DEDUP_REMOVED lines=9> */
[----:B------:R-:W-:-:S02]  /*1e00*/  FADD.FTZ R83, R83, R165 ;  /* 0x000000a553537221 */ /* 0x000fc40000010000 */
[----:B------:R-:W-:Y:S01]  /*1e10*/  FFMA.FTZ R51, R164, R165, R51 ;  /* 0x000000a5a4337223 */ /* 0x000fe20000010033 */
[----:B------:R-:W-:Y:S01]  /*1e20*/  VIADD R211, R211, 0x80 ;  /* 0x00000080d3d37836 */ /* 0x000fe20000000000 */
[----:B------:R-:W-:Y:S01]  /*1e30*/  IADD3 R217, R217, 0x80, RZ ;  /* 0x00000080d9d97810 */ /* 0x000fe20007ffe0ff */
[----:B--2---:R-:W-:Y:S01]  /*1e40*/  FMUL.FTZ R27, R161, R28 ;  /* 0x0000001ca11b7220 */ /* 0x004fe20000410000 */
[----:B------:R-:W-:-:S03]  /*1e50*/  FMUL.FTZ R28, R6, R156 ;  /* 0x0000009c061c7220 */ /* 0x000fc60000410000 */
[----:B------:R-:W-:Y:S01]  /*1e60*/  FADD.FTZ R212, R212, R27 ;  /* 0x0000001bd4d47221 */ /* 0x000fe20000010000 */
[----:B------:R-:W-:Y:S01]  /*1e70*/  FFMA.FTZ R213, R26, R27, R213 ;  /* 0x0000001b1ad57223 */ /* 0x000fe200000100d5 */
[-C--:B------:R-:W-:Y:S02]  /*1e80*/  FFMA.FTZ R47, R28, R29.reuse, R47 ;  /* 0x0000001d1c2f7223 */ /* 0x080fe4000001002f */
[----:B------:R-:W-:Y:S01]  /*1e90*/  FADD.FTZ R212, R212, R22 ;  /* 0x00000016d4d47221 */ /* 0x000fe20000010000 */
[----:B------:R-:W-:Y:S01]  /*1ea0*/  FFMA.FTZ R213, R20, R22, R213 ;  /* 0x0000001614d57223 */ /* 0x000fe200000100d5 */
[----:B----4-:R-:W-:-:S04]  /*1eb0*/  FMUL.FTZ R29, R160, R29 ;  /* 0x0000001da01d7220 */ /* 0x010fc80000410000 */
[----:B------:R-:W-:Y:S01]  /*1ec0*/  FADD.FTZ R212, R212, R29 ;  /* 0x0000001dd4d47221 */ /* 0x000fe20000010000 */
[----:B------:R-:W-:Y:S01]  /*1ed0*/  FFMA.FTZ R213, R28, R29, R213 ;  /* 0x0000001d1cd57223 */ /* 0x000fe200000100d5 */
[----:B------:R-:W-:Y:S02]  /*1ee0*/  FMUL.FTZ R31, R159, R31 ;  /* 0x0000001f9f1f7220 */ /* 0x000fe40000410000 */
[----:B------:R-:W-:Y:S01]  /*1ef0*/  FADD.FTZ R212, R212, R23 ;  /* 0x00000017d4d47221 */ /* 0x000fe20000010000 */
[----:B------:R-:W-:-:S03]  /*1f00*/  FFMA.FTZ R213, R21, R23, R213 ;  /* 0x0000001715d57223 */ /* 0x000fc600000100d5 */
[----:B------:R-:W-:Y:S01]  /*1f10*/  FADD.FTZ R212, R212, R31 ;  /* 0x0000001fd4d47221 */ /* 0x000fe20000010000 */
[----:B------:R-:W-:Y:S01]  /*1f20*/  FFMA.FTZ R213, R30, R31, R213 ;  /* 0x0000001f1ed57223 */ /* 0x000fe200000100d5 */
[----:B---3--:R-:W-:Y:S02]  /*1f30*/  FMUL.FTZ R165, R158, R165 ;  /* 0x000000a59ea57220 */ /* 0x008fe40000410000 */
[----:B------:R-:W-:Y:S01]  /*1f40*/  FADD.FTZ R212, R212, R25 ;  /* 0x00000019d4d47221 */ /* 0x000fe20000010000 */
[----:B------:R-:W-:-:S03]  /*1f50*/  FFMA.FTZ R213, R24, R25, R213 ;  /* 0x0000001918d57223 */ /* 0x000fc600000100d5 */
[----:B------:R-:W-:Y:S01]  /*1f60*/  FADD.FTZ R212, R212, R165 ;  /* 0x000000a5d4d47221 */ /* 0x000fe20000010000 */
[----:B------:R-:W-:-:S07]  /*1f70*/  FFMA.FTZ R213, R164, R165, R213 ;  /* 0x000000a5a4d57223 */ /* 0x000fce00000100d5 */
.L_x_382:
[----:B------:R-:W-:Y:S05]  /*1f80*/  BSYNC B1 ;  /* 0x0000000000017941 */ /* 0x000fea0003800000 */
.L_x_381:
[----:B------:R-:W-:Y:S04]  /*1f90*/  BSSY B1, `(.L_x_383) ;  /* 0x0000065000017945 */ /* 0x000fe80003800000 */
[----:B------:R-:W-:Y:S05]  /*1fa0*/  @!P1 BRA `(.L_x_384) ;  /* 0x00000004008c9947 */ /* 0x000fea0003800000 */
[----:B------:R-:W0:Y:S01]  /*1fb0*/  LDC.64 R156, c[0x0][0x238] ;  /* 0x00008e00ff9c7b82 */ /* 0x000e220000000a00 */
[----:B------:R-:W2:Y:S07]  /*1fc0*/  LDL R176, [R1+0x14] ;  /* 0x0000140001b07983 */ /* 0x000eae0000100800 */
[----:B------:R-:W1:Y:S01]  /*1fd0*/  LDC.64 R160, c[0x0][0x2b8] ;  /* 0x0000ae00ffa07b82 */ /* 0x000e620000000a00 */
[----:B------:R-:W-:Y:S01]  /*1fe0*/  ISETP.NE.U32.AND P3, PT, RZ, UR14, PT ;  /* 0x0000000eff007c0c */ /* 0x000fe2000bf65070 */
[----:B------:R-:W3:Y:S04]  /*1ff0*/  LDL R174, [R1+0xc] ;  /* 0x00000c0001ae7983 */ /* 0x000ee80000100800 */
[----:B------:R-:W4:Y:S02]  /*2000*/  LDL R178, [R1+0x8] ;  /* 0x0000080001b27983 */ /* 0x000f240000100800 */
[----:B------:R-:W1:Y:S01]  /*2010*/  LDC.64 R172, c[0x0][0x2c8] ;  /* 0x0000b200ffac7b82 */ /* 0x000e620000000a00 */
[----:B0-----:R-:W-:-:S06]  /*2020*/  IMAD.WIDE.U32 R156, R217, 0x10, R156 ;  /* 0x00000010d99c7825 */ /* 0x001fcc00078e009c */
[----:B------:R-:W2:Y:S01]  /*2030*/  LDG.E.128 R156, desc[UR4][R156.64] ;  /* 0x000000049c9c7981 */ /* 0x000ea2000c1e1d00 */
[----:B-1----:R-:W-:-:S06]  /*2040*/  IMAD.WIDE.U32 R160, R211, 0x10, R160 ;  /* 0x00000010d3a07825 */ /* 0x002fcc00078e00a0 */
[----:B------:R-:W3:Y:S01]  /*2050*/  LDG.E.128 R160, desc[UR4][R160.64] ;  /* 0x00000004a0a07981 */ /* 0x000ee2000c1e1d00 */
[----:B------:R-:W-:-:S13]  /*2060*/  ISETP.NE.AND.EX P3, PT, RZ, UR15, PT, P3 ;  /* 0x0000000fff007c0c */ /* 0x000fda000bf65330 */
[----:B------:R-:W-:Y:S02]  /*2070*/  @P3 IMAD.WIDE.U32 R166, R217, 0x10, R172 ;  /* 0x00000010d9a63825 */ /* 0x000fe400078e00ac */
[----:B------:R-:W4:Y:S04]  /*2080*/  LDL R173, [R1+0x4] ;  /* 0x0000040001ad7983 */ /* 0x000f280000100800 */
[----:B------:R2:W5:Y:S02]  /*2090*/  @P3 LDG.E.128 R140, desc[UR4][R166.64] ;  /* 0x00000004a68c3981 */ /* 0x000564000c1e1d00 */
[C---:B--2---:R-:W-:Y:S02]  /*20a0*/  PRMT R167, R156.reuse, 0x7632, R167 ;  /* 0x000076329ca77816 */ /* 0x044fe400000000a7 */
[----:B------:R-:W-:-:S02]  /*20b0*/  SHF.L.U32 R169, R156, 0x10, RZ ;  /* 0x000000109ca97819 */ /* 0x000fc400000006ff */
[C---:B------:R-:W-:Y:S02]  /*20c0*/  PRMT R156, R159.reuse, 0x7632, R156 ;  /* 0x000076329f9c7816 */ /* 0x040fe4000000009c */
[C---:B---3--:R-:W-:Y:S01]  /*20d0*/  PRMT R175, R160.reuse, 0x7632, R175 ;  /* 0x00007632a0af7816 */ /* 0x048fe200000000af */
[----:B------:R-:W-:Y:S01]  /*20e0*/  IMAD.U32 R160, R160, 0x10000, RZ ;  /* 0x00010000a0a07824 */ /* 0x000fe200078e00ff */
[----:B------:R-:W-:Y:S02]  /*20f0*/  SHF.L.U32 R172, R159, 0x10, RZ ;  /* 0x000000109fac7819 */ /* 0x000fe400000006ff */
[----:B------:R-:W-:Y:S01]  /*2100*/  SHF.L.U32 R159, R167, 0x10, RZ ;  /* 0x00000010a79f7819 */ /* 0x000fe200000006ff */
[----:B------:R-:W-:Y:S02]  /*2110*/  FMUL.FTZ R167, R176, R160 ;  /* 0x000000a0b0a77220 */ /* 0x000fe40000410000 */
[----:B------:R-:W2:Y:S01]  /*2120*/  LDL R176, [R1+0x10] ;  /* 0x0000100001b07983 */ /* 0x000ea20000100800 */
[C---:B------:R-:W-:Y:S01]  /*2130*/  PRMT R166, R157.reuse, 0x7632, R166 ;  /* 0x000076329da67816 */ /* 0x040fe200000000a6 */
[----:B------:R-:W-:-:S02]  /*2140*/  IMAD.U32 R157, R157, 0x10000, RZ ;  /* 0x000100009d9d7824 */ /* 0x000fc400078e00ff */
[C---:B------:R-:W-:Y:S02]  /*2150*/  FADD.FTZ R171, -R208.reuse, R169 ;  /* 0x000000a9d0ab7221 */ /* 0x040fe40000010100 */
[----:B------:R-:W-:Y:S01]  /*2160*/  FADD.FTZ R169, -R208, R157 ;  /* 0x0000009dd0a97221 */ /* 0x000fe20000010100 */
[----:B------:R-:W-:Y:S01]  /*2170*/  SHF.L.U32 R157, R166, 0x10, RZ ;  /* 0x00000010a69d7819 */ /* 0x000fe200000006ff */
[----:B-----5:R-:W-:Y:S01]  /*2180*/  FMUL.FTZ R166, R6, R171 ;  /* 0x000000ab06a67220 */ /* 0x020fe20000410000 */
[----:B------:R-:W-:-:S03]  /*2190*/  FADD.FTZ R84, R84, R160 ;  /* 0x000000a054547221 */ /* 0x000fc60000010000 */
[----:B------:R-:W-:Y:S02]  /*21a0*/  FFMA.FTZ R52, R166, R160, R52 ;  /* 0x000000a0a6347223 */ /* 0x000fe40000010034 */
[----:B------:R-:W3:Y:S01]  /*21b0*/  LDL R160, [R1] ;  /* 0x0000000001a07983 */ /* 0x000ee20000100800 */
[C---:B------:R-:W-:Y:S02]  /*21c0*/  PRMT R168, R158.reuse, 0x7632, R168 ;  /* 0x000076329ea87816 */ /* 0x040fe400000000a8 */
[----:B------:R-:W-:Y:S02]  /*21d0*/  SHF.L.U32 R158, R158, 0x10, RZ ;  /* 0x000000109e9e7819 */ /* 0x000fe400000006ff */
[C---:B------:R-:W-:Y:S02]  /*21e0*/  PRMT R177, R161.reuse, 0x7632, R177 ;  /* 0x00007632a1b17816 */ /* 0x040fe400000000b1 */
[----:B------:R-:W-:Y:S01]  /*21f0*/  SHF.L.U32 R161, R161, 0x10, RZ ;  /* 0x00000010a1a17819 */ /* 0x000fe200000006ff */
[----:B------:R-:W-:Y:S01]  /*2200*/  FADD.FTZ R170, -R208, R158 ;  /* 0x0000009ed0aa7221 */ /* 0x000fe20000010100 */
[----:B------:R-:W-:-:S02]  /*2210*/  IMAD.U32 R158, R168, 0x10000, RZ ;  /* 0x00010000a89e7824 */ /* 0x000fc400078e00ff */
[----:B------:R-:W-:Y:S01]  /*2220*/  FADD.FTZ R159, -R208, R159 ;  /* 0x0000009fd09f7221 */ /* 0x000fe20000010100 */
[C---:B------:R-:W-:Y:S01]  /*2230*/  FMUL.FTZ R168, R6.reuse, R169 ;  /* 0x000000a906a87220 */ /* 0x040fe20000410000 */
[----:B------:R-:W-:Y:S01]  /*2240*/  FMUL.FTZ R169, R6, R170 ;  /* 0x000000aa06a97220 */ /* 0x000fe20000410000 */
[----:B------:R-:W-:Y:S01]  /*2250*/  SHF.L.U32 R175, R175, 0x10, RZ ;  /* 0x00000010afaf7819 */ /* 0x000fe200000006ff */
[----:B------:R-:W-:Y:S01]  /*2260*/  FMUL.FTZ R170, R174, R161 ;  /* 0x000000a1aeaa7220 */ /* 0x000fe20000410000 */
[----:B------:R-:W-:Y:S01]  /*2270*/  FMUL.FTZ R174, R6, R159 ;  /* 0x0000009f06ae7220 */ /* 0x000fe20000410000 */
[----:B------:R-:W-:Y:S01]  /*2280*/  FADD.FTZ R157, -R208, R157 ;  /* 0x0000009dd09d7221 */ /* 0x000fe20000010100 */
[----:B------:R-:W-:Y:S01]  /*2290*/  FADD.FTZ R212, R212, R167 ;  /* 0x000000a7d4d47221 */ /* 0x000fe20000010000 */
[----:B------:R-:W-:Y:S01]  /*22a0*/  FADD.FTZ R85, R85, R175 ;  /* 0x000000af55557221 */ /* 0x000fe20000010000 */
[----:B------:R-:W-:Y:S01]  /*22b0*/  FFMA.FTZ R53, R174, R175, R53 ;  /* 0x000000afae357223 */ /* 0x000fe20000010035 */
[----:B------:R-:W-:Y:S01]  /*22c0*/  FFMA.FTZ R213, R166, R167, R213 ;  /* 0x000000a7a6d57223 */ /* 0x000fe200000100d5 */
[----:B------:R-:W-:Y:S01]  /*22d0*/  IMAD.U32 R177, R177, 0x10000, RZ ;  /* 0x00010000b1b17824 */ /* 0x000fe200078e00ff */
[----:B------:R-:W-:Y:S01]  /*22e0*/  PRMT R179, R162, 0x7632, R179 ;  /* 0x00007632a2b37816 */ /* 0x000fe200000000b3 */
[----:B------:R-:W-:Y:S01]  /*22f0*/  FADD.FTZ R158, -R208, R158 ;  /* 0x0000009ed09e7221 */ /* 0x000fe20000010100 */
[----:B------:R-:W-:Y:S01]  /*2300*/  SHF.L.U32 R162, R162, 0x10, RZ ;  /* 0x00000010a2a27819 */ /* 0x000fe200000006ff */
[----:B------:R-:W-:Y:S01]  /*2310*/  FADD.FTZ R87, R87, R177 ;  /* 0x000000b157577221 */ /* 0x000fe20000010000 */
[----:B------:R-:W-:-:S02]  /*2320*/  SHF.L.U32 R156, R156, 0x10, RZ ;  /* 0x000000109c9c7819 */ /* 0x000fc400000006ff */
[----:B------:R-:W-:Y:S01]  /*2330*/  SHF.L.U32 R179, R179, 0x10, RZ ;  /* 0x00000010b3b37819 */ /* 0x000fe200000006ff */
[----:B----4-:R-:W-:Y:S01]  /*2340*/  FMUL.FTZ R171, R173, R162 ;  /* 0x000000a2adab7220 */ /* 0x010fe20000410000 */
[C---:B------:R-:W-:Y:S01]  /*2350*/  PRMT R181, R163.reuse, 0x7632, R181 ;  /* 0x00007632a3b57816 */ /* 0x040fe200000000b5 */
[C---:B------:R-:W-:Y:S01]  /*2360*/  FADD.FTZ R156, -R208.reuse, R156 ;  /* 0x0000009cd09c7221 */ /* 0x040fe20000010100 */
[----:B------:R-:W-:Y:S02]  /*2370*/  IMAD.U32 R163, R163, 0x10000, RZ ;  /* 0x00010000a3a37824 */ /* 0x000fe400078e00ff */
[----:B------:R-:W-:Y:S01]  /*2380*/  FADD.FTZ R89, R89, R179 ;  /* 0x000000b359597221 */ /* 0x000fe20000010000 */
[----:B------:R-:W-:Y:S01]  /*2390*/  FADD.FTZ R172, -R208, R172 ;  /* 0x000000acd0ac7221 */ /* 0x000fe20000010100 */
[----:B------:R-:W-:Y:S01]  /*23a0*/  SHF.L.U32 R181, R181, 0x10, RZ ;  /* 0x00000010b5b57819 */ /* 0x000fe200000006ff */
[----:B------:R-:W-:Y:S01]  /*23b0*/  FMUL.FTZ R180, R6, R156 ;  /* 0x0000009c06b47220 */ /* 0x000fe20000410000 */
[----:B------:R-:W-:Y:S01]  /*23c0*/  FMUL.FTZ R173, R252, R163 ;  /* 0x000000a3fcad7220 */ /* 0x000fe20000410000 */
[----:B------:R-:W-:-:S02]  /*23d0*/  FMUL.FTZ R172, R6, R172 ;  /* 0x000000ac06ac7220 */ /* 0x000fc40000410000 */
        /* <DEDUP_REMOVED lines=9> */
[----:B------:R-:W-:Y:S01]  /*2470*/  VIADD R211, R211, 0x80 ;  /* 0x00000080d3d37836 */ /* 0x000fe20000000000 */
[----:B------:R-:W-:Y:S01]  /*2480*/  IADD3 R217, R217, 0x80, RZ ;  /* 0x00000080d9d97810 */ /* 0x000fe20007ffe0ff */
[----:B--2---:R-:W-:Y:S01]  /*2490*/  FMUL.FTZ R175, R176, R175 ;  /* 0x000000afb0af7220 */ /* 0x004fe20000410000 */
[----:B------:R-:W-:-:S03]  /*24a0*/  FMUL.FTZ R176, R6, R157 ;  /* 0x0000009d06b07220 */ /* 0x000fc60000410000 */
[----:B------:R-:W-:Y:S01]  /*24b0*/  FADD.FTZ R212, R212, R175 ;  /* 0x000000afd4d47221 */ /* 0x000fe20000010000 */
[----:B------:R-:W-:Y:S01]  /*24c0*/  FFMA.FTZ R213, R174, R175, R213 ;  /* 0x000000afaed57223 */ /* 0x000fe200000100d5 */
[-C--:B------:R-:W-:Y:S01]  /*24d0*/  FFMA.FTZ R55, R176, R177.reuse, R55 ;  /* 0x000000b1b0377223 */ /* 0x080fe20000010037 */
[----:B------:R-:W-:Y:S01]  /*24e0*/  FMUL.FTZ R177, R178, R177 ;  /* 0x000000b1b2b17220 */ /* 0x000fe20000410000 */
[----:B------:R-:W-:Y:S01]  /*24f0*/  FADD.FTZ R212, R212, R170 ;  /* 0x000000aad4d47221 */ /* 0x000fe20000010000 */
[----:B------:R-:W-:Y:S01]  /*2500*/  FFMA.FTZ R213, R168, R170, R213 ;  /* 0x000000aaa8d57223 */ /* 0x000fe200000100d5 */
[----:B------:R-:W-:Y:S02]  /*2510*/  FMUL.FTZ R178, R6, R158 ;  /* 0x0000009e06b27220 */ /* 0x000fe40000410000 */
[----:B------:R-:W-:Y:S01]  /*2520*/  FADD.FTZ R212, R212, R177 ;  /* 0x000000b1d4d47221 */ /* 0x000fe20000010000 */
[----:B------:R-:W-:Y:S01]  /*2530*/  FFMA.FTZ R213, R176, R177, R213 ;  /* 0x000000b1b0d57223 */ /* 0x000fe200000100d5 */
[-C--:B------:R-:W-:Y:S01]  /*2540*/  FFMA.FTZ R57, R178, R179.reuse, R57 ;  /* 0x000000b3b2397223 */ /* 0x080fe20000010039 */
[----:B---3--:R-:W-:Y:S01]  /*2550*/  FMUL.FTZ R179, R160, R179 ;  /* 0x000000b3a0b37220 */ /* 0x008fe20000410000 */
[----:B------:R-:W-:Y:S01]  /*2560*/  FADD.FTZ R212, R212, R171 ;  /* 0x000000abd4d47221 */ /* 0x000fe20000010000 */
[----:B------:R-:W-:-:S03]  /*2570*/  FFMA.FTZ R213, R169, R171, R213 ;  /* 0x000000aba9d57223 */ /* 0x000fc600000100d5 */
[----:B------:R-:W-:Y:S01]  /*2580*/  FADD.FTZ R212, R212, R179 ;  /* 0x000000b3d4d47221 */ /* 0x000fe20000010000 */
[----:B------:R-:W-:-:S03]  /*2590*/  FFMA.FTZ R213, R178, R179, R213 ;  /* 0x000000b3b2d57223 */ /* 0x000fc600000100d5 */
[----:B------:R-:W-:Y:S01]  /*25a0*/  FADD.FTZ R212, R212, R173 ;  /* 0x000000add4d47221 */ /* 0x000fe20000010000 */
[----:B------:R-:W-:-:S03]  /*25b0*/  FFMA.FTZ R213, R172, R173, R213 ;  /* 0x000000adacd57223 */ /* 0x000fc600000100d5 */
[----:B------:R-:W-:Y:S01]  /*25c0*/  FADD.FTZ R212, R212, R181 ;  /* 0x000000b5d4d47221 */ /* 0x000fe20000010000 */
[----:B------:R-:W-:-:S07]  /*25d0*/  FFMA.FTZ R213, R180, R181, R213 ;  /* 0x000000b5b4d57223 */ /* 0x000fce00000100d5 */
.L_x_384:
[----:B------:R-:W-:Y:S05]  /*25e0*/  BSYNC B1 ;  /* 0x0000000000017941 */ /* 0x000fea0003800000 */
.L_x_383:
[----:B------:R-:W-:-:S13]  /*25f0*/  LOP3.LUT P3, RZ, R5, 0x2, RZ, 0xc0, !PT ;  /* 0x0000000205ff7812 */ /* 0x000fda000786c0ff */
[----:B------:R-:W-:Y:S05]  /*2600*/  @!P3 BRA `(.L_x_378) ;  /* 0x00000004006cb947 */ /* 0x000fea0003800000 */
[----:B------:R-:W0:Y:S08]  /*2610*/  LDC.64 R156, c[0x0][0x238] ;  /* 0x00008e00ff9c7b82 */ /* 0x000e300000000a00 */
[----:B------:R-:W1:Y:S08]  /*2620*/  LDC.64 R160, c[0x0][0x2b8] ;  /* 0x0000ae00ffa07b82 */ /* 0x000e700000000a00 */
[----:B------:R-:W2:Y:S01]  /*2630*/  LDC.64 R186, c[0x0][0x2c8] ;  /* 0x0000b200ffba7b82 */ /* 0x000ea20000000a00 */
[----:B0-----:R-:W-:-:S06]  /*2640*/  IMAD.WIDE.U32 R156, R217, 0x10, R156 ;  /* 0x00000010d99c7825 */ /* 0x001fcc00078e009c */
[----:B------:R-:W3:Y:S01]  /*2650*/  LDG.E.128 R156, desc[UR4][R156.64] ;  /* 0x000000049c9c7981 */ /* 0x000ee2000c1e1d00 */
[----:B-1----:R-:W-:-:S06]  /*2660*/  IMAD.WIDE.U32 R160, R211, 0x10, R160 ;  /* 0x00000010d3a07825 */ /* 0x002fcc00078e00a0 */
[----:B------:R-:W4:Y:S01]  /*2670*/  LDG.E.128 R160, desc[UR4][R160.64] ;  /* 0x00000004a0a07981 */ /* 0x000f22000c1e1d00 */
[----:B------:R-:W-:-:S04]  /*2680*/  ISETP.NE.U32.AND P3, PT, RZ, UR14, PT ;  /* 0x0000000eff007c0c */ /* 0x000fc8000bf65070 */
[----:B------:R-:W-:-:S13]  /*2690*/  ISETP.NE.AND.EX P3, PT, RZ, UR15, PT, P3 ;  /* 0x0000000fff007c0c */ /* 0x000fda000bf65330 */
[----:B--2---:R-:W-:-:S05]  /*26a0*/  @P3 IMAD.WIDE.U32 R182, R217, 0x10, R186 ;  /* 0x00000010d9b63825 */ /* 0x004fca00078e00ba */
[----:B------:R0:W5:Y:S01]  /*26b0*/  @P3 LDG.E.128 R32, desc[UR4][R182.64] ;  /* 0x00000004b6203981 */ /* 0x000162000c1e1d00 */
[C---:B---3--:R-:W-:Y:S01]  /*26c0*/  PRMT R188, R156.reuse, 0x7632, R188 ;  /* 0x000076329cbc7816 */ /* 0x048fe200000000bc */
[C---:B0-----:R-:W-:Y:S01]  /*26d0*/  IMAD.U32 R183, R157.reuse, 0x10000, RZ ;  /* 0x000100009db77824 */ /* 0x041fe200078e00ff */
[----:B------:R-:W-:Y:S02]  /*26e0*/  SHF.L.U32 R202, R156, 0x10, RZ ;  /* 0x000000109cca7819 */ /* 0x000fe400000006ff */
[----:B------:R-:W-:Y:S01]  /*26f0*/  PRMT R191, R157, 0x7632, R191 ;  /* 0x000076329dbf7816 */ /* 0x000fe200000000bf */
[----:B------:R-:W-:Y:S01]  /*2700*/  IMAD.U32 R188, R188, 0x10000, RZ ;  /* 0x00010000bcbc7824 */ /* 0x000fe200078e00ff */
[----:B------:R-:W-:Y:S01]  /*2710*/  PRMT R193, R158, 0x7632, R193 ;  /* 0x000076329ec17816 */ /* 0x000fe200000000c1 */
[----:B------:R-:W-:Y:S01]  /*2720*/  FADD.FTZ R202, -R208, R202 ;  /* 0x000000cad0ca7221 */ /* 0x000fe20000010100 */
[----:B----4-:R-:W-:Y:S01]  /*2730*/  PRMT R190, R160, 0x7632, R190 ;  /* 0x00007632a0be7816 */ /* 0x010fe200000000be */
[----:B------:R-:W-:Y:S01]  /*2740*/  FADD.FTZ R188, -R208, R188 ;  /* 0x000000bcd0bc7221 */ /* 0x000fe20000010100 */
[----:B------:R-:W-:Y:S01]  /*2750*/  SHF.L.U32 R160, R160, 0x10, RZ ;  /* 0x00000010a0a07819 */ /* 0x000fe200000006ff */
[C---:B-----5:R-:W-:Y:S01]  /*2760*/  FMUL.FTZ R202, R6.reuse, R202 ;  /* 0x000000ca06ca7220 */ /* 0x060fe20000410000 */
[----:B------:R-:W-:Y:S01]  /*2770*/  SHF.L.U32 R191, R191, 0x10, RZ ;  /* 0x00000010bfbf7819 */ /* 0x000fe200000006ff */
[----:B------:R-:W-:Y:S01]  /*2780*/  FMUL.FTZ R188, R6, R188 ;  /* 0x000000bc06bc7220 */ /* 0x000fe20000410000 */
[----:B------:R-:W-:Y:S01]  /*2790*/  SHF.L.U32 R190, R190, 0x10, RZ ;  /* 0x00000010bebe7819 */ /* 0x000fe200000006ff */
[----:B------:R-:W-:Y:S01]  /*27a0*/  FMUL.FTZ R182, R250, R160 ;  /* 0x000000a0fab67220 */ /* 0x000fe20000410000 */
[C---:B------:R-:W-:Y:S01]  /*27b0*/  PRMT R192, R161.reuse, 0x7632, R192 ;  /* 0x00007632a1c07816 */ /* 0x040fe200000000c0 */
[----:B------:R-:W-:Y:S01]  /*27c0*/  FADD.FTZ R191, -R208, R191 ;  /* 0x000000bfd0bf7221 */ /* 0x000fe20000010100 */
[----:B------:R-:W-:Y:S01]  /*27d0*/  SHF.L.U32 R161, R161, 0x10, RZ ;  /* 0x00000010a1a17819 */ /* 0x000fe200000006ff */
[----:B------:R-:W-:Y:S01]  /*27e0*/  FADD.FTZ R61, R61, R190 ;  /* 0x000000be3d3d7221 */ /* 0x000fe20000010000 */
[-C--:B------:R-:W-:Y:S01]  /*27f0*/  FFMA.FTZ R93, R188, R190.reuse, R93 ;  /* 0x000000bebc5d7223 */ /* 0x080fe2000001005d */
[----:B------:R-:W-:Y:S01]  /*2800*/  FADD.FTZ R183, -R208, R183 ;  /* 0x000000b7d0b77221 */ /* 0x000fe20000010100 */
[----:B------:R-:W-:Y:S01]  /*2810*/  FADD.FTZ R212, R212, R182 ;  /* 0x000000b6d4d47221 */ /* 0x000fe20000010000 */
[----:B------:R-:W-:Y:S01]  /*2820*/  FMUL.FTZ R190, R249, R190 ;  /* 0x000000bef9be7220 */ /* 0x000fe20000410000 */
[----:B------:R-:W-:Y:S01]  /*2830*/  FFMA.FTZ R213, R202, R182, R213 ;  /* 0x000000b6cad57223 */ /* 0x000fe200000100d5 */
[----:B------:R-:W-:Y:S01]  /*2840*/  SHF.L.U32 R193, R193, 0x10, RZ ;  /* 0x00000010c1c17819 */ /* 0x000fe200000006ff */
[----:B------:R-:W-:Y:S01]  /*2850*/  IMAD.U32 R192, R192, 0x10000, RZ ;  /* 0x00010000c0c07824 */ /* 0x000fe200078e00ff */
[----:B------:R-:W-:Y:S01]  /*2860*/  SHF.L.U32 R184, R158, 0x10, RZ ;  /* 0x000000109eb87819 */ /* 0x000fe200000006ff */
[C---:B------:R-:W-:Y:S01]  /*2870*/  FMUL.FTZ R191, R6.reuse, R191 ;  /* 0x000000bf06bf7220 */ /* 0x040fe20000410000 */
[----:B------:R-:W-:Y:S01]  /*2880*/  FMUL.FTZ R183, R6, R183 ;  /* 0x000000b706b77220 */ /* 0x000fe20000410000 */
[----:B------:R-:W-:Y:S01]  /*2890*/  FMUL.FTZ R185, R248, R161 ;  /* 0x000000a1f8b97220 */ /* 0x000fe20000410000 */
[----:B------:R-:W-:Y:S01]  /*28a0*/  FADD.FTZ R212, R212, R190 ;  /* 0x000000bed4d47221 */ /* 0x000fe20000010000 */
[----:B------:R-:W-:Y:S01]  /*28b0*/  FFMA.FTZ R213, R188, R190, R213 ;  /* 0x000000bebcd57223 */ /* 0x000fe200000100d5 */
[----:B------:R-:W-:Y:S01]  /*28c0*/  PRMT R195, R159, 0x7632, R195 ;  /* 0x000076329fc37816 */ /* 0x000fe200000000c3 */
[----:B------:R-:W-:Y:S01]  /*28d0*/  FADD.FTZ R193, -R208, R193 ;  /* 0x000000c1d0c17221 */ /* 0x000fe20000010100 */
[----:B------:R-:W-:Y:S01]  /*28e0*/  PRMT R194, R162, 0x7632, R194 ;  /* 0x00007632a2c27816 */ /* 0x000fe200000000c2 */
[----:B------:R-:W-:Y:S01]  /*28f0*/  FADD.FTZ R63, R63, R192 ;  /* 0x000000c03f3f7221 */ /* 0x000fe20000010000 */
[----:B------:R-:W-:Y:S01]  /*2900*/  FFMA.FTZ R95, R191, R192, R95 ;  /* 0x000000c0bf5f7223 */ /* 0x000fe2000001005f */
[----:B------:R-:W-:Y:S01]  /*2910*/  FADD.FTZ R184, -R208, R184 ;  /* 0x000000b8d0b87221 */ /* 0x000fe20000010100 */
[----:B------:R-:W-:-:S02]  /*2920*/  IMAD.U32 R162, R162, 0x10000, RZ ;  /* 0x00010000a2a27824 */ /* 0x000fc400078e00ff */
[----:B------:R-:W-:Y:S01]  /*2930*/  FMUL.FTZ R192, R247, R192 ;  /* 0x000000c0f7c07220 */ /* 0x000fe20000410000 */
[----:B------:R-:W-:Y:S01]  /*2940*/  FADD.FTZ R212, R212, R185 ;  /* 0x000000b9d4d47221 */ /* 0x000fe20000010000 */
        /* <DEDUP_REMOVED lines=9> */
[C---:B------:R-:W-:Y:S01]  /*29e0*/  PRMT R196, R163.reuse, 0x7632, R196 ;  /* 0x00007632a3c47816 */ /* 0x040fe200000000c4 */
[C---:B------:R-:W-:Y:S01]  /*29f0*/  FADD.FTZ R195, -R208.reuse, R195 ;  /* 0x000000c3d0c37221 */ /* 0x040fe20000010100 */
        /* <DEDUP_REMOVED lines=28> */
.L_x_378:
[----:B------:R-:W-:Y:S05]  /*2bc0*/  BSYNC B0 ;  /* 0x0000000000007941 */ /* 0x000fea0003800000 */
.L_x_367:
[----:B0-----:R-:W0:Y:S01]  /*2bd0*/  S2R R156, SR_TID.X ;  /* 0x00000000009c7919 */ /* 0x001e220000002100 */
[----:B------:R-:W-:Y:S01]  /*2be0*/  LOP3.LUT P3, RZ, R205, 0xff, RZ, 0xc0, !PT ;  /* 0x000000ffcdff7812 */ /* 0x000fe2000786c0ff */
[----:B------:R-:W-:Y:S01]  /*2bf0*/  UMOV UR6, 0xffffffff ;  /* 0xffffffff00067882 */ /* 0x000fe20000000000 */
[----:B------:R-:W-:-:S11]  /*2c00*/  LOP3.LUT R5, R5, 0xfffffffb, RZ, 0xc0, !PT ;  /* 0xfffffffb05057812 */ /* 0x000fd600078ec0ff */
[----:B------:R-:W-:Y:S02]  /*2c10*/  @P3 LOP3.LUT R5, R5, 0x4, RZ, 0xfc, !PT ;  /* 0x0000000405053812 */ /* 0x000fe400078efcff */
[----:B0-----:R-:W-:-:S04]  /*2c20*/  SHF.R.U32.HI R208, RZ, 0x5, R156 ;  /* 0x00000005ffd07819 */ /* 0x001fc8000001169c */
[----:B------:R-:W-:-:S05]  /*2c30*/  LOP3.LUT R158, R208, 0x7fffffc, RZ, 0xc0, !PT ;  /* 0x07fffffcd09e7812 */ /* 0x000fca00078ec0ff */
[----:B------:R-:W-:Y:S01]  /*2c40*/  @!P3 VIADD R158, R158, 0x4 ;  /* 0x000000049e9eb836 */ /* 0x000fe20000000000 */
        /* <DEDUP_REMOVED lines=20> */
.L_x_515:
        /* <DEDUP_REMOVED lines=8> */
[----:B------:R-:W-:-:S02]  /*2e10*/  LOP3.LUT P4, RZ, R5, 0x1, RZ, 0xc0, !PT ;  /* 0x0000000105ff7812 */ /* 0x000fc4000788c0ff */
[----:B--2---:R-:W-:-:S04]  /*2e20*/  LEA R161, R160, R161, 0x18 ;  /* 0x000000a1a0a17211 */ /* 0x004fc800078ec0ff */
[----:B------:R-:W-:Y:S01]  /*2e30*/  @!P3 LEA R159, R159, R161, 0x3 ;  /* 0x000000a19f9fb211 */ /* 0x000fe200078e18ff */
[----:B------:R-:W-:-:S04]  /*2e40*/  IMAD R161, R158, 0x8, R161 ;  /* 0x000000089ea17824 */ /* 0x000fc800078e02a1 */
[----:B------:R-:W-:Y:S01]  /*2e50*/  @!P3 STS.64 [R159+0x4000], R156 ;  /* 0x0040009c9f00b388 */ /* 0x000fe20000000a00 */
[----:B------:R-:W-:Y:S01]  /*2e60*/  BAR.SYNC.DEFER_BLOCKING 0x0 ;  /* 0x0000000000007b1d */ /* 0x000fe20000010000 */
[----:B-----5:R-:W-:-:S13]  /*2e70*/  ISETP.GE.AND P3, PT, R204, 0x1, PT ;  /* 0x00000001cc00780c */ /* 0x020fda0003f66270 */
[----:B------:R-:W-:-:S05]  /*2e80*/  @P3 IADD3 R204, R204, -0x1, RZ ;  /* 0xffffffffcccc3810 */ /* 0x000fca0007ffe0ff */
[----:B------:R-:W-:Y:S01]  /*2e90*/  @P3 IMAD R204, R204, R2, RZ ;  /* 0x00000002cccc3224 */ /* 0x000fe200078e02ff */
        /* <DEDUP_REMOVED lines=9> */
[----:B------:R-:W-:Y:S01]  /*2f30*/  @P3 SHF.R.S32.HI R158, RZ, 0x1f, R204 ;  /* 0x0000001fff9e3819 */ /* 0x000fe200000114cc */
[----:B------:R-:W-:Y:S02]  /*2f40*/  FADD.FTZ R157, R159, R157 ;  /* 0x0000009d9f9d7221 */ /* 0x000fe40000010000 */
[----:B------:R-:W-:Y:S01]  /*2f50*/  FMUL.FTZ R159, R156, UR8 ;  /* 0x000000089c9f7c20 */ /* 0x000fe20008410000 */
[----:B------:R-:W-:Y:S01]  /*2f60*/  @P3 LEA.HI R204, R158, R204, RZ, 0x3 ;  /* 0x000000cc9ecc3211 */ /* 0x000fe200078f18ff */
[----:B------:R-:W-:Y:S01]  /*2f70*/  HFMA2.MMA R158, -RZ, RZ, 0, 0 ;  /* 0x00000000ff9e7435 */ /* 0x000fe200000001ff */
[----:B------:R-:W-:-:S05]  /*2f80*/  FMUL.FTZ R160, R157, UR8 ;  /* 0x000000089da07c20 */ /* 0x000fca0008410000 */
[----:B------:R-:W-:Y:S01]  /*2f90*/  @P3 LEA.HI.SX32 R158, R204, R3, 0x1d ;  /* 0x00000003cc9e3211 */ /* 0x000fe200078feaff */
[----:B------:R-:W-:Y:S06]  /*2fa0*/  @!P4 BRA `(.L_x_387) ;  /* 0x0000000c0068c947 */ /* 0x000fec0003800000 */
[----:B------:R-:W-:Y:S04]  /*2fb0*/  BSSY B1, `(.L_x_388) ;  /* 0x0000005000017945 */ /* 0x000fe80003800000 */
[----:B------:R-:W-:Y:S05]  /*2fc0*/  @!P3 BRA `(.L_x_389) ;  /* 0x00000000000cb947 */ /* 0x000fea0003800000 */
[----:B------:R-:W0:Y:S02]  /*2fd0*/  LDC.64 R152, c[0x0][0x220] ;  /* 0x00008800ff987b82 */ /* 0x000e240000000a00 */
[----:B0-----:R-:W-:-:S06]  /*2fe0*/  IMAD.WIDE.U32 R152, R158, 0x10, R152 ;  /* 0x000000109e987825 */ /* 0x001fcc00078e0098 */
[----:B------:R-:W5:Y:S02]  /*2ff0*/  LDG.E.128 R152, desc[UR4][R152.64] ;  /* 0x0000000498987981 */ /* 0x000f64000c1e1d00 */
.L_x_389:
[----:B------:R-:W-:Y:S05]  /*3000*/  BSYNC B1 ;  /* 0x0000000000017941 */ /* 0x000fea0003800000 */
.L_x_388:
[----:B------:R-:W-:Y:S04]  /*3010*/  BSSY B1, `(.L_x_390) ;  /* 0x0000013000017945 */ /* 0x000fe80003800000 */
[----:B------:R-:W-:Y:S05]  /*3020*/  @P2 BRA `(.L_x_391) ;  /* 0x00000000001c2947 */ /* 0x000fea0003800000 */
[----:B------:R-:W-:Y:S01]  /*3030*/  UISETP.NE.U32.AND UP0, UPT, UR14, URZ, UPT ;  /* 0x0000003f0e00728c */ /* 0x000fe2000bf05070 */
[----:B------:R-:W-:-:S03]  /*3040*/  IMAD.MOV.U32 R157, RZ, RZ, RZ ;  /* 0x000000ffff9d7224 */ /* 0x000fc600078e00ff */
[----:B------:R-:W-:-:S06]  /*3050*/  UISETP.NE.AND.EX UP0, UPT, UR15, URZ, UPT, UP0 ;  /* 0x0000003f0f00728c */ /* 0x000fcc000bf05300 */
[----:B------:R-:W-:-:S13]  /*3060*/  PLOP3.LUT P4, PT, PT, PT, UP0, 0x80, 0x0 ;  /* 0x000000000000781c */ /* 0x000fda0003f8f008 */
[----:B------:R-:W-:Y:S05]  /*3070*/  @!P4 BRA `(.L_x_392) ;  /* 0x000000000030c947 */ /* 0x000fea0003800000 */
[----:B------:R-:W-:Y:S01]  /*3080*/  SHF.L.U32 R157, R132, 0x10, RZ ;  /* 0x00000010849d7819 */ /* 0x000fe200000006ff */
[----:B------:R-:W-:Y:S06]  /*3090*/  BRA `(.L_x_392) ;  /* 0x0000000000287947 */ /* 0x000fec0003800000 */
.L_x_391:
[----:B------:R-:W-:Y:S01]  /*30a0*/  UISETP.NE.U32.AND UP0, UPT, UR14, URZ, UPT ;  /* 0x0000003f0e00728c */ /* 0x000fe2000bf05070 */
[----:B------:R-:W-:-:S03]  /*30b0*/  ISETP.NE.AND P4, PT, R203, RZ, PT ;  /* 0x000000ffcb00720c */ /* 0x000fc60003f85270 */
[----:B------:R-:W-:Y:S01]  /*30c0*/  UISETP.NE.AND.EX UP0, UPT, UR15, URZ, UPT, UP0 ;  /* 0x0000003f0f00728c */ /* 0x000fe2000bf05300 */
[----:B------:R-:W-:-:S05]  /*30d0*/  FSEL R156, R159, RZ, !P4 ;  /* 0x000000ff9f9c7208 */ /* 0x000fca0006000000 */
[----:B------:R-:W-:Y:S01]  /*30e0*/  PLOP3.LUT P4, PT, PT, PT, UP0, 0x80, 0x0 ;  /* 0x000000000000781c */ /* 0x000fe20003f8f008 */
[----:B------:R-:W-:-:S04]  /*30f0*/  FFMA.FTZ R156, R0, R160, R156 ;  /* 0x000000a0009c7223 */ /* 0x000fc8000001009c */
[----:B------:R-:W-:-:S04]  /*3100*/  FADD.FTZ R156, R8, -R156 ;  /* 0x8000009c089c7221 */ /* 0x000fc80000010000 */
[----:B------:R-:W-:-:S04]  /*3110*/  FMUL.FTZ R157, R6, R156 ;  /* 0x0000009c069d7220 */ /* 0x000fc80000410000 */
[----:B------:R-:W-:-:S05]  /*3120*/  @P4 SHF.L.U32 R156, R132, 0x10, RZ ;  /* 0x00000010849c4819 */ /* 0x000fca00000006ff */
[----:B------:R-:W-:-:S07]  /*3130*/  @P4 FADD.FTZ R157, R157, R156 ;  /* 0x0000009c9d9d4221 */ /* 0x000fce0000010000 */
.L_x_392:
[----:B------:R-:W-:Y:S05]  /*3140*/  BSYNC B1 ;  /* 0x0000000000017941 */ /* 0x000fea0003800000 */
.L_x_390:
[----:B------:R-:W-:Y:S01]  /*3150*/  ISETP.NE.U32.AND P5, PT, RZ, UR10, PT ;  /* 0x0000000aff007c0c */ /* 0x000fe2000bfa5070 */
[----:B------:R-:W-:Y:S03]  /*3160*/  BSSY B1, `(.L_x_393) ;  /* 0x0000019000017945 */ /* 0x000fe60003800000 */
[----:B------:R-:W-:-:S13]  /*3170*/  ISETP.NE.AND.EX P5, PT, RZ, UR11, PT, P5 ;  /* 0x0000000bff007c0c */ /* 0x000fda000bfa5350 */
[----:B------:R-:W-:-:S04]  /*3180*/  @P5 F2FP.BF16.F32.PACK_AB R156, RZ, R157 ;  /* 0x0000009dff9c523e */ /* 0x000fc800000010ff */
[----:B------:R-:W-:Y:S02]  /*3190*/  @P5 PRMT R144, R156, 0x7610, R144 ;  /* 0x000076109c905816 */ /* 0x000fe40000000090 */
[----:B------:R-:W0:Y:S02]  /*31a0*/  @P3 LDC R156, c[0x0][0x29c] ;  /* 0x0000a700ff9c3b82 */ /* 0x000e240000000800 */
[----:B0-----:R-:W-:Y:S01]  /*31b0*/  @P3 FMUL.FTZ R156, R157, R156 ;  /* 0x0000009c9d9c3220 */ /* 0x001fe20000410000 */
[----:B-----5:R-:W-:-:S04]  /*31c0*/  @P3 IMAD.U32 R157, R152, 0x10000, RZ ;  /* 0x00010000989d3824 */ /* 0x020fc800078e00ff */
[----:B------:R-:W-:Y:S01]  /*31d0*/  @P3 FFMA.FTZ R100, R156, R157, R100 ;  /* 0x0000009d9c643223 */ /* 0x000fe20000010064 */
[----:B------:R-:W-:-:S05]  /*31e0*/  @P3 FMUL.FTZ R156, R242, R156 ;  /* 0x0000009cf29c3220 */ /* 0x000fca0000410000 */
[----:B------:R-:W-:-:S04]  /*31f0*/  @P3 F2FP.BF16.F32.PACK_AB R156, RZ, R156 ;  /* 0x0000009cff9c323e */ /* 0x000fc800000010ff */
[----:B------:R-:W-:Y:S01]  /*3200*/  @P3 PRMT R148, R156, 0x7610, R148 ;  /* 0x000076109c943816 */ /* 0x000fe20000000094 */
[----:B------:R-:W-:Y:S06]  /*3210*/  @P2 BRA `(.L_x_394) ;  /* 0x0000000000142947 */ /* 0x000fec0003800000 */
[----:B------:R-:W-:Y:S01]  /*3220*/  MOV R157, RZ ;  /* 0x000000ff009d7202 */ /* 0x000fe20000000f00 */
[----:B------:R-:W-:Y:S06]  /*3230*/  @!P4 BRA `(.L_x_395) ;  /* 0x00000000002cc947 */ /* 0x000fec0003800000 */
[----:B------:R-:W-:-:S04]  /*3240*/  PRMT R157, R132, 0x7632, R157 ;  /* 0x00007632849d7816 */ /* 0x000fc8000000009d */
[----:B------:R-:W-:Y:S01]  /*3250*/  SHF.L.U32 R157, R157, 0x10, RZ ;  /* 0x000000109d9d7819 */ /* 0x000fe200000006ff */
[----:B------:R-:W-:Y:S06]  /*3260*/  BRA `(.L_x_395) ;  /* 0x0000000000207947 */ /* 0x000fec0003800000 */
.L_x_394:
[----:B------:R-:W-:-:S04]  /*3270*/  ISETP.NE.AND P6, PT, R203, RZ, PT ;  /* 0x000000ffcb00720c */ /* 0x000fc80003fc5270 */
[----:B------:R-:W-:-:S05]  /*3280*/  FSEL R156, R159, RZ, !P6 ;  /* 0x000000ff9f9c7208 */ /* 0x000fca0007000000 */
[----:B------:R-:W-:-:S04]  /*3290*/  FFMA.FTZ R156, R201, R160, R156 ;  /* 0x000000a0c99c7223 */ /* 0x000fc8000001009c */
[--C-:B------:R-:W-:Y:S01]  /*32a0*/  FADD.FTZ R157, R200, -R156.reuse ;  /* 0x8000009cc89d7221 */ /* 0x100fe20000010000 */
[----:B------:R-:W-:-:S03]  /*32b0*/  @P4 PRMT R156, R132, 0x7632, R156 ;  /* 0x00007632849c4816 */ /* 0x000fc6000000009c */
[----:B------:R-:W-:Y:S02]  /*32c0*/  FMUL.FTZ R157, R6, R157 ;  /* 0x0000009d069d7220 */ /* 0x000fe40000410000 */
[----:B------:R-:W-:-:S04]  /*32d0*/  @P4 IMAD.U32 R156, R156, 0x10000, RZ ;  /* 0x000100009c9c4824 */ /* 0x000fc800078e00ff */
[----:B------:R-:W-:-:S07]  /*32e0*/  @P4 FADD.FTZ R157, R157, R156 ;  /* 0x0000009c9d9d4221 */ /* 0x000fce0000010000 */
.L_x_395:
[----:B------:R-:W-:Y:S05]  /*32f0*/  BSYNC B1 ;  /* 0x0000000000017941 */ /* 0x000fea0003800000 */
.L_x_393:
[----:B------:R-:W-:Y:S01]  /*3300*/  @P5 F2FP.BF16.F32.PACK_AB R156, RZ, R157 ;  /* 0x0000009dff9c523e */ /* 0x000fe200000010ff */
[----:B------:R-:W-:Y:S03]  /*3310*/  BSSY B1, `(.L_x_396) ;  /* 0x0000016000017945 */ /* 0x000fe60003800000 */
[----:B------:R-:W-:Y:S02]  /*3320*/  @P5 PRMT R144, R144, 0x5410, R156 ;  /* 0x0000541090905816 */ /* 0x000fe4000000009c */
[----:B------:R-:W0:Y:S02]  /*3330*/  @P3 LDC R156, c[0x0][0x29c] ;  /* 0x0000a700ff9c3b82 */ /* 0x000e240000000800 */
[----:B0-----:R-:W-:Y:S01]  /*3340*/  @P3 FMUL.FTZ R156, R157, R156 ;  /* 0x0000009c9d9c3220 */ /* 0x001fe20000410000 */
[----:B------:R-:W-:-:S04]  /*3350*/  @P3 PRMT R157, R152, 0x7632, R157 ;  /* 0x00007632989d3816 */ /* 0x000fc8000000009d */
[----:B------:R-:W-:-:S05]  /*3360*/  @P3 SHF.L.U32 R157, R157, 0x10, RZ ;  /* 0x000000109d9d3819 */ /* 0x000fca00000006ff */
[----:B------:R-:W-:Y:S01]  /*3370*/  @P3 FFMA.FTZ R101, R156, R157, R101 ;  /* 0x0000009d9c653223 */ /* 0x000fe20000010065 */
[----:B------:R-:W-:-:S05]  /*3380*/  @P3 FMUL.FTZ R156, R241, R156 ;  /* 0x0000009cf19c3220 */ /* 0x000fca0000410000 */
[----:B------:R-:W-:-:S04]  /*3390*/  @P3 F2FP.BF16.F32.PACK_AB R156, RZ, R156 ;  /* 0x0000009cff9c323e */ /* 0x000fc800000010ff */
[----:B------:R-:W-:Y:S01]  /*33a0*/  @P3 PRMT R148, R148, 0x5410, R156 ;  /* 0x0000541094943816 */ /* 0x000fe2000000009c */
[----:B------:R-:W-:Y:S06]  /*33b0*/  @P2 BRA `(.L_x_397) ;  /* 0x0000000000102947 */ /* 0x000fec0003800000 */
[----:B------:R-:W-:Y:S01]  /*33c0*/  HFMA2.MMA R157, -RZ, RZ, 0, 0 ;  /* 0x00000000ff9d7435 */ /* 0x000fe200000001ff */
[----:B------:R-:W-:Y:S10]  /*33d0*/  @!P4 BRA `(.L_x_398) ;  /* 0x000000000024c947 */ /* 0x000ff40003800000 */
[----:B------:R-:W-:Y:S01]  /*33e0*/  IMAD.U32 R157, R133, 0x10000, RZ ;  /* 0x00010000859d7824 */ /* 0x000fe200078e00ff */
[----:B------:R-:W-:Y:S06]  /*33f0*/  BRA `(.L_x_398) ;  /* 0x00000000001c7947 */ /* 0x000fec0003800000 */
.L_x_397:
[----:B------:R-:W-:-:S04]  /*3400*/  ISETP.NE.AND P6, PT, R203, RZ, PT ;  /* 0x000000ffcb00720c */ /* 0x000fc80003fc5270 */
[----:B------:R-:W-:-:S05]  /*3410*/  FSEL R156, R159, RZ, !P6 ;  /* 0x000000ff9f9c7208 */ /* 0x000fca0007000000 */
[----:B------:R-:W-:-:S04]  /*3420*/  FFMA.FTZ R156, R199, R160, R156 ;  /* 0x000000a0c79c7223 */ /* 0x000fc8000001009c */
[----:B------:R-:W-:-:S04]  /*3430*/  FADD.FTZ R156, R198, -R156 ;  /* 0x8000009cc69c7221 */ /* 0x000fc80000010000 */
[----:B------:R-:W-:Y:S01]  /*3440*/  FMUL.FTZ R157, R6, R156 ;  /* 0x0000009c069d7220 */ /* 0x000fe20000410000 */
[----:B------:R-:W-:-:S05]  /*3450*/  @P4 SHF.L.U32 R156, R133, 0x10, RZ ;  /* 0x00000010859c4819 */ /* 0x000fca00000006ff */
[----:B------:R-:W-:-:S07]  /*3460*/  @P4 FADD.FTZ R157, R157, R156 ;  /* 0x0000009c9d9d4221 */ /* 0x000fce0000010000 */
.L_x_398:
[----:B------:R-:W-:Y:S05]  /*3470*/  BSYNC B1 ;  /* 0x0000000000017941 */ /* 0x000fea0003800000 */
.L_x_396:
[----:B------:R-:W-:Y:S01]  /*3480*/  @P5 F2FP.BF16.F32.PACK_AB R156, RZ, R157 ;  /* 0x0000009dff9c523e */ /* 0x000fe200000010ff */
[----:B------:R-:W-:Y:S03]  /*3490*/  BSSY B1, `(.L_x_399) ;  /* 0x0000017000017945 */ /* 0x000fe60003800000 */
[----:B------:R-:W-:Y:S02]  /*34a0*/  @P5 PRMT R145, R156, 0x7610, R145 ;  /* 0x000076109c915816 */ /* 0x000fe40000000091 */
[----:B------:R-:W0:Y:S02]  /*34b0*/  @P3 LDC R156, c[0x0][0x29c] ;  /* 0x0000a700ff9c3b82 */ /* 0x000e240000000800 */
[----:B0-----:R-:W-:Y:S01]  /*34c0*/  @P3 FMUL.FTZ R156, R157, R156 ;  /* 0x0000009c9d9c3220 */ /* 0x001fe20000410000 */
[----:B------:R-:W-:-:S05]  /*34d0*/  @P3 SHF.L.U32 R157, R153, 0x10, RZ ;  /* 0x00000010999d3819 */ /* 0x000fca00000006ff */
[----:B------:R-:W-:Y:S01]  /*34e0*/  @P3 FFMA.FTZ R102, R156, R157, R102 ;  /* 0x0000009d9c663223 */ /* 0x000fe20000010066 */
[----:B------:R-:W-:-:S05]  /*34f0*/  @P3 FMUL.FTZ R156, R240, R156 ;  /* 0x0000009cf09c3220 */ /* 0x000fca0000410000 */
[----:B------:R-:W-:-:S04]  /*3500*/  @P3 F2FP.BF16.F32.PACK_AB R156, RZ, R156 ;  /* 0x0000009cff9c323e */ /* 0x000fc800000010ff */
[----:B------:R-:W-:Y:S01]  /*3510*/  @P3 PRMT R149, R156, 0x7610, R149 ;  /* 0x000076109c953816 */ /* 0x000fe20000000095 */
[----:B------:R-:W-:Y:S06]  /*3520*/  @P2 BRA `(.L_x_400) ;  /* 0x0000000000142947 */ /* 0x000fec0003800000 */
[----:B------:R-:W-:Y:S01]  /*3530*/  IMAD.MOV.U32 R157, RZ, RZ, RZ ;  /* 0x000000ffff9d7224 */ /* 0x000fe200078e00ff */
[----:B------:R-:W-:Y:S06]  /*3540*/  @!P4 BRA `(.L_x_401) ;  /* 0x00000000002cc947 */ /* 0x000fec0003800000 */
[----:B------:R-:W-:-:S04]  /*3550*/  PRMT R157, R133, 0x7632, R157 ;  /* 0x00007632859d7816 */ /* 0x000fc8000000009d */
[----:B------:R-:W-:Y:S01]  /*3560*/  SHF.L.U32 R157, R157, 0x10, RZ ;  /* 0x000000109d9d7819 */ /* 0x000fe200000006ff */
[----:B------:R-:W-:Y:S06]  /*3570*/  BRA `(.L_x_401) ;  /* 0x0000000000207947 */ /* 0x000fec0003800000 */
.L_x_400:
[----:B------:R-:W-:-:S04]  /*3580*/  ISETP.NE.AND P6, PT, R203, RZ, PT ;  /* 0x000000ffcb00720c */ /* 0x000fc80003fc5270 */
[----:B------:R-:W-:-:S05]  /*3590*/  FSEL R156, R159, RZ, !P6 ;  /* 0x000000ff9f9c7208 */ /* 0x000fca0007000000 */
[----:B------:R-:W-:-:S04]  /*35a0*/  FFMA.FTZ R156, R197, R160, R156 ;  /* 0x000000a0c59c7223 */ /* 0x000fc8000001009c */
[--C-:B------:R-:W-:Y:S01]  /*35b0*/  FADD.FTZ R157, R13, -R156.reuse ;  /* 0x8000009c0d9d7221 */ /* 0x100fe20000010000 */
[----:B------:R-:W-:-:S03]  /*35c0*/  @P4 PRMT R156, R133, 0x7632, R156 ;  /* 0x00007632859c4816 */ /* 0x000fc6000000009c */
[----:B------:R-:W-:Y:S01]  /*35d0*/  FMUL.FTZ R157, R6, R157 ;  /* 0x0000009d069d7220 */ /* 0x000fe20000410000 */
[----:B------:R-:W-:-:S05]  /*35e0*/  @P4 SHF.L.U32 R156, R156, 0x10, RZ ;  /* 0x000000109c9c4819 */ /* 0x000fca00000006ff */
[----:B------:R-:W-:-:S07]  /*35f0*/  @P4 FADD.FTZ R157, R157, R156 ;  /* 0x0000009c9d9d4221 */ /* 0x000fce0000010000 */
.L_x_401:
[----:B------:R-:W-:Y:S05]  /*3600*/  BSYNC B1 ;  /* 0x0000000000017941 */ /* 0x000fea0003800000 */
.L_x_399:
[----:B------:R-:W-:Y:S01]  /*3610*/  @P5 F2FP.BF16.F32.PACK_AB R156, RZ, R157 ;  /* 0x0000009dff9c523e */ /* 0x000fe200000010ff */
[----:B------:R-:W-:Y:S03]  /*3620*/  BSSY B1, `(.L_x_402) ;  /* 0x0000016000017945 */ /* 0x000fe60003800000 */
[----:B------:R-:W-:Y:S02]  /*3630*/  @P5 PRMT R145, R145, 0x5410, R156 ;  /* 0x0000541091915816 */ /* 0x000fe4000000009c */
[----:B------:R-:W0:Y:S02]  /*3640*/  @P3 LDC R156, c[0x0][0x29c] ;  /* 0x0000a700ff9c3b82 */ /* 0x000e240000000800 */
[----:B0-----:R-:W-:Y:S01]  /*3650*/  @P3 FMUL.FTZ R156, R157, R156 ;  /* 0x0000009c9d9c3220 */ /* 0x001fe20000410000 */
[----:B------:R-:W-:-:S05]  /*3660*/  @P3 PRMT R157, R153, 0x7632, R157 ;  /* 0x00007632999d3816 */ /* 0x000fca000000009d */
[----:B------:R-:W-:-:S04]  /*3670*/  @P3 IMAD.U32 R157, R157, 0x10000, RZ ;  /* 0x000100009d9d3824 */ /* 0x000fc800078e00ff */
[----:B------:R-:W-:Y:S01]  /*3680*/  @P3 FFMA.FTZ R103, R156, R157, R103 ;  /* 0x0000009d9c673223 */ /* 0x000fe20000010067 */
[----:B------:R-:W-:-:S05]  /*3690*/  @P3 FMUL.FTZ R156, R239, R156 ;  /* 0x0000009cef9c3220 */ /* 0x000fca0000410000 */
[----:B------:R-:W-:-:S04]  /*36a0*/  @P3 F2FP.BF16.F32.PACK_AB R156, RZ, R156 ;  /* 0x0000009cff9c323e */ /* 0x000fc800000010ff */
[----:B------:R-:W-:Y:S01]  /*36b0*/  @P3 PRMT R149, R149, 0x5410, R156 ;  /* 0x0000541095953816 */ /* 0x000fe2000000009c */
[----:B------:R-:W-:Y:S06]  /*36c0*/  @P2 BRA `(.L_x_403) ;  /* 0x0000000000102947 */ /* 0x000fec0003800000 */
[----:B------:R-:W-:Y:S01]  /*36d0*/  MOV R157, RZ ;  /* 0x000000ff009d7202 */ /* 0x000fe20000000f00 */
[----:B------:R-:W-:Y:S06]  /*36e0*/  @!P4 BRA `(.L_x_404) ;  /* 0x000000000024c947 */ /* 0x000fec0003800000 */
[----:B------:R-:W-:Y:S01]  /*36f0*/  SHF.L.U32 R157, R134, 0x10, RZ ;  /* 0x00000010869d7819 */ /* 0x000fe200000006ff */
[----:B------:R-:W-:Y:S06]  /*3700*/  BRA `(.L_x_404) ;  /* 0x00000000001c7947 */ /* 0x000fec0003800000 */
.L_x_403:
[----:B------:R-:W-:-:S04]  /*3710*/  ISETP.NE.AND P6, PT, R203, RZ, PT ;  /* 0x000000ffcb00720c */ /* 0x000fc80003fc5270 */
[----:B------:R-:W-:-:S05]  /*3720*/  FSEL R156, R159, RZ, !P6 ;  /* 0x000000ff9f9c7208 */ /* 0x000fca0007000000 */
[----:B------:R-:W-:-:S04]  /*3730*/  FFMA.FTZ R156, R9, R160, R156 ;  /* 0x000000a0099c7223 */ /* 0x000fc8000001009c */
[----:B------:R-:W-:-:S04]  /*3740*/  FADD.FTZ R156, R10, -R156 ;  /* 0x8000009c0a9c7221 */ /* 0x000fc80000010000 */
[----:B------:R-:W-:Y:S01]  /*3750*/  FMUL.FTZ R157, R6, R156 ;  /* 0x0000009c069d7220 */ /* 0x000fe20000410000 */
[----:B------:R-:W-:-:S04]  /*3760*/  @P4 IMAD.U32 R156, R134, 0x10000, RZ ;  /* 0x00010000869c4824 */ /* 0x000fc800078e00ff */
[----:B------:R-:W-:-:S07]  /*3770*/  @P4 FADD.FTZ R157, R157, R156 ;  /* 0x0000009c9d9d4221 */ /* 0x000fce0000010000 */
.L_x_404:
[----:B------:R-:W-:Y:S05]  /*3780*/  BSYNC B1 ;  /* 0x0000000000017941 */ /* 0x000fea0003800000 */
.L_x_402:
        /* <DEDUP_REMOVED lines=13> */
[----:B------:R-:W-:-:S05]  /*3860*/  PRMT R157, R134, 0x7632, R157 ;  /* 0x00007632869d7816 */ /* 0x000fca000000009d */
[----:B------:R-:W-:Y:S01]  /*3870*/  IMAD.U32 R157, R157, 0x10000, RZ ;  /* 0x000100009d9d7824 */ /* 0x000fe200078e00ff */
[----:B------:R-:W-:Y:S06]  /*3880*/  BRA `(.L_x_407) ;  /* 0x0000000000207947 */ /* 0x000fec0003800000 */
.L_x_406:
        /* <DEDUP_REMOVED lines=8> */
.L_x_407:
[----:B------:R-:W-:Y:S05]  /*3910*/  BSYNC B1 ;  /* 0x0000000000017941 */ /* 0x000fea0003800000 */
.L_x_405:
        /* <DEDUP_REMOVED lines=14> */
[----:B------:R-:W-:Y:S01]  /*3a00*/  SHF.L.U32 R157, R135, 0x10, RZ ;  /* 0x00000010879d7819 */ /* 0x000fe200000006ff */
[----:B------:R-:W-:Y:S06]  /*3a10*/  BRA `(.L_x_410) ;  /* 0x00000000001c7947 */ /* 0x000fec0003800000 */
.L_x_409:
[----:B------:R-:W-:-:S04]  /*3a20*/  ISETP.NE.AND P6, PT, R203, RZ, PT ;  /* 0x000000ffcb00720c */ /* 0x000fc80003fc5270 */
[----:B------:R-:W-:-:S05]  /*3a30*/  FSEL R156, R159, RZ, !P6 ;  /* 0x000000ff9f9c7208 */ /* 0x000fca0007000000 */
[----:B------:R-:W-:-:S04]  /*3a40*/  FFMA.FTZ R156, R11, R160, R156 ;  /* 0x000000a00b9c7223 */ /* 0x000fc8000001009c */
[----:B------:R-:W-:-:S04]  /*3a50*/  FADD.FTZ R156, R12, -R156 ;  /* 0x8000009c0c9c7221 */ /* 0x000fc80000010000 */
[----:B------:R-:W-:Y:S01]  /*3a60*/  FMUL.FTZ R157, R6, R156 ;  /* 0x0000009c069d7220 */ /* 0x000fe20000410000 */
[----:B------:R-:W-:-:S05]  /*3a70*/  @P4 SHF.L.U32 R156, R135, 0x10, RZ ;  /* 0x00000010879c4819 */ /* 0x000fca00000006ff */
[----:B------:R-:W-:-:S07]  /*3a80*/  @P4 FADD.FTZ R157, R157, R156 ;  /* 0x0000009c9d9d4221 */ /* 0x000fce0000010000 */
.L_x_410:
[----:B------:R-:W-:Y:S05]  /*3a90*/  BSYNC B1 ;  /* 0x0000000000017941 */ /* 0x000fea0003800000 */
.L_x_408:
[----:B------:R-:W-:Y:S01]  /*3aa0*/  @P5 F2FP.BF16.F32.PACK_AB R156, RZ, R157 ;  /* 0x0000009dff9c523e */ /* 0x000fe200000010ff */
[----:B------:R-:W-:Y:S03]  /*3ab0*/  BSSY B1, `(.L_x_411) ;  /* 0x0000017000017945 */ /* 0x000fe60003800000 */
[----:B------:R-:W-:Y:S02]  /*3ac0*/  @P5 PRMT R147, R156, 0x7610, R147 ;  /* 0x000076109c935816 */ /* 0x000fe40000000093 */
[----:B------:R-:W0:Y:S02]  /*3ad0*/  @P3 LDC R156, c[0x0][0x29c] ;  /* 0x0000a700ff9c3b82 */ /* 0x000e240000000800 */
[----:B0-----:R-:W-:Y:S01]  /*3ae0*/  @P3 FMUL.FTZ R156, R157, R156 ;  /* 0x0000009c9d9c3220 */ /* 0x001fe20000410000 */
        /* <DEDUP_REMOVED lines=11> */
.L_x_412:
        /* <DEDUP_REMOVED lines=8> */
.L_x_413:
[----:B------:R-:W-:Y:S05]  /*3c20*/  BSYNC B1 ;  /* 0x0000000000017941 */ /* 0x000fea0003800000 */
.L_x_411:
[----:B------:R-:W-:-:S04]  /*3c30*/  @P5 F2FP.BF16.F32.PACK_AB R156, RZ, R157 ;  /* 0x0000009dff9c523e */ /* 0x000fc800000010ff */
        /* <DEDUP_REMOVED lines=8> */
[----:B------:R-:W-:Y:S02]  /*3cc0*/  @P3 PRMT R151, R151, 0x5410, R156 ;  /* 0x0000541097973816 */ /* 0x000fe4000000009c */
[----:B------:R-:W0:Y:S02]  /*3cd0*/  @P5 LDC.64 R156, c[0x0][0x308] ;  /* 0x0000c200ff9c5b82 */ /* 0x000e240000000a00 */
[C---:B0-----:R-:W-:Y:S01]  /*3ce0*/  @P5 IMAD.WIDE.U32 R156, R7.reuse, 0x10, R156 ;  /* 0x00000010079c5825 */ /* 0x041fe200078e009c */
[----:B------:R-:W-:-:S04]  /*3cf0*/  IADD3 R7, R7, 0x80, RZ ;  /* 0x0000008007077810 */ /* 0x000fc80007ffe0ff */
[----:B------:R0:W-:Y:S02]  /*3d00*/  @P5 STG.E.128 desc[UR4][R156.64], R144 ;  /* 0x000000909c005986 */ /* 0x0001e4000c101d04 */
[----:B0-----:R-:W0:Y:S02]  /*3d10*/  @P3 LDC.64 R156, c[0x0][0x2f8] ;  /* 0x0000be00ff9c3b82 */ /* 0x001e240000000a00 */
[----:B0-----:R-:W-:-:S04]  /*3d20*/  @P3 IMAD.WIDE.U32 R156, R158, 0x10, R156 ;  /* 0x000000109e9c3825 */ /* 0x001fc800078e009c */
[----:B------:R-:W-:Y:S01]  /*3d30*/  VIADD R158, R158, 0x80 ;  /* 0x000000809e9e7836 */ /* 0x000fe20000000000 */
[----:B------:R0:W-:Y:S06]  /*3d40*/  @P3 STG.E.128 desc[UR4][R156.64], R148 ;  /* 0x000000949c003986 */ /* 0x0001ec000c101d04 */
.L_x_387:
[----:B------:R-:W-:Y:S05]  /*3d50*/  BSYNC B0 ;  /* 0x0000000000007941 */ /* 0x000fea0003800000 */
.L_x_386:
[----:B------:R-:W-:Y:S04]  /*3d60*/  BSSY B0, `(.L_x_414) ;  /* 0x00000dc000007945 */ /* 0x000fe80003800000 */
[----:B------:R-:W-:Y:S05]  /*3d70*/  @!P0 BRA `(.L_x_415) ;  /* 0x0000000c00688947 */ /* 0x000fea0003800000 */
[----:B------:R-:W-:Y:S04]  /*3d80*/  BSSY B1, `(.L_x_416) ;  /* 0x0000005000017945 */ /* 0x000fe80003800000 */
[----:B------:R-:W-:Y:S05]  /*3d90*/  @!P3 BRA `(.L_x_417) ;  /* 0x00000000000cb947 */ /* 0x000fea0003800000 */
[----:B------:R-:W1:Y:S02]  /*3da0*/  LDC.64 R152, c[0x0][0x220] ;  /* 0x00008800ff987b82 */ /* 0x000e640000000a00 */
[----:B-1----:R-:W-:-:S06]  /*3db0*/  IMAD.WIDE.U32 R152, R158, 0x10, R152 ;  /* 0x000000109e987825 */ /* 0x002fcc00078e0098 */
[----:B------:R-:W5:Y:S02]  /*3dc0*/  LDG.E.128 R152, desc[UR4][R152.64] ;  /* 0x0000000498987981 */ /* 0x000f64000c1e1d00 */
.L_x_417:
[----:B------:R-:W-:Y:S05]  /*3dd0*/  BSYNC B1 ;  /* 0x0000000000017941 */ /* 0x000fea0003800000 */
.L_x_416:
[----:B------:R-:W-:Y:S04]  /*3de0*/  BSSY B1, `(.L_x_418) ;  /* 0x0000013000017945 */ /* 0x000fe80003800000 */
[----:B------:R-:W-:Y:S05]  /*3df0*/  @P2 BRA `(.L_x_419) ;  /* 0x00000000001c2947 */ /* 0x000fea0003800000 */
[----:B------:R-:W-:Y:S01]  /*3e00*/  UISETP.NE.U32.AND UP0, UPT, UR14, URZ, UPT ;  /* 0x0000003f0e00728c */ /* 0x000fe2000bf05070 */
[----:B0-----:R-:W-:-:S03]  /*3e10*/  HFMA2.MMA R157, -RZ, RZ, 0, 0 ;  /* 0x00000000ff9d7435 */ /* 0x001fc600000001ff */
[----:B------:R-:W-:-:S06]  /*3e20*/  UISETP.NE.AND.EX UP0, UPT, UR15, URZ, UPT, UP0 ;  /* 0x0000003f0f00728c */ /* 0x000fcc000bf05300 */
[----:B------:R-:W-:-:S13]  /*3e30*/  PLOP3.LUT P4, PT, PT, PT, UP0, 0x80, 0x0 ;  /* 0x000000000000781c */ /* 0x000fda0003f8f008 */
[----:B------:R-:W-:Y:S05]  /*3e40*/  @!P4 BRA `(.L_x_420) ;  /* 0x000000000030c947 */ /* 0x000fea0003800000 */
[----:B------:R-:W-:Y:S01]  /*3e50*/  SHF.L.U32 R157, R136, 0x10, RZ ;  /* 0x00000010889d7819 */ /* 0x000fe200000006ff */
[----:B------:R-:W-:Y:S06]  /*3e60*/  BRA `(.L_x_420) ;  /* 0x0000000000287947 */ /* 0x000fec0003800000 */
.L_x_419:
[----:B------:R-:W-:Y:S01]  /*3e70*/  UISETP.NE.U32.AND UP0, UPT, UR14, URZ, UPT ;  /* 0x0000003f0e00728c */ /* 0x000fe2000bf05070 */
[----:B------:R-:W-:-:S03]  /*3e80*/  ISETP.NE.AND P4, PT, R203, RZ, PT ;  /* 0x000000ffcb00720c */ /* 0x000fc60003f85270 */
[----:B------:R-:W-:Y:S01]  /*3e90*/  UISETP.NE.AND.EX UP0, UPT, UR15, URZ, UPT, UP0 ;  /* 0x0000003f0f00728c */ /* 0x000fe2000bf05300 */
[----:B0-----:R-:W-:-:S05]  /*3ea0*/  FSEL R156, R159, RZ, !P4 ;  /* 0x000000ff9f9c7208 */ /* 0x001fca0006000000 */
[----:B------:R-:W-:Y:S01]  /*3eb0*/  PLOP3.LUT P4, PT, PT, PT, UP0, 0x80, 0x0 ;  /* 0x000000000000781c */ /* 0x000fe20003f8f008 */
[----:B------:R-:W-:-:S04]  /*3ec0*/  FFMA.FTZ R156, R18, R160, R156 ;  /* 0x000000a0129c7223 */ /* 0x000fc8000001009c */
[----:B------:R-:W-:-:S04]  /*3ed0*/  FADD.FTZ R156, R19, -R156 ;  /* 0x8000009c139c7221 */ /* 0x000fc80000010000 */
[----:B------:R-:W-:-:S04]  /*3ee0*/  FMUL.FTZ R157, R6, R156 ;  /* 0x0000009c069d7220 */ /* 0x000fc80000410000 */
[----:B------:R-:W-:-:S04]  /*3ef0*/  @P4 IMAD.U32 R156, R136, 0x10000, RZ ;  /* 0x00010000889c4824 */ /* 0x000fc800078e00ff */
[----:B------:R-:W-:-:S07]  /*3f00*/  @P4 FADD.FTZ R157, R157, R156 ;  /* 0x0000009c9d9d4221 */ /* 0x000fce0000010000 */
.L_x_420:
[----:B------:R-:W-:Y:S05]  /*3f10*/  BSYNC B1 ;  /* 0x0000000000017941 */ /* 0x000fea0003800000 */
.L_x_418:
[----:B------:R-:W-:Y:S01]  /*3f20*/  ISETP.NE.U32.AND P5, PT, RZ, UR10, PT ;  /* 0x0000000aff007c0c */ /* 0x000fe2000bfa5070 */
[----:B------:R-:W-:Y:S03]  /*3f30*/  BSSY B1, `(.L_x_421) ;  /* 0x0000019000017945 */ /* 0x000fe60003800000 */
[----:B------:R-:W-:-:S13]  /*3f40*/  ISETP.NE.AND.EX P5, PT, RZ, UR11, PT, P5 ;  /* 0x0000000bff007c0c */ /* 0x000fda000bfa5350 */
[----:B------:R-:W-:-:S04]  /*3f50*/  @P5 F2FP.BF16.F32.PACK_AB R156, RZ, R157 ;  /* 0x0000009dff9c523e */ /* 0x000fc800000010ff */
[----:B------:R-:W-:Y:S02]  /*3f60*/  @P5 PRMT R144, R156, 0x7610, R144 ;  /* 0x000076109c905816 */ /* 0x000fe40000000090 */
[----:B------:R-:W0:Y:S02]  /*3f70*/  @P3 LDC R156, c[0x0][0x29c] ;  /* 0x0000a700ff9c3b82 */ /* 0x000e240000000800 */
[----:B0-----:R-:W-:Y:S01]  /*3f80*/  @P3 FMUL.FTZ R156, R157, R156 ;  /* 0x0000009c9d9c3220 */ /* 0x001fe20000410000 */
[----:B-----5:R-:W-:-:S05]  /*3f90*/  @P3 SHF.L.U32 R157, R152, 0x10, RZ ;  /* 0x00000010989d3819 */ /* 0x020fca00000006ff */
[-C--:B------:R-:W-:Y:S01]  /*3fa0*/  @P3 FFMA.FTZ R108, R157, R156.reuse, R108 ;  /* 0x0000009c9d6c3223 */ /* 0x080fe2000001006c */
[----:B------:R-:W-:-:S05]  /*3fb0*/  @P3 FMUL.FTZ R156, R234, R156 ;  /* 0x0000009cea9c3220 */ /* 0x000fca0000410000 */
[----:B------:R-:W-:-:S04]  /*3fc0*/  @P3 F2FP.BF16.F32.PACK_AB R156, RZ, R156 ;  /* 0x0000009cff9c323e */ /* 0x000fc800000010ff */
[----:B------:R-:W-:Y:S01]  /*3fd0*/  @P3 PRMT R148, R156, 0x7610, R148 ;  /* 0x000076109c943816 */ /* 0x000fe20000000094 */
[----:B------:R-:W-:Y:S06]  /*3fe0*/  @P2 BRA `(.L_x_422) ;  /* 0x0000000000142947 */ /* 0x000fec0003800000 */
[----:B------:R-:W-:Y:S01]  /*3ff0*/  MOV R157, RZ ;  /* 0x000000ff009d7202 */ /* 0x000fe20000000f00 */
[----:B------:R-:W-:Y:S06]  /*4000*/  @!P4 BRA `(.L_x_423) ;  /* 0x00000000002cc947 */ /* 0x000fec0003800000 */
[----:B------:R-:W-:-:S05]  /*4010*/  PRMT R157, R136, 0x7632, R157 ;  /* 0x00007632889d7816 */ /* 0x000fca000000009d */
[----:B------:R-:W-:Y:S01]  /*4020*/  IMAD.U32 R157, R157, 0x10000, RZ ;  /* 0x000100009d9d7824 */ /* 0x000fe200078e00ff */
[----:B------:R-:W-:Y:S06]  /*4030*/  BRA `(.L_x_423) ;  /* 0x0000000000207947 */ /* 0x000fec0003800000 */
.L_x_422:
        /* <DEDUP_REMOVED lines=8> */
.L_x_423:
[----:B------:R-:W-:Y:S05]  /*40c0*/  BSYNC B1 ;  /* 0x0000000000017941 */ /* 0x000fea0003800000 */
.L_x_421:
        /* <DEDUP_REMOVED lines=16> */
.L_x_425:
[----:B------:R-:W-:-:S04]  /*41d0*/  ISETP.NE.AND P6, PT, R203, RZ, PT ;  /* 0x000000ffcb00720c */ /* 0x000fc80003fc5270 */
[----:B------:R-:W-:-:S05]  /*41e0*/  FSEL R156, R159, RZ, !P6 ;  /* 0x000000ff9f9c7208 */ /* 0x000fca0007000000 */
[----:B------:R-:W-:-:S04]  /*41f0*/  FFMA.FTZ R156, R20, R160, R156 ;  /* 0x000000a0149c7223 */ /* 0x000fc8000001009c */
[----:B------:R-:W-:-:S04]  /*4200*/  FADD.FTZ R156, R22, -R156 ;  /* 0x8000009c169c7221 */ /* 0x000fc80000010000 */
[----:B------:R-:W-:Y:S01]  /*4210*/  FMUL.FTZ R157, R6, R156 ;  /* 0x0000009c069d7220 */ /* 0x000fe20000410000 */
[----:B------:R-:W-:-:S05]  /*4220*/  @P4 SHF.L.U32 R156, R137, 0x10, RZ ;  /* 0x00000010899c4819 */ /* 0x000fca00000006ff */
[----:B------:R-:W-:-:S07]  /*4230*/  @P4 FADD.FTZ R157, R157, R156 ;  /* 0x0000009c9d9d4221 */ /* 0x000fce0000010000 */
.L_x_426:
[----:B------:R-:W-:Y:S05]  /*4240*/  BSYNC B1 ;  /* 0x0000000000017941 */ /* 0x000fea0003800000 */
.L_x_424:
[----:B------:R-:W-:Y:S01]  /*4250*/  @P5 F2FP.BF16.F32.PACK_AB R156, RZ, R157 ;  /* 0x0000009dff9c523e */ /* 0x000fe200000010ff */
[----:B------:R-:W-:Y:S03]  /*4260*/  BSSY B1, `(.L_x_427) ;  /* 0x0000017000017945 */ /* 0x000fe60003800000 */
[----:B------:R-:W-:Y:S02]  /*4270*/  @P5 PRMT R145, R156, 0x7610, R145 ;  /* 0x000076109c915816 */ /* 0x000fe40000000091 */
[----:B------:R-:W0:Y:S02]  /*4280*/  @P3 LDC R156, c[0x0][0x29c] ;  /* 0x0000a700ff9c3b82 */ /* 0x000e240000000800 */
[----:B0-----:R-:W-:Y:S01]  /*4290*/  @P3 FMUL.FTZ R156, R157, R156 ;  /* 0x0000009c9d9c3220 */ /* 0x001fe20000410000 */
[----:B------:R-:W-:-:S04]  /*42a0*/  @P3 IMAD.U32 R157, R153, 0x10000, RZ ;  /* 0x00010000999d3824 */ /* 0x000fc800078e00ff */
[-C--:B------:R-:W-:Y:S01]  /*42b0*/  @P3 FFMA.FTZ R110, R157, R156.reuse, R110 ;  /* 0x0000009c9d6e3223 */ /* 0x080fe2000001006e */
[----:B------:R-:W-:-:S05]  /*42c0*/  @P3 FMUL.FTZ R156, R232, R156 ;  /* 0x0000009ce89c3220 */ /* 0x000fca0000410000 */
[----:B------:R-:W-:-:S04]  /*42d0*/  @P3 F2FP.BF16.F32.PACK_AB R156, RZ, R156 ;  /* 0x0000009cff9c323e */ /* 0x000fc800000010ff */
[----:B------:R-:W-:Y:S01]  /*42e0*/  @P3 PRMT R149, R156, 0x7610, R149 ;  /* 0x000076109c953816 */ /* 0x000fe20000000095 */
[----:B------:R-:W-:Y:S06]  /*42f0*/  @P2 BRA `(.L_x_428) ;  /* 0x0000000000142947 */ /* 0x000fec0003800000 */
[----:B------:R-:W-:Y:S01]  /*4300*/  HFMA2.MMA R157, -RZ, RZ, 0, 0 ;  /* 0x00000000ff9d7435 */ /* 0x000fe200000001ff */
[----:B------:R-:W-:Y:S10]  /*4310*/  @!P4 BRA `(.L_x_429) ;  /* 0x00000000002cc947 */ /* 0x000ff40003800000 */
[----:B------:R-:W-:-:S04]  /*4320*/  PRMT R157, R137, 0x7632, R157 ;  /* 0x00007632899d7816 */ /* 0x000fc8000000009d */
[----:B------:R-:W-:Y:S01]  /*4330*/  SHF.L.U32 R157, R157, 0x10, RZ ;  /* 0x000000109d9d7819 */ /* 0x000fe200000006ff */
[----:B------:R-:W-:Y:S06]  /*4340*/  BRA `(.L_x_429) ;  /* 0x0000000000207947 */ /* 0x000fec0003800000 */
.L_x_428:
        /* <DEDUP_REMOVED lines=8> */
.L_x_429:
[----:B------:R-:W-:Y:S05]  /*43d0*/  BSYNC B1 ;  /* 0x0000000000017941 */ /* 0x000fea0003800000 */
.L_x_427:
        /* <DEDUP_REMOVED lines=12> */
[----:B------:R-:W-:Y:S01]  /*44a0*/  MOV R157, RZ ;  /* 0x000000ff009d7202 */ /* 0x000fe20000000f00 */
[----:B------:R-:W-:Y:S06]  /*44b0*/  @!P4 BRA `(.L_x_432) ;  /* 0x000000000024c947 */ /* 0x000fec0003800000 */
[----:B------:R-:W-:Y:S01]  /*44c0*/  IMAD.U32 R157, R138, 0x10000, RZ ;  /* 0x000100008a9d7824 */ /* 0x000fe200078e00ff */
[----:B------:R-:W-:Y:S06]  /*44d0*/  BRA `(.L_x_432) ;  /* 0x00000000001c7947 */ /* 0x000fec0003800000 */
.L_x_431:
[----:B------:R-:W-:-:S04]  /*44e0*/  ISETP.NE.AND P6, PT, R203, RZ, PT ;  /* 0x000000ffcb00720c */ /* 0x000fc80003fc5270 */
[----:B------:R-:W-:-:S05]  /*44f0*/  FSEL R156, R159, RZ, !P6 ;  /* 0x000000ff9f9c7208 */ /* 0x000fca0007000000 */
[----:B------:R-:W-:-:S04]  /*4500*/  FFMA.FTZ R156, R21, R160, R156 ;  /* 0x000000a0159c7223 */ /* 0x000fc8000001009c */
[----:B------:R-:W-:-:S04]  /*4510*/  FADD.FTZ R156, R23, -R156 ;  /* 0x8000009c179c7221 */ /* 0x000fc80000010000 */
[----:B------:R-:W-:Y:S01]  /*4520*/  FMUL.FTZ R157, R6, R156 ;  /* 0x0000009c069d7220 */ /* 0x000fe20000410000 */
[----:B------:R-:W-:-:S05]  /*4530*/  @P4 SHF.L.U32 R156, R138, 0x10, RZ ;  /* 0x000000108a9c4819 */ /* 0x000fca00000006ff */
[----:B------:R-:W-:-:S07]  /*4540*/  @P4 FADD.FTZ R157, R157, R156 ;  /* 0x0000009c9d9d4221 */ /* 0x000fce0000010000 */
.L_x_432:
[----:B------:R-:W-:Y:S05]  /*4550*/  BSYNC B1 ;  /* 0x0000000000017941 */ /* 0x000fea0003800000 */
.L_x_430:
[----:B------:R-:W-:Y:S01]  /*4560*/  @P5 F2FP.BF16.F32.PACK_AB R156, RZ, R157 ;  /* 0x0000009dff9c523e */ /* 0x000fe200000010ff */
[----:B------:R-:W-:Y:S03]  /*4570*/  BSSY B1, `(.L_x_433) ;  /* 0x0000017000017945 */ /* 0x000fe60003800000 */
[----:B------:R-:W-:Y:S02]  /*4580*/  @P5 PRMT R146, R156, 0x7610, R146 ;  /* 0x000076109c925816 */ /* 0x000fe40000000092 */
[----:B------:R-:W0:Y:S02]  /*4590*/  @P3 LDC R156, c[0x0][0x29c] ;  /* 0x0000a700ff9c3b82 */ /* 0x000e240000000800 */
[----:B0-----:R-:W-:Y:S01]  /*45a0*/  @P3 FMUL.FTZ R156, R157, R156 ;  /* 0x0000009c9d9c3220 */ /* 0x001fe20000410000 */
[----:B------:R-:W-:-:S05]  /*45b0*/  @P3 SHF.L.U32 R157, R154, 0x10, RZ ;  /* 0x000000109a9d3819 */ /* 0x000fca00000006ff */
[-C--:B------:R-:W-:Y:S01]  /*45c0*/  @P3 FFMA.FTZ R112, R157, R156.reuse, R112 ;  /* 0x0000009c9d703223 */ /* 0x080fe20000010070 */
        /* <DEDUP_REMOVED lines=9> */
.L_x_434:
        /* <DEDUP_REMOVED lines=8> */
.L_x_435:
[----:B------:R-:W-:Y:S05]  /*46e0*/  BSYNC B1 ;  /* 0x0000000000017941 */ /* 0x000fea0003800000 */
.L_x_433:
        /* <DEDUP_REMOVED lines=12> */
[----:B------:R-:W-:Y:S01]  /*47b0*/  HFMA2.MMA R157, -RZ, RZ, 0, 0 ;  /* 0x00000000ff9d7435 */ /* 0x000fe200000001ff */
[----:B------:R-:W-:Y:S10]  /*47c0*/  @!P4 BRA `(.L_x_438) ;  /* 0x000000000024c947 */ /* 0x000ff40003800000 */
[----:B------:R-:W-:Y:S01]  /*47d0*/  SHF.L.U32 R157, R139, 0x10, RZ ;  /* 0x000000108b9d7819 */ /* 0x000fe200000006ff */
[----:B------:R-:W-:Y:S06]  /*47e0*/  BRA `(.L_x_438) ;  /* 0x00000000001c7947 */ /* 0x000fec0003800000 */
.L_x_437:
[----:B------:R-:W-:-:S04]  /*47f0*/  ISETP.NE.AND P6, PT, R203, RZ, PT ;  /* 0x000000ffcb00720c */ /* 0x000fc80003fc5270 */
[----:B------:R-:W-:-:S05]  /*4800*/  FSEL R156, R159, RZ, !P6 ;  /* 0x000000ff9f9c7208 */ /* 0x000fca0007000000 */
[----:B------:R-:W-:-:S04]  /*4810*/  FFMA.FTZ R156, R24, R160, R156 ;  /* 0x000000a0189c7223 */ /* 0x000fc8000001009c */
[----:B------:R-:W-:-:S04]  /*4820*/  FADD.FTZ R156, R25, -R156 ;  /* 0x8000009c199c7221 */ /* 0x000fc80000010000 */
[----:B------:R-:W-:Y:S01]  /*4830*/  FMUL.FTZ R157, R6, R156 ;  /* 0x0000009c069d7220 */ /* 0x000fe20000410000 */
[----:B------:R-:W-:-:S04]  /*4840*/  @P4 IMAD.U32 R156, R139, 0x10000, RZ ;  /* 0x000100008b9c4824 */ /* 0x000fc800078e00ff */
[----:B------:R-:W-:-:S07]  /*4850*/  @P4 FADD.FTZ R157, R157, R156 ;  /* 0x0000009c9d9d4221 */ /* 0x000fce0000010000 */
.L_x_438:
[----:B------:R-:W-:Y:S05]  /*4860*/  BSYNC B1 ;  /* 0x0000000000017941 */ /* 0x000fea0003800000 */
.L_x_436:
        /* <DEDUP_REMOVED lines=16> */
.L_x_440:
        /* <DEDUP_REMOVED lines=8> */
.L_x_441:
[----:B------:R-:W-:Y:S05]  /*49f0*/  BSYNC B1 ;  /* 0x0000000000017941 */ /* 0x000fea0003800000 */
.L_x_439:
        /* <DEDUP_REMOVED lines=11> */
[----:B0-----:R-:W-:-:S04]  /*4ab0*/  @P5 IMAD.WIDE.U32 R156, R7, 0x10, R156 ;  /* 0x00000010079c5825 */ /* 0x001fc800078e009c */
[----:B------:R-:W-:Y:S01]  /*4ac0*/  VIADD R7, R7, 0x80 ;  /* 0x0000008007077836 */ /* 0x000fe20000000000 */
[----:B------:R0:W-:Y:S02]  /*4ad0*/  @P5 STG.E.128 desc[UR4][R156.64], R144 ;  /* 0x000000909c005986 */ /* 0x0001e4000c101d04 */
[----:B0-----:R-:W0:Y:S02]  /*4ae0*/  @P3 LDC.64 R156, c[0x0][0x2f8] ;  /* 0x0000be00ff9c3b82 */ /* 0x001e240000000a00 */
[C---:B0-----:R-:W-:Y:S01]  /*4af0*/  @P3 IMAD.WIDE.U32 R156, R158.reuse, 0x10, R156 ;  /* 0x000000109e9c3825 */ /* 0x041fe200078e009c */
[----:B------:R-:W-:-:S04]  /*4b00*/  IADD3 R158, R158, 0x80, RZ ;  /* 0x000000809e9e7810 */ /* 0x000fc80007ffe0ff */
[----:B------:R1:W-:Y:S03]  /*4b10*/  @P3 STG.E.128 desc[UR4][R156.64], R148 ;  /* 0x000000949c003986 */ /* 0x0003e6000c101d04 */
.L_x_415:
[----:B------:R-:W-:Y:S05]  /*4b20*/  BSYNC B0 ;  /* 0x0000000000007941 */ /* 0x000fea0003800000 */
.L_x_414:
[----:B------:R-:W-:Y:S04]  /*4b30*/  BSSY B0, `(.L_x_442) ;  /* 0x00000dc000007945 */ /* 0x000fe80003800000 */
[----:B------:R-:W-:Y:S05]  /*4b40*/  @!P1 BRA `(.L_x_443) ;  /* 0x0000000c00689947 */ /* 0x000fea0003800000 */
[----:B------:R-:W-:Y:S04]  /*4b50*/  BSSY B1, `(.L_x_444) ;  /* 0x0000005000017945 */ /* 0x000fe80003800000 */
[----:B------:R-:W-:Y:S05]  /*4b60*/  @!P3 BRA `(.L_x_445) ;  /* 0x00000000000cb947 */ /* 0x000fea0003800000 */
[----:B------:R-:W2:Y:S02]  /*4b70*/  LDC.64 R152, c[0x0][0x220] ;  /* 0x00008800ff987b82 */ /* 0x000ea40000000a00 */
[----:B--2---:R-:W-:-:S06]  /*4b80*/  IMAD.WIDE.U32 R152, R158, 0x10, R152 ;  /* 0x000000109e987825 */ /* 0x004fcc00078e0098 */
[----:B------:R-:W5:Y:S02]  /*4b90*/  LDG.E.128 R152, desc[UR4][R152.64] ;  /* 0x0000000498987981 */ /* 0x000f64000c1e1d00 */
.L_x_445:
[----:B------:R-:W-:Y:S05]  /*4ba0*/  BSYNC B1 ;  /* 0x0000000000017941 */ /* 0x000fea0003800000 */
.L_x_444:
[----:B------:R-:W-:Y:S04]  /*4bb0*/  BSSY B1, `(.L_x_446) ;  /* 0x0000013000017945 */ /* 0x000fe80003800000 */
[----:B------:R-:W-:Y:S05]  /*4bc0*/  @P2 BRA `(.L_x_447) ;  /* 0x00000000001c2947 */ /* 0x000fea0003800000 */
[----:B------:R-:W-:Y:S01]  /*4bd0*/  UISETP.NE.U32.AND UP0, UPT, UR14, URZ, UPT ;  /* 0x0000003f0e00728c */ /* 0x000fe2000bf05070 */
[----:B01----:R-:W-:-:S03]  /*4be0*/  HFMA2.MMA R157, -RZ, RZ, 0, 0 ;  /* 0x00000000ff9d7435 */ /* 0x003fc600000001ff */
[----:B------:R-:W-:-:S06]  /*4bf0*/  UISETP.NE.AND.EX UP0, UPT, UR15, URZ, UPT, UP0 ;  /* 0x0000003f0f00728c */ /* 0x000fcc000bf05300 */
[----:B------:R-:W-:-:S13]  /*4c00*/  PLOP3.LUT P4, PT, PT, PT, UP0, 0x80, 0x0 ;  /* 0x000000000000781c */ /* 0x000fda0003f8f008 */
[----:B------:R-:W-:Y:S05]  /*4c10*/  @!P4 BRA `(.L_x_448) ;  /* 0x000000000030c947 */ /* 0x000fea0003800000 */
[----:B------:R-:W-:Y:S01]  /*4c20*/  IMAD.U32 R157, R140, 0x10000, RZ ;  /* 0x000100008c9d7824 */ /* 0x000fe200078e00ff */
[----:B------:R-:W-:Y:S06]  /*4c30*/  BRA `(.L_x_448) ;  /* 0x0000000000287947 */ /* 0x000fec0003800000 */
.L_x_447:
[----:B------:R-:W-:Y:S01]  /*4c40*/  UISETP.NE.U32.AND UP0, UPT, UR14, URZ, UPT ;  /* 0x0000003f0e00728c */ /* 0x000fe2000bf05070 */
[----:B------:R-:W-:-:S03]  /*4c50*/  ISETP.NE.AND P4, PT, R203, RZ, PT ;  /* 0x000000ffcb00720c */ /* 0x000fc60003f85270 */
[----:B------:R-:W-:Y:S01]  /*4c60*/  UISETP.NE.AND.EX UP0, UPT, UR15, URZ, UPT, UP0 ;  /* 0x0000003f0f00728c */ /* 0x000fe2000bf05300 */
[----:B01----:R-:W-:-:S05]  /*4c70*/  FSEL R156, R159, RZ, !P4 ;  /* 0x000000ff9f9c7208 */ /* 0x003fca0006000000 */
[----:B------:R-:W-:Y:S01]  /*4c80*/  PLOP3.LUT P4, PT, PT, PT, UP0, 0x80, 0x0 ;  /* 0x000000000000781c */ /* 0x000fe20003f8f008 */
[----:B------:R-:W-:-:S04]  /*4c90*/  FFMA.FTZ R156, R166, R160, R156 ;  /* 0x000000a0a69c7223 */ /* 0x000fc8000001009c */
[----:B------:R-:W-:-:S04]  /*4ca0*/  FADD.FTZ R156, R167, -R156 ;  /* 0x8000009ca79c7221 */ /* 0x000fc80000010000 */
[----:B------:R-:W-:-:S04]  /*4cb0*/  FMUL.FTZ R157, R6, R156 ;  /* 0x0000009c069d7220 */ /* 0x000fc80000410000 */
[----:B------:R-:W-:-:S05]  /*4cc0*/  @P4 SHF.L.U32 R156, R140, 0x10, RZ ;  /* 0x000000108c9c4819 */ /* 0x000fca00000006ff */
[----:B------:R-:W-:-:S07]  /*4cd0*/  @P4 FADD.FTZ R157, R157, R156 ;  /* 0x0000009c9d9d4221 */ /* 0x000fce0000010000 */
.L_x_448:
[----:B------:R-:W-:Y:S05]  /*4ce0*/  BSYNC B1 ;  /* 0x0000000000017941 */ /* 0x000fea0003800000 */
.L_x_446:
        /* <DEDUP_REMOVED lines=18> */
.L_x_450:
        /* <DEDUP_REMOVED lines=8> */
.L_x_451:
[----:B------:R-:W-:Y:S05]  /*4e90*/  BSYNC B1 ;  /* 0x0000000000017941 */ /* 0x000fea0003800000 */
.L_x_449:
        /* <DEDUP_REMOVED lines=16> */
.L_x_453:
[----:B------:R-:W-:-:S04]  /*4fa0*/  ISETP.NE.AND P6, PT, R203, RZ, PT ;  /* 0x000000ffcb00720c */ /* 0x000fc80003fc5270 */
[----:B------:R-:W-:-:S05]  /*4fb0*/  FSEL R156, R159, RZ, !P6 ;  /* 0x000000ff9f9c7208 */ /* 0x000fca0007000000 */
[----:B------:R-:W-:-:S04]  /*4fc0*/  FFMA.FTZ R156, R168, R160, R156 ;  /* 0x000000a0a89c7223 */ /* 0x000fc8000001009c */
[----:B------:R-:W-:-:S04]  /*4fd0*/  FADD.FTZ R156, R170, -R156 ;  /* 0x8000009caa9c7221 */ /* 0x000fc80000010000 */
[----:B------:R-:W-:Y:S01]  /*4fe0*/  FMUL.FTZ R157, R6, R156 ;  /* 0x0000009c069d7220 */ /* 0x000fe20000410000 */
[----:B------:R-:W-:-:S04]  /*4ff0*/  @P4 IMAD.U32 R156, R141, 0x10000, RZ ;  /* 0x000100008d9c4824 */ /* 0x000fc800078e00ff */
[----:B------:R-:W-:-:S07]  /*5000*/  @P4 FADD.FTZ R157, R157, R156 ;  /* 0x0000009c9d9d4221 */ /* 0x000fce0000010000 */
.L_x_454:
[----:B------:R-:W-:Y:S05]  /*5010*/  BSYNC B1 ;  /* 0x0000000000017941 */ /* 0x000fea0003800000 */
.L_x_452:
        /* <DEDUP_REMOVED lines=16> */
.L_x_456:
        /* <DEDUP_REMOVED lines=8> */
.L_x_457:
[----:B------:R-:W-:Y:S05]  /*51a0*/  BSYNC B1 ;  /* 0x0000000000017941 */ /* 0x000fea0003800000 */
.L_x_455:
        /* <DEDUP_REMOVED lines=16> */
.L_x_459:
[----:B------:R-:W-:-:S04]  /*52b0*/  ISETP.NE.AND P6, PT, R203, RZ, PT ;  /* 0x000000ffcb00720c */ /* 0x000fc80003fc5270 */
[----:B------:R-:W-:-:S05]  /*52c0*/  FSEL R156, R159, RZ, !P6 ;  /* 0x000000ff9f9c7208 */ /* 0x000fca0007000000 */
[----:B------:R-:W-:-:S04]  /*52d0*/  FFMA.FTZ R156, R169, R160, R156 ;  /* 0x000000a0a99c7223 */ /* 0x000fc8000001009c */
[----:B------:R-:W-:-:S04]  /*52e0*/  FADD.FTZ R156, R171, -R156 ;  /* 0x8000009cab9c7221 */ /* 0x000fc80000010000 */
[----:B------:R-:W-:Y:S01]  /*52f0*/  FMUL.FTZ R157, R6, R156 ;  /* 0x0000009c069d7220 */ /* 0x000fe20000410000 */
[----:B------:R-:W-:-:S05]  /*5300*/  @P4 SHF.L.U32 R156, R142, 0x10, RZ ;  /* 0x000000108e9c4819 */ /* 0x000fca00000006ff */
[----:B------:R-:W-:-:S07]  /*5310*/  @P4 FADD.FTZ R157, R157, R156 ;  /* 0x0000009c9d9d4221 */ /* 0x000fce0000010000 */
.L_x_460:
[----:B------:R-:W-:Y:S05]  /*5320*/  BSYNC B1 ;  /* 0x0000000000017941 */ /* 0x000fea0003800000 */
.L_x_458:
        /* <DEDUP_REMOVED lines=16> */
.L_x_462:
        /* <DEDUP_REMOVED lines=8> */
.L_x_463:
[----:B------:R-:W-:Y:S05]  /*54b0*/  BSYNC B1 ;  /* 0x0000000000017941 */ /* 0x000fea0003800000 */
.L_x_461:
        /* <DEDUP_REMOVED lines=16> */
.L_x_465:
[----:B------:R-:W-:-:S04]  /*55c0*/  ISETP.NE.AND P6, PT, R203, RZ, PT ;  /* 0x000000ffcb00720c */ /* 0x000fc80003fc5270 */
[----:B------:R-:W-:-:S05]  /*55d0*/  FSEL R156, R159, RZ, !P6 ;  /* 0x000000ff9f9c7208 */ /* 0x000fca0007000000 */
[----:B------:R-:W-:-:S04]  /*55e0*/  FFMA.FTZ R156, R172, R160, R156 ;  /* 0x000000a0ac9c7223 */ /* 0x000fc8000001009c */
[----:B------:R-:W-:-:S04]  /*55f0*/  FADD.FTZ R156, R173, -R156 ;  /* 0x8000009cad9c7221 */ /* 0x000fc80000010000 */
[----:B------:R-:W-:Y:S01]  /*5600*/  FMUL.FTZ R157, R6, R156 ;  /* 0x0000009c069d7220 */ /* 0x000fe20000410000 */
[----:B------:R-:W-:-:S05]  /*5610*/  @P4 SHF.L.U32 R156, R143, 0x10, RZ ;  /* 0x000000108f9c4819 */ /* 0x000fca00000006ff */
[----:B------:R-:W-:-:S07]  /*5620*/  @P4 FADD.FTZ R157, R157, R156 ;  /* 0x0000009c9d9d4221 */ /* 0x000fce0000010000 */
.L_x_466:
[----:B------:R-:W-:Y:S05]  /*5630*/  BSYNC B1 ;  /* 0x0000000000017941 */ /* 0x000fea0003800000 */
.L_x_464:
        /* <DEDUP_REMOVED lines=16> */
.L_x_468:
        /* <DEDUP_REMOVED lines=8> */
.L_x_469:
[----:B------:R-:W-:Y:S05]  /*57c0*/  BSYNC B1 ;  /* 0x0000000000017941 */ /* 0x000fea0003800000 */
.L_x_467:
[----:B------:R-:W-:-:S04]  /*57d0*/  @P5 F2FP.BF16.F32.PACK_AB R156, RZ, R157 ;  /* 0x0000009dff9c523e */ /* 0x000fc800000010ff */
        /* <DEDUP_REMOVED lines=14> */
[C---:B0-----:R-:W-:Y:S01]  /*58c0*/  @P3 IMAD.WIDE.U32 R156, R158.reuse, 0x10, R156 ;  /* 0x000000109e9c3825 */ /* 0x041fe200078e009c */
[----:B------:R-:W-:-:S04]  /*58d0*/  IADD3 R158, R158, 0x80, RZ ;  /* 0x000000809e9e7810 */ /* 0x000fc80007ffe0ff */
[----:B------:R2:W-:Y:S03]  /*58e0*/  @P3 STG.E.128 desc[UR4][R156.64], R148 ;  /* 0x000000949c003986 */ /* 0x0005e6000c101d04 */
.L_x_443:
[----:B------:R-:W-:Y:S05]  /*58f0*/  BSYNC B0 ;  /* 0x0000000000007941 */ /* 0x000fea0003800000 */
.L_x_442:
[----:B------:R-:W-:Y:S01]  /*5900*/  LOP3.LUT P4, RZ, R5, 0x2, RZ, 0xc0, !PT ;  /* 0x0000000205ff7812 */ /* 0x000fe2000788c0ff */
[----:B------:R-:W-:-:S12]  /*5910*/  BSSY B0, `(.L_x_470) ;  /* 0x00000da000007945 */ /* 0x000fd80003800000 */
[----:B------:R-:W-:Y:S05]  /*5920*/  @!P4 BRA `(.L_x_471) ;  /* 0x0000000c0060c947 */ /* 0x000fea0003800000 */
[----:B------:R-:W-:Y:S04]  /*5930*/  BSSY B1, `(.L_x_472) ;  /* 0x0000005000017945 */ /* 0x000fe80003800000 */
[----:B------:R-:W-:Y:S05]  /*5940*/  @!P3 BRA `(.L_x_473) ;  /* 0x00000000000cb947 */ /* 0x000fea0003800000 */
[----:B------:R-:W3:Y:S02]  /*5950*/  LDC.64 R152, c[0x0][0x220] ;  /* 0x00008800ff987b82 */ /* 0x000ee40000000a00 */
[----:B---3--:R-:W-:-:S06]  /*5960*/  IMAD.WIDE.U32 R152, R158, 0x10, R152 ;  /* 0x000000109e987825 */ /* 0x008fcc00078e0098 */
[----:B------:R-:W5:Y:S02]  /*5970*/  LDG.E.128 R152, desc[UR4][R152.64] ;  /* 0x0000000498987981 */ /* 0x000f64000c1e1d00 */
.L_x_473:
[----:B------:R-:W-:Y:S05]  /*5980*/  BSYNC B1 ;  /* 0x0000000000017941 */ /* 0x000fea0003800000 */
.L_x_472:
[----:B------:R-:W-:Y:S04]  /*5990*/  BSSY B1, `(.L_x_474) ;  /* 0x0000013000017945 */ /* 0x000fe80003800000 */
[----:B------:R-:W-:Y:S05]  /*59a0*/  @P2 BRA `(.L_x_475) ;  /* 0x00000000001c2947 */ /* 0x000fea0003800000 */
[----:B------:R-:W-:Y:S01]  /*59b0*/  UISETP.NE.U32.AND UP0, UPT, UR14, URZ, UPT ;  /* 0x0000003f0e00728c */ /* 0x000fe2000bf05070 */
[----:B012---:R-:W-:-:S03]  /*59c0*/  IMAD.MOV.U32 R157, RZ, RZ, RZ ;  /* 0x000000ffff9d7224 */ /* 0x007fc600078e00ff */
[----:B------:R-:W-:-:S06]  /*59d0*/  UISETP.NE.AND.EX UP0, UPT, UR15, URZ, UPT, UP0 ;  /* 0x0000003f0f00728c */ /* 0x000fcc000bf05300 */
[----:B------:R-:W-:-:S13]  /*59e0*/  PLOP3.LUT P4, PT, PT, PT, UP0, 0x80, 0x0 ;  /* 0x000000000000781c */ /* 0x000fda0003f8f008 */
[----:B------:R-:W-:Y:S05]  /*59f0*/  @!P4 BRA `(.L_x_476) ;  /* 0x000000000030c947 */ /* 0x000fea0003800000 */
[----:B------:R-:W-:Y:S01]  /*5a00*/  SHF.L.U32 R157, R32, 0x10, RZ ;  /* 0x00000010209d7819 */ /* 0x000fe200000006ff */
[----:B------:R-:W-:Y:S06]  /*5a10*/  BRA `(.L_x_476) ;  /* 0x0000000000287947 */ /* 0x000fec0003800000 */
.L_x_475:
[----:B------:R-:W-:Y:S01]  /*5a20*/  UISETP.NE.U32.AND UP0, UPT, UR14, URZ, UPT ;  /* 0x0000003f0e00728c */ /* 0x000fe2000bf05070 */
[----:B------:R-:W-:-:S03]  /*5a30*/  ISETP.NE.AND P4, PT, R203, RZ, PT ;  /* 0x000000ffcb00720c */ /* 0x000fc60003f85270 */
[----:B------:R-:W-:Y:S01]  /*5a40*/  UISETP.NE.AND.EX UP0, UPT, UR15, URZ, UPT, UP0 ;  /* 0x0000003f0f00728c */ /* 0x000fe2000bf05300 */
[----:B012---:R-:W-:-:S05]  /*5a50*/  FSEL R156, R159, RZ, !P4 ;  /* 0x000000ff9f9c7208 */ /* 0x007fca0006000000 */
[----:B------:R-:W-:Y:S01]  /*5a60*/  PLOP3.LUT P4, PT, PT, PT, UP0, 0x80, 0x0 ;  /* 0x000000000000781c */ /* 0x000fe20003f8f008 */
[----:B------:R-:W-:-:S04]  /*5a70*/  FFMA.FTZ R156, R202, R160, R156 ;  /* 0x000000a0ca9c7223 */ /* 0x000fc8000001009c */
[----:B------:R-:W-:-:S04]  /*5a80*/  FADD.FTZ R156, R182, -R156 ;  /* 0x8000009cb69c7221 */ /* 0x000fc80000010000 */
[----:B------:R-:W-:-:S04]  /*5a90*/  FMUL.FTZ R157, R6, R156 ;  /* 0x0000009c069d7220 */ /* 0x000fc80000410000 */
[----:B------:R-:W-:-:S05]  /*5aa0*/  @P4 SHF.L.U32 R156, R32, 0x10, RZ ;  /* 0x00000010209c4819 */ /* 0x000fca00000006ff */
[----:B------:R-:W-:-:S07]  /*5ab0*/  @P4 FADD.FTZ R157, R157, R156 ;  /* 0x0000009c9d9d4221 */ /* 0x000fce0000010000 */
.L_x_476:
[----:B------:R-:W-:Y:S05]  /*5ac0*/  BSYNC B1 ;  /* 0x0000000000017941 */ /* 0x000fea0003800000 */
.L_x_474:
        /* <DEDUP_REMOVED lines=18> */
.L_x_478:
        /* <DEDUP_REMOVED lines=8> */
.L_x_479:
[----:B------:R-:W-:Y:S05]  /*5c70*/  BSYNC B1 ;  /* 0x0000000000017941 */ /* 0x000fea0003800000 */
.L_x_477:
        /* <DEDUP_REMOVED lines=16> */
.L_x_481:
[----:B------:R-:W-:-:S04]  /*5d80*/  ISETP.NE.AND P6, PT, R203, RZ, PT ;  /* 0x000000ffcb00720c */ /* 0x000fc80003fc5270 */
[----:B------:R-:W-:-:S05]  /*5d90*/  FSEL R156, R159, RZ, !P6 ;  /* 0x000000ff9f9c7208 */ /* 0x000fca0007000000 */
[----:B------:R-:W-:-:S04]  /*5da0*/  FFMA.FTZ R156, R183, R160, R156 ;  /* 0x000000a0b79c7223 */ /* 0x000fc8000001009c */
[----:B------:R-:W-:-:S04]  /*5db0*/  FADD.FTZ R156, R185, -R156 ;  /* 0x8000009cb99c7221 */ /* 0x000fc80000010000 */
[----:B------:R-:W-:Y:S01]  /*5dc0*/  FMUL.FTZ R157, R6, R156 ;  /* 0x0000009c069d7220 */ /* 0x000fe20000410000 */
[----:B------:R-:W-:-:S05]  /*5dd0*/  @P4 SHF.L.U32 R156, R33, 0x10, RZ ;  /* 0x00000010219c4819 */ /* 0x000fca00000006ff */
[----:B------:R-:W-:-:S07]  /*5de0*/  @P4 FADD.FTZ R157, R157, R156 ;  /* 0x0000009c9d9d4221 */ /* 0x000fce0000010000 */
.L_x_482:
[----:B------:R-:W-:Y:S05]  /*5df0*/  BSYNC B1 ;  /* 0x0000000000017941 */ /* 0x000fea0003800000 */
.L_x_480:
        /* <DEDUP_REMOVED lines=16> */
.L_x_484:
        /* <DEDUP_REMOVED lines=8> */
.L_x_485:
[----:B------:R-:W-:Y:S05]  /*5f80*/  BSYNC B1 ;  /* 0x0000000000017941 */ /* 0x000fea0003800000 */
.L_x_483:
        /* <DEDUP_REMOVED lines=16> */
.L_x_487:
[----:B------:R-:W-:-:S04]  /*6090*/  ISETP.NE.AND P6, PT, R203, RZ, PT ;  /* 0x000000ffcb00720c */ /* 0x000fc80003fc5270 */
[----:B------:R-:W-:-:S05]  /*60a0*/  FSEL R156, R159, RZ, !P6 ;  /* 0x000000ff9f9c7208 */ /* 0x000fca0007000000 */
[----:B------:R-:W-:-:S04]  /*60b0*/  FFMA.FTZ R156, R184, R160, R156 ;  /* 0x000000a0b89c7223 */ /* 0x000fc8000001009c */
[----:B------:R-:W-:-:S04]  /*60c0*/  FADD.FTZ R156, R186, -R156 ;  /* 0x8000009cba9c7221 */ /* 0x000fc80000010000 */
[----:B------:R-:W-:Y:S01]  /*60d0*/  FMUL.FTZ R157, R6, R156 ;  /* 0x0000009c069d7220 */ /* 0x000fe20000410000 */
[----:B------:R-:W-:-:S04]  /*60e0*/  @P4 IMAD.U32 R156, R34, 0x10000, RZ ;  /* 0x00010000229c4824 */ /* 0x000fc800078e00ff */
[----:B------:R-:W-:-:S07]  /*60f0*/  @P4 FADD.FTZ R157, R157, R156 ;  /* 0x0000009c9d9d4221 */ /* 0x000fce0000010000 */
.L_x_488:
[----:B------:R-:W-:Y:S05]  /*6100*/  BSYNC B1 ;  /* 0x0000000000017941 */ /* 0x000fea0003800000 */
.L_x_486:
        /* <DEDUP_REMOVED lines=16> */
.L_x_490:
        /* <DEDUP_REMOVED lines=8> */
.L_x_491:
[----:B------:R-:W-:Y:S05]  /*6290*/  BSYNC B1 ;  /* 0x0000000000017941 */ /* 0x000fea0003800000 */
.L_x_489:
        /* <DEDUP_REMOVED lines=16> */
.L_x_493:
[----:B------:R-:W-:-:S04]  /*63a0*/  ISETP.NE.AND P6, PT, R203, RZ, PT ;  /* 0x000000ffcb00720c */ /* 0x000fc80003fc5270 */
[----:B------:R-:W-:-:S05]  /*63b0*/  FSEL R156, R159, RZ, !P6 ;  /* 0x000000ff9f9c7208 */ /* 0x000fca0007000000 */
[----:B------:R-:W-:-:S04]  /*63c0*/  FFMA.FTZ R156, R187, R160, R156 ;  /* 0x000000a0bb9c7223 */ /* 0x000fc8000001009c */
[----:B------:R-:W-:-:S04]  /*63d0*/  FADD.FTZ R156, R189, -R156 ;  /* 0x8000009cbd9c7221 */ /* 0x000fc80000010000 */
[----:B------:R-:W-:Y:S01]  /*63e0*/  FMUL.FTZ R157, R6, R156 ;  /* 0x0000009c069d7220 */ /* 0x000fe20000410000 */
[----:B------:R-:W-:-:S05]  /*63f0*/  @P4 SHF.L.U32 R156, R35, 0x10, RZ ;  /* 0x00000010239c4819 */ /* 0x000fca00000006ff */
[----:B------:R-:W-:-:S07]  /*6400*/  @P4 FADD.FTZ R157, R157, R156 ;  /* 0x0000009c9d9d4221 */ /* 0x000fce0000010000 */
.L_x_494:
[----:B------:R-:W-:Y:S05]  /*6410*/  BSYNC B1 ;  /* 0x0000000000017941 */ /* 0x000fea0003800000 */
.L_x_492:
        /* <DEDUP_REMOVED lines=16> */
.L_x_496:
[----:B------:R-:W-:-:S04]  /*6520*/  ISETP.NE.AND P2, PT, R203, RZ, PT ;  /* 0x000000ffcb00720c */ /* 0x000fc80003f45270 */
[----:B------:R-:W-:-:S05]  /*6530*/  FSEL R159, R159, RZ, !P2 ;  /* 0x000000ff9f9f7208 */ /* 0x000fca0005000000 */
[----:B------:R-:W-:-:S04]  /*6540*/  FFMA.FTZ R159, R195, R160, R159 ;  /* 0x000000a0c39f7223 */ /* 0x000fc8000001009f */
[----:B------:R-:W-:-:S04]  /*6550*/  FADD.FTZ R159, R196, -R159 ;  /* 0x8000009fc49f7221 */ /* 0x000fc80000010000 */
[----:B------:R-:W-:Y:S01]  /*6560*/  FMUL.FTZ R156, R6, R159 ;  /* 0x0000009f069c7220 */ /* 0x000fe20000410000 */
[----:B------:R-:W-:-:S05]  /*6570*/  @P4 PRMT R6, R35, 0x7632, R6 ;  /* 0x0000763223064816 */ /* 0x000fca0000000006 */
[----:B------:R-:W-:-:S04]  /*6580*/  @P4 IMAD.U32 R6, R6, 0x10000, RZ ;  /* 0x0001000006064824 */ /* 0x000fc800078e00ff */
[----:B------:R-:W-:-:S07]  /*6590*/  @P4 FADD.FTZ R156, R156, R6 ;  /* 0x000000069c9c4221 */ /* 0x000fce0000010000 */
.L_x_497:
[----:B------:R-:W-:Y:S05]  /*65a0*/  BSYNC B1 ;  /* 0x0000000000017941 */ /* 0x000fea0003800000 */
.L_x_495:
[----:B------:R-:W-:-:S04]  /*65b0*/  @P5 F2FP.BF16.F32.PACK_AB R6, RZ, R156 ;  /* 0x0000009cff06523e */ /* 0x000fc800000010ff */
[----:B------:R-:W-:Y:S02]  /*65c0*/  @P5 PRMT R147, R147, 0x5410, R6 ;  /* 0x0000541093935816 */ /* 0x000fe40000000006 */
[----:B------:R-:W0:Y:S02]  /*65d0*/  @P3 LDC R6, c[0x0][0x29c] ;  /* 0x0000a700ff063b82 */ /* 0x000e240000000800 */
[----:B0-----:R-:W-:Y:S01]  /*65e0*/  @P3 FMUL.FTZ R6, R156, R6 ;  /* 0x000000069c063220 */ /* 0x001fe20000410000 */
[----:B------:R-:W-:-:S04]  /*65f0*/  @P3 PRMT R156, R155, 0x7632, R156 ;  /* 0x000076329b9c3816 */ /* 0x000fc8000000009c */
[----:B------:R-:W-:-:S05]  /*6600*/  @P3 SHF.L.U32 R156, R156, 0x10, RZ ;  /* 0x000000109c9c3819 */ /* 0x000fca00000006ff */
[----:B------:R-:W-:Y:S01]  /*6610*/  @P3 FFMA.FTZ R131, R6, R156, R131 ;  /* 0x0000009c06833223 */ /* 0x000fe20000010083 */
[----:B------:R-:W-:Y:S01]  /*6620*/  @P3 FMUL.FTZ R6, R206, R6 ;  /* 0x00000006ce063220 */ /* 0x000fe20000410000 */
[----:B------:R-:W0:Y:S04]  /*6630*/  @P5 LDC.64 R156, c[0x0][0x308] ;  /* 0x0000c200ff9c5b82 */ /* 0x000e280000000a00 */
[----:B------:R-:W-:-:S04]  /*6640*/  @P3 F2FP.BF16.F32.PACK_AB R6, RZ, R6 ;  /* 0x00000006ff06323e */ /* 0x000fc800000010ff */
[----:B------:R-:W-:Y:S01]  /*6650*/  @P3 PRMT R151, R151, 0x5410, R6 ;  /* 0x0000541097973816 */ /* 0x000fe20000000006 */
[----:B0-----:R-:W-:-:S05]  /*6660*/  @P5 IMAD.WIDE.U32 R6, R7, 0x10, R156 ;  /* 0x0000001007065825 */ /* 0x001fca00078e009c */
[----:B------:R0:W-:Y:S02]  /*6670*/  @P5 STG.E.128 desc[UR4][R6.64], R144 ;  /* 0x0000009006005986 */ /* 0x0001e4000c101d04 */
[----:B0-----:R-:W0:Y:S02]  /*6680*/  @P3 LDC.64 R6, c[0x0][0x2f8] ;  /* 0x0000be00ff063b82 */ /* 0x001e240000000a00 */
[----:B0-----:R-:W-:-:S05]  /*6690*/  @P3 IMAD.WIDE.U32 R6, R158, 0x10, R6 ;  /* 0x000000109e063825 */ /* 0x001fca00078e0006 */
[----:B------:R3:W-:Y:S02]  /*66a0*/  @P3 STG.E.128 desc[UR4][R6.64], R148 ;  /* 0x0000009406003986 */ /* 0x0007e4000c101d04 */
.L_x_471:
[----:B------:R-:W-:Y:S05]  /*66b0*/  BSYNC B0 ;  /* 0x0000000000007941 */ /* 0x000fea0003800000 */
.L_x_470:
[----:B------:R-:W-:Y:S02]  /*66c0*/  IADD3 R4, R4, UR12, RZ ;  /* 0x0000000c04047c10 */ /* 0x000fe4000fffe0ff */
[----:B------:R-:W-:Y:S02]  /*66d0*/  LOP3.LUT P3, RZ, R5, 0x4, RZ, 0xc0, !PT ;  /* 0x0000000405ff7812 */ /* 0x000fe4000786c0ff */
[----:B------:R-:W-:Y:S02]  /*66e0*/  ISETP.GE.AND P2, PT, R4, UR13, PT ;  /* 0x0000000d04007c0c */ /* 0x000fe4000bf46270 */
[----:B------:R-:W-:-:S11]  /*66f0*/  SEL R205, RZ, 0x1, P3 ;  /* 0x00000001ffcd7807 */ /* 0x000fd60001800000 */
[----:B------:R-:W-:Y:S05]  /*6700*/  @!P2 BRA `(.L_x_498) ;  /* 0xffffffa400dca947 */ /* 0x000fea000383ffff */
.L_x_366:
[----:B------:R-:W3:Y:S01]  /*6710*/  S2R R0, SR_TID.X ;  /* 0x0000000000007919 */ /* 0x000ee20000002100 */
[----:B------:R-:W3:Y:S01]  /*6720*/  S2UR UR6, SR_CTAID.X ;  /* 0x00000000000679c3 */ /* 0x000ee20000002500 */
[----:B------:R-:W-:Y:S01]  /*6730*/  LOP3.LUT P2, RZ, R5, 0x1, RZ, 0xc0, !PT ;  /* 0x0000000105ff7812 */ /* 0x000fe2000784c0ff */
[----:B------:R-:W-:Y:S01]  /*6740*/  BSSY B0, `(.L_x_499) ;  /* 0x0000012000007945 */ /* 0x000fe20003800000 */
[----:B---3--:R-:W-:-:S05]  /*6750*/  LEA.HI R7, R0, UR6, RZ, 0x19 ;  /* 0x0000000600077c11 */ /* 0x008fca000f8fc8ff */
[----:B------:R-:W-:-:S05]  /*6760*/  IMAD R2, R7, R2, RZ ;  /* 0x0000000207027224 */ /* 0x000fca00078e02ff */
[----:B-----5:R-:W-:Y:S01]  /*6770*/  LEA.HI R11, R2, R3, RZ, 0x1d ;  /* 0x00000003020b7211 */ /* 0x020fe200078fe8ff */
[----:B------:R-:W-:Y:S06]  /*6780*/  @!P2 BRA `(.L_x_500) ;  /* 0x000000000034a947 */ /* 0x000fec0003800000 */
[----:B------:R-:W3:Y:S08]  /*6790*/  LDC.64 R2, c[0x0][0x2d0] ;  /* 0x0000b400ff027b82 */ /* 0x000ef00000000a00 */
[----:B------:R-:W4:Y:S08]  /*67a0*/  LDC.64 R6, c[0x0][0x2d8] ;  /* 0x0000b600ff067b82 */ /* 0x000f300000000a00 */
[----:B------:R-:W5:Y:S01]  /*67b0*/  LDC.64 R8, c[0x0][0x2f0] ;  /* 0x0000bc00ff087b82 */ /* 0x000f620000000a00 */
[----:B---3--:R-:W-:-:S05]  /*67c0*/  IMAD.WIDE.U32 R2, R11, 0x20, R2 ;  /* 0x000000200b027825 */ /* 0x008fca00078e0002 */
[----:B------:R3:W-:Y:S01]  /*67d0*/  STG.E.128 desc[UR4][R2.64], R68 ;  /* 0x0000004402007986 */ /* 0x0007e2000c101d04 */
[----:B----4-:R-:W-:-:S03]  /*67e0*/  IMAD.WIDE.U32 R6, R11, 0x20, R6 ;  /* 0x000000200b067825 */ /* 0x010fc600078e0006 */
[----:B------:R3:W-:Y:S04]  /*67f0*/  STG.E.128 desc[UR4][R2.64+0x10], R72 ;  /* 0x0000104802007986 */ /* 0x0007e8000c101d04 */
[----:B------:R3:W-:Y:S01]  /*6800*/  STG.E.128 desc[UR4][R6.64], R36 ;  /* 0x0000002406007986 */ /* 0x0007e2000c101d04 */
[----:B-----5:R-:W-:-:S03]  /*6810*/  IMAD.WIDE.U32 R8, R11, 0x20, R8 ;  /* 0x000000200b087825 */ /* 0x020fc600078e0008 */
[----:B------:R3:W-:Y:S01]  /*6820*/  STG.E.128 desc[UR4][R6.64+0x10], R40 ;  /* 0x0000102806007986 */ /* 0x0007e2000c101d04 */
[----:B------:R-:W-:-:S03]  /*6830*/  VIADD R11, R11, 0x80 ;  /* 0x000000800b0b7836 */ /* 0x000fc60000000000 */
[----:B------:R3:W-:Y:S04]  /*6840*/  STG.E.128 desc[UR4][R8.64], R100 ;  /* 0x0000006408007986 */ /* 0x0007e8000c101d04 */
[----:B------:R3:W-:Y:S02]  /*6850*/  STG.E.128 desc[UR4][R8.64+0x10], R104 ;  /* 0x0000106808007986 */ /* 0x0007e4000c101d04 */
.L_x_500:
[----:B------:R-:W-:Y:S05]  /*6860*/  BSYNC B0 ;  /* 0x0000000000007941 */ /* 0x000fea0003800000 */
.L_x_499:
[----:B------:R-:W-:Y:S04]  /*6870*/  BSSY B0, `(.L_x_501) ;  /* 0x000000f000007945 */ /* 0x000fe80003800000 */
[----:B------:R-:W-:Y:S05]  /*6880*/  @!P0 BRA `(.L_x_502) ;  /* 0x0000000000348947 */ /* 0x000fea0003800000 */
[----:B---3--:R-:W3:Y:S08]  /*6890*/  LDC.64 R2, c[0x0][0x2d0] ;  /* 0x0000b400ff027b82 */ /* 0x008ef00000000a00 */
        /* <DEDUP_REMOVED lines=9> */
[----:B------:R-:W-:-:S03]  /*6930*/  IADD3 R11, R11, 0x80, RZ ;  /* 0x000000800b0b7810 */ /* 0x000fc60007ffe0ff */
[----:B------:R3:W-:Y:S04]  /*6940*/  STG.E.128 desc[UR4][R8.64], R108 ;  /* 0x0000006c08007986 */ /* 0x0007e8000c101d04 */
[----:B------:R3:W-:Y:S02]  /*6950*/  STG.E.128 desc[UR4][R8.64+0x10], R112 ;  /* 0x0000107008007986 */ /* 0x0007e4000c101d04 */
.L_x_502:
[----:B------:R-:W-:Y:S05]  /*6960*/  BSYNC B0 ;  /* 0x0000000000007941 */ /* 0x000fea0003800000 */
.L_x_501:
        /* <DEDUP_REMOVED lines=15> */
.L_x_504:
[----:B------:R-:W-:Y:S05]  /*6a60*/  BSYNC B0 ;  /* 0x0000000000007941 */ /* 0x000fea0003800000 */
.L_x_503:
[----:B------:R-:W-:-:S13]  /*6a70*/  LOP3.LUT P0, RZ, R5, 0x2, RZ, 0xc0, !PT ;  /* 0x0000000205ff7812 */ /* 0x000fda000780c0ff */
[----:B------:R-:W-:Y:S05]  /*6a80*/  @!P0 EXIT ;  /* 0x000000000000894d */ /* 0x000fea0003800000 */
[----:B---3--:R-:W3:Y:S08]  /*6a90*/  LDC.64 R2, c[0x0][0x2d0] ;  /* 0x0000b400ff027b82 */ /* 0x008ef00000000a00 */
[----:B------:R-:W4:Y:S08]  /*6aa0*/  LDC.64 R4, c[0x0][0x2d8] ;  /* 0x0000b600ff047b82 */ /* 0x000f300000000a00 */
[----:B------:R-:W5:Y:S01]  /*6ab0*/  LDC.64 R6, c[0x0][0x2f0] ;  /* 0x0000bc00ff067b82 */ /* 0x000f620000000a00 */
[----:B---3--:R-:W-:-:S05]  /*6ac0*/  IMAD.WIDE.U32 R2, R11, 0x20, R2 ;  /* 0x000000200b027825 */ /* 0x008fca00078e0002 */
[----:B------:R-:W-:Y:S01]  /*6ad0*/  STG.E.128 desc[UR4][R2.64], R60 ;  /* 0x0000003c02007986 */ /* 0x000fe2000c101d04 */
[----:B----4-:R-:W-:-:S03]  /*6ae0*/  IMAD.WIDE.U32 R4, R11, 0x20, R4 ;  /* 0x000000200b047825 */ /* 0x010fc600078e0004 */
[----:B------:R-:W-:Y:S04]  /*6af0*/  STG.E.128 desc[UR4][R2.64+0x10], R64 ;  /* 0x0000104002007986 */ /* 0x000fe8000c101d04 */
[----:B------:R-:W-:Y:S01]  /*6b00*/  STG.E.128 desc[UR4][R4.64], R92 ;  /* 0x0000005c04007986 */ /* 0x000fe2000c101d04 */
[----:B-----5:R-:W-:-:S03]  /*6b10*/  IMAD.WIDE.U32 R6, R11, 0x20, R6 ;  /* 0x000000200b067825 */ /* 0x020fc600078e0006 */
[----:B------:R-:W-:Y:S04]  /*6b20*/  STG.E.128 desc[UR4][R4.64+0x10], R96 ;  /* 0x0000106004007986 */ /* 0x000fe8000c101d04 */
[----:B------:R-:W-:Y:S04]  /*6b30*/  STG.E.128 desc[UR4][R6.64], R124 ;  /* 0x0000007c06007986 */ /* 0x000fe8000c101d04 */
[----:B------:R-:W-:Y:S01]  /*6b40*/  STG.E.128 desc[UR4][R6.64+0x10], R128 ;  /* 0x0000108006007986 */ /* 0x000fe2000c101d04 */
[----:B------:R-:W-:Y:S05]  /*6b50*/  EXIT ;  /* 0x000000000000794d */ /* 0x000fea0003800000 */
.L_x_385:
[----:B------:R-:W-:Y:S01]  /*6b60*/  HFMA2.MMA R156, -RZ, RZ, 0, 9.5367431640625e-07 ;  /* 0x00000010ff9c7435 */ /* 0x000fe200000001ff */
[----:B------:R-:W-:Y:S01]  /*6b70*/  IMAD.MOV.U32 R160, RZ, RZ, R212 ;  /* 0x000000ffffa07224 */ /* 0x000fe200078e00d4 */
[----:B------:R-:W-:Y:S01]  /*6b80*/  MOV R157, 0x1f ;  /* 0x0000001f009d7802 */ /* 0x000fe20000000f00 */
[----:B------:R-:W-:-:S08]  /*6b90*/  IMAD.MOV.U32 R159, RZ, RZ, -0x1 ;  /* 0xffffffffff9f7424 */ /* 0x000fd000078e00ff */
[----:B-----5:R-:W-:Y:S05]  /*6ba0*/  WARPSYNC.COLLECTIVE R159, `(.L_x_505) ;  /* 0x000000009f087348 */ /* 0x020fea0003c00000 */
[----:B------:R0:W1:Y:S02]  /*6bb0*/  SHFL.DOWN P4, R163, R160, R156, R157 ;  /* 0x0800009ca0a37389 */ /* 0x000064000008009d */
[----:B01---5:R-:W-:Y:S01]  /*6bc0*/  ENDCOLLECTIVE ;  /* 0x000000000000791b */ /* 0x023fe20003800000 */
.L_x_505:
[----:B------:R-:W-:Y:S01]  /*6bd0*/  MOV R160, R213 ;  /* 0x000000d500a07202 */ /* 0x000fe20000000f00 */
[----:B------:R-:W-:-:S07]  /*6be0*/  FADD.FTZ R212, R163, R212 ;  /* 0x000000d4a3d47221 */ /* 0x000fce0000010000 */
[----:B------:R-:W-:Y:S05]  /*6bf0*/  WARPSYNC.COLLECTIVE R159, `(.L_x_506) ;  /* 0x000000009f087348 */ /* 0x000fea0003c00000 */
[----:B------:R0:W1:Y:S02]  /*6c00*/  SHFL.DOWN P4, R163, R160, R156, R157 ;  /* 0x0800009ca0a37389 */ /* 0x000064000008009d */
[----:B01----:R-:W-:Y:S01]  /*6c10*/  ENDCOLLECTIVE ;  /* 0x000000000000791b */ /* 0x003fe20003800000 */
.L_x_506:
[----:B------:R-:W-:Y:S01]  /*6c20*/  MOV R160, R212 ;  /* 0x000000d400a07202 */ /* 0x000fe20000000f00 */
[----:B------:R-:W-:Y:S02]  /*6c30*/  IMAD.MOV.U32 R156, RZ, RZ, 0x8 ;  /* 0x00000008ff9c7424 */ /* 0x000fe400078e00ff */
[----:B------:R-:W-:-:S07]  /*6c40*/  FADD.FTZ R213, R163, R213 ;  /* 0x000000d5a3d57221 */ /* 0x000fce0000010000 */
[----:B------:R-:W-:Y:S05]  /*6c50*/  WARPSYNC.COLLECTIVE R159, `(.L_x_507) ;  /* 0x000000009f087348 */ /* 0x000fea0003c00000 */
[----:B------:R0:W1:Y:S02]  /*6c60*/  SHFL.DOWN P4, R163, R160, R156, R157 ;  /* 0x0800009ca0a37389 */ /* 0x000064000008009d */
[----:B01----:R-:W-:Y:S01]  /*6c70*/  ENDCOLLECTIVE ;  /* 0x000000000000791b */ /* 0x003fe20003800000 */
.L_x_507:
[----:B------:R-:W-:Y:S01]  /*6c80*/  MOV R160, R213 ;  /* 0x000000d500a07202 */ /* 0x000fe20000000f00 */
[----:B------:R-:W-:-:S07]  /*6c90*/  FADD.FTZ R212, R212, R163 ;  /* 0x000000a3d4d47221 */ /* 0x000fce0000010000 */
[----:B------:R-:W-:Y:S05]  /*6ca0*/  WARPSYNC.COLLECTIVE R159, `(.L_x_508) ;  /* 0x000000009f087348 */ /* 0x000fea0003c00000 */
[----:B------:R0:W1:Y:S02]  /*6cb0*/  SHFL.DOWN P4, R163, R160, R156, R157 ;  /* 0x0800009ca0a37389 */ /* 0x000064000008009d */
[----:B01----:R-:W-:Y:S01]  /*6cc0*/  ENDCOLLECTIVE ;  /* 0x000000000000791b */ /* 0x003fe20003800000 */
.L_x_508:
[----:B------:R-:W-:Y:S01]  /*6cd0*/  MOV R160, R212 ;  /* 0x000000d400a07202 */ /* 0x000fe20000000f00 */
[----:B------:R-:W-:Y:S02]  /*6ce0*/  IMAD.MOV.U32 R156, RZ, RZ, 0x4 ;  /* 0x00000004ff9c7424 */ /* 0x000fe400078e00ff */
[----:B------:R-:W-:-:S07]  /*6cf0*/  FADD.FTZ R213, R213, R163 ;  /* 0x000000a3d5d57221 */ /* 0x000fce0000010000 */
[----:B------:R-:W-:Y:S05]  /*6d00*/  WARPSYNC.COLLECTIVE R159, `(.L_x_509) ;  /* 0x000000009f087348 */ /* 0x000fea0003c00000 */
[----:B------:R0:W1:Y:S02]  /*6d10*/  SHFL.DOWN P4, R163, R160, R156, R157 ;  /* 0x0800009ca0a37389 */ /* 0x000064000008009d */
[----:B01----:R-:W-:Y:S01]  /*6d20*/  ENDCOLLECTIVE ;  /* 0x000000000000791b */ /* 0x003fe20003800000 */
.L_x_509:
[----:B------:R-:W-:Y:S02]  /*6d30*/  MOV R160, R213 ;  /* 0x000000d500a07202 */ /* 0x000fe40000000f00 */
[----:B------:R-:W-:-:S07]  /*6d40*/  MOV R162, R163 ;  /* 0x000000a300a27202 */ /* 0x000fce0000000f00 */
[----:B------:R-:W-:Y:S05]  /*6d50*/  WARPSYNC.COLLECTIVE R159, `(.L_x_510) ;  /* 0x000000009f087348 */ /* 0x000fea0003c00000 */
[----:B------:R0:W1:Y:S02]  /*6d60*/  SHFL.DOWN P4, R163, R160, R156, R157 ;  /* 0x0800009ca0a37389 */ /* 0x000064000008009d */
[----:B01----:R-:W-:Y:S01]  /*6d70*/  ENDCOLLECTIVE ;  /* 0x000000000000791b */ /* 0x003fe20003800000 */
.L_x_510:
[----:B------:R-:W-:Y:S01]  /*6d80*/  FADD.FTZ R162, R212, R162 ;  /* 0x000000a2d4a27221 */ /* 0x000fe20000010000 */
[----:B------:R-:W-:-:S04]  /*6d90*/  HFMA2.MMA R156, -RZ, RZ, 0, 1.1920928955078125e-07 ;  /* 0x00000002ff9c7435 */ /* 0x000fc800000001ff */
[----:B------:R-:W-:Y:S01]  /*6da0*/  MOV R160, R162 ;  /* 0x000000a200a07202 */ /* 0x000fe20000000f00 */
[----:B------:R-:W-:-:S07]  /*6db0*/  IMAD.MOV.U32 R161, RZ, RZ, R163 ;  /* 0x000000ffffa17224 */ /* 0x000fce00078e00a3 */
[----:B------:R-:W-:Y:S05]  /*6dc0*/  WARPSYNC.COLLECTIVE R159, `(.L_x_511) ;  /* 0x000000009f087348 */ /* 0x000fea0003c00000 */
[----:B------:R0:W1:Y:S02]  /*6dd0*/  SHFL.DOWN P4, R163, R160, R156, R157 ;  /* 0x0800009ca0a37389 */ /* 0x000064000008009d */
[----:B01----:R-:W-:Y:S01]  /*6de0*/  ENDCOLLECTIVE ;  /* 0x000000000000791b */ /* 0x003fe20003800000 */
.L_x_511:
[----:B------:R-:W-:-:S04]  /*6df0*/  FADD.FTZ R161, R213, R161 ;  /* 0x000000a1d5a17221 */ /* 0x000fc80000010000 */
[----:B------:R-:W-:Y:S02]  /*6e00*/  IMAD.MOV.U32 R160, RZ, RZ, R161 ;  /* 0x000000ffffa07224 */ /* 0x000fe400078e00a1 */
[----:B------:R-:W-:-:S07]  /*6e10*/  FADD.FTZ R162, R162, R163 ;  /* 0x000000a3a2a27221 */ /* 0x000fce0000010000 */
[----:B------:R-:W-:Y:S05]  /*6e20*/  WARPSYNC.COLLECTIVE R159, `(.L_x_512) ;  /* 0x000000009f087348 */ /* 0x000fea0003c00000 */
[----:B------:R0:W1:Y:S02]  /*6e30*/  SHFL.DOWN P4, R163, R160, R156, R157 ;  /* 0x0800009ca0a37389 */ /* 0x000064000008009d */
[----:B01----:R-:W-:Y:S01]  /*6e40*/  ENDCOLLECTIVE ;  /* 0x000000000000791b */ /* 0x003fe20003800000 */
.L_x_512:
[----:B------:R-:W-:Y:S01]  /*6e50*/  HFMA2.MMA R156, -RZ, RZ, 0, 5.9604644775390625e-08 ;  /* 0x00000001ff9c7435 */ /* 0x000fe200000001ff */
[----:B------:R-:W-:Y:S01]  /*6e60*/  MOV R160, R162 ;  /* 0x000000a200a07202 */ /* 0x000fe20000000f00 */
[----:B------:R-:W-:-:S09]  /*6e70*/  FADD.FTZ R161, R161, R163 ;  /* 0x000000a3a1a17221 */ /* 0x000fd20000010000 */
[----:B------:R-:W-:Y:S05]  /*6e80*/  WARPSYNC.COLLECTIVE R159, `(.L_x_513) ;  /* 0x000000009f087348 */ /* 0x000fea0003c00000 */
[----:B------:R0:W1:Y:S02]  /*6e90*/  SHFL.DOWN P4, R163, R160, R156, R157 ;  /* 0x0800009ca0a37389 */ /* 0x000064000008009d */
[----:B01----:R-:W-:Y:S01]  /*6ea0*/  ENDCOLLECTIVE ;  /* 0x000000000000791b */ /* 0x003fe20003800000 */
.L_x_513:
[----:B------:R-:W-:Y:S01]  /*6eb0*/  MOV R160, R161 ;  /* 0x000000a100a07202 */ /* 0x000fe20000000f00 */
[----:B------:R-:W-:-:S07]  /*6ec0*/  IMAD.MOV.U32 R205, RZ, RZ, R163 ;  /* 0x000000ffffcd7224 */ /* 0x000fce00078e00a3 */
[----:B------:R-:W-:Y:S05]  /*6ed0*/  WARPSYNC.COLLECTIVE R159, `(.L_x_514) ;  /* 0x000000009f087348 */ /* 0x000fea0003c00000 */
[----:B------:R0:W1:Y:S02]  /*6ee0*/  SHFL.DOWN P4, R163, R160, R156, R157 ;  /* 0x0800009ca0a37389 */ /* 0x000064000008009d */
[----:B01----:R-:W-:Y:S01]  /*6ef0*/  ENDCOLLECTIVE ;  /* 0x000000000000791b */ /* 0x003fe20003800000 */
.L_x_514:
[----:B------:R-:W-:Y:S01]  /*6f00*/  MOV R157, R163 ;  /* 0x000000a3009d7202 */ /* 0x000fe20000000f00 */
[----:B------:R-:W-:Y:S06]  /*6f10*/  BRA `(.L_x_515) ;  /* 0xffffffbc009c7947 */ /* 0x000fec000383ffff */
.L_x_516:
        /* <DEDUP_REMOVED lines=14> */
.L_x_13866:


//--------------------- .text._ZN10layer_norm13ln_bwd_kernelINS_13Kernel_traitsI13__nv_bfloat16S2_S2_S2_fjLj4096ELj1ELj1ELj4ELj16ENS_18Kernel_traits_baseILj4096ES2_S2_S2_S2_fjLj128EEEEELb0ELb1ELb1ELb1EEEvNS_9BwdParamsE --------------------------
	.section	.text._ZN10layer_norm13ln_bwd_kernelINS_13Kernel_traitsI13__nv_bfloat16S2_S2_S2_fjLj4096ELj1ELj1ELj4ELj16ENS_18Kernel_traits_baseILj4096ES2_S2_S2_S2_fjLj128EEEEELb0ELb1ELb1ELb1EEEvNS_9BwdParamsE,"ax",@progbits
	.align	128
        .global         _ZN10layer_norm13ln_bwd_kernelINS_13Kernel_traitsI13__nv_bfloat16S2_S2_S2_fjLj4096ELj1ELj1ELj4ELj16ENS_18Kernel_traits_baseILj4096ES2_S2_S2_S2_fjLj128EEEEELb0ELb1ELb1ELb1EEEvNS_9BwdParamsE
        .type           _ZN10layer_norm13ln_bwd_kernelINS_13Kernel_traitsI13__nv_bfloat16S2_S2_S2_fjLj4096ELj1ELj1ELj4ELj16ENS_18Kernel_traits_baseILj4096ES2_S2_S2_S2_fjLj128EEEEELb0ELb1ELb1ELb1EEEvNS_9BwdParamsE,@function
        .size           _ZN10layer_norm13ln_bwd_kernelINS_13Kernel_traitsI13__nv_bfloat16S2_S2_S2_fjLj4096ELj1ELj1ELj4ELj16ENS_18Kernel_traits_baseILj4096ES2_S2_S2_S2_fjLj128EEEEELb0ELb1ELb1ELb1EEEvNS_9BwdParamsE,(.L_x_13867 - _ZN10layer_norm13ln_bwd_kernelINS_13Kernel_traitsI13__nv_bfloat16S2_S2_S2_fjLj4096ELj1ELj1ELj4ELj16ENS_18Kernel_traits_baseILj4096ES2_S2_S2_S2_fjLj128EEEEELb0ELb1ELb1ELb1EEEvNS_9BwdParamsE)
        .other          _ZN10layer_norm13ln_bwd_kernelINS_13Kernel_traitsI13__nv_bfloat16S2_S2_S2_fjLj4096ELj1ELj1ELj4ELj16ENS_18Kernel_traits_baseILj4096ES2_S2_S2_S2_fjLj128EEEEELb0ELb1ELb1ELb1EEEvNS_9BwdParamsE,@"STO_CUDA_ENTRY STV_DEFAULT"
_ZN10layer_norm13ln_bwd_kernelINS_13Kernel_traitsI13__nv_bfloat16S2_S2_S2_fjLj4096ELj1ELj1ELj4ELj16ENS_18Kernel_traits_baseILj4096ES2_S2_S2_S2_fjLj128EEEEELb0ELb1ELb1ELb1EEEvNS_9BwdParamsE:
.text._ZN10layer_norm13ln_bwd_kernelINS_13Kernel_traitsI13__nv_bfloat16S2_S2_S2_fjLj4096ELj1ELj1ELj4ELj16ENS_18Kernel_traits_baseILj4096ES2_S2_S2_S2_fjLj128EEEEELb0ELb1ELb1ELb1EEEvNS_9BwdParamsE:
[----:B------:R-:W0:Y:S01]  /*0000*/  LDC R1, c[0x0][0x28] ;  /* 0x00000a00ff017b82 */ /* 0x000e220000000800 */
[----:B------:R-:W1:Y:S01]  /*0010*/  S2R R252, SR_TID.X ;  /* 0x0000000000fc7919 */ /* 0x000e620000002100 */
[----:B------:R-:W-:-:S06]  /*0020*/  ULDC.64 UR4, c[0x0][0x278] ;  /* 0x00009e0000047ab9 */ /* 0x000fcc0000000a00 */
[----:B------:R-:W2:Y:S01]  /*0030*/  S2UR UR6, SR_CTAID.X ;  /* 0x00000000000679c3 */ /* 0x000ea20000002500 */
[----:B------:R-:W-:Y:S01]  /*0040*/  ULDC UR8, c[0x0][0x290] ;  /* 0x0000a40000087ab9 */ /* 0x000fe20000000800 */
[----:B------:R-:W-:Y:S01]  /*0050*/  ULDC.64 UR14, c[0x0][0x2c8] ;  /* 0x0000b200000e7ab9 */ /* 0x000fe20000000a00 */
[----:B------:R-:W-:Y:S01]  /*0060*/  ULDC.64 UR10, c[0x0][0x308] ;  /* 0x0000c200000a7ab9 */ /* 0x000fe20000000a00 */
[----:B------:R-:W-:Y:S01]  /*0070*/  ULDC.64 UR12, c[0x0][0x210] ;  /* 0x00008400000c7ab9 */ /* 0x000fe20000000a00 */
[----:B0-----:R-:W-:Y:S01]  /*0080*/  IADD3 R1, R1, -0x20, RZ ;  /* 0xffffffe001017810 */ /* 0x001fe20007ffe0ff */
[----:B-1----:R-:W-:-:S05]  /*0090*/  IMAD.SHL.U32 R0, R252, 0x10, RZ ;  /* 0x00000010fc007824 */ /* 0x002fca00078e00ff */
[----:B------:R-:W-:-:S04]  /*00a0*/  LOP3.LUT R0, R0, 0x7f0, RZ, 0xc0, !PT ;  /* 0x000007f000007812 */ /* 0x000fc800078ec0ff */
[----:B------:R-:W-:-:S04]  /*00b0*/  IADD3 R4, P0, R0, UR4, RZ ;  /* 0x0000000400047c10 */ /* 0x000fc8000ff1e0ff */
[----:B------:R-:W-:Y:S01]  /*00c0*/  IADD3.X R5, RZ, UR5, RZ, P0, !PT ;  /* 0x00000005ff057c10 */ /* 0x000fe200087fe4ff */
[----:B------:R-:W-:-:S04]  /*00d0*/  ULDC.64 UR4, c[0x0][0x208] ;  /* 0x0000820000047ab9 */ /* 0x000fc80000000a00 */
[----:B------:R0:W5:Y:S04]  /*00e0*/  LDG.E.128 R28, desc[UR4][R4.64] ;  /* 0x00000004041c7981 */ /* 0x000168000c1e1d00 */
[----:B------:R0:W5:Y:S04]  /*00f0*/  LDG.E.128 R32, desc[UR4][R4.64+0x800] ;  /* 0x0008000404207981 */ /* 0x000168000c1e1d00 */
[----:B------:R0:W5:Y:S04]  /*0100*/  LDG.E.128 R36, desc[UR4][R4.64+0x1000] ;  /* 0x0010000404247981 */ /* 0x000168000c1e1d00 */
[----:B------:R0:W5:Y:S01]  /*0110*/  LDG.E.128 R40, desc[UR4][R4.64+0x1800] ;  /* 0x0018000404287981 */ /* 0x000162000c1e1d00 */
[C---:B--2---:R-:W-:Y:S01]  /*0120*/  LEA.HI R2, R252.reuse, UR6, RZ, 0x19 ;  /* 0x00000006fc027c11 */ /* 0x044fe2000f8fc8ff */
[----:B------:R-:W-:Y:S01]  /*0130*/  ULDC UR6, c[0x0][0x214] ;  /* 0x0000850000067ab9 */ /* 0x000fe20000000800 */
[----:B------:R-:W-:-:S02]  /*0140*/  LOP3.LUT R7, R252, 0x7f, RZ, 0xc0, !PT ;  /* 0x0000007ffc077812 */ /* 0x000fc400078ec0ff */
[----:B------:R-:W-:-:S13]  /*0150*/  ISETP.GE.AND P0, PT, R2, UR6, PT ;  /* 0x0000000602007c0c */ /* 0x000fda000bf06270 */
[----:B0-----:R-:W-:Y:S05]  /*0160*/  @!P0 BRA `(.L_x_517) ;  /* 0x0000000000c48947 */ /* 0x001fea0003800000 */
        /* <DEDUP_REMOVED lines=49> */
.L_x_517:
[----:B------:R-:W-:Y:S02]  /*0480*/  ULDC.64 UR6, c[0x0][0x260] ;  /* 0x0000980000067ab9 */ /* 0x000fe40000000a00 */
[----:B------:R-:W-:-:S05]  /*0490*/  LEA R4, P0, R7, UR6, 0x4 ;  /* 0x0000000607047c11 */ /* 0x000fca000f8020ff */
[----:B------:R-:W-:-:S05]  /*04a0*/  IMAD.X R5, RZ, RZ, UR7, P0 ;  /* 0x00000007ff057e24 */ /* 0x000fca00080e06ff */
[----:B------:R-:W2:Y:S04]  /*04b0*/  LDG.E.128 R8, desc[UR4][R4.64] ;  /* 0x0000000404087981 */ /* 0x000ea8000c1e1d00 */
[----:B------:R-:W3:Y:S04]  /*04c0*/  LDG.E.128 R216, desc[UR4][R4.64+0x1800] ;  /* 0x0018000404d87981 */ /* 0x000ee8000c1e1d00 */
[----:B------:R-:W4:Y:S04]  /*04d0*/  LDG.E.128 R12, desc[UR4][R4.64+0x800] ;  /* 0x00080004040c7981 */ /* 0x000f28000c1e1d00 */
[----:B------:R2:W4:Y:S01]  /*04e0*/  LDG.E.128 R16, desc[UR4][R4.64+0x1000] ;  /* 0x0010000404107981 */ /* 0x000522000c1e1d00 */
        /* <DEDUP_REMOVED lines=49> */
[C---:B--2---:R-:W-:Y:S01]  /*0800*/  SHF.L.U32 R5, R8.reuse, 0x10, RZ ;  /* 0x0000001008057819 */ /* 0x044fe200000006ff */
[----:B------:R-:W-:Y:S01]  /*0810*/  IMAD.U32 R4, R9, 0x10000, RZ ;  /* 0x0001000009047824 */ /* 0x000fe200078e00ff */
[----:B------:R-:W-:-:S03]  /*0820*/  PRMT R0, R8, 0x7632, R0 ;  /* 0x0000763208007816 */ /* 0x000fc60000000000 */
[----:B------:R0:W-:Y:S04]  /*0830*/  STL [R1+0x18], R5 ;  /* 0x0000180501007387 */ /* 0x0001e80000100800 */
[----:B------:R1:W-:Y:S01]  /*0840*/  STL [R1+0x10], R4 ;  /* 0x0000100401007387 */ /* 0x0003e20000100800 */
[----:B------:R-:W-:Y:S02]  /*0850*/  PRMT R3, R9, 0x7632, R3 ;  /* 0x0000763209037816 */ /* 0x000fe40000000003 */
[C---:B0-----:R-:W-:Y:S01]  /*0860*/  SHF.L.U32 R5, R10.reuse, 0x10, RZ ;  /* 0x000000100a057819 */ /* 0x041fe200000006ff */
[----:B-1----:R-:W-:Y:S01]  /*0870*/  IMAD.U32 R4, R11, 0x10000, RZ ;  /* 0x000100000b047824 */ /* 0x002fe200078e00ff */
[----:B------:R-:W-:-:S03]  /*0880*/  PRMT R6, R10, 0x7632, R6 ;  /* 0x000076320a067816 */ /* 0x000fc60000000006 */
[----:B------:R-:W-:Y:S01]  /*0890*/  STL [R1+0x8], R5 ;  /* 0x0000080501007387 */ /* 0x000fe20000100800 */
[----:B------:R-:W-:-:S03]  /*08a0*/  SHF.L.U32 R3, R3, 0x10, RZ ;  /* 0x0000001003037819 */ /* 0x000fc600000006ff */
[----:B------:R0:W-:Y:S01]  /*08b0*/  STL [R1], R4 ;  /* 0x0000000401007387 */ /* 0x0001e20000100800 */
[C---:B---3--:R-:W-:Y:S02]  /*08c0*/  PRMT R230, R216.reuse, 0x7632, R230 ;  /* 0x00007632d8e67816 */ /* 0x048fe400000000e6 */
[----:B------:R-:W-:Y:S02]  /*08d0*/  SHF.L.U32 R231, R216, 0x10, RZ ;  /* 0x00000010d8e77819 */ /* 0x000fe400000006ff */
[----:B------:R-:W1:Y:S01]  /*08e0*/  LDC.U8 R216, c[0x0][0x2a0] ;  /* 0x0000a800ffd87b82 */ /* 0x000e620000000000 */
[----:B0-----:R-:W-:Y:S02]  /*08f0*/  IMAD.U32 R4, R0, 0x10000, RZ ;  /* 0x0001000000047824 */ /* 0x001fe400078e00ff */
[----:B------:R-:W-:-:S03]  /*0900*/  IMAD.U32 R0, R6, 0x10000, RZ ;  /* 0x0001000006007824 */ /* 0x000fc600078e00ff */
[----:B------:R0:W-:Y:S04]  /*0910*/  STL [R1+0x14], R4 ;  /* 0x0000140401007387 */ /* 0x0001e80000100800 */
[----:B------:R0:W-:Y:S04]  /*0920*/  STL [R1+0xc], R3 ;  /* 0x00000c0301007387 */ /* 0x0001e80000100800 */
[----:B------:R0:W-:Y:S01]  /*0930*/  STL [R1+0x4], R0 ;  /* 0x0000040001007387 */ /* 0x0001e20000100800 */
[----:B----4-:R-:W-:Y:S01]  /*0940*/  PRMT R246, R12, 0x7632, R246 ;  /* 0x000076320cf67816 */ /* 0x010fe200000000f6 */
[----:B------:R-:W-:Y:S01]  /*0950*/  IMAD.U32 R229, R217, 0x10000, RZ ;  /* 0x00010000d9e57824 */ /* 0x000fe200078e00ff */
        /* <DEDUP_REMOVED lines=10> */
[----:B------:R-:W-:Y:S01]  /*0a00*/  PRMT R217, R219, 0x7632, R217 ;  /* 0x00007632dbd97816 */ /* 0x000fe200000000d9 */
        /* <DEDUP_REMOVED lines=22> */
[----:B01----:R-:W-:-:S07]  /*0b70*/  SHF.L.U32 R217, R217, 0x10, RZ ;  /* 0x00000010d9d97819 */ /* 0x003fce00000006ff */
.L_x_619:
[----:B0-----:R-:W0:Y:S08]  /*0b80*/  LDC.64 R168, c[0x0][0x288] ;  /* 0x0000a200ffa87b82 */ /* 0x001e300000000a00 */
[----:B------:R-:W1:Y:S08]  /*0b90*/  LDC.64 R170, c[0x0][0x258] ;  /* 0x00009600ffaa7b82 */ /* 0x000e700000000a00 */
[----:B------:R-:W2:Y:S01]  /*0ba0*/  LDC.64 R196, c[0x0][0x280] ;  /* 0x0000a000ffc47b82 */ /* 0x000ea20000000a00 */
[----:B0-----:R-:W-:-:S07]  /*0bb0*/  IMAD.WIDE R168, R2, 0x4, R168 ;  /* 0x0000000402a87825 */ /* 0x001fce00078e02a8 */
[----:B------:R-:W0:Y:S01]  /*0bc0*/  LDC R252, c[0x0][0x218] ;  /* 0x00008600fffc7b82 */ /* 0x000e220000000800 */
[----:B------:R1:W3:Y:S01]  /*0bd0*/  LDG.E R223, desc[UR4][R168.64] ;  /* 0x00000004a8df7981 */ /* 0x0002e2000c1e1900 */
[----:B------:R-:W4:Y:S01]  /*0be0*/  S2R R251, SR_TID.X ;  /* 0x0000000000fb7919 */ /* 0x000f220000002100 */
[----:B-1----:R-:W-:-:S04]  /*0bf0*/  IMAD.WIDE R168, R2, 0x4, R170 ;  /* 0x0000000402a87825 */ /* 0x002fc800078e02aa */
[C---:B--2---:R-:W-:Y:S01]  /*0c00*/  IMAD.WIDE R170, R2.reuse, 0x4, R196 ;  /* 0x0000000402aa7825 */ /* 0x044fe200078e02c4 */
[----:B-----5:R1:W5:Y:S01]  /*0c10*/  LDG.E R215, desc[UR4][R168.64] ;  /* 0x00000004a8d77981 */ /* 0x020362000c1e1900 */
[----:B------:R-:W-:Y:S03]  /*0c20*/  BSSY B0, `(.L_x_519) ;  /* 0x000018d000007945 */ /* 0x000fe60003800000 */
[----:B------:R2:W5:Y:S01]  /*0c30*/  LDG.E R227, desc[UR4][R170.64] ;  /* 0x00000004aae37981 */ /* 0x000562000c1e1900 */
[----:B0-----:R-:W-:Y:S01]  /*0c40*/  IMAD R196, R2, R252, RZ ;  /* 0x000000fc02c47224 */ /* 0x001fe200078e02ff */
[----:B-1----:R-:W0:Y:S04]  /*0c50*/  LDC.64 R168, c[0x0][0x2c8] ;  /* 0x0000b200ffa87b82 */ /* 0x002e280000000a00 */
[----:B------:R-:W-:-:S04]  /*0c60*/  SHF.R.S32.HI R197, RZ, 0x1f, R196 ;  /* 0x0000001fffc57819 */ /* 0x000fc800000114c4 */
[----:B------:R-:W-:Y:S02]  /*0c70*/  LEA.HI R197, R197, R196, RZ, 0x3 ;  /* 0x000000c4c5c57211 */ /* 0x000fe400078f18ff */
[----:B----4-:R-:W-:-:S04]  /*0c80*/  LOP3.LUT R251, R251, 0x7f, RZ, 0xc0, !PT ;  /* 0x0000007ffbfb7812 */ /* 0x010fc800078ec0ff */
[----:B------:R-:W-:-:S04]  /*0c90*/  LEA.HI.SX32 R225, R197, R251, 0x1d ;  /* 0x000000fbc5e17211 */ /* 0x000fc800078feaff */
[C---:B------:R-:W-:Y:S01]  /*0ca0*/  IADD3 R218, R225.reuse, 0x100, RZ ;  /* 0x00000100e1da7810 */ /* 0x040fe20007ffe0ff */
[C---:B------:R-:W-:Y:S02]  /*0cb0*/  VIADD R222, R225.reuse, 0x80 ;  /* 0x00000080e1de7836 */ /* 0x040fe40000000000 */
[C---:B------:R-:W-:Y:S02]  /*0cc0*/  VIADD R214, R225.reuse, 0x180 ;  /* 0x00000180e1d67836 */ /* 0x040fe40000000000 */
[----:B0-----:R-:W-:-:S04]  /*0cd0*/  IMAD.WIDE.U32 R198, R225, 0x10, R168 ;  /* 0x00000010e1c67825 */ /* 0x001fc800078e00a8 */
[----:B------:R-:W-:-:S04]  /*0ce0*/  IMAD.WIDE.U32 R196, R222, 0x10, R168 ;  /* 0x00000010dec47825 */ /* 0x000fc800078e00a8 */
[----:B--2---:R-:W-:-:S04]  /*0cf0*/  IMAD.WIDE.U32 R170, R218, 0x10, R168 ;  /* 0x00000010daaa7825 */ /* 0x004fc800078e00a8 */
[----:B------:R-:W-:Y:S01]  /*0d00*/  IMAD.WIDE.U32 R168, R214, 0x10, R168 ;  /* 0x00000010d6a87825 */ /* 0x000fe200078e00a8 */
[----:B---3--:R-:W-:-:S13]  /*0d10*/  ISETP.GT.AND P2, PT, R223, RZ, PT ;  /* 0x000000ffdf00720c */ /* 0x008fda0003f44270 */
[----:B------:R-:W-:Y:S05]  /*0d20*/  @P2 BRA `(.L_x_520) ;  /* 0x0000000000382947 */ /* 0x000fea0003800000 */
[----:B------:R-:W-:Y:S01]  /*0d30*/  MOV R224, UR14 ;  /* 0x0000000e00e07c02 */ /* 0x000fe20008000f00 */
[----:B------:R-:W-:Y:S01]  /*0d40*/  IMAD.U32 R223, RZ, RZ, UR15 ;  /* 0x0000000fffdf7e24 */ /* 0x000fe2000f8e00ff */
[----:B------:R-:W-:Y:S01]  /*0d50*/  MOV R249, RZ ;  /* 0x000000ff00f97202 */ /* 0x000fe20000000f00 */
[----:B------:R-:W-:Y:S01]  /*0d60*/  IMAD.MOV.U32 R250, RZ, RZ, RZ ;  /* 0x000000fffffa7224 */ /* 0x000fe200078e00ff */
[----:B------:R-:W-:-:S04]  /*0d70*/  ISETP.NE.U32.AND P0, PT, R224, RZ, PT ;  /* 0x000000ffe000720c */ /* 0x000fc80003f05070 */
[----:B------:R-:W-:-:S13]  /*0d80*/  ISETP.NE.AND.EX P0, PT, R223, RZ, PT, P0 ;  /* 0x000000ffdf00720c */ /* 0x000fda0003f05300 */
[----:B------:R-:W-:Y:S05]  /*0d90*/  @!P0 BRA `(.L_x_521) ;  /* 0x0000001400d48947 */ /* 0x000fea0003800000 */
[----:B------:R0:W5:Y:S04]  /*0da0*/  LDG.E.128 R140, desc[UR4][R198.64] ;  /* 0x00000004c68c7981 */ /* 0x000168000c1e1d00 */
[----:B------:R0:W5:Y:S04]  /*0db0*/  LDG.E.128 R144, desc[UR4][R196.64] ;  /* 0x00000004c4907981 */ /* 0x000168000c1e1d00 */
[----:B------:R0:W5:Y:S04]  /*0dc0*/  LDG.E.128 R148, desc[UR4][R170.64] ;  /* 0x00000004aa947981 */ /* 0x000168000c1e1d00 */
[----:B------:R0:W5:Y:S01]  /*0dd0*/  LDG.E.128 R152, desc[UR4][R168.64] ;  /* 0x00000004a8987981 */ /* 0x000162000c1e1d00 */
[----:B------:R-:W-:Y:S01]  /*0de0*/  HFMA2.MMA R249, -RZ, RZ, 0, 0 ;  /* 0x00000000fff97435 */ /* 0x000fe200000001ff */
[----:B------:R-:W-:Y:S01]  /*0df0*/  IMAD.MOV.U32 R250, RZ, RZ, RZ ;  /* 0x000000fffffa7224 */ /* 0x000fe200078e00ff */
[----:B------:R-:W-:Y:S09]  /*0e00*/  BRA `(.L_x_521) ;  /* 0x0000001400b87947 */ /* 0x000ff20003800000 */
.L_x_520:
[----:B------:R-:W0:Y:S01]  /*0e10*/  LDC.64 R20, c[0x0][0x238] ;  /* 0x00008e00ff147b82 */ /* 0x000e220000000a00 */
[----:B------:R-:W-:-:S05]  /*0e20*/  IADD3 R223, R223, -0x1, RZ ;  /* 0xffffffffdfdf7810 */ /* 0x000fca0007ffe0ff */
[----:B------:R-:W-:Y:S02]  /*0e30*/  IMAD R223, R223, R252, RZ ;  /* 0x000000fcdfdf7224 */ /* 0x000fe400078e02ff */
[----:B------:R-:W1:Y:S03]  /*0e40*/  LDC.64 R24, c[0x0][0x250] ;  /* 0x00009400ff187b82 */ /* 0x000e660000000a00 */
[----:B------:R-:W-:-:S04]  /*0e50*/  SHF.R.S32.HI R0, RZ, 0x1f, R223 ;  /* 0x0000001fff007819 */ /* 0x000fc800000114df */
[----:B------:R-:W-:Y:S01]  /*0e60*/  LEA.HI R0, R0, R223, RZ, 0x3 ;  /* 0x000000df00007211 */ /* 0x000fe200078f18ff */
[----:B------:R-:W2:Y:S03]  /*0e70*/  LDC.64 R176, c[0x0][0x2b8] ;  /* 0x0000ae00ffb07b82 */ /* 0x000ea60000000a00 */
[----:B------:R-:W-:Y:S01]  /*0e80*/  LEA.HI.SX32 R175, R0, R251, 0x1d ;  /* 0x000000fb00af7211 */ /* 0x000fe200078feaff */
[----:B0-----:R-:W-:-:S04]  /*0e90*/  IMAD.WIDE.U32 R4, R225, 0x10, R20 ;  /* 0x00000010e1047825 */ /* 0x001fc800078e0014 */
[----:B------:R-:W-:Y:S02]  /*0ea0*/  IMAD.WIDE.U32 R12, R222, 0x10, R20 ;  /* 0x00000010de0c7825 */ /* 0x000fe400078e0014 */
[----:B------:R-:W3:Y:S02]  /*0eb0*/  LDG.E.128 R4, desc[UR4][R4.64] ;  /* 0x0000000404047981 */ /* 0x000ee4000c1e1d00 */
[----:B-1----:R-:W-:-:S04]  /*0ec0*/  IMAD.WIDE R24, R2, 0x4, R24 ;  /* 0x0000000402187825 */ /* 0x002fc800078e0218 */
[----:B------:R-:W-:Y:S01]  /*0ed0*/  IMAD.WIDE.U32 R16, R218, 0x10, R20 ;  /* 0x00000010da107825 */ /* 0x000fe200078e0014 */
[----:B------:R0:W4:Y:S03]  /*0ee0*/  LDG.E R0, desc[UR4][R24.64] ;  /* 0x0000000418007981 */ /* 0x000126000c1e1900 */
[C---:B--2---:R-:W-:Y:S01]  /*0ef0*/  IMAD.WIDE.U32 R8, R175.reuse, 0x10, R176 ;  /* 0x00000010af087825 */ /* 0x044fe200078e00b0 */
[----:B------:R-:W2:Y:S03]  /*0f00*/  LDG.E.128 R12, desc[UR4][R12.64] ;  /* 0x000000040c0c7981 */ /* 0x000ea6000c1e1d00 */
[----:B------:R-:W-:Y:S01]  /*0f10*/  IMAD.WIDE.U32 R20, R214, 0x10, R20 ;  /* 0x00000010d6147825 */ /* 0x000fe200078e0014 */
[----:B------:R-:W2:Y:S03]  /*0f20*/  LDG.E.128 R16, desc[UR4][R16.64] ;  /* 0x0000000410107981 */ /* 0x000ea6000c1e1d00 */
[C---:B------:R-:W-:Y:S01]  /*0f30*/  VIADD R3, R175.reuse, 0x80 ;  /* 0x00000080af037836 */ /* 0x040fe20000000000 */
[----:B------:R-:W2:Y:S01]  /*0f40*/  LDG.E.128 R8, desc[UR4][R8.64] ;  /* 0x0000000408087981 */ /* 0x000ea2000c1e1d00 */
[----:B------:R-:W-:-:S03]  /*0f50*/  IADD3 R173, R175, 0x100, RZ ;  /* 0x00000100afad7810 */ /* 0x000fc60007ffe0ff */
[----:B------:R-:W2:Y:S01]  /*0f60*/  LDG.E.128 R20, desc[UR4][R20.64] ;  /* 0x0000000414147981 */ /* 0x000ea2000c1e1d00 */
[----:B0-----:R-:W-:-:S04]  /*0f70*/  IMAD.WIDE.U32 R24, R3, 0x10, R176 ;  /* 0x0000001003187825 */ /* 0x001fc800078e00b0 */
[----:B------:R-:W-:Y:S02]  /*0f80*/  VIADD R3, R175, 0x180 ;  /* 0x00000180af037836 */ /* 0x000fe40000000000 */
[--C-:B------:R-:W-:Y:S01]  /*0f90*/  IMAD.WIDE.U32 R172, R173, 0x10, R176.reuse ;  /* 0x00000010adac7825 */ /* 0x100fe200078e00b0 */
[----:B------:R-:W2:Y:S03]  /*0fa0*/  LDG.E.128 R24, desc[UR4][R24.64] ;  /* 0x0000000418187981 */ /* 0x000ea6000c1e1d00 */
[----:B------:R-:W-:Y:S02]  /*0fb0*/  IMAD.WIDE.U32 R176, R3, 0x10, R176 ;  /* 0x0000001003b07825 */ /* 0x000fe400078e00b0 */
[----:B------:R-:W2:Y:S04]  /*0fc0*/  LDG.E.128 R172, desc[UR4][R172.64] ;  /* 0x00000004acac7981 */ /* 0x000ea8000c1e1d00 */
[----:B------:R-:W2:Y:S01]  /*0fd0*/  LDG.E.128 R176, desc[UR4][R176.64] ;  /* 0x00000004b0b07981 */ /* 0x000ea2000c1e1d00 */
[----:B------:R-:W-:Y:S01]  /*0fe0*/  MOV R224, UR14 ;  /* 0x0000000e00e07c02 */ /* 0x000fe20008000f00 */
[----:B------:R-:W-:-:S03]  /*0ff0*/  IMAD.U32 R223, RZ, RZ, UR15 ;  /* 0x0000000fffdf7e24 */ /* 0x000fc6000f8e00ff */
[----:B------:R-:W-:-:S04]  /*1000*/  ISETP.NE.U32.AND P0, PT, R224, RZ, PT ;  /* 0x000000ffe000720c */ /* 0x000fc80003f05070 */
[----:B------:R-:W-:-:S13]  /*1010*/  ISETP.NE.AND.EX P0, PT, R223, RZ, PT, P0 ;  /* 0x000000ffdf00720c */ /* 0x000fda0003f05300 */
[----:B------:R-:W5:Y:S04]  /*1020*/  @P0 LDG.E.128 R140, desc[UR4][R198.64] ;  /* 0x00000004c68c0981 */ /* 0x000f68000c1e1d00 */
[----:B------:R-:W5:Y:S04]  /*1030*/  @P0 LDG.E.128 R144, desc[UR4][R196.64] ;  /* 0x00000004c4900981 */ /* 0x000f68000c1e1d00 */
[----:B------:R0:W5:Y:S04]  /*1040*/  @P0 LDG.E.128 R148, desc[UR4][R170.64] ;  /* 0x00000004aa940981 */ /* 0x000168000c1e1d00 */
[----:B------:R1:W5:Y:S01]  /*1050*/  @P0 LDG.E.128 R152, desc[UR4][R168.64] ;  /* 0x00000004a8980981 */ /* 0x000362000c1e1d00 */
[----:B------:R-:W-:-:S02]  /*1060*/  ISETP.NE.AND P0, PT, R216, RZ, PT ;  /* 0x000000ffd800720c */ /* 0x000fc40003f05270 */
[C---:B---3--:R-:W-:Y:S01]  /*1070*/  SHF.L.U32 R189, R4.reuse, 0x10, RZ ;  /* 0x0000001004bd7819 */ /* 0x048fe200000006ff */
[C---:B------:R-:W-:Y:S01]  /*1080*/  IMAD.U32 R190, R5.reuse, 0x10000, RZ ;  /* 0x0001000005be7824 */ /* 0x040fe200078e00ff */
[----:B------:R-:W-:Y:S02]  /*1090*/  PRMT R3, R4, 0x7632, R3 ;  /* 0x0000763204037816 */ /* 0x000fe40000000003 */
[----:B------:R-:W-:Y:S02]  /*10a0*/  PRMT R4, R5, 0x7632, R4 ;  /* 0x0000763205047816 */ /* 0x000fe40000000004 */
[----:B----4-:R-:W-:Y:S02]  /*10b0*/  FSEL R206, R0, RZ, !P0 ;  /* 0x000000ff00ce7208 */ /* 0x010fe40004000000 */
[C---:B------:R-:W-:Y:S02]  /*10c0*/  PRMT R5, R6.reuse, 0x7632, R5 ;  /* 0x0000763206057816 */ /* 0x040fe40000000005 */
[----:B------:R-:W-:Y:S01]  /*10d0*/  SHF.L.U32 R188, R6, 0x10, RZ ;  /* 0x0000001006bc7819 */ /* 0x000fe200000006ff */
[----:B------:R-:W-:Y:S01]  /*10e0*/  FADD.FTZ R0, -R206, R189 ;  /* 0x000000bdce007221 */ /* 0x000fe20000010100 */
[----:B------:R-:W-:Y:S01]  /*10f0*/  PRMT R6, R7, 0x7632, R6 ;  /* 0x0000763207067816 */ /* 0x000fe20000000006 */
[----:B--2---:R-:W-:Y:S01]  /*1100*/  IMAD.U32 R192, R13, 0x10000, RZ ;  /* 0x000100000dc07824 */ /* 0x004fe200078e00ff */
[----:B------:R-:W-:Y:S01]  /*1110*/  SHF.L.U32 R191, R12, 0x10, RZ ;  /* 0x000000100cbf7819 */ /* 0x000fe200000006ff */
[----:B------:R-:W-:Y:S01]  /*1120*/  IMAD.U32 R7, R7, 0x10000, RZ ;  /* 0x0001000007077824 */ /* 0x000fe200078e00ff */
[----:B------:R-:W-:-:S02]  /*1130*/  SHF.L.U32 R193, R14, 0x10, RZ ;  /* 0x000000100ec17819 */ /* 0x000fc400000006ff */
[C---:B------:R-:W-:Y:S01]  /*1140*/  PRMT R181, R9.reuse, 0x7632, R181 ;  /* 0x0000763209b57816 */ /* 0x040fe200000000b5 */
[----:B------:R-:W-:Y:S01]  /*1150*/  IMAD.U32 R185, R9, 0x10000, RZ ;  /* 0x0001000009b97824 */ /* 0x000fe200078e00ff */
[C---:B------:R-:W-:Y:S01]  /*1160*/  PRMT R182, R10.reuse, 0x7632, R182 ;  /* 0x000076320ab67816 */ /* 0x040fe200000000b6 */
[----:B------:R-:W-:Y:S01]  /*1170*/  IMAD.U32 R187, R11, 0x10000, RZ ;  /* 0x000100000bbb7824 */ /* 0x000fe200078e00ff */
[----:B------:R-:W-:Y:S01]  /*1180*/  SHF.L.U32 R186, R10, 0x10, RZ ;  /* 0x000000100aba7819 */ /* 0x000fe200000006ff */
[----:B------:R-:W-:Y:S01]  /*1190*/  IMAD.U32 R194, R15, 0x10000, RZ ;  /* 0x000100000fc27824 */ /* 0x000fe200078e00ff */
[C---:B------:R-:W-:Y:S01]  /*11a0*/  PRMT R180, R8.reuse, 0x7632, R180 ;  /* 0x0000763208b47816 */ /* 0x040fe200000000b4 */
[----:B0-----:R-:W-:Y:S01]  /*11b0*/  IMAD.U32 R170, R21, 0x10000, RZ ;  /* 0x0001000015aa7824 */ /* 0x001fe200078e00ff */
[----:B------:R-:W-:Y:S02]  /*11c0*/  SHF.L.U32 R184, R8, 0x10, RZ ;  /* 0x0000001008b87819 */ /* 0x000fe400000006ff */
[----:B------:R-:W-:-:S02]  /*11d0*/  PRMT R183, R11, 0x7632, R183 ;  /* 0x000076320bb77816 */ /* 0x000fc400000000b7 */
[----:B------:R-:W-:Y:S02]  /*11e0*/  PRMT R9, R13, 0x7632, R9 ;  /* 0x000076320d097816 */ /* 0x000fe40000000009 */
[----:B------:R-:W-:Y:S02]  /*11f0*/  PRMT R10, R14, 0x7632, R10 ;  /* 0x000076320e0a7816 */ /* 0x000fe4000000000a */
[C---:B-1----:R-:W-:Y:S02]  /*1200*/  PRMT R168, R20.reuse, 0x7632, R168 ;  /* 0x0000763214a87816 */ /* 0x042fe400000000a8 */
[----:B------:R-:W-:Y:S02]  /*1210*/  SHF.L.U32 R169, R20, 0x10, RZ ;  /* 0x0000001014a97819 */ /* 0x000fe400000006ff */
[----:B------:R-:W-:Y:S01]  /*1220*/  SHF.L.U32 R189, R3, 0x10, RZ ;  /* 0x0000001003bd7819 */ /* 0x000fe200000006ff */
[----:B------:R-:W-:Y:S01]  /*1230*/  FADD.FTZ R3, -R206, R190 ;  /* 0x000000bece037221 */ /* 0x000fe20000010100 */
[----:B------:R-:W-:Y:S01]  /*1240*/  PRMT R8, R12, 0x7632, R8 ;  /* 0x000076320c087816 */ /* 0x000fe20000000008 */
[----:B------:R-:W-:Y:S01]  /*1250*/  IMAD.U32 R190, R4, 0x10000, RZ ;  /* 0x0001000004be7824 */ /* 0x000fe200078e00ff */
[----:B------:R-:W-:-:S02]  /*1260*/  PRMT R11, R15, 0x7632, R11 ;  /* 0x000076320f0b7816 */ /* 0x000fc4000000000b */
[----:B------:R-:W-:Y:S02]  /*1270*/  PRMT R13, R17, 0x7632, R13 ;  /* 0x00007632110d7816 */ /* 0x000fe4000000000d */
[----:B------:R-:W-:Y:S02]  /*1280*/  PRMT R14, R18, 0x7632, R14 ;  /* 0x00007632120e7816 */ /* 0x000fe4000000000e */
[----:B------:R-:W-:Y:S01]  /*1290*/  PRMT R20, R21, 0x7632, R20 ;  /* 0x0000763215147816 */ /* 0x000fe20000000014 */
[----:B------:R-:W-:Y:S01]  /*12a0*/  FADD.FTZ R4, -R206, R188 ;  /* 0x000000bcce047221 */ /* 0x000fe20000010100 */
[----:B------:R-:W-:Y:S02]  /*12b0*/  PRMT R12, R16, 0x7632, R12 ;  /* 0x00007632100c7816 */ /* 0x000fe4000000000c */
[----:B------:R-:W-:Y:S02]  /*12c0*/  PRMT R15, R19, 0x7632, R15 ;  /* 0x00007632130f7816 */ /* 0x000fe4000000000f */
[----:B------:R-:W-:-:S02]  /*12d0*/  PRMT R21, R22, 0x7632, R21 ;  /* 0x0000763216157816 */ /* 0x000fc40000000015 */
[----:B------:R-:W-:Y:S01]  /*12e0*/  SHF.L.U32 R171, R22, 0x10, RZ ;  /* 0x0000001016ab7819 */ /* 0x000fe200000006ff */
[----:B------:R-:W-:Y:S01]  /*12f0*/  IMAD.U32 R195, R6, 0x10000, RZ ;  /* 0x0001000006c37824 */ /* 0x000fe200078e00ff */
[----:B------:R-:W-:Y:S01]  /*1300*/  PRMT R22, R23, 0x7632, R22 ;  /* 0x0000763217167816 */ /* 0x000fe20000000016 */
[----:B------:R-:W-:Y:S01]  /*1310*/  IMAD.U32 R17, R17, 0x10000, RZ ;  /* 0x0001000011117824 */ /* 0x000fe200078e00ff */
[----:B------:R-:W-:Y:S01]  /*1320*/  SHF.L.U32 R188, R5, 0x10, RZ ;  /* 0x0000001005bc7819 */ /* 0x000fe200000006ff */
[----:B------:R-:W-:Y:S01]  /*1330*/  FADD.FTZ R5, -R206, R7 ;  /* 0x00000007ce057221 */ /* 0x000fe20000010100 */
[----:B------:R-:W-:Y:S01]  /*1340*/  SHF.L.U32 R16, R16, 0x10, RZ ;  /* 0x0000001010107819 */ /* 0x000fe200000006ff */
[----:B------:R-:W-:Y:S01]  /*1350*/  FADD.FTZ R6, -R206, R191 ;  /* 0x000000bfce067221 */ /* 0x000fe20000010100 */
[----:B------:R-:W-:Y:S01]  /*1360*/  SHF.L.U32 R18, R18, 0x10, RZ ;  /* 0x0000001012127819 */ /* 0x000fe200000006ff */
[----:B------:R-:W-:Y:S01]  /*1370*/  IMAD.U32 R19, R19, 0x10000, RZ ;  /* 0x0001000013137824 */ /* 0x000fe200078e00ff */
[----:B------:R-:W-:Y:S01]  /*1380*/  SHF.L.U32 R213, R14, 0x10, RZ ;  /* 0x000000100ed57819 */ /* 0x000fe200000006ff */
[----:B------:R-:W-:Y:S01]  /*1390*/  IMAD.U32 R23, R23, 0x10000, RZ ;  /* 0x0001000017177824 */ /* 0x000fe200078e00ff */
[----:B------:R-:W-:Y:S01]  /*13a0*/  SHF.L.U32 R191, R8, 0x10, RZ ;  /* 0x0000001008bf7819 */ /* 0x000fe200000006ff */
[----:B------:R-:W-:Y:S01]  /*13b0*/  FADD.FTZ R7, -R206, R192 ;  /* 0x000000c0ce077221 */ /* 0x000fe20000010100 */
[----:B------:R-:W-:Y:S01]  /*13c0*/  SHF.L.U32 R252, R10, 0x10, RZ ;  /* 0x000000100afc7819 */ /* 0x000fe200000006ff */
[----:B------:R-:W-:Y:S01]  /*13d0*/  IMAD.U32 R249, R13, 0x10000, RZ ;  /* 0x000100000df97824 */ /* 0x000fe200078e00ff */
[----:B------:R-:W-:Y:S01]  /*13e0*/  SHF.L.U32 R250, R12, 0x10, RZ ;  /* 0x000000100cfa7819 */ /* 0x000fe200000006ff */
[----:B------:R-:W-:Y:S01]  /*13f0*/  IMAD.U32 R192, R9, 0x10000, RZ ;  /* 0x0001000009c07824 */ /* 0x000fe200078e00ff */
[----:B------:R-:W-:Y:S01]  /*1400*/  SHF.L.U32 R168, R168, 0x10, RZ ;  /* 0x00000010a8a87819 */ /* 0x000fe200000006ff */
[----:B------:R-:W-:Y:S01]  /*1410*/  IMAD.U32 R251, R11, 0x10000, RZ ;  /* 0x000100000bfb7824 */ /* 0x000fe200078e00ff */
[----:B------:R-:W-:Y:S01]  /*1420*/  SHF.L.U32 R208, R21, 0x10, RZ ;  /* 0x0000001015d07819 */ /* 0x000fe200000006ff */
[----:B------:R-:W-:-:S02]  /*1430*/  IMAD.U32 R211, R15, 0x10000, RZ ;  /* 0x000100000fd37824 */ /* 0x000fc400078e00ff */
[----:B------:R-:W-:Y:S01]  /*1440*/  FADD.FTZ R14, -R206, R169 ;  /* 0x000000a9ce0e7221 */ /* 0x000fe20000010100 */
[----:B------:R-:W-:Y:S02]  /*1450*/  IMAD.U32 R209, R20, 0x10000, RZ ;  /* 0x0001000014d17824 */ /* 0x000fe400078e00ff */
[----:B------:R-:W-:Y:S01]  /*1460*/  FADD.FTZ R11, -R206, R17 ;  /* 0x00000011ce0b7221 */ /* 0x000fe20000010100 */
[----:B------:R-:W-:Y:S02]  /*1470*/  IMAD.U32 R169, R22, 0x10000, RZ ;  /* 0x0001000016a97824 */ /* 0x000fe400078e00ff */
        /* <DEDUP_REMOVED lines=23> */
[--C-:B------:R-:W-:Y:S01]  /*15f0*/  FADD.FTZ R206, -R206, R169.reuse ;  /* 0x000000a9cece7221 */ /* 0x100fe20000010100 */
[C---:B------:R-:W-:Y:S01]  /*1600*/  PRMT R169, R178.reuse, 0x7632, R169 ;  /* 0x00007632b2a97816 */ /* 0x040fe200000000a9 */
[----:B------:R-:W-:Y:S01]  /*1610*/  IMAD.U32 R212, R179, 0x10000, RZ ;  /* 0x00010000b3d47824 */ /* 0x000fe200078e00ff */
[----:B------:R-:W-:Y:S01]  /*1620*/  SHF.L.U32 R207, R178, 0x10, RZ ;  /* 0x00000010b2cf7819 */ /* 0x000fe200000006ff */
[----:B------:R-:W-:Y:S01]  /*1630*/  IMAD.U32 R199, R27, 0x10000, RZ ;  /* 0x000100001bc77824 */ /* 0x000fe200078e00ff */
[----:B------:R-:W-:Y:S01]  /*1640*/  PRMT R168, R179, 0x7632, R168 ;  /* 0x00007632b3a87816 */ /* 0x000fe200000000a8 */
[----:B------:R-:W2:Y:S01]  /*1650*/  LDL R178, [R1+0x18] ;  /* 0x0000180001b27983 */ /* 0x000ea20000100800 */
[----:B------:R-:W-:Y:S01]  /*1660*/  PRMT R189, R27, 0x7632, R189 ;  /* 0x000076321bbd7816 */ /* 0x000fe200000000bd */
[C---:B-----5:R-:W-:Y:S01]  /*1670*/  FMUL.FTZ R27, R215.reuse, R249 ;  /* 0x000000f9d71b7220 */ /* 0x060fe20000410000 */
[C---:B------:R-:W-:Y:S01]  /*1680*/  PRMT R190, R172.reuse, 0x7632, R190 ;  /* 0x00007632acbe7816 */ /* 0x040fe200000000be */
[----:B------:R-:W3:Y:S01]  /*1690*/  LDL R179, [R1+0x10] ;  /* 0x0000100001b37983 */ /* 0x000ee20000100800 */
[----:B------:R-:W-:Y:S01]  /*16a0*/  SHF.L.U32 R200, R172, 0x10, RZ ;  /* 0x00000010acc87819 */ /* 0x000fe200000006ff */
[----:B------:R-:W-:Y:S01]  /*16b0*/  FMUL.FTZ R172, R215, R213 ;  /* 0x000000d5d7ac7220 */ /* 0x000fe20000410000 */
[C---:B------:R-:W-:Y:S01]  /*16c0*/  PRMT R171, R25.reuse, 0x7632, R171 ;  /* 0x0000763219ab7816 */ /* 0x040fe200000000ab */
[----:B------:R-:W4:Y:S01]  /*16d0*/  LDL R249, [R1] ;  /* 0x0000000001f97983 */ /* 0x000f220000100800 */
[----:B------:R-:W-:Y:S01]  /*16e0*/  IMAD.U32 R197, R25, 0x10000, RZ ;  /* 0x0001000019c57824 */ /* 0x000fe200078e00ff */
[----:B------:R-:W-:-:S02]  /*16f0*/  PRMT R170, R24, 0x7632, R170 ;  /* 0x0000763218aa7816 */ /* 0x000fc400000000aa */
[----:B------:R-:W4:Y:S01]  /*1700*/  LDL R213, [R1+0x8] ;  /* 0x0000080001d57983 */ /* 0x000f220000100800 */
[----:B------:R-:W-:Y:S01]  /*1710*/  SHF.L.U32 R196, R24, 0x10, RZ ;  /* 0x0000001018c47819 */ /* 0x000fe200000006ff */
[C---:B------:R-:W-:Y:S01]  /*1720*/  FMUL.FTZ R25, R215.reuse, R251 ;  /* 0x000000fbd7197220 */ /* 0x040fe20000410000 */
[C---:B------:R-:W-:Y:S01]  /*1730*/  FMUL.FTZ R24, R215.reuse, R252 ;  /* 0x000000fcd7187220 */ /* 0x040fe20000410000 */
[----:B------:R-:W4:Y:S01]  /*1740*/  LDL R251, [R1+0xc] ;  /* 0x00000c0001fb7983 */ /* 0x000f220000100800 */
[C---:B------:R-:W-:Y:S02]  /*1750*/  PRMT R188, R26.reuse, 0x7632, R188 ;  /* 0x000076321abc7816 */ /* 0x040fe400000000bc */
[----:B------:R-:W-:Y:S01]  /*1760*/  SHF.L.U32 R198, R26, 0x10, RZ ;  /* 0x000000101ac67819 */ /* 0x000fe200000006ff */
[----:B------:R-:W4:Y:S01]  /*1770*/  LDL R252, [R1+0x4] ;  /* 0x0000040001fc7983 */ /* 0x000f220000100800 */
[----:B------:R-:W-:-:S03]  /*1780*/  FMUL.FTZ R26, R215, R250 ;  /* 0x000000fad71a7220 */ /* 0x000fc60000410000 */
[----:B------:R-:W4:Y:S01]  /*1790*/  LDL R250, [R1+0x14] ;  /* 0x0000140001fa7983 */ /* 0x000f220000100800 */
[C---:B------:R-:W-:Y:S01]  /*17a0*/  FMUL.FTZ R0, R215.reuse, R0 ;  /* 0x00000000d7007220 */ /* 0x040fe20000410000 */
[C---:B------:R-:W-:Y:S01]  /*17b0*/  FMUL.FTZ R3, R215.reuse, R3 ;  /* 0x00000003d7037220 */ /* 0x040fe20000410000 */
[C---:B------:R-:W-:Y:S01]  /*17c0*/  FMUL.FTZ R4, R215.reuse, R4 ;  /* 0x00000004d7047220 */ /* 0x040fe20000410000 */
[----:B------:R-:W-:Y:S01]  /*17d0*/  FMUL.FTZ R5, R215, R5 ;  /* 0x00000005d7057220 */ /* 0x000fe20000410000 */
[C---:B------:R-:W-:Y:S01]  /*17e0*/  PRMT R195, R177.reuse, 0x7632, R195 ;  /* 0x00007632b1c37816 */ /* 0x040fe200000000c3 */
[----:B------:R-:W-:Y:S02]  /*17f0*/  IMAD.U32 R202, R177, 0x10000, RZ ;  /* 0x00010000b1ca7824 */ /* 0x000fe400078e00ff */
[C---:B------:R-:W-:Y:S01]  /*1800*/  FMUL.FTZ R7, R215.reuse, R7 ;  /* 0x00000007d7077220 */ /* 0x040fe20000410000 */
[----:B------:R-:W-:Y:S01]  /*1810*/  FMUL.FTZ R177, R215, R206 ;  /* 0x000000ced7b17220 */ /* 0x000fe20000410000 */
[----:B------:R-:W-:Y:S01]  /*1820*/  FFMA.FTZ R136, R0, R184, R136 ;  /* 0x000000b800887223 */ /* 0x000fe20000010088 */
[----:B------:R-:W-:Y:S01]  /*1830*/  FADD.FTZ R44, R44, R184 ;  /* 0x000000b82c2c7221 */ /* 0x000fe20000010000 */
[----:B------:R-:W-:Y:S01]  /*1840*/  FFMA.FTZ R138, R3, R185, R138 ;  /* 0x000000b9038a7223 */ /* 0x000fe2000001008a */
[----:B------:R-:W-:Y:S01]  /*1850*/  FADD.FTZ R46, R46, R185 ;  /* 0x000000b92e2e7221 */ /* 0x000fe20000010000 */
[----:B------:R-:W-:Y:S01]  /*1860*/  PRMT R191, R173, 0x7632, R191 ;  /* 0x00007632adbf7816 */ /* 0x000fe200000000bf */
[C---:B------:R-:W-:Y:S01]  /*1870*/  FMUL.FTZ R9, R215.reuse, R9 ;  /* 0x00000009d7097220 */ /* 0x040fe20000410000 */
[C---:B------:R-:W-:Y:S01]  /*1880*/  FMUL.FTZ R19, R215.reuse, R19 ;  /* 0x00000013d7137220 */ /* 0x040fe20000410000 */
[----:B------:R-:W-:Y:S01]  /*1890*/  SHF.L.U32 R206, R180, 0x10, RZ ;  /* 0x00000010b4ce7819 */ /* 0x000fe200000006ff */
[----:B------:R-:W-:Y:S01]  /*18a0*/  FMUL.FTZ R20, R215, R20 ;  /* 0x00000014d7147220 */ /* 0x000fe20000410000 */
[----:B------:R-:W-:Y:S01]  /*18b0*/  FFMA.FTZ R132, R4, R186, R132 ;  /* 0x000000ba04847223 */ /* 0x000fe20000010084 */
[----:B------:R-:W-:Y:S01]  /*18c0*/  FADD.FTZ R48, R48, R186 ;  /* 0x000000ba30307221 */ /* 0x000fe20000010000 */
[----:B------:R-:W-:Y:S01]  /*18d0*/  FFMA.FTZ R134, R5, R187, R134 ;  /* 0x000000bb05867223 */ /* 0x000fe20000010086 */
[----:B------:R-:W-:Y:S01]  /*18e0*/  FADD.FTZ R50, R50, R187 ;  /* 0x000000bb32327221 */ /* 0x000fe20000010000 */
[----:B------:R-:W-:-:S02]  /*18f0*/  IMAD.U32 R201, R173, 0x10000, RZ ;  /* 0x00010000adc97824 */ /* 0x000fc400078e00ff */
[C---:B------:R-:W-:Y:S01]  /*1900*/  FMUL.FTZ R11, R215.reuse, R11 ;  /* 0x0000000bd70b7220 */ /* 0x040fe20000410000 */
[----:B------:R-:W-:Y:S01]  /*1910*/  FMUL.FTZ R21, R215, R21 ;  /* 0x00000015d7157220 */ /* 0x000fe20000410000 */
[----:B------:R-:W-:Y:S01]  /*1920*/  FFMA.FTZ R130, R7, R197, R130 ;  /* 0x000000c507827223 */ /* 0x000fe20000010082 */
[----:B------:R-:W-:Y:S01]  /*1930*/  FADD.FTZ R54, R54, R197 ;  /* 0x000000c536367221 */ /* 0x000fe20000010000 */
[----:B------:R-:W-:Y:S01]  /*1940*/  FMUL.FTZ R6, R215, R6 ;  /* 0x00000006d7067220 */ /* 0x000fe20000410000 */
[----:B------:R-:W-:Y:S01]  /*1950*/  FFMA.FTZ R126, R9, R199, R126 ;  /* 0x000000c7097e7223 */ /* 0x000fe2000001007e */
[----:B------:R-:W-:Y:S01]  /*1960*/  FADD.FTZ R58, R58, R199 ;  /* 0x000000c73a3a7221 */ /* 0x000fe20000010000 */
[----:B------:R-:W-:Y:S01]  /*1970*/  FMUL.FTZ R8, R215, R8 ;  /* 0x00000008d7087220 */ /* 0x000fe20000410000 */
[C---:B------:R-:W-:Y:S01]  /*1980*/  PRMT R193, R175.reuse, 0x7632, R193 ;  /* 0x00007632afc17816 */ /* 0x040fe200000000c1 */
[----:B------:R-:W-:Y:S02]  /*1990*/  IMAD.U32 R204, R175, 0x10000, RZ ;  /* 0x00010000afcc7824 */ /* 0x000fe400078e00ff */
[----:B------:R-:W-:Y:S01]  /*19a0*/  FFMA.FTZ R122, R11, R201, R122 ;  /* 0x000000c90b7a7223 */ /* 0x000fe2000001007a */
[----:B------:R-:W-:Y:S01]  /*19b0*/  FADD.FTZ R62, R62, R201 ;  /* 0x000000c93e3e7221 */ /* 0x000fe20000010000 */
[C---:B------:R-:W-:Y:S01]  /*19c0*/  FMUL.FTZ R10, R215.reuse, R10 ;  /* 0x0000000ad70a7220 */ /* 0x040fe20000410000 */
[C---:B------:R-:W-:Y:S01]  /*19d0*/  FMUL.FTZ R175, R215.reuse, R209 ;  /* 0x000000d1d7af7220 */ /* 0x040fe20000410000 */
[----:B------:R-:W-:Y:S01]  /*19e0*/  FFMA.FTZ R128, R6, R196, R128 ;  /* 0x000000c406807223 */ /* 0x000fe20000010080 */
[----:B------:R-:W-:Y:S01]  /*19f0*/  FADD.FTZ R52, R52, R196 ;  /* 0x000000c434347221 */ /* 0x000fe20000010000 */
[C---:B------:R-:W-:Y:S01]  /*1a00*/  FMUL.FTZ R18, R215.reuse, R18 ;  /* 0x00000012d7127220 */ /* 0x040fe20000410000 */
[----:B------:R-:W-:Y:S01]  /*1a10*/  PRMT R192, R174, 0x7632, R192 ;  /* 0x00007632aec07816 */ /* 0x000fe200000000c0 */
[----:B------:R-:W-:Y:S01]  /*1a20*/  FFMA.FTZ R124, R8, R198, R124 ;  /* 0x000000c6087c7223 */ /* 0x000fe2000001007c */
[----:B------:R-:W-:Y:S01]  /*1a30*/  SHF.L.U32 R203, R174, 0x10, RZ ;  /* 0x00000010aecb7819 */ /* 0x000fe200000006ff */
[----:B------:R-:W-:Y:S01]  /*1a40*/  FADD.FTZ R56, R56, R198 ;  /* 0x000000c638387221 */ /* 0x000fe20000010000 */
[C---:B------:R-:W-:Y:S01]  /*1a50*/  FMUL.FTZ R174, R215.reuse, R210 ;  /* 0x000000d2d7ae7220 */ /* 0x040fe20000410000 */
[----:B------:R-:W-:Y:S01]  /*1a60*/  FFMA.FTZ R120, R10, R200, R120 ;  /* 0x000000c80a787223 */ /* 0x000fe20000010078 */
[----:B------:R-:W-:Y:S01]  /*1a70*/  FADD.FTZ R60, R60, R200 ;  /* 0x000000c83c3c7221 */ /* 0x000fe20000010000 */
[----:B------:R-:W-:Y:S01]  /*1a80*/  FMUL.FTZ R12, R215, R12 ;  /* 0x0000000cd70c7220 */ /* 0x000fe20000410000 */
[----:B------:R-:W-:Y:S01]  /*1a90*/  FFMA.FTZ R137, R18, R206, R137 ;  /* 0x000000ce12897223 */ /* 0x000fe20000010089 */
[----:B------:R-:W-:Y:S01]  /*1aa0*/  FADD.FTZ R45, R45, R206 ;  /* 0x000000ce2d2d7221 */ /* 0x000fe20000010000 */
[----:B------:R-:W-:Y:S01]  /*1ab0*/  FADD.FTZ R64, R64, R203 ;  /* 0x000000cb40407221 */ /* 0x000fe20000010000 */
[----:B------:R-:W-:Y:S01]  /*1ac0*/  FFMA.FTZ R116, R12, R203, R116 ;  /* 0x000000cb0c747223 */ /* 0x000fe20000010074 */
[----:B------:R-:W-:Y:S01]  /*1ad0*/  FMUL.FTZ R13, R215, R13 ;  /* 0x0000000dd70d7220 */ /* 0x000fe20000410000 */
[----:B------:R-:W-:-:S02]  /*1ae0*/  PRMT R194, R176, 0x7632, R194 ;  /* 0x00007632b0c27816 */ /* 0x000fc400000000c2 */
[----:B------:R-:W-:Y:S01]  /*1af0*/  SHF.L.U32 R205, R176, 0x10, RZ ;  /* 0x00000010b0cd7819 */ /* 0x000fe200000006ff */
[----:B------:R-:W-:Y:S01]  /*1b00*/  FMUL.FTZ R176, R215, R208 ;  /* 0x000000d0d7b07220 */ /* 0x000fe20000410000 */
[----:B------:R-:W-:Y:S01]  /*1b10*/  SHF.L.U32 R208, R193, 0x10, RZ ;  /* 0x00000010c1d07819 */ /* 0x000fe200000006ff */
[-C--:B------:R-:W-:Y:S01]  /*1b20*/  FFMA.FTZ R118, R13, R204.reuse, R118 ;  /* 0x000000cc0d767223 */ /* 0x080fe20000010076 */
[----:B------:R-:W-:Y:S01]  /*1b30*/  FADD.FTZ R66, R66, R204 ;  /* 0x000000cc42427221 */ /* 0x000fe20000010000 */
[----:B------:R-:W-:Y:S01]  /*1b40*/  FMUL.FTZ R193, R233, R204 ;  /* 0x000000cce9c17220 */ /* 0x000fe20000410000 */
[----:B------:R-:W-:Y:S01]  /*1b50*/  SHF.L.U32 R170, R170, 0x10, RZ ;  /* 0x00000010aaaa7819 */ /* 0x000fe200000006ff */
[----:B------:R-:W-:-:S04]  /*1b60*/  FMUL.FTZ R22, R215, R22 ;  /* 0x00000016d7167220 */ /* 0x000fc80000410000 */
[----:B------:R-:W-:Y:S01]  /*1b70*/  FFMA.FTZ R129, R22, R170, R129 ;  /* 0x000000aa16817223 */ /* 0x000fe20000010081 */
[----:B------:R-:W-:Y:S01]  /*1b80*/  FADD.FTZ R53, R53, R170 ;  /* 0x000000aa35357221 */ /* 0x000fe20000010000 */
[----:B------:R-:W-:Y:S01]  /*1b90*/  SHF.L.U32 R171, R171, 0x10, RZ ;  /* 0x00000010abab7819 */ /* 0x000fe200000006ff */
[----:B------:R-:W-:-:S04]  /*1ba0*/  FMUL.FTZ R23, R215, R23 ;  /* 0x00000017d7177220 */ /* 0x000fc80000410000 */
[----:B------:R-:W-:Y:S01]  /*1bb0*/  FFMA.FTZ R131, R23, R171, R131 ;  /* 0x000000ab17837223 */ /* 0x000fe20000010083 */
[----:B------:R-:W-:Y:S01]  /*1bc0*/  FADD.FTZ R55, R55, R171 ;  /* 0x000000ab37377221 */ /* 0x000fe20000010000 */
[----:B------:R-:W-:Y:S01]  /*1bd0*/  FMUL.FTZ R14, R215, R14 ;  /* 0x0000000ed70e7220 */ /* 0x000fe20000410000 */
[----:B------:R-:W-:-:S03]  /*1be0*/  FADD.FTZ R68, R68, R205 ;  /* 0x000000cd44447221 */ /* 0x000fc60000010000 */
[----:B------:R-:W-:Y:S01]  /*1bf0*/  FFMA.FTZ R112, R14, R205, R112 ;  /* 0x000000cd0e707223 */ /* 0x000fe20000010070 */
[----:B------:R-:W-:Y:S01]  /*1c00*/  FMUL.FTZ R173, R215, R211 ;  /* 0x000000d3d7ad7220 */ /* 0x000fe20000410000 */
[----:B------:R-:W-:-:S03]  /*1c10*/  FADD.FTZ R67, R67, R208 ;  /* 0x000000d043437221 */ /* 0x000fc60000010000 */
[-C--:B------:R-:W-:Y:S01]  /*1c20*/  FFMA.FTZ R119, R173, R208.reuse, R119 ;  /* 0x000000d0ad777223 */ /* 0x080fe20000010077 */
[----:B------:R-:W-:Y:S01]  /*1c30*/  FMUL.FTZ R208, R232, R208 ;  /* 0x000000d0e8d07220 */ /* 0x000fe20000410000 */
[----:B------:R-:W-:Y:S01]  /*1c40*/  FMUL.FTZ R15, R215, R15 ;  /* 0x0000000fd70f7220 */ /* 0x000fe20000410000 */
[----:B------:R-:W-:-:S03]  /*1c50*/  FADD.FTZ R70, R70, R202 ;  /* 0x000000ca46467221 */ /* 0x000fc60000010000 */
[-C--:B------:R-:W-:Y:S01]  /*1c60*/  FFMA.FTZ R114, R15, R202.reuse, R114 ;  /* 0x000000ca0f727223 */ /* 0x080fe20000010072 */
[----:B------:R-:W-:Y:S01]  /*1c70*/  FMUL.FTZ R202, R229, R202 ;  /* 0x000000cae5ca7220 */ /* 0x000fe20000410000 */
[----:B------:R-:W-:Y:S01]  /*1c80*/  FMUL.FTZ R16, R215, R16 ;  /* 0x00000010d7107220 */ /* 0x000fe20000410000 */
[----:B------:R-:W-:Y:S01]  /*1c90*/  SHF.L.U32 R169, R169, 0x10, RZ ;  /* 0x00000010a9a97819 */ /* 0x000fe200000006ff */
[----:B------:R-:W-:Y:S02]  /*1ca0*/  FADD.FTZ R72, R72, R207 ;  /* 0x000000cf48487221 */ /* 0x000fe40000010000 */
[-C--:B------:R-:W-:Y:S01]  /*1cb0*/  FFMA.FTZ R108, R16, R207.reuse, R108 ;  /* 0x000000cf106c7223 */ /* 0x080fe2000001006c */
[----:B------:R-:W-:Y:S01]  /*1cc0*/  FMUL.FTZ R207, R221, R207 ;  /* 0x000000cfddcf7220 */ /* 0x000fe20000410000 */
[----:B------:R-:W-:Y:S01]  /*1cd0*/  FMUL.FTZ R17, R215, R17 ;  /* 0x00000011d7117220 */ /* 0x000fe20000410000 */
[-C--:B------:R-:W-:Y:S01]  /*1ce0*/  FFMA.FTZ R109, R176, R169.reuse, R109 ;  /* 0x000000a9b06d7223 */ /* 0x080fe2000001006d */
[----:B------:R-:W-:Y:S01]  /*1cf0*/  FADD.FTZ R73, R73, R169 ;  /* 0x000000a949497221 */ /* 0x000fe20000010000 */
[----:B------:R-:W-:Y:S01]  /*1d00*/  FMUL.FTZ R211, R220, R169 ;  /* 0x000000a9dcd37220 */ /* 0x000fe20000410000 */
[----:B------:R-:W-:Y:S01]  /*1d10*/  FFMA.FTZ R110, R17, R212, R110 ;  /* 0x000000d4116e7223 */ /* 0x000fe2000001006e */
[----:B------:R-:W-:Y:S01]  /*1d20*/  FADD.FTZ R74, R74, R212 ;  /* 0x000000d44a4a7221 */ /* 0x000fe20000010000 */
[----:B------:R-:W-:-:S02]  /*1d30*/  IMAD.U32 R168, R168, 0x10000, RZ ;  /* 0x00010000a8a87824 */ /* 0x000fc400078e00ff */
[----:B------:R-:W-:Y:S02]  /*1d40*/  FMUL.FTZ R212, R219, R212 ;  /* 0x000000d4dbd47220 */ /* 0x000fe40000410000 */
[----:B------:R-:W-:Y:S01]  /*1d50*/  FFMA.FTZ R111, R177, R168, R111 ;  /* 0x000000a8b16f7223 */ /* 0x000fe2000001006f */
[----:B------:R-:W-:Y:S01]  /*1d60*/  FADD.FTZ R75, R75, R168 ;  /* 0x000000a84b4b7221 */ /* 0x000fe20000010000 */
[----:B--2---:R-:W-:Y:S01]  /*1d70*/  FMUL.FTZ R178, R178, R184 ;  /* 0x000000b8b2b27220 */ /* 0x004fe20000410000 */
[----:B------:R-:W-:Y:S02]  /*1d80*/  IMAD.U32 R184, R181, 0x10000, RZ ;  /* 0x00010000b5b87824 */ /* 0x000fe400078e00ff */
[----:B---3--:R-:W-:Y:S01]  /*1d90*/  FMUL.FTZ R179, R179, R185 ;  /* 0x000000b9b3b37220 */ /* 0x008fe20000410000 */
[----:B------:R-:W-:Y:S01]  /*1da0*/  SHF.L.U32 R185, R182, 0x10, RZ ;  /* 0x00000010b6b97819 */ /* 0x000fe200000006ff */
[----:B----4-:R-:W-:Y:S01]  /*1db0*/  FMUL.FTZ R181, R249, R187 ;  /* 0x000000bbf9b57220 */ /* 0x010fe20000410000 */
[----:B------:R-:W-:Y:S01]  /*1dc0*/  FMUL.FTZ R187, R245, R197 ;  /* 0x000000c5f5bb7220 */ /* 0x000fe20000410000 */
[----:B------:R-:W-:Y:S01]  /*1dd0*/  SHF.L.U32 R197, R189, 0x10, RZ ;  /* 0x00000010bdc57819 */ /* 0x000fe200000006ff */
[----:B------:R-:W-:Y:S01]  /*1de0*/  FMUL.FTZ R180, R213, R186 ;  /* 0x000000bad5b47220 */ /* 0x000fe20000410000 */
[----:B------:R-:W-:-:S02]  /*1df0*/  IMAD.U32 R186, R183, 0x10000, RZ ;  /* 0x00010000b7ba7824 */ /* 0x000fc400078e00ff */
[-C--:B------:R-:W-:Y:S01]  /*1e00*/  FFMA.FTZ R139, R19, R184.reuse, R139 ;  /* 0x000000b8138b7223 */ /* 0x080fe2000001008b */
[----:B------:R-:W-:Y:S01]  /*1e10*/  FADD.FTZ R47, R47, R184 ;  /* 0x000000b82f2f7221 */ /* 0x000fe20000010000 */
[----:B------:R-:W-:Y:S01]  /*1e20*/  FMUL.FTZ R183, R251, R184 ;  /* 0x000000b8fbb77220 */ /* 0x000fe20000410000 */
[----:B------:R-:W-:Y:S01]  /*1e30*/  FMUL.FTZ R189, R241, R199 ;  /* 0x000000c7f1bd7220 */ /* 0x000fe20000410000 */
[-C--:B------:R-:W-:Y:S01]  /*1e40*/  FFMA.FTZ R133, R20, R185.reuse, R133 ;  /* 0x000000b914857223 */ /* 0x080fe20000010085 */
[----:B------:R-:W-:Y:S01]  /*1e50*/  FADD.FTZ R49, R49, R185 ;  /* 0x000000b931317221 */ /* 0x000fe20000010000 */
[----:B------:R-:W-:Y:S01]  /*1e60*/  FMUL.FTZ R184, R252, R185 ;  /* 0x000000b9fcb87220 */ /* 0x000fe20000410000 */
[----:B------:R-:W-:Y:S02]  /*1e70*/  IMAD.U32 R199, R191, 0x10000, RZ ;  /* 0x00010000bfc77824 */ /* 0x000fe400078e00ff */
[-C--:B------:R-:W-:Y:S01]  /*1e80*/  FFMA.FTZ R135, R21, R186.reuse, R135 ;  /* 0x000000ba15877223 */ /* 0x080fe20000010087 */
[----:B------:R-:W-:Y:S01]  /*1e90*/  FADD.FTZ R51, R51, R186 ;  /* 0x000000ba33337221 */ /* 0x000fe20000010000 */
[----:B------:R-:W-:Y:S01]  /*1ea0*/  FMUL.FTZ R185, R248, R186 ;  /* 0x000000baf8b97220 */ /* 0x000fe20000410000 */
[----:B------:R-:W-:Y:S01]  /*1eb0*/  FMUL.FTZ R191, R237, R201 ;  /* 0x000000c9edbf7220 */ /* 0x000fe20000410000 */
[----:B------:R-:W-:Y:S01]  /*1ec0*/  FMUL.FTZ R182, R250, R206 ;  /* 0x000000cefab67220 */ /* 0x000fe20000410000 */
[----:B------:R-:W-:Y:S01]  /*1ed0*/  FMUL.FTZ R186, R247, R196 ;  /* 0x000000c4f7ba7220 */ /* 0x000fe20000410000 */
[----:B------:R-:W-:Y:S01]  /*1ee0*/  FADD.FTZ R201, RZ, R178 ;  /* 0x000000b2ffc97221 */ /* 0x000fe20000010000 */
[----:B------:R-:W-:-:S02]  /*1ef0*/  IMAD.U32 R196, R188, 0x10000, RZ ;  /* 0x00010000bcc47824 */ /* 0x000fc400078e00ff */
[----:B------:R-:W-:Y:S01]  /*1f00*/  FFMA.FTZ R209, R0, R178, RZ ;  /* 0x000000b200d17223 */ /* 0x000fe200000100ff */
[----:B------:R-:W-:Y:S01]  /*1f10*/  FMUL.FTZ R188, R243, R198 ;  /* 0x000000c6f3bc7220 */ /* 0x000fe20000410000 */
[----:B------:R-:W-:Y:S01]  /*1f20*/  SHF.L.U32 R198, R190, 0x10, RZ ;  /* 0x00000010bec67819 */ /* 0x000fe200000006ff */
[----:B------:R-:W-:Y:S01]  /*1f30*/  FMUL.FTZ R190, R239, R200 ;  /* 0x000000c8efbe7220 */ /* 0x000fe20000410000 */
[----:B------:R-:W-:Y:S01]  /*1f40*/  FADD.FTZ R210, R201, R182 ;  /* 0x000000b6c9d27221 */ /* 0x000fe20000010000 */
[----:B------:R-:W-:-:S03]  /*1f50*/  FFMA.FTZ R200, R18, R182, R209 ;  /* 0x000000b612c87223 */ /* 0x000fc600000100d1 */
[----:B------:R-:W-:Y:S01]  /*1f60*/  FADD.FTZ R210, R210, R179 ;  /* 0x000000b3d2d27221 */ /* 0x000fe20000010000 */
[----:B------:R-:W-:Y:S01]  /*1f70*/  FFMA.FTZ R200, R3, R179, R200 ;  /* 0x000000b303c87223 */ /* 0x000fe200000100c8 */
[----:B------:R-:W-:Y:S01]  /*1f80*/  SHF.L.U32 R206, R192, 0x10, RZ ;  /* 0x00000010c0ce7819 */ /* 0x000fe200000006ff */
[----:B------:R-:W-:Y:S01]  /*1f90*/  FMUL.FTZ R192, R235, R203 ;  /* 0x000000cbebc07220 */ /* 0x000fe20000410000 */
        /* <DEDUP_REMOVED lines=8> */
[----:B------:R-:W-:Y:S02]  /*2020*/  SHF.L.U32 R210, R195, 0x10, RZ ;  /* 0x00000010c3d27819 */ /* 0x000fe400000006ff */
        /* <DEDUP_REMOVED lines=14> */
[----:B------:R-:W-:Y:S01]  /*2110*/  FFMA.FTZ R171, R8, R188, R171 ;  /* 0x000000bc08ab7223 */ /* 0x000fe200000100ab */
[----:B------:R-:W-:Y:S01]  /*2120*/  FFMA.FTZ R125, R24, R196, R125 ;  /* 0x000000c4187d7223 */ /* 0x000fe2000001007d */
[----:B------:R-:W-:Y:S01]  /*2130*/  FADD.FTZ R57, R57, R196 ;  /* 0x000000c439397221 */ /* 0x000fe20000010000 */
[----:B------:R-:W-:Y:S01]  /*2140*/  FADD.FTZ R170, R170, R201 ;  /* 0x000000c9aaaa7221 */ /* 0x000fe20000010000 */
[----:B------:R-:W-:Y:S01]  /*2150*/  FFMA.FTZ R196, R24, R201, R171 ;  /* 0x000000c918c47223 */ /* 0x000fe200000100ab */
[----:B------:R-:W-:-:S02]  /*2160*/  FMUL.FTZ R203, R240, R197 ;  /* 0x000000c5f0cb7220 */ /* 0x000fc40000410000 */
[----:B------:R-:W-:Y:S01]  /*2170*/  FADD.FTZ R170, R170, R189 ;  /* 0x000000bdaaaa7221 */ /* 0x000fe20000010000 */
[----:B------:R-:W-:Y:S01]  /*2180*/  FFMA.FTZ R196, R9, R189, R196 ;  /* 0x000000bd09c47223 */ /* 0x000fe200000100c4 */
[----:B------:R-:W-:Y:S01]  /*2190*/  FFMA.FTZ R127, R25, R197, R127 ;  /* 0x000000c5197f7223 */ /* 0x000fe2000001007f */
[----:B------:R-:W-:Y:S01]  /*21a0*/  FADD.FTZ R59, R59, R197 ;  /* 0x000000c53b3b7221 */ /* 0x000fe20000010000 */
[----:B------:R-:W-:Y:S01]  /*21b0*/  FADD.FTZ R171, R170, R203 ;  /* 0x000000cbaaab7221 */ /* 0x000fe20000010000 */
[----:B------:R-:W-:Y:S01]  /*21c0*/  FFMA.FTZ R197, R25, R203, R196 ;  /* 0x000000cb19c57223 */ /* 0x000fe200000100c4 */
[----:B------:R-:W-:Y:S02]  /*21d0*/  FMUL.FTZ R204, R238, R198 ;  /* 0x000000c6eecc7220 */ /* 0x000fe40000410000 */
[----:B------:R-:W-:Y:S01]  /*21e0*/  FADD.FTZ R171, R171, R190 ;  /* 0x000000beabab7221 */ /* 0x000fe20000010000 */
[----:B------:R-:W-:Y:S01]  /*21f0*/  FFMA.FTZ R197, R10, R190, R197 ;  /* 0x000000be0ac57223 */ /* 0x000fe200000100c5 */
[----:B------:R-:W-:-:S02]  /*2200*/  IMAD.U32 R209, R194, 0x10000, RZ ;  /* 0x00010000c2d17824 */ /* 0x000fc400078e00ff */
[----:B------:R-:W-:Y:S01]  /*2210*/  FADD.FTZ R170, R171, R204 ;  /* 0x000000ccabaa7221 */ /* 0x000fe20000010000 */
[----:B------:R-:W-:Y:S01]  /*2220*/  FFMA.FTZ R196, R26, R204, R197 ;  /* 0x000000cc1ac47223 */ /* 0x000fe200000100c5 */
[----:B------:R-:W-:Y:S01]  /*2230*/  FMUL.FTZ R194, R231, R205 ;  /* 0x000000cde7c27220 */ /* 0x000fe20000410000 */
[----:B------:R-:W-:Y:S01]  /*2240*/  FMUL.FTZ R205, R236, R199 ;  /* 0x000000c7eccd7220 */ /* 0x000fe20000410000 */
[----:B------:R-:W-:Y:S01]  /*2250*/  FADD.FTZ R170, R170, R191 ;  /* 0x000000bfaaaa7221 */ /* 0x000fe20000010000 */
[----:B------:R-:W-:-:S03]  /*2260*/  FFMA.FTZ R196, R11, R191, R196 ;  /* 0x000000bf0bc47223 */ /* 0x000fc600000100c4 */
[----:B------:R-:W-:Y:S01]  /*2270*/  FADD.FTZ R197, R170, R205 ;  /* 0x000000cdaac57221 */ /* 0x000fe20000010000 */
[----:B------:R-:W-:Y:S01]  /*2280*/  FFMA.FTZ R171, R27, R205, R196 ;  /* 0x000000cd1bab7223 */ /* 0x000fe200000100c4 */
[-C--:B------:R-:W-:Y:S01]  /*2290*/  FFMA.FTZ R117, R172, R206.reuse, R117 ;  /* 0x000000ceac757223 */ /* 0x080fe20000010075 */
[----:B------:R-:W-:Y:S01]  /*22a0*/  FADD.FTZ R65, R65, R206 ;  /* 0x000000ce41417221 */ /* 0x000fe20000010000 */
        /* <DEDUP_REMOVED lines=32> */
[----:B------:R-:W-:Y:S01]  /*24b0*/  FFMA.FTZ R123, R27, R199, R123 ;  /* 0x000000c71b7b7223 */ /* 0x000fe2000001007b */
[----:B------:R-:W-:Y:S01]  /*24c0*/  FADD.FTZ R63, R63, R199 ;  /* 0x000000c73f3f7221 */ /* 0x000fe20000010000 */
[----:B------:R-:W-:Y:S01]  /*24d0*/  FADD.FTZ R250, R250, R213 ;  /* 0x000000d5fafa7221 */ /* 0x000fe20000010000 */
[----:B------:R-:W-:-:S07]  /*24e0*/  FFMA.FTZ R249, R177, R213, R170 ;  /* 0x000000d5b1f97223 */ /* 0x000fce00000100aa */
.L_x_521:
[----:B------:R-:W-:Y:S05]  /*24f0*/  BSYNC B0 ;  /* 0x0000000000007941 */ /* 0x000fea0003800000 */
.L_x_519:
[----:B------:R-:W1:Y:S01]  /*2500*/  S2R R252, SR_TID.X ;  /* 0x0000000000fc7919 */ /* 0x000e620000002100 */
[----:B------:R-:W-:Y:S01]  /*2510*/  LOP3.LUT P3, RZ, R226, 0xff, RZ, 0xc0, !PT ;  /* 0x000000ffe2ff7812 */ /* 0x000fe2000786c0ff */
[----:B------:R-:W-:Y:S01]  /*2520*/  UMOV UR6, 0xffffffff ;  /* 0xffffffff00067882 */ /* 0x000fe20000000000 */
[----:B-1----:R-:W-:Y:S02]  /*2530*/  SHF.R.U32.HI R251, RZ, 0x5, R252 ;  /* 0x00000005fffb7819 */ /* 0x002fe400000116fc */
[----:B------:R-:W-:Y:S02]  /*2540*/  LOP3.LUT P0, RZ, R252, 0x1f, RZ, 0xc0, !PT ;  /* 0x0000001ffcff7812 */ /* 0x000fe4000780c0ff */
[----:B0-----:R-:W-:-:S07]  /*2550*/  LOP3.LUT R170, R251, 0x7fffffc, RZ, 0xc0, !PT ;  /* 0x07fffffcfbaa7812 */ /* 0x001fce00078ec0ff */
[----:B------:R-:W-:Y:S01]  /*2560*/  @!P3 IADD3 R170, R170, 0x4, RZ ;  /* 0x00000004aaaab810 */ /* 0x000fe20007ffe0ff */
[----:B------:R-:W-:Y:S06]  /*2570*/  BRA.DIV UR6, `(.L_x_522) ;  /* 0x0000003e06247947 */ /* 0x000fec000b800000 */
        /* <DEDUP_REMOVED lines=18> */
.L_x_630:
[----:B------:R-:W2:Y:S01]  /*26a0*/  S2R R171, SR_CgaCtaId ;  /* 0x0000000000ab7919 */ /* 0x000ea20000008800 */
[----:B------:R-:W-:Y:S01]  /*26b0*/  FADD.FTZ R168, R198, R226 ;  /* 0x000000e2c6a87221 */ /* 0x000fe20000010000 */
[----:B------:R-:W-:Y:S01]  /*26c0*/  @!P0 LOP3.LUT R251, R251, 0x3, RZ, 0xc0, !PT ;  /* 0x00000003fbfb8812 */ /* 0x000fe200078ec0ff */
[----:B0-----:R-:W-:Y:S01]  /*26d0*/  FADD.FTZ R169, R197, R169 ;  /* 0x000000a9c5a97221 */ /* 0x001fe20000010000 */
[----:B-1----:R-:W-:Y:S01]  /*26e0*/  MOV R198, 0x400 ;  /* 0x0000040000c67802 */ /* 0x002fe20000000f00 */
[----:B------:R-:W-:Y:S05]  /*26f0*/  WARPSYNC.ALL ;  /* 0x0000000000007948 */ /* 0x000fea0003800000 */
[----:B------:R-:W-:Y:S01]  /*2700*/  @!P0 IADD3 R251, R170, R251, RZ ;  /* 0x000000fbaafb8210 */ /* 0x000fe20007ffe0ff */
[----:B------:R-:W0:Y:S01]  /*2710*/  LDC R199, c[0x0][0x218] ;  /* 0x00008600ffc77b82 */ /* 0x000e220000000800 */
[----:B-----5:R-:W-:-:S02]  /*2720*/  ISETP.GE.AND P4, PT, R227, 0x1, PT ;  /* 0x00000001e300780c */ /* 0x020fc40003f86270 */
[----:B------:R-:W-:-:S11]  /*2730*/  LOP3.LUT R249, R252, 0x7f, RZ, 0xc0, !PT ;  /* 0x0000007ffcf97812 */ /* 0x000fd600078ec0ff */
[----:B------:R-:W-:Y:S02]  /*2740*/  @P4 IADD3 R196, R227, -0x1, RZ ;  /* 0xffffffffe3c44810 */ /* 0x000fe40007ffe0ff */
[----:B--2---:R-:W-:-:S03]  /*2750*/  LEA R198, R171, R198, 0x18 ;  /* 0x000000c6abc67211 */ /* 0x004fc600078ec0ff */
[----:B0-----:R-:W-:Y:S02]  /*2760*/  @P4 IMAD R196, R196, R199, RZ ;  /* 0x000000c7c4c44224 */ /* 0x001fe400078e02ff */
[----:B------:R-:W-:Y:S01]  /*2770*/  @!P0 IMAD R251, R251, 0x8, R198 ;  /* 0x00000008fbfb8824 */ /* 0x000fe200078e02c6 */
[----:B------:R-:W-:-:S04]  /*2780*/  LEA R198, R170, R198, 0x3 ;  /* 0x000000c6aac67211 */ /* 0x000fc800078e18ff */
[----:B------:R-:W-:Y:S01]  /*2790*/  @!P0 STS.64 [R251+0x4000], R168 ;  /* 0x004000a8fb008388 */ /* 0x000fe20000000a00 */
[----:B------:R-:W-:Y:S06]  /*27a0*/  BAR.SYNC.DEFER_BLOCKING 0x0 ;  /* 0x0000000000007b1d */ /* 0x000fec0000010000 */
[----:B------:R-:W0:Y:S02]  /*27b0*/  LDS.128 R168, [R198+0x4000] ;  /* 0x00400000c6a87984 */ /* 0x000e240000000c00 */
[----:B0-----:R-:W-:-:S04]  /*27c0*/  FADD.FTZ R168, RZ, R168 ;  /* 0x000000a8ffa87221 */ /* 0x001fc80000010000 */
[----:B------:R-:W-:Y:S01]  /*27d0*/  FADD.FTZ R197, R170, R168 ;  /* 0x000000a8aac57221 */ /* 0x000fe20000010000 */
[----:B------:R-:W-:-:S04]  /*27e0*/  FADD.FTZ R170, RZ, R169 ;  /* 0x000000a9ffaa7221 */ /* 0x000fc80000010000 */
[----:B------:R-:W-:Y:S02]  /*27f0*/  FADD.FTZ R199, R171, R170 ;  /* 0x000000aaabc77221 */ /* 0x000fe40000010000 */
[----:B------:R-:W0:Y:S02]  /*2800*/  LDS.128 R168, [R198+0x4010] ;  /* 0x00401000c6a87984 */ /* 0x000e240000000c00 */
[----:B0-----:R-:W-:Y:S01]  /*2810*/  FADD.FTZ R168, R197, R168 ;  /* 0x000000a8c5a87221 */ /* 0x001fe20000010000 */
[----:B------:R-:W-:Y:S01]  /*2820*/  FADD.FTZ R169, R199, R169 ;  /* 0x000000a9c7a97221 */ /* 0x000fe20000010000 */
[----:B------:R-:W-:Y:S02]  /*2830*/  @P4 SHF.R.S32.HI R197, RZ, 0x1f, R196 ;  /* 0x0000001fffc54819 */ /* 0x000fe400000114c4 */
[----:B------:R-:W-:Y:S01]  /*2840*/  FADD.FTZ R170, R170, R168 ;  /* 0x000000a8aaaa7221 */ /* 0x000fe20000010000 */
[----:B------:R-:W-:Y:S01]  /*2850*/  FADD.FTZ R171, R171, R169 ;  /* 0x000000a9abab7221 */ /* 0x000fe20000010000 */
[----:B------:R-:W-:Y:S01]  /*2860*/  @P4 LEA.HI R197, R197, R196, RZ, 0x3 ;  /* 0x000000c4c5c54211 */ /* 0x000fe200078f18ff */
[----:B------:R-:W0:Y:S01]  /*2870*/  @P4 LDC.64 R168, c[0x0][0x220] ;  /* 0x00008800ffa84b82 */ /* 0x000e220000000a00 */
[----:B------:R-:W-:-:S02]  /*2880*/  IMAD.MOV.U32 R196, RZ, RZ, RZ ;  /* 0x000000ffffc47224 */ /* 0x000fc400078e00ff */
[----:B------:R-:W-:-:S05]  /*2890*/  @P4 LEA.HI.SX32 R196, R197, R249, 0x1d ;  /* 0x000000f9c5c44211 */ /* 0x000fca00078feaff */
[----:B0-----:R-:W-:-:S05]  /*28a0*/  @P4 IMAD.WIDE.U32 R168, R196, 0x10, R168 ;  /* 0x00000010c4a84825 */ /* 0x001fca00078e00a8 */
[----:B------:R0:W5:Y:S01]  /*28b0*/  @P4 LDG.E.128 R156, desc[UR4][R168.64] ;  /* 0x00000004a89c4981 */ /* 0x000162000c1e1d00 */
[----:B------:R-:W-:Y:S01]  /*28c0*/  BSSY B0, `(.L_x_523) ;  /* 0x0000013000007945 */ /* 0x000fe20003800000 */
[----:B------:R-:W-:Y:S01]  /*28d0*/  FMUL.FTZ R197, R170, UR8 ;  /* 0x00000008aac57c20 */ /* 0x000fe20008410000 */
[----:B------:R-:W-:Y:S02]  /*28e0*/  FMUL.FTZ R198, R171, UR8 ;  /* 0x00000008abc67c20 */ /* 0x000fe40008410000 */
[----:B------:R-:W-:Y:S05]  /*28f0*/  @P2 BRA `(.L_x_524) ;  /* 0x0000000000182947 */ /* 0x000fea0003800000 */
[----:B------:R-:W-:Y:S01]  /*2900*/  ISETP.NE.U32.AND P0, PT, R224, RZ, PT ;  /* 0x000000ffe000720c */ /* 0x000fe20003f05070 */
[----:B0-----:R-:W-:-:S03]  /*2910*/  HFMA2.MMA R168, -RZ, RZ, 0, 0 ;  /* 0x00000000ffa87435 */ /* 0x001fc600000001ff */
[----:B------:R-:W-:-:S13]  /*2920*/  ISETP.NE.AND.EX P0, PT, R223, RZ, PT, P0 ;  /* 0x000000ffdf00720c */ /* 0x000fda0003f05300 */
[----:B------:R-:W-:Y:S05]  /*2930*/  @!P0 BRA `(.L_x_525) ;  /* 0x00000000002c8947 */ /* 0x000fea0003800000 */
[----:B------:R-:W-:Y:S01]  /*2940*/  SHF.L.U32 R168, R140, 0x10, RZ ;  /* 0x000000108ca87819 */ /* 0x000fe200000006ff */
[----:B------:R-:W-:Y:S06]  /*2950*/  BRA `(.L_x_525) ;  /* 0x0000000000247947 */ /* 0x000fec0003800000 */
.L_x_524:
[----:B------:R-:W-:Y:S02]  /*2960*/  ISETP.NE.U32.AND P0, PT, R224, RZ, PT ;  /* 0x000000ffe000720c */ /* 0x000fe40003f05070 */
[----:B------:R-:W-:Y:S02]  /*2970*/  ISETP.NE.AND P1, PT, R216, RZ, PT ;  /* 0x000000ffd800720c */ /* 0x000fe40003f25270 */
[----:B------:R-:W-:Y:S02]  /*2980*/  ISETP.NE.AND.EX P0, PT, R223, RZ, PT, P0 ;  /* 0x000000ffdf00720c */ /* 0x000fe40003f05300 */
[----:B0-----:R-:W-:-:S05]  /*2990*/  FSEL R169, R197, RZ, !P1 ;  /* 0x000000ffc5a97208 */ /* 0x001fca0004800000 */
[----:B------:R-:W-:-:S04]  /*29a0*/  FFMA.FTZ R169, R0, R198, R169 ;  /* 0x000000c600a97223 */ /* 0x000fc800000100a9 */
[----:B------:R-:W-:Y:S02]  /*29b0*/  FADD.FTZ R168, R178, -R169 ;  /* 0x800000a9b2a87221 */ /* 0x000fe40000010000 */
[----:B------:R-:W-:Y:S02]  /*29c0*/  @P0 IMAD.U32 R169, R140, 0x10000, RZ ;  /* 0x000100008ca90824 */ /* 0x000fe400078e00ff */
[----:B------:R-:W-:-:S04]  /*29d0*/  FMUL.FTZ R168, R215, R168 ;  /* 0x000000a8d7a87220 */ /* 0x000fc80000410000 */
[----:B------:R-:W-:-:S07]  /*29e0*/  @P0 FADD.FTZ R168, R168, R169 ;  /* 0x000000a9a8a80221 */ /* 0x000fce0000010000 */
.L_x_525:
[----:B------:R-:W-:Y:S05]  /*29f0*/  BSYNC B0 ;  /* 0x0000000000007941 */ /* 0x000fea0003800000 */
.L_x_523:
        /* <DEDUP_REMOVED lines=8> */
[----:B------:R-:W-:Y:S01]  /*2a80*/  @P4 FFMA.FTZ R76, R169, R168, R76 ;  /* 0x000000a8a94c4223 */ /* 0x000fe2000001004c */
[----:B------:R-:W-:-:S05]  /*2a90*/  @P4 SHF.L.U32 R168, R28, 0x10, RZ ;  /* 0x000000101ca84819 */ /* 0x000fca00000006ff */
        /* <DEDUP_REMOVED lines=9> */
.L_x_527:
        /* <DEDUP_REMOVED lines=8> */
.L_x_528:
[----:B------:R-:W-:Y:S05]  /*2bb0*/  BSYNC B0 ;  /* 0x0000000000007941 */ /* 0x000fea0003800000 */
.L_x_526:
        /* <DEDUP_REMOVED lines=8> */
[----:B------:R-:W-:-:S04]  /*2c40*/  @P4 PRMT R169, R28, 0x7632, R169 ;  /* 0x000076321ca94816 */ /* 0x000fc800000000a9 */
[----:B------:R-:W-:-:S05]  /*2c50*/  @P4 SHF.L.U32 R169, R169, 0x10, RZ ;  /* 0x00000010a9a94819 */ /* 0x000fca00000006ff */
        /* <DEDUP_REMOVED lines=8> */
.L_x_530:
[----:B------:R-:W-:Y:S02]  /*2ce0*/  ISETP.NE.AND P5, PT, R216, RZ, PT ;  /* 0x000000ffd800720c */ /* 0x000fe40003fa5270 */
[----:B------:R-:W-:Y:S02]  /*2cf0*/  @P0 SHF.L.U32 R169, R141, 0x10, RZ ;  /* 0x000000108da90819 */ /* 0x000fe400000006ff */
[----:B------:R-:W-:-:S05]  /*2d00*/  FSEL R168, R197, RZ, !P5 ;  /* 0x000000ffc5a87208 */ /* 0x000fca0006800000 */
[----:B------:R-:W-:-:S04]  /*2d10*/  FFMA.FTZ R168, R3, R198, R168 ;  /* 0x000000c603a87223 */ /* 0x000fc800000100a8 */
[----:B------:R-:W-:-:S04]  /*2d20*/  FADD.FTZ R168, R179, -R168 ;  /* 0x800000a8b3a87221 */ /* 0x000fc80000010000 */
[----:B------:R-:W-:-:S04]  /*2d30*/  FMUL.FTZ R168, R215, R168 ;  /* 0x000000a8d7a87220 */ /* 0x000fc80000410000 */
[----:B------:R-:W-:-:S07]  /*2d40*/  @P0 FADD.FTZ R168, R168, R169 ;  /* 0x000000a9a8a80221 */ /* 0x000fce0000010000 */
.L_x_531:
[----:B------:R-:W-:Y:S05]  /*2d50*/  BSYNC B0 ;  /* 0x0000000000007941 */ /* 0x000fea0003800000 */
.L_x_529:
[----:B------:R-:W-:Y:S01]  /*2d60*/  @P1 F2FP.BF16.F32.PACK_AB R169, RZ, R168 ;  /* 0x000000a8ffa9123e */ /* 0x000fe200000010ff */
[----:B------:R-:W-:Y:S03]  /*2d70*/  BSSY B0, `(.L_x_532) ;  /* 0x0000018000007945 */ /* 0x000fe60003800000 */
[----:B------:R-:W-:Y:S02]  /*2d80*/  @P1 PRMT R161, R169, 0x7610, R161 ;  /* 0x00007610a9a11816 */ /* 0x000fe400000000a1 */
[----:B------:R-:W0:Y:S02]  /*2d90*/  @P4 LDC R169, c[0x0][0x29c] ;  /* 0x0000a700ffa94b82 */ /* 0x000e240000000800 */
[----:B0-----:R-:W-:Y:S01]  /*2da0*/  @P4 FMUL.FTZ R169, R168, R169 ;  /* 0x000000a9a8a94220 */ /* 0x001fe20000410000 */
[----:B------:R-:W-:-:S05]  /*2db0*/  @P4 SHF.L.U32 R168, R157, 0x10, RZ ;  /* 0x000000109da84819 */ /* 0x000fca00000006ff */
[----:B------:R-:W-:Y:S01]  /*2dc0*/  @P4 FFMA.FTZ R78, R169, R168, R78 ;  /* 0x000000a8a94e4223 */ /* 0x000fe2000001004e */
[----:B------:R-:W-:-:S04]  /*2dd0*/  @P4 IMAD.U32 R168, R29, 0x10000, RZ ;  /* 0x000100001da84824 */ /* 0x000fc800078e00ff */
        /* <DEDUP_REMOVED lines=9> */
.L_x_533:
[----:B------:R-:W-:Y:S02]  /*2e70*/  ISETP.NE.AND P5, PT, R216, RZ, PT ;  /* 0x000000ffd800720c */ /* 0x000fe40003fa5270 */
[----:B------:R-:W-:Y:S02]  /*2e80*/  @P0 PRMT R169, R141, 0x7632, R169 ;  /* 0x000076328da90816 */ /* 0x000fe400000000a9 */
[----:B------:R-:W-:-:S03]  /*2e90*/  FSEL R168, R197, RZ, !P5 ;  /* 0x000000ffc5a87208 */ /* 0x000fc60006800000 */
[----:B------:R-:W-:Y:S02]  /*2ea0*/  @P0 IMAD.U32 R169, R169, 0x10000, RZ ;  /* 0x00010000a9a90824 */ /* 0x000fe400078e00ff */
[----:B------:R-:W-:-:S04]  /*2eb0*/  FFMA.FTZ R168, R19, R198, R168 ;  /* 0x000000c613a87223 */ /* 0x000fc800000100a8 */
[----:B------:R-:W-:-:S04]  /*2ec0*/  FADD.FTZ R168, R183, -R168 ;  /* 0x800000a8b7a87221 */ /* 0x000fc80000010000 */
[----:B------:R-:W-:-:S04]  /*2ed0*/  FMUL.FTZ R168, R215, R168 ;  /* 0x000000a8d7a87220 */ /* 0x000fc80000410000 */
[----:B------:R-:W-:-:S07]  /*2ee0*/  @P0 FADD.FTZ R168, R168, R169 ;  /* 0x000000a9a8a80221 */ /* 0x000fce0000010000 */
.L_x_534:
[----:B------:R-:W-:Y:S05]  /*2ef0*/  BSYNC B0 ;  /* 0x0000000000007941 */ /* 0x000fea0003800000 */
.L_x_532:
        /* <DEDUP_REMOVED lines=8> */
[----:B------:R-:W-:-:S04]  /*2f80*/  @P4 PRMT R169, R29, 0x7632, R169 ;  /* 0x000076321da94816 */ /* 0x000fc800000000a9 */
[----:B------:R-:W-:-:S05]  /*2f90*/  @P4 SHF.L.U32 R169, R169, 0x10, RZ ;  /* 0x00000010a9a94819 */ /* 0x000fca00000006ff */
        /* <DEDUP_REMOVED lines=8> */
.L_x_536:
[----:B------:R-:W-:-:S04]  /*3020*/  ISETP.NE.AND P5, PT, R216, RZ, PT ;  /* 0x000000ffd800720c */ /* 0x000fc80003fa5270 */
[----:B------:R-:W-:-:S05]  /*3030*/  FSEL R169, R197, RZ, !P5 ;  /* 0x000000ffc5a97208 */ /* 0x000fca0006800000 */
[----:B------:R-:W-:-:S04]  /*3040*/  FFMA.FTZ R169, R4, R198, R169 ;  /* 0x000000c604a97223 */ /* 0x000fc800000100a9 */
[----:B------:R-:W-:Y:S01]  /*3050*/  FADD.FTZ R168, R180, -R169 ;  /* 0x800000a9b4a87221 */ /* 0x000fe20000010000 */
[----:B------:R-:W-:-:S03]  /*3060*/  @P0 SHF.L.U32 R169, R142, 0x10, RZ ;  /* 0x000000108ea90819 */ /* 0x000fc600000006ff */
[----:B------:R-:W-:-:S04]  /*3070*/  FMUL.FTZ R168, R215, R168 ;  /* 0x000000a8d7a87220 */ /* 0x000fc80000410000 */
[----:B------:R-:W-:-:S07]  /*3080*/  @P0 FADD.FTZ R168, R168, R169 ;  /* 0x000000a9a8a80221 */ /* 0x000fce0000010000 */
.L_x_537:
[----:B------:R-:W-:Y:S05]  /*3090*/  BSYNC B0 ;  /* 0x0000000000007941 */ /* 0x000fea0003800000 */
.L_x_535:
[----:B------:R-:W-:Y:S01]  /*30a0*/  @P1 F2FP.BF16.F32.PACK_AB R169, RZ, R168 ;  /* 0x000000a8ffa9123e */ /* 0x000fe200000010ff */
[----:B------:R-:W-:Y:S03]  /*30b0*/  BSSY B0, `(.L_x_538) ;  /* 0x0000018000007945 */ /* 0x000fe60003800000 */
[----:B------:R-:W-:Y:S02]  /*30c0*/  @P1 PRMT R162, R169, 0x7610, R162 ;  /* 0x00007610a9a21816 */ /* 0x000fe400000000a2 */
[----:B------:R-:W0:Y:S02]  /*30d0*/  @P4 LDC R169, c[0x0][0x29c] ;  /* 0x0000a700ffa94b82 */ /* 0x000e240000000800 */
[----:B0-----:R-:W-:Y:S01]  /*30e0*/  @P4 FMUL.FTZ R169, R168, R169 ;  /* 0x000000a9a8a94220 */ /* 0x001fe20000410000 */
[----:B------:R-:W-:-:S04]  /*30f0*/  @P4 IMAD.U32 R168, R158, 0x10000, RZ ;  /* 0x000100009ea84824 */ /* 0x000fc800078e00ff */
[----:B------:R-:W-:Y:S01]  /*3100*/  @P4 FFMA.FTZ R80, R169, R168, R80 ;  /* 0x000000a8a9504223 */ /* 0x000fe20000010050 */
[----:B------:R-:W-:-:S05]  /*3110*/  @P4 SHF.L.U32 R168, R30, 0x10, RZ ;  /* 0x000000101ea84819 */ /* 0x000fca00000006ff */
        /* <DEDUP_REMOVED lines=9> */
.L_x_539:
        /* <DEDUP_REMOVED lines=8> */
.L_x_540:
[----:B------:R-:W-:Y:S05]  /*3230*/  BSYNC B0 ;  /* 0x0000000000007941 */ /* 0x000fea0003800000 */
.L_x_538:
        /* <DEDUP_REMOVED lines=8> */
[----:B------:R-:W-:-:S05]  /*32c0*/  @P4 PRMT R169, R30, 0x7632, R169 ;  /* 0x000076321ea94816 */ /* 0x000fca00000000a9 */
[----:B------:R-:W-:-:S04]  /*32d0*/  @P4 IMAD.U32 R169, R169, 0x10000, RZ ;  /* 0x00010000a9a94824 */ /* 0x000fc800078e00ff */
        /* <DEDUP_REMOVED lines=8> */
.L_x_542:
[----:B------:R-:W-:Y:S01]  /*3360*/  ISETP.NE.AND P5, PT, R216, RZ, PT ;  /* 0x000000ffd800720c */ /* 0x000fe20003fa5270 */
[----:B------:R-:W-:-:S03]  /*3370*/  @P0 IMAD.U32 R169, R143, 0x10000, RZ ;  /* 0x000100008fa90824 */ /* 0x000fc600078e00ff */
[----:B------:R-:W-:-:S05]  /*3380*/  FSEL R168, R197, RZ, !P5 ;  /* 0x000000ffc5a87208 */ /* 0x000fca0006800000 */
[----:B------:R-:W-:-:S04]  /*3390*/  FFMA.FTZ R168, R5, R198, R168 ;  /* 0x000000c605a87223 */ /* 0x000fc800000100a8 */
[----:B------:R-:W-:-:S04]  /*33a0*/  FADD.FTZ R168, R181, -R168 ;  /* 0x800000a8b5a87221 */ /* 0x000fc80000010000 */
[----:B------:R-:W-:-:S04]  /*33b0*/  FMUL.FTZ R168, R215, R168 ;  /* 0x000000a8d7a87220 */ /* 0x000fc80000410000 */
[----:B------:R-:W-:-:S07]  /*33c0*/  @P0 FADD.FTZ R168, R168, R169 ;  /* 0x000000a9a8a80221 */ /* 0x000fce0000010000 */
.L_x_543:
[----:B------:R-:W-:Y:S05]  /*33d0*/  BSYNC B0 ;  /* 0x0000000000007941 */ /* 0x000fea0003800000 */
.L_x_541:
[----:B------:R-:W-:Y:S01]  /*33e0*/  @P1 F2FP.BF16.F32.PACK_AB R169, RZ, R168 ;  /* 0x000000a8ffa9123e */ /* 0x000fe200000010ff */
[----:B------:R-:W-:Y:S03]  /*33f0*/  BSSY B0, `(.L_x_544) ;  /* 0x0000018000007945 */ /* 0x000fe60003800000 */
[----:B------:R-:W-:Y:S02]  /*3400*/  @P1 PRMT R163, R169, 0x7610, R163 ;  /* 0x00007610a9a31816 */ /* 0x000fe400000000a3 */
[----:B------:R-:W0:Y:S02]  /*3410*/  @P4 LDC R169, c[0x0][0x29c] ;  /* 0x0000a700ffa94b82 */ /* 0x000e240000000800 */
[----:B0-----:R-:W-:Y:S01]  /*3420*/  @P4 FMUL.FTZ R169, R168, R169 ;  /* 0x000000a9a8a94220 */ /* 0x001fe20000410000 */
[----:B------:R-:W-:-:S05]  /*3430*/  @P4 SHF.L.U32 R168, R159, 0x10, RZ ;  /* 0x000000109fa84819 */ /* 0x000fca00000006ff */
        /* <DEDUP_REMOVED lines=11> */
.L_x_545:
[----:B------:R-:W-:Y:S02]  /*34f0*/  ISETP.NE.AND P5, PT, R216, RZ, PT ;  /* 0x000000ffd800720c */ /* 0x000fe40003fa5270 */
[----:B------:R-:W-:Y:S02]  /*3500*/  @P0 PRMT R169, R143, 0x7632, R169 ;  /* 0x000076328fa90816 */ /* 0x000fe400000000a9 */
[----:B------:R-:W-:Y:S02]  /*3510*/  FSEL R168, R197, RZ, !P5 ;  /* 0x000000ffc5a87208 */ /* 0x000fe40006800000 */
[----:B------:R-:W-:-:S03]  /*3520*/  @P0 SHF.L.U32 R169, R169, 0x10, RZ ;  /* 0x00000010a9a90819 */ /* 0x000fc600000006ff */
[----:B------:R-:W-:-:S04]  /*3530*/  FFMA.FTZ R168, R21, R198, R168 ;  /* 0x000000c615a87223 */ /* 0x000fc800000100a8 */
[----:B------:R-:W-:-:S04]  /*3540*/  FADD.FTZ R168, R185, -R168 ;  /* 0x800000a8b9a87221 */ /* 0x000fc80000010000 */
[----:B------:R-:W-:-:S04]  /*3550*/  FMUL.FTZ R168, R215, R168 ;  /* 0x000000a8d7a87220 */ /* 0x000fc80000410000 */
[----:B------:R-:W-:-:S07]  /*3560*/  @P0 FADD.FTZ R168, R168, R169 ;  /* 0x000000a9a8a80221 */ /* 0x000fce0000010000 */
.L_x_546:
[----:B------:R-:W-:Y:S05]  /*3570*/  BSYNC B0 ;  /* 0x0000000000007941 */ /* 0x000fea0003800000 */
.L_x_544:
[----:B------:R-:W-:Y:S02]  /*3580*/  @P1 F2FP.BF16.F32.PACK_AB R169, RZ, R168 ;  /* 0x000000a8ffa9123e */ /* 0x000fe400000010ff */
[----:B------:R-:W-:Y:S02]  /*3590*/  IADD3 R170, R196, 0x80, RZ ;  /* 0x00000080c4aa7810 */ /* 0x000fe40007ffe0ff */
        /* <DEDUP_REMOVED lines=10> */
[----:B------:R-:W-:Y:S02]  /*3640*/  @P4 PRMT R167, R167, 0x5410, R169 ;  /* 0x00005410a7a74816 */ /* 0x000fe400000000a9 */
[----:B------:R-:W0:Y:S02]  /*3650*/  @P1 LDC.64 R168, c[0x0][0x308] ;  /* 0x0000c200ffa81b82 */ /* 0x000e240000000a00 */
[----:B0-----:R-:W-:-:S05]  /*3660*/  @P1 IMAD.WIDE.U32 R168, R225, 0x10, R168 ;  /* 0x00000010e1a81825 */ /* 0x001fca00078e00a8 */
[----:B------:R0:W-:Y:S02]  /*3670*/  @P1 STG.E.128 desc[UR4][R168.64], R160 ;  /* 0x000000a0a8001986 */ /* 0x0001e4000c101d04 */
[----:B0-----:R-:W0:Y:S02]  /*3680*/  @P4 LDC.64 R168, c[0x0][0x2f8] ;  /* 0x0000be00ffa84b82 */ /* 0x001e240000000a00 */
[----:B0-----:R-:W-:-:S05]  /*3690*/  @P4 IMAD.WIDE.U32 R168, R196, 0x10, R168 ;  /* 0x00000010c4a84825 */ /* 0x001fca00078e00a8 */
[----:B------:R0:W-:Y:S02]  /*36a0*/  @P4 STG.E.128 desc[UR4][R168.64], R164 ;  /* 0x000000a4a8004986 */ /* 0x0001e4000c101d04 */
[----:B0-----:R-:W0:Y:S02]  /*36b0*/  @P4 LDC.64 R168, c[0x0][0x220] ;  /* 0x00008800ffa84b82 */ /* 0x001e240000000a00 */
[----:B0-----:R-:W-:-:S05]  /*36c0*/  @P4 IMAD.WIDE.U32 R168, R170, 0x10, R168 ;  /* 0x00000010aaa84825 */ /* 0x001fca00078e00a8 */
[----:B------:R0:W5:Y:S01]  /*36d0*/  @P4 LDG.E.128 R156, desc[UR4][R168.64] ;  /* 0x00000004a89c4981 */ /* 0x000162000c1e1d00 */
[----:B------:R-:W-:Y:S04]  /*36e0*/  BSSY B0, `(.L_x_547) ;  /* 0x000000d000007945 */ /* 0x000fe80003800000 */
[----:B------:R-:W-:Y:S05]  /*36f0*/  @P2 BRA `(.L_x_548) ;  /* 0x0000000000102947 */ /* 0x000fea0003800000 */
[----:B0-----:R-:W-:Y:S01]  /*3700*/  IMAD.MOV.U32 R168, RZ, RZ, RZ ;  /* 0x000000ffffa87224 */ /* 0x001fe200078e00ff */
[----:B------:R-:W-:Y:S06]  /*3710*/  @!P0 BRA `(.L_x_549) ;  /* 0x0000000000248947 */ /* 0x000fec0003800000 */
[----:B------:R-:W-:Y:S01]  /*3720*/  SHF.L.U32 R168, R144, 0x10, RZ ;  /* 0x0000001090a87819 */ /* 0x000fe200000006ff */
[----:B------:R-:W-:Y:S06]  /*3730*/  BRA `(.L_x_549) ;  /* 0x00000000001c7947 */ /* 0x000fec0003800000 */
.L_x_548:
[----:B------:R-:W-:-:S04]  /*3740*/  ISETP.NE.AND P5, PT, R216, RZ, PT ;  /* 0x000000ffd800720c */ /* 0x000fc80003fa5270 */
[----:B0-----:R-:W-:-:S05]  /*3750*/  FSEL R169, R197, RZ, !P5 ;  /* 0x000000ffc5a97208 */ /* 0x001fca0006800000 */
[----:B------:R-:W-:-:S04]  /*3760*/  FFMA.FTZ R169, R6, R198, R169 ;  /* 0x000000c606a97223 */ /* 0x000fc800000100a9 */
[----:B------:R-:W-:Y:S01]  /*3770*/  FADD.FTZ R168, R186, -R169 ;  /* 0x800000a9baa87221 */ /* 0x000fe20000010000 */
[----:B------:R-:W-:-:S03]  /*3780*/  @P0 SHF.L.U32 R169, R144, 0x10, RZ ;  /* 0x0000001090a90819 */ /* 0x000fc600000006ff */
[----:B------:R-:W-:-:S04]  /*3790*/  FMUL.FTZ R168, R215, R168 ;  /* 0x000000a8d7a87220 */ /* 0x000fc80000410000 */
[----:B------:R-:W-:-:S07]  /*37a0*/  @P0 FADD.FTZ R168, R168, R169 ;  /* 0x000000a9a8a80221 */ /* 0x000fce0000010000 */
.L_x_549:
[----:B------:R-:W-:Y:S05]  /*37b0*/  BSYNC B0 ;  /* 0x0000000000007941 */ /* 0x000fea0003800000 */
.L_x_547:
[----:B------:R-:W-:Y:S01]  /*37c0*/  @P1 F2FP.BF16.F32.PACK_AB R169, RZ, R168 ;  /* 0x000000a8ffa9123e */ /* 0x000fe200000010ff */
[----:B-----5:R-:W-:Y:S01]  /*37d0*/  @P4 IMAD.U32 R171, R156, 0x10000, RZ ;  /* 0x000100009cab4824 */ /* 0x020fe200078e00ff */
[----:B------:R-:W-:Y:S02]  /*37e0*/  BSSY B0, `(.L_x_550) ;  /* 0x0000017000007945 */ /* 0x000fe40003800000 */
[----:B------:R-:W-:Y:S02]  /*37f0*/  @P1 PRMT R160, R169, 0x7610, R160 ;  /* 0x00007610a9a01816 */ /* 0x000fe400000000a0 */
[----:B------:R-:W0:Y:S02]  /*3800*/  @P4 LDC R169, c[0x0][0x29c] ;  /* 0x0000a700ffa94b82 */ /* 0x000e240000000800 */
[----:B0-----:R-:W-:Y:S01]  /*3810*/  @P4 FMUL.FTZ R169, R168, R169 ;  /* 0x000000a9a8a94220 */ /* 0x001fe20000410000 */
[----:B------:R-:W-:-:S03]  /*3820*/  @P4 SHF.L.U32 R168, R32, 0x10, RZ ;  /* 0x0000001020a84819 */ /* 0x000fc600000006ff */
[----:B------:R-:W-:Y:S02]  /*3830*/  @P4 FFMA.FTZ R84, R171, R169, R84 ;  /* 0x000000a9ab544223 */ /* 0x000fe40000010054 */
        /* <DEDUP_REMOVED lines=9> */
.L_x_551:
[----:B------:R-:W-:-:S04]  /*38d0*/  ISETP.NE.AND P5, PT, R216, RZ, PT ;  /* 0x000000ffd800720c */ /* 0x000fc80003fa5270 */
[----:B------:R-:W-:-:S05]  /*38e0*/  FSEL R169, R197, RZ, !P5 ;  /* 0x000000ffc5a97208 */ /* 0x000fca0006800000 */
[--C-:B------:R-:W-:Y:S01]  /*38f0*/  FFMA.FTZ R168, R22, R198, R169.reuse ;  /* 0x000000c616a87223 */ /* 0x100fe200000100a9 */
[----:B------:R-:W-:-:S03]  /*3900*/  @P0 PRMT R169, R144, 0x7632, R169 ;  /* 0x0000763290a90816 */ /* 0x000fc600000000a9 */
[----:B------:R-:W-:Y:S01]  /*3910*/  FADD.FTZ R168, R195, -R168 ;  /* 0x800000a8c3a87221 */ /* 0x000fe20000010000 */
[----:B------:R-:W-:-:S03]  /*3920*/  @P0 SHF.L.U32 R169, R169, 0x10, RZ ;  /* 0x00000010a9a90819 */ /* 0x000fc600000006ff */
[----:B------:R-:W-:-:S04]  /*3930*/  FMUL.FTZ R168, R215, R168 ;  /* 0x000000a8d7a87220 */ /* 0x000fc80000410000 */
[----:B------:R-:W-:-:S07]  /*3940*/  @P0 FADD.FTZ R168, R168, R169 ;  /* 0x000000a9a8a80221 */ /* 0x000fce0000010000 */
.L_x_552:
[----:B------:R-:W-:Y:S05]  /*3950*/  BSYNC B0 ;  /* 0x0000000000007941 */ /* 0x000fea0003800000 */
.L_x_550:
        /* <DEDUP_REMOVED lines=18> */
.L_x_554:
[----:B------:R-:W-:Y:S01]  /*3a80*/  ISETP.NE.AND P5, PT, R216, RZ, PT ;  /* 0x000000ffd800720c */ /* 0x000fe20003fa5270 */
[----:B------:R-:W-:-:S03]  /*3a90*/  @P0 IMAD.U32 R169, R145, 0x10000, RZ ;  /* 0x0001000091a90824 */ /* 0x000fc600078e00ff */
[----:B------:R-:W-:-:S05]  /*3aa0*/  FSEL R168, R197, RZ, !P5 ;  /* 0x000000ffc5a87208 */ /* 0x000fca0006800000 */
[----:B------:R-:W-:-:S04]  /*3ab0*/  FFMA.FTZ R168, R7, R198, R168 ;  /* 0x000000c607a87223 */ /* 0x000fc800000100a8 */
[----:B------:R-:W-:-:S04]  /*3ac0*/  FADD.FTZ R168, R187, -R168 ;  /* 0x800000a8bba87221 */ /* 0x000fc80000010000 */
[----:B------:R-:W-:-:S04]  /*3ad0*/  FMUL.FTZ R168, R215, R168 ;  /* 0x000000a8d7a87220 */ /* 0x000fc80000410000 */
[----:B------:R-:W-:-:S07]  /*3ae0*/  @P0 FADD.FTZ R168, R168, R169 ;  /* 0x000000a9a8a80221 */ /* 0x000fce0000010000 */
.L_x_555:
[----:B------:R-:W-:Y:S05]  /*3af0*/  BSYNC B0 ;  /* 0x0000000000007941 */ /* 0x000fea0003800000 */
.L_x_553:
[----:B------:R-:W-:Y:S01]  /*3b00*/  @P1 F2FP.BF16.F32.PACK_AB R169, RZ, R168 ;  /* 0x000000a8ffa9123e */ /* 0x000fe200000010ff */
[----:B------:R-:W-:Y:S01]  /*3b10*/  BSSY B0, `(.L_x_556) ;  /* 0x0000018000007945 */ /* 0x000fe20003800000 */
[----:B------:R-:W-:Y:S02]  /*3b20*/  @P4 SHF.L.U32 R171, R157, 0x10, RZ ;  /* 0x000000109dab4819 */ /* 0x000fe400000006ff */
        /* <DEDUP_REMOVED lines=14> */
.L_x_557:
        /* <DEDUP_REMOVED lines=8> */
.L_x_558:
[----:B------:R-:W-:Y:S05]  /*3c90*/  BSYNC B0 ;  /* 0x0000000000007941 */ /* 0x000fea0003800000 */
.L_x_556:
        /* <DEDUP_REMOVED lines=18> */
.L_x_560:
[----:B------:R-:W-:-:S04]  /*3dc0*/  ISETP.NE.AND P5, PT, R216, RZ, PT ;  /* 0x000000ffd800720c */ /* 0x000fc80003fa5270 */
[----:B------:R-:W-:-:S05]  /*3dd0*/  FSEL R169, R197, RZ, !P5 ;  /* 0x000000ffc5a97208 */ /* 0x000fca0006800000 */
[----:B------:R-:W-:-:S04]  /*3de0*/  FFMA.FTZ R169, R8, R198, R169 ;  /* 0x000000c608a97223 */ /* 0x000fc800000100a9 */
[----:B------:R-:W-:Y:S01]  /*3df0*/  FADD.FTZ R168, R188, -R169 ;  /* 0x800000a9bca87221 */ /* 0x000fe20000010000 */
[----:B------:R-:W-:-:S03]  /*3e00*/  @P0 SHF.L.U32 R169, R146, 0x10, RZ ;  /* 0x0000001092a90819 */ /* 0x000fc600000006ff */
[----:B------:R-:W-:-:S04]  /*3e10*/  FMUL.FTZ R168, R215, R168 ;  /* 0x000000a8d7a87220 */ /* 0x000fc80000410000 */
[----:B------:R-:W-:-:S07]  /*3e20*/  @P0 FADD.FTZ R168, R168, R169 ;  /* 0x000000a9a8a80221 */ /* 0x000fce0000010000 */
.L_x_561:
[----:B------:R-:W-:Y:S05]  /*3e30*/  BSYNC B0 ;  /* 0x0000000000007941 */ /* 0x000fea0003800000 */
.L_x_559:
[----:B------:R-:W-:Y:S01]  /*3e40*/  @P1 F2FP.BF16.F32.PACK_AB R169, RZ, R168 ;  /* 0x000000a8ffa9123e */ /* 0x000fe200000010ff */
[----:B------:R-:W-:Y:S01]  /*3e50*/  BSSY B0, `(.L_x_562) ;  /* 0x0000018000007945 */ /* 0x000fe20003800000 */
[----:B------:R-:W-:Y:S02]  /*3e60*/  @P4 SHF.L.U32 R171, R158, 0x10, RZ ;  /* 0x000000109eab4819 */ /* 0x000fe400000006ff */
[----:B------:R-:W-:Y:S02]  /*3e70*/  @P1 PRMT R162, R169, 0x7610, R162 ;  /* 0x00007610a9a21816 */ /* 0x000fe400000000a2 */
[----:B------:R-:W0:Y:S02]  /*3e80*/  @P4 LDC R169, c[0x0][0x29c] ;  /* 0x0000a700ffa94b82 */ /* 0x000e240000000800 */
[----:B0-----:R-:W-:Y:S01]  /*3e90*/  @P4 FMUL.FTZ R169, R168, R169 ;  /* 0x000000a9a8a94220 */ /* 0x001fe20000410000 */
[----:B------:R-:W-:-:S03]  /*3ea0*/  @P4 IMAD.U32 R168, R34, 0x10000, RZ ;  /* 0x0001000022a84824 */ /* 0x000fc600078e00ff */
[----:B------:R-:W-:Y:S01]  /*3eb0*/  @P4 FFMA.FTZ R88, R171, R169, R88 ;  /* 0x000000a9ab584223 */ /* 0x000fe20000010058 */
        /* <DEDUP_REMOVED lines=9> */
.L_x_563:
[----:B------:R-:W-:-:S04]  /*3f50*/  ISETP.NE.AND P5, PT, R216, RZ, PT ;  /* 0x000000ffd800720c */ /* 0x000fc80003fa5270 */
[----:B------:R-:W-:-:S05]  /*3f60*/  FSEL R169, R197, RZ, !P5 ;  /* 0x000000ffc5a97208 */ /* 0x000fca0006800000 */
[--C-:B------:R-:W-:Y:S01]  /*3f70*/  FFMA.FTZ R168, R24, R198, R169.reuse ;  /* 0x000000c618a87223 */ /* 0x100fe200000100a9 */
[----:B------:R-:W-:-:S03]  /*3f80*/  @P0 PRMT R169, R146, 0x7632, R169 ;  /* 0x0000763292a90816 */ /* 0x000fc600000000a9 */
[----:B------:R-:W-:Y:S02]  /*3f90*/  FADD.FTZ R168, R201, -R168 ;  /* 0x800000a8c9a87221 */ /* 0x000fe40000010000 */
[----:B------:R-:W-:Y:S02]  /*3fa0*/  @P0 IMAD.U32 R169, R169, 0x10000, RZ ;  /* 0x00010000a9a90824 */ /* 0x000fe400078e00ff */
[----:B------:R-:W-:-:S04]  /*3fb0*/  FMUL.FTZ R168, R215, R168 ;  /* 0x000000a8d7a87220 */ /* 0x000fc80000410000 */
[----:B------:R-:W-:-:S07]  /*3fc0*/  @P0 FADD.FTZ R168, R168, R169 ;  /* 0x000000a9a8a80221 */ /* 0x000fce0000010000 */
.L_x_564:
[----:B------:R-:W-:Y:S05]  /*3fd0*/  BSYNC B0 ;  /* 0x0000000000007941 */ /* 0x000fea0003800000 */
.L_x_562:
        /* <DEDUP_REMOVED lines=18> */
.L_x_566:
[----:B------:R-:W-:Y:S02]  /*4100*/  ISETP.NE.AND P5, PT, R216, RZ, PT ;  /* 0x000000ffd800720c */ /* 0x000fe40003fa5270 */
[----:B------:R-:W-:Y:S02]  /*4110*/  @P0 SHF.L.U32 R169, R147, 0x10, RZ ;  /* 0x0000001093a90819 */ /* 0x000fe400000006ff */
[----:B------:R-:W-:-:S05]  /*4120*/  FSEL R168, R197, RZ, !P5 ;  /* 0x000000ffc5a87208 */ /* 0x000fca0006800000 */
[----:B------:R-:W-:-:S04]  /*4130*/  FFMA.FTZ R168, R9, R198, R168 ;  /* 0x000000c609a87223 */ /* 0x000fc800000100a8 */
[----:B------:R-:W-:-:S04]  /*4140*/  FADD.FTZ R168, R189, -R168 ;  /* 0x800000a8bda87221 */ /* 0x000fc80000010000 */
[----:B------:R-:W-:-:S04]  /*4150*/  FMUL.FTZ R168, R215, R168 ;  /* 0x000000a8d7a87220 */ /* 0x000fc80000410000 */
[----:B------:R-:W-:-:S07]  /*4160*/  @P0 FADD.FTZ R168, R168, R169 ;  /* 0x000000a9a8a80221 */ /* 0x000fce0000010000 */
.L_x_567:
[----:B------:R-:W-:Y:S05]  /*4170*/  BSYNC B0 ;  /* 0x0000000000007941 */ /* 0x000fea0003800000 */
.L_x_565:
[----:B------:R-:W-:Y:S01]  /*4180*/  @P1 F2FP.BF16.F32.PACK_AB R169, RZ, R168 ;  /* 0x000000a8ffa9123e */ /* 0x000fe200000010ff */
[----:B------:R-:W-:Y:S01]  /*4190*/  @P4 IMAD.U32 R171, R159, 0x10000, RZ ;  /* 0x000100009fab4824 */ /* 0x000fe200078e00ff */
        /* <DEDUP_REMOVED lines=15> */
.L_x_569:
        /* <DEDUP_REMOVED lines=8> */
.L_x_570:
[----:B------:R-:W-:Y:S05]  /*4310*/  BSYNC B0 ;  /* 0x0000000000007941 */ /* 0x000fea0003800000 */
.L_x_568:
[----:B------:R-:W-:-:S04]  /*4320*/  @P1 F2FP.BF16.F32.PACK_AB R169, RZ, R168 ;  /* 0x000000a8ffa9123e */ /* 0x000fc800000010ff */
        /* <DEDUP_REMOVED lines=10> */
[----:B------:R-:W-:Y:S02]  /*43d0*/  @P4 PRMT R167, R167, 0x5410, R169 ;  /* 0x00005410a7a74816 */ /* 0x000fe400000000a9 */
[----:B------:R-:W0:Y:S02]  /*43e0*/  @P1 LDC.64 R168, c[0x0][0x308] ;  /* 0x0000c200ffa81b82 */ /* 0x000e240000000a00 */
[----:B0-----:R-:W-:-:S05]  /*43f0*/  @P1 IMAD.WIDE.U32 R168, R222, 0x10, R168 ;  /* 0x00000010dea81825 */ /* 0x001fca00078e00a8 */
[----:B------:R0:W-:Y:S02]  /*4400*/  @P1 STG.E.128 desc[UR4][R168.64], R160 ;  /* 0x000000a0a8001986 */ /* 0x0001e4000c101d04 */
[----:B0-----:R-:W0:Y:S02]  /*4410*/  @P4 LDC.64 R168, c[0x0][0x2f8] ;  /* 0x0000be00ffa84b82 */ /* 0x001e240000000a00 */
[----:B0-----:R-:W-:Y:S01]  /*4420*/  @P4 IMAD.WIDE.U32 R168, R170, 0x10, R168 ;  /* 0x00000010aaa84825 */ /* 0x001fe200078e00a8 */
[----:B------:R-:W-:-:S04]  /*4430*/  IADD3 R170, R196, 0x100, RZ ;  /* 0x00000100c4aa7810 */ /* 0x000fc80007ffe0ff */
[----:B------:R0:W-:Y:S02]  /*4440*/  @P4 STG.E.128 desc[UR4][R168.64], R164 ;  /* 0x000000a4a8004986 */ /* 0x0001e4000c101d04 */
[----:B0-----:R-:W0:Y:S02]  /*4450*/  @P4 LDC.64 R168, c[0x0][0x220] ;  /* 0x00008800ffa84b82 */ /* 0x001e240000000a00 */
[----:B0-----:R-:W-:-:S05]  /*4460*/  @P4 IMAD.WIDE.U32 R168, R170, 0x10, R168 ;  /* 0x00000010aaa84825 */ /* 0x001fca00078e00a8 */
[----:B------:R0:W5:Y:S01]  /*4470*/  @P4 LDG.E.128 R156, desc[UR4][R168.64] ;  /* 0x00000004a89c4981 */ /* 0x000162000c1e1d00 */
[----:B------:R-:W-:Y:S04]  /*4480*/  BSSY B0, `(.L_x_571) ;  /* 0x000000d000007945 */ /* 0x000fe80003800000 */
[----:B------:R-:W-:Y:S05]  /*4490*/  @P2 BRA `(.L_x_572) ;  /* 0x0000000000102947 */ /* 0x000fea0003800000 */
[----:B0-----:R-:W-:Y:S01]  /*44a0*/  HFMA2.MMA R168, -RZ, RZ, 0, 0 ;  /* 0x00000000ffa87435 */ /* 0x001fe200000001ff */
[----:B------:R-:W-:Y:S10]  /*44b0*/  @!P0 BRA `(.L_x_573) ;  /* 0x0000000000248947 */ /* 0x000ff40003800000 */
[----:B------:R-:W-:Y:S01]  /*44c0*/  IMAD.U32 R168, R148, 0x10000, RZ ;  /* 0x0001000094a87824 */ /* 0x000fe200078e00ff */
[----:B------:R-:W-:Y:S06]  /*44d0*/  BRA `(.L_x_573) ;  /* 0x00000000001c7947 */ /* 0x000fec0003800000 */
.L_x_572:
[----:B------:R-:W-:-:S04]  /*44e0*/  ISETP.NE.AND P5, PT, R216, RZ, PT ;  /* 0x000000ffd800720c */ /* 0x000fc80003fa5270 */
[----:B0-----:R-:W-:-:S05]  /*44f0*/  FSEL R169, R197, RZ, !P5 ;  /* 0x000000ffc5a97208 */ /* 0x001fca0006800000 */
[----:B------:R-:W-:-:S04]  /*4500*/  FFMA.FTZ R169, R10, R198, R169 ;  /* 0x000000c60aa97223 */ /* 0x000fc800000100a9 */
[----:B------:R-:W-:Y:S01]  /*4510*/  FADD.FTZ R168, R190, -R169 ;  /* 0x800000a9bea87221 */ /* 0x000fe20000010000 */
[----:B------:R-:W-:-:S03]  /*4520*/  @P0 SHF.L.U32 R169, R148, 0x10, RZ ;  /* 0x0000001094a90819 */ /* 0x000fc600000006ff */
[----:B------:R-:W-:-:S04]  /*4530*/  FMUL.FTZ R168, R215, R168 ;  /* 0x000000a8d7a87220 */ /* 0x000fc80000410000 */
[----:B------:R-:W-:-:S07]  /*4540*/  @P0 FADD.FTZ R168, R168, R169 ;  /* 0x000000a9a8a80221 */ /* 0x000fce0000010000 */
.L_x_573:
[----:B------:R-:W-:Y:S05]  /*4550*/  BSYNC B0 ;  /* 0x0000000000007941 */ /* 0x000fea0003800000 */
.L_x_571:
[----:B------:R-:W-:Y:S01]  /*4560*/  @P1 F2FP.BF16.F32.PACK_AB R169, RZ, R168 ;  /* 0x000000a8ffa9123e */ /* 0x000fe200000010ff */
[----:B------:R-:W-:Y:S01]  /*4570*/  BSSY B0, `(.L_x_574) ;  /* 0x0000018000007945 */ /* 0x000fe20003800000 */
[----:B-----5:R-:W-:Y:S02]  /*4580*/  @P4 SHF.L.U32 R171, R156, 0x10, RZ ;  /* 0x000000109cab4819 */ /* 0x020fe400000006ff */
        /* <DEDUP_REMOVED lines=14> */
.L_x_575:
        /* <DEDUP_REMOVED lines=8> */
.L_x_576:
[----:B------:R-:W-:Y:S05]  /*46f0*/  BSYNC B0 ;  /* 0x0000000000007941 */ /* 0x000fea0003800000 */
.L_x_574:
        /* <DEDUP_REMOVED lines=18> */
.L_x_578:
[----:B------:R-:W-:Y:S02]  /*4820*/  ISETP.NE.AND P5, PT, R216, RZ, PT ;  /* 0x000000ffd800720c */ /* 0x000fe40003fa5270 */
[----:B------:R-:W-:Y:S02]  /*4830*/  @P0 SHF.L.U32 R169, R149, 0x10, RZ ;  /* 0x0000001095a90819 */ /* 0x000fe400000006ff */
[----:B------:R-:W-:-:S05]  /*4840*/  FSEL R168, R197, RZ, !P5 ;  /* 0x000000ffc5a87208 */ /* 0x000fca0006800000 */
[----:B------:R-:W-:-:S04]  /*4850*/  FFMA.FTZ R168, R11, R198, R168 ;  /* 0x000000c60ba87223 */ /* 0x000fc800000100a8 */
[----:B------:R-:W-:-:S04]  /*4860*/  FADD.FTZ R168, R191, -R168 ;  /* 0x800000a8bfa87221 */ /* 0x000fc80000010000 */
[----:B------:R-:W-:-:S04]  /*4870*/  FMUL.FTZ R168, R215, R168 ;  /* 0x000000a8d7a87220 */ /* 0x000fc80000410000 */
[----:B------:R-:W-:-:S07]  /*4880*/  @P0 FADD.FTZ R168, R168, R169 ;  /* 0x000000a9a8a80221 */ /* 0x000fce0000010000 */
.L_x_579:
[----:B------:R-:W-:Y:S05]  /*4890*/  BSYNC B0 ;  /* 0x0000000000007941 */ /* 0x000fea0003800000 */
.L_x_577:
        /* <DEDUP_REMOVED lines=17> */
.L_x_581:
        /* <DEDUP_REMOVED lines=8> */
.L_x_582:
[----:B------:R-:W-:Y:S05]  /*4a30*/  BSYNC B0 ;  /* 0x0000000000007941 */ /* 0x000fea0003800000 */
.L_x_580:
        /* <DEDUP_REMOVED lines=18> */
.L_x_584:
[----:B------:R-:W-:-:S04]  /*4b60*/  ISETP.NE.AND P5, PT, R216, RZ, PT ;  /* 0x000000ffd800720c */ /* 0x000fc80003fa5270 */
[----:B------:R-:W-:-:S05]  /*4b70*/  FSEL R169, R197, RZ, !P5 ;  /* 0x000000ffc5a97208 */ /* 0x000fca0006800000 */
[----:B------:R-:W-:-:S04]  /*4b80*/  FFMA.FTZ R169, R12, R198, R169 ;  /* 0x000000c60ca97223 */ /* 0x000fc800000100a9 */
[----:B------:R-:W-:Y:S01]  /*4b90*/  FADD.FTZ R168, R192, -R169 ;  /* 0x800000a9c0a87221 */ /* 0x000fe20000010000 */
[----:B------:R-:W-:-:S03]  /*4ba0*/  @P0 IMAD.U32 R169, R150, 0x10000, RZ ;  /* 0x0001000096a90824 */ /* 0x000fc600078e00ff */
[----:B------:R-:W-:-:S04]  /*4bb0*/  FMUL.FTZ R168, R215, R168 ;  /* 0x000000a8d7a87220 */ /* 0x000fc80000410000 */
[----:B------:R-:W-:-:S07]  /*4bc0*/  @P0 FADD.FTZ R168, R168, R169 ;  /* 0x000000a9a8a80221 */ /* 0x000fce0000010000 */
.L_x_585:
[----:B------:R-:W-:Y:S05]  /*4bd0*/  BSYNC B0 ;  /* 0x0000000000007941 */ /* 0x000fea0003800000 */
.L_x_583:
        /* <DEDUP_REMOVED lines=17> */
.L_x_587:
        /* <DEDUP_REMOVED lines=8> */
.L_x_588:
[----:B------:R-:W-:Y:S05]  /*4d70*/  BSYNC B0 ;  /* 0x0000000000007941 */ /* 0x000fea0003800000 */
.L_x_586:
        /* <DEDUP_REMOVED lines=18> */
.L_x_590:
[----:B------:R-:W-:Y:S02]  /*4ea0*/  ISETP.NE.AND P5, PT, R216, RZ, PT ;  /* 0x000000ffd800720c */ /* 0x000fe40003fa5270 */
[----:B------:R-:W-:Y:S02]  /*4eb0*/  @P0 SHF.L.U32 R169, R151, 0x10, RZ ;  /* 0x0000001097a90819 */ /* 0x000fe400000006ff */
[----:B------:R-:W-:-:S05]  /*4ec0*/  FSEL R168, R197, RZ, !P5 ;  /* 0x000000ffc5a87208 */ /* 0x000fca0006800000 */
[----:B------:R-:W-:-:S04]  /*4ed0*/  FFMA.FTZ R168, R13, R198, R168 ;  /* 0x000000c60da87223 */ /* 0x000fc800000100a8 */
[----:B------:R-:W-:-:S04]  /*4ee0*/  FADD.FTZ R168, R193, -R168 ;  /* 0x800000a8c1a87221 */ /* 0x000fc80000010000 */
[----:B------:R-:W-:-:S04]  /*4ef0*/  FMUL.FTZ R168, R215, R168 ;  /* 0x000000a8d7a87220 */ /* 0x000fc80000410000 */
[----:B------:R-:W-:-:S07]  /*4f00*/  @P0 FADD.FTZ R168, R168, R169 ;  /* 0x000000a9a8a80221 */ /* 0x000fce0000010000 */
.L_x_591:
[----:B------:R-:W-:Y:S05]  /*4f10*/  BSYNC B0 ;  /* 0x0000000000007941 */ /* 0x000fea0003800000 */
.L_x_589:
        /* <DEDUP_REMOVED lines=17> */
.L_x_593:
        /* <DEDUP_REMOVED lines=8> */
.L_x_594:
[----:B------:R-:W-:Y:S05]  /*50b0*/  BSYNC B0 ;  /* 0x0000000000007941 */ /* 0x000fea0003800000 */
.L_x_592:
[----:B------:R-:W-:Y:S01]  /*50c0*/  @P1 F2FP.BF16.F32.PACK_AB R169, RZ, R168 ;  /* 0x000000a8ffa9123e */ /* 0x000fe200000010ff */
[----:B------:R-:W-:-:S03]  /*50d0*/  VIADD R196, R196, 0x180 ;  /* 0x00000180c4c47836 */ /* 0x000fc60000000000 */
        /* <DEDUP_REMOVED lines=15> */
[----:B0-----:R-:W-:-:S06]  /*51d0*/  @P4 IMAD.WIDE.U32 R170, R170, 0x10, R168 ;  /* 0x00000010aaaa4825 */ /* 0x001fcc00078e00a8 */
[----:B------:R-:W0:Y:S01]  /*51e0*/  @P4 LDC.64 R168, c[0x0][0x220] ;  /* 0x00008800ffa84b82 */ /* 0x000e220000000a00 */
[----:B------:R1:W-:Y:S01]  /*51f0*/  @P4 STG.E.128 desc[UR4][R170.64], R164 ;  /* 0x000000a4aa004986 */ /* 0x0003e2000c101d04 */
[----:B0-----:R-:W-:-:S05]  /*5200*/  @P4 IMAD.WIDE.U32 R168, R196, 0x10, R168 ;  /* 0x00000010c4a84825 */ /* 0x001fca00078e00a8 */
[----:B------:R1:W5:Y:S01]  /*5210*/  @P4 LDG.E.128 R156, desc[UR4][R168.64] ;  /* 0x00000004a89c4981 */ /* 0x000362000c1e1d00 */
[----:B------:R-:W-:Y:S04]  /*5220*/  BSSY B0, `(.L_x_595) ;  /* 0x000000d000007945 */ /* 0x000fe80003800000 */
[----:B------:R-:W-:Y:S05]  /*5230*/  @P2 BRA `(.L_x_596) ;  /* 0x0000000000102947 */ /* 0x000fea0003800000 */
[----:B-1----:R-:W-:Y:S01]  /*5240*/  HFMA2.MMA R168, -RZ, RZ, 0, 0 ;  /* 0x00000000ffa87435 */ /* 0x002fe200000001ff */
[----:B------:R-:W-:Y:S10]  /*5250*/  @!P0 BRA `(.L_x_597) ;  /* 0x0000000000248947 */ /* 0x000ff40003800000 */
[----:B------:R-:W-:Y:S01]  /*5260*/  SHF.L.U32 R168, R152, 0x10, RZ ;  /* 0x0000001098a87819 */ /* 0x000fe200000006ff */
[----:B------:R-:W-:Y:S06]  /*5270*/  BRA `(.L_x_597) ;  /* 0x00000000001c7947 */ /* 0x000fec0003800000 */
.L_x_596:
[----:B------:R-:W-:-:S04]  /*5280*/  ISETP.NE.AND P5, PT, R216, RZ, PT ;  /* 0x000000ffd800720c */ /* 0x000fc80003fa5270 */
[----:B-1----:R-:W-:-:S05]  /*5290*/  FSEL R169, R197, RZ, !P5 ;  /* 0x000000ffc5a97208 */ /* 0x002fca0006800000 */
[----:B------:R-:W-:-:S04]  /*52a0*/  FFMA.FTZ R169, R14, R198, R169 ;  /* 0x000000c60ea97223 */ /* 0x000fc800000100a9 */
[----:B------:R-:W-:Y:S01]  /*52b0*/  FADD.FTZ R168, R194, -R169 ;  /* 0x800000a9c2a87221 */ /* 0x000fe20000010000 */
[----:B------:R-:W-:-:S03]  /*52c0*/  @P0 IMAD.U32 R169, R152, 0x10000, RZ ;  /* 0x0001000098a90824 */ /* 0x000fc600078e00ff */
[----:B------:R-:W-:-:S04]  /*52d0*/  FMUL.FTZ R168, R215, R168 ;  /* 0x000000a8d7a87220 */ /* 0x000fc80000410000 */
[----:B------:R-:W-:-:S07]  /*52e0*/  @P0 FADD.FTZ R168, R168, R169 ;  /* 0x000000a9a8a80221 */ /* 0x000fce0000010000 */
.L_x_597:
[----:B------:R-:W-:Y:S05]  /*52f0*/  BSYNC B0 ;  /* 0x0000000000007941 */ /* 0x000fea0003800000 */
.L_x_595:
[----:B------:R-:W0:Y:S01]  /*5300*/  @P4 LDC R169, c[0x0][0x29c] ;  /* 0x0000a700ffa94b82 */ /* 0x000e220000000800 */
[----:B------:R-:W-:Y:S01]  /*5310*/  @P4 SHF.L.U32 R170, R40, 0x10, RZ ;  /* 0x0000001028aa4819 */ /* 0x000fe200000006ff */
[----:B------:R-:W-:Y:S01]  /*5320*/  BSSY B0, `(.L_x_598) ;  /* 0x0000017000007945 */ /* 0x000fe20003800000 */
[----:B-----5:R-:W-:Y:S01]  /*5330*/  @P4 SHF.L.U32 R171, R156, 0x10, RZ ;  /* 0x000000109cab4819 */ /* 0x020fe200000006ff */
[----:B0-----:R-:W-:Y:S01]  /*5340*/  @P4 FMUL.FTZ R169, R168, R169 ;  /* 0x000000a9a8a94220 */ /* 0x001fe20000410000 */
[----:B------:R-:W-:-:S03]  /*5350*/  @P1 F2FP.BF16.F32.PACK_AB R168, RZ, R168 ;  /* 0x000000a8ffa8123e */ /* 0x000fc600000010ff */
[----:B------:R-:W-:Y:S01]  /*5360*/  @P4 FMUL.FTZ R170, R169, R170 ;  /* 0x000000aaa9aa4220 */ /* 0x000fe20000410000 */
[----:B------:R-:W-:Y:S01]  /*5370*/  @P4 FFMA.FTZ R100, R171, R169, R100 ;  /* 0x000000a9ab644223 */ /* 0x000fe20000010064 */
[----:B------:R-:W-:-:S03]  /*5380*/  @P1 PRMT R160, R168, 0x7610, R160 ;  /* 0x00007610a8a01816 */ /* 0x000fc600000000a0 */
        /* <DEDUP_REMOVED lines=8> */
.L_x_599:
        /* <DEDUP_REMOVED lines=8> */
.L_x_600:
[----:B------:R-:W-:Y:S05]  /*5490*/  BSYNC B0 ;  /* 0x0000000000007941 */ /* 0x000fea0003800000 */
.L_x_598:
[----:B------:R-:W0:Y:S01]  /*54a0*/  @P4 LDC R170, c[0x0][0x29c] ;  /* 0x0000a700ffaa4b82 */ /* 0x000e220000000800 */
[----:B------:R-:W-:Y:S01]  /*54b0*/  @P4 PRMT R168, R40, 0x7632, R168 ;  /* 0x0000763228a84816 */ /* 0x000fe200000000a8 */
[----:B------:R-:W-:Y:S04]  /*54c0*/  BSSY B0, `(.L_x_601) ;  /* 0x0000017000007945 */ /* 0x000fe80003800000 */
[----:B------:R-:W-:Y:S02]  /*54d0*/  @P4 IMAD.U32 R171, R168, 0x10000, RZ ;  /* 0x00010000a8ab4824 */ /* 0x000fe400078e00ff */
[----:B0-----:R-:W-:Y:S01]  /*54e0*/  @P4 FMUL.FTZ R168, R169, R170 ;  /* 0x000000aaa9a84220 */ /* 0x001fe20000410000 */
[----:B------:R-:W-:Y:S02]  /*54f0*/  @P4 PRMT R170, R156, 0x7632, R170 ;  /* 0x000076329caa4816 */ /* 0x000fe400000000aa */
[----:B------:R-:W-:Y:S01]  /*5500*/  @P1 F2FP.BF16.F32.PACK_AB R169, RZ, R169 ;  /* 0x000000a9ffa9123e */ /* 0x000fe200000010ff */
[----:B------:R-:W-:Y:S01]  /*5510*/  @P4 FMUL.FTZ R171, R168, R171 ;  /* 0x000000aba8ab4220 */ /* 0x000fe20000410000 */
[----:B------:R-:W-:-:S02]  /*5520*/  @P4 SHF.L.U32 R170, R170, 0x10, RZ ;  /* 0x00000010aaaa4819 */ /* 0x000fc400000006ff */
[----:B------:R-:W-:Y:S02]  /*5530*/  @P1 PRMT R160, R160, 0x5410, R169 ;  /* 0x00005410a0a01816 */ /* 0x000fe400000000a9 */
[----:B------:R-:W-:Y:S01]  /*5540*/  @P4 F2FP.BF16.F32.PACK_AB R171, RZ, R171 ;  /* 0x000000abffab423e */ /* 0x000fe200000010ff */
[----:B------:R-:W-:-:S03]  /*5550*/  @P4 FFMA.FTZ R101, R168, R170, R101 ;  /* 0x000000aaa8654223 */ /* 0x000fc60000010065 */
[----:B------:R-:W-:Y:S01]  /*5560*/  @P4 PRMT R164, R164, 0x5410, R171 ;  /* 0x00005410a4a44816 */ /* 0x000fe200000000ab */
[----:B------:R-:W-:Y:S06]  /*5570*/  @P2 BRA `(.L_x_602) ;  /* 0x0000000000102947 */ /* 0x000fec0003800000 */
[----:B------:R-:W-:Y:S01]  /*5580*/  MOV R168, RZ ;  /* 0x000000ff00a87202 */ /* 0x000fe20000000f00 */
[----:B------:R-:W-:Y:S06]  /*5590*/  @!P0 BRA `(.L_x_603) ;  /* 0x0000000000248947 */ /* 0x000fec0003800000 */
[----:B------:R-:W-:Y:S01]  /*55a0*/  IMAD.U32 R168, R153, 0x10000, RZ ;  /* 0x0001000099a87824 */ /* 0x000fe200078e00ff */
[----:B------:R-:W-:Y:S06]  /*55b0*/  BRA `(.L_x_603) ;  /* 0x00000000001c7947 */ /* 0x000fec0003800000 */
.L_x_602:
[----:B------:R-:W-:-:S04]  /*55c0*/  ISETP.NE.AND P5, PT, R216, RZ, PT ;  /* 0x000000ffd800720c */ /* 0x000fc80003fa5270 */
[----:B------:R-:W-:-:S05]  /*55d0*/  FSEL R168, R197, RZ, !P5 ;  /* 0x000000ffc5a87208 */ /* 0x000fca0006800000 */
[----:B------:R-:W-:-:S04]  /*55e0*/  FFMA.FTZ R169, R15, R198, R168 ;  /* 0x000000c60fa97223 */ /* 0x000fc800000100a8 */
[----:B------:R-:W-:Y:S01]  /*55f0*/  FADD.FTZ R168, R202, -R169 ;  /* 0x800000a9caa87221 */ /* 0x000fe20000010000 */
[----:B------:R-:W-:-:S03]  /*5600*/  @P0 SHF.L.U32 R169, R153, 0x10, RZ ;  /* 0x0000001099a90819 */ /* 0x000fc600000006ff */
[----:B------:R-:W-:-:S04]  /*5610*/  FMUL.FTZ R168, R215, R168 ;  /* 0x000000a8d7a87220 */ /* 0x000fc80000410000 */
[----:B------:R-:W-:-:S07]  /*5620*/  @P0 FADD.FTZ R168, R168, R169 ;  /* 0x000000a9a8a80221 */ /* 0x000fce0000010000 */
.L_x_603:
[----:B------:R-:W-:Y:S05]  /*5630*/  BSYNC B0 ;  /* 0x0000000000007941 */ /* 0x000fea0003800000 */
.L_x_601:
[----:B------:R-:W0:Y:S01]  /*5640*/  @P4 LDC R169, c[0x0][0x29c] ;  /* 0x0000a700ffa94b82 */ /* 0x000e220000000800 */
[----:B------:R-:W-:Y:S01]  /*5650*/  @P4 SHF.L.U32 R170, R41, 0x10, RZ ;  /* 0x0000001029aa4819 */ /* 0x000fe200000006ff */
[----:B------:R-:W-:Y:S01]  /*5660*/  @P4 IMAD.U32 R171, R157, 0x10000, RZ ;  /* 0x000100009dab4824 */ /* 0x000fe200078e00ff */
[----:B------:R-:W-:Y:S01]  /*5670*/  BSSY B0, `(.L_x_604) ;  /* 0x0000016000007945 */ /* 0x000fe20003800000 */
        /* <DEDUP_REMOVED lines=13> */
.L_x_605:
[----:B------:R-:W-:-:S04]  /*5750*/  ISETP.NE.AND P5, PT, R216, RZ, PT ;  /* 0x000000ffd800720c */ /* 0x000fc80003fa5270 */
[----:B------:R-:W-:-:S05]  /*5760*/  FSEL R168, R197, RZ, !P5 ;  /* 0x000000ffc5a87208 */ /* 0x000fca0006800000 */
[----:B------:R-:W-:-:S04]  /*5770*/  FFMA.FTZ R169, R175, R198, R168 ;  /* 0x000000c6afa97223 */ /* 0x000fc800000100a8 */
[--C-:B------:R-:W-:Y:S01]  /*5780*/  FADD.FTZ R168, R210, -R169.reuse ;  /* 0x800000a9d2a87221 */ /* 0x100fe20000010000 */
[----:B------:R-:W-:-:S05]  /*5790*/  @P0 PRMT R169, R153, 0x7632, R169 ;  /* 0x0000763299a90816 */ /* 0x000fca00000000a9 */
[----:B------:R-:W-:Y:S02]  /*57a0*/  @P0 IMAD.U32 R170, R169, 0x10000, RZ ;  /* 0x00010000a9aa0824 */ /* 0x000fe400078e00ff */
[----:B------:R-:W-:-:S04]  /*57b0*/  FMUL.FTZ R169, R215, R168 ;  /* 0x000000a8d7a97220 */ /* 0x000fc80000410000 */
[----:B------:R-:W-:-:S07]  /*57c0*/  @P0 FADD.FTZ R169, R169, R170 ;  /* 0x000000aaa9a90221 */ /* 0x000fce0000010000 */
.L_x_606:
[----:B------:R-:W-:Y:S05]  /*57d0*/  BSYNC B0 ;  /* 0x0000000000007941 */ /* 0x000fea0003800000 */
.L_x_604:
[----:B------:R-:W0:Y:S01]  /*57e0*/  @P4 LDC R170, c[0x0][0x29c] ;  /* 0x0000a700ffaa4b82 */ /* 0x000e220000000800 */
[----:B------:R-:W-:Y:S01]  /*57f0*/  @P4 PRMT R168, R41, 0x7632, R168 ;  /* 0x0000763229a84816 */ /* 0x000fe200000000a8 */
[----:B------:R-:W-:Y:S03]  /*5800*/  BSSY B0, `(.L_x_607) ;  /* 0x0000017000007945 */ /* 0x000fe60003800000 */
[----:B------:R-:W-:Y:S01]  /*5810*/  @P4 SHF.L.U32 R171, R168, 0x10, RZ ;  /* 0x00000010a8ab4819 */ /* 0x000fe200000006ff */
        /* <DEDUP_REMOVED lines=10> */
[----:B------:R-:W-:Y:S01]  /*58c0*/  IMAD.MOV.U32 R168, RZ, RZ, RZ ;  /* 0x000000ffffa87224 */ /* 0x000fe200078e00ff */
[----:B------:R-:W-:Y:S06]  /*58d0*/  @!P0 BRA `(.L_x_609) ;  /* 0x0000000000248947 */ /* 0x000fec0003800000 */
[----:B------:R-:W-:Y:S01]  /*58e0*/  SHF.L.U32 R168, R154, 0x10, RZ ;  /* 0x000000109aa87819 */ /* 0x000fe200000006ff */
[----:B------:R-:W-:Y:S06]  /*58f0*/  BRA `(.L_x_609) ;  /* 0x00000000001c7947 */ /* 0x000fec0003800000 */
.L_x_608:
[----:B------:R-:W-:-:S04]  /*5900*/  ISETP.NE.AND P5, PT, R216, RZ, PT ;  /* 0x000000ffd800720c */ /* 0x000fc80003fa5270 */
[----:B------:R-:W-:-:S05]  /*5910*/  FSEL R169, R197, RZ, !P5 ;  /* 0x000000ffc5a97208 */ /* 0x000fca0006800000 */
[----:B------:R-:W-:Y:S01]  /*5920*/  FFMA.FTZ R168, R16, R198, R169 ;  /* 0x000000c610a87223 */ /* 0x000fe200000100a9 */
[----:B------:R-:W-:-:S03]  /*5930*/  @P0 SHF.L.U32 R169, R154, 0x10, RZ ;  /* 0x000000109aa90819 */ /* 0x000fc600000006ff */
[----:B------:R-:W-:-:S04]  /*5940*/  FADD.FTZ R168, R207, -R168 ;  /* 0x800000a8cfa87221 */ /* 0x000fc80000010000 */
[----:B------:R-:W-:-:S04]  /*5950*/  FMUL.FTZ R168, R215, R168 ;  /* 0x000000a8d7a87220 */ /* 0x000fc80000410000 */
[----:B------:R-:W-:-:S07]  /*5960*/  @P0 FADD.FTZ R168, R168, R169 ;  /* 0x000000a9a8a80221 */ /* 0x000fce0000010000 */
.L_x_609:
[----:B------:R-:W-:Y:S05]  /*5970*/  BSYNC B0 ;  /* 0x0000000000007941 */ /* 0x000fea0003800000 */
.L_x_607:
[----:B------:R-:W0:Y:S01]  /*5980*/  @P4 LDC R169, c[0x0][0x29c] ;  /* 0x0000a700ffa94b82 */ /* 0x000e220000000800 */
[----:B------:R-:W-:Y:S01]  /*5990*/  @P4 IMAD.U32 R170, R42, 0x10000, RZ ;  /* 0x000100002aaa4824 */ /* 0x000fe200078e00ff */
[----:B------:R-:W-:Y:S01]  /*59a0*/  @P4 SHF.L.U32 R171, R158, 0x10, RZ ;  /* 0x000000109eab4819 */ /* 0x000fe200000006ff */
        /* <DEDUP_REMOVED lines=14> */
.L_x_611:
        /* <DEDUP_REMOVED lines=8> */
.L_x_612:
[----:B------:R-:W-:Y:S05]  /*5b10*/  BSYNC B0 ;  /* 0x0000000000007941 */ /* 0x000fea0003800000 */
.L_x_610:
[----:B------:R-:W0:Y:S01]  /*5b20*/  @P4 LDC R170, c[0x0][0x29c] ;  /* 0x0000a700ffaa4b82 */ /* 0x000e220000000800 */
[----:B------:R-:W-:Y:S01]  /*5b30*/  @P4 PRMT R168, R42, 0x7632, R168 ;  /* 0x000076322aa84816 */ /* 0x000fe200000000a8 */
[----:B------:R-:W-:Y:S03]  /*5b40*/  BSSY B0, `(.L_x_613) ;  /* 0x0000017000007945 */ /* 0x000fe60003800000 */
[----:B------:R-:W-:Y:S01]  /*5b50*/  @P4 SHF.L.U32 R171, R168, 0x10, RZ ;  /* 0x00000010a8ab4819 */ /* 0x000fe200000006ff */
[----:B0-----:R-:W-:Y:S01]  /*5b60*/  @P4 FMUL.FTZ R168, R169, R170 ;  /* 0x000000aaa9a84220 */ /* 0x001fe20000410000 */
[----:B------:R-:W-:Y:S02]  /*5b70*/  @P4 PRMT R170, R158, 0x7632, R170 ;  /* 0x000076329eaa4816 */ /* 0x000fe400000000aa */
[----:B------:R-:W-:Y:S01]  /*5b80*/  @P1 F2FP.BF16.F32.PACK_AB R169, RZ, R169 ;  /* 0x000000a9ffa9123e */ /* 0x000fe200000010ff */
[----:B------:R-:W-:-:S02]  /*5b90*/  @P4 FMUL.FTZ R171, R168, R171 ;  /* 0x000000aba8ab4220 */ /* 0x000fc40000410000 */
[----:B------:R-:W-:Y:S01]  /*5ba0*/  @P4 IMAD.U32 R170, R170, 0x10000, RZ ;  /* 0x00010000aaaa4824 */ /* 0x000fe200078e00ff */
[----:B------:R-:W-:Y:S02]  /*5bb0*/  @P1 PRMT R162, R162, 0x5410, R169 ;  /* 0x00005410a2a21816 */ /* 0x000fe400000000a9 */
[----:B------:R-:W-:Y:S01]  /*5bc0*/  @P4 F2FP.BF16.F32.PACK_AB R171, RZ, R171 ;  /* 0x000000abffab423e */ /* 0x000fe200000010ff */
[----:B------:R-:W-:-:S03]  /*5bd0*/  @P4 FFMA.FTZ R105, R168, R170, R105 ;  /* 0x000000aaa8694223 */ /* 0x000fc60000010069 */
[----:B------:R-:W-:Y:S01]  /*5be0*/  @P4 PRMT R166, R166, 0x5410, R171 ;  /* 0x00005410a6a64816 */ /* 0x000fe200000000ab */
[----:B------:R-:W-:Y:S06]  /*5bf0*/  @P2 BRA `(.L_x_614) ;  /* 0x0000000000102947 */ /* 0x000fec0003800000 */
[----:B------:R-:W-:Y:S01]  /*5c00*/  HFMA2.MMA R168, -RZ, RZ, 0, 0 ;  /* 0x00000000ffa87435 */ /* 0x000fe200000001ff */
[----:B------:R-:W-:Y:S10]  /*5c10*/  @!P0 BRA `(.L_x_615) ;  /* 0x0000000000248947 */ /* 0x000ff40003800000 */
[----:B------:R-:W-:Y:S01]  /*5c20*/  SHF.L.U32 R168, R155, 0x10, RZ ;  /* 0x000000109ba87819 */ /* 0x000fe200000006ff */
[----:B------:R-:W-:Y:S06]  /*5c30*/  BRA `(.L_x_615) ;  /* 0x00000000001c7947 */ /* 0x000fec0003800000 */
.L_x_614:
[----:B------:R-:W-:-:S04]  /*5c40*/  ISETP.NE.AND P5, PT, R216, RZ, PT ;  /* 0x000000ffd800720c */ /* 0x000fc80003fa5270 */
[----:B------:R-:W-:-:S05]  /*5c50*/  FSEL R168, R197, RZ, !P5 ;  /* 0x000000ffc5a87208 */ /* 0x000fca0006800000 */
[----:B------:R-:W-:-:S04]  /*5c60*/  FFMA.FTZ R169, R17, R198, R168 ;  /* 0x000000c611a97223 */ /* 0x000fc800000100a8 */
[----:B------:R-:W-:Y:S01]  /*5c70*/  FADD.FTZ R168, R212, -R169 ;  /* 0x800000a9d4a87221 */ /* 0x000fe20000010000 */
[----:B------:R-:W-:-:S03]  /*5c80*/  @P0 IMAD.U32 R169, R155, 0x10000, RZ ;  /* 0x000100009ba90824 */ /* 0x000fc600078e00ff */
[----:B------:R-:W-:-:S04]  /*5c90*/  FMUL.FTZ R168, R215, R168 ;  /* 0x000000a8d7a87220 */ /* 0x000fc80000410000 */
[----:B------:R-:W-:-:S07]  /*5ca0*/  @P0 FADD.FTZ R168, R168, R169 ;  /* 0x000000a9a8a80221 */ /* 0x000fce0000010000 */
.L_x_615:
[----:B------:R-:W-:Y:S05]  /*5cb0*/  BSYNC B0 ;  /* 0x0000000000007941 */ /* 0x000fea0003800000 */
.L_x_613:
[----:B------:R-:W0:Y:S01]  /*5cc0*/  @P4 LDC R169, c[0x0][0x29c] ;  /* 0x0000a700ffa94b82 */ /* 0x000e220000000800 */
[----:B------:R-:W-:Y:S01]  /*5cd0*/  @P4 SHF.L.U32 R170, R43, 0x10, RZ ;  /* 0x000000102baa4819 */ /* 0x000fe200000006ff */
[----:B------:R-:W-:Y:S01]  /*5ce0*/  BSSY B0, `(.L_x_616) ;  /* 0x0000017000007945 */ /* 0x000fe20003800000 */
[----:B------:R-:W-:Y:S01]  /*5cf0*/  @P4 SHF.L.U32 R171, R159, 0x10, RZ ;  /* 0x000000109fab4819 */ /* 0x000fe200000006ff */
        /* <DEDUP_REMOVED lines=13> */
.L_x_617:
        /* <DEDUP_REMOVED lines=8> */
.L_x_618:
[----:B------:R-:W-:Y:S05]  /*5e50*/  BSYNC B0 ;  /* 0x0000000000007941 */ /* 0x000fea0003800000 */
.L_x_616:
[----:B------:R-:W0:Y:S01]  /*5e60*/  @P4 LDC R218, c[0x0][0x29c] ;  /* 0x0000a700ffda4b82 */ /* 0x000e220000000800 */
[----:B------:R-:W-:Y:S02]  /*5e70*/  @P4 PRMT R198, R43, 0x7632, R198 ;  /* 0x000076322bc64816 */ /* 0x000fe400000000c6 */
[----:B------:R-:W-:Y:S02]  /*5e80*/  IADD3 R2, R2, UR12, RZ ;  /* 0x0000000c02027c10 */ /* 0x000fe4000fffe0ff */
[----:B------:R-:W-:Y:S01]  /*5e90*/  SEL R226, RZ, 0x1, P3 ;  /* 0x00000001ffe27807 */ /* 0x000fe20001800000 */
[----:B------:R-:W-:Y:S01]  /*5ea0*/  @P4 IMAD.U32 R199, R198, 0x10000, RZ ;  /* 0x00010000c6c74824 */ /* 0x000fe200078e00ff */
[----:B------:R-:W-:Y:S01]  /*5eb0*/  ISETP.GE.AND P0, PT, R2, UR13, PT ;  /* 0x0000000d02007c0c */ /* 0x000fe2000bf06270 */
[----:B------:R-:W1:Y:S08]  /*5ec0*/  @P1 LDC.64 R170, c[0x0][0x308] ;  /* 0x0000c200ffaa1b82 */ /* 0x000e700000000a00 */
[----:B------:R-:W2:Y:S01]  /*5ed0*/  @P4 LDC.64 R168, c[0x0][0x2f8] ;  /* 0x0000be00ffa84b82 */ /* 0x000ea20000000a00 */
[----:B0-----:R-:W-:Y:S01]  /*5ee0*/  @P4 FMUL.FTZ R198, R197, R218 ;  /* 0x000000dac5c64220 */ /* 0x001fe20000410000 */
[----:B------:R-:W-:-:S03]  /*5ef0*/  @P1 F2FP.BF16.F32.PACK_AB R197, RZ, R197 ;  /* 0x000000c5ffc5123e */ /* 0x000fc600000010ff */
[----:B------:R-:W-:Y:S01]  /*5f00*/  @P4 FMUL.FTZ R199, R198, R199 ;  /* 0x000000c7c6c74220 */ /* 0x000fe20000410000 */
[----:B------:R-:W-:Y:S01]  /*5f10*/  @P1 PRMT R163, R163, 0x5410, R197 ;  /* 0x00005410a3a31816 */ /* 0x000fe200000000c5 */
[----:B-1----:R-:W-:-:S03]  /*5f20*/  @P1 IMAD.WIDE.U32 R170, R214, 0x10, R170 ;  /* 0x00000010d6aa1825 */ /* 0x002fc600078e00aa */
[----:B------:R-:W-:-:S04]  /*5f30*/  @P4 F2FP.BF16.F32.PACK_AB R199, RZ, R199 ;  /* 0x000000c7ffc7423e */ /* 0x000fc800000010ff */
[----:B------:R-:W-:Y:S01]  /*5f40*/  @P4 PRMT R167, R167, 0x5410, R199 ;  /* 0x00005410a7a74816 */ /* 0x000fe200000000c7 */
[----:B------:R0:W-:Y:S01]  /*5f50*/  @P1 STG.E.128 desc[UR4][R170.64], R160 ;  /* 0x000000a0aa001986 */ /* 0x0001e2000c101d04 */
[----:B--2---:R-:W-:Y:S01]  /*5f60*/  @P4 IMAD.WIDE.U32 R168, R196, 0x10, R168 ;  /* 0x00000010c4a84825 */ /* 0x004fe200078e00a8 */
[----:B------:R-:W-:-:S04]  /*5f70*/  @P4 PRMT R196, R159, 0x7632, R196 ;  /* 0x000076329fc44816 */ /* 0x000fc800000000c4 */
[----:B------:R0:W-:Y:S01]  /*5f80*/  @P4 STG.E.128 desc[UR4][R168.64], R164 ;  /* 0x000000a4a8004986 */ /* 0x0001e2000c101d04 */
[----:B------:R-:W-:-:S05]  /*5f90*/  @P4 SHF.L.U32 R196, R196, 0x10, RZ ;  /* 0x00000010c4c44819 */ /* 0x000fca00000006ff */
[----:B------:R-:W-:Y:S01]  /*5fa0*/  @P4 FFMA.FTZ R107, R198, R196, R107 ;  /* 0x000000c4c66b4223 */ /* 0x000fe2000001006b */
[----:B------:R-:W-:Y:S06]  /*5fb0*/  @!P0 BRA `(.L_x_619) ;  /* 0xffffffa800f08947 */ /* 0x000fec000383ffff */
.L_x_518:
[----:B------:R-:W1:Y:S01]  /*5fc0*/  S2UR UR6, SR_CTAID.X ;  /* 0x00000000000679c3 */ /* 0x000e620000002500 */
[----:B0-----:R-:W-:-:S07]  /*5fd0*/  LOP3.LUT R168, R252, 0x7f, RZ, 0xc0, !PT ;  /* 0x0000007ffca87812 */ /* 0x001fce00078ec0ff */
[----:B------:R-:W0:Y:S08]  /*5fe0*/  LDC.64 R2, c[0x0][0x2d0] ;  /* 0x0000b400ff027b82 */ /* 0x000e300000000a00 */
[----:B------:R-:W2:Y:S08]  /*5ff0*/  LDC.64 R4, c[0x0][0x2d8] ;  /* 0x0000b600ff047b82 */ /* 0x000eb00000000a00 */
[----:B------:R-:W3:Y:S01]  /*6000*/  LDC.64 R6, c[0x0][0x2f0] ;  /* 0x0000bc00ff067b82 */ /* 0x000ee20000000a00 */
[----:B-1----:R-:W-:Y:S01]  /*6010*/  LEA.HI R0, R252, UR6, RZ, 0x19 ;  /* 0x00000006fc007c11 */ /* 0x002fe2000f8fc8ff */
[----:B------:R-:W-:-:S04]  /*6020*/  ULDC UR6, c[0x0][0x218] ;  /* 0x0000860000067ab9 */ /* 0x000fc80000000800 */
[----:B------:R-:W-:-:S05]  /*6030*/  IMAD R0, R0, UR6, RZ ;  /* 0x0000000600007c24 */ /* 0x000fca000f8e02ff */
[----:B------:R-:W-:-:S05]  /*6040*/  LEA.HI R9, R0, R168, RZ, 0x1d ;  /* 0x000000a800097211 */ /* 0x000fca00078fe8ff */
[----:B0-----:R-:W-:-:S04]  /*6050*/  IMAD.WIDE.U32 R2, R9, 0x20, R2 ;  /* 0x0000002009027825 */ /* 0x001fc800078e0002 */
        /* <DEDUP_REMOVED lines=27> */
.L_x_522:
[----:B------:R-:W-:Y:S01]  /*6210*/  HFMA2.MMA R169, -RZ, RZ, 0, 1.847743988037109375e-06 ;  /* 0x0000001fffa97435 */ /* 0x000fe200000001ff */
[----:B------:R-:W-:Y:S01]  /*6220*/  IMAD.MOV.U32 R196, RZ, RZ, R250 ;  /* 0x000000ffffc47224 */ /* 0x000fe200078e00fa */
[----:B------:R-:W-:Y:S01]  /*6230*/  MOV R171, 0x10 ;  /* 0x0000001000ab7802 */ /* 0x000fe20000000f00 */
[----:B------:R-:W-:-:S08]  /*6240*/  IMAD.MOV.U32 R168, RZ, RZ, -0x1 ;  /* 0xffffffffffa87424 */ /* 0x000fd000078e00ff */
[----:B-----5:R-:W-:Y:S05]  /*6250*/  WARPSYNC.COLLECTIVE R168, `(.L_x_620) ;  /* 0x00000000a8087348 */ /* 0x020fea0003c00000 */
[----:B------:R0:W1:Y:S02]  /*6260*/  SHFL.DOWN P1, R199, R196, R171, R169 ;  /* 0x080000abc4c77389 */ /* 0x00006400000200a9 */
[----:B01---5:R-:W-:Y:S01]  /*6270*/  ENDCOLLECTIVE ;  /* 0x000000000000791b */ /* 0x023fe20003800000 */
.L_x_620:
[----:B------:R-:W-:Y:S01]  /*6280*/  MOV R196, R249 ;  /* 0x000000f900c47202 */ /* 0x000fe20000000f00 */
[----:B------:R-:W-:-:S07]  /*6290*/  FADD.FTZ R250, R199, R250 ;  /* 0x000000fac7fa7221 */ /* 0x000fce0000010000 */
[----:B------:R-:W-:Y:S05]  /*62a0*/  WARPSYNC.COLLECTIVE R168, `(.L_x_621) ;  /* 0x00000000a8087348 */ /* 0x000fea0003c00000 */
[----:B------:R0:W1:Y:S02]  /*62b0*/  SHFL.DOWN P1, R199, R196, R171, R169 ;  /* 0x080000abc4c77389 */ /* 0x00006400000200a9 */
[----:B01----:R-:W-:Y:S01]  /*62c0*/  ENDCOLLECTIVE ;  /* 0x000000000000791b */ /* 0x003fe20003800000 */
.L_x_621:
[----:B------:R-:W-:Y:S01]  /*62d0*/  MOV R196, R250 ;  /* 0x000000fa00c47202 */ /* 0x000fe20000000f00 */
[----:B------:R-:W-:Y:S02]  /*62e0*/  IMAD.MOV.U32 R171, RZ, RZ, 0x8 ;  /* 0x00000008ffab7424 */ /* 0x000fe400078e00ff */
[----:B------:R-:W-:-:S07]  /*62f0*/  FADD.FTZ R249, R199, R249 ;  /* 0x000000f9c7f97221 */ /* 0x000fce0000010000 */
[----:B------:R-:W-:Y:S05]  /*6300*/  WARPSYNC.COLLECTIVE R168, `(.L_x_622) ;  /* 0x00000000a8087348 */ /* 0x000fea0003c00000 */
[----:B------:R0:W1:Y:S02]  /*6310*/  SHFL.DOWN P1, R199, R196, R171, R169 ;  /* 0x080000abc4c77389 */ /* 0x00006400000200a9 */
[----:B01----:R-:W-:Y:S01]  /*6320*/  ENDCOLLECTIVE ;  /* 0x000000000000791b */ /* 0x003fe20003800000 */
.L_x_622:
[----:B------:R-:W-:Y:S01]  /*6330*/  MOV R196, R249 ;  /* 0x000000f900c47202 */ /* 0x000fe20000000f00 */
[----:B------:R-:W-:-:S07]  /*6340*/  FADD.FTZ R250, R250, R199 ;  /* 0x000000c7fafa7221 */ /* 0x000fce0000010000 */
[----:B------:R-:W-:Y:S05]  /*6350*/  WARPSYNC.COLLECTIVE R168, `(.L_x_623) ;  /* 0x00000000a8087348 */ /* 0x000fea0003c00000 */
[----:B------:R0:W1:Y:S02]  /*6360*/  SHFL.DOWN P1, R199, R196, R171, R169 ;  /* 0x080000abc4c77389 */ /* 0x00006400000200a9 */
[----:B01----:R-:W-:Y:S01]  /*6370*/  ENDCOLLECTIVE ;  /* 0x000000000000791b */ /* 0x003fe20003800000 */
.L_x_623:
[----:B------:R-:W-:Y:S01]  /*6380*/  MOV R196, R250 ;  /* 0x000000fa00c47202 */ /* 0x000fe20000000f00 */
[----:B------:R-:W-:Y:S02]  /*6390*/  IMAD.MOV.U32 R171, RZ, RZ, 0x4 ;  /* 0x00000004ffab7424 */ /* 0x000fe400078e00ff */
[----:B------:R-:W-:-:S07]  /*63a0*/  FADD.FTZ R249, R249, R199 ;  /* 0x000000c7f9f97221 */ /* 0x000fce0000010000 */
[----:B------:R-:W-:Y:S05]  /*63b0*/  WARPSYNC.COLLECTIVE R168, `(.L_x_624) ;  /* 0x00000000a8087348 */ /* 0x000fea0003c00000 */
[----:B------:R0:W1:Y:S02]  /*63c0*/  SHFL.DOWN P1, R199, R196, R171, R169 ;  /* 0x080000abc4c77389 */ /* 0x00006400000200a9 */
[----:B01----:R-:W-:Y:S01]  /*63d0*/  ENDCOLLECTIVE ;  /* 0x000000000000791b */ /* 0x003fe20003800000 */
.L_x_624:
[----:B------:R-:W-:Y:S02]  /*63e0*/  MOV R196, R249 ;  /* 0x000000f900c47202 */ /* 0x000fe40000000f00 */
[----:B------:R-:W-:-:S07]  /*63f0*/  MOV R198, R199 ;  /* 0x000000c700c67202 */ /* 0x000fce0000000f00 */
[----:B------:R-:W-:Y:S05]  /*6400*/  WARPSYNC.COLLECTIVE R168, `(.L_x_625) ;  /* 0x00000000a8087348 */ /* 0x000fea0003c00000 */
[----:B------:R0:W1:Y:S02]  /*6410*/  SHFL.DOWN P1, R199, R196, R171, R169 ;  /* 0x080000abc4c77389 */ /* 0x00006400000200a9 */
[----:B01----:R-:W-:Y:S01]  /*6420*/  ENDCOLLECTIVE ;  /* 0x000000000000791b */ /* 0x003fe20003800000 */
.L_x_625:
[----:B------:R-:W-:Y:S01]  /*6430*/  FADD.FTZ R198, R250, R198 ;  /* 0x000000c6fac67221 */ /* 0x000fe20000010000 */
[----:B------:R-:W-:-:S04]  /*6440*/  HFMA2.MMA R171, -RZ, RZ, 0, 1.1920928955078125e-07 ;  /* 0x00000002ffab7435 */ /* 0x000fc800000001ff */
[----:B------:R-:W-:Y:S01]  /*6450*/  MOV R196, R198 ;  /* 0x000000c600c47202 */ /* 0x000fe20000000f00 */
[----:B------:R-:W-:-:S07]  /*6460*/  IMAD.MOV.U32 R197, RZ, RZ, R199 ;  /* 0x000000ffffc57224 */ /* 0x000fce00078e00c7 */
[----:B------:R-:W-:Y:S05]  /*6470*/  WARPSYNC.COLLECTIVE R168, `(.L_x_626) ;  /* 0x00000000a8087348 */ /* 0x000fea0003c00000 */
[----:B------:R0:W1:Y:S02]  /*6480*/  SHFL.DOWN P1, R199, R196, R171, R169 ;  /* 0x080000abc4c77389 */ /* 0x00006400000200a9 */
[----:B01----:R-:W-:Y:S01]  /*6490*/  ENDCOLLECTIVE ;  /* 0x000000000000791b */ /* 0x003fe20003800000 */
.L_x_626:
[----:B------:R-:W-:-:S04]  /*64a0*/  FADD.FTZ R197, R249, R197 ;  /* 0x000000c5f9c57221 */ /* 0x000fc80000010000 */
[----:B------:R-:W-:Y:S02]  /*64b0*/  IMAD.MOV.U32 R196, RZ, RZ, R197 ;  /* 0x000000ffffc47224 */ /* 0x000fe400078e00c5 */
[----:B------:R-:W-:-:S07]  /*64c0*/  FADD.FTZ R198, R198, R199 ;  /* 0x000000c7c6c67221 */ /* 0x000fce0000010000 */
[----:B------:R-:W-:Y:S05]  /*64d0*/  WARPSYNC.COLLECTIVE R168, `(.L_x_627) ;  /* 0x00000000a8087348 */ /* 0x000fea0003c00000 */
[----:B------:R0:W1:Y:S02]  /*64e0*/  SHFL.DOWN P1, R199, R196, R171, R169 ;  /* 0x080000abc4c77389 */ /* 0x00006400000200a9 */
[----:B01----:R-:W-:Y:S01]  /*64f0*/  ENDCOLLECTIVE ;  /* 0x000000000000791b */ /* 0x003fe20003800000 */
.L_x_627:
[----:B------:R-:W-:Y:S01]  /*6500*/  HFMA2.MMA R171, -RZ, RZ, 0, 5.9604644775390625e-08 ;  /* 0x00000001ffab7435 */ /* 0x000fe200000001ff */
[----:B------:R-:W-:Y:S01]  /*6510*/  MOV R196, R198 ;  /* 0x000000c600c47202 */ /* 0x000fe20000000f00 */
[----:B------:R-:W-:-:S09]  /*6520*/  FADD.FTZ R197, R197, R199 ;  /* 0x000000c7c5c57221 */ /* 0x000fd20000010000 */
[----:B------:R-:W-:Y:S05]  /*6530*/  WARPSYNC.COLLECTIVE R168, `(.L_x_628) ;  /* 0x00000000a8087348 */ /* 0x000fea0003c00000 */
[----:B------:R0:W1:Y:S02]  /*6540*/  SHFL.DOWN P1, R199, R196, R171, R169 ;  /* 0x080000abc4c77389 */ /* 0x00006400000200a9 */
[----:B01----:R-:W-:Y:S01]  /*6550*/  ENDCOLLECTIVE ;  /* 0x000000000000791b */ /* 0x003fe20003800000 */
.L_x_628:
[----:B------:R-:W-:Y:S01]  /*6560*/  MOV R196, R197 ;  /* 0x000000c500c47202 */ /* 0x000fe20000000f00 */
[----:B------:R-:W-:-:S07]  /*6570*/  IMAD.MOV.U32 R226, RZ, RZ, R199 ;  /* 0x000000ffffe27224 */ /* 0x000fce00078e00c7 */
[----:B------:R-:W-:Y:S05]  /*6580*/  WARPSYNC.COLLECTIVE R168, `(.L_x_629) ;  /* 0x00000000a8087348 */ /* 0x000fea0003c00000 */
[----:B------:R0:W1:Y:S02]  /*6590*/  SHFL.DOWN P1, R199, R196, R171, R169 ;  /* 0x080000abc4c77389 */ /* 0x00006400000200a9 */
[----:B01----:R-:W-:Y:S01]  /*65a0*/  ENDCOLLECTIVE ;  /* 0x000000000000791b */ /* 0x003fe20003800000 */
.L_x_629:
[----:B------:R-:W-:Y:S01]  /*65b0*/  MOV R169, R199 ;  /* 0x000000c700a97202 */ /* 0x000fe20000000f00 */
[----:B------:R-:W-:Y:S06]  /*65c0*/  BRA `(.L_x_630) ;  /* 0xffffffc000347947 */ /* 0x000fec000383ffff */
.L_x_631:
        /* <DEDUP_REMOVED lines=11> */
.L_x_13867:


//--------------------- .text._ZN10layer_norm13ln_bwd_kernelINS_13Kernel_traitsI13__nv_bfloat16S2_S2_S2_fjLj4096ELj1ELj1ELj4ELj16ENS_18Kernel_traits_baseILj4096ES2_S2_S2_S2_fjLj128EEEEELb1ELb0ELb0ELb0EEEvNS_9BwdParamsE --------------------------
	.section	.text._ZN10layer_norm13ln_bwd_kernelINS_13Kernel_traitsI13__nv_bfloat16S2_S2_S2_fjLj4096ELj1ELj1ELj4ELj16ENS_18Kernel_traits_baseILj4096ES2_S2_S2_S2_fjLj128EEEEELb1ELb0ELb0ELb0EEEvNS_9BwdParamsE,"ax",@progbits
	.align	128
        .global         _ZN10layer_norm13ln_bwd_kernelINS_13Kernel_traitsI13__nv_bfloat16S2_S2_S2_fjLj4096ELj1ELj1ELj4ELj16ENS_18Kernel_traits_baseILj4096ES2_S2_S2_S2_fjLj128EEEEELb1ELb0ELb0ELb0EEEvNS_9BwdParamsE
        .type           _ZN10layer_norm13ln_bwd_kernelINS_13Kernel_traitsI13__nv_bfloat16S2_S2_S2_fjLj4096ELj1ELj1ELj4ELj16ENS_18Kernel_traits_baseILj4096ES2_S2_S2_S2_fjLj128EEEEELb1ELb0ELb0ELb0EEEvNS_9BwdParamsE,@function
        .size           _ZN10layer_norm13ln_bwd_kernelINS_13Kernel_traitsI13__nv_bfloat16S2_S2_S2_fjLj4096ELj1ELj1ELj4ELj16ENS_18Kernel_traits_baseILj4096ES2_S2_S2_S2_fjLj128EEEEELb1ELb0ELb0ELb0EEEvNS_9BwdParamsE,(.L_x_13868 - _ZN10layer_norm13ln_bwd_kernelINS_13Kernel_traitsI13__nv_bfloat16S2_S2_S2_fjLj4096ELj1ELj1ELj4ELj16ENS_18Kernel_traits_baseILj4096ES2_S2_S2_S2_fjLj128EEEEELb1ELb0ELb0ELb0EEEvNS_9BwdParamsE)
        .other          _ZN10layer_norm13ln_bwd_kernelINS_13Kernel_traitsI13__nv_bfloat16S2_S2_S2_fjLj4096ELj1ELj1ELj4ELj16ENS_18Kernel_traits_baseILj4096ES2_S2_S2_S2_fjLj128EEEEELb1ELb0ELb0ELb0EEEvNS_9BwdParamsE,@"STO_CUDA_ENTRY STV_DEFAULT"
_ZN10layer_norm13ln_bwd_kernelINS_13Kernel_traitsI13__nv_bfloat16S2_S2_S2_fjLj4096ELj1ELj1ELj4ELj16ENS_18Kernel_traits_baseILj4096ES2_S2_S2_S2_fjLj128EEEEELb1ELb0ELb0ELb0EEEvNS_9BwdParamsE:
.text._ZN10layer_norm13ln_bwd_kernelINS_13Kernel_traitsI13__nv_bfloat16S2_S2_S2_fjLj4096ELj1ELj1ELj4ELj16ENS_18Kernel_traits_baseILj4096ES2_S2_S2_S2_fjLj128EEEEELb1ELb0ELb0ELb0EEEvNS_9BwdParamsE:
        /* <DEDUP_REMOVED lines=10> */
[----:B------:R-:W-:Y:S01]  /*00a0*/  ULDC.U8 UR8, c[0x0][0x2a0] ;  /* 0x0000a80000087ab9 */ /* 0x000fe20000000000 */
[----:B------:R-:W-:Y:S01]  /*00b0*/  ULDC UR9, c[0x0][0x290] ;  /* 0x0000a40000097ab9 */ /* 0x000fe20000000800 */
[----:B------:R-:W-:Y:S01]  /*00c0*/  LEA.HI R3, R3, R38, RZ, 0x3 ;  /* 0x0000002603037211 */ /* 0x000fe200078f18ff */
[----:B------:R-:W-:Y:S01]  /*00d0*/  ULDC.64 UR10, c[0x0][0x2c8] ;  /* 0x0000b200000a7ab9 */ /* 0x000fe20000000a00 */
[----:B------:R-:W-:Y:S01]  /*00e0*/  ULDC.64 UR12, c[0x0][0x238] ;  /* 0x00008e00000c7ab9 */ /* 0x000fe20000000a00 */
        /* <DEDUP_REMOVED lines=11> */
[----:B-1----:R-:W-:Y:S02]  /*01a0*/  LEA.HI R19, R36, UR6, RZ, 0x19 ;  /* 0x0000000624137c11 */ /* 0x002fe4000f8fc8ff */
[----:B------:R-:W-:-:S02]  /*01b0*/  CS2R R44, SRZ ;  /* 0x00000000002c7805 */ /* 0x000fc4000001ff00 */
[----:B------:R-:W-:Y:S01]  /*01c0*/  P2R R0, PR, RZ, 0x10 ;  /* 0x00000010ff007803 */ /* 0x000fe20000000000 */
[----:B------:R-:W0:Y:S08]  /*01d0*/  @P0 LDC.64 R2, c[0x0][0x260] ;  /* 0x00009800ff020b82 */ /* 0x000e300000000a00 */
[----:B------:R-:W1:Y:S08]  /*01e0*/  @P1 LDC.64 R8, c[0x0][0x260] ;  /* 0x00009800ff081b82 */ /* 0x000e700000000a00 */
[----:B------:R-:W2:Y:S08]  /*01f0*/  @P2 LDC.64 R12, c[0x0][0x260] ;  /* 0x00009800ff0c2b82 */ /* 0x000eb00000000a00 */
[----:B------:R-:W3:Y:S01]  /*0200*/  @P4 LDC.64 R14, c[0x0][0x260] ;  /* 0x00009800ff0e4b82 */ /* 0x000ee20000000a00 */
[C---:B0-----:R-:W-:Y:S01]  /*0210*/  @P0 IMAD.WIDE.U32 R2, R17.reuse, 0x10, R2 ;  /* 0x0000001011020825 */ /* 0x041fe200078e0002 */
[----:B------:R-:W-:-:S04]  /*0220*/  @P0 LOP3.LUT R17, R17, 0x80, RZ, 0xfc, !PT ;  /* 0x0000008011110812 */ /* 0x000fc800078efcff */
[----:B------:R0:W5:Y:S01]  /*0230*/  @P0 LDG.E.128 R20, desc[UR4][R2.64] ;  /* 0x0000000402140981 */ /* 0x000162000c1e1d00 */
[C---:B-1----:R-:W-:Y:S01]  /*0240*/  @P1 IMAD.WIDE.U32 R10, R17.reuse, 0x10, R8 ;  /* 0x00000010110a1825 */ /* 0x042fe200078e0008 */
[----:B------:R-:W-:-:S04]  /*0250*/  @P1 IADD3 R17, R17, 0x80, RZ ;  /* 0x0000008011111810 */ /* 0x000fc80007ffe0ff */
[----:B------:R0:W5:Y:S01]  /*0260*/  @P1 LDG.E.128 R24, desc[UR4][R10.64] ;  /* 0x000000040a181981 */ /* 0x000162000c1e1d00 */
[C---:B--2---:R-:W-:Y:S01]  /*0270*/  @P2 IMAD.WIDE.U32 R12, R17.reuse, 0x10, R12 ;  /* 0x00000010110c2825 */ /* 0x044fe200078e000c */
[----:B------:R-:W-:-:S04]  /*0280*/  @P2 IADD3 R17, R17, 0x80, RZ ;  /* 0x0000008011112810 */ /* 0x000fc80007ffe0ff */
[----:B------:R0:W5:Y:S01]  /*0290*/  @P2 LDG.E.128 R40, desc[UR4][R12.64] ;  /* 0x000000040c282981 */ /* 0x000162000c1e1d00 */
[----:B---3--:R-:W-:-:S05]  /*02a0*/  @P4 IMAD.WIDE.U32 R8, R17, 0x10, R14 ;  /* 0x0000001011084825 */ /* 0x008fca00078e000e */
[----:B------:R0:W5:Y:S01]  /*02b0*/  @P4 LDG.E.128 R4, desc[UR4][R8.64] ;  /* 0x0000000408044981 */ /* 0x000162000c1e1d00 */
        /* <DEDUP_REMOVED lines=32> */
[----:B0-----:R-:W-:Y:S06]  /*04c0*/  @P3 BRA `(.L_x_632) ;  /* 0x0000003c003c3947 */ /* 0x001fec0003800000 */
[C---:B-----5:R-:W-:Y:S01]  /*04d0*/  @P0 PRMT R15, R23.reuse, 0x7632, R15 ;  /* 0x00007632170f0816 */ /* 0x060fe2000000000f */
[----:B------:R-:W-:Y:S01]  /*04e0*/  ULDC.64 UR6, c[0x0][0x270] ;  /* 0x00009c0000067ab9 */ /* 0x000fe20000000a00 */
[----:B------:R-:W-:Y:S01]  /*04f0*/  SHF.L.U32 R32, R23, 0x10, RZ ;  /* 0x0000001017207819 */ /* 0x000fe200000006ff */
[----:B------:R-:W-:Y:S01]  /*0500*/  IMAD.U32 R33, R22, 0x10000, RZ ;  /* 0x0001000016217824 */ /* 0x000fe200078e00ff */
[C---:B------:R-:W-:Y:S01]  /*0510*/  @P4 PRMT R3, R4.reuse, 0x7632, R3 ;  /* 0x0000763204034816 */ /* 0x040fe20000000003 */
[----:B------:R-:W-:Y:S01]  /*0520*/  HFMA2.MMA R45, -RZ, RZ, 0, 0 ;  /* 0x00000000ff2d7435 */ /* 0x000fe200000001ff */
[----:B------:R-:W-:Y:S01]  /*0530*/  SHF.L.U32 R23, R4, 0x10, RZ ;  /* 0x0000001004177819 */ /* 0x000fe200000006ff */
[----:B------:R-:W-:Y:S01]  /*0540*/  IMAD.MOV.U32 R205, RZ, RZ, 0x1 ;  /* 0x00000001ffcd7424 */ /* 0x000fe200078e00ff */
[----:B------:R-:W-:Y:S02]  /*0550*/  @P1 PRMT R13, R25, 0x7632, R13 ;  /* 0x00007632190d1816 */ /* 0x000fe4000000000d */
[----:B------:R-:W-:-:S02]  /*0560*/  @P2 PRMT R2, R43, 0x7632, R2 ;  /* 0x000076322b022816 */ /* 0x000fc40000000002 */
[----:B------:R-:W-:Y:S01]  /*0570*/  @P4 PRMT R4, R5, 0x7632, R4 ;  /* 0x0000763205044816 */ /* 0x000fe20000000004 */
[----:B------:R-:W-:Y:S01]  /*0580*/  IMAD.U32 R13, R13, 0x10000, RZ ;  /* 0x000100000d0d7824 */ /* 0x000fe200078e00ff */
        /* <DEDUP_REMOVED lines=10> */
[----:B------:R-:W-:-:S02]  /*0630*/  ISETP.NE.U32.AND P3, PT, RZ, UR6, PT ;  /* 0x00000006ff007c0c */ /* 0x000fc4000bf65070 */
[----:B------:R-:W-:Y:S02]  /*0640*/  @P4 PRMT R38, R7, 0x7632, R38 ;  /* 0x0000763207264816 */ /* 0x000fe40000000026 */
[----:B------:R-:W-:Y:S02]  /*0650*/  SHF.L.U32 R35, R20, 0x10, RZ ;  /* 0x0000001014237819 */ /* 0x000fe400000006ff */
[----:B------:R-:W-:Y:S02]  /*0660*/  SHF.L.U32 R34, R21, 0x10, RZ ;  /* 0x0000001015227819 */ /* 0x000fe400000006ff */
[----:B------:R-:W-:Y:S02]  /*0670*/  SHF.L.U32 R22, R5, 0x10, RZ ;  /* 0x0000001005167819 */ /* 0x000fe400000006ff */
[----:B------:R-:W-:Y:S02]  /*0680*/  SHF.L.U32 R20, R7, 0x10, RZ ;  /* 0x0000001007147819 */ /* 0x000fe400000006ff */
[----:B------:R-:W-:-:S02]  /*0690*/  SHF.L.U32 R31, R24, 0x10, RZ ;  /* 0x00000010181f7819 */ /* 0x000fc400000006ff */
[----:B------:R-:W-:Y:S02]  /*06a0*/  SHF.L.U32 R30, R25, 0x10, RZ ;  /* 0x00000010191e7819 */ /* 0x000fe400000006ff */
[----:B------:R-:W-:Y:S01]  /*06b0*/  SHF.L.U32 R29, R26, 0x10, RZ ;  /* 0x000000101a1d7819 */ /* 0x000fe200000006ff */
[----:B------:R-:W-:Y:S01]  /*06c0*/  IMAD.U32 R26, R41, 0x10000, RZ ;  /* 0x00010000291a7824 */ /* 0x000fe200078e00ff */
[----:B------:R-:W-:Y:S02]  /*06d0*/  SHF.L.U32 R28, R27, 0x10, RZ ;  /* 0x000000101b1c7819 */ /* 0x000fe400000006ff */
[----:B------:R-:W-:Y:S01]  /*06e0*/  SHF.L.U32 R21, R6, 0x10, RZ ;  /* 0x0000001006157819 */ /* 0x000fe200000006ff */
[----:B------:R-:W-:Y:S01]  /*06f0*/  IMAD.U32 R6, R3, 0x10000, RZ ;  /* 0x0001000003067824 */ /* 0x000fe200078e00ff */
[----:B------:R-:W-:Y:S02]  /*0700*/  SHF.L.U32 R7, R2, 0x10, RZ ;  /* 0x0000001002077819 */ /* 0x000fe400000006ff */
[----:B------:R-:W-:-:S02]  /*0710*/  SHF.L.U32 R5, R4, 0x10, RZ ;  /* 0x0000001004057819 */ /* 0x000fc400000006ff */
[----:B------:R-:W-:Y:S02]  /*0720*/  SHF.L.U32 R27, R40, 0x10, RZ ;  /* 0x00000010281b7819 */ /* 0x000fe400000006ff */
[----:B------:R-:W-:Y:S02]  /*0730*/  SHF.L.U32 R25, R42, 0x10, RZ ;  /* 0x000000102a197819 */ /* 0x000fe400000006ff */
[----:B------:R-:W-:Y:S02]  /*0740*/  SHF.L.U32 R24, R43, 0x10, RZ ;  /* 0x000000102b187819 */ /* 0x000fe400000006ff */
[----:B------:R-:W-:Y:S02]  /*0750*/  ISETP.NE.AND.EX P3, PT, RZ, UR7, PT, P3 ;  /* 0x00000007ff007c0c */ /* 0x000fe4000bf65330 */
        /* <DEDUP_REMOVED lines=12> */
.L_x_650:
        /* <DEDUP_REMOVED lines=34> */
[----:B------:R-:W-:-:S04]  /*0a40*/  LEA R146, P4, R39, UR14, 0x3 ;  /* 0x0000000e27927c11 */ /* 0x000fc8000f8818ff */
[----:B------:R-:W-:-:S06]  /*0a50*/  LEA.HI.X R147, R39, UR15, RZ, 0x3, P4 ;  /* 0x0000000f27937c11 */ /* 0x000fcc000a0f1cff */
[----:B------:R-:W5:Y:S01]  /*0a60*/  LDG.E.64 R146, desc[UR4][R146.64] ;  /* 0x0000000492927981 */ /* 0x000f62000c1e1b00 */
[----:B------:R-:W-:Y:S02]  /*0a70*/  IADD3 R209, R39, 0x80, RZ ;  /* 0x0000008027d17810 */ /* 0x000fe40007ffe0ff */
[C---:B--2---:R-:W-:Y:S01]  /*0a80*/  PRMT R141, R125.reuse, 0x7632, R141 ;  /* 0x000076327d8d7816 */ /* 0x044fe2000000008d */
[----:B------:R-:W-:Y:S01]  /*0a90*/  IMAD.U32 R137, R125, 0x10000, RZ ;  /* 0x000100007d897824 */ /* 0x000fe200078e00ff */
[----:B------:R-:W-:Y:S02]  /*0aa0*/  PRMT R138, R124, 0x7632, R138 ;  /* 0x000076327c8a7816 */ /* 0x000fe4000000008a */
[C---:B------:R-:W-:Y:S02]  /*0ab0*/  PRMT R143, R126.reuse, 0x7632, R143 ;  /* 0x000076327e8f7816 */ /* 0x040fe4000000008f */
[----:B------:R-:W-:Y:S02]  /*0ac0*/  SHF.L.U32 R139, R126, 0x10, RZ ;  /* 0x000000107e8b7819 */ /* 0x000fe400000006ff */
[----:B------:R-:W-:-:S02]  /*0ad0*/  SHF.L.U32 R3, R124, 0x10, RZ ;  /* 0x000000107c037819 */ /* 0x000fc400000006ff */
[C---:B------:R-:W-:Y:S02]  /*0ae0*/  PRMT R144, R127.reuse, 0x7632, R144 ;  /* 0x000076327f907816 */ /* 0x040fe40000000090 */
[----:B------:R-:W-:Y:S02]  /*0af0*/  SHF.L.U32 R155, R127, 0x10, RZ ;  /* 0x000000107f9b7819 */ /* 0x000fe400000006ff */
[----:B---3--:R-:W-:-:S04]  /*0b00*/  PRMT R125, R129, 0x7632, R125 ;  /* 0x00007632817d7816 */ /* 0x008fc8000000007d */
[----:B------:R-:W-:Y:S02]  /*0b10*/  SHF.L.U32 R126, R125, 0x10, RZ ;  /* 0x000000107d7e7819 */ /* 0x000fe400000006ff */
[----:B------:R-:W-:Y:S02]  /*0b20*/  SHF.L.U32 R125, R138, 0x10, RZ ;  /* 0x000000108a7d7819 */ /* 0x000fe400000006ff */
[----:B------:R-:W-:Y:S01]  /*0b30*/  PRMT R127, R130, 0x7632, R127 ;  /* 0x00007632827f7816 */ /* 0x000fe2000000007f */
[----:B------:R-:W-:Y:S01]  /*0b40*/  FADD.FTZ R3, -R208, R3 ;  /* 0x00000003d0037221 */ /* 0x000fe20000010100 */
[----:B------:R-:W-:Y:S01]  /*0b50*/  PRMT R124, R128, 0x7632, R124 ;  /* 0x00007632807c7816 */ /* 0x000fe2000000007c */
[----:B0-----:R-:W-:Y:S01]  /*0b60*/  FADD.FTZ R135, -R208, R137 ;  /* 0x00000089d0877221 */ /* 0x001fe20000010100 */
[----:B------:R-:W-:Y:S01]  /*0b70*/  SHF.L.U32 R128, R128, 0x10, RZ ;  /* 0x0000001080807819 */ /* 0x000fe200000006ff */
[C---:B------:R-:W-:Y:S01]  /*0b80*/  FADD.FTZ R125, -R208.reuse, R125 ;  /* 0x0000007dd07d7221 */ /* 0x040fe20000010100 */
[C---:B------:R-:W-:Y:S01]  /*0b90*/  FADD.FTZ R137, -R208.reuse, R139 ;  /* 0x0000008bd0897221 */ /* 0x040fe20000010100 */
[----:B------:R-:W-:Y:S01]  /*0ba0*/  SHF.L.U32 R145, R127, 0x10, RZ ;  /* 0x000000107f917819 */ /* 0x000fe200000006ff */
[----:B------:R-:W-:Y:S01]  /*0bb0*/  FADD.FTZ R139, -R208, R155 ;  /* 0x0000009bd08b7221 */ /* 0x000fe20000010100 */
[----:B------:R-:W-:Y:S01]  /*0bc0*/  SHF.L.U32 R127, R141, 0x10, RZ ;  /* 0x000000108d7f7819 */ /* 0x000fe200000006ff */
[----:B-----5:R-:W-:Y:S01]  /*0bd0*/  FMUL.FTZ R3, R132, R3 ;  /* 0x0000000384037220 */ /* 0x020fe20000410000 */
[----:B------:R-:W-:Y:S01]  /*0be0*/  PRMT R140, R131, 0x7632, R140 ;  /* 0x00007632838c7816 */ /* 0x000fe2000000008c */
[----:B------:R-:W-:-:S02]  /*0bf0*/  IMAD.U32 R124, R124, 0x10000, RZ ;  /* 0x000100007c7c7824 */ /* 0x000fc400078e00ff */
[C---:B------:R-:W-:Y:S01]  /*0c00*/  FMUL.FTZ R142, R132.reuse, R125 ;  /* 0x0000007d848e7220 */ /* 0x040fe20000410000 */
[----:B------:R-:W-:Y:S01]  /*0c10*/  SHF.L.U32 R131, R131, 0x10, RZ ;  /* 0x0000001083837819 */ /* 0x000fe200000006ff */
[-C--:B------:R-:W-:Y:S01]  /*0c20*/  FMUL.FTZ R134, R35, R128.reuse ;  /* 0x0000008023867220 */ /* 0x080fe20000410000 */
[----:B------:R-:W-:Y:S01]  /*0c30*/  FMUL.FTZ R139, R132, R139 ;  /* 0x0000008b848b7220 */ /* 0x000fe20000410000 */
[----:B------:R-:W-:Y:S01]  /*0c40*/  FADD.FTZ R72, R72, R128 ;  /* 0x0000008048487221 */ /* 0x000fe20000010000 */
[----:B------:R-:W-:Y:S01]  /*0c50*/  FFMA.FTZ R44, R3, R128, R44 ;  /* 0x00000080032c7223 */ /* 0x000fe2000001002c */
[----:B------:R-:W-:Y:S01]  /*0c60*/  FADD.FTZ R73, R73, R124 ;  /* 0x0000007c49497221 */ /* 0x000fe20000010000 */
[-C--:B------:R-:W-:Y:S01]  /*0c70*/  FFMA.FTZ R45, R142, R124.reuse, R45 ;  /* 0x0000007c8e2d7223 */ /* 0x080fe2000001002d */
[----:B------:R-:W-:Y:S01]  /*0c80*/  FMUL.FTZ R141, R18, R124 ;  /* 0x0000007c128d7220 */ /* 0x000fe20000410000 */
[----:B------:R-:W-:Y:S01]  /*0c90*/  FADD.FTZ R127, -R208, R127 ;  /* 0x0000007fd07f7221 */ /* 0x000fe20000010100 */
[----:B------:R-:W-:Y:S01]  /*0ca0*/  SHF.L.U32 R129, R129, 0x10, RZ ;  /* 0x0000001081817819 */ /* 0x000fe200000006ff */
[----:B------:R-:W-:Y:S01]  /*0cb0*/  FADD.FTZ R124, RZ, R134 ;  /* 0x00000086ff7c7221 */ /* 0x000fe20000010000 */
[----:B------:R-:W-:Y:S01]  /*0cc0*/  SHF.L.U32 R128, R140, 0x10, RZ ;  /* 0x000000108c807819 */ /* 0x000fe200000006ff */
[----:B------:R-:W-:Y:S01]  /*0cd0*/  FADD.FTZ R78, R78, R131 ;  /* 0x000000834e4e7221 */ /* 0x000fe20000010000 */
[-C--:B------:R-:W-:Y:S01]  /*0ce0*/  FFMA.FTZ R50, R139, R131.reuse, R50 ;  /* 0x000000838b327223 */ /* 0x080fe20000010032 */
[----:B------:R-:W-:Y:S01]  /*0cf0*/  FMUL.FTZ R140, R32, R131 ;  /* 0x00000083208c7220 */ /* 0x000fe20000410000 */
[----:B------:R-:W-:Y:S01]  /*0d00*/  FFMA.FTZ R125, R3, R134, RZ ;  /* 0x00000086037d7223 */ /* 0x000fe200000100ff */
[----:B------:R-:W-:Y:S01]  /*0d10*/  FMUL.FTZ R135, R132, R135 ;  /* 0x0000008784877220 */ /* 0x000fe20000410000 */
[----:B------:R-:W-:Y:S01]  /*0d20*/  SHF.L.U32 R143, R143, 0x10, RZ ;  /* 0x000000108f8f7819 */ /* 0x000fe200000006ff */
[----:B------:R-:W-:-:S02]  /*0d30*/  IMAD.U32 R131, R144, 0x10000, RZ ;  /* 0x0001000090837824 */ /* 0x000fc400078e00ff */
[----:B------:R-:W-:Y:S01]  /*0d40*/  FMUL.FTZ R144, R132, R127 ;  /* 0x0000007f84907220 */ /* 0x000fe20000410000 */
[----:B------:R-:W-:Y:S01]  /*0d50*/  FADD.FTZ R127, R124, R141 ;  /* 0x0000008d7c7f7221 */ /* 0x000fe20000010000 */
[----:B------:R-:W-:Y:S01]  /*0d60*/  FMUL.FTZ R136, R34, R129 ;  /* 0x0000008122887220 */ /* 0x000fe20000410000 */
[----:B------:R-:W-:Y:S01]  /*0d70*/  FFMA.FTZ R124, R142, R141, R125 ;  /* 0x0000008d8e7c7223 */ /* 0x000fe2000001007d */
[----:B------:R-:W-:Y:S01]  /*0d80*/  FADD.FTZ R74, R74, R129 ;  /* 0x000000814a4a7221 */ /* 0x000fe20000010000 */
[----:B------:R-:W-:Y:S01]  /*0d90*/  FFMA.FTZ R46, R135, R129, R46 ;  /* 0x00000081872e7223 */ /* 0x000fe2000001002e */
[----:B------:R-:W-:Y:S01]  /*0da0*/  FADD.FTZ R129, -R208, R143 ;  /* 0x0000008fd0817221 */ /* 0x000fe20000010100 */
[----:B------:R-:W-:Y:S01]  /*0db0*/  SHF.L.U32 R130, R130, 0x10, RZ ;  /* 0x0000001082827819 */ /* 0x000fe200000006ff */
[----:B------:R-:W-:Y:S01]  /*0dc0*/  FADD.FTZ R75, R75, R126 ;  /* 0x0000007e4b4b7221 */ /* 0x000fe20000010000 */
[-C--:B------:R-:W-:Y:S01]  /*0dd0*/  FFMA.FTZ R47, R144, R126.reuse, R47 ;  /* 0x0000007e902f7223 */ /* 0x080fe2000001002f */
        /* <DEDUP_REMOVED lines=13> */
[----:B------:R-:W-:-:S02]  /*0eb0*/  FADD.FTZ R131, -R208, R131 ;  /* 0x00000083d0837221 */ /* 0x000fc40000010100 */
        /* <DEDUP_REMOVED lines=12> */
.L_x_634:
[----:B------:R-:W-:Y:S05]  /*0f80*/  BSYNC B0 ;  /* 0x0000000000007941 */ /* 0x000fea0003800000 */
.L_x_633:
        /* <DEDUP_REMOVED lines=17> */
[C---:B--2---:R-:W-:Y:S02]  /*10a0*/  PRMT R166, R125.reuse, 0x7632, R166 ;  /* 0x000076327da67816 */ /* 0x044fe400000000a6 */
[----:B------:R-:W-:Y:S02]  /*10b0*/  SHF.L.U32 R161, R125, 0x10, RZ ;  /* 0x000000107da17819 */ /* 0x000fe400000006ff */
[----:B------:R-:W-:Y:S02]  /*10c0*/  PRMT R164, R124, 0x7632, R164 ;  /* 0x000076327ca47816 */ /* 0x000fe400000000a4 */
[C---:B------:R-:W-:Y:S02]  /*10d0*/  PRMT R167, R126.reuse, 0x7632, R167 ;  /* 0x000076327ea77816 */ /* 0x040fe400000000a7 */
[----:B------:R-:W-:-:S02]  /*10e0*/  SHF.L.U32 R163, R126, 0x10, RZ ;  /* 0x000000107ea37819 */ /* 0x000fc400000006ff */
[----:B------:R-:W-:Y:S02]  /*10f0*/  SHF.L.U32 R157, R124, 0x10, RZ ;  /* 0x000000107c9d7819 */ /* 0x000fe400000006ff */
[----:B------:R-:W-:Y:S02]  /*1100*/  PRMT R168, R127, 0x7632, R168 ;  /* 0x000076327fa87816 */ /* 0x000fe400000000a8 */
[----:B---3--:R-:W-:-:S04]  /*1110*/  PRMT R125, R129, 0x7632, R125 ;  /* 0x00007632817d7816 */ /* 0x008fc8000000007d */
[----:B------:R-:W-:Y:S02]  /*1120*/  SHF.L.U32 R126, R125, 0x10, RZ ;  /* 0x000000107d7e7819 */ /* 0x000fe400000006ff */
[----:B------:R-:W-:Y:S02]  /*1130*/  SHF.L.U32 R125, R164, 0x10, RZ ;  /* 0x00000010a47d7819 */ /* 0x000fe400000006ff */
[----:B------:R-:W-:Y:S02]  /*1140*/  SHF.L.U32 R171, R127, 0x10, RZ ;  /* 0x000000107fab7819 */ /* 0x000fe400000006ff */
[----:B------:R-:W-:Y:S01]  /*1150*/  PRMT R127, R130, 0x7632, R127 ;  /* 0x00007632827f7816 */ /* 0x000fe2000000007f */
[----:B0-----:R-:W-:Y:S01]  /*1160*/  FADD.FTZ R159, -R208, R161 ;  /* 0x000000a1d09f7221 */ /* 0x001fe20000010100 */
[----:B------:R-:W-:Y:S01]  /*1170*/  PRMT R124, R128, 0x7632, R124 ;  /* 0x00007632807c7816 */ /* 0x000fe2000000007c */
[----:B------:R-:W-:Y:S01]  /*1180*/  FADD.FTZ R125, -R208, R125 ;  /* 0x0000007dd07d7221 */ /* 0x000fe20000010100 */
[----:B------:R-:W-:Y:S01]  /*1190*/  SHF.L.U32 R128, R128, 0x10, RZ ;  /* 0x0000001080807819 */ /* 0x000fe200000006ff */
[C---:B------:R-:W-:Y:S01]  /*11a0*/  FADD.FTZ R161, -R208.reuse, R163 ;  /* 0x000000a3d0a17221 */ /* 0x040fe20000010100 */
[C---:B------:R-:W-:Y:S01]  /*11b0*/  FADD.FTZ R157, -R208.reuse, R157 ;  /* 0x0000009dd09d7221 */ /* 0x040fe20000010100 */
[----:B------:R-:W-:Y:S01]  /*11c0*/  SHF.L.U32 R169, R127, 0x10, RZ ;  /* 0x000000107fa97819 */ /* 0x000fe200000006ff */
[----:B------:R-:W-:Y:S01]  /*11d0*/  FADD.FTZ R163, -R208, R171 ;  /* 0x000000abd0a37221 */ /* 0x000fe20000010100 */
[----:B------:R-:W-:-:S02]  /*11e0*/  SHF.L.U32 R165, R124, 0x10, RZ ;  /* 0x000000107ca57819 */ /* 0x000fc400000006ff */
[----:B------:R-:W-:Y:S01]  /*11f0*/  SHF.L.U32 R127, R166, 0x10, RZ ;  /* 0x00000010a67f7819 */ /* 0x000fe200000006ff */
[C---:B-----5:R-:W-:Y:S01]  /*1200*/  FMUL.FTZ R166, R132.reuse, R125 ;  /* 0x0000007d84a67220 */ /* 0x060fe20000410000 */
[----:B------:R-:W-:Y:S01]  /*1210*/  PRMT R170, R131, 0x7632, R170 ;  /* 0x0000763283aa7816 */ /* 0x000fe200000000aa */
[----:B------:R-:W-:Y:S01]  /*1220*/  FMUL.FTZ R158, R31, R128 ;  /* 0x000000801f9e7220 */ /* 0x000fe20000410000 */
[----:B------:R-:W-:Y:S01]  /*1230*/  SHF.L.U32 R131, R131, 0x10, RZ ;  /* 0x0000001083837819 */ /* 0x000fe200000006ff */
[C---:B------:R-:W-:Y:S01]  /*1240*/  FMUL.FTZ R157, R132.reuse, R157 ;  /* 0x0000009d849d7220 */ /* 0x040fe20000410000 */
[----:B------:R-:W-:Y:S01]  /*1250*/  FMUL.FTZ R163, R132, R163 ;  /* 0x000000a384a37220 */ /* 0x000fe20000410000 */
[----:B------:R-:W-:Y:S01]  /*1260*/  FADD.FTZ R81, R81, R165 ;  /* 0x000000a551517221 */ /* 0x000fe20000010000 */
[----:B------:R-:W-:Y:S01]  /*1270*/  FADD.FTZ R127, -R208, R127 ;  /* 0x0000007fd07f7221 */ /* 0x000fe20000010100 */
[-C--:B------:R-:W-:Y:S01]  /*1280*/  FFMA.FTZ R53, R166, R165.reuse, R53 ;  /* 0x000000a5a6357223 */ /* 0x080fe20000010035 */
[----:B------:R-:W-:Y:S01]  /*1290*/  FADD.FTZ R124, R211, R158 ;  /* 0x0000009ed37c7221 */ /* 0x000fe20000010000 */
[----:B------:R-:W-:Y:S01]  /*12a0*/  FMUL.FTZ R165, R14, R165 ;  /* 0x000000a50ea57220 */ /* 0x000fe20000410000 */
[----:B------:R-:W-:-:S02]  /*12b0*/  IMAD.U32 R129, R129, 0x10000, RZ ;  /* 0x0001000081817824 */ /* 0x000fc400078e00ff */
[----:B------:R-:W-:Y:S01]  /*12c0*/  FADD.FTZ R86, R86, R131 ;  /* 0x0000008356567221 */ /* 0x000fe20000010000 */
[-C--:B------:R-:W-:Y:S01]  /*12d0*/  FFMA.FTZ R58, R163, R131.reuse, R58 ;  /* 0x00000083a33a7223 */ /* 0x080fe2000001003a */
[----:B------:R-:W-:Y:S01]  /*12e0*/  FMUL.FTZ R164, R28, R131 ;  /* 0x000000831ca47220 */ /* 0x000fe20000410000 */
[----:B------:R-:W-:Y:S01]  /*12f0*/  FFMA.FTZ R125, R157, R158, R210 ;  /* 0x0000009e9d7d7223 */ /* 0x000fe200000100d2 */
[----:B------:R-:W-:Y:S01]  /*1300*/  FMUL.FTZ R159, R132, R159 ;  /* 0x0000009f849f7220 */ /* 0x000fe20000410000 */
[----:B------:R-:W-:Y:S02]  /*1310*/  SHF.L.U32 R167, R167, 0x10, RZ ;  /* 0x00000010a7a77819 */ /* 0x000fe400000006ff */
[----:B------:R-:W-:Y:S01]  /*1320*/  SHF.L.U32 R131, R168, 0x10, RZ ;  /* 0x00000010a8837819 */ /* 0x000fe200000006ff */
        /* <DEDUP_REMOVED lines=15> */
[----:B------:R-:W-:-:S02]  /*1420*/  IMAD.U32 R128, R170, 0x10000, RZ ;  /* 0x00010000aa807824 */ /* 0x000fc400078e00ff */
        /* <DEDUP_REMOVED lines=23> */
.L_x_636:
[----:B------:R-:W-:Y:S05]  /*15a0*/  BSYNC B0 ;  /* 0x0000000000007941 */ /* 0x000fea0003800000 */
.L_x_635:
        /* <DEDUP_REMOVED lines=16> */
[----:B------:R-:W-:Y:S01]  /*16b0*/  VIADD R209, R209, 0x80 ;  /* 0x00000080d1d17836 */ /* 0x000fe20000000000 */
[C---:B--2---:R-:W-:Y:S02]  /*16c0*/  PRMT R181, R125.reuse, 0x7632, R181 ;  /* 0x000076327db57816 */ /* 0x044fe400000000b5 */
[----:B------:R-:W-:Y:S02]  /*16d0*/  SHF.L.U32 R177, R125, 0x10, RZ ;  /* 0x000000107db17819 */ /* 0x000fe400000006ff */
[----:B------:R-:W-:Y:S01]  /*16e0*/  PRMT R180, R124, 0x7632, R180 ;  /* 0x000076327cb47816 */ /* 0x000fe200000000b4 */
[C---:B------:R-:W-:Y:S01]  /*16f0*/  IMAD.U32 R179, R126.reuse, 0x10000, RZ ;  /* 0x000100007eb37824 */ /* 0x040fe200078e00ff */
[----:B------:R-:W-:Y:S02]  /*1700*/  PRMT R184, R126, 0x7632, R184 ;  /* 0x000076327eb87816 */ /* 0x000fe400000000b8 */
[----:B------:R-:W-:-:S02]  /*1710*/  SHF.L.U32 R173, R124, 0x10, RZ ;  /* 0x000000107cad7819 */ /* 0x000fc400000006ff */
[----:B------:R-:W-:Y:S02]  /*1720*/  PRMT R185, R127, 0x7632, R185 ;  /* 0x000076327fb97816 */ /* 0x000fe400000000b9 */
[----:B---3--:R-:W-:Y:S02]  /*1730*/  PRMT R125, R129, 0x7632, R125 ;  /* 0x00007632817d7816 */ /* 0x008fe4000000007d */
[----:B------:R-:W-:-:S03]  /*1740*/  SHF.L.U32 R189, R127, 0x10, RZ ;  /* 0x000000107fbd7819 */ /* 0x000fc600000006ff */
[----:B------:R-:W-:Y:S01]  /*1750*/  IMAD.U32 R126, R125, 0x10000, RZ ;  /* 0x000100007d7e7824 */ /* 0x000fe200078e00ff */
[----:B------:R-:W-:Y:S02]  /*1760*/  SHF.L.U32 R125, R180, 0x10, RZ ;  /* 0x00000010b47d7819 */ /* 0x000fe400000006ff */
[----:B------:R-:W-:Y:S02]  /*1770*/  PRMT R127, R130, 0x7632, R127 ;  /* 0x00007632827f7816 */ /* 0x000fe4000000007f */
[----:B------:R-:W-:Y:S01]  /*1780*/  PRMT R124, R128, 0x7632, R124 ;  /* 0x00007632807c7816 */ /* 0x000fe2000000007c */
[----:B------:R-:W-:Y:S01]  /*1790*/  FADD.FTZ R125, -R208, R125 ;  /* 0x0000007dd07d7221 */ /* 0x000fe20000010100 */
[----:B------:R-:W-:Y:S01]  /*17a0*/  SHF.L.U32 R128, R128, 0x10, RZ ;  /* 0x0000001080807819 */ /* 0x000fe200000006ff */
[C---:B------:R-:W-:Y:S01]  /*17b0*/  FADD.FTZ R173, -R208.reuse, R173 ;  /* 0x000000add0ad7221 */ /* 0x040fe20000010100 */
[----:B------:R-:W-:Y:S01]  /*17c0*/  SHF.L.U32 R187, R127, 0x10, RZ ;  /* 0x000000107fbb7819 */ /* 0x000fe200000006ff */
[----:B0-----:R-:W-:Y:S01]  /*17d0*/  FADD.FTZ R175, -R208, R177 ;  /* 0x000000b1d0af7221 */ /* 0x001fe20000010100 */
[----:B------:R-:W-:-:S02]  /*17e0*/  SHF.L.U32 R183, R124, 0x10, RZ ;  /* 0x000000107cb77819 */ /* 0x000fc400000006ff */
[----:B------:R-:W-:Y:S01]  /*17f0*/  SHF.L.U32 R127, R184, 0x10, RZ ;  /* 0x00000010b87f7819 */ /* 0x000fe200000006ff */
[C---:B-----5:R-:W-:Y:S01]  /*1800*/  FMUL.FTZ R184, R132.reuse, R125 ;  /* 0x0000007d84b87220 */ /* 0x060fe20000410000 */
[----:B------:R-:W-:Y:S01]  /*1810*/  SHF.L.U32 R181, R181, 0x10, RZ ;  /* 0x00000010b5b57819 */ /* 0x000fe200000006ff */
[----:B------:R-:W-:Y:S01]  /*1820*/  FMUL.FTZ R174, R27, R128 ;  /* 0x000000801bae7220 */ /* 0x000fe20000410000 */
[----:B------:R-:W-:Y:S01]  /*1830*/  SHF.L.U32 R129, R129, 0x10, RZ ;  /* 0x0000001081817819 */ /* 0x000fe200000006ff */
[----:B------:R-:W-:Y:S01]  /*1840*/  FMUL.FTZ R173, R132, R173 ;  /* 0x000000ad84ad7220 */ /* 0x000fe20000410000 */
[----:B------:R-:W-:Y:S01]  /*1850*/  FADD.FTZ R177, -R208, R179 ;  /* 0x000000b3d0b17221 */ /* 0x000fe20000010100 */
[----:B------:R-:W-:Y:S01]  /*1860*/  FMUL.FTZ R175, R132, R175 ;  /* 0x000000af84af7220 */ /* 0x000fe20000410000 */
[----:B------:R-:W-:Y:S01]  /*1870*/  FADD.FTZ R179, -R208, R189 ;  /* 0x000000bdd0b37221 */ /* 0x000fe20000010100 */
[----:B------:R-:W-:Y:S01]  /*1880*/  FADD.FTZ R113, R113, R183 ;  /* 0x000000b771717221 */ /* 0x000fe20000010000 */
[-C--:B------:R-:W-:Y:S01]  /*1890*/  FFMA.FTZ R89, R184, R183.reuse, R89 ;  /* 0x000000b7b8597223 */ /* 0x080fe20000010059 */
[----:B------:R-:W-:Y:S01]  /*18a0*/  PRMT R182, R131, 0x7632, R182 ;  /* 0x0000763283b67816 */ /* 0x000fe200000000b6 */
[----:B------:R-:W-:Y:S01]  /*18b0*/  FADD.FTZ R124, R211, R174 ;  /* 0x000000aed37c7221 */ /* 0x000fe20000010000 */
[----:B------:R-:W-:Y:S01]  /*18c0*/  FADD.FTZ R181, -R208, R181 ;  /* 0x000000b5d0b57221 */ /* 0x000fe20000010100 */
[----:B------:R-:W-:Y:S01]  /*18d0*/  FMUL.FTZ R183, R10, R183 ;  /* 0x000000b70ab77220 */ /* 0x000fe20000410000 */
[----:B------:R-:W-:Y:S01]  /*18e0*/  SHF.L.U32 R131, R131, 0x10, RZ ;  /* 0x0000001083837819 */ /* 0x000fe200000006ff */
[----:B------:R-:W-:Y:S01]  /*18f0*/  FFMA.FTZ R125, R173, R174, R210 ;  /* 0x000000aead7d7223 */ /* 0x000fe200000100d2 */
[----:B------:R-:W-:Y:S01]  /*1900*/  FADD.FTZ R114, R114, R129 ;  /* 0x0000008172727221 */ /* 0x000fe20000010000 */
[-C--:B------:R-:W-:Y:S01]  /*1910*/  FFMA.FTZ R90, R175, R129.reuse, R90 ;  /* 0x00000081af5a7223 */ /* 0x080fe2000001005a */
[----:B------:R-:W-:Y:S01]  /*1920*/  FMUL.FTZ R176, R26, R129 ;  /* 0x000000811ab07220 */ /* 0x000fe20000410000 */
[----:B------:R-:W-:Y:S01]  /*1930*/  FMUL.FTZ R179, R132, R179 ;  /* 0x000000b384b37220 */ /* 0x000fe20000410000 */
[----:B------:R-:W-:Y:S01]  /*1940*/  FADD.FTZ R129, -R208, R127 ;  /* 0x0000007fd0817221 */ /* 0x000fe20000010100 */
[----:B------:R-:W-:Y:S01]  /*1950*/  FADD.FTZ R112, R112, R128 ;  /* 0x0000008070707221 */ /* 0x000fe20000010000 */
[----:B------:R-:W-:Y:S01]  /*1960*/  FFMA.FTZ R88, R173, R128, R88 ;  /* 0x00000080ad587223 */ /* 0x000fe20000010058 */
[----:B------:R-:W-:Y:S01]  /*1970*/  FMUL.FTZ R186, R132, R181 ;  /* 0x000000b584ba7220 */ /* 0x000fe20000410000 */
[----:B------:R-:W-:Y:S01]  /*1980*/  FADD.FTZ R127, R124, R183 ;  /* 0x000000b77c7f7221 */ /* 0x000fe20000010000 */
[----:B------:R-:W-:Y:S01]  /*1990*/  SHF.L.U32 R128, R182, 0x10, RZ ;  /* 0x00000010b6807819 */ /* 0x000fe200000006ff */
[----:B------:R-:W-:Y:S01]  /*19a0*/  FFMA.FTZ R124, R184, R183, R125 ;  /* 0x000000b7b87c7223 */ /* 0x000fe2000001007d */
[----:B------:R-:W-:Y:S01]  /*19b0*/  FADD.FTZ R118, R118, R131 ;  /* 0x0000008376767221 */ /* 0x000fe20000010000 */
[-C--:B------:R-:W-:Y:S01]  /*19c0*/  FFMA.FTZ R94, R179, R131.reuse, R94 ;  /* 0x00000083b35e7223 */ /* 0x080fe2000001005e */
[----:B------:R-:W-:Y:S01]  /*19d0*/  FMUL.FTZ R182, R24, R131 ;  /* 0x0000008318b67220 */ /* 0x000fe20000410000 */
[----:B------:R-:W-:Y:S01]  /*19e0*/  SHF.L.U32 R131, R185, 0x10, RZ ;  /* 0x00000010b9837819 */ /* 0x000fe200000006ff */
[----:B------:R-:W-:Y:S01]  /*19f0*/  FADD.FTZ R115, R115, R126 ;  /* 0x0000007e73737221 */ /* 0x000fe20000010000 */
[----:B------:R-:W-:Y:S01]  /*1a00*/  SHF.L.U32 R130, R130, 0x10, RZ ;  /* 0x0000001082827819 */ /* 0x000fe200000006ff */
        /* <DEDUP_REMOVED lines=27> */
.L_x_638:
[----:B------:R-:W-:Y:S05]  /*1bc0*/  BSYNC B0 ;  /* 0x0000000000007941 */ /* 0x000fea0003800000 */
.L_x_637:
[----:B------:R-:W-:Y:S01]  /*1bd0*/  ISETP.NE.AND P4, PT, R0, RZ, PT ;  /* 0x000000ff0000720c */ /* 0x000fe20003f85270 */
[----:B------:R-:W-:-:S12]  /*1be0*/  BSSY B0, `(.L_x_639) ;  /* 0x0000060000007945 */ /* 0x000fd80003800000 */
        /* <DEDUP_REMOVED lines=15> */
[C---:B--2---:R-:W-:Y:S02]  /*1ce0*/  PRMT R133, R124.reuse, 0x7632, R133 ;  /* 0x000076327c857816 */ /* 0x044fe40000000085 */
[----:B------:R-:W-:Y:S02]  /*1cf0*/  SHF.L.U32 R191, R124, 0x10, RZ ;  /* 0x000000107cbf7819 */ /* 0x000fe400000006ff */
[C---:B------:R-:W-:Y:S02]  /*1d00*/  PRMT R192, R125.reuse, 0x7632, R192 ;  /* 0x000076327dc07816 */ /* 0x040fe400000000c0 */
[----:B------:R-:W-:Y:S02]  /*1d10*/  SHF.L.U32 R193, R125, 0x10, RZ ;  /* 0x000000107dc17819 */ /* 0x000fe400000006ff */
[C---:B------:R-:W-:Y:S02]  /*1d20*/  PRMT R124, R126.reuse, 0x7632, R124 ;  /* 0x000076327e7c7816 */ /* 0x040fe4000000007c */
[----:B------:R-:W-:-:S02]  /*1d30*/  SHF.L.U32 R125, R126, 0x10, RZ ;  /* 0x000000107e7d7819 */ /* 0x000fc400000006ff */
[----:B------:R-:W-:Y:S01]  /*1d40*/  SHF.L.U32 R133, R133, 0x10, RZ ;  /* 0x0000001085857819 */ /* 0x000fe200000006ff */
[----:B------:R-:W-:Y:S02]  /*1d50*/  IMAD.U32 R195, R124, 0x10000, RZ ;  /* 0x000100007cc37824 */ /* 0x000fe400078e00ff */
[C---:B0-----:R-:W-:Y:S02]  /*1d60*/  FADD.FTZ R181, -R208.reuse, R125 ;  /* 0x0000007dd0b57221 */ /* 0x041fe40000010100 */
[----:B------:R-:W-:Y:S01]  /*1d70*/  FADD.FTZ R125, -R208, R133 ;  /* 0x00000085d07d7221 */ /* 0x000fe20000010100 */
[C---:B---3--:R-:W-:Y:S02]  /*1d80*/  PRMT R124, R128.reuse, 0x7632, R124 ;  /* 0x00007632807c7816 */ /* 0x048fe4000000007c */
[----:B------:R-:W-:Y:S01]  /*1d90*/  SHF.L.U32 R128, R128, 0x10, RZ ;  /* 0x0000001080807819 */ /* 0x000fe200000006ff */
[C---:B------:R-:W-:Y:S01]  /*1da0*/  FADD.FTZ R191, -R208.reuse, R191 ;  /* 0x000000bfd0bf7221 */ /* 0x040fe20000010100 */
[C---:B------:R-:W-:Y:S01]  /*1db0*/  PRMT R126, R127.reuse, 0x7632, R126 ;  /* 0x000076327f7e7816 */ /* 0x040fe2000000007e */
[----:B------:R-:W-:Y:S01]  /*1dc0*/  FADD.FTZ R199, -R208, R195 ;  /* 0x000000c3d0c77221 */ /* 0x000fe20000010100 */
[----:B------:R-:W-:Y:S01]  /*1dd0*/  SHF.L.U32 R197, R127, 0x10, RZ ;  /* 0x000000107fc57819 */ /* 0x000fe200000006ff */
[----:B-----5:R-:W-:Y:S01]  /*1de0*/  FMUL.FTZ R198, R132, R125 ;  /* 0x0000007d84c67220 */ /* 0x020fe20000410000 */
[----:B------:R-:W-:-:S02]  /*1df0*/  SHF.L.U32 R127, R192, 0x10, RZ ;  /* 0x00000010c07f7819 */ /* 0x000fc400000006ff */
[----:B------:R-:W-:Y:S01]  /*1e00*/  SHF.L.U32 R195, R124, 0x10, RZ ;  /* 0x000000107cc37819 */ /* 0x000fe200000006ff */
[----:B------:R-:W-:Y:S01]  /*1e10*/  FMUL.FTZ R192, R23, R128 ;  /* 0x0000008017c07220 */ /* 0x000fe20000410000 */
[----:B------:R-:W-:Y:S01]  /*1e20*/  FMUL.FTZ R133, R132, R191 ;  /* 0x000000bf84857220 */ /* 0x000fe20000410000 */
[----:B------:R-:W-:Y:S01]  /*1e30*/  SHF.L.U32 R203, R126, 0x10, RZ ;  /* 0x000000107ecb7819 */ /* 0x000fe200000006ff */
[----:B------:R-:W-:Y:S01]  /*1e40*/  FADD.FTZ R127, -R208, R127 ;  /* 0x0000007fd07f7221 */ /* 0x000fe20000010100 */
[----:B------:R-:W-:Y:S01]  /*1e50*/  PRMT R126, R129, 0x7632, R126 ;  /* 0x00007632817e7816 */ /* 0x000fe2000000007e */
[----:B------:R-:W-:Y:S01]  /*1e60*/  FADD.FTZ R97, R97, R195 ;  /* 0x000000c361617221 */ /* 0x000fe20000010000 */
[-C--:B------:R-:W-:Y:S01]  /*1e70*/  FFMA.FTZ R65, R198, R195.reuse, R65 ;  /* 0x000000c3c6417223 */ /* 0x080fe20000010041 */
[----:B------:R-:W-:Y:S01]  /*1e80*/  SHF.L.U32 R129, R129, 0x10, RZ ;  /* 0x0000001081817819 */ /* 0x000fe200000006ff */
[----:B------:R-:W-:Y:S01]  /*1e90*/  FADD.FTZ R124, R211, R192 ;  /* 0x000000c0d37c7221 */ /* 0x000fe20000010000 */
[----:B------:R-:W-:Y:S01]  /*1ea0*/  FMUL.FTZ R195, R6, R195 ;  /* 0x000000c306c37220 */ /* 0x000fe20000410000 */
[C---:B------:R-:W-:Y:S01]  /*1eb0*/  FADD.FTZ R193, -R208.reuse, R193 ;  /* 0x000000c1d0c17221 */ /* 0x040fe20000010100 */
[----:B------:R-:W-:Y:S01]  /*1ec0*/  FFMA.FTZ R125, R133, R192, R210 ;  /* 0x000000c0857d7223 */ /* 0x000fe200000100d2 */
[--C-:B------:R-:W-:Y:S01]  /*1ed0*/  FADD.FTZ R201, -R208, R197.reuse ;  /* 0x000000c5d0c97221 */ /* 0x100fe20000010100 */
[----:B------:R-:W-:Y:S01]  /*1ee0*/  PRMT R197, R131, 0x7632, R197 ;  /* 0x0000763283c57816 */ /* 0x000fe200000000c5 */
[----:B------:R-:W-:Y:S01]  /*1ef0*/  FMUL.FTZ R200, R132, R127 ;  /* 0x0000007f84c87220 */ /* 0x000fe20000410000 */
[----:B------:R-:W-:-:S02]  /*1f00*/  IMAD.U32 R126, R126, 0x10000, RZ ;  /* 0x000100007e7e7824 */ /* 0x000fc400078e00ff */
[----:B------:R-:W-:Y:S01]  /*1f10*/  FADD.FTZ R127, R124, R195 ;  /* 0x000000c37c7f7221 */ /* 0x000fe20000010000 */
[----:B------:R-:W-:Y:S01]  /*1f20*/  FMUL.FTZ R191, R132, R193 ;  /* 0x000000c184bf7220 */ /* 0x000fe20000410000 */
[----:B------:R-:W-:Y:S01]  /*1f30*/  FMUL.FTZ R194, R22, R129 ;  /* 0x0000008116c27220 */ /* 0x000fe20000410000 */
[----:B------:R-:W-:Y:S01]  /*1f40*/  FFMA.FTZ R124, R198, R195, R125 ;  /* 0x000000c3c67c7223 */ /* 0x000fe2000001007d */
[----:B------:R-:W-:Y:S01]  /*1f50*/  FADD.FTZ R96, R96, R128 ;  /* 0x0000008060607221 */ /* 0x000fe20000010000 */
[----:B------:R-:W-:Y:S01]  /*1f60*/  FFMA.FTZ R64, R133, R128, R64 ;  /* 0x0000008085407223 */ /* 0x000fe20000010040 */
[----:B------:R-:W-:Y:S01]  /*1f70*/  PRMT R180, R130, 0x7632, R180 ;  /* 0x0000763282b47816 */ /* 0x000fe200000000b4 */
[----:B------:R-:W-:Y:S01]  /*1f80*/  FADD.FTZ R99, R99, R126 ;  /* 0x0000007e63637221 */ /* 0x000fe20000010000 */
[----:B------:R-:W-:Y:S01]  /*1f90*/  SHF.L.U32 R128, R197, 0x10, RZ ;  /* 0x00000010c5807819 */ /* 0x000fe200000006ff */
[-C--:B------:R-:W-:Y:S01]  /*1fa0*/  FFMA.FTZ R67, R200, R126.reuse, R67 ;  /* 0x0000007ec8437223 */ /* 0x080fe20000010043 */
        /* <DEDUP_REMOVED lines=9> */
[C---:B------:R-:W-:Y:S01]  /*2040*/  FMUL.FTZ R202, R132.reuse, R199 ;  /* 0x000000c784ca7220 */ /* 0x040fe20000410000 */
[----:B------:R-:W-:Y:S01]  /*2050*/  SHF.L.U32 R131, R131, 0x10, RZ ;  /* 0x0000001083837819 */ /* 0x000fe200000006ff */
[----:B------:R-:W-:Y:S01]  /*2060*/  FMUL.FTZ R199, R132, R201 ;  /* 0x000000c984c77220 */ /* 0x000fe20000410000 */
[----:B------:R-:W-:Y:S01]  /*2070*/  FMUL.FTZ R201, R4, R180 ;  /* 0x000000b404c97220 */ /* 0x000fe20000410000 */
[----:B------:R-:W-:Y:S01]  /*2080*/  FADD.FTZ R126, R127, R196 ;  /* 0x000000c47f7e7221 */ /* 0x000fe20000010000 */
[----:B------:R-:W-:Y:S01]  /*2090*/  FFMA.FTZ R125, R193, R196, R124 ;  /* 0x000000c4c17d7223 */ /* 0x000fe2000001007c */
[----:B------:R-:W-:Y:S01]  /*20a0*/  FADD.FTZ R209, -R208, R203 ;  /* 0x000000cbd0d17221 */ /* 0x000fe20000010100 */
        /* <DEDUP_REMOVED lines=19> */
.L_x_640:
[----:B------:R-:W-:Y:S05]  /*21e0*/  BSYNC B0 ;  /* 0x0000000000007941 */ /* 0x000fea0003800000 */
.L_x_639:
[----:B------:R-:W-:Y:S01]  /*21f0*/  LOP3.LUT P4, RZ, R205, 0xff, RZ, 0xc0, !PT ;  /* 0x000000ffcdff7812 */ /* 0x000fe2000788c0ff */
[----:B------:R-:W-:Y:S01]  /*2200*/  UMOV UR6, 0xffffffff ;  /* 0xffffffff00067882 */ /* 0x000fe20000000000 */
[----:B------:R-:W-:Y:S02]  /*2210*/  SHF.R.U32.HI R124, RZ, 0x5, R36 ;  /* 0x00000005ff7c7819 */ /* 0x000fe40000011624 */
[----:B------:R-:W-:Y:S02]  /*2220*/  MOV R205, 0x3f800000 ;  /* 0x3f80000000cd7802 */ /* 0x000fe40000000f00 */
[----:B------:R-:W-:Y:S02]  /*2230*/  LOP3.LUT R125, R124, 0x7fffffc, RZ, 0xc0, !PT ;  /* 0x07fffffc7c7d7812 */ /* 0x000fe400078ec0ff */
[----:B-----5:R-:W-:Y:S02]  /*2240*/  @P3 SHF.L.U32 R205, R207, 0x10, RZ ;  /* 0x00000010cfcd3819 */ /* 0x020fe400000006ff */
[----:B------:R-:W-:-:S03]  /*2250*/  LOP3.LUT P5, RZ, R36, 0x1f, RZ, 0xc0, !PT ;  /* 0x0000001f24ff7812 */ /* 0x000fc600078ac0ff */
[----:B------:R-:W-:Y:S01]  /*2260*/  @!P4 IADD3 R125, R125, 0x4, RZ ;  /* 0x000000047d7dc810 */ /* 0x000fe20007ffe0ff */
[----:B------:R-:W-:Y:S09]  /*2270*/  BRA.DIV UR6, `(.L_x_641) ;  /* 0x0000002206a07947 */ /* 0x000ff2000b800000 */
        /* <DEDUP_REMOVED lines=18> */
.L_x_667:
        /* <DEDUP_REMOVED lines=8> */
[----:B------:R-:W-:-:S02]  /*2420*/  ISETP.NE.AND P6, PT, RZ, UR8, PT ;  /* 0x00000008ff007c0c */ /* 0x000fc4000bfc5270 */
[----:B---3--:R-:W-:-:S04]  /*2430*/  LEA R128, R129, R128, 0x18 ;  /* 0x0000008081807211 */ /* 0x008fc800078ec0ff */
[----:B------:R-:W-:Y:S01]  /*2440*/  LEA R208, R125, R128, 0x3 ;  /* 0x000000807dd07211 */ /* 0x000fe200078e18ff */
[----:B------:R-:W-:-:S05]  /*2450*/  @!P5 IMAD R207, R124, 0x8, R128 ;  /* 0x000000087ccfd824 */ /* 0x000fca00078e0280 */
[----:B------:R-:W-:Y:S01]  /*2460*/  @!P5 STS.64 [R207+0x4000], R180 ;  /* 0x004000b4cf00d388 */ /* 0x000fe20000000a00 */
[----:B------:R-:W-:Y:S06]  /*2470*/  BAR.SYNC.DEFER_BLOCKING 0x0 ;  /* 0x0000000000007b1d */ /* 0x000fec0000010000 */
        /* <DEDUP_REMOVED lines=16> */
[----:B------:R-:W-:Y:S01]  /*2580*/  LOP3.LUT P6, RZ, R146, 0xff0000, RZ, 0xc0, !PT ;  /* 0x00ff000092ff7812 */ /* 0x000fe200078cc0ff */
[-C--:B------:R-:W-:Y:S01]  /*2590*/  FFMA.FTZ R130, R142, R180.reuse, R181 ;  /* 0x000000b48e827223 */ /* 0x080fe200000100b5 */
[----:B------:R-:W-:Y:S01]  /*25a0*/  ISETP.NE.AND.EX P5, PT, RZ, UR11, PT, P5 ;  /* 0x0000000bff007c0c */ /* 0x000fe2000bfa5350 */
[----:B------:R-:W-:Y:S01]  /*25b0*/  FADD.FTZ R125, R136, -R125 ;  /* 0x8000007d887d7221 */ /* 0x000fe20000010000 */
[----:B------:R-:W-:-:S03]  /*25c0*/  FFMA.FTZ R218, R156, R180, R181 ;  /* 0x000000b49cda7223 */ /* 0x000fc600000100b5 */
[----:B------:R-:W-:Y:S01]  /*25d0*/  FMUL.FTZ R208, R132, R125 ;  /* 0x0000007d84d07220 */ /* 0x000fe20000410000 */
[----:B------:R-:W-:-:S04]  /*25e0*/  FADD.FTZ R207, R155, -R218 ;  /* 0x800000da9bcf7221 */ /* 0x000fc80000010000 */
[----:B------:R-:W-:-:S03]  /*25f0*/  FMUL.FTZ R218, R132, R207 ;  /* 0x000000cf84da7220 */ /* 0x000fc60000410000 */
[C---:B------:R-:W-:Y:S02]  /*2600*/  @P5 SHF.L.U32 R127, R105.reuse, 0x10, RZ ;  /* 0x00000010697f5819 */ /* 0x040fe400000006ff */
[----:B------:R-:W-:Y:S02]  /*2610*/  @P5 SHF.L.U32 R129, R106, 0x10, RZ ;  /* 0x000000106a815819 */ /* 0x000fe400000006ff */
[----:B------:R-:W-:Y:S01]  /*2620*/  @P5 PRMT R128, R105, 0x7632, R128 ;  /* 0x0000763269805816 */ /* 0x000fe20000000080 */
[----:B------:R-:W-:Y:S01]  /*2630*/  @P5 FADD.FTZ R208, R208, R127 ;  /* 0x0000007fd0d05221 */ /* 0x000fe20000010000 */
[----:B------:R-:W-:Y:S01]  /*2640*/  FFMA.FTZ R127, R137, R180, R181 ;  /* 0x000000b4897f7223 */ /* 0x000fe200000100b5 */
[C---:B------:R-:W-:Y:S02]  /*2650*/  @P5 SHF.L.U32 R131, R107.reuse, 0x10, RZ ;  /* 0x000000106b835819 */ /* 0x040fe400000006ff */
[----:B------:R-:W-:Y:S01]  /*2660*/  FMUL.FTZ R124, R208, R205 ;  /* 0x000000cdd07c7220 */ /* 0x000fe20000410000 */
[----:B------:R-:W-:Y:S01]  /*2670*/  FADD.FTZ R127, R138, -R127 ;  /* 0x8000007f8a7f7221 */ /* 0x000fe20000010000 */
[----:B------:R-:W-:-:S02]  /*2680*/  @P5 PRMT R209, R107, 0x7632, R209 ;  /* 0x000076326bd15816 */ /* 0x000fc400000000d1 */
[----:B------:R-:W-:Y:S01]  /*2690*/  FMUL.FTZ R124, R124, UR18 ;  /* 0x000000127c7c7c20 */ /* 0x000fe20008410000 */
[----:B------:R-:W-:Y:S01]  /*26a0*/  FMUL.FTZ R212, R132, R127 ;  /* 0x0000007f84d47220 */ /* 0x000fe20000410000 */
[----:B------:R-:W-:-:S03]  /*26b0*/  @P5 SHF.L.U32 R209, R209, 0x10, RZ ;  /* 0x00000010d1d15819 */ /* 0x000fc600000006ff */
[----:B------:R-:W-:Y:S01]  /*26c0*/  @P5 FADD.FTZ R212, R212, R129 ;  /* 0x00000081d4d45221 */ /* 0x000fe20000010000 */
[----:B------:R-:W-:Y:S01]  /*26d0*/  FSEL R125, R124, RZ, P6 ;  /* 0x000000ff7c7d7208 */ /* 0x000fe20003000000 */
[----:B------:R-:W-:Y:S01]  /*26e0*/  @P5 FADD.FTZ R218, R218, R209 ;  /* 0x000000d1dada5221 */ /* 0x000fe20000010000 */
[----:B------:R-:W-:Y:S01]  /*26f0*/  LOP3.LUT P6, RZ, R147, 0xff, RZ, 0xc0, !PT ;  /* 0x000000ff93ff7812 */ /* 0x000fe200078cc0ff */
[----:B------:R-:W-:Y:S01]  /*2700*/  FMUL.FTZ R124, R212, R205 ;  /* 0x000000cdd47c7220 */ /* 0x000fe20000410000 */
[----:B------:R-:W-:Y:S01]  /*2710*/  @P5 SHF.L.U32 R129, R128, 0x10, RZ ;  /* 0x0000001080815819 */ /* 0x000fe200000006ff */
[----:B------:R-:W-:Y:S02]  /*2720*/  FFMA.FTZ R128, R154, R180, R181 ;  /* 0x000000b49a807223 */ /* 0x000fe400000100b5 */
[----:B------:R-:W-:-:S05]  /*2730*/  FMUL.FTZ R124, R124, UR18 ;  /* 0x000000127c7c7c20 */ /* 0x000fca0008410000 */
[----:B------:R-:W-:Y:S01]  /*2740*/  FSEL R126, R124, RZ, P6 ;  /* 0x000000ff7c7e7208 */ /* 0x000fe20003000000 */
[----:B------:R-:W-:Y:S01]  /*2750*/  FFMA.FTZ R124, R144, R180, R181 ;  /* 0x000000b4907c7223 */ /* 0x000fe200000100b5 */
[----:B------:R-:W-:-:S03]  /*2760*/  LOP3.LUT P6, RZ, R146, 0xff000000, RZ, 0xc0, !PT ;  /* 0xff00000092ff7812 */ /* 0x000fc600078cc0ff */
[----:B------:R-:W-:-:S04]  /*2770*/  FADD.FTZ R127, R143, -R124 ;  /* 0x8000007c8f7f7221 */ /* 0x000fc80000010000 */
[----:B------:R-:W-:Y:S01]  /*2780*/  FMUL.FTZ R210, R132, R127 ;  /* 0x0000007f84d27220 */ /* 0x000fe20000410000 */
[----:B------:R-:W-:-:S03]  /*2790*/  FADD.FTZ R127, R145, -R128 ;  /* 0x80000080917f7221 */ /* 0x000fc60000010000 */
[--C-:B------:R-:W-:Y:S01]  /*27a0*/  @P5 FADD.FTZ R210, R210, R129.reuse ;  /* 0x00000081d2d25221 */ /* 0x100fe20000010000 */
[----:B------:R-:W-:Y:S01]  /*27b0*/  @P5 PRMT R129, R106, 0x7632, R129 ;  /* 0x000076326a815816 */ /* 0x000fe20000000081 */
[----:B------:R-:W-:Y:S02]  /*27c0*/  FMUL.FTZ R214, R132, R127 ;  /* 0x0000007f84d67220 */ /* 0x000fe40000410000 */
[----:B------:R-:W-:Y:S01]  /*27d0*/  FMUL.FTZ R124, R210, R205 ;  /* 0x000000cdd27c7220 */ /* 0x000fe20000410000 */
[----:B------:R-:W-:-:S03]  /*27e0*/  @P5 SHF.L.U32 R129, R129, 0x10, RZ ;  /* 0x0000001081815819 */ /* 0x000fc600000006ff */
[----:B------:R-:W-:Y:S02]  /*27f0*/  FMUL.FTZ R124, R124, UR18 ;  /* 0x000000127c7c7c20 */ /* 0x000fe40008410000 */
[----:B------:R-:W-:Y:S01]  /*2800*/  @P5 FADD.FTZ R214, R214, R129 ;  /* 0x00000081d6d65221 */ /* 0x000fe20000010000 */
[----:B------:R-:W-:Y:S02]  /*2810*/  FFMA.FTZ R129, R139, R180, R181 ;  /* 0x000000b48b817223 */ /* 0x000fe400000100b5 */
[----:B------:R-:W-:Y:S01]  /*2820*/  FSEL R124, R124, RZ, P6 ;  /* 0x000000ff7c7c7208 */ /* 0x000fe20003000000 */
[----:B------:R-:W-:Y:S01]  /*2830*/  FMUL.FTZ R127, R214, R205 ;  /* 0x000000cdd67f7220 */ /* 0x000fe20000410000 */
[----:B------:R-:W-:Y:S01]  /*2840*/  LOP3.LUT P6, RZ, R147, 0xff00, RZ, 0xc0, !PT ;  /* 0x0000ff0093ff7812 */ /* 0x000fe200078cc0ff */
[----:B------:R-:W-:Y:S01]  /*2850*/  FADD.FTZ R129, R140, -R129 ;  /* 0x800000818c817221 */ /* 0x000fe20000010000 */
[----:B------:R-:W-:Y:S01]  /*2860*/  F2FP.BF16.F32.PACK_AB R125, R124, R125 ;  /* 0x0000007d7c7d723e */ /* 0x000fe200000010ff */
[----:B------:R-:W-:-:S02]  /*2870*/  FMUL.FTZ R127, R127, UR18 ;  /* 0x000000127f7f7c20 */ /* 0x000fc40008410000 */
[----:B------:R-:W-:Y:S01]  /*2880*/  FMUL.FTZ R216, R132, R129 ;  /* 0x0000008184d87220 */ /* 0x000fe20000410000 */
[----:B------:R-:W-:Y:S02]  /*2890*/  @P5 PRMT R129, R104, 0x7632, R129 ;  /* 0x0000763268815816 */ /* 0x000fe40000000081 */
[----:B------:R-:W-:Y:S01]  /*28a0*/  FSEL R211, R127, RZ, P6 ;  /* 0x000000ff7fd37208 */ /* 0x000fe20003000000 */
[----:B------:R-:W-:Y:S01]  /*28b0*/  FFMA.FTZ R127, R3, R180, R181 ;  /* 0x000000b4037f7223 */ /* 0x000fe200000100b5 */
[----:B------:R-:W-:Y:S01]  /*28c0*/  @P5 FADD.FTZ R216, R216, R131 ;  /* 0x00000083d8d85221 */ /* 0x000fe20000010000 */
[----:B------:R-:W-:Y:S01]  /*28d0*/  @P5 IMAD.U32 R131, R129, 0x10000, RZ ;  /* 0x0001000081835824 */ /* 0x000fe200078e00ff */
[----:B------:R-:W-:Y:S01]  /*28e0*/  MOV R129, R146 ;  /* 0x0000009200817202 */ /* 0x000fe20000000f00 */
[----:B------:R-:W-:Y:S01]  /*28f0*/  FADD.FTZ R127, R134, -R127 ;  /* 0x8000007f867f7221 */ /* 0x000fe20000010000 */
[----:B------:R-:W-:-:S03]  /*2900*/  F2FP.BF16.F32.PACK_AB R126, R211, R126 ;  /* 0x0000007ed37e723e */ /* 0x000fc600000010ff */
[----:B------:R-:W-:Y:S01]  /*2910*/  FMUL.FTZ R128, R132, R127 ;  /* 0x0000007f84807220 */ /* 0x000fe20000410000 */
[----:B------:R-:W-:-:S05]  /*2920*/  @P5 SHF.L.U32 R127, R104, 0x10, RZ ;  /* 0x00000010687f5819 */ /* 0x000fca00000006ff */
[----:B------:R-:W-:Y:S01]  /*2930*/  @P5 FADD.FTZ R128, R128, R127 ;  /* 0x0000007f80805221 */ /* 0x000fe20000010000 */
[----:B------:R-:W-:-:S04]  /*2940*/  FADD.FTZ R127, R141, -R130 ;  /* 0x800000828d7f7221 */ /* 0x000fc80000010000 */
[----:B------:R-:W-:Y:S01]  /*2950*/  FMUL.FTZ R130, R132, R127 ;  /* 0x0000007f84827220 */ /* 0x000fe20000410000 */
[----:B------:R-:W-:-:S03]  /*2960*/  FMUL.FTZ R127, R128, R205 ;  /* 0x000000cd807f7220 */ /* 0x000fc60000410000 */
[----:B------:R-:W-:Y:S01]  /*2970*/  @P5 FADD.FTZ R130, R130, R131 ;  /* 0x0000008382825221 */ /* 0x000fe20000010000 */
[----:B------:R-:W-:Y:S01]  /*2980*/  FMUL.FTZ R127, R127, UR18 ;  /* 0x000000127f7f7c20 */ /* 0x000fe20008410000 */
[----:B------:R-:W-:Y:S02]  /*2990*/  LOP3.LUT P5, RZ, R129, 0xff, RZ, 0xc0, !PT ;  /* 0x000000ff81ff7812 */ /* 0x000fe400078ac0ff */
[----:B------:R-:W-:Y:S02]  /*29a0*/  FMUL.FTZ R129, R130, R205 ;  /* 0x000000cd82817220 */ /* 0x000fe40000410000 */
[----:B------:R-:W-:Y:S02]  /*29b0*/  FSEL R207, R127, RZ, P5 ;  /* 0x000000ff7fcf7208 */ /* 0x000fe40002800000 */
[----:B------:R-:W-:Y:S01]  /*29c0*/  FMUL.FTZ R129, R129, UR18 ;  /* 0x0000001281817c20 */ /* 0x000fe20008410000 */
[----:B------:R-:W-:-:S04]  /*29d0*/  LOP3.LUT P5, RZ, R146, 0xff00, RZ, 0xc0, !PT ;  /* 0x0000ff0092ff7812 */ /* 0x000fc800078ac0ff */
[----:B------:R-:W-:Y:S02]  /*29e0*/  FSEL R220, R129, RZ, P5 ;  /* 0x000000ff81dc7208 */ /* 0x000fe40002800000 */
[----:B------:R-:W-:Y:S02]  /*29f0*/  ISETP.NE.U32.AND P5, PT, RZ, UR16, PT ;  /* 0x00000010ff007c0c */ /* 0x000fe4000bfa5070 */
[----:B------:R-:W-:Y:S02]  /*2a00*/  F2FP.BF16.F32.PACK_AB R124, R220, R207 ;  /* 0x000000cfdc7c723e */ /* 0x000fe400000010ff */
[----:B------:R-:W-:-:S13]  /*2a10*/  ISETP.NE.AND.EX P5, PT, RZ, UR17, PT, P5 ;  /* 0x00000011ff007c0c */ /* 0x000fda000bfa5350 */
[----:B------:R-:W-:Y:S01]  /*2a20*/  @P5 F2FP.BF16.F32.PACK_AB R127, RZ, R216 ;  /* 0x000000d8ff7f523e */ /* 0x000fe200000010ff */
[----:B------:R-:W-:Y:S01]  /*2a30*/  FMUL.FTZ R216, R216, R205 ;  /* 0x000000cdd8d87220 */ /* 0x000fe20000410000 */
[----:B------:R-:W-:Y:S02]  /*2a40*/  @P5 F2FP.BF16.F32.PACK_AB R208, RZ, R208 ;  /* 0x000000d0ffd0523e */ /* 0x000fe400000010ff */
[----:B------:R-:W-:Y:S01]  /*2a50*/  @P5 F2FP.BF16.F32.PACK_AB R212, RZ, R212 ;  /* 0x000000d4ffd4523e */ /* 0x000fe200000010ff */
[----:B------:R-:W-:Y:S01]  /*2a60*/  FMUL.FTZ R216, R216, UR18 ;  /* 0x00000012d8d87c20 */ /* 0x000fe20008410000 */
[----:B------:R-:W-:Y:S02]  /*2a70*/  @P5 F2FP.BF16.F32.PACK_AB R128, RZ, R128 ;  /* 0x00000080ff80523e */ /* 0x000fe400000010ff */
[----:B------:R-:W-:Y:S02]  /*2a80*/  @P5 PRMT R63, R127, 0x7610, R63 ;  /* 0x000076107f3f5816 */ /* 0x000fe4000000003f */
[----:B------:R-:W-:-:S02]  /*2a90*/  @P5 PRMT R61, R208, 0x7610, R61 ;  /* 0x00007610d03d5816 */ /* 0x000fc4000000003d */
[----:B------:R-:W-:Y:S02]  /*2aa0*/  @P5 F2FP.BF16.F32.PACK_AB R210, RZ, R210 ;  /* 0x000000d2ffd2523e */ /* 0x000fe400000010ff */
[----:B------:R-:W-:Y:S02]  /*2ab0*/  @P5 PRMT R62, R212, 0x7610, R62 ;  /* 0x00007610d43e5816 */ /* 0x000fe4000000003e */
[----:B------:R-:W-:Y:S02]  /*2ac0*/  @P5 F2FP.BF16.F32.PACK_AB R214, RZ, R214 ;  /* 0x000000d6ffd6523e */ /* 0x000fe400000010ff */
[----:B------:R-:W-:Y:S02]  /*2ad0*/  @P5 PRMT R60, R128, 0x7610, R60 ;  /* 0x00007610803c5816 */ /* 0x000fe4000000003c */
[----:B------:R-:W-:Y:S01]  /*2ae0*/  @P5 F2FP.BF16.F32.PACK_AB R130, RZ, R130 ;  /* 0x00000082ff82523e */ /* 0x000fe200000010ff */
[----:B------:R-:W0:Y:S01]  /*2af0*/  LDC.64 R128, c[0x0][0x2f8] ;  /* 0x0000be00ff807b82 */ /* 0x000e220000000a00 */
[----:B------:R-:W-:Y:S01]  /*2b00*/  @P5 F2FP.BF16.F32.PACK_AB R127, RZ, R218 ;  /* 0x000000daff7f523e */ /* 0x000fe200000010ff */
[----:B------:R-:W-:Y:S01]  /*2b10*/  FMUL.FTZ R218, R218, R205 ;  /* 0x000000cddada7220 */ /* 0x000fe20000410000 */
[----:B------:R-:W-:-:S02]  /*2b20*/  @P5 PRMT R61, R61, 0x5410, R210 ;  /* 0x000054103d3d5816 */ /* 0x000fc400000000d2 */
[----:B------:R-:W-:Y:S01]  /*2b30*/  @P5 PRMT R62, R62, 0x5410, R214 ;  /* 0x000054103e3e5816 */ /* 0x000fe200000000d6 */
[----:B------:R-:W-:Y:S01]  /*2b40*/  FMUL.FTZ R218, R218, UR18 ;  /* 0x00000012dada7c20 */ /* 0x000fe20008410000 */
[----:B------:R-:W-:Y:S02]  /*2b50*/  @P5 PRMT R60, R60, 0x5410, R130 ;  /* 0x000054103c3c5816 */ /* 0x000fe40000000082 */
[----:B------:R-:W-:Y:S02]  /*2b60*/  @P5 PRMT R63, R63, 0x5410, R127 ;  /* 0x000054103f3f5816 */ /* 0x000fe4000000007f */
[----:B------:R-:W-:-:S04]  /*2b70*/  LOP3.LUT P5, RZ, R147, 0xff0000, RZ, 0xc0, !PT ;  /* 0x00ff000093ff7812 */ /* 0x000fc800078ac0ff */
[----:B------:R-:W-:Y:S02]  /*2b80*/  FSEL R127, R216, RZ, P5 ;  /* 0x000000ffd87f7208 */ /* 0x000fe40002800000 */
[----:B------:R-:W-:-:S04]  /*2b90*/  LOP3.LUT P5, RZ, R147, 0xff000000, RZ, 0xc0, !PT ;  /* 0xff00000093ff7812 */ /* 0x000fc800078ac0ff */
[----:B------:R-:W-:Y:S02]  /*2ba0*/  FSEL R218, R218, RZ, P5 ;  /* 0x000000ffdada7208 */ /* 0x000fe40002800000 */
[----:B------:R-:W-:Y:S01]  /*2bb0*/  ISETP.NE.U32.AND P5, PT, RZ, UR16, PT ;  /* 0x00000010ff007c0c */ /* 0x000fe2000bfa5070 */
[----:B0-----:R-:W-:Y:S01]  /*2bc0*/  IMAD.WIDE.U32 R128, R39, 0x10, R128 ;  /* 0x0000001027807825 */ /* 0x001fe200078e0080 */
[----:B------:R-:W-:Y:S02]  /*2bd0*/  F2FP.BF16.F32.PACK_AB R127, R218, R127 ;  /* 0x0000007fda7f723e */ /* 0x000fe400000010ff */
[----:B------:R-:W-:-:S13]  /*2be0*/  ISETP.NE.AND.EX P5, PT, RZ, UR17, PT, P5 ;  /* 0x00000011ff007c0c */ /* 0x000fda000bfa5350 */
[----:B------:R-:W0:Y:S02]  /*2bf0*/  @P5 LDC.64 R130, c[0x0][0x308] ;  /* 0x0000c200ff825b82 */ /* 0x000e240000000a00 */
[C---:B0-----:R-:W-:Y:S01]  /*2c00*/  @P5 IMAD.WIDE.U32 R130, R39.reuse, 0x10, R130 ;  /* 0x0000001027825825 */ /* 0x041fe200078e0082 */
[----:B------:R-:W-:-:S04]  /*2c10*/  IADD3 R39, R39, 0x80, RZ ;  /* 0x0000008027277810 */ /* 0x000fc80007ffe0ff */
[----:B------:R0:W-:Y:S04]  /*2c20*/  @P5 STG.E.128 desc[UR4][R130.64], R60 ;  /* 0x0000003c82005986 */ /* 0x0001e8000c101d04 */
[----:B------:R0:W-:Y:S02]  /*2c30*/  STG.E.128 desc[UR4][R128.64], R124 ;  /* 0x0000007c80007986 */ /* 0x0001e4000c101d04 */
.L_x_643:
[----:B------:R-:W-:Y:S05]  /*2c40*/  BSYNC B0 ;  /* 0x0000000000007941 */ /* 0x000fea0003800000 */
.L_x_642:
[----:B------:R-:W-:Y:S04]  /*2c50*/  BSSY B0, `(.L_x_644) ;  /* 0x0000070000007945 */ /* 0x000fe80003800000 */
[----:B------:R-:W-:Y:S05]  /*2c60*/  @!P1 BRA `(.L_x_645) ;  /* 0x0000000400b89947 */ /* 0x000fea0003800000 */
[----:B------:R-:W-:Y:S01]  /*2c70*/  ISETP.NE.U32.AND P5, PT, RZ, UR10, PT ;  /* 0x0000000aff007c0c */ /* 0x000fe2000bfa5070 */
[-CC-:B0-----:R-:W-:Y:S01]  /*2c80*/  FFMA.FTZ R125, R159, R180.reuse, R181.reuse ;  /* 0x000000b49f7d7223 */ /* 0x181fe200000100b5 */
        /* <DEDUP_REMOVED lines=53> */
[----:B------:R-:W-:Y:S02]  /*2fe0*/  @P5 SHF.L.U32 R131, R129, 0x10, RZ ;  /* 0x0000001081835819 */ /* 0x000fe400000006ff */
[----:B------:R-:W-:Y:S01]  /*2ff0*/  FADD.FTZ R127, R158, -R127 ;  /* 0x8000007f9e7f7221 */ /* 0x000fe20000010000 */
[----:B------:R-:W-:Y:S02]  /*3000*/  MOV R129, R148 ;  /* 0x0000009400817202 */ /* 0x000fe40000000f00 */
[----:B------:R-:W-:Y:S01]  /*3010*/  F2FP.BF16.F32.PACK_AB R126, R211, R126 ;  /* 0x0000007ed37e723e */ /* 0x000fe200000010ff */
[----:B------:R-:W-:Y:S01]  /*3020*/  FMUL.FTZ R128, R132, R127 ;  /* 0x0000007f84807220 */ /* 0x000fe20000410000 */
[----:B------:R-:W-:-:S04]  /*3030*/  @P5 IMAD.U32 R127, R108, 0x10000, RZ ;  /* 0x000100006c7f5824 */ /* 0x000fc800078e00ff */
        /* <DEDUP_REMOVED lines=49> */
.L_x_645:
[----:B------:R-:W-:Y:S05]  /*3350*/  BSYNC B0 ;  /* 0x0000000000007941 */ /* 0x000fea0003800000 */
.L_x_644:
[----:B------:R-:W-:Y:S04]  /*3360*/  BSSY B0, `(.L_x_646) ;  /* 0x0000070000007945 */ /* 0x000fe80003800000 */
[----:B------:R-:W-:Y:S05]  /*3370*/  @!P2 BRA `(.L_x_647) ;  /* 0x0000000400b8a947 */ /* 0x000fea0003800000 */
[----:B------:R-:W-:Y:S01]  /*3380*/  ISETP.NE.U32.AND P5, PT, RZ, UR10, PT ;  /* 0x0000000aff007c0c */ /* 0x000fe2000bfa5070 */
[-CC-:B01----:R-:W-:Y:S01]  /*3390*/  FFMA.FTZ R125, R175, R180.reuse, R181.reuse ;  /* 0x000000b4af7d7223 */ /* 0x183fe200000100b5 */
        /* <DEDUP_REMOVED lines=22> */
[----:B------:R-:W-:Y:S01]  /*3500*/  @P5 IMAD.U32 R129, R128, 0x10000, RZ ;  /* 0x0001000080815824 */ /* 0x000fe200078e00ff */
[----:B------:R-:W-:Y:S01]  /*3510*/  LOP3.LUT P6, RZ, R151, 0xff, RZ, 0xc0, !PT ;  /* 0x000000ff97ff7812 */ /* 0x000fe200078cc0ff */
[----:B------:R-:W-:Y:S01]  /*3520*/  FMUL.FTZ R124, R212, R205 ;  /* 0x000000cdd47c7220 */ /* 0x000fe20000410000 */
[----:B------:R-:W-:Y:S01]  /*3530*/  FFMA.FTZ R128, R188, R180, R181 ;  /* 0x000000b4bc807223 */ /* 0x000fe200000100b5 */
[----:B------:R-:W-:Y:S02]  /*3540*/  @P5 FADD.FTZ R218, R218, R209 ;  /* 0x000000d1dada5221 */ /* 0x000fe40000010000 */
        /* <DEDUP_REMOVED lines=59> */
[----:B------:R-:W-:Y:S02]  /*3900*/  @P5 F2FP.BF16.F32.PACK_AB R130, RZ, R130 ;  /* 0x00000082ff82523e */ /* 0x000fe400000010ff */
[----:B------:R-:W-:Y:S01]  /*3910*/  @P5 F2FP.BF16.F32.PACK_AB R127, RZ, R218 ;  /* 0x000000daff7f523e */ /* 0x000fe200000010ff */
[----:B------:R-:W-:Y:S01]  /*3920*/  FMUL.FTZ R218, R218, R205 ;  /* 0x000000cddada7220 */ /* 0x000fe20000410000 */
[----:B------:R-:W-:-:S02]  /*3930*/  @P5 PRMT R61, R61, 0x5410, R210 ;  /* 0x000054103d3d5816 */ /* 0x000fc400000000d2 */
[----:B------:R-:W-:Y:S01]  /*3940*/  @P5 PRMT R62, R62, 0x5410, R214 ;  /* 0x000054103e3e5816 */ /* 0x000fe200000000d6 */
[----:B------:R-:W-:Y:S01]  /*3950*/  FMUL.FTZ R218, R218, UR18 ;  /* 0x00000012dada7c20 */ /* 0x000fe20008410000 */
[----:B------:R-:W-:Y:S02]  /*3960*/  @P5 PRMT R60, R60, 0x5410, R130 ;  /* 0x000054103c3c5816 */ /* 0x000fe40000000082 */
[----:B------:R-:W-:Y:S01]  /*3970*/  @P5 PRMT R63, R63, 0x5410, R127 ;  /* 0x000054103f3f5816 */ /* 0x000fe2000000007f */
[----:B------:R-:W0:Y:S01]  /*3980*/  LDC.64 R130, c[0x0][0x2f8] ;  /* 0x0000be00ff827b82 */ /* 0x000e220000000a00 */
[----:B------:R-:W-:-:S04]  /*3990*/  LOP3.LUT P5, RZ, R151, 0xff0000, RZ, 0xc0, !PT ;  /* 0x00ff000097ff7812 */ /* 0x000fc800078ac0ff */
[----:B------:R-:W-:Y:S02]  /*39a0*/  FSEL R127, R216, RZ, P5 ;  /* 0x000000ffd87f7208 */ /* 0x000fe40002800000 */
[----:B------:R-:W-:-:S04]  /*39b0*/  LOP3.LUT P5, RZ, R151, 0xff000000, RZ, 0xc0, !PT ;  /* 0xff00000097ff7812 */ /* 0x000fc800078ac0ff */
[----:B------:R-:W-:Y:S02]  /*39c0*/  FSEL R218, R218, RZ, P5 ;  /* 0x000000ffdada7208 */ /* 0x000fe40002800000 */
[----:B------:R-:W-:Y:S02]  /*39d0*/  ISETP.NE.U32.AND P5, PT, RZ, UR16, PT ;  /* 0x00000010ff007c0c */ /* 0x000fe4000bfa5070 */
[----:B------:R-:W-:Y:S02]  /*39e0*/  F2FP.BF16.F32.PACK_AB R127, R218, R127 ;  /* 0x0000007fda7f723e */ /* 0x000fe400000010ff */
[----:B------:R-:W-:Y:S01]  /*39f0*/  ISETP.NE.AND.EX P5, PT, RZ, UR17, PT, P5 ;  /* 0x00000011ff007c0c */ /* 0x000fe2000bfa5350 */
[----:B0-----:R-:W-:-:S12]  /*3a00*/  IMAD.WIDE.U32 R130, R39, 0x10, R130 ;  /* 0x0000001027827825 */ /* 0x001fd800078e0082 */
[----:B------:R-:W0:Y:S02]  /*3a10*/  @P5 LDC.64 R128, c[0x0][0x308] ;  /* 0x0000c200ff805b82 */ /* 0x000e240000000a00 */
[C---:B0-----:R-:W-:Y:S01]  /*3a20*/  @P5 IMAD.WIDE.U32 R128, R39.reuse, 0x10, R128 ;  /* 0x0000001027805825 */ /* 0x041fe200078e0080 */
[----:B------:R-:W-:-:S04]  /*3a30*/  IADD3 R39, R39, 0x80, RZ ;  /* 0x0000008027277810 */ /* 0x000fc80007ffe0ff */
[----:B------:R2:W-:Y:S04]  /*3a40*/  @P5 STG.E.128 desc[UR4][R128.64], R60 ;  /* 0x0000003c80005986 */ /* 0x0005e8000c101d04 */
[----:B------:R2:W-:Y:S02]  /*3a50*/  STG.E.128 desc[UR4][R130.64], R124 ;  /* 0x0000007c82007986 */ /* 0x0005e4000c101d04 */
.L_x_647:
[----:B------:R-:W-:Y:S05]  /*3a60*/  BSYNC B0 ;  /* 0x0000000000007941 */ /* 0x000fea0003800000 */
.L_x_646:
[----:B------:R-:W-:Y:S01]  /*3a70*/  ISETP.NE.AND P5, PT, R0, RZ, PT ;  /* 0x000000ff0000720c */ /* 0x000fe20003fa5270 */
[----:B------:R-:W-:-:S12]  /*3a80*/  BSSY B0, `(.L_x_648) ;  /* 0x000006f000007945 */ /* 0x000fd80003800000 */
[----:B------:R-:W-:Y:S05]  /*3a90*/  @!P5 BRA `(.L_x_649) ;  /* 0x0000000400b4d947 */ /* 0x000fea0003800000 */
[----:B------:R-:W-:Y:S01]  /*3aa0*/  ISETP.NE.U32.AND P5, PT, RZ, UR10, PT ;  /* 0x0000000aff007c0c */ /* 0x000fe2000bfa5070 */
[-CC-:B012---:R-:W-:Y:S01]  /*3ab0*/  FFMA.FTZ R125, R191, R180.reuse, R181.reuse ;  /* 0x000000b4bf7d7223 */ /* 0x187fe200000100b5 */
[----:B------:R-:W-:Y:S01]  /*3ac0*/  LOP3.LUT P6, RZ, R152, 0xff0000, RZ, 0xc0, !PT ;  /* 0x00ff000098ff7812 */ /* 0x000fe200078cc0ff */
[----:B------:R-:W-:Y:S01]  /*3ad0*/  FFMA.FTZ R207, R199, R180, R181 ;  /* 0x000000b4c7cf7223 */ /* 0x000fe200000100b5 */
[----:B------:R-:W-:Y:S01]  /*3ae0*/  ISETP.NE.AND.EX P5, PT, RZ, UR11, PT, P5 ;  /* 0x0000000bff007c0c */ /* 0x000fe2000bfa5350 */
[----:B------:R-:W-:Y:S02]  /*3af0*/  FADD.FTZ R125, R194, -R125 ;  /* 0x8000007dc27d7221 */ /* 0x000fe40000010000 */
[----:B------:R-:W-:Y:S02]  /*3b00*/  FADD.FTZ R207, R204, -R207 ;  /* 0x800000cfcccf7221 */ /* 0x000fe40000010000 */
[C---:B------:R-:W-:Y:S02]  /*3b10*/  FMUL.FTZ R208, R132.reuse, R125 ;  /* 0x0000007d84d07220 */ /* 0x040fe40000410000 */
[----:B------:R-:W-:-:S06]  /*3b20*/  FMUL.FTZ R216, R132, R207 ;  /* 0x000000cf84d87220 */ /* 0x000fcc0000410000 */
[C---:B------:R-:W-:Y:S01]  /*3b30*/  @P5 IMAD.U32 R127, R121.reuse, 0x10000, RZ ;  /* 0x00010000797f5824 */ /* 0x040fe200078e00ff */
[----:B------:R-:W-:Y:S02]  /*3b40*/  @P5 SHF.L.U32 R129, R122, 0x10, RZ ;  /* 0x000000107a815819 */ /* 0x000fe400000006ff */
[----:B------:R-:W-:Y:S01]  /*3b50*/  @P5 PRMT R128, R121, 0x7632, R128 ;  /* 0x0000763279805816 */ /* 0x000fe20000000080 */
[----:B------:R-:W-:Y:S01]  /*3b60*/  @P5 FADD.FTZ R208, R208, R127 ;  /* 0x0000007fd0d05221 */ /* 0x000fe20000010000 */
[----:B------:R-:W-:Y:S01]  /*3b70*/  FFMA.FTZ R127, R193, R180, R181 ;  /* 0x000000b4c17f7223 */ /* 0x000fe200000100b5 */
[----:B------:R-:W-:Y:S02]  /*3b80*/  @P5 PRMT R130, R120, 0x7632, R130 ;  /* 0x0000763278825816 */ /* 0x000fe40000000082 */
[----:B------:R-:W-:Y:S01]  /*3b90*/  FMUL.FTZ R124, R208, R205 ;  /* 0x000000cdd07c7220 */ /* 0x000fe20000410000 */
[----:B------:R-:W-:Y:S01]  /*3ba0*/  FADD.FTZ R127, R196, -R127 ;  /* 0x8000007fc47f7221 */ /* 0x000fe20000010000 */
[----:B------:R-:W-:-:S02]  /*3bb0*/  @P5 PRMT R207, R123, 0x7632, R207 ;  /* 0x000076327bcf5816 */ /* 0x000fc400000000cf */
[----:B------:R-:W-:Y:S01]  /*3bc0*/  FMUL.FTZ R124, R124, UR18 ;  /* 0x000000127c7c7c20 */ /* 0x000fe20008410000 */
[----:B------:R-:W-:Y:S01]  /*3bd0*/  FMUL.FTZ R212, R132, R127 ;  /* 0x0000007f84d47220 */ /* 0x000fe20000410000 */
[----:B------:R-:W-:-:S03]  /*3be0*/  @P5 SHF.L.U32 R207, R207, 0x10, RZ ;  /* 0x00000010cfcf5819 */ /* 0x000fc600000006ff */
[----:B------:R-:W-:Y:S01]  /*3bf0*/  @P5 FADD.FTZ R212, R212, R129 ;  /* 0x00000081d4d45221 */ /* 0x000fe20000010000 */
[----:B------:R-:W-:Y:S02]  /*3c00*/  FSEL R125, R124, RZ, P6 ;  /* 0x000000ff7c7d7208 */ /* 0x000fe40003000000 */
        /* <DEDUP_REMOVED lines=10> */
[----:B------:R-:W-:Y:S01]  /*3cb0*/  FADD.FTZ R127, R201, -R128 ;  /* 0x80000080c97f7221 */ /* 0x000fe20000010000 */
[----:B------:R-:W-:Y:S02]  /*3cc0*/  FFMA.FTZ R128, R198, R180, R181 ;  /* 0x000000b4c6807223 */ /* 0x000fe400000100b5 */
[--C-:B------:R-:W-:Y:S01]  /*3cd0*/  @P5 FADD.FTZ R210, R210, R129.reuse ;  /* 0x00000081d2d25221 */ /* 0x100fe20000010000 */
[----:B------:R-:W-:Y:S01]  /*3ce0*/  @P5 PRMT R129, R122, 0x7632, R129 ;  /* 0x000076327a815816 */ /* 0x000fe20000000081 */
[----:B------:R-:W-:Y:S01]  /*3cf0*/  FMUL.FTZ R214, R132, R127 ;  /* 0x0000007f84d67220 */ /* 0x000fe20000410000 */
[----:B------:R-:W-:Y:S01]  /*3d00*/  FADD.FTZ R131, R195, -R128 ;  /* 0x80000080c3837221 */ /* 0x000fe20000010000 */
[----:B------:R-:W-:Y:S01]  /*3d10*/  FMUL.FTZ R124, R210, R205 ;  /* 0x000000cdd27c7220 */ /* 0x000fe20000410000 */
[----:B------:R-:W-:-:S03]  /*3d20*/  @P5 SHF.L.U32 R129, R129, 0x10, RZ ;  /* 0x0000001081815819 */ /* 0x000fc600000006ff */
[----:B------:R-:W-:Y:S02]  /*3d30*/  FMUL.FTZ R124, R124, UR18 ;  /* 0x000000127c7c7c20 */ /* 0x000fe40008410000 */
[----:B------:R-:W-:Y:S01]  /*3d40*/  @P5 FADD.FTZ R214, R214, R129 ;  /* 0x00000081d6d65221 */ /* 0x000fe20000010000 */
[-CC-:B------:R-:W-:Y:S01]  /*3d50*/  FFMA.FTZ R129, R133, R180.reuse, R181.reuse ;  /* 0x000000b485817223 */ /* 0x180fe200000100b5 */
[----:B------:R-:W-:Y:S01]  /*3d60*/  FFMA.FTZ R180, R206, R180, R181 ;  /* 0x000000b4ceb47223 */ /* 0x000fe200000100b5 */
[----:B------:R-:W-:Y:S01]  /*3d70*/  @P5 SHF.L.U32 R181, R123, 0x10, RZ ;  /* 0x000000107bb55819 */ /* 0x000fe200000006ff */
[----:B------:R-:W-:Y:S01]  /*3d80*/  FMUL.FTZ R127, R214, R205 ;  /* 0x000000cdd67f7220 */ /* 0x000fe20000410000 */
[----:B------:R-:W-:Y:S01]  /*3d90*/  FADD.FTZ R129, R192, -R129 ;  /* 0x80000081c0817221 */ /* 0x000fe20000010000 */
[----:B------:R-:W-:Y:S01]  /*3da0*/  FADD.FTZ R209, R203, -R180 ;  /* 0x800000b4cbd17221 */ /* 0x000fe20000010000 */
[----:B------:R-:W-:Y:S01]  /*3db0*/  FMUL.FTZ R180, R132, R131 ;  /* 0x0000008384b47220 */ /* 0x000fe20000410000 */
[----:B------:R-:W-:Y:S01]  /*3dc0*/  @P5 SHF.L.U32 R131, R130, 0x10, RZ ;  /* 0x0000001082835819 */ /* 0x000fe200000006ff */
[----:B------:R-:W-:Y:S01]  /*3dd0*/  FMUL.FTZ R128, R132, R129 ;  /* 0x0000008184807220 */ /* 0x000fe20000410000 */
[----:B------:R-:W-:Y:S01]  /*3de0*/  @P5 SHF.L.U32 R129, R120, 0x10, RZ ;  /* 0x0000001078815819 */ /* 0x000fe200000006ff */
[----:B------:R-:W-:Y:S01]  /*3df0*/  FMUL.FTZ R132, R132, R209 ;  /* 0x000000d184847220 */ /* 0x000fe20000410000 */
[----:B------:R-:W-:-:S02]  /*3e00*/  IMAD.MOV.U32 R130, RZ, RZ, R152 ;  /* 0x000000ffff827224 */ /* 0x000fc400078e0098 */
[----:B------:R-:W-:Y:S01]  /*3e10*/  @P5 FADD.FTZ R180, R180, R131 ;  /* 0x00000083b4b45221 */ /* 0x000fe20000010000 */
[----:B------:R-:W-:Y:S01]  /*3e20*/  @P5 FADD.FTZ R216, R216, R181 ;  /* 0x000000b5d8d85221 */ /* 0x000fe20000010000 */
[----:B------:R-:W-:Y:S01]  /*3e30*/  @P5 FADD.FTZ R128, R128, R129 ;  /* 0x0000008180805221 */ /* 0x000fe20000010000 */
[----:B------:R-:W-:Y:S01]  /*3e40*/  @P5 FADD.FTZ R132, R132, R207 ;  /* 0x000000cf84845221 */ /* 0x000fe20000010000 */
[----:B------:R-:W-:Y:S01]  /*3e50*/  LOP3.LUT P5, RZ, R130, 0xff, RZ, 0xc0, !PT ;  /* 0x000000ff82ff7812 */ /* 0x000fe200078ac0ff */
[-C--:B------:R-:W-:Y:S01]  /*3e60*/  FMUL.FTZ R130, R180, R205.reuse ;  /* 0x000000cdb4827220 */ /* 0x080fe20000410000 */
[----:B------:R-:W-:Y:S01]  /*3e70*/  FMUL.FTZ R129, R128, R205 ;  /* 0x000000cd80817220 */ /* 0x000fe20000410000 */
[----:B------:R-:W-:Y:S01]  /*3e80*/  FSEL R124, R124, RZ, P6 ;  /* 0x000000ff7c7c7208 */ /* 0x000fe20003000000 */
[----:B------:R-:W-:Y:S01]  /*3e90*/  FMUL.FTZ R127, R127, UR18 ;  /* 0x000000127f7f7c20 */ /* 0x000fe20008410000 */
[----:B------:R-:W-:Y:S01]  /*3ea0*/  FMUL.FTZ R130, R130, UR18 ;  /* 0x0000001282827c20 */ /* 0x000fe20008410000 */
[----:B------:R-:W-:Y:S01]  /*3eb0*/  FMUL.FTZ R129, R129, UR18 ;  /* 0x0000001281817c20 */ /* 0x000fe20008410000 */
[----:B------:R-:W-:-:S02]  /*3ec0*/  LOP3.LUT P6, RZ, R153, 0xff00, RZ, 0xc0, !PT ;  /* 0x0000ff0099ff7812 */ /* 0x000fc400078cc0ff */
[----:B------:R-:W-:Y:S02]  /*3ed0*/  F2FP.BF16.F32.PACK_AB R125, R124, R125 ;  /* 0x0000007d7c7d723e */ /* 0x000fe400000010ff */
[----:B------:R-:W-:Y:S02]  /*3ee0*/  FSEL R181, R129, RZ, P5 ;  /* 0x000000ff81b57208 */ /* 0x000fe40002800000 */
[----:B------:R-:W-:Y:S02]  /*3ef0*/  LOP3.LUT P5, RZ, R152, 0xff00, RZ, 0xc0, !PT ;  /* 0x0000ff0098ff7812 */ /* 0x000fe400078ac0ff */
[----:B------:R-:W-:Y:S02]  /*3f00*/  FSEL R127, R127, RZ, P6 ;  /* 0x000000ff7f7f7208 */ /* 0x000fe40003000000 */
[----:B------:R-:W-:Y:S02]  /*3f10*/  FSEL R218, R130, RZ, P5 ;  /* 0x000000ff82da7208 */ /* 0x000fe40002800000 */
[----:B------:R-:W-:Y:S01]  /*3f20*/  ISETP.NE.U32.AND P5, PT, RZ, UR16, PT ;  /* 0x00000010ff007c0c */ /* 0x000fe2000bfa5070 */
[----:B------:R-:W0:Y:S01]  /*3f30*/  LDC.64 R130, c[0x0][0x2f8] ;  /* 0x0000be00ff827b82 */ /* 0x000e220000000a00 */
[----:B------:R-:W-:-:S02]  /*3f40*/  F2FP.BF16.F32.PACK_AB R126, R127, R126 ;  /* 0x0000007e7f7e723e */ /* 0x000fc400000010ff */
[----:B------:R-:W-:Y:S02]  /*3f50*/  ISETP.NE.AND.EX P5, PT, RZ, UR17, PT, P5 ;  /* 0x00000011ff007c0c */ /* 0x000fe4000bfa5350 */
[----:B------:R-:W-:-:S11]  /*3f60*/  F2FP.BF16.F32.PACK_AB R124, R218, R181 ;  /* 0x000000b5da7c723e */ /* 0x000fd600000010ff */
[----:B------:R-:W-:Y:S02]  /*3f70*/  @P5 F2FP.BF16.F32.PACK_AB R208, RZ, R208 ;  /* 0x000000d0ffd0523e */ /* 0x000fe400000010ff */
[----:B------:R-:W-:Y:S02]  /*3f80*/  @P5 F2FP.BF16.F32.PACK_AB R212, RZ, R212 ;  /* 0x000000d4ffd4523e */ /* 0x000fe400000010ff */
[----:B------:R-:W-:Y:S02]  /*3f90*/  @P5 F2FP.BF16.F32.PACK_AB R128, RZ, R128 ;  /* 0x00000080ff80523e */ /* 0x000fe400000010ff */
[----:B------:R-:W-:Y:S01]  /*3fa0*/  @P5 F2FP.BF16.F32.PACK_AB R129, RZ, R216 ;  /* 0x000000d8ff81523e */ /* 0x000fe200000010ff */
[-C--:B------:R-:W-:Y:S01]  /*3fb0*/  FMUL.FTZ R216, R216, R205.reuse ;  /* 0x000000cdd8d87220 */ /* 0x080fe20000410000 */
[----:B------:R-:W-:Y:S01]  /*3fc0*/  FMUL.FTZ R205, R132, R205 ;  /* 0x000000cd84cd7220 */ /* 0x000fe20000410000 */
[----:B------:R-:W-:Y:S01]  /*3fd0*/  @P5 PRMT R61, R208, 0x7610, R61 ;  /* 0x00007610d03d5816 */ /* 0x000fe2000000003d */
[----:B0-----:R-:W-:Y:S01]  /*3fe0*/  IMAD.WIDE.U32 R130, R39, 0x10, R130 ;  /* 0x0000001027827825 */ /* 0x001fe200078e0082 */
[----:B------:R-:W-:-:S03]  /*3ff0*/  @P5 F2FP.BF16.F32.PACK_AB R210, RZ, R210 ;  /* 0x000000d2ffd2523e */ /* 0x000fc600000010ff */
[----:B------:R-:W-:Y:S01]  /*4000*/  FMUL.FTZ R216, R216, UR18 ;  /* 0x00000012d8d87c20 */ /* 0x000fe20008410000 */
[----:B------:R-:W-:Y:S01]  /*4010*/  @P5 PRMT R62, R212, 0x7610, R62 ;  /* 0x00007610d43e5816 */ /* 0x000fe2000000003e */
[----:B------:R-:W-:Y:S01]  /*4020*/  FMUL.FTZ R205, R205, UR18 ;  /* 0x00000012cdcd7c20 */ /* 0x000fe20008410000 */
[----:B------:R-:W-:Y:S02]  /*4030*/  @P5 F2FP.BF16.F32.PACK_AB R214, RZ, R214 ;  /* 0x000000d6ffd6523e */ /* 0x000fe400000010ff */
[----:B------:R-:W-:Y:S02]  /*4040*/  @P5 PRMT R60, R128, 0x7610, R60 ;  /* 0x00007610803c5816 */ /* 0x000fe4000000003c */
[----:B------:R-:W-:Y:S02]  /*4050*/  @P5 F2FP.BF16.F32.PACK_AB R180, RZ, R180 ;  /* 0x000000b4ffb4523e */ /* 0x000fe400000010ff */
[----:B------:R-:W-:Y:S02]  /*4060*/  @P5 F2FP.BF16.F32.PACK_AB R132, RZ, R132 ;  /* 0x00000084ff84523e */ /* 0x000fe400000010ff */
[----:B------:R-:W-:-:S02]  /*4070*/  @P5 PRMT R63, R129, 0x7610, R63 ;  /* 0x00007610813f5816 */ /* 0x000fc4000000003f */
[----:B------:R-:W-:Y:S02]  /*4080*/  @P5 PRMT R61, R61, 0x5410, R210 ;  /* 0x000054103d3d5816 */ /* 0x000fe400000000d2 */
[----:B------:R-:W-:Y:S02]  /*4090*/  @P5 PRMT R62, R62, 0x5410, R214 ;  /* 0x000054103e3e5816 */ /* 0x000fe400000000d6 */
[----:B------:R-:W-:Y:S02]  /*40a0*/  @P5 PRMT R60, R60, 0x5410, R180 ;  /* 0x000054103c3c5816 */ /* 0x000fe400000000b4 */
[----:B------:R-:W-:Y:S02]  /*40b0*/  @P5 PRMT R63, R63, 0x5410, R132 ;  /* 0x000054103f3f5816 */ /* 0x000fe40000000084 */
[----:B------:R-:W-:-:S04]  /*40c0*/  LOP3.LUT P5, RZ, R153, 0xff0000, RZ, 0xc0, !PT ;  /* 0x00ff000099ff7812 */ /* 0x000fc800078ac0ff */
[----:B------:R-:W-:Y:S02]  /*40d0*/  FSEL R216, R216, RZ, P5 ;  /* 0x000000ffd8d87208 */ /* 0x000fe40002800000 */
[----:B------:R-:W-:-:S04]  /*40e0*/  LOP3.LUT P5, RZ, R153, 0xff000000, RZ, 0xc0, !PT ;  /* 0xff00000099ff7812 */ /* 0x000fc800078ac0ff */
[----:B------:R-:W-:Y:S02]  /*40f0*/  FSEL R205, R205, RZ, P5 ;  /* 0x000000ffcdcd7208 */ /* 0x000fe40002800000 */
[----:B------:R-:W-:Y:S02]  /*4100*/  ISETP.NE.U32.AND P5, PT, RZ, UR16, PT ;  /* 0x00000010ff007c0c */ /* 0x000fe4000bfa5070 */
[----:B------:R-:W-:Y:S02]  /*4110*/  F2FP.BF16.F32.PACK_AB R127, R205, R216 ;  /* 0x000000d8cd7f723e */ /* 0x000fe400000010ff */
[----:B------:R-:W-:-:S13]  /*4120*/  ISETP.NE.AND.EX P5, PT, RZ, UR17, PT, P5 ;  /* 0x00000011ff007c0c */ /* 0x000fda000bfa5350 */
[----:B------:R-:W0:Y:S02]  /*4130*/  @P5 LDC.64 R128, c[0x0][0x308] ;  /* 0x0000c200ff805b82 */ /* 0x000e240000000a00 */
[----:B0-----:R-:W-:-:S05]  /*4140*/  @P5 IMAD.WIDE.U32 R128, R39, 0x10, R128 ;  /* 0x0000001027805825 */ /* 0x001fca00078e0080 */
[----:B------:R3:W-:Y:S04]  /*4150*/  @P5 STG.E.128 desc[UR4][R128.64], R60 ;  /* 0x0000003c80005986 */ /* 0x0007e8000c101d04 */
[----:B------:R3:W-:Y:S02]  /*4160*/  STG.E.128 desc[UR4][R130.64], R124 ;  /* 0x0000007c82007986 */ /* 0x0007e4000c101d04 */
.L_x_649:
[----:B------:R-:W-:Y:S05]  /*4170*/  BSYNC B0 ;  /* 0x0000000000007941 */ /* 0x000fea0003800000 */
.L_x_648:
[----:B------:R-:W-:Y:S02]  /*4180*/  IADD3 R19, R19, UR20, RZ ;  /* 0x0000001413137c10 */ /* 0x000fe4000fffe0ff */
[----:B------:R-:W-:Y:S02]  /*4190*/  SEL R205, RZ, 0x1, P4 ;  /* 0x00000001ffcd7807 */ /* 0x000fe40002000000 */
[----:B------:R-:W-:-:S13]  /*41a0*/  ISETP.GE.AND P5, PT, R19, UR21, PT ;  /* 0x0000001513007c0c */ /* 0x000fda000bfa6270 */
[----:B------:R-:W-:Y:S05]  /*41b0*/  @!P5 BRA `(.L_x_650) ;  /* 0xffffffc40098d947 */ /* 0x000fea000383ffff */
.L_x_632:
        /* <DEDUP_REMOVED lines=8> */
[----:B-----5:R-:W0:Y:S01]  /*4240*/  LDC.64 R4, c[0x0][0x2d8] ;  /* 0x0000b600ff047b82 */ /* 0x020e220000000a00 */
[----:B----4-:R-:W-:-:S05]  /*4250*/  IMAD.WIDE.U32 R2, R37, 0x20, R2 ;  /* 0x0000002025027825 */ /* 0x010fca00078e0002 */
[----:B------:R4:W-:Y:S01]  /*4260*/  STG.E.128 desc[UR4][R2.64], R72 ;  /* 0x0000004802007986 */ /* 0x0009e2000c101d04 */
[----:B0-----:R-:W-:-:S03]  /*4270*/  IMAD.WIDE.U32 R4, R37, 0x20, R4 ;  /* 0x0000002025047825 */ /* 0x001fc600078e0004 */
[----:B------:R4:W-:Y:S01]  /*4280*/  STG.E.128 desc[UR4][R2.64+0x10], R76 ;  /* 0x0000104c02007986 */ /* 0x0009e2000c101d04 */
[----:B------:R-:W-:-:S03]  /*4290*/  IADD3 R37, R37, 0x80, RZ ;  /* 0x0000008025257810 */ /* 0x000fc60007ffe0ff */
[----:B------:R4:W-:Y:S04]  /*42a0*/  STG.E.128 desc[UR4][R4.64], R44 ;  /* 0x0000002c04007986 */ /* 0x0009e8000c101d04 */
[----:B------:R4:W-:Y:S02]  /*42b0*/  STG.E.128 desc[UR4][R4.64+0x10], R48 ;  /* 0x0000103004007986 */ /* 0x0009e4000c101d04 */
.L_x_652:
[----:B------:R-:W-:Y:S05]  /*42c0*/  BSYNC B0 ;  /* 0x0000000000007941 */ /* 0x000fea0003800000 */
.L_x_651:
[----:B------:R-:W-:Y:S04]  /*42d0*/  BSSY B0, `(.L_x_653) ;  /* 0x000000b000007945 */ /* 0x000fe80003800000 */
[----:B------:R-:W-:Y:S05]  /*42e0*/  @!P1 BRA `(.L_x_654) ;  /* 0x0000000000249947 */ /* 0x000fea0003800000 */
[----:B----4-:R-:W4:Y:S08]  /*42f0*/  LDC.64 R2, c[0x0][0x2d0] ;  /* 0x0000b400ff027b82 */ /* 0x010f300000000a00 */
        /* <DEDUP_REMOVED lines=8> */
.L_x_654:
[----:B------:R-:W-:Y:S05]  /*4380*/  BSYNC B0 ;  /* 0x0000000000007941 */ /* 0x000fea0003800000 */
.L_x_653:
        /* <DEDUP_REMOVED lines=11> */
.L_x_656:
[----:B------:R-:W-:Y:S05]  /*4440*/  BSYNC B0 ;  /* 0x0000000000007941 */ /* 0x000fea0003800000 */
.L_x_655:
[----:B------:R-:W-:-:S13]  /*4450*/  ISETP.NE.AND P0, PT, R0, RZ, PT ;  /* 0x000000ff0000720c */ /* 0x000fda0003f05270 */
[----:B------:R-:W-:Y:S05]  /*4460*/  @!P0 EXIT ;  /* 0x000000000000894d */ /* 0x000fea0003800000 */
[----:B----4-:R-:W4:Y:S08]  /*4470*/  LDC.64 R2, c[0x0][0x2d0] ;  /* 0x0000b400ff027b82 */ /* 0x010f300000000a00 */
[----:B-----5:R-:W0:Y:S01]  /*4480*/  LDC.64 R4, c[0x0][0x2d8] ;  /* 0x0000b600ff047b82 */ /* 0x020e220000000a00 */
[----:B----4-:R-:W-:-:S05]  /*4490*/  IMAD.WIDE.U32 R2, R37, 0x20, R2 ;  /* 0x0000002025027825 */ /* 0x010fca00078e0002 */
[----:B------:R-:W-:Y:S01]  /*44a0*/  STG.E.128 desc[UR4][R2.64], R96 ;  /* 0x0000006002007986 */ /* 0x000fe2000c101d04 */
[----:B0-----:R-:W-:-:S03]  /*44b0*/  IMAD.WIDE.U32 R4, R37, 0x20, R4 ;  /* 0x0000002025047825 */ /* 0x001fc600078e0004 */
[----:B------:R-:W-:Y:S04]  /*44c0*/  STG.E.128 desc[UR4][R2.64+0x10], R100 ;  /* 0x0000106402007986 */ /* 0x000fe8000c101d04 */
[----:B------:R-:W-:Y:S04]  /*44d0*/  STG.E.128 desc[UR4][R4.64], R64 ;  /* 0x0000004004007986 */ /* 0x000fe8000c101d04 */
[----:B------:R-:W-:Y:S01]  /*44e0*/  STG.E.128 desc[UR4][R4.64+0x10], R68 ;  /* 0x0000104404007986 */ /* 0x000fe2000c101d04 */
[----:B------:R-:W-:Y:S05]  /*44f0*/  EXIT ;  /* 0x000000000000794d */ /* 0x000fea0003800000 */
.L_x_641:
[----:B------:R-:W-:Y:S01]  /*4500*/  HFMA2.MMA R209, -RZ, RZ, 0, 9.5367431640625e-07 ;  /* 0x00000010ffd17435 */ /* 0x000fe200000001ff */
[----:B------:R-:W-:Y:S01]  /*4510*/  MOV R212, R211 ;  /* 0x000000d300d47202 */ /* 0x000fe20000000f00 */
[----:B------:R-:W-:Y:S01]  /*4520*/  IMAD.MOV.U32 R207, RZ, RZ, -0x1 ;  /* 0xffffffffffcf7424 */ /* 0x000fe200078e00ff */
[----:B------:R-:W-:-:S08]  /*4530*/  MOV R214, 0x1f ;  /* 0x0000001f00d67802 */ /* 0x000fd00000000f00 */
[----:B------:R-:W-:Y:S05]  /*4540*/  WARPSYNC.COLLECTIVE R207, `(.L_x_657) ;  /* 0x00000000cf087348 */ /* 0x000fea0003c00000 */
[----:B------:R0:W1:Y:S02]  /*4550*/  SHFL.DOWN P6, R208, R212, R209, R214 ;  /* 0x080000d1d4d07389 */ /* 0x00006400000c00d6 */
[----:B01----:R-:W-:Y:S01]  /*4560*/  ENDCOLLECTIVE ;  /* 0x000000000000791b */ /* 0x003fe20003800000 */
.L_x_657:
[----:B------:R-:W-:Y:S02]  /*4570*/  MOV R212, R210 ;  /* 0x000000d200d47202 */ /* 0x000fe40000000f00 */
[----:B------:R-:W-:-:S07]  /*4580*/  MOV R126, R208 ;  /* 0x000000d0007e7202 */ /* 0x000fce0000000f00 */
[----:B------:R-:W-:Y:S05]  /*4590*/  WARPSYNC.COLLECTIVE R207, `(.L_x_658) ;  /* 0x00000000cf087348 */ /* 0x000fea0003c00000 */
[----:B------:R0:W1:Y:S02]  /*45a0*/  SHFL.DOWN P6, R208, R212, R209, R214 ;  /* 0x080000d1d4d07389 */ /* 0x00006400000c00d6 */
[----:B01----:R-:W-:Y:S01]  /*45b0*/  ENDCOLLECTIVE ;  /* 0x000000000000791b */ /* 0x003fe20003800000 */
.L_x_658:
[----:B------:R-:W-:Y:S01]  /*45c0*/  FADD.FTZ R126, R126, R211 ;  /* 0x000000d37e7e7221 */ /* 0x000fe20000010000 */
[----:B------:R-:W-:-:S04]  /*45d0*/  HFMA2.MMA R209, -RZ, RZ, 0, 4.76837158203125e-07 ;  /* 0x00000008ffd17435 */ /* 0x000fc800000001ff */
[----:B------:R-:W-:Y:S02]  /*45e0*/  MOV R212, R126 ;  /* 0x0000007e00d47202 */ /* 0x000fe40000000f00 */
[----:B------:R-:W-:-:S07]  /*45f0*/  MOV R127, R208 ;  /* 0x000000d0007f7202 */ /* 0x000fce0000000f00 */
[----:B------:R-:W-:Y:S05]  /*4600*/  WARPSYNC.COLLECTIVE R207, `(.L_x_659) ;  /* 0x00000000cf087348 */ /* 0x000fea0003c00000 */
[----:B------:R0:W1:Y:S02]  /*4610*/  SHFL.DOWN P6, R208, R212, R209, R214 ;  /* 0x080000d1d4d07389 */ /* 0x00006400000c00d6 */
[----:B01----:R-:W-:Y:S01]  /*4620*/  ENDCOLLECTIVE ;  /* 0x000000000000791b */ /* 0x003fe20003800000 */
.L_x_659:
[----:B------:R-:W-:-:S05]  /*4630*/  FADD.FTZ R127, R127, R210 ;  /* 0x000000d27f7f7221 */ /* 0x000fca0000010000 */
[----:B------:R-:W-:Y:S02]  /*4640*/  MOV R212, R127 ;  /* 0x0000007f00d47202 */ /* 0x000fe40000000f00 */
[----:B------:R-:W-:-:S07]  /*4650*/  MOV R129, R208 ;  /* 0x000000d000817202 */ /* 0x000fce0000000f00 */
[----:B------:R-:W-:Y:S05]  /*4660*/  WARPSYNC.COLLECTIVE R207, `(.L_x_660) ;  /* 0x00000000cf087348 */ /* 0x000fea0003c00000 */
[----:B------:R0:W1:Y:S02]  /*4670*/  SHFL.DOWN P6, R208, R212, R209, R214 ;  /* 0x080000d1d4d07389 */ /* 0x00006400000c00d6 */
[----:B01----:R-:W-:Y:S01]  /*4680*/  ENDCOLLECTIVE ;  /* 0x000000000000791b */ /* 0x003fe20003800000 */
.L_x_660:
[----:B------:R-:W-:Y:S01]  /*4690*/  FADD.FTZ R129, R126, R129 ;  /* 0x000000817e817221 */ /* 0x000fe20000010000 */
[----:B------:R-:W-:-:S04]  /*46a0*/  HFMA2.MMA R209, -RZ, RZ, 0, 2.384185791015625e-07 ;  /* 0x00000004ffd17435 */ /* 0x000fc800000001ff */
[----:B------:R-:W-:Y:S01]  /*46b0*/  MOV R212, R129 ;  /* 0x0000008100d47202 */ /* 0x000fe20000000f00 */
[----:B------:R-:W-:-:S07]  /*46c0*/  IMAD.MOV.U32 R128, RZ, RZ, R208 ;  /* 0x000000ffff807224 */ /* 0x000fce00078e00d0 */
[----:B------:R-:W-:Y:S05]  /*46d0*/  WARPSYNC.COLLECTIVE R207, `(.L_x_661) ;  /* 0x00000000cf087348 */ /* 0x000fea0003c00000 */
[----:B------:R0:W1:Y:S02]  /*46e0*/  SHFL.DOWN P6, R208, R212, R209, R214 ;  /* 0x080000d1d4d07389 */ /* 0x00006400000c00d6 */
[----:B01----:R-:W-:Y:S01]  /*46f0*/  ENDCOLLECTIVE ;  /* 0x000000000000791b */ /* 0x003fe20003800000 */
.L_x_661:
[----:B------:R-:W-:-:S05]  /*4700*/  FADD.FTZ R128, R127, R128 ;  /* 0x000000807f807221 */ /* 0x000fca0000010000 */
[----:B------:R-:W-:Y:S02]  /*4710*/  MOV R212, R128 ;  /* 0x0000008000d47202 */ /* 0x000fe40000000f00 */
[----:B------:R-:W-:-:S07]  /*4720*/  MOV R130, R208 ;  /* 0x000000d000827202 */ /* 0x000fce0000000f00 */
[----:B------:R-:W-:Y:S05]  /*4730*/  WARPSYNC.COLLECTIVE R207, `(.L_x_662) ;  /* 0x00000000cf087348 */ /* 0x000fea0003c00000 */
[----:B------:R0:W1:Y:S02]  /*4740*/  SHFL.DOWN P6, R208, R212, R209, R214 ;  /* 0x080000d1d4d07389 */ /* 0x00006400000c00d6 */
[----:B01----:R-:W-:Y:S01]  /*4750*/  ENDCOLLECTIVE ;  /* 0x000000000000791b */ /* 0x003fe20003800000 */
.L_x_662:
[----:B------:R-:W-:Y:S01]  /*4760*/  FADD.FTZ R130, R129, R130 ;  /* 0x0000008281827221 */ /* 0x000fe20000010000 */
[----:B------:R-:W-:-:S04]  /*4770*/  HFMA2.MMA R209, -RZ, RZ, 0, 1.1920928955078125e-07 ;  /* 0x00000002ffd17435 */ /* 0x000fc800000001ff */
[----:B------:R-:W-:Y:S02]  /*4780*/  MOV R212, R130 ;  /* 0x0000008200d47202 */ /* 0x000fe40000000f00 */
[----:B------:R-:W-:-:S07]  /*4790*/  MOV R131, R208 ;  /* 0x000000d000837202 */ /* 0x000fce0000000f00 */
[----:B------:R-:W-:Y:S05]  /*47a0*/  WARPSYNC.COLLECTIVE R207, `(.L_x_663) ;  /* 0x00000000cf087348 */ /* 0x000fea0003c00000 */
[----:B------:R0:W1:Y:S02]  /*47b0*/  SHFL.DOWN P6, R208, R212, R209, R214 ;  /* 0x080000d1d4d07389 */ /* 0x00006400000c00d6 */
[----:B01----:R-:W-:Y:S01]  /*47c0*/  ENDCOLLECTIVE ;  /* 0x000000000000791b */ /* 0x003fe20003800000 */
.L_x_663:
[----:B------:R-:W-:-:S05]  /*47d0*/  FADD.FTZ R131, R128, R131 ;  /* 0x0000008380837221 */ /* 0x000fca0000010000 */
[----:B------:R-:W-:Y:S01]  /*47e0*/  MOV R212, R131 ;  /* 0x0000008300d47202 */ /* 0x000fe20000000f00 */
[----:B------:R-:W-:-:S07]  /*47f0*/  IMAD.MOV.U32 R181, RZ, RZ, R208 ;  /* 0x000000ffffb57224 */ /* 0x000fce00078e00d0 */
[----:B------:R-:W-:Y:S05]  /*4800*/  WARPSYNC.COLLECTIVE R207, `(.L_x_664) ;  /* 0x00000000cf087348 */ /* 0x000fea0003c00000 */
[----:B------:R0:W1:Y:S02]  /*4810*/  SHFL.DOWN P6, R208, R212, R209, R214 ;  /* 0x080000d1d4d07389 */ /* 0x00006400000c00d6 */
[----:B01----:R-:W-:Y:S01]  /*4820*/  ENDCOLLECTIVE ;  /* 0x000000000000791b */ /* 0x003fe20003800000 */
.L_x_664:
[----:B------:R-:W-:Y:S01]  /*4830*/  FADD.FTZ R181, R130, R181 ;  /* 0x000000b582b57221 */ /* 0x000fe20000010000 */
[----:B------:R-:W-:-:S04]  /*4840*/  HFMA2.MMA R209, -RZ, RZ, 0, 5.9604644775390625e-08 ;  /* 0x00000001ffd17435 */ /* 0x000fc800000001ff */
[----:B------:R-:W-:Y:S02]  /*4850*/  MOV R212, R181 ;  /* 0x000000b500d47202 */ /* 0x000fe40000000f00 */
[----:B------:R-:W-:-:S07]  /*4860*/  MOV R180, R208 ;  /* 0x000000d000b47202 */ /* 0x000fce0000000f00 */
[----:B------:R-:W-:Y:S05]  /*4870*/  WARPSYNC.COLLECTIVE R207, `(.L_x_665) ;  /* 0x00000000cf087348 */ /* 0x000fea0003c00000 */
[----:B------:R0:W1:Y:S02]  /*4880*/  SHFL.DOWN P6, R208, R212, R209, R214 ;  /* 0x080000d1d4d07389 */ /* 0x00006400000c00d6 */
[----:B01----:R-:W-:Y:S01]  /*4890*/  ENDCOLLECTIVE ;  /* 0x000000000000791b */ /* 0x003fe20003800000 */
.L_x_665:
[----:B------:R-:W-:-:S05]  /*48a0*/  FADD.FTZ R126, R131, R180 ;  /* 0x000000b4837e7221 */ /* 0x000fca0000010000 */
[----:B------:R-:W-:Y:S02]  /*48b0*/  MOV R212, R126 ;  /* 0x0000007e00d47202 */ /* 0x000fe40000000f00 */
[----:B------:R-:W-:-:S07]  /*48c0*/  MOV R180, R208 ;  /* 0x000000d000b47202 */ /* 0x000fce0000000f00 */
[----:B------:R-:W-:Y:S05]  /*48d0*/  WARPSYNC.COLLECTIVE R207, `(.L_x_666) ;  /* 0x00000000cf087348 */ /* 0x000fea0003c00000 */
[----:B------:R0:W1:Y:S02]  /*48e0*/  SHFL.DOWN P6, R208, R212, R209, R214 ;  /* 0x080000d1d4d07389 */ /* 0x00006400000c00d6 */
[----:B01----:R-:W-:Y:S01]  /*48f0*/  ENDCOLLECTIVE ;  /* 0x000000000000791b */ /* 0x003fe20003800000 */
.L_x_666:
[----:B------:R-:W-:Y:S01]  /*4900*/  MOV R127, R208 ;  /* 0x000000d0007f7202 */ /* 0x000fe20000000f00 */
[----:B------:R-:W-:Y:S06]  /*4910*/  BRA `(.L_x_667) ;  /* 0xffffffd800a07947 */ /* 0x000fec000383ffff */
.L_x_668:
        /* <DEDUP_REMOVED lines=14> */
.L_x_13868:


//--------------------- .text._ZN10layer_norm13ln_bwd_kernelINS_13Kernel_traitsI13__nv_bfloat16S2_S2_S2_fjLj4096ELj1ELj1ELj4ELj16ENS_18Kernel_traits_baseILj4096ES2_S2_S2_S2_fjLj128EEEEELb1ELb0ELb0ELb1EEEvNS_9BwdParamsE --------------------------
	.section	.text._ZN10layer_norm13ln_bwd_kernelINS_13Kernel_traitsI13__nv_bfloat16S2_S2_S2_fjLj4096ELj1ELj1ELj4ELj16ENS_18Kernel_traits_baseILj4096ES2_S2_S2_S2_fjLj128EEEEELb1ELb0ELb0ELb1EEEvNS_9BwdParamsE,"ax",@progbits
	.align	128
        .global         _ZN10layer_norm13ln_bwd_kernelINS_13Kernel_traitsI13__nv_bfloat16S2_S2_S2_fjLj4096ELj1ELj1ELj4ELj16ENS_18Kernel_traits_baseILj4096ES2_S2_S2_S2_fjLj128EEEEELb1ELb0ELb0ELb1EEEvNS_9BwdParamsE
        .type           _ZN10layer_norm13ln_bwd_kernelINS_13Kernel_traitsI13__nv_bfloat16S2_S2_S2_fjLj4096ELj1ELj1ELj4ELj16ENS_18Kernel_traits_baseILj4096ES2_S2_S2_S2_fjLj128EEEEELb1ELb0ELb0ELb1EEEvNS_9BwdParamsE,@function
        .size           _ZN10layer_norm13ln_bwd_kernelINS_13Kernel_traitsI13__nv_bfloat16S2_S2_S2_fjLj4096ELj1ELj1ELj4ELj16ENS_18Kernel_traits_baseILj4096ES2_S2_S2_S2_fjLj128EEEEELb1ELb0ELb0ELb1EEEvNS_9BwdParamsE,(.L_x_13869 - _ZN10layer_norm13ln_bwd_kernelINS_13Kernel_traitsI13__nv_bfloat16S2_S2_S2_fjLj4096ELj1ELj1ELj4ELj16ENS_18Kernel_traits_baseILj4096ES2_S2_S2_S2_fjLj128EEEEELb1ELb0ELb0ELb1EEEvNS_9BwdParamsE)
        .other          _ZN10layer_norm13ln_bwd_kernelINS_13Kernel_traitsI13__nv_bfloat16S2_S2_S2_fjLj4096ELj1ELj1ELj4ELj16ENS_18Kernel_traits_baseILj4096ES2_S2_S2_S2_fjLj128EEEEELb1ELb0ELb0ELb1EEEvNS_9BwdParamsE,@"STO_CUDA_ENTRY STV_DEFAULT"
_ZN10layer_norm13ln_bwd_kernelINS_13Kernel_traitsI13__nv_bfloat16S2_S2_S2_fjLj4096ELj1ELj1ELj4ELj16ENS_18Kernel_traits_baseILj4096ES2_S2_S2_S2_fjLj128EEEEELb1ELb0ELb0ELb1EEEvNS_9BwdParamsE:
.text._ZN10layer_norm13ln_bwd_kernelINS_13Kernel_traitsI13__nv_bfloat16S2_S2_S2_fjLj4096ELj1ELj1ELj4ELj16ENS_18Kernel_traits_baseILj4096ES2_S2_S2_S2_fjLj128EEEEELb1ELb0ELb0ELb1EEEvNS_9BwdParamsE:
[----:B------:R-:W-:Y:S01]  /*0000*/  LDC R1, c[0x0][0x28] ;  /* 0x00000a00ff017b82 */ /* 0x000fe20000000800 */
[----:B------:R-:W0:Y:S07]  /*0010*/  S2R R118, SR_TID.X ;  /* 0x0000000000767919 */ /* 0x000e2e0000002100 */
[----:B------:R-:W0:Y:S01]  /*0020*/  S2UR UR4, SR_CTAID.X ;  /* 0x00000000000479c3 */ /* 0x000e220000002500 */
[----:B------:R-:W-:Y:S01]  /*0030*/  ULDC.64 UR6, c[0x0][0x208] ;  /* 0x0000820000067ab9 */ /* 0x000fe20000000a00 */
[----:B------:R-:W-:Y:S01]  /*0040*/  ULDC UR9, c[0x0][0x218] ;  /* 0x0000860000097ab9 */ /* 0x000fe20000000800 */
[----:B------:R-:W-:Y:S01]  /*0050*/  ULDC.U8 UR8, c[0x0][0x2a0] ;  /* 0x0000a80000087ab9 */ /* 0x000fe20000000000 */
[----:B------:R-:W-:Y:S01]  /*0060*/  ULDC UR12, c[0x0][0x290] ;  /* 0x0000a400000c7ab9 */ /* 0x000fe20000000800 */
        /* <DEDUP_REMOVED lines=41> */
.L_x_669:
        /* <DEDUP_REMOVED lines=12> */
[----:B------:R-:W-:-:S02]  /*03c0*/  CS2R R116, SRZ ;  /* 0x0000000000747805 */ /* 0x000fc4000001ff00 */
[----:B------:R-:W-:Y:S02]  /*03d0*/  CS2R R114, SRZ ;  /* 0x0000000000727805 */ /* 0x000fe4000001ff00 */
[----:B------:R-:W-:Y:S02]  /*03e0*/  ISETP.NE.AND.EX P0, PT, RZ, UR5, PT, P0 ;  /* 0x00000005ff007c0c */ /* 0x000fe4000bf05300 */
        /* <DEDUP_REMOVED lines=13> */
[----:B------:R-:W-:Y:S01]  /*04c0*/  IMAD.MOV.U32 R119, RZ, RZ, RZ ;  /* 0x000000ffff777224 */ /* 0x000fe200078e00ff */
        /* <DEDUP_REMOVED lines=16> */
[----:B------:R-:W-:Y:S02]  /*05d0*/  MOV R143, RZ ;  /* 0x000000ff008f7202 */ /* 0x000fe40000000f00 */
[----:B--2---:R-:W-:Y:S02]  /*05e0*/  PRMT R136, R149, 0x7632, R136 ;  /* 0x0000763295887816 */ /* 0x004fe40000000088 */
[----:B------:R-:W-:Y:S02]  /*05f0*/  PRMT R137, R148, 0x7632, R137 ;  /* 0x0000763294897816 */ /* 0x000fe40000000089 */
[----:B---3--:R-:W-:Y:S02]  /*0600*/  PRMT R129, R4, 0x7632, R129 ;  /* 0x0000763204817816 */ /* 0x008fe40000000081 */
[----:B------:R-:W-:-:S02]  /*0610*/  PRMT R135, R150, 0x7632, R135 ;  /* 0x0000763296877816 */ /* 0x000fc40000000087 */
[----:B----4-:R-:W-:Y:S02]  /*0620*/  PRMT R141, R152, 0x7632, R141 ;  /* 0x00007632988d7816 */ /* 0x010fe4000000008d */
[----:B------:R-:W-:Y:S02]  /*0630*/  PRMT R140, R153, 0x7632, R140 ;  /* 0x00007632998c7816 */ /* 0x000fe4000000008c */
[----:B------:R-:W-:Y:S02]  /*0640*/  PRMT R139, R154, 0x7632, R139 ;  /* 0x000076329a8b7816 */ /* 0x000fe4000000008b */
[----:B------:R-:W-:Y:S02]  /*0650*/  PRMT R138, R155, 0x7632, R138 ;  /* 0x000076329b8a7816 */ /* 0x000fe4000000008a */
[----:B------:R-:W-:Y:S02]  /*0660*/  PRMT R134, R151, 0x7632, R134 ;  /* 0x0000763297867816 */ /* 0x000fe40000000086 */
[----:B-----5:R-:W-:-:S02]  /*0670*/  PRMT R133, R144, 0x7632, R133 ;  /* 0x0000763290857816 */ /* 0x020fc40000000085 */
[----:B------:R-:W-:Y:S02]  /*0680*/  PRMT R132, R145, 0x7632, R132 ;  /* 0x0000763291847816 */ /* 0x000fe40000000084 */
[----:B------:R-:W-:Y:S02]  /*0690*/  PRMT R131, R146, 0x7632, R131 ;  /* 0x0000763292837816 */ /* 0x000fe40000000083 */
[----:B------:R-:W-:Y:S02]  /*06a0*/  PRMT R130, R147, 0x7632, R130 ;  /* 0x0000763293827816 */ /* 0x000fe40000000082 */
[----:B------:R-:W-:Y:S02]  /*06b0*/  PRMT R128, R5, 0x7632, R128 ;  /* 0x0000763205807816 */ /* 0x000fe40000000080 */
[----:B------:R-:W-:Y:S02]  /*06c0*/  PRMT R127, R6, 0x7632, R127 ;  /* 0x00007632067f7816 */ /* 0x000fe4000000007f */
[----:B------:R-:W-:-:S02]  /*06d0*/  PRMT R126, R7, 0x7632, R126 ;  /* 0x00007632077e7816 */ /* 0x000fc4000000007e */
[----:B------:R-:W-:Y:S02]  /*06e0*/  SHF.L.U32 R158, R152, 0x10, RZ ;  /* 0x00000010989e7819 */ /* 0x000fe400000006ff */
[----:B------:R-:W-:Y:S02]  /*06f0*/  SHF.L.U32 R157, R153, 0x10, RZ ;  /* 0x00000010999d7819 */ /* 0x000fe400000006ff */
        /* <DEDUP_REMOVED lines=29> */
[----:B------:R-:W-:-:S07]  /*08d0*/  SHF.L.U32 R126, R126, 0x10, RZ ;  /* 0x000000107e7e7819 */ /* 0x000fce00000006ff */
.L_x_673:
[----:B0-----:R-:W0:Y:S01]  /*08e0*/  LDC.64 R32, c[0x0][0x238] ;  /* 0x00008e00ff207b82 */ /* 0x001e220000000a00 */
[----:B------:R-:W-:Y:S01]  /*08f0*/  IMAD R0, R159, UR9, RZ ;  /* 0x000000099f007c24 */ /* 0x000fe2000f8e02ff */
[----:B------:R-:W-:-:S04]  /*0900*/  SHF.R.S32.HI R20, RZ, 0x1f, R159 ;  /* 0x0000001fff147819 */ /* 0x000fc8000001149f */
[----:B------:R-:W-:Y:S02]  /*0910*/  SHF.R.S32.HI R21, RZ, 0x1f, R0 ;  /* 0x0000001fff157819 */ /* 0x000fe40000011400 */
[----:B------:R-:W1:Y:S02]  /*0920*/  LDC.64 R2, c[0x0][0x2b8] ;  /* 0x0000ae00ff027b82 */ /* 0x000e640000000a00 */
[----:B------:R-:W-:Y:S02]  /*0930*/  LEA.HI R21, R21, R0, RZ, 0x3 ;  /* 0x0000000015157211 */ /* 0x000fe400078f18ff */
[----:B------:R-:W-:-:S04]  /*0940*/  LOP3.LUT R0, R118, 0x7f, RZ, 0xc0, !PT ;  /* 0x0000007f76007812 */ /* 0x000fc800078ec0ff */
[----:B------:R-:W-:Y:S01]  /*0950*/  LEA.HI.SX32 R167, R21, R0, 0x1d ;  /* 0x0000000015a77211 */ /* 0x000fe200078feaff */
[----:B------:R-:W2:Y:S03]  /*0960*/  @P0 LDC.64 R24, c[0x0][0x270] ;  /* 0x00009c00ff180b82 */ /* 0x000ea60000000a00 */
[C---:B------:R-:W-:Y:S01]  /*0970*/  IADD3 R165, R167.reuse, 0x80, RZ ;  /* 0x00000080a7a57810 */ /* 0x040fe20007ffe0ff */
[----:B0-----:R-:W-:-:S04]  /*0980*/  IMAD.WIDE.U32 R48, R167, 0x10, R32 ;  /* 0x00000010a7307825 */ /* 0x001fc800078e0020 */
[----:B------:R-:W0:Y:S01]  /*0990*/  LDC.64 R34, c[0x0][0x250] ;  /* 0x00009400ff227b82 */ /* 0x000e220000000a00 */
[----:B------:R-:W-:Y:S01]  /*09a0*/  IMAD.WIDE.U32 R40, R165, 0x10, R32 ;  /* 0x00000010a5287825 */ /* 0x000fe200078e0020 */
[----:B------:R-:W3:Y:S03]  /*09b0*/  LDG.E.128 R48, desc[UR6][R48.64] ;  /* 0x0000000630307981 */ /* 0x000ee6000c1e1d00 */
[----:B-1----:R-:W-:-:S03]  /*09c0*/  IMAD.WIDE.U32 R44, R167, 0x10, R2 ;  /* 0x00000010a72c7825 */ /* 0x002fc600078e0002 */
[----:B------:R-:W1:Y:S01]  /*09d0*/  LDC.64 R52, c[0x0][0x258] ;  /* 0x00009600ff347b82 */ /* 0x000e620000000a00 */
[----:B------:R-:W4:Y:S04]  /*09e0*/  LDG.E.128 R40, desc[UR6][R40.64] ;  /* 0x0000000628287981 */ /* 0x000f28000c1e1d00 */
[----:B------:R-:W3:Y:S01]  /*09f0*/  LDG.E.128 R44, desc[UR6][R44.64] ;  /* 0x000000062c2c7981 */ /* 0x000ee2000c1e1d00 */
[----:B--2---:R-:W-:-:S04]  /*0a00*/  @P0 LEA R24, P1, R159, R24, 0x1 ;  /* 0x000000189f180211 */ /* 0x004fc800078208ff */
[----:B------:R-:W-:-:S05]  /*0a10*/  @P0 LEA.HI.X R25, R159, R25, R20, 0x1, P1 ;  /* 0x000000199f190211 */ /* 0x000fca00008f0c14 */
[----:B------:R2:W3:Y:S01]  /*0a20*/  @P0 LDG.E.U16 R0, desc[UR6][R24.64] ;  /* 0x0000000618000981 */ /* 0x0004e2000c1e1500 */
[----:B------:R-:W-:Y:S01]  /*0a30*/  IADD3 R163, R167, 0x100, RZ ;  /* 0x00000100a7a37810 */ /* 0x000fe20007ffe0ff */
[----:B0-----:R-:W-:Y:S01]  /*0a40*/  IMAD.WIDE R54, R159, 0x4, R34 ;  /* 0x000000049f367825 */ /* 0x001fe200078e0222 */
[----:B------:R-:W-:-:S03]  /*0a50*/  IADD3 R161, R167, 0x180, RZ ;  /* 0x00000180a7a17810 */ /* 0x000fc60007ffe0ff */
[----:B------:R-:W-:Y:S01]  /*0a60*/  IMAD.WIDE.U32 R20, R165, 0x10, R2 ;  /* 0x00000010a5147825 */ /* 0x000fe200078e0002 */
[----:B------:R-:W3:Y:S03]  /*0a70*/  LDG.E R196, desc[UR6][R54.64] ;  /* 0x0000000636c47981 */ /* 0x000ee6000c1e1900 */
[C---:B--2---:R-:W-:Y:S02]  /*0a80*/  IMAD.WIDE.U32 R24, R163.reuse, 0x10, R32 ;  /* 0x00000010a3187825 */ /* 0x044fe400078e0020 */
[----:B------:R-:W2:Y:S02]  /*0a90*/  LDG.E.128 R20, desc[UR6][R20.64] ;  /* 0x0000000614147981 */ /* 0x000ea4000c1e1d00 */
[----:B------:R-:W-:Y:S02]  /*0aa0*/  IMAD.WIDE.U32 R28, R163, 0x10, R2 ;  /* 0x00000010a31c7825 */ /* 0x000fe400078e0002 */
[----:B------:R-:W2:Y:S02]  /*0ab0*/  LDG.E.128 R24, desc[UR6][R24.64] ;  /* 0x0000000618187981 */ /* 0x000ea4000c1e1d00 */
[----:B------:R-:W-:-:S02]  /*0ac0*/  IMAD.WIDE.U32 R32, R161, 0x10, R32 ;  /* 0x00000010a1207825 */ /* 0x000fc400078e0020 */
[----:B------:R-:W2:Y:S02]  /*0ad0*/  LDG.E.128 R28, desc[UR6][R28.64] ;  /* 0x000000061c1c7981 */ /* 0x000ea4000c1e1d00 */
[----:B------:R-:W-:Y:S02]  /*0ae0*/  IMAD.WIDE.U32 R36, R161, 0x10, R2 ;  /* 0x00000010a1247825 */ /* 0x000fe400078e0002 */
[----:B------:R-:W2:Y:S02]  /*0af0*/  LDG.E.128 R32, desc[UR6][R32.64] ;  /* 0x0000000620207981 */ /* 0x000ea4000c1e1d00 */
[----:B-1----:R-:W-:Y:S02]  /*0b00*/  IMAD.WIDE R2, R159, 0x4, R52 ;  /* 0x000000049f027825 */ /* 0x002fe400078e0234 */
[----:B------:R-:W2:Y:S04]  /*0b10*/  LDG.E.128 R36, desc[UR6][R36.64] ;  /* 0x0000000624247981 */ /* 0x000ea8000c1e1d00 */
[----:B------:R0:W2:Y:S02]  /*0b20*/  LDG.E R164, desc[UR6][R2.64] ;  /* 0x0000000602a47981 */ /* 0x0000a4000c1e1900 */
[----:B0-----:R-:W0:Y:S01]  /*0b30*/  LDC.64 R2, c[0x0][0x240] ;  /* 0x00009000ff027b82 */ /* 0x001e220000000a00 */
[----:B------:R-:W-:-:S04]  /*0b40*/  ISETP.NE.U32.AND P1, PT, RZ, UR10, PT ;  /* 0x0000000aff007c0c */ /* 0x000fc8000bf25070 */
[----:B------:R-:W-:Y:S01]  /*0b50*/  ISETP.NE.AND.EX P1, PT, RZ, UR11, PT, P1 ;  /* 0x0000000bff007c0c */ /* 0x000fe2000bf25310 */
[----:B------:R-:W-:-:S12]  /*0b60*/  IMAD.MOV.U32 R160, RZ, RZ, 0x3f800000 ;  /* 0x3f800000ffa07424 */ /* 0x000fd800078e00ff */
[----:B------:R-:W1:Y:S08]  /*0b70*/  @P1 LDC.64 R54, c[0x0][0x2c8] ;  /* 0x0000b200ff361b82 */ /* 0x000e700000000a00 */
[----:B------:R-:W0:Y:S08]  /*0b80*/  @P1 LDC.64 R56, c[0x0][0x2c8] ;  /* 0x0000b200ff381b82 */ /* 0x000e300000000a00 */
[----:B------:R-:W0:Y:S01]  /*0b90*/  @P1 LDC.64 R52, c[0x0][0x2c8] ;  /* 0x0000b200ff341b82 */ /* 0x000e220000000a00 */
[----:B------:R-:W-:Y:S01]  /*0ba0*/  ISETP.NE.AND P4, PT, RZ, UR8, PT ;  /* 0x00000008ff007c0c */ /* 0x000fe2000bf85270 */
[----:B-1----:R-:W-:-:S05]  /*0bb0*/  @P1 IMAD.WIDE.U32 R54, R165, 0x10, R54 ;  /* 0x00000010a5361825 */ /* 0x002fca00078e0036 */
[----:B------:R2:W5:Y:S01]  /*0bc0*/  @P1 LDG.E.128 R4, desc[UR6][R54.64] ;  /* 0x0000000636041981 */ /* 0x000562000c1e1d00 */
[----:B0-----:R-:W-:-:S05]  /*0bd0*/  @P1 IMAD.WIDE.U32 R56, R167, 0x10, R56 ;  /* 0x00000010a7381825 */ /* 0x001fca00078e0038 */
[----:B------:R0:W5:Y:S01]  /*0be0*/  @P1 LDG.E.128 R76, desc[UR6][R56.64] ;  /* 0x00000006384c1981 */ /* 0x000162000c1e1d00 */
[----:B------:R-:W-:-:S05]  /*0bf0*/  @P1 IMAD.WIDE.U32 R52, R163, 0x10, R52 ;  /* 0x00000010a3341825 */ /* 0x000fca00078e0034 */
[----:B------:R1:W5:Y:S01]  /*0c00*/  @P1 LDG.E.128 R8, desc[UR6][R52.64] ;  /* 0x0000000634081981 */ /* 0x000362000c1e1d00 */
[C---:B----4-:R-:W-:Y:S02]  /*0c10*/  PRMT R191, R40.reuse, 0x7632, R191 ;  /* 0x0000763228bf7816 */ /* 0x050fe400000000bf */
[----:B------:R-:W-:Y:S02]  /*0c20*/  SHF.L.U32 R192, R40, 0x10, RZ ;  /* 0x0000001028c07819 */ /* 0x000fe400000006ff */
[C---:B---3--:R-:W-:Y:S01]  /*0c30*/  PRMT R172, R44.reuse, 0x7632, R172 ;  /* 0x000076322cac7816 */ /* 0x048fe200000000ac */
[C---:B------:R-:W-:Y:S01]  /*0c40*/  IMAD.U32 R170, R45.reuse, 0x10000, RZ ;  /* 0x000100002daa7824 */ /* 0x040fe200078e00ff */
[----:B------:R-:W-:Y:S02]  /*0c50*/  SHF.L.U32 R171, R44, 0x10, RZ ;  /* 0x000000102cab7819 */ /* 0x000fe400000006ff */
[----:B------:R-:W-:Y:S01]  /*0c60*/  PRMT R168, R45, 0x7632, R168 ;  /* 0x000076322da87816 */ /* 0x000fe200000000a8 */
[----:B------:R-:W-:Y:S01]  /*0c70*/  IMAD.WIDE.U32 R44, R161, 0x8, R2 ;  /* 0x00000008a12c7825 */ /* 0x000fe200078e0002 */
[----:B------:R-:W-:-:S02]  /*0c80*/  PRMT R193, R41, 0x7632, R193 ;  /* 0x0000763229c17816 */ /* 0x000fc400000000c1 */
[----:B------:R-:W-:Y:S01]  /*0c90*/  SHF.L.U32 R215, R41, 0x10, RZ ;  /* 0x0000001029d77819 */ /* 0x000fe200000006ff */
[----:B------:R-:W-:Y:S01]  /*0ca0*/  IMAD.WIDE.U32 R40, R165, 0x8, R2 ;  /* 0x00000008a5287825 */ /* 0x000fe200078e0002 */
[C---:B------:R-:W-:Y:S01]  /*0cb0*/  PRMT R194, R42.reuse, 0x7632, R194 ;  /* 0x000076322ac27816 */ /* 0x040fe200000000c2 */
[----:B------:R-:W5:Y:S01]  /*0cc0*/  LDG.E.64 R44, desc[UR6][R44.64] ;  /* 0x000000062c2c7981 */ /* 0x000f62000c1e1b00 */
[----:B------:R-:W-:Y:S02]  /*0cd0*/  SHF.L.U32 R217, R42, 0x10, RZ ;  /* 0x000000102ad97819 */ /* 0x000fe400000006ff */
[C---:B------:R-:W-:Y:S01]  /*0ce0*/  PRMT R195, R43.reuse, 0x7632, R195 ;  /* 0x000076322bc37816 */ /* 0x040fe200000000c3 */
[----:B------:R-:W5:Y:S01]  /*0cf0*/  LDG.E.64 R40, desc[UR6][R40.64] ;  /* 0x0000000628287981 */ /* 0x000f62000c1e1b00 */
[----:B------:R-:W-:Y:S01]  /*0d00*/  SHF.L.U32 R201, R43, 0x10, RZ ;  /* 0x000000102bc97819 */ /* 0x000fe200000006ff */
[----:B------:R-:W-:-:S06]  /*0d10*/  IMAD.WIDE.U32 R42, R163, 0x8, R2 ;  /* 0x00000008a32a7825 */ /* 0x000fcc00078e0002 */
[----:B------:R-:W5:Y:S01]  /*0d20*/  LDG.E.64 R42, desc[UR6][R42.64] ;  /* 0x000000062a2a7981 */ /* 0x000f62000c1e1b00 */
[----:B------:R-:W-:Y:S02]  /*0d30*/  @P0 SHF.L.U32 R160, R0, 0x10, RZ ;  /* 0x0000001000a00819 */ /* 0x000fe400000006ff */
[C---:B------:R-:W-:Y:S02]  /*0d40*/  PRMT R0, R48.reuse, 0x7632, R0 ;  /* 0x0000763230007816 */ /* 0x040fe40000000000 */
[----:B------:R-:W-:Y:S02]  /*0d50*/  SHF.L.U32 R173, R48, 0x10, RZ ;  /* 0x0000001030ad7819 */ /* 0x000fe400000006ff */
[C---:B------:R-:W-:Y:S02]  /*0d60*/  PRMT R177, R49.reuse, 0x7632, R177 ;  /* 0x0000763231b17816 */ /* 0x040fe400000000b1 */
[----:B------:R-:W-:Y:S02]  /*0d70*/  SHF.L.U32 R179, R49, 0x10, RZ ;  /* 0x0000001031b37819 */ /* 0x000fe400000006ff */
[----:B------:R-:W3:Y:S01]  /*0d80*/  @P1 LDC.64 R48, c[0x0][0x2c8] ;  /* 0x0000b200ff301b82 */ /* 0x000ee20000000a00 */
[----:B------:R-:W-:-:S02]  /*0d90*/  FSEL R196, R196, RZ, !P4 ;  /* 0x000000ffc4c47208 */ /* 0x000fc40006000000 */
[C---:B--2---:R-:W-:Y:S02]  /*0da0*/  PRMT R54, R22.reuse, 0x7632, R54 ;  /* 0x0000763216367816 */ /* 0x044fe40000000036 */
[----:B------:R-:W-:Y:S01]  /*0db0*/  SHF.L.U32 R55, R22, 0x10, RZ ;  /* 0x0000001016377819 */ /* 0x000fe200000006ff */
[----:B------:R-:W-:Y:S01]  /*0dc0*/  IMAD.U32 R190, R20, 0x10000, RZ ;  /* 0x0001000014be7824 */ /* 0x000fe200078e00ff */
[C---:B------:R-:W-:Y:S02]  /*0dd0*/  PRMT R22, R26.reuse, 0x7632, R22 ;  /* 0x000076321a167816 */ /* 0x040fe40000000016 */
[----:B------:R-:W-:Y:S02]  /*0de0*/  SHF.L.U32 R211, R26, 0x10, RZ ;  /* 0x000000101ad37819 */ /* 0x000fe400000006ff */
[C---:B------:R-:W-:Y:S02]  /*0df0*/  PRMT R184, R51.reuse, 0x7632, R184 ;  /* 0x0000763233b87816 */ /* 0x040fe400000000b8 */
[----:B------:R-:W-:-:S02]  /*0e00*/  SHF.L.U32 R185, R51, 0x10, RZ ;  /* 0x0000001033b97819 */ /* 0x000fc400000006ff */
[----:B------:R-:W-:Y:S02]  /*0e10*/  PRMT R189, R20, 0x7632, R189 ;  /* 0x0000763214bd7816 */ /* 0x000fe400000000bd */
[C---:B0-----:R-:W-:Y:S02]  /*0e20*/  PRMT R57, R21.reuse, 0x7632, R57 ;  /* 0x0000763215397816 */ /* 0x041fe40000000039 */
[----:B------:R-:W-:Y:S02]  /*0e30*/  SHF.L.U32 R188, R21, 0x10, RZ ;  /* 0x0000001015bc7819 */ /* 0x000fe400000006ff */
[C---:B------:R-:W-:Y:S02]  /*0e40*/  PRMT R56, R23.reuse, 0x7632, R56 ;  /* 0x0000763217387816 */ /* 0x040fe40000000038 */
[----:B------:R-:W-:Y:S02]  /*0e50*/  SHF.L.U32 R180, R23, 0x10, RZ ;  /* 0x0000001017b47819 */ /* 0x000fe400000006ff */
[----:B------:R-:W-:-:S02]  /*0e60*/  PRMT R174, R31, 0x7632, R174 ;  /* 0x000076321fae7816 */ /* 0x000fc400000000ae */
[----:B------:R-:W-:Y:S01]  /*0e70*/  SHF.L.U32 R26, R31, 0x10, RZ ;  /* 0x000000101f1a7819 */ /* 0x000fe200000006ff */
[----:B------:R-:W-:Y:S01]  /*0e80*/  FADD.FTZ R31, -R196, R179 ;  /* 0x000000b3c41f7221 */ /* 0x000fe20000010100 */
[C---:B------:R-:W-:Y:S01]  /*0e90*/  PRMT R20, R24.reuse, 0x7632, R20 ;  /* 0x0000763218147816 */ /* 0x040fe20000000014 */
[----:B---3--:R-:W-:Y:S01]  /*0ea0*/  @P1 IMAD.WIDE.U32 R48, R161, 0x10, R48 ;  /* 0x00000010a1301825 */ /* 0x008fe200078e0030 */
[----:B------:R-:W-:Y:S02]  /*0eb0*/  SHF.L.U32 R213, R24, 0x10, RZ ;  /* 0x0000001018d57819 */ /* 0x000fe400000006ff */
[----:B------:R-:W-:Y:S01]  /*0ec0*/  PRMT R21, R25, 0x7632, R21 ;  /* 0x0000763219157816 */ /* 0x000fe20000000015 */
[----:B------:R-:W-:Y:S01]  /*0ed0*/  IMAD.U32 R207, R27, 0x10000, RZ ;  /* 0x000100001bcf7824 */ /* 0x000fe200078e00ff */
[----:B------:R-:W-:Y:S02]  /*0ee0*/  SHF.L.U32 R209, R25, 0x10, RZ ;  /* 0x0000001019d17819 */ /* 0x000fe400000006ff */
[----:B------:R-:W-:-:S02]  /*0ef0*/  PRMT R23, R27, 0x7632, R23 ;  /* 0x000076321b177816 */ /* 0x000fc40000000017 */
[C---:B------:R-:W-:Y:S02]  /*0f00*/  PRMT R186, R28.reuse, 0x7632, R186 ;  /* 0x000076321cba7816 */ /* 0x040fe400000000ba */
[----:B------:R-:W-:Y:S02]  /*0f10*/  SHF.L.U32 R187, R28, 0x10, RZ ;  /* 0x000000101cbb7819 */ /* 0x000fe400000006ff */
[C---:B------:R-:W-:Y:S02]  /*0f20*/  PRMT R175, R30.reuse, 0x7632, R175 ;  /* 0x000076321eaf7816 */ /* 0x040fe400000000af */
[----:B------:R-:W-:Y:S02]  /*0f30*/  SHF.L.U32 R176, R30, 0x10, RZ ;  /* 0x000000101eb07819 */ /* 0x000fe400000006ff */
[----:B------:R-:W-:Y:S02]  /*0f40*/  PRMT R181, R50, 0x7632, R181 ;  /* 0x0000763232b57816 */ /* 0x000fe400000000b5 */
[----:B------:R-:W-:-:S02]  /*0f50*/  SHF.L.U32 R203, R32, 0x10, RZ ;  /* 0x0000001020cb7819 */ /* 0x000fc400000006ff */
[----:B------:R-:W-:Y:S02]  /*0f60*/  SHF.L.U32 R183, R50, 0x10, RZ ;  /* 0x0000001032b77819 */ /* 0x000fe400000006ff */
[----:B------:R-:W-:Y:S01]  /*0f70*/  SHF.L.U32 R0, R0, 0x10, RZ ;  /* 0x0000001000007819 */ /* 0x000fe200000006ff */
[----:B------:R-:W-:Y:S01]  /*0f80*/  FADD.FTZ R221, -R196, R185 ;  /* 0x000000b9c4dd7221 */ /* 0x000fe20000010100 */
[----:B------:R-:W-:Y:S01]  /*0f90*/  PRMT R24, R32, 0x7632, R24 ;  /* 0x0000763220187816 */ /* 0x000fe20000000018 */
[----:B------:R-:W-:Y:S01]  /*0fa0*/  FMUL.FTZ R31, R164, R31 ;  /* 0x0000001fa41f7220 */ /* 0x000fe20000410000 */
[----:B------:R-:W-:Y:S01]  /*0fb0*/  PRMT R25, R33, 0x7632, R25 ;  /* 0x0000763221197816 */ /* 0x000fe20000000019 */
[----:B------:R0:W5:Y:S01]  /*0fc0*/  @P1 LDG.E.128 R12, desc[UR6][R48.64] ;  /* 0x00000006300c1981 */ /* 0x000162000c1e1d00 */
[----:B------:R-:W-:Y:S02]  /*0fd0*/  PRMT R28, R34, 0x7632, R28 ;  /* 0x00007632221c7816 */ /* 0x000fe4000000001c */
[----:B------:R-:W-:-:S02]  /*0fe0*/  PRMT R30, R35, 0x7632, R30 ;  /* 0x00007632231e7816 */ /* 0x000fc4000000001e */
[----:B------:R-:W-:Y:S02]  /*0ff0*/  SHF.L.U32 R32, R35, 0x10, RZ ;  /* 0x0000001023207819 */ /* 0x000fe400000006ff */
[C---:B------:R-:W-:Y:S02]  /*1000*/  PRMT R166, R46.reuse, 0x7632, R166 ;  /* 0x000076322ea67816 */ /* 0x040fe400000000a6 */
[----:B------:R-:W-:Y:S02]  /*1010*/  SHF.L.U32 R169, R46, 0x10, RZ ;  /* 0x000000102ea97819 */ /* 0x000fe400000006ff */
[C---:B------:R-:W-:Y:S02]  /*1020*/  PRMT R51, R47.reuse, 0x7632, R51 ;  /* 0x000076322f337816 */ /* 0x040fe40000000033 */
[----:B------:R-:W-:Y:S01]  /*1030*/  SHF.L.U32 R50, R47, 0x10, RZ ;  /* 0x000000102f327819 */ /* 0x000fe200000006ff */
[----:B------:R-:W-:Y:S01]  /*1040*/  IMAD.WIDE.U32 R46, R167, 0x8, R2 ;  /* 0x00000008a72e7825 */ /* 0x000fe200078e0002 */
[----:B------:R-:W-:-:S02]  /*1050*/  PRMT R182, R29, 0x7632, R182 ;  /* 0x000076321db67816 */ /* 0x000fc400000000b6 */
[----:B------:R-:W-:Y:S01]  /*1060*/  SHF.L.U32 R178, R29, 0x10, RZ ;  /* 0x000000101db27819 */ /* 0x000fe200000006ff */
[----:B------:R-:W-:Y:S01]  /*1070*/  FADD.FTZ R29, -R196, R173 ;  /* 0x000000adc41d7221 */ /* 0x000fe20000010100 */
[----:B------:R-:W-:Y:S01]  /*1080*/  SHF.L.U32 R184, R184, 0x10, RZ ;  /* 0x00000010b8b87819 */ /* 0x000fe200000006ff */
[----:B------:R-:W-:Y:S01]  /*1090*/  FADD.FTZ R207, -R196, R207 ;  /* 0x000000cfc4cf7221 */ /* 0x000fe20000010100 */
[----:B------:R-:W-:Y:S02]  /*10a0*/  SHF.L.U32 R27, R33, 0x10, RZ ;  /* 0x00000010211b7819 */ /* 0x000fe400000006ff */
[----:B------:R-:W-:Y:S02]  /*10b0*/  SHF.L.U32 R21, R21, 0x10, RZ ;  /* 0x0000001015157819 */ /* 0x000fe400000006ff */
[----:B------:R-:W-:Y:S01]  /*10c0*/  SHF.L.U32 R23, R23, 0x10, RZ ;  /* 0x0000001017177819 */ /* 0x000fe200000006ff */
[----:B------:R-:W-:Y:S01]  /*10d0*/  IMAD.U32 R199, R34, 0x10000, RZ ;  /* 0x0001000022c77824 */ /* 0x000fe200078e00ff */
[----:B-1----:R-:W-:Y:S01]  /*10e0*/  SHF.L.U32 R53, R177, 0x10, RZ ;  /* 0x00000010b1357819 */ /* 0x002fe200000006ff */
        /* <DEDUP_REMOVED lines=10> */
[----:B------:R-:W-:Y:S01]  /*1190*/  SHF.L.U32 R30, R30, 0x10, RZ ;  /* 0x000000101e1e7819 */ /* 0x000fe200000006ff */
[C---:B0-----:R-:W-:Y:S01]  /*11a0*/  FADD.FTZ R49, -R196.reuse, R0 ;  /* 0x00000000c4317221 */ /* 0x041fe20000010100 */
[C---:B------:R-:W-:Y:S01]  /*11b0*/  FADD.FTZ R173, -R196.reuse, R32 ;  /* 0x00000020c4ad7221 */ /* 0x040fe20000010100 */
[----:B------:R-:W-:Y:S01]  /*11c0*/  FADD.FTZ R219, -R196, R184 ;  /* 0x000000b8c4db7221 */ /* 0x000fe20000010100 */
[----:B------:R-:W-:Y:S01]  /*11d0*/  FMUL.FTZ R0, R164, R29 ;  /* 0x0000001da4007220 */ /* 0x000fe20000410000 */
[----:B------:R-:W-:Y:S01]  /*11e0*/  SHF.L.U32 R172, R172, 0x10, RZ ;  /* 0x00000010acac7819 */ /* 0x000fe200000006ff */
[----:B------:R-:W-:Y:S01]  /*11f0*/  FADD.FTZ R121, R170, R121 ;  /* 0x00000079aa797221 */ /* 0x000fe20000010000 */
[-C--:B------:R-:W-:Y:S01]  /*1200*/  FFMA.FTZ R122, R31, R170.reuse, R122 ;  /* 0x000000aa1f7a7223 */ /* 0x080fe2000001007a */
[----:B------:R-:W-:Y:S01]  /*1210*/  FMUL.FTZ R32, R157, R170 ;  /* 0x000000aa9d207220 */ /* 0x000fe20000410000 */
[----:B------:R0:W5:Y:S01]  /*1220*/  LDG.E.64 R2, desc[UR6][R46.64] ;  /* 0x000000062e027981 */ /* 0x000162000c1e1b00 */
[C---:B------:R-:W-:Y:S01]  /*1230*/  FADD.FTZ R33, -R196.reuse, R183 ;  /* 0x000000b7c4217221 */ /* 0x040fe20000010100 */
[C---:B------:R-:W-:Y:S01]  /*1240*/  FADD.FTZ R191, -R196.reuse, R27 ;  /* 0x0000001bc4bf7221 */ /* 0x040fe20000010100 */
[C---:B------:R-:W-:Y:S01]  /*1250*/  FADD.FTZ R181, -R196.reuse, R21 ;  /* 0x00000015c4b57221 */ /* 0x040fe20000010100 */
[----:B------:R-:W-:Y:S01]  /*1260*/  FADD.FTZ R177, -R196, R23 ;  /* 0x00000017c4b17221 */ /* 0x000fe20000010100 */
[----:B------:R-:W-:Y:S01]  /*1270*/  FMUL.FTZ R29, R158, R171 ;  /* 0x000000ab9e1d7220 */ /* 0x000fe20000410000 */
[----:B------:R-:W-:Y:S01]  /*1280*/  FMUL.FTZ R170, R164, R207 ;  /* 0x000000cfa4aa7220 */ /* 0x000fe20000410000 */
[C---:B------:R-:W-:Y:S01]  /*1290*/  FADD.FTZ R53, -R196.reuse, R53 ;  /* 0x00000035c4357221 */ /* 0x040fe20000010100 */
[C---:B------:R-:W-:Y:S01]  /*12a0*/  FADD.FTZ R35, -R196.reuse, R35 ;  /* 0x00000023c4237221 */ /* 0x040fe20000010100 */
[C---:B------:R-:W-:Y:S01]  /*12b0*/  FADD.FTZ R215, -R196.reuse, R215 ;  /* 0x000000d7c4d77221 */ /* 0x040fe20000010100 */
[C---:B0-----:R-:W-:Y:S01]  /*12c0*/  FADD.FTZ R47, -R196.reuse, R192 ;  /* 0x000000c0c42f7221 */ /* 0x041fe20000010100 */
        /* <DEDUP_REMOVED lines=19> */
[----:B------:R-:W-:Y:S01]  /*1400*/  FMUL.FTZ R37, R164, R219 ;  /* 0x000000dba4257220 */ /* 0x000fe20000410000 */
[----:B------:R-:W-:Y:S01]  /*1410*/  SHF.L.U32 R200, R189, 0x10, RZ ;  /* 0x00000010bdc87819 */ /* 0x000fe200000006ff */
[----:B------:R-:W-:Y:S01]  /*1420*/  FMUL.FTZ R52, R141, R172 ;  /* 0x000000ac8d347220 */ /* 0x000fe20000410000 */
[----:B------:R-:W-:Y:S01]  /*1430*/  FADD.FTZ R219, RZ, R29 ;  /* 0x0000001dffdb7221 */ /* 0x000fe20000010000 */
[----:B------:R-:W-:Y:S01]  /*1440*/  FADD.FTZ R109, R26, R109 ;  /* 0x0000006d1a6d7221 */ /* 0x000fe20000010000 */
[-C--:B------:R-:W-:Y:S01]  /*1450*/  FFMA.FTZ R81, R170, R26.reuse, R81 ;  /* 0x0000001aaa517223 */ /* 0x080fe20000010051 */
[----:B------:R-:W-:Y:S01]  /*1460*/  FMUL.FTZ R189, R147, R26 ;  /* 0x0000001a93bd7220 */ /* 0x000fe20000410000 */
[----:B------:R-:W-:Y:S01]  /*1470*/  SHF.L.U32 R168, R168, 0x10, RZ ;  /* 0x00000010a8a87819 */ /* 0x000fe200000006ff */
[----:B------:R-:W-:Y:S01]  /*1480*/  FMUL.FTZ R28, R164, R221 ;  /* 0x000000dda41c7220 */ /* 0x000fe20000410000 */
[----:B------:R-:W-:Y:S01]  /*1490*/  SHF.L.U32 R166, R166, 0x10, RZ ;  /* 0x00000010a6a67819 */ /* 0x000fe200000006ff */
[----:B------:R-:W-:Y:S01]  /*14a0*/  FMUL.FTZ R49, R164, R49 ;  /* 0x00000031a4317220 */ /* 0x000fe20000410000 */
[----:B------:R-:W-:Y:S01]  /*14b0*/  FFMA.FTZ R26, R0, R29, RZ ;  /* 0x0000001d001a7223 */ /* 0x000fe200000100ff */
[C---:B------:R-:W-:Y:S01]  /*14c0*/  FMUL.FTZ R53, R164.reuse, R53 ;  /* 0x00000035a4357220 */ /* 0x040fe20000410000 */
[----:B------:R-:W-:Y:S01]  /*14d0*/  FMUL.FTZ R35, R164, R35 ;  /* 0x00000023a4237220 */ /* 0x000fe20000410000 */
[----:B------:R-:W-:Y:S01]  /*14e0*/  PRMT R24, R38, 0x7632, R24 ;  /* 0x0000763226187816 */ /* 0x000fe20000000018 */
[----:B------:R-:W-:Y:S01]  /*14f0*/  FMUL.FTZ R30, R164, R33 ;  /* 0x00000021a41e7220 */ /* 0x000fe20000410000 */
[----:B------:R-:W-:Y:S01]  /*1500*/  SHF.L.U32 R193, R38, 0x10, RZ ;  /* 0x0000001026c17819 */ /* 0x000fe200000006ff */
[----:B------:R-:W-:Y:S01]  /*1510*/  FADD.FTZ R219, R219, R52 ;  /* 0x00000034dbdb7221 */ /* 0x000fe20000010000 */
[----:B------:R-:W-:Y:S01]  /*1520*/  FADD.FTZ R93, R50, R93 ;  /* 0x0000005d325d7221 */ /* 0x000fe20000010000 */
[-C--:B------:R-:W-:Y:S01]  /*1530*/  FFMA.FTZ R61, R28, R50.reuse, R61 ;  /* 0x000000321c3d7223 */ /* 0x080fe2000001003d */
[----:B------:R-:W-:Y:S01]  /*1540*/  FMUL.FTZ R33, R155, R50 ;  /* 0x000000329b217220 */ /* 0x000fe20000410000 */
[----:B------:R-:W-:Y:S01]  /*1550*/  FMUL.FTZ R38, R164, R47 ;  /* 0x0000002fa4267220 */ /* 0x000fe20000410000 */
[----:B------:R-:W-:Y:S01]  /*1560*/  FFMA.FTZ R26, R49, R52, R26 ;  /* 0x00000034311a7223 */ /* 0x000fe2000001001a */
        /* <DEDUP_REMOVED lines=10> */
[----:B------:R-:W-:Y:S01]  /*1610*/  FADD.FTZ R95, R190, R95 ;  /* 0x0000005fbe5f7221 */ /* 0x000fe20000010000 */
[-C--:B------:R-:W-:Y:S01]  /*1620*/  FFMA.FTZ R63, R38, R190.reuse, R63 ;  /* 0x000000be263f7223 */ /* 0x080fe2000001003f */
[----:B------:R-:W-:Y:S01]  /*1630*/  FMUL.FTZ R47, R154, R190 ;  /* 0x000000be9a2f7220 */ /* 0x000fe20000410000 */
[----:B------:R-:W-:Y:S01]  /*1640*/  FFMA.FTZ R26, R31, R32, R26 ;  /* 0x000000201f1a7223 */ /* 0x000fe2000001001a */
[----:B------:R-:W-:Y:S01]  /*1650*/  FADD.FTZ R125, R171, R125 ;  /* 0x0000007dab7d7221 */ /* 0x000fe20000010000 */
[----:B------:R-:W-:Y:S01]  /*1660*/  FFMA.FTZ R143, R0, R171, R143 ;  /* 0x000000ab008f7223 */ /* 0x000fe2000001008f */
[----:B------:R-:W-:Y:S01]  /*1670*/  FMUL.FTZ R46, R164, R215 ;  /* 0x000000d7a42e7220 */ /* 0x000fe20000410000 */
[----:B------:R-:W-:Y:S01]  /*1680*/  SHF.L.U32 R190, R175, 0x10, RZ ;  /* 0x00000010afbe7819 */ /* 0x000fe200000006ff */
[C---:B------:R-:W-:Y:S01]  /*1690*/  IMAD.U32 R20, R39.reuse, 0x10000, RZ ;  /* 0x0001000027147824 */ /* 0x040fe200078e00ff */
[----:B------:R-:W-:Y:S01]  /*16a0*/  PRMT R22, R39, 0x7632, R22 ;  /* 0x0000763227167816 */ /* 0x000fe20000000016 */
[----:B------:R-:W-:Y:S01]  /*16b0*/  FADD.FTZ R105, R178, R105 ;  /* 0x00000069b2697221 */ /* 0x000fe20000010000 */
[-C--:B------:R-:W-:Y:S01]  /*16c0*/  FFMA.FTZ R73, R166, R178.reuse, R73 ;  /* 0x000000b2a6497223 */ /* 0x080fe20000010049 */
[----:B------:R-:W-:Y:S01]  /*16d0*/  FMUL.FTZ R171, R149, R178 ;  /* 0x000000b295ab7220 */ /* 0x000fe20000410000 */
[----:B------:R-:W-:Y:S01]  /*16e0*/  FADD.FTZ R107, R176, R107 ;  /* 0x0000006bb06b7221 */ /* 0x000fe20000010000 */
[-C--:B------:R-:W-:Y:S01]  /*16f0*/  FFMA.FTZ R75, R168, R176.reuse, R75 ;  /* 0x000000b0a84b7223 */ /* 0x080fe2000001004b */
[----:B------:R-:W-:Y:S01]  /*1700*/  FMUL.FTZ R175, R148, R176 ;  /* 0x000000b094af7220 */ /* 0x000fe20000410000 */
[----:B------:R-:W-:Y:S01]  /*1710*/  PRMT R192, R36, 0x7632, R192 ;  /* 0x0000763224c07816 */ /* 0x000fe200000000c0 */
[----:B------:R-:W-:Y:S01]  /*1720*/  FMUL.FTZ R39, R156, R169 ;  /* 0x000000a99c277220 */ /* 0x000fe20000410000 */
[----:B------:R-:W-:Y:S01]  /*1730*/  SHF.L.U32 R194, R36, 0x10, RZ ;  /* 0x0000001024c27819 */ /* 0x000fe200000006ff */
[----:B------:R-:W-:Y:S01]  /*1740*/  FMUL.FTZ R176, R164, R199 ;  /* 0x000000c7a4b07220 */ /* 0x000fe20000410000 */
[----:B------:R-:W-:Y:S01]  /*1750*/  FADD.FTZ R178, R219, R50 ;  /* 0x00000032dbb27221 */ /* 0x000fe20000010000 */
[----:B------:R-:W-:Y:S01]  /*1760*/  FADD.FTZ R92, R51, R92 ;  /* 0x0000005c335c7221 */ /* 0x000fe20000010000 */
[-C--:B------:R-:W-:Y:S01]  /*1770*/  FFMA.FTZ R60, R37, R51.reuse, R60 ;  /* 0x00000033253c7223 */ /* 0x080fe2000001003c */
[----:B------:R-:W-:Y:S01]  /*1780*/  FMUL.FTZ R36, R138, R51 ;  /* 0x000000338a247220 */ /* 0x000fe20000410000 */
[----:B------:R-:W-:Y:S01]  /*1790*/  FFMA.FTZ R199, R53, R50, R26 ;  /* 0x0000003235c77223 */ /* 0x000fe2000001001a */
[----:B------:R-:W-:Y:S01]  /*17a0*/  FADD.FTZ R97, R188, R97 ;  /* 0x00000061bc617221 */ /* 0x000fe20000010000 */
[-C--:B------:R-:W-:Y:S01]  /*17b0*/  FFMA.FTZ R65, R46, R188.reuse, R65 ;  /* 0x000000bc2e417223 */ /* 0x080fe20000010041 */
[----:B------:R-:W-:Y:S01]  /*17c0*/  FMUL.FTZ R51, R153, R188 ;  /* 0x000000bc99337220 */ /* 0x000fe20000410000 */
[----:B------:R-:W-:-:S02]  /*17d0*/  IMAD.U32 R188, R54, 0x10000, RZ ;  /* 0x0001000036bc7824 */ /* 0x000fc400078e00ff */
[----:B------:R-:W-:Y:S01]  /*17e0*/  FMUL.FTZ R54, R164, R201 ;  /* 0x000000c9a4367220 */ /* 0x000fe20000410000 */
[----:B------:R-:W-:Y:S01]  /*17f0*/  FADD.FTZ R207, R178, R39 ;  /* 0x00000027b2cf7221 */ /* 0x000fe20000010000 */
[----:B------:R-:W-:Y:S01]  /*1800*/  SHF.L.U32 R201, R56, 0x10, RZ ;  /* 0x0000001038c97819 */ /* 0x000fe200000006ff */
[----:B------:R-:W-:Y:S01]  /*1810*/  FFMA.FTZ R26, R30, R39, R199 ;  /* 0x000000271e1a7223 */ /* 0x000fe200000100c7 */
[----:B------:R-:W-:Y:S01]  /*1820*/  FMUL.FTZ R56, R164, R213 ;  /* 0x000000d5a4387220 */ /* 0x000fe20000410000 */
[----:B------:R-:W-:Y:S01]  /*1830*/  SHF.L.U32 R213, R22, 0x10, RZ ;  /* 0x0000001016d57819 */ /* 0x000fe200000006ff */
        /* <DEDUP_REMOVED lines=8> */
[-C--:B------:R-:W-:Y:S01]  /*18c0*/  FFMA.FTZ R62, R205, R200.reuse, R62 ;  /* 0x000000c8cd3e7223 */ /* 0x080fe2000001003e */
[----:B------:R-:W-:Y:S01]  /*18d0*/  FMUL.FTZ R207, R164, R197 ;  /* 0x000000c5a4cf7220 */ /* 0x000fe20000410000 */
[----:B------:R-:W-:Y:S01]  /*18e0*/  FMUL.FTZ R200, R137, R200 ;  /* 0x000000c889c87220 */ /* 0x000fe20000410000 */
[----:B------:R-:W-:Y:S01]  /*18f0*/  FADD.FTZ R197, R26, R47 ;  /* 0x0000002f1ac57221 */ /* 0x000fe20000010000 */
[----:B------:R-:W-:Y:S01]  /*1900*/  FFMA.FTZ R22, R38, R47, R199 ;  /* 0x0000002f26167223 */ /* 0x000fe200000100c7 */
[----:B------:R-:W-:-:S02]  /*1910*/  SHF.L.U32 R215, R57, 0x10, RZ ;  /* 0x0000001039d77819 */ /* 0x000fc400000006ff */
        /* <DEDUP_REMOVED lines=12> */
[----:B------:R-:W-:Y:S01]  /*19e0*/  FMUL.FTZ R195, R164, R195 ;  /* 0x000000c3a4c37220 */ /* 0x000fe20000410000 */
[----:B------:R-:W-:Y:S01]  /*19f0*/  FADD.FTZ R199, R26, R55 ;  /* 0x000000371ac77221 */ /* 0x000fe20000010000 */
[----:B------:R-:W-:Y:S01]  /*1a00*/  FFMA.FTZ R22, R48, R55, R197 ;  /* 0x0000003730167223 */ /* 0x000fe200000100c5 */
[----:B------:R-:W-:-:S02]  /*1a10*/  FMUL.FTZ R57, R151, R180 ;  /* 0x000000b497397220 */ /* 0x000fc40000410000 */
        /* <DEDUP_REMOVED lines=14> */
[----:B------:R-:W-:Y:S01]  /*1b00*/  SHF.L.U32 R209, R182, 0x10, RZ ;  /* 0x00000010b6d17819 */ /* 0x000fe200000006ff */
[----:B------:R-:W-:Y:S01]  /*1b10*/  FMUL.FTZ R182, R133, R186 ;  /* 0x000000ba85b67220 */ /* 0x000fe20000410000 */
[----:B------:R-:W-:Y:S01]  /*1b20*/  FADD.FTZ R197, R26, R169 ;  /* 0x000000a91ac57221 */ /* 0x000fe20000010000 */
[----:B------:R-:W-:Y:S01]  /*1b30*/  FMUL.FTZ R183, R164, R183 ;  /* 0x000000b7a4b77220 */ /* 0x000fe20000410000 */
[----:B------:R-:W-:Y:S01]  /*1b40*/  FFMA.FTZ R22, R56, R169, R199 ;  /* 0x000000a938167223 */ /* 0x000fe200000100c7 */
[----:B------:R-:W-:Y:S01]  /*1b50*/  SHF.L.U32 R211, R174, 0x10, RZ ;  /* 0x00000010aed37819 */ /* 0x000fe200000006ff */
[----:B------:R-:W-:Y:S01]  /*1b60*/  FMUL.FTZ R174, R164, R191 ;  /* 0x000000bfa4ae7220 */ /* 0x000fe20000410000 */
[----:B------:R-:W-:Y:S01]  /*1b70*/  FADD.FTZ R26, R197, R182 ;  /* 0x000000b6c51a7221 */ /* 0x000fe20000010000 */
[----:B------:R-:W-:Y:S01]  /*1b80*/  FFMA.FTZ R197, R183, R182, R22 ;  /* 0x000000b6b7c57223 */ /* 0x000fe20000010016 */
[----:B------:R-:W-:Y:S01]  /*1b90*/  FADD.FTZ R113, R184, R113 ;  /* 0x00000071b8717221 */ /* 0x000fe20000010000 */
[-C--:B------:R-:W-:Y:S01]  /*1ba0*/  FFMA.FTZ R85, R174, R184.reuse, R85 ;  /* 0x000000b8ae557223 */ /* 0x080fe20000010055 */
[----:B------:R-:W-:Y:S01]  /*1bb0*/  FMUL.FTZ R191, R145, R184 ;  /* 0x000000b891bf7220 */ /* 0x000fe20000410000 */
[----:B------:R-:W-:Y:S01]  /*1bc0*/  FMUL.FTZ R181, R164, R181 ;  /* 0x000000b5a4b57220 */ /* 0x000fe20000410000 */
[----:B------:R-:W-:Y:S01]  /*1bd0*/  FMUL.FTZ R184, R132, R209 ;  /* 0x000000d184b87220 */ /* 0x000fe20000410000 */
[----:B------:R-:W-:Y:S01]  /*1be0*/  FADD.FTZ R199, R26, R171 ;  /* 0x000000ab1ac77221 */ /* 0x000fe20000010000 */
[----:B------:R-:W-:-:S03]  /*1bf0*/  FFMA.FTZ R22, R166, R171, R197 ;  /* 0x000000aba6167223 */ /* 0x000fc600000100c5 */
[----:B------:R-:W-:Y:S01]  /*1c00*/  FADD.FTZ R26, R199, R184 ;  /* 0x000000b8c71a7221 */ /* 0x000fe20000010000 */
[----:B------:R-:W-:Y:S01]  /*1c10*/  FFMA.FTZ R197, R181, R184, R22 ;  /* 0x000000b8b5c57223 */ /* 0x000fe20000010016 */
        /* <DEDUP_REMOVED lines=36> */
[----:B------:R-:W-:Y:S01]  /*1e60*/  FADD.FTZ R111, R194, R111 ;  /* 0x0000006fc26f7221 */ /* 0x000fe20000010000 */
[----:B------:R-:W-:Y:S01]  /*1e70*/  FFMA.FTZ R83, R172, R194, R83 ;  /* 0x000000c2ac537223 */ /* 0x000fe20000010053 */
        /* <DEDUP_REMOVED lines=23> */
[----:B------:R-:W-:Y:S01]  /*1ff0*/  UMOV UR4, 0xffffffff ;  /* 0xffffffff00047882 */ /* 0x000fe20000000000 */
[----:B------:R-:W-:Y:S01]  /*2000*/  FMUL.FTZ R198, R126, R213 ;  /* 0x000000d57ec67220 */ /* 0x000fe20000410000 */
[----:B------:R-:W-:Y:S01]  /*2010*/  FADD.FTZ R21, R20, R201 ;  /* 0x000000c914157221 */ /* 0x000fe20000010000 */
[----:B------:R-:W-:Y:S01]  /*2020*/  FFMA.FTZ R23, R190, R201, R23 ;  /* 0x000000c9be177223 */ /* 0x000fe20000010017 */
[----:B------:R-:W-:Y:S01]  /*2030*/  LOP3.LUT P2, RZ, R118, 0x1f, RZ, 0xc0, !PT ;  /* 0x0000001f76ff7812 */ /* 0x000fe2000784c0ff */
        /* <DEDUP_REMOVED lines=31> */
.L_x_684:
        /* <DEDUP_REMOVED lines=13> */
.L_x_672:
[----:B------:R-:W-:Y:S05]  /*2300*/  WARPSYNC.ALL ;  /* 0x0000000000007948 */ /* 0x000fea0003800000 */
[----:B------:R-:W1:Y:S08]  /*2310*/  S2UR UR5, SR_CgaCtaId ;  /* 0x00000000000579c3 */ /* 0x000e700000008800 */
[----:B------:R-:W-:Y:S01]  /*2320*/  BAR.SYNC.DEFER_BLOCKING 0x0 ;  /* 0x0000000000007b1d */ /* 0x000fe20000010000 */
[----:B0-----:R-:W-:-:S02]  /*2330*/  SHF.R.U32.HI R20, RZ, 0x5, R118 ;  /* 0x00000005ff147819 */ /* 0x001fc40000011676 */
[----:B-----5:R-:W-:Y:S02]  /*2340*/  LOP3.LUT P2, RZ, R2, 0xff00, RZ, 0xc0, !PT ;  /* 0x0000ff0002ff7812 */ /* 0x020fe4000784c0ff */
[----:B------:R-:W-:Y:S01]  /*2350*/  LOP3.LUT R20, R20, 0x7fffffc, RZ, 0xc0, !PT ;  /* 0x07fffffc14147812 */ /* 0x000fe200078ec0ff */
[----:B------:R-:W-:Y:S01]  /*2360*/  UMOV UR4, 0x400 ;  /* 0x0000040000047882 */ /* 0x000fe20000000000 */
[----:B------:R-:W-:Y:S02]  /*2370*/  LOP3.LUT P6, RZ, R2, 0xff0000, RZ, 0xc0, !PT ;  /* 0x00ff000002ff7812 */ /* 0x000fe400078cc0ff */
[----:B------:R-:W-:Y:S02]  /*2380*/  @!P3 IADD3 R20, R20, 0x4, RZ ;  /* 0x000000041414b810 */ /* 0x000fe40007ffe0ff */
[----:B------:R-:W-:Y:S01]  /*2390*/  IADD3 R159, R159, UR16, RZ ;  /* 0x000000109f9f7c10 */ /* 0x000fe2000fffe0ff */
[----:B-1----:R-:W-:-:S06]  /*23a0*/  ULEA UR4, UR5, UR4, 0x18 ;  /* 0x0000000405047291 */ /* 0x002fcc000f8ec03f */
[----:B------:R-:W-:-:S05]  /*23b0*/  LEA R162, R20, UR4, 0x3 ;  /* 0x0000000414a27c11 */ /* 0x000fca000f8e18ff */
[----:B------:R-:W0:Y:S04]  /*23c0*/  LDS.128 R20, [R162+0x4000] ;  /* 0x00400000a2147984 */ /* 0x000e280000000c00 */
[----:B------:R1:W2:Y:S02]  /*23d0*/  LDS.128 R24, [R162+0x4010] ;  /* 0x00401000a2187984 */ /* 0x0002a40000000c00 */
[----:B-1----:R-:W-:Y:S01]  /*23e0*/  SEL R162, RZ, 0x1, P3 ;  /* 0x00000001ffa27807 */ /* 0x002fe20001800000 */
[----:B0-----:R-:W-:Y:S01]  /*23f0*/  FADD.FTZ R209, RZ, R20 ;  /* 0x00000014ffd17221 */ /* 0x001fe20000010000 */
[----:B------:R-:W-:Y:S01]  /*2400*/  FADD.FTZ R20, RZ, R21 ;  /* 0x00000015ff147221 */ /* 0x000fe20000010000 */
[----:B------:R-:W-:Y:S02]  /*2410*/  MOV R21, R2 ;  /* 0x0000000200157202 */ /* 0x000fe40000000f00 */
[----:B------:R-:W-:Y:S01]  /*2420*/  FADD.FTZ R209, R22, R209 ;  /* 0x000000d116d17221 */ /* 0x000fe20000010000 */
[----:B------:R-:W-:Y:S01]  /*2430*/  FADD.FTZ R20, R23, R20 ;  /* 0x0000001417147221 */ /* 0x000fe20000010000 */
[----:B------:R-:W-:Y:S01]  /*2440*/  LOP3.LUT P5, RZ, R21, 0xff, RZ, 0xc0, !PT ;  /* 0x000000ff15ff7812 */ /* 0x000fe200078ac0ff */
[----:B------:R-:W-:-:S02]  /*2450*/  @P1 IMAD.U32 R22, R77, 0x10000, RZ ;  /* 0x000100004d161824 */ /* 0x000fc400078e00ff */
[----:B--2---:R-:W-:Y:S01]  /*2460*/  FADD.FTZ R209, R209, R24 ;  /* 0x00000018d1d17221 */ /* 0x004fe20000010000 */
[----:B------:R-:W-:Y:S01]  /*2470*/  FADD.FTZ R20, R20, R25 ;  /* 0x0000001914147221 */ /* 0x000fe20000010000 */
[----:B------:R-:W-:Y:S02]  /*2480*/  @P1 PRMT R23, R77, 0x7632, R23 ;  /* 0x000076324d171816 */ /* 0x000fe40000000017 */
[----:B------:R-:W-:Y:S01]  /*2490*/  FADD.FTZ R26, R26, R209 ;  /* 0x000000d11a1a7221 */ /* 0x000fe20000010000 */
[----:B------:R-:W-:Y:S01]  /*24a0*/  FADD.FTZ R27, R27, R20 ;  /* 0x000000141b1b7221 */ /* 0x000fe20000010000 */
[----:B------:R-:W-:Y:S02]  /*24b0*/  @P1 SHF.L.U32 R24, R23, 0x10, RZ ;  /* 0x0000001017181819 */ /* 0x000fe400000006ff */
[----:B------:R-:W-:Y:S01]  /*24c0*/  FMUL.FTZ R26, R26, UR12 ;  /* 0x0000000c1a1a7c20 */ /* 0x000fe20008410000 */
[----:B------:R-:W-:-:S04]  /*24d0*/  FMUL.FTZ R209, R27, UR12 ;  /* 0x0000000c1bd17c20 */ /* 0x000fc80008410000 */
[----:B------:R-:W-:Y:S02]  /*24e0*/  FSEL R20, R26, RZ, !P4 ;  /* 0x000000ff1a147208 */ /* 0x000fe40006000000 */
[----:B------:R-:W-:Y:S02]  /*24f0*/  @P1 SHF.L.U32 R26, R78, 0x10, RZ ;  /* 0x000000104e1a1819 */ /* 0x000fe400000006ff */
[----:B------:R-:W-:Y:S01]  /*2500*/  LOP3.LUT P4, RZ, R2, 0xff000000, RZ, 0xc0, !PT ;  /* 0xff00000002ff7812 */ /* 0x000fe2000788c0ff */
[-CC-:B------:R-:W-:Y:S01]  /*2510*/  FFMA.FTZ R0, R0, R209.reuse, R20.reuse ;  /* 0x000000d100007223 */ /* 0x180fe20000010014 */
[-CC-:B------:R-:W-:Y:S01]  /*2520*/  FFMA.FTZ R49, R49, R209.reuse, R20.reuse ;  /* 0x000000d131317223 */ /* 0x180fe20000010014 */
[-CC-:B------:R-:W-:Y:S01]  /*2530*/  FFMA.FTZ R31, R31, R209.reuse, R20.reuse ;  /* 0x000000d11f1f7223 */ /* 0x180fe20000010014 */
[----:B------:R-:W-:Y:S01]  /*2540*/  FFMA.FTZ R30, R30, R209, R20 ;  /* 0x000000d11e1e7223 */ /* 0x000fe20000010014 */
[----:B------:R-:W-:Y:S01]  /*2550*/  FADD.FTZ R21, R29, -R0 ;  /* 0x800000001d157221 */ /* 0x000fe20000010000 */
[----:B------:R-:W-:Y:S01]  /*2560*/  @P1 SHF.L.U32 R0, R76, 0x10, RZ ;  /* 0x000000104c001819 */ /* 0x000fe200000006ff */
[----:B------:R-:W-:Y:S01]  /*2570*/  FADD.FTZ R49, R52, -R49 ;  /* 0x8000003134317221 */ /* 0x000fe20000010000 */
[----:B------:R-:W-:Y:S01]  /*2580*/  FADD.FTZ R31, R32, -R31 ;  /* 0x8000001f201f7221 */ /* 0x000fe20000010000 */
[C---:B------:R-:W-:Y:S01]  /*2590*/  FMUL.FTZ R21, R164.reuse, R21 ;  /* 0x00000015a4157220 */ /* 0x040fe20000410000 */
[----:B------:R-:W-:Y:S01]  /*25a0*/  FADD.FTZ R29, R39, -R30 ;  /* 0x8000001e271d7221 */ /* 0x000fe20000010000 */
[----:B------:R-:W-:Y:S01]  /*25b0*/  FMUL.FTZ R39, R164, R49 ;  /* 0x00000031a4277220 */ /* 0x000fe20000410000 */
[----:B------:R-:W-:Y:S01]  /*25c0*/  FFMA.FTZ R53, R53, R209, R20 ;  /* 0x000000d135357223 */ /* 0x000fe20000010014 */
[--C-:B------:R-:W-:Y:S01]  /*25d0*/  @P1 FADD.FTZ R21, R21, R0.reuse ;  /* 0x0000000015151221 */ /* 0x100fe20000010000 */
[----:B------:R-:W-:Y:S01]  /*25e0*/  @P1 PRMT R0, R76, 0x7632, R0 ;  /* 0x000076324c001816 */ /* 0x000fe20000000000 */
[----:B------:R-:W-:Y:S01]  /*25f0*/  FMUL.FTZ R31, R164, R31 ;  /* 0x0000001fa41f7220 */ /* 0x000fe20000410000 */
[----:B------:R-:W-:Y:S01]  /*2600*/  FADD.FTZ R53, R50, -R53 ;  /* 0x8000003532357221 */ /* 0x000fe20000010000 */
[----:B------:R-:W-:Y:S01]  /*2610*/  FMUL.FTZ R29, R164, R29 ;  /* 0x0000001da41d7220 */ /* 0x000fe20000410000 */
[----:B------:R-:W-:Y:S01]  /*2620*/  @P1 SHF.L.U32 R0, R0, 0x10, RZ ;  /* 0x0000001000001819 */ /* 0x000fe200000006ff */
[----:B------:R-:W-:Y:S01]  /*2630*/  @P1 FADD.FTZ R31, R31, R22 ;  /* 0x000000161f1f1221 */ /* 0x000fe20000010000 */
[----:B------:R-:W-:Y:S01]  /*2640*/  FMUL.FTZ R23, R164, R53 ;  /* 0x00000035a4177220 */ /* 0x000fe20000410000 */
[----:B------:R-:W-:Y:S01]  /*2650*/  @P1 FADD.FTZ R29, R29, R26 ;  /* 0x0000001a1d1d1221 */ /* 0x000fe20000010000 */
[-C--:B------:R-:W-:Y:S01]  /*2660*/  FFMA.FTZ R35, R35, R209.reuse, R20 ;  /* 0x000000d123237223 */ /* 0x080fe20000010014 */
[----:B------:R-:W-:Y:S01]  /*2670*/  @P1 FADD.FTZ R39, R39, R0 ;  /* 0x0000000027271221 */ /* 0x000fe20000010000 */
[-C--:B------:R-:W-:Y:S01]  /*2680*/  FMUL.FTZ R0, R21, R160.reuse ;  /* 0x000000a015007220 */ /* 0x080fe20000410000 */
[-C--:B------:R-:W-:Y:S01]  /*2690*/  FMUL.FTZ R2, R31, R160.reuse ;  /* 0x000000a01f027220 */ /* 0x080fe20000410000 */
[----:B------:R-:W-:Y:S01]  /*26a0*/  @P1 FADD.FTZ R23, R23, R24 ;  /* 0x0000001817171221 */ /* 0x000fe20000010000 */
[-C--:B------:R-:W-:Y:S01]  /*26b0*/  FMUL.FTZ R22, R39, R160.reuse ;  /* 0x000000a027167220 */ /* 0x080fe20000410000 */
[----:B------:R-:W-:Y:S01]  /*26c0*/  FMUL.FTZ R0, R0, UR13 ;  /* 0x0000000d00007c20 */ /* 0x000fe20008410000 */
[----:B------:R-:W-:Y:S01]  /*26d0*/  FMUL.FTZ R2, R2, UR13 ;  /* 0x0000000d02027c20 */ /* 0x000fe20008410000 */
[-C--:B------:R-:W-:Y:S01]  /*26e0*/  FMUL.FTZ R26, R29, R160.reuse ;  /* 0x000000a01d1a7220 */ /* 0x080fe20000410000 */
[----:B------:R-:W-:Y:S01]  /*26f0*/  FMUL.FTZ R22, R22, UR13 ;  /* 0x0000000d16167c20 */ /* 0x000fe20008410000 */
[----:B------:R-:W-:Y:S01]  /*2700*/  FMUL.FTZ R24, R23, R160 ;  /* 0x000000a017187220 */ /* 0x000fe20000410000 */
[----:B------:R-:W-:Y:S01]  /*2710*/  FSEL R25, R0, RZ, P5 ;  /* 0x000000ff00197208 */ /* 0x000fe20002800000 */
[-CC-:B------:R-:W-:Y:S01]  /*2720*/  FFMA.FTZ R38, R38, R209.reuse, R20.reuse ;  /* 0x000000d126267223 */ /* 0x180fe20000010014 */
[----:B------:R-:W-:Y:S01]  /*2730*/  LOP3.LUT P5, RZ, R3, 0xff, RZ, 0xc0, !PT ;  /* 0x000000ff03ff7812 */ /* 0x000fe200078ac0ff */
[----:B------:R-:W-:Y:S01]  /*2740*/  FMUL.FTZ R24, R24, UR13 ;  /* 0x0000000d18187c20 */ /* 0x000fe20008410000 */
[----:B------:R-:W-:Y:S01]  /*2750*/  FSEL R0, R22, RZ, P2 ;  /* 0x000000ff16007208 */ /* 0x000fe20001000000 */
[----:B------:R-:W-:Y:S01]  /*2760*/  FMUL.FTZ R22, R26, UR13 ;  /* 0x0000000d1a167c20 */ /* 0x000fe20008410000 */
[----:B------:R-:W-:Y:S01]  /*2770*/  FSEL R27, R2, RZ, P6 ;  /* 0x000000ff021b7208 */ /* 0x000fe20003000000 */
[-CC-:B------:R-:W-:Y:S01]  /*2780*/  FFMA.FTZ R28, R28, R209.reuse, R20.reuse ;  /* 0x000000d11c1c7223 */ /* 0x180fe20000010014 */
[----:B------:R-:W-:Y:S01]  /*2790*/  MOV R2, R40 ;  /* 0x0000002800027202 */ /* 0x000fe20000000f00 */
[----:B------:R-:W-:Y:S01]  /*27a0*/  FADD.FTZ R35, R34, -R35 ;  /* 0x8000002322237221 */ /* 0x000fe20000010000 */
[----:B------:R-:W-:Y:S01]  /*27b0*/  FSEL R22, R22, RZ, P5 ;  /* 0x000000ff16167208 */ /* 0x000fe20002800000 */
[-CC-:B------:R-:W-:Y:S01]  /*27c0*/  FFMA.FTZ R37, R37, R209.reuse, R20.reuse ;  /* 0x000000d125257223 */ /* 0x180fe20000010014 */
[----:B------:R-:W-:Y:S01]  /*27d0*/  LOP3.LUT P5, RZ, R2, 0xff, RZ, 0xc0, !PT ;  /* 0x000000ff02ff7812 */ /* 0x000fe200078ac0ff */
[-C--:B------:R-:W-:Y:S01]  /*27e0*/  FFMA.FTZ R46, R46, R209.reuse, R20 ;  /* 0x000000d12e2e7223 */ /* 0x080fe20000010014 */
[----:B------:R-:W-:Y:S01]  /*27f0*/  @P1 PRMT R2, R78, 0x7632, R2 ;  /* 0x000076324e021816 */ /* 0x000fe20000000002 */
[----:B------:R-:W-:Y:S01]  /*2800*/  FADD.FTZ R53, R47, -R38 ;  /* 0x800000262f357221 */ /* 0x000fe20000010000 */
[----:B------:R-:W-:Y:S01]  /*2810*/  FSEL R24, R24, RZ, P4 ;  /* 0x000000ff18187208 */ /* 0x000fe20002000000 */
[----:B------:R-:W-:Y:S01]  /*2820*/  FADD.FTZ R33, R33, -R28 ;  /* 0x8000001c21217221 */ /* 0x000fe20000010000 */
[----:B------:R-:W-:Y:S01]  /*2830*/  LOP3.LUT P2, RZ, R3, 0xff00, RZ, 0xc0, !PT ;  /* 0x0000ff0003ff7812 */ /* 0x000fe2000784c0ff */
[--C-:B------:R-:W-:Y:S01]  /*2840*/  FFMA.FTZ R47, R207, R209, R20.reuse ;  /* 0x000000d1cf2f7223 */ /* 0x100fe20000010014 */
[C---:B------:R-:W-:Y:S01]  /*2850*/  LOP3.LUT P6, RZ, R3.reuse, 0xff0000, RZ, 0xc0, !PT ;  /* 0x00ff000003ff7812 */ /* 0x040fe200078cc0ff */
[----:B------:R-:W-:Y:S01]  /*2860*/  FMUL.FTZ R49, R164, R35 ;  /* 0x00000023a4317220 */ /* 0x000fe20000410000 */
[----:B------:R-:W-:Y:S01]  /*2870*/  LOP3.LUT P4, RZ, R3, 0xff000000, RZ, 0xc0, !PT ;  /* 0xff00000003ff7812 */ /* 0x000fe2000788c0ff */
[----:B------:R-:W-:Y:S01]  /*2880*/  FADD.FTZ R37, R36, -R37 ;  /* 0x8000002524257221 */ /* 0x000fe20000010000 */
[----:B------:R-:W-:Y:S01]  /*2890*/  @P1 PRMT R3, R79, 0x7632, R3 ;  /* 0x000076324f031816 */ /* 0x000fe20000000003 */
[----:B------:R-:W-:Y:S01]  /*28a0*/  FFMA.FTZ R205, R205, R209, R20 ;  /* 0x000000d1cdcd7223 */ /* 0x000fe20000010014 */
[----:B------:R-:W-:Y:S01]  /*28b0*/  @P1 SHF.L.U32 R2, R2, 0x10, RZ ;  /* 0x0000001002021819 */ /* 0x000fe200000006ff */
[----:B------:R-:W-:Y:S01]  /*28c0*/  FADD.FTZ R207, R51, -R46 ;  /* 0x8000002e33cf7221 */ /* 0x000fe20000010000 */
[----:B------:R-:W-:Y:S01]  /*28d0*/  @P1 SHF.L.U32 R26, R79, 0x10, RZ ;  /* 0x000000104f1a1819 */ /* 0x000fe200000006ff */
[----:B------:R-:W-:Y:S01]  /*28e0*/  FADD.FTZ R211, R202, -R47 ;  /* 0x8000002fcad37221 */ /* 0x000fe20000010000 */
[----:B------:R-:W-:-:S02]  /*28f0*/  @P1 IMAD.U32 R28, R3, 0x10000, RZ ;  /* 0x00010000031c1824 */ /* 0x000fc400078e00ff */
[C---:B------:R-:W-:Y:S01]  /*2900*/  FMUL.FTZ R51, R164.reuse, R33 ;  /* 0x00000021a4337220 */ /* 0x040fe20000410000 */
[----:B------:R-:W-:Y:S01]  /*2910*/  @P1 FADD.FTZ R49, R49, R2 ;  /* 0x0000000231311221 */ /* 0x000fe20000010000 */
[----:B------:R-:W-:Y:S01]  /*2920*/  FMUL.FTZ R47, R164, R37 ;  /* 0x00000025a42f7220 */ /* 0x000fe20000410000 */
[----:B------:R-:W-:Y:S01]  /*2930*/  @P1 PRMT R3, R4, 0x7632, R3 ;  /* 0x0000763204031816 */ /* 0x000fe20000000003 */
[----:B------:R-:W-:Y:S01]  /*2940*/  FADD.FTZ R205, R200, -R205 ;  /* 0x800000cdc8cd7221 */ /* 0x000fe20000010000 */
[----:B------:R-:W-:Y:S01]  /*2950*/  @P1 SHF.L.U32 R2, R4, 0x10, RZ ;  /* 0x0000001004021819 */ /* 0x000fe200000006ff */
[C---:B------:R-:W-:Y:S01]  /*2960*/  FMUL.FTZ R37, R164.reuse, R53 ;  /* 0x00000035a4257220 */ /* 0x040fe20000410000 */
[----:B------:R-:W-:Y:S01]  /*2970*/  @P1 FADD.FTZ R51, R51, R26 ;  /* 0x0000001a33331221 */ /* 0x000fe20000010000 */
[----:B------:R-:W-:Y:S01]  /*2980*/  @P1 SHF.L.U32 R26, R3, 0x10, RZ ;  /* 0x00000010031a1819 */ /* 0x000fe200000006ff */
[----:B------:R-:W-:Y:S01]  /*2990*/  FMUL.FTZ R33, R164, R205 ;  /* 0x000000cda4217220 */ /* 0x000fe20000410000 */
[--C-:B------:R-:W-:Y:S01]  /*29a0*/  @P1 FADD.FTZ R37, R37, R2.reuse ;  /* 0x0000000225251221 */ /* 0x100fe20000010000 */
[----:B------:R-:W-:Y:S01]  /*29b0*/  @P1 PRMT R2, R5, 0x7632, R2 ;  /* 0x0000763205021816 */ /* 0x000fe20000000002 */
[----:B------:R-:W-:Y:S01]  /*29c0*/  FFMA.FTZ R48, R48, R209, R20 ;  /* 0x000000d130307223 */ /* 0x000fe20000010014 */
[----:B------:R-:W-:Y:S01]  /*29d0*/  @P1 FADD.FTZ R33, R33, R26 ;  /* 0x0000001a21211221 */ /* 0x000fe20000010000 */
[----:B------:R-:W-:Y:S01]  /*29e0*/  @P1 FADD.FTZ R47, R47, R28 ;  /* 0x0000001c2f2f1221 */ /* 0x000fe20000010000 */
[----:B------:R-:W-:Y:S01]  /*29f0*/  @P1 SHF.L.U32 R26, R2, 0x10, RZ ;  /* 0x00000010021a1819 */ /* 0x000fe200000006ff */
[-C--:B------:R-:W-:Y:S01]  /*2a00*/  FMUL.FTZ R2, R49, R160.reuse ;  /* 0x000000a031027220 */ /* 0x080fe20000410000 */
[----:B------:R-:W-:Y:S01]  /*2a10*/  @P1 SHF.L.U32 R28, R5, 0x10, RZ ;  /* 0x00000010051c1819 */ /* 0x000fe200000006ff */
[----:B------:R-:W-:Y:S01]  /*2a20*/  FMUL.FTZ R35, R164, R207 ;  /* 0x000000cfa4237220 */ /* 0x000fe20000410000 */
[----:B------:R-:W-:Y:S01]  /*2a30*/  FADD.FTZ R213, R55, -R48 ;  /* 0x8000003037d57221 */ /* 0x000fe20000010000 */
[----:B------:R-:W-:Y:S01]  /*2a40*/  FMUL.FTZ R2, R2, UR13 ;  /* 0x0000000d02027c20 */ /* 0x000fe20008410000 */
[----:B------:R-:W-:Y:S01]  /*2a50*/  FMUL.FTZ R55, R164, R211 ;  /* 0x000000d3a4377220 */ /* 0x000fe20000410000 */
[----:B------:R-:W-:Y:S01]  /*2a60*/  @P1 FADD.FTZ R35, R35, R28 ;  /* 0x0000001c23231221 */ /* 0x000fe20000010000 */
[----:B------:R-:W-:Y:S01]  /*2a70*/  @P1 SHF.L.U32 R28, R6, 0x10, RZ ;  /* 0x00000010061c1819 */ /* 0x000fe200000006ff */
[-C--:B------:R-:W-:Y:S01]  /*2a80*/  FMUL.FTZ R3, R51, R160.reuse ;  /* 0x000000a033037220 */ /* 0x080fe20000410000 */
[----:B------:R-:W-:Y:S01]  /*2a90*/  FSEL R205, R2, RZ, P2 ;  /* 0x000000ff02cd7208 */ /* 0x000fe20001000000 */
[-C--:B------:R-:W-:Y:S01]  /*2aa0*/  FMUL.FTZ R2, R37, R160.reuse ;  /* 0x000000a025027220 */ /* 0x080fe20000410000 */
[----:B------:R-:W-:Y:S01]  /*2ab0*/  FMUL.FTZ R53, R164, R213 ;  /* 0x000000d5a4357220 */ /* 0x000fe20000410000 */
[----:B------:R-:W-:Y:S01]  /*2ac0*/  @P1 FADD.FTZ R55, R55, R26 ;  /* 0x0000001a37371221 */ /* 0x000fe20000010000 */
[-C--:B------:R-:W-:Y:S01]  /*2ad0*/  FMUL.FTZ R26, R47, R160.reuse ;  /* 0x000000a02f1a7220 */ /* 0x080fe20000410000 */
[----:B------:R-:W-:Y:S01]  /*2ae0*/  FMUL.FTZ R2, R2, UR13 ;  /* 0x0000000d02027c20 */ /* 0x000fe20008410000 */
[----:B------:R-:W-:Y:S01]  /*2af0*/  FMUL.FTZ R3, R3, UR13 ;  /* 0x0000000d03037c20 */ /* 0x000fe20008410000 */
[----:B------:R-:W-:Y:S01]  /*2b00*/  @P1 FADD.FTZ R53, R53, R28 ;  /* 0x0000001c35351221 */ /* 0x000fe20000010000 */
[----:B------:R-:W-:Y:S01]  /*2b10*/  FMUL.FTZ R213, R26, UR13 ;  /* 0x0000000d1ad57c20 */ /* 0x000fe20008410000 */
[----:B------:R-:W-:Y:S01]  /*2b20*/  LOP3.LUT P2, RZ, R40, 0xff00, RZ, 0xc0, !PT ;  /* 0x0000ff0028ff7812 */ /* 0x000fe2000784c0ff */
[-CC-:B------:R-:W-:Y:S01]  /*2b30*/  FFMA.FTZ R195, R195, R209.reuse, R20.reuse ;  /* 0x000000d1c3c37223 */ /* 0x180fe20000010014 */
[----:B------:R-:W-:Y:S01]  /*2b40*/  FSEL R30, R2, RZ, P5 ;  /* 0x000000ff021e7208 */ /* 0x000fe20002800000 */
[-C--:B------:R-:W-:Y:S01]  /*2b50*/  FMUL.FTZ R2, R53, R160.reuse ;  /* 0x000000a035027220 */ /* 0x080fe20000410000 */
[----:B------:R-:W-:Y:S01]  /*2b60*/  FSEL R26, R3, RZ, P6 ;  /* 0x000000ff031a7208 */ /* 0x000fe20003000000 */
[-C--:B------:R-:W-:Y:S01]  /*2b70*/  FMUL.FTZ R3, R33, R160.reuse ;  /* 0x000000a021037220 */ /* 0x080fe20000410000 */
[----:B------:R-:W-:Y:S01]  /*2b80*/  LOP3.LUT P5, RZ, R41, 0xff, RZ, 0xc0, !PT ;  /* 0x000000ff29ff7812 */ /* 0x000fe200078ac0ff */
[----:B------:R-:W-:Y:S01]  /*2b90*/  FMUL.FTZ R2, R2, UR13 ;  /* 0x0000000d02027c20 */ /* 0x000fe20008410000 */
[-C--:B------:R-:W-:Y:S01]  /*2ba0*/  FMUL.FTZ R28, R35, R160.reuse ;  /* 0x000000a0231c7220 */ /* 0x080fe20000410000 */
[----:B------:R-:W-:Y:S01]  /*2bb0*/  FMUL.FTZ R3, R3, UR13 ;  /* 0x0000000d03037c20 */ /* 0x000fe20008410000 */
[----:B------:R-:W-:Y:S01]  /*2bc0*/  FMUL.FTZ R32, R55, R160 ;  /* 0x000000a037207220 */ /* 0x000fe20000410000 */
[----:B------:R-:W-:Y:S01]  /*2bd0*/  FADD.FTZ R195, R178, -R195 ;  /* 0x800000c3b2c37221 */ /* 0x000fe20000010000 */
[----:B------:R-:W-:Y:S01]  /*2be0*/  FSEL R34, R2, RZ, P5 ;  /* 0x000000ff02227208 */ /* 0x000fe20002800000 */
[-CC-:B------:R-:W-:Y:S01]  /*2bf0*/  FFMA.FTZ R54, R54, R209.reuse, R20.reuse ;  /* 0x000000d136367223 */ /* 0x180fe20000010014 */
[----:B------:R-:W-:Y:S01]  /*2c00*/  FSEL R207, R3, RZ, P2 ;  /* 0x000000ff03cf7208 */ /* 0x000fe20001000000 */
[-C--:B------:R-:W-:Y:S01]  /*2c10*/  FFMA.FTZ R185, R185, R209.reuse, R20 ;  /* 0x000000d1b9b97223 */ /* 0x080fe20000010014 */
[----:B------:R-:W-:Y:S01]  /*2c20*/  @P1 PRMT R2, R6, 0x7632, R2 ;  /* 0x0000763206021816 */ /* 0x000fe20000000002 */
[----:B------:R-:W-:Y:S01]  /*2c30*/  FMUL.FTZ R28, R28, UR13 ;  /* 0x0000000d1c1c7c20 */ /* 0x000fe20008410000 */
[----:B------:R-:W-:Y:S01]  /*2c40*/  MOV R3, R42 ;  /* 0x0000002a00037202 */ /* 0x000fe20000000f00 */
[----:B------:R-:W-:Y:S01]  /*2c50*/  FMUL.FTZ R32, R32, UR13 ;  /* 0x0000000d20207c20 */ /* 0x000fe20008410000 */
[----:B------:R-:W-:Y:S01]  /*2c60*/  FSEL R213, R213, RZ, P4 ;  /* 0x000000ffd5d57208 */ /* 0x000fe20002000000 */
[----:B------:R-:W-:Y:S01]  /*2c70*/  FFMA.FTZ R56, R56, R209, R20 ;  /* 0x000000d138387223 */ /* 0x000fe20000010014 */
[----:B------:R-:W-:Y:S01]  /*2c80*/  LOP3.LUT P6, RZ, R40, 0xff0000, RZ, 0xc0, !PT ;  /* 0x00ff000028ff7812 */ /* 0x000fe200078cc0ff */
[----:B------:R-:W-:Y:S01]  /*2c90*/  FMUL.FTZ R215, R164, R195 ;  /* 0x000000c3a4d77220 */ /* 0x000fe20000410000 */
[----:B------:R-:W-:Y:S01]  /*2ca0*/  LOP3.LUT P4, RZ, R40, 0xff000000, RZ, 0xc0, !PT ;  /* 0xff00000028ff7812 */ /* 0x000fe2000788c0ff */
[----:B------:R-:W-:Y:S01]  /*2cb0*/  FADD.FTZ R57, R57, -R54 ;  /* 0x8000003639397221 */ /* 0x000fe20000010000 */
[----:B------:R-:W-:Y:S01]  /*2cc0*/  @P1 SHF.L.U32 R2, R2, 0x10, RZ ;  /* 0x0000001002021819 */ /* 0x000fe200000006ff */
[----:B------:R-:W-:Y:S01]  /*2cd0*/  FFMA.FTZ R183, R183, R209, R20 ;  /* 0x000000d1b7b77223 */ /* 0x000fe20000010014 */
[----:B------:R-:W-:Y:S01]  /*2ce0*/  LOP3.LUT P5, RZ, R3, 0xff, RZ, 0xc0, !PT ;  /* 0x000000ff03ff7812 */ /* 0x000fe200078ac0ff */
[----:B------:R-:W-:Y:S01]  /*2cf0*/  FADD.FTZ R3, R180, -R185 ;  /* 0x800000b9b4037221 */ /* 0x000fe20000010000 */
[----:B------:R-:W-:Y:S01]  /*2d00*/  FADD.FTZ R169, R169, -R56 ;  /* 0x80000038a9a97221 */ /* 0x000fe20000010000 */
[----:B------:R-:W-:Y:S01]  /*2d10*/  FSEL R211, R28, RZ, P6 ;  /* 0x000000ff1cd37208 */ /* 0x000fe20003000000 */
[----:B------:R-:W-:Y:S01]  /*2d20*/  @P1 FADD.FTZ R215, R215, R2 ;  /* 0x00000002d7d71221 */ /* 0x000fe20000010000 */
[----:B------:R-:W-:Y:S01]  /*2d30*/  FSEL R32, R32, RZ, P4 ;  /* 0x000000ff20207208 */ /* 0x000fe20002000000 */
[----:B------:R-:W-:Y:S01]  /*2d40*/  @P1 IMAD.U32 R28, R7, 0x10000, RZ ;  /* 0x00010000071c1824 */ /* 0x000fe200078e00ff */
[C---:B------:R-:W-:Y:S01]  /*2d50*/  LOP3.LUT P2, RZ, R41.reuse, 0xff00, RZ, 0xc0, !PT ;  /* 0x0000ff0029ff7812 */ /* 0x040fe2000784c0ff */
[C---:B------:R-:W-:Y:S01]  /*2d60*/  FMUL.FTZ R185, R164.reuse, R57 ;  /* 0x00000039a4b97220 */ /* 0x040fe20000410000 */
[C---:B------:R-:W-:Y:S01]  /*2d70*/  LOP3.LUT P6, RZ, R41.reuse, 0xff0000, RZ, 0xc0, !PT ;  /* 0x00ff000029ff7812 */ /* 0x040fe200078cc0ff */
[----:B------:R-:W-:Y:S01]  /*2d80*/  FMUL.FTZ R195, R164, R3 ;  /* 0x00000003a4c37220 */ /* 0x000fe20000410000 */
[----:B------:R-:W-:Y:S01]  /*2d90*/  LOP3.LUT P4, RZ, R41, 0xff000000, RZ, 0xc0, !PT ;  /* 0xff00000029ff7812 */ /* 0x000fe2000788c0ff */
[----:B------:R-:W-:Y:S01]  /*2da0*/  FADD.FTZ R41, R182, -R183 ;  /* 0x800000b7b6297221 */ /* 0x000fe20000010000 */
[----:B------:R-:W-:Y:S01]  /*2db0*/  @P1 SHF.L.U32 R2, R8, 0x10, RZ ;  /* 0x0000001008021819 */ /* 0x000fe200000006ff */
[----:B------:R-:W-:Y:S01]  /*2dc0*/  FFMA.FTZ R168, R168, R209, R20 ;  /* 0x000000d1a8a87223 */ /* 0x000fe20000010014 */
[----:B------:R-:W-:Y:S01]  /*2dd0*/  @P1 PRMT R3, R8, 0x7632, R3 ;  /* 0x0000763208031816 */ /* 0x000fe20000000003 */
[C---:B------:R-:W-:Y:S01]  /*2de0*/  FMUL.FTZ R183, R164.reuse, R169 ;  /* 0x000000a9a4b77220 */ /* 0x040fe20000410000 */
[----:B------:R-:W-:Y:S01]  /*2df0*/  @P1 FADD.FTZ R185, R185, R28 ;  /* 0x0000001cb9b91221 */ /* 0x000fe20000010000 */
[----:B------:R-:W-:Y:S01]  /*2e00*/  FADD.FTZ R57, R175, -R168 ;  /* 0x800000a8af397221 */ /* 0x000fe20000010000 */
[----:B------:R-:W-:Y:S01]  /*2e10*/  @P1 SHF.L.U32 R28, R3, 0x10, RZ ;  /* 0x00000010031c1819 */ /* 0x000fe200000006ff */
[--C-:B------:R-:W-:Y:S01]  /*2e20*/  @P1 FADD.FTZ R183, R183, R2.reuse ;  /* 0x00000002b7b71221 */ /* 0x100fe20000010000 */
[----:B------:R-:W-:Y:S01]  /*2e30*/  FMUL.FTZ R175, R164, R41 ;  /* 0x00000029a4af7220 */ /* 0x000fe20000410000 */
[----:B------:R-:W-:Y:S01]  /*2e40*/  @P1 PRMT R2, R9, 0x7632, R2 ;  /* 0x0000763209021816 */ /* 0x000fe20000000002 */
[-C--:B------:R-:W-:Y:S01]  /*2e50*/  FFMA.FTZ R166, R166, R209.reuse, R20 ;  /* 0x000000d1a6a67223 */ /* 0x080fe20000010014 */
[----:B------:R-:W-:Y:S01]  /*2e60*/  @P1 PRMT R36, R7, 0x7632, R36 ;  /* 0x0000763207241816 */ /* 0x000fe20000000024 */
[----:B------:R-:W-:Y:S01]  /*2e70*/  @P1 FADD.FTZ R175, R175, R28 ;  /* 0x0000001cafaf1221 */ /* 0x000fe20000010000 */
[----:B------:R-:W-:Y:S01]  /*2e80*/  FFMA.FTZ R181, R181, R209, R20 ;  /* 0x000000d1b5b57223 */ /* 0x000fe20000010014 */
[----:B------:R-:W-:-:S02]  /*2e90*/  @P1 IMAD.U32 R28, R2, 0x10000, RZ ;  /* 0x00010000021c1824 */ /* 0x000fc400078e00ff */
[-C--:B------:R-:W-:Y:S01]  /*2ea0*/  FMUL.FTZ R2, R215, R160.reuse ;  /* 0x000000a0d7027220 */ /* 0x080fe20000410000 */
[----:B------:R-:W-:Y:S01]  /*2eb0*/  @P1 SHF.L.U32 R36, R36, 0x10, RZ ;  /* 0x0000001024241819 */ /* 0x000fe200000006ff */
[----:B------:R-:W-:Y:S01]  /*2ec0*/  FADD.FTZ R171, R171, -R166 ;  /* 0x800000a6abab7221 */ /* 0x000fe20000010000 */
[----:B------:R-:W-:Y:S01]  /*2ed0*/  FADD.FTZ R181, R184, -R181 ;  /* 0x800000b5b8b57221 */ /* 0x000fe20000010000 */
[----:B------:R-:W-:Y:S01]  /*2ee0*/  FMUL.FTZ R2, R2, UR13 ;  /* 0x0000000d02027c20 */ /* 0x000fe20008410000 */
[-C--:B------:R-:W-:Y:S01]  /*2ef0*/  FMUL.FTZ R3, R185, R160.reuse ;  /* 0x000000a0b9037220 */ /* 0x080fe20000410000 */
[----:B------:R-:W-:Y:S01]  /*2f00*/  @P1 FADD.FTZ R195, R195, R36 ;  /* 0x00000024c3c31221 */ /* 0x000fe20000010000 */
[----:B------:R-:W-:Y:S01]  /*2f10*/  @P1 SHF.L.U32 R36, R9, 0x10, RZ ;  /* 0x0000001009241819 */ /* 0x000fe200000006ff */
[----:B------:R-:W-:Y:S01]  /*2f20*/  FMUL.FTZ R171, R164, R171 ;  /* 0x000000aba4ab7220 */ /* 0x000fe20000410000 */
[----:B------:R-:W-:Y:S01]  /*2f30*/  FSEL R217, R2, RZ, P2 ;  /* 0x000000ff02d97208 */ /* 0x000fe20001000000 */
[----:B------:R-:W-:Y:S01]  /*2f40*/  FMUL.FTZ R169, R164, R181 ;  /* 0x000000b5a4a97220 */ /* 0x000fe20000410000 */
[-C--:B------:R-:W-:Y:S01]  /*2f50*/  FMUL.FTZ R2, R183, R160.reuse ;  /* 0x000000a0b7027220 */ /* 0x080fe20000410000 */
[----:B------:R-:W-:Y:S01]  /*2f60*/  @P1 FADD.FTZ R171, R171, R36 ;  /* 0x00000024abab1221 */ /* 0x000fe20000010000 */
[----:B------:R-:W-:Y:S01]  /*2f70*/  @P1 SHF.L.U32 R36, R10, 0x10, RZ ;  /* 0x000000100a241819 */ /* 0x000fe200000006ff */
[----:B------:R-:W-:Y:S01]  /*2f80*/  @P1 FADD.FTZ R169, R169, R28 ;  /* 0x0000001ca9a91221 */ /* 0x000fe20000010000 */
[----:B------:R-:W-:Y:S01]  /*2f90*/  FMUL.FTZ R2, R2, UR13 ;  /* 0x0000000d02027c20 */ /* 0x000fe20008410000 */
[----:B------:R-:W-:Y:S01]  /*2fa0*/  FMUL.FTZ R57, R164, R57 ;  /* 0x00000039a4397220 */ /* 0x000fe20000410000 */
[-C--:B------:R-:W-:Y:S01]  /*2fb0*/  FMUL.FTZ R28, R195, R160.reuse ;  /* 0x000000a0c31c7220 */ /* 0x080fe20000410000 */
[----:B------:R-:W-:Y:S01]  /*2fc0*/  FMUL.FTZ R3, R3, UR13 ;  /* 0x0000000d03037c20 */ /* 0x000fe20008410000 */
[----:B------:R-:W-:Y:S01]  /*2fd0*/  LOP3.LUT P2, RZ, R42, 0xff00, RZ, 0xc0, !PT ;  /* 0x0000ff002aff7812 */ /* 0x000fe2000784c0ff */
[----:B------:R-:W-:Y:S01]  /*2fe0*/  @P1 FADD.FTZ R57, R57, R36 ;  /* 0x0000002439391221 */ /* 0x000fe20000010000 */
[----:B------:R-:W-:Y:S01]  /*2ff0*/  FMUL.FTZ R28, R28, UR13 ;  /* 0x0000000d1c1c7c20 */ /* 0x000fe20008410000 */
[----:B------:R-:W-:Y:S01]  /*3000*/  FSEL R41, R2, RZ, P5 ;  /* 0x000000ff02297208 */ /* 0x000fe20002800000 */
[-C--:B------:R-:W-:Y:S01]  /*3010*/  FMUL.FTZ R2, R169, R160.reuse ;  /* 0x000000a0a9027220 */ /* 0x080fe20000410000 */
[----:B------:R-:W-:Y:S01]  /*3020*/  FSEL R36, R3, RZ, P6 ;  /* 0x000000ff03247208 */ /* 0x000fe20003000000 */
[-C--:B------:R-:W-:Y:S01]  /*3030*/  FMUL.FTZ R3, R175, R160.reuse ;  /* 0x000000a0af037220 */ /* 0x080fe20000410000 */
[----:B------:R-:W-:Y:S01]  /*3040*/  FSEL R219, R28, RZ, P4 ;  /* 0x000000ff1cdb7208 */ /* 0x000fe20002000000 */
[----:B------:R-:W-:Y:S01]  /*3050*/  FMUL.FTZ R40, R57, R160 ;  /* 0x000000a039287220 */ /* 0x000fe20000410000 */
[----:B------:R-:W-:Y:S01]  /*3060*/  FMUL.FTZ R2, R2, UR13 ;  /* 0x0000000d02027c20 */ /* 0x000fe20008410000 */
[C---:B------:R-:W-:Y:S01]  /*3070*/  LOP3.LUT P4, RZ, R42.reuse, 0xff000000, RZ, 0xc0, !PT ;  /* 0xff0000002aff7812 */ /* 0x040fe2000788c0ff */
[----:B------:R-:W-:Y:S01]  /*3080*/  FMUL.FTZ R3, R3, UR13 ;  /* 0x0000000d03037c20 */ /* 0x000fe20008410000 */
[----:B------:R-:W-:Y:S01]  /*3090*/  LOP3.LUT P6, RZ, R42, 0xff0000, RZ, 0xc0, !PT ;  /* 0x00ff00002aff7812 */ /* 0x000fe200078cc0ff */
[-CC-:B------:R-:W-:Y:S01]  /*30a0*/  FFMA.FTZ R179, R179, R209.reuse, R20.reuse ;  /* 0x000000d1b3b37223 */ /* 0x180fe20000010014 */
[----:B------:R-:W-:Y:S01]  /*30b0*/  FMUL.FTZ R42, R40, UR13 ;  /* 0x0000000d282a7c20 */ /* 0x000fe20008410000 */
[----:B------:R-:W-:Y:S01]  /*30c0*/  FSEL R40, R2, RZ, P4 ;  /* 0x000000ff02287208 */ /* 0x000fe20002000000 */
[-CC-:B------:R-:W-:Y:S01]  /*30d0*/  FFMA.FTZ R190, R190, R209.reuse, R20.reuse ;  /* 0x000000d1bebe7223 */ /* 0x180fe20000010014 */
[----:B------:R-:W-:Y:S01]  /*30e0*/  LOP3.LUT P5, RZ, R43, 0xff, RZ, 0xc0, !PT ;  /* 0x000000ff2bff7812 */ /* 0x000fe200078ac0ff */
[----:B------:R-:W-:Y:S01]  /*30f0*/  FADD.FTZ R179, R186, -R179 ;  /* 0x800000b3bab37221 */ /* 0x000fe20000010000 */
[----:B------:R-:W-:Y:S01]  /*3100*/  FSEL R38, R3, RZ, P2 ;  /* 0x000000ff03267208 */ /* 0x000fe20001000000 */
[----:B------:R-:W-:Y:S01]  /*3110*/  FFMA.FTZ R172, R172, R209, R20 ;  /* 0x000000d1acac7223 */ /* 0x000fe20000010014 */
[----:B------:R-:W-:Y:S01]  /*3120*/  @P1 PRMT R2, R10, 0x7632, R2 ;  /* 0x000076320a021816 */ /* 0x000fe20000000002 */
[----:B------:R-:W-:Y:S01]  /*3130*/  FADD.FTZ R221, R201, -R190 ;  /* 0x800000bec9dd7221 */ /* 0x000fe20000010000 */
[----:B------:R-:W-:Y:S01]  /*3140*/  MOV R3, R44 ;  /* 0x0000002c00037202 */ /* 0x000fe20000000f00 */
[-C--:B------:R-:W-:Y:S01]  /*3150*/  FMUL.FTZ R28, R171, R160.reuse ;  /* 0x000000a0ab1c7220 */ /* 0x080fe20000410000 */
[----:B------:R-:W-:Y:S01]  /*3160*/  FSEL R42, R42, RZ, P5 ;  /* 0x000000ff2a2a7208 */ /* 0x000fe20002800000 */
[----:B------:R-:W-:Y:S01]  /*3170*/  FMUL.FTZ R201, R164, R179 ;  /* 0x000000b3a4c97220 */ /* 0x000fe20000410000 */
[----:B------:R-:W-:Y:S01]  /*3180*/  @P1 SHF.L.U32 R2, R2, 0x10, RZ ;  /* 0x0000001002021819 */ /* 0x000fe200000006ff */
[----:B------:R-:W-:Y:S01]  /*3190*/  FMUL.FTZ R28, R28, UR13 ;  /* 0x0000000d1c1c7c20 */ /* 0x000fe20008410000 */
[----:B------:R-:W-:Y:S01]  /*31a0*/  LOP3.LUT P5, RZ, R3, 0xff, RZ, 0xc0, !PT ;  /* 0x000000ff03ff7812 */ /* 0x000fe200078ac0ff */
[-C--:B------:R-:W-:Y:S01]  /*31b0*/  FFMA.FTZ R3, R173, R209.reuse, R20 ;  /* 0x000000d1ad037223 */ /* 0x080fe20000010014 */
[----:B------:R-:W-:Y:S01]  /*31c0*/  FADD.FTZ R173, R187, -R172 ;  /* 0x800000acbbad7221 */ /* 0x000fe20000010000 */
[----:B------:R-:W-:Y:S01]  /*31d0*/  @P1 FADD.FTZ R201, R201, R2 ;  /* 0x00000002c9c91221 */ /* 0x000fe20000010000 */
[----:B------:R-:W-:Y:S01]  /*31e0*/  @P1 SHF.L.U32 R2, R12, 0x10, RZ ;  /* 0x000000100c021819 */ /* 0x000fe200000006ff */
[--C-:B------:R-:W-:Y:S01]  /*31f0*/  FFMA.FTZ R170, R170, R209, R20.reuse ;  /* 0x000000d1aaaa7223 */ /* 0x100fe20000010014 */
[----:B------:R-:W-:Y:S01]  /*3200*/  FMUL.FTZ R173, R164, R173 ;  /* 0x000000ada4ad7220 */ /* 0x000fe20000410000 */
[----:B------:R-:W-:Y:S01]  /*3210*/  FSEL R181, R28, RZ, P6 ;  /* 0x000000ff1cb57208 */ /* 0x000fe20003000000 */
[-C--:B------:R-:W-:Y:S01]  /*3220*/  FFMA.FTZ R197, R197, R209.reuse, R20 ;  /* 0x000000d1c5c57223 */ /* 0x080fe20000010014 */
[----:B------:R-:W-:Y:S01]  /*3230*/  LOP3.LUT P2, RZ, R43, 0xff00, RZ, 0xc0, !PT ;  /* 0x0000ff002bff7812 */ /* 0x000fe2000784c0ff */
[----:B------:R-:W-:Y:S01]  /*3240*/  FADD.FTZ R189, R189, -R170 ;  /* 0x800000aabdbd7221 */ /* 0x000fe20000010000 */
[----:B------:R-:W-:Y:S01]  /*3250*/  LOP3.LUT P6, RZ, R43, 0xff0000, RZ, 0xc0, !PT ;  /* 0x00ff00002bff7812 */ /* 0x000fe200078cc0ff */
[----:B------:R-:W-:Y:S01]  /*3260*/  @P1 FADD.FTZ R173, R173, R2 ;  /* 0x00000002adad1221 */ /* 0x000fe20000010000 */
[----:B------:R-:W-:Y:S01]  /*3270*/  LOP3.LUT P4, RZ, R43, 0xff000000, RZ, 0xc0, !PT ;  /* 0xff0000002bff7812 */ /* 0x000fe2000788c0ff */
[--C-:B------:R-:W-:Y:S01]  /*3280*/  FADD.FTZ R43, R192, -R3.reuse ;  /* 0x80000003c02b7221 */ /* 0x100fe20000010000 */
[----:B------:R-:W-:Y:S01]  /*3290*/  FMUL.FTZ R2, R201, R160 ;  /* 0x000000a0c9027220 */ /* 0x000fe20000410000 */
[-CC-:B------:R-:W-:Y:S01]  /*32a0*/  FFMA.FTZ R177, R177, R209.reuse, R20.reuse ;  /* 0x000000d1b1b17223 */ /* 0x180fe20000010014 */
[-CC-:B------:R-:W-:Y:S01]  /*32b0*/  FFMA.FTZ R174, R174, R209.reuse, R20.reuse ;  /* 0x000000d1aeae7223 */ /* 0x180fe20000010014 */
[-CC-:B------:R-:W-:Y:S01]  /*32c0*/  FFMA.FTZ R176, R176, R209.reuse, R20.reuse ;  /* 0x000000d1b0b07223 */ /* 0x180fe20000010014 */
[-CC-:B------:R-:W-:Y:S01]  /*32d0*/  FFMA.FTZ R199, R199, R209.reuse, R20.reuse ;  /* 0x000000d1c7c77223 */ /* 0x180fe20000010014 */
[----:B------:R-:W-:Y:S01]  /*32e0*/  FFMA.FTZ R223, R203, R209, R20 ;  /* 0x000000d1cbdf7223 */ /* 0x000fe20000010014 */
[C---:B------:R-:W-:Y:S01]  /*32f0*/  @P1 PRMT R3, R11.reuse, 0x7632, R3 ;  /* 0x000076320b031816 */ /* 0x040fe20000000003 */
[----:B------:R-:W-:Y:S01]  /*3300*/  FADD.FTZ R203, R194, -R197 ;  /* 0x800000c5c2cb7221 */ /* 0x000fe20000010000 */
[----:B------:R-:W-:Y:S01]  /*3310*/  @P1 SHF.L.U32 R20, R11, 0x10, RZ ;  /* 0x000000100b141819 */ /* 0x000fe200000006ff */
[----:B------:R-:W-:Y:S01]  /*3320*/  FMUL.FTZ R197, R164, R189 ;  /* 0x000000bda4c57220 */ /* 0x000fe20000410000 */
[----:B------:R-:W-:Y:S01]  /*3330*/  FMUL.FTZ R2, R2, UR13 ;  /* 0x0000000d02027c20 */ /* 0x000fe20008410000 */
[----:B------:R-:W-:Y:S01]  /*3340*/  FADD.FTZ R177, R188, -R177 ;  /* 0x800000b1bcb17221 */ /* 0x000fe20000010000 */
[----:B------:R-:W-:Y:S01]  /*3350*/  FADD.FTZ R187, R191, -R174 ;  /* 0x800000aebfbb7221 */ /* 0x000fe20000010000 */
[----:B------:R-:W-:Y:S01]  /*3360*/  @P1 SHF.L.U32 R28, R3, 0x10, RZ ;  /* 0x00000010031c1819 */ /* 0x000fe200000006ff */
[----:B------:R-:W-:Y:S01]  /*3370*/  FADD.FTZ R193, R193, -R176 ;  /* 0x800000b0c1c17221 */ /* 0x000fe20000010000 */
[----:B------:R-:W-:Y:S01]  /*3380*/  @P1 PRMT R46, R15, 0x7632, R46 ;  /* 0x000076320f2e1816 */ /* 0x000fe2000000002e */
[----:B------:R-:W-:Y:S01]  /*3390*/  FADD.FTZ R223, R198, -R223 ;  /* 0x800000dfc6df7221 */ /* 0x000fe20000010000 */
[----:B------:R-:W-:Y:S01]  /*33a0*/  @P1 PRMT R3, R12, 0x7632, R3 ;  /* 0x000076320c031816 */ /* 0x000fe20000000003 */
[----:B------:R-:W-:Y:S01]  /*33b0*/  FMUL.FTZ R191, R164, R43 ;  /* 0x0000002ba4bf7220 */ /* 0x000fe20000410000 */
[----:B------:R-:W-:Y:S01]  /*33c0*/  @P1 FADD.FTZ R197, R197, R20 ;  /* 0x00000014c5c51221 */ /* 0x000fe20000010000 */
[----:B------:R-:W-:Y:S01]  /*33d0*/  FADD.FTZ R209, R196, -R199 ;  /* 0x800000c7c4d17221 */ /* 0x000fe20000010000 */
[C---:B------:R-:W-:Y:S01]  /*33e0*/  FMUL.FTZ R43, R164.reuse, R203 ;  /* 0x000000cba42b7220 */ /* 0x040fe20000410000 */
[C---:B------:R-:W-:Y:S01]  /*33f0*/  FMUL.FTZ R199, R164.reuse, R177 ;  /* 0x000000b1a4c77220 */ /* 0x040fe20000410000 */
[----:B------:R-:W-:Y:S01]  /*3400*/  FMUL.FTZ R189, R164, R187 ;  /* 0x000000bba4bd7220 */ /* 0x000fe20000410000 */
[----:B------:R-:W-:Y:S01]  /*3410*/  FSEL R203, R2, RZ, P2 ;  /* 0x000000ff02cb7208 */ /* 0x000fe20001000000 */
[----:B------:R-:W-:Y:S01]  /*3420*/  FMUL.FTZ R187, R164, R193 ;  /* 0x000000c1a4bb7220 */ /* 0x000fe20000410000 */
[----:B------:R-:W-:Y:S01]  /*3430*/  @P1 SHF.L.U32 R46, R46, 0x10, RZ ;  /* 0x000000102e2e1819 */ /* 0x000fe200000006ff */
[----:B------:R-:W-:Y:S01]  /*3440*/  FMUL.FTZ R193, R164, R223 ;  /* 0x000000dfa4c17220 */ /* 0x000fe20000410000 */
[----:B------:R-:W-:Y:S01]  /*3450*/  ISETP.NE.U32.AND P2, PT, RZ, UR14, PT ;  /* 0x0000000eff007c0c */ /* 0x000fe2000bf45070 */
[----:B------:R-:W-:-:S02]  /*3460*/  @P1 IMAD.U32 R20, R3, 0x10000, RZ ;  /* 0x0001000003141824 */ /* 0x000fc400078e00ff */
[-C--:B------:R-:W-:Y:S01]  /*3470*/  FMUL.FTZ R2, R197, R160.reuse ;  /* 0x000000a0c5027220 */ /* 0x080fe20000410000 */
[----:B------:R-:W-:Y:S01]  /*3480*/  @P1 PRMT R3, R14, 0x7632, R3 ;  /* 0x000076320e031816 */ /* 0x000fe20000000003 */
[----:B------:R-:W-:Y:S01]  /*3490*/  @P1 FADD.FTZ R199, R199, R28 ;  /* 0x0000001cc7c71221 */ /* 0x000fe20000010000 */
[----:B------:R-:W-:Y:S01]  /*34a0*/  ISETP.NE.AND.EX P2, PT, RZ, UR15, PT, P2 ;  /* 0x0000000fff007c0c */ /* 0x000fe2000bf45320 */
[----:B------:R-:W-:Y:S01]  /*34b0*/  @P1 FADD.FTZ R193, R193, R46 ;  /* 0x0000002ec1c11221 */ /* 0x000fe20000010000 */
[----:B------:R-:W-:Y:S01]  /*34c0*/  @P1 SHF.L.U32 R28, R13, 0x10, RZ ;  /* 0x000000100d1c1819 */ /* 0x000fe200000006ff */
[----:B------:R-:W-:Y:S01]  /*34d0*/  @P1 FADD.FTZ R191, R191, R20 ;  /* 0x00000014bfbf1221 */ /* 0x000fe20000010000 */
[----:B------:R-:W-:Y:S01]  /*34e0*/  FMUL.FTZ R2, R2, UR13 ;  /* 0x0000000d02027c20 */ /* 0x000fe20008410000 */
[----:B------:R-:W-:Y:S01]  /*34f0*/  @P1 PRMT R46, R13, 0x7632, R46 ;  /* 0x000076320d2e1816 */ /* 0x000fe2000000002e */
[----:B------:R-:W-:Y:S01]  /*3500*/  FMUL.FTZ R177, R164, R209 ;  /* 0x000000d1a4b17220 */ /* 0x000fe20000410000 */
[----:B------:R-:W-:Y:S01]  /*3510*/  @P1 SHF.L.U32 R20, R3, 0x10, RZ ;  /* 0x0000001003141819 */ /* 0x000fe200000006ff */
[-C--:B------:R-:W-:Y:S01]  /*3520*/  FMUL.FTZ R3, R199, R160.reuse ;  /* 0x000000a0c7037220 */ /* 0x080fe20000410000 */
[----:B------:R-:W-:Y:S01]  /*3530*/  @P1 SHF.L.U32 R48, R14, 0x10, RZ ;  /* 0x000000100e301819 */ /* 0x000fe200000006ff */
[----:B------:R-:W-:Y:S01]  /*3540*/  @P1 FADD.FTZ R189, R189, R28 ;  /* 0x0000001cbdbd1221 */ /* 0x000fe20000010000 */
[----:B------:R-:W-:Y:S01]  /*3550*/  @P1 SHF.L.U32 R46, R46, 0x10, RZ ;  /* 0x000000102e2e1819 */ /* 0x000fe200000006ff */
[----:B------:R-:W-:Y:S01]  /*3560*/  FMUL.FTZ R3, R3, UR13 ;  /* 0x0000000d03037c20 */ /* 0x000fe20008410000 */
[----:B------:R-:W-:Y:S01]  /*3570*/  FSEL R52, R2, RZ, P6 ;  /* 0x000000ff02347208 */ /* 0x000fe20003000000 */
[-C--:B------:R-:W-:Y:S01]  /*3580*/  FMUL.FTZ R2, R173, R160.reuse ;  /* 0x000000a0ad027220 */ /* 0x080fe20000410000 */
[----:B------:R-:W-:Y:S01]  /*3590*/  @P1 SHF.L.U32 R28, R15, 0x10, RZ ;  /* 0x000000100f1c1819 */ /* 0x000fe200000006ff */
[----:B------:R-:W-:Y:S01]  /*35a0*/  FMUL.FTZ R179, R164, R221 ;  /* 0x000000dda4b37220 */ /* 0x000fe20000410000 */
[----:B------:R-:W-:Y:S01]  /*35b0*/  @P1 FADD.FTZ R187, R187, R48 ;  /* 0x00000030bbbb1221 */ /* 0x000fe20000010000 */
[----:B------:R-:W-:Y:S01]  /*35c0*/  @P1 FADD.FTZ R43, R43, R46 ;  /* 0x0000002e2b2b1221 */ /* 0x000fe20000010000 */
[----:B------:R-:W-:Y:S01]  /*35d0*/  @P1 FADD.FTZ R177, R177, R20 ;  /* 0x00000014b1b11221 */ /* 0x000fe20000010000 */
[----:B------:R-:W-:Y:S01]  /*35e0*/  @P1 FADD.FTZ R179, R179, R28 ;  /* 0x0000001cb3b31221 */ /* 0x000fe20000010000 */
[----:B------:R-:W-:Y:S01]  /*35f0*/  FSEL R209, R3, RZ, P4 ;  /* 0x000000ff03d17208 */ /* 0x000fe20002000000 */
[-C--:B------:R-:W-:Y:S01]  /*3600*/  FMUL.FTZ R20, R189, R160.reuse ;  /* 0x000000a0bd147220 */ /* 0x080fe20000410000 */
[----:B------:R-:W-:Y:S01]  /*3610*/  FMUL.FTZ R46, R2, UR13 ;  /* 0x0000000d022e7c20 */ /* 0x000fe20008410000 */
[-C--:B------:R-:W-:Y:S01]  /*3620*/  FMUL.FTZ R28, R187, R160.reuse ;  /* 0x000000a0bb1c7220 */ /* 0x080fe20000410000 */
[----:B------:R-:W0:Y:S01]  /*3630*/  @P2 LDC.64 R2, c[0x0][0x308] ;  /* 0x0000c200ff022b82 */ /* 0x000e220000000a00 */
[----:B------:R-:W-:Y:S01]  /*3640*/  FMUL.FTZ R48, R179, R160 ;  /* 0x000000a0b3307220 */ /* 0x000fe20000410000 */
[----:B------:R-:W-:Y:S01]  /*3650*/  FMUL.FTZ R20, R20, UR13 ;  /* 0x0000000d14147c20 */ /* 0x000fe20008410000 */
[----:B------:R-:W-:Y:S01]  /*3660*/  LOP3.LUT P6, RZ, R44, 0xff0000, RZ, 0xc0, !PT ;  /* 0x00ff00002cff7812 */ /* 0x000fe200078cc0ff */
[----:B------:R-:W-:Y:S01]  /*3670*/  FMUL.FTZ R28, R28, UR13 ;  /* 0x0000000d1c1c7c20 */ /* 0x000fe20008410000 */
[----:B------:R-:W-:Y:S01]  /*3680*/  @P2 F2FP.BF16.F32.PACK_AB R29, RZ, R29 ;  /* 0x0000001dff1d223e */ /* 0x000fe200000010ff */
[----:B------:R-:W-:Y:S01]  /*3690*/  FMUL.FTZ R50, R48, UR13 ;  /* 0x0000000d30327c20 */ /* 0x000fe20008410000 */
[----:B------:R-:W-:-:S02]  /*36a0*/  LOP3.LUT P4, RZ, R45, 0xff, RZ, 0xc0, !PT ;  /* 0x000000ff2dff7812 */ /* 0x000fc4000788c0ff */
[----:B------:R-:W-:Y:S02]  /*36b0*/  FSEL R48, R20, RZ, P6 ;  /* 0x000000ff14307208 */ /* 0x000fe40003000000 */
[C---:B------:R-:W-:Y:S02]  /*36c0*/  LOP3.LUT P1, RZ, R44.reuse, 0xff00, RZ, 0xc0, !PT ;  /* 0x0000ff002cff7812 */ /* 0x040fe4000782c0ff */
[----:B------:R-:W-:Y:S02]  /*36d0*/  LOP3.LUT P6, RZ, R44, 0xff000000, RZ, 0xc0, !PT ;  /* 0xff0000002cff7812 */ /* 0x000fe400078cc0ff */
[----:B------:R-:W-:Y:S02]  /*36e0*/  FSEL R44, R28, RZ, P4 ;  /* 0x000000ff1c2c7208 */ /* 0x000fe40002000000 */
[----:B------:R-:W-:Y:S02]  /*36f0*/  @P2 PRMT R18, R29, 0x7610, R18 ;  /* 0x000076101d122816 */ /* 0x000fe40000000012 */
[----:B------:R-:W1:Y:S01]  /*3700*/  @P2 LDC.64 R28, c[0x0][0x308] ;  /* 0x0000c200ff1c2b82 */ /* 0x000e620000000a00 */
[----:B------:R-:W-:-:S02]  /*3710*/  @P2 F2FP.BF16.F32.PACK_AB R21, RZ, R21 ;  /* 0x00000015ff15223e */ /* 0x000fc400000010ff */
[----:B------:R-:W-:Y:S02]  /*3720*/  @P2 F2FP.BF16.F32.PACK_AB R31, RZ, R31 ;  /* 0x0000001fff1f223e */ /* 0x000fe400000010ff */
[----:B------:R-:W-:Y:S02]  /*3730*/  @P2 F2FP.BF16.F32.PACK_AB R51, RZ, R51 ;  /* 0x00000033ff33223e */ /* 0x000fe400000010ff */
[----:B------:R-:W-:Y:S02]  /*3740*/  @P2 F2FP.BF16.F32.PACK_AB R39, RZ, R39 ;  /* 0x00000027ff27223e */ /* 0x000fe400000010ff */
[----:B------:R-:W-:Y:S02]  /*3750*/  @P2 F2FP.BF16.F32.PACK_AB R23, RZ, R23 ;  /* 0x00000017ff17223e */ /* 0x000fe400000010ff */
[----:B------:R-:W-:Y:S02]  /*3760*/  @P2 F2FP.BF16.F32.PACK_AB R49, RZ, R49 ;  /* 0x00000031ff31223e */ /* 0x000fe400000010ff */
[----:B------:R-:W-:-:S02]  /*3770*/  @P2 F2FP.BF16.F32.PACK_AB R47, RZ, R47 ;  /* 0x0000002fff2f223e */ /* 0x000fc400000010ff */
[----:B------:R-:W-:Y:S01]  /*3780*/  @P2 PRMT R16, R21, 0x7610, R16 ;  /* 0x0000761015102816 */ /* 0x000fe20000000010 */
[----:B0-----:R-:W-:Y:S01]  /*3790*/  @P2 IMAD.WIDE.U32 R20, R167, 0x10, R2 ;  /* 0x00000010a7142825 */ /* 0x001fe200078e0002 */
[----:B------:R-:W-:Y:S01]  /*37a0*/  @P2 PRMT R17, R31, 0x7610, R17 ;  /* 0x000076101f112816 */ /* 0x000fe20000000011 */
[----:B------:R-:W0:Y:S01]  /*37b0*/  LDC.64 R2, c[0x0][0x2f8] ;  /* 0x0000be00ff027b82 */ /* 0x000e220000000a00 */
[----:B------:R-:W-:Y:S02]  /*37c0*/  @P2 PRMT R19, R51, 0x7610, R19 ;  /* 0x0000761033132816 */ /* 0x000fe40000000013 */
[----:B------:R-:W-:Y:S02]  /*37d0*/  @P2 PRMT R16, R16, 0x5410, R39 ;  /* 0x0000541010102816 */ /* 0x000fe40000000027 */
[----:B------:R-:W-:Y:S02]  /*37e0*/  @P2 PRMT R17, R17, 0x5410, R23 ;  /* 0x0000541011112816 */ /* 0x000fe40000000017 */
[----:B------:R-:W-:-:S02]  /*37f0*/  @P2 PRMT R18, R18, 0x5410, R49 ;  /* 0x0000541012122816 */ /* 0x000fc40000000031 */
[----:B------:R-:W-:Y:S02]  /*3800*/  @P2 PRMT R19, R19, 0x5410, R47 ;  /* 0x0000541013132816 */ /* 0x000fe4000000002f */
[----:B------:R-:W-:Y:S02]  /*3810*/  @P2 F2FP.BF16.F32.PACK_AB R37, RZ, R37 ;  /* 0x00000025ff25223e */ /* 0x000fe400000010ff */
[----:B------:R-:W-:Y:S01]  /*3820*/  @P2 F2FP.BF16.F32.PACK_AB R33, RZ, R33 ;  /* 0x00000021ff21223e */ /* 0x000fe200000010ff */
[----:B------:R2:W-:Y:S01]  /*3830*/  @P2 STG.E.128 desc[UR6][R20.64], R16 ;  /* 0x0000001014002986 */ /* 0x0005e2000c101d06 */
[----:B------:R-:W-:Y:S02]  /*3840*/  @P2 F2FP.BF16.F32.PACK_AB R35, RZ, R35 ;  /* 0x00000023ff23223e */ /* 0x000fe400000010ff */
[----:B------:R-:W-:Y:S02]  /*3850*/  @P2 F2FP.BF16.F32.PACK_AB R53, RZ, R53 ;  /* 0x00000035ff35223e */ /* 0x000fe400000010ff */
[----:B------:R-:W-:-:S02]  /*3860*/  @P2 F2FP.BF16.F32.PACK_AB R185, RZ, R185 ;  /* 0x000000b9ffb9223e */ /* 0x000fc400000010ff */
[----:B------:R-:W-:Y:S02]  /*3870*/  @P2 F2FP.BF16.F32.PACK_AB R55, RZ, R55 ;  /* 0x00000037ff37223e */ /* 0x000fe400000010ff */
[----:B------:R-:W-:Y:S02]  /*3880*/  @P2 F2FP.BF16.F32.PACK_AB R215, RZ, R215 ;  /* 0x000000d7ffd7223e */ /* 0x000fe400000010ff */
[----:B------:R-:W-:Y:S02]  /*3890*/  @P2 F2FP.BF16.F32.PACK_AB R195, RZ, R195 ;  /* 0x000000c3ffc3223e */ /* 0x000fe400000010ff */
[----:B------:R-:W-:Y:S02]  /*38a0*/  F2FP.BF16.F32.PACK_AB R23, R213, R26 ;  /* 0x0000001ad517723e */ /* 0x000fe400000010ff */
[----:B------:R-:W-:Y:S02]  /*38b0*/  F2FP.BF16.F32.PACK_AB R22, R205, R22 ;  /* 0x00000016cd16723e */ /* 0x000fe400000010ff */
[----:B------:R-:W-:-:S02]  /*38c0*/  @P2 F2FP.BF16.F32.PACK_AB R183, RZ, R183 ;  /* 0x000000b7ffb7223e */ /* 0x000fc400000010ff */
[----:B--2---:R-:W-:Y:S02]  /*38d0*/  @P2 PRMT R16, R37, 0x7610, R16 ;  /* 0x0000761025102816 */ /* 0x004fe40000000010 */
[----:B------:R-:W-:Y:S02]  /*38e0*/  F2FP.BF16.F32.PACK_AB R20, R0, R25 ;  /* 0x000000190014723e */ /* 0x000fe400000010ff */
[----:B------:R-:W-:Y:S02]  /*38f0*/  F2FP.BF16.F32.PACK_AB R25, R32, R211 ;  /* 0x000000d32019723e */ /* 0x000fe400000010ff */
[----:B------:R-:W-:Y:S01]  /*3900*/  @P2 PRMT R16, R16, 0x5410, R33 ;  /* 0x0000541010102816 */ /* 0x000fe20000000021 */
[----:B-1----:R-:W-:Y:S01]  /*3910*/  @P2 IMAD.WIDE.U32 R32, R165, 0x10, R28 ;  /* 0x00000010a5202825 */ /* 0x002fe200078e001c */
[----:B------:R-:W-:Y:S01]  /*3920*/  @P2 PRMT R17, R35, 0x7610, R17 ;  /* 0x0000761023112816 */ /* 0x000fe20000000011 */
[----:B------:R-:W1:Y:S01]  /*3930*/  @P2 LDC.64 R28, c[0x0][0x308] ;  /* 0x0000c200ff1c2b82 */ /* 0x000e620000000a00 */
[----:B------:R-:W-:-:S02]  /*3940*/  @P2 PRMT R18, R53, 0x7610, R18 ;  /* 0x0000761035122816 */ /* 0x000fc40000000012 */
[----:B------:R-:W-:Y:S02]  /*3950*/  @P2 PRMT R19, R185, 0x7610, R19 ;  /* 0x00007610b9132816 */ /* 0x000fe40000000013 */
[----:B------:R-:W-:Y:S02]  /*3960*/  F2FP.BF16.F32.PACK_AB R21, R24, R27 ;  /* 0x0000001b1815723e */ /* 0x000fe400000010ff */
[----:B------:R-:W-:Y:S01]  /*3970*/  F2FP.BF16.F32.PACK_AB R24, R207, R30 ;  /* 0x0000001ecf18723e */ /* 0x000fe200000010ff */
[----:B0-----:R-:W-:Y:S01]  /*3980*/  IMAD.WIDE.U32 R30, R167, 0x10, R2 ;  /* 0x00000010a71e7825 */ /* 0x001fe200078e0002 */
[----:B------:R-:W-:Y:S02]  /*3990*/  @P2 PRMT R17, R17, 0x5410, R55 ;  /* 0x0000541011112816 */ /* 0x000fe40000000037 */
[----:B------:R-:W-:Y:S02]  /*39a0*/  @P2 PRMT R18, R18, 0x5410, R215 ;  /* 0x0000541012122816 */ /* 0x000fe400000000d7 */
[----:B------:R-:W-:Y:S01]  /*39b0*/  @P2 PRMT R19, R19, 0x5410, R195 ;  /* 0x0000541013132816 */ /* 0x000fe200000000c3 */
[----:B------:R0:W-:Y:S01]  /*39c0*/  STG.E.128 desc[UR6][R30.64], R20 ;  /* 0x000000141e007986 */ /* 0x0001e2000c101d06 */
[----:B------:R-:W-:-:S02]  /*39d0*/  @P2 F2FP.BF16.F32.PACK_AB R171, RZ, R171 ;  /* 0x000000abffab223e */ /* 0x000fc400000010ff */
[----:B------:R-:W-:Y:S01]  /*39e0*/  @P2 F2FP.BF16.F32.PACK_AB R57, RZ, R57 ;  /* 0x00000039ff39223e */ /* 0x000fe200000010ff */
[----:B------:R2:W-:Y:S01]  /*39f0*/  @P2 STG.E.128 desc[UR6][R32.64], R16 ;  /* 0x0000001020002986 */ /* 0x0005e2000c101d06 */
[----:B------:R-:W-:Y:S02]  /*3a00*/  @P2 F2FP.BF16.F32.PACK_AB R197, RZ, R197 ;  /* 0x000000c5ffc5223e */ /* 0x000fe400000010ff */
[----:B------:R-:W-:Y:S01]  /*3a10*/  F2FP.BF16.F32.PACK_AB R26, R217, R34 ;  /* 0x00000022d91a723e */ /* 0x000fe200000010ff */
[----:B------:R-:W-:Y:S01]  /*3a20*/  IMAD.WIDE.U32 R34, R165, 0x10, R2 ;  /* 0x00000010a5227825 */ /* 0x000fe200078e0002 */
[----:B------:R-:W-:Y:S02]  /*3a30*/  F2FP.BF16.F32.PACK_AB R27, R219, R36 ;  /* 0x00000024db1b723e */ /* 0x000fe400000010ff */
[----:B------:R-:W-:Y:S01]  /*3a40*/  @P2 F2FP.BF16.F32.PACK_AB R175, RZ, R175 ;  /* 0x000000afffaf223e */ /* 0x000fe200000010ff */
[----:B------:R-:W3:Y:S01]  /*3a50*/  @P2 LDC.64 R36, c[0x0][0x308] ;  /* 0x0000c200ff242b82 */ /* 0x000ee20000000a00 */
[----:B------:R-:W-:Y:S01]  /*3a60*/  @P2 F2FP.BF16.F32.PACK_AB R169, RZ, R169 ;  /* 0x000000a9ffa9223e */ /* 0x000fe200000010ff */
[----:B------:R4:W-:Y:S01]  /*3a70*/  STG.E.128 desc[UR6][R34.64], R24 ;  /* 0x0000001822007986 */ /* 0x0009e2000c101d06 */
[----:B------:R-:W-:Y:S01]  /*3a80*/  @P2 F2FP.BF16.F32.PACK_AB R201, RZ, R201 ;  /* 0x000000c9ffc9223e */ /* 0x000fe200000010ff */
[----:B-1----:R-:W-:Y:S01]  /*3a90*/  @P2 IMAD.WIDE.U32 R28, R163, 0x10, R28 ;  /* 0x00000010a31c2825 */ /* 0x002fe200078e001c */
[----:B------:R-:W-:-:S02]  /*3aa0*/  @P2 F2FP.BF16.F32.PACK_AB R199, RZ, R199 ;  /* 0x000000c7ffc7223e */ /* 0x000fc400000010ff */
[----:B0-----:R-:W-:Y:S02]  /*3ab0*/  F2FP.BF16.F32.PACK_AB R23, R209, R52 ;  /* 0x00000034d117723e */ /* 0x001fe400000010ff */
[----:B------:R-:W-:Y:S02]  /*3ac0*/  F2FP.BF16.F32.PACK_AB R22, R203, R42 ;  /* 0x0000002acb16723e */ /* 0x000fe400000010ff */
[----:B--2---:R-:W-:Y:S02]  /*3ad0*/  @P2 PRMT R16, R183, 0x7610, R16 ;  /* 0x00007610b7102816 */ /* 0x004fe40000000010 */
[----:B------:R-:W-:Y:S02]  /*3ae0*/  @P2 PRMT R17, R171, 0x7610, R17 ;  /* 0x00007610ab112816 */ /* 0x000fe40000000011 */
[----:B------:R-:W-:Y:S02]  /*3af0*/  @P2 PRMT R18, R57, 0x7610, R18 ;  /* 0x0000761039122816 */ /* 0x000fe40000000012 */
[----:B------:R-:W-:-:S02]  /*3b00*/  @P2 PRMT R19, R197, 0x7610, R19 ;  /* 0x00007610c5132816 */ /* 0x000fc40000000013 */
[----:B------:R-:W-:Y:S01]  /*3b10*/  @P2 PRMT R16, R16, 0x5410, R175 ;  /* 0x0000541010102816 */ /* 0x000fe200000000af */
[----:B----4-:R-:W-:Y:S01]  /*3b20*/  IMAD.WIDE.U32 R24, R163, 0x10, R2 ;  /* 0x00000010a3187825 */ /* 0x010fe200078e0002 */
[----:B------:R-:W-:-:S03]  /*3b30*/  @P2 PRMT R17, R17, 0x5410, R169 ;  /* 0x0000541011112816 */ /* 0x000fc600000000a9 */
[----:B------:R-:W-:Y:S01]  /*3b40*/  FMUL.FTZ R26, R193, R160 ;  /* 0x000000a0c11a7220 */ /* 0x000fe20000410000 */
[----:B------:R-:W-:Y:S01]  /*3b50*/  @P2 PRMT R18, R18, 0x5410, R201 ;  /* 0x0000541012122816 */ /* 0x000fe200000000c9 */
[----:B---3--:R-:W-:Y:S01]  /*3b60*/  @P2 IMAD.WIDE.U32 R36, R161, 0x10, R36 ;  /* 0x00000010a1242825 */ /* 0x008fe200078e0024 */
[----:B------:R-:W-:-:S03]  /*3b70*/  @P2 PRMT R19, R19, 0x5410, R199 ;  /* 0x0000541013132816 */ /* 0x000fc600000000c7 */
[----:B------:R-:W-:Y:S01]  /*3b80*/  FMUL.FTZ R26, R26, UR13 ;  /* 0x0000000d1a1a7c20 */ /* 0x000fe20008410000 */
[----:B------:R-:W-:Y:S01]  /*3b90*/  F2FP.BF16.F32.PACK_AB R21, R40, R181 ;  /* 0x000000b52815723e */ /* 0x000fe200000010ff */
[----:B------:R-:W-:Y:S01]  /*3ba0*/  IMAD.WIDE.U32 R2, R161, 0x10, R2 ;  /* 0x00000010a1027825 */ /* 0x000fe200078e0002 */
[----:B------:R-:W-:Y:S01]  /*3bb0*/  F2FP.BF16.F32.PACK_AB R20, R38, R41 ;  /* 0x000000292614723e */ /* 0x000fe200000010ff */
[----:B------:R-:W-:Y:S01]  /*3bc0*/  @P2 STG.E.128 desc[UR6][R28.64], R16 ;  /* 0x000000101c002986 */ /* 0x000fe2000c101d06 */
[----:B------:R-:W-:Y:S01]  /*3bd0*/  @P2 F2FP.BF16.F32.PACK_AB R0, RZ, R191 ;  /* 0x000000bfff00223e */ /* 0x000fe200000010ff */
[----:B------:R-:W-:Y:S01]  /*3be0*/  FMUL.FTZ R191, R191, R160 ;  /* 0x000000a0bfbf7220 */ /* 0x000fe20000410000 */
[----:B------:R-:W-:Y:S01]  /*3bf0*/  FSEL R46, R46, RZ, P5 ;  /* 0x000000ff2e2e7208 */ /* 0x000fe20002800000 */
[----:B------:R0:W-:Y:S01]  /*3c00*/  STG.E.128 desc[UR6][R24.64], R20 ;  /* 0x0000001418007986 */ /* 0x0001e2000c101d06 */
[----:B------:R-:W-:Y:S01]  /*3c10*/  LOP3.LUT P5, RZ, R45, 0xff0000, RZ, 0xc0, !PT ;  /* 0x00ff00002dff7812 */ /* 0x000fe200078ac0ff */
[----:B------:R-:W-:Y:S01]  /*3c20*/  FMUL.FTZ R191, R191, UR13 ;  /* 0x0000000dbfbf7c20 */ /* 0x000fe20008410000 */
[----:B------:R-:W-:-:S02]  /*3c30*/  @P2 F2FP.BF16.F32.PACK_AB R173, RZ, R173 ;  /* 0x000000adffad223e */ /* 0x000fc400000010ff */
[----:B------:R-:W-:Y:S02]  /*3c40*/  FSEL R50, R50, RZ, P5 ;  /* 0x000000ff32327208 */ /* 0x000fe40002800000 */
[----:B------:R-:W-:Y:S02]  /*3c50*/  @P2 F2FP.BF16.F32.PACK_AB R189, RZ, R189 ;  /* 0x000000bdffbd223e */ /* 0x000fe400000010ff */
[----:B------:R-:W-:Y:S02]  /*3c60*/  @P2 F2FP.BF16.F32.PACK_AB R187, RZ, R187 ;  /* 0x000000bbffbb223e */ /* 0x000fe400000010ff */
[----:B------:R-:W-:Y:S02]  /*3c70*/  @P2 F2FP.BF16.F32.PACK_AB R179, RZ, R179 ;  /* 0x000000b3ffb3223e */ /* 0x000fe400000010ff */
[C---:B------:R-:W-:Y:S02]  /*3c80*/  LOP3.LUT P4, RZ, R45.reuse, 0xff00, RZ, 0xc0, !PT ;  /* 0x0000ff002dff7812 */ /* 0x040fe4000788c0ff */
[----:B------:R-:W-:-:S02]  /*3c90*/  LOP3.LUT P5, RZ, R45, 0xff000000, RZ, 0xc0, !PT ;  /* 0xff0000002dff7812 */ /* 0x000fc400078ac0ff */
[----:B------:R-:W-:Y:S02]  /*3ca0*/  @P2 F2FP.BF16.F32.PACK_AB R193, RZ, R193 ;  /* 0x000000c1ffc1223e */ /* 0x000fe400000010ff */
[----:B0-----:R-:W-:Y:S01]  /*3cb0*/  @P2 F2FP.BF16.F32.PACK_AB R25, RZ, R43 ;  /* 0x0000002bff19223e */ /* 0x001fe200000010ff */
[-C--:B------:R-:W-:Y:S01]  /*3cc0*/  FMUL.FTZ R43, R43, R160.reuse ;  /* 0x000000a02b2b7220 */ /* 0x080fe20000410000 */
[----:B------:R-:W-:Y:S01]  /*3cd0*/  FMUL.FTZ R160, R177, R160 ;  /* 0x000000a0b1a07220 */ /* 0x000fe20000410000 */
[----:B------:R-:W-:Y:S02]  /*3ce0*/  @P2 F2FP.BF16.F32.PACK_AB R177, RZ, R177 ;  /* 0x000000b1ffb1223e */ /* 0x000fe400000010ff */
[----:B------:R-:W-:Y:S01]  /*3cf0*/  FMUL.FTZ R43, R43, UR13 ;  /* 0x0000000d2b2b7c20 */ /* 0x000fe20008410000 */
[----:B------:R-:W-:Y:S01]  /*3d00*/  FMUL.FTZ R160, R160, UR13 ;  /* 0x0000000da0a07c20 */ /* 0x000fe20008410000 */
[----:B------:R-:W-:Y:S02]  /*3d10*/  @P2 PRMT R16, R173, 0x7610, R16 ;  /* 0x00007610ad102816 */ /* 0x000fe40000000010 */
[----:B------:R-:W-:-:S02]  /*3d20*/  @P2 PRMT R17, R189, 0x7610, R17 ;  /* 0x00007610bd112816 */ /* 0x000fc40000000011 */
[----:B------:R-:W-:Y:S02]  /*3d30*/  @P2 PRMT R18, R187, 0x7610, R18 ;  /* 0x00007610bb122816 */ /* 0x000fe40000000012 */
[----:B------:R-:W-:Y:S02]  /*3d40*/  @P2 PRMT R19, R179, 0x7610, R19 ;  /* 0x00007610b3132816 */ /* 0x000fe40000000013 */
[----:B------:R-:W-:Y:S02]  /*3d50*/  FSEL R23, R26, RZ, P5 ;  /* 0x000000ff1a177208 */ /* 0x000fe40002800000 */
[----:B------:R-:W-:Y:S02]  /*3d60*/  FSEL R27, R160, RZ, P4 ;  /* 0x000000ffa01b7208 */ /* 0x000fe40002000000 */
[----:B------:R-:W-:Y:S02]  /*3d70*/  FSEL R21, R43, RZ, P6 ;  /* 0x000000ff2b157208 */ /* 0x000fe40003000000 */
[----:B------:R-:W-:-:S02]  /*3d80*/  FSEL R191, R191, RZ, P1 ;  /* 0x000000ffbfbf7208 */ /* 0x000fc40000800000 */
[----:B------:R-:W-:Y:S02]  /*3d90*/  @P2 PRMT R16, R16, 0x5410, R0 ;  /* 0x0000541010102816 */ /* 0x000fe40000000000 */
[----:B------:R-:W-:Y:S02]  /*3da0*/  @P2 PRMT R17, R17, 0x5410, R25 ;  /* 0x0000541011112816 */ /* 0x000fe40000000019 */
[----:B------:R-:W-:Y:S02]  /*3db0*/  @P2 PRMT R18, R18, 0x5410, R177 ;  /* 0x0000541012122816 */ /* 0x000fe400000000b1 */
[----:B------:R-:W-:Y:S02]  /*3dc0*/  @P2 PRMT R19, R19, 0x5410, R193 ;  /* 0x0000541013132816 */ /* 0x000fe400000000c1 */
[----:B------:R-:W-:Y:S02]  /*3dd0*/  F2FP.BF16.F32.PACK_AB R23, R23, R50 ;  /* 0x000000321717723e */ /* 0x000fe400000010ff */
[----:B------:R-:W-:Y:S01]  /*3de0*/  F2FP.BF16.F32.PACK_AB R22, R27, R44 ;  /* 0x0000002c1b16723e */ /* 0x000fe200000010ff */
[----:B------:R0:W-:Y:S01]  /*3df0*/  @P2 STG.E.128 desc[UR6][R36.64], R16 ;  /* 0x0000001024002986 */ /* 0x0001e2000c101d06 */
[----:B------:R-:W-:-:S02]  /*3e00*/  F2FP.BF16.F32.PACK_AB R21, R21, R48 ;  /* 0x000000301515723e */ /* 0x000fc400000010ff */
[----:B------:R-:W-:Y:S02]  /*3e10*/  F2FP.BF16.F32.PACK_AB R20, R191, R46 ;  /* 0x0000002ebf14723e */ /* 0x000fe400000010ff */
[----:B------:R-:W-:-:S03]  /*3e20*/  ISETP.GE.AND P1, PT, R159, UR17, PT ;  /* 0x000000119f007c0c */ /* 0x000fc6000bf26270 */
[----:B------:R0:W-:Y:S10]  /*3e30*/  STG.E.128 desc[UR6][R2.64], R20 ;  /* 0x0000001402007986 */ /* 0x0001f4000c101d06 */
[----:B------:R-:W-:Y:S05]  /*3e40*/  @!P1 BRA `(.L_x_673) ;  /* 0xffffffc800a49947 */ /* 0x000fea000383ffff */
[----:B------:R-:W-:Y:S01]  /*3e50*/  MOV R12, R59 ;  /* 0x0000003b000c7202 */ /* 0x000fe20000000f00 */
[----:B------:R-:W-:Y:S01]  /*3e60*/  IMAD.MOV.U32 R15, RZ, RZ, R60 ;  /* 0x000000ffff0f7224 */ /* 0x000fe200078e003c */
[----:B------:R-:W-:Y:S01]  /*3e70*/  MOV R13, R58 ;  /* 0x0000003a000d7202 */ /* 0x000fe20000000f00 */
[----:B------:R-:W-:Y:S01]  /*3e80*/  IMAD.MOV.U32 R30, RZ, RZ, R69 ;  /* 0x000000ffff1e7224 */ /* 0x000fe200078e0045 */
[----:B------:R-:W-:Y:S01]  /*3e90*/  MOV R14, R61 ;  /* 0x0000003d000e7202 */ /* 0x000fe20000000f00 */
[----:B------:R-:W-:Y:S01]  /*3ea0*/  IMAD.MOV.U32 R4, RZ, RZ, R143 ;  /* 0x000000ffff047224 */ /* 0x000fe200078e008f */
[----:B0-----:R-:W-:Y:S01]  /*3eb0*/  MOV R20, R63 ;  /* 0x0000003f00147202 */ /* 0x001fe20000000f00 */
        /* <DEDUP_REMOVED lines=56> */
[----:B------:R-:W-:-:S07]  /*4240*/  MOV R67, R88 ;  /* 0x0000005800437202 */ /* 0x000fce0000000f00 */
.L_x_670:
        /* <DEDUP_REMOVED lines=27> */
.L_x_671:
[----:B------:R-:W-:Y:S01]  /*4400*/  HFMA2.MMA R208, -RZ, RZ, 0, 9.5367431640625e-07 ;  /* 0x00000010ffd07435 */ /* 0x000fe200000001ff */
[----:B------:R-:W-:Y:S02]  /*4410*/  MOV R209, R21 ;  /* 0x0000001500d17202 */ /* 0x000fe40000000f00 */
[----:B------:R-:W-:Y:S02]  /*4420*/  MOV R211, 0x1f ;  /* 0x0000001f00d37802 */ /* 0x000fe40000000f00 */
[----:B------:R-:W-:-:S07]  /*4430*/  MOV R204, 0xffffffff ;  /* 0xffffffff00cc7802 */ /* 0x000fce0000000f00 */
[----:B-----5:R-:W-:Y:S05]  /*4440*/  WARPSYNC.COLLECTIVE R204, `(.L_x_674) ;  /* 0x00000000cc087348 */ /* 0x020fea0003c00000 */
[----:B------:R0:W1:Y:S02]  /*4450*/  SHFL.DOWN P3, R206, R209, R208, R211 ;  /* 0x080000d0d1ce7389 */ /* 0x00006400000600d3 */
[----:B01---5:R-:W-:Y:S01]  /*4460*/  ENDCOLLECTIVE ;  /* 0x000000000000791b */ /* 0x023fe20003800000 */
.L_x_674:
[----:B------:R-:W-:Y:S02]  /*4470*/  MOV R209, R23 ;  /* 0x0000001700d17202 */ /* 0x000fe40000000f00 */
[----:B------:R-:W-:-:S07]  /*4480*/  MOV R20, R206 ;  /* 0x000000ce00147202 */ /* 0x000fce0000000f00 */
[----:B------:R-:W-:Y:S05]  /*4490*/  WARPSYNC.COLLECTIVE R204, `(.L_x_675) ;  /* 0x00000000cc087348 */ /* 0x000fea0003c00000 */
[----:B------:R0:W1:Y:S02]  /*44a0*/  SHFL.DOWN P3, R206, R209, R208, R211 ;  /* 0x080000d0d1ce7389 */ /* 0x00006400000600d3 */
[----:B01----:R-:W-:Y:S01]  /*44b0*/  ENDCOLLECTIVE ;  /* 0x000000000000791b */ /* 0x003fe20003800000 */
.L_x_675:
[----:B------:R-:W-:Y:S01]  /*44c0*/  FADD.FTZ R20, R21, R20 ;  /* 0x0000001415147221 */ /* 0x000fe20000010000 */
[----:B------:R-:W-:-:S04]  /*44d0*/  HFMA2.MMA R208, -RZ, RZ, 0, 4.76837158203125e-07 ;  /* 0x00000008ffd07435 */ /* 0x000fc800000001ff */
[----:B------:R-:W-:Y:S01]  /*44e0*/  MOV R209, R20 ;  /* 0x0000001400d17202 */ /* 0x000fe20000000f00 */
[----:B------:R-:W-:-:S07]  /*44f0*/  IMAD.MOV.U32 R22, RZ, RZ, R206 ;  /* 0x000000ffff167224 */ /* 0x000fce00078e00ce */
[----:B------:R-:W-:Y:S05]  /*4500*/  WARPSYNC.COLLECTIVE R204, `(.L_x_676) ;  /* 0x00000000cc087348 */ /* 0x000fea0003c00000 */
[----:B------:R0:W1:Y:S02]  /*4510*/  SHFL.DOWN P3, R206, R209, R208, R211 ;  /* 0x080000d0d1ce7389 */ /* 0x00006400000600d3 */
[----:B01----:R-:W-:Y:S01]  /*4520*/  ENDCOLLECTIVE ;  /* 0x000000000000791b */ /* 0x003fe20003800000 */
.L_x_676:
[----:B------:R-:W-:-:S05]  /*4530*/  FADD.FTZ R22, R23, R22 ;  /* 0x0000001617167221 */ /* 0x000fca0000010000 */
[----:B------:R-:W-:Y:S02]  /*4540*/  MOV R209, R22 ;  /* 0x0000001600d17202 */ /* 0x000fe40000000f00 */
[----:B------:R-:W-:-:S07]  /*4550*/  MOV R25, R206 ;  /* 0x000000ce00197202 */ /* 0x000fce0000000f00 */
[----:B------:R-:W-:Y:S05]  /*4560*/  WARPSYNC.COLLECTIVE R204, `(.L_x_677) ;  /* 0x00000000cc087348 */ /* 0x000fea0003c00000 */
[----:B------:R0:W1:Y:S02]  /*4570*/  SHFL.DOWN P3, R206, R209, R208, R211 ;  /* 0x080000d0d1ce7389 */ /* 0x00006400000600d3 */
[----:B01----:R-:W-:Y:S01]  /*4580*/  ENDCOLLECTIVE ;  /* 0x000000000000791b */ /* 0x003fe20003800000 */
.L_x_677:
[----:B------:R-:W-:-:S05]  /*4590*/  FADD.FTZ R25, R20, R25 ;  /* 0x0000001914197221 */ /* 0x000fca0000010000 */
[----:B------:R-:W-:Y:S01]  /*45a0*/  MOV R209, R25 ;  /* 0x0000001900d17202 */ /* 0x000fe20000000f00 */
[----:B------:R-:W-:Y:S01]  /*45b0*/  IMAD.MOV.U32 R208, RZ, RZ, 0x4 ;  /* 0x00000004ffd07424 */ /* 0x000fe200078e00ff */
[----:B------:R-:W-:-:S07]  /*45c0*/  MOV R27, R206 ;  /* 0x000000ce001b7202 */ /* 0x000fce0000000f00 */
[----:B------:R-:W-:Y:S05]  /*45d0*/  WARPSYNC.COLLECTIVE R204, `(.L_x_678) ;  /* 0x00000000cc087348 */ /* 0x000fea0003c00000 */
[----:B------:R0:W1:Y:S02]  /*45e0*/  SHFL.DOWN P3, R206, R209, R208, R211 ;  /* 0x080000d0d1ce7389 */ /* 0x00006400000600d3 */
[----:B01----:R-:W-:Y:S01]  /*45f0*/  ENDCOLLECTIVE ;  /* 0x000000000000791b */ /* 0x003fe20003800000 */
.L_x_678:
[----:B------:R-:W-:-:S05]  /*4600*/  FADD.FTZ R27, R22, R27 ;  /* 0x0000001b161b7221 */ /* 0x000fca0000010000 */
[----:B------:R-:W-:Y:S02]  /*4610*/  MOV R209, R27 ;  /* 0x0000001b00d17202 */ /* 0x000fe40000000f00 */
[----:B------:R-:W-:-:S07]  /*4620*/  MOV R24, R206 ;  /* 0x000000ce00187202 */ /* 0x000fce0000000f00 */
[----:B------:R-:W-:Y:S05]  /*4630*/  WARPSYNC.COLLECTIVE R204, `(.L_x_679) ;  /* 0x00000000cc087348 */ /* 0x000fea0003c00000 */
[----:B------:R0:W1:Y:S02]  /*4640*/  SHFL.DOWN P3, R206, R209, R208, R211 ;  /* 0x080000d0d1ce7389 */ /* 0x00006400000600d3 */
[----:B01----:R-:W-:Y:S01]  /*4650*/  ENDCOLLECTIVE ;  /* 0x000000000000791b */ /* 0x003fe20003800000 */
.L_x_679:
[----:B------:R-:W-:Y:S01]  /*4660*/  FADD.FTZ R24, R25, R24 ;  /* 0x0000001819187221 */ /* 0x000fe20000010000 */
[----:B------:R-:W-:-:S04]  /*4670*/  HFMA2.MMA R208, -RZ, RZ, 0, 1.1920928955078125e-07 ;  /* 0x00000002ffd07435 */ /* 0x000fc800000001ff */
[----:B------:R-:W-:Y:S02]  /*4680*/  MOV R209, R24 ;  /* 0x0000001800d17202 */ /* 0x000fe40000000f00 */
[----:B------:R-:W-:-:S07]  /*4690*/  MOV R26, R206 ;  /* 0x000000ce001a7202 */ /* 0x000fce0000000f00 */
[----:B------:R-:W-:Y:S05]  /*46a0*/  WARPSYNC.COLLECTIVE R204, `(.L_x_680) ;  /* 0x00000000cc087348 */ /* 0x000fea0003c00000 */
[----:B------:R0:W1:Y:S02]  /*46b0*/  SHFL.DOWN P3, R206, R209, R208, R211 ;  /* 0x080000d0d1ce7389 */ /* 0x00006400000600d3 */
[----:B01----:R-:W-:Y:S01]  /*46c0*/  ENDCOLLECTIVE ;  /* 0x000000000000791b */ /* 0x003fe20003800000 */
.L_x_680:
[----:B------:R-:W-:-:S04]  /*46d0*/  FADD.FTZ R26, R27, R26 ;  /* 0x0000001a1b1a7221 */ /* 0x000fc80000010000 */
[----:B------:R-:W-:Y:S01]  /*46e0*/  IMAD.MOV.U32 R209, RZ, RZ, R26 ;  /* 0x000000ffffd17224 */ /* 0x000fe200078e001a */
[----:B------:R-:W-:-:S07]  /*46f0*/  MOV R21, R206 ;  /* 0x000000ce00157202 */ /* 0x000fce0000000f00 */
[----:B------:R-:W-:Y:S05]  /*4700*/  WARPSYNC.COLLECTIVE R204, `(.L_x_681) ;  /* 0x00000000cc087348 */ /* 0x000fea0003c00000 */
[----:B------:R0:W1:Y:S02]  /*4710*/  SHFL.DOWN P3, R206, R209, R208, R211 ;  /* 0x080000d0d1ce7389 */ /* 0x00006400000600d3 */
[----:B01----:R-:W-:Y:S01]  /*4720*/  ENDCOLLECTIVE ;  /* 0x000000000000791b */ /* 0x003fe20003800000 */
.L_x_681:
[----:B------:R-:W-:Y:S01]  /*4730*/  FADD.FTZ R21, R24, R21 ;  /* 0x0000001518157221 */ /* 0x000fe20000010000 */
[----:B------:R-:W-:-:S04]  /*4740*/  HFMA2.MMA R208, -RZ, RZ, 0, 5.9604644775390625e-08 ;  /* 0x00000001ffd07435 */ /* 0x000fc800000001ff */
[----:B------:R-:W-:Y:S02]  /*4750*/  MOV R209, R21 ;  /* 0x0000001500d17202 */ /* 0x000fe40000000f00 */
[----:B------:R-:W-:-:S07]  /*4760*/  MOV R23, R206 ;  /* 0x000000ce00177202 */ /* 0x000fce0000000f00 */
[----:B------:R-:W-:Y:S05]  /*4770*/  WARPSYNC.COLLECTIVE R204, `(.L_x_682) ;  /* 0x00000000cc087348 */ /* 0x000fea0003c00000 */
[----:B------:R0:W1:Y:S02]  /*4780*/  SHFL.DOWN P3, R206, R209, R208, R211 ;  /* 0x080000d0d1ce7389 */ /* 0x00006400000600d3 */
[----:B01----:R-:W-:Y:S01]  /*4790*/  ENDCOLLECTIVE ;  /* 0x000000000000791b */ /* 0x003fe20003800000 */
.L_x_682:
[----:B------:R-:W-:-:S05]  /*47a0*/  FADD.FTZ R23, R26, R23 ;  /* 0x000000171a177221 */ /* 0x000fca0000010000 */
[----:B------:R-:W-:Y:S02]  /*47b0*/  MOV R209, R23 ;  /* 0x0000001700d17202 */ /* 0x000fe40000000f00 */
[----:B------:R-:W-:-:S07]  /*47c0*/  MOV R20, R206 ;  /* 0x000000ce00147202 */ /* 0x000fce0000000f00 */
[----:B------:R-:W-:Y:S05]  /*47d0*/  WARPSYNC.COLLECTIVE R204, `(.L_x_683) ;  /* 0x00000000cc087348 */ /* 0x000fea0003c00000 */
[----:B------:R0:W1:Y:S02]  /*47e0*/  SHFL.DOWN P3, R206, R209, R208, R211 ;  /* 0x080000d0d1ce7389 */ /* 0x00006400000600d3 */
[----:B01----:R-:W-:Y:S01]  /*47f0*/  ENDCOLLECTIVE ;  /* 0x000000000000791b */ /* 0x003fe20003800000 */
.L_x_683:
[----:B------:R-:W-:Y:S01]  /*4800*/  MOV R22, R206 ;  /* 0x000000ce00167202 */ /* 0x000fe20000000f00 */
[----:B------:R-:W-:Y:S06]  /*4810*/  BRA `(.L_x_684) ;  /* 0xffffffd800847947 */ /* 0x000fec000383ffff */
.L_x_685:
        /* <DEDUP_REMOVED lines=14> */
.L_x_13869:


//--------------------- .text._ZN10layer_norm22ln_bwd_finalize_kernelINS_22Kernel_traits_finalizeILj4096E13__nv_bfloat16S2_S2_S2_fjLb0ELj1024ELj4ENS_18Kernel_traits_baseILj4096ES2_S2_S2_S2_fjLj1024EEEEELb0ELb0EEEvNS_9BwdParamsE --------------------------
	.section	.text._ZN10layer_norm22ln_bwd_finalize_kernelINS_22Kernel_traits_finalizeILj4096E13__nv_bfloat16S2_S2_S2_fjLb0ELj1024ELj4ENS_18Kernel_traits_baseILj4096ES2_S2_S2_S2_fjLj1024EEEEELb0ELb0EEEvNS_9BwdParamsE,"ax",@progbits
	.align	128
        .global         _ZN10layer_norm22ln_bwd_finalize_kernelINS_22Kernel_traits_finalizeILj4096E13__nv_bfloat16S2_S2_S2_fjLb0ELj1024ELj4ENS_18Kernel_traits_baseILj4096ES2_S2_S2_S2_fjLj1024EEEEELb0ELb0EEEvNS_9BwdParamsE
        .type           _ZN10layer_norm22ln_bwd_finalize_kernelINS_22Kernel_traits_finalizeILj4096E13__nv_bfloat16S2_S2_S2_fjLb0ELj1024ELj4ENS_18Kernel_traits_baseILj4096ES2_S2_S2_S2_fjLj1024EEEEELb0ELb0EEEvNS_9BwdParamsE,@function
        .size           _ZN10layer_norm22ln_bwd_finalize_kernelINS_22Kernel_traits_finalizeILj4096E13__nv_bfloat16S2_S2_S2_fjLb0ELj1024ELj4ENS_18Kernel_traits_baseILj4096ES2_S2_S2_S2_fjLj1024EEEEELb0ELb0EEEvNS_9BwdParamsE,(.L_x_13870 - _ZN10layer_norm22ln_bwd_finalize_kernelINS_22Kernel_traits_finalizeILj4096E13__nv_bfloat16S2_S2_S2_fjLb0ELj1024ELj4ENS_18Kernel_traits_baseILj4096ES2_S2_S2_S2_fjLj1024EEEEELb0ELb0EEEvNS_9BwdParamsE)
        .other          _ZN10layer_norm22ln_bwd_finalize_kernelINS_22Kernel_traits_finalizeILj4096E13__nv_bfloat16S2_S2_S2_fjLb0ELj1024ELj4ENS_18Kernel_traits_baseILj4096ES2_S2_S2_S2_fjLj1024EEEEELb0ELb0EEEvNS_9BwdParamsE,@"STO_CUDA_ENTRY STV_DEFAULT"
_ZN10layer_norm22ln_bwd_finalize_kernelINS_22Kernel_traits_finalizeILj4096E13__nv_bfloat16S2_S2_S2_fjLb0ELj1024ELj4ENS_18Kernel_traits_baseILj4096ES2_S2_S2_S2_fjLj1024EEEEELb0ELb0EEEvNS_9BwdParamsE:
.text._ZN10layer_norm22ln_bwd_finalize_kernelINS_22Kernel_traits_finalizeILj4096E13__nv_bfloat16S2_S2_S2_fjLb0ELj1024ELj4ENS_18Kernel_traits_baseILj4096ES2_S2_S2_S2_fjLj1024EEEEELb0ELb0EEEvNS_9BwdParamsE:
[----:B------:R-:W-:Y:S01]  /*0000*/  LDC R1, c[0x0][0x28] ;  /* 0x00000a00ff017b82 */ /* 0x000fe20000000800 */
[----:B------:R-:W0:Y:S01]  /*0010*/  S2R R0, SR_TID.X ;  /* 0x0000000000007919 */ /* 0x000e220000002100 */
[----:B------:R-:W1:Y:S01]  /*0020*/  S2R R6, SR_CTAID.X ;  /* 0x0000000000067919 */ /* 0x000e620000002500 */
[----:B0-----:R-:W-:Y:S02]  /*0030*/  LOP3.LUT R2, R0, 0x1f, RZ, 0xc0, !PT ;  /* 0x0000001f00027812 */ /* 0x001fe400078ec0ff */
[----:B-1----:R-:W-:-:S04]  /*0040*/  SHF.L.U32 R3, R6, 0x5, RZ ;  /* 0x0000000506037819 */ /* 0x002fc800000006ff */
[----:B------:R-:W-:-:S04]  /*0050*/  LOP3.LUT R3, R3, 0xffffffe0, R2, 0xe2, !PT ;  /* 0xffffffe003037812 */ /* 0x000fc800078ee202 */
[----:B------:R-:W-:-:S13]  /*0060*/  ISETP.GT.U32.AND P0, PT, R3, 0xfff, PT ;  /* 0x00000fff0300780c */ /* 0x000fda0003f04070 */
[----:B------:R-:W-:Y:S05]  /*0070*/  @P0 EXIT ;  /* 0x000000000000094d */ /* 0x000fea0003800000 */
[----:B------:R-:W0:Y:S01]  /*0080*/  S2UR UR5, SR_CgaCtaId ;  /* 0x00000000000579c3 */ /* 0x000e220000008800 */
[--C-:B------:R-:W-:Y:S01]  /*0090*/  SHF.R.U32.HI R5, RZ, 0x5, R0.reuse ;  /* 0x00000005ff057819 */ /* 0x100fe20000011600 */
[----:B------:R-:W-:Y:S01]  /*00a0*/  UMOV UR4, 0x400 ;  /* 0x0000040000047882 */ /* 0x000fe20000000000 */
[----:B------:R-:W-:Y:S01]  /*00b0*/  LOP3.LUT R4, R0, 0x3fffffe0, RZ, 0xc0, !PT ;  /* 0x3fffffe000047812 */ /* 0x000fe200078ec0ff */
[----:B------:R-:W-:Y:S01]  /*00c0*/  ULDC.64 UR6, c[0x0][0x208] ;  /* 0x0000820000067ab9 */ /* 0x000fe20000000a00 */
[C---:B------:R-:W-:Y:S02]  /*00d0*/  LOP3.LUT R7, R5.reuse, 0x1f, R0, 0x78, !PT ;  /* 0x0000001f05077812 */ /* 0x040fe400078e7800 */
[----:B------:R-:W-:Y:S02]  /*00e0*/  SHF.L.U32 R6, R6, 0x4, RZ ;  /* 0x0000000406067819 */ /* 0x000fe400000006ff */
[----:B------:R-:W-:Y:S01]  /*00f0*/  IADD3 R8, R4, R7, RZ ;  /* 0x0000000704087210 */ /* 0x000fe20007ffe0ff */
[----:B------:R-:W-:Y:S01]  /*0100*/  IMAD R9, R2, 0x20, R7 ;  /* 0x0000002002097824 */ /* 0x000fe200078e0207 */
[----:B------:R-:W-:-:S02]  /*0110*/  ISETP.NE.AND P0, PT, R5, 0x1f, PT ;  /* 0x0000001f0500780c */ /* 0x000fc40003f05270 */
[----:B------:R-:W-:Y:S02]  /*0120*/  LOP3.LUT R11, R6, 0x7ffffff0, RZ, 0xc0, !PT ;  /* 0x7ffffff0060b7812 */ /* 0x000fe400078ec0ff */
[C---:B------:R-:W-:Y:S02]  /*0130*/  ISETP.GT.U32.OR P0, PT, R2.reuse, 0xf, P0 ;  /* 0x0000000f0200780c */ /* 0x040fe40000704470 */
[----:B------:R-:W-:Y:S01]  /*0140*/  IADD3 R4, R2, R11, RZ ;  /* 0x0000000b02047210 */ /* 0x000fe20007ffe0ff */
[----:B0-----:R-:W-:-:S06]  /*0150*/  ULEA UR4, UR5, UR4, 0x18 ;  /* 0x0000000405047291 */ /* 0x001fcc000f8ec03f */
[----:B------:R-:W-:Y:S02]  /*0160*/  LEA R7, R8, UR4, 0x2 ;  /* 0x0000000408077c11 */ /* 0x000fe4000f8e10ff */
[----:B------:R-:W-:Y:S02]  /*0170*/  LEA R6, R5, UR4, 0x2 ;  /* 0x0000000405067c11 */ /* 0x000fe4000f8e10ff */
[----:B------:R-:W-:-:S07]  /*0180*/  LEA R8, R9, UR4, 0x2 ;  /* 0x0000000409087c11 */ /* 0x000fce000f8e10ff */
.L_x_698:
[----:B0-2---:R-:W0:Y:S01]  /*0190*/  LDC R10, c[0x0][0x210] ;  /* 0x00008400ff0a7b82 */ /* 0x005e220000000800 */
[----:B------:R-:W-:Y:S01]  /*01a0*/  BSSY B0, `(.L_x_686) ;  /* 0x0000068000007945 */ /* 0x000fe20003800000 */
[----:B------:R-:W-:Y:S01]  /*01b0*/  HFMA2.MMA R22, -RZ, RZ, 0, 0 ;  /* 0x00000000ff167435 */ /* 0x000fe200000001ff */
[----:B------:R-:W-:-:S05]  /*01c0*/  MOV R11, RZ ;  /* 0x000000ff000b7202 */ /* 0x000fca0000000f00 */
[----:B-1----:R-:W1:Y:S01]  /*01d0*/  LDC R12, c[0x0][0x218] ;  /* 0x00008600ff0c7b82 */ /* 0x002e620000000800 */
[----:B0-----:R-:W-:-:S04]  /*01e0*/  ISETP.GE.U32.AND P1, PT, R5, R10, PT ;  /* 0x0000000a0500720c */ /* 0x001fc80003f26070 */
[----:B-1----:R-:W-:-:S13]  /*01f0*/  ISETP.GE.U32.OR P1, PT, R3, R12, P1 ;  /* 0x0000000c0300720c */ /* 0x002fda0000f26470 */
[----:B------:R-:W-:Y:S05]  /*0200*/  @P1 BRA `(.L_x_687) ;  /* 0x0000000400841947 */ /* 0x000fea0003800000 */
[----:B------:R-:W-:Y:S01]  /*0210*/  ISETP.GE.U32.AND P2, PT, R5, R10, PT ;  /* 0x0000000a0500720c */ /* 0x000fe20003f46070 */
[----:B------:R-:W-:-:S12]  /*0220*/  IMAD.MOV.U32 R21, RZ, RZ, R5 ;  /* 0x000000ffff157224 */ /* 0x000fd800078e0005 */
[----:B------:R-:W0:Y:S01]  /*0230*/  @P2 LDC.64 R16, c[0x0][0x2d0] ;  /* 0x0000b400ff102b82 */ /* 0x000e220000000a00 */
[----:B------:R-:W-:-:S07]  /*0240*/  @P2 IMAD R9, R21, R12, R3 ;  /* 0x0000000c15092224 */ /* 0x000fce00078e0203 */
[----:B------:R-:W1:Y:S01]  /*0250*/  @P2 LDC.64 R14, c[0x0][0x2d8] ;  /* 0x0000b600ff0e2b82 */ /* 0x000e620000000a00 */
[----:B0-----:R-:W-:-:S06]  /*0260*/  @P2 IMAD.WIDE.U32 R16, R9, 0x4, R16 ;  /* 0x0000000409102825 */ /* 0x001fcc00078e0010 */
[----:B------:R-:W2:Y:S01]  /*0270*/  @P2 LDG.E R16, desc[UR6][R16.64] ;  /* 0x0000000610102981 */ /* 0x000ea2000c1e1900 */
[----:B-1----:R-:W-:-:S06]  /*0280*/  @P2 IMAD.WIDE.U32 R14, R9, 0x4, R14 ;  /* 0x00000004090e2825 */ /* 0x002fcc00078e000e */
[----:B------:R-:W3:Y:S01]  /*0290*/  @P2 LDG.E R15, desc[UR6][R14.64] ;  /* 0x000000060e0f2981 */ /* 0x000ee2000c1e1900 */
[----:B------:R-:W-:-:S04]  /*02a0*/  @P2 IADD3 R21, R21, 0x20, RZ ;  /* 0x0000002015152810 */ /* 0x000fc80007ffe0ff */
[CC--:B------:R-:W-:Y:S02]  /*02b0*/  ISETP.GE.U32.AND P1, PT, R21.reuse, R10.reuse, PT ;  /* 0x0000000a1500720c */ /* 0x0c0fe40003f26070 */
[----:B------:R-:W-:-:S04]  /*02c0*/  IADD3 R9, -R21, R10, RZ ;  /* 0x0000000a15097210 */ /* 0x000fc80007ffe1ff */
[----:B------:R-:W-:Y:S01]  /*02d0*/  ISETP.LE.U32.OR P1, PT, R9, 0x60, P1 ;  /* 0x000000600900780c */ /* 0x000fe20000f23470 */
[----:B------:R-:W-:Y:S01]  /*02e0*/  IMAD.MOV.U32 R22, RZ, RZ, RZ ;  /* 0x000000ffff167224 */ /* 0x000fe200078e00ff */
[----:B------:R-:W-:Y:S01]  /*02f0*/  MOV R11, RZ ;  /* 0x000000ff000b7202 */ /* 0x000fe20000000f00 */
[----:B------:R-:W-:Y:S04]  /*0300*/  BSSY B1, `(.L_x_688) ;  /* 0x000002b000017945 */ /* 0x000fe80003800000 */
[----:B--2---:R-:W-:Y:S01]  /*0310*/  @P2 FADD.FTZ R11, R11, R16 ;  /* 0x000000100b0b2221 */ /* 0x004fe20000010000 */
[----:B---3--:R-:W-:Y:S01]  /*0320*/  @P2 FADD.FTZ R22, R22, R15 ;  /* 0x0000000f16162221 */ /* 0x008fe20000010000 */
[----:B------:R-:W-:-:S04]  /*0330*/  PLOP3.LUT P2, PT, P2, PT, PT, 0x8, 0x0 ;  /* 0x000000000000781c */ /* 0x000fc8000174e170 */
[----:B------:R-:W-:Y:S09]  /*0340*/  @P1 BRA `(.L_x_689) ;  /* 0x0000000000981947 */ /* 0x000ff20003800000 */
[----:B------:R-:W-:Y:S02]  /*0350*/  PLOP3.LUT P2, PT, PT, PT, PT, 0x8, 0x0 ;  /* 0x000000000000781c */ /* 0x000fe40003f4e170 */
[----:B------:R-:W-:-:S11]  /*0360*/  IADD3 R13, R10, -0x60, RZ ;  /* 0xffffffa00a0d7810 */ /* 0x000fd60007ffe0ff */
.L_x_690:
[----:B------:R-:W0:Y:S01]  /*0370*/  LDC.64 R18, c[0x0][0x2d0] ;  /* 0x0000b400ff127b82 */ /* 0x000e220000000a00 */
[C---:B------:R-:W-:Y:S01]  /*0380*/  IADD3 R25, R21.reuse, 0x20, RZ ;  /* 0x0000002015197810 */ /* 0x040fe20007ffe0ff */
[C---:B------:R-:W-:Y:S01]  /*0390*/  IMAD R23, R21.reuse, R12, R3 ;  /* 0x0000000c15177224 */ /* 0x040fe200078e0203 */
[----:B------:R-:W-:-:S03]  /*03a0*/  IADD3 R17, R21, 0x40, RZ ;  /* 0x0000004015117810 */ /* 0x000fc60007ffe0ff */
[-CC-:B------:R-:W-:Y:S02]  /*03b0*/  IMAD R25, R25, R12.reuse, R3.reuse ;  /* 0x0000000c19197224 */ /* 0x180fe400078e0203 */
[----:B------:R-:W1:Y:S01]  /*03c0*/  LDC.64 R14, c[0x0][0x2d8] ;  /* 0x0000b600ff0e7b82 */ /* 0x000e620000000a00 */
[----:B------:R-:W-:Y:S02]  /*03d0*/  IMAD R17, R17, R12, R3 ;  /* 0x0000000c11117224 */ /* 0x000fe400078e0203 */
[----:B------:R-:W-:Y:S02]  /*03e0*/  VIADD R16, R21, 0x60 ;  /* 0x0000006015107836 */ /* 0x000fe40000000000 */
[----:B0-----:R-:W-:-:S04]  /*03f0*/  IMAD.WIDE.U32 R26, R23, 0x4, R18 ;  /* 0x00000004171a7825 */ /* 0x001fc800078e0012 */
[--C-:B------:R-:W-:Y:S01]  /*0400*/  IMAD.WIDE.U32 R28, R25, 0x4, R18.reuse ;  /* 0x00000004191c7825 */ /* 0x100fe200078e0012 */
[----:B------:R0:W2:Y:S04]  /*0410*/  LDG.E R24, desc[UR6][R26.64] ;  /* 0x000000061a187981 */ /* 0x0000a8000c1e1900 */
[----:B------:R1:W3:Y:S01]  /*0420*/  LDG.E R9, desc[UR6][R28.64] ;  /* 0x000000061c097981 */ /* 0x0002e2000c1e1900 */
[----:B0-----:R-:W-:-:S04]  /*0430*/  IMAD.WIDE.U32 R26, R17, 0x4, R18 ;  /* 0x00000004111a7825 */ /* 0x001fc800078e0012 */
[--C-:B-1----:R-:W-:Y:S01]  /*0440*/  IMAD.WIDE.U32 R28, R23, 0x4, R14.reuse ;  /* 0x00000004171c7825 */ /* 0x102fe200078e000e */
[----:B------:R0:W4:Y:S04]  /*0450*/  LDG.E R20, desc[UR6][R26.64] ;  /* 0x000000061a147981 */ /* 0x000128000c1e1900 */
[----:B------:R-:W5:Y:S01]  /*0460*/  LDG.E R23, desc[UR6][R28.64] ;  /* 0x000000061c177981 */ /* 0x000f62000c1e1900 */
[----:B0-----:R-:W-:-:S04]  /*0470*/  IMAD.WIDE.U32 R26, R25, 0x4, R14 ;  /* 0x00000004191a7825 */ /* 0x001fc800078e000e */
[----:B------:R-:W-:Y:S02]  /*0480*/  IMAD R25, R16, R12, R3 ;  /* 0x0000000c10197224 */ /* 0x000fe400078e0203 */
[----:B------:R-:W-:Y:S01]  /*0490*/  IMAD.WIDE.U32 R16, R17, 0x4, R14 ;  /* 0x0000000411107825 */ /* 0x000fe200078e000e */
[----:B------:R-:W4:Y:S03]  /*04a0*/  LDG.E R26, desc[UR6][R26.64] ;  /* 0x000000061a1a7981 */ /* 0x000f26000c1e1900 */
[C---:B------:R-:W-:Y:S02]  /*04b0*/  IMAD.WIDE.U32 R18, R25.reuse, 0x4, R18 ;  /* 0x0000000419127825 */ /* 0x040fe400078e0012 */
[----:B------:R-:W4:Y:S02]  /*04c0*/  LDG.E R16, desc[UR6][R16.64] ;  /* 0x0000000610107981 */ /* 0x000f24000c1e1900 */
[----:B------:R-:W-:-:S02]  /*04d0*/  IMAD.WIDE.U32 R14, R25, 0x4, R14 ;  /* 0x00000004190e7825 */ /* 0x000fc400078e000e */
[----:B------:R-:W4:Y:S04]  /*04e0*/  LDG.E R18, desc[UR6][R18.64] ;  /* 0x0000000612127981 */ /* 0x000f28000c1e1900 */
[----:B------:R-:W4:Y:S01]  /*04f0*/  LDG.E R14, desc[UR6][R14.64] ;  /* 0x000000060e0e7981 */ /* 0x000f22000c1e1900 */
[----:B------:R-:W-:-:S04]  /*0500*/  IADD3 R21, R21, 0x80, RZ ;  /* 0x0000008015157810 */ /* 0x000fc80007ffe0ff */
[----:B------:R-:W-:Y:S01]  /*0510*/  ISETP.GE.U32.AND P1, PT, R21, R13, PT ;  /* 0x0000000d1500720c */ /* 0x000fe20003f26070 */
[----:B--2---:R-:W-:-:S04]  /*0520*/  FADD.FTZ R24, R24, R11 ;  /* 0x0000000b18187221 */ /* 0x004fc80000010000 */
[----:B---3--:R-:W-:Y:S01]  /*0530*/  FADD.FTZ R9, R24, R9 ;  /* 0x0000000918097221 */ /* 0x008fe20000010000 */
[----:B-----5:R-:W-:-:S03]  /*0540*/  FADD.FTZ R23, R23, R22 ;  /* 0x0000001617177221 */ /* 0x020fc60000010000 */
[----:B----4-:R-:W-:Y:S01]  /*0550*/  FADD.FTZ R9, R9, R20 ;  /* 0x0000001409097221 */ /* 0x010fe20000010000 */
[----:B------:R-:W-:-:S04]  /*0560*/  FADD.FTZ R23, R23, R26 ;  /* 0x0000001a17177221 */ /* 0x000fc80000010000 */
[----:B------:R-:W-:Y:S01]  /*0570*/  FADD.FTZ R23, R23, R16 ;  /* 0x0000001017177221 */ /* 0x000fe20000010000 */
[----:B------:R-:W-:-:S03]  /*0580*/  FADD.FTZ R11, R9, R18 ;  /* 0x00000012090b7221 */ /* 0x000fc60000010000 */
[----:B------:R-:W-:Y:S01]  /*0590*/  FADD.FTZ R22, R23, R14 ;  /* 0x0000000e17167221 */ /* 0x000fe20000010000 */
[----:B------:R-:W-:Y:S06]  /*05a0*/  @!P1 BRA `(.L_x_690) ;  /* 0xfffffffc00709947 */ /* 0x000fec000383ffff */
.L_x_689:
[----:B------:R-:W-:Y:S05]  /*05b0*/  BSYNC B1 ;  /* 0x0000000000017941 */ /* 0x000fea0003800000 */
.L_x_688:
[CC--:B------:R-:W-:Y:S01]  /*05c0*/  ISETP.GE.U32.AND P1, PT, R21.reuse, R10.reuse, PT ;  /* 0x0000000a1500720c */ /* 0x0c0fe20003f26070 */
[----:B------:R-:W-:Y:S01]  /*05d0*/  BSSY B1, `(.L_x_691) ;  /* 0x0000017000017945 */ /* 0x000fe20003800000 */
[----:B------:R-:W-:-:S04]  /*05e0*/  IADD3 R9, -R21, R10, RZ ;  /* 0x0000000a15097210 */ /* 0x000fc80007ffe1ff */
[----:B------:R-:W-:-:S13]  /*05f0*/  ISETP.LE.U32.OR P1, PT, R9, 0x20, P1 ;  /* 0x000000200900780c */ /* 0x000fda0000f23470 */
[----:B------:R-:W-:Y:S05]  /*0600*/  @P1 BRA `(.L_x_692) ;  /* 0x00000000004c1947 */ /* 0x000fea0003800000 */
[----:B------:R-:W0:Y:S01]  /*0610*/  LDC.64 R24, c[0x0][0x2d0] ;  /* 0x0000b400ff187b82 */ /* 0x000e220000000a00 */
[C---:B------:R-:W-:Y:S01]  /*0620*/  IMAD R15, R21.reuse, R12, R3 ;  /* 0x0000000c150f7224 */ /* 0x040fe200078e0203 */
[----:B------:R-:W-:-:S05]  /*0630*/  IADD3 R9, R21, 0x20, RZ ;  /* 0x0000002015097810 */ /* 0x000fca0007ffe0ff */
[----:B------:R-:W-:Y:S01]  /*0640*/  IMAD R9, R9, R12, R3 ;  /* 0x0000000c09097224 */ /* 0x000fe200078e0203 */
[----:B------:R-:W1:Y:S01]  /*0650*/  LDC.64 R16, c[0x0][0x2d8] ;  /* 0x0000b600ff107b82 */ /* 0x000e620000000a00 */
[----:B0-----:R-:W-:-:S04]  /*0660*/  IMAD.WIDE.U32 R18, R15, 0x4, R24 ;  /* 0x000000040f127825 */ /* 0x001fc800078e0018 */
[----:B------:R-:W-:Y:S02]  /*0670*/  IMAD.WIDE.U32 R24, R9, 0x4, R24 ;  /* 0x0000000409187825 */ /* 0x000fe400078e0018 */
[----:B------:R-:W2:Y:S02]  /*0680*/  LDG.E R18, desc[UR6][R18.64] ;  /* 0x0000000612127981 */ /* 0x000ea4000c1e1900 */
[--C-:B-1----:R-:W-:Y:S02]  /*0690*/  IMAD.WIDE.U32 R14, R15, 0x4, R16.reuse ;  /* 0x000000040f0e7825 */ /* 0x102fe400078e0010 */
[----:B------:R-:W3:Y:S02]  /*06a0*/  LDG.E R24, desc[UR6][R24.64] ;  /* 0x0000000618187981 */ /* 0x000ee4000c1e1900 */
[----:B------:R-:W-:Y:S02]  /*06b0*/  IMAD.WIDE.U32 R16, R9, 0x4, R16 ;  /* 0x0000000409107825 */ /* 0x000fe400078e0010 */
[----:B------:R-:W4:Y:S04]  /*06c0*/  LDG.E R15, desc[UR6][R14.64] ;  /* 0x000000060e0f7981 */ /* 0x000f28000c1e1900 */
[----:B------:R-:W5:Y:S01]  /*06d0*/  LDG.E R17, desc[UR6][R16.64] ;  /* 0x0000000610117981 */ /* 0x000f62000c1e1900 */
[----:B------:R-:W-:Y:S01]  /*06e0*/  PLOP3.LUT P2, PT, PT, PT, PT, 0x8, 0x0 ;  /* 0x000000000000781c */ /* 0x000fe20003f4e170 */
[----:B------:R-:W-:-:S02]  /*06f0*/  VIADD R21, R21, 0x40 ;  /* 0x0000004015157836 */ /* 0x000fc40000000000 */
[----:B--2---:R-:W-:-:S04]  /*0700*/  FADD.FTZ R11, R11, R18 ;  /* 0x000000120b0b7221 */ /* 0x004fc80000010000 */
[----:B---3--:R-:W-:Y:S01]  /*0710*/  FADD.FTZ R11, R11, R24 ;  /* 0x000000180b0b7221 */ /* 0x008fe20000010000 */
[----:B----4-:R-:W-:-:S04]  /*0720*/  FADD.FTZ R22, R22, R15 ;  /* 0x0000000f16167221 */ /* 0x010fc80000010000 */
[----:B-----5:R-:W-:-:S07]  /*0730*/  FADD.FTZ R22, R22, R17 ;  /* 0x0000001116167221 */ /* 0x020fce0000010000 */
.L_x_692:
[----:B------:R-:W-:Y:S05]  /*0740*/  BSYNC B1 ;  /* 0x0000000000017941 */ /* 0x000fea0003800000 */
.L_x_691:
[----:B------:R-:W-:Y:S01]  /*0750*/  ISETP.LT.U32.OR P2, PT, R21, R10, P2 ;  /* 0x0000000a1500720c */ /* 0x000fe20001741470 */
[----:B------:R-:W-:-:S12]  /*0760*/  BSSY B1, `(.L_x_687) ;  /* 0x000000b000017945 */ /* 0x000fd80003800000 */
[----:B------:R-:W-:Y:S05]  /*0770*/  @!P2 BRA `(.L_x_693) ;  /* 0x000000000024a947 */ /* 0x000fea0003800000 */
[----:B------:R-:W0:Y:S01]  /*0780*/  LDC.64 R16, c[0x0][0x2d0] ;  /* 0x0000b400ff107b82 */ /* 0x000e220000000a00 */
[----:B------:R-:W-:-:S07]  /*0790*/  IMAD R9, R21, R12, R3 ;  /* 0x0000000c15097224 */ /* 0x000fce00078e0203 */
[----:B------:R-:W1:Y:S01]  /*07a0*/  LDC.64 R14, c[0x0][0x2d8] ;  /* 0x0000b600ff0e7b82 */ /* 0x000e620000000a00 */
[----:B0-----:R-:W-:-:S06]  /*07b0*/  IMAD.WIDE.U32 R16, R9, 0x4, R16 ;  /* 0x0000000409107825 */ /* 0x001fcc00078e0010 */
[----:B------:R-:W2:Y:S01]  /*07c0*/  LDG.E R16, desc[UR6][R16.64] ;  /* 0x0000000610107981 */ /* 0x000ea2000c1e1900 */
[----:B-1----:R-:W-:-:S06]  /*07d0*/  IMAD.WIDE.U32 R14, R9, 0x4, R14 ;  /* 0x00000004090e7825 */ /* 0x002fcc00078e000e */
[----:B------:R-:W3:Y:S01]  /*07e0*/  LDG.E R15, desc[UR6][R14.64] ;  /* 0x000000060e0f7981 */ /* 0x000ee2000c1e1900 */
[----:B--2---:R-:W-:Y:S01]  /*07f0*/  FADD.FTZ R11, R11, R16 ;  /* 0x000000100b0b7221 */ /* 0x004fe20000010000 */
[----:B---3--:R-:W-:-:S07]  /*0800*/  FADD.FTZ R22, R22, R15 ;  /* 0x0000000f16167221 */ /* 0x008fce0000010000 */
.L_x_693:
[----:B------:R-:W-:Y:S05]  /*0810*/  BSYNC B1 ;  /* 0x0000000000017941 */ /* 0x000fea0003800000 */
.L_x_687:
[----:B------:R-:W-:Y:S05]  /*0820*/  BSYNC B0 ;  /* 0x0000000000007941 */ /* 0x000fea0003800000 */
.L_x_686:
[----:B------:R-:W-:Y:S01]  /*0830*/  ISETP.GT.U32.AND P1, PT, R0, 0x3ff, PT ;  /* 0x000003ff0000780c */ /* 0x000fe20003f24070 */
[----:B------:R0:W-:Y:S01]  /*0840*/  STS [R7], R22 ;  /* 0x0000001607007388 */ /* 0x0001e20000000800 */
[----:B------:R-:W-:Y:S05]  /*0850*/  WARPSYNC.ALL ;  /* 0x0000000000007948 */ /* 0x000fea0003800000 */
[----:B------:R0:W-:Y:S01]  /*0860*/  STS [R7+0x1000], R11 ;  /* 0x0010000b07007388 */ /* 0x0001e20000000800 */
[----:B------:R-:W-:Y:S06]  /*0870*/  BAR.SYNC.DEFER_BLOCKING 0x0 ;  /* 0x0000000000007b1d */ /* 0x000fec0000010000 */
[----:B------:R-:W-:Y:S05]  /*0880*/  @P1 BRA `(.L_x_694) ;  /* 0x00000000006c1947 */ /* 0x000fea0003800000 */
[----:B------:R1:W2:Y:S01]  /*0890*/  LDS R9, [R8] ;  /* 0x0000000008097984 */ /* 0x0002a20000000800 */
[----:B------:R-:W-:Y:S01]  /*08a0*/  UMOV UR5, 0xffffffff ;  /* 0xffffffff00057882 */ /* 0x000fe20000000000 */
[----:B------:R-:W-:Y:S02]  /*08b0*/  ISETP.NE.AND P1, PT, R2, RZ, PT ;  /* 0x000000ff0200720c */ /* 0x000fe40003f25270 */
[----:B------:R1:W3:Y:S01]  /*08c0*/  LDS R10, [R8+0x1000] ;  /* 0x00100000080a7984 */ /* 0x0002e20000000800 */
[----:B------:R-:W-:Y:S10]  /*08d0*/  BRA.DIV UR5, `(.L_x_695) ;  /* 0x0000000205b87947 */ /* 0x000ff4000b800000 */
[----:B0--3--:R-:W0:Y:S04]  /*08e0*/  SHFL.BFLY PT, R11, R10, 0x1, 0x1f ;  /* 0x0c201f000a0b7f89 */ /* 0x009e2800000e0000 */
[----:B--2---:R-:W2:Y:S01]  /*08f0*/  SHFL.BFLY PT, R14, R9, 0x1, 0x1f ;  /* 0x0c201f00090e7f89 */ /* 0x004ea200000e0000 */
[----:B0-----:R-:W-:Y:S01]  /*0900*/  FADD.FTZ R11, R10, R11 ;  /* 0x0000000b0a0b7221 */ /* 0x001fe20000010000 */
[----:B--2---:R-:W-:-:S04]  /*0910*/  FADD.FTZ R15, R9, R14 ;  /* 0x0000000e090f7221 */ /* 0x004fc80000010000 */
[----:B------:R-:W0:Y:S04]  /*0920*/  SHFL.BFLY PT, R14, R11, 0x2, 0x1f ;  /* 0x0c401f000b0e7f89 */ /* 0x000e2800000e0000 */
[----:B------:R-:W2:Y:S01]  /*0930*/  SHFL.BFLY PT, R16, R15, 0x2, 0x1f ;  /* 0x0c401f000f107f89 */ /* 0x000ea200000e0000 */
        /* <DEDUP_REMOVED lines=10> */
[----:B------:R0:W2:Y:S04]  /*09e0*/  SHFL.BFLY PT, R11, R10, 0x10, 0x1f ;  /* 0x0e001f000a0b7f89 */ /* 0x0000a800000e0000 */
[----:B------:R0:W3:Y:S02]  /*09f0*/  SHFL.BFLY PT, R9, R18, 0x10, 0x1f ;  /* 0x0e001f0012097f89 */ /* 0x0000e400000e0000 */
.L_x_709:
[----:B---3--:R-:W-:Y:S01]  /*0a00*/  FADD.FTZ R9, R18, R9 ;  /* 0x0000000912097221 */ /* 0x008fe20000010000 */
[----:B--2---:R-:W-:-:S04]  /*0a10*/  FADD.FTZ R11, R10, R11 ;  /* 0x0000000b0a0b7221 */ /* 0x004fc80000010000 */
[----:B------:R2:W-:Y:S04]  /*0a20*/  @!P1 STS [R6+0x2000], R9 ;  /* 0x0020000906009388 */ /* 0x0005e80000000800 */
[----:B------:R2:W-:Y:S02]  /*0a30*/  @!P1 STS [R6+0x2080], R11 ;  /* 0x0020800b06009388 */ /* 0x0005e40000000800 */
.L_x_694:
[----:B--2---:R-:W-:Y:S01]  /*0a40*/  SHF.L.U32 R9, R4, 0x1, RZ ;  /* 0x0000000104097819 */ /* 0x004fe200000006ff */
[----:B------:R-:W-:Y:S05]  /*0a50*/  WARPSYNC.ALL ;  /* 0x0000000000007948 */ /* 0x000fea0003800000 */
[----:B------:R-:W-:Y:S01]  /*0a60*/  BAR.SYNC.DEFER_BLOCKING 0x0 ;  /* 0x0000000000007b1d */ /* 0x000fe20000010000 */
[----:B------:R-:W-:-:S05]  /*0a70*/  ISETP.GE.U32.OR P1, PT, R9, R12, P0 ;  /* 0x0000000c0900720c */ /* 0x000fca0000726470 */
[----:B------:R-:W-:Y:S08]  /*0a80*/  BSSY B0, `(.L_x_696) ;  /* 0x000000e000007945 */ /* 0x000ff00003800000 */
[----:B------:R-:W-:Y:S05]  /*0a90*/  @P1 BRA `(.L_x_697) ;  /* 0x0000000000301947 */ /* 0x000fea0003800000 */
[----:B------:R-:W-:Y:S01]  /*0aa0*/  SHF.L.U32 R9, R0, 0x3, RZ ;  /* 0x0000000300097819 */ /* 0x000fe200000006ff */
[----:B------:R-:W2:Y:S03]  /*0ab0*/  LDC.64 R12, c[0x0][0x318] ;  /* 0x0000c600ff0c7b82 */ /* 0x000ea60000000a00 */
[----:B------:R-:W-:-:S05]  /*0ac0*/  LOP3.LUT R9, R9, 0xf8, RZ, 0xc0, !PT ;  /* 0x000000f809097812 */ /* 0x000fca00078ec0ff */
[----:B------:R-:W3:Y:S01]  /*0ad0*/  LDS.64 R14, [R9+UR4+0x2000] ;  /* 0x00200004090e7984 */ /* 0x000ee20008000a00 */
[----:B0-----:R-:W0:Y:S03]  /*0ae0*/  LDC.64 R10, c[0x0][0x310] ;  /* 0x0000c400ff0a7b82 */ /* 0x001e260000000a00 */
[----:B------:R-:W4:Y:S01]  /*0af0*/  LDS.64 R16, [R9+UR4+0x2080] ;  /* 0x0020800409107984 */ /* 0x000f220008000a00 */
[----:B--2---:R-:W-:-:S04]  /*0b00*/  IMAD.WIDE.U32 R12, R4, 0x4, R12 ;  /* 0x00000004040c7825 */ /* 0x004fc800078e000c */
[----:B0-----:R-:W-:Y:S01]  /*0b10*/  IMAD.WIDE.U32 R10, R4, 0x4, R10 ;  /* 0x00000004040a7825 */ /* 0x001fe200078e000a */
[----:B---3--:R-:W-:Y:S02]  /*0b20*/  F2FP.BF16.F32.PACK_AB R15, R15, R14 ;  /* 0x0000000e0f0f723e */ /* 0x008fe400000010ff */
[----:B----4-:R-:W-:-:S03]  /*0b30*/  F2FP.BF16.F32.PACK_AB R17, R17, R16 ;  /* 0x000000101111723e */ /* 0x010fc600000010ff */
[----:B------:R2:W-:Y:S04]  /*0b40*/  STG.E desc[UR6][R12.64], R15 ;  /* 0x0000000f0c007986 */ /* 0x0005e8000c101906 */
[----:B------:R2:W-:Y:S02]  /*0b50*/  STG.E desc[UR6][R10.64], R17 ;  /* 0x000000110a007986 */ /* 0x0005e4000c101906 */
.L_x_697:
[----:B------:R-:W-:Y:S05]  /*0b60*/  BSYNC B0 ;  /* 0x0000000000007941 */ /* 0x000fea0003800000 */
.L_x_696:
[C---:B------:R-:W-:Y:S01]  /*0b70*/  ISETP.GT.U32.AND P1, PT, R3.reuse, -0x1001, PT ;  /* 0xffffefff0300780c */ /* 0x040fe20003f24070 */
[----:B------:R-:W-:Y:S01]  /*0b80*/  VIADD R4, R4, 0x800 ;  /* 0x0000080004047836 */ /* 0x000fe20000000000 */
[----:B------:R-:W-:-:S11]  /*0b90*/  IADD3 R3, R3, 0x1000, RZ ;  /* 0x0000100003037810 */ /* 0x000fd60007ffe0ff */
[----:B------:R-:W-:Y:S05]  /*0ba0*/  @P1 BRA `(.L_x_698) ;  /* 0xfffffff400781947 */ /* 0x000fea000383ffff */
[----:B------:R-:W-:Y:S05]  /*0bb0*/  EXIT ;  /* 0x000000000000794d */ /* 0x000fea0003800000 */
.L_x_695:
[----:B------:R-:W-:Y:S01]  /*0bc0*/  HFMA2.MMA R21, -RZ, RZ, 0, 5.9604644775390625e-08 ;  /* 0x00000001ff157435 */ /* 0x000fe200000001ff */
[----:B0--3--:R-:W-:Y:S01]  /*0bd0*/  MOV R22, R10 ;  /* 0x0000000a00167202 */ /* 0x009fe20000000f00 */
[----:B------:R-:W-:Y:S01]  /*0be0*/  IMAD.MOV.U32 R19, RZ, RZ, -0x1 ;  /* 0xffffffffff137424 */ /* 0x000fe200078e00ff */
[----:B------:R-:W-:-:S08]  /*0bf0*/  MOV R24, 0x1f ;  /* 0x0000001f00187802 */ /* 0x000fd00000000f00 */
[----:B-12---:R-:W-:Y:S05]  /*0c00*/  WARPSYNC.COLLECTIVE R19, `(.L_x_699) ;  /* 0x0000000013087348 */ /* 0x006fea0003c00000 */
[----:B------:R0:W3:Y:S02]  /*0c10*/  SHFL.BFLY P2, R20, R22, R21, R24 ;  /* 0x0c00001516147389 */ /* 0x0000e40000040018 */
[----:B0123--:R-:W-:Y:S01]  /*0c20*/  ENDCOLLECTIVE ;  /* 0x000000000000791b */ /* 0x00ffe20003800000 */
.L_x_699:
[----:B------:R-:W-:Y:S01]  /*0c30*/  HFMA2.MMA R21, -RZ, RZ, 0, 1.1920928955078125e-07 ;  /* 0x00000002ff157435 */ /* 0x000fe200000001ff */
[----:B------:R-:W-:-:S05]  /*0c40*/  MOV R11, R20 ;  /* 0x00000014000b7202 */ /* 0x000fca0000000f00 */
[----:B------:R-:W-:-:S05]  /*0c50*/  FADD.FTZ R11, R10, R11 ;  /* 0x0000000b0a0b7221 */ /* 0x000fca0000010000 */
[----:B------:R-:W-:-:S07]  /*0c60*/  MOV R22, R11 ;  /* 0x0000000b00167202 */ /* 0x000fce0000000f00 */
[----:B------:R-:W-:Y:S05]  /*0c70*/  WARPSYNC.COLLECTIVE R19, `(.L_x_700) ;  /* 0x0000000013087348 */ /* 0x000fea0003c00000 */
[----:B------:R0:W1:Y:S02]  /*0c80*/  SHFL.BFLY P2, R20, R22, R21, R24 ;  /* 0x0c00001516147389 */ /* 0x0000640000040018 */
[----:B01----:R-:W-:Y:S01]  /*0c90*/  ENDCOLLECTIVE ;  /* 0x000000000000791b */ /* 0x003fe20003800000 */
.L_x_700:
[----:B------:R-:W-:Y:S01]  /*0ca0*/  HFMA2.MMA R21, -RZ, RZ, 0, 2.384185791015625e-07 ;  /* 0x00000004ff157435 */ /* 0x000fe200000001ff */
[----:B------:R-:W-:-:S04]  /*0cb0*/  IMAD.MOV.U32 R14, RZ, RZ, R20 ;  /* 0x000000ffff0e7224 */ /* 0x000fc800078e0014 */
[----:B------:R-:W-:-:S05]  /*0cc0*/  FADD.FTZ R14, R11, R14 ;  /* 0x0000000e0b0e7221 */ /* 0x000fca0000010000 */
[----:B------:R-:W-:-:S07]  /*0cd0*/  MOV R22, R14 ;  /* 0x0000000e00167202 */ /* 0x000fce0000000f00 */
[----:B------:R-:W-:Y:S05]  /*0ce0*/  WARPSYNC.COLLECTIVE R19, `(.L_x_701) ;  /* 0x0000000013087348 */ /* 0x000fea0003c00000 */
[----:B------:R0:W1:Y:S02]  /*0cf0*/  SHFL.BFLY P2, R20, R22, R21, R24 ;  /* 0x0c00001516147389 */ /* 0x0000640000040018 */
[----:B01----:R-:W-:Y:S01]  /*0d00*/  ENDCOLLECTIVE ;  /* 0x000000000000791b */ /* 0x003fe20003800000 */
.L_x_701:
[----:B------:R-:W-:Y:S01]  /*0d10*/  HFMA2.MMA R21, -RZ, RZ, 0, 4.76837158203125e-07 ;  /* 0x00000008ff157435 */ /* 0x000fe200000001ff */
[----:B------:R-:W-:-:S05]  /*0d20*/  MOV R13, R20 ;  /* 0x00000014000d7202 */ /* 0x000fca0000000f00 */
[----:B------:R-:W-:-:S04]  /*0d30*/  FADD.FTZ R13, R14, R13 ;  /* 0x0000000d0e0d7221 */ /* 0x000fc80000010000 */
[----:B------:R-:W-:-:S07]  /*0d40*/  IMAD.MOV.U32 R22, RZ, RZ, R13 ;  /* 0x000000ffff167224 */ /* 0x000fce00078e000d */
[----:B------:R-:W-:Y:S05]  /*0d50*/  WARPSYNC.COLLECTIVE R19, `(.L_x_702) ;  /* 0x0000000013087348 */ /* 0x000fea0003c00000 */
[----:B------:R0:W1:Y:S02]  /*0d60*/  SHFL.BFLY P2, R20, R22, R21, R24 ;  /* 0x0c00001516147389 */ /* 0x0000640000040018 */
[----:B01----:R-:W-:Y:S01]  /*0d70*/  ENDCOLLECTIVE ;  /* 0x000000000000791b */ /* 0x003fe20003800000 */
.L_x_702:
[----:B------:R-:W-:Y:S01]  /*0d80*/  IMAD.MOV.U32 R21, RZ, RZ, 0x10 ;  /* 0x00000010ff157424 */ /* 0x000fe200078e00ff */
[----:B------:R-:W-:-:S05]  /*0d90*/  MOV R10, R20 ;  /* 0x00000014000a7202 */ /* 0x000fca0000000f00 */
[----:B------:R-:W-:-:S05]  /*0da0*/  FADD.FTZ R10, R13, R10 ;  /* 0x0000000a0d0a7221 */ /* 0x000fca0000010000 */
[----:B------:R-:W-:-:S07]  /*0db0*/  MOV R22, R10 ;  /* 0x0000000a00167202 */ /* 0x000fce0000000f00 */
[----:B------:R-:W-:Y:S05]  /*0dc0*/  WARPSYNC.COLLECTIVE R19, `(.L_x_703) ;  /* 0x0000000013087348 */ /* 0x000fea0003c00000 */
[----:B------:R0:W1:Y:S02]  /*0dd0*/  SHFL.BFLY P2, R20, R22, R21, R24 ;  /* 0x0c00001516147389 */ /* 0x0000640000040018 */
[----:B01----:R-:W-:Y:S01]  /*0de0*/  ENDCOLLECTIVE ;  /* 0x000000000000791b */ /* 0x003fe20003800000 */
.L_x_703:
[----:B------:R-:W-:Y:S01]  /*0df0*/  HFMA2.MMA R21, -RZ, RZ, 0, 5.9604644775390625e-08 ;  /* 0x00000001ff157435 */ /* 0x000fe200000001ff */
[----:B------:R-:W-:Y:S02]  /*0e00*/  MOV R22, R9 ;  /* 0x0000000900167202 */ /* 0x000fe40000000f00 */
[----:B------:R-:W-:-:S08]  /*0e10*/  MOV R11, R20 ;  /* 0x00000014000b7202 */ /* 0x000fd00000000f00 */
[----:B------:R-:W-:Y:S05]  /*0e20*/  WARPSYNC.COLLECTIVE R19, `(.L_x_704) ;  /* 0x0000000013087348 */ /* 0x000fea0003c00000 */
[----:B------:R0:W1:Y:S02]  /*0e30*/  SHFL.BFLY P2, R20, R22, R21, R24 ;  /* 0x0c00001516147389 */ /* 0x0000640000040018 */
[----:B01----:R-:W-:Y:S01]  /*0e40*/  ENDCOLLECTIVE ;  /* 0x000000000000791b */ /* 0x003fe20003800000 */
.L_x_704:
[----:B------:R-:W-:Y:S01]  /*0e50*/  HFMA2.MMA R21, -RZ, RZ, 0, 1.1920928955078125e-07 ;  /* 0x00000002ff157435 */ /* 0x000fe200000001ff */
[----:B------:R-:W-:-:S04]  /*0e60*/  IMAD.MOV.U32 R14, RZ, RZ, R20 ;  /* 0x000000ffff0e7224 */ /* 0x000fc800078e0014 */
[----:B------:R-:W-:-:S05]  /*0e70*/  FADD.FTZ R15, R9, R14 ;  /* 0x0000000e090f7221 */ /* 0x000fca0000010000 */
[----:B------:R-:W-:-:S07]  /*0e80*/  MOV R22, R15 ;  /* 0x0000000f00167202 */ /* 0x000fce0000000f00 */
[----:B------:R-:W-:Y:S05]  /*0e90*/  WARPSYNC.COLLECTIVE R19, `(.L_x_705) ;  /* 0x0000000013087348 */ /* 0x000fea0003c00000 */
[----:B------:R0:W1:Y:S02]  /*0ea0*/  SHFL.BFLY P2, R20, R22, R21, R24 ;  /* 0x0c00001516147389 */ /* 0x0000640000040018 */
[----:B01----:R-:W-:Y:S01]  /*0eb0*/  ENDCOLLECTIVE ;  /* 0x000000000000791b */ /* 0x003fe20003800000 */
.L_x_705:
[----:B------:R-:W-:Y:S01]  /*0ec0*/  HFMA2.MMA R21, -RZ, RZ, 0, 2.384185791015625e-07 ;  /* 0x00000004ff157435 */ /* 0x000fe200000001ff */
[----:B------:R-:W-:-:S05]  /*0ed0*/  MOV R16, R20 ;  /* 0x0000001400107202 */ /* 0x000fca0000000f00 */
[----:B------:R-:W-:-:S04]  /*0ee0*/  FADD.FTZ R16, R15, R16 ;  /* 0x000000100f107221 */ /* 0x000fc80000010000 */
[----:B------:R-:W-:-:S07]  /*0ef0*/  IMAD.MOV.U32 R22, RZ, RZ, R16 ;  /* 0x000000ffff167224 */ /* 0x000fce00078e0010 */
[----:B------:R-:W-:Y:S05]  /*0f00*/  WARPSYNC.COLLECTIVE R19, `(.L_x_706) ;  /* 0x0000000013087348 */ /* 0x000fea0003c00000 */
[----:B------:R0:W1:Y:S02]  /*0f10*/  SHFL.BFLY P2, R20, R22, R21, R24 ;  /* 0x0c00001516147389 */ /* 0x0000640000040018 */
[----:B01----:R-:W-:Y:S01]  /*0f20*/  ENDCOLLECTIVE ;  /* 0x000000000000791b */ /* 0x003fe20003800000 */
.L_x_706:
[----:B------:R-:W-:Y:S01]  /*0f30*/  IMAD.MOV.U32 R21, RZ, RZ, 0x8 ;  /* 0x00000008ff157424 */ /* 0x000fe200078e00ff */
[----:B------:R-:W-:-:S05]  /*0f40*/  MOV R17, R20 ;  /* 0x0000001400117202 */ /* 0x000fca0000000f00 */
[----:B------:R-:W-:-:S05]  /*0f50*/  FADD.FTZ R17, R16, R17 ;  /* 0x0000001110117221 */ /* 0x000fca0000010000 */
[----:B------:R-:W-:-:S07]  /*0f60*/  MOV R22, R17 ;  /* 0x0000001100167202 */ /* 0x000fce0000000f00 */
[----:B------:R-:W-:Y:S05]  /*0f70*/  WARPSYNC.COLLECTIVE R19, `(.L_x_707) ;  /* 0x0000000013087348 */ /* 0x000fea0003c00000 */
[----:B------:R0:W1:Y:S02]  /*0f80*/  SHFL.BFLY P2, R20, R22, R21, R24 ;  /* 0x0c00001516147389 */ /* 0x0000640000040018 */
[----:B01----:R-:W-:Y:S01]  /*0f90*/  ENDCOLLECTIVE ;  /* 0x000000000000791b */ /* 0x003fe20003800000 */
.L_x_707:
[----:B------:R-:W-:Y:S01]  /*0fa0*/  HFMA2.MMA R21, -RZ, RZ, 0, 9.5367431640625e-07 ;  /* 0x00000010ff157435 */ /* 0x000fe200000001ff */
[----:B------:R-:W-:-:S05]  /*0fb0*/  MOV R18, R20 ;  /* 0x0000001400127202 */ /* 0x000fca0000000f00 */
[----:B------:R-:W-:-:S05]  /*0fc0*/  FADD.FTZ R18, R17, R18 ;  /* 0x0000001211127221 */ /* 0x000fca0000010000 */
[----:B------:R-:W-:-:S07]  /*0fd0*/  MOV R22, R18 ;  /* 0x0000001200167202 */ /* 0x000fce0000000f00 */
[----:B------:R-:W-:Y:S05]  /*0fe0*/  WARPSYNC.COLLECTIVE R19, `(.L_x_708) ;  /* 0x0000000013087348 */ /* 0x000fea0003c00000 */
[----:B------:R0:W1:Y:S02]  /*0ff0*/  SHFL.BFLY P2, R20, R22, R21, R24 ;  /* 0x0c00001516147389 */ /* 0x0000640000040018 */
[----:B01----:R-:W-:Y:S01]  /*1000*/  ENDCOLLECTIVE ;  /* 0x000000000000791b */ /* 0x003fe20003800000 */
.L_x_708:
[----:B------:R-:W-:Y:S01]  /*1010*/  MOV R9, R20 ;  /* 0x0000001400097202 */ /* 0x000fe20000000f00 */
[----:B------:R-:W-:Y:S06]  /*1020*/  BRA `(.L_x_709) ;  /* 0xfffffff800747947 */ /* 0x000fec000383ffff */
.L_x_710:
        /* <DEDUP_REMOVED lines=13> */
.L_x_13870:


//--------------------- .text._ZN10layer_norm13ln_bwd_kernelINS_13Kernel_traitsI13__nv_bfloat16S2_S2_S2_fjLj4096ELj1ELj1ELj4ELj16ENS_18Kernel_traits_baseILj4096ES2_S2_S2_S2_fjLj128EEEEELb1ELb0ELb1ELb0EEEvNS_9BwdParamsE --------------------------
	.section	.text._ZN10layer_norm13ln_bwd_kernelINS_13Kernel_traitsI13__nv_bfloat16S2_S2_S2_fjLj4096ELj1ELj1ELj4ELj16ENS_18Kernel_traits_baseILj4096ES2_S2_S2_S2_fjLj128EEEEELb1ELb0ELb1ELb0EEEvNS_9BwdParamsE,"ax",@progbits
	.align	128
        .global         _ZN10layer_norm13ln_bwd_kernelINS_13Kernel_traitsI13__nv_bfloat16S2_S2_S2_fjLj4096ELj1ELj1ELj4ELj16ENS_18Kernel_traits_baseILj4096ES2_S2_S2_S2_fjLj128EEEEELb1ELb0ELb1ELb0EEEvNS_9BwdParamsE
        .type           _ZN10layer_norm13ln_bwd_kernelINS_13Kernel_traitsI13__nv_bfloat16S2_S2_S2_fjLj4096ELj1ELj1ELj4ELj16ENS_18Kernel_traits_baseILj4096ES2_S2_S2_S2_fjLj128EEEEELb1ELb0ELb1ELb0EEEvNS_9BwdParamsE,@function
        .size           _ZN10layer_norm13ln_bwd_kernelINS_13Kernel_traitsI13__nv_bfloat16S2_S2_S2_fjLj4096ELj1ELj1ELj4ELj16ENS_18Kernel_traits_baseILj4096ES2_S2_S2_S2_fjLj128EEEEELb1ELb0ELb1ELb0EEEvNS_9BwdParamsE,(.L_x_13871 - _ZN10layer_norm13ln_bwd_kernelINS_13Kernel_traitsI13__nv_bfloat16S2_S2_S2_fjLj4096ELj1ELj1ELj4ELj16ENS_18Kernel_traits_baseILj4096ES2_S2_S2_S2_fjLj128EEEEELb1ELb0ELb1ELb0EEEvNS_9BwdParamsE)
        .other          _ZN10layer_norm13ln_bwd_kernelINS_13Kernel_traitsI13__nv_bfloat16S2_S2_S2_fjLj4096ELj1ELj1ELj4ELj16ENS_18Kernel_traits_baseILj4096ES2_S2_S2_S2_fjLj128EEEEELb1ELb0ELb1ELb0EEEvNS_9BwdParamsE,@"STO_CUDA_ENTRY STV_DEFAULT"
_ZN10layer_norm13ln_bwd_kernelINS_13Kernel_traitsI13__nv_bfloat16S2_S2_S2_fjLj4096ELj1ELj1ELj4ELj16ENS_18Kernel_traits_baseILj4096ES2_S2_S2_S2_fjLj128EEEEELb1ELb0ELb1ELb0EEEvNS_9BwdParamsE:
.text._ZN10layer_norm13ln_bwd_kernelINS_13Kernel_traitsI13__nv_bfloat16S2_S2_S2_fjLj4096ELj1ELj1ELj4ELj16ENS_18Kernel_traits_baseILj4096ES2_S2_S2_S2_fjLj128EEEEELb1ELb0ELb1ELb0EEEvNS_9BwdParamsE:
        /* <DEDUP_REMOVED lines=12> */
[----:B------:R-:W-:Y:S02]  /*00c0*/  LEA.HI R5, R5, R2, RZ, 0x3 ;  /* 0x0000000205057211 */ /* 0x000fe400078f18ff */
[----:B0-----:R-:W-:-:S04]  /*00d0*/  LOP3.LUT R3, R0, 0x7f, RZ, 0xc0, !PT ;  /* 0x0000007f00037812 */ /* 0x001fc800078ec0ff */
[----:B------:R-:W-:Y:S01]  /*00e0*/  LOP3.LUT R4, R3, 0x7f, RZ, 0x3c, !PT ;  /* 0x0000007f03047812 */ /* 0x000fe200078e3cff */
[----:B------:R-:W-:-:S03]  /*00f0*/  IMAD.MOV.U32 R15, RZ, RZ, R3 ;  /* 0x000000ffff0f7224 */ /* 0x000fc600078e0003 */
        /* <DEDUP_REMOVED lines=8> */
[----:B------:R-:W0:Y:S01]  /*0180*/  @P4 LDC.64 R4, c[0x0][0x260] ;  /* 0x00009800ff044b82 */ /* 0x000e220000000a00 */
[----:B------:R-:W-:-:S07]  /*0190*/  P2R R137, PR, RZ, 0x8 ;  /* 0x00000008ff897803 */ /* 0x000fce0000000000 */
        /* <DEDUP_REMOVED lines=9> */
[----:B--2---:R-:W-:-:S04]  /*0230*/  @P1 IMAD.WIDE.U32 R10, R15, 0x10, R10 ;  /* 0x000000100f0a1825 */ /* 0x004fc800078e000a */
[----:B------:R-:W-:Y:S01]  /*0240*/  @P1 VIADD R15, R15, 0x80 ;  /* 0x000000800f0f1836 */ /* 0x000fe20000000000 */
[----:B------:R0:W5:Y:S03]  /*0250*/  @P1 LDG.E.128 R32, desc[UR4][R10.64] ;  /* 0x000000040a201981 */ /* 0x000166000c1e1d00 */
[----:B---3--:R-:W-:-:S05]  /*0260*/  @P3 IMAD.WIDE.U32 R6, R15, 0x10, R12 ;  /* 0x000000100f063825 */ /* 0x008fca00078e000c */
[----:B------:R0:W5:Y:S01]  /*0270*/  @P3 LDG.E.128 R16, desc[UR4][R6.64] ;  /* 0x0000000406103981 */ /* 0x000162000c1e1d00 */
[----:B------:R-:W-:Y:S01]  /*0280*/  ISETP.GE.AND P2, PT, R38, UR7, PT ;  /* 0x0000000726007c0c */ /* 0x000fe2000bf46270 */
[----:B------:R-:W-:Y:S01]  /*0290*/  ULDC.64 UR6, c[0x0][0x308] ;  /* 0x0000c20000067ab9 */ /* 0x000fe20000000a00 */
        /* <DEDUP_REMOVED lines=33> */
[----:B------:R-:W-:Y:S01]  /*04b0*/  IMAD.U32 R9, R29, 0x10000, RZ ;  /* 0x000100001d097824 */ /* 0x000fe200078e00ff */
[----:B------:R-:W-:Y:S01]  /*04c0*/  SHF.L.U32 R4, R20, 0x10, RZ ;  /* 0x0000001014047819 */ /* 0x000fe200000006ff */
[----:B------:R-:W-:Y:S01]  /*04d0*/  IMAD.U32 R11, R31, 0x10000, RZ ;  /* 0x000100001f0b7824 */ /* 0x000fe200078e00ff */
[----:B------:R-:W0:Y:S01]  /*04e0*/  LDC.U8 R20, c[0x0][0x2a0] ;  /* 0x0000a800ff147b82 */ /* 0x000e220000000000 */
[C---:B------:R-:W-:Y:S01]  /*04f0*/  @P0 PRMT R26, R28.reuse, 0x7632, R26 ;  /* 0x000076321c1a0816 */ /* 0x040fe2000000001a */
[----:B------:R-:W-:Y:S01]  /*0500*/  IMAD.U32 R13, R33, 0x10000, RZ ;  /* 0x00010000210d7824 */ /* 0x000fe200078e00ff */
[----:B------:R-:W-:Y:S01]  /*0510*/  SHF.L.U32 R8, R28, 0x10, RZ ;  /* 0x000000101c087819 */ /* 0x000fe200000006ff */
[----:B------:R-:W-:Y:S01]  /*0520*/  IMAD.U32 R15, R35, 0x10000, RZ ;  /* 0x00010000230f7824 */ /* 0x000fe200078e00ff */
[----:B------:R-:W-:Y:S01]  /*0530*/  @P0 PRMT R27, R29, 0x7632, R27 ;  /* 0x000076321d1b0816 */ /* 0x000fe2000000001b */
[----:B------:R-:W-:Y:S01]  /*0540*/  HFMA2.MMA R45, -RZ, RZ, 0, 0 ;  /* 0x00000000ff2d7435 */ /* 0x000fe200000001ff */
[C---:B------:R-:W-:Y:S01]  /*0550*/  @P0 PRMT R28, R30.reuse, 0x7632, R28 ;  /* 0x000076321e1c0816 */ /* 0x040fe2000000001c */
[----:B------:R-:W-:Y:S01]  /*0560*/  IMAD.U32 R5, R21, 0x10000, RZ ;  /* 0x0001000015057824 */ /* 0x000fe200078e00ff */
[----:B------:R-:W-:Y:S01]  /*0570*/  SHF.L.U32 R10, R30, 0x10, RZ ;  /* 0x000000101e0a7819 */ /* 0x000fe200000006ff */
[----:B------:R-:W-:Y:S01]  /*0580*/  IMAD.U32 R7, R23, 0x10000, RZ ;  /* 0x0001000017077824 */ /* 0x000fe200078e00ff */
[----:B------:R-:W-:Y:S01]  /*0590*/  @P0 PRMT R29, R31, 0x7632, R29 ;  /* 0x000076321f1d0816 */ /* 0x000fe2000000001d */
[----:B------:R-:W-:Y:S01]  /*05a0*/  IMAD.MOV.U32 R215, RZ, RZ, 0x1 ;  /* 0x00000001ffd77424 */ /* 0x000fe200078e00ff */
[----:B------:R-:W-:Y:S01]  /*05b0*/  @P1 PRMT R30, R32, 0x7632, R30 ;  /* 0x00007632201e1816 */ /* 0x000fe2000000001e */
[----:B------:R-:W-:Y:S01]  /*05c0*/  IMAD.U32 R26, R26, 0x10000, RZ ;  /* 0x000100001a1a7824 */ /* 0x000fe200078e00ff */
[----:B------:R-:W-:Y:S01]  /*05d0*/  SHF.L.U32 R12, R32, 0x10, RZ ;  /* 0x00000010200c7819 */ /* 0x000fe200000006ff */
[----:B------:R-:W-:Y:S01]  /*05e0*/  IMAD.U32 R28, R28, 0x10000, RZ ;  /* 0x000100001c1c7824 */ /* 0x000fe200078e00ff */
[----:B------:R-:W-:Y:S01]  /*05f0*/  @P1 PRMT R31, R33, 0x7632, R31 ;  /* 0x00007632211f1816 */ /* 0x000fe2000000001f */
[----:B------:R-:W-:Y:S01]  /*0600*/  IMAD.U32 R30, R30, 0x10000, RZ ;  /* 0x000100001e1e7824 */ /* 0x000fe200078e00ff */
[----:B------:R-:W-:-:S02]  /*0610*/  @P1 PRMT R32, R34, 0x7632, R32 ;  /* 0x0000763222201816 */ /* 0x000fc40000000020 */
[----:B------:R-:W-:Y:S02]  /*0620*/  SHF.L.U32 R14, R34, 0x10, RZ ;  /* 0x00000010220e7819 */ /* 0x000fe400000006ff */
[----:B------:R-:W-:Y:S01]  /*0630*/  @P4 PRMT R24, R22, 0x7632, R24 ;  /* 0x0000763216184816 */ /* 0x000fe20000000018 */
[----:B------:R-:W-:Y:S01]  /*0640*/  IMAD.U32 R32, R32, 0x10000, RZ ;  /* 0x0001000020207824 */ /* 0x000fe200078e00ff */
[----:B------:R-:W-:Y:S02]  /*0650*/  @P1 PRMT R33, R35, 0x7632, R33 ;  /* 0x0000763223211816 */ /* 0x000fe40000000021 */
[----:B------:R-:W-:Y:S01]  /*0660*/  @P3 PRMT R34, R16, 0x7632, R34 ;  /* 0x0000763210223816 */ /* 0x000fe20000000022 */
[----:B------:R-:W-:Y:S01]  /*0670*/  IMAD.U32 R24, R24, 0x10000, RZ ;  /* 0x0001000018187824 */ /* 0x000fe200078e00ff */
[----:B------:R-:W-:Y:S02]  /*0680*/  @P3 PRMT R36, R18, 0x7632, R36 ;  /* 0x0000763212243816 */ /* 0x000fe40000000024 */
[----:B------:R-:W-:Y:S01]  /*0690*/  @P4 PRMT R3, R21, 0x7632, R3 ;  /* 0x0000763215034816 */ /* 0x000fe20000000003 */
[----:B------:R-:W-:Y:S01]  /*06a0*/  IMAD.U32 R34, R34, 0x10000, RZ ;  /* 0x0001000022227824 */ /* 0x000fe200078e00ff */
[----:B------:R-:W-:Y:S01]  /*06b0*/  @P4 PRMT R25, R23, 0x7632, R25 ;  /* 0x0000763217194816 */ /* 0x000fe20000000019 */
[----:B------:R-:W-:Y:S01]  /*06c0*/  IMAD.U32 R36, R36, 0x10000, RZ ;  /* 0x0001000024247824 */ /* 0x000fe200078e00ff */
[C---:B------:R-:W-:Y:S01]  /*06d0*/  @P3 PRMT R35, R17.reuse, 0x7632, R35 ;  /* 0x0000763211233816 */ /* 0x040fe20000000023 */
[----:B------:R-:W-:Y:S01]  /*06e0*/  IMAD.U32 R17, R17, 0x10000, RZ ;  /* 0x0001000011117824 */ /* 0x000fe200078e00ff */
[C---:B------:R-:W-:Y:S01]  /*06f0*/  @P3 PRMT R37, R19.reuse, 0x7632, R37 ;  /* 0x0000763213253816 */ /* 0x040fe20000000025 */
[----:B------:R-:W-:Y:S01]  /*0700*/  IMAD.U32 R19, R19, 0x10000, RZ ;  /* 0x0001000013137824 */ /* 0x000fe200078e00ff */
[----:B------:R-:W-:Y:S01]  /*0710*/  SHF.L.U32 R6, R22, 0x10, RZ ;  /* 0x0000001016067819 */ /* 0x000fe200000006ff */
[----:B------:R-:W-:Y:S01]  /*0720*/  IMAD.U32 R22, R2, 0x10000, RZ ;  /* 0x0001000002167824 */ /* 0x000fe200078e00ff */
[----:B------:R-:W-:-:S02]  /*0730*/  SHF.L.U32 R16, R16, 0x10, RZ ;  /* 0x0000001010107819 */ /* 0x000fc400000006ff */
[----:B------:R-:W-:Y:S02]  /*0740*/  SHF.L.U32 R18, R18, 0x10, RZ ;  /* 0x0000001012127819 */ /* 0x000fe400000006ff */
[----:B------:R-:W-:Y:S02]  /*0750*/  MOV R21, R38 ;  /* 0x0000002600157202 */ /* 0x000fe40000000f00 */
[----:B------:R-:W-:Y:S02]  /*0760*/  SHF.L.U32 R23, R3, 0x10, RZ ;  /* 0x0000001003177819 */ /* 0x000fe400000006ff */
[----:B------:R-:W-:Y:S02]  /*0770*/  SHF.L.U32 R25, R25, 0x10, RZ ;  /* 0x0000001019197819 */ /* 0x000fe400000006ff */
[----:B------:R-:W-:Y:S02]  /*0780*/  SHF.L.U32 R27, R27, 0x10, RZ ;  /* 0x000000101b1b7819 */ /* 0x000fe400000006ff */
[----:B------:R-:W-:-:S02]  /*0790*/  SHF.L.U32 R29, R29, 0x10, RZ ;  /* 0x000000101d1d7819 */ /* 0x000fc400000006ff */
[----:B------:R-:W-:Y:S02]  /*07a0*/  SHF.L.U32 R31, R31, 0x10, RZ ;  /* 0x000000101f1f7819 */ /* 0x000fe400000006ff */
[----:B------:R-:W-:Y:S02]  /*07b0*/  SHF.L.U32 R33, R33, 0x10, RZ ;  /* 0x0000001021217819 */ /* 0x000fe400000006ff */
[----:B------:R-:W-:Y:S02]  /*07c0*/  SHF.L.U32 R35, R35, 0x10, RZ ;  /* 0x0000001023237819 */ /* 0x000fe400000006ff */
[----:B0-----:R-:W-:-:S07]  /*07d0*/  SHF.L.U32 R37, R37, 0x10, RZ ;  /* 0x0000001025257819 */ /* 0x001fce00000006ff */
.L_x_832:
[----:B0-----:R-:W0:Y:S08]  /*07e0*/  LDC.64 R38, c[0x0][0x288] ;  /* 0x0000a200ff267b82 */ /* 0x001e300000000a00 */
[----:B-123--:R-:W1:Y:S08]  /*07f0*/  LDC.64 R128, c[0x0][0x258] ;  /* 0x00009600ff807b82 */ /* 0x00ee700000000a00 */
[----:B------:R-:W2:Y:S01]  /*0800*/  LDC.64 R2, c[0x0][0x280] ;  /* 0x0000a000ff027b82 */ /* 0x000ea20000000a00 */
[----:B0-----:R-:W-:-:S07]  /*0810*/  IMAD.WIDE R130, R21, 0x4, R38 ;  /* 0x0000000415827825 */ /* 0x001fce00078e0226 */
[----:B------:R-:W0:Y:S01]  /*0820*/  LDC.64 R182, c[0x0][0x2c8] ;  /* 0x0000b200ffb67b82 */ /* 0x000e220000000a00 */
[----:B------:R-:W3:Y:S01]  /*0830*/  LDG.E R131, desc[UR4][R130.64] ;  /* 0x0000000482837981 */ /* 0x000ee2000c1e1900 */
[----:B-1----:R-:W-:-:S05]  /*0840*/  IMAD.WIDE R132, R21, 0x4, R128 ;  /* 0x0000000415847825 */ /* 0x002fca00078e0280 */
[----:B-----5:R1:W5:Y:S01]  /*0850*/  LDG.E R38, desc[UR4][R132.64] ;  /* 0x0000000484267981 */ /* 0x020362000c1e1900 */
[----:B--2---:R-:W-:-:S05]  /*0860*/  IMAD.WIDE R128, R21, 0x4, R2 ;  /* 0x0000000415807825 */ /* 0x004fca00078e0202 */
[----:B------:R1:W5:Y:S01]  /*0870*/  LDG.E R214, desc[UR4][R128.64] ;  /* 0x0000000480d67981 */ /* 0x000362000c1e1900 */
[----:B------:R-:W-:-:S04]  /*0880*/  IMAD.U32 R2, RZ, RZ, UR14 ;  /* 0x0000000eff027e24 */ /* 0x000fc8000f8e00ff */
[----:B------:R-:W-:-:S05]  /*0890*/  IMAD R3, R21, R2, RZ ;  /* 0x0000000215037224 */ /* 0x000fca00078e02ff */
[----:B------:R-:W-:-:S04]  /*08a0*/  SHF.R.S32.HI R134, RZ, 0x1f, R3 ;  /* 0x0000001fff867819 */ /* 0x000fc80000011403 */
[----:B------:R-:W-:Y:S02]  /*08b0*/  LEA.HI R134, R134, R3, RZ, 0x3 ;  /* 0x0000000386867211 */ /* 0x000fe400078f18ff */
[----:B------:R-:W-:Y:S01]  /*08c0*/  LOP3.LUT R3, R0, 0x7f, RZ, 0xc0, !PT ;  /* 0x0000007f00037812 */ /* 0x000fe200078ec0ff */
[----:B------:R-:W-:Y:S03]  /*08d0*/  BSSY B0, `(.L_x_712) ;  /* 0x00001da000007945 */ /* 0x000fe60003800000 */
[----:B------:R-:W-:-:S05]  /*08e0*/  LEA.HI.SX32 R39, R134, R3, 0x1d ;  /* 0x0000000386277211 */ /* 0x000fca00078feaff */
[----:B0-----:R-:W-:Y:S01]  /*08f0*/  IMAD.WIDE.U32 R212, R39, 0x10, R182 ;  /* 0x0000001027d47825 */ /* 0x001fe200078e00b6 */
[----:B---3--:R-:W-:-:S13]  /*0900*/  ISETP.GT.AND P2, PT, R131, RZ, PT ;  /* 0x000000ff8300720c */ /* 0x008fda0003f44270 */
[----:B-1----:R-:W-:Y:S05]  /*0910*/  @P2 BRA `(.L_x_713) ;  /* 0x0000000000e42947 */ /* 0x002fea0003800000 */
[----:B-----5:R-:W-:Y:S01]  /*0920*/  ISETP.GE.AND P3, PT, R214, 0x1, PT ;  /* 0x00000001d600780c */ /* 0x020fe20003f66270 */
[----:B------:R-:W-:Y:S01]  /*0930*/  BSSY B1, `(.L_x_714) ;  /* 0x0000012000017945 */ /* 0x000fe20003800000 */
[----:B------:R-:W-:Y:S01]  /*0940*/  ISETP.NE.AND P4, PT, R136, RZ, PT ;  /* 0x000000ff8800720c */ /* 0x000fe20003f85270 */
[----:B------:R-:W-:Y:S01]  /*0950*/  IMAD.MOV.U32 R131, RZ, RZ, RZ ;  /* 0x000000ffff837224 */ /* 0x000fe200078e00ff */
[----:B------:R-:W-:-:S09]  /*0960*/  MOV R133, R39 ;  /* 0x0000002700857202 */ /* 0x000fd20000000f00 */
[----:B------:R-:W-:-:S05]  /*0970*/  @P3 IADD3 R129, R214, -0x1, RZ ;  /* 0xffffffffd6813810 */ /* 0x000fca0007ffe0ff */
[----:B------:R-:W-:-:S05]  /*0980*/  @P3 IMAD R129, R129, R2, RZ ;  /* 0x0000000281813224 */ /* 0x000fca00078e02ff */
[----:B------:R-:W-:-:S04]  /*0990*/  @P3 SHF.R.S32.HI R128, RZ, 0x1f, R129 ;  /* 0x0000001fff803819 */ /* 0x000fc80000011481 */
[----:B------:R-:W-:-:S04]  /*09a0*/  @P3 LEA.HI R128, R128, R129, RZ, 0x3 ;  /* 0x0000008180803211 */ /* 0x000fc800078f18ff */
[----:B------:R-:W-:Y:S01]  /*09b0*/  @P3 LEA.HI.SX32 R131, R128, R3, 0x1d ;  /* 0x0000000380833211 */ /* 0x000fe200078feaff */
[----:B------:R-:W-:Y:S06]  /*09c0*/  @!P4 BRA `(.L_x_715) ;  /* 0x000000000020c947 */ /* 0x000fec0003800000 */
[----:B------:R-:W0:Y:S01]  /*09d0*/  LDC.64 R128, c[0x0][0x240] ;  /* 0x00009000ff807b82 */ /* 0x000e220000000a00 */
[----:B------:R-:W-:-:S04]  /*09e0*/  ISETP.NE.U32.AND P4, PT, RZ, UR8, PT ;  /* 0x00000008ff007c0c */ /* 0x000fc8000bf85070 */
[----:B------:R-:W-:-:S13]  /*09f0*/  ISETP.NE.AND.EX P4, PT, RZ, UR9, PT, P4 ;  /* 0x00000009ff007c0c */ /* 0x000fda000bf85340 */
[----:B------:R1:W5:Y:S01]  /*0a00*/  @P4 LDG.E.128 R112, desc[UR4][R212.64] ;  /* 0x00000004d4704981 */ /* 0x000362000c1e1d00 */
[----:B0-----:R-:W-:-:S05]  /*0a10*/  IMAD.WIDE.U32 R128, R131, 0x8, R128 ;  /* 0x0000000883807825 */ /* 0x001fca00078e0080 */
[----:B------:R1:W5:Y:S01]  /*0a20*/  LDG.E.64 R160, desc[UR4][R128.64] ;  /* 0x0000000480a07981 */ /* 0x000362000c1e1b00 */
[----:B------:R-:W-:Y:S01]  /*0a30*/  VIADD R133, R39, 0x80 ;  /* 0x0000008027857836 */ /* 0x000fe20000000000 */
[----:B------:R-:W-:-:S07]  /*0a40*/  IADD3 R131, R131, 0x80, RZ ;  /* 0x0000008083837810 */ /* 0x000fce0007ffe0ff */
.L_x_715:
[----:B------:R-:W-:Y:S05]  /*0a50*/  BSYNC B1 ;  /* 0x0000000000017941 */ /* 0x000fea0003800000 */
.L_x_714:
[----:B------:R-:W-:Y:S04]  /*0a60*/  BSSY B1, `(.L_x_716) ;  /* 0x000000b000017945 */ /* 0x000fe80003800000 */
[----:B------:R-:W-:Y:S05]  /*0a70*/  @!P0 BRA `(.L_x_717) ;  /* 0x0000000000248947 */ /* 0x000fea0003800000 */
[----:B------:R-:W0:Y:S01]  /*0a80*/  LDC.64 R158, c[0x0][0x240] ;  /* 0x00009000ff9e7b82 */ /* 0x000e220000000a00 */
[----:B------:R-:W-:-:S04]  /*0a90*/  ISETP.NE.U32.AND P4, PT, RZ, UR8, PT ;  /* 0x00000008ff007c0c */ /* 0x000fc8000bf85070 */
[----:B------:R-:W-:-:S13]  /*0aa0*/  ISETP.NE.AND.EX P4, PT, RZ, UR9, PT, P4 ;  /* 0x00000009ff007c0c */ /* 0x000fda000bf85340 */
[----:B-1----:R-:W-:-:S05]  /*0ab0*/  @P4 IMAD.WIDE.U32 R128, R133, 0x10, R182 ;  /* 0x0000001085804825 */ /* 0x002fca00078e00b6 */
[----:B------:R2:W5:Y:S01]  /*0ac0*/  @P4 LDG.E.128 R40, desc[UR4][R128.64] ;  /* 0x0000000480284981 */ /* 0x000562000c1e1d00 */
[----:B0-----:R-:W-:-:S06]  /*0ad0*/  IMAD.WIDE.U32 R158, R131, 0x8, R158 ;  /* 0x00000008839e7825 */ /* 0x001fcc00078e009e */
[----:B------:R-:W5:Y:S01]  /*0ae0*/  LDG.E.64 R158, desc[UR4][R158.64] ;  /* 0x000000049e9e7981 */ /* 0x000f62000c1e1b00 */
[----:B------:R-:W-:Y:S01]  /*0af0*/  VIADD R131, R131, 0x80 ;  /* 0x0000008083837836 */ /* 0x000fe20000000000 */
[----:B--2---:R-:W-:-:S07]  /*0b00*/  IADD3 R133, R133, 0x80, RZ ;  /* 0x0000008085857810 */ /* 0x004fce0007ffe0ff */
.L_x_717:
[----:B------:R-:W-:Y:S05]  /*0b10*/  BSYNC B1 ;  /* 0x0000000000017941 */ /* 0x000fea0003800000 */
.L_x_716:
        /* <DEDUP_REMOVED lines=11> */
.L_x_719:
[----:B------:R-:W-:Y:S05]  /*0bd0*/  BSYNC B1 ;  /* 0x0000000000017941 */ /* 0x000fea0003800000 */
.L_x_718:
[----:B------:R-:W-:Y:S01]  /*0be0*/  ISETP.NE.AND P4, PT, R137, RZ, PT ;  /* 0x000000ff8900720c */ /* 0x000fe20003f85270 */
[----:B------:R-:W-:Y:S01]  /*0bf0*/  HFMA2.MMA R220, -RZ, RZ, 0, 0 ;  /* 0x00000000ffdc7435 */ /* 0x000fe200000001ff */
[----:B------:R-:W-:-:S11]  /*0c00*/  IMAD.MOV.U32 R219, RZ, RZ, RZ ;  /* 0x000000ffffdb7224 */ /* 0x000fd600078e00ff */
[----:B------:R-:W-:Y:S05]  /*0c10*/  @!P4 BRA `(.L_x_720) ;  /* 0x000000180094c947 */ /* 0x000fea0003800000 */
[----:B------:R-:W0:Y:S01]  /*0c20*/  LDC.64 R154, c[0x0][0x240] ;  /* 0x00009000ff9a7b82 */ /* 0x000e220000000a00 */
[----:B------:R-:W-:-:S04]  /*0c30*/  ISETP.NE.U32.AND P4, PT, RZ, UR8, PT ;  /* 0x00000008ff007c0c */ /* 0x000fc8000bf85070 */
[----:B------:R-:W-:-:S13]  /*0c40*/  ISETP.NE.AND.EX P4, PT, RZ, UR9, PT, P4 ;  /* 0x00000009ff007c0c */ /* 0x000fda000bf85340 */
[----:B------:R-:W-:-:S05]  /*0c50*/  @P4 IMAD.WIDE.U32 R182, R133, 0x10, R182 ;  /* 0x0000001085b64825 */ /* 0x000fca00078e00b6 */
[----:B------:R2:W5:Y:S01]  /*0c60*/  @P4 LDG.E.128 R120, desc[UR4][R182.64] ;  /* 0x00000004b6784981 */ /* 0x000562000c1e1d00 */
[----:B0-----:R-:W-:-:S06]  /*0c70*/  IMAD.WIDE.U32 R154, R131, 0x8, R154 ;  /* 0x00000008839a7825 */ /* 0x001fcc00078e009a */
[----:B------:R-:W5:Y:S01]  /*0c80*/  LDG.E.64 R154, desc[UR4][R154.64] ;  /* 0x000000049a9a7981 */ /* 0x000f62000c1e1b00 */
[----:B------:R-:W-:Y:S01]  /*0c90*/  IMAD.MOV.U32 R220, RZ, RZ, RZ ;  /* 0x000000ffffdc7224 */ /* 0x000fe200078e00ff */
[----:B--2---:R-:W-:Y:S06]  /*0ca0*/  BRA `(.L_x_720) ;  /* 0x0000001800707947 */ /* 0x004fec0003800000 */
.L_x_713:
[----:B------:R-:W0:Y:S01]  /*0cb0*/  LDC.64 R128, c[0x0][0x250] ;  /* 0x00009400ff807b82 */ /* 0x000e220000000a00 */
[----:B------:R-:W-:Y:S01]  /*0cc0*/  ISETP.NE.AND P5, PT, R136, RZ, PT ;  /* 0x000000ff8800720c */ /* 0x000fe20003fa5270 */
[----:B0-----:R-:W-:-:S06]  /*0cd0*/  IMAD.WIDE R128, R21, 0x4, R128 ;  /* 0x0000000415807825 */ /* 0x001fcc00078e0280 */
[----:B------:R-:W2:Y:S01]  /*0ce0*/  LDG.E R128, desc[UR4][R128.64] ;  /* 0x0000000480807981 */ /* 0x000ea2000c1e1900 */
[----:B-----5:R-:W-:Y:S01]  /*0cf0*/  ISETP.GE.AND P3, PT, R214, 0x1, PT ;  /* 0x00000001d600780c */ /* 0x020fe20003f66270 */
[----:B------:R-:W-:Y:S01]  /*0d00*/  VIADD R131, R131, 0xffffffff ;  /* 0xffffffff83837836 */ /* 0x000fe20000000000 */
[----:B------:R-:W-:Y:S01]  /*0d10*/  ISETP.NE.AND P4, PT, R20, RZ, PT ;  /* 0x000000ff1400720c */ /* 0x000fe20003f85270 */
[----:B------:R-:W-:Y:S01]  /*0d20*/  BSSY B1, `(.L_x_721) ;  /* 0x000006f000017945 */ /* 0x000fe20003800000 */
[----:B------:R-:W-:Y:S01]  /*0d30*/  HFMA2.MMA R220, -RZ, RZ, 0, 0 ;  /* 0x00000000ffdc7435 */ /* 0x000fe200000001ff */
[----:B------:R-:W-:Y:S01]  /*0d40*/  IMAD R131, R131, R2, RZ ;  /* 0x0000000283837224 */ /* 0x000fe200078e02ff */
[----:B------:R-:W-:Y:S01]  /*0d50*/  MOV R217, RZ ;  /* 0x000000ff00d97202 */ /* 0x000fe20000000f00 */
[----:B------:R-:W-:Y:S02]  /*0d60*/  IMAD.MOV.U32 R219, RZ, RZ, RZ ;  /* 0x000000ffffdb7224 */ /* 0x000fe400078e00ff */
[----:B------:R-:W-:Y:S01]  /*0d70*/  IMAD.MOV.U32 R221, RZ, RZ, R39 ;  /* 0x000000ffffdd7224 */ /* 0x000fe200078e0027 */
[----:B------:R-:W-:-:S03]  /*0d80*/  SHF.R.S32.HI R130, RZ, 0x1f, R131 ;  /* 0x0000001fff827819 */ /* 0x000fc60000011483 */
[----:B------:R-:W-:Y:S02]  /*0d90*/  @P3 IADD3 R133, R214, -0x1, RZ ;  /* 0xffffffffd6853810 */ /* 0x000fe40007ffe0ff */
[----:B------:R-:W-:-:S03]  /*0da0*/  LEA.HI R130, R130, R131, RZ, 0x3 ;  /* 0x0000008382827211 */ /* 0x000fc600078f18ff */
[----:B------:R-:W-:Y:S01]  /*0db0*/  @P3 IMAD R133, R133, R2, RZ ;  /* 0x0000000285853224 */ /* 0x000fe200078e02ff */
[----:B------:R-:W-:-:S04]  /*0dc0*/  LEA.HI.SX32 R218, R130, R3, 0x1d ;  /* 0x0000000382da7211 */ /* 0x000fc800078feaff */
[----:B------:R-:W-:-:S04]  /*0dd0*/  @P3 SHF.R.S32.HI R132, RZ, 0x1f, R133 ;  /* 0x0000001fff843819 */ /* 0x000fc80000011485 */
[----:B------:R-:W-:-:S04]  /*0de0*/  @P3 LEA.HI R132, R132, R133, RZ, 0x3 ;  /* 0x0000008584843211 */ /* 0x000fc800078f18ff */
[----:B------:R-:W-:Y:S02]  /*0df0*/  @P3 LEA.HI.SX32 R217, R132, R3, 0x1d ;  /* 0x0000000384d93211 */ /* 0x000fe400078feaff */
[----:B--2---:R-:W-:Y:S01]  /*0e00*/  FSEL R216, R128, RZ, !P4 ;  /* 0x000000ff80d87208 */ /* 0x004fe20006000000 */
[----:B------:R-:W-:Y:S06]  /*0e10*/  @!P5 BRA `(.L_x_722) ;  /* 0x00000004007cd947 */ /* 0x000fec0003800000 */
[----:B------:R-:W0:Y:S08]  /*0e20*/  LDC.64 R128, c[0x0][0x238] ;  /* 0x00008e00ff807b82 */ /* 0x000e300000000a00 */
[----:B------:R-:W1:Y:S08]  /*0e30*/  LDC.64 R132, c[0x0][0x2b8] ;  /* 0x0000ae00ff847b82 */ /* 0x000e700000000a00 */
[----:B------:R-:W2:Y:S01]  /*0e40*/  LDC.64 R160, c[0x0][0x240] ;  /* 0x00009000ffa07b82 */ /* 0x000ea20000000a00 */
[----:B0-----:R-:W-:-:S06]  /*0e50*/  IMAD.WIDE.U32 R128, R39, 0x10, R128 ;  /* 0x0000001027807825 */ /* 0x001fcc00078e0080 */
[----:B------:R-:W3:Y:S01]  /*0e60*/  LDG.E.128 R128, desc[UR4][R128.64] ;  /* 0x0000000480807981 */ /* 0x000ee2000c1e1d00 */
[----:B-1----:R-:W-:-:S06]  /*0e70*/  IMAD.WIDE.U32 R132, R218, 0x10, R132 ;  /* 0x00000010da847825 */ /* 0x002fcc00078e0084 */
[----:B------:R-:W4:Y:S01]  /*0e80*/  LDG.E.128 R132, desc[UR4][R132.64] ;  /* 0x0000000484847981 */ /* 0x000f22000c1e1d00 */
[----:B------:R-:W-:Y:S01]  /*0e90*/  ISETP.NE.U32.AND P4, PT, RZ, UR8, PT ;  /* 0x00000008ff007c0c */ /* 0x000fe2000bf85070 */
[----:B--2---:R-:W-:-:S03]  /*0ea0*/  IMAD.WIDE.U32 R160, R217, 0x8, R160 ;  /* 0x00000008d9a07825 */ /* 0x004fc600078e00a0 */
[----:B------:R-:W-:-:S03]  /*0eb0*/  ISETP.NE.AND.EX P4, PT, RZ, UR9, PT, P4 ;  /* 0x00000009ff007c0c */ /* 0x000fc6000bf85340 */
[----:B------:R-:W5:Y:S10]  /*0ec0*/  LDG.E.64 R160, desc[UR4][R160.64] ;  /* 0x00000004a0a07981 */ /* 0x000f74000c1e1b00 */
[----:B------:R0:W5:Y:S01]  /*0ed0*/  @P4 LDG.E.128 R112, desc[UR4][R212.64] ;  /* 0x00000004d4704981 */ /* 0x000162000c1e1d00 */
[----:B------:R-:W-:Y:S01]  /*0ee0*/  IADD3 R221, R39, 0x80, RZ ;  /* 0x0000008027dd7810 */ /* 0x000fe20007ffe0ff */
[----:B------:R-:W-:Y:S01]  /*0ef0*/  VIADD R218, R218, 0x80 ;  /* 0x00000080dada7836 */ /* 0x000fe20000000000 */
[----:B------:R-:W-:-:S02]  /*0f00*/  IADD3 R217, R217, 0x80, RZ ;  /* 0x00000080d9d97810 */ /* 0x000fc40007ffe0ff */
[C---:B---3--:R-:W-:Y:S01]  /*0f10*/  SHF.L.U32 R197, R128.reuse, 0x10, RZ ;  /* 0x0000001080c57819 */ /* 0x048fe200000006ff */
[----:B------:R-:W-:Y:S01]  /*0f20*/  IMAD.U32 R199, R129, 0x10000, RZ ;  /* 0x0001000081c77824 */ /* 0x000fe200078e00ff */
[----:B------:R-:W-:-:S03]  /*0f30*/  PRMT R196, R128, 0x7632, R196 ;  /* 0x0000763280c47816 */ /* 0x000fc600000000c4 */
[----:B------:R-:W-:Y:S01]  /*0f40*/  FADD.FTZ R197, -R216, R197 ;  /* 0x000000c5d8c57221 */ /* 0x000fe20000010100 */
[----:B------:R-:W-:Y:S01]  /*0f50*/  PRMT R198, R129, 0x7632, R198 ;  /* 0x0000763281c67816 */ /* 0x000fe200000000c6 */
[C---:B------:R-:W-:Y:S01]  /*0f60*/  IMAD.U32 R203, R131.reuse, 0x10000, RZ ;  /* 0x0001000083cb7824 */ /* 0x040fe200078e00ff */
[----:B----4-:R-:W-:Y:S01]  /*0f70*/  SHF.L.U32 R209, R132, 0x10, RZ ;  /* 0x0000001084d17819 */ /* 0x010fe200000006ff */
[----:B------:R-:W-:Y:S01]  /*0f80*/  FADD.FTZ R199, -R216, R199 ;  /* 0x000000c7d8c77221 */ /* 0x000fe20000010100 */
[----:B------:R-:W-:Y:S01]  /*0f90*/  PRMT R128, R132, 0x7632, R128 ;  /* 0x0000763284807816 */ /* 0x000fe20000000080 */
[----:B------:R-:W-:Y:S02]  /*0fa0*/  IMAD.U32 R129, R196, 0x10000, RZ ;  /* 0x00010000c4817824 */ /* 0x000fe400078e00ff */
[----:B------:R-:W-:Y:S01]  /*0fb0*/  FMUL.FTZ R211, R38, R197 ;  /* 0x000000c526d37220 */ /* 0x000fe20000410000 */
[C---:B------:R-:W-:Y:S02]  /*0fc0*/  PRMT R200, R130.reuse, 0x7632, R200 ;  /* 0x0000763282c87816 */ /* 0x040fe400000000c8 */
[----:B------:R-:W-:Y:S01]  /*0fd0*/  SHF.L.U32 R201, R130, 0x10, RZ ;  /* 0x0000001082c97819 */ /* 0x000fe200000006ff */
[----:B------:R-:W-:Y:S01]  /*0fe0*/  FADD.FTZ R219, -R216, R203 ;  /* 0x000000cbd8db7221 */ /* 0x000fe20000010100 */
[----:B------:R-:W-:Y:S01]  /*0ff0*/  PRMT R202, R131, 0x7632, R202 ;  /* 0x0000763283ca7816 */ /* 0x000fe200000000ca */
[----:B------:R-:W-:Y:S01]  /*1000*/  FMUL.FTZ R207, R38, R199 ;  /* 0x000000c726cf7220 */ /* 0x000fe20000410000 */
[C---:B------:R-:W-:Y:S01]  /*1010*/  PRMT R130, R133.reuse, 0x7632, R130 ;  /* 0x0000763285827816 */ /* 0x040fe20000000082 */
[----:B------:R-:W-:Y:S01]  /*1020*/  IMAD.U32 R133, R133, 0x10000, RZ ;  /* 0x0001000085857824 */ /* 0x000fe200078e00ff */
[----:B------:R-:W-:Y:S01]  /*1030*/  SHF.L.U32 R131, R198, 0x10, RZ ;  /* 0x00000010c6837819 */ /* 0x000fe200000006ff */
[----:B------:R-:W-:Y:S01]  /*1040*/  FADD.FTZ R76, R76, R209 ;  /* 0x000000d14c4c7221 */ /* 0x000fe20000010000 */
[----:B------:R-:W-:Y:S01]  /*1050*/  FFMA.FTZ R44, R211, R209, R44 ;  /* 0x000000d1d32c7223 */ /* 0x000fe2000001002c */
[----:B------:R-:W-:Y:S01]  /*1060*/  FADD.FTZ R129, -R216, R129 ;  /* 0x00000081d8817221 */ /* 0x000fe20000010100 */
[----:B------:R-:W-:-:S02]  /*1070*/  IMAD.U32 R128, R128, 0x10000, RZ ;  /* 0x0001000080807824 */ /* 0x000fc400078e00ff */
[----:B------:R-:W-:Y:S01]  /*1080*/  FMUL.FTZ R209, R4, R209 ;  /* 0x000000d104d17220 */ /* 0x000fe20000410000 */
[----:B------:R-:W-:Y:S02]  /*1090*/  IMAD.U32 R206, R135, 0x10000, RZ ;  /* 0x0001000087ce7824 */ /* 0x000fe400078e00ff */
[----:B------:R-:W-:Y:S01]  /*10a0*/  FADD.FTZ R78, R78, R133 ;  /* 0x000000854e4e7221 */ /* 0x000fe20000010000 */
[-C--:B------:R-:W-:Y:S01]  /*10b0*/  FFMA.FTZ R46, R207, R133.reuse, R46 ;  /* 0x00000085cf2e7223 */ /* 0x080fe2000001002e */
[----:B------:R-:W-:Y:S01]  /*10c0*/  FMUL.FTZ R205, R5, R133 ;  /* 0x0000008505cd7220 */ /* 0x000fe20000410000 */
[----:B------:R-:W-:Y:S01]  /*10d0*/  FMUL.FTZ R199, R38, R219 ;  /* 0x000000db26c77220 */ /* 0x000fe20000410000 */
[----:B------:R-:W-:Y:S01]  /*10e0*/  FADD.FTZ R133, -R216, R131 ;  /* 0x00000083d8857221 */ /* 0x000fe20000010100 */
[----:B------:R-:W-:Y:S01]  /*10f0*/  FMUL.FTZ R210, R38, R129 ;  /* 0x0000008126d27220 */ /* 0x000fe20000410000 */
[----:B------:R-:W-:Y:S01]  /*1100*/  FMUL.FTZ R208, R22, R128 ;  /* 0x0000008016d07220 */ /* 0x000fe20000410000 */
[----:B------:R-:W-:Y:S01]  /*1110*/  FADD.FTZ R129, RZ, R209 ;  /* 0x000000d1ff817221 */ /* 0x000fe20000010000 */
[----:B------:R-:W-:Y:S01]  /*1120*/  FFMA.FTZ R131, R211, R209, RZ ;  /* 0x000000d1d3837223 */ /* 0x000fe200000100ff */
[----:B------:R-:W-:Y:S01]  /*1130*/  SHF.L.U32 R204, R130, 0x10, RZ ;  /* 0x0000001082cc7819 */ /* 0x000fe200000006ff */
[----:B------:R-:W-:Y:S01]  /*1140*/  FADD.FTZ R82, R82, R206 ;  /* 0x000000ce52527221 */ /* 0x000fe20000010000 */
[-C--:B------:R-:W-:Y:S01]  /*1150*/  FFMA.FTZ R50, R199, R206.reuse, R50 ;  /* 0x000000cec7327223 */ /* 0x080fe20000010032 */
[----:B------:R-:W-:Y:S01]  /*1160*/  FMUL.FTZ R197, R7, R206 ;  /* 0x000000ce07c57220 */ /* 0x000fe20000410000 */
[----:B------:R-:W-:Y:S01]  /*1170*/  FADD.FTZ R77, R77, R128 ;  /* 0x000000804d4d7221 */ /* 0x000fe20000010000 */
[----:B------:R-:W-:Y:S01]  /*1180*/  FFMA.FTZ R45, R210, R128, R45 ;  /* 0x00000080d22d7223 */ /* 0x000fe2000001002d */
[----:B------:R-:W-:Y:S01]  /*1190*/  FMUL.FTZ R206, R38, R133 ;  /* 0x0000008526ce7220 */ /* 0x000fe20000410000 */
[----:B------:R-:W-:Y:S01]  /*11a0*/  FADD.FTZ R128, R129, R208 ;  /* 0x000000d081807221 */ /* 0x000fe20000010000 */
[----:B------:R-:W-:Y:S01]  /*11b0*/  FFMA.FTZ R130, R210, R208, R131 ;  /* 0x000000d0d2827223 */ /* 0x000fe20000010083 */
[----:B------:R-:W-:Y:S01]  /*11c0*/  PRMT R132, R134, 0x7632, R132 ;  /* 0x0000763286847816 */ /* 0x000fe20000000084 */
[----:B------:R-:W-:Y:S01]  /*11d0*/  FADD.FTZ R201, -R216, R201 ;  /* 0x000000c9d8c97221 */ /* 0x000fe20000010100 */
[----:B0-----:R-:W-:Y:S01]  /*11e0*/  SHF.L.U32 R213, R134, 0x10, RZ ;  /* 0x0000001086d57819 */ /* 0x001fe200000006ff */
[----:B------:R-:W-:Y:S01]  /*11f0*/  FADD.FTZ R79, R79, R204 ;  /* 0x000000cc4f4f7221 */ /* 0x000fe20000010000 */
[----:B------:R-:W-:Y:S01]  /*1200*/  PRMT R134, R135, 0x7632, R134 ;  /* 0x0000763287867816 */ /* 0x000fe20000000086 */
[----:B------:R-:W-:Y:S01]  /*1210*/  FFMA.FTZ R47, R206, R204, R47 ;  /* 0x000000ccce2f7223 */ /* 0x000fe2000001002f */
[----:B------:R-:W-:-:S02]  /*1220*/  IMAD.U32 R135, R200, 0x10000, RZ ;  /* 0x00010000c8877824 */ /* 0x000fc400078e00ff */
[----:B------:R-:W-:Y:S01]  /*1230*/  FMUL.FTZ R204, R23, R204 ;  /* 0x000000cc17cc7220 */ /* 0x000fe20000410000 */
[----:B------:R-:W-:Y:S01]  /*1240*/  FADD.FTZ R129, R128, R205 ;  /* 0x000000cd80817221 */ /* 0x000fe20000010000 */
[----:B------:R-:W-:Y:S01]  /*1250*/  FFMA.FTZ R131, R207, R205, R130 ;  /* 0x000000cdcf837223 */ /* 0x000fe20000010082 */
[----:B------:R-:W-:Y:S01]  /*1260*/  FMUL.FTZ R203, R38, R201 ;  /* 0x000000c926cb7220 */ /* 0x000fe20000410000 */
[----:B------:R-:W-:Y:S02]  /*1270*/  IMAD.U32 R132, R132, 0x10000, RZ ;  /* 0x0001000084847824 */ /* 0x000fe400078e00ff */
[----:B------:R-:W-:Y:S01]  /*1280*/  FMUL.FTZ R201, R6, R213 ;  /* 0x000000d506c97220 */ /* 0x000fe20000410000 */
[----:B------:R-:W-:Y:S01]  /*1290*/  FADD.FTZ R135, -R216, R135 ;  /* 0x00000087d8877221 */ /* 0x000fe20000010100 */
[----:B------:R-:W-:Y:S01]  /*12a0*/  FADD.FTZ R128, R129, R204 ;  /* 0x000000cc81807221 */ /* 0x000fe20000010000 */
[----:B------:R-:W-:Y:S01]  /*12b0*/  FFMA.FTZ R130, R206, R204, R131 ;  /* 0x000000ccce827223 */ /* 0x000fe20000010083 */
[----:B------:R-:W-:Y:S01]  /*12c0*/  SHF.L.U32 R223, R202, 0x10, RZ ;  /* 0x00000010cadf7819 */ /* 0x000fe200000006ff */
[----:B------:R-:W-:Y:S01]  /*12d0*/  FMUL.FTZ R202, R38, R135 ;  /* 0x0000008726ca7220 */ /* 0x000fe20000410000 */
[----:B------:R-:W-:Y:S01]  /*12e0*/  FMUL.FTZ R200, R24, R132 ;  /* 0x0000008418c87220 */ /* 0x000fe20000410000 */
[----:B------:R-:W-:Y:S01]  /*12f0*/  FADD.FTZ R129, R128, R201 ;  /* 0x000000c980817221 */ /* 0x000fe20000010000 */
[----:B------:R-:W-:Y:S01]  /*1300*/  FFMA.FTZ R131, R203, R201, R130 ;  /* 0x000000c9cb837223 */ /* 0x000fe20000010082 */
[----:B------:R-:W-:Y:S01]  /*1310*/  SHF.L.U32 R134, R134, 0x10, RZ ;  /* 0x0000001086867819 */ /* 0x000fe200000006ff */
[----:B------:R-:W-:Y:S01]  /*1320*/  FADD.FTZ R223, -R216, R223 ;  /* 0x000000dfd8df7221 */ /* 0x000fe20000010100 */
[----:B------:R-:W-:Y:S01]  /*1330*/  FADD.FTZ R128, R129, R200 ;  /* 0x000000c881807221 */ /* 0x000fe20000010000 */
[----:B------:R-:W-:-:S02]  /*1340*/  FFMA.FTZ R130, R202, R200, R131 ;  /* 0x000000c8ca827223 */ /* 0x000fc40000010083 */
        /* <DEDUP_REMOVED lines=9> */
[C---:B------:R-:W-:Y:S01]  /*13e0*/  FFMA.FTZ R51, R198.reuse, R134, R51 ;  /* 0x00000086c6337223 */ /* 0x040fe20000010033 */
[----:B------:R-:W-:Y:S01]  /*13f0*/  FADD.FTZ R219, R219, R196 ;  /* 0x000000c4dbdb7221 */ /* 0x000fe20000010000 */
[----:B------:R-:W-:-:S07]  /*1400*/  FFMA.FTZ R220, R198, R196, R129 ;  /* 0x000000c4c6dc7223 */ /* 0x000fce0000010081 */
.L_x_722:
[----:B------:R-:W-:Y:S05]  /*1410*/  BSYNC B1 ;  /* 0x0000000000017941 */ /* 0x000fea0003800000 */
.L_x_721:
[----:B------:R-:W-:Y:S04]  /*1420*/  BSSY B1, `(.L_x_723) ;  /* 0x0000062000017945 */ /* 0x000fe80003800000 */
        /* <DEDUP_REMOVED lines=12> */
[----:B------:R-:W-:-:S05]  /*14f0*/  @P4 IMAD.WIDE.U32 R140, R221, 0x10, R182 ;  /* 0x00000010dd8c4825 */ /* 0x000fca00078e00b6 */
[----:B------:R0:W5:Y:S01]  /*1500*/  @P4 LDG.E.128 R40, desc[UR4][R140.64] ;  /* 0x000000048c284981 */ /* 0x000162000c1e1d00 */
[----:B------:R-:W-:Y:S01]  /*1510*/  VIADD R218, R218, 0x80 ;  /* 0x00000080dada7836 */ /* 0x000fe20000000000 */
[----:B------:R-:W-:Y:S01]  /*1520*/  IADD3 R217, R217, 0x80, RZ ;  /* 0x00000080d9d97810 */ /* 0x000fe20007ffe0ff */
[----:B------:R-:W-:Y:S02]  /*1530*/  VIADD R221, R221, 0x80 ;  /* 0x00000080dddd7836 */ /* 0x000fe40000000000 */
[C---:B---3--:R-:W-:Y:S01]  /*1540*/  IMAD.U32 R181, R128.reuse, 0x10000, RZ ;  /* 0x0001000080b57824 */ /* 0x048fe200078e00ff */
[----:B------:R-:W-:-:S03]  /*1550*/  PRMT R138, R128, 0x7632, R138 ;  /* 0x00007632808a7816 */ /* 0x000fc6000000008a */
[----:B------:R-:W-:Y:S01]  /*1560*/  FADD.FTZ R181, -R216, R181 ;  /* 0x000000b5d8b57221 */ /* 0x000fe20000010100 */
[C---:B------:R-:W-:Y:S02]  /*1570*/  PRMT R184, R129.reuse, 0x7632, R184 ;  /* 0x0000763281b87816 */ /* 0x040fe400000000b8 */
[----:B------:R-:W-:Y:S01]  /*1580*/  SHF.L.U32 R185, R129, 0x10, RZ ;  /* 0x0000001081b97819 */ /* 0x000fe200000006ff */
[----:B----4-:R-:W-:Y:S01]  /*1590*/  IMAD.U32 R193, R132, 0x10000, RZ ;  /* 0x0001000084c17824 */ /* 0x010fe200078e00ff */
[----:B------:R-:W-:Y:S01]  /*15a0*/  SHF.L.U32 R129, R138, 0x10, RZ ;  /* 0x000000108a817819 */ /* 0x000fe200000006ff */
[----:B------:R-:W-:Y:S01]  /*15b0*/  FMUL.FTZ R195, R38, R181 ;  /* 0x000000b526c37220 */ /* 0x000fe20000410000 */
[----:B------:R-:W-:Y:S01]  /*15c0*/  PRMT R128, R132, 0x7632, R128 ;  /* 0x0000763284807816 */ /* 0x000fe20000000080 */
[----:B------:R-:W-:Y:S01]  /*15d0*/  FADD.FTZ R52, R52, R193 ;  /* 0x000000c134347221 */ /* 0x000fe20000010000 */
[----:B------:R-:W-:Y:S01]  /*15e0*/  PRMT R188, R131, 0x7632, R188 ;  /* 0x0000763283bc7816 */ /* 0x000fe200000000bc */
[-C--:B------:R-:W-:Y:S01]  /*15f0*/  FFMA.FTZ R84, R195, R193.reuse, R84 ;  /* 0x000000c1c3547223 */ /* 0x080fe20000010054 */
[----:B------:R-:W-:Y:S01]  /*1600*/  SHF.L.U32 R189, R131, 0x10, RZ ;  /* 0x0000001083bd7819 */ /* 0x000fe200000006ff */
[----:B------:R-:W-:Y:S01]  /*1610*/  IMAD.U32 R131, R184, 0x10000, RZ ;  /* 0x00010000b8837824 */ /* 0x000fe200078e00ff */
[----:B------:R-:W-:Y:S01]  /*1620*/  SHF.L.U32 R128, R128, 0x10, RZ ;  /* 0x0000001080807819 */ /* 0x000fe200000006ff */
[----:B------:R-:W-:Y:S01]  /*1630*/  FADD.FTZ R129, -R216, R129 ;  /* 0x00000081d8817221 */ /* 0x000fe20000010100 */
[----:B------:R-:W-:Y:S01]  /*1640*/  FMUL.FTZ R193, R8, R193 ;  /* 0x000000c108c17220 */ /* 0x000fe20000410000 */
[C---:B------:R-:W-:Y:S01]  /*1650*/  PRMT R186, R130.reuse, 0x7632, R186 ;  /* 0x0000763282ba7816 */ /* 0x040fe200000000ba */
[----:B------:R-:W-:Y:S01]  /*1660*/  IMAD.U32 R187, R130, 0x10000, RZ ;  /* 0x0001000082bb7824 */ /* 0x000fe200078e00ff */
[C---:B------:R-:W-:Y:S01]  /*1670*/  PRMT R130, R133.reuse, 0x7632, R130 ;  /* 0x0000763285827816 */ /* 0x040fe20000000082 */
[----:B------:R-:W-:Y:S01]  /*1680*/  FADD.FTZ R131, -R216, R131 ;  /* 0x00000083d8837221 */ /* 0x000fe20000010100 */
[----:B------:R-:W-:Y:S01]  /*1690*/  SHF.L.U32 R133, R133, 0x10, RZ ;  /* 0x0000001085857819 */ /* 0x000fe200000006ff */
[----:B------:R-:W-:Y:S01]  /*16a0*/  FMUL.FTZ R194, R38, R129 ;  /* 0x0000008126c27220 */ /* 0x000fe20000410000 */
[----:B------:R-:W-:Y:S01]  /*16b0*/  FADD.FTZ R219, R219, R193 ;  /* 0x000000c1dbdb7221 */ /* 0x000fe20000010000 */
[----:B------:R-:W-:Y:S01]  /*16c0*/  FMUL.FTZ R192, R26, R128 ;  /* 0x000000801ac07220 */ /* 0x000fe20000410000 */
[----:B------:R-:W-:Y:S01]  /*16d0*/  FADD.FTZ R185, -R216, R185 ;  /* 0x000000b9d8b97221 */ /* 0x000fe20000010100 */
[----:B------:R-:W-:Y:S01]  /*16e0*/  FFMA.FTZ R129, R195, R193, R220 ;  /* 0x000000c1c3817223 */ /* 0x000fe200000100dc */
[----:B------:R-:W-:-:S02]  /*16f0*/  IMAD.U32 R223, R188, 0x10000, RZ ;  /* 0x00010000bcdf7824 */ /* 0x000fc400078e00ff */
[----:B------:R-:W-:Y:S01]  /*1700*/  FADD.FTZ R213, -R216, R189 ;  /* 0x000000bdd8d57221 */ /* 0x000fe20000010100 */
[----:B------:R-:W-:Y:S02]  /*1710*/  IMAD.U32 R188, R130, 0x10000, RZ ;  /* 0x0001000082bc7824 */ /* 0x000fe400078e00ff */
[----:B------:R-:W-:Y:S01]  /*1720*/  FADD.FTZ R53, R53, R128 ;  /* 0x0000008035357221 */ /* 0x000fe20000010000 */
[----:B------:R-:W-:Y:S01]  /*1730*/  FFMA.FTZ R85, R194, R128, R85 ;  /* 0x00000080c2557223 */ /* 0x000fe20000010055 */
[C---:B------:R-:W-:Y:S01]  /*1740*/  FMUL.FTZ R190, R38.reuse, R131 ;  /* 0x0000008326be7220 */ /* 0x040fe20000410000 */
[----:B------:R-:W-:Y:S01]  /*1750*/  FMUL.FTZ R189, R9, R133 ;  /* 0x0000008509bd7220 */ /* 0x000fe20000410000 */
[----:B------:R-:W-:Y:S01]  /*1760*/  FADD.FTZ R128, R219, R192 ;  /* 0x000000c0db807221 */ /* 0x000fe20000010000 */
[----:B------:R-:W-:Y:S01]  /*1770*/  FMUL.FTZ R191, R38, R185 ;  /* 0x000000b926bf7220 */ /* 0x000fe20000410000 */
[----:B------:R-:W-:Y:S01]  /*1780*/  FFMA.FTZ R130, R194, R192, R129 ;  /* 0x000000c0c2827223 */ /* 0x000fe20000010081 */
[C---:B------:R-:W-:Y:S01]  /*1790*/  PRMT R132, R134.reuse, 0x7632, R132 ;  /* 0x0000763286847816 */ /* 0x040fe20000000084 */
[----:B0-----:R-:W-:Y:S01]  /*17a0*/  IMAD.U32 R141, R134, 0x10000, RZ ;  /* 0x00010000868d7824 */ /* 0x001fe200078e00ff */
[----:B------:R-:W-:Y:S01]  /*17b0*/  PRMT R134, R135, 0x7632, R134 ;  /* 0x0000763287867816 */ /* 0x000fe20000000086 */
[----:B------:R-:W-:Y:S01]  /*17c0*/  FADD.FTZ R55, R55, R188 ;  /* 0x000000bc37377221 */ /* 0x000fe20000010000 */
[----:B------:R-:W-:Y:S01]  /*17d0*/  SHF.L.U32 R140, R135, 0x10, RZ ;  /* 0x00000010878c7819 */ /* 0x000fe200000006ff */
[-C--:B------:R-:W-:Y:S01]  /*17e0*/  FFMA.FTZ R87, R190, R188.reuse, R87 ;  /* 0x000000bcbe577223 */ /* 0x080fe20000010057 */
[----:B------:R-:W-:Y:S01]  /*17f0*/  SHF.L.U32 R135, R186, 0x10, RZ ;  /* 0x00000010ba877819 */ /* 0x000fe200000006ff */
[----:B------:R-:W-:Y:S01]  /*1800*/  FMUL.FTZ R188, R27, R188 ;  /* 0x000000bc1bbc7220 */ /* 0x000fe20000410000 */
[----:B------:R-:W-:Y:S01]  /*1810*/  FADD.FTZ R129, R128, R189 ;  /* 0x000000bd80817221 */ /* 0x000fe20000010000 */
[----:B------:R-:W-:Y:S01]  /*1820*/  FADD.FTZ R187, -R216, R187 ;  /* 0x000000bbd8bb7221 */ /* 0x000fe20000010100 */
[----:B------:R-:W-:Y:S01]  /*1830*/  FFMA.FTZ R131, R191, R189, R130 ;  /* 0x000000bdbf837223 */ /* 0x000fe20000010082 */
[----:B------:R-:W-:Y:S01]  /*1840*/  SHF.L.U32 R132, R132, 0x10, RZ ;  /* 0x0000001084847819 */ /* 0x000fe200000006ff */
[----:B------:R-:W-:Y:S01]  /*1850*/  FMUL.FTZ R185, R10, R141 ;  /* 0x0000008d0ab97220 */ /* 0x000fe20000410000 */
[----:B------:R-:W-:Y:S01]  /*1860*/  FADD.FTZ R128, R129, R188 ;  /* 0x000000bc81807221 */ /* 0x000fe20000010000 */
[----:B------:R-:W-:Y:S01]  /*1870*/  FMUL.FTZ R187, R38, R187 ;  /* 0x000000bb26bb7220 */ /* 0x000fe20000410000 */
[----:B------:R-:W-:Y:S01]  /*1880*/  FADD.FTZ R135, -R216, R135 ;  /* 0x00000087d8877221 */ /* 0x000fe20000010100 */
[----:B------:R-:W-:Y:S01]  /*1890*/  FFMA.FTZ R130, R190, R188, R131 ;  /* 0x000000bcbe827223 */ /* 0x000fe20000010083 */
[----:B------:R-:W-:Y:S01]  /*18a0*/  FMUL.FTZ R184, R28, R132 ;  /* 0x000000841cb87220 */ /* 0x000fe20000410000 */
[----:B------:R-:W-:Y:S01]  /*18b0*/  FADD.FTZ R129, R128, R185 ;  /* 0x000000b980817221 */ /* 0x000fe20000010000 */
[C---:B------:R-:W-:Y:S01]  /*18c0*/  FMUL.FTZ R186, R38.reuse, R135 ;  /* 0x0000008726ba7220 */ /* 0x040fe20000410000 */
[----:B------:R-:W-:Y:S01]  /*18d0*/  FFMA.FTZ R131, R187, R185, R130 ;  /* 0x000000b9bb837223 */ /* 0x000fe20000010082 */
[----:B------:R-:W-:Y:S01]  /*18e0*/  FMUL.FTZ R181, R38, R213 ;  /* 0x000000d526b57220 */ /* 0x000fe20000410000 */
[----:B------:R-:W-:Y:S01]  /*18f0*/  FMUL.FTZ R138, R11, R140 ;  /* 0x0000008c0b8a7220 */ /* 0x000fe20000410000 */
[----:B------:R-:W-:Y:S01]  /*1900*/  FADD.FTZ R129, R129, R184 ;  /* 0x000000b881817221 */ /* 0x000fe20000010000 */
[----:B------:R-:W-:-:S02]  /*1910*/  IMAD.U32 R134, R134, 0x10000, RZ ;  /* 0x0001000086867824 */ /* 0x000fc400078e00ff */
[----:B------:R-:W-:Y:S01]  /*1920*/  FADD.FTZ R223, -R216, R223 ;  /* 0x000000dfd8df7221 */ /* 0x000fe20000010100 */
[----:B------:R-:W-:Y:S01]  /*1930*/  FFMA.FTZ R128, R186, R184, R131 ;  /* 0x000000b8ba807223 */ /* 0x000fe20000010083 */
[----:B------:R-:W-:Y:S01]  /*1940*/  FADD.FTZ R56, R56, R141 ;  /* 0x0000008d38387221 */ /* 0x000fe20000010000 */
[----:B------:R-:W-:Y:S01]  /*1950*/  FFMA.FTZ R88, R187, R141, R88 ;  /* 0x0000008dbb587223 */ /* 0x000fe20000010058 */
[----:B------:R-:W-:Y:S01]  /*1960*/  FADD.FTZ R58, R58, R140 ;  /* 0x0000008c3a3a7221 */ /* 0x000fe20000010000 */
[----:B------:R-:W-:Y:S01]  /*1970*/  FFMA.FTZ R90, R181, R140, R90 ;  /* 0x0000008cb55a7223 */ /* 0x000fe2000001005a */
[----:B------:R-:W-:Y:S01]  /*1980*/  FADD.FTZ R130, R129, R138 ;  /* 0x0000008a81827221 */ /* 0x000fe20000010000 */
[----:B------:R-:W-:Y:S01]  /*1990*/  FMUL.FTZ R140, R38, R223 ;  /* 0x000000df268c7220 */ /* 0x000fe20000410000 */
[----:B------:R-:W-:Y:S01]  /*19a0*/  FMUL.FTZ R141, R29, R134 ;  /* 0x000000861d8d7220 */ /* 0x000fe20000410000 */
        /* <DEDUP_REMOVED lines=9> */
.L_x_724:
[----:B------:R-:W-:Y:S05]  /*1a40*/  BSYNC B1 ;  /* 0x0000000000017941 */ /* 0x000fea0003800000 */
.L_x_723:
        /* <DEDUP_REMOVED lines=15> */
[----:B------:R-:W-:Y:S01]  /*1b40*/  IADD3 R218, R218, 0x80, RZ ;  /* 0x00000080dada7810 */ /* 0x000fe20007ffe0ff */
[----:B------:R-:W-:Y:S01]  /*1b50*/  VIADD R217, R217, 0x80 ;  /* 0x00000080d9d97836 */ /* 0x000fe20000000000 */
[----:B------:R-:W-:Y:S02]  /*1b60*/  IADD3 R221, R221, 0x80, RZ ;  /* 0x00000080dddd7810 */ /* 0x000fe40007ffe0ff */
[C---:B---3--:R-:W-:Y:S02]  /*1b70*/  PRMT R144, R128.reuse, 0x7632, R144 ;  /* 0x0000763280907816 */ /* 0x048fe40000000090 */
[----:B------:R-:W-:Y:S01]  /*1b80*/  SHF.L.U32 R145, R128, 0x10, RZ ;  /* 0x0000001080917819 */ /* 0x000fe200000006ff */
[----:B------:R-:W-:Y:S02]  /*1b90*/  IMAD.U32 R147, R129, 0x10000, RZ ;  /* 0x0001000081937824 */ /* 0x000fe400078e00ff */
[----:B------:R-:W-:Y:S01]  /*1ba0*/  IMAD.U32 R153, R144, 0x10000, RZ ;  /* 0x0001000090997824 */ /* 0x000fe200078e00ff */
[----:B------:R-:W-:-:S02]  /*1bb0*/  SHF.L.U32 R151, R130, 0x10, RZ ;  /* 0x0000001082977819 */ /* 0x000fc400000006ff */
[----:B------:R-:W-:Y:S01]  /*1bc0*/  PRMT R146, R129, 0x7632, R146 ;  /* 0x0000763281927816 */ /* 0x000fe20000000092 */
[----:B------:R-:W-:Y:S01]  /*1bd0*/  FADD.FTZ R153, -R216, R153 ;  /* 0x00000099d8997221 */ /* 0x000fe20000010100 */
[C---:B------:R-:W-:Y:S02]  /*1be0*/  PRMT R150, R131.reuse, 0x7632, R150 ;  /* 0x0000763283967816 */ /* 0x040fe40000000096 */
[----:B----4-:R-:W-:Y:S01]  /*1bf0*/  PRMT R128, R132, 0x7632, R128 ;  /* 0x0000763284807816 */ /* 0x010fe20000000080 */
[----:B0-----:R-:W-:Y:S01]  /*1c00*/  FADD.FTZ R143, -R216, R145 ;  /* 0x00000091d88f7221 */ /* 0x001fe20000010100 */
[----:B------:R-:W-:Y:S01]  /*1c10*/  SHF.L.U32 R129, R132, 0x10, RZ ;  /* 0x0000001084817819 */ /* 0x000fe200000006ff */
[C---:B------:R-:W-:Y:S01]  /*1c20*/  FADD.FTZ R145, -R216.reuse, R147 ;  /* 0x00000093d8917221 */ /* 0x040fe20000010100 */
[----:B------:R-:W-:Y:S01]  /*1c30*/  FADD.FTZ R147, -R216, R151 ;  /* 0x00000097d8937221 */ /* 0x000fe20000010100 */
[----:B------:R-:W-:Y:S01]  /*1c40*/  SHF.L.U32 R225, R150, 0x10, RZ ;  /* 0x0000001096e17819 */ /* 0x000fe200000006ff */
[----:B------:R-:W-:Y:S01]  /*1c50*/  IMAD.U32 R151, R128, 0x10000, RZ ;  /* 0x0001000080977824 */ /* 0x000fe200078e00ff */
[----:B------:R-:W-:Y:S01]  /*1c60*/  SHF.L.U32 R165, R146, 0x10, RZ ;  /* 0x0000001092a57819 */ /* 0x000fe200000006ff */
[C---:B------:R-:W-:Y:S01]  /*1c70*/  FMUL.FTZ R150, R38.reuse, R153 ;  /* 0x0000009926967220 */ /* 0x040fe20000410000 */
[----:B------:R-:W-:Y:S01]  /*1c80*/  FMUL.FTZ R143, R38, R143 ;  /* 0x0000008f268f7220 */ /* 0x000fe20000410000 */
[----:B------:R-:W-:Y:S01]  /*1c90*/  FMUL.FTZ R142, R12, R129 ;  /* 0x000000810c8e7220 */ /* 0x000fe20000410000 */
[----:B------:R-:W-:Y:S01]  /*1ca0*/  IMAD.U32 R163, R131, 0x10000, RZ ;  /* 0x0001000083a37824 */ /* 0x000fe200078e00ff */
[----:B------:R-:W-:Y:S01]  /*1cb0*/  PRMT R148, R130, 0x7632, R148 ;  /* 0x0000763282947816 */ /* 0x000fe20000000094 */
[----:B------:R-:W-:Y:S01]  /*1cc0*/  FADD.FTZ R97, R97, R151 ;  /* 0x0000009761617221 */ /* 0x000fe20000010000 */
[----:B------:R-:W-:Y:S01]  /*1cd0*/  PRMT R131, R134, 0x7632, R131 ;  /* 0x0000763286837816 */ /* 0x000fe20000000083 */
[----:B------:R-:W-:Y:S01]  /*1ce0*/  FFMA.FTZ R61, R150, R151, R61 ;  /* 0x00000097963d7223 */ /* 0x000fe2000001003d */
[----:B------:R-:W-:Y:S01]  /*1cf0*/  PRMT R130, R133, 0x7632, R130 ;  /* 0x0000763285827816 */ /* 0x000fe20000000082 */
[----:B------:R-:W-:Y:S01]  /*1d00*/  FADD.FTZ R96, R96, R129 ;  /* 0x0000008160607221 */ /* 0x000fe20000010000 */
[----:B------:R-:W-:Y:S01]  /*1d10*/  FFMA.FTZ R60, R143, R129, R60 ;  /* 0x000000818f3c7223 */ /* 0x000fe2000001003c */
[----:B------:R-:W-:Y:S01]  /*1d20*/  FADD.FTZ R165, -R216, R165 ;  /* 0x000000a5d8a57221 */ /* 0x000fe20000010100 */
[----:B------:R-:W-:Y:S01]  /*1d30*/  FADD.FTZ R128, R219, R142 ;  /* 0x0000008edb807221 */ /* 0x000fe20000010000 */
[----:B------:R-:W-:Y:S01]  /*1d40*/  FMUL.FTZ R151, R30, R151 ;  /* 0x000000971e977220 */ /* 0x000fe20000410000 */
[----:B------:R-:W-:-:S02]  /*1d50*/  IMAD.U32 R133, R133, 0x10000, RZ ;  /* 0x0001000085857824 */ /* 0x000fc400078e00ff */
[----:B------:R-:W-:Y:S01]  /*1d60*/  FFMA.FTZ R129, R143, R142, R220 ;  /* 0x0000008e8f817223 */ /* 0x000fe200000100dc */
[----:B------:R-:W-:Y:S01]  /*1d70*/  FADD.FTZ R223, -R216, R163 ;  /* 0x000000a3d8df7221 */ /* 0x000fe20000010100 */
[----:B------:R-:W-:Y:S01]  /*1d80*/  SHF.L.U32 R130, R130, 0x10, RZ ;  /* 0x0000001082827819 */ /* 0x000fe200000006ff */
[----:B------:R-:W-:Y:S02]  /*1d90*/  IMAD.U32 R163, R131, 0x10000, RZ ;  /* 0x0001000083a37824 */ /* 0x000fe400078e00ff */
[----:B------:R-:W-:Y:S01]  /*1da0*/  FMUL.FTZ R152, R38, R165 ;  /* 0x000000a526987220 */ /* 0x000fe20000410000 */
[----:B------:R-:W-:Y:S02]  /*1db0*/  IMAD.U32 R213, R148, 0x10000, RZ ;  /* 0x0001000094d57824 */ /* 0x000fe400078e00ff */
[----:B------:R-:W-:Y:S01]  /*1dc0*/  FADD.FTZ R131, R128, R151 ;  /* 0x0000009780837221 */ /* 0x000fe20000010000 */
[----:B------:R-:W-:Y:S01]  /*1dd0*/  FMUL.FTZ R145, R38, R145 ;  /* 0x0000009126917220 */ /* 0x000fe20000410000 */
[----:B------:R-:W-:Y:S01]  /*1de0*/  FMUL.FTZ R144, R13, R133 ;  /* 0x000000850d907220 */ /* 0x000fe20000410000 */
[----:B------:R-:W-:Y:S01]  /*1df0*/  FFMA.FTZ R128, R150, R151, R129 ;  /* 0x0000009796807223 */ /* 0x000fe20000010081 */
[----:B------:R-:W-:Y:S01]  /*1e00*/  SHF.L.U32 R149, R134, 0x10, RZ ;  /* 0x0000001086957819 */ /* 0x000fe200000006ff */
[----:B------:R-:W-:Y:S01]  /*1e10*/  FADD.FTZ R213, -R216, R213 ;  /* 0x000000d5d8d57221 */ /* 0x000fe20000010100 */
        /* <DEDUP_REMOVED lines=10> */
[----:B------:R-:W-:Y:S01]  /*1ec0*/  PRMT R132, R135, 0x7632, R132 ;  /* 0x0000763287847816 */ /* 0x000fe20000000084 */
[----:B------:R-:W-:Y:S01]  /*1ed0*/  FADD.FTZ R101, R101, R163 ;  /* 0x000000a365657221 */ /* 0x000fe20000010000 */
[----:B------:R-:W-:Y:S01]  /*1ee0*/  FFMA.FTZ R65, R162, R163, R65 ;  /* 0x000000a3a2417223 */ /* 0x000fe20000010041 */
[----:B------:R-:W-:-:S02]  /*1ef0*/  IMAD.U32 R135, R135, 0x10000, RZ ;  /* 0x0001000087877824 */ /* 0x000fc400078e00ff */
[----:B------:R-:W-:Y:S01]  /*1f00*/  FMUL.FTZ R163, R32, R163 ;  /* 0x000000a320a37220 */ /* 0x000fe20000410000 */
[----:B------:R-:W-:Y:S01]  /*1f10*/  FADD.FTZ R130, R131, R146 ;  /* 0x0000009283827221 */ /* 0x000fe20000010000 */
[C---:B------:R-:W-:Y:S01]  /*1f20*/  FFMA.FTZ R129, R147.reuse, R146, R128 ;  /* 0x0000009293817223 */ /* 0x040fe20000010080 */
[----:B------:R-:W-:Y:S01]  /*1f30*/  FADD.FTZ R100, R100, R149 ;  /* 0x0000009564647221 */ /* 0x000fe20000010000 */
[----:B------:R-:W-:Y:S01]  /*1f40*/  FFMA.FTZ R64, R147, R149, R64 ;  /* 0x0000009593407223 */ /* 0x000fe20000010040 */
[----:B------:R-:W-:Y:S01]  /*1f50*/  SHF.L.U32 R132, R132, 0x10, RZ ;  /* 0x0000001084847819 */ /* 0x000fe200000006ff */
[----:B------:R-:W-:Y:S01]  /*1f60*/  FMUL.FTZ R149, R38, R223 ;  /* 0x000000df26957220 */ /* 0x000fe20000410000 */
[----:B------:R-:W-:Y:S01]  /*1f70*/  FMUL.FTZ R148, R15, R135 ;  /* 0x000000870f947220 */ /* 0x000fe20000410000 */
[----:B------:R-:W-:Y:S01]  /*1f80*/  FADD.FTZ R225, -R216, R225 ;  /* 0x000000e1d8e17221 */ /* 0x000fe20000010100 */
        /* <DEDUP_REMOVED lines=14> */
.L_x_726:
[----:B------:R-:W-:Y:S05]  /*2070*/  BSYNC B1 ;  /* 0x0000000000017941 */ /* 0x000fea0003800000 */
.L_x_725:
[----:B------:R-:W-:-:S13]  /*2080*/  ISETP.NE.AND P4, PT, R137, RZ, PT ;  /* 0x000000ff8900720c */ /* 0x000fda0003f85270 */
        /* <DEDUP_REMOVED lines=14> */
[C---:B---3--:R-:W-:Y:S01]  /*2170*/  PRMT R139, R128.reuse, 0x7632, R139 ;  /* 0x00007632808b7816 */ /* 0x048fe2000000008b */
[----:B------:R-:W-:Y:S01]  /*2180*/  IMAD.U32 R167, R128, 0x10000, RZ ;  /* 0x0001000080a77824 */ /* 0x000fe200078e00ff */
[C---:B------:R-:W-:Y:S02]  /*2190*/  PRMT R128, R129.reuse, 0x7632, R128 ;  /* 0x0000763281807816 */ /* 0x040fe40000000080 */
[----:B------:R-:W-:Y:S01]  /*21a0*/  SHF.L.U32 R129, R129, 0x10, RZ ;  /* 0x0000001081817819 */ /* 0x000fe200000006ff */
[C---:B------:R-:W-:Y:S01]  /*21b0*/  IMAD.U32 R171, R130.reuse, 0x10000, RZ ;  /* 0x0001000082ab7824 */ /* 0x040fe200078e00ff */
[----:B------:R-:W-:Y:S02]  /*21c0*/  PRMT R166, R130, 0x7632, R166 ;  /* 0x0000763282a67816 */ /* 0x000fe400000000a6 */
[C---:B------:R-:W-:Y:S01]  /*21d0*/  PRMT R130, R131.reuse, 0x7632, R130 ;  /* 0x0000763283827816 */ /* 0x040fe20000000082 */
[----:B------:R-:W-:Y:S01]  /*21e0*/  FADD.FTZ R169, -R216, R129 ;  /* 0x00000081d8a97221 */ /* 0x000fe20000010100 */
[----:B------:R-:W-:Y:S01]  /*21f0*/  SHF.L.U32 R131, R131, 0x10, RZ ;  /* 0x0000001083837819 */ /* 0x000fe200000006ff */
[----:B------:R-:W-:Y:S01]  /*2200*/  IMAD.U32 R139, R139, 0x10000, RZ ;  /* 0x000100008b8b7824 */ /* 0x000fe200078e00ff */
[----:B------:R-:W-:Y:S01]  /*2210*/  SHF.L.U32 R129, R128, 0x10, RZ ;  /* 0x0000001080817819 */ /* 0x000fe200000006ff */
[----:B------:R-:W-:Y:S01]  /*2220*/  IMAD.U32 R173, R166, 0x10000, RZ ;  /* 0x00010000a6ad7824 */ /* 0x000fe200078e00ff */
[----:B----4-:R-:W-:Y:S01]  /*2230*/  PRMT R128, R132, 0x7632, R128 ;  /* 0x0000763284807816 */ /* 0x010fe20000000080 */
[C---:B0-----:R-:W-:Y:S01]  /*2240*/  FADD.FTZ R183, -R216.reuse, R131 ;  /* 0x00000083d8b77221 */ /* 0x041fe20000010100 */
[C---:B------:R-:W-:Y:S01]  /*2250*/  FADD.FTZ R131, -R216.reuse, R139 ;  /* 0x0000008bd8837221 */ /* 0x040fe20000010100 */
[C---:B------:R-:W-:Y:S01]  /*2260*/  FADD.FTZ R175, -R216.reuse, R129 ;  /* 0x00000081d8af7221 */ /* 0x040fe20000010100 */
[----:B------:R-:W-:Y:S01]  /*2270*/  FADD.FTZ R167, -R216, R167 ;  /* 0x000000a7d8a77221 */ /* 0x000fe20000010100 */
[----:B------:R-:W-:-:S02]  /*2280*/  IMAD.U32 R129, R132, 0x10000, RZ ;  /* 0x0001000084817824 */ /* 0x000fc400078e00ff */
[----:B------:R-:W-:Y:S01]  /*2290*/  FADD.FTZ R179, -R216, R173 ;  /* 0x000000add8b37221 */ /* 0x000fe20000010100 */
[----:B------:R-:W-:Y:S02]  /*22a0*/  IMAD.U32 R173, R128, 0x10000, RZ ;  /* 0x0001000080ad7824 */ /* 0x000fe400078e00ff */
[C---:B------:R-:W-:Y:S01]  /*22b0*/  FMUL.FTZ R172, R38.reuse, R131 ;  /* 0x0000008326ac7220 */ /* 0x040fe20000410000 */
[----:B------:R-:W-:Y:S01]  /*22c0*/  FMUL.FTZ R139, R38, R167 ;  /* 0x000000a7268b7220 */ /* 0x000fe20000410000 */
[----:B------:R-:W-:Y:S01]  /*22d0*/  FMUL.FTZ R166, R16, R129 ;  /* 0x0000008110a67220 */ /* 0x000fe20000410000 */
[----:B------:R-:W-:Y:S01]  /*22e0*/  SHF.L.U32 R177, R130, 0x10, RZ ;  /* 0x0000001082b17819 */ /* 0x000fe200000006ff */
[----:B------:R-:W-:Y:S01]  /*22f0*/  FADD.FTZ R105, R105, R173 ;  /* 0x000000ad69697221 */ /* 0x000fe20000010000 */
[C---:B------:R-:W-:Y:S01]  /*2300*/  PRMT R130, R133.reuse, 0x7632, R130 ;  /* 0x0000763285827816 */ /* 0x040fe20000000082 */
[----:B------:R-:W-:Y:S01]  /*2310*/  FFMA.FTZ R69, R172, R173, R69 ;  /* 0x000000adac457223 */ /* 0x000fe20000010045 */
[----:B------:R-:W-:Y:S01]  /*2320*/  SHF.L.U32 R133, R133, 0x10, RZ ;  /* 0x0000001085857819 */ /* 0x000fe200000006ff */
[----:B------:R-:W-:Y:S01]  /*2330*/  FADD.FTZ R104, R104, R129 ;  /* 0x0000008168687221 */ /* 0x000fe20000010000 */
[----:B------:R-:W-:Y:S01]  /*2340*/  FFMA.FTZ R68, R139, R129, R68 ;  /* 0x000000818b447223 */ /* 0x000fe20000010044 */
[----:B------:R-:W-:Y:S01]  /*2350*/  FADD.FTZ R128, R219, R166 ;  /* 0x000000a6db807221 */ /* 0x000fe20000010000 */
[----:B------:R-:W-:Y:S01]  /*2360*/  FMUL.FTZ R173, R34, R173 ;  /* 0x000000ad22ad7220 */ /* 0x000fe20000410000 */
[----:B------:R-:W-:Y:S01]  /*2370*/  FFMA.FTZ R129, R139, R166, R220 ;  /* 0x000000a68b817223 */ /* 0x000fe200000100dc */
[----:B------:R-:W-:Y:S01]  /*2380*/  SHF.L.U32 R130, R130, 0x10, RZ ;  /* 0x0000001082827819 */ /* 0x000fe200000006ff */
[----:B------:R-:W-:Y:S01]  /*2390*/  FMUL.FTZ R174, R38, R175 ;  /* 0x000000af26ae7220 */ /* 0x000fe20000410000 */
[----:B------:R-:W-:Y:S01]  /*23a0*/  FADD.FTZ R131, R128, R173 ;  /* 0x000000ad80837221 */ /* 0x000fe20000010000 */
[----:B------:R-:W-:Y:S01]  /*23b0*/  FMUL.FTZ R167, R38, R169 ;  /* 0x000000a926a77220 */ /* 0x000fe20000410000 */
[----:B------:R-:W-:Y:S01]  /*23c0*/  FMUL.FTZ R168, R17, R133 ;  /* 0x0000008511a87220 */ /* 0x000fe20000410000 */
[----:B------:R-:W-:Y:S01]  /*23d0*/  FFMA.FTZ R128, R172, R173, R129 ;  /* 0x000000adac807223 */ /* 0x000fe20000010081 */
[C---:B------:R-:W-:Y:S01]  /*23e0*/  FADD.FTZ R171, -R216.reuse, R171 ;  /* 0x000000abd8ab7221 */ /* 0x040fe20000010100 */
[----:B------:R-:W-:Y:S01]  /*23f0*/  FADD.FTZ R213, -R216, R177 ;  /* 0x000000b1d8d57221 */ /* 0x000fe20000010100 */
[----:B------:R-:W-:Y:S01]  /*2400*/  PRMT R132, R134, 0x7632, R132 ;  /* 0x0000763286847816 */ /* 0x000fe20000000084 */
[----:B------:R-:W-:Y:S01]  /*2410*/  FADD.FTZ R107, R107, R130 ;  /* 0x000000826b6b7221 */ /* 0x000fe20000010000 */
[-C--:B------:R-:W-:Y:S01]  /*2420*/  FFMA.FTZ R71, R174, R130.reuse, R71 ;  /* 0x00000082ae477223 */ /* 0x080fe20000010047 */
[----:B------:R-:W-:Y:S01]  /*2430*/  FMUL.FTZ R175, R35, R130 ;  /* 0x0000008223af7220 */ /* 0x000fe20000410000 */
[----:B------:R-:W-:-:S02]  /*2440*/  IMAD.U32 R177, R134, 0x10000, RZ ;  /* 0x0001000086b17824 */ /* 0x000fc400078e00ff */
[----:B------:R-:W-:Y:S01]  /*2450*/  FADD.FTZ R130, R131, R168 ;  /* 0x000000a883827221 */ /* 0x000fe20000010000 */
[----:B------:R-:W-:Y:S01]  /*2460*/  FFMA.FTZ R129, R167, R168, R128 ;  /* 0x000000a8a7817223 */ /* 0x000fe20000010080 */
[----:B------:R-:W-:Y:S01]  /*2470*/  FMUL.FTZ R169, R38, R171 ;  /* 0x000000ab26a97220 */ /* 0x000fe20000410000 */
[----:B------:R-:W-:Y:S02]  /*2480*/  IMAD.U32 R132, R132, 0x10000, RZ ;  /* 0x0001000084847824 */ /* 0x000fe400078e00ff */
[----:B------:R-:W-:Y:S01]  /*2490*/  FMUL.FTZ R170, R18, R177 ;  /* 0x000000b112aa7220 */ /* 0x000fe20000410000 */
[----:B------:R-:W-:Y:S01]  /*24a0*/  FADD.FTZ R131, R130, R175 ;  /* 0x000000af82837221 */ /* 0x000fe20000010000 */
[----:B------:R-:W-:Y:S01]  /*24b0*/  FFMA.FTZ R128, R174, R175, R129 ;  /* 0x000000afae807223 */ /* 0x000fe20000010081 */
[C---:B------:R-:W-:Y:S01]  /*24c0*/  PRMT R134, R135.reuse, 0x7632, R134 ;  /* 0x0000763287867816 */ /* 0x040fe20000000086 */
[----:B------:R-:W-:Y:S01]  /*24d0*/  FADD.FTZ R108, R108, R177 ;  /* 0x000000b16c6c7221 */ /* 0x000fe20000010000 */
[----:B------:R-:W-:Y:S01]  /*24e0*/  SHF.L.U32 R135, R135, 0x10, RZ ;  /* 0x0000001087877819 */ /* 0x000fe200000006ff */
[----:B------:R-:W-:Y:S01]  /*24f0*/  FFMA.FTZ R72, R169, R177, R72 ;  /* 0x000000b1a9487223 */ /* 0x000fe20000010048 */
[----:B------:R-:W-:Y:S01]  /*2500*/  FMUL.FTZ R176, R38, R179 ;  /* 0x000000b326b07220 */ /* 0x000fe20000410000 */
        /* <DEDUP_REMOVED lines=22> */
.L_x_720:
[----:B------:R-:W-:Y:S05]  /*2670*/  BSYNC B0 ;  /* 0x0000000000007941 */ /* 0x000fea0003800000 */
.L_x_712:
[----:B------:R-:W-:Y:S01]  /*2680*/  LOP3.LUT P4, RZ, R215, 0xff, RZ, 0xc0, !PT ;  /* 0x000000ffd7ff7812 */ /* 0x000fe2000788c0ff */
[----:B------:R-:W-:Y:S01]  /*2690*/  UMOV UR11, 0xffffffff ;  /* 0xffffffff000b7882 */ /* 0x000fe20000000000 */
[----:B-1----:R-:W-:Y:S02]  /*26a0*/  SHF.R.U32.HI R128, RZ, 0x5, R0 ;  /* 0x00000005ff807819 */ /* 0x002fe40000011600 */
[----:B------:R-:W-:Y:S02]  /*26b0*/  P2R R212, PR, RZ, 0x10 ;  /* 0x00000010ffd47803 */ /* 0x000fe40000000000 */
[----:B------:R-:W-:-:S07]  /*26c0*/  LOP3.LUT R129, R128, 0x7fffffc, RZ, 0xc0, !PT ;  /* 0x07fffffc80817812 */ /* 0x000fce00078ec0ff */
[----:B------:R-:W-:Y:S01]  /*26d0*/  @!P4 VIADD R129, R129, 0x4 ;  /* 0x000000048181c836 */ /* 0x000fe20000000000 */
        /* <DEDUP_REMOVED lines=20> */
.L_x_849:
[----:B------:R-:W3:Y:S01]  /*2820*/  S2R R133, SR_CgaCtaId ;  /* 0x0000000000857919 */ /* 0x000ee20000008800 */
[----:B------:R-:W-:Y:S01]  /*2830*/  MOV R132, 0x400 ;  /* 0x0000040000847802 */ /* 0x000fe20000000f00 */
[----:B-1----:R-:W-:Y:S01]  /*2840*/  FADD.FTZ R182, R183, R182 ;  /* 0x000000b6b7b67221 */ /* 0x002fe20000010000 */
[----:B------:R-:W-:Y:S01]  /*2850*/  @!P4 LOP3.LUT R128, R128, 0x3, RZ, 0xc0, !PT ;  /* 0x000000038080c812 */ /* 0x000fe200078ec0ff */
[----:B0-2---:R-:W-:Y:S01]  /*2860*/  FADD.FTZ R183, R130, R131 ;  /* 0x0000008382b77221 */ /* 0x005fe20000010000 */
[----:B------:R-:W-:Y:S05]  /*2870*/  WARPSYNC.ALL ;  /* 0x0000000000007948 */ /* 0x000fea0003800000 */
[----:B------:R-:W-:Y:S01]  /*2880*/  @!P4 IADD3 R128, R129, R128, RZ ;  /* 0x000000808180c210 */ /* 0x000fe20007ffe0ff */
[----:B------:R-:W-:Y:S01]  /*2890*/  @P3 VIADD R217, R214, 0xffffffff ;  /* 0xffffffffd6d93836 */ /* 0x000fe20000000000 */
[----:B------:R-:W-:Y:S01]  /*28a0*/  ISETP.NE.AND P5, PT, R136, RZ, PT ;  /* 0x000000ff8800720c */ /* 0x000fe20003fa5270 */
[----:B------:R-:W-:Y:S02]  /*28b0*/  BSSY B0, `(.L_x_728) ;  /* 0x00000e8000007945 */ /* 0x000fe40003800000 */
[----:B------:R-:W-:Y:S01]  /*28c0*/  @P3 IMAD R214, R217, R2, RZ ;  /* 0x00000002d9d63224 */ /* 0x000fe200078e02ff */
        /* <DEDUP_REMOVED lines=8> */
[----:B------:R-:W-:Y:S01]  /*2950*/  FADD.FTZ R128, RZ, R129 ;  /* 0x00000081ff807221 */ /* 0x000fe20000010000 */
[----:B------:R-:W-:-:S02]  /*2960*/  @P3 SHF.R.S32.HI R129, RZ, 0x1f, R214 ;  /* 0x0000001fff813819 */ /* 0x000fc400000114d6 */
[----:B------:R-:W-:Y:S01]  /*2970*/  FADD.FTZ R217, R130, R217 ;  /* 0x000000d982d97221 */ /* 0x000fe20000010000 */
[----:B------:R-:W-:Y:S01]  /*2980*/  FADD.FTZ R128, R131, R128 ;  /* 0x0000008083807221 */ /* 0x000fe20000010000 */
[----:B------:R-:W-:Y:S01]  /*2990*/  HFMA2.MMA R130, -RZ, RZ, 0, 0 ;  /* 0x00000000ff827435 */ /* 0x000fe200000001ff */
[----:B------:R-:W-:Y:S01]  /*29a0*/  @P3 LEA.HI R214, R129, R214, RZ, 0x3 ;  /* 0x000000d681d63211 */ /* 0x000fe200078f18ff */
[----:B-1----:R-:W-:Y:S01]  /*29b0*/  FADD.FTZ R217, R217, R132 ;  /* 0x00000084d9d97221 */ /* 0x002fe20000010000 */
[----:B------:R-:W-:-:S03]  /*29c0*/  FADD.FTZ R128, R128, R133 ;  /* 0x0000008580807221 */ /* 0x000fc60000010000 */
[----:B------:R-:W-:Y:S01]  /*29d0*/  FADD.FTZ R132, R134, R217 ;  /* 0x000000d986847221 */ /* 0x000fe20000010000 */
[----:B------:R-:W-:Y:S01]  /*29e0*/  FADD.FTZ R128, R135, R128 ;  /* 0x0000008087807221 */ /* 0x000fe20000010000 */
[----:B------:R-:W-:Y:S02]  /*29f0*/  @P3 LEA.HI.SX32 R130, R214, R3, 0x1d ;  /* 0x00000003d6823211 */ /* 0x000fe400078feaff */
[----:B------:R-:W-:Y:S01]  /*2a00*/  FMUL.FTZ R132, R132, UR10 ;  /* 0x0000000a84847c20 */ /* 0x000fe20008410000 */
[----:B------:R-:W-:Y:S01]  /*2a10*/  FMUL.FTZ R131, R128, UR10 ;  /* 0x0000000a80837c20 */ /* 0x000fe20008410000 */
[----:B------:R-:W-:Y:S06]  /*2a20*/  @!P5 BRA `(.L_x_729) ;  /* 0x0000000c0040d947 */ /* 0x000fec0003800000 */
[----:B------:R-:W-:Y:S04]  /*2a30*/  BSSY B1, `(.L_x_730) ;  /* 0x0000013000017945 */ /* 0x000fe80003800000 */
[----:B------:R-:W-:Y:S05]  /*2a40*/  @P2 BRA `(.L_x_731) ;  /* 0x00000000001c2947 */ /* 0x000fea0003800000 */
[----:B------:R-:W-:Y:S01]  /*2a50*/  UISETP.NE.U32.AND UP0, UPT, UR8, URZ, UPT ;  /* 0x0000003f0800728c */ /* 0x000fe2000bf05070 */
[----:B------:R-:W-:-:S03]  /*2a60*/  IMAD.MOV.U32 R134, RZ, RZ, RZ ;  /* 0x000000ffff867224 */ /* 0x000fc600078e00ff */
[----:B------:R-:W-:-:S06]  /*2a70*/  UISETP.NE.AND.EX UP0, UPT, UR9, URZ, UPT, UP0 ;  /* 0x0000003f0900728c */ /* 0x000fcc000bf05300 */
[----:B------:R-:W-:-:S13]  /*2a80*/  PLOP3.LUT P4, PT, PT, PT, UP0, 0x80, 0x0 ;  /* 0x000000000000781c */ /* 0x000fda0003f8f008 */
[----:B------:R-:W-:Y:S05]  /*2a90*/  @!P4 BRA `(.L_x_732) ;  /* 0x000000000030c947 */ /* 0x000fea0003800000 */
[----:B-----5:R-:W-:Y:S01]  /*2aa0*/  SHF.L.U32 R134, R112, 0x10, RZ ;  /* 0x0000001070867819 */ /* 0x020fe200000006ff */
[----:B------:R-:W-:Y:S06]  /*2ab0*/  BRA `(.L_x_732) ;  /* 0x0000000000287947 */ /* 0x000fec0003800000 */
.L_x_731:
        /* <DEDUP_REMOVED lines=8> */
[----:B-----5:R-:W-:-:S04]  /*2b40*/  @P4 IMAD.U32 R133, R112, 0x10000, RZ ;  /* 0x0001000070854824 */ /* 0x020fc800078e00ff */
[----:B------:R-:W-:-:S07]  /*2b50*/  @P4 FADD.FTZ R134, R134, R133 ;  /* 0x0000008586864221 */ /* 0x000fce0000010000 */
.L_x_732:
[----:B------:R-:W-:Y:S05]  /*2b60*/  BSYNC B1 ;  /* 0x0000000000017941 */ /* 0x000fea0003800000 */
.L_x_730:
[----:B------:R-:W0:Y:S01]  /*2b70*/  @P3 LDC.64 R128, c[0x0][0x298] ;  /* 0x0000a600ff803b82 */ /* 0x000e220000000a00 */
[----:B-----5:R-:W-:Y:S01]  /*2b80*/  @P3 LOP3.LUT P5, RZ, R160, 0xff, RZ, 0xc0, !PT ;  /* 0x000000ffa0ff3812 */ /* 0x020fe200078ac0ff */
[----:B------:R-:W-:Y:S01]  /*2b90*/  BSSY B1, `(.L_x_733) ;  /* 0x0000018000017945 */ /* 0x000fe20003800000 */
[----:B0-----:R-:W-:-:S04]  /*2ba0*/  @P3 FMUL.FTZ R129, R134, R129 ;  /* 0x0000008186813220 */ /* 0x001fc80000410000 */
[----:B------:R-:W-:-:S05]  /*2bb0*/  @P3 FMUL.FTZ R128, R129, R128 ;  /* 0x0000008081803220 */ /* 0x000fca0000410000 */
[----:B------:R-:W-:Y:S02]  /*2bc0*/  @P3 FSEL R128, R128, RZ, P5 ;  /* 0x000000ff80803208 */ /* 0x000fe40002800000 */
[----:B------:R-:W-:Y:S02]  /*2bd0*/  ISETP.NE.U32.AND P5, PT, RZ, UR6, PT ;  /* 0x00000006ff007c0c */ /* 0x000fe4000bfa5070 */
[----:B------:R-:W-:Y:S02]  /*2be0*/  @P3 F2FP.BF16.F32.PACK_AB R128, RZ, R128 ;  /* 0x00000080ff80323e */ /* 0x000fe400000010ff */
[----:B------:R-:W-:Y:S02]  /*2bf0*/  ISETP.NE.AND.EX P5, PT, RZ, UR7, PT, P5 ;  /* 0x00000007ff007c0c */ /* 0x000fe4000bfa5350 */
[----:B------:R-:W-:-:S11]  /*2c00*/  @P3 PRMT R92, R128, 0x7610, R92 ;  /* 0x00007610805c3816 */ /* 0x000fd6000000005c */
        /* <DEDUP_REMOVED lines=8> */
.L_x_734:
        /* <DEDUP_REMOVED lines=8> */
.L_x_735:
[----:B------:R-:W-:Y:S05]  /*2d10*/  BSYNC B1 ;  /* 0x0000000000017941 */ /* 0x000fea0003800000 */
.L_x_733:
[----:B------:R-:W0:Y:S01]  /*2d20*/  @P3 LDC.64 R128, c[0x0][0x298] ;  /* 0x0000a600ff803b82 */ /* 0x000e220000000a00 */
[----:B------:R-:W-:Y:S01]  /*2d30*/  @P3 LOP3.LUT P6, RZ, R160, 0xff00, RZ, 0xc0, !PT ;  /* 0x0000ff00a0ff3812 */ /* 0x000fe200078cc0ff */
[----:B------:R-:W-:Y:S01]  /*2d40*/  BSSY B1, `(.L_x_736) ;  /* 0x0000014000017945 */ /* 0x000fe20003800000 */
[----:B0-----:R-:W-:Y:S01]  /*2d50*/  @P3 FMUL.FTZ R129, R134, R129 ;  /* 0x0000008186813220 */ /* 0x001fe20000410000 */
[----:B------:R-:W-:-:S03]  /*2d60*/  @P5 F2FP.BF16.F32.PACK_AB R134, RZ, R134 ;  /* 0x00000086ff86523e */ /* 0x000fc600000010ff */
[----:B------:R-:W-:Y:S01]  /*2d70*/  @P3 FMUL.FTZ R128, R129, R128 ;  /* 0x0000008081803220 */ /* 0x000fe20000410000 */
[----:B------:R-:W-:-:S04]  /*2d80*/  @P5 PRMT R124, R124, 0x5410, R134 ;  /* 0x000054107c7c5816 */ /* 0x000fc80000000086 */
[----:B------:R-:W-:-:S04]  /*2d90*/  @P3 FSEL R128, R128, RZ, P6 ;  /* 0x000000ff80803208 */ /* 0x000fc80003000000 */
[----:B------:R-:W-:-:S04]  /*2da0*/  @P3 F2FP.BF16.F32.PACK_AB R128, RZ, R128 ;  /* 0x00000080ff80323e */ /* 0x000fc800000010ff */
[----:B------:R-:W-:Y:S01]  /*2db0*/  @P3 PRMT R92, R92, 0x5410, R128 ;  /* 0x000054105c5c3816 */ /* 0x000fe20000000080 */
[----:B------:R-:W-:Y:S06]  /*2dc0*/  @P2 BRA `(.L_x_737) ;  /* 0x0000000000102947 */ /* 0x000fec0003800000 */
[----:B------:R-:W-:Y:S01]  /*2dd0*/  IMAD.MOV.U32 R134, RZ, RZ, RZ ;  /* 0x000000ffff867224 */ /* 0x000fe200078e00ff */
[----:B------:R-:W-:Y:S06]  /*2de0*/  @!P4 BRA `(.L_x_738) ;  /* 0x000000000024c947 */ /* 0x000fec0003800000 */
[----:B------:R-:W-:Y:S01]  /*2df0*/  SHF.L.U32 R134, R113, 0x10, RZ ;  /* 0x0000001071867819 */ /* 0x000fe200000006ff */
[----:B------:R-:W-:Y:S06]  /*2e00*/  BRA `(.L_x_738) ;  /* 0x00000000001c7947 */ /* 0x000fec0003800000 */
.L_x_737:
[----:B------:R-:W-:Y:S01]  /*2e10*/  ISETP.NE.AND P6, PT, R20, RZ, PT ;  /* 0x000000ff1400720c */ /* 0x000fe20003fc5270 */
[----:B------:R-:W-:-:S03]  /*2e20*/  @P4 IMAD.U32 R133, R113, 0x10000, RZ ;  /* 0x0001000071854824 */ /* 0x000fc600078e00ff */
[----:B------:R-:W-:-:S05]  /*2e30*/  FSEL R128, R132, RZ, !P6 ;  /* 0x000000ff84807208 */ /* 0x000fca0007000000 */
[----:B------:R-:W-:-:S04]  /*2e40*/  FFMA.FTZ R128, R207, R131, R128 ;  /* 0x00000083cf807223 */ /* 0x000fc80000010080 */
[----:B------:R-:W-:-:S04]  /*2e50*/  FADD.FTZ R129, R205, -R128 ;  /* 0x80000080cd817221 */ /* 0x000fc80000010000 */
[----:B------:R-:W-:-:S04]  /*2e60*/  FMUL.FTZ R134, R38, R129 ;  /* 0x0000008126867220 */ /* 0x000fc80000410000 */
[----:B------:R-:W-:-:S07]  /*2e70*/  @P4 FADD.FTZ R134, R134, R133 ;  /* 0x0000008586864221 */ /* 0x000fce0000010000 */
.L_x_738:
[----:B------:R-:W-:Y:S05]  /*2e80*/  BSYNC B1 ;  /* 0x0000000000017941 */ /* 0x000fea0003800000 */
.L_x_736:
        /* <DEDUP_REMOVED lines=16> */
.L_x_740:
        /* <DEDUP_REMOVED lines=8> */
.L_x_741:
[----:B------:R-:W-:Y:S05]  /*3010*/  BSYNC B1 ;  /* 0x0000000000017941 */ /* 0x000fea0003800000 */
.L_x_739:
        /* <DEDUP_REMOVED lines=11> */
[----:B------:R-:W-:Y:S01]  /*30d0*/  MOV R134, RZ ;  /* 0x000000ff00867202 */ /* 0x000fe20000000f00 */
[----:B------:R-:W-:Y:S06]  /*30e0*/  @!P4 BRA `(.L_x_744) ;  /* 0x000000000024c947 */ /* 0x000fec0003800000 */
[----:B------:R-:W-:Y:S01]  /*30f0*/  IMAD.U32 R134, R114, 0x10000, RZ ;  /* 0x0001000072867824 */ /* 0x000fe200078e00ff */
[----:B------:R-:W-:Y:S06]  /*3100*/  BRA `(.L_x_744) ;  /* 0x00000000001c7947 */ /* 0x000fec0003800000 */
.L_x_743:
[----:B------:R-:W-:Y:S02]  /*3110*/  ISETP.NE.AND P6, PT, R20, RZ, PT ;  /* 0x000000ff1400720c */ /* 0x000fe40003fc5270 */
[----:B------:R-:W-:Y:S02]  /*3120*/  @P4 SHF.L.U32 R133, R114, 0x10, RZ ;  /* 0x0000001072854819 */ /* 0x000fe400000006ff */
[----:B------:R-:W-:-:S05]  /*3130*/  FSEL R128, R132, RZ, !P6 ;  /* 0x000000ff84807208 */ /* 0x000fca0007000000 */
[----:B------:R-:W-:-:S04]  /*3140*/  FFMA.FTZ R128, R203, R131, R128 ;  /* 0x00000083cb807223 */ /* 0x000fc80000010080 */
[----:B------:R-:W-:-:S04]  /*3150*/  FADD.FTZ R129, R201, -R128 ;  /* 0x80000080c9817221 */ /* 0x000fc80000010000 */
[----:B------:R-:W-:-:S04]  /*3160*/  FMUL.FTZ R134, R38, R129 ;  /* 0x0000008126867220 */ /* 0x000fc80000410000 */
[----:B------:R-:W-:-:S07]  /*3170*/  @P4 FADD.FTZ R134, R134, R133 ;  /* 0x0000008586864221 */ /* 0x000fce0000010000 */
.L_x_744:
[----:B------:R-:W-:Y:S05]  /*3180*/  BSYNC B1 ;  /* 0x0000000000017941 */ /* 0x000fea0003800000 */
.L_x_742:
        /* <DEDUP_REMOVED lines=16> */
.L_x_746:
        /* <DEDUP_REMOVED lines=8> */
.L_x_747:
[----:B------:R-:W-:Y:S05]  /*3310*/  BSYNC B1 ;  /* 0x0000000000017941 */ /* 0x000fea0003800000 */
.L_x_745:
        /* <DEDUP_REMOVED lines=15> */
.L_x_749:
[----:B------:R-:W-:Y:S02]  /*3410*/  ISETP.NE.AND P6, PT, R20, RZ, PT ;  /* 0x000000ff1400720c */ /* 0x000fe40003fc5270 */
[----:B------:R-:W-:Y:S02]  /*3420*/  @P4 SHF.L.U32 R133, R115, 0x10, RZ ;  /* 0x0000001073854819 */ /* 0x000fe400000006ff */
[----:B------:R-:W-:-:S05]  /*3430*/  FSEL R128, R132, RZ, !P6 ;  /* 0x000000ff84807208 */ /* 0x000fca0007000000 */
[----:B------:R-:W-:-:S04]  /*3440*/  FFMA.FTZ R128, R199, R131, R128 ;  /* 0x00000083c7807223 */ /* 0x000fc80000010080 */
[----:B------:R-:W-:-:S04]  /*3450*/  FADD.FTZ R129, R197, -R128 ;  /* 0x80000080c5817221 */ /* 0x000fc80000010000 */
[----:B------:R-:W-:-:S04]  /*3460*/  FMUL.FTZ R134, R38, R129 ;  /* 0x0000008126867220 */ /* 0x000fc80000410000 */
[----:B------:R-:W-:-:S07]  /*3470*/  @P4 FADD.FTZ R134, R134, R133 ;  /* 0x0000008586864221 */ /* 0x000fce0000010000 */
.L_x_750:
[----:B------:R-:W-:Y:S05]  /*3480*/  BSYNC B1 ;  /* 0x0000000000017941 */ /* 0x000fea0003800000 */
.L_x_748:
        /* <DEDUP_REMOVED lines=16> */
.L_x_752:
        /* <DEDUP_REMOVED lines=8> */
.L_x_753:
[----:B------:R-:W-:Y:S05]  /*3610*/  BSYNC B1 ;  /* 0x0000000000017941 */ /* 0x000fea0003800000 */
.L_x_751:
[----:B------:R-:W0:Y:S01]  /*3620*/  @P5 LDC.64 R128, c[0x0][0x308] ;  /* 0x0000c200ff805b82 */ /* 0x000e220000000a00 */
[----:B------:R-:W-:Y:S02]  /*3630*/  @P5 F2FP.BF16.F32.PACK_AB R133, RZ, R182 ;  /* 0x000000b6ff85523e */ /* 0x000fe400000010ff */
[----:B------:R-:W-:Y:S02]  /*3640*/  @P3 LOP3.LUT P4, RZ, R161, 0xff000000, RZ, 0xc0, !PT ;  /* 0xff000000a1ff3812 */ /* 0x000fe4000788c0ff */
[----:B------:R-:W-:Y:S01]  /*3650*/  @P5 PRMT R127, R127, 0x5410, R133 ;  /* 0x000054107f7f5816 */ /* 0x000fe20000000085 */
[C---:B0-----:R-:W-:Y:S01]  /*3660*/  @P5 IMAD.WIDE.U32 R134, R39.reuse, 0x10, R128 ;  /* 0x0000001027865825 */ /* 0x041fe200078e0080 */
[----:B------:R-:W-:Y:S01]  /*3670*/  IADD3 R39, R39, 0x80, RZ ;  /* 0x0000008027277810 */ /* 0x000fe20007ffe0ff */
[----:B------:R-:W0:Y:S03]  /*3680*/  @P3 LDC.64 R128, c[0x0][0x298] ;  /* 0x0000a600ff803b82 */ /* 0x000e260000000a00 */
[----:B------:R1:W-:Y:S01]  /*3690*/  @P5 STG.E.128 desc[UR4][R134.64], R124 ;  /* 0x0000007c86005986 */ /* 0x0003e2000c101d04 */
[----:B0-----:R-:W-:-:S04]  /*36a0*/  @P3 FMUL.FTZ R129, R182, R129 ;  /* 0x00000081b6813220 */ /* 0x001fc80000410000 */
[----:B------:R-:W-:-:S05]  /*36b0*/  @P3 FMUL.FTZ R128, R129, R128 ;  /* 0x0000008081803220 */ /* 0x000fca0000410000 */
[----:B------:R-:W-:Y:S02]  /*36c0*/  @P3 FSEL R133, R128, RZ, P4 ;  /* 0x000000ff80853208 */ /* 0x000fe40002000000 */
[----:B------:R-:W0:Y:S02]  /*36d0*/  @P3 LDC.64 R128, c[0x0][0x2f8] ;  /* 0x0000be00ff803b82 */ /* 0x000e240000000a00 */
[----:B------:R-:W-:-:S04]  /*36e0*/  @P3 F2FP.BF16.F32.PACK_AB R133, RZ, R133 ;  /* 0x00000085ff85323e */ /* 0x000fc800000010ff */
[----:B------:R-:W-:Y:S01]  /*36f0*/  @P3 PRMT R95, R95, 0x5410, R133 ;  /* 0x000054105f5f3816 */ /* 0x000fe20000000085 */
[----:B0-----:R-:W-:-:S04]  /*3700*/  @P3 IMAD.WIDE.U32 R128, R130, 0x10, R128 ;  /* 0x0000001082803825 */ /* 0x001fc800078e0080 */
[----:B------:R-:W-:Y:S01]  /*3710*/  VIADD R130, R130, 0x80 ;  /* 0x0000008082827836 */ /* 0x000fe20000000000 */
[----:B------:R1:W-:Y:S06]  /*3720*/  @P3 STG.E.128 desc[UR4][R128.64], R92 ;  /* 0x0000005c80003986 */ /* 0x0003ec000c101d04 */
.L_x_729:
[----:B------:R-:W-:Y:S05]  /*3730*/  BSYNC B0 ;  /* 0x0000000000007941 */ /* 0x000fea0003800000 */
.L_x_728:
[----:B------:R-:W-:Y:S04]  /*3740*/  BSSY B0, `(.L_x_754) ;  /* 0x00000d2000007945 */ /* 0x000fe80003800000 */
[----:B------:R-:W-:Y:S05]  /*3750*/  @!P0 BRA `(.L_x_755) ;  /* 0x0000000c00408947 */ /* 0x000fea0003800000 */
[----:B------:R-:W-:Y:S04]  /*3760*/  BSSY B1, `(.L_x_756) ;  /* 0x0000013000017945 */ /* 0x000fe80003800000 */
[----:B------:R-:W-:Y:S05]  /*3770*/  @P2 BRA `(.L_x_757) ;  /* 0x00000000001c2947 */ /* 0x000fea0003800000 */
[----:B------:R-:W-:Y:S01]  /*3780*/  UISETP.NE.U32.AND UP0, UPT, UR8, URZ, UPT ;  /* 0x0000003f0800728c */ /* 0x000fe2000bf05070 */
[----:B-1----:R-:W-:-:S03]  /*3790*/  MOV R134, RZ ;  /* 0x000000ff00867202 */ /* 0x002fc60000000f00 */
[----:B------:R-:W-:-:S06]  /*37a0*/  UISETP.NE.AND.EX UP0, UPT, UR9, URZ, UPT, UP0 ;  /* 0x0000003f0900728c */ /* 0x000fcc000bf05300 */
[----:B------:R-:W-:-:S13]  /*37b0*/  PLOP3.LUT P4, PT, PT, PT, UP0, 0x80, 0x0 ;  /* 0x000000000000781c */ /* 0x000fda0003f8f008 */
[----:B------:R-:W-:Y:S05]  /*37c0*/  @!P4 BRA `(.L_x_758) ;  /* 0x000000000030c947 */ /* 0x000fea0003800000 */
[----:B-----5:R-:W-:Y:S01]  /*37d0*/  SHF.L.U32 R134, R40, 0x10, RZ ;  /* 0x0000001028867819 */ /* 0x020fe200000006ff */
[----:B------:R-:W-:Y:S06]  /*37e0*/  BRA `(.L_x_758) ;  /* 0x0000000000287947 */ /* 0x000fec0003800000 */
.L_x_757:
[----:B------:R-:W-:Y:S01]  /*37f0*/  UISETP.NE.U32.AND UP0, UPT, UR8, URZ, UPT ;  /* 0x0000003f0800728c */ /* 0x000fe2000bf05070 */
[----:B------:R-:W-:-:S03]  /*3800*/  ISETP.NE.AND P4, PT, R20, RZ, PT ;  /* 0x000000ff1400720c */ /* 0x000fc60003f85270 */
[----:B------:R-:W-:Y:S01]  /*3810*/  UISETP.NE.AND.EX UP0, UPT, UR9, URZ, UPT, UP0 ;  /* 0x0000003f0900728c */ /* 0x000fe2000bf05300 */
[----:B-1----:R-:W-:-:S05]  /*3820*/  FSEL R128, R132, RZ, !P4 ;  /* 0x000000ff84807208 */ /* 0x002fca0006000000 */
[----:B------:R-:W-:Y:S01]  /*3830*/  PLOP3.LUT P4, PT, PT, PT, UP0, 0x80, 0x0 ;  /* 0x000000000000781c */ /* 0x000fe20003f8f008 */
[----:B------:R-:W-:-:S04]  /*3840*/  FFMA.FTZ R128, R195, R131, R128 ;  /* 0x00000083c3807223 */ /* 0x000fc80000010080 */
[----:B------:R-:W-:-:S04]  /*3850*/  FADD.FTZ R129, R193, -R128 ;  /* 0x80000080c1817221 */ /* 0x000fc80000010000 */
[----:B------:R-:W-:-:S04]  /*3860*/  FMUL.FTZ R134, R38, R129 ;  /* 0x0000008126867220 */ /* 0x000fc80000410000 */
[----:B-----5:R-:W-:-:S04]  /*3870*/  @P4 IMAD.U32 R133, R40, 0x10000, RZ ;  /* 0x0001000028854824 */ /* 0x020fc800078e00ff */
[----:B------:R-:W-:-:S07]  /*3880*/  @P4 FADD.FTZ R134, R134, R133 ;  /* 0x0000008586864221 */ /* 0x000fce0000010000 */
.L_x_758:
[----:B------:R-:W-:Y:S05]  /*3890*/  BSYNC B1 ;  /* 0x0000000000017941 */ /* 0x000fea0003800000 */
.L_x_756:
        /* <DEDUP_REMOVED lines=18> */
.L_x_760:
        /* <DEDUP_REMOVED lines=8> */
.L_x_761:
[----:B------:R-:W-:Y:S05]  /*3a40*/  BSYNC B1 ;  /* 0x0000000000017941 */ /* 0x000fea0003800000 */
.L_x_759:
        /* <DEDUP_REMOVED lines=13> */
[----:B------:R-:W-:Y:S01]  /*3b20*/  SHF.L.U32 R134, R41, 0x10, RZ ;  /* 0x0000001029867819 */ /* 0x000fe200000006ff */
[----:B------:R-:W-:Y:S06]  /*3b30*/  BRA `(.L_x_764) ;  /* 0x00000000001c7947 */ /* 0x000fec0003800000 */
.L_x_763:
[----:B------:R-:W-:Y:S01]  /*3b40*/  ISETP.NE.AND P6, PT, R20, RZ, PT ;  /* 0x000000ff1400720c */ /* 0x000fe20003fc5270 */
[----:B------:R-:W-:-:S03]  /*3b50*/  @P4 IMAD.U32 R133, R41, 0x10000, RZ ;  /* 0x0001000029854824 */ /* 0x000fc600078e00ff */
[----:B------:R-:W-:-:S05]  /*3b60*/  FSEL R128, R132, RZ, !P6 ;  /* 0x000000ff84807208 */ /* 0x000fca0007000000 */
[----:B------:R-:W-:-:S04]  /*3b70*/  FFMA.FTZ R128, R191, R131, R128 ;  /* 0x00000083bf807223 */ /* 0x000fc80000010080 */
[----:B------:R-:W-:-:S04]  /*3b80*/  FADD.FTZ R129, R189, -R128 ;  /* 0x80000080bd817221 */ /* 0x000fc80000010000 */
[----:B------:R-:W-:-:S04]  /*3b90*/  FMUL.FTZ R134, R38, R129 ;  /* 0x0000008126867220 */ /* 0x000fc80000410000 */
[----:B------:R-:W-:-:S07]  /*3ba0*/  @P4 FADD.FTZ R134, R134, R133 ;  /* 0x0000008586864221 */ /* 0x000fce0000010000 */
.L_x_764:
[----:B------:R-:W-:Y:S05]  /*3bb0*/  BSYNC B1 ;  /* 0x0000000000017941 */ /* 0x000fea0003800000 */
.L_x_762:
        /* <DEDUP_REMOVED lines=16> */
.L_x_766:
        /* <DEDUP_REMOVED lines=8> */
.L_x_767:
[----:B------:R-:W-:Y:S05]  /*3d40*/  BSYNC B1 ;  /* 0x0000000000017941 */ /* 0x000fea0003800000 */
.L_x_765:
        /* <DEDUP_REMOVED lines=15> */
.L_x_769:
[----:B------:R-:W-:Y:S01]  /*3e40*/  ISETP.NE.AND P6, PT, R20, RZ, PT ;  /* 0x000000ff1400720c */ /* 0x000fe20003fc5270 */
[----:B------:R-:W-:-:S03]  /*3e50*/  @P4 IMAD.U32 R133, R42, 0x10000, RZ ;  /* 0x000100002a854824 */ /* 0x000fc600078e00ff */
[----:B------:R-:W-:-:S05]  /*3e60*/  FSEL R128, R132, RZ, !P6 ;  /* 0x000000ff84807208 */ /* 0x000fca0007000000 */
[----:B------:R-:W-:-:S04]  /*3e70*/  FFMA.FTZ R128, R187, R131, R128 ;  /* 0x00000083bb807223 */ /* 0x000fc80000010080 */
[----:B------:R-:W-:-:S04]  /*3e80*/  FADD.FTZ R129, R185, -R128 ;  /* 0x80000080b9817221 */ /* 0x000fc80000010000 */
[----:B------:R-:W-:-:S04]  /*3e90*/  FMUL.FTZ R134, R38, R129 ;  /* 0x0000008126867220 */ /* 0x000fc80000410000 */
[----:B------:R-:W-:-:S07]  /*3ea0*/  @P4 FADD.FTZ R134, R134, R133 ;  /* 0x0000008586864221 */ /* 0x000fce0000010000 */
.L_x_770:
[----:B------:R-:W-:Y:S05]  /*3eb0*/  BSYNC B1 ;  /* 0x0000000000017941 */ /* 0x000fea0003800000 */
.L_x_768:
        /* <DEDUP_REMOVED lines=16> */
.L_x_772:
        /* <DEDUP_REMOVED lines=8> */
.L_x_773:
[----:B------:R-:W-:Y:S05]  /*4040*/  BSYNC B1 ;  /* 0x0000000000017941 */ /* 0x000fea0003800000 */
.L_x_771:
        /* <DEDUP_REMOVED lines=15> */
.L_x_775:
[----:B------:R-:W-:Y:S01]  /*4140*/  ISETP.NE.AND P6, PT, R20, RZ, PT ;  /* 0x000000ff1400720c */ /* 0x000fe20003fc5270 */
[----:B------:R-:W-:-:S03]  /*4150*/  @P4 IMAD.U32 R133, R43, 0x10000, RZ ;  /* 0x000100002b854824 */ /* 0x000fc600078e00ff */
[----:B------:R-:W-:-:S05]  /*4160*/  FSEL R128, R132, RZ, !P6 ;  /* 0x000000ff84807208 */ /* 0x000fca0007000000 */
[----:B------:R-:W-:-:S04]  /*4170*/  FFMA.FTZ R129, R181, R131, R128 ;  /* 0x00000083b5817223 */ /* 0x000fc80000010080 */
[----:B------:R-:W-:-:S04]  /*4180*/  FADD.FTZ R129, R138, -R129 ;  /* 0x800000818a817221 */ /* 0x000fc80000010000 */
[----:B------:R-:W-:-:S04]  /*4190*/  FMUL.FTZ R134, R38, R129 ;  /* 0x0000008126867220 */ /* 0x000fc80000410000 */
[----:B------:R-:W-:-:S07]  /*41a0*/  @P4 FADD.FTZ R134, R134, R133 ;  /* 0x0000008586864221 */ /* 0x000fce0000010000 */
.L_x_776:
[----:B------:R-:W-:Y:S05]  /*41b0*/  BSYNC B1 ;  /* 0x0000000000017941 */ /* 0x000fea0003800000 */
.L_x_774:
        /* <DEDUP_REMOVED lines=16> */
.L_x_778:
        /* <DEDUP_REMOVED lines=8> */
.L_x_779:
[----:B------:R-:W-:Y:S05]  /*4340*/  BSYNC B1 ;  /* 0x0000000000017941 */ /* 0x000fea0003800000 */
.L_x_777:
        /* <DEDUP_REMOVED lines=14> */
[C---:B0-----:R-:W-:Y:S01]  /*4430*/  @P3 IMAD.WIDE.U32 R128, R130.reuse, 0x10, R128 ;  /* 0x0000001082803825 */ /* 0x041fe200078e0080 */
[----:B------:R-:W-:-:S04]  /*4440*/  IADD3 R130, R130, 0x80, RZ ;  /* 0x0000008082827810 */ /* 0x000fc80007ffe0ff */
[----:B------:R2:W-:Y:S03]  /*4450*/  @P3 STG.E.128 desc[UR4][R128.64], R92 ;  /* 0x0000005c80003986 */ /* 0x0005e6000c101d04 */
.L_x_755:
[----:B------:R-:W-:Y:S05]  /*4460*/  BSYNC B0 ;  /* 0x0000000000007941 */ /* 0x000fea0003800000 */
.L_x_754:
[----:B------:R-:W-:Y:S04]  /*4470*/  BSSY B0, `(.L_x_780) ;  /* 0x00000d2000007945 */ /* 0x000fe80003800000 */
[----:B------:R-:W-:Y:S05]  /*4480*/  @!P1 BRA `(.L_x_781) ;  /* 0x0000000c00409947 */ /* 0x000fea0003800000 */
[----:B------:R-:W-:Y:S04]  /*4490*/  BSSY B1, `(.L_x_782) ;  /* 0x0000013000017945 */ /* 0x000fe80003800000 */
[----:B------:R-:W-:Y:S05]  /*44a0*/  @P2 BRA `(.L_x_783) ;  /* 0x00000000001c2947 */ /* 0x000fea0003800000 */
[----:B------:R-:W-:Y:S01]  /*44b0*/  UISETP.NE.U32.AND UP0, UPT, UR8, URZ, UPT ;  /* 0x0000003f0800728c */ /* 0x000fe2000bf05070 */
[----:B-12---:R-:W-:-:S03]  /*44c0*/  IMAD.MOV.U32 R134, RZ, RZ, RZ ;  /* 0x000000ffff867224 */ /* 0x006fc600078e00ff */
[----:B------:R-:W-:-:S06]  /*44d0*/  UISETP.NE.AND.EX UP0, UPT, UR9, URZ, UPT, UP0 ;  /* 0x0000003f0900728c */ /* 0x000fcc000bf05300 */
[----:B------:R-:W-:-:S13]  /*44e0*/  PLOP3.LUT P4, PT, PT, PT, UP0, 0x80, 0x0 ;  /* 0x000000000000781c */ /* 0x000fda0003f8f008 */
[----:B------:R-:W-:Y:S05]  /*44f0*/  @!P4 BRA `(.L_x_784) ;  /* 0x000000000030c947 */ /* 0x000fea0003800000 */
[----:B-----5:R-:W-:Y:S01]  /*4500*/  SHF.L.U32 R134, R116, 0x10, RZ ;  /* 0x0000001074867819 */ /* 0x020fe200000006ff */
[----:B------:R-:W-:Y:S06]  /*4510*/  BRA `(.L_x_784) ;  /* 0x0000000000287947 */ /* 0x000fec0003800000 */
.L_x_783:
[----:B------:R-:W-:Y:S01]  /*4520*/  UISETP.NE.U32.AND UP0, UPT, UR8, URZ, UPT ;  /* 0x0000003f0800728c */ /* 0x000fe2000bf05070 */
[----:B------:R-:W-:-:S03]  /*4530*/  ISETP.NE.AND P4, PT, R20, RZ, PT ;  /* 0x000000ff1400720c */ /* 0x000fc60003f85270 */
[----:B------:R-:W-:Y:S01]  /*4540*/  UISETP.NE.AND.EX UP0, UPT, UR9, URZ, UPT, UP0 ;  /* 0x0000003f0900728c */ /* 0x000fe2000bf05300 */
[----:B-12---:R-:W-:-:S05]  /*4550*/  FSEL R128, R132, RZ, !P4 ;  /* 0x000000ff84807208 */ /* 0x006fca0006000000 */
[----:B------:R-:W-:Y:S01]  /*4560*/  PLOP3.LUT P4, PT, PT, PT, UP0, 0x80, 0x0 ;  /* 0x000000000000781c */ /* 0x000fe20003f8f008 */
[----:B------:R-:W-:-:S04]  /*4570*/  FFMA.FTZ R129, R143, R131, R128 ;  /* 0x000000838f817223 */ /* 0x000fc80000010080 */
[----:B------:R-:W-:-:S04]  /*4580*/  FADD.FTZ R129, R142, -R129 ;  /* 0x800000818e817221 */ /* 0x000fc80000010000 */
[----:B------:R-:W-:-:S04]  /*4590*/  FMUL.FTZ R134, R38, R129 ;  /* 0x0000008126867220 */ /* 0x000fc80000410000 */
[----:B-----5:R-:W-:-:S05]  /*45a0*/  @P4 SHF.L.U32 R133, R116, 0x10, RZ ;  /* 0x0000001074854819 */ /* 0x020fca00000006ff */
[----:B------:R-:W-:-:S07]  /*45b0*/  @P4 FADD.FTZ R134, R134, R133 ;  /* 0x0000008586864221 */ /* 0x000fce0000010000 */
.L_x_784:
[----:B------:R-:W-:Y:S05]  /*45c0*/  BSYNC B1 ;  /* 0x0000000000017941 */ /* 0x000fea0003800000 */
.L_x_782:
        /* <DEDUP_REMOVED lines=18> */
.L_x_786:
        /* <DEDUP_REMOVED lines=8> */
.L_x_787:
[----:B------:R-:W-:Y:S05]  /*4770*/  BSYNC B1 ;  /* 0x0000000000017941 */ /* 0x000fea0003800000 */
.L_x_785:
        /* <DEDUP_REMOVED lines=15> */
.L_x_789:
[----:B------:R-:W-:Y:S02]  /*4870*/  ISETP.NE.AND P6, PT, R20, RZ, PT ;  /* 0x000000ff1400720c */ /* 0x000fe40003fc5270 */
[----:B------:R-:W-:Y:S02]  /*4880*/  @P4 SHF.L.U32 R133, R117, 0x10, RZ ;  /* 0x0000001075854819 */ /* 0x000fe400000006ff */
[----:B------:R-:W-:-:S05]  /*4890*/  FSEL R128, R132, RZ, !P6 ;  /* 0x000000ff84807208 */ /* 0x000fca0007000000 */
[----:B------:R-:W-:-:S04]  /*48a0*/  FFMA.FTZ R129, R145, R131, R128 ;  /* 0x0000008391817223 */ /* 0x000fc80000010080 */
[----:B------:R-:W-:-:S04]  /*48b0*/  FADD.FTZ R129, R144, -R129 ;  /* 0x8000008190817221 */ /* 0x000fc80000010000 */
[----:B------:R-:W-:-:S04]  /*48c0*/  FMUL.FTZ R134, R38, R129 ;  /* 0x0000008126867220 */ /* 0x000fc80000410000 */
[----:B------:R-:W-:-:S07]  /*48d0*/  @P4 FADD.FTZ R134, R134, R133 ;  /* 0x0000008586864221 */ /* 0x000fce0000010000 */
.L_x_790:
[----:B------:R-:W-:Y:S05]  /*48e0*/  BSYNC B1 ;  /* 0x0000000000017941 */ /* 0x000fea0003800000 */
.L_x_788:
        /* <DEDUP_REMOVED lines=16> */
.L_x_792:
        /* <DEDUP_REMOVED lines=8> */
.L_x_793:
[----:B------:R-:W-:Y:S05]  /*4a70*/  BSYNC B1 ;  /* 0x0000000000017941 */ /* 0x000fea0003800000 */
.L_x_791:
        /* <DEDUP_REMOVED lines=15> */
.L_x_795:
[----:B------:R-:W-:Y:S02]  /*4b70*/  ISETP.NE.AND P6, PT, R20, RZ, PT ;  /* 0x000000ff1400720c */ /* 0x000fe40003fc5270 */
[----:B------:R-:W-:Y:S02]  /*4b80*/  @P4 SHF.L.U32 R133, R118, 0x10, RZ ;  /* 0x0000001076854819 */ /* 0x000fe400000006ff */
[----:B------:R-:W-:-:S05]  /*4b90*/  FSEL R128, R132, RZ, !P6 ;  /* 0x000000ff84807208 */ /* 0x000fca0007000000 */
[----:B------:R-:W-:-:S04]  /*4ba0*/  FFMA.FTZ R129, R147, R131, R128 ;  /* 0x0000008393817223 */ /* 0x000fc80000010080 */
[----:B------:R-:W-:-:S04]  /*4bb0*/  FADD.FTZ R129, R146, -R129 ;  /* 0x8000008192817221 */ /* 0x000fc80000010000 */
[----:B------:R-:W-:-:S04]  /*4bc0*/  FMUL.FTZ R134, R38, R129 ;  /* 0x0000008126867220 */ /* 0x000fc80000410000 */
[----:B------:R-:W-:-:S07]  /*4bd0*/  @P4 FADD.FTZ R134, R134, R133 ;  /* 0x0000008586864221 */ /* 0x000fce0000010000 */
.L_x_796:
[----:B------:R-:W-:Y:S05]  /*4be0*/  BSYNC B1 ;  /* 0x0000000000017941 */ /* 0x000fea0003800000 */
.L_x_794:
        /* <DEDUP_REMOVED lines=16> */
.L_x_798:
        /* <DEDUP_REMOVED lines=8> */
.L_x_799:
[----:B------:R-:W-:Y:S05]  /*4d70*/  BSYNC B1 ;  /* 0x0000000000017941 */ /* 0x000fea0003800000 */
.L_x_797:
        /* <DEDUP_REMOVED lines=15> */
.L_x_801:
[----:B------:R-:W-:Y:S02]  /*4e70*/  ISETP.NE.AND P6, PT, R20, RZ, PT ;  /* 0x000000ff1400720c */ /* 0x000fe40003fc5270 */
[----:B------:R-:W-:Y:S02]  /*4e80*/  @P4 SHF.L.U32 R133, R119, 0x10, RZ ;  /* 0x0000001077854819 */ /* 0x000fe400000006ff */
[----:B------:R-:W-:-:S05]  /*4e90*/  FSEL R128, R132, RZ, !P6 ;  /* 0x000000ff84807208 */ /* 0x000fca0007000000 */
[----:B------:R-:W-:-:S04]  /*4ea0*/  FFMA.FTZ R129, R149, R131, R128 ;  /* 0x0000008395817223 */ /* 0x000fc80000010080 */
[----:B------:R-:W-:-:S04]  /*4eb0*/  FADD.FTZ R129, R148, -R129 ;  /* 0x8000008194817221 */ /* 0x000fc80000010000 */
[----:B------:R-:W-:-:S04]  /*4ec0*/  FMUL.FTZ R134, R38, R129 ;  /* 0x0000008126867220 */ /* 0x000fc80000410000 */
[----:B------:R-:W-:-:S07]  /*4ed0*/  @P4 FADD.FTZ R134, R134, R133 ;  /* 0x0000008586864221 */ /* 0x000fce0000010000 */
.L_x_802:
[----:B------:R-:W-:Y:S05]  /*4ee0*/  BSYNC B1 ;  /* 0x0000000000017941 */ /* 0x000fea0003800000 */
.L_x_800:
        /* <DEDUP_REMOVED lines=16> */
.L_x_804:
        /* <DEDUP_REMOVED lines=8> */
.L_x_805:
[----:B------:R-:W-:Y:S05]  /*5070*/  BSYNC B1 ;  /* 0x0000000000017941 */ /* 0x000fea0003800000 */
.L_x_803:
[----:B------:R-:W-:Y:S01]  /*5080*/  @P5 F2FP.BF16.F32.PACK_AB R128, RZ, R182 ;  /* 0x000000b6ff80523e */ /* 0x000fe200000010ff */
[----:B------:R-:W0:Y:S01]  /*5090*/  @P5 LDC.64 R134, c[0x0][0x308] ;  /* 0x0000c200ff865b82 */ /* 0x000e220000000a00 */
[----:B------:R-:W-:Y:S02]  /*50a0*/  @P3 LOP3.LUT P4, RZ, R157, 0xff000000, RZ, 0xc0, !PT ;  /* 0xff0000009dff3812 */ /* 0x000fe4000788c0ff */
[----:B------:R-:W-:-:S05]  /*50b0*/  @P5 PRMT R127, R127, 0x5410, R128 ;  /* 0x000054107f7f5816 */ /* 0x000fca0000000080 */
[----:B------:R-:W1:Y:S01]  /*50c0*/  @P3 LDC.64 R128, c[0x0][0x298] ;  /* 0x0000a600ff803b82 */ /* 0x000e620000000a00 */
[----:B0-----:R-:W-:-:S04]  /*50d0*/  @P5 IMAD.WIDE.U32 R134, R39, 0x10, R134 ;  /* 0x0000001027865825 */ /* 0x001fc800078e0086 */
[----:B------:R-:W-:Y:S01]  /*50e0*/  VIADD R39, R39, 0x80 ;  /* 0x0000008027277836 */ /* 0x000fe20000000000 */
[----:B------:R0:W-:Y:S01]  /*50f0*/  @P5 STG.E.128 desc[UR4][R134.64], R124 ;  /* 0x0000007c86005986 */ /* 0x0001e2000c101d04 */
[----:B-1----:R-:W-:-:S04]  /*5100*/  @P3 FMUL.FTZ R129, R182, R129 ;  /* 0x00000081b6813220 */ /* 0x002fc80000410000 */
[----:B------:R-:W-:-:S05]  /*5110*/  @P3 FMUL.FTZ R128, R129, R128 ;  /* 0x0000008081803220 */ /* 0x000fca0000410000 */
[----:B------:R-:W-:Y:S02]  /*5120*/  @P3 FSEL R133, R128, RZ, P4 ;  /* 0x000000ff80853208 */ /* 0x000fe40002000000 */
[----:B------:R-:W1:Y:S02]  /*5130*/  @P3 LDC.64 R128, c[0x0][0x2f8] ;  /* 0x0000be00ff803b82 */ /* 0x000e640000000a00 */
[----:B------:R-:W-:-:S04]  /*5140*/  @P3 F2FP.BF16.F32.PACK_AB R133, RZ, R133 ;  /* 0x00000085ff85323e */ /* 0x000fc800000010ff */
[----:B------:R-:W-:Y:S01]  /*5150*/  @P3 PRMT R95, R95, 0x5410, R133 ;  /* 0x000054105f5f3816 */ /* 0x000fe20000000085 */
[C---:B-1----:R-:W-:Y:S01]  /*5160*/  @P3 IMAD.WIDE.U32 R128, R130.reuse, 0x10, R128 ;  /* 0x0000001082803825 */ /* 0x042fe200078e0080 */
[----:B------:R-:W-:-:S04]  /*5170*/  IADD3 R130, R130, 0x80, RZ ;  /* 0x0000008082827810 */ /* 0x000fc80007ffe0ff */
[----:B------:R0:W-:Y:S03]  /*5180*/  @P3 STG.E.128 desc[UR4][R128.64], R92 ;  /* 0x0000005c80003986 */ /* 0x0001e6000c101d04 */
.L_x_781:
[----:B------:R-:W-:Y:S05]  /*5190*/  BSYNC B0 ;  /* 0x0000000000007941 */ /* 0x000fea0003800000 */
.L_x_780:
[----:B------:R-:W-:Y:S01]  /*51a0*/  ISETP.NE.AND P4, PT, R137, RZ, PT ;  /* 0x000000ff8900720c */ /* 0x000fe20003f85270 */
[----:B------:R-:W-:-:S12]  /*51b0*/  BSSY B0, `(.L_x_806) ;  /* 0x00000d0000007945 */ /* 0x000fd80003800000 */
[----:B------:R-:W-:Y:S05]  /*51c0*/  @!P4 BRA `(.L_x_807) ;  /* 0x0000000c0038c947 */ /* 0x000fea0003800000 */
[----:B------:R-:W-:Y:S04]  /*51d0*/  BSSY B1, `(.L_x_808) ;  /* 0x0000013000017945 */ /* 0x000fe80003800000 */
[----:B------:R-:W-:Y:S05]  /*51e0*/  @P2 BRA `(.L_x_809) ;  /* 0x00000000001c2947 */ /* 0x000fea0003800000 */
[----:B------:R-:W-:Y:S01]  /*51f0*/  UISETP.NE.U32.AND UP0, UPT, UR8, URZ, UPT ;  /* 0x0000003f0800728c */ /* 0x000fe2000bf05070 */
[----:B012---:R-:W-:-:S03]  /*5200*/  MOV R134, RZ ;  /* 0x000000ff00867202 */ /* 0x007fc60000000f00 */
[----:B------:R-:W-:-:S06]  /*5210*/  UISETP.NE.AND.EX UP0, UPT, UR9, URZ, UPT, UP0 ;  /* 0x0000003f0900728c */ /* 0x000fcc000bf05300 */
[----:B------:R-:W-:-:S13]  /*5220*/  PLOP3.LUT P4, PT, PT, PT, UP0, 0x80, 0x0 ;  /* 0x000000000000781c */ /* 0x000fda0003f8f008 */
[----:B------:R-:W-:Y:S05]  /*5230*/  @!P4 BRA `(.L_x_810) ;  /* 0x000000000030c947 */ /* 0x000fea0003800000 */
[----:B-----5:R-:W-:Y:S01]  /*5240*/  IMAD.U32 R134, R120, 0x10000, RZ ;  /* 0x0001000078867824 */ /* 0x020fe200078e00ff */
[----:B------:R-:W-:Y:S06]  /*5250*/  BRA `(.L_x_810) ;  /* 0x0000000000287947 */ /* 0x000fec0003800000 */
.L_x_809:
        /* <DEDUP_REMOVED lines=8> */
[----:B-----5:R-:W-:-:S05]  /*52e0*/  @P4 SHF.L.U32 R133, R120, 0x10, RZ ;  /* 0x0000001078854819 */ /* 0x020fca00000006ff */
[----:B------:R-:W-:-:S07]  /*52f0*/  @P4 FADD.FTZ R134, R134, R133 ;  /* 0x0000008586864221 */ /* 0x000fce0000010000 */
.L_x_810:
[----:B------:R-:W-:Y:S05]  /*5300*/  BSYNC B1 ;  /* 0x0000000000017941 */ /* 0x000fea0003800000 */
.L_x_808:
        /* <DEDUP_REMOVED lines=18> */
.L_x_812:
        /* <DEDUP_REMOVED lines=8> */
.L_x_813:
[----:B------:R-:W-:Y:S05]  /*54b0*/  BSYNC B1 ;  /* 0x0000000000017941 */ /* 0x000fea0003800000 */
.L_x_811:
        /* <DEDUP_REMOVED lines=15> */
.L_x_815:
[----:B------:R-:W-:Y:S02]  /*55b0*/  ISETP.NE.AND P6, PT, R20, RZ, PT ;  /* 0x000000ff1400720c */ /* 0x000fe40003fc5270 */
[----:B------:R-:W-:Y:S02]  /*55c0*/  @P4 SHF.L.U32 R133, R121, 0x10, RZ ;  /* 0x0000001079854819 */ /* 0x000fe400000006ff */
[----:B------:R-:W-:-:S05]  /*55d0*/  FSEL R128, R132, RZ, !P6 ;  /* 0x000000ff84807208 */ /* 0x000fca0007000000 */
[----:B------:R-:W-:-:S04]  /*55e0*/  FFMA.FTZ R129, R167, R131, R128 ;  /* 0x00000083a7817223 */ /* 0x000fc80000010080 */
[----:B------:R-:W-:-:S04]  /*55f0*/  FADD.FTZ R129, R168, -R129 ;  /* 0x80000081a8817221 */ /* 0x000fc80000010000 */
[----:B------:R-:W-:-:S04]  /*5600*/  FMUL.FTZ R134, R38, R129 ;  /* 0x0000008126867220 */ /* 0x000fc80000410000 */
[----:B------:R-:W-:-:S07]  /*5610*/  @P4 FADD.FTZ R134, R134, R133 ;  /* 0x0000008586864221 */ /* 0x000fce0000010000 */
.L_x_816:
[----:B------:R-:W-:Y:S05]  /*5620*/  BSYNC B1 ;  /* 0x0000000000017941 */ /* 0x000fea0003800000 */
.L_x_814:
        /* <DEDUP_REMOVED lines=16> */
.L_x_818:
        /* <DEDUP_REMOVED lines=8> */
.L_x_819:
[----:B------:R-:W-:Y:S05]  /*57b0*/  BSYNC B1 ;  /* 0x0000000000017941 */ /* 0x000fea0003800000 */
.L_x_817:
        /* <DEDUP_REMOVED lines=15> */
.L_x_821:
[----:B------:R-:W-:Y:S02]  /*58b0*/  ISETP.NE.AND P6, PT, R20, RZ, PT ;  /* 0x000000ff1400720c */ /* 0x000fe40003fc5270 */
[----:B------:R-:W-:Y:S02]  /*58c0*/  @P4 SHF.L.U32 R133, R122, 0x10, RZ ;  /* 0x000000107a854819 */ /* 0x000fe400000006ff */
[----:B------:R-:W-:-:S05]  /*58d0*/  FSEL R128, R132, RZ, !P6 ;  /* 0x000000ff84807208 */ /* 0x000fca0007000000 */
[----:B------:R-:W-:-:S04]  /*58e0*/  FFMA.FTZ R129, R169, R131, R128 ;  /* 0x00000083a9817223 */ /* 0x000fc80000010080 */
[----:B------:R-:W-:-:S04]  /*58f0*/  FADD.FTZ R129, R170, -R129 ;  /* 0x80000081aa817221 */ /* 0x000fc80000010000 */
[----:B------:R-:W-:-:S04]  /*5900*/  FMUL.FTZ R134, R38, R129 ;  /* 0x0000008126867220 */ /* 0x000fc80000410000 */
[----:B------:R-:W-:-:S07]  /*5910*/  @P4 FADD.FTZ R134, R134, R133 ;  /* 0x0000008586864221 */ /* 0x000fce0000010000 */
.L_x_822:
[----:B------:R-:W-:Y:S05]  /*5920*/  BSYNC B1 ;  /* 0x0000000000017941 */ /* 0x000fea0003800000 */
.L_x_820:
        /* <DEDUP_REMOVED lines=16> */
.L_x_824:
        /* <DEDUP_REMOVED lines=8> */
.L_x_825:
[----:B------:R-:W-:Y:S05]  /*5ab0*/  BSYNC B1 ;  /* 0x0000000000017941 */ /* 0x000fea0003800000 */
.L_x_823:
        /* <DEDUP_REMOVED lines=15> */
.L_x_827:
[----:B------:R-:W-:Y:S02]  /*5bb0*/  ISETP.NE.AND P6, PT, R20, RZ, PT ;  /* 0x000000ff1400720c */ /* 0x000fe40003fc5270 */
[----:B------:R-:W-:Y:S02]  /*5bc0*/  @P4 SHF.L.U32 R133, R123, 0x10, RZ ;  /* 0x000000107b854819 */ /* 0x000fe400000006ff */
[----:B------:R-:W-:-:S05]  /*5bd0*/  FSEL R128, R132, RZ, !P6 ;  /* 0x000000ff84807208 */ /* 0x000fca0007000000 */
[----:B------:R-:W-:-:S04]  /*5be0*/  FFMA.FTZ R129, R171, R131, R128 ;  /* 0x00000083ab817223 */ /* 0x000fc80000010080 */
[----:B------:R-:W-:-:S04]  /*5bf0*/  FADD.FTZ R129, R178, -R129 ;  /* 0x80000081b2817221 */ /* 0x000fc80000010000 */
[----:B------:R-:W-:-:S04]  /*5c00*/  FMUL.FTZ R134, R38, R129 ;  /* 0x0000008126867220 */ /* 0x000fc80000410000 */
[----:B------:R-:W-:-:S07]  /*5c10*/  @P4 FADD.FTZ R134, R134, R133 ;  /* 0x0000008586864221 */ /* 0x000fce0000010000 */
.L_x_828:
[----:B------:R-:W-:Y:S05]  /*5c20*/  BSYNC B1 ;  /* 0x0000000000017941 */ /* 0x000fea0003800000 */
.L_x_826:
        /* <DEDUP_REMOVED lines=16> */
.L_x_830:
[----:B------:R-:W-:-:S04]  /*5d30*/  ISETP.NE.AND P2, PT, R20, RZ, PT ;  /* 0x000000ff1400720c */ /* 0x000fc80003f45270 */
[----:B------:R-:W-:-:S05]  /*5d40*/  FSEL R129, R132, RZ, !P2 ;  /* 0x000000ff84817208 */ /* 0x000fca0005000000 */
[----:B------:R-:W-:Y:S01]  /*5d50*/  FFMA.FTZ R128, R180, R131, R129 ;  /* 0x00000083b4807223 */ /* 0x000fe20000010081 */
[----:B------:R-:W-:-:S03]  /*5d60*/  @P4 PRMT R131, R123, 0x7632, R131 ;  /* 0x000076327b834816 */ /* 0x000fc60000000083 */
[----:B------:R-:W-:Y:S01]  /*5d70*/  FADD.FTZ R129, R179, -R128 ;  /* 0x80000080b3817221 */ /* 0x000fe20000010000 */
[----:B------:R-:W-:-:S03]  /*5d80*/  @P4 SHF.L.U32 R131, R131, 0x10, RZ ;  /* 0x0000001083834819 */ /* 0x000fc600000006ff */
[----:B------:R-:W-:-:S04]  /*5d90*/  FMUL.FTZ R38, R38, R129 ;  /* 0x0000008126267220 */ /* 0x000fc80000410000 */
[----:B------:R-:W-:-:S07]  /*5da0*/  @P4 FADD.FTZ R38, R38, R131 ;  /* 0x0000008326264221 */ /* 0x000fce0000010000 */
.L_x_831:
[----:B------:R-:W-:Y:S05]  /*5db0*/  BSYNC B1 ;  /* 0x0000000000017941 */ /* 0x000fea0003800000 */
.L_x_829:
[----:B------:R-:W0:Y:S01]  /*5dc0*/  @P3 LDC.64 R128, c[0x0][0x298] ;  /* 0x0000a600ff803b82 */ /* 0x000e220000000a00 */
[----:B------:R-:W-:-:S07]  /*5dd0*/  @P3 LOP3.LUT P2, RZ, R155, 0xff000000, RZ, 0xc0, !PT ;  /* 0xff0000009bff3812 */ /* 0x000fce000784c0ff */
[----:B------:R-:W1:Y:S01]  /*5de0*/  @P5 LDC.64 R132, c[0x0][0x308] ;  /* 0x0000c200ff845b82 */ /* 0x000e620000000a00 */
[----:B0-----:R-:W-:Y:S01]  /*5df0*/  @P3 FMUL.FTZ R129, R38, R129 ;  /* 0x0000008126813220 */ /* 0x001fe20000410000 */
[----:B------:R-:W-:-:S03]  /*5e00*/  @P5 F2FP.BF16.F32.PACK_AB R38, RZ, R38 ;  /* 0x00000026ff26523e */ /* 0x000fc600000010ff */
[----:B------:R-:W-:Y:S01]  /*5e10*/  @P3 FMUL.FTZ R128, R129, R128 ;  /* 0x0000008081803220 */ /* 0x000fe20000410000 */
[----:B------:R-:W-:Y:S01]  /*5e20*/  @P5 PRMT R127, R127, 0x5410, R38 ;  /* 0x000054107f7f5816 */ /* 0x000fe20000000026 */
[----:B-1----:R-:W-:-:S03]  /*5e30*/  @P5 IMAD.WIDE.U32 R132, R39, 0x10, R132 ;  /* 0x0000001027845825 */ /* 0x002fc600078e0084 */
[----:B------:R-:W-:Y:S02]  /*5e40*/  @P3 FSEL R131, R128, RZ, P2 ;  /* 0x000000ff80833208 */ /* 0x000fe40001000000 */
[----:B------:R-:W0:Y:S02]  /*5e50*/  @P3 LDC.64 R128, c[0x0][0x2f8] ;  /* 0x0000be00ff803b82 */ /* 0x000e240000000a00 */
[----:B------:R-:W-:Y:S01]  /*5e60*/  @P3 F2FP.BF16.F32.PACK_AB R131, RZ, R131 ;  /* 0x00000083ff83323e */ /* 0x000fe200000010ff */
[----:B------:R3:W-:Y:S03]  /*5e70*/  @P5 STG.E.128 desc[UR4][R132.64], R124 ;  /* 0x0000007c84005986 */ /* 0x0007e6000c101d04 */
[----:B------:R-:W-:Y:S01]  /*5e80*/  @P3 PRMT R95, R95, 0x5410, R131 ;  /* 0x000054105f5f3816 */ /* 0x000fe20000000083 */
[----:B0-----:R-:W-:-:S05]  /*5e90*/  @P3 IMAD.WIDE.U32 R128, R130, 0x10, R128 ;  /* 0x0000001082803825 */ /* 0x001fca00078e0080 */
[----:B------:R3:W-:Y:S02]  /*5ea0*/  @P3 STG.E.128 desc[UR4][R128.64], R92 ;  /* 0x0000005c80003986 */ /* 0x0007e4000c101d04 */
.L_x_807:
[----:B------:R-:W-:Y:S05]  /*5eb0*/  BSYNC B0 ;  /* 0x0000000000007941 */ /* 0x000fea0003800000 */
.L_x_806:
[----:B------:R-:W-:Y:S02]  /*5ec0*/  IADD3 R21, R21, UR12, RZ ;  /* 0x0000000c15157c10 */ /* 0x000fe4000fffe0ff */
[----:B------:R-:W-:Y:S02]  /*5ed0*/  ISETP.NE.AND P3, PT, R212, RZ, PT ;  /* 0x000000ffd400720c */ /* 0x000fe40003f65270 */
[----:B------:R-:W-:Y:S02]  /*5ee0*/  ISETP.GE.AND P2, PT, R21, UR13, PT ;  /* 0x0000000d15007c0c */ /* 0x000fe4000bf46270 */
[----:B------:R-:W-:-:S11]  /*5ef0*/  SEL R215, RZ, 0x1, P3 ;  /* 0x00000001ffd77807 */ /* 0x000fd60001800000 */
[----:B------:R-:W-:Y:S05]  /*5f00*/  @!P2 BRA `(.L_x_832) ;  /* 0xffffffa80034a947 */ /* 0x000fea000383ffff */
.L_x_711:
        /* <DEDUP_REMOVED lines=17> */
.L_x_834:
[----:B------:R-:W-:Y:S05]  /*6020*/  BSYNC B0 ;  /* 0x0000000000007941 */ /* 0x000fea0003800000 */
.L_x_833:
        /* <DEDUP_REMOVED lines=11> */
.L_x_836:
[----:B------:R-:W-:Y:S05]  /*60e0*/  BSYNC B0 ;  /* 0x0000000000007941 */ /* 0x000fea0003800000 */
.L_x_835:
        /* <DEDUP_REMOVED lines=11> */
.L_x_838:
[----:B------:R-:W-:Y:S05]  /*61a0*/  BSYNC B0 ;  /* 0x0000000000007941 */ /* 0x000fea0003800000 */
.L_x_837:
        /* <DEDUP_REMOVED lines=11> */
.L_x_727:
[----:B------:R-:W-:Y:S01]  /*6260*/  HFMA2.MMA R218, -RZ, RZ, 0, 1.847743988037109375e-06 ;  /* 0x0000001fffda7435 */ /* 0x000fe200000001ff */
[----:B------:R-:W-:Y:S01]  /*6270*/  IMAD.MOV.U32 R216, RZ, RZ, R219 ;  /* 0x000000ffffd87224 */ /* 0x000fe200078e00db */
[----:B------:R-:W-:Y:S01]  /*6280*/  MOV R217, 0x10 ;  /* 0x0000001000d97802 */ /* 0x000fe20000000f00 */
[----:B------:R-:W-:-:S08]  /*6290*/  IMAD.MOV.U32 R213, RZ, RZ, -0x1 ;  /* 0xffffffffffd57424 */ /* 0x000fd000078e00ff */
[----:B-----5:R-:W-:Y:S05]  /*62a0*/  WARPSYNC.COLLECTIVE R213, `(.L_x_839) ;  /* 0x00000000d5087348 */ /* 0x020fea0003c00000 */
[----:B------:R0:W1:Y:S02]  /*62b0*/  SHFL.DOWN P5, R215, R216, R217, R218 ;  /* 0x080000d9d8d77389 */ /* 0x00006400000a00da */
[----:B01---5:R-:W-:Y:S01]  /*62c0*/  ENDCOLLECTIVE ;  /* 0x000000000000791b */ /* 0x023fe20003800000 */
.L_x_839:
[----:B------:R-:W-:Y:S02]  /*62d0*/  MOV R216, R220 ;  /* 0x000000dc00d87202 */ /* 0x000fe40000000f00 */
[----:B------:R-:W-:-:S07]  /*62e0*/  MOV R130, R215 ;  /* 0x000000d700827202 */ /* 0x000fce0000000f00 */
[----:B------:R-:W-:Y:S05]  /*62f0*/  WARPSYNC.COLLECTIVE R213, `(.L_x_840) ;  /* 0x00000000d5087348 */ /* 0x000fea0003c00000 */
[----:B------:R0:W1:Y:S02]  /*6300*/  SHFL.DOWN P5, R215, R216, R217, R218 ;  /* 0x080000d9d8d77389 */ /* 0x00006400000a00da */
[----:B01----:R-:W-:Y:S01]  /*6310*/  ENDCOLLECTIVE ;  /* 0x000000000000791b */ /* 0x003fe20003800000 */
.L_x_840:
[----:B------:R-:W-:Y:S01]  /*6320*/  FADD.FTZ R130, R130, R219 ;  /* 0x000000db82827221 */ /* 0x000fe20000010000 */
[----:B------:R-:W-:-:S04]  /*6330*/  HFMA2.MMA R217, -RZ, RZ, 0, 4.76837158203125e-07 ;  /* 0x00000008ffd97435 */ /* 0x000fc800000001ff */
[----:B------:R-:W-:Y:S01]  /*6340*/  MOV R216, R130 ;  /* 0x0000008200d87202 */ /* 0x000fe20000000f00 */
[----:B------:R-:W-:-:S07]  /*6350*/  IMAD.MOV.U32 R131, RZ, RZ, R215 ;  /* 0x000000ffff837224 */ /* 0x000fce00078e00d7 */
[----:B------:R-:W-:Y:S05]  /*6360*/  WARPSYNC.COLLECTIVE R213, `(.L_x_841) ;  /* 0x00000000d5087348 */ /* 0x000fea0003c00000 */
[----:B------:R0:W1:Y:S02]  /*6370*/  SHFL.DOWN P5, R215, R216, R217, R218 ;  /* 0x080000d9d8d77389 */ /* 0x00006400000a00da */
[----:B01----:R-:W-:Y:S01]  /*6380*/  ENDCOLLECTIVE ;  /* 0x000000000000791b */ /* 0x003fe20003800000 */
.L_x_841:
[----:B------:R-:W-:-:S05]  /*6390*/  FADD.FTZ R131, R131, R220 ;  /* 0x000000dc83837221 */ /* 0x000fca0000010000 */
[----:B------:R-:W-:Y:S01]  /*63a0*/  MOV R216, R131 ;  /* 0x0000008300d87202 */ /* 0x000fe20000000f00 */
[----:B------:R-:W-:-:S07]  /*63b0*/  IMAD.MOV.U32 R133, RZ, RZ, R215 ;  /* 0x000000ffff857224 */ /* 0x000fce00078e00d7 */
[----:B------:R-:W-:Y:S05]  /*63c0*/  WARPSYNC.COLLECTIVE R213, `(.L_x_842) ;  /* 0x00000000d5087348 */ /* 0x000fea0003c00000 */
[----:B------:R0:W1:Y:S02]  /*63d0*/  SHFL.DOWN P5, R215, R216, R217, R218 ;  /* 0x080000d9d8d77389 */ /* 0x00006400000a00da */
[----:B01----:R-:W-:Y:S01]  /*63e0*/  ENDCOLLECTIVE ;  /* 0x000000000000791b */ /* 0x003fe20003800000 */
.L_x_842:
[----:B------:R-:W-:Y:S01]  /*63f0*/  FADD.FTZ R133, R130, R133 ;  /* 0x0000008582857221 */ /* 0x000fe20000010000 */
[----:B------:R-:W-:-:S03]  /*6400*/  HFMA2.MMA R217, -RZ, RZ, 0, 2.384185791015625e-07 ;  /* 0x00000004ffd97435 */ /* 0x000fc600000001ff */
[----:B------:R-:W-:Y:S01]  /*6410*/  IMAD.MOV.U32 R216, RZ, RZ, R133 ;  /* 0x000000ffffd87224 */ /* 0x000fe200078e0085 */
[----:B------:R-:W-:-:S07]  /*6420*/  MOV R132, R215 ;  /* 0x000000d700847202 */ /* 0x000fce0000000f00 */
[----:B------:R-:W-:Y:S05]  /*6430*/  WARPSYNC.COLLECTIVE R213, `(.L_x_843) ;  /* 0x00000000d5087348 */ /* 0x000fea0003c00000 */
[----:B------:R0:W1:Y:S02]  /*6440*/  SHFL.DOWN P5, R215, R216, R217, R218 ;  /* 0x080000d9d8d77389 */ /* 0x00006400000a00da */
[----:B01----:R-:W-:Y:S01]  /*6450*/  ENDCOLLECTIVE ;  /* 0x000000000000791b */ /* 0x003fe20003800000 */
.L_x_843:
[----:B------:R-:W-:-:S04]  /*6460*/  FADD.FTZ R132, R131, R132 ;  /* 0x0000008483847221 */ /* 0x000fc80000010000 */
[----:B------:R-:W-:Y:S01]  /*6470*/  IMAD.MOV.U32 R216, RZ, RZ, R132 ;  /* 0x000000ffffd87224 */ /* 0x000fe200078e0084 */
[----:B------:R-:W-:-:S07]  /*6480*/  MOV R134, R215 ;  /* 0x000000d700867202 */ /* 0x000fce0000000f00 */
[----:B------:R-:W-:Y:S05]  /*6490*/  WARPSYNC.COLLECTIVE R213, `(.L_x_844) ;  /* 0x00000000d5087348 */ /* 0x000fea0003c00000 */
[----:B------:R0:W1:Y:S02]  /*64a0*/  SHFL.DOWN P5, R215, R216, R217, R218 ;  /* 0x080000d9d8d77389 */ /* 0x00006400000a00da */
[----:B01----:R-:W-:Y:S01]  /*64b0*/  ENDCOLLECTIVE ;  /* 0x000000000000791b */ /* 0x003fe20003800000 */
.L_x_844:
[----:B------:R-:W-:-:S05]  /*64c0*/  FADD.FTZ R134, R133, R134 ;  /* 0x0000008685867221 */ /* 0x000fca0000010000 */
[----:B------:R-:W-:Y:S01]  /*64d0*/  MOV R216, R134 ;  /* 0x0000008600d87202 */ /* 0x000fe20000000f00 */
[----:B------:R-:W-:Y:S01]  /*64e0*/  IMAD.MOV.U32 R217, RZ, RZ, 0x2 ;  /* 0x00000002ffd97424 */ /* 0x000fe200078e00ff */
[----:B------:R-:W-:-:S07]  /*64f0*/  MOV R135, R215 ;  /* 0x000000d700877202 */ /* 0x000fce0000000f00 */
[----:B------:R-:W-:Y:S05]  /*6500*/  WARPSYNC.COLLECTIVE R213, `(.L_x_845) ;  /* 0x00000000d5087348 */ /* 0x000fea0003c00000 */
[----:B------:R0:W1:Y:S02]  /*6510*/  SHFL.DOWN P5, R215, R216, R217, R218 ;  /* 0x080000d9d8d77389 */ /* 0x00006400000a00da */
[----:B01----:R-:W-:Y:S01]  /*6520*/  ENDCOLLECTIVE ;  /* 0x000000000000791b */ /* 0x003fe20003800000 */
.L_x_845:
[----:B------:R-:W-:-:S05]  /*6530*/  FADD.FTZ R135, R132, R135 ;  /* 0x0000008784877221 */ /* 0x000fca0000010000 */
[----:B------:R-:W-:Y:S02]  /*6540*/  MOV R216, R135 ;  /* 0x0000008700d87202 */ /* 0x000fe40000000f00 */
[----:B------:R-:W-:-:S07]  /*6550*/  MOV R183, R215 ;  /* 0x000000d700b77202 */ /* 0x000fce0000000f00 */
[----:B------:R-:W-:Y:S05]  /*6560*/  WARPSYNC.COLLECTIVE R213, `(.L_x_846) ;  /* 0x00000000d5087348 */ /* 0x000fea0003c00000 */
[----:B------:R0:W1:Y:S02]  /*6570*/  SHFL.DOWN P5, R215, R216, R217, R218 ;  /* 0x080000d9d8d77389 */ /* 0x00006400000a00da */
[----:B01----:R-:W-:Y:S01]  /*6580*/  ENDCOLLECTIVE ;  /* 0x000000000000791b */ /* 0x003fe20003800000 */
.L_x_846:
[----:B------:R-:W-:Y:S01]  /*6590*/  FADD.FTZ R183, R134, R183 ;  /* 0x000000b786b77221 */ /* 0x000fe20000010000 */
[----:B------:R-:W-:-:S04]  /*65a0*/  HFMA2.MMA R217, -RZ, RZ, 0, 5.9604644775390625e-08 ;  /* 0x00000001ffd97435 */ /* 0x000fc800000001ff */
[----:B------:R-:W-:Y:S01]  /*65b0*/  MOV R216, R183 ;  /* 0x000000b700d87202 */ /* 0x000fe20000000f00 */
[----:B------:R-:W-:-:S07]  /*65c0*/  IMAD.MOV.U32 R182, RZ, RZ, R215 ;  /* 0x000000ffffb67224 */ /* 0x000fce00078e00d7 */
[----:B------:R-:W-:Y:S05]  /*65d0*/  WARPSYNC.COLLECTIVE R213, `(.L_x_847) ;  /* 0x00000000d5087348 */ /* 0x000fea0003c00000 */
[----:B------:R0:W1:Y:S02]  /*65e0*/  SHFL.DOWN P5, R215, R216, R217, R218 ;  /* 0x080000d9d8d77389 */ /* 0x00006400000a00da */
[----:B01----:R-:W-:Y:S01]  /*65f0*/  ENDCOLLECTIVE ;  /* 0x000000000000791b */ /* 0x003fe20003800000 */
.L_x_847:
[----:B------:R-:W-:-:S05]  /*6600*/  FADD.FTZ R130, R135, R182 ;  /* 0x000000b687827221 */ /* 0x000fca0000010000 */
[----:B------:R-:W-:Y:S01]  /*6610*/  MOV R216, R130 ;  /* 0x0000008200d87202 */ /* 0x000fe20000000f00 */
[----:B------:R-:W-:-:S07]  /*6620*/  IMAD.MOV.U32 R182, RZ, RZ, R215 ;  /* 0x000000ffffb67224 */ /* 0x000fce00078e00d7 */
[----:B------:R-:W-:Y:S05]  /*6630*/  WARPSYNC.COLLECTIVE R213, `(.L_x_848) ;  /* 0x00000000d5087348 */ /* 0x000fea0003c00000 */
[----:B------:R0:W1:Y:S02]  /*6640*/  SHFL.DOWN P5, R215, R216, R217, R218 ;  /* 0x080000d9d8d77389 */ /* 0x00006400000a00da */
[----:B01----:R-:W-:Y:S01]  /*6650*/  ENDCOLLECTIVE ;  /* 0x000000000000791b */ /* 0x003fe20003800000 */
.L_x_848:
[----:B------:R-:W-:Y:S01]  /*6660*/  MOV R131, R215 ;  /* 0x000000d700837202 */ /* 0x000fe20000000f00 */
[----:B------:R-:W-:Y:S06]  /*6670*/  BRA `(.L_x_849) ;  /* 0xffffffc000687947 */ /* 0x000fec000383ffff */
.L_x_850:
        /* <DEDUP_REMOVED lines=16> */
.L_x_13871:


//--------------------- .text._ZN10layer_norm22ln_bwd_finalize_kernelINS_22Kernel_traits_finalizeILj4096E13__nv_bfloat16S2_S2_S2_fjLb0ELj1024ELj4ENS_18Kernel_traits_baseILj4096ES2_S2_S2_S2_fjLj1024EEEEELb0ELb1EEEvNS_9BwdParamsE --------------------------
	.section	.text._ZN10layer_norm22ln_bwd_finalize_kernelINS_22Kernel_traits_finalizeILj4096E13__nv_bfloat16S2_S2_S2_fjLb0ELj1024ELj4ENS_18Kernel_traits_baseILj4096ES2_S2_S2_S2_fjLj1024EEEEELb0ELb1EEEvNS_9BwdParamsE,"ax",@progbits
	.align	128
        .global         _ZN10layer_norm22ln_bwd_finalize_kernelINS_22Kernel_traits_finalizeILj4096E13__nv_bfloat16S2_S2_S2_fjLb0ELj1024ELj4ENS_18Kernel_traits_baseILj4096ES2_S2_S2_S2_fjLj1024EEEEELb0ELb1EEEvNS_9BwdParamsE
        .type           _ZN10layer_norm22ln_bwd_finalize_kernelINS_22Kernel_traits_finalizeILj4096E13__nv_bfloat16S2_S2_S2_fjLb0ELj1024ELj4ENS_18Kernel_traits_baseILj4096ES2_S2_S2_S2_fjLj1024EEEEELb0ELb1EEEvNS_9BwdParamsE,@function
        .size           _ZN10layer_norm22ln_bwd_finalize_kernelINS_22Kernel_traits_finalizeILj4096E13__nv_bfloat16S2_S2_S2_fjLb0ELj1024ELj4ENS_18Kernel_traits_baseILj4096ES2_S2_S2_S2_fjLj1024EEEEELb0ELb1EEEvNS_9BwdParamsE,(.L_x_13872 - _ZN10layer_norm22ln_bwd_finalize_kernelINS_22Kernel_traits_finalizeILj4096E13__nv_bfloat16S2_S2_S2_fjLb0ELj1024ELj4ENS_18Kernel_traits_baseILj4096ES2_S2_S2_S2_fjLj1024EEEEELb0ELb1EEEvNS_9BwdParamsE)
        .other          _ZN10layer_norm22ln_bwd_finalize_kernelINS_22Kernel_traits_finalizeILj4096E13__nv_bfloat16S2_S2_S2_fjLb0ELj1024ELj4ENS_18Kernel_traits_baseILj4096ES2_S2_S2_S2_fjLj1024EEEEELb0ELb1EEEvNS_9BwdParamsE,@"STO_CUDA_ENTRY STV_DEFAULT"
_ZN10layer_norm22ln_bwd_finalize_kernelINS_22Kernel_traits_finalizeILj4096E13__nv_bfloat16S2_S2_S2_fjLb0ELj1024ELj4ENS_18Kernel_traits_baseILj4096ES2_S2_S2_S2_fjLj1024EEEEELb0ELb1EEEvNS_9BwdParamsE:
.text._ZN10layer_norm22ln_bwd_finalize_kernelINS_22Kernel_traits_finalizeILj4096E13__nv_bfloat16S2_S2_S2_fjLb0ELj1024ELj4ENS_18Kernel_traits_baseILj4096ES2_S2_S2_S2_fjLj1024EEEEELb0ELb1EEEvNS_9BwdParamsE:
        /* <DEDUP_REMOVED lines=13> */
[----:B------:R-:W-:Y:S02]  /*00d0*/  LOP3.LUT R7, R5, 0x1f, R0, 0x78, !PT ;  /* 0x0000001f05077812 */ /* 0x000fe400078e7800 */
[----:B------:R-:W-:Y:S02]  /*00e0*/  SHF.L.U32 R6, R6, 0x4, RZ ;  /* 0x0000000406067819 */ /* 0x000fe400000006ff */
[----:B------:R-:W-:Y:S01]  /*00f0*/  IADD3 R8, R4, R7, RZ ;  /* 0x0000000704087210 */ /* 0x000fe20007ffe0ff */
[C---:B------:R-:W-:Y:S01]  /*0100*/  IMAD R9, R2.reuse, 0x20, R7 ;  /* 0x0000002002097824 */ /* 0x040fe200078e0207 */
[----:B------:R-:W-:-:S02]  /*0110*/  ISETP.GE.U32.AND P0, PT, R2, 0x10, PT ;  /* 0x000000100200780c */ /* 0x000fc40003f06070 */
[----:B------:R-:W-:Y:S02]  /*0120*/  LOP3.LUT R11, R6, 0x7ffffff0, RZ, 0xc0, !PT ;  /* 0x7ffffff0060b7812 */ /* 0x000fe400078ec0ff */
[----:B------:R-:W-:Y:S02]  /*0130*/  ISETP.EQ.AND P0, PT, R5, 0x1f, !P0 ;  /* 0x0000001f0500780c */ /* 0x000fe40004702270 */
[----:B------:R-:W-:Y:S01]  /*0140*/  IADD3 R4, R2, R11, RZ ;  /* 0x0000000b02047210 */ /* 0x000fe20007ffe0ff */
[----:B0-----:R-:W-:-:S03]  /*0150*/  ULEA UR4, UR5, UR4, 0x18 ;  /* 0x0000000405047291 */ /* 0x001fc6000f8ec03f */
[----:B------:R-:W-:-:S03]  /*0160*/  ULDC UR5, c[0x0][0x218] ;  /* 0x0000860000057ab9 */ /* 0x000fc60000000800 */
[----:B------:R-:W-:Y:S02]  /*0170*/  LEA R7, R8, UR4, 0x2 ;  /* 0x0000000408077c11 */ /* 0x000fe4000f8e10ff */
[----:B------:R-:W-:Y:S02]  /*0180*/  LEA R6, R2, UR4, 0x3 ;  /* 0x0000000402067c11 */ /* 0x000fe4000f8e18ff */
[----:B------:R-:W-:-:S07]  /*0190*/  LEA R8, R9, UR4, 0x2 ;  /* 0x0000000409087c11 */ /* 0x000fce000f8e10ff */
.L_x_862:
[----:B0-2-4-:R-:W0:Y:S01]  /*01a0*/  LDC R10, c[0x0][0x210] ;  /* 0x00008400ff0a7b82 */ /* 0x015e220000000800 */
[----:B------:R-:W-:Y:S01]  /*01b0*/  BSSY B0, `(.L_x_851) ;  /* 0x0000067000007945 */ /* 0x000fe20003800000 */
[----:B------:R-:W-:Y:S01]  /*01c0*/  HFMA2.MMA R26, -RZ, RZ, 0, 0 ;  /* 0x00000000ff1a7435 */ /* 0x000fe200000001ff */
[----:B------:R-:W-:Y:S02]  /*01d0*/  MOV R20, RZ ;  /* 0x000000ff00147202 */ /* 0x000fe40000000f00 */
[----:B0-----:R-:W-:-:S13]  /*01e0*/  ISETP.GE.U32.AND P1, PT, R5, R10, PT ;  /* 0x0000000a0500720c */ /* 0x001fda0003f26070 */
[----:B-1-3--:R-:W-:Y:S05]  /*01f0*/  @P1 BRA `(.L_x_852) ;  /* 0x0000000400881947 */ /* 0x00afea0003800000 */
[----:B------:R-:W-:Y:S01]  /*0200*/  ISETP.GE.U32.AND P2, PT, R5, R10, PT ;  /* 0x0000000a0500720c */ /* 0x000fe20003f46070 */
[----:B------:R-:W-:-:S12]  /*0210*/  IMAD.MOV.U32 R21, RZ, RZ, R5 ;  /* 0x000000ffff157224 */ /* 0x000fd800078e0005 */
[----:B------:R-:W0:Y:S08]  /*0220*/  @P2 LDC R16, c[0x0][0x218] ;  /* 0x00008600ff102b82 */ /* 0x000e300000000800 */
[----:B------:R-:W1:Y:S08]  /*0230*/  @P2 LDC.64 R14, c[0x0][0x2d0] ;  /* 0x0000b400ff0e2b82 */ /* 0x000e700000000a00 */
[----:B------:R-:W2:Y:S01]  /*0240*/  @P2 LDC.64 R12, c[0x0][0x2d8] ;  /* 0x0000b600ff0c2b82 */ /* 0x000ea20000000a00 */
[----:B0-----:R-:W-:-:S04]  /*0250*/  @P2 IMAD R9, R21, R16, R3 ;  /* 0x0000001015092224 */ /* 0x001fc800078e0203 */
[----:B-1----:R-:W-:-:S06]  /*0260*/  @P2 IMAD.WIDE.U32 R14, R9, 0x4, R14 ;  /* 0x00000004090e2825 */ /* 0x002fcc00078e000e */
[----:B------:R-:W3:Y:S01]  /*0270*/  @P2 LDG.E R15, desc[UR6][R14.64] ;  /* 0x000000060e0f2981 */ /* 0x000ee2000c1e1900 */
[----:B--2---:R-:W-:-:S06]  /*0280*/  @P2 IMAD.WIDE.U32 R12, R9, 0x4, R12 ;  /* 0x00000004090c2825 */ /* 0x004fcc00078e000c */
[----:B------:R-:W2:Y:S01]  /*0290*/  @P2 LDG.E R13, desc[UR6][R12.64] ;  /* 0x000000060c0d2981 */ /* 0x000ea2000c1e1900 */
[----:B------:R-:W-:-:S04]  /*02a0*/  @P2 IADD3 R21, R21, 0x20, RZ ;  /* 0x0000002015152810 */ /* 0x000fc80007ffe0ff */
[CC--:B------:R-:W-:Y:S02]  /*02b0*/  ISETP.GE.U32.AND P1, PT, R21.reuse, R10.reuse, PT ;  /* 0x0000000a1500720c */ /* 0x0c0fe40003f26070 */
[----:B------:R-:W-:-:S04]  /*02c0*/  IADD3 R9, -R21, R10, RZ ;  /* 0x0000000a15097210 */ /* 0x000fc80007ffe1ff */
[----:B------:R-:W-:Y:S01]  /*02d0*/  ISETP.LE.U32.OR P1, PT, R9, 0x60, P1 ;  /* 0x000000600900780c */ /* 0x000fe20000f23470 */
[----:B------:R-:W-:Y:S01]  /*02e0*/  IMAD.MOV.U32 R26, RZ, RZ, RZ ;  /* 0x000000ffff1a7224 */ /* 0x000fe200078e00ff */
[----:B------:R-:W-:Y:S01]  /*02f0*/  MOV R20, RZ ;  /* 0x000000ff00147202 */ /* 0x000fe20000000f00 */
[----:B------:R-:W-:Y:S04]  /*0300*/  BSSY B1, `(.L_x_853) ;  /* 0x000002b000017945 */ /* 0x000fe80003800000 */
[----:B---3--:R-:W-:Y:S01]  /*0310*/  @P2 FADD.FTZ R20, R20, R15 ;  /* 0x0000000f14142221 */ /* 0x008fe20000010000 */
[----:B--2---:R-:W-:Y:S01]  /*0320*/  @P2 FADD.FTZ R26, R26, R13 ;  /* 0x0000000d1a1a2221 */ /* 0x004fe20000010000 */
[----:B------:R-:W-:-:S04]  /*0330*/  PLOP3.LUT P2, PT, P2, PT, PT, 0x8, 0x0 ;  /* 0x000000000000781c */ /* 0x000fc8000174e170 */
[----:B------:R-:W-:Y:S09]  /*0340*/  @P1 BRA `(.L_x_854) ;  /* 0x0000000000981947 */ /* 0x000ff20003800000 */
[----:B------:R-:W0:Y:S01]  /*0350*/  LDC.64 R12, c[0x0][0x2d0] ;  /* 0x0000b400ff0c7b82 */ /* 0x000e220000000a00 */
[----:B------:R-:W-:Y:S02]  /*0360*/  PLOP3.LUT P2, PT, PT, PT, PT, 0x8, 0x0 ;  /* 0x000000000000781c */ /* 0x000fe40003f4e170 */
[----:B------:R-:W-:-:S05]  /*0370*/  IADD3 R9, R10, -0x60, RZ ;  /* 0xffffffa00a097810 */ /* 0x000fca0007ffe0ff */
[----:B------:R-:W1:Y:S06]  /*0380*/  LDC.64 R14, c[0x0][0x2d8] ;  /* 0x0000b600ff0e7b82 */ /* 0x000e6c0000000a00 */
.L_x_855:
[C---:B------:R-:W-:Y:S01]  /*0390*/  IADD3 R16, R21.reuse, 0x20, RZ ;  /* 0x0000002015107810 */ /* 0x040fe20007ffe0ff */
[C---:B------:R-:W-:Y:S01]  /*03a0*/  IMAD R25, R21.reuse, UR5, R3 ;  /* 0x0000000515197c24 */ /* 0x040fe2000f8e0203 */
[----:B------:R-:W-:-:S03]  /*03b0*/  IADD3 R18, R21, 0x40, RZ ;  /* 0x0000004015127810 */ /* 0x000fc60007ffe0ff */
[----:B------:R-:W-:Y:S02]  /*03c0*/  IMAD R17, R16, UR5, R3 ;  /* 0x0000000510117c24 */ /* 0x000fe4000f8e0203 */
[----:B0-----:R-:W-:-:S04]  /*03d0*/  IMAD.WIDE.U32 R22, R25, 0x4, R12 ;  /* 0x0000000419167825 */ /* 0x001fc800078e000c */
[----:B------:R-:W-:Y:S01]  /*03e0*/  IMAD.WIDE.U32 R28, R17, 0x4, R12 ;  /* 0x00000004111c7825 */ /* 0x000fe200078e000c */
[----:B------:R0:W2:Y:S03]  /*03f0*/  LDG.E R11, desc[UR6][R22.64] ;  /* 0x00000006160b7981 */ /* 0x0000a6000c1e1900 */
[--C-:B-1----:R-:W-:Y:S02]  /*0400*/  IMAD.WIDE.U32 R24, R25, 0x4, R14.reuse ;  /* 0x0000000419187825 */ /* 0x102fe400078e000e */
[----:B------:R-:W3:Y:S02]  /*0410*/  LDG.E R28, desc[UR6][R28.64] ;  /* 0x000000061c1c7981 */ /* 0x000ee4000c1e1900 */
[----:B------:R-:W-:Y:S02]  /*0420*/  IMAD.WIDE.U32 R16, R17, 0x4, R14 ;  /* 0x0000000411107825 */ /* 0x000fe400078e000e */
[----:B------:R1:W4:Y:S02]  /*0430*/  LDG.E R27, desc[UR6][R24.64] ;  /* 0x00000006181b7981 */ /* 0x000324000c1e1900 */
[----:B------:R-:W-:-:S02]  /*0440*/  IMAD R19, R18, UR5, R3 ;  /* 0x0000000512137c24 */ /* 0x000fc4000f8e0203 */
[----:B0-----:R-:W-:Y:S01]  /*0450*/  VIADD R22, R21, 0x60 ;  /* 0x0000006015167836 */ /* 0x001fe20000000000 */
[----:B------:R0:W5:Y:S03]  /*0460*/  LDG.E R29, desc[UR6][R16.64] ;  /* 0x00000006101d7981 */ /* 0x000166000c1e1900 */
[----:B-1----:R-:W-:Y:S02]  /*0470*/  IMAD R25, R22, UR5, R3 ;  /* 0x0000000516197c24 */ /* 0x002fe4000f8e0203 */
[----:B0-----:R-:W-:-:S04]  /*0480*/  IMAD.WIDE.U32 R16, R19, 0x4, R12 ;  /* 0x0000000413107825 */ /* 0x001fc800078e000c */
[----:B------:R-:W-:Y:S02]  /*0490*/  IMAD.WIDE.U32 R18, R19, 0x4, R14 ;  /* 0x0000000413127825 */ /* 0x000fe400078e000e */
[----:B------:R-:W5:Y:S02]  /*04a0*/  LDG.E R16, desc[UR6][R16.64] ;  /* 0x0000000610107981 */ /* 0x000f64000c1e1900 */
[C---:B------:R-:W-:Y:S02]  /*04b0*/  IMAD.WIDE.U32 R22, R25.reuse, 0x4, R12 ;  /* 0x0000000419167825 */ /* 0x040fe400078e000c */
[----:B------:R-:W5:Y:S02]  /*04c0*/  LDG.E R18, desc[UR6][R18.64] ;  /* 0x0000000612127981 */ /* 0x000f64000c1e1900 */
[----:B------:R-:W-:Y:S02]  /*04d0*/  IMAD.WIDE.U32 R24, R25, 0x4, R14 ;  /* 0x0000000419187825 */ /* 0x000fe400078e000e */
[----:B------:R-:W5:Y:S04]  /*04e0*/  LDG.E R22, desc[UR6][R22.64] ;  /* 0x0000000616167981 */ /* 0x000f68000c1e1900 */
[----:B------:R-:W5:Y:S01]  /*04f0*/  LDG.E R24, desc[UR6][R24.64] ;  /* 0x0000000618187981 */ /* 0x000f62000c1e1900 */
[----:B------:R-:W-:-:S04]  /*0500*/  IADD3 R21, R21, 0x80, RZ ;  /* 0x0000008015157810 */ /* 0x000fc80007ffe0ff */
[----:B------:R-:W-:Y:S01]  /*0510*/  ISETP.GE.U32.AND P1, PT, R21, R9, PT ;  /* 0x000000091500720c */ /* 0x000fe20003f26070 */
[----:B--2---:R-:W-:-:S04]  /*0520*/  FADD.FTZ R11, R11, R20 ;  /* 0x000000140b0b7221 */ /* 0x004fc80000010000 */
[----:B---3--:R-:W-:Y:S01]  /*0530*/  FADD.FTZ R11, R11, R28 ;  /* 0x0000001c0b0b7221 */ /* 0x008fe20000010000 */
[----:B----4-:R-:W-:-:S04]  /*0540*/  FADD.FTZ R26, R27, R26 ;  /* 0x0000001a1b1a7221 */ /* 0x010fc80000010000 */
[----:B-----5:R-:W-:Y:S01]  /*0550*/  FADD.FTZ R29, R26, R29 ;  /* 0x0000001d1a1d7221 */ /* 0x020fe20000010000 */
[----:B------:R-:W-:-:S03]  /*0560*/  FADD.FTZ R11, R11, R16 ;  /* 0x000000100b0b7221 */ /* 0x000fc60000010000 */
[----:B------:R-:W-:Y:S01]  /*0570*/  FADD.FTZ R29, R29, R18 ;  /* 0x000000121d1d7221 */ /* 0x000fe20000010000 */
[----:B------:R-:W-:-:S03]  /*0580*/  FADD.FTZ R20, R11, R22 ;  /* 0x000000160b147221 */ /* 0x000fc60000010000 */
[----:B------:R-:W-:Y:S01]  /*0590*/  FADD.FTZ R26, R29, R24 ;  /* 0x000000181d1a7221 */ /* 0x000fe20000010000 */
[----:B------:R-:W-:Y:S06]  /*05a0*/  @!P1 BRA `(.L_x_855) ;  /* 0xfffffffc00789947 */ /* 0x000fec000383ffff */
.L_x_854:
[----:B------:R-:W-:Y:S05]  /*05b0*/  BSYNC B1 ;  /* 0x0000000000017941 */ /* 0x000fea0003800000 */
.L_x_853:
[CC--:B------:R-:W-:Y:S01]  /*05c0*/  ISETP.GE.U32.AND P1, PT, R21.reuse, R10.reuse, PT ;  /* 0x0000000a1500720c */ /* 0x0c0fe20003f26070 */
[----:B------:R-:W-:Y:S01]  /*05d0*/  BSSY B1, `(.L_x_856) ;  /* 0x0000018000017945 */ /* 0x000fe20003800000 */
[----:B------:R-:W-:-:S04]  /*05e0*/  IADD3 R9, -R21, R10, RZ ;  /* 0x0000000a15097210 */ /* 0x000fc80007ffe1ff */
[----:B------:R-:W-:-:S13]  /*05f0*/  ISETP.LE.U32.OR P1, PT, R9, 0x20, P1 ;  /* 0x000000200900780c */ /* 0x000fda0000f23470 */
[----:B------:R-:W-:Y:S05]  /*0600*/  @P1 BRA `(.L_x_857) ;  /* 0x0000000000501947 */ /* 0x000fea0003800000 */
[----:B------:R-:W0:Y:S01]  /*0610*/  LDC.64 R18, c[0x0][0x2d0] ;  /* 0x0000b400ff127b82 */ /* 0x000e220000000a00 */
[----:B------:R-:W-:Y:S01]  /*0620*/  ULDC UR8, c[0x0][0x218] ;  /* 0x0000860000087ab9 */ /* 0x000fe20000000800 */
[C---:B------:R-:W-:Y:S01]  /*0630*/  IADD3 R14, R21.reuse, 0x20, RZ ;  /* 0x00000020150e7810 */ /* 0x040fe20007ffe0ff */
[----:B------:R-:W-:-:S04]  /*0640*/  IMAD R15, R21, UR8, R3 ;  /* 0x00000008150f7c24 */ /* 0x000fc8000f8e0203 */
[----:B------:R-:W-:Y:S01]  /*0650*/  IMAD R9, R14, UR8, R3 ;  /* 0x000000080e097c24 */ /* 0x000fe2000f8e0203 */
        /* <DEDUP_REMOVED lines=15> */
.L_x_857:
[----:B------:R-:W-:Y:S05]  /*0750*/  BSYNC B1 ;  /* 0x0000000000017941 */ /* 0x000fea0003800000 */
.L_x_856:
[----:B------:R-:W-:-:S13]  /*0760*/  ISETP.LT.U32.OR P2, PT, R21, R10, P2 ;  /* 0x0000000a1500720c */ /* 0x000fda0001741470 */
[----:B------:R-:W-:Y:S05]  /*0770*/  @!P2 BRA `(.L_x_852) ;  /* 0x000000000028a947 */ /* 0x000fea0003800000 */
[----:B------:R-:W0:Y:S01]  /*0780*/  LDC.64 R12, c[0x0][0x2d0] ;  /* 0x0000b400ff0c7b82 */ /* 0x000e220000000a00 */
[----:B------:R-:W-:Y:S02]  /*0790*/  ULDC UR8, c[0x0][0x218] ;  /* 0x0000860000087ab9 */ /* 0x000fe40000000800 */
[----:B------:R-:W-:-:S05]  /*07a0*/  IMAD R9, R21, UR8, R3 ;  /* 0x0000000815097c24 */ /* 0x000fca000f8e0203 */
[----:B------:R-:W1:Y:S01]  /*07b0*/  LDC.64 R10, c[0x0][0x2d8] ;  /* 0x0000b600ff0a7b82 */ /* 0x000e620000000a00 */
[----:B0-----:R-:W-:-:S06]  /*07c0*/  IMAD.WIDE.U32 R12, R9, 0x4, R12 ;  /* 0x00000004090c7825 */ /* 0x001fcc00078e000c */
[----:B------:R-:W2:Y:S01]  /*07d0*/  LDG.E R13, desc[UR6][R12.64] ;  /* 0x000000060c0d7981 */ /* 0x000ea2000c1e1900 */
[----:B-1----:R-:W-:-:S06]  /*07e0*/  IMAD.WIDE.U32 R10, R9, 0x4, R10 ;  /* 0x00000004090a7825 */ /* 0x002fcc00078e000a */
[----:B------:R-:W3:Y:S01]  /*07f0*/  LDG.E R11, desc[UR6][R10.64] ;  /* 0x000000060a0b7981 */ /* 0x000ee2000c1e1900 */
[----:B--2---:R-:W-:Y:S01]  /*0800*/  FADD.FTZ R20, R20, R13 ;  /* 0x0000000d14147221 */ /* 0x004fe20000010000 */
[----:B---3--:R-:W-:-:S07]  /*0810*/  FADD.FTZ R26, R26, R11 ;  /* 0x0000000b1a1a7221 */ /* 0x008fce0000010000 */
.L_x_852:
[----:B------:R-:W-:Y:S05]  /*0820*/  BSYNC B0 ;  /* 0x0000000000007941 */ /* 0x000fea0003800000 */
.L_x_851:
        /* <DEDUP_REMOVED lines=11> */
[----:B---3--:R-:W3:Y:S04]  /*08e0*/  SHFL.BFLY PT, R11, R10, 0x1, 0x1f ;  /* 0x0c201f000a0b7f89 */ /* 0x008ee800000e0000 */
[----:B--2---:R-:W2:Y:S01]  /*08f0*/  SHFL.BFLY PT, R12, R9, 0x1, 0x1f ;  /* 0x0c201f00090c7f89 */ /* 0x004ea200000e0000 */
[----:B---3--:R-:W-:Y:S01]  /*0900*/  FADD.FTZ R11, R10, R11 ;  /* 0x0000000b0a0b7221 */ /* 0x008fe20000010000 */
[----:B--2---:R-:W-:-:S04]  /*0910*/  FADD.FTZ R14, R9, R12 ;  /* 0x0000000c090e7221 */ /* 0x004fc80000010000 */
[----:B------:R-:W2:Y:S04]  /*0920*/  SHFL.BFLY PT, R12, R11, 0x2, 0x1f ;  /* 0x0c401f000b0c7f89 */ /* 0x000ea800000e0000 */
[----:B------:R-:W3:Y:S01]  /*0930*/  SHFL.BFLY PT, R13, R14, 0x2, 0x1f ;  /* 0x0c401f000e0d7f89 */ /* 0x000ee200000e0000 */
[----:B--2---:R-:W-:Y:S01]  /*0940*/  FADD.FTZ R12, R11, R12 ;  /* 0x0000000c0b0c7221 */ /* 0x004fe20000010000 */
[----:B---3--:R-:W-:-:S04]  /*0950*/  FADD.FTZ R15, R14, R13 ;  /* 0x0000000d0e0f7221 */ /* 0x008fc80000010000 */
        /* <DEDUP_REMOVED lines=8> */
[----:B------:R2:W3:Y:S04]  /*09e0*/  SHFL.BFLY PT, R11, R10, 0x10, 0x1f ;  /* 0x0e001f000a0b7f89 */ /* 0x0004e800000e0000 */
[----:B------:R2:W4:Y:S02]  /*09f0*/  SHFL.BFLY PT, R14, R9, 0x10, 0x1f ;  /* 0x0e001f00090e7f89 */ /* 0x00052400000e0000 */
.L_x_873:
[----:B------:R-:W-:Y:S01]  /*0a00*/  @!P1 SHF.R.U32.HI R12, RZ, 0x3, R0 ;  /* 0x00000003ff0c9819 */ /* 0x000fe20000011600 */
[----:B----4-:R-:W-:Y:S01]  /*0a10*/  FADD.FTZ R14, R9, R14 ;  /* 0x0000000e090e7221 */ /* 0x010fe20000010000 */
[----:B---3--:R-:W-:Y:S02]  /*0a20*/  FADD.FTZ R11, R10, R11 ;  /* 0x0000000b0a0b7221 */ /* 0x008fe40000010000 */
[----:B------:R-:W-:-:S05]  /*0a30*/  @!P1 LOP3.LUT R12, R12, 0x1ffffffc, RZ, 0xc0, !PT ;  /* 0x1ffffffc0c0c9812 */ /* 0x000fca00078ec0ff */
[----:B------:R3:W-:Y:S04]  /*0a40*/  @!P1 STS [R12+UR4+0x2000], R14 ;  /* 0x0020000e0c009988 */ /* 0x0007e80008000804 */
[----:B------:R3:W-:Y:S02]  /*0a50*/  @!P1 STS [R12+UR4+0x2080], R11 ;  /* 0x0020800b0c009988 */ /* 0x0007e40008000804 */
.L_x_858:
[----:B------:R-:W-:Y:S05]  /*0a60*/  WARPSYNC.ALL ;  /* 0x0000000000007948 */ /* 0x000fea0003800000 */
[----:B------:R-:W-:Y:S06]  /*0a70*/  BAR.SYNC.DEFER_BLOCKING 0x0 ;  /* 0x0000000000007b1d */ /* 0x000fec0000010000 */
[----:B------:R-:W-:Y:S04]  /*0a80*/  BSSY B0, `(.L_x_860) ;  /* 0x000000c000007945 */ /* 0x000fe80003800000 */
[----:B------:R-:W-:Y:S05]  /*0a90*/  @!P0 BRA `(.L_x_861) ;  /* 0x0000000000288947 */ /* 0x000fea0003800000 */
[----:B---3--:R-:W3:Y:S01]  /*0aa0*/  LDS.64 R14, [R6+0x2000] ;  /* 0x00200000060e7984 */ /* 0x008ee20000000a00 */
[----:B------:R-:W4:Y:S03]  /*0ab0*/  LDC.64 R12, c[0x0][0x318] ;  /* 0x0000c600ff0c7b82 */ /* 0x000f260000000a00 */
[----:B------:R-:W5:Y:S05]  /*0ac0*/  LDS.64 R16, [R6+0x2080] ;  /* 0x0020800006107984 */ /* 0x000f6a0000000a00 */
[----:B--2---:R-:W2:Y:S01]  /*0ad0*/  LDC.64 R10, c[0x0][0x310] ;  /* 0x0000c400ff0a7b82 */ /* 0x004ea20000000a00 */
[----:B----4-:R-:W-:-:S04]  /*0ae0*/  IMAD.WIDE.U32 R12, R4, 0x4, R12 ;  /* 0x00000004040c7825 */ /* 0x010fc800078e000c */
[----:B--2---:R-:W-:Y:S01]  /*0af0*/  IMAD.WIDE.U32 R10, R4, 0x4, R10 ;  /* 0x00000004040a7825 */ /* 0x004fe200078e000a */
[----:B---3--:R-:W-:Y:S02]  /*0b00*/  F2FP.BF16.F32.PACK_AB R15, R15, R14 ;  /* 0x0000000e0f0f723e */ /* 0x008fe400000010ff */
[----:B-----5:R-:W-:-:S03]  /*0b10*/  F2FP.BF16.F32.PACK_AB R17, R17, R16 ;  /* 0x000000101111723e */ /* 0x020fc600000010ff */
[----:B------:R4:W-:Y:S04]  /*0b20*/  STG.E desc[UR6][R12.64], R15 ;  /* 0x0000000f0c007986 */ /* 0x0009e8000c101906 */
[----:B------:R4:W-:Y:S02]  /*0b30*/  STG.E desc[UR6][R10.64], R17 ;  /* 0x000000110a007986 */ /* 0x0009e4000c101906 */
.L_x_861:
[----:B------:R-:W-:Y:S05]  /*0b40*/  BSYNC B0 ;  /* 0x0000000000007941 */ /* 0x000fea0003800000 */
.L_x_860:
[C---:B------:R-:W-:Y:S02]  /*0b50*/  ISETP.GT.U32.AND P1, PT, R3.reuse, -0x1001, PT ;  /* 0xffffefff0300780c */ /* 0x040fe40003f24070 */
[----:B------:R-:W-:Y:S02]  /*0b60*/  IADD3 R3, R3, 0x1000, RZ ;  /* 0x0000100003037810 */ /* 0x000fe40007ffe0ff */
[----:B------:R-:W-:-:S09]  /*0b70*/  IADD3 R4, R4, 0x800, RZ ;  /* 0x0000080004047810 */ /* 0x000fd20007ffe0ff */
[----:B------:R-:W-:Y:S05]  /*0b80*/  @P1 BRA `(.L_x_862) ;  /* 0xfffffff400841947 */ /* 0x000fea000383ffff */
[----:B------:R-:W-:Y:S05]  /*0b90*/  EXIT ;  /* 0x000000000000794d */ /* 0x000fea0003800000 */
.L_x_859:
[----:B------:R-:W-:Y:S01]  /*0ba0*/  HFMA2.MMA R22, -RZ, RZ, 0, 1.847743988037109375e-06 ;  /* 0x0000001fff167435 */ /* 0x000fe200000001ff */
[----:B0--3--:R-:W-:Y:S01]  /*0bb0*/  MOV R20, R10 ;  /* 0x0000000a00147202 */ /* 0x009fe20000000f00 */
[----:B------:R-:W-:Y:S01]  /*0bc0*/  IMAD.MOV.U32 R19, RZ, RZ, 0x1 ;  /* 0x00000001ff137424 */ /* 0x000fe200078e00ff */
[----:B------:R-:W-:-:S08]  /*0bd0*/  MOV R17, 0xffffffff ;  /* 0xffffffff00117802 */ /* 0x000fd00000000f00 */
[----:B-12---:R-:W-:Y:S05]  /*0be0*/  WARPSYNC.COLLECTIVE R17, `(.L_x_863) ;  /* 0x0000000011087348 */ /* 0x006fea0003c00000 */
[----:B------:R0:W3:Y:S02]  /*0bf0*/  SHFL.BFLY P2, R18, R20, R19, R22 ;  /* 0x0c00001314127389 */ /* 0x0000e40000040016 */
[----:B0123--:R-:W-:Y:S01]  /*0c00*/  ENDCOLLECTIVE ;  /* 0x000000000000791b */ /* 0x00ffe20003800000 */
.L_x_863:
[----:B------:R-:W-:Y:S01]  /*0c10*/  HFMA2.MMA R19, -RZ, RZ, 0, 1.1920928955078125e-07 ;  /* 0x00000002ff137435 */ /* 0x000fe200000001ff */
[----:B------:R-:W-:-:S05]  /*0c20*/  MOV R11, R18 ;  /* 0x00000012000b7202 */ /* 0x000fca0000000f00 */
[----:B------:R-:W-:-:S04]  /*0c30*/  FADD.FTZ R11, R10, R11 ;  /* 0x0000000b0a0b7221 */ /* 0x000fc80000010000 */
[----:B------:R-:W-:-:S07]  /*0c40*/  IMAD.MOV.U32 R20, RZ, RZ, R11 ;  /* 0x000000ffff147224 */ /* 0x000fce00078e000b */
[----:B------:R-:W-:Y:S05]  /*0c50*/  WARPSYNC.COLLECTIVE R17, `(.L_x_864) ;  /* 0x0000000011087348 */ /* 0x000fea0003c00000 */
[----:B------:R0:W1:Y:S02]  /*0c60*/  SHFL.BFLY P2, R18, R20, R19, R22 ;  /* 0x0c00001314127389 */ /* 0x0000640000040016 */
[----:B01----:R-:W-:Y:S01]  /*0c70*/  ENDCOLLECTIVE ;  /* 0x000000000000791b */ /* 0x003fe20003800000 */
.L_x_864:
[----:B------:R-:W-:Y:S01]  /*0c80*/  IMAD.MOV.U32 R19, RZ, RZ, 0x4 ;  /* 0x00000004ff137424 */ /* 0x000fe200078e00ff */
[----:B------:R-:W-:-:S05]  /*0c90*/  MOV R12, R18 ;  /* 0x00000012000c7202 */ /* 0x000fca0000000f00 */
[----:B------:R-:W-:-:S05]  /*0ca0*/  FADD.FTZ R12, R11, R12 ;  /* 0x0000000c0b0c7221 */ /* 0x000fca0000010000 */
[----:B------:R-:W-:-:S07]  /*0cb0*/  MOV R20, R12 ;  /* 0x0000000c00147202 */ /* 0x000fce0000000f00 */
[----:B------:R-:W-:Y:S05]  /*0cc0*/  WARPSYNC.COLLECTIVE R17, `(.L_x_865) ;  /* 0x0000000011087348 */ /* 0x000fea0003c00000 */
[----:B------:R0:W1:Y:S02]  /*0cd0*/  SHFL.BFLY P2, R18, R20, R19, R22 ;  /* 0x0c00001314127389 */ /* 0x0000640000040016 */
[----:B01----:R-:W-:Y:S01]  /*0ce0*/  ENDCOLLECTIVE ;  /* 0x000000000000791b */ /* 0x003fe20003800000 */
.L_x_865:
[----:B------:R-:W-:Y:S01]  /*0cf0*/  HFMA2.MMA R19, -RZ, RZ, 0, 4.76837158203125e-07 ;  /* 0x00000008ff137435 */ /* 0x000fe200000001ff */
[----:B------:R-:W-:-:S05]  /*0d00*/  MOV R13, R18 ;  /* 0x00000012000d7202 */ /* 0x000fca0000000f00 */
[----:B------:R-:W-:-:S05]  /*0d10*/  FADD.FTZ R13, R12, R13 ;  /* 0x0000000d0c0d7221 */ /* 0x000fca0000010000 */
[----:B------:R-:W-:-:S07]  /*0d20*/  MOV R20, R13 ;  /* 0x0000000d00147202 */ /* 0x000fce0000000f00 */
[----:B------:R-:W-:Y:S05]  /*0d30*/  WARPSYNC.COLLECTIVE R17, `(.L_x_866) ;  /* 0x0000000011087348 */ /* 0x000fea0003c00000 */
[----:B------:R0:W1:Y:S02]  /*0d40*/  SHFL.BFLY P2, R18, R20, R19, R22 ;  /* 0x0c00001314127389 */ /* 0x0000640000040016 */
[----:B01----:R-:W-:Y:S01]  /*0d50*/  ENDCOLLECTIVE ;  /* 0x000000000000791b */ /* 0x003fe20003800000 */
.L_x_866:
[----:B------:R-:W-:Y:S01]  /*0d60*/  HFMA2.MMA R19, -RZ, RZ, 0, 9.5367431640625e-07 ;  /* 0x00000010ff137435 */ /* 0x000fe200000001ff */
[----:B------:R-:W-:-:S04]  /*0d70*/  IMAD.MOV.U32 R10, RZ, RZ, R18 ;  /* 0x000000ffff0a7224 */ /* 0x000fc800078e0012 */
[----:B------:R-:W-:-:S05]  /*0d80*/  FADD.FTZ R10, R13, R10 ;  /* 0x0000000a0d0a7221 */ /* 0x000fca0000010000 */
[----:B------:R-:W-:-:S07]  /*0d90*/  MOV R20, R10 ;  /* 0x0000000a00147202 */ /* 0x000fce0000000f00 */
[----:B------:R-:W-:Y:S05]  /*0da0*/  WARPSYNC.COLLECTIVE R17, `(.L_x_867) ;  /* 0x0000000011087348 */ /* 0x000fea0003c00000 */
[----:B------:R0:W1:Y:S02]  /*0db0*/  SHFL.BFLY P2, R18, R20, R19, R22 ;  /* 0x0c00001314127389 */ /* 0x0000640000040016 */
[----:B01----:R-:W-:Y:S01]  /*0dc0*/  ENDCOLLECTIVE ;  /* 0x000000000000791b */ /* 0x003fe20003800000 */
.L_x_867:
[----:B------:R-:W-:Y:S01]  /*0dd0*/  HFMA2.MMA R19, -RZ, RZ, 0, 5.9604644775390625e-08 ;  /* 0x00000001ff137435 */ /* 0x000fe200000001ff */
[----:B------:R-:W-:Y:S01]  /*0de0*/  IMAD.MOV.U32 R20, RZ, RZ, R9 ;  /* 0x000000ffff147224 */ /* 0x000fe200078e0009 */
[----:B------:R-:W-:-:S09]  /*0df0*/  MOV R11, R18 ;  /* 0x00000012000b7202 */ /* 0x000fd20000000f00 */
[----:B------:R-:W-:Y:S05]  /*0e00*/  WARPSYNC.COLLECTIVE R17, `(.L_x_868) ;  /* 0x0000000011087348 */ /* 0x000fea0003c00000 */
[----:B------:R0:W1:Y:S02]  /*0e10*/  SHFL.BFLY P2, R18, R20, R19, R22 ;  /* 0x0c00001314127389 */ /* 0x0000640000040016 */
[----:B01----:R-:W-:Y:S01]  /*0e20*/  ENDCOLLECTIVE ;  /* 0x000000000000791b */ /* 0x003fe20003800000 */
.L_x_868:
[----:B------:R-:W-:Y:S01]  /*0e30*/  HFMA2.MMA R19, -RZ, RZ, 0, 1.1920928955078125e-07 ;  /* 0x00000002ff137435 */ /* 0x000fe200000001ff */
[----:B------:R-:W-:-:S05]  /*0e40*/  MOV R12, R18 ;  /* 0x00000012000c7202 */ /* 0x000fca0000000f00 */
[----:B------:R-:W-:-:S05]  /*0e50*/  FADD.FTZ R14, R9, R12 ;  /* 0x0000000c090e7221 */ /* 0x000fca0000010000 */
[----:B------:R-:W-:-:S07]  /*0e60*/  MOV R20, R14 ;  /* 0x0000000e00147202 */ /* 0x000fce0000000f00 */
[----:B------:R-:W-:Y:S05]  /*0e70*/  WARPSYNC.COLLECTIVE R17, `(.L_x_869) ;  /* 0x0000000011087348 */ /* 0x000fea0003c00000 */
[----:B------:R0:W1:Y:S02]  /*0e80*/  SHFL.BFLY P2, R18, R20, R19, R22 ;  /* 0x0c00001314127389 */ /* 0x0000640000040016 */
[----:B01----:R-:W-:Y:S01]  /*0e90*/  ENDCOLLECTIVE ;  /* 0x000000000000791b */ /* 0x003fe20003800000 */
.L_x_869:
[----:B------:R-:W-:Y:S01]  /*0ea0*/  HFMA2.MMA R19, -RZ, RZ, 0, 2.384185791015625e-07 ;  /* 0x00000004ff137435 */ /* 0x000fe200000001ff */
[----:B------:R-:W-:-:S04]  /*0eb0*/  IMAD.MOV.U32 R13, RZ, RZ, R18 ;  /* 0x000000ffff0d7224 */ /* 0x000fc800078e0012 */
[----:B------:R-:W-:-:S05]  /*0ec0*/  FADD.FTZ R15, R14, R13 ;  /* 0x0000000d0e0f7221 */ /* 0x000fca0000010000 */
[----:B------:R-:W-:-:S07]  /*0ed0*/  MOV R20, R15 ;  /* 0x0000000f00147202 */ /* 0x000fce0000000f00 */
[----:B------:R-:W-:Y:S05]  /*0ee0*/  WARPSYNC.COLLECTIVE R17, `(.L_x_870) ;  /* 0x0000000011087348 */ /* 0x000fea0003c00000 */
[----:B------:R0:W1:Y:S02]  /*0ef0*/  SHFL.BFLY P2, R18, R20, R19, R22 ;  /* 0x0c00001314127389 */ /* 0x0000640000040016 */
[----:B01----:R-:W-:Y:S01]  /*0f00*/  ENDCOLLECTIVE ;  /* 0x000000000000791b */ /* 0x003fe20003800000 */
.L_x_870:
[----:B------:R-:W-:Y:S01]  /*0f10*/  IMAD.MOV.U32 R19, RZ, RZ, 0x8 ;  /* 0x00000008ff137424 */ /* 0x000fe200078e00ff */
[----:B------:R-:W-:-:S05]  /*0f20*/  MOV R16, R18 ;  /* 0x0000001200107202 */ /* 0x000fca0000000f00 */
[----:B------:R-:W-:-:S05]  /*0f30*/  FADD.FTZ R16, R15, R16 ;  /* 0x000000100f107221 */ /* 0x000fca0000010000 */
[----:B------:R-:W-:-:S07]  /*0f40*/  MOV R20, R16 ;  /* 0x0000001000147202 */ /* 0x000fce0000000f00 */
[----:B------:R-:W-:Y:S05]  /*0f50*/  WARPSYNC.COLLECTIVE R17, `(.L_x_871) ;  /* 0x0000000011087348 */ /* 0x000fea0003c00000 */
[----:B------:R0:W1:Y:S02]  /*0f60*/  SHFL.BFLY P2, R18, R20, R19, R22 ;  /* 0x0c00001314127389 */ /* 0x0000640000040016 */
[----:B01----:R-:W-:Y:S01]  /*0f70*/  ENDCOLLECTIVE ;  /* 0x000000000000791b */ /* 0x003fe20003800000 */
.L_x_871:
[----:B------:R-:W-:Y:S01]  /*0f80*/  HFMA2.MMA R19, -RZ, RZ, 0, 9.5367431640625e-07 ;  /* 0x00000010ff137435 */ /* 0x000fe200000001ff */
[----:B------:R-:W-:-:S05]  /*0f90*/  MOV R9, R18 ;  /* 0x0000001200097202 */ /* 0x000fca0000000f00 */
[----:B------:R-:W-:-:S05]  /*0fa0*/  FADD.FTZ R9, R16, R9 ;  /* 0x0000000910097221 */ /* 0x000fca0000010000 */
[----:B------:R-:W-:-:S07]  /*0fb0*/  MOV R20, R9 ;  /* 0x0000000900147202 */ /* 0x000fce0000000f00 */
[----:B------:R-:W-:Y:S05]  /*0fc0*/  WARPSYNC.COLLECTIVE R17, `(.L_x_872) ;  /* 0x0000000011087348 */ /* 0x000fea0003c00000 */
[----:B------:R0:W1:Y:S02]  /*0fd0*/  SHFL.BFLY P2, R18, R20, R19, R22 ;  /* 0x0c00001314127389 */ /* 0x0000640000040016 */
[----:B01----:R-:W-:Y:S01]  /*0fe0*/  ENDCOLLECTIVE ;  /* 0x000000000000791b */ /* 0x003fe20003800000 */
.L_x_872:
[----:B------:R-:W-:Y:S01]  /*0ff0*/  MOV R14, R18 ;  /* 0x00000012000e7202 */ /* 0x000fe20000000f00 */
[----:B------:R-:W-:Y:S06]  /*1000*/  BRA `(.L_x_873) ;  /* 0xfffffff8007c7947 */ /* 0x000fec000383ffff */
.L_x_874:
        /* <DEDUP_REMOVED lines=15> */
.L_x_13872:


//--------------------- .text._ZN10layer_norm13ln_bwd_kernelINS_13Kernel_traitsI13__nv_bfloat16S2_S2_S2_fjLj4096ELj1ELj1ELj4ELj16ENS_18Kernel_traits_baseILj4096ES2_S2_S2_S2_fjLj128EEEEELb1ELb0ELb1ELb1EEEvNS_9BwdParamsE --------------------------
	.section	.text._ZN10layer_norm13ln_bwd_kernelINS_13Kernel_traitsI13__nv_bfloat16S2_S2_S2_fjLj4096ELj1ELj1ELj4ELj16ENS_18Kernel_traits_baseILj4096ES2_S2_S2_S2_fjLj128EEEEELb1ELb0ELb1ELb1EEEvNS_9BwdParamsE,"ax",@progbits
	.align	128
        .global         _ZN10layer_norm13ln_bwd_kernelINS_13Kernel_traitsI13__nv_bfloat16S2_S2_S2_fjLj4096ELj1ELj1ELj4ELj16ENS_18Kernel_traits_baseILj4096ES2_S2_S2_S2_fjLj128EEEEELb1ELb0ELb1ELb1EEEvNS_9BwdParamsE
        .type           _ZN10layer_norm13ln_bwd_kernelINS_13Kernel_traitsI13__nv_bfloat16S2_S2_S2_fjLj4096ELj1ELj1ELj4ELj16ENS_18Kernel_traits_baseILj4096ES2_S2_S2_S2_fjLj128EEEEELb1ELb0ELb1ELb1EEEvNS_9BwdParamsE,@function
        .size           _ZN10layer_norm13ln_bwd_kernelINS_13Kernel_traitsI13__nv_bfloat16S2_S2_S2_fjLj4096ELj1ELj1ELj4ELj16ENS_18Kernel_traits_baseILj4096ES2_S2_S2_S2_fjLj128EEEEELb1ELb0ELb1ELb1EEEvNS_9BwdParamsE,(.L_x_13873 - _ZN10layer_norm13ln_bwd_kernelINS_13Kernel_traitsI13__nv_bfloat16S2_S2_S2_fjLj4096ELj1ELj1ELj4ELj16ENS_18Kernel_traits_baseILj4096ES2_S2_S2_S2_fjLj128EEEEELb1ELb0ELb1ELb1EEEvNS_9BwdParamsE)
        .other          _ZN10layer_norm13ln_bwd_kernelINS_13Kernel_traitsI13__nv_bfloat16S2_S2_S2_fjLj4096ELj1ELj1ELj4ELj16ENS_18Kernel_traits_baseILj4096ES2_S2_S2_S2_fjLj128EEEEELb1ELb0ELb1ELb1EEEvNS_9BwdParamsE,@"STO_CUDA_ENTRY STV_DEFAULT"
_ZN10layer_norm13ln_bwd_kernelINS_13Kernel_traitsI13__nv_bfloat16S2_S2_S2_fjLj4096ELj1ELj1ELj4ELj16ENS_18Kernel_traits_baseILj4096ES2_S2_S2_S2_fjLj128EEEEELb1ELb0ELb1ELb1EEEvNS_9BwdParamsE:
.text._ZN10layer_norm13ln_bwd_kernelINS_13Kernel_traitsI13__nv_bfloat16S2_S2_S2_fjLj4096ELj1ELj1ELj4ELj16ENS_18Kernel_traits_baseILj4096ES2_S2_S2_S2_fjLj128EEEEELb1ELb0ELb1ELb1EEEvNS_9BwdParamsE:
        /* <DEDUP_REMOVED lines=45> */
.L_x_875:
[----:B------:R-:W-:Y:S01]  /*02d0*/  SHF.L.U32 R3, R0, 0x4, RZ ;  /* 0x0000000400037819 */ /* 0x000fe200000006ff */
[----:B------:R-:W-:-:S03]  /*02e0*/  ULDC.64 UR6, c[0x0][0x260] ;  /* 0x0000980000067ab9 */ /* 0x000fc60000000a00 */
[----:B------:R-:W-:-:S04]  /*02f0*/  LOP3.LUT R3, R3, 0x7f0, RZ, 0xc0, !PT ;  /* 0x000007f003037812 */ /* 0x000fc800078ec0ff */
[----:B------:R-:W-:-:S05]  /*0300*/  IADD3 R8, P0, R3, UR6, RZ ;  /* 0x0000000603087c10 */ /* 0x000fca000ff1e0ff */
[----:B------:R-:W-:-:S05]  /*0310*/  IMAD.X R9, RZ, RZ, UR7, P0 ;  /* 0x00000007ff097e24 */ /* 0x000fca00080e06ff */
[----:B------:R-:W2:Y:S04]  /*0320*/  LDG.E.128 R12, desc[UR4][R8.64+0x800] ;  /* 0x00080004080c7981 */ /* 0x000ea8000c1e1d00 */
[----:B------:R-:W3:Y:S04]  /*0330*/  LDG.E.128 R16, desc[UR4][R8.64+0x1000] ;  /* 0x0010000408107981 */ /* 0x000ee8000c1e1d00 */
[----:B------:R-:W4:Y:S04]  /*0340*/  LDG.E.128 R4, desc[UR4][R8.64] ;  /* 0x0000000408047981 */ /* 0x000f28000c1e1d00 */
[----:B------:R0:W5:Y:S01]  /*0350*/  LDG.E.128 R20, desc[UR4][R8.64+0x1800] ;  /* 0x0018000408147981 */ /* 0x000162000c1e1d00 */
        /* <DEDUP_REMOVED lines=34> */
[----:B0-----:R-:W-:Y:S02]  /*0580*/  SHF.L.U32 R9, R14, 0x10, RZ ;  /* 0x000000100e097819 */ /* 0x001fe400000006ff */
[C---:B---3--:R-:W-:Y:S01]  /*0590*/  PRMT R35, R19.reuse, 0x7632, R35 ;  /* 0x0000763213237816 */ /* 0x048fe20000000023 */
[----:B------:R-:W-:Y:S02]  /*05a0*/  IMAD.U32 R14, R19, 0x10000, RZ ;  /* 0x00010000130e7824 */ /* 0x000fe400078e00ff */
[----:B------:R-:W0:Y:S01]  /*05b0*/  LDC.U8 R19, c[0x0][0x2a0] ;  /* 0x0000a800ff137b82 */ /* 0x000e220000000000 */
[----:B----4-:R-:W-:-:S02]  /*05c0*/  PRMT R24, R4, 0x7632, R24 ;  /* 0x0000763204187816 */ /* 0x010fc40000000018 */
[----:B------:R-:W-:Y:S01]  /*05d0*/  SHF.L.U32 R3, R4, 0x10, RZ ;  /* 0x0000001004037819 */ /* 0x000fe200000006ff */
[C---:B------:R-:W-:Y:S01]  /*05e0*/  IMAD.U32 R4, R5.reuse, 0x10000, RZ ;  /* 0x0001000005047824 */ /* 0x040fe200078e00ff */
[----:B------:R-:W-:Y:S02]  /*05f0*/  PRMT R25, R5, 0x7632, R25 ;  /* 0x0000763205197816 */ /* 0x000fe40000000019 */
[C---:B------:R-:W-:Y:S02]  /*0600*/  PRMT R26, R6.reuse, 0x7632, R26 ;  /* 0x00007632061a7816 */ /* 0x040fe4000000001a */
[----:B------:R-:W-:Y:S01]  /*0610*/  SHF.L.U32 R5, R6, 0x10, RZ ;  /* 0x0000001006057819 */ /* 0x000fe200000006ff */
[C---:B------:R-:W-:Y:S01]  /*0620*/  IMAD.U32 R6, R7.reuse, 0x10000, RZ ;  /* 0x0001000007067824 */ /* 0x040fe200078e00ff */
[----:B------:R-:W-:Y:S01]  /*0630*/  PRMT R27, R7, 0x7632, R27 ;  /* 0x00007632071b7816 */ /* 0x000fe2000000001b */
[----:B------:R-:W-:Y:S01]  /*0640*/  IMAD.U32 R8, R13, 0x10000, RZ ;  /* 0x000100000d087824 */ /* 0x000fe200078e00ff */
[C---:B------:R-:W-:Y:S01]  /*0650*/  PRMT R28, R12.reuse, 0x7632, R28 ;  /* 0x000076320c1c7816 */ /* 0x040fe2000000001c */
[----:B------:R-:W-:Y:S01]  /*0660*/  IMAD.U32 R10, R15, 0x10000, RZ ;  /* 0x000100000f0a7824 */ /* 0x000fe200078e00ff */
[----:B------:R-:W-:Y:S01]  /*0670*/  SHF.L.U32 R7, R12, 0x10, RZ ;  /* 0x000000100c077819 */ /* 0x000fe200000006ff */
[----:B------:R-:W-:Y:S01]  /*0680*/  IMAD.U32 R12, R17, 0x10000, RZ ;  /* 0x00010000110c7824 */ /* 0x000fe200078e00ff */
[----:B------:R-:W-:-:S02]  /*0690*/  PRMT R29, R13, 0x7632, R29 ;  /* 0x000076320d1d7816 */ /* 0x000fc4000000001d */
[----:B------:R-:W-:Y:S02]  /*06a0*/  PRMT R31, R15, 0x7632, R31 ;  /* 0x000076320f1f7816 */ /* 0x000fe4000000001f */
[----:B------:R-:W-:Y:S02]  /*06b0*/  PRMT R32, R16, 0x7632, R32 ;  /* 0x0000763210207816 */ /* 0x000fe40000000020 */
[----:B------:R-:W-:Y:S02]  /*06c0*/  PRMT R34, R18, 0x7632, R34 ;  /* 0x0000763212227816 */ /* 0x000fe40000000022 */
[----:B------:R-:W-:Y:S01]  /*06d0*/  SHF.L.U32 R11, R16, 0x10, RZ ;  /* 0x00000010100b7819 */ /* 0x000fe200000006ff */
[----:B-----5:R-:W-:Y:S01]  /*06e0*/  IMAD.U32 R16, R21, 0x10000, RZ ;  /* 0x0001000015107824 */ /* 0x020fe200078e00ff */
[----:B------:R-:W-:Y:S02]  /*06f0*/  PRMT R33, R17, 0x7632, R33 ;  /* 0x0000763211217816 */ /* 0x000fe40000000021 */
[----:B------:R-:W-:Y:S01]  /*0700*/  SHF.L.U32 R13, R18, 0x10, RZ ;  /* 0x00000010120d7819 */ /* 0x000fe200000006ff */
[----:B------:R-:W-:Y:S01]  /*0710*/  IMAD.U32 R18, R23, 0x10000, RZ ;  /* 0x0001000017127824 */ /* 0x000fe200078e00ff */
[----:B------:R-:W-:-:S02]  /*0720*/  PRMT R100, R20, 0x7632, R100 ;  /* 0x0000763214647816 */ /* 0x000fc40000000064 */
[----:B------:R-:W-:Y:S02]  /*0730*/  PRMT R102, R22, 0x7632, R102 ;  /* 0x0000763216667816 */ /* 0x000fe40000000066 */
[----:B------:R-:W-:Y:S01]  /*0740*/  SHF.L.U32 R15, R20, 0x10, RZ ;  /* 0x00000010140f7819 */ /* 0x000fe200000006ff */
[----:B------:R-:W-:Y:S01]  /*0750*/  IMAD.U32 R20, R24, 0x10000, RZ ;  /* 0x0001000018147824 */ /* 0x000fe200078e00ff */
[----:B------:R-:W-:Y:S02]  /*0760*/  PRMT R101, R21, 0x7632, R101 ;  /* 0x0000763215657816 */ /* 0x000fe40000000065 */
[----:B------:R-:W-:Y:S01]  /*0770*/  SHF.L.U32 R17, R22, 0x10, RZ ;  /* 0x0000001016117819 */ /* 0x000fe200000006ff */
[----:B------:R-:W-:Y:S01]  /*0780*/  IMAD.U32 R22, R26, 0x10000, RZ ;  /* 0x000100001a167824 */ /* 0x000fe200078e00ff */
        /* <DEDUP_REMOVED lines=14> */
[----:B0-----:R-:W-:-:S07]  /*0870*/  SHF.L.U32 R35, R103, 0x10, RZ ;  /* 0x0000001067237819 */ /* 0x001fce00000006ff */
.L_x_977:
        /* <DEDUP_REMOVED lines=9> */
[----:B--2---:R-:W-:-:S06]  /*0910*/  IMAD.WIDE R124, R2, 0x4, R124 ;  /* 0x00000004027c7825 */ /* 0x004fcc00078e027c */
[----:B------:R-:W2:Y:S01]  /*0920*/  LDC.64 R182, c[0x0][0x2c8] ;  /* 0x0000b200ffb67b82 */ /* 0x000ea20000000a00 */
[----:B------:R4:W5:Y:S01]  /*0930*/  LDG.E R216, desc[UR4][R124.64] ;  /* 0x000000047cd87981 */ /* 0x000962000c1e1900 */
[----:B0-----:R-:W-:Y:S01]  /*0940*/  IMAD R130, R2, R217, RZ ;  /* 0x000000d902827224 */ /* 0x001fe200078e02ff */
[----:B------:R-:W-:-:S04]  /*0950*/  LOP3.LUT R215, R0, 0x7f, RZ, 0xc0, !PT ;  /* 0x0000007f00d77812 */ /* 0x000fc800078ec0ff */
[----:B------:R-:W-:-:S04]  /*0960*/  SHF.R.S32.HI R131, RZ, 0x1f, R130 ;  /* 0x0000001fff837819 */ /* 0x000fc80000011482 */
[----:B------:R-:W-:-:S04]  /*0970*/  LEA.HI R130, R131, R130, RZ, 0x3 ;  /* 0x0000008283827211 */ /* 0x000fc800078f18ff */
[----:B------:R-:W-:Y:S01]  /*0980*/  LEA.HI.SX32 R203, R130, R215, 0x1d ;  /* 0x000000d782cb7211 */ /* 0x000fe200078feaff */
[----:B-1----:R-:W-:-:S03]  /*0990*/  IMAD.WIDE R204, R2, 0x4, R204 ;  /* 0x0000000402cc7825 */ /* 0x002fc600078e02cc */
[C---:B------:R-:W-:Y:S01]  /*09a0*/  IADD3 R200, R203.reuse, 0x80, RZ ;  /* 0x00000080cbc87810 */ /* 0x040fe20007ffe0ff */
[----:B------:R-:W-:Y:S01]  /*09b0*/  VIADD R2, R2, UR8 ;  /* 0x0000000802027c36 */ /* 0x000fe20008000000 */
[C---:B------:R-:W-:Y:S01]  /*09c0*/  IADD3 R158, R203.reuse, 0x180, RZ ;  /* 0x00000180cb9e7810 */ /* 0x040fe20007ffe0ff */
[C---:B------:R-:W-:Y:S01]  /*09d0*/  VIADD R157, R203.reuse, 0x100 ;  /* 0x00000100cb9d7836 */ /* 0x040fe20000000000 */
[----:B------:R-:W-:Y:S01]  /*09e0*/  BSSY B0, `(.L_x_877) ;  /* 0x000019e000007945 */ /* 0x000fe20003800000 */
[----:B--2---:R-:W-:Y:S01]  /*09f0*/  IMAD.WIDE.U32 R222, R203, 0x10, R182 ;  /* 0x00000010cbde7825 */ /* 0x004fe200078e00b6 */
[----:B------:R-:W-:-:S03]  /*0a00*/  ISETP.GE.AND P3, PT, R2, UR9, PT ;  /* 0x0000000902007c0c */ /* 0x000fc6000bf66270 */
[----:B------:R-:W-:-:S04]  /*0a10*/  IMAD.WIDE.U32 R220, R200, 0x10, R182 ;  /* 0x00000010c8dc7825 */ /* 0x000fc800078e00b6 */
[----:B------:R-:W-:-:S04]  /*0a20*/  IMAD.WIDE.U32 R212, R157, 0x10, R182 ;  /* 0x000000109dd47825 */ /* 0x000fc800078e00b6 */
[----:B------:R-:W-:Y:S01]  /*0a30*/  IMAD.WIDE.U32 R182, R158, 0x10, R182 ;  /* 0x000000109eb67825 */ /* 0x000fe200078e00b6 */
[----:B---3--:R-:W-:-:S13]  /*0a40*/  ISETP.GT.AND P2, PT, R126, RZ, PT ;  /* 0x000000ff7e00720c */ /* 0x008fda0003f44270 */
[----:B----4-:R-:W-:Y:S05]  /*0a50*/  @P2 BRA `(.L_x_878) ;  /* 0x0000000000782947 */ /* 0x010fea0003800000 */
[----:B-----5:R-:W-:Y:S01]  /*0a60*/  ISETP.GE.AND P4, PT, R216, 0x1, PT ;  /* 0x00000001d800780c */ /* 0x020fe20003f86270 */
[----:B------:R-:W0:Y:S01]  /*0a70*/  LDC.64 R204, c[0x0][0x240] ;  /* 0x00009000ffcc7b82 */ /* 0x000e220000000a00 */
[----:B------:R-:W-:Y:S01]  /*0a80*/  MOV R214, UR14 ;  /* 0x0000000e00d67c02 */ /* 0x000fe20008000f00 */
[----:B------:R-:W-:Y:S01]  /*0a90*/  IMAD.U32 R218, RZ, RZ, UR15 ;  /* 0x0000000fffda7e24 */ /* 0x000fe2000f8e00ff */
[----:B------:R-:W-:Y:S02]  /*0aa0*/  MOV R211, RZ ;  /* 0x000000ff00d37202 */ /* 0x000fe40000000f00 */
[----:B------:R-:W-:-:S04]  /*0ab0*/  ISETP.NE.U32.AND P0, PT, R214, RZ, PT ;  /* 0x000000ffd600720c */ /* 0x000fc80003f05070 */
[----:B------:R-:W-:-:S03]  /*0ac0*/  ISETP.NE.AND.EX P0, PT, R218, RZ, PT, P0 ;  /* 0x000000ffda00720c */ /* 0x000fc60003f05300 */
[----:B------:R-:W-:-:S04]  /*0ad0*/  @P4 VIADD R124, R216, 0xffffffff ;  /* 0xffffffffd87c4836 */ /* 0x000fc80000000000 */
[----:B------:R-:W-:-:S05]  /*0ae0*/  @P4 IMAD R124, R124, R217, RZ ;  /* 0x000000d97c7c4224 */ /* 0x000fca00078e02ff */
[----:B------:R-:W-:Y:S01]  /*0af0*/  @P4 SHF.R.S32.HI R125, RZ, 0x1f, R124 ;  /* 0x0000001fff7d4819 */ /* 0x000fe2000001147c */
[----:B------:R1:W5:Y:S03]  /*0b00*/  @P0 LDG.E.128 R100, desc[UR4][R222.64] ;  /* 0x00000004de640981 */ /* 0x000366000c1e1d00 */
[----:B------:R-:W-:Y:S01]  /*0b10*/  @P4 LEA.HI R124, R125, R124, RZ, 0x3 ;  /* 0x0000007c7d7c4211 */ /* 0x000fe200078f18ff */
[----:B------:R1:W5:Y:S03]  /*0b20*/  @P0 LDG.E.128 R104, desc[UR4][R220.64] ;  /* 0x00000004dc680981 */ /* 0x000366000c1e1d00 */
[----:B------:R-:W-:Y:S01]  /*0b30*/  @P4 LEA.HI.SX32 R211, R124, R215, 0x1d ;  /* 0x000000d77cd34211 */ /* 0x000fe200078feaff */
[----:B------:R1:W5:Y:S03]  /*0b40*/  @P0 LDG.E.128 R108, desc[UR4][R212.64] ;  /* 0x00000004d46c0981 */ /* 0x000366000c1e1d00 */
[C---:B------:R-:W-:Y:S01]  /*0b50*/  IADD3 R207, R211.reuse, 0x100, RZ ;  /* 0x00000100d3cf7810 */ /* 0x040fe20007ffe0ff */
[C---:B------:R-:W-:Y:S01]  /*0b60*/  VIADD R209, R211.reuse, 0x80 ;  /* 0x00000080d3d17836 */ /* 0x040fe20000000000 */
[----:B------:R1:W5:Y:S01]  /*0b70*/  @P0 LDG.E.128 R112, desc[UR4][R182.64] ;  /* 0x00000004b6700981 */ /* 0x000362000c1e1d00 */
[----:B------:R-:W-:-:S02]  /*0b80*/  VIADD R125, R211, 0x180 ;  /* 0x00000180d37d7836 */ /* 0x000fc40000000000 */
[----:B0-----:R-:W-:-:S04]  /*0b90*/  IMAD.WIDE.U32 R210, R211, 0x8, R204 ;  /* 0x00000008d3d27825 */ /* 0x001fc800078e00cc */
[--C-:B------:R-:W-:Y:S02]  /*0ba0*/  IMAD.WIDE.U32 R208, R209, 0x8, R204.reuse ;  /* 0x00000008d1d07825 */ /* 0x100fe400078e00cc */
[----:B------:R-:W5:Y:S02]  /*0bb0*/  LDG.E.64 R210, desc[UR4][R210.64] ;  /* 0x00000004d2d27981 */ /* 0x000f64000c1e1b00 */
[--C-:B------:R-:W-:Y:S02]  /*0bc0*/  IMAD.WIDE.U32 R206, R207, 0x8, R204.reuse ;  /* 0x00000008cfce7825 */ /* 0x100fe400078e00cc */
[----:B------:R-:W5:Y:S02]  /*0bd0*/  LDG.E.64 R208, desc[UR4][R208.64] ;  /* 0x00000004d0d07981 */ /* 0x000f64000c1e1b00 */
[----:B------:R-:W-:Y:S02]  /*0be0*/  IMAD.WIDE.U32 R204, R125, 0x8, R204 ;  /* 0x000000087dcc7825 */ /* 0x000fe400078e00cc */
[----:B------:R-:W5:Y:S04]  /*0bf0*/  LDG.E.64 R206, desc[UR4][R206.64] ;  /* 0x00000004cece7981 */ /* 0x000f68000c1e1b00 */
[----:B------:R-:W5:Y:S01]  /*0c00*/  LDG.E.64 R204, desc[UR4][R204.64] ;  /* 0x00000004cccc7981 */ /* 0x000f62000c1e1b00 */
[----:B------:R-:W-:Y:S01]  /*0c10*/  HFMA2.MMA R126, -RZ, RZ, 0, 0 ;  /* 0x00000000ff7e7435 */ /* 0x000fe200000001ff */
[----:B------:R-:W-:Y:S01]  /*0c20*/  IMAD.MOV.U32 R124, RZ, RZ, RZ ;  /* 0x000000ffff7c7224 */ /* 0x000fe200078e00ff */
[----:B-1----:R-:W-:Y:S09]  /*0c30*/  BRA `(.L_x_879) ;  /* 0x0000001400e07947 */ /* 0x002ff20003800000 */
.L_x_878:
[----:B------:R-:W-:Y:S01]  /*0c40*/  IADD3 R124, R126, -0x1, RZ ;  /* 0xffffffff7e7c7810 */ /* 0x000fe20007ffe0ff */
[----:B------:R-:W0:Y:S01]  /*0c50*/  LDC.64 R152, c[0x0][0x2b8] ;  /* 0x0000ae00ff987b82 */ /* 0x000e220000000a00 */
[----:B------:R1:W2:Y:S03]  /*0c60*/  LDG.E R187, desc[UR4][R204.64] ;  /* 0x00000004ccbb7981 */ /* 0x0002a6000c1e1900 */
[----:B------:R-:W-:-:S04]  /*0c70*/  IMAD R126, R124, R217, RZ ;  /* 0x000000d97c7e7224 */ /* 0x000fc800078e02ff */
[----:B------:R-:W3:Y:S01]  /*0c80*/  LDC.64 R148, c[0x0][0x238] ;  /* 0x00008e00ff947b82 */ /* 0x000ee20000000a00 */
[----:B------:R-:W-:-:S04]  /*0c90*/  SHF.R.S32.HI R127, RZ, 0x1f, R126 ;  /* 0x0000001fff7f7819 */ /* 0x000fc8000001147e */
[----:B------:R-:W-:Y:S02]  /*0ca0*/  LEA.HI R128, R127, R126, RZ, 0x3 ;  /* 0x0000007e7f807211 */ /* 0x000fe400078f18ff */
[----:B-----5:R-:W-:Y:S01]  /*0cb0*/  ISETP.GE.AND P4, PT, R216, 0x1, PT ;  /* 0x00000001d800780c */ /* 0x020fe20003f86270 */
[----:B-1----:R-:W1:Y:S01]  /*0cc0*/  LDC.64 R204, c[0x0][0x240] ;  /* 0x00009000ffcc7b82 */ /* 0x002e620000000a00 */
[----:B------:R-:W-:-:S05]  /*0cd0*/  LEA.HI.SX32 R155, R128, R215, 0x1d ;  /* 0x000000d7809b7211 */ /* 0x000fca00078feaff */
[----:B------:R-:W-:-:S04]  /*0ce0*/  VIADD R137, R155, 0x80 ;  /* 0x000000809b897836 */ /* 0x000fc80000000000 */
[----:B0-----:R-:W-:-:S04]  /*0cf0*/  IMAD.WIDE.U32 R136, R137, 0x10, R152 ;  /* 0x0000001089887825 */ /* 0x001fc800078e0098 */
[--C-:B---3--:R-:W-:Y:S02]  /*0d00*/  IMAD.WIDE.U32 R124, R203, 0x10, R148.reuse ;  /* 0x00000010cb7c7825 */ /* 0x108fe400078e0094 */
[----:B------:R-:W3:Y:S02]  /*0d10*/  LDG.E.128 R136, desc[UR4][R136.64] ;  /* 0x0000000488887981 */ /* 0x000ee4000c1e1d00 */
[--C-:B------:R-:W-:Y:S01]  /*0d20*/  IMAD.WIDE.U32 R132, R200, 0x10, R148.reuse ;  /* 0x00000010c8847825 */ /* 0x100fe200078e0094 */
[----:B------:R-:W-:Y:S01]  /*0d30*/  IADD3 R145, R155, 0x100, RZ ;  /* 0x000001009b917810 */ /* 0x000fe20007ffe0ff */
[----:B------:R-:W4:Y:S02]  /*0d40*/  LDG.E.128 R124, desc[UR4][R124.64] ;  /* 0x000000047c7c7981 */ /* 0x000f24000c1e1d00 */
[--C-:B------:R-:W-:Y:S02]  /*0d50*/  IMAD.WIDE.U32 R140, R157, 0x10, R148.reuse ;  /* 0x000000109d8c7825 */ /* 0x100fe400078e0094 */
[----:B------:R-:W4:Y:S02]  /*0d60*/  LDG.E.128 R132, desc[UR4][R132.64] ;  /* 0x0000000484847981 */ /* 0x000f24000c1e1d00 */
[----:B------:R-:W-:-:S02]  /*0d70*/  IMAD.WIDE.U32 R148, R158, 0x10, R148 ;  /* 0x000000109e947825 */ /* 0x000fc400078e0094 */
[----:B------:R-:W4:Y:S02]  /*0d80*/  LDG.E.128 R140, desc[UR4][R140.64] ;  /* 0x000000048c8c7981 */ /* 0x000f24000c1e1d00 */
[C-C-:B------:R-:W-:Y:S02]  /*0d90*/  IMAD.WIDE.U32 R128, R155.reuse, 0x10, R152.reuse ;  /* 0x000000109b807825 */ /* 0x140fe400078e0098 */
[----:B------:R-:W4:Y:S02]  /*0da0*/  LDG.E.128 R148, desc[UR4][R148.64] ;  /* 0x0000000494947981 */ /* 0x000f24000c1e1d00 */
[----:B------:R-:W-:Y:S02]  /*0db0*/  VIADD R155, R155, 0x180 ;  /* 0x000001809b9b7836 */ /* 0x000fe40000000000 */
[--C-:B------:R-:W-:Y:S01]  /*0dc0*/  IMAD.WIDE.U32 R144, R145, 0x10, R152.reuse ;  /* 0x0000001091907825 */ /* 0x100fe200078e0098 */
[----:B------:R-:W4:Y:S03]  /*0dd0*/  LDG.E.128 R128, desc[UR4][R128.64] ;  /* 0x0000000480807981 */ /* 0x000f26000c1e1d00 */
[----:B------:R-:W-:-:S02]  /*0de0*/  IMAD.WIDE.U32 R152, R155, 0x10, R152 ;  /* 0x000000109b987825 */ /* 0x000fc400078e0098 */
[----:B------:R-:W4:Y:S04]  /*0df0*/  LDG.E.128 R144, desc[UR4][R144.64] ;  /* 0x0000000490907981 */ /* 0x000f28000c1e1d00 */
[----:B------:R-:W4:Y:S01]  /*0e00*/  LDG.E.128 R152, desc[UR4][R152.64] ;  /* 0x0000000498987981 */ /* 0x000f22000c1e1d00 */
[----:B------:R-:W-:-:S05]  /*0e10*/  @P4 IADD3 R160, R216, -0x1, RZ ;  /* 0xffffffffd8a04810 */ /* 0x000fca0007ffe0ff */
[----:B------:R-:W-:-:S05]  /*0e20*/  @P4 IMAD R160, R160, R217, RZ ;  /* 0x000000d9a0a04224 */ /* 0x000fca00078e02ff */
[----:B------:R-:W-:Y:S01]  /*0e30*/  @P4 SHF.R.S32.HI R159, RZ, 0x1f, R160 ;  /* 0x0000001fff9f4819 */ /* 0x000fe200000114a0 */
[----:B------:R-:W-:-:S03]  /*0e40*/  IMAD.MOV.U32 R211, RZ, RZ, RZ ;  /* 0x000000ffffd37224 */ /* 0x000fc600078e00ff */
[----:B------:R-:W-:-:S04]  /*0e50*/  @P4 LEA.HI R160, R159, R160, RZ, 0x3 ;  /* 0x000000a09fa04211 */ /* 0x000fc800078f18ff */
[----:B------:R-:W-:-:S04]  /*0e60*/  @P4 LEA.HI.SX32 R211, R160, R215, 0x1d ;  /* 0x000000d7a0d34211 */ /* 0x000fc800078feaff */
[C---:B------:R-:W-:Y:S01]  /*0e70*/  IADD3 R207, R211.reuse, 0x100, RZ ;  /* 0x00000100d3cf7810 */ /* 0x040fe20007ffe0ff */
[C---:B------:R-:W-:Y:S02]  /*0e80*/  VIADD R209, R211.reuse, 0x80 ;  /* 0x00000080d3d17836 */ /* 0x040fe40000000000 */
[C---:B------:R-:W-:Y:S02]  /*0e90*/  VIADD R163, R211.reuse, 0x180 ;  /* 0x00000180d3a37836 */ /* 0x040fe40000000000 */
[----:B-1----:R-:W-:-:S04]  /*0ea0*/  IMAD.WIDE.U32 R210, R211, 0x8, R204 ;  /* 0x00000008d3d27825 */ /* 0x002fc800078e00cc */
[--C-:B------:R-:W-:Y:S02]  /*0eb0*/  IMAD.WIDE.U32 R208, R209, 0x8, R204.reuse ;  /* 0x00000008d1d07825 */ /* 0x100fe400078e00cc */
[----:B------:R-:W5:Y:S02]  /*0ec0*/  LDG.E.64 R210, desc[UR4][R210.64] ;  /* 0x00000004d2d27981 */ /* 0x000f64000c1e1b00 */
[--C-:B------:R-:W-:Y:S02]  /*0ed0*/  IMAD.WIDE.U32 R206, R207, 0x8, R204.reuse ;  /* 0x00000008cfce7825 */ /* 0x100fe400078e00cc */
[----:B------:R-:W5:Y:S02]  /*0ee0*/  LDG.E.64 R208, desc[UR4][R208.64] ;  /* 0x00000004d0d07981 */ /* 0x000f64000c1e1b00 */
[----:B------:R-:W-:Y:S02]  /*0ef0*/  IMAD.WIDE.U32 R204, R163, 0x8, R204 ;  /* 0x00000008a3cc7825 */ /* 0x000fe400078e00cc */
[----:B------:R-:W5:Y:S04]  /*0f00*/  LDG.E.64 R206, desc[UR4][R206.64] ;  /* 0x00000004cece7981 */ /* 0x000f68000c1e1b00 */
[----:B------:R-:W5:Y:S01]  /*0f10*/  LDG.E.64 R204, desc[UR4][R204.64] ;  /* 0x00000004cccc7981 */ /* 0x000f62000c1e1b00 */
[----:B------:R-:W-:Y:S01]  /*0f20*/  MOV R214, UR14 ;  /* 0x0000000e00d67c02 */ /* 0x000fe20008000f00 */
[----:B------:R-:W-:-:S03]  /*0f30*/  IMAD.U32 R218, RZ, RZ, UR15 ;  /* 0x0000000fffda7e24 */ /* 0x000fc6000f8e00ff */
[----:B------:R-:W-:-:S04]  /*0f40*/  ISETP.NE.U32.AND P0, PT, R214, RZ, PT ;  /* 0x000000ffd600720c */ /* 0x000fc80003f05070 */
[----:B------:R-:W-:-:S13]  /*0f50*/  ISETP.NE.AND.EX P0, PT, R218, RZ, PT, P0 ;  /* 0x000000ffda00720c */ /* 0x000fda0003f05300 */
[----:B------:R-:W5:Y:S04]  /*0f60*/  @P0 LDG.E.128 R100, desc[UR4][R222.64] ;  /* 0x00000004de640981 */ /* 0x000f68000c1e1d00 */
[----:B------:R0:W5:Y:S04]  /*0f70*/  @P0 LDG.E.128 R104, desc[UR4][R220.64] ;  /* 0x00000004dc680981 */ /* 0x000168000c1e1d00 */
[----:B------:R-:W5:Y:S04]  /*0f80*/  @P0 LDG.E.128 R108, desc[UR4][R212.64] ;  /* 0x00000004d46c0981 */ /* 0x000f68000c1e1d00 */
[----:B------:R1:W5:Y:S01]  /*0f90*/  @P0 LDG.E.128 R112, desc[UR4][R182.64] ;  /* 0x00000004b6700981 */ /* 0x000362000c1e1d00 */
[----:B------:R-:W-:-:S02]  /*0fa0*/  ISETP.NE.AND P0, PT, R19, RZ, PT ;  /* 0x000000ff1300720c */ /* 0x000fc40003f05270 */
[C---:B---3--:R-:W-:Y:S01]  /*0fb0*/  PRMT R162, R136.reuse, 0x7632, R162 ;  /* 0x0000763288a27816 */ /* 0x048fe200000000a2 */
[----:B------:R-:W-:Y:S01]  /*0fc0*/  IMAD.U32 R164, R136, 0x10000, RZ ;  /* 0x0001000088a47824 */ /* 0x000fe200078e00ff */
[----:B--2---:R-:W-:Y:S02]  /*0fd0*/  FSEL R136, R187, RZ, !P0 ;  /* 0x000000ffbb887208 */ /* 0x004fe40004000000 */
[----:B----4-:R-:W-:Y:S02]  /*0fe0*/  SHF.L.U32 R179, R127, 0x10, RZ ;  /* 0x000000107fb37819 */ /* 0x010fe400000006ff */
[C---:B------:R-:W-:Y:S02]  /*0ff0*/  PRMT R181, R132.reuse, 0x7632, R181 ;  /* 0x0000763284b57816 */ /* 0x040fe400000000b5 */
[----:B------:R-:W-:Y:S02]  /*1000*/  SHF.L.U32 R186, R132, 0x10, RZ ;  /* 0x0000001084ba7819 */ /* 0x000fe400000006ff */
[----:B------:R-:W-:Y:S01]  /*1010*/  PRMT R132, R135, 0x7632, R132 ;  /* 0x0000763287847816 */ /* 0x000fe20000000084 */
[C---:B------:R-:W-:Y:S01]  /*1020*/  IMAD.U32 R201, R124.reuse, 0x10000, RZ ;  /* 0x000100007cc97824 */ /* 0x040fe200078e00ff */
[----:B------:R-:W-:Y:S01]  /*1030*/  PRMT R180, R124, 0x7632, R180 ;  /* 0x000076327cb47816 */ /* 0x000fe200000000b4 */
[----:B------:R-:W-:Y:S01]  /*1040*/  IMAD.U32 R181, R181, 0x10000, RZ ;  /* 0x00010000b5b57824 */ /* 0x000fe200078e00ff */
[----:B------:R-:W-:Y:S01]  /*1050*/  PRMT R159, R127, 0x7632, R159 ;  /* 0x000076327f9f7816 */ /* 0x000fe2000000009f */
[----:B------:R-:W-:Y:S01]  /*1060*/  IMAD.U32 R199, R148, 0x10000, RZ ;  /* 0x0001000094c77824 */ /* 0x000fe200078e00ff */
[----:B------:R-:W-:-:S02]  /*1070*/  PRMT R163, R137, 0x7632, R163 ;  /* 0x0000763289a37816 */ /* 0x000fc400000000a3 */
[----:B------:R-:W-:Y:S01]  /*1080*/  SHF.L.U32 R167, R137, 0x10, RZ ;  /* 0x0000001089a77819 */ /* 0x000fe200000006ff */
[----:B------:R-:W-:Y:S01]  /*1090*/  FADD.FTZ R137, -R136, R179 ;  /* 0x000000b388897221 */ /* 0x000fe20000010100 */
[----:B------:R-:W-:Y:S02]  /*10a0*/  SHF.L.U32 R197, R125, 0x10, RZ ;  /* 0x000000107dc57819 */ /* 0x000fe400000006ff */
[----:B0-----:R-:W-:Y:S01]  /*10b0*/  SHF.L.U32 R221, R151, 0x10, RZ ;  /* 0x0000001097dd7819 */ /* 0x001fe200000006ff */
[----:B------:R-:W-:Y:S01]  /*10c0*/  IMAD.U32 R184, R126, 0x10000, RZ ;  /* 0x000100007eb87824 */ /* 0x000fe200078e00ff */
[----:B------:R-:W-:Y:S01]  /*10d0*/  SHF.L.U32 R179, R132, 0x10, RZ ;  /* 0x0000001084b37819 */ /* 0x000fe200000006ff */
[C---:B------:R-:W-:Y:S01]  /*10e0*/  IMAD.U32 R191, R142.reuse, 0x10000, RZ ;  /* 0x000100008ebf7824 */ /* 0x040fe200078e00ff */
[----:B-1----:R-:W-:Y:S01]  /*10f0*/  PRMT R182, R142, 0x7632, R182 ;  /* 0x000076328eb67816 */ /* 0x002fe200000000b6 */
[C---:B------:R-:W-:Y:S01]  /*1100*/  FADD.FTZ R201, -R136.reuse, R201 ;  /* 0x000000c988c97221 */ /* 0x040fe20000010100 */
[----:B------:R-:W-:Y:S01]  /*1110*/  SHF.L.U32 R195, R143, 0x10, RZ ;  /* 0x000000108fc37819 */ /* 0x000fe200000006ff */
[C---:B------:R-:W-:Y:S01]  /*1120*/  FADD.FTZ R239, -R136.reuse, R199 ;  /* 0x000000c788ef7221 */ /* 0x040fe20000010100 */
[----:B------:R-:W-:Y:S01]  /*1130*/  PRMT R161, R125, 0x7632, R161 ;  /* 0x000076327da17816 */ /* 0x000fe200000000a1 */
[----:B------:R-:W-:Y:S01]  /*1140*/  FADD.FTZ R199, -R136, R181 ;  /* 0x000000b588c77221 */ /* 0x000fe20000010100 */
[----:B------:R-:W-:-:S02]  /*1150*/  PRMT R124, R128, 0x7632, R124 ;  /* 0x00007632807c7816 */ /* 0x000fc4000000007c */
[----:B------:R-:W-:Y:S01]  /*1160*/  PRMT R142, R143, 0x7632, R142 ;  /* 0x000076328f8e7816 */ /* 0x000fe2000000008e */
[----:B------:R-:W-:Y:S01]  /*1170*/  IMAD.U32 R143, R180, 0x10000, RZ ;  /* 0x00010000b48f7824 */ /* 0x000fe200078e00ff */
[----:B------:R-:W-:Y:S01]  /*1180*/  SHF.L.U32 R159, R159, 0x10, RZ ;  /* 0x000000109f9f7819 */ /* 0x000fe200000006ff */
[----:B------:R-:W-:Y:S01]  /*1190*/  FADD.FTZ R197, -R136, R197 ;  /* 0x000000c588c57221 */ /* 0x000fe20000010100 */
[----:B------:R-:W-:Y:S01]  /*11a0*/  SHF.L.U32 R128, R128, 0x10, RZ ;  /* 0x0000001080807819 */ /* 0x000fe200000006ff */
[----:B------:R-:W-:Y:S01]  /*11b0*/  FADD.FTZ R251, -R136, R221 ;  /* 0x000000dd88fb7221 */ /* 0x000fe20000010100 */
[----:B------:R-:W-:Y:S01]  /*11c0*/  PRMT R160, R126, 0x7632, R160 ;  /* 0x000076327ea07816 */ /* 0x000fe200000000a0 */
[C---:B------:R-:W-:Y:S01]  /*11d0*/  FADD.FTZ R193, -R136.reuse, R184 ;  /* 0x000000b888c17221 */ /* 0x040fe20000010100 */
[----:B------:R-:W-:Y:S01]  /*11e0*/  SHF.L.U32 R189, R141, 0x10, RZ ;  /* 0x000000108dbd7819 */ /* 0x000fe200000006ff */
[C---:B------:R-:W-:Y:S01]  /*11f0*/  FADD.FTZ R221, -R136.reuse, R179 ;  /* 0x000000b388dd7221 */ /* 0x040fe20000010100 */
[C---:B------:R-:W-:Y:S01]  /*1200*/  PRMT R172, R145.reuse, 0x7632, R172 ;  /* 0x0000763291ac7816 */ /* 0x040fe200000000ac */
[----:B------:R-:W-:Y:S01]  /*1210*/  FADD.FTZ R235, -R136, R195 ;  /* 0x000000c388eb7221 */ /* 0x000fe20000010100 */
[----:B------:R-:W-:Y:S01]  /*1220*/  SHF.L.U32 R177, R145, 0x10, RZ ;  /* 0x0000001091b17819 */ /* 0x000fe200000006ff */
[----:B------:R-:W-:Y:S01]  /*1230*/  IMAD.U32 R184, R154, 0x10000, RZ ;  /* 0x000100009ab87824 */ /* 0x000fe200078e00ff */
[----:B------:R-:W-:Y:S01]  /*1240*/  SHF.L.U32 R145, R161, 0x10, RZ ;  /* 0x00000010a1917819 */ /* 0x000fe200000006ff */
[----:B------:R-:W-:Y:S01]  /*1250*/  FMUL.FTZ R201, R156, R201 ;  /* 0x000000c99cc97220 */ /* 0x000fe20000410000 */
[----:B------:R-:W-:Y:S01]  /*1260*/  PRMT R179, R154, 0x7632, R179 ;  /* 0x000076329ab37816 */ /* 0x000fe200000000b3 */
[C---:B------:R-:W-:Y:S01]  /*1270*/  FADD.FTZ R161, -R136.reuse, R143 ;  /* 0x0000008f88a17221 */ /* 0x040fe20000010100 */
[----:B------:R-:W-:Y:S01]  /*1280*/  PRMT R125, R129, 0x7632, R125 ;  /* 0x00007632817d7816 */ /* 0x000fe2000000007d */
[----:B------:R-:W-:Y:S01]  /*1290*/  FADD.FTZ R195, -R136, R159 ;  /* 0x0000009f88c37221 */ /* 0x000fe20000010100 */
[----:B------:R-:W-:Y:S01]  /*12a0*/  PRMT R127, R131, 0x7632, R127 ;  /* 0x00007632837f7816 */ /* 0x000fe2000000007f */
[----:B------:R-:W-:Y:S01]  /*12b0*/  FMUL.FTZ R154, R156, R199 ;  /* 0x000000c79c9a7220 */ /* 0x000fe20000410000 */
[----:B------:R-:W-:-:S02]  /*12c0*/  IMAD.U32 R129, R129, 0x10000, RZ ;  /* 0x0001000081817824 */ /* 0x000fc400078e00ff */
[----:B------:R-:W-:Y:S01]  /*12d0*/  FMUL.FTZ R197, R156, R197 ;  /* 0x000000c59cc57220 */ /* 0x000fe20000410000 */
[----:B------:R-:W-:Y:S02]  /*12e0*/  IMAD.U32 R124, R124, 0x10000, RZ ;  /* 0x000100007c7c7824 */ /* 0x000fe400078e00ff */
[-C--:B------:R-:W-:Y:S01]  /*12f0*/  FMUL.FTZ R199, R3, R128.reuse ;  /* 0x0000008003c77220 */ /* 0x080fe20000410000 */
[C---:B------:R-:W-:Y:S01]  /*1300*/  PRMT R173, R147.reuse, 0x7632, R173 ;  /* 0x0000763293ad7816 */ /* 0x040fe200000000ad */
[----:B------:R-:W-:Y:S01]  /*1310*/  FADD.FTZ R227, -R136, R189 ;  /* 0x000000bd88e37221 */ /* 0x000fe20000010100 */
[----:B------:R-:W-:Y:S01]  /*1320*/  SHF.L.U32 R171, R147, 0x10, RZ ;  /* 0x0000001093ab7819 */ /* 0x000fe200000006ff */
[----:B------:R-:W-:Y:S02]  /*1330*/  IMAD.U32 R147, R160, 0x10000, RZ ;  /* 0x00010000a0937824 */ /* 0x000fe400078e00ff */
[----:B------:R-:W-:Y:S01]  /*1340*/  FFMA.FTZ R36, R201, R128, R36 ;  /* 0x00000080c9247223 */ /* 0x000fe20000010024 */
[----:B------:R-:W-:Y:S01]  /*1350*/  FADD.FTZ R80, R80, R128 ;  /* 0x0000008050507221 */ /* 0x000fe20000010000 */
[----:B------:R-:W-:Y:S01]  /*1360*/  FADD.FTZ R189, -R136, R145 ;  /* 0x0000009188bd7221 */ /* 0x000fe20000010100 */
[C---:B------:R-:W-:Y:S01]  /*1370*/  FMUL.FTZ R198, R156.reuse, R161 ;  /* 0x000000a19cc67220 */ /* 0x040fe20000410000 */
[----:B------:R-:W-:Y:S01]  /*1380*/  FMUL.FTZ R160, R156, R195 ;  /* 0x000000c39ca07220 */ /* 0x000fe20000410000 */
[----:B------:R-:W-:Y:S01]  /*1390*/  SHF.L.U32 R128, R127, 0x10, RZ ;  /* 0x000000107f807819 */ /* 0x000fe200000006ff */
[-C--:B------:R-:W-:Y:S01]  /*13a0*/  FFMA.FTZ R38, R197, R129.reuse, R38 ;  /* 0x00000081c5267223 */ /* 0x080fe20000010026 */
[----:B------:R-:W-:Y:S01]  /*13b0*/  FADD.FTZ R82, R82, R129 ;  /* 0x0000008152527221 */ /* 0x000fe20000010000 */
[----:B------:R-:W-:Y:S01]  /*13c0*/  FMUL.FTZ R195, R4, R129 ;  /* 0x0000008104c37220 */ /* 0x000fe20000410000 */
[-C--:B------:R-:W-:Y:S01]  /*13d0*/  FMUL.FTZ R196, R20, R124.reuse ;  /* 0x0000007c14c47220 */ /* 0x080fe20000410000 */
[----:B------:R-:W-:Y:S01]  /*13e0*/  FADD.FTZ R127, RZ, R199 ;  /* 0x000000c7ff7f7221 */ /* 0x000fe20000010000 */
[----:B------:R-:W-:Y:S01]  /*13f0*/  FFMA.FTZ R129, R201, R199, RZ ;  /* 0x000000c7c9817223 */ /* 0x000fe200000100ff */
[----:B------:R-:W-:Y:S01]  /*1400*/  SHF.L.U32 R192, R125, 0x10, RZ ;  /* 0x000000107dc07819 */ /* 0x000fe200000006ff */
[----:B------:R-:W-:Y:S01]  /*1410*/  FMUL.FTZ R194, R156, R189 ;  /* 0x000000bd9cc27220 */ /* 0x000fe20000410000 */
[----:B------:R-:W-:Y:S01]  /*1420*/  FFMA.FTZ R37, R198, R124, R37 ;  /* 0x0000007cc6257223 */ /* 0x000fe20000010025 */
[----:B------:R-:W-:Y:S01]  /*1430*/  FADD.FTZ R81, R81, R124 ;  /* 0x0000007c51517221 */ /* 0x000fe20000010000 */
[-C--:B------:R-:W-:Y:S01]  /*1440*/  FFMA.FTZ R43, R160, R128.reuse, R43 ;  /* 0x00000080a02b7223 */ /* 0x080fe2000001002b */
[----:B------:R-:W-:Y:S01]  /*1450*/  FADD.FTZ R79, R79, R128 ;  /* 0x000000804f4f7221 */ /* 0x000fe20000010000 */
[----:B------:R-:W-:Y:S01]  /*1460*/  FMUL.FTZ R161, R23, R128 ;  /* 0x0000008017a17220 */ /* 0x000fe20000410000 */
[----:B------:R-:W-:Y:S01]  /*1470*/  FADD.FTZ R124, R127, R196 ;  /* 0x000000c47f7c7221 */ /* 0x000fe20000010000 */
[----:B------:R-:W-:Y:S01]  /*1480*/  FFMA.FTZ R128, R198, R196, R129 ;  /* 0x000000c4c6807223 */ /* 0x000fe20000010081 */
[----:B------:R-:W-:Y:S01]  /*1490*/  PRMT R126, R130, 0x7632, R126 ;  /* 0x00007632827e7816 */ /* 0x000fe2000000007e */
[----:B------:R-:W-:Y:S01]  /*14a0*/  FADD.FTZ R231, -R136, R191 ;  /* 0x000000bf88e77221 */ /* 0x000fe20000010100 */
[----:B------:R-:W-:Y:S01]  /*14b0*/  SHF.L.U32 R130, R130, 0x10, RZ ;  /* 0x0000001082827819 */ /* 0x000fe200000006ff */
[----:B------:R-:W-:Y:S01]  /*14c0*/  FADD.FTZ R191, -R136, R147 ;  /* 0x0000009388bf7221 */ /* 0x000fe20000010100 */
[-C--:B------:R-:W-:Y:S01]  /*14d0*/  FFMA.FTZ R39, R194, R192.reuse, R39 ;  /* 0x000000c0c2277223 */ /* 0x080fe20000010027 */
[----:B------:R-:W-:Y:S01]  /*14e0*/  FADD.FTZ R83, R83, R192 ;  /* 0x000000c053537221 */ /* 0x000fe20000010000 */
[----:B------:R-:W-:Y:S01]  /*14f0*/  FMUL.FTZ R193, R156, R193 ;  /* 0x000000c19cc17220 */ /* 0x000fe20000410000 */
[----:B------:R-:W-:Y:S01]  /*1500*/  FMUL.FTZ R192, R21, R192 ;  /* 0x000000c015c07220 */ /* 0x000fe20000410000 */
[----:B------:R-:W-:Y:S01]  /*1510*/  FADD.FTZ R127, R124, R195 ;  /* 0x000000c37c7f7221 */ /* 0x000fe20000010000 */
[----:B------:R-:W-:Y:S01]  /*1520*/  FFMA.FTZ R129, R197, R195, R128 ;  /* 0x000000c3c5817223 */ /* 0x000fe20000010080 */
[----:B------:R-:W-:Y:S01]  /*1530*/  FMUL.FTZ R190, R156, R191 ;  /* 0x000000bf9cbe7220 */ /* 0x000fe20000410000 */
[----:B------:R-:W-:-:S02]  /*1540*/  IMAD.U32 R126, R126, 0x10000, RZ ;  /* 0x000100007e7e7824 */ /* 0x000fc400078e00ff */
[-C--:B------:R-:W-:Y:S01]  /*1550*/  FFMA.FTZ R40, R193, R130.reuse, R40 ;  /* 0x00000082c1287223 */ /* 0x080fe20000010028 */
[----:B------:R-:W-:Y:S01]  /*1560*/  FADD.FTZ R76, R76, R130 ;  /* 0x000000824c4c7221 */ /* 0x000fe20000010000 */
[----:B------:R-:W-:Y:S01]  /*1570*/  FMUL.FTZ R191, R5, R130 ;  /* 0x0000008205bf7220 */ /* 0x000fe20000410000 */
[----:B------:R-:W-:Y:S01]  /*1580*/  FADD.FTZ R128, R127, R192 ;  /* 0x000000c07f807221 */ /* 0x000fe20000010000 */
[----:B------:R-:W-:Y:S01]  /*1590*/  FFMA.FTZ R130, R194, R192, R129 ;  /* 0x000000c0c2827223 */ /* 0x000fe20000010081 */
[----:B------:R-:W-:Y:S02]  /*15a0*/  IMAD.U32 R131, R131, 0x10000, RZ ;  /* 0x0001000083837824 */ /* 0x000fe400078e00ff */
[----:B------:R-:W-:Y:S01]  /*15b0*/  FMUL.FTZ R189, R22, R126 ;  /* 0x0000007e16bd7220 */ /* 0x000fe20000410000 */
[----:B------:R-:W-:Y:S01]  /*15c0*/  FADD.FTZ R128, R128, R191 ;  /* 0x000000bf80807221 */ /* 0x000fe20000010000 */
[----:B------:R-:W-:Y:S01]  /*15d0*/  FFMA.FTZ R127, R193, R191, R130 ;  /* 0x000000bfc17f7223 */ /* 0x000fe20000010082 */
[----:B------:R-:W-:Y:S01]  /*15e0*/  FMUL.FTZ R132, R6, R131 ;  /* 0x0000008306847220 */ /* 0x000fe20000410000 */
[----:B------:R-:W-:Y:S01]  /*15f0*/  PRMT R165, R138, 0x7632, R165 ;  /* 0x000076328aa57816 */ /* 0x000fe200000000a5 */
[----:B------:R-:W-:Y:S01]  /*1600*/  FADD.FTZ R129, R128, R189 ;  /* 0x000000bd80817221 */ /* 0x000fe20000010000 */
[----:B------:R-:W-:-:S02]  /*1610*/  IMAD.U32 R166, R138, 0x10000, RZ ;  /* 0x000100008aa67824 */ /* 0x000fc400078e00ff */
[----:B------:R-:W-:Y:S01]  /*1620*/  FMUL.FTZ R159, R156, R137 ;  /* 0x000000899c9f7220 */ /* 0x000fe20000410000 */
[----:B------:R-:W-:Y:S01]  /*1630*/  FFMA.FTZ R128, R190, R189, R127 ;  /* 0x000000bdbe807223 */ /* 0x000fe2000001007f */
[----:B------:R-:W-:Y:S01]  /*1640*/  IMAD.U32 R185, R133, 0x10000, RZ ;  /* 0x0001000085b97824 */ /* 0x000fe200078e00ff */
[C---:B------:R-:W-:Y:S01]  /*1650*/  PRMT R138, R140.reuse, 0x7632, R138 ;  /* 0x000076328c8a7816 */ /* 0x040fe2000000008a */
[----:B------:R-:W-:Y:S01]  /*1660*/  IMAD.U32 R183, R140, 0x10000, RZ ;  /* 0x000100008cb77824 */ /* 0x000fe200078e00ff */
[----:B------:R-:W-:Y:S01]  /*1670*/  PRMT R140, R141, 0x7632, R140 ;  /* 0x000076328d8c7816 */ /* 0x000fe2000000008c */
[----:B------:R-:W-:Y:S01]  /*1680*/  IMAD.U32 R187, R182, 0x10000, RZ ;  /* 0x00010000b6bb7824 */ /* 0x000fe200078e00ff */
[----:B------:R-:W-:Y:S01]  /*1690*/  PRMT R168, R139, 0x7632, R168 ;  /* 0x000076328ba87816 */ /* 0x000fe200000000a8 */
[----:B------:R-:W-:Y:S01]  /*16a0*/  FADD.FTZ R130, R129, R132 ;  /* 0x0000008481827221 */ /* 0x000fe20000010000 */
[----:B------:R-:W-:Y:S01]  /*16b0*/  SHF.L.U32 R169, R139, 0x10, RZ ;  /* 0x000000108ba97819 */ /* 0x000fe200000006ff */
[C---:B------:R-:W-:Y:S01]  /*16c0*/  FADD.FTZ R139, -R136.reuse, R186 ;  /* 0x000000ba888b7221 */ /* 0x040fe20000010100 */
[C---:B------:R-:W-:Y:S01]  /*16d0*/  FFMA.FTZ R127, R159.reuse, R132, R128 ;  /* 0x000000849f7f7223 */ /* 0x040fe20000010080 */
[----:B------:R-:W-:Y:S01]  /*16e0*/  FADD.FTZ R141, -R136, R185 ;  /* 0x000000b9888d7221 */ /* 0x000fe20000010100 */
[----:B------:R-:W-:Y:S01]  /*16f0*/  FFMA.FTZ R42, R159, R131, R42 ;  /* 0x000000839f2a7223 */ /* 0x000fe2000001002a */
[----:B------:R-:W-:Y:S01]  /*1700*/  FADD.FTZ R78, R78, R131 ;  /* 0x000000834e4e7221 */ /* 0x000fe20000010000 */
[----:B------:R-:W-:Y:S01]  /*1710*/  SHF.L.U32 R185, R140, 0x10, RZ ;  /* 0x000000108cb97819 */ /* 0x000fe200000006ff */
[----:B------:R-:W-:Y:S01]  /*1720*/  FADD.FTZ R233, -R136, R187 ;  /* 0x000000bb88e97221 */ /* 0x000fe20000010100 */
[----:B------:R-:W-:Y:S01]  /*1730*/  IMAD.U32 R131, R162, 0x10000, RZ ;  /* 0x00010000a2837824 */ /* 0x000fe200078e00ff */
[----:B------:R-:W-:Y:S01]  /*1740*/  PRMT R178, R133, 0x7632, R178 ;  /* 0x0000763285b27816 */ /* 0x000fe200000000b2 */
[----:B------:R-:W-:Y:S01]  /*1750*/  FMUL.FTZ R162, R7, R164 ;  /* 0x000000a407a27220 */ /* 0x000fe20000410000 */
[C---:B------:R-:W-:Y:S01]  /*1760*/  PRMT R181, R155.reuse, 0x7632, R181 ;  /* 0x000076329bb57816 */ /* 0x040fe200000000b5 */
[----:B------:R-:W-:Y:S01]  /*1770*/  FADD.FTZ R129, R130, R161 ;  /* 0x000000a182817221 */ /* 0x000fe20000010000 */
[----:B------:R-:W-:Y:S01]  /*1780*/  SHF.L.U32 R187, R155, 0x10, RZ ;  /* 0x000000109bbb7819 */ /* 0x000fe200000006ff */
[----:B------:R-:W-:Y:S01]  /*1790*/  FMUL.FTZ R155, R156, R139 ;  /* 0x0000008b9c9b7220 */ /* 0x000fe20000410000 */
[----:B------:R-:W-:Y:S01]  /*17a0*/  PRMT R133, R134, 0x7632, R133 ;  /* 0x0000763286857816 */ /* 0x000fe20000000085 */
[----:B------:R-:W-:Y:S01]  /*17b0*/  FFMA.FTZ R128, R160, R161, R127 ;  /* 0x000000a1a0807223 */ /* 0x000fe2000001007f */
[----:B------:R-:W-:Y:S01]  /*17c0*/  SHF.L.U32 R134, R134, 0x10, RZ ;  /* 0x0000001086867819 */ /* 0x000fe200000006ff */
[C---:B------:R-:W-:Y:S01]  /*17d0*/  IMAD.U32 R176, R144.reuse, 0x10000, RZ ;  /* 0x0001000090b07824 */ /* 0x040fe200078e00ff */
[----:B------:R-:W-:Y:S01]  /*17e0*/  PRMT R170, R144, 0x7632, R170 ;  /* 0x0000763290aa7816 */ /* 0x000fe200000000aa */
[C---:B------:R-:W-:Y:S01]  /*17f0*/  IMAD.U32 R174, R146.reuse, 0x10000, RZ ;  /* 0x0001000092ae7824 */ /* 0x040fe200078e00ff */
[----:B------:R-:W-:Y:S01]  /*1800*/  PRMT R175, R146, 0x7632, R175 ;  /* 0x0000763292af7816 */ /* 0x000fe200000000af */
[----:B------:R-:W-:Y:S01]  /*1810*/  IMAD.U32 R219, R150, 0x10000, RZ ;  /* 0x0001000096db7824 */ /* 0x000fe200078e00ff */
[----:B------:R-:W-:Y:S01]  /*1820*/  PRMT R144, R148, 0x7632, R144 ;  /* 0x0000763294907816 */ /* 0x000fe20000000090 */
[----:B------:R-:W-:Y:S01]  /*1830*/  FADD.FTZ R229, -R136, R185 ;  /* 0x000000b988e57221 */ /* 0x000fe20000010100 */
[----:B------:R-:W-:Y:S01]  /*1840*/  PRMT R146, R149, 0x7632, R146 ;  /* 0x0000763295927816 */ /* 0x000fe20000000092 */
[----:B------:R-:W-:Y:S01]  /*1850*/  FADD.FTZ R130, R129, R162 ;  /* 0x000000a281827221 */ /* 0x000fe20000010000 */
[----:B------:R-:W-:-:S02]  /*1860*/  SHF.L.U32 R213, R149, 0x10, RZ ;  /* 0x0000001095d57819 */ /* 0x000fc400000006ff */
[----:B------:R-:W-:Y:S01]  /*1870*/  SHF.L.U32 R186, R163, 0x10, RZ ;  /* 0x00000010a3ba7819 */ /* 0x000fe200000006ff */
[----:B------:R-:W-:Y:S01]  /*1880*/  FMUL.FTZ R163, R24, R131 ;  /* 0x0000008318a37220 */ /* 0x000fe20000410000 */
[----:B------:R-:W-:Y:S01]  /*1890*/  PRMT R148, R150, 0x7632, R148 ;  /* 0x0000763296947816 */ /* 0x000fe20000000094 */
[----:B------:R-:W-:Y:S01]  /*18a0*/  FFMA.FTZ R127, R155, R162, R128 ;  /* 0x000000a29b7f7223 */ /* 0x000fe20000010080 */
[----:B------:R-:W-:Y:S02]  /*18b0*/  SHF.L.U32 R149, R178, 0x10, RZ ;  /* 0x00000010b2957819 */ /* 0x000fe400000006ff */
[----:B------:R-:W-:Y:S02]  /*18c0*/  PRMT R150, R151, 0x7632, R150 ;  /* 0x0000763297967816 */ /* 0x000fe40000000096 */
[C---:B------:R-:W-:Y:S02]  /*18d0*/  PRMT R180, R153.reuse, 0x7632, R180 ;  /* 0x0000763299b47816 */ /* 0x040fe400000000b4 */
[----:B------:R-:W-:Y:S01]  /*18e0*/  SHF.L.U32 R185, R153, 0x10, RZ ;  /* 0x0000001099b97819 */ /* 0x000fe200000006ff */
[----:B------:R-:W-:Y:S01]  /*18f0*/  FMUL.FTZ R153, R156, R141 ;  /* 0x0000008d9c997220 */ /* 0x000fe20000410000 */
[----:B------:R-:W-:Y:S01]  /*1900*/  FADD.FTZ R151, -R136, R134 ;  /* 0x0000008688977221 */ /* 0x000fe20000010100 */
[----:B------:R-:W-:-:S02]  /*1910*/  IMAD.U32 R133, R133, 0x10000, RZ ;  /* 0x0001000085857824 */ /* 0x000fc400078e00ff */
[----:B------:R-:W-:Y:S01]  /*1920*/  FFMA.FTZ R44, R155, R164, R44 ;  /* 0x000000a49b2c7223 */ /* 0x000fe2000001002c */
[----:B------:R-:W-:Y:S01]  /*1930*/  FADD.FTZ R72, R72, R164 ;  /* 0x000000a448487221 */ /* 0x000fe20000010000 */
[C---:B------:R-:W-:Y:S01]  /*1940*/  FADD.FTZ R223, -R136.reuse, R183 ;  /* 0x000000b788df7221 */ /* 0x040fe20000010100 */
[----:B------:R-:W-:Y:S01]  /*1950*/  FADD.FTZ R243, -R136, R213 ;  /* 0x000000d588f37221 */ /* 0x000fe20000010100 */
[----:B------:R-:W-:Y:S01]  /*1960*/  FMUL.FTZ R164, R8, R167 ;  /* 0x000000a708a47220 */ /* 0x000fe20000410000 */
[----:B------:R-:W-:Y:S01]  /*1970*/  FADD.FTZ R129, R130, R163 ;  /* 0x000000a382817221 */ /* 0x000fe20000010000 */
[----:B------:R-:W-:Y:S01]  /*1980*/  IMAD.U32 R183, R138, 0x10000, RZ ;  /* 0x000100008ab77824 */ /* 0x000fe200078e00ff */
[----:B------:R-:W-:Y:S01]  /*1990*/  SHF.L.U32 R150, R150, 0x10, RZ ;  /* 0x0000001096967819 */ /* 0x000fe200000006ff */
[----:B------:R-:W-:Y:S01]  /*19a0*/  FADD.FTZ R213, -R136, R149 ;  /* 0x0000009588d57221 */ /* 0x000fe20000010100 */
[----:B------:R-:W-:Y:S01]  /*19b0*/  FFMA.FTZ R130, R154, R163, R127 ;  /* 0x000000a39a827223 */ /* 0x000fe2000001007f */
[----:B------:R-:W-:Y:S01]  /*19c0*/  FADD.FTZ R247, -R136, R219 ;  /* 0x000000db88f77221 */ /* 0x000fe20000010100 */
[----:B------:R-:W-:Y:S01]  /*19d0*/  FFMA.FTZ R46, R153, R167, R46 ;  /* 0x000000a7992e7223 */ /* 0x000fe2000001002e */
[----:B------:R-:W-:Y:S01]  /*19e0*/  FADD.FTZ R74, R74, R167 ;  /* 0x000000a74a4a7221 */ /* 0x000fe20000010000 */
[----:B------:R-:W-:Y:S01]  /*19f0*/  FADD.FTZ R219, -R136, R133 ;  /* 0x0000008588db7221 */ /* 0x000fe20000010100 */
[----:B------:R-:W-:Y:S01]  /*1a00*/  FMUL.FTZ R151, R156, R151 ;  /* 0x000000979c977220 */ /* 0x000fe20000410000 */
[----:B------:R-:W-:Y:S01]  /*1a10*/  IMAD.U32 R167, R165, 0x10000, RZ ;  /* 0x00010000a5a77824 */ /* 0x000fe200078e00ff */
[----:B------:R-:W-:Y:S01]  /*1a20*/  SHF.L.U32 R128, R180, 0x10, RZ ;  /* 0x00000010b4807819 */ /* 0x000fe200000006ff */
[C---:B------:R-:W-:Y:S01]  /*1a30*/  IMAD.U32 R178, R152.reuse, 0x10000, RZ ;  /* 0x0001000098b27824 */ /* 0x040fe200078e00ff */
[----:B------:R-:W-:Y:S01]  /*1a40*/  PRMT R182, R152, 0x7632, R182 ;  /* 0x0000763298b67816 */ /* 0x000fe200000000b6 */
[----:B------:R-:W-:Y:S01]  /*1a50*/  FMUL.FTZ R165, R25, R186 ;  /* 0x000000ba19a57220 */ /* 0x000fe20000410000 */
[----:B------:R-:W-:Y:S01]  /*1a60*/  FADD.FTZ R180, R129, R164 ;  /* 0x000000a481b47221 */ /* 0x000fe20000010000 */
[----:B------:R-:W-:Y:S01]  /*1a70*/  FADD.FTZ R225, -R136, R183 ;  /* 0x000000b788e17221 */ /* 0x000fe20000010100 */
[----:B------:R-:W-:Y:S01]  /*1a80*/  FMUL.FTZ R152, R156, R213 ;  /* 0x000000d59c987220 */ /* 0x000fe20000410000 */
[----:B------:R-:W-:Y:S01]  /*1a90*/  FFMA.FTZ R127, R153, R164, R130 ;  /* 0x000000a4997f7223 */ /* 0x000fe20000010082 */
[----:B------:R-:W-:Y:S01]  /*1aa0*/  SHF.L.U32 R135, R135, 0x10, RZ ;  /* 0x0000001087877819 */ /* 0x000fe200000006ff */
[----:B------:R-:W-:Y:S01]  /*1ab0*/  FADD.FTZ R183, -R136, R150 ;  /* 0x0000009688b77221 */ /* 0x000fe20000010100 */
[----:B------:R-:W-:Y:S01]  /*1ac0*/  FMUL.FTZ R150, R156, R219 ;  /* 0x000000db9c967220 */ /* 0x000fe20000410000 */
[-C--:B------:R-:W-:Y:S01]  /*1ad0*/  FFMA.FTZ R48, R151, R166.reuse, R48 ;  /* 0x000000a697307223 */ /* 0x080fe20000010030 */
[----:B------:R-:W-:Y:S01]  /*1ae0*/  FADD.FTZ R68, R68, R166 ;  /* 0x000000a644447221 */ /* 0x000fe20000010000 */
[----:B------:R-:W-:Y:S01]  /*1af0*/  FMUL.FTZ R166, R9, R166 ;  /* 0x000000a609a67220 */ /* 0x000fe20000410000 */
[----:B------:R-:W-:Y:S01]  /*1b00*/  FADD.FTZ R129, R180, R165 ;  /* 0x000000a5b4817221 */ /* 0x000fe20000010000 */
[----:B------:R-:W-:Y:S01]  /*1b10*/  FFMA.FTZ R130, R152, R165, R127 ;  /* 0x000000a598827223 */ /* 0x000fe2000001007f */
[----:B------:R-:W-:Y:S01]  /*1b20*/  FADD.FTZ R135, -R136, R135 ;  /* 0x0000008788877221 */ /* 0x000fe20000010100 */
[-C--:B------:R-:W-:Y:S01]  /*1b30*/  FFMA.FTZ R49, R150, R167.reuse, R49 ;  /* 0x000000a796317223 */ /* 0x080fe20000010031 */
[----:B------:R-:W-:Y:S01]  /*1b40*/  FADD.FTZ R69, R69, R167 ;  /* 0x000000a745457221 */ /* 0x000fe20000010000 */
[----:B------:R-:W-:Y:S01]  /*1b50*/  FMUL.FTZ R167, R26, R167 ;  /* 0x000000a71aa77220 */ /* 0x000fe20000410000 */
[----:B------:R-:W-:Y:S01]  /*1b60*/  FADD.FTZ R180, R129, R166 ;  /* 0x000000a681b47221 */ /* 0x000fe20000010000 */
[----:B------:R-:W-:Y:S01]  /*1b70*/  FFMA.FTZ R127, R151, R166, R130 ;  /* 0x000000a6977f7223 */ /* 0x000fe20000010082 */
[----:B------:R-:W-:Y:S01]  /*1b80*/  FMUL.FTZ R149, R156, R135 ;  /* 0x000000879c957220 */ /* 0x000fe20000410000 */
[----:B------:R-:W-:Y:S01]  /*1b90*/  SHF.L.U32 R188, R168, 0x10, RZ ;  /* 0x00000010a8bc7819 */ /* 0x000fe200000006ff */
[----:B------:R-:W-:Y:S01]  /*1ba0*/  FMUL.FTZ R168, R10, R169 ;  /* 0x000000a90aa87220 */ /* 0x000fe20000410000 */
[----:B------:R-:W-:Y:S01]  /*1bb0*/  FADD.FTZ R129, R180, R167 ;  /* 0x000000a7b4817221 */ /* 0x000fe20000010000 */
[----:B------:R-:W-:Y:S01]  /*1bc0*/  FFMA.FTZ R130, R150, R167, R127 ;  /* 0x000000a796827223 */ /* 0x000fe2000001007f */
[----:B------:R-:W-:Y:S01]  /*1bd0*/  FFMA.FTZ R50, R149, R169, R50 ;  /* 0x000000a995327223 */ /* 0x000fe20000010032 */
[----:B------:R-:W-:Y:S01]  /*1be0*/  FADD.FTZ R70, R70, R169 ;  /* 0x000000a946467221 */ /* 0x000fe20000010000 */
[----:B------:R-:W-:Y:S01]  /*1bf0*/  FFMA.FTZ R47, R152, R186, R47 ;  /* 0x000000ba982f7223 */ /* 0x000fe2000001002f */
[----:B------:R-:W-:Y:S01]  /*1c00*/  FADD.FTZ R75, R75, R186 ;  /* 0x000000ba4b4b7221 */ /* 0x000fe20000010000 */
[----:B------:R-:W-:-:S02]  /*1c10*/  IMAD.U32 R249, R148, 0x10000, RZ ;  /* 0x0001000094f97824 */ /* 0x000fc400078e00ff */
[----:B------:R-:W-:Y:S01]  /*1c20*/  FMUL.FTZ R169, R27, R188 ;  /* 0x000000bc1ba97220 */ /* 0x000fe20000410000 */
[----:B------:R-:W-:Y:S01]  /*1c30*/  FADD.FTZ R186, R129, R168 ;  /* 0x000000a881ba7221 */ /* 0x000fe20000010000 */
[C---:B------:R-:W-:Y:S01]  /*1c40*/  FMUL.FTZ R148, R156.reuse, R221 ;  /* 0x000000dd9c947220 */ /* 0x040fe20000410000 */
[----:B------:R-:W-:Y:S01]  /*1c50*/  FFMA.FTZ R127, R149, R168, R130 ;  /* 0x000000a8957f7223 */ /* 0x000fe20000010082 */
[----:B------:R-:W-:Y:S01]  /*1c60*/  FMUL.FTZ R147, R156, R223 ;  /* 0x000000df9c937220 */ /* 0x000fe20000410000 */
[----:B------:R-:W-:Y:S01]  /*1c70*/  SHF.L.U32 R245, R146, 0x10, RZ ;  /* 0x0000001092f57819 */ /* 0x000fe200000006ff */
[----:B------:R-:W-:Y:S01]  /*1c80*/  FMUL.FTZ R141, R156, R235 ;  /* 0x000000eb9c8d7220 */ /* 0x000fe20000410000 */
[----:B------:R-:W-:Y:S02]  /*1c90*/  IMAD.U32 R125, R170, 0x10000, RZ ;  /* 0x00010000aa7d7824 */ /* 0x000fe400078e00ff */
[----:B------:R-:W-:Y:S01]  /*1ca0*/  FMUL.FTZ R146, R156, R225 ;  /* 0x000000e19c927220 */ /* 0x000fe20000410000 */
[-C--:B------:R-:W-:Y:S01]  /*1cb0*/  FMUL.FTZ R170, R11, R176.reuse ;  /* 0x000000b00baa7220 */ /* 0x080fe20000410000 */
[----:B------:R-:W-:Y:S01]  /*1cc0*/  FADD.FTZ R129, R186, R169 ;  /* 0x000000a9ba817221 */ /* 0x000fe20000010000 */
[----:B------:R-:W-:Y:S01]  /*1cd0*/  FFMA.FTZ R186, R148, R169, R127 ;  /* 0x000000a994ba7223 */ /* 0x000fe2000001007f */
[----:B------:R-:W-:Y:S01]  /*1ce0*/  FFMA.FTZ R96, R147, R176, R96 ;  /* 0x000000b093607223 */ /* 0x000fe20000010060 */
[----:B------:R-:W-:Y:S01]  /*1cf0*/  FADD.FTZ R64, R64, R176 ;  /* 0x000000b040407221 */ /* 0x000fe20000010000 */
[-C--:B------:R-:W-:Y:S01]  /*1d00*/  FFMA.FTZ R94, R141, R171.reuse, R94 ;  /* 0x000000ab8d5e7223 */ /* 0x080fe2000001005e */
[----:B------:R-:W-:Y:S01]  /*1d10*/  FADD.FTZ R62, R62, R171 ;  /* 0x000000ab3e3e7221 */ /* 0x000fe20000010000 */
[----:B------:R-:W-:Y:S01]  /*1d20*/  FMUL.FTZ R176, R14, R171 ;  /* 0x000000ab0eb07220 */ /* 0x000fe20000410000 */
[-C--:B------:R-:W-:Y:S01]  /*1d30*/  FFMA.FTZ R97, R146, R125.reuse, R97 ;  /* 0x0000007d92617223 */ /* 0x080fe20000010061 */
[----:B------:R-:W-:Y:S01]  /*1d40*/  FADD.FTZ R65, R65, R125 ;  /* 0x0000007d41417221 */ /* 0x000fe20000010000 */
[----:B------:R-:W-:Y:S01]  /*1d50*/  FMUL.FTZ R171, R28, R125 ;  /* 0x0000007d1cab7220 */ /* 0x000fe20000410000 */
[----:B------:R-:W-:Y:S01]  /*1d60*/  FADD.FTZ R130, R129, R170 ;  /* 0x000000aa81827221 */ /* 0x000fe20000010000 */
[----:B------:R-:W-:Y:S01]  /*1d70*/  FFMA.FTZ R41, R190, R126, R41 ;  /* 0x0000007ebe297223 */ /* 0x000fe20000010029 */
[----:B------:R-:W-:Y:S01]  /*1d80*/  FADD.FTZ R77, R77, R126 ;  /* 0x0000007e4d4d7221 */ /* 0x000fe20000010000 */
[----:B------:R-:W-:Y:S01]  /*1d90*/  FFMA.FTZ R125, R147, R170, R186 ;  /* 0x000000aa937d7223 */ /* 0x000fe200000100ba */
[----:B------:R-:W-:Y:S01]  /*1da0*/  IMAD.U32 R241, R144, 0x10000, RZ ;  /* 0x0001000090f17824 */ /* 0x000fe200078e00ff */
[----:B------:R-:W-:Y:S01]  /*1db0*/  SHF.L.U32 R126, R172, 0x10, RZ ;  /* 0x00000010ac7e7819 */ /* 0x000fe200000006ff */
[----:B------:R-:W-:Y:S01]  /*1dc0*/  FMUL.FTZ R144, R156, R229 ;  /* 0x000000e59c907220 */ /* 0x000fe20000410000 */
[----:B------:R-:W-:Y:S01]  /*1dd0*/  FMUL.FTZ R172, R12, R177 ;  /* 0x000000b10cac7220 */ /* 0x000fe20000410000 */
[----:B------:R-:W-:Y:S01]  /*1de0*/  FADD.FTZ R127, R130, R171 ;  /* 0x000000ab827f7221 */ /* 0x000fe20000010000 */
[----:B------:R-:W-:Y:S01]  /*1df0*/  FMUL.FTZ R145, R156, R227 ;  /* 0x000000e39c917220 */ /* 0x000fe20000410000 */
[----:B------:R-:W-:Y:S01]  /*1e00*/  FFMA.FTZ R130, R146, R171, R125 ;  /* 0x000000ab92827223 */ /* 0x000fe2000001007d */
[----:B------:R-:W-:Y:S01]  /*1e10*/  SHF.L.U32 R124, R173, 0x10, RZ ;  /* 0x00000010ad7c7819 */ /* 0x000fe200000006ff */
[----:B------:R-:W-:Y:S01]  /*1e20*/  FMUL.FTZ R143, R156, R231 ;  /* 0x000000e79c8f7220 */ /* 0x000fe20000410000 */
[-C--:B------:R-:W-:Y:S01]  /*1e30*/  FFMA.FTZ R99, R144, R126.reuse, R99 ;  /* 0x0000007e90637223 */ /* 0x080fe20000010063 */
[----:B------:R-:W-:Y:S01]  /*1e40*/  FADD.FTZ R67, R67, R126 ;  /* 0x0000007e43437221 */ /* 0x000fe20000010000 */
[----:B------:R-:W-:Y:S01]  /*1e50*/  FMUL.FTZ R173, R29, R126 ;  /* 0x0000007e1dad7220 */ /* 0x000fe20000410000 */
[----:B------:R-:W-:Y:S01]  /*1e60*/  FADD.FTZ R126, R127, R172 ;  /* 0x000000ac7f7e7221 */ /* 0x000fe20000010000 */
[----:B------:R-:W-:Y:S01]  /*1e70*/  FFMA.FTZ R125, R145, R172, R130 ;  /* 0x000000ac917d7223 */ /* 0x000fe20000010082 */
[----:B------:R-:W-:Y:S01]  /*1e80*/  SHF.L.U32 R237, R142, 0x10, RZ ;  /* 0x000000108eed7819 */ /* 0x000fe200000006ff */
[----:B------:R-:W-:Y:S01]  /*1e90*/  FMUL.FTZ R142, R156, R233 ;  /* 0x000000e99c8e7220 */ /* 0x000fe20000410000 */
[----:B------:R-:W-:-:S02]  /*1ea0*/  IMAD.U32 R175, R175, 0x10000, RZ ;  /* 0x00010000afaf7824 */ /* 0x000fc400078e00ff */
        /* <DEDUP_REMOVED lines=11> */
[----:B------:R-:W-:-:S02]  /*1f60*/  FMUL.FTZ R140, R156, R237 ;  /* 0x000000ed9c8c7220 */ /* 0x000fc40000410000 */
[----:B------:R-:W-:Y:S01]  /*1f70*/  FADD.FTZ R127, R130, R175 ;  /* 0x000000af827f7221 */ /* 0x000fe20000010000 */
[----:B------:R-:W-:Y:S01]  /*1f80*/  FFMA.FTZ R126, R142, R175, R125 ;  /* 0x000000af8e7e7223 */ /* 0x000fe2000001007d */
[----:B------:R-:W-:Y:S01]  /*1f90*/  FFMA.FTZ R98, R145, R177, R98 ;  /* 0x000000b191627223 */ /* 0x000fe20000010062 */
[----:B------:R-:W-:Y:S01]  /*1fa0*/  FADD.FTZ R66, R66, R177 ;  /* 0x000000b142427221 */ /* 0x000fe20000010000 */
[----:B------:R-:W-:Y:S01]  /*1fb0*/  FMUL.FTZ R139, R156, R239 ;  /* 0x000000ef9c8b7220 */ /* 0x000fe20000410000 */
[-C--:B------:R-:W-:Y:S01]  /*1fc0*/  FFMA.FTZ R95, R140, R124.reuse, R95 ;  /* 0x0000007c8c5f7223 */ /* 0x080fe2000001005f */
[----:B------:R-:W-:Y:S01]  /*1fd0*/  FADD.FTZ R63, R63, R124 ;  /* 0x0000007c3f3f7221 */ /* 0x000fe20000010000 */
[----:B------:R-:W-:Y:S01]  /*1fe0*/  FMUL.FTZ R177, R31, R124 ;  /* 0x0000007c1fb17220 */ /* 0x000fe20000410000 */
[----:B------:R-:W-:Y:S01]  /*1ff0*/  FADD.FTZ R124, R127, R176 ;  /* 0x000000b07f7c7221 */ /* 0x000fe20000010000 */
[----:B------:R-:W-:Y:S01]  /*2000*/  FFMA.FTZ R125, R141, R176, R126 ;  /* 0x000000b08d7d7223 */ /* 0x000fe2000001007e */
[----:B------:R-:W-:Y:S01]  /*2010*/  FMUL.FTZ R137, R156, R243 ;  /* 0x000000f39c897220 */ /* 0x000fe20000410000 */
[----:B------:R-:W-:Y:S01]  /*2020*/  FFMA.FTZ R88, R139, R178, R88 ;  /* 0x000000b28b587223 */ /* 0x000fe20000010058 */
[----:B------:R-:W-:Y:S01]  /*2030*/  FADD.FTZ R56, R56, R178 ;  /* 0x000000b238387221 */ /* 0x000fe20000010000 */
[----:B------:R-:W-:-:S02]  /*2040*/  IMAD.U32 R182, R182, 0x10000, RZ ;  /* 0x00010000b6b67824 */ /* 0x000fc400078e00ff */
[----:B------:R-:W-:Y:S01]  /*2050*/  FMUL.FTZ R178, R15, R178 ;  /* 0x000000b20fb27220 */ /* 0x000fe20000410000 */
[----:B------:R-:W-:Y:S01]  /*2060*/  FADD.FTZ R127, R124, R177 ;  /* 0x000000b17c7f7221 */ /* 0x000fe20000010000 */
[----:B------:R-:W-:Y:S01]  /*2070*/  FADD.FTZ R241, -R136, R241 ;  /* 0x000000f188f17221 */ /* 0x000fe20000010100 */
[----:B------:R-:W-:Y:S01]  /*2080*/  FFMA.FTZ R126, R140, R177, R125 ;  /* 0x000000b18c7e7223 */ /* 0x000fe2000001007d */
[-C--:B------:R-:W-:Y:S01]  /*2090*/  FFMA.FTZ R90, R137, R185.reuse, R90 ;  /* 0x000000b9895a7223 */ /* 0x080fe2000001005a */
[----:B------:R-:W-:Y:S01]  /*20a0*/  FADD.FTZ R58, R58, R185 ;  /* 0x000000b93a3a7221 */ /* 0x000fe20000010000 */
[----:B------:R-:W-:Y:S01]  /*20b0*/  FMUL.FTZ R180, R16, R185 ;  /* 0x000000b910b47220 */ /* 0x000fe20000410000 */
[----:B------:R-:W-:Y:S02]  /*20c0*/  IMAD.U32 R185, R179, 0x10000, RZ ;  /* 0x00010000b3b97824 */ /* 0x000fe400078e00ff */
[----:B------:R-:W-:Y:S01]  /*20d0*/  FMUL.FTZ R179, R32, R182 ;  /* 0x000000b620b37220 */ /* 0x000fe20000410000 */
[----:B------:R-:W-:Y:S01]  /*20e0*/  FADD.FTZ R124, R127, R178 ;  /* 0x000000b27f7c7221 */ /* 0x000fe20000010000 */
[----:B------:R-:W-:Y:S01]  /*20f0*/  FMUL.FTZ R138, R156, R241 ;  /* 0x000000f19c8a7220 */ /* 0x000fe20000410000 */
[----:B------:R-:W-:Y:S01]  /*2100*/  FFMA.FTZ R125, R139, R178, R126 ;  /* 0x000000b28b7d7223 */ /* 0x000fe2000001007e */
[----:B------:R-:W-:Y:S01]  /*2110*/  FADD.FTZ R245, -R136, R245 ;  /* 0x000000f588f57221 */ /* 0x000fe20000010100 */
[----:B------:R-:W-:-:S02]  /*2120*/  FADD.FTZ R127, R124, R179 ;  /* 0x000000b37c7f7221 */ /* 0x000fc40000010000 */
[----:B------:R-:W-:Y:S01]  /*2130*/  FFMA.FTZ R124, R138, R179, R125 ;  /* 0x000000b38a7c7223 */ /* 0x000fe2000001007d */
[----:B------:R-:W-:Y:S01]  /*2140*/  FADD.FTZ R249, -R136, R249 ;  /* 0x000000f988f97221 */ /* 0x000fe20000010100 */
[C---:B------:R-:W-:Y:S01]  /*2150*/  FMUL.FTZ R135, R156.reuse, R247 ;  /* 0x000000f79c877220 */ /* 0x040fe20000410000 */
[----:B------:R-:W-:Y:S01]  /*2160*/  SHF.L.U32 R130, R181, 0x10, RZ ;  /* 0x00000010b5827819 */ /* 0x000fe200000006ff */
[C---:B------:R-:W-:Y:S01]  /*2170*/  FMUL.FTZ R136, R156.reuse, R245 ;  /* 0x000000f59c887220 */ /* 0x040fe20000410000 */
[----:B------:R-:W-:Y:S01]  /*2180*/  FMUL.FTZ R181, R33, R128 ;  /* 0x0000008021b57220 */ /* 0x000fe20000410000 */
[----:B------:R-:W-:Y:S01]  /*2190*/  FADD.FTZ R126, R127, R180 ;  /* 0x000000b47f7e7221 */ /* 0x000fe20000010000 */
[----:B------:R-:W-:Y:S01]  /*21a0*/  FFMA.FTZ R125, R137, R180, R124 ;  /* 0x000000b4897d7223 */ /* 0x000fe2000001007c */
        /* <DEDUP_REMOVED lines=33> */
.L_x_879:
[----:B------:R-:W-:Y:S05]  /*23c0*/  BSYNC B0 ;  /* 0x0000000000007941 */ /* 0x000fea0003800000 */
.L_x_877:
[----:B------:R-:W-:Y:S01]  /*23d0*/  LOP3.LUT P5, RZ, R202, 0xff, RZ, 0xc0, !PT ;  /* 0x000000ffcaff7812 */ /* 0x000fe200078ac0ff */
[----:B-----5:R-:W-:Y:S01]  /*23e0*/  IMAD.MOV.U32 R127, RZ, RZ, R210 ;  /* 0x000000ffff7f7224 */ /* 0x020fe200078e00d2 */
[----:B------:R-:W-:Y:S01]  /*23f0*/  SHF.R.U32.HI R125, RZ, 0x5, R0 ;  /* 0x00000005ff7d7819 */ /* 0x000fe20000011600 */
[----:B------:R-:W-:Y:S01]  /*2400*/  IMAD.MOV.U32 R129, RZ, RZ, R206 ;  /* 0x000000ffff817224 */ /* 0x000fe200078e00ce */
[----:B------:R-:W-:Y:S01]  /*2410*/  UMOV UR6, 0xffffffff ;  /* 0xffffffff00067882 */ /* 0x000fe20000000000 */
[----:B------:R-:W-:Y:S02]  /*2420*/  MOV R128, R208 ;  /* 0x000000d000807202 */ /* 0x000fe40000000f00 */
[----:B------:R-:W-:Y:S02]  /*2430*/  PRMT R221, R127, 0x7610, R221 ;  /* 0x000076107fdd7816 */ /* 0x000fe400000000dd */
[----:B------:R-:W-:Y:S02]  /*2440*/  LOP3.LUT R127, R125, 0x7fffffc, RZ, 0xc0, !PT ;  /* 0x07fffffc7d7f7812 */ /* 0x000fe400078ec0ff */
[----:B------:R-:W-:-:S02]  /*2450*/  MOV R130, R204 ;  /* 0x000000cc00827202 */ /* 0x000fc40000000f00 */
[----:B------:R-:W-:Y:S01]  /*2460*/  LOP3.LUT P0, RZ, R0, 0x1f, RZ, 0xc0, !PT ;  /* 0x0000001f00ff7812 */ /* 0x000fe2000780c0ff */
[----:B------:R-:W-:Y:S01]  /*2470*/  @!P5 VIADD R127, R127, 0x4 ;  /* 0x000000047f7fd836 */ /* 0x000fe20000000000 */
[----:B------:R-:W-:Y:S02]  /*2480*/  PRMT R213, R128, 0x7610, R213 ;  /* 0x0000761080d57816 */ /* 0x000fe400000000d5 */
[----:B------:R-:W-:Y:S02]  /*2490*/  PRMT R212, R129, 0x7610, R212 ;  /* 0x0000761081d47816 */ /* 0x000fe400000000d4 */
[----:B------:R-:W-:Y:S01]  /*24a0*/  PRMT R202, R130, 0x7610, R202 ;  /* 0x0000761082ca7816 */ /* 0x000fe200000000ca */
        /* <DEDUP_REMOVED lines=19> */
.L_x_988:
[----:B------:R-:W3:Y:S01]  /*25e0*/  S2R R183, SR_CgaCtaId ;  /* 0x0000000000b77919 */ /* 0x000ee20000008800 */
[----:B------:R-:W-:Y:S01]  /*25f0*/  MOV R130, 0x400 ;  /* 0x0000040000827802 */ /* 0x000fe20000000f00 */
[----:B-1----:R-:W-:Y:S01]  /*2600*/  FADD.FTZ R182, R124, R129 ;  /* 0x000000817cb67221 */ /* 0x002fe20000010000 */
[----:B------:R-:W-:Y:S01]  /*2610*/  @!P0 LOP3.LUT R128, R125, 0x3, RZ, 0xc0, !PT ;  /* 0x000000037d808812 */ /* 0x000fe200078ec0ff */
[----:B------:R-:W-:Y:S05]  /*2620*/  WARPSYNC.ALL ;  /* 0x0000000000007948 */ /* 0x000fea0003800000 */
[----:B------:R-:W-:Y:S01]  /*2630*/  @!P0 IADD3 R128, R127, R128, RZ ;  /* 0x000000807f808210 */ /* 0x000fe20007ffe0ff */
[----:B------:R-:W-:Y:S01]  /*2640*/  @P4 VIADD R216, R216, 0xffffffff ;  /* 0xffffffffd8d84836 */ /* 0x000fe20000000000 */
[----:B------:R-:W-:Y:S03]  /*2650*/  BSSY B0, `(.L_x_881) ;  /* 0x0000028000007945 */ /* 0x000fe60003800000 */
[----:B------:R-:W-:Y:S01]  /*2660*/  @P4 IMAD R216, R216, R217, RZ ;  /* 0x000000d9d8d84224 */ /* 0x000fe200078e02ff */
[----:B---3--:R-:W-:Y:S01]  /*2670*/  LEA R130, R183, R130, 0x18 ;  /* 0x00000082b7827211 */ /* 0x008fe200078ec0ff */
[----:B--2---:R-:W-:-:S03]  /*2680*/  FADD.FTZ R183, R126, R131 ;  /* 0x000000837eb77221 */ /* 0x004fc60000010000 */
[----:B------:R-:W-:Y:S01]  /*2690*/  LEA R220, R127, R130, 0x3 ;  /* 0x000000827fdc7211 */ /* 0x000fe200078e18ff */
[----:B------:R-:W-:-:S05]  /*26a0*/  @!P0 IMAD R219, R128, 0x8, R130 ;  /* 0x0000000880db8824 */ /* 0x000fca00078e0282 */
[----:B------:R-:W-:Y:S01]  /*26b0*/  @!P0 STS.64 [R219+0x4000], R182 ;  /* 0x004000b6db008388 */ /* 0x000fe20000000a00 */
[----:B------:R-:W-:Y:S06]  /*26c0*/  BAR.SYNC.DEFER_BLOCKING 0x0 ;  /* 0x0000000000007b1d */ /* 0x000fec0000010000 */
[----:B0-----:R-:W0:Y:S04]  /*26d0*/  LDS.128 R124, [R220+0x4000] ;  /* 0x00400000dc7c7984 */ /* 0x001e280000000c00 */
        /* <DEDUP_REMOVED lines=15> */
[----:B------:R-:W-:Y:S06]  /*27d0*/  @P2 BRA `(.L_x_882) ;  /* 0x0000000000182947 */ /* 0x000fec0003800000 */
[----:B------:R-:W-:Y:S01]  /*27e0*/  ISETP.NE.U32.AND P0, PT, R214, RZ, PT ;  /* 0x000000ffd600720c */ /* 0x000fe20003f05070 */
[----:B------:R-:W-:-:S03]  /*27f0*/  IMAD.MOV.U32 R130, RZ, RZ, RZ ;  /* 0x000000ffff827224 */ /* 0x000fc600078e00ff */
[----:B------:R-:W-:-:S13]  /*2800*/  ISETP.NE.AND.EX P0, PT, R218, RZ, PT, P0 ;  /* 0x000000ffda00720c */ /* 0x000fda0003f05300 */
[----:B------:R-:W-:Y:S05]  /*2810*/  @!P0 BRA `(.L_x_883) ;  /* 0x00000000002c8947 */ /* 0x000fea0003800000 */
[----:B------:R-:W-:Y:S01]  /*2820*/  SHF.L.U32 R130, R100, 0x10, RZ ;  /* 0x0000001064827819 */ /* 0x000fe200000006ff */
[----:B------:R-:W-:Y:S06]  /*2830*/  BRA `(.L_x_883) ;  /* 0x0000000000247947 */ /* 0x000fec0003800000 */
.L_x_882:
[----:B------:R-:W-:Y:S02]  /*2840*/  ISETP.NE.U32.AND P0, PT, R214, RZ, PT ;  /* 0x000000ffd600720c */ /* 0x000fe40003f05070 */
[----:B------:R-:W-:Y:S02]  /*2850*/  ISETP.NE.AND P1, PT, R19, RZ, PT ;  /* 0x000000ff1300720c */ /* 0x000fe40003f25270 */
[----:B------:R-:W-:Y:S02]  /*2860*/  ISETP.NE.AND.EX P0, PT, R218, RZ, PT, P0 ;  /* 0x000000ffda00720c */ /* 0x000fe40003f05300 */
[----:B------:R-:W-:-:S05]  /*2870*/  FSEL R124, R128, RZ, !P1 ;  /* 0x000000ff807c7208 */ /* 0x000fca0004800000 */
[----:B------:R-:W-:-:S04]  /*2880*/  FFMA.FTZ R124, R201, R127, R124 ;  /* 0x0000007fc97c7223 */ /* 0x000fc8000001007c */
[----:B------:R-:W-:Y:S02]  /*2890*/  FADD.FTZ R125, R199, -R124 ;  /* 0x8000007cc77d7221 */ /* 0x000fe40000010000 */
[----:B------:R-:W-:Y:S02]  /*28a0*/  @P0 IMAD.U32 R129, R100, 0x10000, RZ ;  /* 0x0001000064810824 */ /* 0x000fe400078e00ff */
[----:B------:R-:W-:-:S04]  /*28b0*/  FMUL.FTZ R130, R156, R125 ;  /* 0x0000007d9c827220 */ /* 0x000fc80000410000 */
[----:B------:R-:W-:-:S07]  /*28c0*/  @P0 FADD.FTZ R130, R130, R129 ;  /* 0x0000008182820221 */ /* 0x000fce0000010000 */
.L_x_883:
[----:B------:R-:W-:Y:S05]  /*28d0*/  BSYNC B0 ;  /* 0x0000000000007941 */ /* 0x000fea0003800000 */
.L_x_881:
[----:B------:R-:W0:Y:S01]  /*28e0*/  @P4 LDC.64 R124, c[0x0][0x298] ;  /* 0x0000a600ff7c4b82 */ /* 0x000e220000000a00 */
[----:B------:R-:W-:Y:S01]  /*28f0*/  ISETP.NE.U32.AND P1, PT, RZ, UR12, PT ;  /* 0x0000000cff007c0c */ /* 0x000fe2000bf25070 */
[----:B------:R-:W-:Y:S01]  /*2900*/  BSSY B0, `(.L_x_884) ;  /* 0x0000018000007945 */ /* 0x000fe20003800000 */
[----:B------:R-:W-:Y:S02]  /*2910*/  @P4 LOP3.LUT P6, RZ, R221, 0xff, RZ, 0xc0, !PT ;  /* 0x000000ffddff4812 */ /* 0x000fe400078cc0ff */
[----:B------:R-:W-:Y:S01]  /*2920*/  ISETP.NE.AND.EX P1, PT, RZ, UR13, PT, P1 ;  /* 0x0000000dff007c0c */ /* 0x000fe2000bf25310 */
[----:B0-----:R-:W-:-:S12]  /*2930*/  @P4 FMUL.FTZ R125, R130, R125 ;  /* 0x0000007d827d4220 */ /* 0x001fd80000410000 */
[----:B------:R-:W-:Y:S01]  /*2940*/  @P1 F2FP.BF16.F32.PACK_AB R130, RZ, R130 ;  /* 0x00000082ff82123e */ /* 0x000fe200000010ff */
[----:B------:R-:W-:-:S03]  /*2950*/  @P4 FMUL.FTZ R124, R125, R124 ;  /* 0x0000007c7d7c4220 */ /* 0x000fc60000410000 */
[----:B------:R-:W-:Y:S02]  /*2960*/  @P1 PRMT R116, R130, 0x7610, R116 ;  /* 0x0000761082741816 */ /* 0x000fe40000000074 */
[----:B------:R-:W-:-:S04]  /*2970*/  @P4 FSEL R124, R124, RZ, P6 ;  /* 0x000000ff7c7c4208 */ /* 0x000fc80003000000 */
        /* <DEDUP_REMOVED lines=8> */
.L_x_885:
        /* <DEDUP_REMOVED lines=8> */
.L_x_886:
[----:B------:R-:W-:Y:S05]  /*2a80*/  BSYNC B0 ;  /* 0x0000000000007941 */ /* 0x000fea0003800000 */
.L_x_884:
        /* <DEDUP_REMOVED lines=15> */
.L_x_888:
[----:B------:R-:W-:Y:S01]  /*2b80*/  ISETP.NE.AND P6, PT, R19, RZ, PT ;  /* 0x000000ff1300720c */ /* 0x000fe20003fc5270 */
[----:B------:R-:W-:-:S03]  /*2b90*/  @P0 IMAD.U32 R129, R101, 0x10000, RZ ;  /* 0x0001000065810824 */ /* 0x000fc600078e00ff */
[----:B------:R-:W-:-:S05]  /*2ba0*/  FSEL R124, R128, RZ, !P6 ;  /* 0x000000ff807c7208 */ /* 0x000fca0007000000 */
[----:B------:R-:W-:-:S04]  /*2bb0*/  FFMA.FTZ R124, R197, R127, R124 ;  /* 0x0000007fc57c7223 */ /* 0x000fc8000001007c */
[----:B------:R-:W-:-:S04]  /*2bc0*/  FADD.FTZ R125, R195, -R124 ;  /* 0x8000007cc37d7221 */ /* 0x000fc80000010000 */
[----:B------:R-:W-:-:S04]  /*2bd0*/  FMUL.FTZ R130, R156, R125 ;  /* 0x0000007d9c827220 */ /* 0x000fc80000410000 */
[----:B------:R-:W-:-:S07]  /*2be0*/  @P0 FADD.FTZ R130, R130, R129 ;  /* 0x0000008182820221 */ /* 0x000fce0000010000 */
.L_x_889:
[----:B------:R-:W-:Y:S05]  /*2bf0*/  BSYNC B0 ;  /* 0x0000000000007941 */ /* 0x000fea0003800000 */
.L_x_887:
        /* <DEDUP_REMOVED lines=16> */
.L_x_891:
        /* <DEDUP_REMOVED lines=8> */
.L_x_892:
[----:B------:R-:W-:Y:S05]  /*2d80*/  BSYNC B0 ;  /* 0x0000000000007941 */ /* 0x000fea0003800000 */
.L_x_890:
        /* <DEDUP_REMOVED lines=15> */
.L_x_894:
[----:B------:R-:W-:Y:S01]  /*2e80*/  ISETP.NE.AND P6, PT, R19, RZ, PT ;  /* 0x000000ff1300720c */ /* 0x000fe20003fc5270 */
[----:B------:R-:W-:-:S03]  /*2e90*/  @P0 IMAD.U32 R129, R102, 0x10000, RZ ;  /* 0x0001000066810824 */ /* 0x000fc600078e00ff */
[----:B------:R-:W-:-:S05]  /*2ea0*/  FSEL R124, R128, RZ, !P6 ;  /* 0x000000ff807c7208 */ /* 0x000fca0007000000 */
[----:B------:R-:W-:-:S04]  /*2eb0*/  FFMA.FTZ R124, R193, R127, R124 ;  /* 0x0000007fc17c7223 */ /* 0x000fc8000001007c */
[----:B------:R-:W-:-:S04]  /*2ec0*/  FADD.FTZ R125, R191, -R124 ;  /* 0x8000007cbf7d7221 */ /* 0x000fc80000010000 */
[----:B------:R-:W-:-:S04]  /*2ed0*/  FMUL.FTZ R130, R156, R125 ;  /* 0x0000007d9c827220 */ /* 0x000fc80000410000 */
[----:B------:R-:W-:-:S07]  /*2ee0*/  @P0 FADD.FTZ R130, R130, R129 ;  /* 0x0000008182820221 */ /* 0x000fce0000010000 */
.L_x_895:
[----:B------:R-:W-:Y:S05]  /*2ef0*/  BSYNC B0 ;  /* 0x0000000000007941 */ /* 0x000fea0003800000 */
.L_x_893:
        /* <DEDUP_REMOVED lines=16> */
.L_x_897:
        /* <DEDUP_REMOVED lines=8> */
.L_x_898:
[----:B------:R-:W-:Y:S05]  /*3080*/  BSYNC B0 ;  /* 0x0000000000007941 */ /* 0x000fea0003800000 */
.L_x_896:
        /* <DEDUP_REMOVED lines=15> */
.L_x_900:
[----:B------:R-:W-:Y:S01]  /*3180*/  ISETP.NE.AND P6, PT, R19, RZ, PT ;  /* 0x000000ff1300720c */ /* 0x000fe20003fc5270 */
[----:B------:R-:W-:-:S03]  /*3190*/  @P0 IMAD.U32 R129, R103, 0x10000, RZ ;  /* 0x0001000067810824 */ /* 0x000fc600078e00ff */
[----:B------:R-:W-:-:S05]  /*31a0*/  FSEL R124, R128, RZ, !P6 ;  /* 0x000000ff807c7208 */ /* 0x000fca0007000000 */
[----:B------:R-:W-:-:S04]  /*31b0*/  FFMA.FTZ R125, R159, R127, R124 ;  /* 0x0000007f9f7d7223 */ /* 0x000fc8000001007c */
[----:B------:R-:W-:-:S04]  /*31c0*/  FADD.FTZ R125, R132, -R125 ;  /* 0x8000007d847d7221 */ /* 0x000fc80000010000 */
[----:B------:R-:W-:-:S04]  /*31d0*/  FMUL.FTZ R130, R156, R125 ;  /* 0x0000007d9c827220 */ /* 0x000fc80000410000 */
[----:B------:R-:W-:-:S07]  /*31e0*/  @P0 FADD.FTZ R130, R130, R129 ;  /* 0x0000008182820221 */ /* 0x000fce0000010000 */
.L_x_901:
[----:B------:R-:W-:Y:S05]  /*31f0*/  BSYNC B0 ;  /* 0x0000000000007941 */ /* 0x000fea0003800000 */
.L_x_899:
        /* <DEDUP_REMOVED lines=16> */
.L_x_903:
        /* <DEDUP_REMOVED lines=8> */
.L_x_904:
[----:B------:R-:W-:Y:S05]  /*3380*/  BSYNC B0 ;  /* 0x0000000000007941 */ /* 0x000fea0003800000 */
.L_x_902:
[----:B------:R-:W0:Y:S01]  /*3390*/  @P4 LDC.64 R124, c[0x0][0x298] ;  /* 0x0000a600ff7c4b82 */ /* 0x000e220000000a00 */
[----:B------:R-:W-:Y:S01]  /*33a0*/  @P4 LOP3.LUT P6, RZ, R211, 0xff000000, RZ, 0xc0, !PT ;  /* 0xff000000d3ff4812 */ /* 0x000fe200078cc0ff */
[----:B------:R-:W-:Y:S06]  /*33b0*/  BSSY B0, `(.L_x_905) ;  /* 0x000001a000007945 */ /* 0x000fec0003800000 */
[----:B------:R-:W1:Y:S08]  /*33c0*/  @P1 LDC.64 R182, c[0x0][0x308] ;  /* 0x0000c200ffb61b82 */ /* 0x000e700000000a00 */
[----:B------:R-:W2:Y:S01]  /*33d0*/  @P4 LDC.64 R130, c[0x0][0x2f8] ;  /* 0x0000be00ff824b82 */ /* 0x000ea20000000a00 */
[----:B0-----:R-:W-:Y:S01]  /*33e0*/  @P4 FMUL.FTZ R125, R214, R125 ;  /* 0x0000007dd67d4220 */ /* 0x001fe20000410000 */
[----:B------:R-:W-:-:S03]  /*33f0*/  @P1 F2FP.BF16.F32.PACK_AB R214, RZ, R214 ;  /* 0x000000d6ffd6123e */ /* 0x000fc600000010ff */
[----:B------:R-:W-:Y:S01]  /*3400*/  @P4 FMUL.FTZ R124, R125, R124 ;  /* 0x0000007c7d7c4220 */ /* 0x000fe20000410000 */
[----:B------:R-:W-:Y:S01]  /*3410*/  @P1 PRMT R119, R119, 0x5410, R214 ;  /* 0x0000541077771816 */ /* 0x000fe200000000d6 */
[----:B-1----:R-:W-:-:S03]  /*3420*/  @P1 IMAD.WIDE.U32 R182, R203, 0x10, R182 ;  /* 0x00000010cbb61825 */ /* 0x002fc600078e00b6 */
[----:B------:R-:W-:-:S04]  /*3430*/  @P4 FSEL R124, R124, RZ, P6 ;  /* 0x000000ff7c7c4208 */ /* 0x000fc80003000000 */
[----:B------:R-:W-:Y:S01]  /*3440*/  @P4 F2FP.BF16.F32.PACK_AB R124, RZ, R124 ;  /* 0x0000007cff7c423e */ /* 0x000fe200000010ff */
[----:B------:R0:W-:Y:S01]  /*3450*/  @P1 STG.E.128 desc[UR4][R182.64], R116 ;  /* 0x00000074b6001986 */ /* 0x0001e2000c101d04 */
[----:B--2---:R-:W-:Y:S02]  /*3460*/  @P4 IMAD.WIDE.U32 R130, R126, 0x10, R130 ;  /* 0x000000107e824825 */ /* 0x004fe400078e0082 */
[----:B------:R-:W-:-:S05]  /*3470*/  @P4 PRMT R123, R123, 0x5410, R124 ;  /* 0x000054107b7b4816 */ /* 0x000fca000000007c */
[----:B------:R0:W-:Y:S01]  /*3480*/  @P4 STG.E.128 desc[UR4][R130.64], R120 ;  /* 0x0000007882004986 */ /* 0x0001e2000c101d04 */
[----:B------:R-:W-:Y:S05]  /*3490*/  @P2 BRA `(.L_x_906) ;  /* 0x0000000000102947 */ /* 0x000fea0003800000 */
[----:B0-----:R-:W-:Y:S01]  /*34a0*/  IMAD.MOV.U32 R130, RZ, RZ, RZ ;  /* 0x000000ffff827224 */ /* 0x001fe200078e00ff */
[----:B------:R-:W-:Y:S06]  /*34b0*/  @!P0 BRA `(.L_x_907) ;  /* 0x0000000000248947 */ /* 0x000fec0003800000 */
[----:B------:R-:W-:Y:S01]  /*34c0*/  SHF.L.U32 R130, R104, 0x10, RZ ;  /* 0x0000001068827819 */ /* 0x000fe200000006ff */
[----:B------:R-:W-:Y:S06]  /*34d0*/  BRA `(.L_x_907) ;  /* 0x00000000001c7947 */ /* 0x000fec0003800000 */
.L_x_906:
[----:B------:R-:W-:Y:S01]  /*34e0*/  ISETP.NE.AND P6, PT, R19, RZ, PT ;  /* 0x000000ff1300720c */ /* 0x000fe20003fc5270 */
[----:B------:R-:W-:-:S03]  /*34f0*/  @P0 IMAD.U32 R129, R104, 0x10000, RZ ;  /* 0x0001000068810824 */ /* 0x000fc600078e00ff */
[----:B------:R-:W-:-:S05]  /*3500*/  FSEL R124, R128, RZ, !P6 ;  /* 0x000000ff807c7208 */ /* 0x000fca0007000000 */
[----:B------:R-:W-:-:S04]  /*3510*/  FFMA.FTZ R125, R155, R127, R124 ;  /* 0x0000007f9b7d7223 */ /* 0x000fc8000001007c */
[----:B------:R-:W-:-:S04]  /*3520*/  FADD.FTZ R125, R162, -R125 ;  /* 0x8000007da27d7221 */ /* 0x000fc80000010000 */
[----:B0-----:R-:W-:-:S04]  /*3530*/  FMUL.FTZ R130, R156, R125 ;  /* 0x0000007d9c827220 */ /* 0x001fc80000410000 */
[----:B------:R-:W-:-:S07]  /*3540*/  @P0 FADD.FTZ R130, R130, R129 ;  /* 0x0000008182820221 */ /* 0x000fce0000010000 */
.L_x_907:
[----:B------:R-:W-:Y:S05]  /*3550*/  BSYNC B0 ;  /* 0x0000000000007941 */ /* 0x000fea0003800000 */
.L_x_905:
        /* <DEDUP_REMOVED lines=16> */
.L_x_909:
        /* <DEDUP_REMOVED lines=8> */
.L_x_910:
[----:B------:R-:W-:Y:S05]  /*36e0*/  BSYNC B0 ;  /* 0x0000000000007941 */ /* 0x000fea0003800000 */
.L_x_908:
        /* <DEDUP_REMOVED lines=15> */
.L_x_912:
[----:B------:R-:W-:Y:S02]  /*37e0*/  ISETP.NE.AND P6, PT, R19, RZ, PT ;  /* 0x000000ff1300720c */ /* 0x000fe40003fc5270 */
[----:B------:R-:W-:Y:S02]  /*37f0*/  @P0 SHF.L.U32 R129, R105, 0x10, RZ ;  /* 0x0000001069810819 */ /* 0x000fe400000006ff */
[----:B------:R-:W-:-:S05]  /*3800*/  FSEL R124, R128, RZ, !P6 ;  /* 0x000000ff807c7208 */ /* 0x000fca0007000000 */
[----:B------:R-:W-:-:S04]  /*3810*/  FFMA.FTZ R125, R153, R127, R124 ;  /* 0x0000007f997d7223 */ /* 0x000fc8000001007c */
[----:B------:R-:W-:-:S04]  /*3820*/  FADD.FTZ R125, R164, -R125 ;  /* 0x8000007da47d7221 */ /* 0x000fc80000010000 */
[----:B------:R-:W-:-:S04]  /*3830*/  FMUL.FTZ R130, R156, R125 ;  /* 0x0000007d9c827220 */ /* 0x000fc80000410000 */
[----:B------:R-:W-:-:S07]  /*3840*/  @P0 FADD.FTZ R130, R130, R129 ;  /* 0x0000008182820221 */ /* 0x000fce0000010000 */
.L_x_913:
[----:B------:R-:W-:Y:S05]  /*3850*/  BSYNC B0 ;  /* 0x0000000000007941 */ /* 0x000fea0003800000 */
.L_x_911:
        /* <DEDUP_REMOVED lines=16> */
.L_x_915:
        /* <DEDUP_REMOVED lines=8> */
.L_x_916:
[----:B------:R-:W-:Y:S05]  /*39e0*/  BSYNC B0 ;  /* 0x0000000000007941 */ /* 0x000fea0003800000 */
.L_x_914:
        /* <DEDUP_REMOVED lines=15> */
.L_x_918:
[----:B------:R-:W-:Y:S02]  /*3ae0*/  ISETP.NE.AND P6, PT, R19, RZ, PT ;  /* 0x000000ff1300720c */ /* 0x000fe40003fc5270 */
[----:B------:R-:W-:Y:S02]  /*3af0*/  @P0 SHF.L.U32 R129, R106, 0x10, RZ ;  /* 0x000000106a810819 */ /* 0x000fe400000006ff */
[----:B------:R-:W-:-:S05]  /*3b00*/  FSEL R124, R128, RZ, !P6 ;  /* 0x000000ff807c7208 */ /* 0x000fca0007000000 */
[----:B------:R-:W-:-:S04]  /*3b10*/  FFMA.FTZ R125, R151, R127, R124 ;  /* 0x0000007f977d7223 */ /* 0x000fc8000001007c */
[----:B------:R-:W-:-:S04]  /*3b20*/  FADD.FTZ R125, R166, -R125 ;  /* 0x8000007da67d7221 */ /* 0x000fc80000010000 */
[----:B------:R-:W-:-:S04]  /*3b30*/  FMUL.FTZ R130, R156, R125 ;  /* 0x0000007d9c827220 */ /* 0x000fc80000410000 */
[----:B------:R-:W-:-:S07]  /*3b40*/  @P0 FADD.FTZ R130, R130, R129 ;  /* 0x0000008182820221 */ /* 0x000fce0000010000 */
.L_x_919:
[----:B------:R-:W-:Y:S05]  /*3b50*/  BSYNC B0 ;  /* 0x0000000000007941 */ /* 0x000fea0003800000 */
.L_x_917:
        /* <DEDUP_REMOVED lines=16> */
.L_x_921:
        /* <DEDUP_REMOVED lines=8> */
.L_x_922:
[----:B------:R-:W-:Y:S05]  /*3ce0*/  BSYNC B0 ;  /* 0x0000000000007941 */ /* 0x000fea0003800000 */
.L_x_920:
        /* <DEDUP_REMOVED lines=15> */
.L_x_924:
[----:B------:R-:W-:Y:S02]  /*3de0*/  ISETP.NE.AND P6, PT, R19, RZ, PT ;  /* 0x000000ff1300720c */ /* 0x000fe40003fc5270 */
[----:B------:R-:W-:Y:S02]  /*3df0*/  @P0 SHF.L.U32 R129, R107, 0x10, RZ ;  /* 0x000000106b810819 */ /* 0x000fe400000006ff */
[----:B------:R-:W-:-:S05]  /*3e00*/  FSEL R124, R128, RZ, !P6 ;  /* 0x000000ff807c7208 */ /* 0x000fca0007000000 */
[----:B------:R-:W-:-:S04]  /*3e10*/  FFMA.FTZ R125, R149, R127, R124 ;  /* 0x0000007f957d7223 */ /* 0x000fc8000001007c */
[----:B------:R-:W-:-:S04]  /*3e20*/  FADD.FTZ R125, R168, -R125 ;  /* 0x8000007da87d7221 */ /* 0x000fc80000010000 */
[----:B------:R-:W-:-:S04]  /*3e30*/  FMUL.FTZ R130, R156, R125 ;  /* 0x0000007d9c827220 */ /* 0x000fc80000410000 */
[----:B------:R-:W-:-:S07]  /*3e40*/  @P0 FADD.FTZ R130, R130, R129 ;  /* 0x0000008182820221 */ /* 0x000fce0000010000 */
.L_x_925:
[----:B------:R-:W-:Y:S05]  /*3e50*/  BSYNC B0 ;  /* 0x0000000000007941 */ /* 0x000fea0003800000 */
.L_x_923:
        /* <DEDUP_REMOVED lines=16> */
.L_x_927:
        /* <DEDUP_REMOVED lines=8> */
.L_x_928:
[----:B------:R-:W-:Y:S05]  /*3fe0*/  BSYNC B0 ;  /* 0x0000000000007941 */ /* 0x000fea0003800000 */
.L_x_926:
        /* <DEDUP_REMOVED lines=8> */
[----:B------:R-:W-:Y:S01]  /*4070*/  @P4 VIADD R125, R126, 0x80 ;  /* 0x000000807e7d4836 */ /* 0x000fe20000000000 */
[----:B------:R-:W-:Y:S01]  /*4080*/  @P1 PRMT R119, R119, 0x5410, R210 ;  /* 0x0000541077771816 */ /* 0x000fe200000000d2 */
[----:B-1----:R-:W-:Y:S02]  /*4090*/  @P1 IMAD.WIDE.U32 R182, R200, 0x10, R182 ;  /* 0x00000010c8b61825 */ /* 0x002fe400078e00b6 */
[----:B------:R-:W-:-:S04]  /*40a0*/  @P4 FSEL R124, R124, RZ, P6 ;  /* 0x000000ff7c7c4208 */ /* 0x000fc80003000000 */
[----:B------:R-:W-:Y:S01]  /*40b0*/  @P4 F2FP.BF16.F32.PACK_AB R124, RZ, R124 ;  /* 0x0000007cff7c423e */ /* 0x000fe200000010ff */
[----:B------:R0:W-:Y:S01]  /*40c0*/  @P1 STG.E.128 desc[UR4][R182.64], R116 ;  /* 0x00000074b6001986 */ /* 0x0001e2000c101d04 */
[----:B--2---:R-:W-:Y:S02]  /*40d0*/  @P4 IMAD.WIDE.U32 R130, R125, 0x10, R130 ;  /* 0x000000107d824825 */ /* 0x004fe400078e0082 */
[----:B------:R-:W-:-:S05]  /*40e0*/  @P4 PRMT R123, R123, 0x5410, R124 ;  /* 0x000054107b7b4816 */ /* 0x000fca000000007c */
[----:B------:R0:W-:Y:S01]  /*40f0*/  @P4 STG.E.128 desc[UR4][R130.64], R120 ;  /* 0x0000007882004986 */ /* 0x0001e2000c101d04 */
[----:B------:R-:W-:Y:S05]  /*4100*/  @P2 BRA `(.L_x_930) ;  /* 0x0000000000102947 */ /* 0x000fea0003800000 */
[----:B0-----:R-:W-:Y:S01]  /*4110*/  HFMA2.MMA R130, -RZ, RZ, 0, 0 ;  /* 0x00000000ff827435 */ /* 0x001fe200000001ff */
[----:B------:R-:W-:Y:S10]  /*4120*/  @!P0 BRA `(.L_x_931) ;  /* 0x0000000000248947 */ /* 0x000ff40003800000 */
[----:B------:R-:W-:Y:S01]  /*4130*/  SHF.L.U32 R130, R108, 0x10, RZ ;  /* 0x000000106c827819 */ /* 0x000fe200000006ff */
[----:B------:R-:W-:Y:S06]  /*4140*/  BRA `(.L_x_931) ;  /* 0x00000000001c7947 */ /* 0x000fec0003800000 */
.L_x_930:
[----:B------:R-:W-:Y:S01]  /*4150*/  ISETP.NE.AND P6, PT, R19, RZ, PT ;  /* 0x000000ff1300720c */ /* 0x000fe20003fc5270 */
[----:B------:R-:W-:-:S03]  /*4160*/  @P0 IMAD.U32 R129, R108, 0x10000, RZ ;  /* 0x000100006c810824 */ /* 0x000fc600078e00ff */
[----:B------:R-:W-:-:S05]  /*4170*/  FSEL R124, R128, RZ, !P6 ;  /* 0x000000ff807c7208 */ /* 0x000fca0007000000 */
[----:B------:R-:W-:-:S04]  /*4180*/  FFMA.FTZ R125, R147, R127, R124 ;  /* 0x0000007f937d7223 */ /* 0x000fc8000001007c */
[----:B------:R-:W-:-:S04]  /*4190*/  FADD.FTZ R125, R170, -R125 ;  /* 0x8000007daa7d7221 */ /* 0x000fc80000010000 */
[----:B0-----:R-:W-:-:S04]  /*41a0*/  FMUL.FTZ R130, R156, R125 ;  /* 0x0000007d9c827220 */ /* 0x001fc80000410000 */
[----:B------:R-:W-:-:S07]  /*41b0*/  @P0 FADD.FTZ R130, R130, R129 ;  /* 0x0000008182820221 */ /* 0x000fce0000010000 */
.L_x_931:
[----:B------:R-:W-:Y:S05]  /*41c0*/  BSYNC B0 ;  /* 0x0000000000007941 */ /* 0x000fea0003800000 */
.L_x_929:
        /* <DEDUP_REMOVED lines=16> */
.L_x_933:
        /* <DEDUP_REMOVED lines=8> */
.L_x_934:
[----:B------:R-:W-:Y:S05]  /*4350*/  BSYNC B0 ;  /* 0x0000000000007941 */ /* 0x000fea0003800000 */
.L_x_932:
        /* <DEDUP_REMOVED lines=13> */
[----:B------:R-:W-:Y:S01]  /*4430*/  SHF.L.U32 R130, R109, 0x10, RZ ;  /* 0x000000106d827819 */ /* 0x000fe200000006ff */
[----:B------:R-:W-:Y:S06]  /*4440*/  BRA `(.L_x_937) ;  /* 0x00000000001c7947 */ /* 0x000fec0003800000 */
.L_x_936:
[----:B------:R-:W-:Y:S01]  /*4450*/  ISETP.NE.AND P6, PT, R19, RZ, PT ;  /* 0x000000ff1300720c */ /* 0x000fe20003fc5270 */
[----:B------:R-:W-:-:S03]  /*4460*/  @P0 IMAD.U32 R129, R109, 0x10000, RZ ;  /* 0x000100006d810824 */ /* 0x000fc600078e00ff */
[----:B------:R-:W-:-:S05]  /*4470*/  FSEL R124, R128, RZ, !P6 ;  /* 0x000000ff807c7208 */ /* 0x000fca0007000000 */
[----:B------:R-:W-:-:S04]  /*4480*/  FFMA.FTZ R125, R145, R127, R124 ;  /* 0x0000007f917d7223 */ /* 0x000fc8000001007c */
[----:B------:R-:W-:-:S04]  /*4490*/  FADD.FTZ R125, R172, -R125 ;  /* 0x8000007dac7d7221 */ /* 0x000fc80000010000 */
[----:B------:R-:W-:-:S04]  /*44a0*/  FMUL.FTZ R130, R156, R125 ;  /* 0x0000007d9c827220 */ /* 0x000fc80000410000 */
[----:B------:R-:W-:-:S07]  /*44b0*/  @P0 FADD.FTZ R130, R130, R129 ;  /* 0x0000008182820221 */ /* 0x000fce0000010000 */
.L_x_937:
[----:B------:R-:W-:Y:S05]  /*44c0*/  BSYNC B0 ;  /* 0x0000000000007941 */ /* 0x000fea0003800000 */
.L_x_935:
        /* <DEDUP_REMOVED lines=16> */
.L_x_939:
        /* <DEDUP_REMOVED lines=8> */
.L_x_940:
[----:B------:R-:W-:Y:S05]  /*4650*/  BSYNC B0 ;  /* 0x0000000000007941 */ /* 0x000fea0003800000 */
.L_x_938:
        /* <DEDUP_REMOVED lines=15> */
.L_x_942:
[----:B------:R-:W-:Y:S01]  /*4750*/  ISETP.NE.AND P6, PT, R19, RZ, PT ;  /* 0x000000ff1300720c */ /* 0x000fe20003fc5270 */
[----:B------:R-:W-:-:S03]  /*4760*/  @P0 IMAD.U32 R129, R110, 0x10000, RZ ;  /* 0x000100006e810824 */ /* 0x000fc600078e00ff */
[----:B------:R-:W-:-:S05]  /*4770*/  FSEL R124, R128, RZ, !P6 ;  /* 0x000000ff807c7208 */ /* 0x000fca0007000000 */
[----:B------:R-:W-:-:S04]  /*4780*/  FFMA.FTZ R125, R143, R127, R124 ;  /* 0x0000007f8f7d7223 */ /* 0x000fc8000001007c */
[----:B------:R-:W-:-:S04]  /*4790*/  FADD.FTZ R125, R174, -R125 ;  /* 0x8000007dae7d7221 */ /* 0x000fc80000010000 */
[----:B------:R-:W-:-:S04]  /*47a0*/  FMUL.FTZ R130, R156, R125 ;  /* 0x0000007d9c827220 */ /* 0x000fc80000410000 */
[----:B------:R-:W-:-:S07]  /*47b0*/  @P0 FADD.FTZ R130, R130, R129 ;  /* 0x0000008182820221 */ /* 0x000fce0000010000 */
.L_x_943:
[----:B------:R-:W-:Y:S05]  /*47c0*/  BSYNC B0 ;  /* 0x0000000000007941 */ /* 0x000fea0003800000 */
.L_x_941:
        /* <DEDUP_REMOVED lines=16> */
.L_x_945:
        /* <DEDUP_REMOVED lines=8> */
.L_x_946:
[----:B------:R-:W-:Y:S05]  /*4950*/  BSYNC B0 ;  /* 0x0000000000007941 */ /* 0x000fea0003800000 */
.L_x_944:
        /* <DEDUP_REMOVED lines=15> */
.L_x_948:
[----:B------:R-:W-:Y:S01]  /*4a50*/  ISETP.NE.AND P6, PT, R19, RZ, PT ;  /* 0x000000ff1300720c */ /* 0x000fe20003fc5270 */
[----:B------:R-:W-:-:S03]  /*4a60*/  @P0 IMAD.U32 R129, R111, 0x10000, RZ ;  /* 0x000100006f810824 */ /* 0x000fc600078e00ff */
[----:B------:R-:W-:-:S05]  /*4a70*/  FSEL R124, R128, RZ, !P6 ;  /* 0x000000ff807c7208 */ /* 0x000fca0007000000 */
[----:B------:R-:W-:-:S04]  /*4a80*/  FFMA.FTZ R125, R141, R127, R124 ;  /* 0x0000007f8d7d7223 */ /* 0x000fc8000001007c */
[----:B------:R-:W-:-:S04]  /*4a90*/  FADD.FTZ R125, R176, -R125 ;  /* 0x8000007db07d7221 */ /* 0x000fc80000010000 */
[----:B------:R-:W-:-:S04]  /*4aa0*/  FMUL.FTZ R130, R156, R125 ;  /* 0x0000007d9c827220 */ /* 0x000fc80000410000 */
[----:B------:R-:W-:-:S07]  /*4ab0*/  @P0 FADD.FTZ R130, R130, R129 ;  /* 0x0000008182820221 */ /* 0x000fce0000010000 */
.L_x_949:
[----:B------:R-:W-:Y:S05]  /*4ac0*/  BSYNC B0 ;  /* 0x0000000000007941 */ /* 0x000fea0003800000 */
.L_x_947:
        /* <DEDUP_REMOVED lines=16> */
.L_x_951:
        /* <DEDUP_REMOVED lines=8> */
.L_x_952:
[----:B------:R-:W-:Y:S05]  /*4c50*/  BSYNC B0 ;  /* 0x0000000000007941 */ /* 0x000fea0003800000 */
.L_x_950:
        /* <DEDUP_REMOVED lines=8> */
[----:B------:R-:W-:Y:S02]  /*4ce0*/  @P4 IADD3 R125, R126, 0x100, RZ ;  /* 0x000001007e7d4810 */ /* 0x000fe40007ffe0ff */
[----:B------:R-:W-:Y:S01]  /*4cf0*/  @P1 PRMT R119, R119, 0x5410, R200 ;  /* 0x0000541077771816 */ /* 0x000fe200000000c8 */
[----:B-1----:R-:W-:Y:S01]  /*4d00*/  @P1 IMAD.WIDE.U32 R182, R157, 0x10, R182 ;  /* 0x000000109db61825 */ /* 0x002fe200078e00b6 */
        /* <DEDUP_REMOVED lines=9> */
[----:B------:R-:W-:Y:S01]  /*4da0*/  IMAD.U32 R130, R112, 0x10000, RZ ;  /* 0x0001000070827824 */ /* 0x000fe200078e00ff */
[----:B------:R-:W-:Y:S06]  /*4db0*/  BRA `(.L_x_955) ;  /* 0x00000000001c7947 */ /* 0x000fec0003800000 */
.L_x_954:
[----:B------:R-:W-:Y:S02]  /*4dc0*/  ISETP.NE.AND P6, PT, R19, RZ, PT ;  /* 0x000000ff1300720c */ /* 0x000fe40003fc5270 */
[----:B------:R-:W-:Y:S02]  /*4dd0*/  @P0 SHF.L.U32 R129, R112, 0x10, RZ ;  /* 0x0000001070810819 */ /* 0x000fe400000006ff */
[----:B------:R-:W-:-:S05]  /*4de0*/  FSEL R124, R128, RZ, !P6 ;  /* 0x000000ff807c7208 */ /* 0x000fca0007000000 */
[----:B------:R-:W-:-:S04]  /*4df0*/  FFMA.FTZ R125, R139, R127, R124 ;  /* 0x0000007f8b7d7223 */ /* 0x000fc8000001007c */
[----:B------:R-:W-:-:S04]  /*4e00*/  FADD.FTZ R125, R178, -R125 ;  /* 0x8000007db27d7221 */ /* 0x000fc80000010000 */
[----:B0-----:R-:W-:-:S04]  /*4e10*/  FMUL.FTZ R130, R156, R125 ;  /* 0x0000007d9c827220 */ /* 0x001fc80000410000 */
[----:B------:R-:W-:-:S07]  /*4e20*/  @P0 FADD.FTZ R130, R130, R129 ;  /* 0x0000008182820221 */ /* 0x000fce0000010000 */
.L_x_955:
[----:B------:R-:W-:Y:S05]  /*4e30*/  BSYNC B0 ;  /* 0x0000000000007941 */ /* 0x000fea0003800000 */
.L_x_953:
        /* <DEDUP_REMOVED lines=16> */
.L_x_957:
        /* <DEDUP_REMOVED lines=8> */
.L_x_958:
[----:B------:R-:W-:Y:S05]  /*4fc0*/  BSYNC B0 ;  /* 0x0000000000007941 */ /* 0x000fea0003800000 */
.L_x_956:
        /* <DEDUP_REMOVED lines=13> */
[----:B------:R-:W-:Y:S01]  /*50a0*/  IMAD.U32 R130, R113, 0x10000, RZ ;  /* 0x0001000071827824 */ /* 0x000fe200078e00ff */
[----:B------:R-:W-:Y:S06]  /*50b0*/  BRA `(.L_x_961) ;  /* 0x00000000001c7947 */ /* 0x000fec0003800000 */
.L_x_960:
[----:B------:R-:W-:Y:S02]  /*50c0*/  ISETP.NE.AND P6, PT, R19, RZ, PT ;  /* 0x000000ff1300720c */ /* 0x000fe40003fc5270 */
[----:B------:R-:W-:Y:S02]  /*50d0*/  @P0 SHF.L.U32 R129, R113, 0x10, RZ ;  /* 0x0000001071810819 */ /* 0x000fe400000006ff */
[----:B------:R-:W-:-:S05]  /*50e0*/  FSEL R124, R128, RZ, !P6 ;  /* 0x000000ff807c7208 */ /* 0x000fca0007000000 */
[----:B------:R-:W-:-:S04]  /*50f0*/  FFMA.FTZ R125, R137, R127, R124 ;  /* 0x0000007f897d7223 */ /* 0x000fc8000001007c */
[----:B------:R-:W-:-:S04]  /*5100*/  FADD.FTZ R125, R180, -R125 ;  /* 0x8000007db47d7221 */ /* 0x000fc80000010000 */
[----:B------:R-:W-:-:S04]  /*5110*/  FMUL.FTZ R130, R156, R125 ;  /* 0x0000007d9c827220 */ /* 0x000fc80000410000 */
[----:B------:R-:W-:-:S07]  /*5120*/  @P0 FADD.FTZ R130, R130, R129 ;  /* 0x0000008182820221 */ /* 0x000fce0000010000 */
.L_x_961:
[----:B------:R-:W-:Y:S05]  /*5130*/  BSYNC B0 ;  /* 0x0000000000007941 */ /* 0x000fea0003800000 */
.L_x_959:
        /* <DEDUP_REMOVED lines=16> */
.L_x_963:
        /* <DEDUP_REMOVED lines=8> */
.L_x_964:
[----:B------:R-:W-:Y:S05]  /*52c0*/  BSYNC B0 ;  /* 0x0000000000007941 */ /* 0x000fea0003800000 */
.L_x_962:
        /* <DEDUP_REMOVED lines=15> */
.L_x_966:
[----:B------:R-:W-:Y:S02]  /*53c0*/  ISETP.NE.AND P6, PT, R19, RZ, PT ;  /* 0x000000ff1300720c */ /* 0x000fe40003fc5270 */
[----:B------:R-:W-:Y:S02]  /*53d0*/  @P0 SHF.L.U32 R129, R114, 0x10, RZ ;  /* 0x0000001072810819 */ /* 0x000fe400000006ff */
[----:B------:R-:W-:-:S05]  /*53e0*/  FSEL R124, R128, RZ, !P6 ;  /* 0x000000ff807c7208 */ /* 0x000fca0007000000 */
[----:B------:R-:W-:-:S04]  /*53f0*/  FFMA.FTZ R125, R135, R127, R124 ;  /* 0x0000007f877d7223 */ /* 0x000fc8000001007c */
[----:B------:R-:W-:-:S04]  /*5400*/  FADD.FTZ R125, R184, -R125 ;  /* 0x8000007db87d7221 */ /* 0x000fc80000010000 */
[----:B------:R-:W-:-:S04]  /*5410*/  FMUL.FTZ R130, R156, R125 ;  /* 0x0000007d9c827220 */ /* 0x000fc80000410000 */
[----:B------:R-:W-:-:S07]  /*5420*/  @P0 FADD.FTZ R130, R130, R129 ;  /* 0x0000008182820221 */ /* 0x000fce0000010000 */
.L_x_967:
[----:B------:R-:W-:Y:S05]  /*5430*/  BSYNC B0 ;  /* 0x0000000000007941 */ /* 0x000fea0003800000 */
.L_x_965:
        /* <DEDUP_REMOVED lines=16> */
.L_x_969:
        /* <DEDUP_REMOVED lines=8> */
.L_x_970:
[----:B------:R-:W-:Y:S05]  /*55c0*/  BSYNC B0 ;  /* 0x0000000000007941 */ /* 0x000fea0003800000 */
.L_x_968:
        /* <DEDUP_REMOVED lines=15> */
.L_x_972:
[----:B------:R-:W-:Y:S02]  /*56c0*/  ISETP.NE.AND P6, PT, R19, RZ, PT ;  /* 0x000000ff1300720c */ /* 0x000fe40003fc5270 */
[----:B------:R-:W-:Y:S02]  /*56d0*/  @P0 SHF.L.U32 R129, R115, 0x10, RZ ;  /* 0x0000001073810819 */ /* 0x000fe400000006ff */
[----:B------:R-:W-:-:S05]  /*56e0*/  FSEL R124, R128, RZ, !P6 ;  /* 0x000000ff807c7208 */ /* 0x000fca0007000000 */
[----:B------:R-:W-:-:S04]  /*56f0*/  FFMA.FTZ R125, R133, R127, R124 ;  /* 0x0000007f857d7223 */ /* 0x000fc8000001007c */
[----:B------:R-:W-:-:S04]  /*5700*/  FADD.FTZ R125, R186, -R125 ;  /* 0x8000007dba7d7221 */ /* 0x000fc80000010000 */
[----:B------:R-:W-:-:S04]  /*5710*/  FMUL.FTZ R130, R156, R125 ;  /* 0x0000007d9c827220 */ /* 0x000fc80000410000 */
[----:B------:R-:W-:-:S07]  /*5720*/  @P0 FADD.FTZ R130, R130, R129 ;  /* 0x0000008182820221 */ /* 0x000fce0000010000 */
.L_x_973:
[----:B------:R-:W-:Y:S05]  /*5730*/  BSYNC B0 ;  /* 0x0000000000007941 */ /* 0x000fea0003800000 */
.L_x_971:
        /* <DEDUP_REMOVED lines=16> */
.L_x_975:
        /* <DEDUP_REMOVED lines=8> */
.L_x_976:
[----:B------:R-:W-:Y:S05]  /*58c0*/  BSYNC B0 ;  /* 0x0000000000007941 */ /* 0x000fea0003800000 */
.L_x_974:
[----:B------:R-:W0:Y:S01]  /*58d0*/  @P4 LDC.64 R124, c[0x0][0x298] ;  /* 0x0000a600ff7c4b82 */ /* 0x000e220000000a00 */
[----:B------:R-:W-:Y:S02]  /*58e0*/  @P4 LOP3.LUT P0, RZ, R205, 0xff000000, RZ, 0xc0, !PT ;  /* 0xff000000cdff4812 */ /* 0x000fe4000780c0ff */
[----:B------:R-:W-:-:S05]  /*58f0*/  SEL R202, RZ, 0x1, P5 ;  /* 0x00000001ffca7807 */ /* 0x000fca0002800000 */
        /* <DEDUP_REMOVED lines=14> */
[----:B------:R-:W-:Y:S05]  /*59e0*/  @!P3 BRA `(.L_x_977) ;  /* 0xffffffac00a4b947 */ /* 0x000fea000383ffff */
.L_x_876:
        /* <DEDUP_REMOVED lines=27> */
.L_x_880:
[----:B------:R-:W-:Y:S01]  /*5ba0*/  HFMA2.MMA R222, -RZ, RZ, 0, 9.5367431640625e-07 ;  /* 0x00000010ffde7435 */ /* 0x000fe200000001ff */
[----:B------:R-:W-:Y:S01]  /*5bb0*/  IMAD.MOV.U32 R223, RZ, RZ, R126 ;  /* 0x000000ffffdf7224 */ /* 0x000fe200078e007e */
[----:B------:R-:W-:Y:S01]  /*5bc0*/  MOV R225, 0x1f ;  /* 0x0000001f00e17802 */ /* 0x000fe20000000f00 */
[----:B------:R-:W-:-:S08]  /*5bd0*/  IMAD.MOV.U32 R182, RZ, RZ, -0x1 ;  /* 0xffffffffffb67424 */ /* 0x000fd000078e00ff */
[----:B------:R-:W-:Y:S05]  /*5be0*/  WARPSYNC.COLLECTIVE R182, `(.L_x_978) ;  /* 0x00000000b6087348 */ /* 0x000fea0003c00000 */
[----:B------:R0:W1:Y:S02]  /*5bf0*/  SHFL.DOWN P1, R220, R223, R222, R225 ;  /* 0x080000dedfdc7389 */ /* 0x00006400000200e1 */
[----:B01----:R-:W-:Y:S01]  /*5c00*/  ENDCOLLECTIVE ;  /* 0x000000000000791b */ /* 0x003fe20003800000 */
.L_x_978:
[----:B------:R-:W-:Y:S02]  /*5c10*/  MOV R223, R124 ;  /* 0x0000007c00df7202 */ /* 0x000fe40000000f00 */
[----:B------:R-:W-:-:S07]  /*5c20*/  MOV R129, R220 ;  /* 0x000000dc00817202 */ /* 0x000fce0000000f00 */
[----:B------:R-:W-:Y:S05]  /*5c30*/  WARPSYNC.COLLECTIVE R182, `(.L_x_979) ;  /* 0x00000000b6087348 */ /* 0x000fea0003c00000 */
[----:B------:R0:W1:Y:S02]  /*5c40*/  SHFL.DOWN P1, R220, R223, R222, R225 ;  /* 0x080000dedfdc7389 */ /* 0x00006400000200e1 */
[----:B01----:R-:W-:Y:S01]  /*5c50*/  ENDCOLLECTIVE ;  /* 0x000000000000791b */ /* 0x003fe20003800000 */
.L_x_979:
[----:B------:R-:W-:Y:S01]  /*5c60*/  FADD.FTZ R129, R129, R126 ;  /* 0x0000007e81817221 */ /* 0x000fe20000010000 */
[----:B------:R-:W-:-:S04]  /*5c70*/  HFMA2.MMA R222, -RZ, RZ, 0, 4.76837158203125e-07 ;  /* 0x00000008ffde7435 */ /* 0x000fc800000001ff */
[----:B------:R-:W-:Y:S01]  /*5c80*/  MOV R223, R129 ;  /* 0x0000008100df7202 */ /* 0x000fe20000000f00 */
[----:B------:R-:W-:-:S07]  /*5c90*/  IMAD.MOV.U32 R131, RZ, RZ, R220 ;  /* 0x000000ffff837224 */ /* 0x000fce00078e00dc */
[----:B------:R-:W-:Y:S05]  /*5ca0*/  WARPSYNC.COLLECTIVE R182, `(.L_x_980) ;  /* 0x00000000b6087348 */ /* 0x000fea0003c00000 */
[----:B------:R0:W1:Y:S02]  /*5cb0*/  SHFL.DOWN P1, R220, R223, R222, R225 ;  /* 0x080000dedfdc7389 */ /* 0x00006400000200e1 */
[----:B01----:R-:W-:Y:S01]  /*5cc0*/  ENDCOLLECTIVE ;  /* 0x000000000000791b */ /* 0x003fe20003800000 */
.L_x_980:
[----:B------:R-:W-:-:S05]  /*5cd0*/  FADD.FTZ R131, R131, R124 ;  /* 0x0000007c83837221 */ /* 0x000fca0000010000 */
[----:B------:R-:W-:Y:S01]  /*5ce0*/  MOV R223, R131 ;  /* 0x0000008300df7202 */ /* 0x000fe20000000f00 */
[----:B------:R-:W-:-:S07]  /*5cf0*/  IMAD.MOV.U32 R128, RZ, RZ, R220 ;  /* 0x000000ffff807224 */ /* 0x000fce00078e00dc */
[----:B------:R-:W-:Y:S05]  /*5d00*/  WARPSYNC.COLLECTIVE R182, `(.L_x_981) ;  /* 0x00000000b6087348 */ /* 0x000fea0003c00000 */
[----:B------:R0:W1:Y:S02]  /*5d10*/  SHFL.DOWN P1, R220, R223, R222, R225 ;  /* 0x080000dedfdc7389 */ /* 0x00006400000200e1 */
[----:B01----:R-:W-:Y:S01]  /*5d20*/  ENDCOLLECTIVE ;  /* 0x000000000000791b */ /* 0x003fe20003800000 */
.L_x_981:
[----:B------:R-:W-:Y:S01]  /*5d30*/  FADD.FTZ R128, R129, R128 ;  /* 0x0000008081807221 */ /* 0x000fe20000010000 */
[----:B------:R-:W-:-:S03]  /*5d40*/  HFMA2.MMA R222, -RZ, RZ, 0, 2.384185791015625e-07 ;  /* 0x00000004ffde7435 */ /* 0x000fc600000001ff */
[----:B------:R-:W-:Y:S01]  /*5d50*/  IMAD.MOV.U32 R223, RZ, RZ, R128 ;  /* 0x000000ffffdf7224 */ /* 0x000fe200078e0080 */
[----:B------:R-:W-:-:S07]  /*5d60*/  MOV R130, R220 ;  /* 0x000000dc00827202 */ /* 0x000fce0000000f00 */
[----:B------:R-:W-:Y:S05]  /*5d70*/  WARPSYNC.COLLECTIVE R182, `(.L_x_982) ;  /* 0x00000000b6087348 */ /* 0x000fea0003c00000 */
[----:B------:R0:W1:Y:S02]  /*5d80*/  SHFL.DOWN P1, R220, R223, R222, R225 ;  /* 0x080000dedfdc7389 */ /* 0x00006400000200e1 */
[----:B01----:R-:W-:Y:S01]  /*5d90*/  ENDCOLLECTIVE ;  /* 0x000000000000791b */ /* 0x003fe20003800000 */
.L_x_982:
[----:B------:R-:W-:-:S04]  /*5da0*/  FADD.FTZ R130, R131, R130 ;  /* 0x0000008283827221 */ /* 0x000fc80000010000 */
[----:B------:R-:W-:Y:S01]  /*5db0*/  IMAD.MOV.U32 R223, RZ, RZ, R130 ;  /* 0x000000ffffdf7224 */ /* 0x000fe200078e0082 */
[----:B------:R-:W-:-:S07]  /*5dc0*/  MOV R183, R220 ;  /* 0x000000dc00b77202 */ /* 0x000fce0000000f00 */
[----:B------:R-:W-:Y:S05]  /*5dd0*/  WARPSYNC.COLLECTIVE R182, `(.L_x_983) ;  /* 0x00000000b6087348 */ /* 0x000fea0003c00000 */
[----:B------:R0:W1:Y:S02]  /*5de0*/  SHFL.DOWN P1, R220, R223, R222, R225 ;  /* 0x080000dedfdc7389 */ /* 0x00006400000200e1 */
[----:B01----:R-:W-:Y:S01]  /*5df0*/  ENDCOLLECTIVE ;  /* 0x000000000000791b */ /* 0x003fe20003800000 */
.L_x_983:
[----:B------:R-:W-:-:S05]  /*5e00*/  FADD.FTZ R183, R128, R183 ;  /* 0x000000b780b77221 */ /* 0x000fca0000010000 */
[----:B------:R-:W-:Y:S01]  /*5e10*/  MOV R223, R183 ;  /* 0x000000b700df7202 */ /* 0x000fe20000000f00 */
[----:B------:R-:W-:Y:S01]  /*5e20*/  IMAD.MOV.U32 R222, RZ, RZ, 0x2 ;  /* 0x00000002ffde7424 */ /* 0x000fe200078e00ff */
[----:B------:R-:W-:-:S07]  /*5e30*/  MOV R219, R220 ;  /* 0x000000dc00db7202 */ /* 0x000fce0000000f00 */
[----:B------:R-:W-:Y:S05]  /*5e40*/  WARPSYNC.COLLECTIVE R182, `(.L_x_984) ;  /* 0x00000000b6087348 */ /* 0x000fea0003c00000 */
[----:B------:R0:W1:Y:S02]  /*5e50*/  SHFL.DOWN P1, R220, R223, R222, R225 ;  /* 0x080000dedfdc7389 */ /* 0x00006400000200e1 */
[----:B01----:R-:W-:Y:S01]  /*5e60*/  ENDCOLLECTIVE ;  /* 0x000000000000791b */ /* 0x003fe20003800000 */
.L_x_984:
[----:B------:R-:W-:-:S05]  /*5e70*/  FADD.FTZ R219, R130, R219 ;  /* 0x000000db82db7221 */ /* 0x000fca0000010000 */
[----:B------:R-:W-:Y:S02]  /*5e80*/  MOV R223, R219 ;  /* 0x000000db00df7202 */ /* 0x000fe40000000f00 */
[----:B------:R-:W-:-:S07]  /*5e90*/  MOV R124, R220 ;  /* 0x000000dc007c7202 */ /* 0x000fce0000000f00 */
[----:B------:R-:W-:Y:S05]  /*5ea0*/  WARPSYNC.COLLECTIVE R182, `(.L_x_985) ;  /* 0x00000000b6087348 */ /* 0x000fea0003c00000 */
[----:B------:R0:W1:Y:S02]  /*5eb0*/  SHFL.DOWN P1, R220, R223, R222, R225 ;  /* 0x080000dedfdc7389 */ /* 0x00006400000200e1 */
[----:B01----:R-:W-:Y:S01]  /*5ec0*/  ENDCOLLECTIVE ;  /* 0x000000000000791b */ /* 0x003fe20003800000 */
.L_x_985:
[----:B------:R-:W-:Y:S01]  /*5ed0*/  FADD.FTZ R124, R183, R124 ;  /* 0x0000007cb77c7221 */ /* 0x000fe20000010000 */
[----:B------:R-:W-:-:S04]  /*5ee0*/  HFMA2.MMA R222, -RZ, RZ, 0, 5.9604644775390625e-08 ;  /* 0x00000001ffde7435 */ /* 0x000fc800000001ff */
[----:B------:R-:W-:Y:S01]  /*5ef0*/  MOV R223, R124 ;  /* 0x0000007c00df7202 */ /* 0x000fe20000000f00 */
[----:B------:R-:W-:-:S07]  /*5f00*/  IMAD.MOV.U32 R126, RZ, RZ, R220 ;  /* 0x000000ffff7e7224 */ /* 0x000fce00078e00dc */
[----:B------:R-:W-:Y:S05]  /*5f10*/  WARPSYNC.COLLECTIVE R182, `(.L_x_986) ;  /* 0x00000000b6087348 */ /* 0x000fea0003c00000 */
[----:B------:R0:W1:Y:S02]  /*5f20*/  SHFL.DOWN P1, R220, R223, R222, R225 ;  /* 0x080000dedfdc7389 */ /* 0x00006400000200e1 */
[----:B01----:R-:W-:Y:S01]  /*5f30*/  ENDCOLLECTIVE ;  /* 0x000000000000791b */ /* 0x003fe20003800000 */
.L_x_986:
[----:B------:R-:W-:-:S05]  /*5f40*/  FADD.FTZ R126, R219, R126 ;  /* 0x0000007edb7e7221 */ /* 0x000fca0000010000 */
[----:B------:R-:W-:Y:S01]  /*5f50*/  MOV R223, R126 ;  /* 0x0000007e00df7202 */ /* 0x000fe20000000f00 */
[----:B------:R-:W-:-:S07]  /*5f60*/  IMAD.MOV.U32 R129, RZ, RZ, R220 ;  /* 0x000000ffff817224 */ /* 0x000fce00078e00dc */
[----:B------:R-:W-:Y:S05]  /*5f70*/  WARPSYNC.COLLECTIVE R182, `(.L_x_987) ;  /* 0x00000000b6087348 */ /* 0x000fea0003c00000 */
[----:B------:R0:W1:Y:S02]  /*5f80*/  SHFL.DOWN P1, R220, R223, R222, R225 ;  /* 0x080000dedfdc7389 */ /* 0x00006400000200e1 */
[----:B01----:R-:W-:Y:S01]  /*5f90*/  ENDCOLLECTIVE ;  /* 0x000000000000791b */ /* 0x003fe20003800000 */
.L_x_987:
[----:B------:R-:W-:Y:S01]  /*5fa0*/  MOV R131, R220 ;  /* 0x000000dc00837202 */ /* 0x000fe20000000f00 */
[----:B------:R-:W-:Y:S06]  /*5fb0*/  BRA `(.L_x_988) ;  /* 0xffffffc400887947 */ /* 0x000fec000383ffff */
.L_x_989:
        /* <DEDUP_REMOVED lines=12> */
.L_x_13873:


//--------------------- .text._ZN10layer_norm13ln_bwd_kernelINS_13Kernel_traitsI13__nv_bfloat16S2_S2_S2_fjLj4096ELj1ELj1ELj4ELj16ENS_18Kernel_traits_baseILj4096ES2_S2_S2_S2_fjLj128EEEEELb1ELb1ELb0ELb0EEEvNS_9BwdParamsE --------------------------
	.section	.text._ZN10layer_norm13ln_bwd_kernelINS_13Kernel_traitsI13__nv_bfloat16S2_S2_S2_fjLj4096ELj1ELj1ELj4ELj16ENS_18Kernel_traits_baseILj4096ES2_S2_S2_S2_fjLj128EEEEELb1ELb1ELb0ELb0EEEvNS_9BwdParamsE,"ax",@progbits
	.align	128
        .global         _ZN10layer_norm13ln_bwd_kernelINS_13Kernel_traitsI13__nv_bfloat16S2_S2_S2_fjLj4096ELj1ELj1ELj4ELj16ENS_18Kernel_traits_baseILj4096ES2_S2_S2_S2_fjLj128EEEEELb1ELb1ELb0ELb0EEEvNS_9BwdParamsE
        .type           _ZN10layer_norm13ln_bwd_kernelINS_13Kernel_traitsI13__nv_bfloat16S2_S2_S2_fjLj4096ELj1ELj1ELj4ELj16ENS_18Kernel_traits_baseILj4096ES2_S2_S2_S2_fjLj128EEEEELb1ELb1ELb0ELb0EEEvNS_9BwdParamsE,@function
        .size           _ZN10layer_norm13ln_bwd_kernelINS_13Kernel_traitsI13__nv_bfloat16S2_S2_S2_fjLj4096ELj1ELj1ELj4ELj16ENS_18Kernel_traits_baseILj4096ES2_S2_S2_S2_fjLj128EEEEELb1ELb1ELb0ELb0EEEvNS_9BwdParamsE,(.L_x_13874 - _ZN10layer_norm13ln_bwd_kernelINS_13Kernel_traitsI13__nv_bfloat16S2_S2_S2_fjLj4096ELj1ELj1ELj4ELj16ENS_18Kernel_traits_baseILj4096ES2_S2_S2_S2_fjLj128EEEEELb1ELb1ELb0ELb0EEEvNS_9BwdParamsE)
        .other          _ZN10layer_norm13ln_bwd_kernelINS_13Kernel_traitsI13__nv_bfloat16S2_S2_S2_fjLj4096ELj1ELj1ELj4ELj16ENS_18Kernel_traits_baseILj4096ES2_S2_S2_S2_fjLj128EEEEELb1ELb1ELb0ELb0EEEvNS_9BwdParamsE,@"STO_CUDA_ENTRY STV_DEFAULT"
_ZN10layer_norm13ln_bwd_kernelINS_13Kernel_traitsI13__nv_bfloat16S2_S2_S2_fjLj4096ELj1ELj1ELj4ELj16ENS_18Kernel_traits_baseILj4096ES2_S2_S2_S2_fjLj128EEEEELb1ELb1ELb0ELb0EEEvNS_9BwdParamsE:
.text._ZN10layer_norm13ln_bwd_kernelINS_13Kernel_traitsI13__nv_bfloat16S2_S2_S2_fjLj4096ELj1ELj1ELj4ELj16ENS_18Kernel_traits_baseILj4096ES2_S2_S2_S2_fjLj128EEEEELb1ELb1ELb0ELb0EEEvNS_9BwdParamsE:
        /* <DEDUP_REMOVED lines=9> */
[----:B------:R-:W-:Y:S01]  /*0090*/  ULDC UR22, c[0x0][0x218] ;  /* 0x0000860000167ab9 */ /* 0x000fe20000000800 */
[----:B------:R-:W-:Y:S01]  /*00a0*/  ULDC UR14, c[0x0][0x290] ;  /* 0x0000a400000e7ab9 */ /* 0x000fe20000000800 */
[----:B------:R-:W-:Y:S01]  /*00b0*/  ULDC.64 UR8, c[0x0][0x2c8] ;  /* 0x0000b20000087ab9 */ /* 0x000fe20000000a00 */
[----:B------:R-:W-:Y:S01]  /*00c0*/  LEA.HI R3, R3, R200, RZ, 0x3 ;  /* 0x000000c803037211 */ /* 0x000fe200078f18ff */
[----:B------:R-:W-:Y:S01]  /*00d0*/  ULDC.64 UR10, c[0x0][0x238] ;  /* 0x00008e00000a7ab9 */ /* 0x000fe20000000a00 */
        /* <DEDUP_REMOVED lines=14> */
[----:B------:R-:W-:-:S02]  /*01c0*/  CS2R R138, SRZ ;  /* 0x00000000008a7805 */ /* 0x000fc4000001ff00 */
[----:B------:R-:W-:Y:S02]  /*01d0*/  CS2R R132, SRZ ;  /* 0x0000000000847805 */ /* 0x000fe4000001ff00 */
[----:B------:R-:W-:Y:S01]  /*01e0*/  P2R R203, PR, RZ, 0x10 ;  /* 0x00000010ffcb7803 */ /* 0x000fe20000000000 */
        /* <DEDUP_REMOVED lines=9> */
[----:B------:R1:W5:Y:S02]  /*0280*/  @P0 LDG.E.128 R228, desc[UR4][R20.64] ;  /* 0x0000000414e40981 */ /* 0x000364000c1e1d00 */
[----:B------:R-:W2:Y:S01]  /*0290*/  @P2 LDC.64 R32, c[0x0][0x278] ;  /* 0x00009e00ff202b82 */ /* 0x000ea20000000a00 */
[----:B---3--:R-:W-:-:S05]  /*02a0*/  @P1 IMAD.WIDE.U32 R26, R39, 0x10, R22 ;  /* 0x00000010271a1825 */ /* 0x008fca00078e0016 */
[----:B------:R1:W5:Y:S02]  /*02b0*/  @P1 LDG.E.128 R12, desc[UR4][R26.64] ;  /* 0x000000041a0c1981 */ /* 0x000364000c1e1d00 */
[----:B------:R-:W3:Y:S01]  /*02c0*/  @P4 LDC.64 R34, c[0x0][0x260] ;  /* 0x00009800ff224b82 */ /* 0x000ee20000000a00 */
[C---:B----4-:R-:W-:Y:S01]  /*02d0*/  @P1 IMAD.WIDE.U32 R28, R39.reuse, 0x10, R24 ;  /* 0x00000010271c1825 */ /* 0x050fe200078e0018 */
[----:B------:R-:W-:-:S04]  /*02e0*/  @P1 IADD3 R39, R39, 0x80, RZ ;  /* 0x0000008027271810 */ /* 0x000fc80007ffe0ff */
[----:B------:R1:W5:Y:S02]  /*02f0*/  @P1 LDG.E.128 R220, desc[UR4][R28.64] ;  /* 0x000000041cdc1981 */ /* 0x000364000c1e1d00 */
[----:B------:R-:W4:Y:S01]  /*0300*/  @P4 LDC.64 R36, c[0x0][0x278] ;  /* 0x00009e00ff244b82 */ /* 0x000f220000000a00 */
[----:B0-----:R-:W-:-:S05]  /*0310*/  @P2 IMAD.WIDE.U32 R30, R39, 0x10, R30 ;  /* 0x00000010271e2825 */ /* 0x001fca00078e001e */
[----:B------:R1:W5:Y:S01]  /*0320*/  @P2 LDG.E.128 R8, desc[UR4][R30.64] ;  /* 0x000000041e082981 */ /* 0x000362000c1e1d00 */
[C---:B--2---:R-:W-:Y:S01]  /*0330*/  @P2 IMAD.WIDE.U32 R32, R39.reuse, 0x10, R32 ;  /* 0x0000001027202825 */ /* 0x044fe200078e0020 */
[----:B------:R-:W-:-:S04]  /*0340*/  @P2 IADD3 R39, R39, 0x80, RZ ;  /* 0x0000008027272810 */ /* 0x000fc80007ffe0ff */
[----:B------:R1:W5:Y:S01]  /*0350*/  @P2 LDG.E.128 R212, desc[UR4][R32.64] ;  /* 0x0000000420d42981 */ /* 0x000362000c1e1d00 */
[----:B---3--:R-:W-:-:S05]  /*0360*/  @P4 IMAD.WIDE.U32 R22, R39, 0x10, R34 ;  /* 0x0000001027164825 */ /* 0x008fca00078e0022 */
[----:B------:R1:W5:Y:S01]  /*0370*/  @P4 LDG.E.128 R236, desc[UR4][R22.64] ;  /* 0x0000000416ec4981 */ /* 0x000362000c1e1d00 */
[----:B----4-:R-:W-:-:S05]  /*0380*/  @P4 IMAD.WIDE.U32 R24, R39, 0x10, R36 ;  /* 0x0000001027184825 */ /* 0x010fca00078e0024 */
[----:B------:R1:W5:Y:S01]  /*0390*/  @P4 LDG.E.128 R4, desc[UR4][R24.64] ;  /* 0x0000000418044981 */ /* 0x000362000c1e1d00 */
[----:B------:R-:W-:-:S04]  /*03a0*/  LEA.HI R3, R38, UR6, RZ, 0x19 ;  /* 0x0000000626037c11 */ /* 0x000fc8000f8fc8ff */
        /* <DEDUP_REMOVED lines=45> */
[----:B------:R-:W-:Y:S01]  /*0680*/  CS2R R46, SRZ ;  /* 0x00000000002e7805 */ /* 0x000fe2000001ff00 */
[----:B-1----:R-:W-:Y:S06]  /*0690*/  @P3 BRA `(.L_x_990) ;  /* 0x0000004c00b83947 */ /* 0x002fec0003800000 */
[----:B-----5:R-:W-:Y:S01]  /*06a0*/  IMAD.U32 R21, R16, 0x10000, RZ ;  /* 0x0001000010157824 */ /* 0x020fe200078e00ff */
[C---:B------:R-:W-:Y:S01]  /*06b0*/  SHF.L.U32 R20, R17.reuse, 0x10, RZ ;  /* 0x0000001011147819 */ /* 0x040fe200000006ff */
[----:B------:R-:W-:Y:S01]  /*06c0*/  IMAD.U32 R245, R236, 0x10000, RZ ;  /* 0x00010000ecf57824 */ /* 0x000fe200078e00ff */
[----:B------:R-:W-:Y:S01]  /*06d0*/  @P0 PRMT R2, R17, 0x7632, R2 ;  /* 0x0000763211020816 */ /* 0x000fe20000000002 */
[----:B------:R-:W-:Y:S01]  /*06e0*/  ULDC.64 UR6, c[0x0][0x270] ;  /* 0x00009c0000067ab9 */ /* 0x000fe20000000a00 */
[----:B------:R0:W-:Y:S01]  /*06f0*/  STL [R1+0x58], R21 ;  /* 0x0000581501007387 */ /* 0x0001e20000100800 */
[----:B------:R-:W-:Y:S01]  /*0700*/  @P0 PRMT R17, R19, 0x7632, R17 ;  /* 0x0000763213110816 */ /* 0x000fe20000000011 */
[----:B------:R-:W-:Y:S01]  /*0710*/  IMAD.U32 R233, R230, 0x10000, RZ ;  /* 0x00010000e6e97824 */ /* 0x000fe200078e00ff */
[----:B------:R-:W-:Y:S01]  /*0720*/  @P0 PRMT R0, R16, 0x7632, R0 ;  /* 0x0000763210000816 */ /* 0x000fe20000000000 */
[----:B------:R1:W-:Y:S01]  /*0730*/  STL [R1+0x50], R20 ;  /* 0x0000501401007387 */ /* 0x0003e20000100800 */
[----:B------:R-:W-:Y:S01]  /*0740*/  @P0 PRMT R16, R18, 0x7632, R16 ;  /* 0x0000763212100816 */ /* 0x000fe20000000010 */
[----:B------:R-:W-:Y:S01]  /*0750*/  HFMA2.MMA R190, -RZ, RZ, 0, 5.9604644775390625e-08 ;  /* 0x00000001ffbe7435 */ /* 0x000fe200000001ff */
[C---:B------:R-:W-:Y:S01]  /*0760*/  @P4 PRMT R210, R5.reuse, 0x7632, R210 ;  /* 0x0000763205d24816 */ /* 0x040fe200000000d2 */
[----:B------:R-:W-:Y:S01]  /*0770*/  IMAD.U32 R209, R6, 0x10000, RZ ;  /* 0x0001000006d17824 */ /* 0x000fe200078e00ff */
[----:B------:R-:W-:-:S02]  /*0780*/  SHF.L.U32 R211, R5, 0x10, RZ ;  /* 0x0000001005d37819 */ /* 0x000fc400000006ff */
[----:B0-----:R-:W-:Y:S02]  /*0790*/  SHF.L.U32 R21, R18, 0x10, RZ ;  /* 0x0000001012157819 */ /* 0x001fe400000006ff */
[C---:B------:R-:W-:Y:S02]  /*07a0*/  @P1 PRMT R18, R12.reuse, 0x7632, R18 ;  /* 0x000076320c121816 */ /* 0x040fe40000000012 */
[----:B-1----:R-:W-:Y:S01]  /*07b0*/  SHF.L.U32 R20, R19, 0x10, RZ ;  /* 0x0000001013147819 */ /* 0x002fe200000006ff */
[----:B------:R-:W-:Y:S01]  /*07c0*/  STL [R1+0x48], R21 ;  /* 0x0000481501007387 */ /* 0x000fe20000100800 */
[----:B------:R-:W-:Y:S02]  /*07d0*/  SHF.L.U32 R19, R12, 0x10, RZ ;  /* 0x000000100c137819 */ /* 0x000fe400000006ff */
[----:B------:R-:W-:Y:S01]  /*07e0*/  @P1 PRMT R12, R13, 0x7632, R12 ;  /* 0x000076320d0c1816 */ /* 0x000fe2000000000c */
[----:B------:R0:W-:Y:S01]  /*07f0*/  STL [R1+0x40], R20 ;  /* 0x0000401401007387 */ /* 0x0001e20000100800 */
[----:B------:R-:W-:-:S02]  /*0800*/  @P4 PRMT R244, R236, 0x7632, R244 ;  /* 0x00007632ecf44816 */ /* 0x000fc400000000f4 */
[C---:B------:R-:W-:Y:S01]  /*0810*/  @P4 PRMT R242, R237.reuse, 0x7632, R242 ;  /* 0x00007632edf24816 */ /* 0x040fe200000000f2 */
[----:B------:R1:W-:Y:S01]  /*0820*/  STL [R1+0x38], R19 ;  /* 0x0000381301007387 */ /* 0x0003e20000100800 */
[----:B------:R-:W-:Y:S02]  /*0830*/  SHF.L.U32 R243, R237, 0x10, RZ ;  /* 0x00000010edf37819 */ /* 0x000fe400000006ff */
[----:B------:R-:W-:Y:S02]  /*0840*/  SHF.L.U32 R5, R0, 0x10, RZ ;  /* 0x0000001000057819 */ /* 0x000fe400000006ff */
[----:B------:R-:W-:Y:S02]  /*0850*/  @P0 PRMT R236, R228, 0x7632, R236 ;  /* 0x00007632e4ec0816 */ /* 0x000fe400000000ec */
[----:B0-----:R-:W-:Y:S02]  /*0860*/  SHF.L.U32 R20, R13, 0x10, RZ ;  /* 0x000000100d147819 */ /* 0x001fe400000006ff */
[C---:B------:R-:W-:Y:S01]  /*0870*/  @P1 PRMT R13, R14.reuse, 0x7632, R13 ;  /* 0x000076320e0d1816 */ /* 0x040fe2000000000d */
[----:B-1----:R-:W-:Y:S01]  /*0880*/  IMAD.U32 R19, R14, 0x10000, RZ ;  /* 0x000100000e137824 */ /* 0x002fe200078e00ff */
[----:B------:R-:W-:Y:S01]  /*0890*/  @P1 PRMT R14, R15, 0x7632, R14 ;  /* 0x000076320f0e1816 */ /* 0x000fe2000000000e */
[----:B------:R0:W-:Y:S01]  /*08a0*/  STL [R1+0x30], R20 ;  /* 0x0000301401007387 */ /* 0x0001e20000100800 */
[----:B------:R-:W-:-:S02]  /*08b0*/  SHF.L.U32 R237, R228, 0x10, RZ ;  /* 0x00000010e4ed7819 */ /* 0x000fc400000006ff */
[C---:B------:R-:W-:Y:S01]  /*08c0*/  @P0 PRMT R234, R229.reuse, 0x7632, R234 ;  /* 0x00007632e5ea0816 */ /* 0x040fe200000000ea */
[----:B------:R1:W-:Y:S01]  /*08d0*/  STL [R1+0x28], R19 ;  /* 0x0000281301007387 */ /* 0x0003e20000100800 */
[----:B------:R-:W-:Y:S02]  /*08e0*/  SHF.L.U32 R235, R229, 0x10, RZ ;  /* 0x00000010e5eb7819 */ /* 0x000fe400000006ff */
[----:B------:R-:W-:Y:S02]  /*08f0*/  SHF.L.U32 R0, R2, 0x10, RZ ;  /* 0x0000001002007819 */ /* 0x000fe400000006ff */
[----:B------:R-:W-:Y:S02]  /*0900*/  @P1 PRMT R228, R220, 0x7632, R228 ;  /* 0x00007632dce41816 */ /* 0x000fe400000000e4 */
[----:B0-----:R-:W-:Y:S02]  /*0910*/  SHF.L.U32 R20, R15, 0x10, RZ ;  /* 0x000000100f147819 */ /* 0x001fe400000006ff */
[----:B------:R-:W-:Y:S01]  /*0920*/  @P2 PRMT R15, R8, 0x7632, R15 ;  /* 0x00007632080f2816 */ /* 0x000fe2000000000f */
[----:B------:R-:W-:Y:S01]  /*0930*/  IMAD.U32 R228, R228, 0x10000, RZ ;  /* 0x00010000e4e47824 */ /* 0x000fe200078e00ff */
[----:B-1----:R-:W-:Y:S01]  /*0940*/  SHF.L.U32 R19, R8, 0x10, RZ ;  /* 0x0000001008137819 */ /* 0x002fe200000006ff */
[----:B------:R0:W-:Y:S01]  /*0950*/  STL [R1+0x20], R20 ;  /* 0x0000201401007387 */ /* 0x0001e20000100800 */
[----:B------:R-:W-:-:S02]  /*0960*/  @P2 PRMT R8, R9, 0x7632, R8 ;  /* 0x0000763209082816 */ /* 0x000fc40000000008 */
[----:B------:R-:W-:Y:S01]  /*0970*/  SHF.L.U32 R229, R220, 0x10, RZ ;  /* 0x00000010dce57819 */ /* 0x000fe200000006ff */
[----:B------:R1:W-:Y:S01]  /*0980*/  STL [R1+0x18], R19 ;  /* 0x0000181301007387 */ /* 0x0003e20000100800 */
[C---:B------:R-:W-:Y:S02]  /*0990*/  @P1 PRMT R226, R221.reuse, 0x7632, R226 ;  /* 0x00007632dde21816 */ /* 0x040fe400000000e2 */
[----:B------:R-:W-:Y:S01]  /*09a0*/  SHF.L.U32 R227, R221, 0x10, RZ ;  /* 0x00000010dde37819 */ /* 0x000fe200000006ff */
[C---:B------:R-:W-:Y:S01]  /*09b0*/  IMAD.U32 R221, R212.reuse, 0x10000, RZ ;  /* 0x00010000d4dd7824 */ /* 0x040fe200078e00ff */
[----:B------:R-:W-:Y:S02]  /*09c0*/  @P2 PRMT R220, R212, 0x7632, R220 ;  /* 0x00007632d4dc2816 */ /* 0x000fe400000000dc */
[----:B0-----:R-:W-:Y:S02]  /*09d0*/  SHF.L.U32 R20, R9, 0x10, RZ ;  /* 0x0000001009147819 */ /* 0x001fe400000006ff */
[----:B------:R-:W-:-:S02]  /*09e0*/  @P2 PRMT R9, R10, 0x7632, R9 ;  /* 0x000076320a092816 */ /* 0x000fc40000000009 */
[----:B-1----:R-:W-:Y:S01]  /*09f0*/  SHF.L.U32 R19, R10, 0x10, RZ ;  /* 0x000000100a137819 */ /* 0x002fe200000006ff */
[----:B------:R-:W-:Y:S01]  /*0a00*/  STL [R1+0x10], R20 ;  /* 0x0000101401007387 */ /* 0x000fe20000100800 */
[----:B------:R-:W-:Y:S02]  /*0a10*/  SHF.L.U32 R10, R11, 0x10, RZ ;  /* 0x000000100b0a7819 */ /* 0x000fe400000006ff */
[C---:B------:R-:W-:Y:S01]  /*0a20*/  @P2 PRMT R218, R213.reuse, 0x7632, R218 ;  /* 0x00007632d5da2816 */ /* 0x040fe200000000da */
[----:B------:R-:W-:Y:S01]  /*0a30*/  STL [R1+0x8], R19 ;  /* 0x0000081301007387 */ /* 0x000fe20000100800 */
[----:B------:R-:W-:Y:S02]  /*0a40*/  SHF.L.U32 R219, R213, 0x10, RZ ;  /* 0x00000010d5db7819 */ /* 0x000fe400000006ff */
[C---:B------:R-:W-:Y:S01]  /*0a50*/  @P4 PRMT R212, R4.reuse, 0x7632, R212 ;  /* 0x0000763204d44816 */ /* 0x040fe200000000d4 */
[----:B------:R-:W-:Y:S01]  /*0a60*/  STL [R1], R10 ;  /* 0x0000000a01007387 */ /* 0x000fe20000100800 */
[----:B------:R-:W-:Y:S01]  /*0a70*/  SHF.L.U32 R213, R4, 0x10, RZ ;  /* 0x0000001004d57819 */ /* 0x000fe200000006ff */
[----:B------:R-:W-:Y:S01]  /*0a80*/  IMAD.U32 R4, R16, 0x10000, RZ ;  /* 0x0001000010047824 */ /* 0x000fe200078e00ff */
[----:B------:R-:W-:Y:S01]  /*0a90*/  SHF.L.U32 R2, R17, 0x10, RZ ;  /* 0x0000001011027819 */ /* 0x000fe200000006ff */
[----:B------:R-:W-:Y:S01]  /*0aa0*/  STL [R1+0x54], R5 ;  /* 0x0000540501007387 */ /* 0x000fe20000100800 */
[----:B------:R-:W-:Y:S01]  /*0ab0*/  ISETP.NE.U32.AND P3, PT, RZ, UR6, PT ;  /* 0x00000006ff007c0c */ /* 0x000fe2000bf65070 */
[----:B------:R-:W-:Y:S01]  /*0ac0*/  ULDC.U8 UR6, c[0x0][0x2a0] ;  /* 0x0000a80000067ab9 */ /* 0x000fe20000000000 */
[C---:B------:R-:W-:Y:S01]  /*0ad0*/  @P4 PRMT R240, R238.reuse, 0x7632, R240 ;  /* 0x00007632eef04816 */ /* 0x040fe200000000f0 */
[----:B------:R0:W-:Y:S01]  /*0ae0*/  STL [R1+0x4c], R0 ;  /* 0x00004c0001007387 */ /* 0x0001e20000100800 */
[----:B------:R-:W-:-:S02]  /*0af0*/  SHF.L.U32 R241, R238, 0x10, RZ ;  /* 0x00000010eef17819 */ /* 0x000fc400000006ff */
[----:B------:R-:W-:Y:S01]  /*0b00*/  @P4 PRMT R238, R239, 0x7632, R238 ;  /* 0x00007632efee4816 */ /* 0x000fe200000000ee */
[----:B------:R1:W-:Y:S01]  /*0b10*/  STL [R1+0x44], R4 ;  /* 0x0000440401007387 */ /* 0x0003e20000100800 */
[----:B------:R-:W-:Y:S01]  /*0b20*/  @P0 PRMT R232, R230, 0x7632, R232 ;  /* 0x00007632e6e80816 */ /* 0x000fe200000000e8 */
[----:B------:R-:W-:Y:S01]  /*0b30*/  IMAD.U32 R240, R240, 0x10000, RZ ;  /* 0x00010000f0f07824 */ /* 0x000fe200078e00ff */
[C---:B------:R-:W-:Y:S01]  /*0b40*/  @P1 PRMT R224, R222.reuse, 0x7632, R224 ;  /* 0x00007632dee01816 */ /* 0x040fe200000000e0 */
[----:B------:R2:W-:Y:S01]  /*0b50*/  STL [R1+0x3c], R2 ;  /* 0x00003c0201007387 */ /* 0x0005e20000100800 */
[----:B------:R-:W-:Y:S02]  /*0b60*/  SHF.L.U32 R225, R222, 0x10, RZ ;  /* 0x00000010dee17819 */ /* 0x000fe400000006ff */
[----:B0-----:R-:W-:Y:S02]  /*0b70*/  SHF.L.U32 R0, R18, 0x10, RZ ;  /* 0x0000001012007819 */ /* 0x001fe400000006ff */
[----:B------:R-:W-:-:S02]  /*0b80*/  @P2 PRMT R216, R214, 0x7632, R216 ;  /* 0x00007632d6d82816 */ /* 0x000fc400000000d8 */
[----:B-1----:R-:W-:Y:S01]  /*0b90*/  SHF.L.U32 R4, R12, 0x10, RZ ;  /* 0x000000100c047819 */ /* 0x002fe200000006ff */
[----:B------:R0:W-:Y:S01]  /*0ba0*/  STL [R1+0x34], R0 ;  /* 0x0000340001007387 */ /* 0x0001e20000100800 */
[----:B------:R-:W-:Y:S01]  /*0bb0*/  SHF.L.U32 R217, R214, 0x10, RZ ;  /* 0x00000010d6d97819 */ /* 0x000fe200000006ff */
[----:B------:R-:W-:Y:S01]  /*0bc0*/  IMAD.U32 R216, R216, 0x10000, RZ ;  /* 0x00010000d8d87824 */ /* 0x000fe200078e00ff */
[----:B--2---:R-:W-:Y:S01]  /*0bd0*/  SHF.L.U32 R2, R13, 0x10, RZ ;  /* 0x000000100d027819 */ /* 0x004fe200000006ff */
[----:B------:R1:W-:Y:S01]  /*0be0*/  STL [R1+0x2c], R4 ;  /* 0x00002c0401007387 */ /* 0x0003e20000100800 */
[----:B------:R-:W-:Y:S02]  /*0bf0*/  @P4 PRMT R206, R6, 0x7632, R206 ;  /* 0x0000763206ce4816 */ /* 0x000fe400000000ce */
[----:B------:R-:W-:Y:S01]  /*0c00*/  @P4 PRMT R204, R7, 0x7632, R204 ;  /* 0x0000763207cc4816 */ /* 0x000fe200000000cc */
[----:B------:R2:W-:Y:S01]  /*0c10*/  STL [R1+0x24], R2 ;  /* 0x0000240201007387 */ /* 0x0005e20000100800 */
[----:B------:R-:W-:-:S02]  /*0c20*/  @P2 PRMT R251, R11, 0x7632, R251 ;  /* 0x000076320bfb2816 */ /* 0x000fc400000000fb */
[----:B0-----:R-:W-:Y:S02]  /*0c30*/  SHF.L.U32 R0, R14, 0x10, RZ ;  /* 0x000000100e007819 */ /* 0x001fe400000006ff */
[----:B------:R-:W-:Y:S01]  /*0c40*/  @P0 PRMT R230, R231, 0x7632, R230 ;  /* 0x00007632e7e60816 */ /* 0x000fe200000000e6 */
[----:B-1----:R-:W-:Y:S01]  /*0c50*/  IMAD.U32 R4, R15, 0x10000, RZ ;  /* 0x000100000f047824 */ /* 0x002fe200078e00ff */
[----:B------:R-:W-:Y:S01]  /*0c60*/  @P1 PRMT R222, R223, 0x7632, R222 ;  /* 0x00007632dfde1816 */ /* 0x000fe200000000de */
[----:B------:R0:W-:Y:S01]  /*0c70*/  STL [R1+0x1c], R0 ;  /* 0x00001c0001007387 */ /* 0x0001e20000100800 */
[----:B------:R-:W-:Y:S02]  /*0c80*/  @P2 PRMT R214, R215, 0x7632, R214 ;  /* 0x00007632d7d62816 */ /* 0x000fe400000000d6 */
[----:B--2---:R-:W-:Y:S01]  /*0c90*/  SHF.L.U32 R2, R8, 0x10, RZ ;  /* 0x0000001008027819 */ /* 0x004fe200000006ff */
[----:B------:R-:W-:Y:S01]  /*0ca0*/  STL [R1+0x14], R4 ;  /* 0x0000140401007387 */ /* 0x000fe20000100800 */
[----:B------:R-:W-:-:S02]  /*0cb0*/  ISETP.NE.AND P4, PT, RZ, UR6, PT ;  /* 0x00000006ff007c0c */ /* 0x000fc4000bf85270 */
[----:B------:R-:W-:Y:S01]  /*0cc0*/  SHF.L.U32 R239, R239, 0x10, RZ ;  /* 0x00000010efef7819 */ /* 0x000fe200000006ff */
[----:B------:R1:W-:Y:S01]  /*0cd0*/  STL [R1+0xc], R2 ;  /* 0x00000c0201007387 */ /* 0x0003e20000100800 */
[----:B------:R-:W-:Y:S02]  /*0ce0*/  SHF.L.U32 R231, R231, 0x10, RZ ;  /* 0x00000010e7e77819 */ /* 0x000fe400000006ff */
[----:B0-----:R-:W-:Y:S02]  /*0cf0*/  SHF.L.U32 R0, R9, 0x10, RZ ;  /* 0x0000001009007819 */ /* 0x001fe400000006ff */
[----:B------:R-:W-:Y:S02]  /*0d00*/  SHF.L.U32 R223, R223, 0x10, RZ ;  /* 0x00000010dfdf7819 */ /* 0x000fe400000006ff */
[----:B------:R-:W-:Y:S01]  /*0d10*/  SHF.L.U32 R215, R215, 0x10, RZ ;  /* 0x00000010d7d77819 */ /* 0x000fe200000006ff */
[----:B------:R0:W-:Y:S01]  /*0d20*/  STL [R1+0x4], R0 ;  /* 0x0000040001007387 */ /* 0x0001e20000100800 */
[----:B------:R-:W-:-:S02]  /*0d30*/  SHF.L.U32 R205, R7, 0x10, RZ ;  /* 0x0000001007cd7819 */ /* 0x000fc400000006ff */
[----:B------:R-:W-:Y:S02]  /*0d40*/  ISETP.NE.AND.EX P3, PT, RZ, UR7, PT, P3 ;  /* 0x00000007ff007c0c */ /* 0x000fe4000bf65330 */
        /* <DEDUP_REMOVED lines=16> */
[----:B-1----:R-:W-:-:S02]  /*0e50*/  P2R R2, PR, RZ, 0x10 ;  /* 0x00000010ff027803 */ /* 0x002fc40000000000 */
[----:B------:R-:W-:Y:S02]  /*0e60*/  SHF.L.U32 R210, R210, 0x10, RZ ;  /* 0x00000010d2d27819 */ /* 0x000fe400000006ff */
[----:B------:R-:W-:Y:S02]  /*0e70*/  SHF.L.U32 R206, R206, 0x10, RZ ;  /* 0x00000010cece7819 */ /* 0x000fe400000006ff */
[----:B0-----:R-:W-:-:S07]  /*0e80*/  SHF.L.U32 R204, R204, 0x10, RZ ;  /* 0x00000010cccc7819 */ /* 0x001fce00000006ff */
.L_x_1008:
[----:B---3-5:R-:W0:Y:S01]  /*0e90*/  @P3 LDC.64 R4, c[0x0][0x270] ;  /* 0x00009c00ff043b82 */ /* 0x028e220000000a00 */
[----:B------:R-:W-:Y:S02]  /*0ea0*/  SHF.R.S32.HI R6, RZ, 0x1f, R3 ;  /* 0x0000001fff067819 */ /* 0x000fe40000011403 */
[----:B------:R-:W-:-:S05]  /*0eb0*/  ISETP.NE.AND P5, PT, R2, RZ, PT ;  /* 0x000000ff0200720c */ /* 0x000fca0003fa5270 */
[----:B------:R-:W1:Y:S01]  /*0ec0*/  LDC.64 R148, c[0x0][0x250] ;  /* 0x00009400ff947b82 */ /* 0x000e620000000a00 */
[----:B0-----:R-:W-:-:S04]  /*0ed0*/  @P3 LEA R4, P4, R3, R4, 0x1 ;  /* 0x0000000403043211 */ /* 0x001fc800078808ff */
[----:B------:R-:W-:-:S05]  /*0ee0*/  @P3 LEA.HI.X R5, R3, R5, R6, 0x1, P4 ;  /* 0x0000000503053211 */ /* 0x000fca00020f0c06 */
[----:B------:R1:W2:Y:S02]  /*0ef0*/  @P3 LDG.E.U16 R6, desc[UR4][R4.64] ;  /* 0x0000000404063981 */ /* 0x0002a4000c1e1500 */
[----:B-1----:R-:W-:-:S05]  /*0f00*/  IMAD.WIDE R4, R3, 0x4, R148 ;  /* 0x0000000403047825 */ /* 0x002fca00078e0294 */
[----:B------:R0:W3:Y:S02]  /*0f10*/  LDG.E R191, desc[UR4][R4.64] ;  /* 0x0000000404bf7981 */ /* 0x0000e4000c1e1900 */
[----:B0-----:R-:W0:Y:S01]  /*0f20*/  LDC.64 R4, c[0x0][0x258] ;  /* 0x00009600ff047b82 */ /* 0x001e220000000a00 */
[----:B------:R-:W1:Y:S01]  /*0f30*/  S2R R246, SR_TID.X ;  /* 0x0000000000f67919 */ /* 0x000e620000002100 */
[----:B------:R-:W-:Y:S01]  /*0f40*/  MOV R200, UR22 ;  /* 0x0000001600c87c02 */ /* 0x000fe20008000f00 */
[----:B0-----:R-:W-:-:S06]  /*0f50*/  IMAD.WIDE R4, R3, 0x4, R4 ;  /* 0x0000000403047825 */ /* 0x001fcc00078e0204 */
[----:B------:R0:W5:Y:S01]  /*0f60*/  LDG.E R4, desc[UR4][R4.64] ;  /* 0x0000000404047981 */ /* 0x000162000c1e1900 */
[----:B------:R-:W-:Y:S01]  /*0f70*/  BSSY B0, `(.L_x_991) ;  /* 0x0000074000007945 */ /* 0x000fe20003800000 */
[----:B------:R-:W-:Y:S02]  /*0f80*/  MOV R208, RZ ;  /* 0x000000ff00d07202 */ /* 0x000fe40000000f00 */
[----:B-1----:R-:W-:Y:S02]  /*0f90*/  LOP3.LUT R201, R246, 0x7f, RZ, 0xc0, !PT ;  /* 0x0000007ff6c97812 */ /* 0x002fe400078ec0ff */
[----:B------:R-:W-:Y:S01]  /*0fa0*/  MOV R207, RZ ;  /* 0x000000ff00cf7202 */ /* 0x000fe20000000f00 */
[----:B0-----:R-:W-:Y:S01]  /*0fb0*/  IMAD.MOV.U32 R5, RZ, RZ, 0x3f800000 ;  /* 0x3f800000ff057424 */ /* 0x001fe200078e00ff */
        /* <DEDUP_REMOVED lines=17> */
[----:B0-----:R-:W-:-:S03]  /*10d0*/  IMAD.WIDE.U32 R148, R6, 0x10, R148 ;  /* 0x0000001006947825 */ /* 0x001fc600078e0094 */
[----:B------:R-:W4:Y:S04]  /*10e0*/  LDL R202, [R1+0x44] ;  /* 0x0000440001ca7983 */ /* 0x000f280000100800 */
[----:B------:R-:W3:Y:S01]  /*10f0*/  LDG.E.128 R148, desc[UR4][R148.64] ;  /* 0x0000000494947981 */ /* 0x000ee2000c1e1d00 */
[----:B------:R-:W-:-:S03]  /*1100*/  ISETP.NE.U32.AND P4, PT, RZ, UR8, PT ;  /* 0x00000008ff007c0c */ /* 0x000fc6000bf85070 */
[----:B------:R-:W4:Y:S01]  /*1110*/  LDL R247, [R1+0x40] ;  /* 0x0000400001f77983 */ /* 0x000f220000100800 */
[----:B------:R-:W-:-:S13]  /*1120*/  ISETP.NE.AND.EX P4, PT, RZ, UR9, PT, P4 ;  /* 0x00000009ff007c0c */ /* 0x000fda000bf85340 */
[----:B------:R-:W-:-:S04]  /*1130*/  @P4 LEA R12, P5, R6, UR8, 0x4 ;  /* 0x00000008060c4c11 */ /* 0x000fc8000f8a20ff */
[----:B------:R-:W-:-:S05]  /*1140*/  @P4 LEA.HI.X R13, R6, UR9, RZ, 0x4, P5 ;  /* 0x00000009060d4c11 */ /* 0x000fca000a8f24ff */
[----:B------:R0:W5:Y:S01]  /*1150*/  @P4 LDG.E.128 R40, desc[UR4][R12.64] ;  /* 0x000000040c284981 */ /* 0x000162000c1e1d00 */
[----:B------:R-:W-:-:S04]  /*1160*/  LEA R160, P4, R6, UR12, 0x3 ;  /* 0x0000000c06a07c11 */ /* 0x000fc8000f8818ff */
[----:B------:R-:W-:-:S06]  /*1170*/  LEA.HI.X R161, R6, UR13, RZ, 0x3, P4 ;  /* 0x0000000d06a17c11 */ /* 0x000fcc000a0f1cff */
[----:B------:R-:W5:Y:S01]  /*1180*/  LDG.E.64 R160, desc[UR4][R160.64] ;  /* 0x00000004a0a07981 */ /* 0x000f62000c1e1b00 */
[C---:B--2---:R-:W-:Y:S01]  /*1190*/  PRMT R192, R8.reuse, 0x7632, R192 ;  /* 0x0000763208c07816 */ /* 0x044fe200000000c0 */
[----:B------:R-:W-:Y:S01]  /*11a0*/  IMAD.U32 R8, R8, 0x10000, RZ ;  /* 0x0001000008087824 */ /* 0x000fe200078e00ff */
[C---:B0-----:R-:W-:Y:S02]  /*11b0*/  PRMT R12, R9.reuse, 0x7632, R12 ;  /* 0x00007632090c7816 */ /* 0x041fe4000000000c */
[----:B------:R-:W-:Y:S02]  /*11c0*/  SHF.L.U32 R9, R9, 0x10, RZ ;  /* 0x0000001009097819 */ /* 0x000fe400000006ff */
[C---:B------:R-:W-:Y:S02]  /*11d0*/  PRMT R13, R10.reuse, 0x7632, R13 ;  /* 0x000076320a0d7816 */ /* 0x040fe4000000000d */
[----:B------:R-:W-:Y:S01]  /*11e0*/  SHF.L.U32 R10, R10, 0x10, RZ ;  /* 0x000000100a0a7819 */ /* 0x000fe200000006ff */
[C---:B------:R-:W-:Y:S01]  /*11f0*/  FADD.FTZ R0, -R191.reuse, R8 ;  /* 0x00000008bf007221 */ /* 0x040fe20000010100 */
[----:B------:R-:W-:-:S03]  /*1200*/  FADD.FTZ R8, -R191, R9 ;  /* 0x00000009bf087221 */ /* 0x000fc60000010100 */
[----:B------:R-:W-:Y:S01]  /*1210*/  FADD.FTZ R9, -R191, R10 ;  /* 0x0000000abf097221 */ /* 0x000fe20000010100 */
[C---:B---3--:R-:W-:Y:S01]  /*1220*/  PRMT R195, R150.reuse, 0x7632, R195 ;  /* 0x0000763296c37816 */ /* 0x048fe200000000c3 */
[----:B------:R-:W-:Y:S02]  /*1230*/  IMAD.U32 R150, R150, 0x10000, RZ ;  /* 0x0001000096967824 */ /* 0x000fe400078e00ff */
[----:B-----5:R-:W-:Y:S02]  /*1240*/  FMUL.FTZ R9, R4, R9 ;  /* 0x0000000904097220 */ /* 0x020fe40000410000 */
[----:B------:R-:W-:Y:S02]  /*1250*/  FADD.FTZ R100, R100, R150 ;  /* 0x0000009664647221 */ /* 0x000fe40000010000 */
[-C--:B------:R-:W-:Y:S01]  /*1260*/  FFMA.FTZ R132, R9, R150.reuse, R132 ;  /* 0x0000009609847223 */ /* 0x080fe20000010084 */
[----:B------:R-:W-:Y:S02]  /*1270*/  FMUL.FTZ R196, R248, R150 ;  /* 0x00000096f8c47220 */ /* 0x000fe40000410000 */
[----:B------:R-:W2:Y:S01]  /*1280*/  LDL R150, [R1+0x3c] ;  /* 0x00003c0001967983 */ /* 0x000ea20000100800 */
[----:B------:R-:W-:-:S02]  /*1290*/  PRMT R193, R11, 0x7632, R193 ;  /* 0x000076320bc17816 */ /* 0x000fc400000000c1 */
[----:B------:R-:W-:-:S05]  /*12a0*/  SHF.L.U32 R11, R11, 0x10, RZ ;  /* 0x000000100b0b7819 */ /* 0x000fca00000006ff */
[C---:B------:R-:W-:Y:S01]  /*12b0*/  FADD.FTZ R10, -R191.reuse, R11 ;  /* 0x0000000bbf0a7221 */ /* 0x040fe20000010100 */
[----:B------:R-:W-:Y:S01]  /*12c0*/  SHF.L.U32 R11, R192, 0x10, RZ ;  /* 0x00000010c00b7819 */ /* 0x000fe200000006ff */
[----:B------:R-:W-:Y:S01]  /*12d0*/  FMUL.FTZ R0, R4, R0 ;  /* 0x0000000004007220 */ /* 0x000fe20000410000 */
[C---:B------:R-:W-:Y:S02]  /*12e0*/  PRMT R199, R148.reuse, 0x7632, R199 ;  /* 0x0000763294c77816 */ /* 0x040fe400000000c7 */
[----:B------:R-:W-:Y:S01]  /*12f0*/  SHF.L.U32 R7, R148, 0x10, RZ ;  /* 0x0000001094077819 */ /* 0x000fe200000006ff */
[----:B------:R-:W-:Y:S01]  /*1300*/  FADD.FTZ R11, -R191, R11 ;  /* 0x0000000bbf0b7221 */ /* 0x000fe20000010100 */
[C---:B------:R-:W-:Y:S01]  /*1310*/  PRMT R197, R149.reuse, 0x7632, R197 ;  /* 0x0000763295c57816 */ /* 0x040fe200000000c5 */
[----:B------:R-:W-:Y:S01]  /*1320*/  FMUL.FTZ R8, R4, R8 ;  /* 0x0000000804087220 */ /* 0x000fe20000410000 */
[----:B------:R-:W-:Y:S01]  /*1330*/  SHF.L.U32 R149, R149, 0x10, RZ ;  /* 0x0000001095957819 */ /* 0x000fe200000006ff */
[----:B------:R-:W-:Y:S01]  /*1340*/  FADD.FTZ R104, R104, R7 ;  /* 0x0000000768687221 */ /* 0x000fe20000010000 */
[----:B------:R-:W-:Y:S01]  /*1350*/  PRMT R148, R151, 0x7632, R148 ;  /* 0x0000763297947816 */ /* 0x000fe20000000094 */
[----:B------:R-:W-:Y:S01]  /*1360*/  FFMA.FTZ R136, R0, R7, R136 ;  /* 0x0000000700887223 */ /* 0x000fe20000010088 */
[----:B------:R-:W-:Y:S01]  /*1370*/  SHF.L.U32 R199, R199, 0x10, RZ ;  /* 0x00000010c7c77819 */ /* 0x000fe200000006ff */
[----:B------:R-:W-:Y:S01]  /*1380*/  FMUL.FTZ R11, R4, R11 ;  /* 0x0000000b040b7220 */ /* 0x000fe20000410000 */
[----:B------:R-:W-:Y:S01]  /*1390*/  SHF.L.U32 R12, R12, 0x10, RZ ;  /* 0x000000100c0c7819 */ /* 0x000fe200000006ff */
[----:B------:R-:W-:Y:S01]  /*13a0*/  FMUL.FTZ R7, R250, R7 ;  /* 0x00000007fa077220 */ /* 0x000fe20000410000 */
[----:B------:R-:W-:Y:S01]  /*13b0*/  FADD.FTZ R106, R106, R149 ;  /* 0x000000956a6a7221 */ /* 0x000fe20000010000 */
[-C--:B------:R-:W-:Y:S01]  /*13c0*/  FFMA.FTZ R138, R8, R149.reuse, R138 ;  /* 0x00000095088a7223 */ /* 0x080fe2000001008a */
[----:B----4-:R-:W-:Y:S01]  /*13d0*/  FMUL.FTZ R198, R249, R149 ;  /* 0x00000095f9c67220 */ /* 0x010fe20000410000 */
[----:B------:R-:W-:-:S02]  /*13e0*/  IMAD.U32 R192, R148, 0x10000, RZ ;  /* 0x0001000094c07824 */ /* 0x000fc400078e00ff */
[----:B------:R-:W-:Y:S01]  /*13f0*/  FADD.FTZ R12, -R191, R12 ;  /* 0x0000000cbf0c7221 */ /* 0x000fe20000010100 */
[----:B------:R-:W-:Y:S01]  /*1400*/  FADD.FTZ R105, R105, R199 ;  /* 0x000000c769697221 */ /* 0x000fe20000010000 */
[-C--:B------:R-:W-:Y:S01]  /*1410*/  FFMA.FTZ R137, R11, R199.reuse, R137 ;  /* 0x000000c70b897223 */ /* 0x080fe20000010089 */
[----:B------:R-:W-:Y:S01]  /*1420*/  FMUL.FTZ R199, R208, R199 ;  /* 0x000000c7d0c77220 */ /* 0x000fe20000410000 */
[----:B------:R-:W-:Y:S01]  /*1430*/  FADD.FTZ R148, RZ, R7 ;  /* 0x00000007ff947221 */ /* 0x000fe20000010000 */
[----:B------:R-:W-:Y:S01]  /*1440*/  FFMA.FTZ R149, R0, R7, RZ ;  /* 0x0000000700957223 */ /* 0x000fe200000100ff */
[----:B------:R-:W-:Y:S01]  /*1450*/  SHF.L.U32 R197, R197, 0x10, RZ ;  /* 0x00000010c5c57819 */ /* 0x000fe200000006ff */
[----:B------:R-:W-:Y:S01]  /*1460*/  FMUL.FTZ R12, R4, R12 ;  /* 0x0000000c040c7220 */ /* 0x000fe20000410000 */
[----:B------:R-:W-:Y:S01]  /*1470*/  SHF.L.U32 R13, R13, 0x10, RZ ;  /* 0x000000100d0d7819 */ /* 0x000fe200000006ff */
[----:B------:R-:W-:Y:S01]  /*1480*/  FADD.FTZ R148, R148, R199 ;  /* 0x000000c794947221 */ /* 0x000fe20000010000 */
[----:B------:R-:W-:Y:S01]  /*1490*/  FFMA.FTZ R149, R11, R199, R149 ;  /* 0x000000c70b957223 */ /* 0x000fe20000010095 */
[----:B------:R-:W-:Y:S01]  /*14a0*/  FADD.FTZ R107, R107, R197 ;  /* 0x000000c56b6b7221 */ /* 0x000fe20000010000 */
[-C--:B------:R-:W-:Y:S01]  /*14b0*/  FFMA.FTZ R139, R12, R197.reuse, R139 ;  /* 0x000000c50c8b7223 */ /* 0x080fe2000001008b */
[----:B------:R-:W-:Y:S01]  /*14c0*/  FADD.FTZ R13, -R191, R13 ;  /* 0x0000000dbf0d7221 */ /* 0x000fe20000010100 */
[----:B------:R-:W-:Y:S01]  /*14d0*/  FMUL.FTZ R197, R207, R197 ;  /* 0x000000c5cfc57220 */ /* 0x000fe20000410000 */
[----:B------:R-:W-:Y:S01]  /*14e0*/  FADD.FTZ R148, R148, R198 ;  /* 0x000000c694947221 */ /* 0x000fe20000010000 */
[----:B------:R-:W-:Y:S01]  /*14f0*/  FFMA.FTZ R149, R8, R198, R149 ;  /* 0x000000c608957223 */ /* 0x000fe20000010095 */
[----:B------:R-:W-:Y:S01]  /*1500*/  SHF.L.U32 R195, R195, 0x10, RZ ;  /* 0x00000010c3c37819 */ /* 0x000fe200000006ff */
[----:B------:R-:W-:Y:S01]  /*1510*/  FMUL.FTZ R13, R4, R13 ;  /* 0x0000000d040d7220 */ /* 0x000fe20000410000 */
[----:B------:R-:W-:Y:S01]  /*1520*/  SHF.L.U32 R193, R193, 0x10, RZ ;  /* 0x00000010c1c17819 */ /* 0x000fe200000006ff */
[----:B------:R-:W-:Y:S01]  /*1530*/  FADD.FTZ R148, R148, R197 ;  /* 0x000000c594947221 */ /* 0x000fe20000010000 */
[----:B------:R-:W-:Y:S01]  /*1540*/  FFMA.FTZ R149, R12, R197, R149 ;  /* 0x000000c50c957223 */ /* 0x000fe20000010095 */
[----:B------:R-:W-:Y:S01]  /*1550*/  SHF.L.U32 R151, R151, 0x10, RZ ;  /* 0x0000001097977819 */ /* 0x000fe200000006ff */
[----:B------:R-:W-:Y:S01]  /*1560*/  FADD.FTZ R101, R101, R195 ;  /* 0x000000c365657221 */ /* 0x000fe20000010000 */
[----:B------:R-:W-:Y:S01]  /*1570*/  FADD.FTZ R193, -R191, R193 ;  /* 0x000000c1bfc17221 */ /* 0x000fe20000010100 */
        /* <DEDUP_REMOVED lines=15> */
[----:B------:R-:W-:Y:S01]  /*1670*/  IADD3 R202, R6, 0x80, RZ ;  /* 0x0000008006ca7810 */ /* 0x000fe20007ffe0ff */
[----:B--2---:R-:W-:-:S04]  /*1680*/  FMUL.FTZ R192, R150, R192 ;  /* 0x000000c096c07220 */ /* 0x004fc80000410000 */
[----:B------:R-:W-:Y:S01]  /*1690*/  FADD.FTZ R208, R148, R192 ;  /* 0x000000c094d07221 */ /* 0x000fe20000010000 */
[----:B------:R-:W-:-:S07]  /*16a0*/  FFMA.FTZ R207, R193, R192, R149 ;  /* 0x000000c0c1cf7223 */ /* 0x000fce0000010095 */
.L_x_992:
[----:B------:R-:W-:Y:S05]  /*16b0*/  BSYNC B0 ;  /* 0x0000000000007941 */ /* 0x000fea0003800000 */
.L_x_991:
[----:B------:R-:W-:Y:S04]  /*16c0*/  BSSY B0, `(.L_x_993) ;  /* 0x0000069000007945 */ /* 0x000fe80003800000 */
[----:B------:R-:W-:Y:S05]  /*16d0*/  @!P1 BRA `(.L_x_994) ;  /* 0x00000004009c9947 */ /* 0x000fea0003800000 */
        /* <DEDUP_REMOVED lines=16> */
[----:B------:R-:W-:-:S04]  /*17e0*/  LEA R162, P4, R202, UR12, 0x3 ;  /* 0x0000000ccaa27c11 */ /* 0x000fc8000f8818ff */
[----:B------:R-:W-:-:S06]  /*17f0*/  LEA.HI.X R163, R202, UR13, RZ, 0x3, P4 ;  /* 0x0000000dcaa37c11 */ /* 0x000fcc000a0f1cff */
[----:B------:R-:W5:Y:S01]  /*1800*/  LDG.E.64 R162, desc[UR4][R162.64] ;  /* 0x00000004a2a27981 */ /* 0x000f62000c1e1b00 */
[----:B--2---:R-:W-:-:S05]  /*1810*/  SHF.L.U32 R14, R16, 0x10, RZ ;  /* 0x00000010100e7819 */ /* 0x004fca00000006ff */
[----:B------:R-:W-:-:S04]  /*1820*/  FADD.FTZ R14, -R191, R14 ;  /* 0x0000000ebf0e7221 */ /* 0x000fc80000010100 */
[----:B-----5:R-:W-:Y:S01]  /*1830*/  FMUL.FTZ R14, R4, R14 ;  /* 0x0000000e040e7220 */ /* 0x020fe20000410000 */
[----:B---3--:R-:W-:Y:S02]  /*1840*/  SHF.L.U32 R189, R20, 0x10, RZ ;  /* 0x0000001014bd7819 */ /* 0x008fe400000006ff */
[----:B------:R-:W-:-:S03]  /*1850*/  PRMT R26, R17, 0x7632, R26 ;  /* 0x00007632111a7816 */ /* 0x000fc6000000001a */
[----:B------:R-:W-:Y:S01]  /*1860*/  FADD.FTZ R96, R96, R189 ;  /* 0x000000bd60607221 */ /* 0x000fe20000010000 */
[-C--:B------:R-:W-:Y:S01]  /*1870*/  FFMA.FTZ R128, R14, R189.reuse, R128 ;  /* 0x000000bd0e807223 */ /* 0x080fe20000010080 */
[----:B------:R-:W-:Y:S01]  /*1880*/  FMUL.FTZ R189, R247, R189 ;  /* 0x000000bdf7bd7220 */ /* 0x000fe20000410000 */
[----:B------:R-:W-:Y:S01]  /*1890*/  PRMT R25, R18, 0x7632, R25 ;  /* 0x0000763212197816 */ /* 0x000fe20000000019 */
[----:B------:R-:W2:Y:S01]  /*18a0*/  LDL R247, [R1+0x2c] ;  /* 0x00002c0001f77983 */ /* 0x000ea20000100800 */
[----:B------:R-:W-:Y:S01]  /*18b0*/  PRMT R27, R19, 0x7632, R27 ;  /* 0x00007632131b7816 */ /* 0x000fe2000000001b */
[----:B------:R-:W-:Y:S01]  /*18c0*/  IMAD.U32 R17, R17, 0x10000, RZ ;  /* 0x0001000011117824 */ /* 0x000fe200078e00ff */
[----:B------:R-:W-:Y:S02]  /*18d0*/  PRMT R15, R20, 0x7632, R15 ;  /* 0x00007632140f7816 */ /* 0x000fe4000000000f */
[----:B------:R-:W-:Y:S02]  /*18e0*/  SHF.L.U32 R18, R18, 0x10, RZ ;  /* 0x0000001012127819 */ /* 0x000fe400000006ff */
[----:B------:R-:W-:-:S02]  /*18f0*/  SHF.L.U32 R19, R19, 0x10, RZ ;  /* 0x0000001013137819 */ /* 0x000fc400000006ff */
[C---:B------:R-:W-:Y:S01]  /*1900*/  PRMT R148, R22.reuse, 0x7632, R148 ;  /* 0x0000763216947816 */ /* 0x040fe20000000094 */
[C---:B------:R-:W-:Y:S01]  /*1910*/  IMAD.U32 R20, R23.reuse, 0x10000, RZ ;  /* 0x0001000017147824 */ /* 0x040fe200078e00ff */
[----:B------:R-:W-:Y:S02]  /*1920*/  SHF.L.U32 R22, R22, 0x10, RZ ;  /* 0x0000001016167819 */ /* 0x000fe400000006ff */
[----:B------:R-:W-:Y:S02]  /*1930*/  PRMT R28, R23, 0x7632, R28 ;  /* 0x00007632171c7816 */ /* 0x000fe4000000001c */
[----:B------:R-:W-:Y:S01]  /*1940*/  SHF.L.U32 R23, R15, 0x10, RZ ;  /* 0x000000100f177819 */ /* 0x000fe200000006ff */
[C---:B------:R-:W-:Y:S01]  /*1950*/  FADD.FTZ R15, -R191.reuse, R17 ;  /* 0x00000011bf0f7221 */ /* 0x040fe20000010100 */
[C---:B------:R-:W-:Y:S01]  /*1960*/  FADD.FTZ R17, -R191.reuse, R18 ;  /* 0x00000012bf117221 */ /* 0x040fe20000010100 */
[----:B------:R-:W-:Y:S01]  /*1970*/  FADD.FTZ R19, -R191, R19 ;  /* 0x00000013bf137221 */ /* 0x000fe20000010100 */
[----:B------:R-:W-:-:S02]  /*1980*/  FMUL.FTZ R18, R151, R22 ;  /* 0x0000001697127220 */ /* 0x000fc40000410000 */
[----:B------:R-:W3:Y:S01]  /*1990*/  LDL R151, [R1+0x24] ;  /* 0x0000240001977983 */ /* 0x000ee20000100800 */
[----:B------:R-:W-:Y:S01]  /*19a0*/  FMUL.FTZ R19, R4, R19 ;  /* 0x0000001304137220 */ /* 0x000fe20000410000 */
[----:B------:R-:W-:-:S03]  /*19b0*/  FADD.FTZ R94, R94, R20 ;  /* 0x000000145e5e7221 */ /* 0x000fc60000010000 */
[-C--:B------:R-:W-:Y:S01]  /*19c0*/  FFMA.FTZ R126, R19, R20.reuse, R126 ;  /* 0x00000014137e7223 */ /* 0x080fe2000001007e */
[----:B----4-:R-:W-:Y:S02]  /*19d0*/  FMUL.FTZ R20, R150, R20 ;  /* 0x0000001496147220 */ /* 0x010fe40000410000 */
[----:B------:R-:W4:Y:S01]  /*19e0*/  LDL R150, [R1+0x1c] ;  /* 0x00001c0001967983 */ /* 0x000f220000100800 */
[----:B------:R-:W-:Y:S02]  /*19f0*/  PRMT R24, R16, 0x7632, R24 ;  /* 0x0000763210187816 */ /* 0x000fe40000000018 */
[C---:B------:R-:W-:Y:S02]  /*1a00*/  PRMT R149, R21.reuse, 0x7632, R149 ;  /* 0x0000763215957816 */ /* 0x040fe40000000095 */
[----:B------:R-:W-:Y:S02]  /*1a10*/  SHF.L.U32 R16, R21, 0x10, RZ ;  /* 0x0000001015107819 */ /* 0x000fe400000006ff */
[----:B------:R-:W-:-:S05]  /*1a20*/  SHF.L.U32 R21, R24, 0x10, RZ ;  /* 0x0000001018157819 */ /* 0x000fca00000006ff */
[----:B------:R-:W-:-:S04]  /*1a30*/  FADD.FTZ R21, -R191, R21 ;  /* 0x00000015bf157221 */ /* 0x000fc80000010100 */
[C---:B------:R-:W-:Y:S01]  /*1a40*/  FMUL.FTZ R21, R4.reuse, R21 ;  /* 0x0000001504157220 */ /* 0x040fe20000410000 */
[C---:B------:R-:W-:Y:S01]  /*1a50*/  FMUL.FTZ R15, R4.reuse, R15 ;  /* 0x0000000f040f7220 */ /* 0x040fe20000410000 */
[----:B------:R-:W-:Y:S01]  /*1a60*/  FMUL.FTZ R17, R4, R17 ;  /* 0x0000001104117220 */ /* 0x000fe20000410000 */
[----:B------:R-:W-:Y:S01]  /*1a70*/  FADD.FTZ R97, R97, R23 ;  /* 0x0000001761617221 */ /* 0x000fe20000010000 */
[-C--:B------:R-:W-:Y:S01]  /*1a80*/  FFMA.FTZ R129, R21, R23.reuse, R129 ;  /* 0x0000001715817223 */ /* 0x080fe20000010081 */
[----:B------:R-:W-:Y:S02]  /*1a90*/  IMAD.U32 R26, R26, 0x10000, RZ ;  /* 0x000100001a1a7824 */ /* 0x000fe400078e00ff */
[----:B------:R-:W-:Y:S01]  /*1aa0*/  FADD.FTZ R208, R208, R189 ;  /* 0x000000bdd0d07221 */ /* 0x000fe20000010000 */
[----:B------:R-:W-:Y:S01]  /*1ab0*/  FMUL.FTZ R23, R248, R23 ;  /* 0x00000017f8177220 */ /* 0x000fe20000410000 */
[----:B------:R-:W-:Y:S01]  /*1ac0*/  FFMA.FTZ R207, R14, R189, R207 ;  /* 0x000000bd0ecf7223 */ /* 0x000fe200000100cf */
[----:B------:R-:W-:Y:S01]  /*1ad0*/  SHF.L.U32 R149, R149, 0x10, RZ ;  /* 0x0000001095957819 */ /* 0x000fe200000006ff */
[----:B------:R-:W-:Y:S01]  /*1ae0*/  FADD.FTZ R98, R98, R16 ;  /* 0x0000001062627221 */ /* 0x000fe20000010000 */
[----:B------:R-:W-:Y:S01]  /*1af0*/  FFMA.FTZ R130, R15, R16, R130 ;  /* 0x000000100f827223 */ /* 0x000fe20000010082 */
[----:B------:R-:W-:Y:S01]  /*1b00*/  FADD.FTZ R92, R92, R22 ;  /* 0x000000165c5c7221 */ /* 0x000fe20000010000 */
[----:B------:R-:W-:Y:S01]  /*1b10*/  FFMA.FTZ R124, R17, R22, R124 ;  /* 0x00000016117c7223 */ /* 0x000fe2000001007c */
[----:B------:R-:W-:Y:S01]  /*1b20*/  FMUL.FTZ R16, R249, R16 ;  /* 0x00000010f9107220 */ /* 0x000fe20000410000 */
[----:B------:R-:W-:Y:S01]  /*1b30*/  FADD.FTZ R22, -R191, R26 ;  /* 0x0000001abf167221 */ /* 0x000fe20000010100 */
[----:B------:R-:W-:Y:S01]  /*1b40*/  FADD.FTZ R208, R208, R23 ;  /* 0x00000017d0d07221 */ /* 0x000fe20000010000 */
[----:B------:R-:W-:Y:S01]  /*1b50*/  FFMA.FTZ R207, R21, R23, R207 ;  /* 0x0000001715cf7223 */ /* 0x000fe200000100cf */
[----:B------:R-:W-:Y:S01]  /*1b60*/  SHF.L.U32 R25, R25, 0x10, RZ ;  /* 0x0000001019197819 */ /* 0x000fe200000006ff */
[----:B------:R-:W-:Y:S01]  /*1b70*/  FMUL.FTZ R22, R4, R22 ;  /* 0x0000001604167220 */ /* 0x000fe20000410000 */
[----:B------:R-:W-:Y:S01]  /*1b80*/  FADD.FTZ R208, R208, R16 ;  /* 0x00000010d0d07221 */ /* 0x000fe20000010000 */
[----:B------:R-:W-:Y:S01]  /*1b90*/  FFMA.FTZ R207, R15, R16, R207 ;  /* 0x000000100fcf7223 */ /* 0x000fe200000100cf */
[----:B------:R-:W-:Y:S01]  /*1ba0*/  SHF.L.U32 R27, R27, 0x10, RZ ;  /* 0x000000101b1b7819 */ /* 0x000fe200000006ff */
[----:B------:R-:W-:Y:S01]  /*1bb0*/  FADD.FTZ R25, -R191, R25 ;  /* 0x00000019bf197221 */ /* 0x000fe20000010100 */
[----:B------:R-:W-:-:S03]  /*1bc0*/  SHF.L.U32 R148, R148, 0x10, RZ ;  /* 0x0000001094947819 */ /* 0x000fc600000006ff */
[----:B------:R-:W-:Y:S01]  /*1bd0*/  FADD.FTZ R27, -R191, R27 ;  /* 0x0000001bbf1b7221 */ /* 0x000fe20000010100 */
[----:B------:R-:W-:Y:S01]  /*1be0*/  FMUL.FTZ R25, R4, R25 ;  /* 0x0000001904197220 */ /* 0x000fe20000410000 */
[----:B------:R-:W-:Y:S02]  /*1bf0*/  SHF.L.U32 R28, R28, 0x10, RZ ;  /* 0x000000101c1c7819 */ /* 0x000fe400000006ff */
[----:B------:R-:W-:-:S03]  /*1c00*/  FMUL.FTZ R27, R4, R27 ;  /* 0x0000001b041b7220 */ /* 0x000fc60000410000 */
[----:B------:R-:W-:Y:S01]  /*1c10*/  FADD.FTZ R95, R95, R28 ;  /* 0x0000001c5f5f7221 */ /* 0x000fe20000010000 */
[----:B------:R-:W-:Y:S01]  /*1c20*/  FFMA.FTZ R127, R27, R28, R127 ;  /* 0x0000001c1b7f7223 */ /* 0x000fe2000001007f */
[----:B------:R-:W-:Y:S01]  /*1c30*/  FADD.FTZ R99, R99, R149 ;  /* 0x0000009563637221 */ /* 0x000fe20000010000 */
[-C--:B------:R-:W-:Y:S01]  /*1c40*/  FFMA.FTZ R131, R22, R149.reuse, R131 ;  /* 0x0000009516837223 */ /* 0x080fe20000010083 */
[----:B------:R-:W-:Y:S01]  /*1c50*/  FADD.FTZ R93, R93, R148 ;  /* 0x000000945d5d7221 */ /* 0x000fe20000010000 */
[----:B------:R-:W-:Y:S01]  /*1c60*/  FFMA.FTZ R125, R25, R148, R125 ;  /* 0x00000094197d7223 */ /* 0x000fe2000001007d */
[----:B------:R-:W-:Y:S01]  /*1c70*/  IADD3 R202, R202, 0x80, RZ ;  /* 0x00000080caca7810 */ /* 0x000fe20007ffe0ff */
[----:B--2---:R-:W-:-:S04]  /*1c80*/  FMUL.FTZ R24, R247, R149 ;  /* 0x00000095f7187220 */ /* 0x004fc80000410000 */
[----:B------:R-:W-:Y:S01]  /*1c90*/  FADD.FTZ R208, R208, R24 ;  /* 0x00000018d0d07221 */ /* 0x000fe20000010000 */
[----:B------:R-:W-:-:S03]  /*1ca0*/  FFMA.FTZ R207, R22, R24, R207 ;  /* 0x0000001816cf7223 */ /* 0x000fc600000100cf */
[----:B------:R-:W-:Y:S01]  /*1cb0*/  FADD.FTZ R208, R208, R18 ;  /* 0x00000012d0d07221 */ /* 0x000fe20000010000 */
[----:B------:R-:W-:Y:S01]  /*1cc0*/  FFMA.FTZ R207, R17, R18, R207 ;  /* 0x0000001211cf7223 */ /* 0x000fe200000100cf */
[----:B---3--:R-:W-:-:S04]  /*1cd0*/  FMUL.FTZ R26, R151, R148 ;  /* 0x00000094971a7220 */ /* 0x008fc80000410000 */
[----:B------:R-:W-:Y:S01]  /*1ce0*/  FADD.FTZ R208, R208, R26 ;  /* 0x0000001ad0d07221 */ /* 0x000fe20000010000 */
[----:B------:R-:W-:Y:S01]  /*1cf0*/  FFMA.FTZ R207, R25, R26, R207 ;  /* 0x0000001a19cf7223 */ /* 0x000fe200000100cf */
[----:B----4-:R-:W-:Y:S02]  /*1d00*/  FMUL.FTZ R28, R150, R28 ;  /* 0x0000001c961c7220 */ /* 0x010fe40000410000 */
[----:B------:R-:W-:Y:S01]  /*1d10*/  FADD.FTZ R208, R208, R20 ;  /* 0x00000014d0d07221 */ /* 0x000fe20000010000 */
[----:B------:R-:W-:-:S03]  /*1d20*/  FFMA.FTZ R207, R19, R20, R207 ;  /* 0x0000001413cf7223 */ /* 0x000fc600000100cf */
[----:B------:R-:W-:Y:S01]  /*1d30*/  FADD.FTZ R208, R208, R28 ;  /* 0x0000001cd0d07221 */ /* 0x000fe20000010000 */
[----:B------:R-:W-:-:S07]  /*1d40*/  FFMA.FTZ R207, R27, R28, R207 ;  /* 0x0000001c1bcf7223 */ /* 0x000fce00000100cf */
.L_x_994:
[----:B------:R-:W-:Y:S05]  /*1d50*/  BSYNC B0 ;  /* 0x0000000000007941 */ /* 0x000fea0003800000 */
.L_x_993:
[----:B------:R-:W-:Y:S04]  /*1d60*/  BSSY B0, `(.L_x_995) ;  /* 0x0000068000007945 */ /* 0x000fe80003800000 */
[----:B------:R-:W-:Y:S05]  /*1d70*/  @!P2 BRA `(.L_x_996) ;  /* 0x000000040098a947 */ /* 0x000fea0003800000 */
[----:B------:R-:W0:Y:S01]  /*1d80*/  LDC.64 R156, c[0x0][0x2b8] ;  /* 0x0000ae00ff9c7b82 */ /* 0x000e220000000a00 */
[C---:B------:R-:W-:Y:S01]  /*1d90*/  LEA R148, P4, R202.reuse, UR10, 0x4 ;  /* 0x0000000aca947c11 */ /* 0x040fe2000f8820ff */
[----:B------:R-:W2:Y:S03]  /*1da0*/  LDL R247, [R1+0x18] ;  /* 0x0000180001f77983 */ /* 0x000ea60000100800 */
[C---:B------:R-:W-:Y:S01]  /*1db0*/  LEA.HI.X R149, R202.reuse, UR11, RZ, 0x4, P4 ;  /* 0x0000000bca957c11 */ /* 0x040fe2000a0f24ff */
[----:B------:R-:W3:Y:S04]  /*1dc0*/  LDL R248, [R1] ;  /* 0x0000000001f87983 */ /* 0x000ee80000100800 */
[----:B------:R-:W4:Y:S04]  /*1dd0*/  LDL R250, [R1+0x10] ;  /* 0x0000100001fa7983 */ /* 0x000f280000100800 */
[----:B------:R-:W2:Y:S04]  /*1de0*/  LDG.E.128 R148, desc[UR4][R148.64] ;  /* 0x0000000494947981 */ /* 0x000ea8000c1e1d00 */
[----:B------:R-:W4:Y:S04]  /*1df0*/  LDL R173, [R1+0xc] ;  /* 0x00000c0001ad7983 */ /* 0x000f280000100800 */
[----:B------:R-:W4:Y:S01]  /*1e00*/  LDL R249, [R1+0x8] ;  /* 0x0000080001f97983 */ /* 0x000f220000100800 */
[----:B0-----:R-:W-:-:S03]  /*1e10*/  IMAD.WIDE.U32 R156, R202, 0x10, R156 ;  /* 0x00000010ca9c7825 */ /* 0x001fc600078e009c */
[----:B------:R-:W4:Y:S04]  /*1e20*/  LDL R175, [R1+0x4] ;  /* 0x0000040001af7983 */ /* 0x000f280000100800 */
        /* <DEDUP_REMOVED lines=9> */
[----:B--2---:R-:W-:Y:S02]  /*1ec0*/  SHF.L.U32 R30, R149, 0x10, RZ ;  /* 0x00000010951e7819 */ /* 0x004fe400000006ff */
[C---:B---3--:R-:W-:Y:S02]  /*1ed0*/  SHF.L.U32 R31, R156.reuse, 0x10, RZ ;  /* 0x000000109c1f7819 */ /* 0x048fe400000006ff */
[----:B------:R-:W-:Y:S02]  /*1ee0*/  PRMT R171, R156, 0x7632, R171 ;  /* 0x000076329cab7816 */ /* 0x000fe400000000ab */
[C---:B------:R-:W-:Y:S02]  /*1ef0*/  PRMT R172, R157.reuse, 0x7632, R172 ;  /* 0x000076329dac7816 */ /* 0x040fe400000000ac */
[----:B------:R-:W-:Y:S01]  /*1f00*/  SHF.L.U32 R156, R157, 0x10, RZ ;  /* 0x000000109d9c7819 */ /* 0x000fe200000006ff */
[----:B------:R-:W-:Y:S01]  /*1f10*/  FADD.FTZ R157, -R191, R30 ;  /* 0x0000001ebf9d7221 */ /* 0x000fe20000010100 */
[----:B------:R-:W-:-:S02]  /*1f20*/  FMUL.FTZ R30, R247, R31 ;  /* 0x0000001ff71e7220 */ /* 0x000fc40000410000 */
[----:B------:R-:W2:Y:S01]  /*1f30*/  LDL R247, [R1+0x14] ;  /* 0x0000140001f77983 */ /* 0x000ea20000100800 */
[----:B------:R-:W-:Y:S02]  /*1f40*/  PRMT R169, R149, 0x7632, R169 ;  /* 0x0000763295a97816 */ /* 0x000fe400000000a9 */
[C---:B------:R-:W-:Y:S02]  /*1f50*/  PRMT R149, R151.reuse, 0x7632, R149 ;  /* 0x0000763297957816 */ /* 0x040fe40000000095 */
[----:B------:R-:W-:Y:S02]  /*1f60*/  SHF.L.U32 R151, R151, 0x10, RZ ;  /* 0x0000001097977819 */ /* 0x000fe400000006ff */
[----:B------:R-:W-:Y:S01]  /*1f70*/  SHF.L.U32 R29, R148, 0x10, RZ ;  /* 0x00000010941d7819 */ /* 0x000fe200000006ff */
[----:B------:R-:W-:Y:S01]  /*1f80*/  IMAD.U32 R170, R150, 0x10000, RZ ;  /* 0x0001000096aa7824 */ /* 0x000fe200078e00ff */
[----:B------:R-:W-:Y:S01]  /*1f90*/  PRMT R168, R148, 0x7632, R168 ;  /* 0x0000763294a87816 */ /* 0x000fe200000000a8 */
[C---:B------:R-:W-:Y:S01]  /*1fa0*/  FADD.FTZ R151, -R191.reuse, R151 ;  /* 0x00000097bf977221 */ /* 0x040fe20000010100 */
[----:B------:R-:W-:Y:S01]  /*1fb0*/  PRMT R148, R150, 0x7632, R148 ;  /* 0x0000763296947816 */ /* 0x000fe20000000094 */
[----:B------:R-:W-:Y:S01]  /*1fc0*/  FADD.FTZ R29, -R191, R29 ;  /* 0x0000001dbf1d7221 */ /* 0x000fe20000010100 */
[----:B------:R-:W-:-:S02]  /*1fd0*/  PRMT R176, R159, 0x7632, R176 ;  /* 0x000076329fb07816 */ /* 0x000fc400000000b0 */
[----:B------:R-:W-:Y:S01]  /*1fe0*/  SHF.L.U32 R150, R159, 0x10, RZ ;  /* 0x000000109f967819 */ /* 0x000fe200000006ff */
[----:B-----5:R-:W-:Y:S01]  /*1ff0*/  FMUL.FTZ R159, R4, R151 ;  /* 0x00000097049f7220 */ /* 0x020fe20000410000 */
[----:B------:R-:W-:Y:S01]  /*2000*/  SHF.L.U32 R151, R168, 0x10, RZ ;  /* 0x00000010a8977819 */ /* 0x000fe200000006ff */
[----:B------:R-:W-:Y:S01]  /*2010*/  FMUL.FTZ R29, R4, R29 ;  /* 0x0000001d041d7220 */ /* 0x000fe20000410000 */
[----:B------:R-:W-:Y:S01]  /*2020*/  SHF.L.U32 R169, R169, 0x10, RZ ;  /* 0x00000010a9a97819 */ /* 0x000fe200000006ff */
[----:B------:R-:W-:Y:S01]  /*2030*/  FADD.FTZ R86, R86, R150 ;  /* 0x0000009656567221 */ /* 0x000fe20000010000 */
[-C--:B------:R-:W-:Y:S01]  /*2040*/  FFMA.FTZ R118, R159, R150.reuse, R118 ;  /* 0x000000969f767223 */ /* 0x080fe20000010076 */
[----:B------:R-:W-:Y:S01]  /*2050*/  FMUL.FTZ R168, R248, R150 ;  /* 0x00000096f8a87220 */ /* 0x000fe20000410000 */
[----:B------:R-:W-:Y:S01]  /*2060*/  FADD.FTZ R88, R88, R31 ;  /* 0x0000001f58587221 */ /* 0x000fe20000010000 */
[----:B------:R-:W-:Y:S01]  /*2070*/  FFMA.FTZ R120, R29, R31, R120 ;  /* 0x0000001f1d787223 */ /* 0x000fe20000010078 */
[C---:B------:R-:W-:Y:S01]  /*2080*/  FADD.FTZ R150, -R191.reuse, R151 ;  /* 0x00000097bf967221 */ /* 0x040fe20000010100 */
[----:B------:R-:W-:Y:S01]  /*2090*/  FMUL.FTZ R31, R4, R157 ;  /* 0x0000009d041f7220 */ /* 0x000fe20000410000 */
[C---:B------:R-:W-:Y:S01]  /*20a0*/  FADD.FTZ R157, -R191.reuse, R170 ;  /* 0x000000aabf9d7221 */ /* 0x040fe20000010100 */
[----:B------:R-:W-:Y:S01]  /*20b0*/  FADD.FTZ R170, -R191, R169 ;  /* 0x000000a9bfaa7221 */ /* 0x000fe20000010100 */
[----:B------:R-:W-:-:S02]  /*20c0*/  IMAD.U32 R171, R171, 0x10000, RZ ;  /* 0x00010000abab7824 */ /* 0x000fc400078e00ff */
        /* <DEDUP_REMOVED lines=8> */
[----:B------:R-:W-:Y:S02]  /*2150*/  IMAD.U32 R148, R148, 0x10000, RZ ;  /* 0x0001000094947824 */ /* 0x000fe400078e00ff */
[----:B------:R-:W-:Y:S01]  /*2160*/  FMUL.FTZ R170, R4, R170 ;  /* 0x000000aa04aa7220 */ /* 0x000fe20000410000 */
[----:B----4-:R-:W-:Y:S01]  /*2170*/  FMUL.FTZ R156, R250, R156 ;  /* 0x0000009cfa9c7220 */ /* 0x010fe20000410000 */
[----:B------:R-:W-:Y:S01]  /*2180*/  PRMT R174, R158, 0x7632, R174 ;  /* 0x000076329eae7816 */ /* 0x000fe200000000ae */
[----:B------:R-:W-:Y:S01]  /*2190*/  FMUL.FTZ R157, R4, R157 ;  /* 0x0000009d049d7220 */ /* 0x000fe20000410000 */
[----:B------:R-:W-:Y:S01]  /*21a0*/  SHF.L.U32 R158, R158, 0x10, RZ ;  /* 0x000000109e9e7819 */ /* 0x000fe200000006ff */
[----:B------:R-:W-:Y:S01]  /*21b0*/  FADD.FTZ R91, R91, R172 ;  /* 0x000000ac5b5b7221 */ /* 0x000fe20000010000 */
[-C--:B------:R-:W-:Y:S01]  /*21c0*/  FFMA.FTZ R123, R170, R172.reuse, R123 ;  /* 0x000000acaa7b7223 */ /* 0x080fe2000001007b */
[----:B------:R-:W-:Y:S01]  /*21d0*/  FADD.FTZ R148, -R191, R148 ;  /* 0x00000094bf947221 */ /* 0x000fe20000010100 */
[----:B------:R-:W-:Y:S01]  /*21e0*/  FMUL.FTZ R172, R173, R172 ;  /* 0x000000acadac7220 */ /* 0x000fe20000410000 */
[----:B------:R-:W-:Y:S01]  /*21f0*/  SHF.L.U32 R174, R174, 0x10, RZ ;  /* 0x00000010aeae7819 */ /* 0x000fe200000006ff */
[----:B------:R-:W-:Y:S01]  /*2200*/  FADD.FTZ R84, R84, R158 ;  /* 0x0000009e54547221 */ /* 0x000fe20000010000 */
[----:B------:R-:W-:Y:S01]  /*2210*/  SHF.L.U32 R149, R149, 0x10, RZ ;  /* 0x0000001095957819 */ /* 0x000fe200000006ff */
[----:B------:R-:W-:Y:S01]  /*2220*/  FFMA.FTZ R116, R157, R158, R116 ;  /* 0x0000009e9d747223 */ /* 0x000fe20000010074 */
[----:B------:R-:W-:Y:S01]  /*2230*/  FMUL.FTZ R173, R4, R148 ;  /* 0x0000009404ad7220 */ /* 0x000fe20000410000 */
[----:B------:R-:W-:Y:S01]  /*2240*/  FMUL.FTZ R158, R249, R158 ;  /* 0x0000009ef99e7220 */ /* 0x000fe20000410000 */
[----:B------:R-:W-:Y:S01]  /*2250*/  FADD.FTZ R85, R85, R174 ;  /* 0x000000ae55557221 */ /* 0x000fe20000010000 */
[----:B------:R-:W-:Y:S01]  /*2260*/  FADD.FTZ R149, -R191, R149 ;  /* 0x00000095bf957221 */ /* 0x000fe20000010100 */
[-C--:B------:R-:W-:Y:S01]  /*2270*/  FFMA.FTZ R117, R173, R174.reuse, R117 ;  /* 0x000000aead757223 */ /* 0x080fe20000010075 */
[----:B------:R-:W-:Y:S01]  /*2280*/  FMUL.FTZ R174, R175, R174 ;  /* 0x000000aeafae7220 */ /* 0x000fe20000410000 */
[----:B------:R-:W-:Y:S01]  /*2290*/  SHF.L.U32 R176, R176, 0x10, RZ ;  /* 0x00000010b0b07819 */ /* 0x000fe200000006ff */
[----:B------:R-:W-:-:S04]  /*22a0*/  FMUL.FTZ R175, R4, R149 ;  /* 0x0000009504af7220 */ /* 0x000fc80000410000 */
[----:B------:R-:W-:Y:S01]  /*22b0*/  FADD.FTZ R87, R87, R176 ;  /* 0x000000b057577221 */ /* 0x000fe20000010000 */
[-C--:B------:R-:W-:Y:S01]  /*22c0*/  FFMA.FTZ R119, R175, R176.reuse, R119 ;  /* 0x000000b0af777223 */ /* 0x080fe20000010077 */
[----:B------:R-:W-:Y:S01]  /*22d0*/  FMUL.FTZ R176, R251, R176 ;  /* 0x000000b0fbb07220 */ /* 0x000fe20000410000 */
[----:B------:R-:W-:Y:S01]  /*22e0*/  IADD3 R202, R202, 0x80, RZ ;  /* 0x00000080caca7810 */ /* 0x000fe20007ffe0ff */
[----:B--2---:R-:W-:-:S04]  /*22f0*/  FMUL.FTZ R171, R247, R171 ;  /* 0x000000abf7ab7220 */ /* 0x004fc80000410000 */
        /* <DEDUP_REMOVED lines=14> */
.L_x_996:
[----:B------:R-:W-:Y:S05]  /*23e0*/  BSYNC B0 ;  /* 0x0000000000007941 */ /* 0x000fea0003800000 */
.L_x_995:
        /* <DEDUP_REMOVED lines=13> */
[----:B------:R0:W5:Y:S02]  /*24c0*/  @P4 LDG.E.128 R140, desc[UR4][R166.64] ;  /* 0x00000004a68c4981 */ /* 0x000164000c1e1d00 */
[----:B0-----:R-:W-:-:S04]  /*24d0*/  LEA R166, P4, R202, UR12, 0x3 ;  /* 0x0000000ccaa67c11 */ /* 0x001fc8000f8818ff */
[----:B------:R-:W-:-:S06]  /*24e0*/  LEA.HI.X R167, R202, UR13, RZ, 0x3, P4 ;  /* 0x0000000dcaa77c11 */ /* 0x000fcc000a0f1cff */
[----:B------:R-:W5:Y:S01]  /*24f0*/  LDG.E.64 R166, desc[UR4][R166.64] ;  /* 0x00000004a6a67981 */ /* 0x000f62000c1e1b00 */
[C---:B--2---:R-:W-:Y:S02]  /*2500*/  PRMT R180, R148.reuse, 0x7632, R180 ;  /* 0x0000763294b47816 */ /* 0x044fe400000000b4 */
[----:B------:R-:W-:Y:S02]  /*2510*/  SHF.L.U32 R177, R148, 0x10, RZ ;  /* 0x0000001094b17819 */ /* 0x000fe400000006ff */
[----:B------:R-:W-:Y:S02]  /*2520*/  SHF.L.U32 R180, R180, 0x10, RZ ;  /* 0x00000010b4b47819 */ /* 0x000fe400000006ff */
[----:B------:R-:W-:Y:S01]  /*2530*/  PRMT R183, R149, 0x7632, R183 ;  /* 0x0000763295b77816 */ /* 0x000fe200000000b7 */
[----:B------:R-:W-:Y:S01]  /*2540*/  IMAD.U32 R179, R151, 0x10000, RZ ;  /* 0x0001000097b37824 */ /* 0x000fe200078e00ff */
[----:B------:R-:W-:Y:S01]  /*2550*/  SHF.L.U32 R149, R149, 0x10, RZ ;  /* 0x0000001095957819 */ /* 0x000fe200000006ff */
[----:B------:R-:W-:Y:S01]  /*2560*/  FADD.FTZ R180, -R191, R180 ;  /* 0x000000b4bfb47221 */ /* 0x000fe20000010100 */
[----:B------:R-:W-:-:S02]  /*2570*/  PRMT R185, R150, 0x7632, R185 ;  /* 0x0000763296b97816 */ /* 0x000fc400000000b9 */
[----:B------:R-:W-:Y:S02]  /*2580*/  SHF.L.U32 R148, R150, 0x10, RZ ;  /* 0x0000001096947819 */ /* 0x000fe400000006ff */
[----:B------:R-:W-:Y:S01]  /*2590*/  PRMT R187, R151, 0x7632, R187 ;  /* 0x0000763297bb7816 */ /* 0x000fe200000000bb */
[C---:B------:R-:W-:Y:S01]  /*25a0*/  FADD.FTZ R151, -R191.reuse, R177 ;  /* 0x000000b1bf977221 */ /* 0x040fe20000010100 */
[C---:B---3--:R-:W-:Y:S02]  /*25b0*/  PRMT R182, R152.reuse, 0x7632, R182 ;  /* 0x0000763298b67816 */ /* 0x048fe400000000b6 */
[----:B------:R-:W-:Y:S01]  /*25c0*/  SHF.L.U32 R150, R152, 0x10, RZ ;  /* 0x0000001098967819 */ /* 0x000fe200000006ff */
[----:B------:R-:W-:Y:S01]  /*25d0*/  FADD.FTZ R149, -R191, R149 ;  /* 0x00000095bf957221 */ /* 0x000fe20000010100 */
[----:B------:R-:W-:Y:S01]  /*25e0*/  SHF.L.U32 R183, R183, 0x10, RZ ;  /* 0x00000010b7b77819 */ /* 0x000fe200000006ff */
[C---:B------:R-:W-:Y:S01]  /*25f0*/  IMAD.U32 R177, R153.reuse, 0x10000, RZ ;  /* 0x0001000099b17824 */ /* 0x040fe200078e00ff */
[----:B------:R-:W-:Y:S01]  /*2600*/  SHF.L.U32 R182, R182, 0x10, RZ ;  /* 0x00000010b6b67819 */ /* 0x000fe200000006ff */
[C---:B-----5:R-:W-:Y:S01]  /*2610*/  FMUL.FTZ R180, R4.reuse, R180 ;  /* 0x000000b404b47220 */ /* 0x060fe20000410000 */
[----:B------:R-:W-:Y:S01]  /*2620*/  PRMT R184, R153, 0x7632, R184 ;  /* 0x0000763299b87816 */ /* 0x000fe200000000b8 */
[----:B------:R-:W-:Y:S01]  /*2630*/  FMUL.FTZ R152, R4, R151 ;  /* 0x0000009704987220 */ /* 0x000fe20000410000 */
[----:B------:R-:W-:Y:S01]  /*2640*/  FMUL.FTZ R153, R245, R150 ;  /* 0x00000096f5997220 */ /* 0x000fe20000410000 */
[C---:B------:R-:W-:Y:S01]  /*2650*/  PRMT R186, R154.reuse, 0x7632, R186 ;  /* 0x000076329aba7816 */ /* 0x040fe200000000ba */
[----:B------:R-:W-:Y:S01]  /*2660*/  FADD.FTZ R183, -R191, R183 ;  /* 0x000000b7bfb77221 */ /* 0x000fe20000010100 */
[----:B------:R-:W-:Y:S01]  /*2670*/  SHF.L.U32 R178, R154, 0x10, RZ ;  /* 0x000000109ab27819 */ /* 0x000fe200000006ff */
[----:B------:R-:W-:Y:S01]  /*2680*/  FMUL.FTZ R154, R4, R149 ;  /* 0x00000095049a7220 */ /* 0x000fe20000410000 */
[----:B------:R-:W-:Y:S01]  /*2690*/  FADD.FTZ R81, R81, R182 ;  /* 0x000000b651517221 */ /* 0x000fe20000010000 */
[-C--:B------:R-:W-:Y:S01]  /*26a0*/  FFMA.FTZ R113, R180, R182.reuse, R113 ;  /* 0x000000b6b4717223 */ /* 0x080fe20000010071 */
[----:B------:R-:W-:Y:S01]  /*26b0*/  FADD.FTZ R208, R208, R153 ;  /* 0x00000099d0d07221 */ /* 0x000fe20000010000 */
[----:B------:R-:W-:Y:S01]  /*26c0*/  FMUL.FTZ R182, R244, R182 ;  /* 0x000000b6f4b67220 */ /* 0x000fe20000410000 */
[----:B------:R-:W-:Y:S01]  /*26d0*/  FFMA.FTZ R207, R152, R153, R207 ;  /* 0x0000009998cf7223 */ /* 0x000fe200000100cf */
[----:B------:R-:W-:Y:S01]  /*26e0*/  SHF.L.U32 R185, R185, 0x10, RZ ;  /* 0x00000010b9b97819 */ /* 0x000fe200000006ff */
[----:B------:R-:W-:Y:S01]  /*26f0*/  FADD.FTZ R148, -R191, R148 ;  /* 0x00000094bf947221 */ /* 0x000fe20000010100 */
[----:B------:R-:W-:Y:S01]  /*2700*/  SHF.L.U32 R184, R184, 0x10, RZ ;  /* 0x00000010b8b87819 */ /* 0x000fe200000006ff */
[----:B------:R-:W-:Y:S01]  /*2710*/  FADD.FTZ R82, R82, R177 ;  /* 0x000000b152527221 */ /* 0x000fe20000010000 */
[----:B------:R-:W-:Y:S01]  /*2720*/  FFMA.FTZ R114, R154, R177, R114 ;  /* 0x000000b19a727223 */ /* 0x000fe20000010072 */
[----:B------:R-:W-:Y:S01]  /*2730*/  FMUL.FTZ R183, R4, R183 ;  /* 0x000000b704b77220 */ /* 0x000fe20000410000 */
[----:B------:R-:W-:Y:S01]  /*2740*/  FMUL.FTZ R177, R243, R177 ;  /* 0x000000b1f3b17220 */ /* 0x000fe20000410000 */
[----:B------:R-:W-:Y:S01]  /*2750*/  FADD.FTZ R208, R208, R182 ;  /* 0x000000b6d0d07221 */ /* 0x000fe20000010000 */
[----:B------:R-:W-:Y:S01]  /*2760*/  FFMA.FTZ R207, R180, R182, R207 ;  /* 0x000000b6b4cf7223 */ /* 0x000fe200000100cf */
[----:B------:R-:W-:Y:S01]  /*2770*/  PRMT R188, R155, 0x7632, R188 ;  /* 0x000076329bbc7816 */ /* 0x000fe200000000bc */
[----:B------:R-:W-:Y:S01]  /*2780*/  FADD.FTZ R185, -R191, R185 ;  /* 0x000000b9bfb97221 */ /* 0x000fe20000010100 */
[----:B------:R-:W-:Y:S01]  /*2790*/  SHF.L.U32 R181, R155, 0x10, RZ ;  /* 0x000000109bb57819 */ /* 0x000fe200000006ff */
[----:B------:R-:W-:Y:S01]  /*27a0*/  FMUL.FTZ R155, R4, R148 ;  /* 0x00000094049b7220 */ /* 0x000fe20000410000 */
[----:B------:R-:W-:Y:S01]  /*27b0*/  FADD.FTZ R83, R83, R184 ;  /* 0x000000b853537221 */ /* 0x000fe20000010000 */
[-C--:B------:R-:W-:Y:S01]  /*27c0*/  FFMA.FTZ R115, R183, R184.reuse, R115 ;  /* 0x000000b8b7737223 */ /* 0x080fe20000010073 */
[----:B------:R-:W-:Y:S01]  /*27d0*/  FMUL.FTZ R184, R242, R184 ;  /* 0x000000b8f2b87220 */ /* 0x000fe20000410000 */
[----:B------:R-:W-:Y:S01]  /*27e0*/  FADD.FTZ R208, R208, R177 ;  /* 0x000000b1d0d07221 */ /* 0x000fe20000010000 */
[----:B------:R-:W-:Y:S01]  /*27f0*/  FFMA.FTZ R207, R154, R177, R207 ;  /* 0x000000b19acf7223 */ /* 0x000fe200000100cf */
[----:B------:R-:W-:Y:S01]  /*2800*/  SHF.L.U32 R187, R187, 0x10, RZ ;  /* 0x00000010bbbb7819 */ /* 0x000fe200000006ff */
[----:B------:R-:W-:Y:S01]  /*2810*/  FADD.FTZ R179, -R191, R179 ;  /* 0x000000b3bfb37221 */ /* 0x000fe20000010100 */
[----:B------:R-:W-:Y:S01]  /*2820*/  SHF.L.U32 R186, R186, 0x10, RZ ;  /* 0x00000010baba7819 */ /* 0x000fe200000006ff */
[----:B------:R-:W-:Y:S01]  /*2830*/  FADD.FTZ R76, R76, R178 ;  /* 0x000000b24c4c7221 */ /* 0x000fe20000010000 */
[-C--:B------:R-:W-:Y:S01]  /*2840*/  FFMA.FTZ R108, R155, R178.reuse, R108 ;  /* 0x000000b29b6c7223 */ /* 0x080fe2000001006c */
[----:B------:R-:W-:Y:S01]  /*2850*/  FMUL.FTZ R185, R4, R185 ;  /* 0x000000b904b97220 */ /* 0x000fe20000410000 */
[----:B------:R-:W-:Y:S01]  /*2860*/  FMUL.FTZ R178, R241, R178 ;  /* 0x000000b2f1b27220 */ /* 0x000fe20000410000 */
[----:B------:R-:W-:Y:S01]  /*2870*/  FADD.FTZ R208, R208, R184 ;  /* 0x000000b8d0d07221 */ /* 0x000fe20000010000 */
[----:B------:R-:W-:Y:S01]  /*2880*/  FFMA.FTZ R207, R183, R184, R207 ;  /* 0x000000b8b7cf7223 */ /* 0x000fe200000100cf */
[----:B------:R-:W-:Y:S01]  /*2890*/  FADD.FTZ R187, -R191, R187 ;  /* 0x000000bbbfbb7221 */ /* 0x000fe20000010100 */
[----:B------:R-:W-:Y:S01]  /*28a0*/  FMUL.FTZ R179, R4, R179 ;  /* 0x000000b304b37220 */ /* 0x000fe20000410000 */
[----:B------:R-:W-:Y:S01]  /*28b0*/  FADD.FTZ R77, R77, R186 ;  /* 0x000000ba4d4d7221 */ /* 0x000fe20000010000 */
[-C--:B------:R-:W-:Y:S01]  /*28c0*/  FFMA.FTZ R109, R185, R186.reuse, R109 ;  /* 0x000000bab96d7223 */ /* 0x080fe2000001006d */
[----:B------:R-:W-:Y:S01]  /*28d0*/  FMUL.FTZ R186, R240, R186 ;  /* 0x000000baf0ba7220 */ /* 0x000fe20000410000 */
        /* <DEDUP_REMOVED lines=17> */
[----:B------:R-:W-:-:S07]  /*29f0*/  FFMA.FTZ R207, R187, R188, R207 ;  /* 0x000000bcbbcf7223 */ /* 0x000fce00000100cf */
.L_x_998:
[----:B------:R-:W-:Y:S05]  /*2a00*/  BSYNC B0 ;  /* 0x0000000000007941 */ /* 0x000fea0003800000 */
.L_x_997:
[----:B------:R-:W-:Y:S01]  /*2a10*/  LOP3.LUT P4, RZ, R190, 0xff, RZ, 0xc0, !PT ;  /* 0x000000ffbeff7812 */ /* 0x000fe2000788c0ff */
[----:B------:R-:W-:Y:S01]  /*2a20*/  UMOV UR6, 0xffffffff ;  /* 0xffffffff00067882 */ /* 0x000fe20000000000 */
[----:B------:R-:W-:Y:S02]  /*2a30*/  SHF.R.U32.HI R247, RZ, 0x5, R246 ;  /* 0x00000005fff77819 */ /* 0x000fe400000116f6 */
[----:B------:R-:W-:Y:S02]  /*2a40*/  P2R R202, PR, RZ, 0x10 ;  /* 0x00000010ffca7803 */ /* 0x000fe40000000000 */
[----:B------:R-:W-:-:S07]  /*2a50*/  LOP3.LUT R150, R247, 0x7fffffc, RZ, 0xc0, !PT ;  /* 0x07fffffcf7967812 */ /* 0x000fce00078ec0ff */
        /* <DEDUP_REMOVED lines=21> */
.L_x_1025:
[----:B------:R-:W3:Y:S01]  /*2bb0*/  S2R R190, SR_CgaCtaId ;  /* 0x0000000000be7919 */ /* 0x000ee20000008800 */
[----:B--2---:R-:W-:Y:S01]  /*2bc0*/  FADD.FTZ R149, R191, R149 ;  /* 0x00000095bf957221 */ /* 0x004fe20000010000 */
[----:B------:R-:W-:Y:S01]  /*2bd0*/  @!P4 LOP3.LUT R151, R247, 0x3, RZ, 0xc0, !PT ;  /* 0x00000003f797c812 */ /* 0x000fe200078ec0ff */
[----:B-1----:R-:W-:Y:S01]  /*2be0*/  FADD.FTZ R148, R207, R208 ;  /* 0x000000d0cf947221 */ /* 0x002fe20000010000 */
[----:B0-----:R-:W-:Y:S01]  /*2bf0*/  MOV R191, 0x400 ;  /* 0x0000040000bf7802 */ /* 0x001fe20000000f00 */
[----:B------:R-:W-:Y:S05]  /*2c00*/  WARPSYNC.ALL ;  /* 0x0000000000007948 */ /* 0x000fea0003800000 */
[----:B------:R-:W-:Y:S01]  /*2c10*/  @!P4 IADD3 R151, R150, R151, RZ ;  /* 0x000000979697c210 */ /* 0x000fe20007ffe0ff */
[----:B------:R-:W-:Y:S01]  /*2c20*/  BSSY B0, `(.L_x_1000) ;  /* 0x00000b0000007945 */ /* 0x000fe20003800000 */
[----:B---3--:R-:W-:-:S04]  /*2c30*/  LEA R191, R190, R191, 0x18 ;  /* 0x000000bfbebf7211 */ /* 0x008fc800078ec0ff */
        /* <DEDUP_REMOVED lines=15> */
[----:B------:R-:W-:Y:S01]  /*2d30*/  FMUL.FTZ R208, R149, UR14 ;  /* 0x0000000e95d07c20 */ /* 0x000fe20008410000 */
[----:B------:R-:W-:Y:S06]  /*2d40*/  @!P0 BRA `(.L_x_1001) ;  /* 0x0000000800748947 */ /* 0x000fec0003800000 */
[----:B------:R-:W0:Y:S01]  /*2d50*/  LDC.64 R148, c[0x0][0x220] ;  /* 0x00008800ff947b82 */ /* 0x000e220000000a00 */
[----:B------:R-:W-:Y:S01]  /*2d60*/  ISETP.NE.AND P6, PT, R2, RZ, PT ;  /* 0x000000ff0200720c */ /* 0x000fe20003fc5270 */
[----:B0-----:R-:W-:-:S06]  /*2d70*/  IMAD.WIDE.U32 R148, R6, 0x10, R148 ;  /* 0x0000001006947825 */ /* 0x001fcc00078e0094 */
[----:B------:R-:W2:Y:S01]  /*2d80*/  LDG.E.128 R148, desc[UR4][R148.64] ;  /* 0x0000000494947981 */ /* 0x000ea2000c1e1d00 */
[----:B------:R-:W-:Y:S01]  /*2d90*/  ISETP.NE.U32.AND P5, PT, RZ, UR8, PT ;  /* 0x00000008ff007c0c */ /* 0x000fe2000bfa5070 */
[----:B------:R-:W-:Y:S01]  /*2da0*/  HFMA2.MMA R246, -RZ, RZ, 0, 0 ;  /* 0x00000000fff67435 */ /* 0x000fe200000001ff */
[----:B------:R-:W-:Y:S02]  /*2db0*/  FSEL R249, R207, RZ, !P6 ;  /* 0x000000ffcff97208 */ /* 0x000fe40007000000 */
[----:B------:R-:W-:Y:S02]  /*2dc0*/  ISETP.NE.AND.EX P5, PT, RZ, UR9, PT, P5 ;  /* 0x00000009ff007c0c */ /* 0x000fe4000bfa5350 */
[----:B------:R-:W-:Y:S01]  /*2dd0*/  LOP3.LUT P6, RZ, R160, 0xff00, RZ, 0xc0, !PT ;  /* 0x0000ff00a0ff7812 */ /* 0x000fe200078cc0ff */
[----:B------:R-:W-:-:S04]  /*2de0*/  FFMA.FTZ R190, R0, R208, R249 ;  /* 0x000000d000be7223 */ /* 0x000fc800000100f9 */
[----:B------:R-:W-:-:S04]  /*2df0*/  FADD.FTZ R190, R7, -R190 ;  /* 0x800000be07be7221 */ /* 0x000fc80000010000 */
[----:B-----5:R-:W-:Y:S02]  /*2e00*/  FMUL.FTZ R191, R4, R190 ;  /* 0x000000be04bf7220 */ /* 0x020fe40000410000 */
[----:B------:R-:W-:-:S05]  /*2e10*/  @P5 SHF.L.U32 R190, R40, 0x10, RZ ;  /* 0x0000001028be5819 */ /* 0x000fca00000006ff */
[----:B------:R-:W-:Y:S01]  /*2e20*/  @P5 FADD.FTZ R191, R191, R190 ;  /* 0x000000bebfbf5221 */ /* 0x000fe20000010000 */
[----:B------:R-:W-:-:S03]  /*2e30*/  IMAD.MOV.U32 R190, RZ, RZ, R160 ;  /* 0x000000ffffbe7224 */ /* 0x000fc600078e00a0 */
[----:B------:R-:W-:Y:S02]  /*2e40*/  FMUL.FTZ R247, R191, R5 ;  /* 0x00000005bff77220 */ /* 0x000fe40000410000 */
[----:B------:R-:W-:Y:S02]  /*2e50*/  LOP3.LUT P4, RZ, R190, 0xff, RZ, 0xc0, !PT ;  /* 0x000000ffbeff7812 */ /* 0x000fe4000788c0ff */
[----:B------:R-:W-:-:S11]  /*2e60*/  FMUL.FTZ R247, R247, UR15 ;  /* 0x0000000ff7f77c20 */ /* 0x000fd60008410000 */
[----:B--2---:R-:W-:-:S05]  /*2e70*/  @P4 SHF.L.U32 R190, R148, 0x10, RZ ;  /* 0x0000001094be4819 */ /* 0x004fca00000006ff */
[----:B------:R-:W-:Y:S01]  /*2e80*/  @P4 FMUL.FTZ R246, R247, R190 ;  /* 0x000000bef7f64220 */ /* 0x000fe20000410000 */
[----:B------:R-:W-:Y:S01]  /*2e90*/  MOV R190, RZ ;  /* 0x000000ff00be7202 */ /* 0x000fe20000000f00 */
[----:B------:R-:W-:Y:S01]  /*2ea0*/  @P4 FMUL.FTZ R190, R237, R247 ;  /* 0x000000f7edbe4220 */ /* 0x000fe20000410000 */
[----:B------:R-:W-:Y:S01]  /*2eb0*/  ISETP.NE.U32.AND P4, PT, RZ, UR16, PT ;  /* 0x00000010ff007c0c */ /* 0x000fe2000bf85070 */
[----:B------:R-:W-:Y:S01]  /*2ec0*/  FFMA.FTZ R247, R11, R208, R249 ;  /* 0x000000d00bf77223 */ /* 0x000fe200000100f9 */
[----:B------:R-:W-:Y:S01]  /*2ed0*/  FADD.FTZ R72, R72, R246 ;  /* 0x000000f648487221 */ /* 0x000fe20000010000 */
[----:B------:R-:W-:Y:S02]  /*2ee0*/  @P5 SHF.L.U32 R246, R41, 0x10, RZ ;  /* 0x0000001029f65819 */ /* 0x000fe400000006ff */
[----:B------:R-:W-:Y:S01]  /*2ef0*/  ISETP.NE.AND.EX P4, PT, RZ, UR17, PT, P4 ;  /* 0x00000011ff007c0c */ /* 0x000fe2000bf85340 */
[----:B------:R-:W-:-:S04]  /*2f00*/  FADD.FTZ R247, R199, -R247 ;  /* 0x800000f7c7f77221 */ /* 0x000fc80000010000 */
[----:B------:R-:W-:-:S08]  /*2f10*/  FMUL.FTZ R247, R4, R247 ;  /* 0x000000f704f77220 */ /* 0x000fd00000410000 */
[----:B------:R-:W-:-:S04]  /*2f20*/  @P4 F2FP.BF16.F32.PACK_AB R191, RZ, R191 ;  /* 0x000000bfffbf423e */ /* 0x000fc800000010ff */
[----:B------:R-:W-:Y:S02]  /*2f30*/  @P4 PRMT R144, R191, 0x7610, R144 ;  /* 0x00007610bf904816 */ /* 0x000fe40000000090 */
[----:B------:R-:W-:-:S04]  /*2f40*/  @P5 PRMT R191, R40, 0x7632, R191 ;  /* 0x0000763228bf5816 */ /* 0x000fc800000000bf */
[----:B------:R-:W-:-:S05]  /*2f50*/  @P5 SHF.L.U32 R191, R191, 0x10, RZ ;  /* 0x00000010bfbf5819 */ /* 0x000fca00000006ff */
[--C-:B------:R-:W-:Y:S01]  /*2f60*/  @P5 FADD.FTZ R247, R247, R191.reuse ;  /* 0x000000bff7f75221 */ /* 0x100fe20000010000 */
[----:B------:R-:W-:Y:S01]  /*2f70*/  @P6 PRMT R191, R148, 0x7632, R191 ;  /* 0x0000763294bf6816 */ /* 0x000fe200000000bf */
[----:B------:R-:W-:Y:S02]  /*2f80*/  IMAD.MOV.U32 R148, RZ, RZ, RZ ;  /* 0x000000ffff947224 */ /* 0x000fe400078e00ff */
[----:B------:R-:W-:Y:S01]  /*2f90*/  FMUL.FTZ R248, R247, R5 ;  /* 0x00000005f7f87220 */ /* 0x000fe20000410000 */
[----:B------:R-:W-:Y:S02]  /*2fa0*/  @P6 SHF.L.U32 R191, R191, 0x10, RZ ;  /* 0x00000010bfbf6819 */ /* 0x000fe400000006ff */
[----:B------:R-:W-:Y:S01]  /*2fb0*/  @P4 F2FP.BF16.F32.PACK_AB R247, RZ, R247 ;  /* 0x000000f7fff7423e */ /* 0x000fe200000010ff */
[----:B------:R-:W-:-:S03]  /*2fc0*/  FMUL.FTZ R248, R248, UR15 ;  /* 0x0000000ff8f87c20 */ /* 0x000fc60008410000 */
[----:B------:R-:W-:Y:S01]  /*2fd0*/  @P4 PRMT R144, R144, 0x5410, R247 ;  /* 0x0000541090904816 */ /* 0x000fe200000000f7 */
[----:B------:R-:W-:Y:S01]  /*2fe0*/  @P6 FMUL.FTZ R148, R248, R191 ;  /* 0x000000bff8946220 */ /* 0x000fe20000410000 */
[----:B------:R-:W-:Y:S01]  /*2ff0*/  HFMA2.MMA R191, -RZ, RZ, 0, 0 ;  /* 0x00000000ffbf7435 */ /* 0x000fe200000001ff */
[----:B------:R-:W-:Y:S02]  /*3000*/  FFMA.FTZ R247, R8, R208, R249 ;  /* 0x000000d008f77223 */ /* 0x000fe400000100f9 */
[----:B------:R-:W-:Y:S02]  /*3010*/  FADD.FTZ R73, R73, R148 ;  /* 0x0000009449497221 */ /* 0x000fe40000010000 */
[----:B------:R-:W-:Y:S01]  /*3020*/  FADD.FTZ R247, R198, -R247 ;  /* 0x800000f7c6f77221 */ /* 0x000fe20000010000 */
[----:B------:R-:W-:Y:S01]  /*3030*/  @P6 FMUL.FTZ R191, R236, R248 ;  /* 0x000000f8ecbf6220 */ /* 0x000fe20000410000 */
[----:B------:R-:W-:Y:S02]  /*3040*/  LOP3.LUT P6, RZ, R160, 0xff0000, RZ, 0xc0, !PT ;  /* 0x00ff0000a0ff7812 */ /* 0x000fe400078cc0ff */
[----:B------:R-:W-:Y:S01]  /*3050*/  FMUL.FTZ R247, R4, R247 ;  /* 0x000000f704f77220 */ /* 0x000fe20000410000 */
[----:B------:R-:W-:-:S03]  /*3060*/  MOV R248, RZ ;  /* 0x000000ff00f87202 */ /* 0x000fc60000000f00 */
[----:B------:R-:W-:-:S04]  /*3070*/  @P5 FADD.FTZ R247, R247, R246 ;  /* 0x000000f6f7f75221 */ /* 0x000fc80000010000 */
[----:B------:R-:W-:Y:S01]  /*3080*/  FMUL.FTZ R148, R247, R5 ;  /* 0x00000005f7947220 */ /* 0x000fe20000410000 */
[----:B------:R-:W-:Y:S02]  /*3090*/  @P4 F2FP.BF16.F32.PACK_AB R247, RZ, R247 ;  /* 0x000000f7fff7423e */ /* 0x000fe400000010ff */
[----:B------:R-:W-:Y:S01]  /*30a0*/  @P6 SHF.L.U32 R246, R149, 0x10, RZ ;  /* 0x0000001095f66819 */ /* 0x000fe200000006ff */
[----:B------:R-:W-:Y:S01]  /*30b0*/  FMUL.FTZ R148, R148, UR15 ;  /* 0x0000000f94947c20 */ /* 0x000fe20008410000 */
[----:B------:R-:W-:Y:S02]  /*30c0*/  @P4 PRMT R145, R247, 0x7610, R145 ;  /* 0x00007610f7914816 */ /* 0x000fe40000000091 */
[----:B------:R-:W-:Y:S01]  /*30d0*/  @P5 PRMT R247, R41, 0x7632, R247 ;  /* 0x0000763229f75816 */ /* 0x000fe200000000f7 */
[----:B------:R-:W-:Y:S01]  /*30e0*/  @P6 FMUL.FTZ R248, R148, R246 ;  /* 0x000000f694f86220 */ /* 0x000fe20000410000 */
[----:B------:R-:W-:-:S03]  /*30f0*/  HFMA2.MMA R246, -RZ, RZ, 0, 0 ;  /* 0x00000000fff67435 */ /* 0x000fc600000001ff */
[----:B------:R-:W-:Y:S02]  /*3100*/  @P5 IMAD.U32 R247, R247, 0x10000, RZ ;  /* 0x00010000f7f75824 */ /* 0x000fe400078e00ff */
[----:B------:R-:W-:Y:S01]  /*3110*/  FADD.FTZ R74, R74, R248 ;  /* 0x000000f84a4a7221 */ /* 0x000fe20000010000 */
[----:B------:R-:W-:Y:S01]  /*3120*/  MOV R248, RZ ;  /* 0x000000ff00f87202 */ /* 0x000fe20000000f00 */
[----:B------:R-:W-:Y:S01]  /*3130*/  @P6 FMUL.FTZ R246, R235, R148 ;  /* 0x00000094ebf66220 */ /* 0x000fe20000410000 */
[----:B------:R-:W-:Y:S01]  /*3140*/  FFMA.FTZ R148, R12, R208, R249 ;  /* 0x000000d00c947223 */ /* 0x000fe200000100f9 */
[----:B------:R-:W-:-:S03]  /*3150*/  LOP3.LUT P6, RZ, R160, 0xff000000, RZ, 0xc0, !PT ;  /* 0xff000000a0ff7812 */ /* 0x000fc600078cc0ff */
[----:B------:R-:W-:-:S04]  /*3160*/  FADD.FTZ R148, R197, -R148 ;  /* 0x80000094c5947221 */ /* 0x000fc80000010000 */
[----:B------:R-:W-:-:S04]  /*3170*/  FMUL.FTZ R148, R4, R148 ;  /* 0x0000009404947220 */ /* 0x000fc80000410000 */
[--C-:B------:R-:W-:Y:S02]  /*3180*/  @P5 FADD.FTZ R148, R148, R247.reuse ;  /* 0x000000f794945221 */ /* 0x100fe40000010000 */
[----:B------:R-:W-:Y:S02]  /*3190*/  @P6 PRMT R247, R149, 0x7632, R247 ;  /* 0x0000763295f76816 */ /* 0x000fe400000000f7 */
[----:B------:R-:W-:Y:S01]  /*31a0*/  FMUL.FTZ R149, R148, R5 ;  /* 0x0000000594957220 */ /* 0x000fe20000410000 */
[----:B------:R-:W-:Y:S02]  /*31b0*/  @P4 F2FP.BF16.F32.PACK_AB R148, RZ, R148 ;  /* 0x00000094ff94423e */ /* 0x000fe400000010ff */
[----:B------:R-:W-:Y:S01]  /*31c0*/  @P6 SHF.L.U32 R247, R247, 0x10, RZ ;  /* 0x00000010f7f76819 */ /* 0x000fe200000006ff */
[----:B------:R-:W-:Y:S01]  /*31d0*/  FMUL.FTZ R149, R149, UR15 ;  /* 0x0000000f95957c20 */ /* 0x000fe20008410000 */
[----:B------:R-:W-:Y:S01]  /*31e0*/  @P4 PRMT R145, R145, 0x5410, R148 ;  /* 0x0000541091914816 */ /* 0x000fe20000000094 */
[----:B------:R-:W-:-:S02]  /*31f0*/  FFMA.FTZ R148, R9, R208, R249 ;  /* 0x000000d009947223 */ /* 0x000fc400000100f9 */
[----:B------:R-:W-:Y:S01]  /*3200*/  @P6 FMUL.FTZ R248, R149, R247 ;  /* 0x000000f795f86220 */ /* 0x000fe20000410000 */
[----:B------:R-:W-:Y:S01]  /*3210*/  HFMA2.MMA R247, -RZ, RZ, 0, 0 ;  /* 0x00000000fff77435 */ /* 0x000fe200000001ff */
[----:B------:R-:W-:Y:S02]  /*3220*/  FADD.FTZ R148, R196, -R148 ;  /* 0x80000094c4947221 */ /* 0x000fe40000010000 */
[----:B------:R-:W-:-:S03]  /*3230*/  FADD.FTZ R75, R75, R248 ;  /* 0x000000f84b4b7221 */ /* 0x000fc60000010000 */
[----:B------:R-:W-:Y:S01]  /*3240*/  @P6 FMUL.FTZ R247, R234, R149 ;  /* 0x00000095eaf76220 */ /* 0x000fe20000410000 */
[----:B------:R-:W-:Y:S01]  /*3250*/  FMUL.FTZ R149, R4, R148 ;  /* 0x0000009404957220 */ /* 0x000fe20000410000 */
[----:B------:R-:W-:Y:S02]  /*3260*/  @P5 SHF.L.U32 R148, R42, 0x10, RZ ;  /* 0x000000102a945819 */ /* 0x000fe400000006ff */
[----:B------:R-:W-:-:S03]  /*3270*/  LOP3.LUT P6, RZ, R161, 0xff, RZ, 0xc0, !PT ;  /* 0x000000ffa1ff7812 */ /* 0x000fc600078cc0ff */
[----:B------:R-:W-:-:S05]  /*3280*/  @P5 FADD.FTZ R149, R149, R148 ;  /* 0x0000009495955221 */ /* 0x000fca0000010000 */
[----:B------:R-:W-:Y:S01]  /*3290*/  @P4 F2FP.BF16.F32.PACK_AB R148, RZ, R149 ;  /* 0x00000095ff94423e */ /* 0x000fe200000010ff */
[----:B------:R-:W-:-:S03]  /*32a0*/  FMUL.FTZ R149, R149, R5 ;  /* 0x0000000595957220 */ /* 0x000fc60000410000 */
[----:B------:R-:W-:Y:S01]  /*32b0*/  @P4 PRMT R146, R148, 0x7610, R146 ;  /* 0x0000761094924816 */ /* 0x000fe20000000092 */
[----:B------:R-:W-:Y:S01]  /*32c0*/  FMUL.FTZ R148, R149, UR15 ;  /* 0x0000000f95947c20 */ /* 0x000fe20008410000 */
[----:B------:R-:W-:Y:S01]  /*32d0*/  @P6 IMAD.U32 R248, R150, 0x10000, RZ ;  /* 0x0001000096f86824 */ /* 0x000fe200078e00ff */
[----:B------:R-:W-:-:S03]  /*32e0*/  MOV R149, RZ ;  /* 0x000000ff00957202 */ /* 0x000fc60000000f00 */
[----:B------:R-:W-:Y:S01]  /*32f0*/  @P6 FMUL.FTZ R149, R148, R248 ;  /* 0x000000f894956220 */ /* 0x000fe20000410000 */
[----:B------:R-:W-:-:S03]  /*3300*/  HFMA2.MMA R248, -RZ, RZ, 0, 0 ;  /* 0x00000000fff87435 */ /* 0x000fc600000001ff */
[----:B------:R-:W-:Y:S01]  /*3310*/  FADD.FTZ R68, R68, R149 ;  /* 0x0000009544447221 */ /* 0x000fe20000010000 */
[----:B------:R-:W-:Y:S02]  /*3320*/  FFMA.FTZ R149, R13, R208, R249 ;  /* 0x000000d00d957223 */ /* 0x000fe400000100f9 */
[----:B------:R-:W-:Y:S01]  /*3330*/  @P6 FMUL.FTZ R248, R233, R148 ;  /* 0x00000094e9f86220 */ /* 0x000fe20000410000 */
[----:B------:R-:W-:Y:S01]  /*3340*/  @P5 PRMT R148, R42, 0x7632, R148 ;  /* 0x000076322a945816 */ /* 0x000fe20000000094 */
[----:B------:R-:W-:Y:S01]  /*3350*/  FADD.FTZ R149, R195, -R149 ;  /* 0x80000095c3957221 */ /* 0x000fe20000010000 */
[----:B------:R-:W-:Y:S02]  /*3360*/  LOP3.LUT P6, RZ, R161, 0xff00, RZ, 0xc0, !PT ;  /* 0x0000ff00a1ff7812 */ /* 0x000fe400078cc0ff */
[----:B------:R-:W-:Y:S01]  /*3370*/  @P5 SHF.L.U32 R148, R148, 0x10, RZ ;  /* 0x0000001094945819 */ /* 0x000fe200000006ff */
[----:B------:R-:W-:-:S04]  /*3380*/  FMUL.FTZ R149, R4, R149 ;  /* 0x0000009504957220 */ /* 0x000fc80000410000 */
[----:B------:R-:W-:-:S05]  /*3390*/  @P5 FADD.FTZ R149, R149, R148 ;  /* 0x0000009495955221 */ /* 0x000fca0000010000 */
[----:B------:R-:W-:Y:S02]  /*33a0*/  @P4 F2FP.BF16.F32.PACK_AB R148, RZ, R149 ;  /* 0x00000095ff94423e */ /* 0x000fe400000010ff */
[----:B------:R-:W-:Y:S02]  /*33b0*/  @P6 PRMT R150, R150, 0x7632, R150 ;  /* 0x0000763296966816 */ /* 0x000fe40000000096 */
[----:B------:R-:W-:Y:S01]  /*33c0*/  @P4 PRMT R146, R146, 0x5410, R148 ;  /* 0x0000541092924816 */ /* 0x000fe20000000094 */
[----:B------:R-:W-:Y:S01]  /*33d0*/  FMUL.FTZ R148, R149, R5 ;  /* 0x0000000595947220 */ /* 0x000fe20000410000 */
[----:B------:R-:W-:Y:S02]  /*33e0*/  @P6 SHF.L.U32 R150, R150, 0x10, RZ ;  /* 0x0000001096966819 */ /* 0x000fe400000006ff */
[----:B------:R-:W-:Y:S01]  /*33f0*/  MOV R149, RZ ;  /* 0x000000ff00957202 */ /* 0x000fe20000000f00 */
[----:B------:R-:W-:-:S04]  /*3400*/  FMUL.FTZ R148, R148, UR15 ;  /* 0x0000000f94947c20 */ /* 0x000fc80008410000 */
[----:B------:R-:W-:Y:S01]  /*3410*/  @P6 FMUL.FTZ R149, R148, R150 ;  /* 0x0000009694956220 */ /* 0x000fe20000410000 */
[----:B------:R-:W-:-:S03]  /*3420*/  HFMA2.MMA R150, -RZ, RZ, 0, 0 ;  /* 0x00000000ff967435 */ /* 0x000fc600000001ff */
[----:B------:R-:W-:-:S03]  /*3430*/  FADD.FTZ R69, R69, R149 ;  /* 0x0000009545457221 */ /* 0x000fc60000010000 */
[----:B------:R-:W-:Y:S01]  /*3440*/  @P6 FMUL.FTZ R150, R232, R148 ;  /* 0x00000094e8966220 */ /* 0x000fe20000410000 */
[-CC-:B------:R-:W-:Y:S01]  /*3450*/  FFMA.FTZ R148, R10, R208.reuse, R249.reuse ;  /* 0x000000d00a947223 */ /* 0x180fe200000100f9 */
[----:B------:R-:W-:-:S03]  /*3460*/  FFMA.FTZ R249, R193, R208, R249 ;  /* 0x000000d0c1f97223 */ /* 0x000fc600000100f9 */
[----:B------:R-:W-:Y:S01]  /*3470*/  FADD.FTZ R148, R194, -R148 ;  /* 0x80000094c2947221 */ /* 0x000fe20000010000 */
[----:B------:R-:W-:-:S03]  /*3480*/  F2FP.BF16.F32.PACK_AB R150, R150, R248 ;  /* 0x000000f89696723e */ /* 0x000fc600000010ff */
[----:B------:R-:W-:Y:S01]  /*3490*/  FMUL.FTZ R149, R4, R148 ;  /* 0x0000009404957220 */ /* 0x000fe20000410000 */
[----:B------:R-:W-:-:S04]  /*34a0*/  @P5 IMAD.U32 R148, R43, 0x10000, RZ ;  /* 0x000100002b945824 */ /* 0x000fc800078e00ff */
[----:B------:R-:W-:Y:S01]  /*34b0*/  @P5 FADD.FTZ R149, R149, R148 ;  /* 0x0000009495955221 */ /* 0x000fe20000010000 */
[--C-:B------:R-:W-:Y:S01]  /*34c0*/  FADD.FTZ R148, R192, -R249.reuse ;  /* 0x800000f9c0947221 */ /* 0x100fe20000010000 */
[----:B------:R-:W-:-:S03]  /*34d0*/  @P5 PRMT R249, R43, 0x7632, R249 ;  /* 0x000076322bf95816 */ /* 0x000fc600000000f9 */
[----:B------:R-:W-:Y:S01]  /*34e0*/  FMUL.FTZ R148, R4, R148 ;  /* 0x0000009404947220 */ /* 0x000fe20000410000 */
[----:B------:R-:W-:-:S05]  /*34f0*/  @P5 SHF.L.U32 R249, R249, 0x10, RZ ;  /* 0x00000010f9f95819 */ /* 0x000fca00000006ff */
[----:B------:R-:W-:Y:S01]  /*3500*/  @P5 FADD.FTZ R148, R148, R249 ;  /* 0x000000f994945221 */ /* 0x000fe20000010000 */
[----:B------:R-:W-:Y:S02]  /*3510*/  LOP3.LUT P5, RZ, R161, 0xff0000, RZ, 0xc0, !PT ;  /* 0x00ff0000a1ff7812 */ /* 0x000fe400078ac0ff */
[----:B------:R-:W-:Y:S01]  /*3520*/  @P4 F2FP.BF16.F32.PACK_AB R249, RZ, R149 ;  /* 0x00000095fff9423e */ /* 0x000fe200000010ff */
[----:B------:R-:W-:-:S03]  /*3530*/  FMUL.FTZ R149, R149, R5 ;  /* 0x0000000595957220 */ /* 0x000fc60000410000 */
[----:B------:R-:W-:Y:S01]  /*3540*/  @P4 PRMT R147, R249, 0x7610, R147 ;  /* 0x00007610f9934816 */ /* 0x000fe20000000093 */
[----:B------:R-:W-:Y:S01]  /*3550*/  FMUL.FTZ R149, R149, UR15 ;  /* 0x0000000f95957c20 */ /* 0x000fe20008410000 */
[----:B------:R-:W-:-:S05]  /*3560*/  MOV R249, RZ ;  /* 0x000000ff00f97202 */ /* 0x000fca0000000f00 */
[----:B------:R-:W-:-:S05]  /*3570*/  @P5 SHF.L.U32 R250, R151, 0x10, RZ ;  /* 0x0000001097fa5819 */ /* 0x000fca00000006ff */
[----:B------:R-:W-:Y:S01]  /*3580*/  @P5 FMUL.FTZ R249, R149, R250 ;  /* 0x000000fa95f95220 */ /* 0x000fe20000410000 */
[----:B------:R-:W-:-:S03]  /*3590*/  MOV R250, RZ ;  /* 0x000000ff00fa7202 */ /* 0x000fc60000000f00 */
[----:B------:R-:W-:Y:S01]  /*35a0*/  FADD.FTZ R70, R70, R249 ;  /* 0x000000f946467221 */ /* 0x000fe20000010000 */
[----:B------:R-:W-:-:S06]  /*35b0*/  HFMA2.MMA R249, -RZ, RZ, 0, 0 ;  /* 0x00000000fff97435 */ /* 0x000fcc00000001ff */
[----:B------:R-:W-:Y:S01]  /*35c0*/  @P5 FMUL.FTZ R249, R231, R149 ;  /* 0x00000095e7f95220 */ /* 0x000fe20000410000 */
[----:B------:R-:W-:Y:S02]  /*35d0*/  LOP3.LUT P5, RZ, R161, 0xff000000, RZ, 0xc0, !PT ;  /* 0xff000000a1ff7812 */ /* 0x000fe400078ac0ff */
[----:B------:R-:W-:Y:S01]  /*35e0*/  @P4 F2FP.BF16.F32.PACK_AB R149, RZ, R148 ;  /* 0x00000094ff95423e */ /* 0x000fe200000010ff */
[----:B------:R-:W-:-:S03]  /*35f0*/  FMUL.FTZ R148, R148, R5 ;  /* 0x0000000594947220 */ /* 0x000fc60000410000 */
[----:B------:R-:W-:Y:S01]  /*3600*/  @P4 PRMT R147, R147, 0x5410, R149 ;  /* 0x0000541093934816 */ /* 0x000fe20000000095 */
[----:B------:R-:W-:-:S06]  /*3610*/  FMUL.FTZ R148, R148, UR15 ;  /* 0x0000000f94947c20 */ /* 0x000fcc0008410000 */
[----:B------:R-:W-:Y:S01]  /*3620*/  @P5 PRMT R149, R151, 0x7632, R149 ;  /* 0x0000763297955816 */ /* 0x000fe20000000095 */
[----:B------:R-:W-:Y:S02]  /*3630*/  IMAD.MOV.U32 R151, RZ, RZ, RZ ;  /* 0x000000ffff977224 */ /* 0x000fe400078e00ff */
[----:B------:R-:W-:Y:S01]  /*3640*/  @P5 FMUL.FTZ R250, R230, R148 ;  /* 0x00000094e6fa5220 */ /* 0x000fe20000410000 */
[----:B------:R-:W-:-:S05]  /*3650*/  @P5 SHF.L.U32 R149, R149, 0x10, RZ ;  /* 0x0000001095955819 */ /* 0x000fca00000006ff */
[----:B------:R-:W-:Y:S02]  /*3660*/  @P5 FMUL.FTZ R151, R148, R149 ;  /* 0x0000009594975220 */ /* 0x000fe40000410000 */
[----:B------:R-:W0:Y:S02]  /*3670*/  @P4 LDC.64 R148, c[0x0][0x308] ;  /* 0x0000c200ff944b82 */ /* 0x000e240000000a00 */
[----:B------:R-:W-:Y:S01]  /*3680*/  FADD.FTZ R71, R71, R151 ;  /* 0x0000009747477221 */ /* 0x000fe20000010000 */
[----:B------:R-:W-:-:S05]  /*3690*/  F2FP.BF16.F32.PACK_AB R151, R250, R249 ;  /* 0x000000f9fa97723e */ /* 0x000fca00000010ff */
[----:B------:R-:W1:Y:S01]  /*36a0*/  LDC.64 R248, c[0x0][0x2f8] ;  /* 0x0000be00fff87b82 */ /* 0x000e620000000a00 */
[----:B0-----:R-:W-:-:S05]  /*36b0*/  @P4 IMAD.WIDE.U32 R148, R6, 0x10, R148 ;  /* 0x0000001006944825 */ /* 0x001fca00078e0094 */
[----:B------:R0:W-:Y:S02]  /*36c0*/  @P4 STG.E.128 desc[UR4][R148.64], R144 ;  /* 0x0000009094004986 */ /* 0x0001e4000c101d04 */
[----:B0-----:R-:W-:Y:S01]  /*36d0*/  F2FP.BF16.F32.PACK_AB R148, R191, R190 ;  /* 0x000000bebf94723e */ /* 0x001fe200000010ff */
[C---:B-1----:R-:W-:Y:S01]  /*36e0*/  IMAD.WIDE.U32 R190, R6.reuse, 0x10, R248 ;  /* 0x0000001006be7825 */ /* 0x042fe200078e00f8 */
[----:B------:R-:W-:Y:S02]  /*36f0*/  F2FP.BF16.F32.PACK_AB R149, R247, R246 ;  /* 0x000000f6f795723e */ /* 0x000fe400000010ff */
[----:B------:R-:W-:-:S03]  /*3700*/  IADD3 R6, R6, 0x80, RZ ;  /* 0x0000008006067810 */ /* 0x000fc60007ffe0ff */
[----:B------:R0:W-:Y:S04]  /*3710*/  STG.E.128 desc[UR4][R190.64], R148 ;  /* 0x00000094be007986 */ /* 0x0001e8000c101d04 */
.L_x_1001:
[----:B------:R-:W-:Y:S05]  /*3720*/  BSYNC B0 ;  /* 0x0000000000007941 */ /* 0x000fea0003800000 */
.L_x_1000:
[----:B------:R-:W-:Y:S04]  /*3730*/  BSSY B0, `(.L_x_1002) ;  /* 0x000009f000007945 */ /* 0x000fe80003800000 */
[----:B------:R-:W-:Y:S05]  /*3740*/  @!P1 BRA `(.L_x_1003) ;  /* 0x0000000800749947 */ /* 0x000fea0003800000 */
[----:B0-----:R-:W0:Y:S01]  /*3750*/  LDC.64 R148, c[0x0][0x220] ;  /* 0x00008800ff947b82 */ /* 0x001e220000000a00 */
[----:B------:R-:W-:Y:S01]  /*3760*/  ISETP.NE.AND P4, PT, R2, RZ, PT ;  /* 0x000000ff0200720c */ /* 0x000fe20003f85270 */
[----:B0-----:R-:W-:-:S06]  /*3770*/  IMAD.WIDE.U32 R148, R6, 0x10, R148 ;  /* 0x0000001006947825 */ /* 0x001fcc00078e0094 */
[----:B------:R-:W2:Y:S01]  /*3780*/  LDG.E.128 R148, desc[UR4][R148.64] ;  /* 0x0000000494947981 */ /* 0x000ea2000c1e1d00 */
[----:B------:R-:W-:Y:S01]  /*3790*/  ISETP.NE.U32.AND P5, PT, RZ, UR8, PT ;  /* 0x00000008ff007c0c */ /* 0x000fe2000bfa5070 */
[----:B------:R-:W-:Y:S01]  /*37a0*/  HFMA2.MMA R250, -RZ, RZ, 0, 0 ;  /* 0x00000000fffa7435 */ /* 0x000fe200000001ff */
[----:B------:R-:W-:Y:S01]  /*37b0*/  FSEL R190, R207, RZ, !P4 ;  /* 0x000000ffcfbe7208 */ /* 0x000fe20006000000 */
[----:B------:R-:W-:Y:S01]  /*37c0*/  HFMA2.MMA R252, -RZ, RZ, 0, 0 ;  /* 0x00000000fffc7435 */ /* 0x000fe200000001ff */
[----:B------:R-:W-:Y:S02]  /*37d0*/  ISETP.NE.AND.EX P5, PT, RZ, UR9, PT, P5 ;  /* 0x00000009ff007c0c */ /* 0x000fe4000bfa5350 */
[----:B------:R-:W-:Y:S01]  /*37e0*/  MOV R246, R162 ;  /* 0x000000a200f67202 */ /* 0x000fe20000000f00 */
[----:B------:R-:W-:Y:S01]  /*37f0*/  FFMA.FTZ R191, R14, R208, R190 ;  /* 0x000000d00ebf7223 */ /* 0x000fe200000100be */
[----:B------:R-:W-:Y:S02]  /*3800*/  LOP3.LUT P6, RZ, R162, 0xff00, RZ, 0xc0, !PT ;  /* 0x0000ff00a2ff7812 */ /* 0x000fe400078cc0ff */
[----:B------:R-:W-:Y:S01]  /*3810*/  LOP3.LUT P4, RZ, R246, 0xff, RZ, 0xc0, !PT ;  /* 0x000000fff6ff7812 */ /* 0x000fe2000788c0ff */
[----:B------:R-:W-:-:S04]  /*3820*/  FADD.FTZ R191, R189, -R191 ;  /* 0x800000bfbdbf7221 */ /* 0x000fc80000010000 */
[----:B-----5:R-:W-:Y:S02]  /*3830*/  FMUL.FTZ R247, R4, R191 ;  /* 0x000000bf04f77220 */ /* 0x020fe40000410000 */
[----:B------:R-:W-:-:S05]  /*3840*/  @P5 SHF.L.U32 R191, R36, 0x10, RZ ;  /* 0x0000001024bf5819 */ /* 0x000fca00000006ff */
[----:B------:R-:W-:Y:S01]  /*3850*/  @P5 FADD.FTZ R247, R247, R191 ;  /* 0x000000bff7f75221 */ /* 0x000fe20000010000 */
[----:B------:R-:W-:-:S03]  /*3860*/  HFMA2.MMA R191, -RZ, RZ, 0, 0 ;  /* 0x00000000ffbf7435 */ /* 0x000fc600000001ff */
[----:B------:R-:W-:-:S04]  /*3870*/  FMUL.FTZ R248, R247, R5 ;  /* 0x00000005f7f87220 */ /* 0x000fc80000410000 */
[----:B------:R-:W-:Y:S01]  /*3880*/  FMUL.FTZ R248, R248, UR15 ;  /* 0x0000000ff8f87c20 */ /* 0x000fe20008410000 */
[----:B--2---:R-:W-:-:S04]  /*3890*/  @P4 IMAD.U32 R246, R148, 0x10000, RZ ;  /* 0x0001000094f64824 */ /* 0x004fc800078e00ff */
[----:B------:R-:W-:Y:S01]  /*38a0*/  @P4 FMUL.FTZ R191, R248, R246 ;  /* 0x000000f6f8bf4220 */ /* 0x000fe20000410000 */
[----:B------:R-:W-:Y:S01]  /*38b0*/  MOV R246, RZ ;  /* 0x000000ff00f67202 */ /* 0x000fe20000000f00 */
[----:B------:R-:W-:Y:S01]  /*38c0*/  @P4 FMUL.FTZ R246, R229, R248 ;  /* 0x000000f8e5f64220 */ /* 0x000fe20000410000 */
[----:B------:R-:W-:Y:S01]  /*38d0*/  ISETP.NE.U32.AND P4, PT, RZ, UR16, PT ;  /* 0x00000010ff007c0c */ /* 0x000fe2000bf85070 */
[----:B------:R-:W-:Y:S01]  /*38e0*/  FFMA.FTZ R248, R21, R208, R190 ;  /* 0x000000d015f87223 */ /* 0x000fe200000100be */
[----:B------:R-:W-:Y:S02]  /*38f0*/  FADD.FTZ R64, R64, R191 ;  /* 0x000000bf40407221 */ /* 0x000fe40000010000 */
        /* <DEDUP_REMOVED lines=9> */
[----:B------:R-:W-:Y:S02]  /*3990*/  HFMA2.MMA R148, -RZ, RZ, 0, 0 ;  /* 0x00000000ff947435 */ /* 0x000fe400000001ff */
[----:B------:R-:W-:Y:S01]  /*39a0*/  FMUL.FTZ R249, R248, R5 ;  /* 0x00000005f8f97220 */ /* 0x000fe20000410000 */
[----:B------:R-:W-:Y:S02]  /*39b0*/  @P4 F2FP.BF16.F32.PACK_AB R248, RZ, R248 ;  /* 0x000000f8fff8423e */ /* 0x000fe400000010ff */
[----:B------:R-:W-:Y:S01]  /*39c0*/  @P6 SHF.L.U32 R247, R247, 0x10, RZ ;  /* 0x00000010f7f76819 */ /* 0x000fe200000006ff */
[----:B------:R-:W-:Y:S01]  /*39d0*/  FMUL.FTZ R249, R249, UR15 ;  /* 0x0000000ff9f97c20 */ /* 0x000fe20008410000 */
[----:B------:R-:W-:Y:S01]  /*39e0*/  @P4 PRMT R144, R144, 0x5410, R248 ;  /* 0x0000541090904816 */ /* 0x000fe200000000f8 */
[----:B------:R-:W-:-:S02]  /*39f0*/  FFMA.FTZ R248, R15, R208, R190 ;  /* 0x000000d00ff87223 */ /* 0x000fc400000100be */
[----:B------:R-:W-:Y:S01]  /*3a00*/  @P6 FMUL.FTZ R148, R249, R247 ;  /* 0x000000f7f9946220 */ /* 0x000fe20000410000 */
[----:B------:R-:W-:Y:S01]  /*3a10*/  MOV R247, RZ ;  /* 0x000000ff00f77202 */ /* 0x000fe20000000f00 */
[----:B------:R-:W-:Y:S01]  /*3a20*/  FADD.FTZ R248, R16, -R248 ;  /* 0x800000f810f87221 */ /* 0x000fe20000010000 */
[----:B------:R-:W-:Y:S01]  /*3a30*/  @P6 FMUL.FTZ R247, R228, R249 ;  /* 0x000000f9e4f76220 */ /* 0x000fe20000410000 */
[----:B------:R-:W-:Y:S01]  /*3a40*/  LOP3.LUT P6, RZ, R162, 0xff0000, RZ, 0xc0, !PT ;  /* 0x00ff0000a2ff7812 */ /* 0x000fe200078cc0ff */
[----:B------:R-:W-:Y:S01]  /*3a50*/  FADD.FTZ R65, R65, R148 ;  /* 0x0000009441417221 */ /* 0x000fe20000010000 */
[----:B------:R-:W-:Y:S01]  /*3a60*/  FMUL.FTZ R191, R4, R248 ;  /* 0x000000f804bf7220 */ /* 0x000fe20000410000 */
[----:B------:R-:W-:Y:S01]  /*3a70*/  @P5 IMAD.U32 R248, R37, 0x10000, RZ ;  /* 0x0001000025f85824 */ /* 0x000fe200078e00ff */
[----:B------:R-:W-:-:S03]  /*3a80*/  HFMA2.MMA R249, -RZ, RZ, 0, 0 ;  /* 0x00000000fff97435 */ /* 0x000fc600000001ff */
        /* <DEDUP_REMOVED lines=8> */
[----:B------:R-:W-:Y:S01]  /*3b10*/  MOV R248, RZ ;  /* 0x000000ff00f87202 */ /* 0x000fe20000000f00 */
[----:B------:R-:W-:Y:S01]  /*3b20*/  @P6 FMUL.FTZ R248, R227, R148 ;  /* 0x00000094e3f86220 */ /* 0x000fe20000410000 */
[----:B------:R-:W-:Y:S01]  /*3b30*/  FFMA.FTZ R148, R22, R208, R190 ;  /* 0x000000d016947223 */ /* 0x000fe200000100be */
[----:B------:R-:W-:Y:S01]  /*3b40*/  LOP3.LUT P6, RZ, R162, 0xff000000, RZ, 0xc0, !PT ;  /* 0xff000000a2ff7812 */ /* 0x000fe200078cc0ff */
[----:B------:R-:W-:Y:S01]  /*3b50*/  FADD.FTZ R66, R66, R249 ;  /* 0x000000f942427221 */ /* 0x000fe20000010000 */
[----:B------:R-:W-:Y:S01]  /*3b60*/  @P5 SHF.L.U32 R191, R191, 0x10, RZ ;  /* 0x00000010bfbf5819 */ /* 0x000fe200000006ff */
[----:B------:R-:W-:-:S04]  /*3b70*/  FADD.FTZ R148, R24, -R148 ;  /* 0x8000009418947221 */ /* 0x000fc80000010000 */
[----:B------:R-:W-:-:S04]  /*3b80*/  FMUL.FTZ R148, R4, R148 ;  /* 0x0000009404947220 */ /* 0x000fc80000410000 */
[----:B------:R-:W-:Y:S01]  /*3b90*/  @P5 FADD.FTZ R148, R148, R191 ;  /* 0x000000bf94945221 */ /* 0x000fe20000010000 */
[----:B------:R-:W-:Y:S01]  /*3ba0*/  IMAD.MOV.U32 R191, RZ, RZ, RZ ;  /* 0x000000ffffbf7224 */ /* 0x000fe200078e00ff */
        /* <DEDUP_REMOVED lines=20> */
[----:B------:R-:W-:Y:S02]  /*3cf0*/  @P6 SHF.L.U32 R191, R150, 0x10, RZ ;  /* 0x0000001096bf6819 */ /* 0x000fe400000006ff */
[----:B------:R-:W-:Y:S01]  /*3d00*/  MOV R149, RZ ;  /* 0x000000ff00957202 */ /* 0x000fe20000000f00 */
[----:B------:R-:W-:Y:S02]  /*3d10*/  @P6 FMUL.FTZ R250, R225, R148 ;  /* 0x00000094e1fa6220 */ /* 0x000fe40000410000 */
[----:B------:R-:W-:Y:S01]  /*3d20*/  @P6 FMUL.FTZ R149, R148, R191 ;  /* 0x000000bf94956220 */ /* 0x000fe20000410000 */
[----:B------:R-:W-:Y:S02]  /*3d30*/  @P5 PRMT R148, R38, 0x7632, R148 ;  /* 0x0000763226945816 */ /* 0x000fe40000000094 */
[----:B------:R-:W-:Y:S01]  /*3d40*/  LOP3.LUT P6, RZ, R163, 0xff00, RZ, 0xc0, !PT ;  /* 0x0000ff00a3ff7812 */ /* 0x000fe200078cc0ff */
[----:B------:R-:W-:Y:S01]  /*3d50*/  FADD.FTZ R60, R60, R149 ;  /* 0x000000953c3c7221 */ /* 0x000fe20000010000 */
[----:B------:R-:W-:Y:S01]  /*3d60*/  FFMA.FTZ R149, R25, R208, R190 ;  /* 0x000000d019957223 */ /* 0x000fe200000100be */
[----:B------:R-:W-:-:S03]  /*3d70*/  @P5 IMAD.U32 R148, R148, 0x10000, RZ ;  /* 0x0001000094945824 */ /* 0x000fc600078e00ff */
[----:B------:R-:W-:-:S04]  /*3d80*/  FADD.FTZ R149, R26, -R149 ;  /* 0x800000951a957221 */ /* 0x000fc80000010000 */
[----:B------:R-:W-:-:S03]  /*3d90*/  FMUL.FTZ R149, R4, R149 ;  /* 0x0000009504957220 */ /* 0x000fc60000410000 */
[----:B------:R-:W-:Y:S01]  /*3da0*/  @P6 PRMT R150, R150, 0x7632, R150 ;  /* 0x0000763296966816 */ /* 0x000fe20000000096 */
[----:B------:R-:W-:-:S03]  /*3db0*/  @P5 FADD.FTZ R149, R149, R148 ;  /* 0x0000009495955221 */ /* 0x000fc60000010000 */
[----:B------:R-:W-:Y:S02]  /*3dc0*/  @P6 SHF.L.U32 R150, R150, 0x10, RZ ;  /* 0x0000001096966819 */ /* 0x000fe400000006ff */
[----:B------:R-:W-:-:S04]  /*3dd0*/  @P4 F2FP.BF16.F32.PACK_AB R148, RZ, R149 ;  /* 0x00000095ff94423e */ /* 0x000fc800000010ff */
[----:B------:R-:W-:Y:S01]  /*3de0*/  @P4 PRMT R146, R146, 0x5410, R148 ;  /* 0x0000541092924816 */ /* 0x000fe20000000094 */
[----:B------:R-:W-:Y:S01]  /*3df0*/  FMUL.FTZ R148, R149, R5 ;  /* 0x0000000595947220 */ /* 0x000fe20000410000 */
[----:B------:R-:W-:-:S03]  /*3e00*/  MOV R149, RZ ;  /* 0x000000ff00957202 */ /* 0x000fc60000000f00 */
        /* <DEDUP_REMOVED lines=10> */
[----:B------:R-:W-:-:S05]  /*3eb0*/  @P5 SHF.L.U32 R148, R39, 0x10, RZ ;  /* 0x0000001027945819 */ /* 0x000fca00000006ff */
        /* <DEDUP_REMOVED lines=11> */
[----:B------:R-:W-:-:S05]  /*3f70*/  IMAD.MOV.U32 R190, RZ, RZ, RZ ;  /* 0x000000ffffbe7224 */ /* 0x000fca00078e00ff */
[----:B------:R-:W-:-:S05]  /*3f80*/  @P5 SHF.L.U32 R191, R151, 0x10, RZ ;  /* 0x0000001097bf5819 */ /* 0x000fca00000006ff */
[----:B------:R-:W-:-:S04]  /*3f90*/  @P5 FMUL.FTZ R190, R149, R191 ;  /* 0x000000bf95be5220 */ /* 0x000fc80000410000 */
[----:B------:R-:W-:Y:S01]  /*3fa0*/  FADD.FTZ R62, R62, R190 ;  /* 0x000000be3e3e7221 */ /* 0x000fe20000010000 */
[----:B------:R-:W-:Y:S01]  /*3fb0*/  MOV R190, RZ ;  /* 0x000000ff00be7202 */ /* 0x000fe20000000f00 */
[----:B------:R-:W-:Y:S01]  /*3fc0*/  @P5 FMUL.FTZ R190, R223, R149 ;  /* 0x00000095dfbe5220 */ /* 0x000fe20000410000 */
[----:B------:R-:W-:Y:S02]  /*3fd0*/  LOP3.LUT P5, RZ, R163, 0xff000000, RZ, 0xc0, !PT ;  /* 0xff000000a3ff7812 */ /* 0x000fe400078ac0ff */
[----:B------:R-:W-:Y:S01]  /*3fe0*/  @P4 F2FP.BF16.F32.PACK_AB R149, RZ, R148 ;  /* 0x00000094ff95423e */ /* 0x000fe200000010ff */
[----:B------:R-:W-:-:S03]  /*3ff0*/  FMUL.FTZ R148, R148, R5 ;  /* 0x0000000594947220 */ /* 0x000fc60000410000 */
[----:B------:R-:W-:Y:S01]  /*4000*/  @P4 PRMT R147, R147, 0x5410, R149 ;  /* 0x0000541093934816 */ /* 0x000fe20000000095 */
[----:B------:R-:W-:-:S06]  /*4010*/  FMUL.FTZ R148, R148, UR15 ;  /* 0x0000000f94947c20 */ /* 0x000fcc0008410000 */
[----:B------:R-:W-:Y:S02]  /*4020*/  @P5 PRMT R149, R151, 0x7632, R149 ;  /* 0x0000763297955816 */ /* 0x000fe40000000095 */
[----:B------:R-:W-:Y:S01]  /*4030*/  MOV R151, RZ ;  /* 0x000000ff00977202 */ /* 0x000fe20000000f00 */
[----:B------:R-:W-:Y:S01]  /*4040*/  @P5 FMUL.FTZ R151, R222, R148 ;  /* 0x00000094de975220 */ /* 0x000fe20000410000 */
[----:B------:R-:W-:-:S04]  /*4050*/  @P5 SHF.L.U32 R149, R149, 0x10, RZ ;  /* 0x0000001095955819 */ /* 0x000fc800000006ff */
[----:B------:R-:W-:Y:S01]  /*4060*/  F2FP.BF16.F32.PACK_AB R151, R151, R190 ;  /* 0x000000be9797723e */ /* 0x000fe200000010ff */
[----:B------:R-:W-:Y:S01]  /*4070*/  @P5 FMUL.FTZ R252, R148, R149 ;  /* 0x0000009594fc5220 */ /* 0x000fe20000410000 */
[----:B------:R-:W-:-:S03]  /*4080*/  @P4 LEA R148, P5, R6, UR16, 0x4 ;  /* 0x0000001006944c11 */ /* 0x000fc6000f8a20ff */
[----:B------:R-:W-:Y:S01]  /*4090*/  FADD.FTZ R63, R63, R252 ;  /* 0x000000fc3f3f7221 */ /* 0x000fe20000010000 */
[----:B------:R-:W-:-:S05]  /*40a0*/  @P4 LEA.HI.X R149, R6, UR17, RZ, 0x4, P5 ;  /* 0x0000001106954c11 */ /* 0x000fca000a8f24ff */
[----:B------:R0:W-:Y:S01]  /*40b0*/  @P4 STG.E.128 desc[UR4][R148.64], R144 ;  /* 0x0000009094004986 */ /* 0x0001e2000c101d04 */
[----:B------:R-:W-:-:S04]  /*40c0*/  LEA R190, P4, R6, UR18, 0x4 ;  /* 0x0000001206be7c11 */ /* 0x000fc8000f8820ff */
[C---:B------:R-:W-:Y:S01]  /*40d0*/  LEA.HI.X R191, R6.reuse, UR19, RZ, 0x4, P4 ;  /* 0x0000001306bf7c11 */ /* 0x040fe2000a0f24ff */
[----:B------:R-:W-:Y:S01]  /*40e0*/  VIADD R6, R6, 0x80 ;  /* 0x0000008006067836 */ /* 0x000fe20000000000 */
[----:B0-----:R-:W-:Y:S02]  /*40f0*/  F2FP.BF16.F32.PACK_AB R149, R249, R248 ;  /* 0x000000f8f995723e */ /* 0x001fe400000010ff */
[----:B------:R-:W-:-:S05]  /*4100*/  F2FP.BF16.F32.PACK_AB R148, R247, R246 ;  /* 0x000000f6f794723e */ /* 0x000fca00000010ff */
[----:B------:R1:W-:Y:S02]  /*4110*/  STG.E.128 desc[UR4][R190.64], R148 ;  /* 0x00000094be007986 */ /* 0x0003e4000c101d04 */
.L_x_1003:
[----:B------:R-:W-:Y:S05]  /*4120*/  BSYNC B0 ;  /* 0x0000000000007941 */ /* 0x000fea0003800000 */
.L_x_1002:
[----:B------:R-:W-:Y:S04]  /*4130*/  BSSY B0, `(.L_x_1004) ;  /* 0x000009f000007945 */ /* 0x000fe80003800000 */
[----:B------:R-:W-:Y:S05]  /*4140*/  @!P2 BRA `(.L_x_1005) ;  /* 0x000000080074a947 */ /* 0x000fea0003800000 */
[----:B01----:R-:W0:Y:S01]  /*4150*/  LDC.64 R148, c[0x0][0x220] ;  /* 0x00008800ff947b82 */ /* 0x003e220000000a00 */
[----:B------:R-:W-:Y:S01]  /*4160*/  ISETP.NE.AND P4, PT, R2, RZ, PT ;  /* 0x000000ff0200720c */ /* 0x000fe20003f85270 */
[----:B0-----:R-:W-:-:S06]  /*4170*/  IMAD.WIDE.U32 R148, R6, 0x10, R148 ;  /* 0x0000001006947825 */ /* 0x001fcc00078e0094 */
[----:B------:R-:W2:Y:S01]  /*4180*/  LDG.E.128 R148, desc[UR4][R148.64] ;  /* 0x0000000494947981 */ /* 0x000ea2000c1e1d00 */
[----:B------:R-:W-:Y:S01]  /*4190*/  ISETP.NE.U32.AND P5, PT, RZ, UR8, PT ;  /* 0x00000008ff007c0c */ /* 0x000fe2000bfa5070 */
[----:B------:R-:W-:Y:S01]  /*41a0*/  HFMA2.MMA R252, -RZ, RZ, 0, 0 ;  /* 0x00000000fffc7435 */ /* 0x000fe200000001ff */
[----:B------:R-:W-:Y:S02]  /*41b0*/  FSEL R190, R207, RZ, !P4 ;  /* 0x000000ffcfbe7208 */ /* 0x000fe40006000000 */
[----:B------:R-:W-:Y:S02]  /*41c0*/  ISETP.NE.AND.EX P5, PT, RZ, UR9, PT, P5 ;  /* 0x00000009ff007c0c */ /* 0x000fe4000bfa5350 */
[----:B------:R-:W-:Y:S01]  /*41d0*/  MOV R246, R164 ;  /* 0x000000a400f67202 */ /* 0x000fe20000000f00 */
[----:B------:R-:W-:Y:S01]  /*41e0*/  FFMA.FTZ R191, R29, R208, R190 ;  /* 0x000000d01dbf7223 */ /* 0x000fe200000100be */
[----:B------:R-:W-:Y:S02]  /*41f0*/  LOP3.LUT P6, RZ, R164, 0xff00, RZ, 0xc0, !PT ;  /* 0x0000ff00a4ff7812 */ /* 0x000fe400078cc0ff */
[----:B------:R-:W-:Y:S01]  /*4200*/  LOP3.LUT P4, RZ, R246, 0xff, RZ, 0xc0, !PT ;  /* 0x000000fff6ff7812 */ /* 0x000fe2000788c0ff */
[----:B------:R-:W-:Y:S01]  /*4210*/  FADD.FTZ R191, R30, -R191 ;  /* 0x800000bf1ebf7221 */ /* 0x000fe20000010000 */
[----:B------:R-:W-:-:S03]  /*4220*/  MOV R250, RZ ;  /* 0x000000ff00fa7202 */ /* 0x000fc60000000f00 */
[----:B-----5:R-:W-:Y:S02]  /*4230*/  FMUL.FTZ R247, R4, R191 ;  /* 0x000000bf04f77220 */ /* 0x020fe40000410000 */
[----:B------:R-:W-:-:S05]  /*4240*/  @P5 SHF.L.U32 R191, R32, 0x10, RZ ;  /* 0x0000001020bf5819 */ /* 0x000fca00000006ff */
[----:B------:R-:W-:Y:S01]  /*4250*/  @P5 FADD.FTZ R247, R247, R191 ;  /* 0x000000bff7f75221 */ /* 0x000fe20000010000 */
[----:B------:R-:W-:-:S03]  /*4260*/  HFMA2.MMA R191, -RZ, RZ, 0, 0 ;  /* 0x00000000ffbf7435 */ /* 0x000fc600000001ff */
[----:B------:R-:W-:-:S04]  /*4270*/  FMUL.FTZ R248, R247, R5 ;  /* 0x00000005f7f87220 */ /* 0x000fc80000410000 */
[----:B------:R-:W-:Y:S01]  /*4280*/  FMUL.FTZ R248, R248, UR15 ;  /* 0x0000000ff8f87c20 */ /* 0x000fe20008410000 */
[----:B--2---:R-:W-:-:S05]  /*4290*/  @P4 SHF.L.U32 R246, R148, 0x10, RZ ;  /* 0x0000001094f64819 */ /* 0x004fca00000006ff */
        /* <DEDUP_REMOVED lines=11> */
[----:B------:R-:W-:-:S05]  /*4350*/  @P5 PRMT R247, R32, 0x7632, R247 ;  /* 0x0000763220f75816 */ /* 0x000fca00000000f7 */
[----:B------:R-:W-:-:S04]  /*4360*/  @P5 IMAD.U32 R247, R247, 0x10000, RZ ;  /* 0x00010000f7f75824 */ /* 0x000fc800078e00ff */
        /* <DEDUP_REMOVED lines=16> */
[----:B------:R-:W-:Y:S01]  /*4470*/  @P5 SHF.L.U32 R248, R33, 0x10, RZ ;  /* 0x0000001021f85819 */ /* 0x000fe200000006ff */
[----:B------:R-:W-:-:S04]  /*4480*/  HFMA2.MMA R249, -RZ, RZ, 0, 0 ;  /* 0x00000000fff97435 */ /* 0x000fc800000001ff */
[----:B------:R-:W-:-:S04]  /*4490*/  @P5 FADD.FTZ R191, R191, R248 ;  /* 0x000000f8bfbf5221 */ /* 0x000fc80000010000 */
[----:B------:R-:W-:Y:S01]  /*44a0*/  FMUL.FTZ R148, R191, R5 ;  /* 0x00000005bf947220 */ /* 0x000fe20000410000 */
[----:B------:R-:W-:Y:S01]  /*44b0*/  @P6 IMAD.U32 R248, R149, 0x10000, RZ ;  /* 0x0001000095f86824 */ /* 0x000fe200078e00ff */
[----:B------:R-:W-:Y:S02]  /*44c0*/  @P4 F2FP.BF16.F32.PACK_AB R191, RZ, R191 ;  /* 0x000000bfffbf423e */ /* 0x000fe400000010ff */
[----:B------:R-:W-:Y:S02]  /*44d0*/  FMUL.FTZ R148, R148, UR15 ;  /* 0x0000000f94947c20 */ /* 0x000fe40008410000 */
[----:B------:R-:W-:Y:S02]  /*44e0*/  @P4 PRMT R145, R191, 0x7610, R145 ;  /* 0x00007610bf914816 */ /* 0x000fe40000000091 */
[----:B------:R-:W-:Y:S01]  /*44f0*/  @P6 FMUL.FTZ R249, R148, R248 ;  /* 0x000000f894f96220 */ /* 0x000fe20000410000 */
[----:B------:R-:W-:Y:S01]  /*4500*/  MOV R248, RZ ;  /* 0x000000ff00f87202 */ /* 0x000fe20000000f00 */
[----:B------:R-:W-:Y:S01]  /*4510*/  @P6 FMUL.FTZ R248, R219, R148 ;  /* 0x00000094dbf86220 */ /* 0x000fe20000410000 */
[----:B------:R-:W-:Y:S01]  /*4520*/  FFMA.FTZ R148, R170, R208, R190 ;  /* 0x000000d0aa947223 */ /* 0x000fe200000100be */
[----:B------:R-:W-:Y:S01]  /*4530*/  LOP3.LUT P6, RZ, R164, 0xff000000, RZ, 0xc0, !PT ;  /* 0xff000000a4ff7812 */ /* 0x000fe200078cc0ff */
[----:B------:R-:W-:Y:S01]  /*4540*/  FADD.FTZ R58, R58, R249 ;  /* 0x000000f93a3a7221 */ /* 0x000fe20000010000 */
[----:B------:R-:W-:Y:S01]  /*4550*/  @P5 PRMT R191, R33, 0x7632, R191 ;  /* 0x0000763221bf5816 */ /* 0x000fe200000000bf */
[----:B------:R-:W-:-:S03]  /*4560*/  FADD.FTZ R148, R172, -R148 ;  /* 0x80000094ac947221 */ /* 0x000fc60000010000 */
[----:B------:R-:W-:Y:S01]  /*4570*/  @P5 SHF.L.U32 R191, R191, 0x10, RZ ;  /* 0x00000010bfbf5819 */ /* 0x000fe200000006ff */
[----:B------:R-:W-:-:S04]  /*4580*/  FMUL.FTZ R148, R4, R148 ;  /* 0x0000009404947220 */ /* 0x000fc80000410000 */
[----:B------:R-:W-:Y:S01]  /*4590*/  @P5 FADD.FTZ R148, R148, R191 ;  /* 0x000000bf94945221 */ /* 0x000fe20000010000 */
[----:B------:R-:W-:Y:S01]  /*45a0*/  HFMA2.MMA R191, -RZ, RZ, 0, 0 ;  /* 0x00000000ffbf7435 */ /* 0x000fe200000001ff */
        /* <DEDUP_REMOVED lines=14> */
[----:B------:R-:W-:-:S04]  /*4690*/  @P5 IMAD.U32 R148, R34, 0x10000, RZ ;  /* 0x0001000022945824 */ /* 0x000fc800078e00ff */
[----:B------:R-:W-:-:S05]  /*46a0*/  @P5 FADD.FTZ R149, R149, R148 ;  /* 0x0000009495955221 */ /* 0x000fca0000010000 */
[----:B------:R-:W-:Y:S01]  /*46b0*/  @P4 F2FP.BF16.F32.PACK_AB R148, RZ, R149 ;  /* 0x00000095ff94423e */ /* 0x000fe200000010ff */
[----:B------:R-:W-:Y:S01]  /*46c0*/  FMUL.FTZ R149, R149, R5 ;  /* 0x0000000595957220 */ /* 0x000fe20000410000 */
[----:B------:R-:W-:Y:S02]  /*46d0*/  @P6 SHF.L.U32 R191, R150, 0x10, RZ ;  /* 0x0000001096bf6819 */ /* 0x000fe400000006ff */
[----:B------:R-:W-:Y:S01]  /*46e0*/  @P4 PRMT R146, R148, 0x7610, R146 ;  /* 0x0000761094924816 */ /* 0x000fe20000000092 */
[----:B------:R-:W-:Y:S01]  /*46f0*/  FMUL.FTZ R148, R149, UR15 ;  /* 0x0000000f95947c20 */ /* 0x000fe20008410000 */
[----:B------:R-:W-:-:S03]  /*4700*/  HFMA2.MMA R149, -RZ, RZ, 0, 0 ;  /* 0x00000000ff957435 */ /* 0x000fc600000001ff */
[----:B------:R-:W-:-:S03]  /*4710*/  @P6 FMUL.FTZ R250, R217, R148 ;  /* 0x00000094d9fa6220 */ /* 0x000fc60000410000 */
[----:B------:R-:W-:Y:S01]  /*4720*/  @P6 FMUL.FTZ R149, R148, R191 ;  /* 0x000000bf94956220 */ /* 0x000fe20000410000 */
[----:B------:R-:W-:Y:S02]  /*4730*/  @P5 PRMT R148, R34, 0x7632, R148 ;  /* 0x0000763222945816 */ /* 0x000fe40000000094 */
[----:B------:R-:W-:Y:S01]  /*4740*/  LOP3.LUT P6, RZ, R165, 0xff00, RZ, 0xc0, !PT ;  /* 0x0000ff00a5ff7812 */ /* 0x000fe200078cc0ff */
[----:B------:R-:W-:Y:S01]  /*4750*/  FADD.FTZ R52, R52, R149 ;  /* 0x0000009534347221 */ /* 0x000fe20000010000 */
[----:B------:R-:W-:Y:S01]  /*4760*/  FFMA.FTZ R149, R173, R208, R190 ;  /* 0x000000d0ad957223 */ /* 0x000fe200000100be */
[----:B------:R-:W-:-:S03]  /*4770*/  @P5 SHF.L.U32 R148, R148, 0x10, RZ ;  /* 0x0000001094945819 */ /* 0x000fc600000006ff */
        /* <DEDUP_REMOVED lines=8> */
[----:B------:R-:W-:-:S03]  /*4800*/  IMAD.MOV.U32 R149, RZ, RZ, RZ ;  /* 0x000000ffff957224 */ /* 0x000fc600078e00ff */
        /* <DEDUP_REMOVED lines=24> */
[----:B------:R-:W-:-:S04]  /*4990*/  @P5 FMUL.FTZ R190, R149, R191 ;  /* 0x000000bf95be5220 */ /* 0x000fc80000410000 */
[----:B------:R-:W-:Y:S01]  /*49a0*/  FADD.FTZ R54, R54, R190 ;  /* 0x000000be36367221 */ /* 0x000fe20000010000 */
[----:B------:R-:W-:Y:S02]  /*49b0*/  IMAD.MOV.U32 R190, RZ, RZ, RZ ;  /* 0x000000ffffbe7224 */ /* 0x000fe400078e00ff */
        /* <DEDUP_REMOVED lines=17> */
[C---:B------:R-:W-:Y:S02]  /*4ad0*/  LEA.HI.X R191, R6.reuse, UR19, RZ, 0x4, P4 ;  /* 0x0000001306bf7c11 */ /* 0x040fe4000a0f24ff */
[----:B------:R-:W-:Y:S02]  /*4ae0*/  IADD3 R6, R6, 0x80, RZ ;  /* 0x0000008006067810 */ /* 0x000fe40007ffe0ff */
[----:B0-----:R-:W-:Y:S02]  /*4af0*/  F2FP.BF16.F32.PACK_AB R149, R249, R248 ;  /* 0x000000f8f995723e */ /* 0x001fe400000010ff */
[----:B------:R-:W-:-:S05]  /*4b00*/  F2FP.BF16.F32.PACK_AB R148, R247, R246 ;  /* 0x000000f6f794723e */ /* 0x000fca00000010ff */
[----:B------:R2:W-:Y:S02]  /*4b10*/  STG.E.128 desc[UR4][R190.64], R148 ;  /* 0x00000094be007986 */ /* 0x0005e4000c101d04 */
.L_x_1005:
[----:B------:R-:W-:Y:S05]  /*4b20*/  BSYNC B0 ;  /* 0x0000000000007941 */ /* 0x000fea0003800000 */
.L_x_1004:
[----:B------:R-:W-:Y:S01]  /*4b30*/  ISETP.NE.AND P4, PT, R203, RZ, PT ;  /* 0x000000ffcb00720c */ /* 0x000fe20003f85270 */
[----:B------:R-:W-:-:S12]  /*4b40*/  BSSY B0, `(.L_x_1006) ;  /* 0x000009e000007945 */ /* 0x000fd80003800000 */
[----:B------:R-:W-:Y:S05]  /*4b50*/  @!P4 BRA `(.L_x_1007) ;  /* 0x000000080070c947 */ /* 0x000fea0003800000 */
[----:B012---:R-:W0:Y:S01]  /*4b60*/  LDC.64 R148, c[0x0][0x220] ;  /* 0x00008800ff947b82 */ /* 0x007e220000000a00 */
[----:B------:R-:W-:Y:S01]  /*4b70*/  ISETP.NE.AND P4, PT, R2, RZ, PT ;  /* 0x000000ff0200720c */ /* 0x000fe20003f85270 */
[----:B0-----:R-:W-:-:S06]  /*4b80*/  IMAD.WIDE.U32 R148, R6, 0x10, R148 ;  /* 0x0000001006947825 */ /* 0x001fcc00078e0094 */
[----:B------:R-:W2:Y:S01]  /*4b90*/  LDG.E.128 R148, desc[UR4][R148.64] ;  /* 0x0000000494947981 */ /* 0x000ea2000c1e1d00 */
[----:B------:R-:W-:Y:S02]  /*4ba0*/  ISETP.NE.U32.AND P5, PT, RZ, UR8, PT ;  /* 0x00000008ff007c0c */ /* 0x000fe4000bfa5070 */
[----:B------:R-:W-:Y:S01]  /*4bb0*/  FSEL R247, R207, RZ, !P4 ;  /* 0x000000ffcff77208 */ /* 0x000fe20006000000 */
[----:B------:R-:W-:Y:S01]  /*4bc0*/  HFMA2.MMA R207, -RZ, RZ, 0, 0 ;  /* 0x00000000ffcf7435 */ /* 0x000fe200000001ff */
        /* <DEDUP_REMOVED lines=11> */
[C---:B--2---:R-:W-:Y:S02]  /*4c80*/  @P4 SHF.L.U32 R190, R148.reuse, 0x10, RZ ;  /* 0x0000001094be4819 */ /* 0x044fe400000006ff */
[----:B------:R-:W-:-:S03]  /*4c90*/  @P6 PRMT R148, R148, 0x7632, R148 ;  /* 0x0000763294946816 */ /* 0x000fc60000000094 */
[----:B------:R-:W-:Y:S01]  /*4ca0*/  @P4 FMUL.FTZ R207, R191, R190 ;  /* 0x000000bebfcf4220 */ /* 0x000fe20000410000 */
[----:B------:R-:W-:Y:S01]  /*4cb0*/  MOV R190, RZ ;  /* 0x000000ff00be7202 */ /* 0x000fe20000000f00 */
[----:B------:R-:W-:Y:S01]  /*4cc0*/  @P4 FMUL.FTZ R190, R213, R191 ;  /* 0x000000bfd5be4220 */ /* 0x000fe20000410000 */
[----:B------:R-:W-:Y:S01]  /*4cd0*/  ISETP.NE.U32.AND P4, PT, RZ, UR16, PT ;  /* 0x00000010ff007c0c */ /* 0x000fe2000bf85070 */
[----:B------:R-:W-:Y:S01]  /*4ce0*/  FFMA.FTZ R191, R180, R208, R247 ;  /* 0x000000d0b4bf7223 */ /* 0x000fe200000100f7 */
[--C-:B------:R-:W-:Y:S01]  /*4cf0*/  FADD.FTZ R48, R48, R207.reuse ;  /* 0x000000cf30307221 */ /* 0x100fe20000010000 */
[----:B------:R-:W-:Y:S02]  /*4d00*/  @P5 PRMT R207, R140, 0x7632, R207 ;  /* 0x000076328ccf5816 */ /* 0x000fe400000000cf */
[----:B------:R-:W-:Y:S01]  /*4d10*/  ISETP.NE.AND.EX P4, PT, RZ, UR17, PT, P4 ;  /* 0x00000011ff007c0c */ /* 0x000fe2000bf85340 */
[----:B------:R-:W-:Y:S01]  /*4d20*/  FADD.FTZ R191, R182, -R191 ;  /* 0x800000bfb6bf7221 */ /* 0x000fe20000010000 */
[----:B------:R-:W-:-:S02]  /*4d30*/  @P5 SHF.L.U32 R207, R207, 0x10, RZ ;  /* 0x00000010cfcf5819 */ /* 0x000fc400000006ff */
[----:B------:R-:W-:Y:S01]  /*4d40*/  @P6 SHF.L.U32 R148, R148, 0x10, RZ ;  /* 0x0000001094946819 */ /* 0x000fe200000006ff */
[----:B------:R-:W-:-:S04]  /*4d50*/  FMUL.FTZ R191, R4, R191 ;  /* 0x000000bf04bf7220 */ /* 0x000fc80000410000 */
[----:B------:R-:W-:-:S04]  /*4d60*/  @P5 FADD.FTZ R191, R191, R207 ;  /* 0x000000cfbfbf5221 */ /* 0x000fc80000010000 */
[----:B------:R-:W-:Y:S01]  /*4d70*/  @P4 F2FP.BF16.F32.PACK_AB R246, RZ, R246 ;  /* 0x000000f6fff6423e */ /* 0x000fe200000010ff */
[----:B------:R-:W-:Y:S01]  /*4d80*/  FMUL.FTZ R207, R191, R5 ;  /* 0x00000005bfcf7220 */ /* 0x000fe20000410000 */
[----:B------:R-:W-:Y:S02]  /*4d90*/  @P4 F2FP.BF16.F32.PACK_AB R191, RZ, R191 ;  /* 0x000000bfffbf423e */ /* 0x000fe400000010ff */
[----:B------:R-:W-:Y:S01]  /*4da0*/  @P4 PRMT R144, R246, 0x7610, R144 ;  /* 0x00007610f6904816 */ /* 0x000fe20000000090 */
[----:B------:R-:W-:Y:S01]  /*4db0*/  FMUL.FTZ R207, R207, UR15 ;  /* 0x0000000fcfcf7c20 */ /* 0x000fe20008410000 */
[----:B------:R-:W-:Y:S02]  /*4dc0*/  IMAD.MOV.U32 R246, RZ, RZ, RZ ;  /* 0x000000fffff67224 */ /* 0x000fe400078e00ff */
[----:B------:R-:W-:Y:S01]  /*4dd0*/  @P4 PRMT R144, R144, 0x5410, R191 ;  /* 0x0000541090904816 */ /* 0x000fe200000000bf */
[----:B------:R-:W-:Y:S01]  /*4de0*/  @P6 FMUL.FTZ R246, R207, R148 ;  /* 0x00000094cff66220 */ /* 0x000fe20000410000 */
[----:B------:R-:W-:Y:S01]  /*4df0*/  FFMA.FTZ R191, R154, R208, R247 ;  /* 0x000000d09abf7223 */ /* 0x000fe200000100f7 */
[----:B------:R-:W-:-:S02]  /*4e00*/  HFMA2.MMA R148, -RZ, RZ, 0, 0 ;  /* 0x00000000ff947435 */ /* 0x000fc400000001ff */
[----:B------:R-:W-:Y:S01]  /*4e10*/  FADD.FTZ R49, R49, R246 ;  /* 0x000000f631317221 */ /* 0x000fe20000010000 */
[----:B------:R-:W-:Y:S01]  /*4e20*/  FADD.FTZ R191, R177, -R191 ;  /* 0x800000bfb1bf7221 */ /* 0x000fe20000010000 */
[----:B------:R-:W-:Y:S02]  /*4e30*/  MOV R246, RZ ;  /* 0x000000ff00f67202 */ /* 0x000fe40000000f00 */
[----:B------:R-:W-:Y:S01]  /*4e40*/  @P6 FMUL.FTZ R148, R212, R207 ;  /* 0x000000cfd4946220 */ /* 0x000fe20000410000 */
[----:B------:R-:W-:Y:S01]  /*4e50*/  FMUL.FTZ R207, R4, R191 ;  /* 0x000000bf04cf7220 */ /* 0x000fe20000410000 */
[----:B------:R-:W-:Y:S02]  /*4e60*/  @P5 SHF.L.U32 R191, R141, 0x10, RZ ;  /* 0x000000108dbf5819 */ /* 0x000fe400000006ff */
[----:B------:R-:W-:Y:S02]  /*4e70*/  LOP3.LUT P6, RZ, R166, 0xff0000, RZ, 0xc0, !PT ;  /* 0x00ff0000a6ff7812 */ /* 0x000fe400078cc0ff */
[----:B------:R-:W-:Y:S01]  /*4e80*/  F2FP.BF16.F32.PACK_AB R148, R148, R190 ;  /* 0x000000be9494723e */ /* 0x000fe200000010ff */
[----:B------:R-:W-:-:S05]  /*4e90*/  @P5 FADD.FTZ R207, R207, R191 ;  /* 0x000000bfcfcf5221 */ /* 0x000fca0000010000 */
[----:B------:R-:W-:Y:S01]  /*4ea0*/  @P4 F2FP.BF16.F32.PACK_AB R191, RZ, R207 ;  /* 0x000000cfffbf423e */ /* 0x000fe200000010ff */
[----:B------:R-:W-:-:S03]  /*4eb0*/  FMUL.FTZ R207, R207, R5 ;  /* 0x00000005cfcf7220 */ /* 0x000fc60000410000 */
[----:B------:R-:W-:Y:S01]  /*4ec0*/  @P4 PRMT R145, R191, 0x7610, R145 ;  /* 0x00007610bf914816 */ /* 0x000fe20000000091 */
[----:B------:R-:W-:Y:S01]  /*4ed0*/  FMUL.FTZ R207, R207, UR15 ;  /* 0x0000000fcfcf7c20 */ /* 0x000fe20008410000 */
[----:B------:R-:W-:-:S05]  /*4ee0*/  @P6 SHF.L.U32 R191, R149, 0x10, RZ ;  /* 0x0000001095bf6819 */ /* 0x000fca00000006ff */
[----:B------:R-:W-:Y:S01]  /*4ef0*/  @P6 FMUL.FTZ R246, R207, R191 ;  /* 0x000000bfcff66220 */ /* 0x000fe20000410000 */
[----:B------:R-:W-:-:S03]  /*4f00*/  HFMA2.MMA R191, -RZ, RZ, 0, 0 ;  /* 0x00000000ffbf7435 */ /* 0x000fc600000001ff */
[----:B------:R-:W-:Y:S01]  /*4f10*/  FADD.FTZ R50, R50, R246 ;  /* 0x000000f632327221 */ /* 0x000fe20000010000 */
[----:B------:R-:W-:Y:S02]  /*4f20*/  FFMA.FTZ R246, R183, R208, R247 ;  /* 0x000000d0b7f67223 */ /* 0x000fe400000100f7 */
[----:B------:R-:W-:Y:S01]  /*4f30*/  @P6 FMUL.FTZ R191, R211, R207 ;  /* 0x000000cfd3bf6220 */ /* 0x000fe20000410000 */
[----:B------:R-:W-:Y:S01]  /*4f40*/  @P5 PRMT R207, R141, 0x7632, R207 ;  /* 0x000076328dcf5816 */ /* 0x000fe200000000cf */
[----:B------:R-:W-:Y:S01]  /*4f50*/  FADD.FTZ R246, R184, -R246 ;  /* 0x800000f6b8f67221 */ /* 0x000fe20000010000 */
[----:B------:R-:W-:-:S03]  /*4f60*/  LOP3.LUT P6, RZ, R166, 0xff000000, RZ, 0xc0, !PT ;  /* 0xff000000a6ff7812 */ /* 0x000fc600078cc0ff */
[----:B------:R-:W-:Y:S02]  /*4f70*/  @P5 IMAD.U32 R207, R207, 0x10000, RZ ;  /* 0x00010000cfcf5824 */ /* 0x000fe400078e00ff */
        /* <DEDUP_REMOVED lines=13> */
[----:B------:R-:W-:Y:S01]  /*5050*/  FFMA.FTZ R207, R155, R208, R247 ;  /* 0x000000d09bcf7223 */ /* 0x000fe200000100f7 */
[----:B------:R-:W-:-:S03]  /*5060*/  LOP3.LUT P6, RZ, R167, 0xff, RZ, 0xc0, !PT ;  /* 0x000000ffa7ff7812 */ /* 0x000fc600078cc0ff */
[----:B------:R-:W-:Y:S01]  /*5070*/  FADD.FTZ R207, R178, -R207 ;  /* 0x800000cfb2cf7221 */ /* 0x000fe20000010000 */
[----:B------:R-:W-:-:S03]  /*5080*/  F2FP.BF16.F32.PACK_AB R149, R149, R191 ;  /* 0x000000bf9595723e */ /* 0x000fc600000010ff */
[----:B------:R-:W-:Y:S01]  /*5090*/  FMUL.FTZ R246, R4, R207 ;  /* 0x000000cf04f67220 */ /* 0x000fe20000410000 */
[----:B------:R-:W-:-:S05]  /*50a0*/  @P5 SHF.L.U32 R207, R142, 0x10, RZ ;  /* 0x000000108ecf5819 */ /* 0x000fca00000006ff */
[----:B------:R-:W-:Y:S01]  /*50b0*/  @P5 FADD.FTZ R246, R246, R207 ;  /* 0x000000cff6f65221 */ /* 0x000fe20000010000 */
[----:B------:R-:W-:-:S04]  /*50c0*/  @P6 IMAD.U32 R248, R150, 0x10000, RZ ;  /* 0x0001000096f86824 */ /* 0x000fc800078e00ff */
[----:B------:R-:W-:Y:S01]  /*50d0*/  @P4 F2FP.BF16.F32.PACK_AB R207, RZ, R246 ;  /* 0x000000f6ffcf423e */ /* 0x000fe200000010ff */
[----:B------:R-:W-:-:S03]  /*50e0*/  FMUL.FTZ R246, R246, R5 ;  /* 0x00000005f6f67220 */ /* 0x000fc60000410000 */
[----:B------:R-:W-:Y:S01]  /*50f0*/  @P4 PRMT R146, R207, 0x7610, R146 ;  /* 0x00007610cf924816 */ /* 0x000fe20000000092 */
[----:B------:R-:W-:Y:S01]  /*5100*/  FMUL.FTZ R246, R246, UR15 ;  /* 0x0000000ff6f67c20 */ /* 0x000fe20008410000 */
[----:B------:R-:W-:-:S03]  /*5110*/  MOV R207, RZ ;  /* 0x000000ff00cf7202 */ /* 0x000fc60000000f00 */
[----:B------:R-:W-:Y:S01]  /*5120*/  @P6 FMUL.FTZ R207, R246, R248 ;  /* 0x000000f8f6cf6220 */ /* 0x000fe20000410000 */
[----:B------:R-:W-:-:S03]  /*5130*/  FFMA.FTZ R248, R185, R208, R247 ;  /* 0x000000d0b9f87223 */ /* 0x000fc600000100f7 */
[----:B------:R-:W-:Y:S01]  /*5140*/  FADD.FTZ R44, R44, R207 ;  /* 0x000000cf2c2c7221 */ /* 0x000fe20000010000 */
[----:B------:R-:W-:Y:S01]  /*5150*/  HFMA2.MMA R207, -RZ, RZ, 0, 0 ;  /* 0x00000000ffcf7435 */ /* 0x000fe200000001ff */
[----:B------:R-:W-:-:S04]  /*5160*/  FADD.FTZ R248, R186, -R248 ;  /* 0x800000f8baf87221 */ /* 0x000fc80000010000 */
[----:B------:R-:W-:Y:S01]  /*5170*/  FMUL.FTZ R248, R4, R248 ;  /* 0x000000f804f87220 */ /* 0x000fe20000410000 */
[----:B------:R-:W-:Y:S01]  /*5180*/  @P6 FMUL.FTZ R207, R209, R246 ;  /* 0x000000f6d1cf6220 */ /* 0x000fe20000410000 */
[----:B------:R-:W-:Y:S02]  /*5190*/  @P5 PRMT R246, R142, 0x7632, R246 ;  /* 0x000076328ef65816 */ /* 0x000fe400000000f6 */
[----:B------:R-:W-:Y:S02]  /*51a0*/  LOP3.LUT P6, RZ, R167, 0xff00, RZ, 0xc0, !PT ;  /* 0x0000ff00a7ff7812 */ /* 0x000fe400078cc0ff */
[----:B------:R-:W-:-:S05]  /*51b0*/  @P5 SHF.L.U32 R246, R246, 0x10, RZ ;  /* 0x00000010f6f65819 */ /* 0x000fca00000006ff */
[----:B------:R-:W-:-:S05]  /*51c0*/  @P5 FADD.FTZ R248, R248, R246 ;  /* 0x000000f6f8f85221 */ /* 0x000fca0000010000 */
[----:B------:R-:W-:Y:S01]  /*51d0*/  @P4 F2FP.BF16.F32.PACK_AB R246, RZ, R248 ;  /* 0x000000f8fff6423e */ /* 0x000fe200000010ff */
[----:B------:R-:W-:Y:S01]  /*51e0*/  FMUL.FTZ R248, R248, R5 ;  /* 0x00000005f8f87220 */ /* 0x000fe20000410000 */
[----:B------:R-:W-:Y:S02]  /*51f0*/  @P6 PRMT R150, R150, 0x7632, R150 ;  /* 0x0000763296966816 */ /* 0x000fe40000000096 */
[----:B------:R-:W-:Y:S01]  /*5200*/  @P4 PRMT R146, R146, 0x5410, R246 ;  /* 0x0000541092924816 */ /* 0x000fe200000000f6 */
[----:B------:R-:W-:Y:S01]  /*5210*/  FMUL.FTZ R248, R248, UR15 ;  /* 0x0000000ff8f87c20 */ /* 0x000fe20008410000 */
[----:B------:R-:W-:Y:S02]  /*5220*/  @P6 SHF.L.U32 R150, R150, 0x10, RZ ;  /* 0x0000001096966819 */ /* 0x000fe400000006ff */
[----:B------:R-:W-:-:S03]  /*5230*/  MOV R246, RZ ;  /* 0x000000ff00f67202 */ /* 0x000fc60000000f00 */
[----:B------:R-:W-:Y:S01]  /*5240*/  @P6 FMUL.FTZ R246, R248, R150 ;  /* 0x00000096f8f66220 */ /* 0x000fe20000410000 */
[----:B------:R-:W-:-:S03]  /*5250*/  HFMA2.MMA R150, -RZ, RZ, 0, 0 ;  /* 0x00000000ff967435 */ /* 0x000fc600000001ff */
[----:B------:R-:W-:-:S03]  /*5260*/  FADD.FTZ R45, R45, R246 ;  /* 0x000000f62d2d7221 */ /* 0x000fc60000010000 */
[----:B------:R-:W-:Y:S01]  /*5270*/  @P6 FMUL.FTZ R150, R206, R248 ;  /* 0x000000f8ce966220 */ /* 0x000fe20000410000 */
[-CC-:B------:R-:W-:Y:S01]  /*5280*/  FFMA.FTZ R248, R179, R208.reuse, R247.reuse ;  /* 0x000000d0b3f87223 */ /* 0x180fe200000100f7 */
[----:B------:R-:W-:Y:S01]  /*5290*/  FFMA.FTZ R208, R187, R208, R247 ;  /* 0x000000d0bbd07223 */ /* 0x000fe200000100f7 */
[----:B------:R-:W-:Y:S02]  /*52a0*/  MOV R247, RZ ;  /* 0x000000ff00f77202 */ /* 0x000fe40000000f00 */
[----:B------:R-:W-:Y:S01]  /*52b0*/  FADD.FTZ R248, R181, -R248 ;  /* 0x800000f8b5f87221 */ /* 0x000fe20000010000 */
[----:B------:R-:W-:Y:S01]  /*52c0*/  FADD.FTZ R208, R188, -R208 ;  /* 0x800000d0bcd07221 */ /* 0x000fe20000010000 */
[----:B------:R-:W-:Y:S02]  /*52d0*/  F2FP.BF16.F32.PACK_AB R150, R150, R207 ;  /* 0x000000cf9696723e */ /* 0x000fe400000010ff */
[C---:B------:R-:W-:Y:S01]  /*52e0*/  FMUL.FTZ R248, R4.reuse, R248 ;  /* 0x000000f804f87220 */ /* 0x040fe20000410000 */
[----:B------:R-:W-:Y:S01]  /*52f0*/  FMUL.FTZ R208, R4, R208 ;  /* 0x000000d004d07220 */ /* 0x000fe20000410000 */
[----:B------:R-:W-:-:S04]  /*5300*/  @P5 IMAD.U32 R4, R143, 0x10000, RZ ;  /* 0x000100008f045824 */ /* 0x000fc800078e00ff */
[--C-:B------:R-:W-:Y:S01]  /*5310*/  @P5 FADD.FTZ R248, R248, R4.reuse ;  /* 0x00000004f8f85221 */ /* 0x100fe20000010000 */
[----:B------:R-:W-:-:S04]  /*5320*/  @P5 PRMT R4, R143, 0x7632, R4 ;  /* 0x000076328f045816 */ /* 0x000fc80000000004 */
[----:B------:R-:W-:-:S05]  /*5330*/  @P5 SHF.L.U32 R4, R4, 0x10, RZ ;  /* 0x0000001004045819 */ /* 0x000fca00000006ff */
[----:B------:R-:W-:Y:S01]  /*5340*/  @P5 FADD.FTZ R208, R208, R4 ;  /* 0x00000004d0d05221 */ /* 0x000fe20000010000 */
[----:B------:R-:W-:Y:S02]  /*5350*/  LOP3.LUT P5, RZ, R167, 0xff0000, RZ, 0xc0, !PT ;  /* 0x00ff0000a7ff7812 */ /* 0x000fe400078ac0ff */
[----:B------:R-:W-:Y:S01]  /*5360*/  @P4 F2FP.BF16.F32.PACK_AB R4, RZ, R248 ;  /* 0x000000f8ff04423e */ /* 0x000fe200000010ff */
[-C--:B------:R-:W-:Y:S01]  /*5370*/  FMUL.FTZ R248, R248, R5.reuse ;  /* 0x00000005f8f87220 */ /* 0x080fe20000410000 */
[----:B------:R-:W-:Y:S02]  /*5380*/  FMUL.FTZ R5, R208, R5 ;  /* 0x00000005d0057220 */ /* 0x000fe40000410000 */
[----:B------:R-:W-:Y:S02]  /*5390*/  @P4 PRMT R147, R4, 0x7610, R147 ;  /* 0x0000761004934816 */ /* 0x000fe40000000093 */
[----:B------:R-:W-:Y:S01]  /*53a0*/  @P4 F2FP.BF16.F32.PACK_AB R4, RZ, R208 ;  /* 0x000000d0ff04423e */ /* 0x000fe200000010ff */
[----:B------:R-:W-:-:S03]  /*53b0*/  FMUL.FTZ R5, R5, UR15 ;  /* 0x0000000f05057c20 */ /* 0x000fc60008410000 */
[----:B------:R-:W-:Y:S01]  /*53c0*/  @P4 PRMT R147, R147, 0x5410, R4 ;  /* 0x0000541093934816 */ /* 0x000fe20000000004 */
[----:B------:R-:W-:Y:S01]  /*53d0*/  FMUL.FTZ R4, R248, UR15 ;  /* 0x0000000ff8047c20 */ /* 0x000fe20008410000 */
[----:B------:R-:W-:Y:S01]  /*53e0*/  HFMA2.MMA R248, -RZ, RZ, 0, 0 ;  /* 0x00000000fff87435 */ /* 0x000fe200000001ff */
[----:B------:R-:W-:-:S05]  /*53f0*/  @P5 SHF.L.U32 R208, R151, 0x10, RZ ;  /* 0x0000001097d05819 */ /* 0x000fca00000006ff */
[----:B------:R-:W-:Y:S01]  /*5400*/  @P5 FMUL.FTZ R247, R4, R208 ;  /* 0x000000d004f75220 */ /* 0x000fe20000410000 */
[----:B------:R-:W-:Y:S01]  /*5410*/  @P5 FMUL.FTZ R248, R205, R4 ;  /* 0x00000004cdf85220 */ /* 0x000fe20000410000 */
[----:B------:R-:W-:Y:S01]  /*5420*/  LOP3.LUT P5, RZ, R167, 0xff000000, RZ, 0xc0, !PT ;  /* 0xff000000a7ff7812 */ /* 0x000fe200078ac0ff */
[----:B------:R-:W-:Y:S02]  /*5430*/  IMAD.MOV.U32 R208, RZ, RZ, RZ ;  /* 0x000000ffffd07224 */ /* 0x000fe400078e00ff */
[----:B------:R-:W-:-:S10]  /*5440*/  FADD.FTZ R46, R46, R247 ;  /* 0x000000f72e2e7221 */ /* 0x000fd40000010000 */
        /* <DEDUP_REMOVED lines=9> */
[----:B------:R0:W-:Y:S02]  /*54e0*/  @P4 STG.E.128 desc[UR4][R4.64], R144 ;  /* 0x0000009004004986 */ /* 0x0001e4000c101d04 */
[----:B0-----:R-:W-:-:S04]  /*54f0*/  LEA R4, P4, R6, UR18, 0x4 ;  /* 0x0000001206047c11 */ /* 0x001fc8000f8820ff */
[----:B------:R-:W-:-:S05]  /*5500*/  LEA.HI.X R5, R6, UR19, RZ, 0x4, P4 ;  /* 0x0000001306057c11 */ /* 0x000fca000a0f24ff */
[----:B------:R3:W-:Y:S04]  /*5510*/  STG.E.128 desc[UR4][R4.64], R148 ;  /* 0x0000009404007986 */ /* 0x0007e8000c101d04 */
.L_x_1007:
[----:B------:R-:W-:Y:S05]  /*5520*/  BSYNC B0 ;  /* 0x0000000000007941 */ /* 0x000fea0003800000 */
.L_x_1006:
[----:B------:R-:W-:Y:S02]  /*5530*/  ISETP.NE.AND P4, PT, R202, RZ, PT ;  /* 0x000000ffca00720c */ /* 0x000fe40003f85270 */
[----:B------:R-:W-:Y:S02]  /*5540*/  IADD3 R3, R3, UR20, RZ ;  /* 0x0000001403037c10 */ /* 0x000fe4000fffe0ff */
[----:B012---:R-:W-:Y:S02]  /*5550*/  SEL R190, RZ, 0x1, P4 ;  /* 0x00000001ffbe7807 */ /* 0x007fe40002000000 */
[----:B------:R-:W-:-:S13]  /*5560*/  ISETP.GE.AND P4, PT, R3, UR21, PT ;  /* 0x0000001503007c0c */ /* 0x000fda000bf86270 */
[----:B------:R-:W-:Y:S05]  /*5570*/  @!P4 BRA `(.L_x_1008) ;  /* 0xffffffb80044c947 */ /* 0x000fea000383ffff */
.L_x_990:
[----:B------:R-:W0:Y:S01]  /*5580*/  S2R R0, SR_TID.X ;  /* 0x0000000000007919 */ /* 0x000e220000002100 */
[----:B------:R-:W0:Y:S01]  /*5590*/  S2UR UR6, SR_CTAID.X ;  /* 0x00000000000679c3 */ /* 0x000e220000002500 */
[----:B------:R-:W-:Y:S01]  /*55a0*/  BSSY B0, `(.L_x_1009) ;  /* 0x0000012000007945 */ /* 0x000fe20003800000 */
[----:B0-----:R-:W-:-:S05]  /*55b0*/  LEA.HI R3, R0, UR6, RZ, 0x19 ;  /* 0x0000000600037c11 */ /* 0x001fca000f8fc8ff */
[----:B------:R-:W-:-:S05]  /*55c0*/  IMAD R200, R3, R200, RZ ;  /* 0x000000c803c87224 */ /* 0x000fca00078e02ff */
[----:B------:R-:W-:Y:S01]  /*55d0*/  LEA.HI R201, R200, R201, RZ, 0x1d ;  /* 0x000000c9c8c97211 */ /* 0x000fe200078fe8ff */
[----:B------:R-:W-:Y:S06]  /*55e0*/  @!P0 BRA `(.L_x_1010) ;  /* 0x0000000000348947 */ /* 0x000fec0003800000 */
[----:B------:R-:W0:Y:S08]  /*55f0*/  LDC.64 R2, c[0x0][0x2d0] ;  /* 0x0000b400ff027b82 */ /* 0x000e300000000a00 */
[----:B---3-5:R-:W1:Y:S08]  /*5600*/  LDC.64 R4, c[0x0][0x2d8] ;  /* 0x0000b600ff047b82 */ /* 0x028e700000000a00 */
[----:B------:R-:W2:Y:S01]  /*5610*/  LDC.64 R6, c[0x0][0x2f0] ;  /* 0x0000bc00ff067b82 */ /* 0x000ea20000000a00 */
[----:B0-----:R-:W-:-:S05]  /*5620*/  IMAD.WIDE.U32 R2, R201, 0x20, R2 ;  /* 0x00000020c9027825 */ /* 0x001fca00078e0002 */
[----:B------:R0:W-:Y:S01]  /*5630*/  STG.E.128 desc[UR4][R2.64], R104 ;  /* 0x0000006802007986 */ /* 0x0001e2000c101d04 */
[----:B-1----:R-:W-:-:S03]  /*5640*/  IMAD.WIDE.U32 R4, R201, 0x20, R4 ;  /* 0x00000020c9047825 */ /* 0x002fc600078e0004 */
[----:B------:R0:W-:Y:S04]  /*5650*/  STG.E.128 desc[UR4][R2.64+0x10], R100 ;  /* 0x0000106402007986 */ /* 0x0001e8000c101d04 */
[----:B------:R0:W-:Y:S01]  /*5660*/  STG.E.128 desc[UR4][R4.64], R136 ;  /* 0x0000008804007986 */ /* 0x0001e2000c101d04 */
[----:B--2---:R-:W-:-:S03]  /*5670*/  IMAD.WIDE.U32 R6, R201, 0x20, R6 ;  /* 0x00000020c9067825 */ /* 0x004fc600078e0006 */
[----:B------:R0:W-:Y:S01]  /*5680*/  STG.E.128 desc[UR4][R4.64+0x10], R132 ;  /* 0x0000108404007986 */ /* 0x0001e2000c101d04 */
[----:B------:R-:W-:-:S03]  /*5690*/  IADD3 R201, R201, 0x80, RZ ;  /* 0x00000080c9c97810 */ /* 0x000fc60007ffe0ff */
[----:B------:R0:W-:Y:S04]  /*56a0*/  STG.E.128 desc[UR4][R6.64], R72 ;  /* 0x0000004806007986 */ /* 0x0001e8000c101d04 */
[----:B------:R0:W-:Y:S02]  /*56b0*/  STG.E.128 desc[UR4][R6.64+0x10], R68 ;  /* 0x0000104406007986 */ /* 0x0001e4000c101d04 */
.L_x_1010:
[----:B------:R-:W-:Y:S05]  /*56c0*/  BSYNC B0 ;  /* 0x0000000000007941 */ /* 0x000fea0003800000 */
.L_x_1009:
[----:B------:R-:W-:Y:S04]  /*56d0*/  BSSY B0, `(.L_x_1011) ;  /* 0x000000f000007945 */ /* 0x000fe80003800000 */
[----:B------:R-:W-:Y:S05]  /*56e0*/  @!P1 BRA `(.L_x_1012) ;  /* 0x0000000000349947 */ /* 0x000fea0003800000 */
[----:B0-----:R-:W0:Y:S08]  /*56f0*/  LDC.64 R2, c[0x0][0x2d0] ;  /* 0x0000b400ff027b82 */ /* 0x001e300000000a00 */
        /* <DEDUP_REMOVED lines=12> */
.L_x_1012:
[----:B------:R-:W-:Y:S05]  /*57c0*/  BSYNC B0 ;  /* 0x0000000000007941 */ /* 0x000fea0003800000 */
.L_x_1011:
[----:B------:R-:W-:Y:S04]  /*57d0*/  BSSY B0, `(.L_x_1013) ;  /* 0x000000f000007945 */ /* 0x000fe80003800000 */
[----:B------:R-:W-:Y:S05]  /*57e0*/  @!P2 BRA `(.L_x_1014) ;  /* 0x000000000034a947 */ /* 0x000fea0003800000 */
[----:B0---4-:R-:W0:Y:S08]  /*57f0*/  LDC.64 R2, c[0x0][0x2d0] ;  /* 0x0000b400ff027b82 */ /* 0x011e300000000a00 */
        /* <DEDUP_REMOVED lines=12> */
.L_x_1014:
[----:B------:R-:W-:Y:S05]  /*58c0*/  BSYNC B0 ;  /* 0x0000000000007941 */ /* 0x000fea0003800000 */
.L_x_1013:
[----:B------:R-:W-:-:S13]  /*58d0*/  ISETP.NE.AND P0, PT, R203, RZ, PT ;  /* 0x000000ffcb00720c */ /* 0x000fda0003f05270 */
[----:B------:R-:W-:Y:S05]  /*58e0*/  @!P0 EXIT ;  /* 0x000000000000894d */ /* 0x000fea0003800000 */
[----:B0---4-:R-:W0:Y:S08]  /*58f0*/  LDC.64 R2, c[0x0][0x2d0] ;  /* 0x0000b400ff027b82 */ /* 0x011e300000000a00 */
[----:B---3-5:R-:W1:Y:S08]  /*5900*/  LDC.64 R4, c[0x0][0x2d8] ;  /* 0x0000b600ff047b82 */ /* 0x028e700000000a00 */
[----:B------:R-:W2:Y:S01]  /*5910*/  LDC.64 R6, c[0x0][0x2f0] ;  /* 0x0000bc00ff067b82 */ /* 0x000ea20000000a00 */
[----:B0-----:R-:W-:-:S05]  /*5920*/  IMAD.WIDE.U32 R2, R201, 0x20, R2 ;  /* 0x00000020c9027825 */ /* 0x001fca00078e0002 */
[----:B------:R-:W-:Y:S01]  /*5930*/  STG.E.128 desc[UR4][R2.64], R80 ;  /* 0x0000005002007986 */ /* 0x000fe2000c101d04 */
[----:B-1----:R-:W-:-:S03]  /*5940*/  IMAD.WIDE.U32 R4, R201, 0x20, R4 ;  /* 0x00000020c9047825 */ /* 0x002fc600078e0004 */
[----:B------:R-:W-:Y:S04]  /*5950*/  STG.E.128 desc[UR4][R2.64+0x10], R76 ;  /* 0x0000104c02007986 */ /* 0x000fe8000c101d04 */
[----:B------:R-:W-:Y:S01]  /*5960*/  STG.E.128 desc[UR4][R4.64], R112 ;  /* 0x0000007004007986 */ /* 0x000fe2000c101d04 */
[----:B--2---:R-:W-:-:S03]  /*5970*/  IMAD.WIDE.U32 R6, R201, 0x20, R6 ;  /* 0x00000020c9067825 */ /* 0x004fc600078e0006 */
[----:B------:R-:W-:Y:S04]  /*5980*/  STG.E.128 desc[UR4][R4.64+0x10], R108 ;  /* 0x0000106c04007986 */ /* 0x000fe8000c101d04 */
[----:B------:R-:W-:Y:S04]  /*5990*/  STG.E.128 desc[UR4][R6.64], R48 ;  /* 0x0000003006007986 */ /* 0x000fe8000c101d04 */
[----:B------:R-:W-:Y:S01]  /*59a0*/  STG.E.128 desc[UR4][R6.64+0x10], R44 ;  /* 0x0000102c06007986 */ /* 0x000fe2000c101d04 */
[----:B------:R-:W-:Y:S05]  /*59b0*/  EXIT ;  /* 0x000000000000794d */ /* 0x000fea0003800000 */
.L_x_999:
[----:B------:R-:W-:Y:S01]  /*59c0*/  HFMA2.MMA R148, -RZ, RZ, 0, 9.5367431640625e-07 ;  /* 0x00000010ff947435 */ /* 0x000fe200000001ff */
[----:B------:R-:W-:Y:S01]  /*59d0*/  IMAD.MOV.U32 R190, RZ, RZ, R208 ;  /* 0x000000ffffbe7224 */ /* 0x000fe200078e00d0 */
[----:B------:R-:W-:Y:S02]  /*59e0*/  MOV R149, 0x1f ;  /* 0x0000001f00957802 */ /* 0x000fe40000000f00 */
[----:B------:R-:W-:-:S07]  /*59f0*/  MOV R151, 0xffffffff ;  /* 0xffffffff00977802 */ /* 0x000fce0000000f00 */
[----:B-----5:R-:W-:Y:S05]  /*5a00*/  WARPSYNC.COLLECTIVE R151, `(.L_x_1015) ;  /* 0x0000000097087348 */ /* 0x020fea0003c00000 */
[----:B------:R0:W1:Y:S02]  /*5a10*/  SHFL.DOWN P5, R246, R190, R148, R149 ;  /* 0x08000094bef67389 */ /* 0x00006400000a0095 */
[----:B01---5:R-:W-:Y:S01]  /*5a20*/  ENDCOLLECTIVE ;  /* 0x000000000000791b */ /* 0x023fe20003800000 */
.L_x_1015:
[----:B------:R-:W-:Y:S01]  /*5a30*/  MOV R190, R207 ;  /* 0x000000cf00be7202 */ /* 0x000fe20000000f00 */
[----:B------:R-:W-:-:S07]  /*5a40*/  FADD.FTZ R208, R246, R208 ;  /* 0x000000d0f6d07221 */ /* 0x000fce0000010000 */
[----:B------:R-:W-:Y:S05]  /*5a50*/  WARPSYNC.COLLECTIVE R151, `(.L_x_1016) ;  /* 0x0000000097087348 */ /* 0x000fea0003c00000 */
[----:B------:R0:W1:Y:S02]  /*5a60*/  SHFL.DOWN P5, R246, R190, R148, R149 ;  /* 0x08000094bef67389 */ /* 0x00006400000a0095 */
[----:B01----:R-:W-:Y:S01]  /*5a70*/  ENDCOLLECTIVE ;  /* 0x000000000000791b */ /* 0x003fe20003800000 */
.L_x_1016:
[----:B------:R-:W-:Y:S01]  /*5a80*/  HFMA2.MMA R148, -RZ, RZ, 0, 4.76837158203125e-07 ;  /* 0x00000008ff947435 */ /* 0x000fe200000001ff */
[----:B------:R-:W-:Y:S01]  /*5a90*/  MOV R190, R208 ;  /* 0x000000d000be7202 */ /* 0x000fe20000000f00 */
[----:B------:R-:W-:-:S09]  /*5aa0*/  FADD.FTZ R207, R246, R207 ;  /* 0x000000cff6cf7221 */ /* 0x000fd20000010000 */
[----:B------:R-:W-:Y:S05]  /*5ab0*/  WARPSYNC.COLLECTIVE R151, `(.L_x_1017) ;  /* 0x0000000097087348 */ /* 0x000fea0003c00000 */
[----:B------:R0:W1:Y:S02]  /*5ac0*/  SHFL.DOWN P5, R246, R190, R148, R149 ;  /* 0x08000094bef67389 */ /* 0x00006400000a0095 */
[----:B01----:R-:W-:Y:S01]  /*5ad0*/  ENDCOLLECTIVE ;  /* 0x000000000000791b */ /* 0x003fe20003800000 */
.L_x_1017:
[----:B------:R-:W-:Y:S02]  /*5ae0*/  IMAD.MOV.U32 R190, RZ, RZ, R207 ;  /* 0x000000ffffbe7224 */ /* 0x000fe400078e00cf */
[----:B------:R-:W-:-:S07]  /*5af0*/  FADD.FTZ R208, R208, R246 ;  /* 0x000000f6d0d07221 */ /* 0x000fce0000010000 */
[----:B------:R-:W-:Y:S05]  /*5b00*/  WARPSYNC.COLLECTIVE R151, `(.L_x_1018) ;  /* 0x0000000097087348 */ /* 0x000fea0003c00000 */
[----:B------:R0:W1:Y:S02]  /*5b10*/  SHFL.DOWN P5, R246, R190, R148, R149 ;  /* 0x08000094bef67389 */ /* 0x00006400000a0095 */
[----:B01----:R-:W-:Y:S01]  /*5b20*/  ENDCOLLECTIVE ;  /* 0x000000000000791b */ /* 0x003fe20003800000 */
.L_x_1018:
[----:B------:R-:W-:Y:S01]  /*5b30*/  HFMA2.MMA R148, -RZ, RZ, 0, 2.384185791015625e-07 ;  /* 0x00000004ff947435 */ /* 0x000fe200000001ff */
[----:B------:R-:W-:Y:S01]  /*5b40*/  MOV R190, R208 ;  /* 0x000000d000be7202 */ /* 0x000fe20000000f00 */
[----:B------:R-:W-:-:S09]  /*5b50*/  FADD.FTZ R207, R207, R246 ;  /* 0x000000f6cfcf7221 */ /* 0x000fd20000010000 */
[----:B------:R-:W-:Y:S05]  /*5b60*/  WARPSYNC.COLLECTIVE R151, `(.L_x_1019) ;  /* 0x0000000097087348 */ /* 0x000fea0003c00000 */
[----:B------:R0:W1:Y:S02]  /*5b70*/  SHFL.DOWN P5, R246, R190, R148, R149 ;  /* 0x08000094bef67389 */ /* 0x00006400000a0095 */
[----:B01----:R-:W-:Y:S01]  /*5b80*/  ENDCOLLECTIVE ;  /* 0x000000000000791b */ /* 0x003fe20003800000 */
.L_x_1019:
[----:B------:R-:W-:Y:S01]  /*5b90*/  MOV R190, R207 ;  /* 0x000000cf00be7202 */ /* 0x000fe20000000f00 */
[----:B------:R-:W-:-:S07]  /*5ba0*/  FADD.FTZ R208, R208, R246 ;  /* 0x000000f6d0d07221 */ /* 0x000fce0000010000 */
[----:B------:R-:W-:Y:S05]  /*5bb0*/  WARPSYNC.COLLECTIVE R151, `(.L_x_1020) ;  /* 0x0000000097087348 */ /* 0x000fea0003c00000 */
[----:B------:R0:W1:Y:S02]  /*5bc0*/  SHFL.DOWN P5, R246, R190, R148, R149 ;  /* 0x08000094bef67389 */ /* 0x00006400000a0095 */
[----:B01----:R-:W-:Y:S01]  /*5bd0*/  ENDCOLLECTIVE ;  /* 0x000000000000791b */ /* 0x003fe20003800000 */
.L_x_1020:
[----:B------:R-:W-:Y:S01]  /*5be0*/  HFMA2.MMA R148, -RZ, RZ, 0, 1.1920928955078125e-07 ;  /* 0x00000002ff947435 */ /* 0x000fe200000001ff */
[----:B------:R-:W-:Y:S02]  /*5bf0*/  MOV R190, R208 ;  /* 0x000000d000be7202 */ /* 0x000fe40000000f00 */
[----:B------:R-:W-:-:S08]  /*5c00*/  MOV R191, R246 ;  /* 0x000000f600bf7202 */ /* 0x000fd00000000f00 */
[----:B------:R-:W-:Y:S05]  /*5c10*/  WARPSYNC.COLLECTIVE R151, `(.L_x_1021) ;  /* 0x0000000097087348 */ /* 0x000fea0003c00000 */
[----:B------:R0:W1:Y:S02]  /*5c20*/  SHFL.DOWN P5, R246, R190, R148, R149 ;  /* 0x08000094bef67389 */ /* 0x00006400000a0095 */
[----:B01----:R-:W-:Y:S01]  /*5c30*/  ENDCOLLECTIVE ;  /* 0x000000000000791b */ /* 0x003fe20003800000 */
.L_x_1021:
[----:B------:R-:W-:-:S05]  /*5c40*/  FADD.FTZ R191, R207, R191 ;  /* 0x000000bfcfbf7221 */ /* 0x000fca0000010000 */
[----:B------:R-:W-:Y:S01]  /*5c50*/  MOV R190, R191 ;  /* 0x000000bf00be7202 */ /* 0x000fe20000000f00 */
[----:B------:R-:W-:-:S07]  /*5c60*/  IMAD.MOV.U32 R207, RZ, RZ, R246 ;  /* 0x000000ffffcf7224 */ /* 0x000fce00078e00f6 */
[----:B------:R-:W-:Y:S05]  /*5c70*/  WARPSYNC.COLLECTIVE R151, `(.L_x_1022) ;  /* 0x0000000097087348 */ /* 0x000fea0003c00000 */
[----:B------:R0:W1:Y:S02]  /*5c80*/  SHFL.DOWN P5, R246, R190, R148, R149 ;  /* 0x08000094bef67389 */ /* 0x00006400000a0095 */
[----:B01----:R-:W-:Y:S01]  /*5c90*/  ENDCOLLECTIVE ;  /* 0x000000000000791b */ /* 0x003fe20003800000 */
.L_x_1022:
[----:B------:R-:W-:Y:S01]  /*5ca0*/  FADD.FTZ R207, R208, R207 ;  /* 0x000000cfd0cf7221 */ /* 0x000fe20000010000 */
[----:B------:R-:W-:-:S04]  /*5cb0*/  HFMA2.MMA R148, -RZ, RZ, 0, 5.9604644775390625e-08 ;  /* 0x00000001ff947435 */ /* 0x000fc800000001ff */
[----:B------:R-:W-:Y:S01]  /*5cc0*/  MOV R190, R207 ;  /* 0x000000cf00be7202 */ /* 0x000fe20000000f00 */
[----:B------:R-:W-:-:S07]  /*5cd0*/  FADD.FTZ R191, R191, R246 ;  /* 0x000000f6bfbf7221 */ /* 0x000fce0000010000 */
[----:B------:R-:W-:Y:S05]  /*5ce0*/  WARPSYNC.COLLECTIVE R151, `(.L_x_1023) ;  /* 0x0000000097087348 */ /* 0x000fea0003c00000 */
[----:B------:R0:W1:Y:S02]  /*5cf0*/  SHFL.DOWN P5, R246, R190, R148, R149 ;  /* 0x08000094bef67389 */ /* 0x00006400000a0095 */
[----:B01----:R-:W-:Y:S01]  /*5d00*/  ENDCOLLECTIVE ;  /* 0x000000000000791b */ /* 0x003fe20003800000 */
.L_x_1023:
[----:B------:R-:W-:Y:S02]  /*5d10*/  MOV R190, R191 ;  /* 0x000000bf00be7202 */ /* 0x000fe40000000f00 */
[----:B------:R-:W-:-:S07]  /*5d20*/  MOV R208, R246 ;  /* 0x000000f600d07202 */ /* 0x000fce0000000f00 */
[----:B------:R-:W-:Y:S05]  /*5d30*/  WARPSYNC.COLLECTIVE R151, `(.L_x_1024) ;  /* 0x0000000097087348 */ /* 0x000fea0003c00000 */
[----:B------:R0:W1:Y:S02]  /*5d40*/  SHFL.DOWN P5, R246, R190, R148, R149 ;  /* 0x08000094bef67389 */ /* 0x00006400000a0095 */
[----:B01----:R-:W-:Y:S01]  /*5d50*/  ENDCOLLECTIVE ;  /* 0x000000000000791b */ /* 0x003fe20003800000 */
.L_x_1024:
[----:B------:R-:W-:Y:S01]  /*5d60*/  MOV R149, R246 ;  /* 0x000000f600957202 */ /* 0x000fe20000000f00 */
[----:B------:R-:W-:Y:S06]  /*5d70*/  BRA `(.L_x_1025) ;  /* 0xffffffcc008c7947 */ /* 0x000fec000383ffff */
.L_x_1026:
        /* <DEDUP_REMOVED lines=16> */
.L_x_13874:


//--------------------- .text._ZN10layer_norm13ln_bwd_kernelINS_13Kernel_traitsI13__nv_bfloat16S2_S2_S2_fjLj4096ELj1ELj1ELj4ELj16ENS_18Kernel_traits_baseILj4096ES2_S2_S2_S2_fjLj128EEEEELb1ELb1ELb0ELb1EEEvNS_9BwdParamsE --------------------------
	.section	.text._ZN10layer_norm13ln_bwd_kernelINS_13Kernel_traitsI13__nv_bfloat16S2_S2_S2_fjLj4096ELj1ELj1ELj4ELj16ENS_18Kernel_traits_baseILj4096ES2_S2_S2_S2_fjLj128EEEEELb1ELb1ELb0ELb1EEEvNS_9BwdParamsE,"ax",@progbits
	.align	128
        .global         _ZN10layer_norm13ln_bwd_kernelINS_13Kernel_traitsI13__nv_bfloat16S2_S2_S2_fjLj4096ELj1ELj1ELj4ELj16ENS_18Kernel_traits_baseILj4096ES2_S2_S2_S2_fjLj128EEEEELb1ELb1ELb0ELb1EEEvNS_9BwdParamsE
        .type           _ZN10layer_norm13ln_bwd_kernelINS_13Kernel_traitsI13__nv_bfloat16S2_S2_S2_fjLj4096ELj1ELj1ELj4ELj16ENS_18Kernel_traits_baseILj4096ES2_S2_S2_S2_fjLj128EEEEELb1ELb1ELb0ELb1EEEvNS_9BwdParamsE,@function
        .size           _ZN10layer_norm13ln_bwd_kernelINS_13Kernel_traitsI13__nv_bfloat16S2_S2_S2_fjLj4096ELj1ELj1ELj4ELj16ENS_18Kernel_traits_baseILj4096ES2_S2_S2_S2_fjLj128EEEEELb1ELb1ELb0ELb1EEEvNS_9BwdParamsE,(.L_x_13875 - _ZN10layer_norm13ln_bwd_kernelINS_13Kernel_traitsI13__nv_bfloat16S2_S2_S2_fjLj4096ELj1ELj1ELj4ELj16ENS_18Kernel_traits_baseILj4096ES2_S2_S2_S2_fjLj128EEEEELb1ELb1ELb0ELb1EEEvNS_9BwdParamsE)
        .other          _ZN10layer_norm13ln_bwd_kernelINS_13Kernel_traitsI13__nv_bfloat16S2_S2_S2_fjLj4096ELj1ELj1ELj4ELj16ENS_18Kernel_traits_baseILj4096ES2_S2_S2_S2_fjLj128EEEEELb1ELb1ELb0ELb1EEEvNS_9BwdParamsE,@"STO_CUDA_ENTRY STV_DEFAULT"
_ZN10layer_norm13ln_bwd_kernelINS_13Kernel_traitsI13__nv_bfloat16S2_S2_S2_fjLj4096ELj1ELj1ELj4ELj16ENS_18Kernel_traits_baseILj4096ES2_S2_S2_S2_fjLj128EEEEELb1ELb1ELb0ELb1EEEvNS_9BwdParamsE:
.text._ZN10layer_norm13ln_bwd_kernelINS_13Kernel_traitsI13__nv_bfloat16S2_S2_S2_fjLj4096ELj1ELj1ELj4ELj16ENS_18Kernel_traits_baseILj4096ES2_S2_S2_S2_fjLj128EEEEELb1ELb1ELb0ELb1EEEvNS_9BwdParamsE:
[----:B------:R-:W0:Y:S01]  /*0000*/  LDC R1, c[0x0][0x28] ;  /* 0x00000a00ff017b82 */ /* 0x000e220000000800 */
[----:B------:R-:W1:Y:S01]  /*0010*/  S2R R4, SR_TID.X ;  /* 0x0000000000047919 */ /* 0x000e620000002100 */
[----:B------:R-:W-:Y:S01]  /*0020*/  ULDC.64 UR4, c[0x0][0x278] ;  /* 0x00009e0000047ab9 */ /* 0x000fe20000000a00 */
        /* <DEDUP_REMOVED lines=8> */
[----:B------:R-:W-:Y:S01]  /*00b0*/  ULDC.64 UR18, c[0x0][0x210] ;  /* 0x0000840000127ab9 */ /* 0x000fe20000000a00 */
[----:B0-----:R-:W-:-:S02]  /*00c0*/  IADD3 R1, R1, -0x8, RZ ;  /* 0xfffffff801017810 */ /* 0x001fc40007ffe0ff */
[----:B-1----:R-:W-:-:S04]  /*00d0*/  SHF.L.U32 R0, R4, 0x4, RZ ;  /* 0x0000000404007819 */ /* 0x002fc800000006ff */
[----:B------:R-:W-:-:S04]  /*00e0*/  LOP3.LUT R0, R0, 0x7f0, RZ, 0xc0, !PT ;  /* 0x000007f000007812 */ /* 0x000fc800078ec0ff */
[----:B------:R-:W-:-:S04]  /*00f0*/  IADD3 R2, P0, R0, UR4, RZ ;  /* 0x0000000400027c10 */ /* 0x000fc8000ff1e0ff */
[----:B------:R-:W-:-:S05]  /*0100*/  IADD3.X R3, RZ, UR5, RZ, P0, !PT ;  /* 0x00000005ff037c10 */ /* 0x000fca00087fe4ff */
[----:B------:R0:W5:Y:S04]  /*0110*/  LDG.E.128 R60, desc[UR6][R2.64] ;  /* 0x00000006023c7981 */ /* 0x000168000c1e1d00 */
[----:B------:R0:W5:Y:S04]  /*0120*/  LDG.E.128 R56, desc[UR6][R2.64+0x800] ;  /* 0x0008000602387981 */ /* 0x000168000c1e1d00 */
[----:B------:R0:W5:Y:S04]  /*0130*/  LDG.E.128 R52, desc[UR6][R2.64+0x1000] ;  /* 0x0010000602347981 */ /* 0x000168000c1e1d00 */
[----:B------:R0:W5:Y:S01]  /*0140*/  LDG.E.128 R48, desc[UR6][R2.64+0x1800] ;  /* 0x0018000602307981 */ /* 0x000162000c1e1d00 */
[----:B------:R-:W1:Y:S01]  /*0150*/  S2UR UR4, SR_CTAID.X ;  /* 0x00000000000479c3 */ /* 0x000e620000002500 */
[----:B------:R-:W-:-:S02]  /*0160*/  LOP3.LUT R0, R4, 0x7f, RZ, 0xc0, !PT ;  /* 0x0000007f04007812 */ /* 0x000fc400078ec0ff */
[----:B-1----:R-:W-:Y:S01]  /*0170*/  LEA.HI R155, R4, UR4, RZ, 0x19 ;  /* 0x00000004049b7c11 */ /* 0x002fe2000f8fc8ff */
[----:B------:R-:W-:-:S03]  /*0180*/  ULDC UR4, c[0x0][0x214] ;  /* 0x0000850000047ab9 */ /* 0x000fc60000000800 */
        /* <DEDUP_REMOVED lines=38> */
[----:B-----5:R-:W-:Y:S02]  /*03f0*/  CS2R R62, SRZ ;  /* 0x00000000003e7805 */ /* 0x020fe4000001ff00 */
        /* <DEDUP_REMOVED lines=12> */
.L_x_1027:
[----:B------:R-:W-:Y:S02]  /*04c0*/  ULDC.64 UR4, c[0x0][0x260] ;  /* 0x0000980000047ab9 */ /* 0x000fe40000000a00 */
[----:B------:R-:W-:-:S04]  /*04d0*/  LEA R2, P0, R0, UR4, 0x4 ;  /* 0x0000000400027c11 */ /* 0x000fc8000f8020ff */
[----:B------:R-:W-:Y:S01]  /*04e0*/  IADD3.X R3, RZ, UR5, RZ, P0, !PT ;  /* 0x00000005ff037c10 */ /* 0x000fe200087fe4ff */
[----:B------:R-:W-:-:S04]  /*04f0*/  ULDC.64 UR4, c[0x0][0x270] ;  /* 0x00009c0000047ab9 */ /* 0x000fc80000000a00 */
[----:B------:R-:W2:Y:S04]  /*0500*/  LDG.E.128 R244, desc[UR6][R2.64] ;  /* 0x0000000602f47981 */ /* 0x000ea8000c1e1d00 */
[----:B------:R-:W3:Y:S04]  /*0510*/  LDG.E.128 R228, desc[UR6][R2.64+0x800] ;  /* 0x0008000602e47981 */ /* 0x000ee8000c1e1d00 */
[----:B------:R-:W4:Y:S04]  /*0520*/  LDG.E.128 R4, desc[UR6][R2.64+0x1000] ;  /* 0x0010000602047981 */ /* 0x000f28000c1e1d00 */
[----:B------:R0:W4:Y:S01]  /*0530*/  LDG.E.128 R180, desc[UR6][R2.64+0x1800] ;  /* 0x0018000602b47981 */ /* 0x000122000c1e1d00 */
        /* <DEDUP_REMOVED lines=21> */
[----:B0-----:R-:W-:Y:S02]  /*0690*/  CS2R R2, SRZ ;  /* 0x0000000000027805 */ /* 0x001fe4000001ff00 */
        /* <DEDUP_REMOVED lines=27> */
[C---:B--2---:R-:W-:Y:S01]  /*0850*/  IMAD.U32 R0, R244.reuse, 0x10000, RZ ;  /* 0x00010000f4007824 */ /* 0x044fe200078e00ff */
[----:B------:R-:W-:Y:S02]  /*0860*/  PRMT R252, R244, 0x7632, R252 ;  /* 0x00007632f4fc7816 */ /* 0x000fe400000000fc */
[----:B------:R-:W-:Y:S01]  /*0870*/  PRMT R250, R245, 0x7632, R250 ;  /* 0x00007632f5fa7816 */ /* 0x000fe200000000fa */
[C---:B---3--:R-:W-:Y:S01]  /*0880*/  IMAD.U32 R243, R229.reuse, 0x10000, RZ ;  /* 0x00010000e5f37824 */ /* 0x048fe200078e00ff */
[----:B------:R-:W-:Y:S01]  /*0890*/  PRMT R64, R229, 0x7632, R64 ;  /* 0x00007632e5407816 */ /* 0x000fe20000000040 */
[----:B------:R0:W-:Y:S01]  /*08a0*/  STL [R1], R0 ;  /* 0x0000000001007387 */ /* 0x0001e20000100800 */
[----:B------:R-:W-:Y:S01]  /*08b0*/  PRMT R248, R246, 0x7632, R248 ;  /* 0x00007632f6f87816 */ /* 0x000fe200000000f8 */
[----:B----4-:R-:W-:Y:S01]  /*08c0*/  IMAD.U32 R191, R6, 0x10000, RZ ;  /* 0x0001000006bf7824 */ /* 0x010fe200078e00ff */
[----:B------:R-:W-:Y:S01]  /*08d0*/  SHF.L.U32 R249, R246, 0x10, RZ ;  /* 0x00000010f6f97819 */ /* 0x000fe200000006ff */
[----:B------:R-:W-:Y:S01]  /*08e0*/  IMAD.U32 R250, R250, 0x10000, RZ ;  /* 0x00010000fafa7824 */ /* 0x000fe200078e00ff */
[----:B------:R-:W-:-:S02]  /*08f0*/  PRMT R229, R230, 0x7632, R229 ;  /* 0x00007632e6e57816 */ /* 0x000fc400000000e5 */
[----:B------:R-:W-:Y:S02]  /*0900*/  PRMT R188, R7, 0x7632, R188 ;  /* 0x0000763207bc7816 */ /* 0x000fe400000000bc */
[----:B------:R-:W-:Y:S01]  /*0910*/  PRMT R65, R181, 0x7632, R65 ;  /* 0x00007632b5417816 */ /* 0x000fe20000000041 */
[----:B------:R-:W-:Y:S01]  /*0920*/  IMAD.U32 R229, R229, 0x10000, RZ ;  /* 0x00010000e5e57824 */ /* 0x000fe200078e00ff */
[----:B------:R-:W-:Y:S01]  /*0930*/  SHF.L.U32 R184, R181, 0x10, RZ ;  /* 0x00000010b5b87819 */ /* 0x000fe200000006ff */
[----:B------:R-:W-:Y:S01]  /*0940*/  IMAD.U32 R188, R188, 0x10000, RZ ;  /* 0x00010000bcbc7824 */ /* 0x000fe200078e00ff */
        /* <DEDUP_REMOVED lines=13> */
[----:B------:R-:W-:Y:S02]  /*0a20*/  SHF.L.U32 R228, R231, 0x10, RZ ;  /* 0x00000010e7e47819 */ /* 0x000fe400000006ff */
[----:B------:R-:W-:Y:S02]  /*0a30*/  SHF.L.U32 R195, R4, 0x10, RZ ;  /* 0x0000001004c37819 */ /* 0x000fe400000006ff */
[----:B------:R-:W-:-:S02]  /*0a40*/  SHF.L.U32 R193, R5, 0x10, RZ ;  /* 0x0000001005c17819 */ /* 0x000fc400000006ff */
[----:B------:R-:W-:Y:S02]  /*0a50*/  CS2R R4, SRZ ;  /* 0x0000000000047805 */ /* 0x000fe4000001ff00 */
[----:B------:R-:W-:Y:S02]  /*0a60*/  SHF.L.U32 R189, R7, 0x10, RZ ;  /* 0x0000001007bd7819 */ /* 0x000fe400000006ff */
[----:B------:R-:W-:Y:S02]  /*0a70*/  CS2R R6, SRZ ;  /* 0x0000000000067805 */ /* 0x000fe4000001ff00 */
[----:B------:R-:W-:Y:S02]  /*0a80*/  SHF.L.U32 R247, R247, 0x10, RZ ;  /* 0x00000010f7f77819 */ /* 0x000fe400000006ff */
[----:B------:R-:W-:Y:S02]  /*0a90*/  SHF.L.U32 R230, R230, 0x10, RZ ;  /* 0x00000010e6e67819 */ /* 0x000fe400000006ff */
[----:B------:R-:W-:-:S02]  /*0aa0*/  SHF.L.U32 R182, R182, 0x10, RZ ;  /* 0x00000010b6b67819 */ /* 0x000fc400000006ff */
[----:B0-----:R-:W-:Y:S02]  /*0ab0*/  MOV R0, RZ ;  /* 0x000000ff00007202 */ /* 0x001fe40000000f00 */
        /* <DEDUP_REMOVED lines=12> */
[----:B------:R-:W-:-:S07]  /*0b80*/  SHF.L.U32 R178, R178, 0x10, RZ ;  /* 0x00000010b2b27819 */ /* 0x000fce00000006ff */
.L_x_1031:
[----:B------:R-:W0:Y:S01]  /*0b90*/  S2R R89, SR_TID.X ;  /* 0x0000000000597919 */ /* 0x000e220000002100 */
[----:B------:R-:W1:Y:S01]  /*0ba0*/  @P0 LDC.64 R84, c[0x0][0x270] ;  /* 0x00009c00ff540b82 */ /* 0x000e620000000a00 */
[----:B------:R-:W-:Y:S01]  /*0bb0*/  IMAD R86, R155, UR9, RZ ;  /* 0x000000099b567c24 */ /* 0x000fe2000f8e02ff */
[----:B------:R-:W-:Y:S01]  /*0bc0*/  SHF.R.S32.HI R88, RZ, 0x1f, R155 ;  /* 0x0000001fff587819 */ /* 0x000fe2000001149b */
[----:B------:R-:W2:Y:S03]  /*0bd0*/  LDL R235, [R1] ;  /* 0x0000000001eb7983 */ /* 0x000ea60000100800 */
[----:B------:R-:W-:Y:S02]  /*0be0*/  SHF.R.S32.HI R87, RZ, 0x1f, R86 ;  /* 0x0000001fff577819 */ /* 0x000fe40000011456 */
[----:B------:R-:W3:Y:S02]  /*0bf0*/  LDC.64 R102, c[0x0][0x238] ;  /* 0x00008e00ff667b82 */ /* 0x000ee40000000a00 */
[----:B------:R-:W-:-:S06]  /*0c00*/  LEA.HI R87, R87, R86, RZ, 0x3 ;  /* 0x0000005657577211 */ /* 0x000fcc00078f18ff */
[----:B------:R-:W4:Y:S01]  /*0c10*/  LDC.64 R112, c[0x0][0x2b8] ;  /* 0x0000ae00ff707b82 */ /* 0x000f220000000a00 */
[----:B-1----:R-:W-:-:S07]  /*0c20*/  @P0 LEA R84, P1, R155, R84, 0x1 ;  /* 0x000000549b540211 */ /* 0x002fce00078208ff */
[----:B------:R-:W1:Y:S01]  /*0c30*/  LDC.64 R100, c[0x0][0x250] ;  /* 0x00009400ff647b82 */ /* 0x000e620000000a00 */
[----:B------:R-:W-:Y:S02]  /*0c40*/  @P0 LEA.HI.X R85, R155, R85, R88, 0x1, P1 ;  /* 0x000000559b550211 */ /* 0x000fe400008f0c58 */
[----:B0-----:R-:W-:-:S03]  /*0c50*/  LOP3.LUT R89, R89, 0x7f, RZ, 0xc0, !PT ;  /* 0x0000007f59597812 */ /* 0x001fc600078ec0ff */
[----:B------:R3:W2:Y:S02]  /*0c60*/  @P0 LDG.E.U16 R159, desc[UR6][R84.64] ;  /* 0x00000006549f0981 */ /* 0x0006a4000c1e1500 */
[----:B------:R-:W0:Y:S01]  /*0c70*/  LDC.64 R156, c[0x0][0x258] ;  /* 0x00009600ff9c7b82 */ /* 0x000e220000000a00 */
[----:B------:R-:W-:-:S04]  /*0c80*/  LEA.HI.SX32 R186, R87, R89, 0x1d ;  /* 0x0000005957ba7211 */ /* 0x000fc800078feaff */
[C---:B------:R-:W-:Y:S01]  /*0c90*/  IADD3 R175, R186.reuse, 0x100, RZ ;  /* 0x00000100baaf7810 */ /* 0x040fe20007ffe0ff */
[C---:B------:R-:W-:Y:S02]  /*0ca0*/  VIADD R179, R186.reuse, 0x80 ;  /* 0x00000080bab37836 */ /* 0x040fe40000000000 */
[C---:B----4-:R-:W-:Y:S01]  /*0cb0*/  IMAD.WIDE.U32 R88, R186.reuse, 0x10, R112 ;  /* 0x00000010ba587825 */ /* 0x050fe200078e0070 */
[----:B------:R-:W4:Y:S03]  /*0cc0*/  LDC.64 R218, c[0x0][0x240] ;  /* 0x00009000ffda7b82 */ /* 0x000f260000000a00 */
[--C-:B---3--:R-:W-:Y:S02]  /*0cd0*/  IMAD.WIDE.U32 R84, R186, 0x10, R102.reuse ;  /* 0x00000010ba547825 */ /* 0x108fe400078e0066 */
[----:B------:R-:W3:Y:S02]  /*0ce0*/  LDG.E.128 R88, desc[UR6][R88.64] ;  /* 0x0000000658587981 */ /* 0x000ee4000c1e1d00 */
[----:B------:R-:W-:-:S02]  /*0cf0*/  IMAD.WIDE.U32 R92, R179, 0x10, R102 ;  /* 0x00000010b35c7825 */ /* 0x000fc400078e0066 */
[----:B------:R-:W4:Y:S02]  /*0d00*/  LDG.E.128 R84, desc[UR6][R84.64] ;  /* 0x0000000654547981 */ /* 0x000f24000c1e1d00 */
[----:B------:R-:W-:Y:S02]  /*0d10*/  IMAD.WIDE.U32 R96, R175, 0x10, R102 ;  /* 0x00000010af607825 */ /* 0x000fe400078e0066 */
[----:B------:R-:W2:Y:S04]  /*0d20*/  LDG.E.128 R92, desc[UR6][R92.64] ;  /* 0x000000065c5c7981 */ /* 0x000ea8000c1e1d00 */
[----:B------:R-:W2:Y:S01]  /*0d30*/  LDG.E.128 R96, desc[UR6][R96.64] ;  /* 0x0000000660607981 */ /* 0x000ea2000c1e1d00 */
[----:B-1----:R-:W-:Y:S01]  /*0d40*/  IMAD.WIDE R100, R155, 0x4, R100 ;  /* 0x000000049b647825 */ /* 0x002fe200078e0264 */
[----:B------:R-:W-:-:S04]  /*0d50*/  IADD3 R174, R186, 0x180, RZ ;  /* 0x00000180baae7810 */ /* 0x000fc80007ffe0ff */
[----:B------:R-:W2:Y:S01]  /*0d60*/  LDG.E R198, desc[UR6][R100.64] ;  /* 0x0000000664c67981 */ /* 0x000ea2000c1e1900 */
[----:B------:R-:W-:-:S04]  /*0d70*/  IMAD.WIDE.U32 R102, R174, 0x10, R102 ;  /* 0x00000010ae667825 */ /* 0x000fc800078e0066 */
[----:B0-----:R-:W-:Y:S02]  /*0d80*/  IMAD.WIDE R156, R155, 0x4, R156 ;  /* 0x000000049b9c7825 */ /* 0x001fe400078e029c */
[----:B------:R-:W2:Y:S02]  /*0d90*/  LDG.E.128 R100, desc[UR6][R102.64] ;  /* 0x0000000666647981 */ /* 0x000ea4000c1e1d00 */
[--C-:B------:R-:W-:Y:S02]  /*0da0*/  IMAD.WIDE.U32 R104, R179, 0x10, R112.reuse ;  /* 0x00000010b3687825 */ /* 0x100fe400078e0070 */
[----:B------:R0:W2:Y:S02]  /*0db0*/  LDG.E R177, desc[UR6][R156.64] ;  /* 0x000000069cb17981 */ /* 0x0000a4000c1e1900 */
[--C-:B------:R-:W-:Y:S02]  /*0dc0*/  IMAD.WIDE.U32 R108, R175, 0x10, R112.reuse ;  /* 0x00000010af6c7825 */ /* 0x100fe400078e0070 */
[----:B------:R-:W2:Y:S04]  /*0dd0*/  LDG.E.128 R104, desc[UR6][R104.64] ;  /* 0x0000000668687981 */ /* 0x000ea8000c1e1d00 */
[----:B------:R-:W2:Y:S01]  /*0de0*/  LDG.E.128 R108, desc[UR6][R108.64] ;  /* 0x000000066c6c7981 */ /* 0x000ea2000c1e1d00 */
[----:B------:R-:W-:-:S06]  /*0df0*/  IMAD.WIDE.U32 R112, R174, 0x10, R112 ;  /* 0x00000010ae707825 */ /* 0x000fcc00078e0070 */
[----:B------:R-:W2:Y:S01]  /*0e00*/  LDG.E.128 R112, desc[UR6][R112.64] ;  /* 0x0000000670707981 */ /* 0x000ea2000c1e1d00 */
[----:B------:R-:W-:-:S04]  /*0e10*/  ISETP.NE.U32.AND P1, PT, RZ, UR10, PT ;  /* 0x0000000aff007c0c */ /* 0x000fc8000bf25070 */
[----:B------:R-:W-:Y:S02]  /*0e20*/  ISETP.NE.AND.EX P1, PT, RZ, UR11, PT, P1 ;  /* 0x0000000bff007c0c */ /* 0x000fe4000bf25310 */
[----:B------:R-:W-:Y:S02]  /*0e30*/  MOV R176, 0x3f800000 ;  /* 0x3f80000000b07802 */ /* 0x000fe40000000f00 */
[----:B------:R-:W-:-:S09]  /*0e40*/  LOP3.LUT P3, RZ, R158, 0xff, RZ, 0xc0, !PT ;  /* 0x000000ff9eff7812 */ /* 0x000fd2000786c0ff */
[----:B0-----:R-:W0:Y:S08]  /*0e50*/  @P1 LDC.64 R156, c[0x0][0x2c8] ;  /* 0x0000b200ff9c1b82 */ /* 0x001e300000000a00 */
[----:B------:R-:W1:Y:S08]  /*0e60*/  @P1 LDC.64 R160, c[0x0][0x2c8] ;  /* 0x0000b200ffa01b82 */ /* 0x000e700000000a00 */
[----:B------:R-:W1:Y:S01]  /*0e70*/  @P1 LDC.64 R162, c[0x0][0x2c8] ;  /* 0x0000b200ffa21b82 */ /* 0x000e620000000a00 */
[----:B------:R-:W-:Y:S01]  /*0e80*/  ISETP.NE.AND P4, PT, RZ, UR8, PT ;  /* 0x00000008ff007c0c */ /* 0x000fe2000bf85270 */
[----:B0-----:R-:W-:Y:S01]  /*0e90*/  @P1 IMAD.WIDE.U32 R156, R186, 0x10, R156 ;  /* 0x00000010ba9c1825 */ /* 0x001fe200078e009c */
[----:B------:R-:W0:Y:S04]  /*0ea0*/  S2R R236, SR_TID.X ;  /* 0x0000000000ec7919 */ /* 0x000e280000002100 */
[----:B-----5:R0:W5:Y:S01]  /*0eb0*/  @P1 LDG.E.128 R64, desc[UR6][R156.64] ;  /* 0x000000069c401981 */ /* 0x020162000c1e1d00 */
[----:B-1----:R-:W-:-:S05]  /*0ec0*/  @P1 IMAD.WIDE.U32 R160, R175, 0x10, R160 ;  /* 0x00000010afa01825 */ /* 0x002fca00078e00a0 */
[----:B------:R1:W5:Y:S01]  /*0ed0*/  @P1 LDG.E.128 R72, desc[UR6][R160.64] ;  /* 0x00000006a0481981 */ /* 0x000362000c1e1d00 */
[----:B------:R-:W-:-:S05]  /*0ee0*/  @P1 IMAD.WIDE.U32 R162, R174, 0x10, R162 ;  /* 0x00000010aea21825 */ /* 0x000fca00078e00a2 */
[----:B------:R1:W5:Y:S01]  /*0ef0*/  @P1 LDG.E.128 R76, desc[UR6][R162.64] ;  /* 0x00000006a24c1981 */ /* 0x000362000c1e1d00 */
[C---:B---3--:R-:W-:Y:S01]  /*0f00*/  PRMT R199, R89.reuse, 0x7632, R199 ;  /* 0x0000763259c77816 */ /* 0x048fe200000000c7 */
[----:B------:R-:W-:Y:S01]  /*0f10*/  IMAD.U32 R197, R89, 0x10000, RZ ;  /* 0x0001000059c57824 */ /* 0x000fe200078e00ff */
[----:B------:R-:W-:Y:S02]  /*0f20*/  PRMT R196, R90, 0x7632, R196 ;  /* 0x000076325ac47816 */ /* 0x000fe400000000c4 */
[C---:B----4-:R-:W-:Y:S01]  /*0f30*/  PRMT R201, R85.reuse, 0x7632, R201 ;  /* 0x0000763255c97816 */ /* 0x050fe200000000c9 */
[C---:B------:R-:W-:Y:S01]  /*0f40*/  IMAD.U32 R205, R84.reuse, 0x10000, RZ ;  /* 0x0001000054cd7824 */ /* 0x040fe200078e00ff */
[----:B------:R-:W-:Y:S02]  /*0f50*/  SHF.L.U32 R239, R85, 0x10, RZ ;  /* 0x0000001055ef7819 */ /* 0x000fe400000006ff */
[----:B------:R-:W-:Y:S01]  /*0f60*/  PRMT R202, R84, 0x7632, R202 ;  /* 0x0000763254ca7816 */ /* 0x000fe200000000ca */
[----:B--2---:R-:W-:Y:S01]  /*0f70*/  IMAD.U32 R224, R94, 0x10000, RZ ;  /* 0x000100005ee07824 */ /* 0x004fe200078e00ff */
[----:B------:R-:W-:-:S02]  /*0f80*/  PRMT R85, R86, 0x7632, R85 ;  /* 0x0000763256557816 */ /* 0x000fc40000000055 */
[----:B------:R-:W-:Y:S01]  /*0f90*/  SHF.L.U32 R204, R86, 0x10, RZ ;  /* 0x0000001056cc7819 */ /* 0x000fe200000006ff */
[----:B------:R-:W-:Y:S01]  /*0fa0*/  IMAD.U32 R214, R99, 0x10000, RZ ;  /* 0x0001000063d67824 */ /* 0x000fe200078e00ff */
[C---:B------:R-:W-:Y:S02]  /*0fb0*/  PRMT R203, R87.reuse, 0x7632, R203 ;  /* 0x0000763257cb7816 */ /* 0x040fe400000000cb */
[----:B------:R-:W-:Y:S02]  /*0fc0*/  SHF.L.U32 R233, R87, 0x10, RZ ;  /* 0x0000001057e97819 */ /* 0x000fe400000006ff */
[----:B------:R-:W-:Y:S02]  /*0fd0*/  SHF.L.U32 R237, R90, 0x10, RZ ;  /* 0x000000105aed7819 */ /* 0x000fe400000006ff */
[C---:B------:R-:W-:Y:S02]  /*0fe0*/  PRMT R86, R92.reuse, 0x7632, R86 ;  /* 0x000076325c567816 */ /* 0x040fe40000000056 */
[----:B------:R-:W-:-:S02]  /*0ff0*/  SHF.L.U32 R211, R92, 0x10, RZ ;  /* 0x000000105cd37819 */ /* 0x000fc400000006ff */
[C---:B------:R-:W-:Y:S02]  /*1000*/  PRMT R84, R93.reuse, 0x7632, R84 ;  /* 0x000076325d547816 */ /* 0x040fe40000000054 */
[----:B------:R-:W-:Y:S01]  /*1010*/  SHF.L.U32 R212, R93, 0x10, RZ ;  /* 0x000000105dd47819 */ /* 0x000fe200000006ff */
[----:B------:R-:W-:Y:S01]  /*1020*/  IMAD.WIDE.U32 R92, R174, 0x8, R218 ;  /* 0x00000008ae5c7825 */ /* 0x000fe200078e00da */
[----:B------:R-:W-:Y:S02]  /*1030*/  PRMT R87, R94, 0x7632, R87 ;  /* 0x000076325e577816 */ /* 0x000fe40000000057 */
[C---:B------:R-:W-:Y:S02]  /*1040*/  PRMT R89, R95.reuse, 0x7632, R89 ;  /* 0x000076325f597816 */ /* 0x040fe40000000059 */
[----:B------:R-:W-:Y:S01]  /*1050*/  SHF.L.U32 R217, R95, 0x10, RZ ;  /* 0x000000105fd97819 */ /* 0x000fe200000006ff */
[----:B------:R-:W-:Y:S01]  /*1060*/  IMAD.WIDE.U32 R94, R175, 0x8, R218 ;  /* 0x00000008af5e7825 */ /* 0x000fe200078e00da */
[C---:B------:R-:W-:Y:S01]  /*1070*/  PRMT R206, R96.reuse, 0x7632, R206 ;  /* 0x0000763260ce7816 */ /* 0x040fe200000000ce */
[----:B------:R-:W5:Y:S01]  /*1080*/  LDG.E.64 R92, desc[UR6][R92.64] ;  /* 0x000000065c5c7981 */ /* 0x000f62000c1e1b00 */
[----:B------:R-:W-:-:S02]  /*1090*/  SHF.L.U32 R208, R96, 0x10, RZ ;  /* 0x0000001060d07819 */ /* 0x000fc400000006ff */
[C---:B------:R-:W-:Y:S01]  /*10a0*/  PRMT R90, R97.reuse, 0x7632, R90 ;  /* 0x00007632615a7816 */ /* 0x040fe2000000005a */
[----:B------:R-:W5:Y:S01]  /*10b0*/  LDG.E.64 R94, desc[UR6][R94.64] ;  /* 0x000000065e5e7981 */ /* 0x000f62000c1e1b00 */
[----:B------:R-:W-:Y:S01]  /*10c0*/  SHF.L.U32 R210, R97, 0x10, RZ ;  /* 0x0000001061d27819 */ /* 0x000fe200000006ff */
[----:B------:R-:W-:Y:S01]  /*10d0*/  IMAD.WIDE.U32 R96, R179, 0x8, R218 ;  /* 0x00000008b3607825 */ /* 0x000fe200078e00da */
[C---:B------:R-:W-:Y:S02]  /*10e0*/  PRMT R207, R98.reuse, 0x7632, R207 ;  /* 0x0000763262cf7816 */ /* 0x040fe400000000cf */
[----:B------:R-:W-:Y:S02]  /*10f0*/  SHF.L.U32 R213, R98, 0x10, RZ ;  /* 0x0000001062d57819 */ /* 0x000fe400000006ff */
[----:B------:R-:W-:Y:S01]  /*1100*/  PRMT R209, R99, 0x7632, R209 ;  /* 0x0000763263d17816 */ /* 0x000fe200000000d1 */
[----:B------:R-:W-:Y:S01]  /*1110*/  IMAD.WIDE.U32 R98, R186, 0x8, R218 ;  /* 0x00000008ba627825 */ /* 0x000fe200078e00da */
[----:B------:R-:W5:Y:S05]  /*1120*/  LDG.E.64 R96, desc[UR6][R96.64] ;  /* 0x0000000660607981 */ /* 0x000f6a000c1e1b00 */
[----:B------:R-:W5:Y:S01]  /*1130*/  LDG.E.64 R98, desc[UR6][R98.64] ;  /* 0x0000000662627981 */ /* 0x000f62000c1e1b00 */
[----:B------:R-:W-:-:S02]  /*1140*/  @P0 SHF.L.U32 R176, R159, 0x10, RZ ;  /* 0x000000109fb00819 */ /* 0x000fc400000006ff */
[----:B------:R-:W2:Y:S01]  /*1150*/  @P1 LDC.64 R158, c[0x0][0x2c8] ;  /* 0x0000b200ff9e1b82 */ /* 0x000ea20000000a00 */
[----:B0-----:R-:W-:Y:S02]  /*1160*/  FSEL R157, R198, RZ, !P4 ;  /* 0x000000ffc69d7208 */ /* 0x001fe40006000000 */
[----:B------:R-:W-:-:S03]  /*1170*/  SHF.L.U32 R234, R203, 0x10, RZ ;  /* 0x00000010cbea7819 */ /* 0x000fc600000006ff */
[----:B------:R-:W-:Y:S01]  /*1180*/  FADD.FTZ R156, -R157, R205 ;  /* 0x000000cd9d9c7221 */ /* 0x000fe20000010100 */
[----:B-1----:R-:W-:Y:S01]  /*1190*/  SHF.L.U32 R161, R100, 0x10, RZ ;  /* 0x0000001064a17819 */ /* 0x002fe200000006ff */
[----:B------:R-:W-:Y:S01]  /*11a0*/  IMAD.U32 R202, R202, 0x10000, RZ ;  /* 0x00010000caca7824 */ /* 0x000fe200078e00ff */
[----:B------:R-:W-:Y:S01]  /*11b0*/  PRMT R198, R101, 0x7632, R198 ;  /* 0x0000763265c67816 */ /* 0x000fe200000000c6 */
[----:B------:R-:W-:Y:S01]  /*11c0*/  FADD.FTZ R233, -R157, R233 ;  /* 0x000000e99de97221 */ /* 0x000fe20000010100 */
[C---:B------:R-:W-:Y:S01]  /*11d0*/  PRMT R200, R88.reuse, 0x7632, R200 ;  /* 0x0000763258c87816 */ /* 0x040fe200000000c8 */
[----:B------:R-:W-:Y:S01]  /*11e0*/  FMUL.FTZ R156, R177, R156 ;  /* 0x0000009cb19c7220 */ /* 0x000fe20000410000 */
[----:B------:R-:W-:Y:S02]  /*11f0*/  SHF.L.U32 R242, R88, 0x10, RZ ;  /* 0x0000001058f27819 */ /* 0x000fe400000006ff */
[----:B------:R-:W-:Y:S01]  /*1200*/  SHF.L.U32 R215, R102, 0x10, RZ ;  /* 0x0000001066d77819 */ /* 0x000fe200000006ff */
[----:B--2---:R-:W-:Y:S01]  /*1210*/  @P1 IMAD.WIDE.U32 R158, R179, 0x10, R158 ;  /* 0x00000010b39e1825 */ /* 0x004fe200078e009e */
[----:B------:R-:W-:-:S04]  /*1220*/  PRMT R88, R91, 0x7632, R88 ;  /* 0x000076325b587816 */ /* 0x000fc80000000058 */
[----:B------:R0:W5:Y:S01]  /*1230*/  @P1 LDG.E.128 R68, desc[UR6][R158.64] ;  /* 0x000000069e441981 */ /* 0x000162000c1e1d00 */
[C---:B------:R-:W-:Y:S01]  /*1240*/  FADD.FTZ R234, -R157.reuse, R234 ;  /* 0x000000ea9dea7221 */ /* 0x040fe20000010100 */
[----:B------:R-:W-:Y:S01]  /*1250*/  SHF.L.U32 R86, R86, 0x10, RZ ;  /* 0x0000001056567819 */ /* 0x000fe200000006ff */
[C---:B------:R-:W-:Y:S01]  /*1260*/  FADD.FTZ R239, -R157.reuse, R239 ;  /* 0x000000ef9def7221 */ /* 0x040fe20000010100 */
[----:B------:R-:W-:Y:S01]  /*1270*/  FADD.FTZ R163, -R157, R208 ;  /* 0x000000d09da37221 */ /* 0x000fe20000010100 */
[----:B------:R-:W-:Y:S02]  /*1280*/  SHF.L.U32 R232, R198, 0x10, RZ ;  /* 0x00000010c6e87819 */ /* 0x000fe400000006ff */
[----:B0-----:R-:W-:Y:S02]  /*1290*/  PRMT R158, R100, 0x7632, R158 ;  /* 0x00007632649e7816 */ /* 0x001fe4000000009e */
[----:B------:R-:W-:Y:S02]  /*12a0*/  PRMT R100, R102, 0x7632, R100 ;  /* 0x0000763266647816 */ /* 0x000fe40000000064 */
[----:B------:R-:W-:Y:S01]  /*12b0*/  PRMT R102, R103, 0x7632, R102 ;  /* 0x0000763267667816 */ /* 0x000fe20000000066 */
[----:B------:R-:W-:Y:S01]  /*12c0*/  FADD.FTZ R241, -R157, R202 ;  /* 0x000000ca9df17221 */ /* 0x000fe20000010100 */
[----:B------:R-:W-:Y:S01]  /*12d0*/  SHF.L.U32 R91, R91, 0x10, RZ ;  /* 0x000000105b5b7819 */ /* 0x000fe200000006ff */
[----:B------:R-:W-:Y:S01]  /*12e0*/  FADD.FTZ R208, -R157, R210 ;  /* 0x000000d29dd07221 */ /* 0x000fe20000010100 */
[----:B------:R-:W-:Y:S01]  /*12f0*/  SHF.L.U32 R101, R101, 0x10, RZ ;  /* 0x0000001065657819 */ /* 0x000fe200000006ff */
[----:B------:R-:W-:Y:S01]  /*1300*/  FADD.FTZ R159, -R157, R204 ;  /* 0x000000cc9d9f7221 */ /* 0x000fe20000010100 */
[----:B------:R-:W-:Y:S01]  /*1310*/  SHF.L.U32 R216, R103, 0x10, RZ ;  /* 0x0000001067d87819 */ /* 0x000fe200000006ff */
[----:B------:R-:W-:Y:S01]  /*1320*/  IMAD.U32 R84, R84, 0x10000, RZ ;  /* 0x0001000054547824 */ /* 0x000fe200078e00ff */
[----:B------:R-:W-:Y:S01]  /*1330*/  SHF.L.U32 R238, R201, 0x10, RZ ;  /* 0x00000010c9ee7819 */ /* 0x000fe200000006ff */
[----:B------:R-:W-:Y:S01]  /*1340*/  FADD.FTZ R167, R242, R167 ;  /* 0x000000a7f2a77221 */ /* 0x000fe20000010000 */
[----:B------:R-:W-:Y:S01]  /*1350*/  SHF.L.U32 R160, R85, 0x10, RZ ;  /* 0x0000001055a07819 */ /* 0x000fe200000006ff */
[-C--:B------:R-:W-:Y:S01]  /*1360*/  FFMA.FTZ R172, R156, R242.reuse, R172 ;  /* 0x000000f29cac7223 */ /* 0x080fe200000100ac */
[----:B------:R-:W-:Y:S01]  /*1370*/  SHF.L.U32 R218, R87, 0x10, RZ ;  /* 0x0000001057da7819 */ /* 0x000fe200000006ff */
[----:B------:R-:W-:Y:S01]  /*1380*/  FMUL.FTZ R233, R177, R233 ;  /* 0x000000e9b1e97220 */ /* 0x000fe20000410000 */
[----:B------:R-:W-:Y:S01]  /*1390*/  SHF.L.U32 R220, R89, 0x10, RZ ;  /* 0x0000001059dc7819 */ /* 0x000fe200000006ff */
[----:B------:R-:W-:Y:S01]  /*13a0*/  IMAD.U32 R204, R207, 0x10000, RZ ;  /* 0x00010000cfcc7824 */ /* 0x000fe200078e00ff */
[----:B------:R-:W-:Y:S01]  /*13b0*/  SHF.L.U32 R206, R206, 0x10, RZ ;  /* 0x00000010cece7819 */ /* 0x000fe200000006ff */
[----:B------:R-:W-:Y:S01]  /*13c0*/  FADD.FTZ R201, -R157, R214 ;  /* 0x000000d69dc97221 */ /* 0x000fe20000010100 */
[----:B------:R-:W-:Y:S01]  /*13d0*/  SHF.L.U32 R202, R90, 0x10, RZ ;  /* 0x000000105aca7819 */ /* 0x000fe200000006ff */
[----:B------:R-:W-:Y:S01]  /*13e0*/  IMAD.U32 R102, R102, 0x10000, RZ ;  /* 0x0001000066667824 */ /* 0x000fe200078e00ff */
[----:B------:R-:W-:Y:S01]  /*13f0*/  SHF.L.U32 R210, R209, 0x10, RZ ;  /* 0x00000010d1d27819 */ /* 0x000fe200000006ff */
[----:B------:R-:W-:Y:S01]  /*1400*/  FMUL.FTZ R242, R235, R242 ;  /* 0x000000f2ebf27220 */ /* 0x000fe20000410000 */
[----:B------:R-:W-:Y:S01]  /*1410*/  SHF.L.U32 R158, R158, 0x10, RZ ;  /* 0x000000109e9e7819 */ /* 0x000fe200000006ff */
[----:B------:R-:W-:Y:S01]  /*1420*/  FMUL.FTZ R234, R177, R234 ;  /* 0x000000eab1ea7220 */ /* 0x000fe20000410000 */
[----:B------:R-:W-:-:S02]  /*1430*/  SHF.L.U32 R100, R100, 0x10, RZ ;  /* 0x0000001064647819 */ /* 0x000fc400000006ff */
[----:B------:R-:W-:Y:S02]  /*1440*/  SHF.L.U32 R200, R200, 0x10, RZ ;  /* 0x00000010c8c87819 */ /* 0x000fe400000006ff */
[----:B------:R-:W-:Y:S01]  /*1450*/  SHF.L.U32 R88, R88, 0x10, RZ ;  /* 0x0000001058587819 */ /* 0x000fe200000006ff */
[----:B------:R-:W-:Y:S01]  /*1460*/  FADD.FTZ R214, -R157, R86 ;  /* 0x000000569dd67221 */ /* 0x000fe20000010100 */
[C---:B------:R-:W-:Y:S01]  /*1470*/  PRMT R219, R106.reuse, 0x7632, R219 ;  /* 0x000076326adb7816 */ /* 0x040fe200000000db */
[----:B------:R-:W-:Y:S01]  /*1480*/  FMUL.FTZ R239, R177, R239 ;  /* 0x000000efb1ef7220 */ /* 0x000fe20000410000 */
[----:B------:R-:W-:Y:S01]  /*1490*/  SHF.L.U32 R225, R106, 0x10, RZ ;  /* 0x000000106ae17819 */ /* 0x000fe200000006ff */
[----:B------:R-:W-:Y:S01]  /*14a0*/  FADD.FTZ R86, -R157, R232 ;  /* 0x000000e89d567221 */ /* 0x000fe20000010100 */
[----:B------:R-:W-:Y:S01]  /*14b0*/  PRMT R106, R111, 0x7632, R106 ;  /* 0x000076326f6a7816 */ /* 0x000fe2000000006a */
[C---:B------:R-:W-:Y:S01]  /*14c0*/  FADD.FTZ R90, -R157.reuse, R101 ;  /* 0x000000659d5a7221 */ /* 0x040fe20000010100 */
[----:B------:R-:W-:Y:S01]  /*14d0*/  FADD.FTZ R222, -R157, R84 ;  /* 0x000000549dde7221 */ /* 0x000fe20000010100 */
[----:B------:R-:W-:Y:S01]  /*14e0*/  FADD.FTZ R152, R91, R152 ;  /* 0x000000985b987221 */ /* 0x000fe20000010000 */
[-C--:B------:R-:W-:Y:S01]  /*14f0*/  FFMA.FTZ R151, R233, R91.reuse, R151 ;  /* 0x0000005be9977223 */ /* 0x080fe20000010097 */
[----:B------:R-:W-:Y:S01]  /*1500*/  FMUL.FTZ R232, R247, R91 ;  /* 0x0000005bf7e87220 */ /* 0x000fe20000410000 */
        /* <DEDUP_REMOVED lines=20> */
[----:B------:R-:W-:Y:S01]  /*1650*/  FADD.FTZ R150, R88, R150 ;  /* 0x0000009658967221 */ /* 0x000fe20000010000 */
[-C--:B------:R-:W-:Y:S01]  /*1660*/  FFMA.FTZ R149, R234, R88.reuse, R149 ;  /* 0x00000058ea957223 */ /* 0x080fe20000010095 */
[----:B------:R-:W-:Y:S01]  /*1670*/  FMUL.FTZ R235, R246, R88 ;  /* 0x00000058f6eb7220 */ /* 0x000fe20000410000 */
[----:B------:R-:W-:Y:S01]  /*1680*/  FADD.FTZ R91, RZ, R242 ;  /* 0x000000f2ff5b7221 */ /* 0x000fe20000010000 */
[----:B------:R-:W-:Y:S01]  /*1690*/  FADD.FTZ R165, R197, R165 ;  /* 0x000000a5c5a57221 */ /* 0x000fe20000010000 */
[-C--:B------:R-:W-:Y:S01]  /*16a0*/  FFMA.FTZ R170, R239, R197.reuse, R170 ;  /* 0x000000c5efaa7223 */ /* 0x080fe200000100aa */
[----:B------:R-:W-:Y:S01]  /*16b0*/  FMUL.FTZ R157, R251, R197 ;  /* 0x000000c5fb9d7220 */ /* 0x000fe20000410000 */
[C---:B------:R-:W-:Y:S01]  /*16c0*/  FMUL.FTZ R241, R177.reuse, R241 ;  /* 0x000000f1b1f17220 */ /* 0x040fe20000410000 */
[----:B------:R-:W-:Y:S01]  /*16d0*/  FFMA.FTZ R88, R156, R242, RZ ;  /* 0x000000f29c587223 */ /* 0x000fe200000100ff */
[----:B------:R-:W-:Y:S01]  /*16e0*/  SHF.L.U32 R197, R106, 0x10, RZ ;  /* 0x000000106ac57819 */ /* 0x000fe200000006ff */
[----:B------:R-:W-:Y:S01]  /*16f0*/  FMUL.FTZ R106, R177, R90 ;  /* 0x0000005ab16a7220 */ /* 0x000fe20000410000 */
[----:B------:R-:W-:Y:S01]  /*1700*/  SHF.L.U32 R199, R199, 0x10, RZ ;  /* 0x00000010c7c77819 */ /* 0x000fe200000006ff */
[----:B------:R-:W-:Y:S01]  /*1710*/  FADD.FTZ R90, R91, R240 ;  /* 0x000000f05b5a7221 */ /* 0x000fe20000010000 */
[----:B------:R-:W-:Y:S01]  /*1720*/  FFMA.FTZ R88, R241, R240, R88 ;  /* 0x000000f0f1587223 */ /* 0x000fe20000010058 */
[----:B------:R-:W-:Y:S01]  /*1730*/  FMUL.FTZ R159, R177, R159 ;  /* 0x0000009fb19f7220 */ /* 0x000fe20000410000 */
[C---:B------:R-:W-:Y:S01]  /*1740*/  PRMT R89, R115.reuse, 0x7632, R89 ;  /* 0x0000763273597816 */ /* 0x040fe20000000059 */
[----:B------:R-:W-:Y:S01]  /*1750*/  FMUL.FTZ R158, R250, R199 ;  /* 0x000000c7fa9e7220 */ /* 0x000fe20000410000 */
[----:B------:R-:W-:Y:S01]  /*1760*/  SHF.L.U32 R100, R115, 0x10, RZ ;  /* 0x0000001073647819 */ /* 0x000fe200000006ff */
[----:B------:R-:W-:Y:S01]  /*1770*/  FADD.FTZ R91, R90, R157 ;  /* 0x0000009d5a5b7221 */ /* 0x000fe20000010000 */
[----:B------:R-:W-:Y:S01]  /*1780*/  FMUL.FTZ R238, R177, R238 ;  /* 0x000000eeb1ee7220 */ /* 0x000fe20000410000 */
[----:B------:R-:W-:Y:S01]  /*1790*/  FFMA.FTZ R115, R239, R157, R88 ;  /* 0x0000009def737223 */ /* 0x000fe20000010058 */
[----:B------:R-:W-:Y:S01]  /*17a0*/  FADD.FTZ R164, R237, R164 ;  /* 0x000000a4eda47221 */ /* 0x000fe20000010000 */
[----:B------:R-:W-:Y:S01]  /*17b0*/  FFMA.FTZ R169, R159, R237, R169 ;  /* 0x000000ed9fa97223 */ /* 0x000fe200000100a9 */
[----:B------:R-:W-:-:S02]  /*17c0*/  IMAD.U32 R196, R196, 0x10000, RZ ;  /* 0x00010000c4c47824 */ /* 0x000fc400078e00ff */
[----:B------:R-:W-:Y:S01]  /*17d0*/  FMUL.FTZ R237, R249, R237 ;  /* 0x000000edf9ed7220 */ /* 0x000fe20000410000 */
[----:B------:R-:W-:Y:S01]  /*17e0*/  FADD.FTZ R88, R91, R158 ;  /* 0x0000009e5b587221 */ /* 0x000fe20000010000 */
[----:B------:R-:W-:Y:S01]  /*17f0*/  FFMA.FTZ R90, R238, R158, R115 ;  /* 0x0000009eee5a7223 */ /* 0x000fe20000010073 */
[----:B------:R-:W-:Y:S01]  /*1800*/  LOP3.LUT P2, RZ, R236, 0x1f, RZ, 0xc0, !PT ;  /* 0x0000001fecff7812 */ /* 0x000fe2000784c0ff */
[----:B------:R-:W-:Y:S01]  /*1810*/  FMUL.FTZ R236, R248, R196 ;  /* 0x000000c4f8ec7220 */ /* 0x000fe20000410000 */
[----:B------:R-:W-:Y:S01]  /*1820*/  SHF.L.U32 R115, R89, 0x10, RZ ;  /* 0x0000001059737819 */ /* 0x000fe200000006ff */
[----:B------:R-:W-:Y:S01]  /*1830*/  FADD.FTZ R89, R88, R237 ;  /* 0x000000ed58597221 */ /* 0x000fe20000010000 */
[----:B------:R-:W-:Y:S01]  /*1840*/  FMUL.FTZ R160, R177, R160 ;  /* 0x000000a0b1a07220 */ /* 0x000fe20000410000 */
[----:B------:R-:W-:Y:S02]  /*1850*/  FFMA.FTZ R91, R159, R237, R90 ;  /* 0x000000ed9f5b7223 */ /* 0x000fe4000001005a */
[----:B------:R-:W-:Y:S01]  /*1860*/  FADD.FTZ R89, R89, R236 ;  /* 0x000000ec59597221 */ /* 0x000fe20000010000 */
[----:B------:R-:W-:Y:S01]  /*1870*/  PRMT R215, R104, 0x7632, R215 ;  /* 0x0000763268d77816 */ /* 0x000fe200000000d7 */
[----:B------:R-:W-:Y:S01]  /*1880*/  FFMA.FTZ R88, R160, R236, R91 ;  /* 0x000000eca0587223 */ /* 0x000fe2000001005b */
[----:B------:R-:W-:Y:S01]  /*1890*/  SHF.L.U32 R227, R104, 0x10, RZ ;  /* 0x0000001068e37819 */ /* 0x000fe200000006ff */
        /* <DEDUP_REMOVED lines=10> */
[----:B------:R-:W-:Y:S01]  /*1940*/  PRMT R223, R105, 0x7632, R223 ;  /* 0x0000763269df7816 */ /* 0x000fe200000000df */
[----:B------:R-:W-:Y:S01]  /*1950*/  FMUL.FTZ R212, R177, R212 ;  /* 0x000000d4b1d47220 */ /* 0x000fe20000410000 */
[----:B------:R-:W-:Y:S01]  /*1960*/  SHF.L.U32 R213, R105, 0x10, RZ ;  /* 0x0000001069d57819 */ /* 0x000fe200000006ff */
[----:B------:R-:W-:Y:S01]  /*1970*/  FADD.FTZ R145, R215, R145 ;  /* 0x00000091d7917221 */ /* 0x000fe20000010000 */
[-C--:B------:R-:W-:Y:S01]  /*1980*/  FFMA.FTZ R146, R214, R215.reuse, R146 ;  /* 0x000000d7d6927223 */ /* 0x080fe20000010092 */
        /* <DEDUP_REMOVED lines=38> */
[----:B------:R-:W-:Y:S01]  /*1bf0*/  PRMT R203, R108, 0x7632, R203 ;  /* 0x000076326ccb7816 */ /* 0x000fe200000000cb */
[----:B------:R-:W-:Y:S01]  /*1c00*/  FADD.FTZ R133, R221, R133 ;  /* 0x00000085dd857221 */ /* 0x000fe20000010000 */
[-C--:B------:R-:W-:Y:S01]  /*1c10*/  FFMA.FTZ R134, R220, R221.reuse, R134 ;  /* 0x000000dddc867223 */ /* 0x080fe20000010086 */
[----:B------:R-:W-:Y:S02]  /*1c20*/  IMAD.U32 R108, R108, 0x10000, RZ ;  /* 0x000100006c6c7824 */ /* 0x000fe400078e00ff */
[----:B------:R-:W-:Y:S01]  /*1c30*/  FMUL.FTZ R221, R226, R221 ;  /* 0x000000dde2dd7220 */ /* 0x000fe20000410000 */
[----:B------:R-:W-:Y:S01]  /*1c40*/  FADD.FTZ R90, R91, R216 ;  /* 0x000000d85b5a7221 */ /* 0x000fe20000010000 */
[----:B------:R-:W-:Y:S01]  /*1c50*/  FFMA.FTZ R89, R217, R216, R88 ;  /* 0x000000d8d9597223 */ /* 0x000fe20000010058 */
        /* <DEDUP_REMOVED lines=15> */
[----:B------:R-:W-:Y:S01]  /*1d50*/  FADD.FTZ R168, R200, R168 ;  /* 0x000000a8c8a87221 */ /* 0x000fe20000010000 */
[----:B------:R-:W-:Y:S01]  /*1d60*/  FFMA.FTZ R173, R241, R200, R173 ;  /* 0x000000c8f1ad7223 */ /* 0x000fe200000100ad */
        /* <DEDUP_REMOVED lines=10> */
[----:B------:R-:W-:Y:S01]  /*1e10*/  SHF.L.U32 R110, R110, 0x10, RZ ;  /* 0x000000106e6e7819 */ /* 0x000fe200000006ff */
        /* <DEDUP_REMOVED lines=8> */
[----:B------:R-:W-:Y:S01]  /*1ea0*/  FMUL.FTZ R207, R191, R110 ;  /* 0x0000006ebfcf7220 */ /* 0x000fe20000410000 */
[----:B------:R-:W-:Y:S01]  /*1eb0*/  FADD.FTZ R88, R91, R200 ;  /* 0x000000c85b587221 */ /* 0x000fe20000010000 */
[----:B------:R-:W-:Y:S01]  /*1ec0*/  FMUL.FTZ R196, R177, R162 ;  /* 0x000000a2b1c47220 */ /* 0x000fe20000410000 */
[----:B------:R-:W-:Y:S01]  /*1ed0*/  FFMA.FTZ R89, R202, R200, R89 ;  /* 0x000000c8ca597223 */ /* 0x000fe20000010059 */
[----:B------:R-:W-:Y:S01]  /*1ee0*/  SHF.L.U32 R205, R111, 0x10, RZ ;  /* 0x000000106fcd7819 */ /* 0x000fe200000006ff */
[----:B------:R-:W-:Y:S01]  /*1ef0*/  FMUL.FTZ R201, R177, R201 ;  /* 0x000000c9b1c97220 */ /* 0x000fe20000410000 */
[----:B------:R-:W-:Y:S01]  /*1f00*/  FADD.FTZ R121, R209, R121 ;  /* 0x00000079d1797221 */ /* 0x000fe20000010000 */
[-C--:B------:R-:W-:Y:S01]  /*1f10*/  FFMA.FTZ R122, R204, R209.reuse, R122 ;  /* 0x000000d1cc7a7223 */ /* 0x080fe2000001007a */
[----:B------:R-:W-:Y:S01]  /*1f20*/  FMUL.FTZ R209, R190, R209 ;  /* 0x000000d1bed17220 */ /* 0x000fe20000410000 */
        /* <DEDUP_REMOVED lines=8> */
[C---:B------:R-:W-:Y:S01]  /*1fb0*/  PRMT R109, R112.reuse, 0x7632, R109 ;  /* 0x00007632706d7816 */ /* 0x040fe2000000006d */
[----:B------:R-:W-:Y:S01]  /*1fc0*/  FMUL.FTZ R107, R177, R161 ;  /* 0x000000a1b16b7220 */ /* 0x000fe20000410000 */
        /* <DEDUP_REMOVED lines=15> */
[C---:B------:R-:W-:Y:S01]  /*20c0*/  PRMT R111, R113.reuse, 0x7632, R111 ;  /* 0x00007632716f7816 */ /* 0x040fe2000000006f */
[----:B------:R-:W-:Y:S02]  /*20d0*/  IMAD.U32 R104, R113, 0x10000, RZ ;  /* 0x0001000071687824 */ /* 0x000fe400078e00ff */
        /* <DEDUP_REMOVED lines=10> */
[C---:B------:R-:W-:Y:S01]  /*2180*/  FMUL.FTZ R110, R177.reuse, R86 ;  /* 0x00000056b16e7220 */ /* 0x040fe20000410000 */
[----:B------:R-:W-:Y:S01]  /*2190*/  FMUL.FTZ R104, R184, R104 ;  /* 0x00000068b8687220 */ /* 0x000fe20000410000 */
[----:B------:R-:W-:Y:S01]  /*21a0*/  FADD.FTZ R89, R88, R109 ;  /* 0x0000006d58597221 */ /* 0x000fe20000010000 */
[----:B------:R-:W-:Y:S01]  /*21b0*/  FFMA.FTZ R87, R108, R109, R87 ;  /* 0x0000006d6c577223 */ /* 0x000fe20000010057 */
[C---:B------:R-:W-:Y:S01]  /*21c0*/  SHF.L.U32 R102, R114.reuse, 0x10, RZ ;  /* 0x0000001072667819 */ /* 0x040fe200000006ff */
        /* <DEDUP_REMOVED lines=10> */
[C---:B------:R-:W-:Y:S01]  /*2270*/  FMUL.FTZ R112, R177.reuse, R85 ;  /* 0x00000055b1707220 */ /* 0x040fe20000410000 */
[----:B------:R-:W-:Y:S01]  /*2280*/  FMUL.FTZ R102, R182, R102 ;  /* 0x00000066b6667220 */ /* 0x000fe20000410000 */
[----:B------:R-:W-:Y:S01]  /*2290*/  FADD.FTZ R85, R86, R111 ;  /* 0x0000006f56557221 */ /* 0x000fe20000010000 */
[----:B------:R-:W-:Y:S01]  /*22a0*/  FFMA.FTZ R86, R110, R111, R87 ;  /* 0x0000006f6e567223 */ /* 0x000fe20000010057 */
[----:B------:R-:W-:Y:S01]  /*22b0*/  FMUL.FTZ R101, R177, R101 ;  /* 0x00000065b1657220 */ /* 0x000fe20000410000 */
[----:B------:R-:W-:Y:S01]  /*22c0*/  FADD.FTZ R5, R113, R5 ;  /* 0x0000000571057221 */ /* 0x000fe20000010000 */
[-C--:B------:R-:W-:Y:S01]  /*22d0*/  FFMA.FTZ R44, R112, R113.reuse, R44 ;  /* 0x00000071702c7223 */ /* 0x080fe2000001002c */
[----:B------:R-:W-:Y:S01]  /*22e0*/  FADD.FTZ R88, R85, R102 ;  /* 0x0000006655587221 */ /* 0x000fe20000010000 */
[----:B------:R-:W-:Y:S01]  /*22f0*/  FMUL.FTZ R113, R181, R113 ;  /* 0x00000071b5717220 */ /* 0x000fe20000410000 */
        /* <DEDUP_REMOVED lines=12> */
[----:B------:R-:W-:-:S03]  /*23c0*/  FFMA.FTZ R85, R101, R100, R84 ;  /* 0x0000006465557223 */ /* 0x000fc60000010054 */
        /* <DEDUP_REMOVED lines=21> */
.L_x_1042:
[----:B------:R-:W3:Y:S01]  /*2520*/  S2R R88, SR_TID.X ;  /* 0x0000000000587919 */ /* 0x000ee20000002100 */
[----:B01----:R-:W-:Y:S01]  /*2530*/  FADD.FTZ R84, R84, R87 ;  /* 0x0000005754547221 */ /* 0x003fe20000010000 */
[----:B--2---:R-:W-:Y:S01]  /*2540*/  FADD.FTZ R85, R85, R86 ;  /* 0x0000005655557221 */ /* 0x004fe20000010000 */
[----:B------:R-:W-:Y:S06]  /*2550*/  @P2 BRA `(.L_x_1030) ;  /* 0x0000000000242947 */ /* 0x000fec0003800000 */
[----:B------:R-:W0:Y:S01]  /*2560*/  S2UR UR5, SR_CgaCtaId ;  /* 0x00000000000579c3 */ /* 0x000e220000008800 */
[----:B---3--:R-:W-:Y:S01]  /*2570*/  SHF.R.U32.HI R86, RZ, 0x5, R88 ;  /* 0x00000005ff567819 */ /* 0x008fe20000011658 */
[----:B------:R-:W-:-:S03]  /*2580*/  UMOV UR4, 0x400 ;  /* 0x0000040000047882 */ /* 0x000fc60000000000 */
[----:B------:R-:W-:-:S04]  /*2590*/  LOP3.LUT R87, R86, 0x7fffffc, RZ, 0xc0, !PT ;  /* 0x07fffffc56577812 */ /* 0x000fc800078ec0ff */
[----:B------:R-:W-:-:S04]  /*25a0*/  @!P3 IADD3 R87, R87, 0x4, RZ ;  /* 0x000000045757b810 */ /* 0x000fc80007ffe0ff */
[----:B------:R-:W-:Y:S01]  /*25b0*/  LOP3.LUT R86, R87, 0x3, R86, 0xf8, !PT ;  /* 0x0000000357567812 */ /* 0x000fe200078ef856 */
[----:B0-----:R-:W-:-:S06]  /*25c0*/  ULEA UR4, UR5, UR4, 0x18 ;  /* 0x0000000405047291 */ /* 0x001fcc000f8ec03f */
[----:B------:R-:W-:-:S05]  /*25d0*/  LEA R86, R86, UR4, 0x3 ;  /* 0x0000000456567c11 */ /* 0x000fca000f8e18ff */
[----:B------:R0:W-:Y:S02]  /*25e0*/  STS.64 [R86+0x4000], R84 ;  /* 0x0040005456007388 */ /* 0x0001e40000000a00 */
.L_x_1030:
[----:B------:R-:W-:Y:S05]  /*25f0*/  WARPSYNC.ALL ;  /* 0x0000000000007948 */ /* 0x000fea0003800000 */
[----:B------:R-:W1:Y:S08]  /*2600*/  S2UR UR5, SR_CgaCtaId ;  /* 0x00000000000579c3 */ /* 0x000e700000008800 */
[----:B------:R-:W-:Y:S01]  /*2610*/  BAR.SYNC.DEFER_BLOCKING 0x0 ;  /* 0x0000000000007b1d */ /* 0x000fe20000010000 */
[----:B0--3--:R-:W-:-:S04]  /*2620*/  SHF.R.U32.HI R84, RZ, 0x5, R88 ;  /* 0x00000005ff547819 */ /* 0x009fc80000011658 */
[----:B------:R-:W-:Y:S01]  /*2630*/  LOP3.LUT R84, R84, 0x7fffffc, RZ, 0xc0, !PT ;  /* 0x07fffffc54547812 */ /* 0x000fe200078ec0ff */
[----:B------:R-:W-:-:S04]  /*2640*/  UMOV UR4, 0x400 ;  /* 0x0000040000047882 */ /* 0x000fc80000000000 */
        /* <DEDUP_REMOVED lines=11> */
[----:B------:R-:W0:Y:S02]  /*2700*/  LDC.64 R90, c[0x0][0x220] ;  /* 0x00008800ff5a7b82 */ /* 0x000e240000000a00 */
[----:B------:R-:W-:Y:S01]  /*2710*/  FADD.FTZ R86, R86, R84 ;  /* 0x0000005456567221 */ /* 0x000fe20000010000 */
[----:B0-----:R-:W-:-:S06]  /*2720*/  IMAD.WIDE.U32 R88, R186, 0x10, R90 ;  /* 0x00000010ba587825 */ /* 0x001fcc00078e005a */
[----:B------:R-:W2:Y:S01]  /*2730*/  LDG.E.128 R88, desc[UR6][R88.64] ;  /* 0x0000000658587981 */ /* 0x000ea2000c1e1d00 */
[----:B------:R-:W-:Y:S01]  /*2740*/  FMUL.FTZ R86, R86, UR12 ;  /* 0x0000000c56567c20 */ /* 0x000fe20008410000 */
[----:B------:R-:W-:Y:S01]  /*2750*/  FADD.FTZ R85, R87, R85 ;  /* 0x0000005557557221 */ /* 0x000fe20000010000 */
[----:B------:R-:W-:Y:S02]  /*2760*/  ISETP.NE.U32.AND P2, PT, RZ, UR14, PT ;  /* 0x0000000eff007c0c */ /* 0x000fe4000bf45070 */
[----:B-----5:R-:W-:Y:S01]  /*2770*/  LOP3.LUT P5, RZ, R99, 0xff00, RZ, 0xc0, !PT ;  /* 0x0000ff0063ff7812 */ /* 0x020fe200078ac0ff */
[----:B------:R-:W-:Y:S01]  /*2780*/  FMUL.FTZ R162, R85, UR12 ;  /* 0x0000000c55a27c20 */ /* 0x000fe20008410000 */
[----:B------:R-:W-:Y:S02]  /*2790*/  FSEL R161, R86, RZ, !P4 ;  /* 0x000000ff56a17208 */ /* 0x000fe40006000000 */
[----:B------:R-:W-:Y:S02]  /*27a0*/  ISETP.NE.AND.EX P2, PT, RZ, UR15, PT, P2 ;  /* 0x0000000fff007c0c */ /* 0x000fe4000bf45320 */
[----:B------:R-:W-:Y:S01]  /*27b0*/  MOV R86, R98 ;  /* 0x0000006200567202 */ /* 0x000fe20000000f00 */
[-CC-:B------:R-:W-:Y:S01]  /*27c0*/  FFMA.FTZ R156, R156, R162.reuse, R161.reuse ;  /* 0x000000a29c9c7223 */ /* 0x180fe200000100a1 */
[----:B------:R-:W-:Y:S01]  /*27d0*/  @P1 SHF.L.U32 R85, R64, 0x10, RZ ;  /* 0x0000001040551819 */ /* 0x000fe200000006ff */
[-CC-:B------:R-:W-:Y:S01]  /*27e0*/  FFMA.FTZ R241, R241, R162.reuse, R161.reuse ;  /* 0x000000a2f1f17223 */ /* 0x180fe200000100a1 */
[----:B------:R-:W-:Y:S01]  /*27f0*/  LOP3.LUT P4, RZ, R86, 0xff, RZ, 0xc0, !PT ;  /* 0x000000ff56ff7812 */ /* 0x000fe2000788c0ff */
[----:B------:R-:W-:Y:S01]  /*2800*/  FADD.FTZ R156, R242, -R156 ;  /* 0x8000009cf29c7221 */ /* 0x000fe20000010000 */
[----:B------:R-:W-:Y:S01]  /*2810*/  FFMA.FTZ R87, R239, R162, R161 ;  /* 0x000000a2ef577223 */ /* 0x000fe200000100a1 */
[----:B------:R-:W-:Y:S01]  /*2820*/  FADD.FTZ R240, R240, -R241 ;  /* 0x800000f1f0f07221 */ /* 0x000fe20000010000 */
[----:B------:R-:W-:Y:S01]  /*2830*/  HFMA2.MMA R239, -RZ, RZ, 0, 0 ;  /* 0x00000000ffef7435 */ /* 0x000fe200000001ff */
[C---:B------:R-:W-:Y:S01]  /*2840*/  FMUL.FTZ R84, R177.reuse, R156 ;  /* 0x0000009cb1547220 */ /* 0x040fe20000410000 */
[----:B------:R-:W-:Y:S01]  /*2850*/  HFMA2.MMA R156, -RZ, RZ, 0, 0 ;  /* 0x00000000ff9c7435 */ /* 0x000fe200000001ff */
[----:B------:R-:W-:Y:S01]  /*2860*/  FMUL.FTZ R240, R177, R240 ;  /* 0x000000f0b1f07220 */ /* 0x000fe20000410000 */
[----:B------:R-:W-:Y:S01]  /*2870*/  FADD.FTZ R87, R157, -R87 ;  /* 0x800000579d577221 */ /* 0x000fe20000010000 */
[----:B------:R-:W-:Y:S01]  /*2880*/  @P1 FADD.FTZ R84, R84, R85 ;  /* 0x0000005554541221 */ /* 0x000fe20000010000 */
[----:B------:R-:W-:Y:S01]  /*2890*/  MOV R157, RZ ;  /* 0x000000ff009d7202 */ /* 0x000fe20000000f00 */
[----:B------:R-:W-:Y:S01]  /*28a0*/  FFMA.FTZ R233, R233, R162, R161 ;  /* 0x000000a2e9e97223 */ /* 0x000fe200000100a1 */
[----:B------:R-:W-:Y:S01]  /*28b0*/  FMUL.FTZ R87, R177, R87 ;  /* 0x00000057b1577220 */ /* 0x000fe20000410000 */
[----:B------:R-:W-:-:S02]  /*28c0*/  @P4 SHF.L.U32 R86, R60, 0x10, RZ ;  /* 0x000000103c564819 */ /* 0x000fc400000006ff */
[----:B------:R-:W-:Y:S01]  /*28d0*/  @P2 F2FP.BF16.F32.PACK_AB R85, RZ, R84 ;  /* 0x00000054ff55223e */ /* 0x000fe200000010ff */
[----:B------:R-:W-:Y:S01]  /*28e0*/  FMUL.FTZ R84, R84, R176 ;  /* 0x000000b054547220 */ /* 0x000fe20000410000 */
[----:B------:R-:W-:Y:S01]  /*28f0*/  LOP3.LUT P6, RZ, R99, 0xff0000, RZ, 0xc0, !PT ;  /* 0x00ff000063ff7812 */ /* 0x000fe200078cc0ff */
[----:B------:R-:W-:Y:S01]  /*2900*/  FADD.FTZ R232, R232, -R233 ;  /* 0x800000e9e8e87221 */ /* 0x000fe20000010000 */
[----:B------:R-:W-:Y:S01]  /*2910*/  @P2 PRMT R80, R85, 0x7610, R80 ;  /* 0x0000761055502816 */ /* 0x000fe20000000050 */
[----:B------:R-:W-:Y:S01]  /*2920*/  FMUL.FTZ R85, R84, UR13 ;  /* 0x0000000d54557c20 */ /* 0x000fe20008410000 */
[----:B--2---:R-:W-:-:S05]  /*2930*/  @P4 SHF.L.U32 R84, R88, 0x10, RZ ;  /* 0x0000001058544819 */ /* 0x004fca00000006ff */
[C---:B------:R-:W-:Y:S01]  /*2940*/  @P4 FMUL.FTZ R156, R85.reuse, R84 ;  /* 0x00000054559c4220 */ /* 0x040fe20000410000 */
[----:B------:R-:W-:Y:S02]  /*2950*/  IMAD.MOV.U32 R84, RZ, RZ, RZ ;  /* 0x000000ffff547224 */ /* 0x000fe400078e00ff */
[----:B------:R-:W-:Y:S01]  /*2960*/  @P4 FMUL.FTZ R84, R85, R86 ;  /* 0x0000005655544220 */ /* 0x000fe20000410000 */
[----:B------:R-:W-:Y:S02]  /*2970*/  @P1 PRMT R85, R64, 0x7632, R85 ;  /* 0x0000763240551816 */ /* 0x000fe40000000055 */
[----:B------:R-:W-:Y:S02]  /*2980*/  LOP3.LUT P4, RZ, R98, 0xff00, RZ, 0xc0, !PT ;  /* 0x0000ff0062ff7812 */ /* 0x000fe4000788c0ff */
[----:B------:R-:W-:-:S05]  /*2990*/  @P1 SHF.L.U32 R85, R85, 0x10, RZ ;  /* 0x0000001055551819 */ /* 0x000fca00000006ff */
[----:B------:R-:W-:-:S05]  /*29a0*/  @P1 FADD.FTZ R240, R240, R85 ;  /* 0x00000055f0f01221 */ /* 0x000fca0000010000 */
[----:B------:R-:W-:Y:S02]  /*29b0*/  @P2 F2FP.BF16.F32.PACK_AB R85, RZ, R240 ;  /* 0x000000f0ff55223e */ /* 0x000fe400000010ff */
[----:B------:R-:W-:Y:S02]  /*29c0*/  @P4 PRMT R86, R88, 0x7632, R86 ;  /* 0x0000763258564816 */ /* 0x000fe40000000056 */
[----:B------:R-:W-:Y:S01]  /*29d0*/  @P2 PRMT R80, R80, 0x5410, R85 ;  /* 0x0000541050502816 */ /* 0x000fe20000000055 */
[----:B------:R-:W-:Y:S01]  /*29e0*/  FMUL.FTZ R85, R240, R176 ;  /* 0x000000b0f0557220 */ /* 0x000fe20000410000 */
[----:B------:R-:W-:Y:S01]  /*29f0*/  @P4 SHF.L.U32 R86, R86, 0x10, RZ ;  /* 0x0000001056564819 */ /* 0x000fe200000006ff */
[----:B------:R-:W-:Y:S02]  /*2a00*/  IMAD.MOV.U32 R240, RZ, RZ, RZ ;  /* 0x000000fffff07224 */ /* 0x000fe400078e00ff */
[----:B------:R-:W-:-:S04]  /*2a10*/  FMUL.FTZ R85, R85, UR13 ;  /* 0x0000000d55557c20 */ /* 0x000fc80008410000 */
[----:B------:R-:W-:Y:S01]  /*2a20*/  @P4 FMUL.FTZ R157, R85, R86 ;  /* 0x00000056559d4220 */ /* 0x000fe20000410000 */
[----:B------:R-:W-:-:S05]  /*2a30*/  @P4 PRMT R86, R60, 0x7632, R86 ;  /* 0x000076323c564816 */ /* 0x000fca0000000056 */
[----:B------:R-:W-:-:S04]  /*2a40*/  @P4 IMAD.U32 R86, R86, 0x10000, RZ ;  /* 0x0001000056564824 */ /* 0x000fc800078e00ff */
[----:B------:R-:W-:Y:S01]  /*2a50*/  @P4 FMUL.FTZ R239, R85, R86 ;  /* 0x0000005655ef4220 */ /* 0x000fe20000410000 */
[----:B------:R-:W-:Y:S01]  /*2a60*/  LOP3.LUT P4, RZ, R98, 0xff0000, RZ, 0xc0, !PT ;  /* 0x00ff000062ff7812 */ /* 0x000fe2000788c0ff */
[----:B------:R-:W-:Y:S01]  /*2a70*/  FFMA.FTZ R85, R238, R162, R161 ;  /* 0x000000a2ee557223 */ /* 0x000fe200000100a1 */
[----:B------:R-:W-:Y:S02]  /*2a80*/  @P1 SHF.L.U32 R86, R65, 0x10, RZ ;  /* 0x0000001041561819 */ /* 0x000fe400000006ff */
[----:B------:R-:W-:-:S03]  /*2a90*/  F2FP.BF16.F32.PACK_AB R84, R239, R84 ;  /* 0x00000054ef54723e */ /* 0x000fc600000010ff */
[----:B------:R-:W-:Y:S01]  /*2aa0*/  @P1 FADD.FTZ R87, R87, R86 ;  /* 0x0000005657571221 */ /* 0x000fe20000010000 */
[----:B------:R-:W-:Y:S01]  /*2ab0*/  FADD.FTZ R86, R158, -R85 ;  /* 0x800000559e567221 */ /* 0x000fe20000010000 */
[----:B------:R-:W-:Y:S02]  /*2ac0*/  MOV R158, RZ ;  /* 0x000000ff009e7202 */ /* 0x000fe40000000f00 */
[----:B------:R-:W-:Y:S01]  /*2ad0*/  FMUL.FTZ R88, R87, R176 ;  /* 0x000000b057587220 */ /* 0x000fe20000410000 */
[----:B------:R-:W-:Y:S01]  /*2ae0*/  FMUL.FTZ R86, R177, R86 ;  /* 0x00000056b1567220 */ /* 0x000fe20000410000 */
[----:B------:R-:W-:Y:S02]  /*2af0*/  @P4 SHF.L.U32 R85, R89, 0x10, RZ ;  /* 0x0000001059554819 */ /* 0x000fe400000006ff */
[----:B------:R-:W-:Y:S01]  /*2b00*/  FMUL.FTZ R88, R88, UR13 ;  /* 0x0000000d58587c20 */ /* 0x000fe20008410000 */
[----:B------:R-:W-:Y:S02]  /*2b10*/  @P4 SHF.L.U32 R238, R61, 0x10, RZ ;  /* 0x000000103dee4819 */ /* 0x000fe400000006ff */
[----:B------:R-:W-:Y:S01]  /*2b20*/  @P2 F2FP.BF16.F32.PACK_AB R87, RZ, R87 ;  /* 0x00000057ff57223e */ /* 0x000fe200000010ff */
[----:B------:R-:W-:Y:S01]  /*2b30*/  @P4 FMUL.FTZ R158, R88, R85 ;  /* 0x00000055589e4220 */ /* 0x000fe20000410000 */
[----:B------:R-:W-:-:S02]  /*2b40*/  IMAD.MOV.U32 R85, RZ, RZ, RZ ;  /* 0x000000ffff557224 */ /* 0x000fc400078e00ff */
[----:B------:R-:W-:Y:S01]  /*2b50*/  @P4 FMUL.FTZ R85, R88, R238 ;  /* 0x000000ee58554220 */ /* 0x000fe20000410000 */
[----:B------:R-:W-:Y:S02]  /*2b60*/  @P1 PRMT R88, R65, 0x7632, R88 ;  /* 0x0000763241581816 */ /* 0x000fe40000000058 */
[----:B------:R-:W-:Y:S02]  /*2b70*/  LOP3.LUT P4, RZ, R98, 0xff000000, RZ, 0xc0, !PT ;  /* 0xff00000062ff7812 */ /* 0x000fe4000788c0ff */
[----:B------:R-:W-:Y:S02]  /*2b80*/  @P1 SHF.L.U32 R88, R88, 0x10, RZ ;  /* 0x0000001058581819 */ /* 0x000fe400000006ff */
[----:B------:R-:W-:-:S03]  /*2b90*/  @P2 PRMT R81, R87, 0x7610, R81 ;  /* 0x0000761057512816 */ /* 0x000fc60000000051 */
[----:B------:R-:W-:Y:S01]  /*2ba0*/  @P1 FADD.FTZ R86, R86, R88 ;  /* 0x0000005856561221 */ /* 0x000fe20000010000 */
[----:B------:R-:W-:Y:S01]  /*2bb0*/  FFMA.FTZ R88, R159, R162, R161 ;  /* 0x000000a29f587223 */ /* 0x000fe200000100a1 */
[----:B------:R-:W-:-:S03]  /*2bc0*/  HFMA2.MMA R159, -RZ, RZ, 0, 0 ;  /* 0x00000000ff9f7435 */ /* 0x000fc600000001ff */
[----:B------:R-:W-:Y:S01]  /*2bd0*/  FADD.FTZ R88, R237, -R88 ;  /* 0x80000058ed587221 */ /* 0x000fe20000010000 */
[----:B------:R-:W-:Y:S01]  /*2be0*/  @P4 PRMT R98, R89, 0x7632, R98 ;  /* 0x0000763259624816 */ /* 0x000fe20000000062 */
[----:B------:R-:W-:Y:S01]  /*2bf0*/  FMUL.FTZ R89, R86, R176 ;  /* 0x000000b056597220 */ /* 0x000fe20000410000 */
[----:B------:R-:W-:Y:S01]  /*2c00*/  @P2 F2FP.BF16.F32.PACK_AB R237, RZ, R86 ;  /* 0x00000056ffed223e */ /* 0x000fe200000010ff */
[----:B------:R-:W-:Y:S01]  /*2c10*/  FMUL.FTZ R88, R177, R88 ;  /* 0x00000058b1587220 */ /* 0x000fe20000410000 */
[----:B------:R-:W-:Y:S01]  /*2c20*/  @P4 PRMT R86, R61, 0x7632, R86 ;  /* 0x000076323d564816 */ /* 0x000fe20000000056 */
[----:B------:R-:W-:Y:S01]  /*2c30*/  FMUL.FTZ R89, R89, UR13 ;  /* 0x0000000d59597c20 */ /* 0x000fe20008410000 */
[----:B------:R-:W-:Y:S02]  /*2c40*/  @P4 SHF.L.U32 R98, R98, 0x10, RZ ;  /* 0x0000001062624819 */ /* 0x000fe400000006ff */
[----:B------:R-:W-:Y:S01]  /*2c50*/  @P2 PRMT R81, R81, 0x5410, R237 ;  /* 0x0000541051512816 */ /* 0x000fe200000000ed */
[----:B------:R-:W-:-:S02]  /*2c60*/  @P4 IMAD.U32 R86, R86, 0x10000, RZ ;  /* 0x0001000056564824 */ /* 0x000fc400078e00ff */
[C---:B------:R-:W-:Y:S01]  /*2c70*/  @P4 FMUL.FTZ R159, R89.reuse, R98 ;  /* 0x00000062599f4220 */ /* 0x040fe20000410000 */
[----:B------:R-:W-:Y:S01]  /*2c80*/  MOV R98, RZ ;  /* 0x000000ff00627202 */ /* 0x000fe20000000f00 */
[----:B------:R-:W-:Y:S01]  /*2c90*/  @P4 FMUL.FTZ R98, R89, R86 ;  /* 0x0000005659624220 */ /* 0x000fe20000410000 */
[----:B------:R-:W-:Y:S01]  /*2ca0*/  LOP3.LUT P4, RZ, R99, 0xff, RZ, 0xc0, !PT ;  /* 0x000000ff63ff7812 */ /* 0x000fe2000788c0ff */
[----:B------:R-:W-:Y:S01]  /*2cb0*/  FFMA.FTZ R89, R160, R162, R161 ;  /* 0x000000a2a0597223 */ /* 0x000fe200000100a1 */
[----:B------:R-:W-:Y:S01]  /*2cc0*/  @P1 SHF.L.U32 R86, R66, 0x10, RZ ;  /* 0x0000001042561819 */ /* 0x000fe200000006ff */
[----:B------:R-:W-:Y:S01]  /*2cd0*/  HFMA2.MMA R160, -RZ, RZ, 0, 0 ;  /* 0x00000000ffa07435 */ /* 0x000fe200000001ff */
[----:B------:R-:W-:Y:S01]  /*2ce0*/  F2FP.BF16.F32.PACK_AB R85, R98, R85 ;  /* 0x000000556255723e */ /* 0x000fe200000010ff */
[----:B------:R-:W-:Y:S02]  /*2cf0*/  FADD.FTZ R236, R236, -R89 ;  /* 0x80000059ecec7221 */ /* 0x000fe40000010000 */
[----:B------:R-:W-:-:S04]  /*2d00*/  @P1 FADD.FTZ R88, R88, R86 ;  /* 0x0000005658581221 */ /* 0x000fc80000010000 */
[----:B------:R-:W-:Y:S01]  /*2d10*/  FMUL.FTZ R89, R88, R176 ;  /* 0x000000b058597220 */ /* 0x000fe20000410000 */
[----:B------:R-:W-:Y:S02]  /*2d20*/  @P2 F2FP.BF16.F32.PACK_AB R88, RZ, R88 ;  /* 0x00000058ff58223e */ /* 0x000fe400000010ff */
[----:B------:R-:W-:Y:S01]  /*2d30*/  @P4 SHF.L.U32 R86, R90, 0x10, RZ ;  /* 0x000000105a564819 */ /* 0x000fe200000006ff */
[----:B------:R-:W-:Y:S01]  /*2d40*/  FMUL.FTZ R89, R89, UR13 ;  /* 0x0000000d59597c20 */ /* 0x000fe20008410000 */
[----:B------:R-:W-:Y:S02]  /*2d50*/  @P4 SHF.L.U32 R238, R62, 0x10, RZ ;  /* 0x000000103eee4819 */ /* 0x000fe400000006ff */
[----:B------:R-:W-:Y:S01]  /*2d60*/  @P2 PRMT R82, R88, 0x7610, R82 ;  /* 0x0000761058522816 */ /* 0x000fe20000000052 */
[C---:B------:R-:W-:Y:S01]  /*2d70*/  @P4 FMUL.FTZ R160, R89.reuse, R86 ;  /* 0x0000005659a04220 */ /* 0x040fe20000410000 */
[----:B------:R-:W-:Y:S02]  /*2d80*/  IMAD.MOV.U32 R86, RZ, RZ, RZ ;  /* 0x000000ffff567224 */ /* 0x000fe400078e00ff */
[----:B------:R-:W-:Y:S01]  /*2d90*/  @P4 FMUL.FTZ R86, R89, R238 ;  /* 0x000000ee59564220 */ /* 0x000fe20000410000 */
[----:B------:R-:W-:Y:S01]  /*2da0*/  FFMA.FTZ R238, R234, R162, R161 ;  /* 0x000000a2eaee7223 */ /* 0x000fe200000100a1 */
[----:B------:R-:W-:Y:S01]  /*2db0*/  @P1 PRMT R234, R66, 0x7632, R234 ;  /* 0x0000763242ea1816 */ /* 0x000fe200000000ea */
[----:B------:R-:W-:Y:S01]  /*2dc0*/  FMUL.FTZ R89, R177, R236 ;  /* 0x000000ecb1597220 */ /* 0x000fe20000410000 */
[----:B------:R-:W-:Y:S01]  /*2dd0*/  LOP3.LUT P4, RZ, R99, 0xff000000, RZ, 0xc0, !PT ;  /* 0xff00000063ff7812 */ /* 0x000fe2000788c0ff */
[----:B------:R-:W-:Y:S01]  /*2de0*/  FADD.FTZ R238, R235, -R238 ;  /* 0x800000eeebee7221 */ /* 0x000fe20000010000 */
[----:B------:R-:W-:Y:S01]  /*2df0*/  @P1 PRMT R99, R67, 0x7632, R99 ;  /* 0x0000763243631816 */ /* 0x000fe20000000063 */
[C---:B------:R-:W-:Y:S01]  /*2e00*/  FMUL.FTZ R236, R177.reuse, R232 ;  /* 0x000000e8b1ec7220 */ /* 0x040fe20000410000 */
[----:B------:R-:W-:Y:S01]  /*2e10*/  @P1 SHF.L.U32 R234, R234, 0x10, RZ ;  /* 0x00000010eaea1819 */ /* 0x000fe200000006ff */
[----:B------:R-:W-:Y:S01]  /*2e20*/  FMUL.FTZ R238, R177, R238 ;  /* 0x000000eeb1ee7220 */ /* 0x000fe20000410000 */
[----:B------:R-:W-:-:S02]  /*2e30*/  @P1 SHF.L.U32 R99, R99, 0x10, RZ ;  /* 0x0000001063631819 */ /* 0x000fc400000006ff */
[----:B------:R-:W-:Y:S01]  /*2e40*/  @P6 SHF.L.U32 R232, R63, 0x10, RZ ;  /* 0x000000103fe86819 */ /* 0x000fe200000006ff */
[----:B------:R-:W-:Y:S02]  /*2e50*/  @P1 FADD.FTZ R89, R89, R234 ;  /* 0x000000ea59591221 */ /* 0x000fe40000010000 */
[----:B------:R-:W-:Y:S01]  /*2e60*/  @P1 FADD.FTZ R238, R238, R99 ;  /* 0x00000063eeee1221 */ /* 0x000fe20000010000 */
[----:B------:R-:W-:Y:S01]  /*2e70*/  @P1 SHF.L.U32 R99, R67, 0x10, RZ ;  /* 0x0000001043631819 */ /* 0x000fe200000006ff */
[----:B------:R-:W-:Y:S01]  /*2e80*/  FMUL.FTZ R234, R89, R176 ;  /* 0x000000b059ea7220 */ /* 0x000fe20000410000 */
[----:B------:R-:W-:Y:S02]  /*2e90*/  @P2 F2FP.BF16.F32.PACK_AB R235, RZ, R89 ;  /* 0x00000059ffeb223e */ /* 0x000fe400000010ff */
[----:B------:R-:W-:Y:S01]  /*2ea0*/  @P5 PRMT R89, R62, 0x7632, R89 ;  /* 0x000076323e595816 */ /* 0x000fe20000000059 */
[----:B------:R-:W-:Y:S01]  /*2eb0*/  @P1 FADD.FTZ R236, R236, R99 ;  /* 0x00000063ecec1221 */ /* 0x000fe20000010000 */
[----:B------:R-:W-:Y:S01]  /*2ec0*/  FMUL.FTZ R234, R234, UR13 ;  /* 0x0000000deaea7c20 */ /* 0x000fe20008410000 */
[----:B------:R-:W-:-:S02]  /*2ed0*/  MOV R99, RZ ;  /* 0x000000ff00637202 */ /* 0x000fc40000000f00 */
[----:B------:R-:W-:Y:S02]  /*2ee0*/  @P5 IMAD.U32 R89, R89, 0x10000, RZ ;  /* 0x0001000059595824 */ /* 0x000fe400078e00ff */
[----:B------:R-:W-:Y:S01]  /*2ef0*/  FMUL.FTZ R233, R236, R176 ;  /* 0x000000b0ece97220 */ /* 0x000fe20000410000 */
[----:B------:R-:W-:Y:S01]  /*2f00*/  @P4 PRMT R241, R63, 0x7632, R241 ;  /* 0x000076323ff14816 */ /* 0x000fe200000000f1 */
[----:B------:R-:W-:Y:S01]  /*2f10*/  @P5 FMUL.FTZ R99, R234, R89 ;  /* 0x00000059ea635220 */ /* 0x000fe20000410000 */
[----:B------:R-:W-:Y:S01]  /*2f20*/  HFMA2.MMA R89, -RZ, RZ, 0, 0 ;  /* 0x00000000ff597435 */ /* 0x000fe200000001ff */
[----:B------:R-:W-:Y:S01]  /*2f30*/  FMUL.FTZ R233, R233, UR13 ;  /* 0x0000000de9e97c20 */ /* 0x000fe20008410000 */
[----:B------:R-:W-:Y:S02]  /*2f40*/  @P4 SHF.L.U32 R241, R241, 0x10, RZ ;  /* 0x00000010f1f14819 */ /* 0x000fe400000006ff */
[----:B------:R-:W-:Y:S02]  /*2f50*/  F2FP.BF16.F32.PACK_AB R86, R99, R86 ;  /* 0x000000566356723e */ /* 0x000fe400000010ff */
[----:B------:R-:W-:Y:S01]  /*2f60*/  @P6 FMUL.FTZ R89, R233, R232 ;  /* 0x000000e8e9596220 */ /* 0x000fe20000410000 */
[----:B------:R-:W-:Y:S01]  /*2f70*/  FMUL.FTZ R232, R238, R176 ;  /* 0x000000b0eee87220 */ /* 0x000fe20000410000 */
[----:B------:R-:W-:-:S02]  /*2f80*/  @P2 F2FP.BF16.F32.PACK_AB R236, RZ, R236 ;  /* 0x000000ecffec223e */ /* 0x000fc400000010ff */
[----:B------:R-:W-:Y:S01]  /*2f90*/  @P2 F2FP.BF16.F32.PACK_AB R238, RZ, R238 ;  /* 0x000000eeffee223e */ /* 0x000fe200000010ff */
[----:B------:R-:W-:Y:S01]  /*2fa0*/  FMUL.FTZ R232, R232, UR13 ;  /* 0x0000000de8e87c20 */ /* 0x000fe20008410000 */
[----:B------:R-:W-:Y:S02]  /*2fb0*/  @P2 PRMT R83, R236, 0x7610, R83 ;  /* 0x00007610ec532816 */ /* 0x000fe40000000053 */
[----:B------:R-:W-:Y:S01]  /*2fc0*/  @P2 PRMT R82, R82, 0x5410, R235 ;  /* 0x0000541052522816 */ /* 0x000fe200000000eb */
[----:B------:R-:W-:Y:S01]  /*2fd0*/  @P4 FMUL.FTZ R240, R232, R241 ;  /* 0x000000f1e8f04220 */ /* 0x000fe20000410000 */
[----:B------:R-:W-:-:S04]  /*2fe0*/  @P2 PRMT R83, R83, 0x5410, R238 ;  /* 0x0000541053532816 */ /* 0x000fc800000000ee */
[----:B------:R-:W-:Y:S02]  /*2ff0*/  F2FP.BF16.F32.PACK_AB R87, R240, R89 ;  /* 0x00000059f057723e */ /* 0x000fe400000010ff */
[----:B------:R-:W0:Y:S08]  /*3000*/  LDC.64 R240, c[0x0][0x2f8] ;  /* 0x0000be00fff07b82 */ /* 0x000e300000000a00 */
[----:B------:R-:W1:Y:S01]  /*3010*/  @P2 LDC.64 R88, c[0x0][0x308] ;  /* 0x0000c200ff582b82 */ /* 0x000e620000000a00 */
[----:B0-----:R-:W-:-:S07]  /*3020*/  IMAD.WIDE.U32 R98, R186, 0x10, R240 ;  /* 0x00000010ba627825 */ /* 0x001fce00078e00f0 */
[----:B------:R-:W0:Y:S01]  /*3030*/  LDC.64 R240, c[0x0][0x220] ;  /* 0x00008800fff07b82 */ /* 0x000e220000000a00 */
[----:B-1----:R-:W-:-:S05]  /*3040*/  @P2 IMAD.WIDE.U32 R88, R186, 0x10, R88 ;  /* 0x00000010ba582825 */ /* 0x002fca00078e0058 */
[----:B------:R-:W-:Y:S04]  /*3050*/  @P2 STG.E.128 desc[UR6][R88.64], R80 ;  /* 0x0000005058002986 */ /* 0x000fe8000c101d06 */
[----:B------:R0:W-:Y:S02]  /*3060*/  STG.E.128 desc[UR6][R98.64], R84 ;  /* 0x0000005462007986 */ /* 0x0001e4000c101d06 */
[----:B0-----:R-:W-:-:S06]  /*3070*/  IMAD.WIDE.U32 R84, R179, 0x10, R240 ;  /* 0x00000010b3547825 */ /* 0x001fcc00078e00f0 */
[----:B------:R-:W2:Y:S01]  /*3080*/  LDG.E.128 R84, desc[UR6][R84.64] ;  /* 0x0000000654547981 */ /* 0x000ea2000c1e1d00 */
[----:B------:R-:W-:Y:S02]  /*3090*/  @P5 PRMT R90, R90, 0x7632, R90 ;  /* 0x000076325a5a5816 */ /* 0x000fe4000000005a */
[----:B------:R-:W-:Y:S02]  /*30a0*/  CS2R R98, SRZ ;  /* 0x0000000000627805 */ /* 0x000fe4000001ff00 */
[----:B------:R-:W-:Y:S01]  /*30b0*/  @P6 SHF.L.U32 R88, R91, 0x10, RZ ;  /* 0x000000105b586819 */ /* 0x000fe200000006ff */
[----:B------:R-:W-:Y:S01]  /*30c0*/  HFMA2.MMA R186, -RZ, RZ, 0, 0 ;  /* 0x00000000ffba7435 */ /* 0x000fe200000001ff */
[----:B------:R-:W-:Y:S01]  /*30d0*/  @P5 SHF.L.U32 R235, R90, 0x10, RZ ;  /* 0x000000105aeb5819 */ /* 0x000fe200000006ff */
[----:B------:R-:W-:Y:S01]  /*30e0*/  FFMA.FTZ R90, R211, R162, R161 ;  /* 0x000000a2d35a7223 */ /* 0x000fe200000100a1 */
[----:B------:R-:W-:Y:S01]  /*30f0*/  @P1 SHF.L.U32 R89, R68, 0x10, RZ ;  /* 0x0000001044591819 */ /* 0x000fe200000006ff */
[----:B------:R-:W-:Y:S01]  /*3100*/  @P6 FMUL.FTZ R99, R233, R88 ;  /* 0x00000058e9636220 */ /* 0x000fe20000410000 */
[----:B------:R-:W-:Y:S01]  /*3110*/  @P4 PRMT R91, R91, 0x7632, R91 ;  /* 0x000076325b5b4816 */ /* 0x000fe2000000005b */
[----:B------:R-:W-:Y:S01]  /*3120*/  FADD.FTZ R90, R227, -R90 ;  /* 0x8000005ae35a7221 */ /* 0x000fe20000010000 */
[----:B------:R-:W-:Y:S01]  /*3130*/  @P5 FMUL.FTZ R98, R234, R235 ;  /* 0x000000ebea625220 */ /* 0x000fe20000410000 */
[----:B------:R-:W-:Y:S01]  /*3140*/  HFMA2.MMA R227, -RZ, RZ, 0, 0 ;  /* 0x00000000ffe37435 */ /* 0x000fe200000001ff */
[----:B------:R-:W-:Y:S01]  /*3150*/  FFMA.FTZ R212, R212, R162, R161 ;  /* 0x000000a2d4d47223 */ /* 0x000fe200000100a1 */
[----:B------:R-:W-:Y:S01]  /*3160*/  FMUL.FTZ R88, R177, R90 ;  /* 0x0000005ab1587220 */ /* 0x000fe20000410000 */
[----:B------:R-:W-:Y:S01]  /*3170*/  MOV R90, R96 ;  /* 0x00000060005a7202 */ /* 0x000fe20000000f00 */
[----:B------:R-:W-:-:S02]  /*3180*/  @P4 IMAD.U32 R91, R91, 0x10000, RZ ;  /* 0x000100005b5b4824 */ /* 0x000fc400078e00ff */
[----:B------:R-:W-:Y:S01]  /*3190*/  FADD.FTZ R212, R213, -R212 ;  /* 0x800000d4d5d47221 */ /* 0x000fe20000010000 */
[----:B------:R-:W-:Y:S01]  /*31a0*/  @P1 FADD.FTZ R88, R88, R89 ;  /* 0x0000005958581221 */ /* 0x000fe20000010000 */
[----:B------:R-:W-:Y:S01]  /*31b0*/  LOP3.LUT P5, RZ, R90, 0xff, RZ, 0xc0, !PT ;  /* 0x000000ff5aff7812 */ /* 0x000fe200078ac0ff */
[----:B------:R-:W-:Y:S01]  /*31c0*/  @P4 FMUL.FTZ R186, R232, R91 ;  /* 0x0000005be8ba4220 */ /* 0x000fe20000410000 */
[----:B------:R-:W-:Y:S01]  /*31d0*/  MOV R211, RZ ;  /* 0x000000ff00d37202 */ /* 0x000fe20000000f00 */
[----:B------:R-:W-:Y:S01]  /*31e0*/  FMUL.FTZ R89, R88, R176 ;  /* 0x000000b058597220 */ /* 0x000fe20000410000 */
[-CC-:B------:R-:W-:Y:S01]  /*31f0*/  FFMA.FTZ R224, R224, R162.reuse, R161.reuse ;  /* 0x000000a2e0e07223 */ /* 0x180fe200000100a1 */
[----:B------:R-:W-:Y:S01]  /*3200*/  LOP3.LUT P4, RZ, R96, 0xff0000, RZ, 0xc0, !PT ;  /* 0x00ff000060ff7812 */ /* 0x000fe2000788c0ff */
[-CC-:B------:R-:W-:Y:S01]  /*3210*/  FFMA.FTZ R214, R214, R162.reuse, R161.reuse ;  /* 0x000000a2d6d67223 */ /* 0x180fe200000100a1 */
[----:B------:R-:W-:Y:S01]  /*3220*/  FMUL.FTZ R91, R89, UR13 ;  /* 0x0000000d595b7c20 */ /* 0x000fe20008410000 */
[----:B------:R-:W-:Y:S01]  /*3230*/  FADD.FTZ R224, R225, -R224 ;  /* 0x800000e0e1e07221 */ /* 0x000fe20000010000 */
[-CC-:B------:R-:W-:Y:S01]  /*3240*/  FFMA.FTZ R222, R222, R162.reuse, R161.reuse ;  /* 0x000000a2dede7223 */ /* 0x180fe200000100a1 */
[----:B------:R-:W-:Y:S01]  /*3250*/  FADD.FTZ R214, R215, -R214 ;  /* 0x800000d6d7d67221 */ /* 0x000fe20000010000 */
[-CC-:B------:R-:W-:Y:S01]  /*3260*/  FFMA.FTZ R218, R218, R162.reuse, R161.reuse ;  /* 0x000000a2dada7223 */ /* 0x180fe200000100a1 */
[-CC-:B------:R-:W-:Y:S01]  /*3270*/  FFMA.FTZ R220, R220, R162.reuse, R161.reuse ;  /* 0x000000a2dcdc7223 */ /* 0x180fe200000100a1 */
[----:B------:R-:W-:Y:S01]  /*3280*/  @P5 SHF.L.U32 R90, R56, 0x10, RZ ;  /* 0x00000010385a5819 */ /* 0x000fe200000006ff */
[----:B------:R-:W-:Y:S01]  /*3290*/  FADD.FTZ R222, R223, -R222 ;  /* 0x800000dedfde7221 */ /* 0x000fe20000010000 */
[----:B------:R-:W-:Y:S01]  /*32a0*/  FADD.FTZ R218, R219, -R218 ;  /* 0x800000dadbda7221 */ /* 0x000fe20000010000 */
[----:B------:R-:W-:Y:S01]  /*32b0*/  FFMA.FTZ R217, R217, R162, R161 ;  /* 0x000000a2d9d97223 */ /* 0x000fe200000100a1 */
[----:B------:R-:W-:Y:S01]  /*32c0*/  FADD.FTZ R220, R221, -R220 ;  /* 0x800000dcdddc7221 */ /* 0x000fe20000010000 */
[----:B------:R-:W-:Y:S01]  /*32d0*/  @P5 FMUL.FTZ R227, R91, R90 ;  /* 0x0000005a5be35220 */ /* 0x000fe20000410000 */
[----:B------:R-:W-:Y:S01]  /*32e0*/  @P1 SHF.L.U32 R90, R69, 0x10, RZ ;  /* 0x00000010455a1819 */ /* 0x000fe200000006ff */
[----:B------:R-:W-:-:S02]  /*32f0*/  @P4 IMAD.U32 R213, R57, 0x10000, RZ ;  /* 0x0001000039d54824 */ /* 0x000fc400078e00ff */
[----:B------:R-:W-:Y:S01]  /*3300*/  FMUL.FTZ R223, R177, R222 ;  /* 0x000000deb1df7220 */ /* 0x000fe20000410000 */
[----:B------:R-:W-:Y:S01]  /*3310*/  LOP3.LUT P6, RZ, R97, 0xff0000, RZ, 0xc0, !PT ;  /* 0x00ff000061ff7812 */ /* 0x000fe200078cc0ff */
[----:B------:R-:W-:Y:S01]  /*3320*/  FMUL.FTZ R221, R177, R220 ;  /* 0x000000dcb1dd7220 */ /* 0x000fe20000410000 */
[----:B------:R-:W-:Y:S01]  /*3330*/  MOV R219, RZ ;  /* 0x000000ff00db7202 */ /* 0x000fe20000000f00 */
[----:B--2---:R-:W-:Y:S01]  /*3340*/  @P5 IMAD.U32 R89, R84, 0x10000, RZ ;  /* 0x0001000054595824 */ /* 0x004fe200078e00ff */
[----:B------:R-:W-:-:S03]  /*3350*/  @P1 PRMT R84, R68, 0x7632, R84 ;  /* 0x0000763244541816 */ /* 0x000fc60000000054 */
[----:B------:R-:W-:Y:S01]  /*3360*/  @P5 FMUL.FTZ R211, R91, R89 ;  /* 0x000000595bd35220 */ /* 0x000fe20000410000 */
[C---:B------:R-:W-:Y:S01]  /*3370*/  FMUL.FTZ R89, R177.reuse, R212 ;  /* 0x000000d4b1597220 */ /* 0x040fe20000410000 */
[----:B------:R-:W-:Y:S01]  /*3380*/  FMUL.FTZ R91, R177, R224 ;  /* 0x000000e0b15b7220 */ /* 0x000fe20000410000 */
[----:B------:R-:W-:Y:S01]  /*3390*/  LOP3.LUT P5, RZ, R97, 0xff, RZ, 0xc0, !PT ;  /* 0x000000ff61ff7812 */ /* 0x000fe200078ac0ff */
[----:B------:R-:W-:Y:S01]  /*33a0*/  HFMA2.MMA R224, -RZ, RZ, 0, 0 ;  /* 0x00000000ffe07435 */ /* 0x000fe200000001ff */
[----:B------:R-:W-:Y:S01]  /*33b0*/  @P1 FADD.FTZ R89, R89, R90 ;  /* 0x0000005a59591221 */ /* 0x000fe20000010000 */
[----:B------:R-:W-:Y:S02]  /*33c0*/  @P1 SHF.L.U32 R90, R70, 0x10, RZ ;  /* 0x00000010465a1819 */ /* 0x000fe400000006ff */
[----:B------:R-:W-:Y:S02]  /*33d0*/  MOV R212, RZ ;  /* 0x000000ff00d47202 */ /* 0x000fe40000000f00 */
[----:B------:R-:W-:Y:S01]  /*33e0*/  @P2 F2FP.BF16.F32.PACK_AB R220, RZ, R89 ;  /* 0x00000059ffdc223e */ /* 0x000fe200000010ff */
[----:B------:R-:W-:Y:S01]  /*33f0*/  @P1 FADD.FTZ R91, R91, R90 ;  /* 0x0000005a5b5b1221 */ /* 0x000fe20000010000 */
[----:B------:R-:W-:-:S02]  /*3400*/  FMUL.FTZ R90, R89, R176 ;  /* 0x000000b0595a7220 */ /* 0x000fc40000410000 */
[----:B------:R-:W-:Y:S01]  /*3410*/  @P2 PRMT R81, R220, 0x7610, R81 ;  /* 0x00007610dc512816 */ /* 0x000fe20000000051 */
[----:B------:R-:W-:Y:S01]  /*3420*/  HFMA2.MMA R220, -RZ, RZ, 0, 0 ;  /* 0x00000000ffdc7435 */ /* 0x000fe200000001ff */
[----:B------:R-:W-:Y:S01]  /*3430*/  FMUL.FTZ R225, R90, UR13 ;  /* 0x0000000d5ae17c20 */ /* 0x000fe20008410000 */
[----:B------:R-:W-:Y:S02]  /*3440*/  @P4 SHF.L.U32 R90, R85, 0x10, RZ ;  /* 0x00000010555a4819 */ /* 0x000fe400000006ff */
[----:B------:R-:W-:Y:S01]  /*3450*/  @P5 SHF.L.U32 R232, R58, 0x10, RZ ;  /* 0x000000103ae85819 */ /* 0x000fe200000006ff */
[C---:B------:R-:W-:Y:S01]  /*3460*/  @P4 FMUL.FTZ R224, R225.reuse, R213 ;  /* 0x000000d5e1e04220 */ /* 0x040fe20000410000 */
[----:B------:R-:W-:Y:S01]  /*3470*/  MOV R213, RZ ;  /* 0x000000ff00d57202 */ /* 0x000fe20000000f00 */
[----:B------:R-:W-:Y:S01]  /*3480*/  @P4 FMUL.FTZ R212, R225, R90 ;  /* 0x0000005ae1d44220 */ /* 0x000fe20000410000 */
[----:B------:R-:W-:Y:S01]  /*3490*/  FMUL.FTZ R90, R91, R176 ;  /* 0x000000b05b5a7220 */ /* 0x000fe20000410000 */
[----:B------:R-:W-:Y:S01]  /*34a0*/  LOP3.LUT P4, RZ, R96, 0xff00, RZ, 0xc0, !PT ;  /* 0x0000ff0060ff7812 */ /* 0x000fe2000788c0ff */
[----:B------:R-:W-:Y:S01]  /*34b0*/  @P5 IMAD.U32 R225, R86, 0x10000, RZ ;  /* 0x0001000056e15824 */ /* 0x000fe200078e00ff */
[----:B------:R-:W-:Y:S01]  /*34c0*/  @P1 PRMT R86, R70, 0x7632, R86 ;  /* 0x0000763246561816 */ /* 0x000fe20000000056 */
[----:B------:R-:W-:Y:S01]  /*34d0*/  FMUL.FTZ R233, R90, UR13 ;  /* 0x0000000d5ae97c20 */ /* 0x000fe20008410000 */
[----:B------:R-:W-:Y:S01]  /*34e0*/  HFMA2.MMA R90, -RZ, RZ, 0, 0 ;  /* 0x00000000ff5a7435 */ /* 0x000fe200000001ff */
[----:B------:R-:W-:-:S02]  /*34f0*/  @P2 F2FP.BF16.F32.PACK_AB R91, RZ, R91 ;  /* 0x0000005bff5b223e */ /* 0x000fc400000010ff */
[----:B------:R-:W-:Y:S01]  /*3500*/  @P5 FMUL.FTZ R213, R233, R225 ;  /* 0x000000e1e9d55220 */ /* 0x000fe20000410000 */
[----:B------:R-:W-:Y:S01]  /*3510*/  FMUL.FTZ R225, R177, R214 ;  /* 0x000000d6b1e17220 */ /* 0x000fe20000410000 */
[----:B------:R-:W-:Y:S01]  /*3520*/  @P2 PRMT R82, R91, 0x7610, R82 ;  /* 0x000076105b522816 */ /* 0x000fe20000000052 */
[----:B------:R-:W-:Y:S01]  /*3530*/  @P5 FMUL.FTZ R90, R233, R232 ;  /* 0x000000e8e95a5220 */ /* 0x000fe20000410000 */
[----:B------:R-:W-:Y:S01]  /*3540*/  @P1 SHF.L.U32 R232, R84, 0x10, RZ ;  /* 0x0000001054e81819 */ /* 0x000fe200000006ff */
[----:B------:R-:W-:Y:S01]  /*3550*/  FMUL.FTZ R233, R177, R218 ;  /* 0x000000dab1e97220 */ /* 0x000fe20000410000 */
[----:B------:R-:W-:Y:S02]  /*3560*/  @P1 PRMT R84, R69, 0x7632, R84 ;  /* 0x0000763245541816 */ /* 0x000fe40000000054 */
[----:B------:R-:W-:Y:S01]  /*3570*/  LOP3.LUT P5, RZ, R96, 0xff000000, RZ, 0xc0, !PT ;  /* 0xff00000060ff7812 */ /* 0x000fe200078ac0ff */
[----:B------:R-:W-:Y:S01]  /*3580*/  @P1 FADD.FTZ R225, R225, R232 ;  /* 0x000000e8e1e11221 */ /* 0x000fe20000010000 */
[----:B------:R-:W-:-:S02]  /*3590*/  @P1 SHF.L.U32 R214, R84, 0x10, RZ ;  /* 0x0000001054d61819 */ /* 0x000fc400000006ff */
[----:B------:R-:W-:Y:S02]  /*35a0*/  @P4 PRMT R84, R56, 0x7632, R84 ;  /* 0x0000763238544816 */ /* 0x000fe40000000054 */
[----:B------:R-:W-:Y:S01]  /*35b0*/  MOV R96, RZ ;  /* 0x000000ff00607202 */ /* 0x000fe20000000f00 */
[----:B------:R-:W-:Y:S01]  /*35c0*/  @P1 FADD.FTZ R223, R223, R214 ;  /* 0x000000d6dfdf1221 */ /* 0x000fe20000010000 */
[----:B------:R-:W-:Y:S01]  /*35d0*/  FMUL.FTZ R214, R225, R176 ;  /* 0x000000b0e1d67220 */ /* 0x000fe20000410000 */
[C---:B------:R-:W-:Y:S02]  /*35e0*/  @P4 SHF.L.U32 R215, R84.reuse, 0x10, RZ ;  /* 0x0000001054d74819 */ /* 0x040fe400000006ff */
[----:B------:R-:W-:Y:S01]  /*35f0*/  @P4 PRMT R84, R84, 0x7632, R84 ;  /* 0x0000763254544816 */ /* 0x000fe20000000054 */
[----:B------:R-:W-:Y:S01]  /*3600*/  FMUL.FTZ R222, R214, UR13 ;  /* 0x0000000dd6de7c20 */ /* 0x000fe20008410000 */
[----:B------:R-:W-:Y:S01]  /*3610*/  HFMA2.MMA R214, -RZ, RZ, 0, 0 ;  /* 0x00000000ffd67435 */ /* 0x000fe200000001ff */
[----:B------:R-:W-:-:S02]  /*3620*/  @P5 PRMT R85, R57, 0x7632, R85 ;  /* 0x0000763239555816 */ /* 0x000fc40000000055 */
[----:B------:R-:W-:Y:S02]  /*3630*/  @P4 IMAD.U32 R84, R84, 0x10000, RZ ;  /* 0x0001000054544824 */ /* 0x000fe400078e00ff */
[C---:B------:R-:W-:Y:S01]  /*3640*/  @P4 FMUL.FTZ R96, R222.reuse, R215 ;  /* 0x000000d7de604220 */ /* 0x040fe20000410000 */
[----:B------:R-:W-:Y:S01]  /*3650*/  @P5 SHF.L.U32 R215, R85, 0x10, RZ ;  /* 0x0000001055d75819 */ /* 0x000fe200000006ff */
[----:B------:R-:W-:Y:S01]  /*3660*/  @P4 FMUL.FTZ R214, R222, R84 ;  /* 0x00000054ded64220 */ /* 0x000fe20000410000 */
[----:B------:R-:W-:Y:S01]  /*3670*/  FMUL.FTZ R84, R223, R176 ;  /* 0x000000b0df547220 */ /* 0x000fe20000410000 */
[----:B------:R-:W-:Y:S02]  /*3680*/  @P5 PRMT R85, R85, 0x7632, R85 ;  /* 0x0000763255555816 */ /* 0x000fe40000000055 */
[----:B------:R-:W-:Y:S01]  /*3690*/  MOV R222, RZ ;  /* 0x000000ff00de7202 */ /* 0x000fe20000000f00 */
[----:B------:R-:W-:Y:S01]  /*36a0*/  FMUL.FTZ R84, R84, UR13 ;  /* 0x0000000d54547c20 */ /* 0x000fe20008410000 */
[----:B------:R-:W-:-:S02]  /*36b0*/  @P5 SHF.L.U32 R85, R85, 0x10, RZ ;  /* 0x0000001055555819 */ /* 0x000fc400000006ff */
[----:B------:R-:W-:Y:S01]  /*36c0*/  LOP3.LUT P4, RZ, R97, 0xff00, RZ, 0xc0, !PT ;  /* 0x0000ff0061ff7812 */ /* 0x000fe2000788c0ff */
[C---:B------:R-:W-:Y:S01]  /*36d0*/  @P5 FMUL.FTZ R222, R84.reuse, R215 ;  /* 0x000000d754de5220 */ /* 0x040fe20000410000 */
[----:B------:R-:W-:Y:S02]  /*36e0*/  IMAD.MOV.U32 R215, RZ, RZ, RZ ;  /* 0x000000ffffd77224 */ /* 0x000fe400078e00ff */
[----:B------:R-:W-:Y:S01]  /*36f0*/  @P5 FMUL.FTZ R215, R84, R85 ;  /* 0x0000005554d75220 */ /* 0x000fe20000410000 */
[C---:B------:R-:W-:Y:S02]  /*3700*/  LEA R84, P5, R179.reuse, UR16, 0x4 ;  /* 0x00000010b3547c11 */ /* 0x040fe4000f8a20ff */
[----:B------:R-:W-:Y:S02]  /*3710*/  @P1 SHF.L.U32 R232, R86, 0x10, RZ ;  /* 0x0000001056e81819 */ /* 0x000fe400000006ff */
[----:B------:R-:W-:Y:S02]  /*3720*/  LEA.HI.X R85, R179, UR17, RZ, 0x4, P5 ;  /* 0x00000011b3557c11 */ /* 0x000fe4000a8f24ff */
[----:B------:R-:W-:Y:S01]  /*3730*/  @P1 PRMT R86, R71, 0x7632, R86 ;  /* 0x0000763247561816 */ /* 0x000fe20000000056 */
[----:B------:R-:W-:Y:S01]  /*3740*/  @P1 FADD.FTZ R233, R233, R232 ;  /* 0x000000e8e9e91221 */ /* 0x000fe20000010000 */
[----:B------:R-:W-:Y:S01]  /*3750*/  LOP3.LUT P5, RZ, R97, 0xff000000, RZ, 0xc0, !PT ;  /* 0xff00000061ff7812 */ /* 0x000fe200078ac0ff */
[----:B------:R-:W-:Y:S01]  /*3760*/  FADD.FTZ R232, R216, -R217 ;  /* 0x800000d9d8e87221 */ /* 0x000fe20000010000 */
[----:B------:R-:W-:Y:S01]  /*3770*/  @P1 SHF.L.U32 R218, R86, 0x10, RZ ;  /* 0x0000001056da1819 */ /* 0x000fe200000006ff */
[----:B------:R-:W-:Y:S01]  /*3780*/  FMUL.FTZ R216, R233, R176 ;  /* 0x000000b0e9d87220 */ /* 0x000fe20000410000 */
[----:B------:R-:W-:Y:S01]  /*3790*/  @P4 PRMT R86, R58, 0x7632, R86 ;  /* 0x000076323a564816 */ /* 0x000fe20000000056 */
[----:B------:R-:W-:Y:S01]  /*37a0*/  HFMA2.MMA R97, -RZ, RZ, 0, 0 ;  /* 0x00000000ff617435 */ /* 0x000fe200000001ff */
[----:B------:R-:W-:Y:S01]  /*37b0*/  FMUL.FTZ R235, R177, R232 ;  /* 0x000000e8b1eb7220 */ /* 0x000fe20000410000 */
[----:B------:R-:W-:Y:S01]  /*37c0*/  FMUL.FTZ R216, R216, UR13 ;  /* 0x0000000dd8d87c20 */ /* 0x000fe20008410000 */
[----:B------:R-:W-:Y:S01]  /*37d0*/  @P4 SHF.L.U32 R217, R86, 0x10, RZ ;  /* 0x0000001056d94819 */ /* 0x000fe200000006ff */
[----:B------:R-:W-:Y:S01]  /*37e0*/  @P1 FADD.FTZ R221, R221, R218 ;  /* 0x000000dadddd1221 */ /* 0x000fe20000010000 */
[----:B------:R-:W-:-:S02]  /*37f0*/  @P2 F2FP.BF16.F32.PACK_AB R225, RZ, R225 ;  /* 0x000000e1ffe1223e */ /* 0x000fc400000010ff */
[----:B------:R-:W-:Y:S01]  /*3800*/  @P2 F2FP.BF16.F32.PACK_AB R223, RZ, R223 ;  /* 0x000000dfffdf223e */ /* 0x000fe200000010ff */
[----:B------:R-:W-:Y:S01]  /*3810*/  @P4 FMUL.FTZ R97, R216, R217 ;  /* 0x000000d9d8614220 */ /* 0x000fe20000410000 */
[----:B------:R-:W-:Y:S01]  /*3820*/  @P5 PRMT R86, R59, 0x7632, R86 ;  /* 0x000076323b565816 */ /* 0x000fe20000000056 */
[----:B------:R-:W-:Y:S01]  /*3830*/  FMUL.FTZ R217, R221, R176 ;  /* 0x000000b0ddd97220 */ /* 0x000fe20000410000 */
[----:B------:R-:W-:Y:S02]  /*3840*/  @P2 F2FP.BF16.F32.PACK_AB R233, RZ, R233 ;  /* 0x000000e9ffe9223e */ /* 0x000fe400000010ff */
[----:B------:R-:W-:Y:S01]  /*3850*/  @P2 F2FP.BF16.F32.PACK_AB R221, RZ, R221 ;  /* 0x000000ddffdd223e */ /* 0x000fe200000010ff */
[----:B------:R-:W-:Y:S02]  /*3860*/  @P5 IMAD.U32 R218, R86, 0x10000, RZ ;  /* 0x0001000056da5824 */ /* 0x000fe400078e00ff */
[----:B------:R-:W-:Y:S01]  /*3870*/  FMUL.FTZ R217, R217, UR13 ;  /* 0x0000000dd9d97c20 */ /* 0x000fe20008410000 */
[----:B------:R-:W-:-:S02]  /*3880*/  @P6 SHF.L.U32 R91, R59, 0x10, RZ ;  /* 0x000000103b5b6819 */ /* 0x000fc400000006ff */
[----:B------:R-:W-:Y:S01]  /*3890*/  @P2 PRMT R81, R81, 0x5410, R223 ;  /* 0x0000541051512816 */ /* 0x000fe200000000df */
[----:B------:R-:W-:Y:S01]  /*38a0*/  @P5 FMUL.FTZ R219, R217, R218 ;  /* 0x000000dad9db5220 */ /* 0x000fe20000410000 */
[----:B------:R-:W-:Y:S02]  /*38b0*/  @P2 F2FP.BF16.F32.PACK_AB R218, RZ, R88 ;  /* 0x00000058ffda223e */ /* 0x000fe400000010ff */
[----:B------:R-:W-:Y:S02]  /*38c0*/  @P1 SHF.L.U32 R88, R71, 0x10, RZ ;  /* 0x0000001047581819 */ /* 0x000fe400000006ff */
[----:B------:R-:W-:Y:S02]  /*38d0*/  @P2 PRMT R80, R218, 0x7610, R80 ;  /* 0x00007610da502816 */ /* 0x000fe40000000050 */
[----:B------:R-:W-:Y:S01]  /*38e0*/  @P2 PRMT R82, R82, 0x5410, R233 ;  /* 0x0000541052522816 */ /* 0x000fe200000000e9 */
[----:B------:R-:W-:Y:S01]  /*38f0*/  @P1 FADD.FTZ R235, R235, R88 ;  /* 0x00000058ebeb1221 */ /* 0x000fe20000010000 */
[----:B------:R-:W-:Y:S01]  /*3900*/  @P2 PRMT R80, R80, 0x5410, R225 ;  /* 0x0000541050502816 */ /* 0x000fe200000000e1 */
[----:B------:R-:W0:Y:S01]  /*3910*/  @P2 LDC.64 R88, c[0x0][0x308] ;  /* 0x0000c200ff582b82 */ /* 0x000e220000000a00 */
[----:B------:R-:W-:-:S02]  /*3920*/  F2FP.BF16.F32.PACK_AB R90, R97, R90 ;  /* 0x0000005a615a723e */ /* 0x000fc400000010ff */
[----:B------:R-:W-:Y:S01]  /*3930*/  @P2 F2FP.BF16.F32.PACK_AB R218, RZ, R235 ;  /* 0x000000ebffda223e */ /* 0x000fe200000010ff */
[----:B------:R-:W-:-:S03]  /*3940*/  FMUL.FTZ R235, R235, R176 ;  /* 0x000000b0ebeb7220 */ /* 0x000fc60000410000 */
[----:B------:R-:W-:Y:S01]  /*3950*/  @P2 PRMT R83, R218, 0x7610, R83 ;  /* 0x00007610da532816 */ /* 0x000fe20000000053 */
[----:B------:R-:W-:-:S03]  /*3960*/  FMUL.FTZ R218, R235, UR13 ;  /* 0x0000000debda7c20 */ /* 0x000fc60008410000 */
[----:B------:R-:W-:Y:S01]  /*3970*/  @P2 PRMT R83, R83, 0x5410, R221 ;  /* 0x0000541053532816 */ /* 0x000fe200000000dd */
[----:B------:R-:W-:-:S05]  /*3980*/  @P6 FMUL.FTZ R220, R218, R91 ;  /* 0x0000005bdadc6220 */ /* 0x000fca0000410000 */
[----:B------:R-:W-:Y:S01]  /*3990*/  F2FP.BF16.F32.PACK_AB R91, R219, R220 ;  /* 0x000000dcdb5b723e */ /* 0x000fe200000010ff */
[----:B0-----:R-:W-:-:S05]  /*39a0*/  @P2 IMAD.WIDE.U32 R88, R179, 0x10, R88 ;  /* 0x00000010b3582825 */ /* 0x001fca00078e0058 */
[----:B------:R0:W-:Y:S02]  /*39b0*/  @P2 STG.E.128 desc[UR6][R88.64], R80 ;  /* 0x0000005058002986 */ /* 0x0001e4000c101d06 */
[----:B0-----:R-:W-:Y:S02]  /*39c0*/  F2FP.BF16.F32.PACK_AB R89, R222, R224 ;  /* 0x000000e0de59723e */ /* 0x001fe400000010ff */
[----:B------:R-:W-:Y:S01]  /*39d0*/  F2FP.BF16.F32.PACK_AB R88, R96, R227 ;  /* 0x000000e36058723e */ /* 0x000fe200000010ff */
[----:B------:R-:W-:-:S04]  /*39e0*/  IMAD.WIDE.U32 R96, R175, 0x10, R240 ;  /* 0x00000010af607825 */ /* 0x000fc800078e00f0 */
[----:B------:R0:W-:Y:S04]  /*39f0*/  STG.E.128 desc[UR6][R84.64], R88 ;  /* 0x0000005854007986 */ /* 0x0001e8000c101d06 */
[----:B0-----:R0:W2:Y:S01]  /*3a00*/  LDG.E.128 R88, desc[UR6][R96.64] ;  /* 0x0000000660587981 */ /* 0x0010a2000c1e1d00 */
[----:B------:R-:W-:Y:S01]  /*3a10*/  @P4 PRMT R86, R86, 0x7632, R86 ;  /* 0x0000763256564816 */ /* 0x000fe20000000056 */
[----:B------:R-:W-:Y:S01]  /*3a20*/  IMAD.MOV.U32 R179, RZ, RZ, RZ ;  /* 0x000000ffffb37224 */ /* 0x000fe200078e00ff */
[----:B------:R-:W-:Y:S01]  /*3a30*/  @P6 SHF.L.U32 R85, R87, 0x10, RZ ;  /* 0x0000001057556819 */ /* 0x000fe200000006ff */
[-CC-:B------:R-:W-:Y:S01]  /*3a40*/  FFMA.FTZ R196, R196, R162.reuse, R161.reuse ;  /* 0x000000a2c4c47223 */ /* 0x180fe200000100a1 */
[----:B------:R-:W-:Y:S01]  /*3a50*/  @P4 SHF.L.U32 R219, R86, 0x10, RZ ;  /* 0x0000001056db4819 */ /* 0x000fe200000006ff */
[-CC-:B------:R-:W-:Y:S01]  /*3a60*/  FFMA.FTZ R86, R199, R162.reuse, R161.reuse ;  /* 0x000000a2c7567223 */ /* 0x180fe200000100a1 */
[-CC-:B------:R-:W-:Y:S01]  /*3a70*/  FFMA.FTZ R199, R208, R162.reuse, R161.reuse ;  /* 0x000000a2d0c77223 */ /* 0x180fe200000100a1 */
[----:B------:R-:W-:Y:S01]  /*3a80*/  @P1 SHF.L.U32 R208, R73, 0x10, RZ ;  /* 0x0000001049d01819 */ /* 0x000fe200000006ff */
[-CC-:B------:R-:W-:Y:S01]  /*3a90*/  FFMA.FTZ R206, R206, R162.reuse, R161.reuse ;  /* 0x000000a2cece7223 */ /* 0x180fe200000100a1 */
[----:B------:R-:W-:Y:S01]  /*3aa0*/  FADD.FTZ R86, R163, -R86 ;  /* 0x80000056a3567221 */ /* 0x000fe20000010000 */
[----:B------:R-:W-:Y:S01]  /*3ab0*/  HFMA2.MMA R163, -RZ, RZ, 0, 0 ;  /* 0x00000000ffa37435 */ /* 0x000fe200000001ff */
[----:B0-----:R-:W-:Y:S01]  /*3ac0*/  FFMA.FTZ R97, R202, R162, R161 ;  /* 0x000000a2ca617223 */ /* 0x001fe200000100a1 */
[----:B------:R-:W-:Y:S01]  /*3ad0*/  @P4 FMUL.FTZ R179, R216, R219 ;  /* 0x000000dbd8b34220 */ /* 0x000fe20000410000 */
[----:B------:R-:W-:Y:S01]  /*3ae0*/  MOV R216, R94 ;  /* 0x0000005e00d87202 */ /* 0x000fe20000000f00 */
[----:B------:R-:W-:Y:S01]  /*3af0*/  FADD.FTZ R210, R210, -R199 ;  /* 0x800000c7d2d27221 */ /* 0x000fe20000010000 */
[----:B------:R-:W-:Y:S01]  /*3b00*/  FADD.FTZ R200, R200, -R97 ;  /* 0x80000061c8c87221 */ /* 0x000fe20000010000 */
[----:B------:R-:W-:Y:S01]  /*3b10*/  @P6 FMUL.FTZ R163, R218, R85 ;  /* 0x00000055daa36220 */ /* 0x000fe20000410000 */
[----:B------:R-:W-:Y:S01]  /*3b20*/  @P1 SHF.L.U32 R96, R72, 0x10, RZ ;  /* 0x0000001048601819 */ /* 0x000fe200000006ff */
[C---:B------:R-:W-:Y:S01]  /*3b30*/  FMUL.FTZ R97, R177.reuse, R86 ;  /* 0x00000056b1617220 */ /* 0x040fe20000410000 */
[----:B------:R-:W-:Y:S01]  /*3b40*/  LOP3.LUT P6, RZ, R94, 0xff0000, RZ, 0xc0, !PT ;  /* 0x00ff00005eff7812 */ /* 0x000fe200078cc0ff */
[----:B------:R-:W-:Y:S01]  /*3b50*/  FMUL.FTZ R85, R177, R210 ;  /* 0x000000d2b1557220 */ /* 0x000fe20000410000 */
[----:B------:R-:W-:Y:S01]  /*3b60*/  LOP3.LUT P4, RZ, R216, 0xff, RZ, 0xc0, !PT ;  /* 0x000000ffd8ff7812 */ /* 0x000fe2000788c0ff */
[----:B------:R-:W-:Y:S01]  /*3b70*/  @P1 FADD.FTZ R97, R97, R96 ;  /* 0x0000006061611221 */ /* 0x000fe20000010000 */
[--C-:B------:R-:W-:Y:S01]  /*3b80*/  FFMA.FTZ R202, R204, R162, R161.reuse ;  /* 0x000000a2ccca7223 */ /* 0x100fe200000100a1 */
[----:B------:R-:W-:Y:S01]  /*3b90*/  @P1 FADD.FTZ R85, R85, R208 ;  /* 0x000000d055551221 */ /* 0x000fe20000010000 */
[----:B------:R-:W-:Y:S01]  /*3ba0*/  @P5 PRMT R84, R87, 0x7632, R84 ;  /* 0x0000763257545816 */ /* 0x000fe20000000054 */
[----:B------:R-:W-:Y:S01]  /*3bb0*/  FMUL.FTZ R86, R97, R176 ;  /* 0x000000b061567220 */ /* 0x000fe20000410000 */
[----:B------:R-:W-:Y:S01]  /*3bc0*/  FADD.FTZ R204, R207, -R196 ;  /* 0x800000c4cfcc7221 */ /* 0x000fe20000010000 */
[----:B------:R-:W-:Y:S01]  /*3bd0*/  FFMA.FTZ R218, R201, R162, R161 ;  /* 0x000000a2c9da7223 */ /* 0x000fe200000100a1 */
[----:B------:R-:W-:Y:S01]  /*3be0*/  FMUL.FTZ R207, R85, R176 ;  /* 0x000000b055cf7220 */ /* 0x000fe20000410000 */
[----:B------:R-:W-:Y:S01]  /*3bf0*/  @P5 SHF.L.U32 R84, R84, 0x10, RZ ;  /* 0x0000001054545819 */ /* 0x000fe200000006ff */
[----:B------:R-:W-:Y:S01]  /*3c00*/  HFMA2.MMA R201, -RZ, RZ, 0, 0 ;  /* 0x00000000ffc97435 */ /* 0x000fe200000001ff */
[----:B------:R-:W-:Y:S01]  /*3c10*/  FMUL.FTZ R210, R86, UR13 ;  /* 0x0000000d56d27c20 */ /* 0x000fe20008410000 */
[----:B------:R-:W-:Y:S01]  /*3c20*/  FADD.FTZ R206, R203, -R206 ;  /* 0x800000cecbce7221 */ /* 0x000fe20000010000 */
[----:B------:R-:W-:Y:S01]  /*3c30*/  FMUL.FTZ R87, R177, R204 ;  /* 0x000000ccb1577220 */ /* 0x000fe20000410000 */
[----:B------:R-:W-:Y:S01]  /*3c40*/  @P6 SHF.L.U32 R208, R53, 0x10, RZ ;  /* 0x0000001035d06819 */ /* 0x000fe200000006ff */
[----:B------:R-:W-:Y:S01]  /*3c50*/  FADD.FTZ R204, R205, -R218 ;  /* 0x800000dacdcc7221 */ /* 0x000fe20000010000 */
[----:B------:R-:W-:Y:S01]  /*3c60*/  FMUL.FTZ R207, R207, UR13 ;  /* 0x0000000dcfcf7c20 */ /* 0x000fe20008410000 */
[----:B------:R-:W-:Y:S01]  /*3c70*/  @P4 IMAD.U32 R205, R52, 0x10000, RZ ;  /* 0x0001000034cd4824 */ /* 0x000fe200078e00ff */
[----:B------:R-:W-:Y:S01]  /*3c80*/  MOV R96, RZ ;  /* 0x000000ff00607202 */ /* 0x000fe20000000f00 */
[----:B------:R-:W-:-:S02]  /*3c90*/  IMAD.MOV.U32 R196, RZ, RZ, RZ ;  /* 0x000000ffffc47224 */ /* 0x000fc400078e00ff */
[----:B------:R-:W-:Y:S01]  /*3ca0*/  @P5 FMUL.FTZ R196, R217, R84 ;  /* 0x00000054d9c45220 */ /* 0x000fe20000410000 */
[----:B------:R-:W-:Y:S01]  /*3cb0*/  IMAD.MOV.U32 R199, RZ, RZ, RZ ;  /* 0x000000ffffc77224 */ /* 0x000fe200078e00ff */
[----:B------:R-:W-:Y:S01]  /*3cc0*/  MOV R84, RZ ;  /* 0x000000ff00547202 */ /* 0x000fe20000000f00 */
[----:B------:R-:W-:Y:S01]  /*3cd0*/  @P6 FMUL.FTZ R96, R207, R208 ;  /* 0x000000d0cf606220 */ /* 0x000fe20000410000 */
[----:B------:R-:W-:Y:S01]  /*3ce0*/  @P4 FMUL.FTZ R84, R210, R205 ;  /* 0x000000cdd2544220 */ /* 0x000fe20000410000 */
[----:B------:R-:W-:Y:S01]  /*3cf0*/  LOP3.LUT P5, RZ, R95, 0xff, RZ, 0xc0, !PT ;  /* 0x000000ff5fff7812 */ /* 0x000fe200078ac0ff */
[----:B------:R-:W-:Y:S01]  /*3d00*/  FMUL.FTZ R217, R177, R206 ;  /* 0x000000ceb1d97220 */ /* 0x000fe20000410000 */
[----:B------:R-:W-:Y:S01]  /*3d10*/  @P1 SHF.L.U32 R216, R74, 0x10, RZ ;  /* 0x000000104ad81819 */ /* 0x000fe200000006ff */
[----:B------:R-:W-:Y:S01]  /*3d20*/  FADD.FTZ R202, R209, -R202 ;  /* 0x800000cad1ca7221 */ /* 0x000fe20000010000 */
[----:B------:R-:W-:Y:S01]  /*3d30*/  HFMA2.MMA R209, -RZ, RZ, 0, 0 ;  /* 0x00000000ffd17435 */ /* 0x000fe200000001ff */
[----:B------:R-:W-:Y:S01]  /*3d40*/  FMUL.FTZ R219, R177, R204 ;  /* 0x000000ccb1db7220 */ /* 0x000fe20000410000 */
[----:B------:R-:W-:Y:S01]  /*3d50*/  @P2 F2FP.BF16.F32.PACK_AB R97, RZ, R97 ;  /* 0x00000061ff61223e */ /* 0x000fe200000010ff */
[----:B------:R-:W-:Y:S01]  /*3d60*/  @P1 FADD.FTZ R87, R87, R216 ;  /* 0x000000d857571221 */ /* 0x000fe20000010000 */
[----:B------:R-:W-:Y:S01]  /*3d70*/  FFMA.FTZ R216, R198, R162, R161 ;  /* 0x000000a2c6d87223 */ /* 0x000fe200000100a1 */
[----:B------:R-:W-:Y:S01]  /*3d80*/  FMUL.FTZ R221, R177, R202 ;  /* 0x000000cab1dd7220 */ /* 0x000fe20000410000 */
[----:B------:R-:W-:-:S02]  /*3d90*/  MOV R225, RZ ;  /* 0x000000ff00e17202 */ /* 0x000fc40000000f00 */
[----:B------:R-:W-:Y:S02]  /*3da0*/  @P2 PRMT R80, R97, 0x7610, R80 ;  /* 0x0000761061502816 */ /* 0x000fe40000000050 */
[----:B------:R-:W-:Y:S02]  /*3db0*/  @P5 SHF.L.U32 R205, R54, 0x10, RZ ;  /* 0x0000001036cd5819 */ /* 0x000fe400000006ff */
[----:B--2---:R-:W-:Y:S02]  /*3dc0*/  @P6 SHF.L.U32 R86, R89, 0x10, RZ ;  /* 0x0000001059566819 */ /* 0x004fe400000006ff */
[----:B------:R-:W-:Y:S02]  /*3dd0*/  @P4 SHF.L.U32 R203, R88, 0x10, RZ ;  /* 0x0000001058cb4819 */ /* 0x000fe400000006ff */
[----:B------:R-:W-:Y:S01]  /*3de0*/  @P1 PRMT R89, R73, 0x7632, R89 ;  /* 0x0000763249591816 */ /* 0x000fe20000000059 */
[----:B------:R-:W-:Y:S01]  /*3df0*/  @P6 FMUL.FTZ R201, R207, R86 ;  /* 0x00000056cfc96220 */ /* 0x000fe20000410000 */
[----:B------:R-:W-:Y:S01]  /*3e00*/  LOP3.LUT P6, RZ, R94, 0xff000000, RZ, 0xc0, !PT ;  /* 0xff0000005eff7812 */ /* 0x000fe200078cc0ff */
[----:B------:R-:W-:Y:S01]  /*3e10*/  @P4 FMUL.FTZ R199, R210, R203 ;  /* 0x000000cbd2c74220 */ /* 0x000fe20000410000 */
[----:B------:R-:W-:Y:S01]  /*3e20*/  LOP3.LUT P4, RZ, R94, 0xff00, RZ, 0xc0, !PT ;  /* 0x0000ff005eff7812 */ /* 0x000fe2000788c0ff */
[----:B------:R-:W-:Y:S01]  /*3e30*/  FMUL.FTZ R207, R177, R200 ;  /* 0x000000c8b1cf7220 */ /* 0x000fe20000410000 */
[----:B------:R-:W-:Y:S01]  /*3e40*/  @P1 PRMT R88, R72, 0x7632, R88 ;  /* 0x0000763248581816 */ /* 0x000fe20000000058 */
[----:B------:R-:W-:Y:S01]  /*3e50*/  FMUL.FTZ R94, R87, R176 ;  /* 0x000000b0575e7220 */ /* 0x000fe20000410000 */
[----:B------:R-:W-:Y:S01]  /*3e60*/  @P1 SHF.L.U32 R210, R89, 0x10, RZ ;  /* 0x0000001059d21819 */ /* 0x000fe200000006ff */
[----:B------:R-:W-:Y:S01]  /*3e70*/  HFMA2.MMA R203, -RZ, RZ, 0, 0 ;  /* 0x00000000ffcb7435 */ /* 0x000fe200000001ff */
[----:B------:R-:W-:Y:S01]  /*3e80*/  @P5 SHF.L.U32 R198, R90, 0x10, RZ ;  /* 0x000000105ac65819 */ /* 0x000fe200000006ff */
[----:B------:R-:W-:-:S02]  /*3e90*/  @P1 IMAD.U32 R208, R88, 0x10000, RZ ;  /* 0x0001000058d01824 */ /* 0x000fc400078e00ff */
[----:B------:R-:W-:Y:S01]  /*3ea0*/  FMUL.FTZ R200, R94, UR13 ;  /* 0x0000000d5ec87c20 */ /* 0x000fe20008410000 */
[----:B------:R-:W-:Y:S01]  /*3eb0*/  @P1 FADD.FTZ R207, R207, R210 ;  /* 0x000000d2cfcf1221 */ /* 0x000fe20000010000 */
[----:B------:R-:W-:Y:S01]  /*3ec0*/  FADD.FTZ R94, R197, -R216 ;  /* 0x800000d8c55e7221 */ /* 0x000fe20000010000 */
[----:B------:R-:W-:Y:S01]  /*3ed0*/  @P6 PRMT R89, R53, 0x7632, R89 ;  /* 0x0000763235596816 */ /* 0x000fe20000000059 */
[----:B------:R-:W-:Y:S01]  /*3ee0*/  @P1 FADD.FTZ R217, R217, R208 ;  /* 0x000000d0d9d91221 */ /* 0x000fe20000010000 */
[----:B------:R-:W-:Y:S01]  /*3ef0*/  @P4 PRMT R88, R52, 0x7632, R88 ;  /* 0x0000763234584816 */ /* 0x000fe20000000058 */
[-C--:B------:R-:W-:Y:S01]  /*3f00*/  FMUL.FTZ R208, R207, R176.reuse ;  /* 0x000000b0cfd07220 */ /* 0x080fe20000410000 */
[----:B------:R-:W-:Y:S01]  /*3f10*/  @P6 SHF.L.U32 R210, R89, 0x10, RZ ;  /* 0x0000001059d26819 */ /* 0x000fe200000006ff */
[----:B------:R-:W-:Y:S01]  /*3f20*/  FMUL.FTZ R197, R217, R176 ;  /* 0x000000b0d9c57220 */ /* 0x000fe20000410000 */
[----:B------:R-:W-:Y:S01]  /*3f30*/  @P4 SHF.L.U32 R206, R88, 0x10, RZ ;  /* 0x0000001058ce4819 */ /* 0x000fe200000006ff */
[----:B------:R-:W-:Y:S01]  /*3f40*/  @P5 FMUL.FTZ R203, R200, R198 ;  /* 0x000000c6c8cb5220 */ /* 0x000fe20000410000 */
[----:B------:R-:W-:Y:S01]  /*3f50*/  @P6 PRMT R89, R89, 0x7632, R89 ;  /* 0x0000763259596816 */ /* 0x000fe20000000059 */
[----:B------:R-:W-:Y:S01]  /*3f60*/  HFMA2.MMA R198, -RZ, RZ, 0, 0 ;  /* 0x00000000ffc67435 */ /* 0x000fe200000001ff */
[----:B------:R-:W-:Y:S01]  /*3f70*/  @P4 PRMT R88, R88, 0x7632, R88 ;  /* 0x0000763258584816 */ /* 0x000fe20000000058 */
[----:B------:R-:W-:Y:S01]  /*3f80*/  FMUL.FTZ R208, R208, UR13 ;  /* 0x0000000dd0d07c20 */ /* 0x000fe20008410000 */
[----:B------:R-:W-:Y:S01]  /*3f90*/  @P6 SHF.L.U32 R89, R89, 0x10, RZ ;  /* 0x0000001059596819 */ /* 0x000fe200000006ff */
[----:B------:R-:W-:Y:S01]  /*3fa0*/  FMUL.FTZ R197, R197, UR13 ;  /* 0x0000000dc5c57c20 */ /* 0x000fe20008410000 */
[----:B------:R-:W-:Y:S01]  /*3fb0*/  MOV R86, RZ ;  /* 0x000000ff00567202 */ /* 0x000fe20000000f00 */
[----:B------:R-:W-:-:S02]  /*3fc0*/  @P4 IMAD.U32 R88, R88, 0x10000, RZ ;  /* 0x0001000058584824 */ /* 0x000fc400078e00ff */
[----:B------:R-:W-:Y:S01]  /*3fd0*/  @P5 FMUL.FTZ R86, R200, R205 ;  /* 0x000000cdc8565220 */ /* 0x000fe20000410000 */
[----:B------:R-:W-:Y:S01]  /*3fe0*/  MOV R200, RZ ;  /* 0x000000ff00c87202 */ /* 0x000fe20000000f00 */
[----:B------:R-:W-:Y:S02]  /*3ff0*/  IMAD.MOV.U32 R205, RZ, RZ, RZ ;  /* 0x000000ffffcd7224 */ /* 0x000fe400078e00ff */
[----:B------:R-:W-:Y:S01]  /*4000*/  @P6 FMUL.FTZ R200, R208, R89 ;  /* 0x00000059d0c86220 */ /* 0x000fe20000410000 */
[C---:B------:R-:W-:Y:S01]  /*4010*/  @P4 FMUL.FTZ R205, R197.reuse, R206 ;  /* 0x000000cec5cd4220 */ /* 0x040fe20000410000 */
[----:B------:R-:W-:Y:S01]  /*4020*/  @P4 FMUL.FTZ R198, R197, R88 ;  /* 0x00000058c5c64220 */ /* 0x000fe20000410000 */
[----:B------:R-:W-:Y:S01]  /*4030*/  @P1 PRMT R89, R74, 0x7632, R89 ;  /* 0x000076324a591816 */ /* 0x000fe20000000059 */
[----:B------:R-:W-:Y:S01]  /*4040*/  @P6 FMUL.FTZ R209, R208, R210 ;  /* 0x000000d2d0d16220 */ /* 0x000fe20000410000 */
[----:B------:R-:W-:Y:S01]  /*4050*/  LEA R88, P4, R175, UR16, 0x4 ;  /* 0x00000010af587c11 */ /* 0x000fe2000f8820ff */
[----:B------:R-:W-:Y:S01]  /*4060*/  FMUL.FTZ R223, R177, R94 ;  /* 0x0000005eb1df7220 */ /* 0x000fe20000410000 */
[----:B------:R-:W-:-:S02]  /*4070*/  @P1 SHF.L.U32 R206, R89, 0x10, RZ ;  /* 0x0000001059ce1819 */ /* 0x000fc400000006ff */
[----:B------:R-:W-:Y:S02]  /*4080*/  LOP3.LUT P6, RZ, R95, 0xff000000, RZ, 0xc0, !PT ;  /* 0xff0000005fff7812 */ /* 0x000fe400078cc0ff */
[----:B------:R-:W-:Y:S01]  /*4090*/  LEA.HI.X R89, R175, UR17, RZ, 0x4, P4 ;  /* 0x00000011af597c11 */ /* 0x000fe2000a0f24ff */
[----:B------:R-:W-:Y:S01]  /*40a0*/  @P1 FADD.FTZ R221, R221, R206 ;  /* 0x000000cedddd1221 */ /* 0x000fe20000010000 */
[----:B------:R-:W-:Y:S01]  /*40b0*/  LOP3.LUT P5, RZ, R95, 0xff00, RZ, 0xc0, !PT ;  /* 0x0000ff005fff7812 */ /* 0x000fe200078ac0ff */
[----:B------:R-:W-:Y:S01]  /*40c0*/  HFMA2.MMA R206, -RZ, RZ, 0, 0 ;  /* 0x00000000ffce7435 */ /* 0x000fe200000001ff */
[----:B------:R-:W-:Y:S01]  /*40d0*/  @P1 PRMT R90, R75, 0x7632, R90 ;  /* 0x000076324b5a1816 */ /* 0x000fe2000000005a */
[----:B------:R-:W-:Y:S01]  /*40e0*/  FMUL.FTZ R202, R221, R176 ;  /* 0x000000b0ddca7220 */ /* 0x000fe20000410000 */
[----:B------:R-:W-:Y:S02]  /*40f0*/  LOP3.LUT P4, RZ, R95, 0xff0000, RZ, 0xc0, !PT ;  /* 0x00ff00005fff7812 */ /* 0x000fe4000788c0ff */
[----:B------:R-:W0:Y:S01]  /*4100*/  @P2 LDC.64 R94, c[0x0][0x308] ;  /* 0x0000c200ff5e2b82 */ /* 0x000e220000000a00 */
[----:B------:R-:W-:Y:S01]  /*4110*/  @P1 SHF.L.U32 R210, R90, 0x10, RZ ;  /* 0x000000105ad21819 */ /* 0x000fe200000006ff */
[----:B------:R-:W-:Y:S01]  /*4120*/  FMUL.FTZ R202, R202, UR13 ;  /* 0x0000000dcaca7c20 */ /* 0x000fe20008410000 */
[----:B------:R-:W-:-:S02]  /*4130*/  @P6 PRMT R204, R55, 0x7632, R204 ;  /* 0x0000763237cc6816 */ /* 0x000fc400000000cc */
[----:B------:R-:W-:Y:S01]  /*4140*/  @P1 SHF.L.U32 R208, R75, 0x10, RZ ;  /* 0x000000104bd01819 */ /* 0x000fe200000006ff */
[----:B------:R-:W-:Y:S01]  /*4150*/  @P1 FADD.FTZ R223, R223, R210 ;  /* 0x000000d2dfdf1221 */ /* 0x000fe20000010000 */
[----:B------:R-:W-:Y:S02]  /*4160*/  @P6 SHF.L.U32 R204, R204, 0x10, RZ ;  /* 0x00000010cccc6819 */ /* 0x000fe400000006ff */
[----:B------:R-:W-:Y:S01]  /*4170*/  @P5 PRMT R90, R54, 0x7632, R90 ;  /* 0x00007632365a5816 */ /* 0x000fe2000000005a */
[----:B------:R-:W-:Y:S01]  /*4180*/  FMUL.FTZ R197, R223, R176 ;  /* 0x000000b0dfc57220 */ /* 0x000fe20000410000 */
[----:B------:R-:W-:Y:S01]  /*4190*/  @P1 FADD.FTZ R219, R219, R208 ;  /* 0x000000d0dbdb1221 */ /* 0x000fe20000010000 */
[----:B------:R-:W-:Y:S01]  /*41a0*/  @P4 IMAD.U32 R233, R55, 0x10000, RZ ;  /* 0x0001000037e94824 */ /* 0x000fe200078e00ff */
[----:B------:R-:W-:Y:S01]  /*41b0*/  @P2 F2FP.BF16.F32.PACK_AB R208, RZ, R87 ;  /* 0x00000057ffd0223e */ /* 0x000fe200000010ff */
[----:B------:R-:W-:Y:S01]  /*41c0*/  FMUL.FTZ R197, R197, UR13 ;  /* 0x0000000dc5c57c20 */ /* 0x000fe20008410000 */
[----:B------:R-:W-:Y:S01]  /*41d0*/  @P5 IMAD.U32 R227, R90, 0x10000, RZ ;  /* 0x000100005ae35824 */ /* 0x000fe200078e00ff */
[----:B------:R-:W-:-:S02]  /*41e0*/  @P2 F2FP.BF16.F32.PACK_AB R217, RZ, R217 ;  /* 0x000000d9ffd9223e */ /* 0x000fc400000010ff */
[----:B------:R-:W-:Y:S01]  /*41f0*/  @P6 FMUL.FTZ R206, R197, R204 ;  /* 0x000000ccc5ce6220 */ /* 0x000fe20000410000 */
[----:B------:R-:W-:Y:S01]  /*4200*/  FMUL.FTZ R204, R219, R176 ;  /* 0x000000b0dbcc7220 */ /* 0x000fe20000410000 */
[----:B------:R-:W-:Y:S01]  /*4210*/  @P2 F2FP.BF16.F32.PACK_AB R219, RZ, R219 ;  /* 0x000000dbffdb223e */ /* 0x000fe200000010ff */
[----:B------:R-:W-:Y:S01]  /*4220*/  @P5 FMUL.FTZ R225, R202, R227 ;  /* 0x000000e3cae15220 */ /* 0x000fe20000410000 */
[----:B------:R-:W-:Y:S01]  /*4230*/  MOV R227, RZ ;  /* 0x000000ff00e37202 */ /* 0x000fe20000000f00 */
[----:B------:R-:W-:Y:S01]  /*4240*/  FMUL.FTZ R204, R204, UR13 ;  /* 0x0000000dcccc7c20 */ /* 0x000fe20008410000 */
[----:B0-----:R-:W-:Y:S01]  /*4250*/  @P2 IMAD.WIDE.U32 R94, R175, 0x10, R94 ;  /* 0x00000010af5e2825 */ /* 0x001fe200078e005e */
[----:B------:R-:W-:-:S03]  /*4260*/  @P2 F2FP.BF16.F32.PACK_AB R175, RZ, R85 ;  /* 0x00000055ffaf223e */ /* 0x000fc600000010ff */
[----:B------:R-:W-:Y:S01]  /*4270*/  @P4 FMUL.FTZ R227, R204, R233 ;  /* 0x000000e9cce34220 */ /* 0x000fe20000410000 */
[----:B------:R-:W-:Y:S02]  /*4280*/  @P2 F2FP.BF16.F32.PACK_AB R207, RZ, R207 ;  /* 0x000000cfffcf223e */ /* 0x000fe400000010ff */
[----:B------:R-:W-:Y:S02]  /*4290*/  @P2 F2FP.BF16.F32.PACK_AB R221, RZ, R221 ;  /* 0x000000ddffdd223e */ /* 0x000fe400000010ff */
[----:B------:R-:W-:Y:S02]  /*42a0*/  @P2 F2FP.BF16.F32.PACK_AB R223, RZ, R223 ;  /* 0x000000dfffdf223e */ /* 0x000fe400000010ff */
[----:B------:R-:W-:Y:S02]  /*42b0*/  @P2 PRMT R81, R175, 0x7610, R81 ;  /* 0x00007610af512816 */ /* 0x000fe40000000051 */
[----:B------:R-:W-:Y:S02]  /*42c0*/  @P2 PRMT R82, R208, 0x7610, R82 ;  /* 0x00007610d0522816 */ /* 0x000fe40000000052 */
[----:B------:R-:W-:-:S02]  /*42d0*/  @P2 PRMT R83, R219, 0x7610, R83 ;  /* 0x00007610db532816 */ /* 0x000fc40000000053 */
[----:B------:R-:W-:Y:S02]  /*42e0*/  @P2 PRMT R80, R80, 0x5410, R217 ;  /* 0x0000541050502816 */ /* 0x000fe400000000d9 */
[----:B------:R-:W-:Y:S02]  /*42f0*/  @P2 PRMT R81, R81, 0x5410, R207 ;  /* 0x0000541051512816 */ /* 0x000fe400000000cf */
[----:B------:R-:W-:Y:S02]  /*4300*/  @P2 PRMT R82, R82, 0x5410, R221 ;  /* 0x0000541052522816 */ /* 0x000fe400000000dd */
[----:B------:R-:W-:Y:S02]  /*4310*/  @P2 PRMT R83, R83, 0x5410, R223 ;  /* 0x0000541053532816 */ /* 0x000fe400000000df */
[----:B------:R-:W-:Y:S02]  /*4320*/  F2FP.BF16.F32.PACK_AB R87, R206, R227 ;  /* 0x000000e3ce57723e */ /* 0x000fe400000010ff */
[----:B------:R-:W-:Y:S01]  /*4330*/  F2FP.BF16.F32.PACK_AB R86, R225, R86 ;  /* 0x00000056e156723e */ /* 0x000fe200000010ff */
[----:B------:R-:W-:Y:S01]  /*4340*/  @P2 STG.E.128 desc[UR6][R94.64], R80 ;  /* 0x000000505e002986 */ /* 0x000fe2000c101d06 */
[----:B------:R-:W-:Y:S01]  /*4350*/  F2FP.BF16.F32.PACK_AB R85, R209, R96 ;  /* 0x00000060d155723e */ /* 0x000fe200000010ff */
[----:B------:R-:W-:Y:S01]  /*4360*/  IMAD.WIDE.U32 R96, R174, 0x10, R240 ;  /* 0x00000010ae607825 */ /* 0x000fe200078e00f0 */
[----:B------:R-:W-:-:S05]  /*4370*/  F2FP.BF16.F32.PACK_AB R84, R205, R84 ;  /* 0x00000054cd54723e */ /* 0x000fca00000010ff */
[----:B------:R0:W-:Y:S04]  /*4380*/  STG.E.128 desc[UR6][R88.64], R84 ;  /* 0x0000005458007986 */ /* 0x0001e8000c101d06 */
[----:B0-----:R0:W2:Y:S01]  /*4390*/  LDG.E.128 R84, desc[UR6][R96.64] ;  /* 0x0000000660547981 */ /* 0x0010a2000c1e1d00 */
[----:B------:R-:W-:Y:S01]  /*43a0*/  @P5 PRMT R175, R90, 0x7632, R175 ;  /* 0x000076325aaf5816 */ /* 0x000fe200000000af */
[----:B------:R-:W-:Y:S01]  /*43b0*/  HFMA2.MMA R90, -RZ, RZ, 0, 0 ;  /* 0x00000000ff5a7435 */ /* 0x000fe200000001ff */
[-CC-:B------:R-:W-:Y:S01]  /*43c0*/  FFMA.FTZ R95, R106, R162.reuse, R161.reuse ;  /* 0x000000a26a5f7223 */ /* 0x180fe200000100a1 */
[-CC-:B------:R-:W-:Y:S01]  /*43d0*/  FFMA.FTZ R108, R108, R162.reuse, R161.reuse ;  /* 0x000000a26c6c7223 */ /* 0x180fe200000100a1 */
[----:B------:R-:W-:Y:S01]  /*43e0*/  @P5 SHF.L.U32 R175, R175, 0x10, RZ ;  /* 0x00000010afaf5819 */ /* 0x000fe200000006ff */
[-C--:B------:R-:W-:Y:S01]  /*43f0*/  FFMA.FTZ R101, R101, R162.reuse, R161 ;  /* 0x000000a265657223 */ /* 0x080fe200000100a1 */
[----:B------:R-:W-:Y:S01]  /*4400*/  FADD.FTZ R104, R104, -R95 ;  /* 0x8000005f68687221 */ /* 0x000fe20000010000 */
[----:B------:R-:W-:Y:S01]  /*4410*/  @P1 SHF.L.U32 R88, R76, 0x10, RZ ;  /* 0x000000104c581819 */ /* 0x000fe200000006ff */
[----:B------:R-:W-:Y:S01]  /*4420*/  FADD.FTZ R108, R109, -R108 ;  /* 0x8000006c6d6c7221 */ /* 0x000fe20000010000 */
[----:B------:R-:W-:Y:S01]  /*4430*/  @P5 FMUL.FTZ R90, R202, R175 ;  /* 0x000000afca5a5220 */ /* 0x000fe20000410000 */
[-C--:B------:R-:W-:Y:S01]  /*4440*/  FFMA.FTZ R202, R107, R162.reuse, R161 ;  /* 0x000000a26bca7223 */ /* 0x080fe200000100a1 */
[----:B------:R-:W-:Y:S01]  /*4450*/  @P1 PRMT R89, R76, 0x7632, R89 ;  /* 0x000076324c591816 */ /* 0x000fe20000000059 */
[--C-:B------:R-:W-:Y:S01]  /*4460*/  FFMA.FTZ R110, R110, R162, R161.reuse ;  /* 0x000000a26e6e7223 */ /* 0x100fe200000100a1 */
[----:B------:R-:W-:Y:S01]  /*4470*/  MOV R205, R92 ;  /* 0x0000005c00cd7202 */ /* 0x000fe20000000f00 */
[----:B------:R-:W-:Y:S01]  /*4480*/  FADD.FTZ R202, R105, -R202 ;  /* 0x800000ca69ca7221 */ /* 0x000fe20000010000 */
[----:B------:R-:W-:Y:S01]  /*4490*/  FMUL.FTZ R105, R177, R108 ;  /* 0x0000006cb1697220 */ /* 0x000fe20000410000 */
[----:B------:R-:W-:Y:S01]  /*44a0*/  FFMA.FTZ R103, R103, R162, R161 ;  /* 0x000000a267677223 */ /* 0x000fe200000100a1 */
[----:B------:R-:W-:Y:S01]  /*44b0*/  FADD.FTZ R100, R100, -R101 ;  /* 0x8000006564647221 */ /* 0x000fe20000010000 */
[----:B------:R-:W-:Y:S01]  /*44c0*/  FMUL.FTZ R95, R177, R202 ;  /* 0x000000cab15f7220 */ /* 0x000fe20000410000 */
[----:B0-----:R-:W-:Y:S01]  /*44d0*/  @P1 PRMT R96, R77, 0x7632, R96 ;  /* 0x000076324d601816 */ /* 0x001fe20000000060 */
[----:B------:R-:W-:Y:S01]  /*44e0*/  FFMA.FTZ R112, R112, R162, R161 ;  /* 0x000000a270707223 */ /* 0x000fe200000100a1 */
[----:B------:R-:W-:Y:S01]  /*44f0*/  FADD.FTZ R110, R111, -R110 ;  /* 0x8000006e6f6e7221 */ /* 0x000fe20000010000 */
[----:B------:R-:W-:Y:S01]  /*4500*/  @P1 FADD.FTZ R95, R95, R88 ;  /* 0x000000585f5f1221 */ /* 0x000fe20000010000 */
[----:B------:R-:W-:Y:S01]  /*4510*/  @P1 IMAD.U32 R88, R89, 0x10000, RZ ;  /* 0x0001000059581824 */ /* 0x000fe200078e00ff */
[----:B------:R-:W-:Y:S01]  /*4520*/  @P4 SHF.L.U32 R89, R91, 0x10, RZ ;  /* 0x000000105b594819 */ /* 0x000fe200000006ff */
[----:B------:R-:W-:Y:S01]  /*4530*/  HFMA2.MMA R107, -RZ, RZ, 0, 0 ;  /* 0x00000000ff6b7435 */ /* 0x000fe200000001ff */
[----:B------:R-:W-:Y:S01]  /*4540*/  LOP3.LUT P5, RZ, R205, 0xff, RZ, 0xc0, !PT ;  /* 0x000000ffcdff7812 */ /* 0x000fe200078ac0ff */
[--C-:B------:R-:W-:Y:S01]  /*4550*/  @P1 FADD.FTZ R105, R105, R88.reuse ;  /* 0x0000005869691221 */ /* 0x100fe20000010000 */
[----:B------:R-:W-:Y:S01]  /*4560*/  @P1 PRMT R88, R78, 0x7632, R88 ;  /* 0x000076324e581816 */ /* 0x000fe20000000058 */
[----:B------:R-:W-:Y:S01]  /*4570*/  FADD.FTZ R102, R102, -R103 ;  /* 0x8000006766667221 */ /* 0x000fe20000010000 */
[----:B------:R-:W-:Y:S01]  /*4580*/  @P6 PRMT R91, R91, 0x7632, R91 ;  /* 0x000076325b5b6816 */ /* 0x000fe2000000005b */
[----:B------:R-:W-:Y:S01]  /*4590*/  FMUL.FTZ R103, R177, R100 ;  /* 0x00000064b1677220 */ /* 0x000fe20000410000 */
[----:B------:R-:W-:Y:S01]  /*45a0*/  @P1 SHF.L.U32 R96, R96, 0x10, RZ ;  /* 0x0000001060601819 */ /* 0x000fe200000006ff */
[----:B------:R-:W-:Y:S01]  /*45b0*/  FADD.FTZ R112, R113, -R112 ;  /* 0x8000007071707221 */ /* 0x000fe20000010000 */
[----:B------:R-:W-:Y:S01]  /*45c0*/  FMUL.FTZ R97, R177, R110 ;  /* 0x0000006eb1617220 */ /* 0x000fe20000410000 */
[----:B------:R-:W-:Y:S01]  /*45d0*/  @P1 SHF.L.U32 R100, R88, 0x10, RZ ;  /* 0x0000001058641819 */ /* 0x000fe200000006ff */
[----:B------:R-:W-:Y:S01]  /*45e0*/  FFMA.FTZ R114, R114, R162, R161 ;  /* 0x000000a272727223 */ /* 0x000fe200000100a1 */
[----:B------:R-:W-:Y:S01]  /*45f0*/  @P6 SHF.L.U32 R88, R91, 0x10, RZ ;  /* 0x000000105b586819 */ /* 0x000fe200000006ff */
[----:B------:R-:W-:Y:S01]  /*4600*/  @P4 FMUL.FTZ R107, R204, R89 ;  /* 0x00000059cc6b4220 */ /* 0x000fe20000410000 */
[----:B------:R-:W-:Y:S01]  /*4610*/  FMUL.FTZ R101, R177, R112 ;  /* 0x00000070b1657220 */ /* 0x000fe20000410000 */
[----:B------:R-:W-:Y:S01]  /*4620*/  @P1 FADD.FTZ R97, R97, R96 ;  /* 0x0000006061611221 */ /* 0x000fe20000010000 */
[----:B------:R-:W-:Y:S01]  /*4630*/  @P1 PRMT R89, R79, 0x7632, R89 ;  /* 0x000076324f591816 */ /* 0x000fe20000000059 */
[----:B------:R-:W-:Y:S01]  /*4640*/  FADD.FTZ R114, R115, -R114 ;  /* 0x8000007273727221 */ /* 0x000fe20000010000 */
[----:B------:R-:W-:Y:S01]  /*4650*/  MOV R96, RZ ;  /* 0x000000ff00607202 */ /* 0x000fe20000000f00 */
[----:B------:R-:W-:Y:S01]  /*4660*/  @P6 FMUL.FTZ R96, R197, R88 ;  /* 0x00000058c5606220 */ /* 0x000fe20000410000 */
[----:B------:R-:W-:Y:S01]  /*4670*/  @P1 SHF.L.U32 R94, R77, 0x10, RZ ;  /* 0x000000104d5e1819 */ /* 0x000fe200000006ff */
[----:B------:R-:W-:Y:S01]  /*4680*/  FMUL.FTZ R88, R95, R176 ;  /* 0x000000b05f587220 */ /* 0x000fe20000410000 */
[C---:B------:R-:W-:Y:S01]  /*4690*/  FMUL.FTZ R109, R177.reuse, R104 ;  /* 0x00000068b16d7220 */ /* 0x040fe20000410000 */
[----:B------:R-:W-:Y:S01]  /*46a0*/  FMUL.FTZ R111, R177, R102 ;  /* 0x00000066b16f7220 */ /* 0x000fe20000410000 */
[----:B------:R-:W-:Y:S01]  /*46b0*/  @P1 FADD.FTZ R101, R101, R100 ;  /* 0x0000006465651221 */ /* 0x000fe20000010000 */
[----:B------:R-:W-:Y:S01]  /*46c0*/  @P1 IMAD.U32 R102, R89, 0x10000, RZ ;  /* 0x0001000059661824 */ /* 0x000fe200078e00ff */
[----:B------:R-:W-:Y:S01]  /*46d0*/  HFMA2.MMA R100, -RZ, RZ, 0, 0 ;  /* 0x00000000ff647435 */ /* 0x000fe200000001ff */
[----:B------:R-:W-:Y:S01]  /*46e0*/  FMUL.FTZ R177, R177, R114 ;  /* 0x00000072b1b17220 */ /* 0x000fe20000410000 */
[----:B------:R-:W-:Y:S01]  /*46f0*/  @P5 IMAD.U32 R89, R48, 0x10000, RZ ;  /* 0x0001000030595824 */ /* 0x000fe200078e00ff */
[----:B------:R-:W-:Y:S01]  /*4700*/  LOP3.LUT P4, RZ, R92, 0xff0000, RZ, 0xc0, !PT ;  /* 0x00ff00005cff7812 */ /* 0x000fe2000788c0ff */
[----:B------:R-:W-:Y:S01]  /*4710*/  FMUL.FTZ R114, R88, UR13 ;  /* 0x0000000d58727c20 */ /* 0x000fe20008410000 */
[----:B------:R-:W-:Y:S01]  /*4720*/  @P1 FADD.FTZ R109, R109, R94 ;  /* 0x0000005e6d6d1221 */ /* 0x000fe20000010000 */
[----:B------:R-:W-:Y:S01]  /*4730*/  @P1 IMAD.U32 R94, R78, 0x10000, RZ ;  /* 0x000100004e5e1824 */ /* 0x000fe200078e00ff */
[----:B------:R-:W-:Y:S01]  /*4740*/  LOP3.LUT P6, RZ, R93, 0xff, RZ, 0xc0, !PT ;  /* 0x000000ff5dff7812 */ /* 0x000fe200078cc0ff */
[----:B------:R-:W-:Y:S01]  /*4750*/  @P5 FMUL.FTZ R100, R114, R89 ;  /* 0x0000005972645220 */ /* 0x000fe20000410000 */
[-C--:B------:R-:W-:Y:S01]  /*4760*/  FMUL.FTZ R91, R109, R176.reuse ;  /* 0x000000b06d5b7220 */ /* 0x080fe20000410000 */
[----:B------:R-:W0:Y:S01]  /*4770*/  @P2 LDC.64 R88, c[0x0][0x308] ;  /* 0x0000c200ff582b82 */ /* 0x000e220000000a00 */
[----:B------:R-:W-:Y:S01]  /*4780*/  @P1 FADD.FTZ R111, R111, R94 ;  /* 0x0000005e6f6f1221 */ /* 0x000fe20000010000 */
[----:B------:R-:W-:Y:S01]  /*4790*/  @P1 SHF.L.U32 R94, R79, 0x10, RZ ;  /* 0x000000104f5e1819 */ /* 0x000fe200000006ff */
[----:B------:R-:W-:Y:S01]  /*47a0*/  FMUL.FTZ R115, R91, UR13 ;  /* 0x0000000d5b737c20 */ /* 0x000fe20008410000 */
[----:B------:R-:W-:Y:S01]  /*47b0*/  @P2 F2FP.BF16.F32.PACK_AB R95, RZ, R95 ;  /* 0x0000005fff5f223e */ /* 0x000fe200000010ff */
[----:B------:R-:W-:Y:S01]  /*47c0*/  FMUL.FTZ R106, R111, R176 ;  /* 0x000000b06f6a7220 */ /* 0x000fe20000410000 */
[----:B------:R-:W-:Y:S01]  /*47d0*/  @P1 FADD.FTZ R177, R177, R102 ;  /* 0x00000066b1b11221 */ /* 0x000fe20000010000 */
[----:B------:R-:W-:Y:S01]  /*47e0*/  @P1 FADD.FTZ R103, R103, R94 ;  /* 0x0000005e67671221 */ /* 0x000fe20000010000 */
[----:B------:R-:W-:Y:S01]  /*47f0*/  @P4 SHF.L.U32 R94, R49, 0x10, RZ ;  /* 0x00000010315e4819 */ /* 0x000fe200000006ff */
[----:B------:R-:W-:Y:S01]  /*4800*/  HFMA2.MMA R104, -RZ, RZ, 0, 0 ;  /* 0x00000000ff687435 */ /* 0x000fe200000001ff */
[----:B------:R-:W-:Y:S01]  /*4810*/  MOV R102, RZ ;  /* 0x000000ff00667202 */ /* 0x000fe20000000f00 */
[----:B------:R-:W-:Y:S01]  /*4820*/  FMUL.FTZ R161, R106, UR13 ;  /* 0x0000000d6aa17c20 */ /* 0x000fe20008410000 */
[----:B------:R-:W-:Y:S01]  /*4830*/  @P6 SHF.L.U32 R91, R50, 0x10, RZ ;  /* 0x00000010325b6819 */ /* 0x000fe200000006ff */
[----:B------:R-:W-:Y:S01]  /*4840*/  @P4 FMUL.FTZ R102, R115, R94 ;  /* 0x0000005e73664220 */ /* 0x000fe20000410000 */
[----:B------:R-:W-:Y:S01]  /*4850*/  @P2 F2FP.BF16.F32.PACK_AB R94, RZ, R105 ;  /* 0x00000069ff5e223e */ /* 0x000fe200000010ff */
[----:B------:R-:W-:Y:S01]  /*4860*/  HFMA2.MMA R113, -RZ, RZ, 0, 0 ;  /* 0x00000000ff717435 */ /* 0x000fe200000001ff */
[----:B------:R-:W-:Y:S01]  /*4870*/  @P2 PRMT R80, R95, 0x7610, R80 ;  /* 0x000076105f502816 */ /* 0x000fe20000000050 */
[----:B------:R-:W-:Y:S01]  /*4880*/  @P6 FMUL.FTZ R104, R161, R91 ;  /* 0x0000005ba1686220 */ /* 0x000fe20000410000 */
[----:B------:R-:W-:Y:S01]  /*4890*/  @P2 F2FP.BF16.F32.PACK_AB R109, RZ, R109 ;  /* 0x0000006dff6d223e */ /* 0x000fe200000010ff */
[----:B------:R-:W-:Y:S01]  /*48a0*/  FMUL.FTZ R105, R105, R176 ;  /* 0x000000b069697220 */ /* 0x000fe20000410000 */
[----:B------:R-:W-:Y:S01]  /*48b0*/  @P2 F2FP.BF16.F32.PACK_AB R111, RZ, R111 ;  /* 0x0000006fff6f223e */ /* 0x000fe200000010ff */
[----:B------:R-:W-:Y:S01]  /*48c0*/  FADD.FTZ R29, R90, R29 ;  /* 0x0000001d5a1d7221 */ /* 0x000fe20000010000 */
[----:B------:R-:W-:Y:S01]  /*48d0*/  @P2 F2FP.BF16.F32.PACK_AB R110, RZ, R103 ;  /* 0x00000067ff6e223e */ /* 0x000fe200000010ff */
[----:B------:R-:W-:Y:S01]  /*48e0*/  FADD.FTZ R16, R99, R16 ;  /* 0x0000001063107221 */ /* 0x000fe20000010000 */
[----:B------:R-:W-:Y:S01]  /*48f0*/  @P2 PRMT R80, R80, 0x5410, R94 ;  /* 0x0000541050502816 */ /* 0x000fe2000000005e */
[----:B0-----:R-:W-:Y:S01]  /*4900*/  @P2 IMAD.WIDE.U32 R88, R174, 0x10, R88 ;  /* 0x00000010ae582825 */ /* 0x001fe200078e0058 */
[----:B------:R-:W-:-:S03]  /*4910*/  @P2 F2FP.BF16.F32.PACK_AB R106, RZ, R97 ;  /* 0x00000061ff6a223e */ /* 0x000fc600000010ff */
[-C--:B------:R-:W-:Y:S01]  /*4920*/  FMUL.FTZ R97, R97, R176.reuse ;  /* 0x000000b061617220 */ /* 0x080fe20000410000 */
[----:B------:R-:W-:Y:S01]  /*4930*/  @P2 F2FP.BF16.F32.PACK_AB R108, RZ, R101 ;  /* 0x00000065ff6c223e */ /* 0x000fe200000010ff */
[----:B------:R-:W-:Y:S01]  /*4940*/  FMUL.FTZ R101, R101, R176 ;  /* 0x000000b065657220 */ /* 0x000fe20000410000 */
[----:B------:R-:W-:Y:S01]  /*4950*/  @P2 F2FP.BF16.F32.PACK_AB R112, RZ, R177 ;  /* 0x000000b1ff70223e */ /* 0x000fe200000010ff */
[----:B------:R-:W-:Y:S01]  /*4960*/  FADD.FTZ R13, R98, R13 ;  /* 0x0000000d620d7221 */ /* 0x000fe20000010000 */
[----:B------:R-:W-:Y:S01]  /*4970*/  @P2 PRMT R81, R109, 0x7610, R81 ;  /* 0x000076106d512816 */ /* 0x000fe20000000051 */
[----:B------:R-:W-:Y:S01]  /*4980*/  HFMA2.MMA R98, -RZ, RZ, 0, 0 ;  /* 0x00000000ff627435 */ /* 0x000fe200000001ff */
[----:B------:R-:W-:Y:S01]  /*4990*/  @P2 PRMT R82, R111, 0x7610, R82 ;  /* 0x000076106f522816 */ /* 0x000fe20000000052 */
[----:B------:R-:W-:Y:S01]  /*49a0*/  IMAD.MOV.U32 R111, RZ, RZ, RZ ;  /* 0x000000ffff6f7224 */ /* 0x000fe200078e00ff */
[----:B------:R-:W-:Y:S01]  /*49b0*/  @P2 PRMT R83, R110, 0x7610, R83 ;  /* 0x000076106e532816 */ /* 0x000fe20000000053 */
[----:B------:R-:W-:Y:S01]  /*49c0*/  FADD.FTZ R31, R96, R31 ;  /* 0x0000001f601f7221 */ /* 0x000fe20000010000 */
[----:B------:R-:W-:Y:S01]  /*49d0*/  MOV R109, RZ ;  /* 0x000000ff006d7202 */ /* 0x000fe20000000f00 */
[----:B------:R-:W-:Y:S01]  /*49e0*/  IMAD.MOV.U32 R96, RZ, RZ, RZ ;  /* 0x000000ffff607224 */ /* 0x000fe200078e00ff */
[----:B------:R-:W-:Y:S01]  /*49f0*/  @P2 PRMT R81, R81, 0x5410, R106 ;  /* 0x0000541051512816 */ /* 0x000fe2000000006a */
[----:B------:R-:W-:Y:S01]  /*4a00*/  FADD.FTZ R12, R158, R12 ;  /* 0x0000000c9e0c7221 */ /* 0x000fe20000010000 */
[----:B------:R-:W-:Y:S01]  /*4a10*/  LOP3.LUT P1, RZ, R92, 0xff00, RZ, 0xc0, !PT ;  /* 0x0000ff005cff7812 */ /* 0x000fe2000782c0ff */
[----:B------:R-:W-:Y:S01]  /*4a20*/  FADD.FTZ R10, R156, R10 ;  /* 0x0000000a9c0a7221 */ /* 0x000fe20000010000 */
[----:B------:R-:W-:Y:S01]  /*4a30*/  @P2 PRMT R82, R82, 0x5410, R108 ;  /* 0x0000541052522816 */ /* 0x000fe2000000006c */
[----:B------:R-:W-:Y:S01]  /*4a40*/  HFMA2.MMA R108, -RZ, RZ, 0, 0 ;  /* 0x00000000ff6c7435 */ /* 0x000fe200000001ff */
[----:B------:R-:W-:Y:S01]  /*4a50*/  @P2 PRMT R83, R83, 0x5410, R112 ;  /* 0x0000541053532816 */ /* 0x000fe20000000070 */
[----:B------:R-:W-:Y:S01]  /*4a60*/  FMUL.FTZ R112, R105, UR13 ;  /* 0x0000000d69707c20 */ /* 0x000fe20008410000 */
[----:B------:R-:W-:Y:S01]  /*4a70*/  MOV R105, RZ ;  /* 0x000000ff00697202 */ /* 0x000fe20000000f00 */
[----:B------:R-:W-:Y:S01]  /*4a80*/  FADD.FTZ R9, R157, R9 ;  /* 0x000000099d097221 */ /* 0x000fe20000010000 */
[----:B------:R-:W-:Y:S01]  /*4a90*/  IADD3 R155, R155, UR18, RZ ;  /* 0x000000129b9b7c10 */ /* 0x000fe2000fffe0ff */
[----:B------:R0:W-:Y:S01]  /*4aa0*/  @P2 STG.E.128 desc[UR6][R88.64], R80 ;  /* 0x0000005058002986 */ /* 0x0001e2000c101d06 */
[----:B------:R-:W-:Y:S01]  /*4ab0*/  LOP3.LUT P2, RZ, R93, 0xff00, RZ, 0xc0, !PT ;  /* 0x0000ff005dff7812 */ /* 0x000fe2000784c0ff */
[----:B------:R-:W-:Y:S01]  /*4ac0*/  FADD.FTZ R11, R159, R11 ;  /* 0x0000000b9f0b7221 */ /* 0x000fe20000010000 */
        /* <DEDUP_REMOVED lines=15> */
[----:B0-----:R-:W-:-:S02]  /*4bc0*/  IMAD.MOV.U32 R89, RZ, RZ, RZ ;  /* 0x000000ffff597224 */ /* 0x001fc400078e00ff */
[----:B------:R-:W-:Y:S01]  /*4bd0*/  FADD.FTZ R27, R200, R27 ;  /* 0x0000001bc81b7221 */ /* 0x000fe20000010000 */
[----:B------:R-:W-:Y:S02]  /*4be0*/  SEL R158, RZ, 0x1, P3 ;  /* 0x00000001ff9e7807 */ /* 0x000fe40001800000 */
[----:B--2---:R-:W-:Y:S02]  /*4bf0*/  @P5 SHF.L.U32 R91, R84, 0x10, RZ ;  /* 0x00000010545b5819 */ /* 0x004fe400000006ff */
[----:B------:R-:W-:Y:S02]  /*4c00*/  @P6 SHF.L.U32 R94, R86, 0x10, RZ ;  /* 0x00000010565e6819 */ /* 0x000fe400000006ff */
[----:B------:R-:W-:Y:S01]  /*4c10*/  @P1 PRMT R84, R48, 0x7632, R84 ;  /* 0x0000763230541816 */ /* 0x000fe20000000054 */
[----:B------:R-:W-:Y:S01]  /*4c20*/  @P5 FMUL.FTZ R109, R114, R91 ;  /* 0x0000005b726d5220 */ /* 0x000fe20000410000 */
[----:B------:R-:W-:Y:S01]  /*4c30*/  @P4 SHF.L.U32 R91, R85, 0x10, RZ ;  /* 0x00000010555b4819 */ /* 0x000fe200000006ff */
[----:B------:R-:W-:Y:S01]  /*4c40*/  @P6 FMUL.FTZ R111, R161, R94 ;  /* 0x0000005ea16f6220 */ /* 0x000fe20000410000 */
[C---:B------:R-:W-:Y:S01]  /*4c50*/  LEA R94, P6, R174.reuse, UR16, 0x4 ;  /* 0x00000010ae5e7c11 */ /* 0x040fe2000f8c20ff */
[----:B------:R-:W-:Y:S01]  /*4c60*/  FMUL.FTZ R114, R101, UR13 ;  /* 0x0000000d65727c20 */ /* 0x000fe20008410000 */
[----:B------:R-:W-:Y:S01]  /*4c70*/  LOP3.LUT P5, RZ, R93, 0xff0000, RZ, 0xc0, !PT ;  /* 0x00ff00005dff7812 */ /* 0x000fe200078ac0ff */
[----:B------:R-:W-:Y:S01]  /*4c80*/  @P4 FMUL.FTZ R113, R115, R91 ;  /* 0x0000005b73714220 */ /* 0x000fe20000410000 */
[----:B------:R-:W-:Y:S01]  /*4c90*/  LEA.HI.X R95, R174, UR17, RZ, 0x4, P6 ;  /* 0x00000011ae5f7c11 */ /* 0x000fe2000b0f24ff */
[----:B------:R-:W-:Y:S01]  /*4ca0*/  FMUL.FTZ R115, R97, UR13 ;  /* 0x0000000d61737c20 */ /* 0x000fe20008410000 */
[----:B------:R-:W-:Y:S01]  /*4cb0*/  LOP3.LUT P4, RZ, R92, 0xff000000, RZ, 0xc0, !PT ;  /* 0xff0000005cff7812 */ /* 0x000fe2000788c0ff */
[-C--:B------:R-:W-:Y:S01]  /*4cc0*/  FMUL.FTZ R92, R103, R176.reuse ;  /* 0x000000b0675c7220 */ /* 0x080fe20000410000 */
[----:B------:R-:W-:Y:S01]  /*4cd0*/  LOP3.LUT P6, RZ, R93, 0xff000000, RZ, 0xc0, !PT ;  /* 0xff0000005dff7812 */ /* 0x000fe200078cc0ff */
[----:B------:R-:W-:Y:S01]  /*4ce0*/  FMUL.FTZ R176, R177, R176 ;  /* 0x000000b0b1b07220 */ /* 0x000fe20000410000 */
[----:B------:R-:W-:Y:S01]  /*4cf0*/  @P1 SHF.L.U32 R91, R84, 0x10, RZ ;  /* 0x00000010545b1819 */ /* 0x000fe200000006ff */
[----:B------:R-:W-:Y:S01]  /*4d00*/  HFMA2.MMA R103, -RZ, RZ, 0, 0 ;  /* 0x00000000ff677435 */ /* 0x000fe200000001ff */
[----:B------:R-:W-:Y:S01]  /*4d10*/  @P2 PRMT R85, R50, 0x7632, R85 ;  /* 0x0000763232552816 */ /* 0x000fe20000000055 */
[----:B------:R-:W-:Y:S01]  /*4d20*/  FMUL.FTZ R101, R92, UR13 ;  /* 0x0000000d5c657c20 */ /* 0x000fe20008410000 */
[----:B------:R-:W-:Y:S01]  /*4d30*/  MOV R93, RZ ;  /* 0x000000ff005d7202 */ /* 0x000fe20000000f00 */
[----:B------:R-:W-:Y:S01]  /*4d40*/  @P1 FMUL.FTZ R93, R112, R91 ;  /* 0x0000005b705d1220 */ /* 0x000fe20000410000 */
[----:B------:R-:W-:Y:S01]  /*4d50*/  @P5 SHF.L.U32 R106, R51, 0x10, RZ ;  /* 0x00000010336a5819 */ /* 0x000fe200000006ff */
[----:B------:R-:W-:Y:S01]  /*4d60*/  FMUL.FTZ R176, R176, UR13 ;  /* 0x0000000db0b07c20 */ /* 0x000fe20008410000 */
[----:B------:R-:W-:Y:S01]  /*4d70*/  @P2 SHF.L.U32 R91, R85, 0x10, RZ ;  /* 0x00000010555b2819 */ /* 0x000fe200000006ff */
[----:B------:R-:W-:Y:S01]  /*4d80*/  FADD.FTZ R34, R109, R34 ;  /* 0x000000226d227221 */ /* 0x000fe20000010000 */
[----:B------:R-:W-:Y:S01]  /*4d90*/  @P4 PRMT R84, R49, 0x7632, R84 ;  /* 0x0000763231544816 */ /* 0x000fe20000000054 */
[----:B------:R-:W-:Y:S01]  /*4da0*/  @P5 FMUL.FTZ R105, R101, R106 ;  /* 0x0000006a65695220 */ /* 0x000fe20000410000 */
[----:B------:R-:W-:Y:S01]  /*4db0*/  @P6 PRMT R86, R51, 0x7632, R86 ;  /* 0x0000763233566816 */ /* 0x000fe20000000056 */
[----:B------:R-:W-:Y:S01]  /*4dc0*/  @P2 FMUL.FTZ R103, R114, R91 ;  /* 0x0000005b72672220 */ /* 0x000fe20000410000 */
[C---:B------:R-:W-:Y:S01]  /*4dd0*/  @P1 PRMT R85, R84.reuse, 0x7632, R85 ;  /* 0x0000763254551816 */ /* 0x040fe20000000055 */
[----:B------:R-:W-:Y:S01]  /*4de0*/  @P4 IMAD.U32 R88, R84, 0x10000, RZ ;  /* 0x0001000054584824 */ /* 0x000fe200078e00ff */
[----:B------:R-:W-:Y:S01]  /*4df0*/  @P6 SHF.L.U32 R110, R86, 0x10, RZ ;  /* 0x00000010566e6819 */ /* 0x000fe200000006ff */
[----:B------:R-:W-:Y:S01]  /*4e00*/  FADD.FTZ R36, R113, R36 ;  /* 0x0000002471247221 */ /* 0x000fe20000010000 */
[----:B------:R-:W-:Y:S01]  /*4e10*/  F2FP.BF16.F32.PACK_AB R90, R103, R104 ;  /* 0x00000068675a723e */ /* 0x000fe200000010ff */
[----:B------:R-:W-:Y:S01]  /*4e20*/  @P4 FMUL.FTZ R89, R115, R88 ;  /* 0x0000005873594220 */ /* 0x000fe20000410000 */
[----:B------:R-:W-:Y:S01]  /*4e30*/  F2FP.BF16.F32.PACK_AB R88, R93, R100 ;  /* 0x000000645d58723e */ /* 0x000fe200000010ff */
[----:B------:R-:W-:Y:S01]  /*4e40*/  @P6 FMUL.FTZ R108, R176, R110 ;  /* 0x0000006eb06c6220 */ /* 0x000fe20000410000 */
[----:B------:R-:W-:Y:S01]  /*4e50*/  @P4 PRMT R92, R85, 0x7632, R92 ;  /* 0x00007632555c4816 */ /* 0x000fe2000000005c */
[----:B------:R-:W-:Y:S01]  /*4e60*/  FADD.FTZ R38, R111, R38 ;  /* 0x000000266f267221 */ /* 0x000fe20000010000 */
[----:B------:R-:W-:-:S02]  /*4e70*/  F2FP.BF16.F32.PACK_AB R89, R89, R102 ;  /* 0x000000665959723e */ /* 0x000fc400000010ff */
[----:B------:R-:W-:Y:S02]  /*4e80*/  F2FP.BF16.F32.PACK_AB R91, R108, R105 ;  /* 0x000000696c5b723e */ /* 0x000fe400000010ff */
[----:B------:R-:W-:Y:S02]  /*4e90*/  @P1 SHF.L.U32 R85, R85, 0x10, RZ ;  /* 0x0000001055551819 */ /* 0x000fe400000006ff */
[----:B------:R-:W-:Y:S01]  /*4ea0*/  MOV R84, RZ ;  /* 0x000000ff00547202 */ /* 0x000fe20000000f00 */
[----:B------:R0:W-:Y:S01]  /*4eb0*/  STG.E.128 desc[UR6][R94.64], R88 ;  /* 0x000000585e007986 */ /* 0x0001e2000c101d06 */
[----:B------:R-:W-:Y:S01]  /*4ec0*/  @P2 PRMT R93, R86, 0x7632, R93 ;  /* 0x00007632565d2816 */ /* 0x000fe2000000005d */
[----:B------:R-:W-:Y:S01]  /*4ed0*/  @P1 FMUL.FTZ R84, R112, R85 ;  /* 0x0000005570541220 */ /* 0x000fe20000410000 */
[----:B------:R-:W-:Y:S02]  /*4ee0*/  ISETP.GE.AND P1, PT, R155, UR19, PT ;  /* 0x000000139b007c0c */ /* 0x000fe4000bf26270 */
[C---:B------:R-:W-:Y:S01]  /*4ef0*/  @P6 PRMT R99, R87.reuse, 0x7632, R99 ;  /* 0x0000763257636816 */ /* 0x040fe20000000063 */
[----:B------:R-:W-:Y:S01]  /*4f00*/  FADD.FTZ R33, R84, R33 ;  /* 0x0000002154217221 */ /* 0x000fe20000010000 */
[----:B------:R-:W-:-:S02]  /*4f10*/  @P5 SHF.L.U32 R97, R87, 0x10, RZ ;  /* 0x0000001057615819 */ /* 0x000fc400000006ff */
[----:B------:R-:W-:Y:S02]  /*4f20*/  CS2R R86, SRZ ;  /* 0x0000000000567805 */ /* 0x000fe4000001ff00 */
[----:B------:R-:W-:Y:S01]  /*4f30*/  @P4 SHF.L.U32 R92, R92, 0x10, RZ ;  /* 0x000000105c5c4819 */ /* 0x000fe200000006ff */
[----:B------:R-:W-:Y:S01]  /*4f40*/  @P6 IMAD.U32 R99, R99, 0x10000, RZ ;  /* 0x0001000063636824 */ /* 0x000fe200078e00ff */
[----:B------:R-:W-:Y:S01]  /*4f50*/  @P2 SHF.L.U32 R93, R93, 0x10, RZ ;  /* 0x000000105d5d2819 */ /* 0x000fe200000006ff */
[----:B------:R-:W-:Y:S02]  /*4f60*/  @P5 FMUL.FTZ R87, R101, R97 ;  /* 0x0000006165575220 */ /* 0x000fe40000410000 */
[----:B------:R-:W-:Y:S01]  /*4f70*/  @P4 FMUL.FTZ R86, R115, R92 ;  /* 0x0000005c73564220 */ /* 0x000fe20000410000 */
[----:B------:R-:W-:Y:S01]  /*4f80*/  @P6 FMUL.FTZ R98, R176, R99 ;  /* 0x00000063b0626220 */ /* 0x000fe20000410000 */
[----:B------:R-:W-:Y:S01]  /*4f90*/  @P2 FMUL.FTZ R96, R114, R93 ;  /* 0x0000005d72602220 */ /* 0x000fe20000410000 */
[----:B------:R-:W-:Y:S01]  /*4fa0*/  FADD.FTZ R40, R87, R40 ;  /* 0x0000002857287221 */ /* 0x000fe20000010000 */
[----:B------:R-:W-:Y:S01]  /*4fb0*/  FADD.FTZ R35, R86, R35 ;  /* 0x0000002356237221 */ /* 0x000fe20000010000 */
[----:B------:R-:W-:Y:S01]  /*4fc0*/  FADD.FTZ R39, R98, R39 ;  /* 0x0000002762277221 */ /* 0x000fe20000010000 */
[----:B------:R-:W-:Y:S01]  /*4fd0*/  FADD.FTZ R37, R96, R37 ;  /* 0x0000002560257221 */ /* 0x000fe20000010000 */
[----:B0-----:R-:W-:Y:S06]  /*4fe0*/  @!P1 BRA `(.L_x_1031) ;  /* 0xffffffb800e89947 */ /* 0x001fec000383ffff */
        /* <DEDUP_REMOVED lines=78> */
.L_x_1028:
[----:B------:R-:W0:Y:S01]  /*54d0*/  S2R R0, SR_TID.X ;  /* 0x0000000000007919 */ /* 0x000e220000002100 */
[----:B------:R-:W1:Y:S08]  /*54e0*/  S2UR UR4, SR_CTAID.X ;  /* 0x00000000000479c3 */ /* 0x000e700000002500 */
[----:B------:R-:W2:Y:S08]  /*54f0*/  LDC.64 R2, c[0x0][0x2d0] ;  /* 0x0000b400ff027b82 */ /* 0x000eb00000000a00 */
[----:B------:R-:W3:Y:S08]  /*5500*/  LDC.64 R12, c[0x0][0x2d8] ;  /* 0x0000b600ff0c7b82 */ /* 0x000ef00000000a00 */
[----:B------:R-:W4:Y:S01]  /*5510*/  LDC.64 R14, c[0x0][0x2f0] ;  /* 0x0000bc00ff0e7b82 */ /* 0x000f220000000a00 */
[----:B0-----:R-:W-:-:S02]  /*5520*/  LOP3.LUT R40, R0, 0x7f, RZ, 0xc0, !PT ;  /* 0x0000007f00287812 */ /* 0x001fc400078ec0ff */
[----:B-1----:R-:W-:Y:S01]  /*5530*/  LEA.HI R0, R0, UR4, RZ, 0x19 ;  /* 0x0000000400007c11 */ /* 0x002fe2000f8fc8ff */
[----:B------:R-:W-:-:S04]  /*5540*/  ULDC UR4, c[0x0][0x218] ;  /* 0x0000860000047ab9 */ /* 0x000fc80000000800 */
[----:B------:R-:W-:-:S05]  /*5550*/  IMAD R0, R0, UR4, RZ ;  /* 0x0000000400007c24 */ /* 0x000fca000f8e02ff */
[----:B------:R-:W-:-:S05]  /*5560*/  LEA.HI R41, R0, R40, RZ, 0x1d ;  /* 0x0000002800297211 */ /* 0x000fca00078fe8ff */
[----:B--2---:R-:W-:-:S04]  /*5570*/  IMAD.WIDE.U32 R2, R41, 0x20, R2 ;  /* 0x0000002029027825 */ /* 0x004fc800078e0002 */
[C---:B---3--:R-:W-:Y:S01]  /*5580*/  IMAD.WIDE.U32 R12, R41.reuse, 0x20, R12 ;  /* 0x00000020290c7825 */ /* 0x048fe200078e000c */
[----:B------:R-:W-:Y:S03]  /*5590*/  STG.E.128 desc[UR6][R2.64], R88 ;  /* 0x0000005802007986 */ /* 0x000fe6000c101d06 */
[----:B----4-:R-:W-:Y:S01]  /*55a0*/  IMAD.WIDE.U32 R14, R41, 0x20, R14 ;  /* 0x00000020290e7825 */ /* 0x010fe200078e000e */
        /* <DEDUP_REMOVED lines=24> */
.L_x_1029:
[----:B------:R-:W-:Y:S01]  /*5730*/  HFMA2.MMA R89, -RZ, RZ, 0, 1.847743988037109375e-06 ;  /* 0x0000001fff597435 */ /* 0x000fe200000001ff */
[----:B------:R-:W-:Y:S02]  /*5740*/  MOV R90, 0x10 ;  /* 0x00000010005a7802 */ /* 0x000fe40000000f00 */
[----:B------:R-:W-:-:S08]  /*5750*/  MOV R88, 0xffffffff ;  /* 0xffffffff00587802 */ /* 0x000fd00000000f00 */
[----:B-----5:R-:W-:Y:S05]  /*5760*/  WARPSYNC.COLLECTIVE R88, `(.L_x_1032) ;  /* 0x0000000058087348 */ /* 0x020fea0003c00000 */
[----:B------:R0:W1:Y:S02]  /*5770*/  SHFL.DOWN P5, R86, R91, R90, R89 ;  /* 0x0800005a5b567389 */ /* 0x00006400000a0059 */
[----:B01---5:R-:W-:Y:S01]  /*5780*/  ENDCOLLECTIVE ;  /* 0x000000000000791b */ /* 0x023fe20003800000 */
.L_x_1032:
[----:B------:R-:W-:Y:S01]  /*5790*/  FADD.FTZ R85, R91, R86 ;  /* 0x000000565b557221 */ /* 0x000fe20000010000 */
[----:B------:R-:W-:-:S07]  /*57a0*/  IMAD.MOV.U32 R91, RZ, RZ, R84 ;  /* 0x000000ffff5b7224 */ /* 0x000fce00078e0054 */
[----:B------:R-:W-:Y:S05]  /*57b0*/  WARPSYNC.COLLECTIVE R88, `(.L_x_1033) ;  /* 0x0000000058087348 */ /* 0x000fea0003c00000 */
[----:B------:R0:W1:Y:S02]  /*57c0*/  SHFL.DOWN P5, R86, R91, R90, R89 ;  /* 0x0800005a5b567389 */ /* 0x00006400000a0059 */
[----:B01----:R-:W-:Y:S01]  /*57d0*/  ENDCOLLECTIVE ;  /* 0x000000000000791b */ /* 0x003fe20003800000 */
.L_x_1033:
[----:B------:R-:W-:Y:S01]  /*57e0*/  HFMA2.MMA R90, -RZ, RZ, 0, 4.76837158203125e-07 ;  /* 0x00000008ff5a7435 */ /* 0x000fe200000001ff */
[----:B------:R-:W-:Y:S02]  /*57f0*/  MOV R91, R85 ;  /* 0x00000055005b7202 */ /* 0x000fe40000000f00 */
[----:B------:R-:W-:-:S08]  /*5800*/  MOV R87, R86 ;  /* 0x0000005600577202 */ /* 0x000fd00000000f00 */
[----:B------:R-:W-:Y:S05]  /*5810*/  WARPSYNC.COLLECTIVE R88, `(.L_x_1034) ;  /* 0x0000000058087348 */ /* 0x000fea0003c00000 */
[----:B------:R0:W1:Y:S02]  /*5820*/  SHFL.DOWN P5, R86, R91, R90, R89 ;  /* 0x0800005a5b567389 */ /* 0x00006400000a0059 */
[----:B01----:R-:W-:Y:S01]  /*5830*/  ENDCOLLECTIVE ;  /* 0x000000000000791b */ /* 0x003fe20003800000 */
.L_x_1034:
[----:B------:R-:W-:-:S05]  /*5840*/  FADD.FTZ R87, R84, R87 ;  /* 0x0000005754577221 */ /* 0x000fca0000010000 */
[----:B------:R-:W-:Y:S01]  /*5850*/  MOV R91, R87 ;  /* 0x00000057005b7202 */ /* 0x000fe20000000f00 */
[----:B------:R-:W-:-:S07]  /*5860*/  FADD.FTZ R162, R85, R86 ;  /* 0x0000005655a27221 */ /* 0x000fce0000010000 */
[----:B------:R-:W-:Y:S05]  /*5870*/  WARPSYNC.COLLECTIVE R88, `(.L_x_1035) ;  /* 0x0000000058087348 */ /* 0x000fea0003c00000 */
[----:B------:R0:W1:Y:S02]  /*5880*/  SHFL.DOWN P5, R86, R91, R90, R89 ;  /* 0x0800005a5b567389 */ /* 0x00006400000a0059 */
[----:B01----:R-:W-:Y:S01]  /*5890*/  ENDCOLLECTIVE ;  /* 0x000000000000791b */ /* 0x003fe20003800000 */
.L_x_1035:
[----:B------:R-:W-:Y:S01]  /*58a0*/  HFMA2.MMA R90, -RZ, RZ, 0, 2.384185791015625e-07 ;  /* 0x00000004ff5a7435 */ /* 0x000fe200000001ff */
[----:B------:R-:W-:Y:S01]  /*58b0*/  IMAD.MOV.U32 R91, RZ, RZ, R162 ;  /* 0x000000ffff5b7224 */ /* 0x000fe200078e00a2 */
[----:B------:R-:W-:-:S09]  /*58c0*/  MOV R161, R86 ;  /* 0x0000005600a17202 */ /* 0x000fd20000000f00 */
[----:B------:R-:W-:Y:S05]  /*58d0*/  WARPSYNC.COLLECTIVE R88, `(.L_x_1036) ;  /* 0x0000000058087348 */ /* 0x000fea0003c00000 */
[----:B------:R0:W1:Y:S02]  /*58e0*/  SHFL.DOWN P5, R86, R91, R90, R89 ;  /* 0x0800005a5b567389 */ /* 0x00006400000a0059 */
[----:B01----:R-:W-:Y:S01]  /*58f0*/  ENDCOLLECTIVE ;  /* 0x000000000000791b */ /* 0x003fe20003800000 */
.L_x_1036:
[----:B------:R-:W-:-:S05]  /*5900*/  FADD.FTZ R161, R87, R161 ;  /* 0x000000a157a17221 */ /* 0x000fca0000010000 */
[----:B------:R-:W-:Y:S01]  /*5910*/  MOV R91, R161 ;  /* 0x000000a1005b7202 */ /* 0x000fe20000000f00 */
[----:B------:R-:W-:-:S07]  /*5920*/  FADD.FTZ R162, R162, R86 ;  /* 0x00000056a2a27221 */ /* 0x000fce0000010000 */
[----:B------:R-:W-:Y:S05]  /*5930*/  WARPSYNC.COLLECTIVE R88, `(.L_x_1037) ;  /* 0x0000000058087348 */ /* 0x000fea0003c00000 */
[----:B------:R0:W1:Y:S02]  /*5940*/  SHFL.DOWN P5, R86, R91, R90, R89 ;  /* 0x0800005a5b567389 */ /* 0x00006400000a0059 */
[----:B01----:R-:W-:Y:S01]  /*5950*/  ENDCOLLECTIVE ;  /* 0x000000000000791b */ /* 0x003fe20003800000 */
.L_x_1037:
[----:B------:R-:W-:Y:S01]  /*5960*/  HFMA2.MMA R90, -RZ, RZ, 0, 1.1920928955078125e-07 ;  /* 0x00000002ff5a7435 */ /* 0x000fe200000001ff */
[----:B------:R-:W-:Y:S02]  /*5970*/  MOV R91, R162 ;  /* 0x000000a2005b7202 */ /* 0x000fe40000000f00 */
[----:B------:R-:W-:-:S08]  /*5980*/  MOV R84, R86 ;  /* 0x0000005600547202 */ /* 0x000fd00000000f00 */
[----:B------:R-:W-:Y:S05]  /*5990*/  WARPSYNC.COLLECTIVE R88, `(.L_x_1038) ;  /* 0x0000000058087348 */ /* 0x000fea0003c00000 */
[----:B------:R0:W1:Y:S02]  /*59a0*/  SHFL.DOWN P5, R86, R91, R90, R89 ;  /* 0x0800005a5b567389 */ /* 0x00006400000a0059 */
[----:B01----:R-:W-:Y:S01]  /*59b0*/  ENDCOLLECTIVE ;  /* 0x000000000000791b */ /* 0x003fe20003800000 */
.L_x_1038:
[----:B------:R-:W-:-:S04]  /*59c0*/  FADD.FTZ R161, R161, R84 ;  /* 0x00000054a1a17221 */ /* 0x000fc80000010000 */
[----:B------:R-:W-:Y:S02]  /*59d0*/  IMAD.MOV.U32 R91, RZ, RZ, R161 ;  /* 0x000000ffff5b7224 */ /* 0x000fe400078e00a1 */
[----:B------:R-:W-:-:S07]  /*59e0*/  FADD.FTZ R84, R162, R86 ;  /* 0x00000056a2547221 */ /* 0x000fce0000010000 */
[----:B------:R-:W-:Y:S05]  /*59f0*/  WARPSYNC.COLLECTIVE R88, `(.L_x_1039) ;  /* 0x0000000058087348 */ /* 0x000fea0003c00000 */
[----:B------:R0:W1:Y:S02]  /*5a00*/  SHFL.DOWN P5, R86, R91, R90, R89 ;  /* 0x0800005a5b567389 */ /* 0x00006400000a0059 */
[----:B01----:R-:W-:Y:S01]  /*5a10*/  ENDCOLLECTIVE ;  /* 0x000000000000791b */ /* 0x003fe20003800000 */
.L_x_1039:
[----:B------:R-:W-:Y:S01]  /*5a20*/  HFMA2.MMA R90, -RZ, RZ, 0, 5.9604644775390625e-08 ;  /* 0x00000001ff5a7435 */ /* 0x000fe200000001ff */
[----:B------:R-:W-:Y:S02]  /*5a30*/  MOV R91, R84 ;  /* 0x00000054005b7202 */ /* 0x000fe40000000f00 */
[----:B------:R-:W-:-:S08]  /*5a40*/  MOV R85, R86 ;  /* 0x0000005600557202 */ /* 0x000fd00000000f00 */
[----:B------:R-:W-:Y:S05]  /*5a50*/  WARPSYNC.COLLECTIVE R88, `(.L_x_1040) ;  /* 0x0000000058087348 */ /* 0x000fea0003c00000 */
[----:B------:R0:W1:Y:S02]  /*5a60*/  SHFL.DOWN P5, R86, R91, R90, R89 ;  /* 0x0800005a5b567389 */ /* 0x00006400000a0059 */
[----:B01----:R-:W-:Y:S01]  /*5a70*/  ENDCOLLECTIVE ;  /* 0x000000000000791b */ /* 0x003fe20003800000 */
.L_x_1040:
[----:B------:R-:W-:-:S05]  /*5a80*/  FADD.FTZ R85, R161, R85 ;  /* 0x00000055a1557221 */ /* 0x000fca0000010000 */
[----:B------:R-:W-:Y:S02]  /*5a90*/  MOV R91, R85 ;  /* 0x00000055005b7202 */ /* 0x000fe40000000f00 */
[----:B------:R-:W-:-:S07]  /*5aa0*/  MOV R87, R86 ;  /* 0x0000005600577202 */ /* 0x000fce0000000f00 */
[----:B------:R-:W-:Y:S05]  /*5ab0*/  WARPSYNC.COLLECTIVE R88, `(.L_x_1041) ;  /* 0x0000000058087348 */ /* 0x000fea0003c00000 */
[----:B------:R0:W1:Y:S02]  /*5ac0*/  SHFL.DOWN P5, R86, R91, R90, R89 ;  /* 0x0800005a5b567389 */ /* 0x00006400000a0059 */
[----:B01----:R-:W-:Y:S01]  /*5ad0*/  ENDCOLLECTIVE ;  /* 0x000000000000791b */ /* 0x003fe20003800000 */
.L_x_1041:
[----:B------:R-:W-:Y:S05]  /*5ae0*/  BRA `(.L_x_1042) ;  /* 0xffffffc8008c7947 */ /* 0x000fea000383ffff */
.L_x_1043:
        /* <DEDUP_REMOVED lines=9> */
.L_x_13875:


//--------------------- .text._ZN10layer_norm22ln_bwd_finalize_kernelINS_22Kernel_traits_finalizeILj4096E13__nv_bfloat16S2_S2_S2_fjLb1ELj1024ELj4ENS_18Kernel_traits_baseILj4096ES2_S2_S2_S2_fjLj1024EEEEELb1ELb0EEEvNS_9BwdParamsE --------------------------
	.section	.text._ZN10layer_norm22ln_bwd_finalize_kernelINS_22Kernel_traits_finalizeILj4096E13__nv_bfloat16S2_S2_S2_fjLb1ELj1024ELj4ENS_18Kernel_traits_baseILj4096ES2_S2_S2_S2_fjLj1024EEEEELb1ELb0EEEvNS_9BwdParamsE,"ax",@progbits
	.align	128
        .global         _ZN10layer_norm22ln_bwd_finalize_kernelINS_22Kernel_traits_finalizeILj4096E13__nv_bfloat16S2_S2_S2_fjLb1ELj1024ELj4ENS_18Kernel_traits_baseILj4096ES2_S2_S2_S2_fjLj1024EEEEELb1ELb0EEEvNS_9BwdParamsE
        .type           _ZN10layer_norm22ln_bwd_finalize_kernelINS_22Kernel_traits_finalizeILj4096E13__nv_bfloat16S2_S2_S2_fjLb1ELj1024ELj4ENS_18Kernel_traits_baseILj4096ES2_S2_S2_S2_fjLj1024EEEEELb1ELb0EEEvNS_9BwdParamsE,@function
        .size           _ZN10layer_norm22ln_bwd_finalize_kernelINS_22Kernel_traits_finalizeILj4096E13__nv_bfloat16S2_S2_S2_fjLb1ELj1024ELj4ENS_18Kernel_traits_baseILj4096ES2_S2_S2_S2_fjLj1024EEEEELb1ELb0EEEvNS_9BwdParamsE,(.L_x_13876 - _ZN10layer_norm22ln_bwd_finalize_kernelINS_22Kernel_traits_finalizeILj4096E13__nv_bfloat16S2_S2_S2_fjLb1ELj1024ELj4ENS_18Kernel_traits_baseILj4096ES2_S2_S2_S2_fjLj1024EEEEELb1ELb0EEEvNS_9BwdParamsE)
        .other          _ZN10layer_norm22ln_bwd_finalize_kernelINS_22Kernel_traits_finalizeILj4096E13__nv_bfloat16S2_S2_S2_fjLb1ELj1024ELj4ENS_18Kernel_traits_baseILj4096ES2_S2_S2_S2_fjLj1024EEEEELb1ELb0EEEvNS_9BwdParamsE,@"STO_CUDA_ENTRY STV_DEFAULT"
_ZN10layer_norm22ln_bwd_finalize_kernelINS_22Kernel_traits_finalizeILj4096E13__nv_bfloat16S2_S2_S2_fjLb1ELj1024ELj4ENS_18Kernel_traits_baseILj4096ES2_S2_S2_S2_fjLj1024EEEEELb1ELb0EEEvNS_9BwdParamsE:
.text._ZN10layer_norm22ln_bwd_finalize_kernelINS_22Kernel_traits_finalizeILj4096E13__nv_bfloat16S2_S2_S2_fjLb1ELj1024ELj4ENS_18Kernel_traits_baseILj4096ES2_S2_S2_S2_fjLj1024EEEEELb1ELb0EEEvNS_9BwdParamsE:
        /* <DEDUP_REMOVED lines=11> */
[----:B------:R-:W-:Y:S01]  /*00b0*/  SHF.L.U32 R7, R7, 0x4, RZ ;  /* 0x0000000407077819 */ /* 0x000fe200000006ff */
[----:B------:R-:W-:Y:S01]  /*00c0*/  ULDC.64 UR6, c[0x0][0x208] ;  /* 0x0000820000067ab9 */ /* 0x000fe20000000a00 */
[----:B------:R-:W-:Y:S02]  /*00d0*/  LOP3.LUT R5, R0, 0x3fffffe0, RZ, 0xc0, !PT ;  /* 0x3fffffe000057812 */ /* 0x000fe400078ec0ff */
[----:B------:R-:W-:Y:S02]  /*00e0*/  LOP3.LUT R6, R3, 0x1f, R0, 0x78, !PT ;  /* 0x0000001f03067812 */ /* 0x000fe400078e7800 */
[----:B------:R-:W-:Y:S02]  /*00f0*/  LOP3.LUT R9, R7, 0x7ffffff0, RZ, 0xc0, !PT ;  /* 0x7ffffff007097812 */ /* 0x000fe400078ec0ff */
[----:B------:R-:W-:-:S02]  /*0100*/  IADD3 R7, R5, R6, RZ ;  /* 0x0000000605077210 */ /* 0x000fc40007ffe0ff */
[----:B------:R-:W-:Y:S02]  /*0110*/  ISETP.NE.AND P0, PT, R3, 0x1f, PT ;  /* 0x0000001f0300780c */ /* 0x000fe40003f05270 */
[C---:B------:R-:W-:Y:S02]  /*0120*/  LEA R8, R2.reuse, R6, 0x5 ;  /* 0x0000000602087211 */ /* 0x040fe400078e28ff */
[C---:B------:R-:W-:Y:S02]  /*0130*/  ISETP.GT.U32.OR P0, PT, R2.reuse, 0xf, P0 ;  /* 0x0000000f0200780c */ /* 0x040fe40000704470 */
[----:B------:R-:W-:Y:S01]  /*0140*/  IADD3 R5, R2, R9, RZ ;  /* 0x0000000902057210 */ /* 0x000fe20007ffe0ff */
[----:B0-----:R-:W-:-:S06]  /*0150*/  ULEA UR4, UR5, UR4, 0x18 ;  /* 0x0000000405047291 */ /* 0x001fcc000f8ec03f */
[----:B------:R-:W-:Y:S02]  /*0160*/  LEA R6, R7, UR4, 0x2 ;  /* 0x0000000407067c11 */ /* 0x000fe4000f8e10ff */
[----:B------:R-:W-:-:S07]  /*0170*/  LEA R7, R8, UR4, 0x2 ;  /* 0x0000000408077c11 */ /* 0x000fce000f8e10ff */
.L_x_1056:
[----:B0--3--:R-:W0:Y:S01]  /*0180*/  LDC R8, c[0x0][0x210] ;  /* 0x00008400ff087b82 */ /* 0x009e220000000800 */
[----:B------:R-:W-:Y:S01]  /*0190*/  BSSY B0, `(.L_x_1044) ;  /* 0x0000086000007945 */ /* 0x000fe20003800000 */
[----:B------:R-:W-:Y:S01]  /*01a0*/  HFMA2.MMA R11, -RZ, RZ, 0, 0 ;  /* 0x00000000ff0b7435 */ /* 0x000fe200000001ff */
[----:B------:R-:W-:Y:S01]  /*01b0*/  IMAD.MOV.U32 R22, RZ, RZ, RZ ;  /* 0x000000ffff167224 */ /* 0x000fe200078e00ff */
[----:B------:R-:W-:-:S04]  /*01c0*/  MOV R24, RZ ;  /* 0x000000ff00187202 */ /* 0x000fc80000000f00 */
[----:B-1----:R-:W1:Y:S01]  /*01d0*/  LDC R9, c[0x0][0x218] ;  /* 0x00008600ff097b82 */ /* 0x002e620000000800 */
[----:B0-----:R-:W-:-:S04]  /*01e0*/  ISETP.GE.U32.AND P1, PT, R3, R8, PT ;  /* 0x000000080300720c */ /* 0x001fc80003f26070 */
[----:B-1----:R-:W-:-:S13]  /*01f0*/  ISETP.GE.U32.OR P1, PT, R4, R9, P1 ;  /* 0x000000090400720c */ /* 0x002fda0000f26470 */
[----:B--2---:R-:W-:Y:S05]  /*0200*/  @P1 BRA `(.L_x_1045) ;  /* 0x0000000400f81947 */ /* 0x004fea0003800000 */
[----:B------:R-:W-:Y:S02]  /*0210*/  ISETP.GE.U32.AND P2, PT, R3, R8, PT ;  /* 0x000000080300720c */ /* 0x000fe40003f46070 */
[----:B------:R-:W-:-:S11]  /*0220*/  MOV R23, R3 ;  /* 0x0000000300177202 */ /* 0x000fd60000000f00 */
[----:B------:R-:W0:Y:S01]  /*0230*/  @P2 LDC.64 R12, c[0x0][0x2d0] ;  /* 0x0000b400ff0c2b82 */ /* 0x000e220000000a00 */
[----:B------:R-:W-:-:S07]  /*0240*/  @P2 IMAD R17, R23, R9, R4 ;  /* 0x0000000917112224 */ /* 0x000fce00078e0204 */
[----:B------:R-:W1:Y:S08]  /*0250*/  @P2 LDC.64 R14, c[0x0][0x2d8] ;  /* 0x0000b600ff0e2b82 */ /* 0x000e700000000a00 */
[----:B------:R-:W2:Y:S01]  /*0260*/  @P2 LDC.64 R10, c[0x0][0x2f0] ;  /* 0x0000bc00ff0a2b82 */ /* 0x000ea20000000a00 */
[----:B0-----:R-:W-:-:S06]  /*0270*/  @P2 IMAD.WIDE.U32 R12, R17, 0x4, R12 ;  /* 0x00000004110c2825 */ /* 0x001fcc00078e000c */
[----:B------:R-:W3:Y:S01]  /*0280*/  @P2 LDG.E R13, desc[UR6][R12.64] ;  /* 0x000000060c0d2981 */ /* 0x000ee2000c1e1900 */
[----:B-1----:R-:W-:-:S06]  /*0290*/  @P2 IMAD.WIDE.U32 R14, R17, 0x4, R14 ;  /* 0x00000004110e2825 */ /* 0x002fcc00078e000e */
[----:B------:R-:W4:Y:S01]  /*02a0*/  @P2 LDG.E R15, desc[UR6][R14.64] ;  /* 0x000000060e0f2981 */ /* 0x000f22000c1e1900 */
[----:B--2---:R-:W-:-:S06]  /*02b0*/  @P2 IMAD.WIDE.U32 R16, R17, 0x4, R10 ;  /* 0x0000000411102825 */ /* 0x004fcc00078e000a */
[----:B------:R-:W2:Y:S01]  /*02c0*/  @P2 LDG.E R16, desc[UR6][R16.64] ;  /* 0x0000000610102981 */ /* 0x000ea2000c1e1900 */
[----:B------:R-:W-:-:S04]  /*02d0*/  @P2 IADD3 R23, R23, 0x20, RZ ;  /* 0x0000002017172810 */ /* 0x000fc80007ffe0ff */
[CC--:B------:R-:W-:Y:S02]  /*02e0*/  ISETP.GE.U32.AND P1, PT, R23.reuse, R8.reuse, PT ;  /* 0x000000081700720c */ /* 0x0c0fe40003f26070 */
[----:B------:R-:W-:-:S04]  /*02f0*/  IADD3 R10, -R23, R8, RZ ;  /* 0x00000008170a7210 */ /* 0x000fc80007ffe1ff */
[----:B------:R-:W-:Y:S01]  /*0300*/  ISETP.LE.U32.OR P1, PT, R10, 0x60, P1 ;  /* 0x000000600a00780c */ /* 0x000fe20000f23470 */
[----:B------:R-:W-:Y:S01]  /*0310*/  IMAD.MOV.U32 R22, RZ, RZ, RZ ;  /* 0x000000ffff167224 */ /* 0x000fe200078e00ff */
[----:B------:R-:W-:Y:S02]  /*0320*/  MOV R24, RZ ;  /* 0x000000ff00187202 */ /* 0x000fe40000000f00 */
[----:B------:R-:W-:Y:S01]  /*0330*/  MOV R11, RZ ;  /* 0x000000ff000b7202 */ /* 0x000fe20000000f00 */
[----:B------:R-:W-:Y:S02]  /*0340*/  BSSY B1, `(.L_x_1046) ;  /* 0x0000039000017945 */ /* 0x000fe40003800000 */
[----:B---3--:R-:W-:Y:S01]  /*0350*/  @P2 FADD.FTZ R24, R24, R13 ;  /* 0x0000000d18182221 */ /* 0x008fe20000010000 */
[----:B----4-:R-:W-:Y:S01]  /*0360*/  @P2 FADD.FTZ R22, R22, R15 ;  /* 0x0000000f16162221 */ /* 0x010fe20000010000 */
[----:B--2---:R-:W-:Y:S01]  /*0370*/  @P2 FADD.FTZ R11, R11, R16 ;  /* 0x000000100b0b2221 */ /* 0x004fe20000010000 */
[----:B------:R-:W-:-:S03]  /*0380*/  PLOP3.LUT P2, PT, P2, PT, PT, 0x8, 0x0 ;  /* 0x000000000000781c */ /* 0x000fc6000174e170 */
[----:B------:R-:W-:Y:S10]  /*0390*/  @P1 BRA `(.L_x_1047) ;  /* 0x0000000000cc1947 */ /* 0x000ff40003800000 */
[----:B------:R-:W-:Y:S02]  /*03a0*/  PLOP3.LUT P2, PT, PT, PT, PT, 0x8, 0x0 ;  /* 0x000000000000781c */ /* 0x000fe40003f4e170 */
[----:B------:R-:W-:-:S11]  /*03b0*/  IADD3 R12, R8, -0x60, RZ ;  /* 0xffffffa0080c7810 */ /* 0x000fd60007ffe0ff */
.L_x_1048:
[----:B------:R-:W0:Y:S01]  /*03c0*/  LDC.64 R14, c[0x0][0x2d0] ;  /* 0x0000b400ff0e7b82 */ /* 0x000e220000000a00 */
[C---:B------:R-:W-:Y:S01]  /*03d0*/  IADD3 R27, R23.reuse, 0x20, RZ ;  /* 0x00000020171b7810 */ /* 0x040fe20007ffe0ff */
[----:B------:R-:W-:-:S04]  /*03e0*/  IMAD R25, R23, R9, R4 ;  /* 0x0000000917197224 */ /* 0x000fc800078e0204 */
[----:B------:R-:W-:Y:S02]  /*03f0*/  IMAD R27, R27, R9, R4 ;  /* 0x000000091b1b7224 */ /* 0x000fe400078e0204 */
[----:B0-----:R-:W-:-:S04]  /*0400*/  IMAD.WIDE.U32 R20, R25, 0x4, R14 ;  /* 0x0000000419147825 */ /* 0x001fc800078e000e */
[----:B------:R-:W-:Y:S01]  /*0410*/  IMAD.WIDE.U32 R16, R27, 0x4, R14 ;  /* 0x000000041b107825 */ /* 0x000fe200078e000e */
[----:B------:R-:W2:Y:S04]  /*0420*/  LDG.E R26, desc[UR6][R20.64] ;  /* 0x00000006141a7981 */ /* 0x000ea8000c1e1900 */
[----:B------:R0:W3:Y:S01]  /*0430*/  LDG.E R10, desc[UR6][R16.64] ;  /* 0x00000006100a7981 */ /* 0x0000e2000c1e1900 */
[C---:B------:R-:W-:Y:S02]  /*0440*/  IADD3 R19, R23.reuse, 0x40, RZ ;  /* 0x0000004017137810 */ /* 0x040fe40007ffe0ff */
[----:B------:R-:W-:-:S03]  /*0450*/  IADD3 R29, R23, 0x60, RZ ;  /* 0x00000060171d7810 */ /* 0x000fc60007ffe0ff */
[-CC-:B------:R-:W-:Y:S02]  /*0460*/  IMAD R19, R19, R9.reuse, R4.reuse ;  /* 0x0000000913137224 */ /* 0x180fe400078e0204 */
[----:B------:R-:W-:Y:S01]  /*0470*/  IMAD R29, R29, R9, R4 ;  /* 0x000000091d1d7224 */ /* 0x000fe200078e0204 */
[----:B0-----:R-:W0:Y:S01]  /*0480*/  LDC.64 R16, c[0x0][0x2d8] ;  /* 0x0000b600ff107b82 */ /* 0x001e220000000a00 */
[----:B------:R-:W-:-:S04]  /*0490*/  IMAD.WIDE.U32 R20, R19, 0x4, R14 ;  /* 0x0000000413147825 */ /* 0x000fc800078e000e */
[----:B------:R-:W-:Y:S01]  /*04a0*/  IMAD.WIDE.U32 R14, R29, 0x4, R14 ;  /* 0x000000041d0e7825 */ /* 0x000fe200078e000e */
[----:B------:R0:W4:Y:S04]  /*04b0*/  LDG.E R18, desc[UR6][R20.64] ;  /* 0x0000000614127981 */ /* 0x000128000c1e1900 */
[----:B------:R1:W5:Y:S01]  /*04c0*/  LDG.E R13, desc[UR6][R14.64] ;  /* 0x000000060e0d7981 */ /* 0x000362000c1e1900 */
[----:B0-----:R-:W-:-:S06]  /*04d0*/  IMAD.WIDE.U32 R20, R25, 0x4, R16 ;  /* 0x0000000419147825 */ /* 0x001fcc00078e0010 */
[----:B------:R3:W4:Y:S01]  /*04e0*/  LDG.E R20, desc[UR6][R20.64] ;  /* 0x0000000614147981 */ /* 0x000722000c1e1900 */
[----:B-1----:R-:W-:-:S04]  /*04f0*/  IMAD.WIDE.U32 R14, R27, 0x4, R16 ;  /* 0x000000041b0e7825 */ /* 0x002fc800078e0010 */
[----:B--2---:R-:W-:-:S04]  /*0500*/  FADD.FTZ R26, R26, R24 ;  /* 0x000000181a1a7221 */ /* 0x004fc80000010000 */
[----:B---3--:R-:W-:Y:S02]  /*0510*/  FADD.FTZ R21, R26, R10 ;  /* 0x0000000a1a157221 */ /* 0x008fe40000010000 */
[----:B------:R0:W2:Y:S02]  /*0520*/  LDG.E R10, desc[UR6][R14.64] ;  /* 0x000000060e0a7981 */ /* 0x0000a4000c1e1900 */
[----:B0-----:R-:W-:-:S04]  /*0530*/  IMAD.WIDE.U32 R14, R19, 0x4, R16 ;  /* 0x00000004130e7825 */ /* 0x001fc800078e0010 */
[----:B------:R-:W-:Y:S01]  /*0540*/  IMAD.WIDE.U32 R16, R29, 0x4, R16 ;  /* 0x000000041d107825 */ /* 0x000fe200078e0010 */
[----:B------:R0:W3:Y:S05]  /*0550*/  LDG.E R26, desc[UR6][R14.64] ;  /* 0x000000060e1a7981 */ /* 0x0000ea000c1e1900 */
[----:B------:R-:W3:Y:S01]  /*0560*/  LDG.E R16, desc[UR6][R16.64] ;  /* 0x0000000610107981 */ /* 0x000ee2000c1e1900 */
[----:B0-----:R-:W0:Y:S01]  /*0570*/  LDC.64 R14, c[0x0][0x2f0] ;  /* 0x0000bc00ff0e7b82 */ /* 0x001e220000000a00 */
[----:B----4-:R-:W-:Y:S01]  /*0580*/  FADD.FTZ R22, R20, R22 ;  /* 0x0000001614167221 */ /* 0x010fe20000010000 */
[----:B0-----:R-:W-:-:S05]  /*0590*/  IMAD.WIDE.U32 R24, R25, 0x4, R14 ;  /* 0x0000000419187825 */ /* 0x001fca00078e000e */
[----:B------:R0:W4:Y:S01]  /*05a0*/  LDG.E R20, desc[UR6][R24.64] ;  /* 0x0000000618147981 */ /* 0x000122000c1e1900 */
[----:B------:R-:W-:-:S06]  /*05b0*/  IMAD.WIDE.U32 R28, R29, 0x4, R14 ;  /* 0x000000041d1c7825 */ /* 0x000fcc00078e000e */
[----:B------:R-:W3:Y:S01]  /*05c0*/  LDG.E R28, desc[UR6][R28.64] ;  /* 0x000000061c1c7981 */ /* 0x000ee2000c1e1900 */
[----:B0-----:R-:W-:-:S05]  /*05d0*/  IMAD.WIDE.U32 R24, R27, 0x4, R14 ;  /* 0x000000041b187825 */ /* 0x001fca00078e000e */
[----:B------:R0:W3:Y:S02]  /*05e0*/  LDG.E R27, desc[UR6][R24.64] ;  /* 0x00000006181b7981 */ /* 0x0000e4000c1e1900 */
[----:B0-----:R-:W-:-:S05]  /*05f0*/  IMAD.WIDE.U32 R24, R19, 0x4, R14 ;  /* 0x0000000413187825 */ /* 0x001fca00078e000e */
[----:B------:R5:W3:Y:S01]  /*0600*/  LDG.E R19, desc[UR6][R24.64] ;  /* 0x0000000618137981 */ /* 0x000ae2000c1e1900 */
[----:B------:R-:W-:-:S05]  /*0610*/  VIADD R23, R23, 0x80 ;  /* 0x0000008017177836 */ /* 0x000fca0000000000 */
[----:B------:R-:W-:Y:S01]  /*0620*/  ISETP.GE.U32.AND P1, PT, R23, R12, PT ;  /* 0x0000000c1700720c */ /* 0x000fe20003f26070 */
[----:B------:R-:W-:-:S04]  /*0630*/  FADD.FTZ R18, R21, R18 ;  /* 0x0000001215127221 */ /* 0x000fc80000010000 */
[----:B-----5:R-:W-:Y:S01]  /*0640*/  FADD.FTZ R24, R18, R13 ;  /* 0x0000000d12187221 */ /* 0x020fe20000010000 */
[----:B----4-:R-:W-:Y:S01]  /*0650*/  FADD.FTZ R20, R20, R11 ;  /* 0x0000000b14147221 */ /* 0x010fe20000010000 */
[----:B--2---:R-:W-:-:S04]  /*0660*/  FADD.FTZ R11, R22, R10 ;  /* 0x0000000a160b7221 */ /* 0x004fc80000010000 */
[----:B---3--:R-:W-:Y:S01]  /*0670*/  FADD.FTZ R11, R11, R26 ;  /* 0x0000001a0b0b7221 */ /* 0x008fe20000010000 */
[----:B------:R-:W-:-:S03]  /*0680*/  FADD.FTZ R20, R20, R27 ;  /* 0x0000001b14147221 */ /* 0x000fc60000010000 */
[----:B------:R-:W-:Y:S01]  /*0690*/  FADD.FTZ R22, R11, R16 ;  /* 0x000000100b167221 */ /* 0x000fe20000010000 */
[----:B------:R-:W-:-:S04]  /*06a0*/  FADD.FTZ R19, R20, R19 ;  /* 0x0000001314137221 */ /* 0x000fc80000010000 */
[----:B------:R-:W-:Y:S01]  /*06b0*/  FADD.FTZ R11, R19, R28 ;  /* 0x0000001c130b7221 */ /* 0x000fe20000010000 */
[----:B------:R-:W-:Y:S06]  /*06c0*/  @!P1 BRA `(.L_x_1048) ;  /* 0xfffffffc003c9947 */ /* 0x000fec000383ffff */
.L_x_1047:
[----:B------:R-:W-:Y:S05]  /*06d0*/  BSYNC B1 ;  /* 0x0000000000017941 */ /* 0x000fea0003800000 */
.L_x_1046:
        /* <DEDUP_REMOVED lines=9> */
[----:B------:R-:W1:Y:S08]  /*0770*/  LDC.64 R18, c[0x0][0x2d8] ;  /* 0x0000b600ff127b82 */ /* 0x000e700000000a00 */
[----:B------:R-:W2:Y:S01]  /*0780*/  LDC.64 R14, c[0x0][0x2f0] ;  /* 0x0000bc00ff0e7b82 */ /* 0x000ea20000000a00 */
[----:B0-----:R-:W-:-:S04]  /*0790*/  IMAD.WIDE.U32 R26, R13, 0x4, R20 ;  /* 0x000000040d1a7825 */ /* 0x001fc800078e0014 */
[----:B-1----:R-:W-:Y:S02]  /*07a0*/  IMAD.WIDE.U32 R16, R13, 0x4, R18 ;  /* 0x000000040d107825 */ /* 0x002fe400078e0012 */
[----:B------:R-:W3:Y:S02]  /*07b0*/  LDG.E R27, desc[UR6][R26.64] ;  /* 0x000000061a1b7981 */ /* 0x000ee4000c1e1900 */
[----:B------:R-:W-:Y:S02]  /*07c0*/  IMAD.WIDE.U32 R20, R25, 0x4, R20 ;  /* 0x0000000419147825 */ /* 0x000fe400078e0014 */
[----:B------:R-:W4:Y:S02]  /*07d0*/  LDG.E R17, desc[UR6][R16.64] ;  /* 0x0000000610117981 */ /* 0x000f24000c1e1900 */
[----:B--2---:R-:W-:Y:S02]  /*07e0*/  IMAD.WIDE.U32 R12, R13, 0x4, R14 ;  /* 0x000000040d0c7825 */ /* 0x004fe400078e000e */
[----:B------:R-:W2:Y:S02]  /*07f0*/  LDG.E R21, desc[UR6][R20.64] ;  /* 0x0000000614157981 */ /* 0x000ea4000c1e1900 */
[----:B------:R-:W-:-:S02]  /*0800*/  IMAD.WIDE.U32 R18, R25, 0x4, R18 ;  /* 0x0000000419127825 */ /* 0x000fc400078e0012 */
[----:B------:R-:W5:Y:S02]  /*0810*/  LDG.E R12, desc[UR6][R12.64] ;  /* 0x000000060c0c7981 */ /* 0x000f64000c1e1900 */
[----:B------:R-:W-:Y:S02]  /*0820*/  IMAD.WIDE.U32 R14, R25, 0x4, R14 ;  /* 0x00000004190e7825 */ /* 0x000fe400078e000e */
[----:B------:R-:W5:Y:S04]  /*0830*/  LDG.E R19, desc[UR6][R18.64] ;  /* 0x0000000612137981 */ /* 0x000f68000c1e1900 */
[----:B------:R-:W5:Y:S01]  /*0840*/  LDG.E R14, desc[UR6][R14.64] ;  /* 0x000000060e0e7981 */ /* 0x000f62000c1e1900 */
[----:B------:R-:W-:Y:S02]  /*0850*/  PLOP3.LUT P2, PT, PT, PT, PT, 0x8, 0x0 ;  /* 0x000000000000781c */ /* 0x000fe40003f4e170 */
[----:B------:R-:W-:Y:S01]  /*0860*/  IADD3 R23, R23, 0x40, RZ ;  /* 0x0000004017177810 */ /* 0x000fe20007ffe0ff */
[----:B---3--:R-:W-:Y:S01]  /*0870*/  FADD.FTZ R24, R24, R27 ;  /* 0x0000001b18187221 */ /* 0x008fe20000010000 */
[----:B----4-:R-:W-:-:S03]  /*0880*/  FADD.FTZ R22, R22, R17 ;  /* 0x0000001116167221 */ /* 0x010fc60000010000 */
[----:B--2---:R-:W-:Y:S01]  /*0890*/  FADD.FTZ R24, R24, R21 ;  /* 0x0000001518187221 */ /* 0x004fe20000010000 */
[----:B-----5:R-:W-:Y:S01]  /*08a0*/  FADD.FTZ R11, R11, R12 ;  /* 0x0000000c0b0b7221 */ /* 0x020fe20000010000 */
[----:B------:R-:W-:-:S03]  /*08b0*/  FADD.FTZ R22, R22, R19 ;  /* 0x0000001316167221 */ /* 0x000fc60000010000 */
[----:B------:R-:W-:-:S07]  /*08c0*/  FADD.FTZ R11, R11, R14 ;  /* 0x0000000e0b0b7221 */ /* 0x000fce0000010000 */
.L_x_1050:
[----:B------:R-:W-:Y:S05]  /*08d0*/  BSYNC B1 ;  /* 0x0000000000017941 */ /* 0x000fea0003800000 */
.L_x_1049:
[----:B------:R-:W-:Y:S01]  /*08e0*/  ISETP.LT.U32.OR P2, PT, R23, R8, P2 ;  /* 0x000000081700720c */ /* 0x000fe20001741470 */
[----:B------:R-:W-:-:S12]  /*08f0*/  BSSY B1, `(.L_x_1045) ;  /* 0x000000f000017945 */ /* 0x000fd80003800000 */
[----:B------:R-:W-:Y:S05]  /*0900*/  @!P2 BRA `(.L_x_1051) ;  /* 0x000000000034a947 */ /* 0x000fea0003800000 */
[----:B------:R-:W0:Y:S01]  /*0910*/  LDC.64 R16, c[0x0][0x2d0] ;  /* 0x0000b400ff107b82 */ /* 0x000e220000000a00 */
[----:B------:R-:W-:-:S07]  /*0920*/  IMAD R19, R23, R9, R4 ;  /* 0x0000000917137224 */ /* 0x000fce00078e0204 */
[----:B------:R-:W1:Y:S08]  /*0930*/  LDC.64 R12, c[0x0][0x2d8] ;  /* 0x0000b600ff0c7b82 */ /* 0x000e700000000a00 */
[----:B------:R-:W2:Y:S01]  /*0940*/  LDC.64 R14, c[0x0][0x2f0] ;  /* 0x0000bc00ff0e7b82 */ /* 0x000ea20000000a00 */
[----:B0-----:R-:W-:-:S06]  /*0950*/  IMAD.WIDE.U32 R16, R19, 0x4, R16 ;  /* 0x0000000413107825 */ /* 0x001fcc00078e0010 */
[----:B------:R-:W3:Y:S01]  /*0960*/  LDG.E R17, desc[UR6][R16.64] ;  /* 0x0000000610117981 */ /* 0x000ee2000c1e1900 */
[----:B-1----:R-:W-:-:S06]  /*0970*/  IMAD.WIDE.U32 R12, R19, 0x4, R12 ;  /* 0x00000004130c7825 */ /* 0x002fcc00078e000c */
[----:B------:R-:W4:Y:S01]  /*0980*/  LDG.E R13, desc[UR6][R12.64] ;  /* 0x000000060c0d7981 */ /* 0x000f22000c1e1900 */
[----:B--2---:R-:W-:-:S06]  /*0990*/  IMAD.WIDE.U32 R14, R19, 0x4, R14 ;  /* 0x00000004130e7825 */ /* 0x004fcc00078e000e */
[----:B------:R-:W2:Y:S01]  /*09a0*/  LDG.E R14, desc[UR6][R14.64] ;  /* 0x000000060e0e7981 */ /* 0x000ea2000c1e1900 */
[----:B---3--:R-:W-:Y:S01]  /*09b0*/  FADD.FTZ R24, R24, R17 ;  /* 0x0000001118187221 */ /* 0x008fe20000010000 */
[----:B----4-:R-:W-:Y:S01]  /*09c0*/  FADD.FTZ R22, R22, R13 ;  /* 0x0000000d16167221 */ /* 0x010fe20000010000 */
[----:B--2---:R-:W-:-:S07]  /*09d0*/  FADD.FTZ R11, R11, R14 ;  /* 0x0000000e0b0b7221 */ /* 0x004fce0000010000 */
.L_x_1051:
[----:B------:R-:W-:Y:S05]  /*09e0*/  BSYNC B1 ;  /* 0x0000000000017941 */ /* 0x000fea0003800000 */
.L_x_1045:
[----:B------:R-:W-:Y:S05]  /*09f0*/  BSYNC B0 ;  /* 0x0000000000007941 */ /* 0x000fea0003800000 */
.L_x_1044:
[----:B------:R-:W-:Y:S01]  /*0a00*/  ISETP.GT.U32.AND P1, PT, R0, 0x3ff, PT ;  /* 0x000003ff0000780c */ /* 0x000fe20003f24070 */
[----:B------:R0:W-:Y:S01]  /*0a10*/  STS [R6], R22 ;  /* 0x0000001606007388 */ /* 0x0001e20000000800 */
[----:B------:R-:W-:Y:S05]  /*0a20*/  WARPSYNC.ALL ;  /* 0x0000000000007948 */ /* 0x000fea0003800000 */
[----:B------:R0:W-:Y:S04]  /*0a30*/  STS [R6+0x1000], R24 ;  /* 0x0010001806007388 */ /* 0x0001e80000000800 */
[----:B------:R0:W-:Y:S01]  /*0a40*/  STS [R6+0x2000], R11 ;  /* 0x0020000b06007388 */ /* 0x0001e20000000800 */
[----:B------:R-:W-:Y:S06]  /*0a50*/  BAR.SYNC.DEFER_BLOCKING 0x0 ;  /* 0x0000000000007b1d */ /* 0x000fec0000010000 */
[----:B------:R-:W-:Y:S05]  /*0a60*/  @P1 BRA `(.L_x_1052) ;  /* 0x0000000000a41947 */ /* 0x000fea0003800000 */
[----:B------:R1:W2:Y:S01]  /*0a70*/  LDS R12, [R7] ;  /* 0x00000000070c7984 */ /* 0x0002a20000000800 */
[----:B------:R-:W-:Y:S01]  /*0a80*/  UMOV UR5, 0xffffffff ;  /* 0xffffffff00057882 */ /* 0x000fe20000000000 */
[----:B------:R-:W-:Y:S02]  /*0a90*/  ISETP.NE.AND P1, PT, R2, RZ, PT ;  /* 0x000000ff0200720c */ /* 0x000fe40003f25270 */
[----:B------:R1:W3:Y:S04]  /*0aa0*/  LDS R8, [R7+0x2000] ;  /* 0x0020000007087984 */ /* 0x0002e80000000800 */
[----:B------:R1:W4:Y:S01]  /*0ab0*/  LDS R10, [R7+0x1000] ;  /* 0x00100000070a7984 */ /* 0x0003220000000800 */
[----:B------:R-:W-:Y:S06]  /*0ac0*/  BRA.DIV UR5, `(.L_x_1053) ;  /* 0x0000000605007947 */ /* 0x000fec000b800000 */
[----:B0---4-:R-:W0:Y:S04]  /*0ad0*/  SHFL.BFLY PT, R11, R10, 0x1, 0x1f ;  /* 0x0c201f000a0b7f89 */ /* 0x011e2800000e0000 */
[----:B--2---:R-:W2:Y:S04]  /*0ae0*/  SHFL.BFLY PT, R13, R12, 0x1, 0x1f ;  /* 0x0c201f000c0d7f89 */ /* 0x004ea800000e0000 */
[----:B---3--:R-:W3:Y:S01]  /*0af0*/  SHFL.BFLY PT, R17, R8, 0x1, 0x1f ;  /* 0x0c201f0008117f89 */ /* 0x008ee200000e0000 */
[----:B0-----:R-:W-:Y:S01]  /*0b00*/  FADD.FTZ R11, R10, R11 ;  /* 0x0000000b0a0b7221 */ /* 0x001fe20000010000 */
[----:B--2---:R-:W-:-:S04]  /*0b10*/  FADD.FTZ R15, R12, R13 ;  /* 0x0000000d0c0f7221 */ /* 0x004fc80000010000 */
[----:B------:R-:W0:Y:S01]  /*0b20*/  SHFL.BFLY PT, R14, R11, 0x2, 0x1f ;  /* 0x0c401f000b0e7f89 */ /* 0x000e2200000e0000 */
[----:B---3--:R-:W-:-:S03]  /*0b30*/  FADD.FTZ R18, R8, R17 ;  /* 0x0000001108127221 */ /* 0x008fc60000010000 */
[----:B------:R-:W2:Y:S04]  /*0b40*/  SHFL.BFLY PT, R16, R15, 0x2, 0x1f ;  /* 0x0c401f000f107f89 */ /* 0x000ea800000e0000 */
[----:B------:R-:W3:Y:S01]  /*0b50*/  SHFL.BFLY PT, R13, R18, 0x2, 0x1f ;  /* 0x0c401f00120d7f89 */ /* 0x000ee200000e0000 */
[----:B0-----:R-:W-:Y:S01]  /*0b60*/  FADD.FTZ R14, R11, R14 ;  /* 0x0000000e0b0e7221 */ /* 0x001fe20000010000 */
[----:B--2---:R-:W-:Y:S01]  /*0b70*/  FADD.FTZ R16, R15, R16 ;  /* 0x000000100f107221 */ /* 0x004fe20000010000 */
[----:B---3--:R-:W-:-:S04]  /*0b80*/  FADD.FTZ R19, R18, R13 ;  /* 0x0000000d12137221 */ /* 0x008fc80000010000 */
[----:B------:R-:W0:Y:S04]  /*0b90*/  SHFL.BFLY PT, R17, R16, 0x4, 0x1f ;  /* 0x0c801f0010117f89 */ /* 0x000e2800000e0000 */
[----:B------:R-:W2:Y:S04]  /*0ba0*/  SHFL.BFLY PT, R13, R14, 0x4, 0x1f ;  /* 0x0c801f000e0d7f89 */ /* 0x000ea800000e0000 */
[----:B------:R-:W3:Y:S01]  /*0bb0*/  SHFL.BFLY PT, R8, R19, 0x4, 0x1f ;  /* 0x0c801f0013087f89 */ /* 0x000ee200000e0000 */
[----:B0-----:R-:W-:Y:S01]  /*0bc0*/  FADD.FTZ R17, R16, R17 ;  /* 0x0000001110117221 */ /* 0x001fe20000010000 */
[----:B--2---:R-:W-:-:S04]  /*0bd0*/  FADD.FTZ R13, R14, R13 ;  /* 0x0000000d0e0d7221 */ /* 0x004fc80000010000 */
[----:B------:R-:W0:Y:S01]  /*0be0*/  SHFL.BFLY PT, R12, R17, 0x8, 0x1f ;  /* 0x0d001f00110c7f89 */ /* 0x000e2200000e0000 */
[----:B---3--:R-:W-:-:S03]  /*0bf0*/  FADD.FTZ R8, R19, R8 ;  /* 0x0000000813087221 */ /* 0x008fc60000010000 */
[----:B------:R-:W2:Y:S04]  /*0c00*/  SHFL.BFLY PT, R10, R13, 0x8, 0x1f ;  /* 0x0d001f000d0a7f89 */ /* 0x000ea800000e0000 */
[----:B------:R-:W3:Y:S01]  /*0c10*/  SHFL.BFLY PT, R21, R8, 0x8, 0x1f ;  /* 0x0d001f0008157f89 */ /* 0x000ee200000e0000 */
[----:B0-----:R-:W-:Y:S01]  /*0c20*/  FADD.FTZ R12, R17, R12 ;  /* 0x0000000c110c7221 */ /* 0x001fe20000010000 */
[----:B--2---:R-:W-:-:S04]  /*0c30*/  FADD.FTZ R11, R13, R10 ;  /* 0x0000000a0d0b7221 */ /* 0x004fc80000010000 */
[----:B------:R0:W2:Y:S01]  /*0c40*/  SHFL.BFLY PT, R15, R12, 0x10, 0x1f ;  /* 0x0e001f000c0f7f89 */ /* 0x0000a200000e0000 */
[----:B---3--:R-:W-:-:S03]  /*0c50*/  FADD.FTZ R21, R8, R21 ;  /* 0x0000001508157221 */ /* 0x008fc60000010000 */
[----:B------:R0:W3:Y:S04]  /*0c60*/  SHFL.BFLY PT, R10, R11, 0x10, 0x1f ;  /* 0x0e001f000b0a7f89 */ /* 0x0000e800000e0000 */
[----:B------:R0:W4:Y:S02]  /*0c70*/  SHFL.BFLY PT, R14, R21, 0x10, 0x1f ;  /* 0x0e001f00150e7f89 */ /* 0x00012400000e0000 */
.L_x_1072:
[----:B------:R-:W-:Y:S01]  /*0c80*/  @!P1 SHF.R.U32.HI R8, RZ, 0x3, R0 ;  /* 0x00000003ff089819 */ /* 0x000fe20000011600 */
[----:B--2---:R-:W-:Y:S01]  /*0c90*/  FADD.FTZ R15, R12, R15 ;  /* 0x0000000f0c0f7221 */ /* 0x004fe20000010000 */
[----:B---3--:R-:W-:Y:S01]  /*0ca0*/  FADD.FTZ R10, R11, R10 ;  /* 0x0000000a0b0a7221 */ /* 0x008fe20000010000 */
[----:B----4-:R-:W-:Y:S01]  /*0cb0*/  FADD.FTZ R14, R21, R14 ;  /* 0x0000000e150e7221 */ /* 0x010fe20000010000 */
[----:B------:R-:W-:-:S05]  /*0cc0*/  @!P1 LOP3.LUT R13, R8, 0x1ffffffc, RZ, 0xc0, !PT ;  /* 0x1ffffffc080d9812 */ /* 0x000fca00078ec0ff */
[----:B------:R2:W-:Y:S04]  /*0cd0*/  @!P1 STS [R13+UR4+0x3000], R15 ;  /* 0x0030000f0d009988 */ /* 0x0005e80008000804 */
[----:B------:R2:W-:Y:S04]  /*0ce0*/  @!P1 STS [R13+UR4+0x3080], R10 ;  /* 0x0030800a0d009988 */ /* 0x0005e80008000804 */
[----:B------:R2:W-:Y:S02]  /*0cf0*/  @!P1 STS [R13+UR4+0x3100], R14 ;  /* 0x0031000e0d009988 */ /* 0x0005e40008000804 */
.L_x_1052:
[----:B------:R-:W-:Y:S01]  /*0d00*/  SHF.L.U32 R8, R5, 0x1, RZ ;  /* 0x0000000105087819 */ /* 0x000fe200000006ff */
[----:B------:R-:W-:Y:S05]  /*0d10*/  WARPSYNC.ALL ;  /* 0x0000000000007948 */ /* 0x000fea0003800000 */
[----:B------:R-:W-:Y:S01]  /*0d20*/  BAR.SYNC.DEFER_BLOCKING 0x0 ;  /* 0x0000000000007b1d */ /* 0x000fe20000010000 */
[----:B------:R-:W-:-:S05]  /*0d30*/  ISETP.GE.U32.OR P1, PT, R8, R9, P0 ;  /* 0x000000090800720c */ /* 0x000fca0000726470 */
[----:B------:R-:W-:Y:S08]  /*0d40*/  BSSY B0, `(.L_x_1054) ;  /* 0x0000013000007945 */ /* 0x000ff00003800000 */
[----:B------:R-:W-:Y:S05]  /*0d50*/  @P1 BRA `(.L_x_1055) ;  /* 0x0000000000441947 */ /* 0x000fea0003800000 */
[----:B------:R-:W-:Y:S01]  /*0d60*/  SHF.L.U32 R8, R0, 0x3, RZ ;  /* 0x0000000300087819 */ /* 0x000fe200000006ff */
[----:B--2---:R-:W2:Y:S03]  /*0d70*/  LDC.64 R14, c[0x0][0x318] ;  /* 0x0000c600ff0e7b82 */ /* 0x004ea60000000a00 */
[----:B------:R-:W-:-:S05]  /*0d80*/  LOP3.LUT R18, R8, 0xf8, RZ, 0xc0, !PT ;  /* 0x000000f808127812 */ /* 0x000fca00078ec0ff */
[----:B0-----:R-:W0:Y:S01]  /*0d90*/  LDS.64 R20, [R18+UR4+0x3000] ;  /* 0x0030000412147984 */ /* 0x001e220008000a00 */
[----:B------:R-:W3:Y:S03]  /*0da0*/  LDC.64 R10, c[0x0][0x310] ;  /* 0x0000c400ff0a7b82 */ /* 0x000ee60000000a00 */
[----:B------:R-:W4:Y:S04]  /*0db0*/  LDS.64 R12, [R18+UR4+0x3080] ;  /* 0x00308004120c7984 */ /* 0x000f280008000a00 */
[----:B------:R-:W5:Y:S01]  /*0dc0*/  LDS.64 R16, [R18+UR4+0x3100] ;  /* 0x0031000412107984 */ /* 0x000f620008000a00 */
[----:B------:R-:W1:Y:S01]  /*0dd0*/  LDC.64 R8, c[0x0][0x330] ;  /* 0x0000cc00ff087b82 */ /* 0x000e620000000a00 */
[----:B--2---:R-:W-:-:S04]  /*0de0*/  IMAD.WIDE.U32 R14, R5, 0x4, R14 ;  /* 0x00000004050e7825 */ /* 0x004fc800078e000e */
[----:B---3--:R-:W-:-:S04]  /*0df0*/  IMAD.WIDE.U32 R10, R5, 0x4, R10 ;  /* 0x00000004050a7825 */ /* 0x008fc800078e000a */
[----:B-1----:R-:W-:Y:S01]  /*0e00*/  IMAD.WIDE.U32 R8, R5, 0x4, R8 ;  /* 0x0000000405087825 */ /* 0x002fe200078e0008 */
[----:B0-----:R-:W-:Y:S02]  /*0e10*/  F2FP.BF16.F32.PACK_AB R21, R21, R20 ;  /* 0x000000141515723e */ /* 0x001fe400000010ff */
[----:B----4-:R-:W-:-:S03]  /*0e20*/  F2FP.BF16.F32.PACK_AB R13, R13, R12 ;  /* 0x0000000c0d0d723e */ /* 0x010fc600000010ff */
[----:B------:R3:W-:Y:S01]  /*0e30*/  STG.E desc[UR6][R14.64], R21 ;  /* 0x000000150e007986 */ /* 0x0007e2000c101906 */
[----:B-----5:R-:W-:-:S03]  /*0e40*/  F2FP.BF16.F32.PACK_AB R17, R17, R16 ;  /* 0x000000101111723e */ /* 0x020fc600000010ff */
[----:B------:R3:W-:Y:S04]  /*0e50*/  STG.E desc[UR6][R10.64], R13 ;  /* 0x0000000d0a007986 */ /* 0x0007e8000c101906 */
[----:B------:R3:W-:Y:S02]  /*0e60*/  STG.E desc[UR6][R8.64], R17 ;  /* 0x0000001108007986 */ /* 0x0007e4000c101906 */
.L_x_1055:
[----:B------:R-:W-:Y:S05]  /*0e70*/  BSYNC B0 ;  /* 0x0000000000007941 */ /* 0x000fea0003800000 */
.L_x_1054:
[C---:B------:R-:W-:Y:S01]  /*0e80*/  ISETP.GT.U32.AND P1, PT, R4.reuse, -0x1001, PT ;  /* 0xffffefff0400780c */ /* 0x040fe20003f24070 */
[----:B------:R-:W-:Y:S01]  /*0e90*/  VIADD R4, R4, 0x1000 ;  /* 0x0000100004047836 */ /* 0x000fe20000000000 */
[----:B------:R-:W-:-:S11]  /*0ea0*/  IADD3 R5, R5, 0x800, RZ ;  /* 0x0000080005057810 */ /* 0x000fd60007ffe0ff */
[----:B------:R-:W-:Y:S05]  /*0eb0*/  @P1 BRA `(.L_x_1056) ;  /* 0xfffffff000b01947 */ /* 0x000fea000383ffff */
[----:B------:R-:W-:Y:S05]  /*0ec0*/  EXIT ;  /* 0x000000000000794d */ /* 0x000fea0003800000 */
.L_x_1053:
[----:B0-----:R-:W-:Y:S01]  /*0ed0*/  HFMA2.MMA R24, -RZ, RZ, 0, 5.9604644775390625e-08 ;  /* 0x00000001ff187435 */ /* 0x001fe200000001ff */
[----:B----4-:R-:W-:Y:S02]  /*0ee0*/  MOV R23, R10 ;  /* 0x0000000a00177202 */ /* 0x010fe40000000f00 */
[----:B------:R-:W-:Y:S02]  /*0ef0*/  MOV R25, 0x1f ;  /* 0x0000001f00197802 */ /* 0x000fe40000000f00 */
[----:B------:R-:W-:-:S07]  /*0f00*/  MOV R20, 0xffffffff ;  /* 0xffffffff00147802 */ /* 0x000fce0000000f00 */
[----:B-123--:R-:W-:Y:S05]  /*0f10*/  WARPSYNC.COLLECTIVE R20, `(.L_x_1057) ;  /* 0x0000000014087348 */ /* 0x00efea0003c00000 */
[----:B------:R0:W4:Y:S02]  /*0f20*/  SHFL.BFLY P2, R22, R23, R24, R25 ;  /* 0x0c00001817167389 */ /* 0x0001240000040019 */
[----:B01234-:R-:W-:Y:S01]  /*0f30*/  ENDCOLLECTIVE ;  /* 0x000000000000791b */ /* 0x01ffe20003800000 */
.L_x_1057:
[----:B------:R-:W-:Y:S01]  /*0f40*/  HFMA2.MMA R24, -RZ, RZ, 0, 1.1920928955078125e-07 ;  /* 0x00000002ff187435 */ /* 0x000fe200000001ff */
[----:B------:R-:W-:-:S05]  /*0f50*/  MOV R11, R22 ;  /* 0x00000016000b7202 */ /* 0x000fca0000000f00 */
[----:B------:R-:W-:-:S04]  /*0f60*/  FADD.FTZ R11, R10, R11 ;  /* 0x0000000b0a0b7221 */ /* 0x000fc80000010000 */
[----:B------:R-:W-:-:S07]  /*0f70*/  IMAD.MOV.U32 R23, RZ, RZ, R11 ;  /* 0x000000ffff177224 */ /* 0x000fce00078e000b */
[----:B------:R-:W-:Y:S05]  /*0f80*/  WARPSYNC.COLLECTIVE R20, `(.L_x_1058) ;  /* 0x0000000014087348 */ /* 0x000fea0003c00000 */
[----:B------:R0:W1:Y:S02]  /*0f90*/  SHFL.BFLY P2, R22, R23, R24, R25 ;  /* 0x0c00001817167389 */ /* 0x0000640000040019 */
[----:B01----:R-:W-:Y:S01]  /*0fa0*/  ENDCOLLECTIVE ;  /* 0x000000000000791b */ /* 0x003fe20003800000 */
.L_x_1058:
[----:B------:R-:W-:Y:S01]  /*0fb0*/  HFMA2.MMA R24, -RZ, RZ, 0, 2.384185791015625e-07 ;  /* 0x00000004ff187435 */ /* 0x000fe200000001ff */
[----:B------:R-:W-:-:S05]  /*0fc0*/  MOV R14, R22 ;  /* 0x00000016000e7202 */ /* 0x000fca0000000f00 */
[----:B------:R-:W-:-:S05]  /*0fd0*/  FADD.FTZ R14, R11, R14 ;  /* 0x0000000e0b0e7221 */ /* 0x000fca0000010000 */
[----:B------:R-:W-:-:S07]  /*0fe0*/  MOV R23, R14 ;  /* 0x0000000e00177202 */ /* 0x000fce0000000f00 */
[----:B------:R-:W-:Y:S05]  /*0ff0*/  WARPSYNC.COLLECTIVE R20, `(.L_x_1059) ;  /* 0x0000000014087348 */ /* 0x000fea0003c00000 */
[----:B------:R0:W1:Y:S02]  /*1000*/  SHFL.BFLY P2, R22, R23, R24, R25 ;  /* 0x0c00001817167389 */ /* 0x0000640000040019 */
[----:B01----:R-:W-:Y:S01]  /*1010*/  ENDCOLLECTIVE ;  /* 0x000000000000791b */ /* 0x003fe20003800000 */
.L_x_1059:
[----:B------:R-:W-:Y:S01]  /*1020*/  IMAD.MOV.U32 R24, RZ, RZ, 0x8 ;  /* 0x00000008ff187424 */ /* 0x000fe200078e00ff */
[----:B------:R-:W-:-:S05]  /*1030*/  MOV R13, R22 ;  /* 0x00000016000d7202 */ /* 0x000fca0000000f00 */
[----:B------:R-:W-:-:S05]  /*1040*/  FADD.FTZ R13, R14, R13 ;  /* 0x0000000d0e0d7221 */ /* 0x000fca0000010000 */
[----:B------:R-:W-:-:S07]  /*1050*/  MOV R23, R13 ;  /* 0x0000000d00177202 */ /* 0x000fce0000000f00 */
[----:B------:R-:W-:Y:S05]  /*1060*/  WARPSYNC.COLLECTIVE R20, `(.L_x_1060) ;  /* 0x0000000014087348 */ /* 0x000fea0003c00000 */
[----:B------:R0:W1:Y:S02]  /*1070*/  SHFL.BFLY P2, R22, R23, R24, R25 ;  /* 0x0c00001817167389 */ /* 0x0000640000040019 */
[----:B01----:R-:W-:Y:S01]  /*1080*/  ENDCOLLECTIVE ;  /* 0x000000000000791b */ /* 0x003fe20003800000 */
.L_x_1060:
[----:B------:R-:W-:Y:S01]  /*1090*/  HFMA2.MMA R24, -RZ, RZ, 0, 9.5367431640625e-07 ;  /* 0x00000010ff187435 */ /* 0x000fe200000001ff */
[----:B------:R-:W-:-:S05]  /*10a0*/  MOV R10, R22 ;  /* 0x00000016000a7202 */ /* 0x000fca0000000f00 */
[----:B------:R-:W-:-:S05]  /*10b0*/  FADD.FTZ R11, R13, R10 ;  /* 0x0000000a0d0b7221 */ /* 0x000fca0000010000 */
[----:B------:R-:W-:-:S07]  /*10c0*/  MOV R23, R11 ;  /* 0x0000000b00177202 */ /* 0x000fce0000000f00 */
[----:B------:R-:W-:Y:S05]  /*10d0*/  WARPSYNC.COLLECTIVE R20, `(.L_x_1061) ;  /* 0x0000000014087348 */ /* 0x000fea0003c00000 */
[----:B------:R0:W1:Y:S02]  /*10e0*/  SHFL.BFLY P2, R22, R23, R24, R25 ;  /* 0x0c00001817167389 */ /* 0x0000640000040019 */
[----:B01----:R-:W-:Y:S01]  /*10f0*/  ENDCOLLECTIVE ;  /* 0x000000000000791b */ /* 0x003fe20003800000 */
.L_x_1061:
[----:B------:R-:W-:Y:S01]  /*1100*/  HFMA2.MMA R24, -RZ, RZ, 0, 5.9604644775390625e-08 ;  /* 0x00000001ff187435 */ /* 0x000fe200000001ff */
[----:B------:R-:W-:Y:S02]  /*1110*/  MOV R23, R12 ;  /* 0x0000000c00177202 */ /* 0x000fe40000000f00 */
[----:B------:R-:W-:-:S08]  /*1120*/  MOV R10, R22 ;  /* 0x00000016000a7202 */ /* 0x000fd00000000f00 */
[----:B------:R-:W-:Y:S05]  /*1130*/  WARPSYNC.COLLECTIVE R20, `(.L_x_1062) ;  /* 0x0000000014087348 */ /* 0x000fea0003c00000 */
[----:B------:R0:W1:Y:S02]  /*1140*/  SHFL.BFLY P2, R22, R23, R24, R25 ;  /* 0x0c00001817167389 */ /* 0x0000640000040019 */
[----:B01----:R-:W-:Y:S01]  /*1150*/  ENDCOLLECTIVE ;  /* 0x000000000000791b */ /* 0x003fe20003800000 */
.L_x_1062:
[----:B------:R-:W-:Y:S01]  /*1160*/  HFMA2.MMA R24, -RZ, RZ, 0, 1.1920928955078125e-07 ;  /* 0x00000002ff187435 */ /* 0x000fe200000001ff */
[----:B------:R-:W-:-:S04]  /*1170*/  IMAD.MOV.U32 R13, RZ, RZ, R22 ;  /* 0x000000ffff0d7224 */ /* 0x000fc800078e0016 */
[----:B------:R-:W-:-:S05]  /*1180*/  FADD.FTZ R15, R12, R13 ;  /* 0x0000000d0c0f7221 */ /* 0x000fca0000010000 */
[----:B------:R-:W-:-:S07]  /*1190*/  MOV R23, R15 ;  /* 0x0000000f00177202 */ /* 0x000fce0000000f00 */
[----:B------:R-:W-:Y:S05]  /*11a0*/  WARPSYNC.COLLECTIVE R20, `(.L_x_1063) ;  /* 0x0000000014087348 */ /* 0x000fea0003c00000 */
[----:B------:R0:W1:Y:S02]  /*11b0*/  SHFL.BFLY P2, R22, R23, R24, R25 ;  /* 0x0c00001817167389 */ /* 0x0000640000040019 */
[----:B01----:R-:W-:Y:S01]  /*11c0*/  ENDCOLLECTIVE ;  /* 0x000000000000791b */ /* 0x003fe20003800000 */
.L_x_1063:
[----:B------:R-:W-:Y:S01]  /*11d0*/  HFMA2.MMA R24, -RZ, RZ, 0, 2.384185791015625e-07 ;  /* 0x00000004ff187435 */ /* 0x000fe200000001ff */
[----:B------:R-:W-:-:S05]  /*11e0*/  MOV R16, R22 ;  /* 0x0000001600107202 */ /* 0x000fca0000000f00 */
[----:B------:R-:W-:-:S05]  /*11f0*/  FADD.FTZ R16, R15, R16 ;  /* 0x000000100f107221 */ /* 0x000fca0000010000 */
[----:B------:R-:W-:-:S07]  /*1200*/  MOV R23, R16 ;  /* 0x0000001000177202 */ /* 0x000fce0000000f00 */
[----:B------:R-:W-:Y:S05]  /*1210*/  WARPSYNC.COLLECTIVE R20, `(.L_x_1064) ;  /* 0x0000000014087348 */ /* 0x000fea0003c00000 */
[----:B------:R0:W1:Y:S02]  /*1220*/  SHFL.BFLY P2, R22, R23, R24, R25 ;  /* 0x0c00001817167389 */ /* 0x0000640000040019 */
[----:B01----:R-:W-:Y:S01]  /*1230*/  ENDCOLLECTIVE ;  /* 0x000000000000791b */ /* 0x003fe20003800000 */
.L_x_1064:
[----:B------:R-:W-:Y:S01]  /*1240*/  HFMA2.MMA R24, -RZ, RZ, 0, 4.76837158203125e-07 ;  /* 0x00000008ff187435 */ /* 0x000fe200000001ff */
[----:B------:R-:W-:-:S05]  /*1250*/  MOV R17, R22 ;  /* 0x0000001600117202 */ /* 0x000fca0000000f00 */
[----:B------:R-:W-:-:S04]  /*1260*/  FADD.FTZ R17, R16, R17 ;  /* 0x0000001110117221 */ /* 0x000fc80000010000 */
[----:B------:R-:W-:-:S07]  /*1270*/  IMAD.MOV.U32 R23, RZ, RZ, R17 ;  /* 0x000000ffff177224 */ /* 0x000fce00078e0011 */
[----:B------:R-:W-:Y:S05]  /*1280*/  WARPSYNC.COLLECTIVE R20, `(.L_x_1065) ;  /* 0x0000000014087348 */ /* 0x000fea0003c00000 */
[----:B------:R0:W1:Y:S02]  /*1290*/  SHFL.BFLY P2, R22, R23, R24, R25 ;  /* 0x0c00001817167389 */ /* 0x0000640000040019 */
[----:B01----:R-:W-:Y:S01]  /*12a0*/  ENDCOLLECTIVE ;  /* 0x000000000000791b */ /* 0x003fe20003800000 */
.L_x_1065:
[----:B------:R-:W-:Y:S01]  /*12b0*/  HFMA2.MMA R24, -RZ, RZ, 0, 9.5367431640625e-07 ;  /* 0x00000010ff187435 */ /* 0x000fe200000001ff */
[----:B------:R-:W-:-:S05]  /*12c0*/  MOV R12, R22 ;  /* 0x00000016000c7202 */ /* 0x000fca0000000f00 */
[----:B------:R-:W-:-:S05]  /*12d0*/  FADD.FTZ R12, R17, R12 ;  /* 0x0000000c110c7221 */ /* 0x000fca0000010000 */
[----:B------:R-:W-:-:S07]  /*12e0*/  MOV R23, R12 ;  /* 0x0000000c00177202 */ /* 0x000fce0000000f00 */
[----:B------:R-:W-:Y:S05]  /*12f0*/  WARPSYNC.COLLECTIVE R20, `(.L_x_1066) ;  /* 0x0000000014087348 */ /* 0x000fea0003c00000 */
[----:B------:R0:W1:Y:S02]  /*1300*/  SHFL.BFLY P2, R22, R23, R24, R25 ;  /* 0x0c00001817167389 */ /* 0x0000640000040019 */
[----:B01----:R-:W-:Y:S01]  /*1310*/  ENDCOLLECTIVE ;  /* 0x000000000000791b */ /* 0x003fe20003800000 */
.L_x_1066:
[----:B------:R-:W-:Y:S01]  /*1320*/  MOV R23, R8 ;  /* 0x0000000800177202 */ /* 0x000fe20000000f00 */
[----:B------:R-:W-:Y:S01]  /*1330*/  IMAD.MOV.U32 R24, RZ, RZ, 0x1 ;  /* 0x00000001ff187424 */ /* 0x000fe200078e00ff */
[----:B------:R-:W-:-:S07]  /*1340*/  MOV R15, R22 ;  /* 0x00000016000f7202 */ /* 0x000fce0000000f00 */
[----:B------:R-:W-:Y:S05]  /*1350*/  WARPSYNC.COLLECTIVE R20, `(.L_x_1067) ;  /* 0x0000000014087348 */ /* 0x000fea0003c00000 */
[----:B------:R0:W1:Y:S02]  /*1360*/  SHFL.BFLY P2, R22, R23, R24, R25 ;  /* 0x0c00001817167389 */ /* 0x0000640000040019 */
[----:B01----:R-:W-:Y:S01]  /*1370*/  ENDCOLLECTIVE ;  /* 0x000000000000791b */ /* 0x003fe20003800000 */
.L_x_1067:
[----:B------:R-:W-:Y:S01]  /*1380*/  HFMA2.MMA R24, -RZ, RZ, 0, 1.1920928955078125e-07 ;  /* 0x00000002ff187435 */ /* 0x000fe200000001ff */
[----:B------:R-:W-:-:S05]  /*1390*/  MOV R17, R22 ;  /* 0x0000001600117202 */ /* 0x000fca0000000f00 */
[----:B------:R-:W-:-:S05]  /*13a0*/  FADD.FTZ R18, R8, R17 ;  /* 0x0000001108127221 */ /* 0x000fca0000010000 */
[----:B------:R-:W-:-:S07]  /*13b0*/  MOV R23, R18 ;  /* 0x0000001200177202 */ /* 0x000fce0000000f00 */
[----:B------:R-:W-:Y:S05]  /*13c0*/  WARPSYNC.COLLECTIVE R20, `(.L_x_1068) ;  /* 0x0000000014087348 */ /* 0x000fea0003c00000 */
[----:B------:R0:W1:Y:S02]  /*13d0*/  SHFL.BFLY P2, R22, R23, R24, R25 ;  /* 0x0c00001817167389 */ /* 0x0000640000040019 */
[----:B01----:R-:W-:Y:S01]  /*13e0*/  ENDCOLLECTIVE ;  /* 0x000000000000791b */ /* 0x003fe20003800000 */
.L_x_1068:
[----:B------:R-:W-:Y:S01]  /*13f0*/  HFMA2.MMA R24, -RZ, RZ, 0, 2.384185791015625e-07 ;  /* 0x00000004ff187435 */ /* 0x000fe200000001ff */
[----:B------:R-:W-:-:S05]  /*1400*/  MOV R13, R22 ;  /* 0x00000016000d7202 */ /* 0x000fca0000000f00 */
[----:B------:R-:W-:-:S05]  /*1410*/  FADD.FTZ R19, R18, R13 ;  /* 0x0000000d12137221 */ /* 0x000fca0000010000 */
[----:B------:R-:W-:-:S07]  /*1420*/  MOV R23, R19 ;  /* 0x0000001300177202 */ /* 0x000fce0000000f00 */
[----:B------:R-:W-:Y:S05]  /*1430*/  WARPSYNC.COLLECTIVE R20, `(.L_x_1069) ;  /* 0x0000000014087348 */ /* 0x000fea0003c00000 */
[----:B------:R0:W1:Y:S02]  /*1440*/  SHFL.BFLY P2, R22, R23, R24, R25 ;  /* 0x0c00001817167389 */ /* 0x0000640000040019 */
[----:B01----:R-:W-:Y:S01]  /*1450*/  ENDCOLLECTIVE ;  /* 0x000000000000791b */ /* 0x003fe20003800000 */
.L_x_1069:
[----:B------:R-:W-:Y:S01]  /*1460*/  HFMA2.MMA R24, -RZ, RZ, 0, 4.76837158203125e-07 ;  /* 0x00000008ff187435 */ /* 0x000fe200000001ff */
[----:B------:R-:W-:-:S04]  /*1470*/  IMAD.MOV.U32 R8, RZ, RZ, R22 ;  /* 0x000000ffff087224 */ /* 0x000fc800078e0016 */
[----:B------:R-:W-:-:S05]  /*1480*/  FADD.FTZ R8, R19, R8 ;  /* 0x0000000813087221 */ /* 0x000fca0000010000 */
[----:B------:R-:W-:-:S07]  /*1490*/  MOV R23, R8 ;  /* 0x0000000800177202 */ /* 0x000fce0000000f00 */
[----:B------:R-:W-:Y:S05]  /*14a0*/  WARPSYNC.COLLECTIVE R20, `(.L_x_1070) ;  /* 0x0000000014087348 */ /* 0x000fea0003c00000 */
[----:B------:R0:W1:Y:S02]  /*14b0*/  SHFL.BFLY P2, R22, R23, R24, R25 ;  /* 0x0c00001817167389 */ /* 0x0000640000040019 */
[----:B01----:R-:W-:Y:S01]  /*14c0*/  ENDCOLLECTIVE ;  /* 0x000000000000791b */ /* 0x003fe20003800000 */
.L_x_1070:
[----:B------:R-:W-:Y:S01]  /*14d0*/  HFMA2.MMA R24, -RZ, RZ, 0, 9.5367431640625e-07 ;  /* 0x00000010ff187435 */ /* 0x000fe200000001ff */
[----:B------:R-:W-:-:S05]  /*14e0*/  MOV R21, R22 ;  /* 0x0000001600157202 */ /* 0x000fca0000000f00 */
[----:B------:R-:W-:-:S05]  /*14f0*/  FADD.FTZ R21, R8, R21 ;  /* 0x0000001508157221 */ /* 0x000fca0000010000 */
[----:B------:R-:W-:-:S07]  /*1500*/  MOV R23, R21 ;  /* 0x0000001500177202 */ /* 0x000fce0000000f00 */
[----:B------:R-:W-:Y:S05]  /*1510*/  WARPSYNC.COLLECTIVE R20, `(.L_x_1071) ;  /* 0x0000000014087348 */ /* 0x000fea0003c00000 */
[----:B------:R0:W1:Y:S02]  /*1520*/  SHFL.BFLY P2, R22, R23, R24, R25 ;  /* 0x0c00001817167389 */ /* 0x0000640000040019 */
[----:B01----:R-:W-:Y:S01]  /*1530*/  ENDCOLLECTIVE ;  /* 0x000000000000791b */ /* 0x003fe20003800000 */
.L_x_1071:
[----:B------:R-:W-:Y:S01]  /*1540*/  MOV R14, R22 ;  /* 0x00000016000e7202 */ /* 0x000fe20000000f00 */
[----:B------:R-:W-:Y:S06]  /*1550*/  BRA `(.L_x_1072) ;  /* 0xfffffff400c87947 */ /* 0x000fec000383ffff */
.L_x_1073:
        /* <DEDUP_REMOVED lines=10> */
.L_x_13876:


//--------------------- .text._ZN10layer_norm13ln_bwd_kernelINS_13Kernel_traitsI13__nv_bfloat16S2_S2_S2_fjLj4096ELj1ELj1ELj4ELj16ENS_18Kernel_traits_baseILj4096ES2_S2_S2_S2_fjLj128EEEEELb1ELb1ELb1ELb0EEEvNS_9BwdParamsE --------------------------
	.section	.text._ZN10layer_norm13ln_bwd_kernelINS_13Kernel_traitsI13__nv_bfloat16S2_S2_S2_fjLj4096ELj1ELj1ELj4ELj16ENS_18Kernel_traits_baseILj4096ES2_S2_S2_S2_fjLj128EEEEELb1ELb1ELb1ELb0EEEvNS_9BwdParamsE,"ax",@progbits
	.align	128
        .global         _ZN10layer_norm13ln_bwd_kernelINS_13Kernel_traitsI13__nv_bfloat16S2_S2_S2_fjLj4096ELj1ELj1ELj4ELj16ENS_18Kernel_traits_baseILj4096ES2_S2_S2_S2_fjLj128EEEEELb1ELb1ELb1ELb0EEEvNS_9BwdParamsE
        .type           _ZN10layer_norm13ln_bwd_kernelINS_13Kernel_traitsI13__nv_bfloat16S2_S2_S2_fjLj4096ELj1ELj1ELj4ELj16ENS_18Kernel_traits_baseILj4096ES2_S2_S2_S2_fjLj128EEEEELb1ELb1ELb1ELb0EEEvNS_9BwdParamsE,@function
        .size           _ZN10layer_norm13ln_bwd_kernelINS_13Kernel_traitsI13__nv_bfloat16S2_S2_S2_fjLj4096ELj1ELj1ELj4ELj16ENS_18Kernel_traits_baseILj4096ES2_S2_S2_S2_fjLj128EEEEELb1ELb1ELb1ELb0EEEvNS_9BwdParamsE,(.L_x_13877 - _ZN10layer_norm13ln_bwd_kernelINS_13Kernel_traitsI13__nv_bfloat16S2_S2_S2_fjLj4096ELj1ELj1ELj4ELj16ENS_18Kernel_traits_baseILj4096ES2_S2_S2_S2_fjLj128EEEEELb1ELb1ELb1ELb0EEEvNS_9BwdParamsE)
        .other          _ZN10layer_norm13ln_bwd_kernelINS_13Kernel_traitsI13__nv_bfloat16S2_S2_S2_fjLj4096ELj1ELj1ELj4ELj16ENS_18Kernel_traits_baseILj4096ES2_S2_S2_S2_fjLj128EEEEELb1ELb1ELb1ELb0EEEvNS_9BwdParamsE,@"STO_CUDA_ENTRY STV_DEFAULT"
_ZN10layer_norm13ln_bwd_kernelINS_13Kernel_traitsI13__nv_bfloat16S2_S2_S2_fjLj4096ELj1ELj1ELj4ELj16ENS_18Kernel_traits_baseILj4096ES2_S2_S2_S2_fjLj128EEEEELb1ELb1ELb1ELb0EEEvNS_9BwdParamsE:
.text._ZN10layer_norm13ln_bwd_kernelINS_13Kernel_traitsI13__nv_bfloat16S2_S2_S2_fjLj4096ELj1ELj1ELj4ELj16ENS_18Kernel_traits_baseILj4096ES2_S2_S2_S2_fjLj128EEEEELb1ELb1ELb1ELb0EEEvNS_9BwdParamsE:
        /* <DEDUP_REMOVED lines=16> */
[----:B------:R-:W-:Y:S01]  /*0100*/  LOP3.LUT R0, R3, 0x7f, RZ, 0x3c, !PT ;  /* 0x0000007f03007812 */ /* 0x000fe200078e3cff */
[----:B------:R-:W-:-:S03]  /*0110*/  IMAD.MOV.U32 R41, RZ, RZ, R3 ;  /* 0x000000ffff297224 */ /* 0x000fc600078e0003 */
        /* <DEDUP_REMOVED lines=10> */
[----:B------:R-:W1:Y:S08]  /*01c0*/  @P4 LDC.64 R22, c[0x0][0x278] ;  /* 0x00009e00ff164b82 */ /* 0x000e700000000a00 */
[----:B------:R-:W3:Y:S08]  /*01d0*/  @P0 LDC.64 R24, c[0x0][0x260] ;  /* 0x00009800ff180b82 */ /* 0x000ef00000000a00 */
[----:B------:R-:W4:Y:S01]  /*01e0*/  @P0 LDC.64 R26, c[0x0][0x278] ;  /* 0x00009e00ff1a0b82 */ /* 0x000f220000000a00 */
[----:B0-----:R-:W-:-:S05]  /*01f0*/  @P4 IMAD.WIDE.U32 R20, R41, 0x10, R20 ;  /* 0x0000001029144825 */ /* 0x001fca00078e0014 */
[----:B------:R-:W5:Y:S02]  /*0200*/  @P4 LDG.E.128 R16, desc[UR4][R20.64] ;  /* 0x0000000414104981 */ /* 0x000f64000c1e1d00 */
[----:B------:R-:W0:Y:S01]  /*0210*/  @P1 LDC.64 R32, c[0x0][0x260] ;  /* 0x00009800ff201b82 */ /* 0x000e220000000a00 */
[C---:B-1----:R-:W-:Y:S01]  /*0220*/  @P4 IMAD.WIDE.U32 R22, R41.reuse, 0x10, R22 ;  /* 0x0000001029164825 */ /* 0x042fe200078e0016 */
[----:B------:R-:W-:-:S04]  /*0230*/  @P4 LOP3.LUT R41, R41, 0x80, RZ, 0xfc, !PT ;  /* 0x0000008029294812 */ /* 0x000fc800078efcff */
[----:B------:R2:W5:Y:S02]  /*0240*/  @P4 LDG.E.128 R248, desc[UR4][R22.64] ;  /* 0x0000000416f84981 */ /* 0x000564000c1e1d00 */
[----:B------:R-:W1:Y:S01]  /*0250*/  @P1 LDC.64 R34, c[0x0][0x278] ;  /* 0x00009e00ff221b82 */ /* 0x000e620000000a00 */
[----:B---3--:R-:W-:-:S05]  /*0260*/  @P0 IMAD.WIDE.U32 R28, R41, 0x10, R24 ;  /* 0x00000010291c0825 */ /* 0x008fca00078e0018 */
[----:B------:R3:W5:Y:S02]  /*0270*/  @P0 LDG.E.128 R12, desc[UR4][R28.64] ;  /* 0x000000041c0c0981 */ /* 0x000764000c1e1d00 */
[----:B------:R-:W2:Y:S01]  /*0280*/  @P3 LDC.64 R36, c[0x0][0x260] ;  /* 0x00009800ff243b82 */ /* 0x000ea20000000a00 */
[C---:B----4-:R-:W-:Y:S01]  /*0290*/  @P0 IMAD.WIDE.U32 R30, R41.reuse, 0x10, R26 ;  /* 0x00000010291e0825 */ /* 0x050fe200078e001a */
[----:B------:R-:W-:-:S04]  /*02a0*/  @P0 IADD3 R41, R41, 0x80, RZ ;  /* 0x0000008029290810 */ /* 0x000fc80007ffe0ff */
[----:B------:R3:W5:Y:S02]  /*02b0*/  @P0 LDG.E.128 R240, desc[UR4][R30.64] ;  /* 0x000000041ef00981 */ /* 0x000764000c1e1d00 */
[----:B------:R-:W4:Y:S01]  /*02c0*/  @P3 LDC.64 R38, c[0x0][0x278] ;  /* 0x00009e00ff263b82 */ /* 0x000f220000000a00 */
[----:B0-----:R-:W-:-:S05]  /*02d0*/  @P1 IMAD.WIDE.U32 R32, R41, 0x10, R32 ;  /* 0x0000001029201825 */ /* 0x001fca00078e0020 */
[----:B------:R3:W5:Y:S01]  /*02e0*/  @P1 LDG.E.128 R8, desc[UR4][R32.64] ;  /* 0x0000000420081981 */ /* 0x000762000c1e1d00 */
[C---:B-1----:R-:W-:Y:S01]  /*02f0*/  @P1 IMAD.WIDE.U32 R34, R41.reuse, 0x10, R34 ;  /* 0x0000001029221825 */ /* 0x042fe200078e0022 */
[----:B------:R-:W-:-:S04]  /*0300*/  @P1 IADD3 R41, R41, 0x80, RZ ;  /* 0x0000008029291810 */ /* 0x000fc80007ffe0ff */
[----:B------:R3:W5:Y:S01]  /*0310*/  @P1 LDG.E.128 R232, desc[UR4][R34.64] ;  /* 0x0000000422e81981 */ /* 0x000762000c1e1d00 */
[----:B--2---:R-:W-:-:S05]  /*0320*/  @P3 IMAD.WIDE.U32 R24, R41, 0x10, R36 ;  /* 0x0000001029183825 */ /* 0x004fca00078e0024 */
[----:B------:R3:W5:Y:S01]  /*0330*/  @P3 LDG.E.128 R4, desc[UR4][R24.64] ;  /* 0x0000000418043981 */ /* 0x000762000c1e1d00 */
[----:B----4-:R-:W-:-:S05]  /*0340*/  @P3 IMAD.WIDE.U32 R26, R41, 0x10, R38 ;  /* 0x00000010291a3825 */ /* 0x010fca00078e0026 */
[----:B------:R3:W5:Y:S01]  /*0350*/  @P3 LDG.E.128 R224, desc[UR4][R26.64] ;  /* 0x000000041ae03981 */ /* 0x000762000c1e1d00 */
[----:B------:R-:W-:-:S04]  /*0360*/  LEA.HI R23, R40, UR6, RZ, 0x19 ;  /* 0x0000000628177c11 */ /* 0x000fc8000f8fc8ff */
        /* <DEDUP_REMOVED lines=48> */
[----:B---3--:R-:W-:Y:S06]  /*0670*/  @P2 BRA `(.L_x_1074) ;  /* 0x0000007000982947 */ /* 0x008fec0003800000 */
[C---:B-----5:R-:W-:Y:S01]  /*0680*/  IMAD.U32 R25, R16.reuse, 0x10000, RZ ;  /* 0x0001000010197824 */ /* 0x060fe200078e00ff */
[----:B------:R-:W-:Y:S01]  /*0690*/  SHF.L.U32 R24, R17, 0x10, RZ ;  /* 0x0000001011187819 */ /* 0x000fe200000006ff */
[----:B------:R-:W0:Y:S01]  /*06a0*/  LDC.U8 R222, c[0x0][0x2a0] ;  /* 0x0000a800ffde7b82 */ /* 0x000e220000000000 */
[----:B------:R-:W-:Y:S01]  /*06b0*/  @P4 PRMT R3, R16, 0x7632, R3 ;  /* 0x0000763210034816 */ /* 0x000fe20000000003 */
[----:B------:R-:W-:Y:S01]  /*06c0*/  IMAD.U32 R244, R241, 0x10000, RZ ;  /* 0x00010000f1f47824 */ /* 0x000fe200078e00ff */
[----:B------:R1:W-:Y:S01]  /*06d0*/  STL [R1+0x84], R25 ;  /* 0x0000841901007387 */ /* 0x0003e20000100800 */
[----:B------:R-:W-:Y:S01]  /*06e0*/  @P4 PRMT R16, R17, 0x7632, R16 ;  /* 0x0000763211104816 */ /* 0x000fe20000000010 */
[----:B------:R-:W-:Y:S01]  /*06f0*/  IMAD.U32 R238, R232, 0x10000, RZ ;  /* 0x00010000e8ee7824 */ /* 0x000fe200078e00ff */
[----:B------:R-:W-:Y:S01]  /*0700*/  @P4 PRMT R17, R18, 0x7632, R17 ;  /* 0x0000763212114816 */ /* 0x000fe20000000011 */
[----:B------:R2:W-:Y:S01]  /*0710*/  STL [R1+0x7c], R24 ;  /* 0x00007c1801007387 */ /* 0x0005e20000100800 */
[----:B------:R-:W-:Y:S01]  /*0720*/  SHF.L.U32 R3, R3, 0x10, RZ ;  /* 0x0000001003037819 */ /* 0x000fe200000006ff */
[----:B------:R-:W-:Y:S01]  /*0730*/  IMAD.U32 R16, R16, 0x10000, RZ ;  /* 0x0001000010107824 */ /* 0x000fe200078e00ff */
[----:B------:R-:W-:Y:S01]  /*0740*/  SHF.L.U32 R17, R17, 0x10, RZ ;  /* 0x0000001011117819 */ /* 0x000fe200000006ff */
[----:B------:R-:W-:Y:S01]  /*0750*/  HFMA2.MMA R141, -RZ, RZ, 0, 0 ;  /* 0x00000000ff8d7435 */ /* 0x000fe200000001ff */
[----:B------:R-:W-:Y:S01]  /*0760*/  @P3 PRMT R20, R5, 0x7632, R20 ;  /* 0x0000763205143816 */ /* 0x000fe20000000014 */
[----:B------:R-:W-:Y:S01]  /*0770*/  IMAD.MOV.U32 R221, RZ, RZ, 0x1 ;  /* 0x00000001ffdd7424 */ /* 0x000fe200078e00ff */
[----:B-1----:R-:W-:-:S02]  /*0780*/  SHF.L.U32 R25, R18, 0x10, RZ ;  /* 0x0000001012197819 */ /* 0x002fc400000006ff */
[C---:B------:R-:W-:Y:S01]  /*0790*/  @P4 PRMT R18, R19.reuse, 0x7632, R18 ;  /* 0x0000763213124816 */ /* 0x040fe20000000012 */
[----:B--2---:R-:W-:Y:S01]  /*07a0*/  IMAD.U32 R24, R19, 0x10000, RZ ;  /* 0x0001000013187824 */ /* 0x004fe200078e00ff */
[----:B------:R-:W-:Y:S01]  /*07b0*/  @P0 PRMT R19, R12, 0x7632, R19 ;  /* 0x000076320c130816 */ /* 0x000fe20000000013 */
[----:B------:R1:W-:Y:S01]  /*07c0*/  STL [R1+0x74], R25 ;  /* 0x0000741901007387 */ /* 0x0003e20000100800 */
[----:B------:R-:W-:Y:S02]  /*07d0*/  @P3 PRMT R21, R6, 0x7632, R21 ;  /* 0x0000763206153816 */ /* 0x000fe40000000015 */
[----:B------:R-:W-:Y:S01]  /*07e0*/  @P3 PRMT R22, R7, 0x7632, R22 ;  /* 0x0000763207163816 */ /* 0x000fe20000000016 */
[----:B------:R2:W-:Y:S01]  /*07f0*/  STL [R1+0x6c], R24 ;  /* 0x00006c1801007387 */ /* 0x0005e20000100800 */
[----:B------:R-:W-:Y:S02]  /*0800*/  @P4 PRMT R2, R248, 0x7632, R2 ;  /* 0x00007632f8024816 */ /* 0x000fe40000000002 */
[----:B------:R-:W-:-:S02]  /*0810*/  @P4 PRMT R0, R249, 0x7632, R0 ;  /* 0x00007632f9004816 */ /* 0x000fc40000000000 */
[----:B------:R-:W-:Y:S01]  /*0820*/  SHF.L.U32 R252, R249, 0x10, RZ ;  /* 0x00000010f9fc7819 */ /* 0x000fe200000006ff */
[----:B------:R-:W-:Y:S01]  /*0830*/  IMAD.U32 R2, R2, 0x10000, RZ ;  /* 0x0001000002027824 */ /* 0x000fe200078e00ff */
[----:B-1----:R-:W-:Y:S02]  /*0840*/  SHF.L.U32 R25, R12, 0x10, RZ ;  /* 0x000000100c197819 */ /* 0x002fe400000006ff */
[C---:B------:R-:W-:Y:S02]  /*0850*/  @P0 PRMT R12, R13.reuse, 0x7632, R12 ;  /* 0x000076320d0c0816 */ /* 0x040fe4000000000c */
[----:B--2---:R-:W-:Y:S01]  /*0860*/  SHF.L.U32 R24, R13, 0x10, RZ ;  /* 0x000000100d187819 */ /* 0x004fe200000006ff */
[----:B------:R1:W-:Y:S01]  /*0870*/  STL [R1+0x64], R25 ;  /* 0x0000641901007387 */ /* 0x0003e20000100800 */
[----:B------:R-:W-:Y:S02]  /*0880*/  @P0 PRMT R13, R14, 0x7632, R13 ;  /* 0x000076320e0d0816 */ /* 0x000fe4000000000d */
[----:B------:R-:W-:Y:S01]  /*0890*/  SHF.L.U32 R12, R12, 0x10, RZ ;  /* 0x000000100c0c7819 */ /* 0x000fe200000006ff */
[----:B------:R2:W-:Y:S01]  /*08a0*/  STL [R1+0x5c], R24 ;  /* 0x00005c1801007387 */ /* 0x0005e20000100800 */
[----:B------:R-:W-:-:S02]  /*08b0*/  @P4 PRMT R247, R251, 0x7632, R247 ;  /* 0x00007632fbf74816 */ /* 0x000fc400000000f7 */
[----:B------:R-:W-:Y:S02]  /*08c0*/  SHF.L.U32 R236, R233, 0x10, RZ ;  /* 0x00000010e9ec7819 */ /* 0x000fe400000006ff */
[----:B------:R-:W-:Y:S01]  /*08d0*/  @P3 PRMT R229, R224, 0x7632, R229 ;  /* 0x00007632e0e53816 */ /* 0x000fe200000000e5 */
[----:B-1----:R-:W-:Y:S01]  /*08e0*/  IMAD.U32 R25, R14, 0x10000, RZ ;  /* 0x000100000e197824 */ /* 0x002fe200078e00ff */
[----:B------:R-:W-:Y:S01]  /*08f0*/  @P0 PRMT R14, R15, 0x7632, R14 ;  /* 0x000076320f0e0816 */ /* 0x000fe2000000000e */
[----:B------:R-:W-:Y:S01]  /*0900*/  IMAD.U32 R247, R247, 0x10000, RZ ;  /* 0x00010000f7f77824 */ /* 0x000fe200078e00ff */
[----:B------:R-:W-:Y:S01]  /*0910*/  SHF.L.U32 R228, R225, 0x10, RZ ;  /* 0x00000010e1e47819 */ /* 0x000fe200000006ff */
[----:B------:R-:W-:Y:S01]  /*0920*/  IMAD.U32 R229, R229, 0x10000, RZ ;  /* 0x00010000e5e57824 */ /* 0x000fe200078e00ff */
[----:B--2---:R-:W-:Y:S01]  /*0930*/  SHF.L.U32 R24, R15, 0x10, RZ ;  /* 0x000000100f187819 */ /* 0x004fe200000006ff */
[----:B------:R1:W-:Y:S01]  /*0940*/  STL [R1+0x54], R25 ;  /* 0x0000541901007387 */ /* 0x0003e20000100800 */
[----:B------:R-:W-:-:S02]  /*0950*/  @P1 PRMT R15, R8, 0x7632, R15 ;  /* 0x00007632080f1816 */ /* 0x000fc4000000000f */
[----:B------:R-:W-:Y:S01]  /*0960*/  @P3 PRMT R223, R227, 0x7632, R223 ;  /* 0x00007632e3df3816 */ /* 0x000fe200000000df */
[----:B------:R2:W-:Y:S01]  /*0970*/  STL [R1+0x4c], R24 ;  /* 0x00004c1801007387 */ /* 0x0005e20000100800 */
[C---:B------:R-:W-:Y:S01]  /*0980*/  @P4 PRMT R249, R250.reuse, 0x7632, R249 ;  /* 0x00007632faf94816 */ /* 0x040fe200000000f9 */
[----:B------:R-:W-:Y:S01]  /*0990*/  IMAD.U32 R250, R250, 0x10000, RZ ;  /* 0x00010000fafa7824 */ /* 0x000fe200078e00ff */
[----:B------:R-:W-:Y:S01]  /*09a0*/  @P0 PRMT R245, R240, 0x7632, R245 ;  /* 0x00007632f0f50816 */ /* 0x000fe200000000f5 */
[----:B------:R-:W-:Y:S01]  /*09b0*/  IMAD.U32 R223, R223, 0x10000, RZ ;  /* 0x00010000dfdf7824 */ /* 0x000fe200078e00ff */
[----:B------:R-:W-:Y:S02]  /*09c0*/  @P0 PRMT R239, R243, 0x7632, R239 ;  /* 0x00007632f3ef0816 */ /* 0x000fe400000000ef */
[----:B-1----:R-:W-:Y:S02]  /*09d0*/  SHF.L.U32 R25, R8, 0x10, RZ ;  /* 0x0000001008197819 */ /* 0x002fe400000006ff */
[C---:B------:R-:W-:Y:S01]  /*09e0*/  @P1 PRMT R8, R9.reuse, 0x7632, R8 ;  /* 0x0000763209081816 */ /* 0x040fe20000000008 */
[----:B--2---:R-:W-:Y:S01]  /*09f0*/  IMAD.U32 R24, R9, 0x10000, RZ ;  /* 0x0001000009187824 */ /* 0x004fe200078e00ff */
[----:B------:R-:W-:Y:S01]  /*0a00*/  @P1 PRMT R9, R10, 0x7632, R9 ;  /* 0x000076320a091816 */ /* 0x000fe20000000009 */
[----:B------:R1:W-:Y:S01]  /*0a10*/  STL [R1+0x44], R25 ;  /* 0x0000441901007387 */ /* 0x0003e20000100800 */
[----:B------:R-:W-:Y:S01]  /*0a20*/  @P1 PRMT R237, R232, 0x7632, R237 ;  /* 0x00007632e8ed1816 */ /* 0x000fe200000000ed */
[C---:B------:R-:W-:Y:S01]  /*0a30*/  IMAD.U32 R232, R235.reuse, 0x10000, RZ ;  /* 0x00010000ebe87824 */ /* 0x040fe200078e00ff */
[----:B------:R-:W-:Y:S01]  /*0a40*/  @P1 PRMT R231, R235, 0x7632, R231 ;  /* 0x00007632ebe71816 */ /* 0x000fe200000000e7 */
[----:B------:R2:W-:Y:S01]  /*0a50*/  STL [R1+0x3c], R24 ;  /* 0x00003c1801007387 */ /* 0x0005e20000100800 */
[----:B------:R-:W-:Y:S01]  /*0a60*/  IMAD.U32 R9, R9, 0x10000, RZ ;  /* 0x0001000009097824 */ /* 0x000fe200078e00ff */
[----:B------:R-:W-:-:S02]  /*0a70*/  SHF.L.U32 R246, R240, 0x10, RZ ;  /* 0x00000010f0f67819 */ /* 0x000fc400000006ff */
[----:B------:R-:W-:Y:S02]  /*0a80*/  SHF.L.U32 R230, R224, 0x10, RZ ;  /* 0x00000010e0e67819 */ /* 0x000fe400000006ff */
[----:B-1----:R-:W-:Y:S02]  /*0a90*/  SHF.L.U32 R25, R10, 0x10, RZ ;  /* 0x000000100a197819 */ /* 0x002fe400000006ff */
[C---:B------:R-:W-:Y:S02]  /*0aa0*/  @P1 PRMT R10, R11.reuse, 0x7632, R10 ;  /* 0x000076320b0a1816 */ /* 0x040fe4000000000a */
[----:B--2---:R-:W-:Y:S01]  /*0ab0*/  SHF.L.U32 R24, R11, 0x10, RZ ;  /* 0x000000100b187819 */ /* 0x004fe200000006ff */
[----:B------:R-:W-:Y:S01]  /*0ac0*/  STL [R1+0x34], R25 ;  /* 0x0000341901007387 */ /* 0x000fe20000100800 */
[C---:B------:R-:W-:Y:S01]  /*0ad0*/  @P3 PRMT R11, R4.reuse, 0x7632, R11 ;  /* 0x00007632040b3816 */ /* 0x040fe2000000000b */
[----:B------:R-:W-:Y:S01]  /*0ae0*/  IMAD.U32 R4, R4, 0x10000, RZ ;  /* 0x0001000004047824 */ /* 0x000fe200078e00ff */
[----:B------:R-:W-:Y:S01]  /*0af0*/  SHF.L.U32 R240, R243, 0x10, RZ ;  /* 0x00000010f3f07819 */ /* 0x000fe200000006ff */
[----:B------:R1:W-:Y:S01]  /*0b00*/  STL [R1+0x2c], R24 ;  /* 0x00002c1801007387 */ /* 0x0003e20000100800 */
[----:B------:R-:W-:-:S02]  /*0b10*/  SHF.L.U32 R224, R227, 0x10, RZ ;  /* 0x00000010e3e07819 */ /* 0x000fc400000006ff */
[----:B------:R-:W-:Y:S01]  /*0b20*/  SHF.L.U32 R249, R249, 0x10, RZ ;  /* 0x00000010f9f97819 */ /* 0x000fe200000006ff */
[----:B------:R2:W-:Y:S01]  /*0b30*/  STL [R1+0x24], R4 ;  /* 0x0000240401007387 */ /* 0x0005e20000100800 */
[----:B------:R-:W-:Y:S02]  /*0b40*/  SHF.L.U32 R245, R245, 0x10, RZ ;  /* 0x00000010f5f57819 */ /* 0x000fe400000006ff */
[----:B------:R-:W-:Y:S02]  /*0b50*/  SHF.L.U32 R239, R239, 0x10, RZ ;  /* 0x00000010efef7819 */ /* 0x000fe400000006ff */
[----:B------:R-:W-:Y:S02]  /*0b60*/  SHF.L.U32 R237, R237, 0x10, RZ ;  /* 0x00000010eded7819 */ /* 0x000fe400000006ff */
[----:B-1----:R-:W-:Y:S02]  /*0b70*/  SHF.L.U32 R24, R5, 0x10, RZ ;  /* 0x0000001005187819 */ /* 0x002fe400000006ff */
[----:B------:R-:W-:-:S02]  /*0b80*/  @P0 PRMT R5, R241, 0x7632, R5 ;  /* 0x00007632f1050816 */ /* 0x000fc40000000005 */
[----:B--2---:R-:W-:Y:S01]  /*0b90*/  SHF.L.U32 R4, R6, 0x10, RZ ;  /* 0x0000001006047819 */ /* 0x004fe200000006ff */
[----:B------:R1:W-:Y:S01]  /*0ba0*/  STL [R1+0x1c], R24 ;  /* 0x00001c1801007387 */ /* 0x0003e20000100800 */
[----:B------:R-:W-:Y:S02]  /*0bb0*/  @P0 PRMT R241, R242, 0x7632, R241 ;  /* 0x00007632f2f10816 */ /* 0x000fe400000000f1 */
[----:B------:R-:W-:Y:S01]  /*0bc0*/  @P1 PRMT R6, R233, 0x7632, R6 ;  /* 0x00007632e9061816 */ /* 0x000fe20000000006 */
[----:B------:R2:W-:Y:S01]  /*0bd0*/  STL [R1+0x14], R4 ;  /* 0x0000140401007387 */ /* 0x0005e20000100800 */
[----:B------:R-:W-:Y:S01]  /*0be0*/  @P1 PRMT R233, R234, 0x7632, R233 ;  /* 0x00007632eae91816 */ /* 0x000fe200000000e9 */
[----:B------:R-:W-:Y:S01]  /*0bf0*/  IMAD.U32 R241, R241, 0x10000, RZ ;  /* 0x00010000f1f17824 */ /* 0x000fe200078e00ff */
[----:B------:R-:W-:Y:S01]  /*0c00*/  SHF.L.U32 R242, R242, 0x10, RZ ;  /* 0x00000010f2f27819 */ /* 0x000fe200000006ff */
[----:B------:R-:W-:Y:S01]  /*0c10*/  IMAD.U32 R235, R6, 0x10000, RZ ;  /* 0x0001000006eb7824 */ /* 0x000fe200078e00ff */
[----:B------:R-:W-:Y:S01]  /*0c20*/  SHF.L.U32 R234, R234, 0x10, RZ ;  /* 0x00000010eaea7819 */ /* 0x000fe200000006ff */
[----:B-1----:R-:W-:Y:S01]  /*0c30*/  IMAD.U32 R24, R7, 0x10000, RZ ;  /* 0x0001000007187824 */ /* 0x002fe200078e00ff */
[----:B------:R-:W-:-:S02]  /*0c40*/  @P3 PRMT R7, R225, 0x7632, R7 ;  /* 0x00007632e1073816 */ /* 0x000fc40000000007 */
[C---:B------:R-:W-:Y:S01]  /*0c50*/  @P3 PRMT R225, R226.reuse, 0x7632, R225 ;  /* 0x00007632e2e13816 */ /* 0x040fe200000000e1 */
[----:B------:R-:W-:Y:S01]  /*0c60*/  IMAD.U32 R226, R226, 0x10000, RZ ;  /* 0x00010000e2e27824 */ /* 0x000fe200078e00ff */
[----:B--2---:R-:W-:Y:S01]  /*0c70*/  SHF.L.U32 R4, R248, 0x10, RZ ;  /* 0x00000010f8047819 */ /* 0x004fe200000006ff */
[----:B------:R-:W-:Y:S01]  /*0c80*/  STL [R1+0xc], R24 ;  /* 0x00000c1801007387 */ /* 0x000fe20000100800 */
[----:B------:R-:W-:Y:S02]  /*0c90*/  SHF.L.U32 R248, R251, 0x10, RZ ;  /* 0x00000010fbf87819 */ /* 0x000fe400000006ff */
[----:B------:R-:W-:Y:S01]  /*0ca0*/  SHF.L.U32 R251, R0, 0x10, RZ ;  /* 0x0000001000fb7819 */ /* 0x000fe200000006ff */
[----:B------:R1:W-:Y:S01]  /*0cb0*/  STL [R1+0x4], R4 ;  /* 0x0000040401007387 */ /* 0x0003e20000100800 */
[----:B------:R-:W-:Y:S02]  /*0cc0*/  SHF.L.U32 R243, R5, 0x10, RZ ;  /* 0x0000001005f37819 */ /* 0x000fe400000006ff */
[----:B------:R-:W-:Y:S01]  /*0cd0*/  SHF.L.U32 R233, R233, 0x10, RZ ;  /* 0x00000010e9e97819 */ /* 0x000fe200000006ff */
[----:B------:R2:W-:Y:S01]  /*0ce0*/  STL [R1+0x80], R3 ;  /* 0x0000800301007387 */ /* 0x0005e20000100800 */
[----:B------:R-:W-:-:S02]  /*0cf0*/  SHF.L.U32 R231, R231, 0x10, RZ ;  /* 0x00000010e7e77819 */ /* 0x000fc400000006ff */
[----:B------:R-:W-:Y:S01]  /*0d00*/  SHF.L.U32 R227, R7, 0x10, RZ ;  /* 0x0000001007e37819 */ /* 0x000fe200000006ff */
[----:B------:R3:W-:Y:S01]  /*0d10*/  STL [R1+0x78], R16 ;  /* 0x0000781001007387 */ /* 0x0007e20000100800 */
[----:B------:R-:W-:Y:S02]  /*0d20*/  SHF.L.U32 R225, R225, 0x10, RZ ;  /* 0x00000010e1e17819 */ /* 0x000fe400000006ff */
[----:B-1----:R-:W-:Y:S01]  /*0d30*/  MOV R4, R23 ;  /* 0x0000001700047202 */ /* 0x002fe20000000f00 */
[----:B------:R-:W-:Y:S01]  /*0d40*/  STL [R1+0x70], R17 ;  /* 0x0000701101007387 */ /* 0x000fe20000100800 */
[----:B--2---:R-:W-:Y:S01]  /*0d50*/  SHF.L.U32 R3, R18, 0x10, RZ ;  /* 0x0000001012037819 */ /* 0x004fe200000006ff */
[----:B---3--:R-:W-:-:S04]  /*0d60*/  IMAD.U32 R16, R19, 0x10000, RZ ;  /* 0x0001000013107824 */ /* 0x008fc800078e00ff */
[----:B------:R1:W-:Y:S04]  /*0d70*/  STL [R1+0x68], R3 ;  /* 0x0000680301007387 */ /* 0x0003e80000100800 */
[----:B------:R-:W-:Y:S04]  /*0d80*/  STL [R1+0x60], R16 ;  /* 0x0000601001007387 */ /* 0x000fe80000100800 */
[----:B------:R2:W-:Y:S01]  /*0d90*/  STL [R1+0x58], R12 ;  /* 0x0000580c01007387 */ /* 0x0005e20000100800 */
[----:B-1----:R-:W-:Y:S01]  /*0da0*/  SHF.L.U32 R3, R13, 0x10, RZ ;  /* 0x000000100d037819 */ /* 0x002fe200000006ff */
[----:B------:R-:W-:-:S04]  /*0db0*/  IMAD.U32 R13, R14, 0x10000, RZ ;  /* 0x000100000e0d7824 */ /* 0x000fc800078e00ff */
[----:B------:R1:W-:Y:S01]  /*0dc0*/  STL [R1+0x50], R3 ;  /* 0x0000500301007387 */ /* 0x0003e20000100800 */
[----:B--2---:R-:W-:-:S03]  /*0dd0*/  SHF.L.U32 R12, R15, 0x10, RZ ;  /* 0x000000100f0c7819 */ /* 0x004fc600000006ff */
[----:B------:R-:W-:Y:S04]  /*0de0*/  STL [R1+0x48], R13 ;  /* 0x0000480d01007387 */ /* 0x000fe80000100800 */
[----:B------:R-:W-:Y:S01]  /*0df0*/  STL [R1+0x40], R12 ;  /* 0x0000400c01007387 */ /* 0x000fe20000100800 */
[----:B-1----:R-:W-:Y:S02]  /*0e00*/  SHF.L.U32 R3, R8, 0x10, RZ ;  /* 0x0000001008037819 */ /* 0x002fe400000006ff */
[----:B------:R-:W-:-:S03]  /*0e10*/  SHF.L.U32 R8, R10, 0x10, RZ ;  /* 0x000000100a087819 */ /* 0x000fc600000006ff */
[----:B------:R1:W-:Y:S04]  /*0e20*/  STL [R1+0x38], R3 ;  /* 0x0000380301007387 */ /* 0x0003e80000100800 */
[----:B------:R2:W-:Y:S04]  /*0e30*/  STL [R1+0x30], R9 ;  /* 0x0000300901007387 */ /* 0x0005e80000100800 */
[----:B------:R3:W-:Y:S01]  /*0e40*/  STL [R1+0x28], R8 ;  /* 0x0000280801007387 */ /* 0x0007e20000100800 */
[----:B-1----:R-:W-:Y:S01]  /*0e50*/  SHF.L.U32 R3, R11, 0x10, RZ ;  /* 0x000000100b037819 */ /* 0x002fe200000006ff */
[----:B--2---:R-:W-:-:S04]  /*0e60*/  IMAD.U32 R9, R20, 0x10000, RZ ;  /* 0x0001000014097824 */ /* 0x004fc800078e00ff */
[----:B------:R1:W-:Y:S01]  /*0e70*/  STL [R1+0x20], R3 ;  /* 0x0000200301007387 */ /* 0x0003e20000100800 */
[----:B---3--:R-:W-:-:S03]  /*0e80*/  SHF.L.U32 R8, R21, 0x10, RZ ;  /* 0x0000001015087819 */ /* 0x008fc600000006ff */
[----:B------:R2:W-:Y:S04]  /*0e90*/  STL [R1+0x18], R9 ;  /* 0x0000180901007387 */ /* 0x0005e80000100800 */
[----:B------:R2:W-:Y:S01]  /*0ea0*/  STL [R1+0x10], R8 ;  /* 0x0000100801007387 */ /* 0x0005e20000100800 */
[----:B-1----:R-:W-:-:S05]  /*0eb0*/  SHF.L.U32 R3, R22, 0x10, RZ ;  /* 0x0000001016037819 */ /* 0x002fca00000006ff */
[----:B------:R2:W-:Y:S04]  /*0ec0*/  STL [R1+0x8], R3 ;  /* 0x0000080301007387 */ /* 0x0005e80000100800 */
[----:B0-----:R2:W-:Y:S02]  /*0ed0*/  STL [R1], R2 ;  /* 0x0000000201007387 */ /* 0x0015e40000100800 */
.L_x_1267:
[----:B0-2---:R-:W0:Y:S08]  /*0ee0*/  LDC.64 R2, c[0x0][0x288] ;  /* 0x0000a200ff027b82 */ /* 0x005e300000000a00 */
[----:B-1-3--:R-:W1:Y:S08]  /*0ef0*/  LDC.64 R156, c[0x0][0x258] ;  /* 0x00009600ff9c7b82 */ /* 0x00ae700000000a00 */
[----:B------:R-:W2:Y:S01]  /*0f00*/  LDC.64 R160, c[0x0][0x280] ;  /* 0x0000a000ffa07b82 */ /* 0x000ea20000000a00 */
[----:B0-----:R-:W-:-:S07]  /*0f10*/  IMAD.WIDE R2, R4, 0x4, R2 ;  /* 0x0000000404027825 */ /* 0x001fce00078e0202 */
[----:B------:R-:W0:Y:S01]  /*0f20*/  LDC.64 R162, c[0x0][0x2c8] ;  /* 0x0000b200ffa27b82 */ /* 0x000e220000000a00 */
[----:B------:R2:W3:Y:S01]  /*0f30*/  LDG.E R158, desc[UR4][R2.64] ;  /* 0x00000004029e7981 */ /* 0x0004e2000c1e1900 */
[----:B-1----:R-:W-:-:S05]  /*0f40*/  IMAD.WIDE R156, R4, 0x4, R156 ;  /* 0x00000004049c7825 */ /* 0x002fca00078e029c */
[----:B-----5:R-:W5:Y:S01]  /*0f50*/  LDG.E R5, desc[UR4][R156.64] ;  /* 0x000000049c057981 */ /* 0x020f62000c1e1900 */
[----:B--2---:R-:W-:Y:S01]  /*0f60*/  IMAD.WIDE R2, R4, 0x4, R160 ;  /* 0x0000000404027825 */ /* 0x004fe200078e02a0 */
[----:B------:R-:W1:Y:S04]  /*0f70*/  S2R R159, SR_TID.X ;  /* 0x00000000009f7919 */ /* 0x000e680000002100 */
[----:B------:R2:W5:Y:S02]  /*0f80*/  LDG.E R202, desc[UR4][R2.64] ;  /* 0x0000000402ca7981 */ /* 0x000564000c1e1900 */
[----:B--2---:R-:W-:-:S05]  /*0f90*/  MOV R2, UR16 ;  /* 0x0000001000027c02 */ /* 0x004fca0008000f00 */
[----:B------:R-:W-:-:S05]  /*0fa0*/  IMAD R3, R4, R2, RZ ;  /* 0x0000000204037224 */ /* 0x000fca00078e02ff */
[----:B------:R-:W-:-:S04]  /*0fb0*/  SHF.R.S32.HI R6, RZ, 0x1f, R3 ;  /* 0x0000001fff067819 */ /* 0x000fc80000011403 */
[----:B------:R-:W-:Y:S02]  /*0fc0*/  LEA.HI R6, R6, R3, RZ, 0x3 ;  /* 0x0000000306067211 */ /* 0x000fe400078f18ff */
[----:B-1----:R-:W-:Y:S01]  /*0fd0*/  LOP3.LUT R3, R159, 0x7f, RZ, 0xc0, !PT ;  /* 0x0000007f9f037812 */ /* 0x002fe200078ec0ff */
[----:B------:R-:W-:Y:S03]  /*0fe0*/  BSSY B0, `(.L_x_1075) ;  /* 0x00001fb000007945 */ /* 0x000fe60003800000 */
[----:B------:R-:W-:-:S05]  /*0ff0*/  LEA.HI.SX32 R6, R6, R3, 0x1d ;  /* 0x0000000306067211 */ /* 0x000fca00078feaff */
[----:B0-----:R-:W-:Y:S01]  /*1000*/  IMAD.WIDE.U32 R196, R6, 0x10, R162 ;  /* 0x0000001006c47825 */ /* 0x001fe200078e00a2 */
[----:B---3--:R-:W-:-:S13]  /*1010*/  ISETP.GT.AND P2, PT, R158, RZ, PT ;  /* 0x000000ff9e00720c */ /* 0x008fda0003f44270 */
[----:B------:R-:W-:Y:S05]  /*1020*/  @P2 BRA `(.L_x_1076) ;  /* 0x0000000000e02947 */ /* 0x000fea0003800000 */
        /* <DEDUP_REMOVED lines=15> */
[----:B0-----:R-:W-:-:S06]  /*1120*/  IMAD.WIDE.U32 R176, R158, 0x8, R176 ;  /* 0x000000089eb07825 */ /* 0x001fcc00078e00b0 */
[----:B------:R-:W5:Y:S01]  /*1130*/  LDG.E.64 R176, desc[UR4][R176.64] ;  /* 0x00000004b0b07981 */ /* 0x000f62000c1e1b00 */
[----:B------:R-:W-:Y:S01]  /*1140*/  IADD3 R158, R158, 0x80, RZ ;  /* 0x000000809e9e7810 */ /* 0x000fe20007ffe0ff */
[----:B-1----:R-:W-:-:S07]  /*1150*/  VIADD R159, R6, 0x80 ;  /* 0x00000080069f7836 */ /* 0x002fce0000000000 */
.L_x_1078:
[----:B------:R-:W-:Y:S05]  /*1160*/  BSYNC B1 ;  /* 0x0000000000017941 */ /* 0x000fea0003800000 */
.L_x_1077:
[----:B------:R-:W-:Y:S04]  /*1170*/  BSSY B1, `(.L_x_1079) ;  /* 0x000000b000017945 */ /* 0x000fe80003800000 */
        /* <DEDUP_REMOVED lines=8> */
[----:B------:R-:W-:Y:S02]  /*1200*/  IADD3 R158, R158, 0x80, RZ ;  /* 0x000000809e9e7810 */ /* 0x000fe40007ffe0ff */
[----:B-1----:R-:W-:-:S07]  /*1210*/  IADD3 R159, R159, 0x80, RZ ;  /* 0x000000809f9f7810 */ /* 0x002fce0007ffe0ff */
.L_x_1080:
[----:B------:R-:W-:Y:S05]  /*1220*/  BSYNC B1 ;  /* 0x0000000000017941 */ /* 0x000fea0003800000 */
.L_x_1079:
        /* <DEDUP_REMOVED lines=9> */
[----:B------:R-:W-:Y:S01]  /*12c0*/  VIADD R158, R158, 0x80 ;  /* 0x000000809e9e7836 */ /* 0x000fe20000000000 */
[----:B-1----:R-:W-:-:S07]  /*12d0*/  IADD3 R159, R159, 0x80, RZ ;  /* 0x000000809f9f7810 */ /* 0x002fce0007ffe0ff */
.L_x_1082:
[----:B------:R-:W-:Y:S05]  /*12e0*/  BSYNC B1 ;  /* 0x0000000000017941 */ /* 0x000fea0003800000 */
.L_x_1081:
[----:B------:R-:W-:Y:S02]  /*12f0*/  ISETP.NE.AND P4, PT, R219, RZ, PT ;  /* 0x000000ffdb00720c */ /* 0x000fe40003f85270 */
[----:B------:R-:W-:-:S11]  /*1300*/  CS2R R214, SRZ ;  /* 0x0000000000d67805 */ /* 0x000fd6000001ff00 */
        /* <DEDUP_REMOVED lines=8> */
[----:B------:R-:W-:Y:S01]  /*1390*/  HFMA2.MMA R215, -RZ, RZ, 0, 0 ;  /* 0x00000000ffd77435 */ /* 0x000fe200000001ff */
[----:B-1----:R-:W-:Y:S10]  /*13a0*/  BRA `(.L_x_1083) ;  /* 0x0000001800f87947 */ /* 0x002ff40003800000 */
.L_x_1076:
[----:B------:R-:W0:Y:S01]  /*13b0*/  LDC.64 R156, c[0x0][0x250] ;  /* 0x00009400ff9c7b82 */ /* 0x000e220000000a00 */
[----:B------:R-:W-:Y:S01]  /*13c0*/  ISETP.NE.AND P5, PT, R220, RZ, PT ;  /* 0x000000ffdc00720c */ /* 0x000fe20003fa5270 */
[----:B0-----:R-:W-:-:S06]  /*13d0*/  IMAD.WIDE R156, R4, 0x4, R156 ;  /* 0x00000004049c7825 */ /* 0x001fcc00078e029c */
[----:B------:R0:W2:Y:S01]  /*13e0*/  LDG.E R156, desc[UR4][R156.64] ;  /* 0x000000049c9c7981 */ /* 0x0000a2000c1e1900 */
[----:B-----5:R-:W-:Y:S01]  /*13f0*/  ISETP.GE.AND P3, PT, R202, 0x1, PT ;  /* 0x00000001ca00780c */ /* 0x020fe20003f66270 */
[----:B------:R-:W-:Y:S01]  /*1400*/  VIADD R213, R158, 0xffffffff ;  /* 0xffffffff9ed57836 */ /* 0x000fe20000000000 */
[----:B------:R-:W-:Y:S01]  /*1410*/  ISETP.NE.AND P4, PT, R222, RZ, PT ;  /* 0x000000ffde00720c */ /* 0x000fe20003f85270 */
[----:B------:R-:W-:Y:S01]  /*1420*/  BSSY B1, `(.L_x_1084) ;  /* 0x0000076000017945 */ /* 0x000fe20003800000 */
[----:B------:R-:W-:Y:S01]  /*1430*/  MOV R212, RZ ;  /* 0x000000ff00d47202 */ /* 0x000fe20000000f00 */
[----:B------:R-:W-:Y:S01]  /*1440*/  IMAD R213, R213, R2, RZ ;  /* 0x00000002d5d57224 */ /* 0x000fe200078e02ff */
[----:B------:R-:W-:Y:S01]  /*1450*/  CS2R R214, SRZ ;  /* 0x0000000000d67805 */ /* 0x000fe2000001ff00 */
[----:B------:R-:W-:-:S03]  /*1460*/  IMAD.MOV.U32 R216, RZ, RZ, R6 ;  /* 0x000000ffffd87224 */ /* 0x000fc600078e0006 */
[----:B------:R-:W-:-:S03]  /*1470*/  SHF.R.S32.HI R158, RZ, 0x1f, R213 ;  /* 0x0000001fff9e7819 */ /* 0x000fc600000114d5 */
[----:B0-----:R-:W-:Y:S02]  /*1480*/  @P3 IADD3 R157, R202, -0x1, RZ ;  /* 0xffffffffca9d3810 */ /* 0x001fe40007ffe0ff */
        /* <DEDUP_REMOVED lines=8> */
[----:B------:R-:W0:Y:S01]  /*1510*/  LDC.64 R156, c[0x0][0x238] ;  /* 0x00008e00ff9c7b82 */ /* 0x000e220000000a00 */
[----:B------:R-:W2:Y:S04]  /*1520*/  LDL R208, [R1+0x84] ;  /* 0x0000840001d07983 */ /* 0x000ea80000100800 */
[----:B------:R-:W3:Y:S03]  /*1530*/  LDL R204, [R1+0x7c] ;  /* 0x00007c0001cc7983 */ /* 0x000ee60000100800 */
[----:B------:R-:W1:Y:S01]  /*1540*/  LDC.64 R160, c[0x0][0x2b8] ;  /* 0x0000ae00ffa07b82 */ /* 0x000e620000000a00 */
[----:B------:R-:W4:Y:S04]  /*1550*/  LDL R218, [R1+0x74] ;  /* 0x0000740001da7983 */ /* 0x000f280000100800 */
[----:B------:R-:W4:Y:S03]  /*1560*/  LDL R207, [R1+0x6c] ;  /* 0x00006c0001cf7983 */ /* 0x000f260000100800 */
[----:B------:R-:W1:Y:S01]  /*1570*/  LDC.64 R176, c[0x0][0x240] ;  /* 0x00009000ffb07b82 */ /* 0x000e620000000a00 */
[----:B------:R-:W4:Y:S01]  /*1580*/  LDL R203, [R1+0x80] ;  /* 0x0000800001cb7983 */ /* 0x000f220000100800 */
[----:B0-----:R-:W-:-:S06]  /*1590*/  IMAD.WIDE.U32 R156, R6, 0x10, R156 ;  /* 0x00000010069c7825 */ /* 0x001fcc00078e009c */
[----:B------:R-:W2:Y:S01]  /*15a0*/  LDG.E.128 R156, desc[UR4][R156.64] ;  /* 0x000000049c9c7981 */ /* 0x000ea2000c1e1d00 */
[----:B-1----:R-:W-:-:S06]  /*15b0*/  IMAD.WIDE.U32 R160, R213, 0x10, R160 ;  /* 0x00000010d5a07825 */ /* 0x002fcc00078e00a0 */
[----:B------:R-:W3:Y:S01]  /*15c0*/  LDG.E.128 R160, desc[UR4][R160.64] ;  /* 0x00000004a0a07981 */ /* 0x000ee2000c1e1d00 */
[----:B------:R-:W-:-:S04]  /*15d0*/  ISETP.NE.U32.AND P4, PT, RZ, UR8, PT ;  /* 0x00000008ff007c0c */ /* 0x000fc8000bf85070 */
[----:B------:R-:W-:-:S13]  /*15e0*/  ISETP.NE.AND.EX P4, PT, RZ, UR9, PT, P4 ;  /* 0x00000009ff007c0c */ /* 0x000fda000bf85340 */
[----:B------:R0:W5:Y:S04]  /*15f0*/  @P4 LDG.E.128 R44, desc[UR4][R196.64] ;  /* 0x00000004c42c4981 */ /* 0x000168000c1e1d00 */
[----:B------:R-:W4:Y:S01]  /*1600*/  LDL R197, [R1+0x78] ;  /* 0x0000780001c57983 */ /* 0x000f220000100800 */
[----:B------:R-:W-:-:S06]  /*1610*/  IMAD.WIDE.U32 R176, R212, 0x8, R176 ;  /* 0x00000008d4b07825 */ /* 0x000fcc00078e00b0 */
[----:B------:R-:W5:Y:S01]  /*1620*/  LDG.E.64 R176, desc[UR4][R176.64] ;  /* 0x00000004b0b07981 */ /* 0x000f62000c1e1b00 */
[----:B--2---:R-:W-:Y:S02]  /*1630*/  SHF.L.U32 R172, R156, 0x10, RZ ;  /* 0x000000109cac7819 */ /* 0x004fe400000006ff */
[----:B------:R-:W-:-:S03]  /*1640*/  PRMT R0, R157, 0x7632, R0 ;  /* 0x000076329d007816 */ /* 0x000fc60000000000 */
[----:B------:R-:W-:Y:S01]  /*1650*/  FADD.FTZ R172, -R211, R172 ;  /* 0x000000acd3ac7221 */ /* 0x000fe20000010100 */
[----:B------:R-:W-:Y:S01]  /*1660*/  PRMT R168, R156, 0x7632, R168 ;  /* 0x000076329ca87816 */ /* 0x000fe200000000a8 */
[C---:B------:R-:W-:Y:S01]  /*1670*/  IMAD.U32 R169, R158.reuse, 0x10000, RZ ;  /* 0x000100009ea97824 */ /* 0x040fe200078e00ff */
[----:B------:R-:W-:Y:S02]  /*1680*/  PRMT R156, R158, 0x7632, R156 ;  /* 0x000076329e9c7816 */ /* 0x000fe4000000009c */
[----:B------:R-:W-:Y:S01]  /*1690*/  SHF.L.U32 R158, R0, 0x10, RZ ;  /* 0x00000010009e7819 */ /* 0x000fe200000006ff */
[----:B------:R-:W-:Y:S01]  /*16a0*/  FMUL.FTZ R0, R5, R172 ;  /* 0x000000ac05007220 */ /* 0x000fe20000410000 */
[C---:B---3--:R-:W-:Y:S01]  /*16b0*/  PRMT R217, R160.reuse, 0x7632, R217 ;  /* 0x00007632a0d97816 */ /* 0x048fe200000000d9 */
[----:B------:R-:W2:Y:S01]  /*16c0*/  LDL R172, [R1+0x70] ;  /* 0x0000700001ac7983 */ /* 0x000ea20000100800 */
[----:B------:R-:W-:Y:S02]  /*16d0*/  SHF.L.U32 R160, R160, 0x10, RZ ;  /* 0x00000010a0a07819 */ /* 0x000fe400000006ff */
[----:B0-----:R-:W-:-:S02]  /*16e0*/  SHF.L.U32 R196, R157, 0x10, RZ ;  /* 0x000000109dc47819 */ /* 0x001fc400000006ff */
[C---:B------:R-:W-:Y:S02]  /*16f0*/  PRMT R157, R159.reuse, 0x7632, R157 ;  /* 0x000076329f9d7816 */ /* 0x040fe4000000009d */
[----:B------:R-:W-:Y:S01]  /*1700*/  SHF.L.U32 R170, R159, 0x10, RZ ;  /* 0x000000109faa7819 */ /* 0x000fe200000006ff */
[----:B------:R-:W-:Y:S02]  /*1710*/  IMAD.U32 R159, R168, 0x10000, RZ ;  /* 0x00010000a89f7824 */ /* 0x000fe400078e00ff */
[----:B------:R-:W-:Y:S01]  /*1720*/  FADD.FTZ R108, R108, R160 ;  /* 0x000000a06c6c7221 */ /* 0x000fe20000010000 */
[-C--:B------:R-:W-:Y:S01]  /*1730*/  FFMA.FTZ R140, R0, R160.reuse, R140 ;  /* 0x000000a0008c7223 */ /* 0x080fe2000001008c */
[----:B------:R-:W-:Y:S02]  /*1740*/  FMUL.FTZ R168, R208, R160 ;  /* 0x000000a0d0a87220 */ /* 0x000fe40000410000 */
[----:B------:R-:W3:Y:S01]  /*1750*/  LDL R160, [R1+0x68] ;  /* 0x0000680001a07983 */ /* 0x000ee20000100800 */
[C---:B------:R-:W-:Y:S01]  /*1760*/  PRMT R206, R161.reuse, 0x7632, R206 ;  /* 0x00007632a1ce7816 */ /* 0x040fe200000000ce */
[----:B------:R-:W-:Y:S01]  /*1770*/  IMAD.U32 R161, R161, 0x10000, RZ ;  /* 0x00010000a1a17824 */ /* 0x000fe200078e00ff */
[----:B------:R-:W-:-:S02]  /*1780*/  PRMT R171, R162, 0x7632, R171 ;  /* 0x00007632a2ab7816 */ /* 0x000fc400000000ab */
[----:B------:R-:W-:Y:S01]  /*1790*/  SHF.L.U32 R162, R162, 0x10, RZ ;  /* 0x00000010a2a27819 */ /* 0x000fe200000006ff */
[----:B------:R-:W-:Y:S01]  /*17a0*/  FADD.FTZ R159, -R211, R159 ;  /* 0x0000009fd39f7221 */ /* 0x000fe20000010100 */
[C---:B------:R-:W-:Y:S01]  /*17b0*/  PRMT R173, R163.reuse, 0x7632, R173 ;  /* 0x00007632a3ad7816 */ /* 0x040fe200000000ad */
[----:B------:R-:W-:Y:S01]  /*17c0*/  FMUL.FTZ R208, R204, R161 ;  /* 0x000000a1ccd07220 */ /* 0x000fe20000410000 */
[----:B------:R-:W-:Y:S01]  /*17d0*/  SHF.L.U32 R163, R163, 0x10, RZ ;  /* 0x00000010a3a37819 */ /* 0x000fe200000006ff */
[----:B----4-:R-:W-:Y:S01]  /*17e0*/  FMUL.FTZ R204, R218, R162 ;  /* 0x000000a2dacc7220 */ /* 0x010fe20000410000 */
[----:B------:R-:W-:Y:S01]  /*17f0*/  SHF.L.U32 R217, R217, 0x10, RZ ;  /* 0x00000010d9d97819 */ /* 0x000fe200000006ff */
[----:B------:R-:W-:Y:S01]  /*1800*/  FADD.FTZ R158, -R211, R158 ;  /* 0x0000009ed39e7221 */ /* 0x000fe20000010100 */
[----:B------:R-:W-:Y:S01]  /*1810*/  FMUL.FTZ R218, R5, R159 ;  /* 0x0000009f05da7220 */ /* 0x000fe20000410000 */
[C---:B------:R-:W-:Y:S01]  /*1820*/  FADD.FTZ R205, -R211.reuse, R169 ;  /* 0x000000a9d3cd7221 */ /* 0x040fe20000010100 */
[----:B------:R-:W-:Y:S01]  /*1830*/  FADD.FTZ R169, -R211, R170 ;  /* 0x000000aad3a97221 */ /* 0x000fe20000010100 */
[----:B------:R-:W-:Y:S01]  /*1840*/  FMUL.FTZ R170, R207, R163 ;  /* 0x000000a3cfaa7220 */ /* 0x000fe20000410000 */
[----:B------:R-:W-:Y:S01]  /*1850*/  FADD.FTZ R109, R109, R217 ;  /* 0x000000d96d6d7221 */ /* 0x000fe20000010000 */
[-C--:B------:R-:W-:Y:S01]  /*1860*/  FFMA.FTZ R141, R218, R217.reuse, R141 ;  /* 0x000000d9da8d7223 */ /* 0x080fe2000001008d */
[----:B------:R-:W-:Y:S01]  /*1870*/  FMUL.FTZ R207, R5, R158 ;  /* 0x0000009e05cf7220 */ /* 0x000fe20000410000 */
[----:B------:R-:W-:Y:S01]  /*1880*/  FADD.FTZ R196, -R211, R196 ;  /* 0x000000c4d3c47221 */ /* 0x000fe20000010100 */
[----:B------:R-:W-:Y:S01]  /*1890*/  FMUL.FTZ R217, R203, R217 ;  /* 0x000000d9cbd97220 */ /* 0x000fe20000410000 */
[----:B------:R-:W-:Y:S01]  /*18a0*/  FADD.FTZ R158, RZ, R168 ;  /* 0x000000a8ff9e7221 */ /* 0x000fe20000010000 */
[----:B------:R-:W-:Y:S01]  /*18b0*/  FFMA.FTZ R159, R0, R168, RZ ;  /* 0x000000a8009f7223 */ /* 0x000fe200000100ff */
[----:B------:R-:W-:-:S02]  /*18c0*/  SHF.L.U32 R156, R156, 0x10, RZ ;  /* 0x000000109c9c7819 */ /* 0x000fc400000006ff */
[----:B------:R-:W-:Y:S01]  /*18d0*/  SHF.L.U32 R206, R206, 0x10, RZ ;  /* 0x00000010cece7819 */ /* 0x000fe200000006ff */
[----:B------:R-:W-:Y:S01]  /*18e0*/  FMUL.FTZ R209, R5, R196 ;  /* 0x000000c405d17220 */ /* 0x000fe20000410000 */
[----:B------:R-:W-:Y:S01]  /*18f0*/  FADD.FTZ R158, R158, R217 ;  /* 0x000000d99e9e7221 */ /* 0x000fe20000010000 */
[----:B------:R-:W-:Y:S01]  /*1900*/  FFMA.FTZ R159, R218, R217, R159 ;  /* 0x000000d9da9f7223 */ /* 0x000fe2000001009f */
[----:B------:R-:W-:Y:S01]  /*1910*/  FADD.FTZ R156, -R211, R156 ;  /* 0x0000009cd39c7221 */ /* 0x000fe20000010100 */
[----:B------:R-:W-:Y:S01]  /*1920*/  FADD.FTZ R111, R111, R206 ;  /* 0x000000ce6f6f7221 */ /* 0x000fe20000010000 */
[-C--:B------:R-:W-:Y:S01]  /*1930*/  FFMA.FTZ R143, R207, R206.reuse, R143 ;  /* 0x000000cecf8f7223 */ /* 0x080fe2000001008f */
[----:B------:R-:W-:Y:S01]  /*1940*/  FMUL.FTZ R206, R197, R206 ;  /* 0x000000cec5ce7220 */ /* 0x000fe20000410000 */
[----:B------:R-:W-:Y:S01]  /*1950*/  FADD.FTZ R158, R158, R208 ;  /* 0x000000d09e9e7221 */ /* 0x000fe20000010000 */
[----:B------:R-:W-:Y:S01]  /*1960*/  FFMA.FTZ R159, R209, R208, R159 ;  /* 0x000000d0d19f7223 */ /* 0x000fe2000001009f */
[----:B------:R-:W-:-:S02]  /*1970*/  IMAD.U32 R157, R157, 0x10000, RZ ;  /* 0x000100009d9d7824 */ /* 0x000fc400078e00ff */
[----:B------:R-:W-:Y:S01]  /*1980*/  FMUL.FTZ R203, R5, R156 ;  /* 0x0000009c05cb7220 */ /* 0x000fe20000410000 */
[----:B------:R-:W-:Y:S02]  /*1990*/  IMAD.U32 R171, R171, 0x10000, RZ ;  /* 0x00010000abab7824 */ /* 0x000fe400078e00ff */
        /* <DEDUP_REMOVED lines=8> */
[----:B------:R-:W-:Y:S01]  /*1a20*/  SHF.L.U32 R173, R173, 0x10, RZ ;  /* 0x00000010adad7819 */ /* 0x000fe200000006ff */
[----:B------:R-:W-:-:S04]  /*1a30*/  FMUL.FTZ R169, R5, R169 ;  /* 0x000000a905a97220 */ /* 0x000fc80000410000 */
[----:B------:R-:W-:Y:S01]  /*1a40*/  FADD.FTZ R107, R107, R173 ;  /* 0x000000ad6b6b7221 */ /* 0x000fe20000010000 */
[----:B------:R-:W-:Y:S01]  /*1a50*/  FADD.FTZ R110, R110, R161 ;  /* 0x000000a16e6e7221 */ /* 0x000fe20000010000 */
[----:B------:R-:W-:Y:S01]  /*1a60*/  FFMA.FTZ R142, R209, R161, R142 ;  /* 0x000000a1d18e7223 */ /* 0x000fe2000001008e */
[----:B------:R-:W-:Y:S01]  /*1a70*/  FADD.FTZ R104, R104, R162 ;  /* 0x000000a268687221 */ /* 0x000fe20000010000 */
[----:B------:R-:W-:Y:S01]  /*1a80*/  FFMA.FTZ R136, R205, R162, R136 ;  /* 0x000000a2cd887223 */ /* 0x000fe20000010088 */
[----:B------:R-:W-:Y:S01]  /*1a90*/  FADD.FTZ R106, R106, R163 ;  /* 0x000000a36a6a7221 */ /* 0x000fe20000010000 */
[----:B------:R-:W-:Y:S01]  /*1aa0*/  FFMA.FTZ R138, R169, R163, R138 ;  /* 0x000000a3a98a7223 */ /* 0x000fe2000001008a */
[----:B------:R-:W-:Y:S01]  /*1ab0*/  IADD3 R213, R213, 0x80, RZ ;  /* 0x00000080d5d57810 */ /* 0x000fe20007ffe0ff */
        /* <DEDUP_REMOVED lines=9> */
[----:B---3--:R-:W-:-:S04]  /*1b50*/  FMUL.FTZ R173, R160, R173 ;  /* 0x000000ada0ad7220 */ /* 0x008fc80000410000 */
[----:B------:R-:W-:Y:S01]  /*1b60*/  FADD.FTZ R214, R158, R173 ;  /* 0x000000ad9ed67221 */ /* 0x000fe20000010000 */
[----:B------:R-:W-:-:S07]  /*1b70*/  FFMA.FTZ R215, R172, R173, R156 ;  /* 0x000000adacd77223 */ /* 0x000fce000001009c */
.L_x_1085:
[----:B------:R-:W-:Y:S05]  /*1b80*/  BSYNC B1 ;  /* 0x0000000000017941 */ /* 0x000fea0003800000 */
.L_x_1084:
[----:B------:R-:W-:Y:S04]  /*1b90*/  BSSY B1, `(.L_x_1086) ;  /* 0x000006b000017945 */ /* 0x000fe80003800000 */
[----:B------:R-:W-:Y:S05]  /*1ba0*/  @!P0 BRA `(.L_x_1087) ;  /* 0x0000000400a48947 */ /* 0x000fea0003800000 */
[----:B------:R-:W0:Y:S01]  /*1bb0*/  LDC.64 R8, c[0x0][0x238] ;  /* 0x00008e00ff087b82 */ /* 0x000e220000000a00 */
[----:B------:R-:W2:Y:S04]  /*1bc0*/  LDL R159, [R1+0x64] ;  /* 0x00006400019f7983 */ /* 0x000ea80000100800 */
[----:B------:R-:W3:Y:S03]  /*1bd0*/  LDL R158, [R1+0x5c] ;  /* 0x00005c00019e7983 */ /* 0x000ee60000100800 */
[----:B------:R-:W1:Y:S01]  /*1be0*/  LDC.64 R12, c[0x0][0x2b8] ;  /* 0x0000ae00ff0c7b82 */ /* 0x000e620000000a00 */
[----:B------:R-:W-:Y:S01]  /*1bf0*/  ISETP.NE.U32.AND P4, PT, RZ, UR8, PT ;  /* 0x00000008ff007c0c */ /* 0x000fe2000bf85070 */
[----:B------:R-:W4:Y:S04]  /*1c00*/  LDL R160, [R1+0x60] ;  /* 0x0000600001a07983 */ /* 0x000f280000100800 */
[----:B------:R-:W4:Y:S02]  /*1c10*/  LDL R162, [R1+0x54] ;  /* 0x0000540001a27983 */ /* 0x000f240000100800 */
[----:B------:R-:W1:Y:S02]  /*1c20*/  LDC.64 R156, c[0x0][0x2c8] ;  /* 0x0000b200ff9c7b82 */ /* 0x000e640000000a00 */
[----:B------:R-:W4:Y:S01]  /*1c30*/  LDL R161, [R1+0x4c] ;  /* 0x00004c0001a17983 */ /* 0x000f220000100800 */
[----:B0-----:R-:W-:-:S05]  /*1c40*/  IMAD.WIDE.U32 R8, R216, 0x10, R8 ;  /* 0x00000010d8087825 */ /* 0x001fca00078e0008 */
[----:B------:R-:W0:Y:S01]  /*1c50*/  LDC.64 R174, c[0x0][0x240] ;  /* 0x00009000ffae7b82 */ /* 0x000e220000000a00 */
[----:B------:R-:W2:Y:S01]  /*1c60*/  LDG.E.128 R8, desc[UR4][R8.64] ;  /* 0x0000000408087981 */ /* 0x000ea2000c1e1d00 */
[----:B-1----:R-:W-:-:S06]  /*1c70*/  IMAD.WIDE.U32 R12, R213, 0x10, R12 ;  /* 0x00000010d50c7825 */ /* 0x002fcc00078e000c */
[----:B------:R-:W3:Y:S01]  /*1c80*/  LDG.E.128 R12, desc[UR4][R12.64] ;  /* 0x000000040c0c7981 */ /* 0x000ee2000c1e1d00 */
[----:B------:R-:W-:-:S13]  /*1c90*/  ISETP.NE.AND.EX P4, PT, RZ, UR9, PT, P4 ;  /* 0x00000009ff007c0c */ /* 0x000fda000bf85340 */
[----:B------:R-:W-:-:S05]  /*1ca0*/  @P4 IMAD.WIDE.U32 R16, R216, 0x10, R156 ;  /* 0x00000010d8104825 */ /* 0x000fca00078e009c */
[----:B------:R3:W5:Y:S01]  /*1cb0*/  @P4 LDG.E.128 R40, desc[UR4][R16.64] ;  /* 0x0000000410284981 */ /* 0x000762000c1e1d00 */
[----:B0-----:R-:W-:-:S06]  /*1cc0*/  IMAD.WIDE.U32 R174, R212, 0x8, R174 ;  /* 0x00000008d4ae7825 */ /* 0x001fcc00078e00ae */
[----:B------:R-:W5:Y:S01]  /*1cd0*/  LDG.E.64 R174, desc[UR4][R174.64] ;  /* 0x00000004aeae7981 */ /* 0x000f62000c1e1b00 */
[C---:B--2---:R-:W-:Y:S02]  /*1ce0*/  SHF.L.U32 R156, R8.reuse, 0x10, RZ ;  /* 0x00000010089c7819 */ /* 0x044fe400000006ff */
[----:B------:R-:W-:Y:S02]  /*1cf0*/  PRMT R7, R9, 0x7632, R7 ;  /* 0x0000763209077816 */ /* 0x000fe40000000007 */
[----:B------:R-:W-:Y:S01]  /*1d00*/  PRMT R21, R8, 0x7632, R21 ;  /* 0x0000763208157816 */ /* 0x000fe20000000015 */
[----:B------:R-:W-:Y:S01]  /*1d10*/  FADD.FTZ R156, -R211, R156 ;  /* 0x0000009cd39c7221 */ /* 0x000fe20000010100 */
[C---:B---3--:R-:W-:Y:S01]  /*1d20*/  PRMT R17, R12.reuse, 0x7632, R17 ;  /* 0x000076320c117816 */ /* 0x048fe20000000011 */
[----:B------:R-:W-:Y:S01]  /*1d30*/  IMAD.U32 R8, R12, 0x10000, RZ ;  /* 0x000100000c087824 */ /* 0x000fe200078e00ff */
[C---:B------:R-:W-:Y:S02]  /*1d40*/  PRMT R20, R14.reuse, 0x7632, R20 ;  /* 0x000076320e147816 */ /* 0x040fe40000000014 */
[----:B------:R-:W-:Y:S01]  /*1d50*/  SHF.L.U32 R12, R14, 0x10, RZ ;  /* 0x000000100e0c7819 */ /* 0x000fe200000006ff */
[C---:B------:R-:W-:Y:S01]  /*1d60*/  IMAD.U32 R14, R15.reuse, 0x10000, RZ ;  /* 0x000100000f0e7824 */ /* 0x040fe200078e00ff */
[----:B------:R-:W-:Y:S01]  /*1d70*/  PRMT R22, R15, 0x7632, R22 ;  /* 0x000076320f167816 */ /* 0x000fe20000000016 */
[----:B------:R-:W-:-:S02]  /*1d80*/  IMAD.U32 R15, R7, 0x10000, RZ ;  /* 0x00010000070f7824 */ /* 0x000fc400078e00ff */
[----:B------:R-:W-:Y:S01]  /*1d90*/  FMUL.FTZ R7, R5, R156 ;  /* 0x0000009c05077220 */ /* 0x000fe20000410000 */
[----:B------:R-:W-:Y:S01]  /*1da0*/  IMAD.U32 R157, R9, 0x10000, RZ ;  /* 0x00010000099d7824 */ /* 0x000fe200078e00ff */
[----:B------:R-:W-:Y:S01]  /*1db0*/  SHF.L.U32 R9, R11, 0x10, RZ ;  /* 0x000000100b097819 */ /* 0x000fe200000006ff */
[----:B------:R-:W-:Y:S01]  /*1dc0*/  FADD.FTZ R100, R100, R8 ;  /* 0x0000000864647221 */ /* 0x000fe20000010000 */
[-C--:B------:R-:W-:Y:S01]  /*1dd0*/  FFMA.FTZ R132, R7, R8.reuse, R132 ;  /* 0x0000000807847223 */ /* 0x080fe20000010084 */
[----:B------:R-:W-:Y:S01]  /*1de0*/  FADD.FTZ R157, -R211, R157 ;  /* 0x0000009dd39d7221 */ /* 0x000fe20000010100 */
[----:B------:R-:W-:Y:S01]  /*1df0*/  PRMT R16, R11, 0x7632, R16 ;  /* 0x000076320b107816 */ /* 0x000fe20000000010 */
[----:B------:R-:W-:Y:S01]  /*1e00*/  FMUL.FTZ R8, R159, R8 ;  /* 0x000000089f087220 */ /* 0x000fe20000410000 */
[C---:B------:R-:W-:Y:S01]  /*1e10*/  PRMT R18, R13.reuse, 0x7632, R18 ;  /* 0x000076320d127816 */ /* 0x040fe20000000012 */
[----:B------:R-:W2:Y:S01]  /*1e20*/  LDL R159, [R1+0x58] ;  /* 0x00005800019f7983 */ /* 0x000ea20000100800 */
[----:B------:R-:W-:Y:S01]  /*1e30*/  SHF.L.U32 R11, R13, 0x10, RZ ;  /* 0x000000100d0b7819 */ /* 0x000fe200000006ff */
[----:B------:R-:W-:Y:S01]  /*1e40*/  FADD.FTZ R13, -R211, R9 ;  /* 0x00000009d30d7221 */ /* 0x000fe20000010100 */
[----:B------:R-:W-:-:S02]  /*1e50*/  FMUL.FTZ R9, R5, R157 ;  /* 0x0000009d05097220 */ /* 0x000fc40000410000 */
[----:B------:R-:W3:Y:S01]  /*1e60*/  LDL R157, [R1+0x48] ;  /* 0x00004800019d7983 */ /* 0x000ee20000100800 */
[----:B------:R-:W-:Y:S01]  /*1e70*/  FADD.FTZ R102, R102, R11 ;  /* 0x0000000b66667221 */ /* 0x000fe20000010000 */
[-C--:B------:R-:W-:Y:S01]  /*1e80*/  FFMA.FTZ R134, R9, R11.reuse, R134 ;  /* 0x0000000b09867223 */ /* 0x080fe20000010086 */
[----:B------:R-:W-:Y:S02]  /*1e90*/  FMUL.FTZ R11, R158, R11 ;  /* 0x0000000b9e0b7220 */ /* 0x000fe40000410000 */
[----:B------:R-:W3:Y:S01]  /*1ea0*/  LDL R158, [R1+0x50] ;  /* 0x00005000019e7983 */ /* 0x000ee20000100800 */
[----:B------:R-:W-:Y:S02]  /*1eb0*/  SHF.L.U32 R21, R21, 0x10, RZ ;  /* 0x0000001015157819 */ /* 0x000fe400000006ff */
[----:B------:R-:W-:Y:S01]  /*1ec0*/  SHF.L.U32 R16, R16, 0x10, RZ ;  /* 0x0000001010107819 */ /* 0x000fe200000006ff */
[----:B------:R-:W-:Y:S02]  /*1ed0*/  IMAD.U32 R17, R17, 0x10000, RZ ;  /* 0x0001000011117824 */ /* 0x000fe400078e00ff */
[C---:B------:R-:W-:Y:S01]  /*1ee0*/  FADD.FTZ R21, -R211.reuse, R21 ;  /* 0x00000015d3157221 */ /* 0x040fe20000010100 */
[C---:B------:R-:W-:Y:S01]  /*1ef0*/  PRMT R19, R10.reuse, 0x7632, R19 ;  /* 0x000076320a137816 */ /* 0x040fe20000000013 */
[----:B------:R-:W-:Y:S01]  /*1f00*/  FADD.FTZ R156, -R211, R15 ;  /* 0x0000000fd39c7221 */ /* 0x000fe20000010100 */
[----:B------:R-:W-:Y:S01]  /*1f10*/  SHF.L.U32 R10, R10, 0x10, RZ ;  /* 0x000000100a0a7819 */ /* 0x000fe200000006ff */
[----:B------:R-:W-:Y:S01]  /*1f20*/  FMUL.FTZ R15, R5, R21 ;  /* 0x00000015050f7220 */ /* 0x000fe20000410000 */
[----:B------:R-:W-:Y:S01]  /*1f30*/  FADD.FTZ R21, -R211, R16 ;  /* 0x00000010d3157221 */ /* 0x000fe20000010100 */
[----:B------:R-:W-:Y:S01]  /*1f40*/  FADD.FTZ R214, R214, R8 ;  /* 0x00000008d6d67221 */ /* 0x000fe20000010000 */
[-C--:B----4-:R-:W-:Y:S01]  /*1f50*/  FMUL.FTZ R16, R160, R17.reuse ;  /* 0x00000011a0107220 */ /* 0x090fe20000410000 */
[----:B------:R-:W-:Y:S01]  /*1f60*/  FFMA.FTZ R215, R7, R8, R215 ;  /* 0x0000000807d77223 */ /* 0x000fe200000100d7 */
[----:B------:R-:W-:Y:S01]  /*1f70*/  SHF.L.U32 R19, R19, 0x10, RZ ;  /* 0x0000001013137819 */ /* 0x000fe200000006ff */
[----:B------:R-:W-:Y:S01]  /*1f80*/  FADD.FTZ R101, R101, R17 ;  /* 0x0000001165657221 */ /* 0x000fe20000010000 */
[----:B------:R-:W-:Y:S01]  /*1f90*/  SHF.L.U32 R18, R18, 0x10, RZ ;  /* 0x0000001012127819 */ /* 0x000fe200000006ff */
[----:B------:R-:W-:Y:S01]  /*1fa0*/  FFMA.FTZ R133, R15, R17, R133 ;  /* 0x000000110f857223 */ /* 0x000fe20000010085 */
[----:B------:R-:W-:Y:S01]  /*1fb0*/  FADD.FTZ R10, -R211, R10 ;  /* 0x0000000ad30a7221 */ /* 0x000fe20000010100 */
[----:B------:R-:W-:Y:S01]  /*1fc0*/  FMUL.FTZ R17, R5, R156 ;  /* 0x0000009c05117220 */ /* 0x000fe20000410000 */
[----:B------:R-:W-:Y:S01]  /*1fd0*/  FADD.FTZ R214, R214, R16 ;  /* 0x00000010d6d67221 */ /* 0x000fe20000010000 */
[----:B------:R-:W-:Y:S01]  /*1fe0*/  FFMA.FTZ R215, R15, R16, R215 ;  /* 0x000000100fd77223 */ /* 0x000fe200000100d7 */
[----:B------:R-:W-:Y:S01]  /*1ff0*/  FMUL.FTZ R10, R5, R10 ;  /* 0x0000000a050a7220 */ /* 0x000fe20000410000 */
[----:B------:R-:W-:Y:S01]  /*2000*/  FADD.FTZ R19, -R211, R19 ;  /* 0x00000013d3137221 */ /* 0x000fe20000010100 */
[----:B------:R-:W-:Y:S01]  /*2010*/  FADD.FTZ R103, R103, R18 ;  /* 0x0000001267677221 */ /* 0x000fe20000010000 */
[----:B------:R-:W-:Y:S01]  /*2020*/  FFMA.FTZ R135, R17, R18, R135 ;  /* 0x0000001211877223 */ /* 0x000fe20000010087 */
[----:B------:R-:W-:Y:S01]  /*2030*/  FADD.FTZ R214, R214, R11 ;  /* 0x0000000bd6d67221 */ /* 0x000fe20000010000 */
[----:B------:R-:W-:Y:S01]  /*2040*/  FFMA.FTZ R215, R9, R11, R215 ;  /* 0x0000000b09d77223 */ /* 0x000fe200000100d7 */
        /* <DEDUP_REMOVED lines=8> */
[----:B------:R-:W-:-:S02]  /*20d0*/  IMAD.U32 R22, R22, 0x10000, RZ ;  /* 0x0001000016167824 */ /* 0x000fc400078e00ff */
[----:B------:R-:W-:Y:S01]  /*20e0*/  FADD.FTZ R98, R98, R14 ;  /* 0x0000000e62627221 */ /* 0x000fe20000010000 */
[-C--:B------:R-:W-:Y:S01]  /*20f0*/  FFMA.FTZ R130, R13, R14.reuse, R130 ;  /* 0x0000000e0d827223 */ /* 0x080fe20000010082 */
[----:B------:R-:W-:Y:S01]  /*2100*/  FMUL.FTZ R21, R5, R21 ;  /* 0x0000001505157220 */ /* 0x000fe20000410000 */
[----:B------:R-:W-:Y:S01]  /*2110*/  FMUL.FTZ R14, R161, R14 ;  /* 0x0000000ea10e7220 */ /* 0x000fe20000410000 */
[----:B------:R-:W-:Y:S02]  /*2120*/  FADD.FTZ R99, R99, R22 ;  /* 0x0000001663637221 */ /* 0x000fe40000010000 */
[----:B------:R-:W-:Y:S01]  /*2130*/  FFMA.FTZ R131, R21, R22, R131 ;  /* 0x0000001615837223 */ /* 0x000fe20000010083 */
[----:B------:R-:W-:Y:S02]  /*2140*/  IADD3 R213, R213, 0x80, RZ ;  /* 0x00000080d5d57810 */ /* 0x000fe40007ffe0ff */
[----:B------:R-:W-:Y:S02]  /*2150*/  IADD3 R212, R212, 0x80, RZ ;  /* 0x00000080d4d47810 */ /* 0x000fe40007ffe0ff */
        /* <DEDUP_REMOVED lines=9> */
[----:B------:R-:W-:Y:S02]  /*21f0*/  FMUL.FTZ R22, R157, R22 ;  /* 0x000000169d167220 */ /* 0x000fe40000410000 */
[----:B------:R-:W-:Y:S01]  /*2200*/  FADD.FTZ R214, R214, R14 ;  /* 0x0000000ed6d67221 */ /* 0x000fe20000010000 */
[----:B------:R-:W-:-:S03]  /*2210*/  FFMA.FTZ R215, R13, R14, R215 ;  /* 0x0000000e0dd77223 */ /* 0x000fc600000100d7 */
[----:B------:R-:W-:Y:S01]  /*2220*/  FADD.FTZ R214, R214, R22 ;  /* 0x00000016d6d67221 */ /* 0x000fe20000010000 */
[----:B------:R-:W-:-:S07]  /*2230*/  FFMA.FTZ R215, R21, R22, R215 ;  /* 0x0000001615d77223 */ /* 0x000fce00000100d7 */
.L_x_1087:
[----:B------:R-:W-:Y:S05]  /*2240*/  BSYNC B1 ;  /* 0x0000000000017941 */ /* 0x000fea0003800000 */
.L_x_1086:
        /* <DEDUP_REMOVED lines=8> */
[----:B------:R-:W1:Y:S02]  /*22d0*/  LDC.64 R156, c[0x0][0x2c8] ;  /* 0x0000b200ff9c7b82 */ /* 0x000e640000000a00 */
[----:B------:R-:W4:Y:S04]  /*22e0*/  LDL R167, [R1+0x3c] ;  /* 0x00003c0001a77983 */ /* 0x000f280000100800 */
[----:B------:R-:W4:Y:S01]  /*22f0*/  LDL R163, [R1+0x2c] ;  /* 0x00002c0001a37983 */ /* 0x000f220000100800 */
[----:B0-----:R-:W-:Y:S01]  /*2300*/  IMAD.WIDE.U32 R24, R216, 0x10, R24 ;  /* 0x00000010d8187825 */ /* 0x001fe200078e0018 */
[----:B------:R-:W0:Y:S05]  /*2310*/  LDC.64 R178, c[0x0][0x240] ;  /* 0x00009000ffb27b82 */ /* 0x000e2a0000000a00 */
        /* <DEDUP_REMOVED lines=8> */
[C---:B--2---:R-:W-:Y:S01]  /*23a0*/  IMAD.U32 R159, R24.reuse, 0x10000, RZ ;  /* 0x00010000189f7824 */ /* 0x044fe200078e00ff */
[----:B------:R-:W-:Y:S02]  /*23b0*/  PRMT R158, R24, 0x7632, R158 ;  /* 0x00007632189e7816 */ /* 0x000fe4000000009e */
[----:B------:R-:W-:Y:S01]  /*23c0*/  PRMT R23, R25, 0x7632, R23 ;  /* 0x0000763219177816 */ /* 0x000fe20000000017 */
[----:B------:R-:W-:Y:S01]  /*23d0*/  FADD.FTZ R159, -R211, R159 ;  /* 0x0000009fd39f7221 */ /* 0x000fe20000010100 */
[C---:B---3--:R-:W-:Y:S02]  /*23e0*/  PRMT R164, R28.reuse, 0x7632, R164 ;  /* 0x000076321ca47816 */ /* 0x048fe400000000a4 */
[----:B------:R-:W-:Y:S01]  /*23f0*/  SHF.L.U32 R24, R28, 0x10, RZ ;  /* 0x000000101c187819 */ /* 0x000fe200000006ff */
[C---:B------:R-:W-:Y:S01]  /*2400*/  IMAD.U32 R28, R30.reuse, 0x10000, RZ ;  /* 0x000100001e1c7824 */ /* 0x040fe200078e00ff */
[----:B------:R-:W-:-:S02]  /*2410*/  PRMT R182, R30, 0x7632, R182 ;  /* 0x000076321eb67816 */ /* 0x000fc400000000b6 */
[C---:B------:R-:W-:Y:S02]  /*2420*/  PRMT R184, R31.reuse, 0x7632, R184 ;  /* 0x000076321fb87816 */ /* 0x040fe400000000b8 */
[----:B------:R-:W-:Y:S02]  /*2430*/  SHF.L.U32 R30, R31, 0x10, RZ ;  /* 0x000000101f1e7819 */ /* 0x000fe400000006ff */
[----:B------:R-:W-:Y:S01]  /*2440*/  SHF.L.U32 R31, R23, 0x10, RZ ;  /* 0x00000010171f7819 */ /* 0x000fe200000006ff */
[----:B------:R-:W-:Y:S01]  /*2450*/  FMUL.FTZ R23, R5, R159 ;  /* 0x0000009f05177220 */ /* 0x000fe20000410000 */
[----:B------:R-:W-:Y:S01]  /*2460*/  SHF.L.U32 R160, R25, 0x10, RZ ;  /* 0x0000001019a07819 */ /* 0x000fe200000006ff */
[----:B------:R-:W-:Y:S01]  /*2470*/  FADD.FTZ R92, R92, R24 ;  /* 0x000000185c5c7221 */ /* 0x000fe20000010000 */
[----:B-1----:R-:W-:Y:S01]  /*2480*/  PRMT R156, R27, 0x7632, R156 ;  /* 0x000076321b9c7816 */ /* 0x002fe2000000009c */
[-C--:B------:R-:W-:Y:S01]  /*2490*/  FFMA.FTZ R124, R23, R24.reuse, R124 ;  /* 0x00000018177c7223 */ /* 0x080fe2000001007c */
[----:B------:R-:W-:Y:S01]  /*24a0*/  FMUL.FTZ R24, R161, R24 ;  /* 0x00000018a1187220 */ /* 0x000fe20000410000 */
[----:B------:R-:W-:Y:S01]  /*24b0*/  PRMT R166, R29, 0x7632, R166 ;  /* 0x000076321da67816 */ /* 0x000fe200000000a6 */
[----:B------:R-:W2:Y:S01]  /*24c0*/  LDL R161, [R1+0x38] ;  /* 0x0000380001a17983 */ /* 0x000ea20000100800 */
[----:B------:R-:W-:-:S02]  /*24d0*/  IMAD.U32 R25, R27, 0x10000, RZ ;  /* 0x000100001b197824 */ /* 0x000fc400078e00ff */
[----:B------:R-:W-:Y:S01]  /*24e0*/  FADD.FTZ R160, -R211, R160 ;  /* 0x000000a0d3a07221 */ /* 0x000fe20000010100 */
[----:B------:R-:W-:Y:S01]  /*24f0*/  SHF.L.U32 R27, R29, 0x10, RZ ;  /* 0x000000101d1b7819 */ /* 0x000fe200000006ff */
[----:B------:R-:W3:Y:S01]  /*2500*/  LDL R159, [R1+0x28] ;  /* 0x00002800019f7983 */ /* 0x000ee20000100800 */
[----:B------:R-:W-:Y:S01]  /*2510*/  FADD.FTZ R29, -R211, R25 ;  /* 0x00000019d31d7221 */ /* 0x000fe20000010100 */
[----:B------:R-:W-:Y:S02]  /*2520*/  FMUL.FTZ R25, R5, R160 ;  /* 0x000000a005197220 */ /* 0x000fe40000410000 */
[----:B------:R-:W3:Y:S01]  /*2530*/  LDL R160, [R1+0x30] ;  /* 0x0000300001a07983 */ /* 0x000ee20000100800 */
[C---:B------:R-:W-:Y:S02]  /*2540*/  PRMT R157, R26.reuse, 0x7632, R157 ;  /* 0x000076321a9d7816 */ /* 0x040fe4000000009d */
[----:B------:R-:W-:Y:S01]  /*2550*/  SHF.L.U32 R26, R26, 0x10, RZ ;  /* 0x000000101a1a7819 */ /* 0x000fe200000006ff */
[----:B------:R-:W-:-:S04]  /*2560*/  IMAD.U32 R158, R158, 0x10000, RZ ;  /* 0x000100009e9e7824 */ /* 0x000fc800078e00ff */
[C---:B------:R-:W-:Y:S01]  /*2570*/  FADD.FTZ R26, -R211.reuse, R26 ;  /* 0x0000001ad31a7221 */ /* 0x040fe20000010100 */
[----:B------:R-:W-:-:S03]  /*2580*/  FADD.FTZ R158, -R211, R158 ;  /* 0x0000009ed39e7221 */ /* 0x000fc60000010100 */
[----:B------:R-:W-:Y:S01]  /*2590*/  FMUL.FTZ R26, R5, R26 ;  /* 0x0000001a051a7220 */ /* 0x000fe20000410000 */
[----:B------:R-:W-:Y:S01]  /*25a0*/  FADD.FTZ R88, R88, R28 ;  /* 0x0000001c58587221 */ /* 0x000fe20000010000 */
[----:B------:R-:W-:Y:S02]  /*25b0*/  SHF.L.U32 R164, R164, 0x10, RZ ;  /* 0x00000010a4a47819 */ /* 0x000fe400000006ff */
[-C--:B------:R-:W-:Y:S01]  /*25c0*/  FFMA.FTZ R120, R26, R28.reuse, R120 ;  /* 0x0000001c1a787223 */ /* 0x080fe20000010078 */
[----:B------:R-:W-:Y:S01]  /*25d0*/  FMUL.FTZ R28, R165, R28 ;  /* 0x0000001ca51c7220 */ /* 0x000fe20000410000 */
[----:B------:R-:W-:Y:S01]  /*25e0*/  FADD.FTZ R165, -R211, R31 ;  /* 0x0000001fd3a57221 */ /* 0x000fe20000010100 */
[----:B------:R-:W-:Y:S01]  /*25f0*/  FMUL.FTZ R31, R5, R158 ;  /* 0x0000009e051f7220 */ /* 0x000fe20000410000 */
[----:B------:R-:W-:Y:S01]  /*2600*/  FADD.FTZ R93, R93, R164 ;  /* 0x000000a45d5d7221 */ /* 0x000fe20000010000 */
[----:B------:R-:W-:Y:S01]  /*2610*/  FADD.FTZ R214, R214, R24 ;  /* 0x00000018d6d67221 */ /* 0x000fe20000010000 */
[----:B------:R-:W-:Y:S01]  /*2620*/  FFMA.FTZ R215, R23, R24, R215 ;  /* 0x0000001817d77223 */ /* 0x000fe200000100d7 */
[-C--:B------:R-:W-:Y:S01]  /*2630*/  FFMA.FTZ R125, R31, R164.reuse, R125 ;  /* 0x000000a41f7d7223 */ /* 0x080fe2000001007d */
[----:B----4-:R-:W-:Y:S01]  /*2640*/  FMUL.FTZ R164, R162, R164 ;  /* 0x000000a4a2a47220 */ /* 0x010fe20000410000 */
[----:B------:R-:W-:Y:S01]  /*2650*/  SHF.L.U32 R157, R157, 0x10, RZ ;  /* 0x000000109d9d7819 */ /* 0x000fe200000006ff */
[----:B------:R-:W-:Y:S01]  /*2660*/  FADD.FTZ R94, R94, R27 ;  /* 0x0000001b5e5e7221 */ /* 0x000fe20000010000 */
[----:B------:R-:W-:Y:S01]  /*2670*/  SHF.L.U32 R166, R166, 0x10, RZ ;  /* 0x00000010a6a67819 */ /* 0x000fe200000006ff */
[----:B------:R-:W-:Y:S01]  /*2680*/  FFMA.FTZ R126, R25, R27, R126 ;  /* 0x0000001b197e7223 */ /* 0x000fe2000001007e */
[----:B------:R-:W-:Y:S01]  /*2690*/  FMUL.FTZ R165, R5, R165 ;  /* 0x000000a505a57220 */ /* 0x000fe20000410000 */
        /* <DEDUP_REMOVED lines=8> */
[----:B------:R-:W-:-:S02]  /*2720*/  IMAD.U32 R156, R156, 0x10000, RZ ;  /* 0x000100009c9c7824 */ /* 0x000fc400078e00ff */
[C---:B------:R-:W-:Y:S01]  /*2730*/  FMUL.FTZ R167, R5.reuse, R157 ;  /* 0x0000009d05a77220 */ /* 0x040fe20000410000 */
[----:B------:R-:W-:Y:S02]  /*2740*/  IMAD.U32 R182, R182, 0x10000, RZ ;  /* 0x00010000b6b67824 */ /* 0x000fe400078e00ff */
[----:B------:R-:W-:Y:S01]  /*2750*/  FMUL.FTZ R29, R5, R29 ;  /* 0x0000001d051d7220 */ /* 0x000fe20000410000 */
[----:B------:R-:W-:Y:S01]  /*2760*/  FADD.FTZ R156, -R211, R156 ;  /* 0x0000009cd39c7221 */ /* 0x000fe20000010100 */
[----:B------:R-:W-:Y:S01]  /*2770*/  FADD.FTZ R89, R89, R182 ;  /* 0x000000b659597221 */ /* 0x000fe20000010000 */
[----:B------:R-:W-:Y:S01]  /*2780*/  FFMA.FTZ R121, R167, R182, R121 ;  /* 0x000000b6a7797223 */ /* 0x000fe20000010079 */
[----:B------:R-:W-:Y:S01]  /*2790*/  SHF.L.U32 R184, R184, 0x10, RZ ;  /* 0x00000010b8b87819 */ /* 0x000fe200000006ff */
[----:B------:R-:W-:Y:S01]  /*27a0*/  FADD.FTZ R90, R90, R30 ;  /* 0x0000001e5a5a7221 */ /* 0x000fe20000010000 */
[----:B------:R-:W-:Y:S01]  /*27b0*/  FFMA.FTZ R122, R29, R30, R122 ;  /* 0x0000001e1d7a7223 */ /* 0x000fe2000001007a */
[----:B------:R-:W-:Y:S01]  /*27c0*/  FMUL.FTZ R183, R5, R156 ;  /* 0x0000009c05b77220 */ /* 0x000fe20000410000 */
[----:B------:R-:W-:Y:S01]  /*27d0*/  FMUL.FTZ R30, R163, R30 ;  /* 0x0000001ea31e7220 */ /* 0x000fe20000410000 */
[----:B------:R-:W-:-:S02]  /*27e0*/  FADD.FTZ R91, R91, R184 ;  /* 0x000000b85b5b7221 */ /* 0x000fc40000010000 */
[----:B------:R-:W-:Y:S01]  /*27f0*/  FFMA.FTZ R123, R183, R184, R123 ;  /* 0x000000b8b77b7223 */ /* 0x000fe2000001007b */
[----:B------:R-:W-:Y:S01]  /*2800*/  IADD3 R213, R213, 0x80, RZ ;  /* 0x00000080d5d57810 */ /* 0x000fe20007ffe0ff */
[----:B------:R-:W-:Y:S01]  /*2810*/  VIADD R216, R216, 0x80 ;  /* 0x00000080d8d87836 */ /* 0x000fe20000000000 */
[----:B------:R-:W-:Y:S01]  /*2820*/  IADD3 R212, R212, 0x80, RZ ;  /* 0x00000080d4d47810 */ /* 0x000fe20007ffe0ff */
        /* <DEDUP_REMOVED lines=13> */
.L_x_1089:
[----:B------:R-:W-:Y:S05]  /*2900*/  BSYNC B1 ;  /* 0x0000000000017941 */ /* 0x000fea0003800000 */
.L_x_1088:
[----:B------:R-:W-:-:S13]  /*2910*/  ISETP.NE.AND P4, PT, R219, RZ, PT ;  /* 0x000000ffdb00720c */ /* 0x000fda0003f85270 */
[----:B------:R-:W-:Y:S05]  /*2920*/  @!P4 BRA `(.L_x_1083) ;  /* 0x000000040098c947 */ /* 0x000fea0003800000 */
[----:B------:R-:W0:Y:S08]  /*2930*/  LDC.64 R156, c[0x0][0x238] ;  /* 0x00008e00ff9c7b82 */ /* 0x000e300000000a00 */
[----:B------:R-:W1:Y:S01]  /*2940*/  LDC.64 R160, c[0x0][0x2b8] ;  /* 0x0000ae00ffa07b82 */ /* 0x000e620000000a00 */
[----:B------:R-:W-:Y:S01]  /*2950*/  ISETP.NE.U32.AND P4, PT, RZ, UR8, PT ;  /* 0x00000008ff007c0c */ /* 0x000fe2000bf85070 */
[----:B------:R-:W2:Y:S04]  /*2960*/  LDL R185, [R1+0x24] ;  /* 0x0000240001b97983 */ /* 0x000ea80000100800 */
[----:B------:R-:W3:Y:S02]  /*2970*/  LDL R188, [R1+0x1c] ;  /* 0x00001c0001bc7983 */ /* 0x000ee40000100800 */
[----:B------:R-:W4:Y:S02]  /*2980*/  LDC.64 R196, c[0x0][0x2c8] ;  /* 0x0000b200ffc47b82 */ /* 0x000f240000000a00 */
[----:B------:R-:W3:Y:S04]  /*2990*/  LDL R189, [R1+0x14] ;  /* 0x0000140001bd7983 */ /* 0x000ee80000100800 */
[----:B------:R-:W3:Y:S01]  /*29a0*/  LDL R192, [R1+0xc] ;  /* 0x00000c0001c07983 */ /* 0x000ee20000100800 */
[----:B0-----:R-:W-:Y:S01]  /*29b0*/  IMAD.WIDE.U32 R156, R216, 0x10, R156 ;  /* 0x00000010d89c7825 */ /* 0x001fe200078e009c */
[----:B------:R-:W0:Y:S05]  /*29c0*/  LDC.64 R186, c[0x0][0x240] ;  /* 0x00009000ffba7b82 */ /* 0x000e2a0000000a00 */
[----:B------:R-:W2:Y:S01]  /*29d0*/  LDG.E.128 R156, desc[UR4][R156.64] ;  /* 0x000000049c9c7981 */ /* 0x000ea2000c1e1d00 */
[----:B-1----:R-:W-:Y:S01]  /*29e0*/  IMAD.WIDE.U32 R160, R213, 0x10, R160 ;  /* 0x00000010d5a07825 */ /* 0x002fe200078e00a0 */
[----:B------:R-:W-:-:S05]  /*29f0*/  ISETP.NE.AND.EX P4, PT, RZ, UR9, PT, P4 ;  /* 0x00000009ff007c0c */ /* 0x000fca000bf85340 */
[----:B------:R-:W3:Y:S08]  /*2a00*/  LDG.E.128 R160, desc[UR4][R160.64] ;  /* 0x00000004a0a07981 */ /* 0x000ef0000c1e1d00 */
[----:B----4-:R-:W-:Y:S02]  /*2a10*/  @P4 IMAD.WIDE.U32 R180, R216, 0x10, R196 ;  /* 0x00000010d8b44825 */ /* 0x010fe400078e00c4 */
[----:B------:R-:W4:Y:S04]  /*2a20*/  LDL R197, [R1+0x20] ;  /* 0x0000200001c57983 */ /* 0x000f280000100800 */
[----:B------:R-:W4:Y:S01]  /*2a30*/  LDL R196, [R1+0x18] ;  /* 0x0000180001c47983 */ /* 0x000f220000100800 */
[----:B0-----:R-:W-:-:S03]  /*2a40*/  IMAD.WIDE.U32 R212, R212, 0x8, R186 ;  /* 0x00000008d4d47825 */ /* 0x001fc600078e00ba */
[----:B------:R0:W5:Y:S04]  /*2a50*/  @P4 LDG.E.128 R32, desc[UR4][R180.64] ;  /* 0x00000004b4204981 */ /* 0x000168000c1e1d00 */
[----:B------:R0:W5:Y:S01]  /*2a60*/  LDG.E.64 R180, desc[UR4][R212.64] ;  /* 0x00000004d4b47981 */ /* 0x000162000c1e1b00 */
[C---:B--2---:R-:W-:Y:S02]  /*2a70*/  PRMT R194, R157.reuse, 0x7632, R194 ;  /* 0x000076329dc27816 */ /* 0x044fe400000000c2 */
[----:B------:R-:W-:Y:S02]  /*2a80*/  SHF.L.U32 R186, R157, 0x10, RZ ;  /* 0x000000109dba7819 */ /* 0x000fe400000006ff */
[----:B------:R-:W2:Y:S01]  /*2a90*/  LDL R157, [R1+0x10] ;  /* 0x00001000019d7983 */ /* 0x000ea20000100800 */
[----:B------:R-:W-:-:S02]  /*2aa0*/  PRMT R191, R156, 0x7632, R191 ;  /* 0x000076329cbf7816 */ /* 0x000fc400000000bf */
[----:B------:R-:W-:Y:S02]  /*2ab0*/  SHF.L.U32 R210, R156, 0x10, RZ ;  /* 0x000000109cd27819 */ /* 0x000fe400000006ff */
[----:B------:R-:W2:Y:S01]  /*2ac0*/  LDL R156, [R1+0x8] ;  /* 0x00000800019c7983 */ /* 0x000ea20000100800 */
[----:B------:R-:W-:Y:S02]  /*2ad0*/  SHF.L.U32 R191, R191, 0x10, RZ ;  /* 0x00000010bfbf7819 */ /* 0x000fe400000006ff */
[C---:B---3--:R-:W-:Y:S01]  /*2ae0*/  PRMT R193, R160.reuse, 0x7632, R193 ;  /* 0x00007632a0c17816 */ /* 0x048fe200000000c1 */
[C---:B------:R-:W-:Y:S01]  /*2af0*/  FADD.FTZ R210, -R211.reuse, R210 ;  /* 0x000000d2d3d27221 */ /* 0x040fe20000010100 */
[----:B------:R-:W-:Y:S02]  /*2b00*/  IMAD.U32 R160, R160, 0x10000, RZ ;  /* 0x00010000a0a07824 */ /* 0x000fe400078e00ff */
[----:B------:R-:W-:Y:S01]  /*2b10*/  FADD.FTZ R191, -R211, R191 ;  /* 0x000000bfd3bf7221 */ /* 0x000fe20000010100 */
[----:B------:R-:W-:Y:S01]  /*2b20*/  SHF.L.U32 R193, R193, 0x10, RZ ;  /* 0x00000010c1c17819 */ /* 0x000fe200000006ff */
[----:B------:R-:W-:-:S02]  /*2b30*/  IMAD.U32 R194, R194, 0x10000, RZ ;  /* 0x00010000c2c27824 */ /* 0x000fc400078e00ff */
[C---:B------:R-:W-:Y:S01]  /*2b40*/  FMUL.FTZ R210, R5.reuse, R210 ;  /* 0x000000d205d27220 */ /* 0x040fe20000410000 */
[----:B------:R-:W-:Y:S01]  /*2b50*/  FMUL.FTZ R191, R5, R191 ;  /* 0x000000bf05bf7220 */ /* 0x000fe20000410000 */
        /* <DEDUP_REMOVED lines=9> */
[----:B----4-:R-:W-:Y:S01]  /*2bf0*/  FMUL.FTZ R193, R197, R193 ;  /* 0x000000c1c5c17220 */ /* 0x010fe20000410000 */
[----:B------:R-:W-:Y:S01]  /*2c00*/  FFMA.FTZ R215, R210, R185, R215 ;  /* 0x000000b9d2d77223 */ /* 0x000fe200000100d7 */
[----:B------:R-:W-:Y:S01]  /*2c10*/  SHF.L.U32 R198, R198, 0x10, RZ ;  /* 0x00000010c6c67819 */ /* 0x000fe200000006ff */
[----:B------:R-:W-:Y:S01]  /*2c20*/  FMUL.FTZ R194, R5, R194 ;  /* 0x000000c205c27220 */ /* 0x000fe20000410000 */
[----:B------:R-:W-:Y:S01]  /*2c30*/  SHF.L.U32 R195, R195, 0x10, RZ ;  /* 0x00000010c3c37819 */ /* 0x000fe200000006ff */
[----:B------:R-:W-:-:S02]  /*2c40*/  IMAD.U32 R187, R158, 0x10000, RZ ;  /* 0x000100009ebb7824 */ /* 0x000fc400078e00ff */
        /* <DEDUP_REMOVED lines=24> */
[----:B------:R-:W-:Y:S01]  /*2dd0*/  FADD.FTZ R81, R81, R199 ;  /* 0x000000c751517221 */ /* 0x000fe20000010000 */
[----:B------:R-:W-:Y:S01]  /*2de0*/  FFMA.FTZ R113, R198, R199, R113 ;  /* 0x000000c7c6717223 */ /* 0x000fe20000010071 */
[----:B------:R-:W-:Y:S01]  /*2df0*/  FADD.FTZ R190, -R211, R190 ;  /* 0x000000bed3be7221 */ /* 0x000fe20000010100 */
[----:B------:R-:W-:-:S02]  /*2e00*/  IMAD.U32 R163, R163, 0x10000, RZ ;  /* 0x00010000a3a37824 */ /* 0x000fc400078e00ff */
[----:B------:R-:W-:Y:S01]  /*2e10*/  FADD.FTZ R214, R214, R189 ;  /* 0x000000bdd6d67221 */ /* 0x000fe20000010000 */
[----:B------:R-:W-:Y:S01]  /*2e20*/  FFMA.FTZ R215, R187, R189, R215 ;  /* 0x000000bdbbd77223 */ /* 0x000fe200000100d7 */
[----:B------:R-:W-:Y:S01]  /*2e30*/  SHF.L.U32 R201, R201, 0x10, RZ ;  /* 0x00000010c9c97819 */ /* 0x000fe200000006ff */
[C---:B------:R-:W-:Y:S01]  /*2e40*/  FMUL.FTZ R200, R5.reuse, R200 ;  /* 0x000000c805c87220 */ /* 0x040fe20000410000 */
[----:B------:R-:W-:Y:S01]  /*2e50*/  FMUL.FTZ R190, R5, R190 ;  /* 0x000000be05be7220 */ /* 0x000fe20000410000 */
[----:B------:R-:W-:Y:S02]  /*2e60*/  FMUL.FTZ R192, R192, R163 ;  /* 0x000000a3c0c07220 */ /* 0x000fe40000410000 */
        /* <DEDUP_REMOVED lines=10> */
[----:B--2---:R-:W-:-:S04]  /*2f10*/  FMUL.FTZ R199, R157, R199 ;  /* 0x000000c79dc77220 */ /* 0x004fc80000410000 */
[----:B------:R-:W-:Y:S01]  /*2f20*/  FADD.FTZ R214, R214, R199 ;  /* 0x000000c7d6d67221 */ /* 0x000fe20000010000 */
[----:B------:R-:W-:Y:S01]  /*2f30*/  FFMA.FTZ R215, R198, R199, R215 ;  /* 0x000000c7c6d77223 */ /* 0x000fe200000100d7 */
[----:B------:R-:W-:Y:S02]  /*2f40*/  FMUL.FTZ R201, R156, R201 ;  /* 0x000000c99cc97220 */ /* 0x000fe40000410000 */
[----:B------:R-:W-:Y:S01]  /*2f50*/  FADD.FTZ R214, R214, R192 ;  /* 0x000000c0d6d67221 */ /* 0x000fe20000010000 */
[----:B------:R-:W-:-:S03]  /*2f60*/  FFMA.FTZ R215, R190, R192, R215 ;  /* 0x000000c0bed77223 */ /* 0x000fc600000100d7 */
[----:B------:R-:W-:Y:S01]  /*2f70*/  FADD.FTZ R214, R214, R201 ;  /* 0x000000c9d6d67221 */ /* 0x000fe20000010000 */
[----:B0-----:R-:W-:-:S07]  /*2f80*/  FFMA.FTZ R215, R200, R201, R215 ;  /* 0x000000c9c8d77223 */ /* 0x001fce00000100d7 */
.L_x_1083:
[----:B------:R-:W-:Y:S05]  /*2f90*/  BSYNC B0 ;  /* 0x0000000000007941 */ /* 0x000fea0003800000 */
.L_x_1075:
        /* <DEDUP_REMOVED lines=27> */
.L_x_1284:
[----:B------:R-:W2:Y:S01]  /*3150*/  S2R R161, SR_CgaCtaId ;  /* 0x0000000000a17919 */ /* 0x000ea20000008800 */
[----:B------:R-:W-:Y:S01]  /*3160*/  @!P4 LOP3.LUT R159, R211, 0x3, RZ, 0xc0, !PT ;  /* 0x00000003d39fc812 */ /* 0x000fe200078ec0ff */
[----:B0-----:R-:W-:Y:S01]  /*3170*/  FADD.FTZ R157, R162, R157 ;  /* 0x0000009da29d7221 */ /* 0x001fe20000010000 */
[----:B-1----:R-:W-:Y:S01]  /*3180*/  MOV R162, 0x400 ;  /* 0x0000040000a27802 */ /* 0x002fe20000000f00 */
[----:B------:R-:W-:Y:S01]  /*3190*/  FADD.FTZ R156, R163, R197 ;  /* 0x000000c5a39c7221 */ /* 0x000fe20000010000 */
[----:B------:R-:W-:Y:S05]  /*31a0*/  WARPSYNC.ALL ;  /* 0x0000000000007948 */ /* 0x000fea0003800000 */
[----:B------:R-:W-:Y:S01]  /*31b0*/  @!P4 IMAD.IADD R159, R158, 0x1, R159 ;  /* 0x000000019e9fc824 */ /* 0x000fe200078e029f */
[----:B------:R-:W-:Y:S01]  /*31c0*/  ISETP.NE.AND P5, PT, R220, RZ, PT ;  /* 0x000000ffdc00720c */ /* 0x000fe20003fa5270 */
[----:B------:R-:W-:Y:S01]  /*31d0*/  @P3 VIADD R202, R202, 0xffffffff ;  /* 0xffffffffcaca3836 */ /* 0x000fe20000000000 */
[----:B------:R-:W-:Y:S03]  /*31e0*/  BSSY B0, `(.L_x_1091) ;  /* 0x000012c000007945 */ /* 0x000fe60003800000 */
[----:B------:R-:W-:Y:S01]  /*31f0*/  @P3 IMAD R202, R202, R2, RZ ;  /* 0x00000002caca3224 */ /* 0x000fe200078e02ff */
        /* <DEDUP_REMOVED lines=27> */
.L_x_1094:
[----:B------:R-:W-:Y:S05]  /*33b0*/  BSYNC B1 ;  /* 0x0000000000017941 */ /* 0x000fea0003800000 */
.L_x_1093:
[----:B------:R-:W-:Y:S04]  /*33c0*/  BSSY B1, `(.L_x_1095) ;  /* 0x0000013000017945 */ /* 0x000fe80003800000 */
[----:B------:R-:W-:Y:S05]  /*33d0*/  @P2 BRA `(.L_x_1096) ;  /* 0x00000000001c2947 */ /* 0x000fea0003800000 */
[----:B------:R-:W-:Y:S01]  /*33e0*/  UISETP.NE.U32.AND UP0, UPT, UR8, URZ, UPT ;  /* 0x0000003f0800728c */ /* 0x000fe2000bf05070 */
[----:B------:R-:W-:-:S03]  /*33f0*/  MOV R157, RZ ;  /* 0x000000ff009d7202 */ /* 0x000fc60000000f00 */
[----:B------:R-:W-:-:S06]  /*3400*/  UISETP.NE.AND.EX UP0, UPT, UR9, URZ, UPT, UP0 ;  /* 0x0000003f0900728c */ /* 0x000fcc000bf05300 */
[----:B------:R-:W-:-:S13]  /*3410*/  PLOP3.LUT P4, PT, PT, PT, UP0, 0x80, 0x0 ;  /* 0x000000000000781c */ /* 0x000fda0003f8f008 */
[----:B------:R-:W-:Y:S05]  /*3420*/  @!P4 BRA `(.L_x_1097) ;  /* 0x000000000030c947 */ /* 0x000fea0003800000 */
[----:B-----5:R-:W-:Y:S01]  /*3430*/  IMAD.U32 R157, R44, 0x10000, RZ ;  /* 0x000100002c9d7824 */ /* 0x020fe200078e00ff */
[----:B------:R-:W-:Y:S06]  /*3440*/  BRA `(.L_x_1097) ;  /* 0x0000000000287947 */ /* 0x000fec0003800000 */
.L_x_1096:
        /* <DEDUP_REMOVED lines=8> */
[----:B-----5:R-:W-:-:S05]  /*34d0*/  @P4 SHF.L.U32 R156, R44, 0x10, RZ ;  /* 0x000000102c9c4819 */ /* 0x020fca00000006ff */
[----:B------:R-:W-:-:S07]  /*34e0*/  @P4 FADD.FTZ R157, R157, R156 ;  /* 0x0000009c9d9d4221 */ /* 0x000fce0000010000 */
.L_x_1097:
[----:B------:R-:W-:Y:S05]  /*34f0*/  BSYNC B1 ;  /* 0x0000000000017941 */ /* 0x000fea0003800000 */
.L_x_1095:
[----:B------:R-:W-:Y:S01]  /*3500*/  ISETP.NE.U32.AND P5, PT, RZ, UR6, PT ;  /* 0x00000006ff007c0c */ /* 0x000fe2000bfa5070 */
[----:B------:R-:W-:Y:S03]  /*3510*/  BSSY B1, `(.L_x_1098) ;  /* 0x0000011000017945 */ /* 0x000fe60003800000 */
[----:B------:R-:W-:-:S13]  /*3520*/  ISETP.NE.AND.EX P5, PT, RZ, UR7, PT, P5 ;  /* 0x00000007ff007c0c */ /* 0x000fda000bfa5350 */
[----:B------:R-:W-:-:S04]  /*3530*/  @P5 F2FP.BF16.F32.PACK_AB R156, RZ, R157 ;  /* 0x0000009dff9c523e */ /* 0x000fc800000010ff */
[----:B------:R-:W-:Y:S01]  /*3540*/  @P5 PRMT R148, R156, 0x7610, R148 ;  /* 0x000076109c945816 */ /* 0x000fe20000000094 */
[----:B------:R-:W-:Y:S06]  /*3550*/  @!P3 BRA `(.L_x_1099) ;  /* 0x000000000030b947 */ /* 0x000fec0003800000 */
[----:B------:R-:W2:Y:S01]  /*3560*/  LDL R163, [R1+0x4] ;  /* 0x0000040001a37983 */ /* 0x000ea20000100800 */
[----:B-----5:R-:W-:Y:S01]  /*3570*/  LOP3.LUT P6, RZ, R176, 0xff, RZ, 0xc0, !PT ;  /* 0x000000ffb0ff7812 */ /* 0x020fe200078cc0ff */
[----:B------:R-:W-:Y:S01]  /*3580*/  FMUL.FTZ R156, R157, UR13 ;  /* 0x0000000d9d9c7c20 */ /* 0x000fe20008410000 */
[----:B------:R-:W-:-:S03]  /*3590*/  HFMA2.MMA R157, -RZ, RZ, 0, 0 ;  /* 0x00000000ff9d7435 */ /* 0x000fc600000001ff */
[----:B------:R-:W-:-:S08]  /*35a0*/  FMUL.FTZ R156, R156, UR12 ;  /* 0x0000000c9c9c7c20 */ /* 0x000fd00008410000 */
[----:B------:R-:W-:-:S04]  /*35b0*/  @P6 IMAD.U32 R162, R144, 0x10000, RZ ;  /* 0x0001000090a26824 */ /* 0x000fc800078e00ff */
[----:B------:R-:W-:-:S04]  /*35c0*/  @P6 FMUL.FTZ R157, R156, R162 ;  /* 0x000000a29c9d6220 */ /* 0x000fc80000410000 */
[----:B------:R-:W-:Y:S01]  /*35d0*/  FADD.FTZ R76, R76, R157 ;  /* 0x0000009d4c4c7221 */ /* 0x000fe20000010000 */
[----:B------:R-:W-:Y:S01]  /*35e0*/  MOV R157, RZ ;  /* 0x000000ff009d7202 */ /* 0x000fe20000000f00 */
[----:B--2---:R-:W-:-:S05]  /*35f0*/  @P6 FMUL.FTZ R157, R163, R156 ;  /* 0x0000009ca39d6220 */ /* 0x004fca0000410000 */
[----:B------:R-:W-:-:S04]  /*3600*/  F2FP.BF16.F32.PACK_AB R157, RZ, R157 ;  /* 0x0000009dff9d723e */ /* 0x000fc800000010ff */
[----:B------:R-:W-:-:S07]  /*3610*/  PRMT R152, R157, 0x7610, R152 ;  /* 0x000076109d987816 */ /* 0x000fce0000000098 */
.L_x_1099:
[----:B------:R-:W-:Y:S05]  /*3620*/  BSYNC B1 ;  /* 0x0000000000017941 */ /* 0x000fea0003800000 */
.L_x_1098:
[----:B------:R-:W-:Y:S04]  /*3630*/  BSSY B1, `(.L_x_1100) ;  /* 0x000000f000017945 */ /* 0x000fe80003800000 */
[----:B------:R-:W-:Y:S05]  /*3640*/  @P2 BRA `(.L_x_1101) ;  /* 0x0000000000142947 */ /* 0x000fea0003800000 */
[----:B------:R-:W-:Y:S01]  /*3650*/  HFMA2.MMA R157, -RZ, RZ, 0, 0 ;  /* 0x00000000ff9d7435 */ /* 0x000fe200000001ff */
[----:B------:R-:W-:Y:S10]  /*3660*/  @!P4 BRA `(.L_x_1102) ;  /* 0x00000000002cc947 */ /* 0x000ff40003800000 */
[----:B-----5:R-:W-:-:S05]  /*3670*/  PRMT R157, R44, 0x7632, R157 ;  /* 0x000076322c9d7816 */ /* 0x020fca000000009d */
[----:B------:R-:W-:Y:S01]  /*3680*/  IMAD.U32 R157, R157, 0x10000, RZ ;  /* 0x000100009d9d7824 */ /* 0x000fe200078e00ff */
[----:B------:R-:W-:Y:S06]  /*3690*/  BRA `(.L_x_1102) ;  /* 0x0000000000207947 */ /* 0x000fec0003800000 */
.L_x_1101:
[----:B------:R-:W-:-:S04]  /*36a0*/  ISETP.NE.AND P6, PT, R222, RZ, PT ;  /* 0x000000ffde00720c */ /* 0x000fc80003fc5270 */
[----:B------:R-:W-:-:S05]  /*36b0*/  FSEL R156, R159, RZ, !P6 ;  /* 0x000000ff9f9c7208 */ /* 0x000fca0007000000 */
[----:B------:R-:W-:-:S04]  /*36c0*/  FFMA.FTZ R156, R218, R161, R156 ;  /* 0x000000a1da9c7223 */ /* 0x000fc8000001009c */
[--C-:B------:R-:W-:Y:S01]  /*36d0*/  FADD.FTZ R157, R217, -R156.reuse ;  /* 0x8000009cd99d7221 */ /* 0x100fe20000010000 */
[----:B-----5:R-:W-:-:S03]  /*36e0*/  @P4 PRMT R156, R44, 0x7632, R156 ;  /* 0x000076322c9c4816 */ /* 0x020fc6000000009c */
[----:B------:R-:W-:Y:S01]  /*36f0*/  FMUL.FTZ R157, R5, R157 ;  /* 0x0000009d059d7220 */ /* 0x000fe20000410000 */
[----:B------:R-:W-:-:S05]  /*3700*/  @P4 SHF.L.U32 R156, R156, 0x10, RZ ;  /* 0x000000109c9c4819 */ /* 0x000fca00000006ff */
[----:B------:R-:W-:-:S07]  /*3710*/  @P4 FADD.FTZ R157, R157, R156 ;  /* 0x0000009c9d9d4221 */ /* 0x000fce0000010000 */
.L_x_1102:
[----:B------:R-:W-:Y:S05]  /*3720*/  BSYNC B1 ;  /* 0x0000000000017941 */ /* 0x000fea0003800000 */
.L_x_1100:
[----:B------:R-:W-:Y:S01]  /*3730*/  @P5 F2FP.BF16.F32.PACK_AB R156, RZ, R157 ;  /* 0x0000009dff9c523e */ /* 0x000fe200000010ff */
[----:B------:R-:W-:Y:S03]  /*3740*/  BSSY B1, `(.L_x_1103) ;  /* 0x0000010000017945 */ /* 0x000fe60003800000 */
[----:B------:R-:W-:Y:S01]  /*3750*/  @P5 PRMT R148, R148, 0x5410, R156 ;  /* 0x0000541094945816 */ /* 0x000fe2000000009c */
[----:B------:R-:W-:Y:S06]  /*3760*/  @!P3 BRA `(.L_x_1104) ;  /* 0x000000000034b947 */ /* 0x000fec0003800000 */
[----:B------:R-:W2:Y:S01]  /*3770*/  LDL R163, [R1] ;  /* 0x0000000001a37983 */ /* 0x000ea20000100800 */
[----:B-----5:R-:W-:Y:S01]  /*3780*/  LOP3.LUT P6, RZ, R176, 0xff00, RZ, 0xc0, !PT ;  /* 0x0000ff00b0ff7812 */ /* 0x020fe200078cc0ff */
[----:B------:R-:W-:Y:S01]  /*3790*/  FMUL.FTZ R156, R157, UR13 ;  /* 0x0000000d9d9c7c20 */ /* 0x000fe20008410000 */
[----:B------:R-:W-:-:S03]  /*37a0*/  IMAD.MOV.U32 R162, RZ, RZ, RZ ;  /* 0x000000ffffa27224 */ /* 0x000fc600078e00ff */
[----:B------:R-:W-:-:S08]  /*37b0*/  FMUL.FTZ R156, R156, UR12 ;  /* 0x0000000c9c9c7c20 */ /* 0x000fd00008410000 */
[----:B------:R-:W-:-:S04]  /*37c0*/  @P6 PRMT R157, R144, 0x7632, R157 ;  /* 0x00007632909d6816 */ /* 0x000fc8000000009d */
[----:B------:R-:W-:-:S05]  /*37d0*/  @P6 SHF.L.U32 R157, R157, 0x10, RZ ;  /* 0x000000109d9d6819 */ /* 0x000fca00000006ff */
[----:B------:R-:W-:Y:S01]  /*37e0*/  @P6 FMUL.FTZ R162, R156, R157 ;  /* 0x0000009d9ca26220 */ /* 0x000fe20000410000 */
[----:B------:R-:W-:-:S03]  /*37f0*/  MOV R157, RZ ;  /* 0x000000ff009d7202 */ /* 0x000fc60000000f00 */
[----:B------:R-:W-:Y:S01]  /*3800*/  FADD.FTZ R77, R77, R162 ;  /* 0x000000a24d4d7221 */ /* 0x000fe20000010000 */
[----:B--2---:R-:W-:-:S05]  /*3810*/  @P6 FMUL.FTZ R157, R163, R156 ;  /* 0x0000009ca39d6220 */ /* 0x004fca0000410000 */
[----:B------:R-:W-:-:S04]  /*3820*/  F2FP.BF16.F32.PACK_AB R157, RZ, R157 ;  /* 0x0000009dff9d723e */ /* 0x000fc800000010ff */
[----:B------:R-:W-:-:S07]  /*3830*/  PRMT R152, R152, 0x5410, R157 ;  /* 0x0000541098987816 */ /* 0x000fce000000009d */
.L_x_1104:
[----:B------:R-:W-:Y:S05]  /*3840*/  BSYNC B1 ;  /* 0x0000000000017941 */ /* 0x000fea0003800000 */
.L_x_1103:
[----:B------:R-:W-:Y:S04]  /*3850*/  BSSY B1, `(.L_x_1105) ;  /* 0x000000d000017945 */ /* 0x000fe80003800000 */
[----:B------:R-:W-:Y:S05]  /*3860*/  @P2 BRA `(.L_x_1106) ;  /* 0x0000000000102947 */ /* 0x000fea0003800000 */
[----:B------:R-:W-:Y:S01]  /*3870*/  HFMA2.MMA R157, -RZ, RZ, 0, 0 ;  /* 0x00000000ff9d7435 */ /* 0x000fe200000001ff */
[----:B------:R-:W-:Y:S10]  /*3880*/  @!P4 BRA `(.L_x_1107) ;  /* 0x000000000024c947 */ /* 0x000ff40003800000 */
[----:B-----5:R-:W-:Y:S01]  /*3890*/  IMAD.U32 R157, R45, 0x10000, RZ ;  /* 0x000100002d9d7824 */ /* 0x020fe200078e00ff */
[----:B------:R-:W-:Y:S06]  /*38a0*/  BRA `(.L_x_1107) ;  /* 0x00000000001c7947 */ /* 0x000fec0003800000 */
.L_x_1106:
[----:B------:R-:W-:-:S04]  /*38b0*/  ISETP.NE.AND P6, PT, R222, RZ, PT ;  /* 0x000000ffde00720c */ /* 0x000fc80003fc5270 */
[----:B------:R-:W-:-:S05]  /*38c0*/  FSEL R156, R159, RZ, !P6 ;  /* 0x000000ff9f9c7208 */ /* 0x000fca0007000000 */
[----:B------:R-:W-:-:S04]  /*38d0*/  FFMA.FTZ R156, R209, R161, R156 ;  /* 0x000000a1d19c7223 */ /* 0x000fc8000001009c */
[----:B------:R-:W-:-:S04]  /*38e0*/  FADD.FTZ R156, R208, -R156 ;  /* 0x8000009cd09c7221 */ /* 0x000fc80000010000 */
[----:B------:R-:W-:Y:S01]  /*38f0*/  FMUL.FTZ R157, R5, R156 ;  /* 0x0000009c059d7220 */ /* 0x000fe20000410000 */
[----:B-----5:R-:W-:-:S05]  /*3900*/  @P4 SHF.L.U32 R156, R45, 0x10, RZ ;  /* 0x000000102d9c4819 */ /* 0x020fca00000006ff */
[----:B------:R-:W-:-:S07]  /*3910*/  @P4 FADD.FTZ R157, R157, R156 ;  /* 0x0000009c9d9d4221 */ /* 0x000fce0000010000 */
.L_x_1107:
[----:B------:R-:W-:Y:S05]  /*3920*/  BSYNC B1 ;  /* 0x0000000000017941 */ /* 0x000fea0003800000 */
.L_x_1105:
[----:B------:R-:W-:Y:S01]  /*3930*/  @P5 F2FP.BF16.F32.PACK_AB R156, RZ, R157 ;  /* 0x0000009dff9c523e */ /* 0x000fe200000010ff */
[----:B------:R-:W-:Y:S03]  /*3940*/  BSSY B1, `(.L_x_1108) ;  /* 0x000000e000017945 */ /* 0x000fe60003800000 */
[----:B------:R-:W-:Y:S01]  /*3950*/  @P5 PRMT R149, R156, 0x7610, R149 ;  /* 0x000076109c955816 */ /* 0x000fe20000000095 */
[----:B------:R-:W-:Y:S06]  /*3960*/  @!P3 BRA `(.L_x_1109) ;  /* 0x00000000002cb947 */ /* 0x000fec0003800000 */
[----:B-----5:R-:W-:Y:S01]  /*3970*/  LOP3.LUT P6, RZ, R176, 0xff0000, RZ, 0xc0, !PT ;  /* 0x00ff0000b0ff7812 */ /* 0x020fe200078cc0ff */
[----:B------:R-:W-:Y:S01]  /*3980*/  FMUL.FTZ R156, R157, UR13 ;  /* 0x0000000d9d9c7c20 */ /* 0x000fe20008410000 */
[----:B------:R-:W-:-:S03]  /*3990*/  MOV R157, RZ ;  /* 0x000000ff009d7202 */ /* 0x000fc60000000f00 */
[----:B------:R-:W-:-:S08]  /*39a0*/  FMUL.FTZ R156, R156, UR12 ;  /* 0x0000000c9c9c7c20 */ /* 0x000fd00008410000 */
[----:B------:R-:W-:-:S04]  /*39b0*/  @P6 IMAD.U32 R162, R145, 0x10000, RZ ;  /* 0x0001000091a26824 */ /* 0x000fc800078e00ff */
[----:B------:R-:W-:-:S04]  /*39c0*/  @P6 FMUL.FTZ R157, R156, R162 ;  /* 0x000000a29c9d6220 */ /* 0x000fc80000410000 */
[----:B------:R-:W-:Y:S01]  /*39d0*/  FADD.FTZ R78, R78, R157 ;  /* 0x0000009d4e4e7221 */ /* 0x000fe20000010000 */
[----:B------:R-:W-:-:S06]  /*39e0*/  HFMA2.MMA R157, -RZ, RZ, 0, 0 ;  /* 0x00000000ff9d7435 */ /* 0x000fcc00000001ff */
[----:B------:R-:W-:-:S05]  /*39f0*/  @P6 FMUL.FTZ R157, R252, R156 ;  /* 0x0000009cfc9d6220 */ /* 0x000fca0000410000 */
[----:B------:R-:W-:-:S04]  /*3a00*/  F2FP.BF16.F32.PACK_AB R157, RZ, R157 ;  /* 0x0000009dff9d723e */ /* 0x000fc800000010ff */
[----:B------:R-:W-:-:S07]  /*3a10*/  PRMT R153, R157, 0x7610, R153 ;  /* 0x000076109d997816 */ /* 0x000fce0000000099 */
.L_x_1109:
[----:B------:R-:W-:Y:S05]  /*3a20*/  BSYNC B1 ;  /* 0x0000000000017941 */ /* 0x000fea0003800000 */
.L_x_1108:
[----:B------:R-:W-:Y:S04]  /*3a30*/  BSSY B1, `(.L_x_1110) ;  /* 0x000000f000017945 */ /* 0x000fe80003800000 */
[----:B------:R-:W-:Y:S05]  /*3a40*/  @P2 BRA `(.L_x_1111) ;  /* 0x0000000000142947 */ /* 0x000fea0003800000 */
[----:B------:R-:W-:Y:S01]  /*3a50*/  MOV R157, RZ ;  /* 0x000000ff009d7202 */ /* 0x000fe20000000f00 */
[----:B------:R-:W-:Y:S06]  /*3a60*/  @!P4 BRA `(.L_x_1112) ;  /* 0x00000000002cc947 */ /* 0x000fec0003800000 */
[----:B-----5:R-:W-:-:S05]  /*3a70*/  PRMT R157, R45, 0x7632, R157 ;  /* 0x000076322d9d7816 */ /* 0x020fca000000009d */
[----:B------:R-:W-:Y:S01]  /*3a80*/  IMAD.U32 R157, R157, 0x10000, RZ ;  /* 0x000100009d9d7824 */ /* 0x000fe200078e00ff */
[----:B------:R-:W-:Y:S06]  /*3a90*/  BRA `(.L_x_1112) ;  /* 0x0000000000207947 */ /* 0x000fec0003800000 */
.L_x_1111:
        /* <DEDUP_REMOVED lines=8> */
.L_x_1112:
[----:B------:R-:W-:Y:S05]  /*3b20*/  BSYNC B1 ;  /* 0x0000000000017941 */ /* 0x000fea0003800000 */
.L_x_1110:
[----:B------:R-:W-:Y:S01]  /*3b30*/  @P5 F2FP.BF16.F32.PACK_AB R156, RZ, R157 ;  /* 0x0000009dff9c523e */ /* 0x000fe200000010ff */
[----:B------:R-:W-:Y:S03]  /*3b40*/  BSSY B1, `(.L_x_1113) ;  /* 0x000000f000017945 */ /* 0x000fe60003800000 */
[----:B------:R-:W-:Y:S01]  /*3b50*/  @P5 PRMT R149, R149, 0x5410, R156 ;  /* 0x0000541095955816 */ /* 0x000fe2000000009c */
[----:B------:R-:W-:Y:S06]  /*3b60*/  @!P3 BRA `(.L_x_1114) ;  /* 0x000000000030b947 */ /* 0x000fec0003800000 */
[----:B-----5:R-:W-:Y:S01]  /*3b70*/  LOP3.LUT P6, RZ, R176, 0xff000000, RZ, 0xc0, !PT ;  /* 0xff000000b0ff7812 */ /* 0x020fe200078cc0ff */
[----:B------:R-:W-:Y:S01]  /*3b80*/  FMUL.FTZ R156, R157, UR13 ;  /* 0x0000000d9d9c7c20 */ /* 0x000fe20008410000 */
[----:B------:R-:W-:-:S03]  /*3b90*/  IMAD.MOV.U32 R162, RZ, RZ, RZ ;  /* 0x000000ffffa27224 */ /* 0x000fc600078e00ff */
[----:B------:R-:W-:-:S08]  /*3ba0*/  FMUL.FTZ R156, R156, UR12 ;  /* 0x0000000c9c9c7c20 */ /* 0x000fd00008410000 */
[----:B------:R-:W-:-:S04]  /*3bb0*/  @P6 PRMT R157, R145, 0x7632, R157 ;  /* 0x00007632919d6816 */ /* 0x000fc8000000009d */
[----:B------:R-:W-:-:S05]  /*3bc0*/  @P6 SHF.L.U32 R157, R157, 0x10, RZ ;  /* 0x000000109d9d6819 */ /* 0x000fca00000006ff */
[----:B------:R-:W-:Y:S01]  /*3bd0*/  @P6 FMUL.FTZ R162, R156, R157 ;  /* 0x0000009d9ca26220 */ /* 0x000fe20000410000 */
[----:B------:R-:W-:-:S03]  /*3be0*/  HFMA2.MMA R157, -RZ, RZ, 0, 0 ;  /* 0x00000000ff9d7435 */ /* 0x000fc600000001ff */
[----:B------:R-:W-:-:S03]  /*3bf0*/  FADD.FTZ R79, R79, R162 ;  /* 0x000000a24f4f7221 */ /* 0x000fc60000010000 */
[----:B------:R-:W-:-:S05]  /*3c00*/  @P6 FMUL.FTZ R157, R251, R156 ;  /* 0x0000009cfb9d6220 */ /* 0x000fca0000410000 */
[----:B------:R-:W-:-:S04]  /*3c10*/  F2FP.BF16.F32.PACK_AB R157, RZ, R157 ;  /* 0x0000009dff9d723e */ /* 0x000fc800000010ff */
[----:B------:R-:W-:-:S07]  /*3c20*/  PRMT R153, R153, 0x5410, R157 ;  /* 0x0000541099997816 */ /* 0x000fce000000009d */
.L_x_1114:
[----:B------:R-:W-:Y:S05]  /*3c30*/  BSYNC B1 ;  /* 0x0000000000017941 */ /* 0x000fea0003800000 */
.L_x_1113:
[----:B------:R-:W-:Y:S04]  /*3c40*/  BSSY B1, `(.L_x_1115) ;  /* 0x000000d000017945 */ /* 0x000fe80003800000 */
[----:B------:R-:W-:Y:S05]  /*3c50*/  @P2 BRA `(.L_x_1116) ;  /* 0x0000000000102947 */ /* 0x000fea0003800000 */
[----:B------:R-:W-:Y:S01]  /*3c60*/  MOV R157, RZ ;  /* 0x000000ff009d7202 */ /* 0x000fe20000000f00 */
[----:B------:R-:W-:Y:S06]  /*3c70*/  @!P4 BRA `(.L_x_1117) ;  /* 0x000000000024c947 */ /* 0x000fec0003800000 */
[----:B-----5:R-:W-:Y:S01]  /*3c80*/  IMAD.U32 R157, R46, 0x10000, RZ ;  /* 0x000100002e9d7824 */ /* 0x020fe200078e00ff */
[----:B------:R-:W-:Y:S06]  /*3c90*/  BRA `(.L_x_1117) ;  /* 0x00000000001c7947 */ /* 0x000fec0003800000 */
.L_x_1116:
[----:B------:R-:W-:-:S04]  /*3ca0*/  ISETP.NE.AND P6, PT, R222, RZ, PT ;  /* 0x000000ffde00720c */ /* 0x000fc80003fc5270 */
[----:B------:R-:W-:-:S05]  /*3cb0*/  FSEL R156, R159, RZ, !P6 ;  /* 0x000000ff9f9c7208 */ /* 0x000fca0007000000 */
[----:B------:R-:W-:-:S04]  /*3cc0*/  FFMA.FTZ R156, R205, R161, R156 ;  /* 0x000000a1cd9c7223 */ /* 0x000fc8000001009c */
[----:B------:R-:W-:-:S04]  /*3cd0*/  FADD.FTZ R156, R204, -R156 ;  /* 0x8000009ccc9c7221 */ /* 0x000fc80000010000 */
[----:B------:R-:W-:Y:S01]  /*3ce0*/  FMUL.FTZ R157, R5, R156 ;  /* 0x0000009c059d7220 */ /* 0x000fe20000410000 */
[----:B-----5:R-:W-:-:S05]  /*3cf0*/  @P4 SHF.L.U32 R156, R46, 0x10, RZ ;  /* 0x000000102e9c4819 */ /* 0x020fca00000006ff */
[----:B------:R-:W-:-:S07]  /*3d00*/  @P4 FADD.FTZ R157, R157, R156 ;  /* 0x0000009c9d9d4221 */ /* 0x000fce0000010000 */
.L_x_1117:
[----:B------:R-:W-:Y:S05]  /*3d10*/  BSYNC B1 ;  /* 0x0000000000017941 */ /* 0x000fea0003800000 */
.L_x_1115:
[----:B------:R-:W-:Y:S01]  /*3d20*/  @P5 F2FP.BF16.F32.PACK_AB R156, RZ, R157 ;  /* 0x0000009dff9c523e */ /* 0x000fe200000010ff */
[----:B------:R-:W-:Y:S03]  /*3d30*/  BSSY B1, `(.L_x_1118) ;  /* 0x000000e000017945 */ /* 0x000fe60003800000 */
[----:B------:R-:W-:Y:S01]  /*3d40*/  @P5 PRMT R150, R156, 0x7610, R150 ;  /* 0x000076109c965816 */ /* 0x000fe20000000096 */
[----:B------:R-:W-:Y:S06]  /*3d50*/  @!P3 BRA `(.L_x_1119) ;  /* 0x00000000002cb947 */ /* 0x000fec0003800000 */
        /* <DEDUP_REMOVED lines=8> */
[----:B------:R-:W-:-:S05]  /*3de0*/  @P6 FMUL.FTZ R157, R250, R156 ;  /* 0x0000009cfa9d6220 */ /* 0x000fca0000410000 */
[----:B------:R-:W-:-:S04]  /*3df0*/  F2FP.BF16.F32.PACK_AB R157, RZ, R157 ;  /* 0x0000009dff9d723e */ /* 0x000fc800000010ff */
[----:B------:R-:W-:-:S07]  /*3e00*/  PRMT R154, R157, 0x7610, R154 ;  /* 0x000076109d9a7816 */ /* 0x000fce000000009a */
.L_x_1119:
[----:B------:R-:W-:Y:S05]  /*3e10*/  BSYNC B1 ;  /* 0x0000000000017941 */ /* 0x000fea0003800000 */
.L_x_1118:
[----:B------:R-:W-:Y:S04]  /*3e20*/  BSSY B1, `(.L_x_1120) ;  /* 0x000000f000017945 */ /* 0x000fe80003800000 */
[----:B------:R-:W-:Y:S05]  /*3e30*/  @P2 BRA `(.L_x_1121) ;  /* 0x0000000000142947 */ /* 0x000fea0003800000 */
[----:B------:R-:W-:Y:S01]  /*3e40*/  HFMA2.MMA R157, -RZ, RZ, 0, 0 ;  /* 0x00000000ff9d7435 */ /* 0x000fe200000001ff */
[----:B------:R-:W-:Y:S10]  /*3e50*/  @!P4 BRA `(.L_x_1122) ;  /* 0x00000000002cc947 */ /* 0x000ff40003800000 */
[----:B-----5:R-:W-:-:S05]  /*3e60*/  PRMT R157, R46, 0x7632, R157 ;  /* 0x000076322e9d7816 */ /* 0x020fca000000009d */
[----:B------:R-:W-:Y:S01]  /*3e70*/  IMAD.U32 R157, R157, 0x10000, RZ ;  /* 0x000100009d9d7824 */ /* 0x000fe200078e00ff */
[----:B------:R-:W-:Y:S06]  /*3e80*/  BRA `(.L_x_1122) ;  /* 0x0000000000207947 */ /* 0x000fec0003800000 */
.L_x_1121:
        /* <DEDUP_REMOVED lines=8> */
.L_x_1122:
[----:B------:R-:W-:Y:S05]  /*3f10*/  BSYNC B1 ;  /* 0x0000000000017941 */ /* 0x000fea0003800000 */
.L_x_1120:
        /* <DEDUP_REMOVED lines=11> */
[----:B------:R-:W-:Y:S01]  /*3fd0*/  MOV R157, RZ ;  /* 0x000000ff009d7202 */ /* 0x000fe20000000f00 */
[----:B------:R-:W-:Y:S02]  /*3fe0*/  @P6 FMUL.FTZ R157, R249, R156 ;  /* 0x0000009cf99d6220 */ /* 0x000fe40000410000 */
[----:B------:R-:W-:-:S03]  /*3ff0*/  FADD.FTZ R73, R73, R162 ;  /* 0x000000a249497221 */ /* 0x000fc60000010000 */
[----:B------:R-:W-:-:S04]  /*4000*/  F2FP.BF16.F32.PACK_AB R157, RZ, R157 ;  /* 0x0000009dff9d723e */ /* 0x000fc800000010ff */
[----:B------:R-:W-:-:S07]  /*4010*/  PRMT R154, R154, 0x5410, R157 ;  /* 0x000054109a9a7816 */ /* 0x000fce000000009d */
.L_x_1124:
[----:B------:R-:W-:Y:S05]  /*4020*/  BSYNC B1 ;  /* 0x0000000000017941 */ /* 0x000fea0003800000 */
.L_x_1123:
[----:B------:R-:W-:Y:S04]  /*4030*/  BSSY B1, `(.L_x_1125) ;  /* 0x000000d000017945 */ /* 0x000fe80003800000 */
[----:B------:R-:W-:Y:S05]  /*4040*/  @P2 BRA `(.L_x_1126) ;  /* 0x0000000000102947 */ /* 0x000fea0003800000 */
[----:B------:R-:W-:Y:S01]  /*4050*/  HFMA2.MMA R157, -RZ, RZ, 0, 0 ;  /* 0x00000000ff9d7435 */ /* 0x000fe200000001ff */
[----:B------:R-:W-:Y:S10]  /*4060*/  @!P4 BRA `(.L_x_1127) ;  /* 0x000000000024c947 */ /* 0x000ff40003800000 */
[----:B-----5:R-:W-:Y:S01]  /*4070*/  IMAD.U32 R157, R47, 0x10000, RZ ;  /* 0x000100002f9d7824 */ /* 0x020fe200078e00ff */
[----:B------:R-:W-:Y:S06]  /*4080*/  BRA `(.L_x_1127) ;  /* 0x00000000001c7947 */ /* 0x000fec0003800000 */
.L_x_1126:
[----:B------:R-:W-:-:S04]  /*4090*/  ISETP.NE.AND P6, PT, R222, RZ, PT ;  /* 0x000000ffde00720c */ /* 0x000fc80003fc5270 */
[----:B------:R-:W-:-:S05]  /*40a0*/  FSEL R156, R159, RZ, !P6 ;  /* 0x000000ff9f9c7208 */ /* 0x000fca0007000000 */
[----:B------:R-:W-:-:S04]  /*40b0*/  FFMA.FTZ R156, R169, R161, R156 ;  /* 0x000000a1a99c7223 */ /* 0x000fc8000001009c */
[----:B------:R-:W-:-:S04]  /*40c0*/  FADD.FTZ R156, R170, -R156 ;  /* 0x8000009caa9c7221 */ /* 0x000fc80000010000 */
[----:B------:R-:W-:Y:S01]  /*40d0*/  FMUL.FTZ R157, R5, R156 ;  /* 0x0000009c059d7220 */ /* 0x000fe20000410000 */
[----:B-----5:R-:W-:-:S05]  /*40e0*/  @P4 SHF.L.U32 R156, R47, 0x10, RZ ;  /* 0x000000102f9c4819 */ /* 0x020fca00000006ff */
[----:B------:R-:W-:-:S07]  /*40f0*/  @P4 FADD.FTZ R157, R157, R156 ;  /* 0x0000009c9d9d4221 */ /* 0x000fce0000010000 */
.L_x_1127:
[----:B------:R-:W-:Y:S05]  /*4100*/  BSYNC B1 ;  /* 0x0000000000017941 */ /* 0x000fea0003800000 */
.L_x_1125:
        /* <DEDUP_REMOVED lines=15> */
.L_x_1129:
[----:B------:R-:W-:Y:S05]  /*4200*/  BSYNC B1 ;  /* 0x0000000000017941 */ /* 0x000fea0003800000 */
.L_x_1128:
[----:B------:R-:W-:Y:S04]  /*4210*/  BSSY B1, `(.L_x_1130) ;  /* 0x000000f000017945 */ /* 0x000fe80003800000 */
[----:B------:R-:W-:Y:S05]  /*4220*/  @P2 BRA `(.L_x_1131) ;  /* 0x0000000000142947 */ /* 0x000fea0003800000 */
[----:B------:R-:W-:Y:S01]  /*4230*/  MOV R157, RZ ;  /* 0x000000ff009d7202 */ /* 0x000fe20000000f00 */
[----:B------:R-:W-:Y:S06]  /*4240*/  @!P4 BRA `(.L_x_1132) ;  /* 0x00000000002cc947 */ /* 0x000fec0003800000 */
[----:B-----5:R-:W-:-:S05]  /*4250*/  PRMT R157, R47, 0x7632, R157 ;  /* 0x000076322f9d7816 */ /* 0x020fca000000009d */
[----:B------:R-:W-:Y:S01]  /*4260*/  IMAD.U32 R157, R157, 0x10000, RZ ;  /* 0x000100009d9d7824 */ /* 0x000fe200078e00ff */
[----:B------:R-:W-:Y:S06]  /*4270*/  BRA `(.L_x_1132) ;  /* 0x0000000000207947 */ /* 0x000fec0003800000 */
.L_x_1131:
        /* <DEDUP_REMOVED lines=8> */
.L_x_1132:
[----:B------:R-:W-:Y:S05]  /*4300*/  BSYNC B1 ;  /* 0x0000000000017941 */ /* 0x000fea0003800000 */
.L_x_1130:
        /* <DEDUP_REMOVED lines=16> */
.L_x_1134:
[----:B------:R-:W-:Y:S05]  /*4410*/  BSYNC B1 ;  /* 0x0000000000017941 */ /* 0x000fea0003800000 */
.L_x_1133:
        /* <DEDUP_REMOVED lines=8> */
.L_x_1092:
[----:B------:R-:W-:Y:S05]  /*44a0*/  BSYNC B0 ;  /* 0x0000000000007941 */ /* 0x000fea0003800000 */
.L_x_1091:
[----:B------:R-:W-:Y:S04]  /*44b0*/  BSSY B0, `(.L_x_1135) ;  /* 0x0000114000007945 */ /* 0x000fe80003800000 */
[----:B------:R-:W-:Y:S05]  /*44c0*/  @!P0 BRA `(.L_x_1136) ;  /* 0x0000001000488947 */ /* 0x000fea0003800000 */
[----:B------:R-:W-:Y:S04]  /*44d0*/  BSSY B1, `(.L_x_1137) ;  /* 0x0000005000017945 */ /* 0x000fe80003800000 */
[----:B------:R-:W-:Y:S05]  /*44e0*/  @!P3 BRA `(.L_x_1138) ;  /* 0x00000000000cb947 */ /* 0x000fea0003800000 */
[----:B-----5:R-:W1:Y:S02]  /*44f0*/  LDC.64 R144, c[0x0][0x220] ;  /* 0x00008800ff907b82 */ /* 0x020e640000000a00 */
[----:B-1----:R-:W-:-:S06]  /*4500*/  IMAD.WIDE.U32 R144, R158, 0x10, R144 ;  /* 0x000000109e907825 */ /* 0x002fcc00078e0090 */
[----:B------:R-:W5:Y:S02]  /*4510*/  LDG.E.128 R144, desc[UR4][R144.64] ;  /* 0x0000000490907981 */ /* 0x000f64000c1e1d00 */
.L_x_1138:
[----:B------:R-:W-:Y:S05]  /*4520*/  BSYNC B1 ;  /* 0x0000000000017941 */ /* 0x000fea0003800000 */
.L_x_1137:
[----:B------:R-:W-:Y:S04]  /*4530*/  BSSY B1, `(.L_x_1139) ;  /* 0x0000013000017945 */ /* 0x000fe80003800000 */
[----:B------:R-:W-:Y:S05]  /*4540*/  @P2 BRA `(.L_x_1140) ;  /* 0x00000000001c2947 */ /* 0x000fea0003800000 */
[----:B------:R-:W-:Y:S01]  /*4550*/  UISETP.NE.U32.AND UP0, UPT, UR8, URZ, UPT ;  /* 0x0000003f0800728c */ /* 0x000fe2000bf05070 */
[----:B0-----:R-:W-:-:S03]  /*4560*/  MOV R157, RZ ;  /* 0x000000ff009d7202 */ /* 0x001fc60000000f00 */
[----:B------:R-:W-:-:S06]  /*4570*/  UISETP.NE.AND.EX UP0, UPT, UR9, URZ, UPT, UP0 ;  /* 0x0000003f0900728c */ /* 0x000fcc000bf05300 */
[----:B------:R-:W-:-:S13]  /*4580*/  PLOP3.LUT P4, PT, PT, PT, UP0, 0x80, 0x0 ;  /* 0x000000000000781c */ /* 0x000fda0003f8f008 */
[----:B------:R-:W-:Y:S05]  /*4590*/  @!P4 BRA `(.L_x_1141) ;  /* 0x000000000030c947 */ /* 0x000fea0003800000 */
[----:B-----5:R-:W-:Y:S01]  /*45a0*/  SHF.L.U32 R157, R40, 0x10, RZ ;  /* 0x00000010289d7819 */ /* 0x020fe200000006ff */
[----:B------:R-:W-:Y:S06]  /*45b0*/  BRA `(.L_x_1141) ;  /* 0x0000000000287947 */ /* 0x000fec0003800000 */
.L_x_1140:
        /* <DEDUP_REMOVED lines=8> */
[----:B-----5:R-:W-:-:S04]  /*4640*/  @P4 IMAD.U32 R156, R40, 0x10000, RZ ;  /* 0x00010000289c4824 */ /* 0x020fc800078e00ff */
[----:B------:R-:W-:-:S07]  /*4650*/  @P4 FADD.FTZ R157, R157, R156 ;  /* 0x0000009c9d9d4221 */ /* 0x000fce0000010000 */
.L_x_1141:
[----:B------:R-:W-:Y:S05]  /*4660*/  BSYNC B1 ;  /* 0x0000000000017941 */ /* 0x000fea0003800000 */
.L_x_1139:
[----:B------:R-:W-:Y:S01]  /*4670*/  ISETP.NE.U32.AND P5, PT, RZ, UR6, PT ;  /* 0x00000006ff007c0c */ /* 0x000fe2000bfa5070 */
[----:B------:R-:W-:Y:S03]  /*4680*/  BSSY B1, `(.L_x_1142) ;  /* 0x0000010000017945 */ /* 0x000fe60003800000 */
[----:B------:R-:W-:-:S13]  /*4690*/  ISETP.NE.AND.EX P5, PT, RZ, UR7, PT, P5 ;  /* 0x00000007ff007c0c */ /* 0x000fda000bfa5350 */
[----:B------:R-:W-:-:S04]  /*46a0*/  @P5 F2FP.BF16.F32.PACK_AB R156, RZ, R157 ;  /* 0x0000009dff9c523e */ /* 0x000fc800000010ff */
[----:B------:R-:W-:Y:S01]  /*46b0*/  @P5 PRMT R148, R156, 0x7610, R148 ;  /* 0x000076109c945816 */ /* 0x000fe20000000094 */
[----:B------:R-:W-:Y:S06]  /*46c0*/  @!P3 BRA `(.L_x_1143) ;  /* 0x00000000002cb947 */ /* 0x000fec0003800000 */
[----:B-----5:R-:W-:Y:S01]  /*46d0*/  LOP3.LUT P6, RZ, R174, 0xff, RZ, 0xc0, !PT ;  /* 0x000000ffaeff7812 */ /* 0x020fe200078cc0ff */
[----:B------:R-:W-:Y:S01]  /*46e0*/  FMUL.FTZ R156, R157, UR13 ;  /* 0x0000000d9d9c7c20 */ /* 0x000fe20008410000 */
[----:B------:R-:W-:-:S03]  /*46f0*/  HFMA2.MMA R157, -RZ, RZ, 0, 0 ;  /* 0x00000000ff9d7435 */ /* 0x000fc600000001ff */
[----:B------:R-:W-:-:S08]  /*4700*/  FMUL.FTZ R156, R156, UR12 ;  /* 0x0000000c9c9c7c20 */ /* 0x000fd00008410000 */
[----:B------:R-:W-:-:S05]  /*4710*/  @P6 SHF.L.U32 R162, R144, 0x10, RZ ;  /* 0x0000001090a26819 */ /* 0x000fca00000006ff */
[----:B------:R-:W-:-:S04]  /*4720*/  @P6 FMUL.FTZ R157, R162, R156 ;  /* 0x0000009ca29d6220 */ /* 0x000fc80000410000 */
[----:B------:R-:W-:Y:S01]  /*4730*/  FADD.FTZ R68, R68, R157 ;  /* 0x0000009d44447221 */ /* 0x000fe20000010000 */
[----:B------:R-:W-:Y:S02]  /*4740*/  IMAD.MOV.U32 R157, RZ, RZ, RZ ;  /* 0x000000ffff9d7224 */ /* 0x000fe400078e00ff */
[----:B------:R-:W-:-:S05]  /*4750*/  @P6 FMUL.FTZ R157, R246, R156 ;  /* 0x0000009cf69d6220 */ /* 0x000fca0000410000 */
[----:B------:R-:W-:-:S04]  /*4760*/  F2FP.BF16.F32.PACK_AB R157, RZ, R157 ;  /* 0x0000009dff9d723e */ /* 0x000fc800000010ff */
[----:B------:R-:W-:-:S07]  /*4770*/  PRMT R152, R157, 0x7610, R152 ;  /* 0x000076109d987816 */ /* 0x000fce0000000098 */
.L_x_1143:
[----:B------:R-:W-:Y:S05]  /*4780*/  BSYNC B1 ;  /* 0x0000000000017941 */ /* 0x000fea0003800000 */
.L_x_1142:
[----:B------:R-:W-:Y:S04]  /*4790*/  BSSY B1, `(.L_x_1144) ;  /* 0x000000f000017945 */ /* 0x000fe80003800000 */
[----:B------:R-:W-:Y:S05]  /*47a0*/  @P2 BRA `(.L_x_1145) ;  /* 0x0000000000142947 */ /* 0x000fea0003800000 */
[----:B------:R-:W-:Y:S01]  /*47b0*/  MOV R157, RZ ;  /* 0x000000ff009d7202 */ /* 0x000fe20000000f00 */
[----:B------:R-:W-:Y:S06]  /*47c0*/  @!P4 BRA `(.L_x_1146) ;  /* 0x00000000002cc947 */ /* 0x000fec0003800000 */
[----:B-----5:R-:W-:-:S04]  /*47d0*/  PRMT R157, R40, 0x7632, R157 ;  /* 0x00007632289d7816 */ /* 0x020fc8000000009d */
[----:B------:R-:W-:Y:S01]  /*47e0*/  SHF.L.U32 R157, R157, 0x10, RZ ;  /* 0x000000109d9d7819 */ /* 0x000fe200000006ff */
[----:B------:R-:W-:Y:S06]  /*47f0*/  BRA `(.L_x_1146) ;  /* 0x0000000000207947 */ /* 0x000fec0003800000 */
.L_x_1145:
[----:B------:R-:W-:-:S04]  /*4800*/  ISETP.NE.AND P6, PT, R222, RZ, PT ;  /* 0x000000ffde00720c */ /* 0x000fc80003fc5270 */
[----:B------:R-:W-:-:S05]  /*4810*/  FSEL R156, R159, RZ, !P6 ;  /* 0x000000ff9f9c7208 */ /* 0x000fca0007000000 */
[----:B------:R-:W-:-:S04]  /*4820*/  FFMA.FTZ R156, R15, R161, R156 ;  /* 0x000000a10f9c7223 */ /* 0x000fc8000001009c */
[--C-:B------:R-:W-:Y:S01]  /*4830*/  FADD.FTZ R157, R16, -R156.reuse ;  /* 0x8000009c109d7221 */ /* 0x100fe20000010000 */
[----:B-----5:R-:W-:-:S03]  /*4840*/  @P4 PRMT R156, R40, 0x7632, R156 ;  /* 0x00007632289c4816 */ /* 0x020fc6000000009c */
[----:B------:R-:W-:Y:S02]  /*4850*/  FMUL.FTZ R157, R5, R157 ;  /* 0x0000009d059d7220 */ /* 0x000fe40000410000 */
[----:B------:R-:W-:-:S04]  /*4860*/  @P4 IMAD.U32 R156, R156, 0x10000, RZ ;  /* 0x000100009c9c4824 */ /* 0x000fc800078e00ff */
[----:B------:R-:W-:-:S07]  /*4870*/  @P4 FADD.FTZ R157, R157, R156 ;  /* 0x0000009c9d9d4221 */ /* 0x000fce0000010000 */
.L_x_1146:
[----:B------:R-:W-:Y:S05]  /*4880*/  BSYNC B1 ;  /* 0x0000000000017941 */ /* 0x000fea0003800000 */
.L_x_1144:
        /* <DEDUP_REMOVED lines=8> */
[----:B------:R-:W-:-:S04]  /*4910*/  @P6 PRMT R157, R144, 0x7632, R157 ;  /* 0x00007632909d6816 */ /* 0x000fc8000000009d */
[----:B------:R-:W-:-:S05]  /*4920*/  @P6 SHF.L.U32 R157, R157, 0x10, RZ ;  /* 0x000000109d9d6819 */ /* 0x000fca00000006ff */
[----:B------:R-:W-:Y:S01]  /*4930*/  @P6 FMUL.FTZ R162, R156, R157 ;  /* 0x0000009d9ca26220 */ /* 0x000fe20000410000 */
[----:B------:R-:W-:Y:S02]  /*4940*/  IMAD.MOV.U32 R157, RZ, RZ, RZ ;  /* 0x000000ffff9d7224 */ /* 0x000fe400078e00ff */
[----:B------:R-:W-:Y:S01]  /*4950*/  @P6 FMUL.FTZ R157, R245, R156 ;  /* 0x0000009cf59d6220 */ /* 0x000fe20000410000 */
[----:B------:R-:W-:-:S04]  /*4960*/  FADD.FTZ R69, R69, R162 ;  /* 0x000000a245457221 */ /* 0x000fc80000010000 */
[----:B------:R-:W-:-:S04]  /*4970*/  F2FP.BF16.F32.PACK_AB R157, RZ, R157 ;  /* 0x0000009dff9d723e */ /* 0x000fc800000010ff */
[----:B------:R-:W-:-:S07]  /*4980*/  PRMT R152, R152, 0x5410, R157 ;  /* 0x0000541098987816 */ /* 0x000fce000000009d */
.L_x_1148:
[----:B------:R-:W-:Y:S05]  /*4990*/  BSYNC B1 ;  /* 0x0000000000017941 */ /* 0x000fea0003800000 */
.L_x_1147:
[----:B------:R-:W-:Y:S04]  /*49a0*/  BSSY B1, `(.L_x_1149) ;  /* 0x000000d000017945 */ /* 0x000fe80003800000 */
[----:B------:R-:W-:Y:S05]  /*49b0*/  @P2 BRA `(.L_x_1150) ;  /* 0x0000000000102947 */ /* 0x000fea0003800000 */
[----:B------:R-:W-:Y:S01]  /*49c0*/  MOV R157, RZ ;  /* 0x000000ff009d7202 */ /* 0x000fe20000000f00 */
[----:B------:R-:W-:Y:S06]  /*49d0*/  @!P4 BRA `(.L_x_1151) ;  /* 0x000000000024c947 */ /* 0x000fec0003800000 */
[----:B-----5:R-:W-:Y:S01]  /*49e0*/  SHF.L.U32 R157, R41, 0x10, RZ ;  /* 0x00000010299d7819 */ /* 0x020fe200000006ff */
[----:B------:R-:W-:Y:S06]  /*49f0*/  BRA `(.L_x_1151) ;  /* 0x00000000001c7947 */ /* 0x000fec0003800000 */
.L_x_1150:
[----:B------:R-:W-:-:S04]  /*4a00*/  ISETP.NE.AND P6, PT, R222, RZ, PT ;  /* 0x000000ffde00720c */ /* 0x000fc80003fc5270 */
[----:B------:R-:W-:-:S05]  /*4a10*/  FSEL R156, R159, RZ, !P6 ;  /* 0x000000ff9f9c7208 */ /* 0x000fca0007000000 */
[----:B------:R-:W-:-:S04]  /*4a20*/  FFMA.FTZ R156, R9, R161, R156 ;  /* 0x000000a1099c7223 */ /* 0x000fc8000001009c */
[----:B------:R-:W-:-:S04]  /*4a30*/  FADD.FTZ R156, R11, -R156 ;  /* 0x8000009c0b9c7221 */ /* 0x000fc80000010000 */
[----:B------:R-:W-:Y:S01]  /*4a40*/  FMUL.FTZ R157, R5, R156 ;  /* 0x0000009c059d7220 */ /* 0x000fe20000410000 */
[----:B-----5:R-:W-:-:S04]  /*4a50*/  @P4 IMAD.U32 R156, R41, 0x10000, RZ ;  /* 0x00010000299c4824 */ /* 0x020fc800078e00ff */
[----:B------:R-:W-:-:S07]  /*4a60*/  @P4 FADD.FTZ R157, R157, R156 ;  /* 0x0000009c9d9d4221 */ /* 0x000fce0000010000 */
.L_x_1151:
[----:B------:R-:W-:Y:S05]  /*4a70*/  BSYNC B1 ;  /* 0x0000000000017941 */ /* 0x000fea0003800000 */
.L_x_1149:
        /* <DEDUP_REMOVED lines=15> */
.L_x_1153:
[----:B------:R-:W-:Y:S05]  /*4b70*/  BSYNC B1 ;  /* 0x0000000000017941 */ /* 0x000fea0003800000 */
.L_x_1152:
[----:B------:R-:W-:Y:S04]  /*4b80*/  BSSY B1, `(.L_x_1154) ;  /* 0x000000f000017945 */ /* 0x000fe80003800000 */
[----:B------:R-:W-:Y:S05]  /*4b90*/  @P2 BRA `(.L_x_1155) ;  /* 0x0000000000142947 */ /* 0x000fea0003800000 */
[----:B------:R-:W-:Y:S01]  /*4ba0*/  MOV R157, RZ ;  /* 0x000000ff009d7202 */ /* 0x000fe20000000f00 */
[----:B------:R-:W-:Y:S06]  /*4bb0*/  @!P4 BRA `(.L_x_1156) ;  /* 0x00000000002cc947 */ /* 0x000fec0003800000 */
[----:B-----5:R-:W-:-:S04]  /*4bc0*/  PRMT R157, R41, 0x7632, R157 ;  /* 0x00007632299d7816 */ /* 0x020fc8000000009d */
[----:B------:R-:W-:Y:S01]  /*4bd0*/  SHF.L.U32 R157, R157, 0x10, RZ ;  /* 0x000000109d9d7819 */ /* 0x000fe200000006ff */
[----:B------:R-:W-:Y:S06]  /*4be0*/  BRA `(.L_x_1156) ;  /* 0x0000000000207947 */ /* 0x000fec0003800000 */
.L_x_1155:
        /* <DEDUP_REMOVED lines=8> */
.L_x_1156:
[----:B------:R-:W-:Y:S05]  /*4c70*/  BSYNC B1 ;  /* 0x0000000000017941 */ /* 0x000fea0003800000 */
.L_x_1154:
        /* <DEDUP_REMOVED lines=16> */
.L_x_1158:
[----:B------:R-:W-:Y:S05]  /*4d80*/  BSYNC B1 ;  /* 0x0000000000017941 */ /* 0x000fea0003800000 */
.L_x_1157:
[----:B------:R-:W-:Y:S04]  /*4d90*/  BSSY B1, `(.L_x_1159) ;  /* 0x000000d000017945 */ /* 0x000fe80003800000 */
[----:B------:R-:W-:Y:S05]  /*4da0*/  @P2 BRA `(.L_x_1160) ;  /* 0x0000000000102947 */ /* 0x000fea0003800000 */
[----:B------:R-:W-:Y:S01]  /*4db0*/  MOV R157, RZ ;  /* 0x000000ff009d7202 */ /* 0x000fe20000000f00 */
[----:B------:R-:W-:Y:S06]  /*4dc0*/  @!P4 BRA `(.L_x_1161) ;  /* 0x000000000024c947 */ /* 0x000fec0003800000 */
[----:B-----5:R-:W-:Y:S01]  /*4dd0*/  SHF.L.U32 R157, R42, 0x10, RZ ;  /* 0x000000102a9d7819 */ /* 0x020fe200000006ff */
[----:B------:R-:W-:Y:S06]  /*4de0*/  BRA `(.L_x_1161) ;  /* 0x00000000001c7947 */ /* 0x000fec0003800000 */
.L_x_1160:
[----:B------:R-:W-:-:S04]  /*4df0*/  ISETP.NE.AND P6, PT, R222, RZ, PT ;  /* 0x000000ffde00720c */ /* 0x000fc80003fc5270 */
[----:B------:R-:W-:-:S05]  /*4e00*/  FSEL R156, R159, RZ, !P6 ;  /* 0x000000ff9f9c7208 */ /* 0x000fca0007000000 */
[----:B------:R-:W-:-:S04]  /*4e10*/  FFMA.FTZ R156, R10, R161, R156 ;  /* 0x000000a10a9c7223 */ /* 0x000fc8000001009c */
[----:B------:R-:W-:-:S04]  /*4e20*/  FADD.FTZ R156, R12, -R156 ;  /* 0x8000009c0c9c7221 */ /* 0x000fc80000010000 */
[----:B------:R-:W-:Y:S01]  /*4e30*/  FMUL.FTZ R157, R5, R156 ;  /* 0x0000009c059d7220 */ /* 0x000fe20000410000 */
[----:B-----5:R-:W-:-:S04]  /*4e40*/  @P4 IMAD.U32 R156, R42, 0x10000, RZ ;  /* 0x000100002a9c4824 */ /* 0x020fc800078e00ff */
[----:B------:R-:W-:-:S07]  /*4e50*/  @P4 FADD.FTZ R157, R157, R156 ;  /* 0x0000009c9d9d4221 */ /* 0x000fce0000010000 */
.L_x_1161:
[----:B------:R-:W-:Y:S05]  /*4e60*/  BSYNC B1 ;  /* 0x0000000000017941 */ /* 0x000fea0003800000 */
.L_x_1159:
        /* <DEDUP_REMOVED lines=15> */
.L_x_1163:
[----:B------:R-:W-:Y:S05]  /*4f60*/  BSYNC B1 ;  /* 0x0000000000017941 */ /* 0x000fea0003800000 */
.L_x_1162:
[----:B------:R-:W-:Y:S04]  /*4f70*/  BSSY B1, `(.L_x_1164) ;  /* 0x000000f000017945 */ /* 0x000fe80003800000 */
[----:B------:R-:W-:Y:S05]  /*4f80*/  @P2 BRA `(.L_x_1165) ;  /* 0x0000000000142947 */ /* 0x000fea0003800000 */
[----:B------:R-:W-:Y:S01]  /*4f90*/  MOV R157, RZ ;  /* 0x000000ff009d7202 */ /* 0x000fe20000000f00 */
[----:B------:R-:W-:Y:S06]  /*4fa0*/  @!P4 BRA `(.L_x_1166) ;  /* 0x00000000002cc947 */ /* 0x000fec0003800000 */
[----:B-----5:R-:W-:-:S04]  /*4fb0*/  PRMT R157, R42, 0x7632, R157 ;  /* 0x000076322a9d7816 */ /* 0x020fc8000000009d */
[----:B------:R-:W-:Y:S01]  /*4fc0*/  SHF.L.U32 R157, R157, 0x10, RZ ;  /* 0x000000109d9d7819 */ /* 0x000fe200000006ff */
[----:B------:R-:W-:Y:S06]  /*4fd0*/  BRA `(.L_x_1166) ;  /* 0x0000000000207947 */ /* 0x000fec0003800000 */
.L_x_1165:
        /* <DEDUP_REMOVED lines=8> */
.L_x_1166:
[----:B------:R-:W-:Y:S05]  /*5060*/  BSYNC B1 ;  /* 0x0000000000017941 */ /* 0x000fea0003800000 */
.L_x_1164:
        /* <DEDUP_REMOVED lines=16> */
.L_x_1168:
[----:B------:R-:W-:Y:S05]  /*5170*/  BSYNC B1 ;  /* 0x0000000000017941 */ /* 0x000fea0003800000 */
.L_x_1167:
[----:B------:R-:W-:Y:S04]  /*5180*/  BSSY B1, `(.L_x_1169) ;  /* 0x000000d000017945 */ /* 0x000fe80003800000 */
[----:B------:R-:W-:Y:S05]  /*5190*/  @P2 BRA `(.L_x_1170) ;  /* 0x0000000000102947 */ /* 0x000fea0003800000 */
[----:B------:R-:W-:Y:S01]  /*51a0*/  MOV R157, RZ ;  /* 0x000000ff009d7202 */ /* 0x000fe20000000f00 */
[----:B------:R-:W-:Y:S06]  /*51b0*/  @!P4 BRA `(.L_x_1171) ;  /* 0x000000000024c947 */ /* 0x000fec0003800000 */
[----:B-----5:R-:W-:Y:S01]  /*51c0*/  SHF.L.U32 R157, R43, 0x10, RZ ;  /* 0x000000102b9d7819 */ /* 0x020fe200000006ff */
[----:B------:R-:W-:Y:S06]  /*51d0*/  BRA `(.L_x_1171) ;  /* 0x00000000001c7947 */ /* 0x000fec0003800000 */
.L_x_1170:
[----:B------:R-:W-:-:S04]  /*51e0*/  ISETP.NE.AND P6, PT, R222, RZ, PT ;  /* 0x000000ffde00720c */ /* 0x000fc80003fc5270 */
[----:B------:R-:W-:-:S05]  /*51f0*/  FSEL R156, R159, RZ, !P6 ;  /* 0x000000ff9f9c7208 */ /* 0x000fca0007000000 */
[----:B------:R-:W-:-:S04]  /*5200*/  FFMA.FTZ R156, R13, R161, R156 ;  /* 0x000000a10d9c7223 */ /* 0x000fc8000001009c */
[----:B------:R-:W-:-:S04]  /*5210*/  FADD.FTZ R156, R14, -R156 ;  /* 0x8000009c0e9c7221 */ /* 0x000fc80000010000 */
[----:B------:R-:W-:Y:S01]  /*5220*/  FMUL.FTZ R157, R5, R156 ;  /* 0x0000009c059d7220 */ /* 0x000fe20000410000 */
[----:B-----5:R-:W-:-:S04]  /*5230*/  @P4 IMAD.U32 R156, R43, 0x10000, RZ ;  /* 0x000100002b9c4824 */ /* 0x020fc800078e00ff */
[----:B------:R-:W-:-:S07]  /*5240*/  @P4 FADD.FTZ R157, R157, R156 ;  /* 0x0000009c9d9d4221 */ /* 0x000fce0000010000 */
.L_x_1171:
[----:B------:R-:W-:Y:S05]  /*5250*/  BSYNC B1 ;  /* 0x0000000000017941 */ /* 0x000fea0003800000 */
.L_x_1169:
        /* <DEDUP_REMOVED lines=15> */
.L_x_1173:
[----:B------:R-:W-:Y:S05]  /*5350*/  BSYNC B1 ;  /* 0x0000000000017941 */ /* 0x000fea0003800000 */
.L_x_1172:
[----:B------:R-:W-:Y:S04]  /*5360*/  BSSY B1, `(.L_x_1174) ;  /* 0x000000f000017945 */ /* 0x000fe80003800000 */
[----:B------:R-:W-:Y:S05]  /*5370*/  @P2 BRA `(.L_x_1175) ;  /* 0x0000000000142947 */ /* 0x000fea0003800000 */
[----:B------:R-:W-:Y:S01]  /*5380*/  MOV R157, RZ ;  /* 0x000000ff009d7202 */ /* 0x000fe20000000f00 */
[----:B------:R-:W-:Y:S06]  /*5390*/  @!P4 BRA `(.L_x_1176) ;  /* 0x00000000002cc947 */ /* 0x000fec0003800000 */
[----:B-----5:R-:W-:-:S04]  /*53a0*/  PRMT R157, R43, 0x7632, R157 ;  /* 0x000076322b9d7816 */ /* 0x020fc8000000009d */
[----:B------:R-:W-:Y:S01]  /*53b0*/  SHF.L.U32 R157, R157, 0x10, RZ ;  /* 0x000000109d9d7819 */ /* 0x000fe200000006ff */
[----:B------:R-:W-:Y:S06]  /*53c0*/  BRA `(.L_x_1176) ;  /* 0x0000000000207947 */ /* 0x000fec0003800000 */
.L_x_1175:
        /* <DEDUP_REMOVED lines=8> */
.L_x_1176:
[----:B------:R-:W-:Y:S05]  /*5450*/  BSYNC B1 ;  /* 0x0000000000017941 */ /* 0x000fea0003800000 */
.L_x_1174:
        /* <DEDUP_REMOVED lines=16> */
.L_x_1178:
[----:B------:R-:W-:Y:S05]  /*5560*/  BSYNC B1 ;  /* 0x0000000000017941 */ /* 0x000fea0003800000 */
.L_x_1177:
        /* <DEDUP_REMOVED lines=8> */
.L_x_1136:
[----:B------:R-:W-:Y:S05]  /*55f0*/  BSYNC B0 ;  /* 0x0000000000007941 */ /* 0x000fea0003800000 */
.L_x_1135:
[----:B------:R-:W-:Y:S04]  /*5600*/  BSSY B0, `(.L_x_1179) ;  /* 0x0000114000007945 */ /* 0x000fe80003800000 */
[----:B------:R-:W-:Y:S05]  /*5610*/  @!P1 BRA `(.L_x_1180) ;  /* 0x0000001000489947 */ /* 0x000fea0003800000 */
[----:B------:R-:W-:Y:S04]  /*5620*/  BSSY B1, `(.L_x_1181) ;  /* 0x0000005000017945 */ /* 0x000fe80003800000 */
[----:B------:R-:W-:Y:S05]  /*5630*/  @!P3 BRA `(.L_x_1182) ;  /* 0x00000000000cb947 */ /* 0x000fea0003800000 */
[----:B-----5:R-:W2:Y:S02]  /*5640*/  LDC.64 R144, c[0x0][0x220] ;  /* 0x00008800ff907b82 */ /* 0x020ea40000000a00 */
[----:B--2---:R-:W-:-:S06]  /*5650*/  IMAD.WIDE.U32 R144, R158, 0x10, R144 ;  /* 0x000000109e907825 */ /* 0x004fcc00078e0090 */
[----:B------:R-:W5:Y:S02]  /*5660*/  LDG.E.128 R144, desc[UR4][R144.64] ;  /* 0x0000000490907981 */ /* 0x000f64000c1e1d00 */
.L_x_1182:
[----:B------:R-:W-:Y:S05]  /*5670*/  BSYNC B1 ;  /* 0x0000000000017941 */ /* 0x000fea0003800000 */
.L_x_1181:
[----:B------:R-:W-:Y:S04]  /*5680*/  BSSY B1, `(.L_x_1183) ;  /* 0x0000013000017945 */ /* 0x000fe80003800000 */
[----:B------:R-:W-:Y:S05]  /*5690*/  @P2 BRA `(.L_x_1184) ;  /* 0x00000000001c2947 */ /* 0x000fea0003800000 */
[----:B------:R-:W-:Y:S01]  /*56a0*/  UISETP.NE.U32.AND UP0, UPT, UR8, URZ, UPT ;  /* 0x0000003f0800728c */ /* 0x000fe2000bf05070 */
[----:B01----:R-:W-:-:S03]  /*56b0*/  IMAD.MOV.U32 R157, RZ, RZ, RZ ;  /* 0x000000ffff9d7224 */ /* 0x003fc600078e00ff */
[----:B------:R-:W-:-:S06]  /*56c0*/  UISETP.NE.AND.EX UP0, UPT, UR9, URZ, UPT, UP0 ;  /* 0x0000003f0900728c */ /* 0x000fcc000bf05300 */
[----:B------:R-:W-:-:S13]  /*56d0*/  PLOP3.LUT P4, PT, PT, PT, UP0, 0x80, 0x0 ;  /* 0x000000000000781c */ /* 0x000fda0003f8f008 */
[----:B------:R-:W-:Y:S05]  /*56e0*/  @!P4 BRA `(.L_x_1185) ;  /* 0x000000000030c947 */ /* 0x000fea0003800000 */
[----:B-----5:R-:W-:Y:S01]  /*56f0*/  SHF.L.U32 R157, R36, 0x10, RZ ;  /* 0x00000010249d7819 */ /* 0x020fe200000006ff */
[----:B------:R-:W-:Y:S06]  /*5700*/  BRA `(.L_x_1185) ;  /* 0x0000000000287947 */ /* 0x000fec0003800000 */
.L_x_1184:
        /* <DEDUP_REMOVED lines=8> */
[----:B-----5:R-:W-:-:S05]  /*5790*/  @P4 SHF.L.U32 R156, R36, 0x10, RZ ;  /* 0x00000010249c4819 */ /* 0x020fca00000006ff */
[----:B------:R-:W-:-:S07]  /*57a0*/  @P4 FADD.FTZ R157, R157, R156 ;  /* 0x0000009c9d9d4221 */ /* 0x000fce0000010000 */
.L_x_1185:
[----:B------:R-:W-:Y:S05]  /*57b0*/  BSYNC B1 ;  /* 0x0000000000017941 */ /* 0x000fea0003800000 */
.L_x_1183:
        /* <DEDUP_REMOVED lines=8> */
[----:B------:R-:W-:-:S03]  /*5840*/  IMAD.MOV.U32 R157, RZ, RZ, RZ ;  /* 0x000000ffff9d7224 */ /* 0x000fc600078e00ff */
[----:B------:R-:W-:-:S08]  /*5850*/  FMUL.FTZ R156, R156, UR12 ;  /* 0x0000000c9c9c7c20 */ /* 0x000fd00008410000 */
[----:B------:R-:W-:-:S05]  /*5860*/  @P6 SHF.L.U32 R162, R144, 0x10, RZ ;  /* 0x0000001090a26819 */ /* 0x000fca00000006ff */
[----:B------:R-:W-:-:S04]  /*5870*/  @P6 FMUL.FTZ R157, R162, R156 ;  /* 0x0000009ca29d6220 */ /* 0x000fc80000410000 */
[----:B------:R-:W-:Y:S01]  /*5880*/  FADD.FTZ R60, R60, R157 ;  /* 0x0000009d3c3c7221 */ /* 0x000fe20000010000 */
[----:B------:R-:W-:Y:S01]  /*5890*/  MOV R157, RZ ;  /* 0x000000ff009d7202 */ /* 0x000fe20000000f00 */
[----:B------:R-:W-:-:S05]  /*58a0*/  @P6 FMUL.FTZ R157, R238, R156 ;  /* 0x0000009cee9d6220 */ /* 0x000fca0000410000 */
[----:B------:R-:W-:-:S04]  /*58b0*/  F2FP.BF16.F32.PACK_AB R157, RZ, R157 ;  /* 0x0000009dff9d723e */ /* 0x000fc800000010ff */
[----:B------:R-:W-:-:S07]  /*58c0*/  PRMT R152, R157, 0x7610, R152 ;  /* 0x000076109d987816 */ /* 0x000fce0000000098 */
.L_x_1187:
[----:B------:R-:W-:Y:S05]  /*58d0*/  BSYNC B1 ;  /* 0x0000000000017941 */ /* 0x000fea0003800000 */
.L_x_1186:
[----:B------:R-:W-:Y:S04]  /*58e0*/  BSSY B1, `(.L_x_1188) ;  /* 0x000000f000017945 */ /* 0x000fe80003800000 */
[----:B------:R-:W-:Y:S05]  /*58f0*/  @P2 BRA `(.L_x_1189) ;  /* 0x0000000000142947 */ /* 0x000fea0003800000 */
[----:B------:R-:W-:Y:S01]  /*5900*/  IMAD.MOV.U32 R157, RZ, RZ, RZ ;  /* 0x000000ffff9d7224 */ /* 0x000fe200078e00ff */
[----:B------:R-:W-:Y:S06]  /*5910*/  @!P4 BRA `(.L_x_1190) ;  /* 0x00000000002cc947 */ /* 0x000fec0003800000 */
[----:B-----5:R-:W-:-:S04]  /*5920*/  PRMT R157, R36, 0x7632, R157 ;  /* 0x00007632249d7816 */ /* 0x020fc8000000009d */
[----:B------:R-:W-:Y:S01]  /*5930*/  SHF.L.U32 R157, R157, 0x10, RZ ;  /* 0x000000109d9d7819 */ /* 0x000fe200000006ff */
[----:B------:R-:W-:Y:S06]  /*5940*/  BRA `(.L_x_1190) ;  /* 0x0000000000207947 */ /* 0x000fec0003800000 */
.L_x_1189:
        /* <DEDUP_REMOVED lines=8> */
.L_x_1190:
[----:B------:R-:W-:Y:S05]  /*59d0*/  BSYNC B1 ;  /* 0x0000000000017941 */ /* 0x000fea0003800000 */
.L_x_1188:
        /* <DEDUP_REMOVED lines=8> */
[----:B------:R-:W-:-:S05]  /*5a60*/  @P6 PRMT R157, R144, 0x7632, R157 ;  /* 0x00007632909d6816 */ /* 0x000fca000000009d */
[----:B------:R-:W-:-:S04]  /*5a70*/  @P6 IMAD.U32 R157, R157, 0x10000, RZ ;  /* 0x000100009d9d6824 */ /* 0x000fc800078e00ff */
[----:B------:R-:W-:Y:S01]  /*5a80*/  @P6 FMUL.FTZ R162, R156, R157 ;  /* 0x0000009d9ca26220 */ /* 0x000fe20000410000 */
[----:B------:R-:W-:Y:S01]  /*5a90*/  MOV R157, RZ ;  /* 0x000000ff009d7202 */ /* 0x000fe20000000f00 */
[----:B------:R-:W-:Y:S02]  /*5aa0*/  @P6 FMUL.FTZ R157, R237, R156 ;  /* 0x0000009ced9d6220 */ /* 0x000fe40000410000 */
[----:B------:R-:W-:-:S03]  /*5ab0*/  FADD.FTZ R61, R61, R162 ;  /* 0x000000a23d3d7221 */ /* 0x000fc60000010000 */
[----:B------:R-:W-:-:S04]  /*5ac0*/  F2FP.BF16.F32.PACK_AB R157, RZ, R157 ;  /* 0x0000009dff9d723e */ /* 0x000fc800000010ff */
[----:B------:R-:W-:-:S07]  /*5ad0*/  PRMT R152, R152, 0x5410, R157 ;  /* 0x0000541098987816 */ /* 0x000fce000000009d */
.L_x_1192:
[----:B------:R-:W-:Y:S05]  /*5ae0*/  BSYNC B1 ;  /* 0x0000000000017941 */ /* 0x000fea0003800000 */
.L_x_1191:
[----:B------:R-:W-:Y:S04]  /*5af0*/  BSSY B1, `(.L_x_1193) ;  /* 0x000000d000017945 */ /* 0x000fe80003800000 */
[----:B------:R-:W-:Y:S05]  /*5b00*/  @P2 BRA `(.L_x_1194) ;  /* 0x0000000000102947 */ /* 0x000fea0003800000 */
[----:B------:R-:W-:Y:S01]  /*5b10*/  IMAD.MOV.U32 R157, RZ, RZ, RZ ;  /* 0x000000ffff9d7224 */ /* 0x000fe200078e00ff */
[----:B------:R-:W-:Y:S06]  /*5b20*/  @!P4 BRA `(.L_x_1195) ;  /* 0x000000000024c947 */ /* 0x000fec0003800000 */
[----:B-----5:R-:W-:Y:S01]  /*5b30*/  SHF.L.U32 R157, R37, 0x10, RZ ;  /* 0x00000010259d7819 */ /* 0x020fe200000006ff */
[----:B------:R-:W-:Y:S06]  /*5b40*/  BRA `(.L_x_1195) ;  /* 0x00000000001c7947 */ /* 0x000fec0003800000 */
.L_x_1194:
[----:B------:R-:W-:-:S04]  /*5b50*/  ISETP.NE.AND P6, PT, R222, RZ, PT ;  /* 0x000000ffde00720c */ /* 0x000fc80003fc5270 */
[----:B------:R-:W-:-:S05]  /*5b60*/  FSEL R156, R159, RZ, !P6 ;  /* 0x000000ff9f9c7208 */ /* 0x000fca0007000000 */
[----:B------:R-:W-:-:S04]  /*5b70*/  FFMA.FTZ R156, R25, R161, R156 ;  /* 0x000000a1199c7223 */ /* 0x000fc8000001009c */
[----:B------:R-:W-:-:S04]  /*5b80*/  FADD.FTZ R156, R27, -R156 ;  /* 0x8000009c1b9c7221 */ /* 0x000fc80000010000 */
[----:B------:R-:W-:Y:S01]  /*5b90*/  FMUL.FTZ R157, R5, R156 ;  /* 0x0000009c059d7220 */ /* 0x000fe20000410000 */
[----:B-----5:R-:W-:-:S05]  /*5ba0*/  @P4 SHF.L.U32 R156, R37, 0x10, RZ ;  /* 0x00000010259c4819 */ /* 0x020fca00000006ff */
[----:B------:R-:W-:-:S07]  /*5bb0*/  @P4 FADD.FTZ R157, R157, R156 ;  /* 0x0000009c9d9d4221 */ /* 0x000fce0000010000 */
.L_x_1195:
[----:B------:R-:W-:Y:S05]  /*5bc0*/  BSYNC B1 ;  /* 0x0000000000017941 */ /* 0x000fea0003800000 */
.L_x_1193:
        /* <DEDUP_REMOVED lines=11> */
[----:B------:R-:W-:-:S06]  /*5c80*/  HFMA2.MMA R157, -RZ, RZ, 0, 0 ;  /* 0x00000000ff9d7435 */ /* 0x000fcc00000001ff */
[----:B------:R-:W-:-:S05]  /*5c90*/  @P6 FMUL.FTZ R157, R236, R156 ;  /* 0x0000009cec9d6220 */ /* 0x000fca0000410000 */
[----:B------:R-:W-:-:S04]  /*5ca0*/  F2FP.BF16.F32.PACK_AB R157, RZ, R157 ;  /* 0x0000009dff9d723e */ /* 0x000fc800000010ff */
[----:B------:R-:W-:-:S07]  /*5cb0*/  PRMT R153, R157, 0x7610, R153 ;  /* 0x000076109d997816 */ /* 0x000fce0000000099 */
.L_x_1197:
[----:B------:R-:W-:Y:S05]  /*5cc0*/  BSYNC B1 ;  /* 0x0000000000017941 */ /* 0x000fea0003800000 */
.L_x_1196:
[----:B------:R-:W-:Y:S04]  /*5cd0*/  BSSY B1, `(.L_x_1198) ;  /* 0x000000f000017945 */ /* 0x000fe80003800000 */
[----:B------:R-:W-:Y:S05]  /*5ce0*/  @P2 BRA `(.L_x_1199) ;  /* 0x0000000000142947 */ /* 0x000fea0003800000 */
[----:B------:R-:W-:Y:S01]  /*5cf0*/  IMAD.MOV.U32 R157, RZ, RZ, RZ ;  /* 0x000000ffff9d7224 */ /* 0x000fe200078e00ff */
[----:B------:R-:W-:Y:S06]  /*5d00*/  @!P4 BRA `(.L_x_1200) ;  /* 0x00000000002cc947 */ /* 0x000fec0003800000 */
[----:B-----5:R-:W-:-:S04]  /*5d10*/  PRMT R157, R37, 0x7632, R157 ;  /* 0x00007632259d7816 */ /* 0x020fc8000000009d */
[----:B------:R-:W-:Y:S01]  /*5d20*/  SHF.L.U32 R157, R157, 0x10, RZ ;  /* 0x000000109d9d7819 */ /* 0x000fe200000006ff */
[----:B------:R-:W-:Y:S06]  /*5d30*/  BRA `(.L_x_1200) ;  /* 0x0000000000207947 */ /* 0x000fec0003800000 */
.L_x_1199:
        /* <DEDUP_REMOVED lines=8> */
.L_x_1200:
[----:B------:R-:W-:Y:S05]  /*5dc0*/  BSYNC B1 ;  /* 0x0000000000017941 */ /* 0x000fea0003800000 */
.L_x_1198:
        /* <DEDUP_REMOVED lines=8> */
[----:B------:R-:W-:-:S05]  /*5e50*/  @P6 PRMT R157, R145, 0x7632, R157 ;  /* 0x00007632919d6816 */ /* 0x000fca000000009d */
[----:B------:R-:W-:-:S04]  /*5e60*/  @P6 IMAD.U32 R157, R157, 0x10000, RZ ;  /* 0x000100009d9d6824 */ /* 0x000fc800078e00ff */
[----:B------:R-:W-:Y:S01]  /*5e70*/  @P6 FMUL.FTZ R162, R156, R157 ;  /* 0x0000009d9ca26220 */ /* 0x000fe20000410000 */
[----:B------:R-:W-:-:S03]  /*5e80*/  HFMA2.MMA R157, -RZ, RZ, 0, 0 ;  /* 0x00000000ff9d7435 */ /* 0x000fc600000001ff */
[----:B------:R-:W-:-:S03]  /*5e90*/  FADD.FTZ R63, R63, R162 ;  /* 0x000000a23f3f7221 */ /* 0x000fc60000010000 */
[----:B------:R-:W-:-:S05]  /*5ea0*/  @P6 FMUL.FTZ R157, R235, R156 ;  /* 0x0000009ceb9d6220 */ /* 0x000fca0000410000 */
[----:B------:R-:W-:-:S04]  /*5eb0*/  F2FP.BF16.F32.PACK_AB R157, RZ, R157 ;  /* 0x0000009dff9d723e */ /* 0x000fc800000010ff */
[----:B------:R-:W-:-:S07]  /*5ec0*/  PRMT R153, R153, 0x5410, R157 ;  /* 0x0000541099997816 */ /* 0x000fce000000009d */
.L_x_1202:
[----:B------:R-:W-:Y:S05]  /*5ed0*/  BSYNC B1 ;  /* 0x0000000000017941 */ /* 0x000fea0003800000 */
.L_x_1201:
[----:B------:R-:W-:Y:S04]  /*5ee0*/  BSSY B1, `(.L_x_1203) ;  /* 0x000000d000017945 */ /* 0x000fe80003800000 */
[----:B------:R-:W-:Y:S05]  /*5ef0*/  @P2 BRA `(.L_x_1204) ;  /* 0x0000000000102947 */ /* 0x000fea0003800000 */
[----:B------:R-:W-:Y:S01]  /*5f00*/  IMAD.MOV.U32 R157, RZ, RZ, RZ ;  /* 0x000000ffff9d7224 */ /* 0x000fe200078e00ff */
[----:B------:R-:W-:Y:S06]  /*5f10*/  @!P4 BRA `(.L_x_1205) ;  /* 0x000000000024c947 */ /* 0x000fec0003800000 */
[----:B-----5:R-:W-:Y:S01]  /*5f20*/  SHF.L.U32 R157, R38, 0x10, RZ ;  /* 0x00000010269d7819 */ /* 0x020fe200000006ff */
[----:B------:R-:W-:Y:S06]  /*5f30*/  BRA `(.L_x_1205) ;  /* 0x00000000001c7947 */ /* 0x000fec0003800000 */
.L_x_1204:
[----:B------:R-:W-:-:S04]  /*5f40*/  ISETP.NE.AND P6, PT, R222, RZ, PT ;  /* 0x000000ffde00720c */ /* 0x000fc80003fc5270 */
[----:B------:R-:W-:-:S05]  /*5f50*/  FSEL R156, R159, RZ, !P6 ;  /* 0x000000ff9f9c7208 */ /* 0x000fca0007000000 */
[----:B------:R-:W-:-:S04]  /*5f60*/  FFMA.FTZ R156, R26, R161, R156 ;  /* 0x000000a11a9c7223 */ /* 0x000fc8000001009c */
[----:B------:R-:W-:-:S04]  /*5f70*/  FADD.FTZ R156, R28, -R156 ;  /* 0x8000009c1c9c7221 */ /* 0x000fc80000010000 */
[----:B------:R-:W-:Y:S01]  /*5f80*/  FMUL.FTZ R157, R5, R156 ;  /* 0x0000009c059d7220 */ /* 0x000fe20000410000 */
[----:B-----5:R-:W-:-:S05]  /*5f90*/  @P4 SHF.L.U32 R156, R38, 0x10, RZ ;  /* 0x00000010269c4819 */ /* 0x020fca00000006ff */
[----:B------:R-:W-:-:S07]  /*5fa0*/  @P4 FADD.FTZ R157, R157, R156 ;  /* 0x0000009c9d9d4221 */ /* 0x000fce0000010000 */
.L_x_1205:
[----:B------:R-:W-:Y:S05]  /*5fb0*/  BSYNC B1 ;  /* 0x0000000000017941 */ /* 0x000fea0003800000 */
.L_x_1203:
        /* <DEDUP_REMOVED lines=15> */
.L_x_1207:
[----:B------:R-:W-:Y:S05]  /*60b0*/  BSYNC B1 ;  /* 0x0000000000017941 */ /* 0x000fea0003800000 */
.L_x_1206:
[----:B------:R-:W-:Y:S04]  /*60c0*/  BSSY B1, `(.L_x_1208) ;  /* 0x000000f000017945 */ /* 0x000fe80003800000 */
[----:B------:R-:W-:Y:S05]  /*60d0*/  @P2 BRA `(.L_x_1209) ;  /* 0x0000000000142947 */ /* 0x000fea0003800000 */
[----:B------:R-:W-:Y:S01]  /*60e0*/  IMAD.MOV.U32 R157, RZ, RZ, RZ ;  /* 0x000000ffff9d7224 */ /* 0x000fe200078e00ff */
[----:B------:R-:W-:Y:S06]  /*60f0*/  @!P4 BRA `(.L_x_1210) ;  /* 0x00000000002cc947 */ /* 0x000fec0003800000 */
[----:B-----5:R-:W-:-:S04]  /*6100*/  PRMT R157, R38, 0x7632, R157 ;  /* 0x00007632269d7816 */ /* 0x020fc8000000009d */
[----:B------:R-:W-:Y:S01]  /*6110*/  SHF.L.U32 R157, R157, 0x10, RZ ;  /* 0x000000109d9d7819 */ /* 0x000fe200000006ff */
[----:B------:R-:W-:Y:S06]  /*6120*/  BRA `(.L_x_1210) ;  /* 0x0000000000207947 */ /* 0x000fec0003800000 */
.L_x_1209:
        /* <DEDUP_REMOVED lines=8> */
.L_x_1210:
[----:B------:R-:W-:Y:S05]  /*61b0*/  BSYNC B1 ;  /* 0x0000000000017941 */ /* 0x000fea0003800000 */
.L_x_1208:
        /* <DEDUP_REMOVED lines=16> */
.L_x_1212:
[----:B------:R-:W-:Y:S05]  /*62c0*/  BSYNC B1 ;  /* 0x0000000000017941 */ /* 0x000fea0003800000 */
.L_x_1211:
[----:B------:R-:W-:Y:S04]  /*62d0*/  BSSY B1, `(.L_x_1213) ;  /* 0x000000d000017945 */ /* 0x000fe80003800000 */
[----:B------:R-:W-:Y:S05]  /*62e0*/  @P2 BRA `(.L_x_1214) ;  /* 0x0000000000102947 */ /* 0x000fea0003800000 */
[----:B------:R-:W-:Y:S01]  /*62f0*/  IMAD.MOV.U32 R157, RZ, RZ, RZ ;  /* 0x000000ffff9d7224 */ /* 0x000fe200078e00ff */
[----:B------:R-:W-:Y:S06]  /*6300*/  @!P4 BRA `(.L_x_1215) ;  /* 0x000000000024c947 */ /* 0x000fec0003800000 */
[----:B-----5:R-:W-:Y:S01]  /*6310*/  SHF.L.U32 R157, R39, 0x10, RZ ;  /* 0x00000010279d7819 */ /* 0x020fe200000006ff */
[----:B------:R-:W-:Y:S06]  /*6320*/  BRA `(.L_x_1215) ;  /* 0x00000000001c7947 */ /* 0x000fec0003800000 */
.L_x_1214:
[----:B------:R-:W-:-:S04]  /*6330*/  ISETP.NE.AND P6, PT, R222, RZ, PT ;  /* 0x000000ffde00720c */ /* 0x000fc80003fc5270 */
[----:B------:R-:W-:-:S05]  /*6340*/  FSEL R156, R159, RZ, !P6 ;  /* 0x000000ff9f9c7208 */ /* 0x000fca0007000000 */
[----:B------:R-:W-:-:S04]  /*6350*/  FFMA.FTZ R156, R29, R161, R156 ;  /* 0x000000a11d9c7223 */ /* 0x000fc8000001009c */
[----:B------:R-:W-:-:S04]  /*6360*/  FADD.FTZ R156, R30, -R156 ;  /* 0x8000009c1e9c7221 */ /* 0x000fc80000010000 */
[----:B------:R-:W-:Y:S01]  /*6370*/  FMUL.FTZ R157, R5, R156 ;  /* 0x0000009c059d7220 */ /* 0x000fe20000410000 */
[----:B-----5:R-:W-:-:S05]  /*6380*/  @P4 SHF.L.U32 R156, R39, 0x10, RZ ;  /* 0x00000010279c4819 */ /* 0x020fca00000006ff */
[----:B------:R-:W-:-:S07]  /*6390*/  @P4 FADD.FTZ R157, R157, R156 ;  /* 0x0000009c9d9d4221 */ /* 0x000fce0000010000 */
.L_x_1215:
[----:B------:R-:W-:Y:S05]  /*63a0*/  BSYNC B1 ;  /* 0x0000000000017941 */ /* 0x000fea0003800000 */
.L_x_1213:
        /* <DEDUP_REMOVED lines=15> */
.L_x_1217:
[----:B------:R-:W-:Y:S05]  /*64a0*/  BSYNC B1 ;  /* 0x0000000000017941 */ /* 0x000fea0003800000 */
.L_x_1216:
[----:B------:R-:W-:Y:S04]  /*64b0*/  BSSY B1, `(.L_x_1218) ;  /* 0x000000f000017945 */ /* 0x000fe80003800000 */
[----:B------:R-:W-:Y:S05]  /*64c0*/  @P2 BRA `(.L_x_1219) ;  /* 0x0000000000142947 */ /* 0x000fea0003800000 */
[----:B------:R-:W-:Y:S01]  /*64d0*/  IMAD.MOV.U32 R157, RZ, RZ, RZ ;  /* 0x000000ffff9d7224 */ /* 0x000fe200078e00ff */
[----:B------:R-:W-:Y:S06]  /*64e0*/  @!P4 BRA `(.L_x_1220) ;  /* 0x00000000002cc947 */ /* 0x000fec0003800000 */
[----:B-----5:R-:W-:-:S04]  /*64f0*/  PRMT R157, R39, 0x7632, R157 ;  /* 0x00007632279d7816 */ /* 0x020fc8000000009d */
[----:B------:R-:W-:Y:S01]  /*6500*/  SHF.L.U32 R157, R157, 0x10, RZ ;  /* 0x000000109d9d7819 */ /* 0x000fe200000006ff */
[----:B------:R-:W-:Y:S06]  /*6510*/  BRA `(.L_x_1220) ;  /* 0x0000000000207947 */ /* 0x000fec0003800000 */
.L_x_1219:
        /* <DEDUP_REMOVED lines=8> */
.L_x_1220:
[----:B------:R-:W-:Y:S05]  /*65a0*/  BSYNC B1 ;  /* 0x0000000000017941 */ /* 0x000fea0003800000 */
.L_x_1218:
        /* <DEDUP_REMOVED lines=16> */
.L_x_1222:
[----:B------:R-:W-:Y:S05]  /*66b0*/  BSYNC B1 ;  /* 0x0000000000017941 */ /* 0x000fea0003800000 */
.L_x_1221:
        /* <DEDUP_REMOVED lines=8> */
.L_x_1180:
[----:B------:R-:W-:Y:S05]  /*6740*/  BSYNC B0 ;  /* 0x0000000000007941 */ /* 0x000fea0003800000 */
.L_x_1179:
[----:B------:R-:W-:Y:S01]  /*6750*/  ISETP.NE.AND P4, PT, R219, RZ, PT ;  /* 0x000000ffdb00720c */ /* 0x000fe20003f85270 */
[----:B------:R-:W-:-:S12]  /*6760*/  BSSY B0, `(.L_x_1223) ;  /* 0x0000112000007945 */ /* 0x000fd80003800000 */
[----:B------:R-:W-:Y:S05]  /*6770*/  @!P4 BRA `(.L_x_1224) ;  /* 0x000000100040c947 */ /* 0x000fea0003800000 */
[----:B------:R-:W-:Y:S04]  /*6780*/  BSSY B1, `(.L_x_1225) ;  /* 0x0000005000017945 */ /* 0x000fe80003800000 */
[----:B------:R-:W-:Y:S05]  /*6790*/  @!P3 BRA `(.L_x_1226) ;  /* 0x00000000000cb947 */ /* 0x000fea0003800000 */
[----:B-----5:R-:W3:Y:S02]  /*67a0*/  LDC.64 R144, c[0x0][0x220] ;  /* 0x00008800ff907b82 */ /* 0x020ee40000000a00 */
[----:B---3--:R-:W-:-:S06]  /*67b0*/  IMAD.WIDE.U32 R144, R158, 0x10, R144 ;  /* 0x000000109e907825 */ /* 0x008fcc00078e0090 */
[----:B------:R-:W5:Y:S02]  /*67c0*/  LDG.E.128 R144, desc[UR4][R144.64] ;  /* 0x0000000490907981 */ /* 0x000f64000c1e1d00 */
.L_x_1226:
[----:B------:R-:W-:Y:S05]  /*67d0*/  BSYNC B1 ;  /* 0x0000000000017941 */ /* 0x000fea0003800000 */
.L_x_1225:
        /* <DEDUP_REMOVED lines=9> */
.L_x_1228:
        /* <DEDUP_REMOVED lines=10> */
.L_x_1229:
[----:B------:R-:W-:Y:S05]  /*6910*/  BSYNC B1 ;  /* 0x0000000000017941 */ /* 0x000fea0003800000 */
.L_x_1227:
        /* <DEDUP_REMOVED lines=17> */
.L_x_1231:
[----:B------:R-:W-:Y:S05]  /*6a30*/  BSYNC B1 ;  /* 0x0000000000017941 */ /* 0x000fea0003800000 */
.L_x_1230:
[----:B------:R-:W-:Y:S04]  /*6a40*/  BSSY B1, `(.L_x_1232) ;  /* 0x000000f000017945 */ /* 0x000fe80003800000 */
[----:B------:R-:W-:Y:S05]  /*6a50*/  @P2 BRA `(.L_x_1233) ;  /* 0x0000000000142947 */ /* 0x000fea0003800000 */
[----:B------:R-:W-:Y:S01]  /*6a60*/  HFMA2.MMA R157, -RZ, RZ, 0, 0 ;  /* 0x00000000ff9d7435 */ /* 0x000fe200000001ff */
[----:B------:R-:W-:Y:S10]  /*6a70*/  @!P4 BRA `(.L_x_1234) ;  /* 0x00000000002cc947 */ /* 0x000ff40003800000 */
[----:B-----5:R-:W-:-:S05]  /*6a80*/  PRMT R157, R32, 0x7632, R157 ;  /* 0x00007632209d7816 */ /* 0x020fca000000009d */
[----:B------:R-:W-:Y:S01]  /*6a90*/  IMAD.U32 R157, R157, 0x10000, RZ ;  /* 0x000100009d9d7824 */ /* 0x000fe200078e00ff */
[----:B------:R-:W-:Y:S06]  /*6aa0*/  BRA `(.L_x_1234) ;  /* 0x0000000000207947 */ /* 0x000fec0003800000 */
.L_x_1233:
        /* <DEDUP_REMOVED lines=8> */
.L_x_1234:
[----:B------:R-:W-:Y:S05]  /*6b30*/  BSYNC B1 ;  /* 0x0000000000017941 */ /* 0x000fea0003800000 */
.L_x_1232:
        /* <DEDUP_REMOVED lines=16> */
.L_x_1236:
[----:B------:R-:W-:Y:S05]  /*6c40*/  BSYNC B1 ;  /* 0x0000000000017941 */ /* 0x000fea0003800000 */
.L_x_1235:
[----:B------:R-:W-:Y:S04]  /*6c50*/  BSSY B1, `(.L_x_1237) ;  /* 0x000000d000017945 */ /* 0x000fe80003800000 */
[----:B------:R-:W-:Y:S05]  /*6c60*/  @P2 BRA `(.L_x_1238) ;  /* 0x0000000000102947 */ /* 0x000fea0003800000 */
[----:B------:R-:W-:Y:S01]  /*6c70*/  HFMA2.MMA R157, -RZ, RZ, 0, 0 ;  /* 0x00000000ff9d7435 */ /* 0x000fe200000001ff */
[----:B------:R-:W-:Y:S10]  /*6c80*/  @!P4 BRA `(.L_x_1239) ;  /* 0x000000000024c947 */ /* 0x000ff40003800000 */
[----:B-----5:R-:W-:Y:S01]  /*6c90*/  IMAD.U32 R157, R33, 0x10000, RZ ;  /* 0x00010000219d7824 */ /* 0x020fe200078e00ff */
[----:B------:R-:W-:Y:S06]  /*6ca0*/  BRA `(.L_x_1239) ;  /* 0x00000000001c7947 */ /* 0x000fec0003800000 */
.L_x_1238:
[----:B------:R-:W-:-:S04]  /*6cb0*/  ISETP.NE.AND P6, PT, R222, RZ, PT ;  /* 0x000000ffde00720c */ /* 0x000fc80003fc5270 */
[----:B------:R-:W-:-:S05]  /*6cc0*/  FSEL R156, R159, RZ, !P6 ;  /* 0x000000ff9f9c7208 */ /* 0x000fca0007000000 */
[----:B------:R-:W-:-:S04]  /*6cd0*/  FFMA.FTZ R156, R186, R161, R156 ;  /* 0x000000a1ba9c7223 */ /* 0x000fc8000001009c */
[----:B------:R-:W-:-:S04]  /*6ce0*/  FADD.FTZ R156, R188, -R156 ;  /* 0x8000009cbc9c7221 */ /* 0x000fc80000010000 */
[----:B------:R-:W-:Y:S01]  /*6cf0*/  FMUL.FTZ R157, R5, R156 ;  /* 0x0000009c059d7220 */ /* 0x000fe20000410000 */
[----:B-----5:R-:W-:-:S05]  /*6d00*/  @P4 SHF.L.U32 R156, R33, 0x10, RZ ;  /* 0x00000010219c4819 */ /* 0x020fca00000006ff */
[----:B------:R-:W-:-:S07]  /*6d10*/  @P4 FADD.FTZ R157, R157, R156 ;  /* 0x0000009c9d9d4221 */ /* 0x000fce0000010000 */
.L_x_1239:
[----:B------:R-:W-:Y:S05]  /*6d20*/  BSYNC B1 ;  /* 0x0000000000017941 */ /* 0x000fea0003800000 */
.L_x_1237:
        /* <DEDUP_REMOVED lines=15> */
.L_x_1241:
[----:B------:R-:W-:Y:S05]  /*6e20*/  BSYNC B1 ;  /* 0x0000000000017941 */ /* 0x000fea0003800000 */
.L_x_1240:
[----:B------:R-:W-:Y:S04]  /*6e30*/  BSSY B1, `(.L_x_1242) ;  /* 0x000000f000017945 */ /* 0x000fe80003800000 */
[----:B------:R-:W-:Y:S05]  /*6e40*/  @P2 BRA `(.L_x_1243) ;  /* 0x0000000000142947 */ /* 0x000fea0003800000 */
[----:B------:R-:W-:Y:S01]  /*6e50*/  MOV R157, RZ ;  /* 0x000000ff009d7202 */ /* 0x000fe20000000f00 */
[----:B------:R-:W-:Y:S06]  /*6e60*/  @!P4 BRA `(.L_x_1244) ;  /* 0x00000000002cc947 */ /* 0x000fec0003800000 */
[----:B-----5:R-:W-:-:S05]  /*6e70*/  PRMT R157, R33, 0x7632, R157 ;  /* 0x00007632219d7816 */ /* 0x020fca000000009d */
[----:B------:R-:W-:Y:S01]  /*6e80*/  IMAD.U32 R157, R157, 0x10000, RZ ;  /* 0x000100009d9d7824 */ /* 0x000fe200078e00ff */
[----:B------:R-:W-:Y:S06]  /*6e90*/  BRA `(.L_x_1244) ;  /* 0x0000000000207947 */ /* 0x000fec0003800000 */
.L_x_1243:
        /* <DEDUP_REMOVED lines=8> */
.L_x_1244:
[----:B------:R-:W-:Y:S05]  /*6f20*/  BSYNC B1 ;  /* 0x0000000000017941 */ /* 0x000fea0003800000 */
.L_x_1242:
        /* <DEDUP_REMOVED lines=16> */
.L_x_1246:
[----:B------:R-:W-:Y:S05]  /*7030*/  BSYNC B1 ;  /* 0x0000000000017941 */ /* 0x000fea0003800000 */
.L_x_1245:
[----:B------:R-:W-:Y:S04]  /*7040*/  BSSY B1, `(.L_x_1247) ;  /* 0x000000d000017945 */ /* 0x000fe80003800000 */
[----:B------:R-:W-:Y:S05]  /*7050*/  @P2 BRA `(.L_x_1248) ;  /* 0x0000000000102947 */ /* 0x000fea0003800000 */
[----:B------:R-:W-:Y:S01]  /*7060*/  MOV R157, RZ ;  /* 0x000000ff009d7202 */ /* 0x000fe20000000f00 */
[----:B------:R-:W-:Y:S06]  /*7070*/  @!P4 BRA `(.L_x_1249) ;  /* 0x000000000024c947 */ /* 0x000fec0003800000 */
[----:B-----5:R-:W-:Y:S01]  /*7080*/  IMAD.U32 R157, R34, 0x10000, RZ ;  /* 0x00010000229d7824 */ /* 0x020fe200078e00ff */
[----:B------:R-:W-:Y:S06]  /*7090*/  BRA `(.L_x_1249) ;  /* 0x00000000001c7947 */ /* 0x000fec0003800000 */
.L_x_1248:
[----:B------:R-:W-:-:S04]  /*70a0*/  ISETP.NE.AND P6, PT, R222, RZ, PT ;  /* 0x000000ffde00720c */ /* 0x000fc80003fc5270 */
[----:B------:R-:W-:-:S05]  /*70b0*/  FSEL R156, R159, RZ, !P6 ;  /* 0x000000ff9f9c7208 */ /* 0x000fca0007000000 */
[----:B------:R-:W-:-:S04]  /*70c0*/  FFMA.FTZ R156, R187, R161, R156 ;  /* 0x000000a1bb9c7223 */ /* 0x000fc8000001009c */
[----:B------:R-:W-:-:S04]  /*70d0*/  FADD.FTZ R156, R189, -R156 ;  /* 0x8000009cbd9c7221 */ /* 0x000fc80000010000 */
[----:B------:R-:W-:Y:S01]  /*70e0*/  FMUL.FTZ R157, R5, R156 ;  /* 0x0000009c059d7220 */ /* 0x000fe20000410000 */
[----:B-----5:R-:W-:-:S05]  /*70f0*/  @P4 SHF.L.U32 R156, R34, 0x10, RZ ;  /* 0x00000010229c4819 */ /* 0x020fca00000006ff */
[----:B------:R-:W-:-:S07]  /*7100*/  @P4 FADD.FTZ R157, R157, R156 ;  /* 0x0000009c9d9d4221 */ /* 0x000fce0000010000 */
.L_x_1249:
[----:B------:R-:W-:Y:S05]  /*7110*/  BSYNC B1 ;  /* 0x0000000000017941 */ /* 0x000fea0003800000 */
.L_x_1247:
        /* <DEDUP_REMOVED lines=15> */
.L_x_1251:
[----:B------:R-:W-:Y:S05]  /*7210*/  BSYNC B1 ;  /* 0x0000000000017941 */ /* 0x000fea0003800000 */
.L_x_1250:
[----:B------:R-:W-:Y:S04]  /*7220*/  BSSY B1, `(.L_x_1252) ;  /* 0x000000f000017945 */ /* 0x000fe80003800000 */
[----:B------:R-:W-:Y:S05]  /*7230*/  @P2 BRA `(.L_x_1253) ;  /* 0x0000000000142947 */ /* 0x000fea0003800000 */
[----:B------:R-:W-:Y:S01]  /*7240*/  HFMA2.MMA R157, -RZ, RZ, 0, 0 ;  /* 0x00000000ff9d7435 */ /* 0x000fe200000001ff */
[----:B------:R-:W-:Y:S10]  /*7250*/  @!P4 BRA `(.L_x_1254) ;  /* 0x00000000002cc947 */ /* 0x000ff40003800000 */
[----:B-----5:R-:W-:-:S05]  /*7260*/  PRMT R157, R34, 0x7632, R157 ;  /* 0x00007632229d7816 */ /* 0x020fca000000009d */
[----:B------:R-:W-:Y:S01]  /*7270*/  IMAD.U32 R157, R157, 0x10000, RZ ;  /* 0x000100009d9d7824 */ /* 0x000fe200078e00ff */
[----:B------:R-:W-:Y:S06]  /*7280*/  BRA `(.L_x_1254) ;  /* 0x0000000000207947 */ /* 0x000fec0003800000 */
.L_x_1253:
        /* <DEDUP_REMOVED lines=8> */
.L_x_1254:
[----:B------:R-:W-:Y:S05]  /*7310*/  BSYNC B1 ;  /* 0x0000000000017941 */ /* 0x000fea0003800000 */
.L_x_1252:
        /* <DEDUP_REMOVED lines=16> */
.L_x_1256:
[----:B------:R-:W-:Y:S05]  /*7420*/  BSYNC B1 ;  /* 0x0000000000017941 */ /* 0x000fea0003800000 */
.L_x_1255:
[----:B------:R-:W-:Y:S04]  /*7430*/  BSSY B1, `(.L_x_1257) ;  /* 0x000000d000017945 */ /* 0x000fe80003800000 */
[----:B------:R-:W-:Y:S05]  /*7440*/  @P2 BRA `(.L_x_1258) ;  /* 0x0000000000102947 */ /* 0x000fea0003800000 */
[----:B------:R-:W-:Y:S01]  /*7450*/  HFMA2.MMA R157, -RZ, RZ, 0, 0 ;  /* 0x00000000ff9d7435 */ /* 0x000fe200000001ff */
[----:B------:R-:W-:Y:S10]  /*7460*/  @!P4 BRA `(.L_x_1259) ;  /* 0x000000000024c947 */ /* 0x000ff40003800000 */
[----:B-----5:R-:W-:Y:S01]  /*7470*/  IMAD.U32 R157, R35, 0x10000, RZ ;  /* 0x00010000239d7824 */ /* 0x020fe200078e00ff */
[----:B------:R-:W-:Y:S06]  /*7480*/  BRA `(.L_x_1259) ;  /* 0x00000000001c7947 */ /* 0x000fec0003800000 */
.L_x_1258:
[----:B------:R-:W-:-:S04]  /*7490*/  ISETP.NE.AND P6, PT, R222, RZ, PT ;  /* 0x000000ffde00720c */ /* 0x000fc80003fc5270 */
[----:B------:R-:W-:-:S05]  /*74a0*/  FSEL R156, R159, RZ, !P6 ;  /* 0x000000ff9f9c7208 */ /* 0x000fca0007000000 */
[----:B------:R-:W-:-:S04]  /*74b0*/  FFMA.FTZ R156, R190, R161, R156 ;  /* 0x000000a1be9c7223 */ /* 0x000fc8000001009c */
[----:B------:R-:W-:-:S04]  /*74c0*/  FADD.FTZ R156, R192, -R156 ;  /* 0x8000009cc09c7221 */ /* 0x000fc80000010000 */
[----:B------:R-:W-:Y:S01]  /*74d0*/  FMUL.FTZ R157, R5, R156 ;  /* 0x0000009c059d7220 */ /* 0x000fe20000410000 */
[----:B-----5:R-:W-:-:S05]  /*74e0*/  @P4 SHF.L.U32 R156, R35, 0x10, RZ ;  /* 0x00000010239c4819 */ /* 0x020fca00000006ff */
[----:B------:R-:W-:-:S07]  /*74f0*/  @P4 FADD.FTZ R157, R157, R156 ;  /* 0x0000009c9d9d4221 */ /* 0x000fce0000010000 */
.L_x_1259:
[----:B------:R-:W-:Y:S05]  /*7500*/  BSYNC B1 ;  /* 0x0000000000017941 */ /* 0x000fea0003800000 */
.L_x_1257:
        /* <DEDUP_REMOVED lines=15> */
.L_x_1261:
[----:B------:R-:W-:Y:S05]  /*7600*/  BSYNC B1 ;  /* 0x0000000000017941 */ /* 0x000fea0003800000 */
.L_x_1260:
[----:B------:R-:W-:Y:S04]  /*7610*/  BSSY B1, `(.L_x_1262) ;  /* 0x000000f000017945 */ /* 0x000fe80003800000 */
[----:B------:R-:W-:Y:S05]  /*7620*/  @P2 BRA `(.L_x_1263) ;  /* 0x0000000000142947 */ /* 0x000fea0003800000 */
[----:B------:R-:W-:Y:S01]  /*7630*/  MOV R156, RZ ;  /* 0x000000ff009c7202 */ /* 0x000fe20000000f00 */
[----:B------:R-:W-:Y:S06]  /*7640*/  @!P4 BRA `(.L_x_1264) ;  /* 0x00000000002cc947 */ /* 0x000fec0003800000 */
[----:B-----5:R-:W-:-:S05]  /*7650*/  PRMT R156, R35, 0x7632, R156 ;  /* 0x00007632239c7816 */ /* 0x020fca000000009c */
[----:B------:R-:W-:Y:S01]  /*7660*/  IMAD.U32 R156, R156, 0x10000, RZ ;  /* 0x000100009c9c7824 */ /* 0x000fe200078e00ff */
[----:B------:R-:W-:Y:S06]  /*7670*/  BRA `(.L_x_1264) ;  /* 0x0000000000207947 */ /* 0x000fec0003800000 */
.L_x_1263:
[----:B------:R-:W-:-:S04]  /*7680*/  ISETP.NE.AND P2, PT, R222, RZ, PT ;  /* 0x000000ffde00720c */ /* 0x000fc80003f45270 */
[----:B------:R-:W-:-:S05]  /*7690*/  FSEL R159, R159, RZ, !P2 ;  /* 0x000000ff9f9f7208 */ /* 0x000fca0005000000 */
[----:B------:R-:W-:-:S04]  /*76a0*/  FFMA.FTZ R159, R200, R161, R159 ;  /* 0x000000a1c89f7223 */ /* 0x000fc8000001009f */
[----:B------:R-:W-:-:S04]  /*76b0*/  FADD.FTZ R159, R201, -R159 ;  /* 0x8000009fc99f7221 */ /* 0x000fc80000010000 */
[----:B------:R-:W-:Y:S01]  /*76c0*/  FMUL.FTZ R156, R5, R159 ;  /* 0x0000009f059c7220 */ /* 0x000fe20000410000 */
[----:B-----5:R-:W-:-:S04]  /*76d0*/  @P4 PRMT R5, R35, 0x7632, R5 ;  /* 0x0000763223054816 */ /* 0x020fc80000000005 */
[----:B------:R-:W-:-:S05]  /*76e0*/  @P4 SHF.L.U32 R5, R5, 0x10, RZ ;  /* 0x0000001005054819 */ /* 0x000fca00000006ff */
[----:B------:R-:W-:-:S07]  /*76f0*/  @P4 FADD.FTZ R156, R156, R5 ;  /* 0x000000059c9c4221 */ /* 0x000fce0000010000 */
.L_x_1264:
[----:B------:R-:W-:Y:S05]  /*7700*/  BSYNC B1 ;  /* 0x0000000000017941 */ /* 0x000fea0003800000 */
.L_x_1262:
        /* <DEDUP_REMOVED lines=16> */
.L_x_1266:
[----:B------:R-:W-:Y:S05]  /*7810*/  BSYNC B1 ;  /* 0x0000000000017941 */ /* 0x000fea0003800000 */
.L_x_1265:
[----:B------:R-:W0:Y:S02]  /*7820*/  @P5 LDC.64 R156, c[0x0][0x308] ;  /* 0x0000c200ff9c5b82 */ /* 0x000e240000000a00 */
[----:B0-----:R-:W-:-:S05]  /*7830*/  @P5 IMAD.WIDE.U32 R156, R6, 0x10, R156 ;  /* 0x00000010069c5825 */ /* 0x001fca00078e009c */
[----:B------:R0:W-:Y:S02]  /*7840*/  @P5 STG.E.128 desc[UR4][R156.64], R148 ;  /* 0x000000949c005986 */ /* 0x0001e4000c101d04 */
[----:B0-----:R-:W0:Y:S02]  /*7850*/  @P3 LDC.64 R156, c[0x0][0x2f8] ;  /* 0x0000be00ff9c3b82 */ /* 0x001e240000000a00 */
[----:B0-----:R-:W-:-:S05]  /*7860*/  @P3 IMAD.WIDE.U32 R156, R158, 0x10, R156 ;  /* 0x000000109e9c3825 */ /* 0x001fca00078e009c */
[----:B------:R3:W-:Y:S02]  /*7870*/  @P3 STG.E.128 desc[UR4][R156.64], R152 ;  /* 0x000000989c003986 */ /* 0x0007e4000c101d04 */
.L_x_1224:
[----:B------:R-:W-:Y:S05]  /*7880*/  BSYNC B0 ;  /* 0x0000000000007941 */ /* 0x000fea0003800000 */
.L_x_1223:
[----:B------:R-:W-:Y:S02]  /*7890*/  IADD3 R4, R4, UR14, RZ ;  /* 0x0000000e04047c10 */ /* 0x000fe4000fffe0ff */
[----:B------:R-:W-:Y:S02]  /*78a0*/  ISETP.NE.AND P3, PT, R160, RZ, PT ;  /* 0x000000ffa000720c */ /* 0x000fe40003f65270 */
[----:B------:R-:W-:Y:S02]  /*78b0*/  ISETP.GE.AND P2, PT, R4, UR15, PT ;  /* 0x0000000f04007c0c */ /* 0x000fe4000bf46270 */
[----:B------:R-:W-:-:S11]  /*78c0*/  SEL R221, RZ, 0x1, P3 ;  /* 0x00000001ffdd7807 */ /* 0x000fd60001800000 */
[----:B------:R-:W-:Y:S05]  /*78d0*/  @!P2 BRA `(.L_x_1267) ;  /* 0xffffff940080a947 */ /* 0x000fea000383ffff */
.L_x_1074:
[----:B------:R-:W4:Y:S01]  /*78e0*/  S2R R0, SR_TID.X ;  /* 0x0000000000007919 */ /* 0x000f220000002100 */
[----:B------:R-:W4:Y:S01]  /*78f0*/  S2UR UR11, SR_CTAID.X ;  /* 0x00000000000b79c3 */ /* 0x000f220000002500 */
[----:B------:R-:W-:Y:S01]  /*7900*/  ISETP.NE.AND P2, PT, R220, RZ, PT ;  /* 0x000000ffdc00720c */ /* 0x000fe20003f45270 */
[----:B------:R-:W-:Y:S01]  /*7910*/  BSSY B0, `(.L_x_1268) ;  /* 0x0000012000007945 */ /* 0x000fe20003800000 */
[----:B----45:R-:W-:-:S05]  /*7920*/  LEA.HI R5, R0, UR11, RZ, 0x19 ;  /* 0x0000000b00057c11 */ /* 0x030fca000f8fc8ff */
[----:B------:R-:W-:-:S05]  /*7930*/  IMAD R2, R5, R2, RZ ;  /* 0x0000000205027224 */ /* 0x000fca00078e02ff */
[----:B------:R-:W-:Y:S01]  /*7940*/  LEA.HI R9, R2, R3, RZ, 0x1d ;  /* 0x0000000302097211 */ /* 0x000fe200078fe8ff */
[----:B------:R-:W-:Y:S06]  /*7950*/  @!P2 BRA `(.L_x_1269) ;  /* 0x000000000034a947 */ /* 0x000fec0003800000 */
[----:B------:R-:W4:Y:S08]  /*7960*/  LDC.64 R2, c[0x0][0x2d0] ;  /* 0x0000b400ff027b82 */ /* 0x000f300000000a00 */
[----:B------:R-:W5:Y:S08]  /*7970*/  LDC.64 R4, c[0x0][0x2d8] ;  /* 0x0000b600ff047b82 */ /* 0x000f700000000a00 */
[----:B------:R-:W0:Y:S01]  /*7980*/  LDC.64 R6, c[0x0][0x2f0] ;  /* 0x0000bc00ff067b82 */ /* 0x000e220000000a00 */
[----:B----4-:R-:W-:-:S05]  /*7990*/  IMAD.WIDE.U32 R2, R9, 0x20, R2 ;  /* 0x0000002009027825 */ /* 0x010fca00078e0002 */
[----:B------:R4:W-:Y:S01]  /*79a0*/  STG.E.128 desc[UR4][R2.64], R108 ;  /* 0x0000006c02007986 */ /* 0x0009e2000c101d04 */
[----:B-----5:R-:W-:-:S03]  /*79b0*/  IMAD.WIDE.U32 R4, R9, 0x20, R4 ;  /* 0x0000002009047825 */ /* 0x020fc600078e0004 */
[----:B------:R4:W-:Y:S04]  /*79c0*/  STG.E.128 desc[UR4][R2.64+0x10], R104 ;  /* 0x0000106802007986 */ /* 0x0009e8000c101d04 */
[----:B------:R4:W-:Y:S01]  /*79d0*/  STG.E.128 desc[UR4][R4.64], R140 ;  /* 0x0000008c04007986 */ /* 0x0009e2000c101d04 */
[----:B0-----:R-:W-:-:S03]  /*79e0*/  IMAD.WIDE.U32 R6, R9, 0x20, R6 ;  /* 0x0000002009067825 */ /* 0x001fc600078e0006 */
[----:B------:R4:W-:Y:S01]  /*79f0*/  STG.E.128 desc[UR4][R4.64+0x10], R136 ;  /* 0x0000108804007986 */ /* 0x0009e2000c101d04 */
[----:B------:R-:W-:-:S03]  /*7a00*/  VIADD R9, R9, 0x80 ;  /* 0x0000008009097836 */ /* 0x000fc60000000000 */
[----:B------:R4:W-:Y:S04]  /*7a10*/  STG.E.128 desc[UR4][R6.64], R76 ;  /* 0x0000004c06007986 */ /* 0x0009e8000c101d04 */
[----:B------:R4:W-:Y:S02]  /*7a20*/  STG.E.128 desc[UR4][R6.64+0x10], R72 ;  /* 0x0000104806007986 */ /* 0x0009e4000c101d04 */
.L_x_1269:
[----:B------:R-:W-:Y:S05]  /*7a30*/  BSYNC B0 ;  /* 0x0000000000007941 */ /* 0x000fea0003800000 */
.L_x_1268:
[----:B------:R-:W-:Y:S04]  /*7a40*/  BSSY B0, `(.L_x_1270) ;  /* 0x000000f000007945 */ /* 0x000fe80003800000 */
[----:B------:R-:W-:Y:S05]  /*7a50*/  @!P0 BRA `(.L_x_1271) ;  /* 0x0000000000348947 */ /* 0x000fea0003800000 */
[----:B----4-:R-:W4:Y:S08]  /*7a60*/  LDC.64 R2, c[0x0][0x2d0] ;  /* 0x0000b400ff027b82 */ /* 0x010f300000000a00 */
        /* <DEDUP_REMOVED lines=9> */
[----:B------:R-:W-:-:S03]  /*7b00*/  IADD3 R9, R9, 0x80, RZ ;  /* 0x0000008009097810 */ /* 0x000fc60007ffe0ff */
[----:B------:R4:W-:Y:S04]  /*7b10*/  STG.E.128 desc[UR4][R6.64], R68 ;  /* 0x0000004406007986 */ /* 0x0009e8000c101d04 */
[----:B------:R4:W-:Y:S02]  /*7b20*/  STG.E.128 desc[UR4][R6.64+0x10], R64 ;  /* 0x0000104006007986 */ /* 0x0009e4000c101d04 */
.L_x_1271:
[----:B------:R-:W-:Y:S05]  /*7b30*/  BSYNC B0 ;  /* 0x0000000000007941 */ /* 0x000fea0003800000 */
.L_x_1270:
        /* <DEDUP_REMOVED lines=15> */
.L_x_1273:
[----:B------:R-:W-:Y:S05]  /*7c30*/  BSYNC B0 ;  /* 0x0000000000007941 */ /* 0x000fea0003800000 */
.L_x_1272:
[----:B------:R-:W-:-:S13]  /*7c40*/  ISETP.NE.AND P0, PT, R219, RZ, PT ;  /* 0x000000ffdb00720c */ /* 0x000fda0003f05270 */
[----:B------:R-:W-:Y:S05]  /*7c50*/  @!P0 EXIT ;  /* 0x000000000000894d */ /* 0x000fea0003800000 */
[----:B----4-:R-:W4:Y:S08]  /*7c60*/  LDC.64 R2, c[0x0][0x2d0] ;  /* 0x0000b400ff027b82 */ /* 0x010f300000000a00 */
[----:B------:R-:W5:Y:S08]  /*7c70*/  LDC.64 R4, c[0x0][0x2d8] ;  /* 0x0000b600ff047b82 */ /* 0x000f700000000a00 */
[----:B------:R-:W0:Y:S01]  /*7c80*/  LDC.64 R6, c[0x0][0x2f0] ;  /* 0x0000bc00ff067b82 */ /* 0x000e220000000a00 */
[----:B----4-:R-:W-:-:S05]  /*7c90*/  IMAD.WIDE.U32 R2, R9, 0x20, R2 ;  /* 0x0000002009027825 */ /* 0x010fca00078e0002 */
[----:B------:R-:W-:Y:S01]  /*7ca0*/  STG.E.128 desc[UR4][R2.64], R84 ;  /* 0x0000005402007986 */ /* 0x000fe2000c101d04 */
[----:B-----5:R-:W-:-:S03]  /*7cb0*/  IMAD.WIDE.U32 R4, R9, 0x20, R4 ;  /* 0x0000002009047825 */ /* 0x020fc600078e0004 */
[----:B------:R-:W-:Y:S04]  /*7cc0*/  STG.E.128 desc[UR4][R2.64+0x10], R80 ;  /* 0x0000105002007986 */ /* 0x000fe8000c101d04 */
[----:B------:R-:W-:Y:S01]  /*7cd0*/  STG.E.128 desc[UR4][R4.64], R116 ;  /* 0x0000007404007986 */ /* 0x000fe2000c101d04 */
[----:B0-----:R-:W-:-:S03]  /*7ce0*/  IMAD.WIDE.U32 R6, R9, 0x20, R6 ;  /* 0x0000002009067825 */ /* 0x001fc600078e0006 */
[----:B------:R-:W-:Y:S04]  /*7cf0*/  STG.E.128 desc[UR4][R4.64+0x10], R112 ;  /* 0x0000107004007986 */ /* 0x000fe8000c101d04 */
[----:B------:R-:W-:Y:S04]  /*7d00*/  STG.E.128 desc[UR4][R6.64], R52 ;  /* 0x0000003406007986 */ /* 0x000fe8000c101d04 */
[----:B------:R-:W-:Y:S01]  /*7d10*/  STG.E.128 desc[UR4][R6.64+0x10], R48 ;  /* 0x0000103006007986 */ /* 0x000fe2000c101d04 */
[----:B------:R-:W-:Y:S05]  /*7d20*/  EXIT ;  /* 0x000000000000794d */ /* 0x000fea0003800000 */
.L_x_1090:
[----:B------:R-:W-:Y:S01]  /*7d30*/  HFMA2.MMA R157, -RZ, RZ, 0, 1.847743988037109375e-06 ;  /* 0x0000001fff9d7435 */ /* 0x000fe200000001ff */
[----:B------:R-:W-:Y:S01]  /*7d40*/  IMAD.MOV.U32 R161, RZ, RZ, R214 ;  /* 0x000000ffffa17224 */ /* 0x000fe200078e00d6 */
[----:B------:R-:W-:Y:S01]  /*7d50*/  MOV R156, 0x10 ;  /* 0x00000010009c7802 */ /* 0x000fe20000000f00 */
[----:B------:R-:W-:-:S08]  /*7d60*/  IMAD.MOV.U32 R159, RZ, RZ, -0x1 ;  /* 0xffffffffff9f7424 */ /* 0x000fd000078e00ff */
[----:B-----5:R-:W-:Y:S05]  /*7d70*/  WARPSYNC.COLLECTIVE R159, `(.L_x_1274) ;  /* 0x000000009f087348 */ /* 0x020fea0003c00000 */
[----:B------:R0:W1:Y:S02]  /*7d80*/  SHFL.DOWN P5, R196, R161, R156, R157 ;  /* 0x0800009ca1c47389 */ /* 0x00006400000a009d */
[----:B01---5:R-:W-:Y:S01]  /*7d90*/  ENDCOLLECTIVE ;  /* 0x000000000000791b */ /* 0x023fe20003800000 */
.L_x_1274:
[----:B------:R-:W-:Y:S01]  /*7da0*/  MOV R161, R215 ;  /* 0x000000d700a17202 */ /* 0x000fe20000000f00 */
[----:B------:R-:W-:-:S07]  /*7db0*/  FADD.FTZ R214, R196, R214 ;  /* 0x000000d6c4d67221 */ /* 0x000fce0000010000 */
[----:B------:R-:W-:Y:S05]  /*7dc0*/  WARPSYNC.COLLECTIVE R159, `(.L_x_1275) ;  /* 0x000000009f087348 */ /* 0x000fea0003c00000 */
[----:B------:R0:W1:Y:S02]  /*7dd0*/  SHFL.DOWN P5, R196, R161, R156, R157 ;  /* 0x0800009ca1c47389 */ /* 0x00006400000a009d */
[----:B01----:R-:W-:Y:S01]  /*7de0*/  ENDCOLLECTIVE ;  /* 0x000000000000791b */ /* 0x003fe20003800000 */
.L_x_1275:
[----:B------:R-:W-:Y:S01]  /*7df0*/  MOV R161, R214 ;  /* 0x000000d600a17202 */ /* 0x000fe20000000f00 */
[----:B------:R-:W-:Y:S02]  /*7e00*/  IMAD.MOV.U32 R156, RZ, RZ, 0x8 ;  /* 0x00000008ff9c7424 */ /* 0x000fe400078e00ff */
[----:B------:R-:W-:-:S07]  /*7e10*/  FADD.FTZ R215, R196, R215 ;  /* 0x000000d7c4d77221 */ /* 0x000fce0000010000 */
[----:B------:R-:W-:Y:S05]  /*7e20*/  WARPSYNC.COLLECTIVE R159, `(.L_x_1276) ;  /* 0x000000009f087348 */ /* 0x000fea0003c00000 */
[----:B------:R0:W1:Y:S02]  /*7e30*/  SHFL.DOWN P5, R196, R161, R156, R157 ;  /* 0x0800009ca1c47389 */ /* 0x00006400000a009d */
[----:B01----:R-:W-:Y:S01]  /*7e40*/  ENDCOLLECTIVE ;  /* 0x000000000000791b */ /* 0x003fe20003800000 */
.L_x_1276:
[----:B------:R-:W-:Y:S01]  /*7e50*/  MOV R161, R215 ;  /* 0x000000d700a17202 */ /* 0x000fe20000000f00 */
[----:B------:R-:W-:-:S07]  /*7e60*/  FADD.FTZ R214, R214, R196 ;  /* 0x000000c4d6d67221 */ /* 0x000fce0000010000 */
[----:B------:R-:W-:Y:S05]  /*7e70*/  WARPSYNC.COLLECTIVE R159, `(.L_x_1277) ;  /* 0x000000009f087348 */ /* 0x000fea0003c00000 */
[----:B------:R0:W1:Y:S02]  /*7e80*/  SHFL.DOWN P5, R196, R161, R156, R157 ;  /* 0x0800009ca1c47389 */ /* 0x00006400000a009d */
[----:B01----:R-:W-:Y:S01]  /*7e90*/  ENDCOLLECTIVE ;  /* 0x000000000000791b */ /* 0x003fe20003800000 */
.L_x_1277:
[----:B------:R-:W-:Y:S01]  /*7ea0*/  MOV R161, R214 ;  /* 0x000000d600a17202 */ /* 0x000fe20000000f00 */
[----:B------:R-:W-:Y:S02]  /*7eb0*/  IMAD.MOV.U32 R156, RZ, RZ, 0x4 ;  /* 0x00000004ff9c7424 */ /* 0x000fe400078e00ff */
[----:B------:R-:W-:-:S07]  /*7ec0*/  FADD.FTZ R215, R215, R196 ;  /* 0x000000c4d7d77221 */ /* 0x000fce0000010000 */
[----:B------:R-:W-:Y:S05]  /*7ed0*/  WARPSYNC.COLLECTIVE R159, `(.L_x_1278) ;  /* 0x000000009f087348 */ /* 0x000fea0003c00000 */
[----:B------:R0:W1:Y:S02]  /*7ee0*/  SHFL.DOWN P5, R196, R161, R156, R157 ;  /* 0x0800009ca1c47389 */ /* 0x00006400000a009d */
[----:B01----:R-:W-:Y:S01]  /*7ef0*/  ENDCOLLECTIVE ;  /* 0x000000000000791b */ /* 0x003fe20003800000 */
.L_x_1278:
[----:B------:R-:W-:Y:S02]  /*7f00*/  MOV R161, R215 ;  /* 0x000000d700a17202 */ /* 0x000fe40000000f00 */
[----:B------:R-:W-:-:S07]  /*7f10*/  MOV R163, R196 ;  /* 0x000000c400a37202 */ /* 0x000fce0000000f00 */
[----:B------:R-:W-:Y:S05]  /*7f20*/  WARPSYNC.COLLECTIVE R159, `(.L_x_1279) ;  /* 0x000000009f087348 */ /* 0x000fea0003c00000 */
[----:B------:R0:W1:Y:S02]  /*7f30*/  SHFL.DOWN P5, R196, R161, R156, R157 ;  /* 0x0800009ca1c47389 */ /* 0x00006400000a009d */
[----:B01----:R-:W-:Y:S01]  /*7f40*/  ENDCOLLECTIVE ;  /* 0x000000000000791b */ /* 0x003fe20003800000 */
.L_x_1279:
[----:B------:R-:W-:Y:S01]  /*7f50*/  FADD.FTZ R163, R214, R163 ;  /* 0x000000a3d6a37221 */ /* 0x000fe20000010000 */
[----:B------:R-:W-:-:S04]  /*7f60*/  HFMA2.MMA R156, -RZ, RZ, 0, 1.1920928955078125e-07 ;  /* 0x00000002ff9c7435 */ /* 0x000fc800000001ff */
[----:B------:R-:W-:Y:S01]  /*7f70*/  MOV R161, R163 ;  /* 0x000000a300a17202 */ /* 0x000fe20000000f00 */
[----:B------:R-:W-:-:S07]  /*7f80*/  IMAD.MOV.U32 R162, RZ, RZ, R196 ;  /* 0x000000ffffa27224 */ /* 0x000fce00078e00c4 */
[----:B------:R-:W-:Y:S05]  /*7f90*/  WARPSYNC.COLLECTIVE R159, `(.L_x_1280) ;  /* 0x000000009f087348 */ /* 0x000fea0003c00000 */
[----:B------:R0:W1:Y:S02]  /*7fa0*/  SHFL.DOWN P5, R196, R161, R156, R157 ;  /* 0x0800009ca1c47389 */ /* 0x00006400000a009d */
[----:B01----:R-:W-:Y:S01]  /*7fb0*/  ENDCOLLECTIVE ;  /* 0x000000000000791b */ /* 0x003fe20003800000 */
.L_x_1280:
[----:B------:R-:W-:-:S04]  /*7fc0*/  FADD.FTZ R162, R215, R162 ;  /* 0x000000a2d7a27221 */ /* 0x000fc80000010000 */
[----:B------:R-:W-:Y:S02]  /*7fd0*/  IMAD.MOV.U32 R161, RZ, RZ, R162 ;  /* 0x000000ffffa17224 */ /* 0x000fe400078e00a2 */
[----:B------:R-:W-:-:S07]  /*7fe0*/  FADD.FTZ R163, R163, R196 ;  /* 0x000000c4a3a37221 */ /* 0x000fce0000010000 */
[----:B------:R-:W-:Y:S05]  /*7ff0*/  WARPSYNC.COLLECTIVE R159, `(.L_x_1281) ;  /* 0x000000009f087348 */ /* 0x000fea0003c00000 */
[----:B------:R0:W1:Y:S02]  /*8000*/  SHFL.DOWN P5, R196, R161, R156, R157 ;  /* 0x0800009ca1c47389 */ /* 0x00006400000a009d */
[----:B01----:R-:W-:Y:S01]  /*8010*/  ENDCOLLECTIVE ;  /* 0x000000000000791b */ /* 0x003fe20003800000 */
.L_x_1281:
[----:B------:R-:W-:Y:S01]  /*8020*/  HFMA2.MMA R156, -RZ, RZ, 0, 5.9604644775390625e-08 ;  /* 0x00000001ff9c7435 */ /* 0x000fe200000001ff */
[----:B------:R-:W-:Y:S01]  /*8030*/  MOV R161, R163 ;  /* 0x000000a300a17202 */ /* 0x000fe20000000f00 */
[----:B------:R-:W-:-:S09]  /*8040*/  FADD.FTZ R162, R162, R196 ;  /* 0x000000c4a2a27221 */ /* 0x000fd20000010000 */
[----:B------:R-:W-:Y:S05]  /*8050*/  WARPSYNC.COLLECTIVE R159, `(.L_x_1282) ;  /* 0x000000009f087348 */ /* 0x000fea0003c00000 */
[----:B------:R0:W1:Y:S02]  /*8060*/  SHFL.DOWN P5, R196, R161, R156, R157 ;  /* 0x0800009ca1c47389 */ /* 0x00006400000a009d */
[----:B01----:R-:W-:Y:S01]  /*8070*/  ENDCOLLECTIVE ;  /* 0x000000000000791b */ /* 0x003fe20003800000 */
.L_x_1282:
[----:B------:R-:W-:Y:S01]  /*8080*/  MOV R161, R162 ;  /* 0x000000a200a17202 */ /* 0x000fe20000000f00 */
[----:B------:R-:W-:-:S07]  /*8090*/  IMAD.MOV.U32 R197, RZ, RZ, R196 ;  /* 0x000000ffffc57224 */ /* 0x000fce00078e00c4 */
[----:B------:R-:W-:Y:S05]  /*80a0*/  WARPSYNC.COLLECTIVE R159, `(.L_x_1283) ;  /* 0x000000009f087348 */ /* 0x000fea0003c00000 */
[----:B------:R0:W1:Y:S02]  /*80b0*/  SHFL.DOWN P5, R196, R161, R156, R157 ;  /* 0x0800009ca1c47389 */ /* 0x00006400000a009d */
[----:B01----:R-:W-:Y:S01]  /*80c0*/  ENDCOLLECTIVE ;  /* 0x000000000000791b */ /* 0x003fe20003800000 */
.L_x_1283:
[----:B------:R-:W-:Y:S01]  /*80d0*/  MOV R157, R196 ;  /* 0x000000c4009d7202 */ /* 0x000fe20000000f00 */
[----:B------:R-:W-:Y:S06]  /*80e0*/  BRA `(.L_x_1284) ;  /* 0xffffffb000187947 */ /* 0x000fec000383ffff */
.L_x_1285:
        /* <DEDUP_REMOVED lines=9> */
.L_x_13877:


//--------------------- .text._ZN10layer_norm22ln_bwd_finalize_kernelINS_22Kernel_traits_finalizeILj4096E13__nv_bfloat16S2_S2_S2_fjLb1ELj1024ELj4ENS_18Kernel_traits_baseILj4096ES2_S2_S2_S2_fjLj1024EEEEELb1ELb1EEEvNS_9BwdParamsE --------------------------
	.section	.text._ZN10layer_norm22ln_bwd_finalize_kernelINS_22Kernel_traits_finalizeILj4096E13__nv_bfloat16S2_S2_S2_fjLb1ELj1024ELj4ENS_18Kernel_traits_baseILj4096ES2_S2_S2_S2_fjLj1024EEEEELb1ELb1EEEvNS_9BwdParamsE,"ax",@progbits
	.align	128
        .global         _ZN10layer_norm22ln_bwd_finalize_kernelINS_22Kernel_traits_finalizeILj4096E13__nv_bfloat16S2_S2_S2_fjLb1ELj1024ELj4ENS_18Kernel_traits_baseILj4096ES2_S2_S2_S2_fjLj1024EEEEELb1ELb1EEEvNS_9BwdParamsE
        .type           _ZN10layer_norm22ln_bwd_finalize_kernelINS_22Kernel_traits_finalizeILj4096E13__nv_bfloat16S2_S2_S2_fjLb1ELj1024ELj4ENS_18Kernel_traits_baseILj4096ES2_S2_S2_S2_fjLj1024EEEEELb1ELb1EEEvNS_9BwdParamsE,@function
        .size           _ZN10layer_norm22ln_bwd_finalize_kernelINS_22Kernel_traits_finalizeILj4096E13__nv_bfloat16S2_S2_S2_fjLb1ELj1024ELj4ENS_18Kernel_traits_baseILj4096ES2_S2_S2_S2_fjLj1024EEEEELb1ELb1EEEvNS_9BwdParamsE,(.L_x_13878 - _ZN10layer_norm22ln_bwd_finalize_kernelINS_22Kernel_traits_finalizeILj4096E13__nv_bfloat16S2_S2_S2_fjLb1ELj1024ELj4ENS_18Kernel_traits_baseILj4096ES2_S2_S2_S2_fjLj1024EEEEELb1ELb1EEEvNS_9BwdParamsE)
        .other          _ZN10layer_norm22ln_bwd_finalize_kernelINS_22Kernel_traits_finalizeILj4096E13__nv_bfloat16S2_S2_S2_fjLb1ELj1024ELj4ENS_18Kernel_traits_baseILj4096ES2_S2_S2_S2_fjLj1024EEEEELb1ELb1EEEvNS_9BwdParamsE,@"STO_CUDA_ENTRY STV_DEFAULT"
_ZN10layer_norm22ln_bwd_finalize_kernelINS_22Kernel_traits_finalizeILj4096E13__nv_bfloat16S2_S2_S2_fjLb1ELj1024ELj4ENS_18Kernel_traits_baseILj4096ES2_S2_S2_S2_fjLj1024EEEEELb1ELb1EEEvNS_9BwdParamsE:
.text._ZN10layer_norm22ln_bwd_finalize_kernelINS_22Kernel_traits_finalizeILj4096E13__nv_bfloat16S2_S2_S2_fjLb1ELj1024ELj4ENS_18Kernel_traits_baseILj4096ES2_S2_S2_S2_fjLj1024EEEEELb1ELb1EEEvNS_9BwdParamsE:
        /* <DEDUP_REMOVED lines=17> */
[C---:B------:R-:W-:Y:S02]  /*0110*/  ISETP.GE.U32.AND P0, PT, R2.reuse, 0x10, PT ;  /* 0x000000100200780c */ /* 0x040fe40003f06070 */
[C---:B------:R-:W-:Y:S02]  /*0120*/  LEA R8, R2.reuse, R6, 0x5 ;  /* 0x0000000602087211 */ /* 0x040fe400078e28ff */
[----:B------:R-:W-:Y:S02]  /*0130*/  ISETP.EQ.AND P0, PT, R3, 0x1f, !P0 ;  /* 0x0000001f0300780c */ /* 0x000fe40004702270 */
[----:B------:R-:W-:Y:S01]  /*0140*/  IADD3 R5, R2, R9, RZ ;  /* 0x0000000902057210 */ /* 0x000fe20007ffe0ff */
[----:B0-----:R-:W-:-:S03]  /*0150*/  ULEA UR4, UR5, UR4, 0x18 ;  /* 0x0000000405047291 */ /* 0x001fc6000f8ec03f */
[----:B------:R-:W-:-:S03]  /*0160*/  ULDC UR5, c[0x0][0x218] ;  /* 0x0000860000057ab9 */ /* 0x000fc60000000800 */
[----:B------:R-:W-:Y:S02]  /*0170*/  LEA R6, R7, UR4, 0x2 ;  /* 0x0000000407067c11 */ /* 0x000fe4000f8e10ff */
[----:B------:R-:W-:-:S07]  /*0180*/  LEA R7, R8, UR4, 0x2 ;  /* 0x0000000408077c11 */ /* 0x000fce000f8e10ff */
.L_x_1297:
[----:B0-23--:R-:W0:Y:S01]  /*0190*/  LDC R8, c[0x0][0x210] ;  /* 0x00008400ff087b82 */ /* 0x00de220000000800 */
[----:B------:R-:W-:Y:S01]  /*01a0*/  BSSY B0, `(.L_x_1286) ;  /* 0x0000083000007945 */ /* 0x000fe20003800000 */
[----:B------:R-:W-:Y:S01]  /*01b0*/  HFMA2.MMA R22, -RZ, RZ, 0, 0 ;  /* 0x00000000ff167435 */ /* 0x000fe200000001ff */
[----:B-1----:R-:W-:Y:S02]  /*01c0*/  CS2R R10, SRZ ;  /* 0x00000000000a7805 */ /* 0x002fe4000001ff00 */
[----:B0-----:R-:W-:-:S13]  /*01d0*/  ISETP.GE.U32.AND P1, PT, R3, R8, PT ;  /* 0x000000080300720c */ /* 0x001fda0003f26070 */
[----:B------:R-:W-:Y:S05]  /*01e0*/  @P1 BRA `(.L_x_1287) ;  /* 0x0000000400f81947 */ /* 0x000fea0003800000 */
[----:B------:R-:W-:Y:S02]  /*01f0*/  ISETP.GE.U32.AND P2, PT, R3, R8, PT ;  /* 0x000000080300720c */ /* 0x000fe40003f46070 */
[----:B------:R-:W-:-:S11]  /*0200*/  MOV R21, R3 ;  /* 0x0000000300157202 */ /* 0x000fd60000000f00 */
[----:B------:R-:W0:Y:S08]  /*0210*/  @P2 LDC R17, c[0x0][0x218] ;  /* 0x00008600ff112b82 */ /* 0x000e300000000800 */
[----:B------:R-:W1:Y:S08]  /*0220*/  @P2 LDC.64 R12, c[0x0][0x2d0] ;  /* 0x0000b400ff0c2b82 */ /* 0x000e700000000a00 */
[----:B------:R-:W2:Y:S08]  /*0230*/  @P2 LDC.64 R14, c[0x0][0x2d8] ;  /* 0x0000b600ff0e2b82 */ /* 0x000eb00000000a00 */
[----:B------:R-:W3:Y:S01]  /*0240*/  @P2 LDC.64 R10, c[0x0][0x2f0] ;  /* 0x0000bc00ff0a2b82 */ /* 0x000ee20000000a00 */
[----:B0-----:R-:W-:-:S04]  /*0250*/  @P2 IMAD R17, R21, R17, R4 ;  /* 0x0000001115112224 */ /* 0x001fc800078e0204 */
[----:B-1----:R-:W-:-:S06]  /*0260*/  @P2 IMAD.WIDE.U32 R12, R17, 0x4, R12 ;  /* 0x00000004110c2825 */ /* 0x002fcc00078e000c */
[----:B------:R-:W4:Y:S01]  /*0270*/  @P2 LDG.E R13, desc[UR6][R12.64] ;  /* 0x000000060c0d2981 */ /* 0x000f22000c1e1900 */
[----:B--2---:R-:W-:-:S06]  /*0280*/  @P2 IMAD.WIDE.U32 R14, R17, 0x4, R14 ;  /* 0x00000004110e2825 */ /* 0x004fcc00078e000e */
[----:B------:R-:W2:Y:S01]  /*0290*/  @P2 LDG.E R15, desc[UR6][R14.64] ;  /* 0x000000060e0f2981 */ /* 0x000ea2000c1e1900 */
[----:B---3--:R-:W-:-:S06]  /*02a0*/  @P2 IMAD.WIDE.U32 R16, R17, 0x4, R10 ;  /* 0x0000000411102825 */ /* 0x008fcc00078e000a */
[----:B------:R-:W3:Y:S01]  /*02b0*/  @P2 LDG.E R16, desc[UR6][R16.64] ;  /* 0x0000000610102981 */ /* 0x000ee2000c1e1900 */
[----:B------:R-:W-:-:S04]  /*02c0*/  @P2 IADD3 R21, R21, 0x20, RZ ;  /* 0x0000002015152810 */ /* 0x000fc80007ffe0ff */
[----:B------:R-:W-:Y:S01]  /*02d0*/  ISETP.GE.U32.AND P1, PT, R21, R8, PT ;  /* 0x000000081500720c */ /* 0x000fe20003f26070 */
[----:B------:R-:W-:-:S05]  /*02e0*/  IMAD.IADD R9, R8, 0x1, -R21 ;  /* 0x0000000108097824 */ /* 0x000fca00078e0a15 */
[----:B------:R-:W-:Y:S02]  /*02f0*/  ISETP.LE.U32.OR P1, PT, R9, 0x60, P1 ;  /* 0x000000600900780c */ /* 0x000fe40000f23470 */
[----:B------:R-:W-:Y:S02]  /*0300*/  CS2R R10, SRZ ;  /* 0x00000000000a7805 */ /* 0x000fe4000001ff00 */
[----:B------:R-:W-:Y:S01]  /*0310*/  MOV R22, RZ ;  /* 0x000000ff00167202 */ /* 0x000fe20000000f00 */
[----:B------:R-:W-:Y:S03]  /*0320*/  BSSY B1, `(.L_x_1288) ;  /* 0x0000039000017945 */ /* 0x000fe60003800000 */
[----:B----4-:R-:W-:Y:S01]  /*0330*/  @P2 FADD.FTZ R10, R10, R13 ;  /* 0x0000000d0a0a2221 */ /* 0x010fe20000010000 */
[----:B--2---:R-:W-:Y:S01]  /*0340*/  @P2 FADD.FTZ R22, R22, R15 ;  /* 0x0000000f16162221 */ /* 0x004fe20000010000 */
[----:B---3--:R-:W-:Y:S01]  /*0350*/  @P2 FADD.FTZ R11, R11, R16 ;  /* 0x000000100b0b2221 */ /* 0x008fe20000010000 */
[----:B------:R-:W-:-:S02]  /*0360*/  PLOP3.LUT P2, PT, P2, PT, PT, 0x8, 0x0 ;  /* 0x000000000000781c */ /* 0x000fc4000174e170 */
[----:B------:R-:W-:Y:S11]  /*0370*/  @P1 BRA `(.L_x_1289) ;  /* 0x0000000000cc1947 */ /* 0x000ff60003800000 */
[----:B------:R-:W-:Y:S02]  /*0380*/  PLOP3.LUT P2, PT, PT, PT, PT, 0x8, 0x0 ;  /* 0x000000000000781c */ /* 0x000fe40003f4e170 */
[----:B------:R-:W-:-:S11]  /*0390*/  IADD3 R9, R8, -0x60, RZ ;  /* 0xffffffa008097810 */ /* 0x000fd60007ffe0ff */
.L_x_1290:
[----:B------:R-:W0:Y:S01]  /*03a0*/  LDC.64 R14, c[0x0][0x2d0] ;  /* 0x0000b400ff0e7b82 */ /* 0x000e220000000a00 */
[----:B------:R-:W-:-:S07]  /*03b0*/  IMAD R23, R21, UR5, R4 ;  /* 0x0000000515177c24 */ /* 0x000fce000f8e0204 */
[----:B------:R-:W1:Y:S01]  /*03c0*/  LDC.64 R16, c[0x0][0x2d8] ;  /* 0x0000b600ff107b82 */ /* 0x000e620000000a00 */
[----:B0-----:R-:W-:-:S06]  /*03d0*/  IMAD.WIDE.U32 R24, R23, 0x4, R14 ;  /* 0x0000000417187825 */ /* 0x001fcc00078e000e */
[----:B------:R0:W2:Y:S01]  /*03e0*/  LDG.E R25, desc[UR6][R24.64] ;  /* 0x0000000618197981 */ /* 0x0000a2000c1e1900 */
[----:B-1----:R-:W-:-:S05]  /*03f0*/  IMAD.WIDE.U32 R26, R23, 0x4, R16 ;  /* 0x00000004171a7825 */ /* 0x002fca00078e0010 */
[----:B------:R1:W3:Y:S01]  /*0400*/  LDG.E R20, desc[UR6][R26.64] ;  /* 0x000000061a147981 */ /* 0x0002e2000c1e1900 */
[C---:B------:R-:W-:Y:S02]  /*0410*/  IADD3 R13, R21.reuse, 0x20, RZ ;  /* 0x00000020150d7810 */ /* 0x040fe40007ffe0ff */
[C---:B------:R-:W-:Y:S02]  /*0420*/  IADD3 R19, R21.reuse, 0x40, RZ ;  /* 0x0000004015137810 */ /* 0x040fe40007ffe0ff */
[----:B0-----:R-:W-:-:S03]  /*0430*/  IADD3 R24, R21, 0x60, RZ ;  /* 0x0000006015187810 */ /* 0x001fc60007ffe0ff */
[--C-:B------:R-:W-:Y:S02]  /*0440*/  IMAD R19, R19, UR5, R4.reuse ;  /* 0x0000000513137c24 */ /* 0x100fe4000f8e0204 */
[----:B-1----:R-:W-:-:S04]  /*0450*/  IMAD R27, R13, UR5, R4 ;  /* 0x000000050d1b7c24 */ /* 0x002fc8000f8e0204 */
[----:B------:R-:W-:-:S05]  /*0460*/  IMAD.WIDE.U32 R28, R27, 0x4, R14 ;  /* 0x000000041b1c7825 */ /* 0x000fca00078e000e */
[----:B------:R0:W4:Y:S01]  /*0470*/  LDG.E R18, desc[UR6][R28.64] ;  /* 0x000000061c127981 */ /* 0x000122000c1e1900 */
[----:B------:R-:W-:-:S06]  /*0480*/  IMAD.WIDE.U32 R12, R19, 0x4, R14 ;  /* 0x00000004130c7825 */ /* 0x000fcc00078e000e */
[----:B------:R-:W5:Y:S01]  /*0490*/  LDG.E R13, desc[UR6][R12.64] ;  /* 0x000000060c0d7981 */ /* 0x000f62000c1e1900 */
[----:B0-----:R-:W-:-:S04]  /*04a0*/  IMAD R29, R24, UR5, R4 ;  /* 0x00000005181d7c24 */ /* 0x001fc8000f8e0204 */
[----:B------:R-:W-:-:S05]  /*04b0*/  IMAD.WIDE.U32 R14, R29, 0x4, R14 ;  /* 0x000000041d0e7825 */ /* 0x000fca00078e000e */
[----:B------:R0:W5:Y:S02]  /*04c0*/  LDG.E R12, desc[UR6][R14.64] ;  /* 0x000000060e0c7981 */ /* 0x000164000c1e1900 */
[----:B0-----:R-:W-:-:S04]  /*04d0*/  IMAD.WIDE.U32 R14, R27, 0x4, R16 ;  /* 0x000000041b0e7825 */ /* 0x001fc800078e0010 */
[----:B--2---:R-:W-:Y:S02]  /*04e0*/  FADD.FTZ R25, R25, R10 ;  /* 0x0000000a19197221 */ /* 0x004fe40000010000 */
[----:B------:R0:W2:Y:S02]  /*04f0*/  LDG.E R10, desc[UR6][R14.64] ;  /* 0x000000060e0a7981 */ /* 0x0000a4000c1e1900 */
[----:B0-----:R-:W-:-:S04]  /*0500*/  IMAD.WIDE.U32 R14, R19, 0x4, R16 ;  /* 0x00000004130e7825 */ /* 0x001fc800078e0010 */
[----:B---3--:R-:W-:Y:S01]  /*0510*/  FADD.FTZ R20, R20, R22 ;  /* 0x0000001614147221 */ /* 0x008fe20000010000 */
[----:B------:R-:W-:Y:S01]  /*0520*/  IMAD.WIDE.U32 R16, R29, 0x4, R16 ;  /* 0x000000041d107825 */ /* 0x000fe200078e0010 */
[----:B------:R0:W3:Y:S05]  /*0530*/  LDG.E R24, desc[UR6][R14.64] ;  /* 0x000000060e187981 */ /* 0x0000ea000c1e1900 */
[----:B------:R-:W3:Y:S01]  /*0540*/  LDG.E R16, desc[UR6][R16.64] ;  /* 0x0000000610107981 */ /* 0x000ee2000c1e1900 */
[----:B0-----:R-:W0:Y:S02]  /*0550*/  LDC.64 R14, c[0x0][0x2f0] ;  /* 0x0000bc00ff0e7b82 */ /* 0x001e240000000a00 */
[----:B0-----:R-:W-:-:S04]  /*0560*/  IMAD.WIDE.U32 R22, R23, 0x4, R14 ;  /* 0x0000000417167825 */ /* 0x001fc800078e000e */
[--C-:B------:R-:W-:Y:S01]  /*0570*/  IMAD.WIDE.U32 R26, R27, 0x4, R14.reuse ;  /* 0x000000041b1a7825 */ /* 0x100fe200078e000e */
[----:B------:R0:W3:Y:S05]  /*0580*/  LDG.E R28, desc[UR6][R22.64] ;  /* 0x00000006161c7981 */ /* 0x0000ea000c1e1900 */
[----:B------:R-:W3:Y:S01]  /*0590*/  LDG.E R26, desc[UR6][R26.64] ;  /* 0x000000061a1a7981 */ /* 0x000ee2000c1e1900 */
[----:B0-----:R-:W-:-:S04]  /*05a0*/  IMAD.WIDE.U32 R22, R19, 0x4, R14 ;  /* 0x0000000413167825 */ /* 0x001fc800078e000e */
[----:B------:R-:W-:Y:S01]  /*05b0*/  IMAD.WIDE.U32 R14, R29, 0x4, R14 ;  /* 0x000000041d0e7825 */ /* 0x000fe200078e000e */
[----:B------:R0:W3:Y:S05]  /*05c0*/  LDG.E R19, desc[UR6][R22.64] ;  /* 0x0000000616137981 */ /* 0x0000ea000c1e1900 */
[----:B------:R-:W3:Y:S01]  /*05d0*/  LDG.E R14, desc[UR6][R14.64] ;  /* 0x000000060e0e7981 */ /* 0x000ee2000c1e1900 */
[----:B------:R-:W-:Y:S01]  /*05e0*/  IADD3 R21, R21, 0x80, RZ ;  /* 0x0000008015157810 */ /* 0x000fe20007ffe0ff */
[----:B----4-:R-:W-:-:S03]  /*05f0*/  FADD.FTZ R18, R25, R18 ;  /* 0x0000001219127221 */ /* 0x010fc60000010000 */
[----:B------:R-:W-:Y:S01]  /*0600*/  ISETP.GE.U32.AND P1, PT, R21, R9, PT ;  /* 0x000000091500720c */ /* 0x000fe20003f26070 */
[----:B-----5:R-:W-:Y:S01]  /*0610*/  FADD.FTZ R13, R18, R13 ;  /* 0x0000000d120d7221 */ /* 0x020fe20000010000 */
[----:B--2---:R-:W-:-:S04]  /*0620*/  FADD.FTZ R17, R20, R10 ;  /* 0x0000000a14117221 */ /* 0x004fc80000010000 */
[----:B---3--:R-:W-:-:S04]  /*0630*/  FADD.FTZ R17, R17, R24 ;  /* 0x0000001811117221 */ /* 0x008fc80000010000 */
[----:B0-----:R-:W-:Y:S01]  /*0640*/  FADD.FTZ R22, R17, R16 ;  /* 0x0000001011167221 */ /* 0x001fe20000010000 */
[----:B------:R-:W-:-:S04]  /*0650*/  FADD.FTZ R11, R28, R11 ;  /* 0x0000000b1c0b7221 */ /* 0x000fc80000010000 */
[----:B------:R-:W-:-:S04]  /*0660*/  FADD.FTZ R10, R11, R26 ;  /* 0x0000001a0b0a7221 */ /* 0x000fc80000010000 */
[----:B------:R-:W-:Y:S01]  /*0670*/  FADD.FTZ R19, R10, R19 ;  /* 0x000000130a137221 */ /* 0x000fe20000010000 */
[----:B------:R-:W-:-:S03]  /*0680*/  FADD.FTZ R10, R13, R12 ;  /* 0x0000000c0d0a7221 */ /* 0x000fc60000010000 */
[----:B------:R-:W-:Y:S01]  /*0690*/  FADD.FTZ R11, R19, R14 ;  /* 0x0000000e130b7221 */ /* 0x000fe20000010000 */
[----:B------:R-:W-:Y:S06]  /*06a0*/  @!P1 BRA `(.L_x_1290) ;  /* 0xfffffffc003c9947 */ /* 0x000fec000383ffff */
.L_x_1289:
[----:B------:R-:W-:Y:S05]  /*06b0*/  BSYNC B1 ;  /* 0x0000000000017941 */ /* 0x000fea0003800000 */
.L_x_1288:
[CC--:B------:R-:W-:Y:S01]  /*06c0*/  ISETP.GE.U32.AND P1, PT, R21.reuse, R8.reuse, PT ;  /* 0x000000081500720c */ /* 0x0c0fe20003f26070 */
[----:B------:R-:W-:Y:S01]  /*06d0*/  BSSY B1, `(.L_x_1291) ;  /* 0x000001f000017945 */ /* 0x000fe20003800000 */
[----:B------:R-:W-:-:S04]  /*06e0*/  IADD3 R9, -R21, R8, RZ ;  /* 0x0000000815097210 */ /* 0x000fc80007ffe1ff */
[----:B------:R-:W-:-:S13]  /*06f0*/  ISETP.LE.U32.OR P1, PT, R9, 0x20, P1 ;  /* 0x000000200900780c */ /* 0x000fda0000f23470 */
[----:B------:R-:W-:Y:S05]  /*0700*/  @P1 BRA `(.L_x_1292) ;  /* 0x00000000006c1947 */ /* 0x000fea0003800000 */
[----:B------:R-:W0:Y:S01]  /*0710*/  LDC.64 R24, c[0x0][0x2d0] ;  /* 0x0000b400ff187b82 */ /* 0x000e220000000a00 */
[----:B------:R-:W-:Y:S01]  /*0720*/  ULDC UR8, c[0x0][0x218] ;  /* 0x0000860000087ab9 */ /* 0x000fe20000000800 */
[C---:B------:R-:W-:Y:S02]  /*0730*/  VIADD R9, R21.reuse, 0x20 ;  /* 0x0000002015097836 */ /* 0x040fe40000000000 */
[--C-:B------:R-:W-:Y:S02]  /*0740*/  IMAD R15, R21, UR8, R4.reuse ;  /* 0x00000008150f7c24 */ /* 0x100fe4000f8e0204 */
[----:B------:R-:W-:Y:S02]  /*0750*/  IMAD R9, R9, UR8, R4 ;  /* 0x0000000809097c24 */ /* 0x000fe4000f8e0204 */
        /* <DEDUP_REMOVED lines=22> */
.L_x_1292:
[----:B------:R-:W-:Y:S05]  /*08c0*/  BSYNC B1 ;  /* 0x0000000000017941 */ /* 0x000fea0003800000 */
.L_x_1291:
[----:B------:R-:W-:-:S13]  /*08d0*/  ISETP.LT.U32.OR P2, PT, R21, R8, P2 ;  /* 0x000000081500720c */ /* 0x000fda0001741470 */
[----:B------:R-:W-:Y:S05]  /*08e0*/  @!P2 BRA `(.L_x_1287) ;  /* 0x000000000038a947 */ /* 0x000fea0003800000 */
[----:B------:R-:W0:Y:S01]  /*08f0*/  LDC.64 R14, c[0x0][0x2d0] ;  /* 0x0000b400ff0e7b82 */ /* 0x000e220000000a00 */
[----:B------:R-:W-:Y:S02]  /*0900*/  ULDC UR8, c[0x0][0x218] ;  /* 0x0000860000087ab9 */ /* 0x000fe40000000800 */
[----:B------:R-:W-:-:S05]  /*0910*/  IMAD R17, R21, UR8, R4 ;  /* 0x0000000815117c24 */ /* 0x000fca000f8e0204 */
        /* <DEDUP_REMOVED lines=11> */
.L_x_1287:
[----:B------:R-:W-:Y:S05]  /*09d0*/  BSYNC B0 ;  /* 0x0000000000007941 */ /* 0x000fea0003800000 */
.L_x_1286:
[----:B------:R-:W-:Y:S01]  /*09e0*/  ISETP.GT.U32.AND P1, PT, R0, 0x3ff, PT ;  /* 0x000003ff0000780c */ /* 0x000fe20003f24070 */
[----:B------:R0:W-:Y:S01]  /*09f0*/  STS [R6], R22 ;  /* 0x0000001606007388 */ /* 0x0001e20000000800 */
[----:B------:R-:W-:Y:S05]  /*0a00*/  WARPSYNC.ALL ;  /* 0x0000000000007948 */ /* 0x000fea0003800000 */
[----:B------:R0:W-:Y:S04]  /*0a10*/  STS [R6+0x1000], R10 ;  /* 0x0010000a06007388 */ /* 0x0001e80000000800 */
[----:B------:R0:W-:Y:S01]  /*0a20*/  STS [R6+0x2000], R11 ;  /* 0x0020000b06007388 */ /* 0x0001e20000000800 */
[----:B------:R-:W-:Y:S06]  /*0a30*/  BAR.SYNC.DEFER_BLOCKING 0x0 ;  /* 0x0000000000007b1d */ /* 0x000fec0000010000 */
[----:B------:R-:W-:Y:S05]  /*0a40*/  @P1 BRA `(.L_x_1293) ;  /* 0x0000000000a41947 */ /* 0x000fea0003800000 */
[----:B0-----:R0:W1:Y:S01]  /*0a50*/  LDS R11, [R7] ;  /* 0x00000000070b7984 */ /* 0x0010620000000800 */
[----:B------:R-:W-:Y:S01]  /*0a60*/  UMOV UR8, 0xffffffff ;  /* 0xffffffff00087882 */ /* 0x000fe20000000000 */
[----:B------:R-:W-:Y:S02]  /*0a70*/  ISETP.NE.AND P1, PT, R2, RZ, PT ;  /* 0x000000ff0200720c */ /* 0x000fe40003f25270 */
[----:B------:R0:W2:Y:S04]  /*0a80*/  LDS R10, [R7+0x2000] ;  /* 0x00200000070a7984 */ /* 0x0000a80000000800 */
[----:B------:R0:W3:Y:S01]  /*0a90*/  LDS R8, [R7+0x1000] ;  /* 0x0010000007087984 */ /* 0x0000e20000000800 */
[----:B------:R-:W-:Y:S06]  /*0aa0*/  BRA.DIV UR8, `(.L_x_1294) ;  /* 0x0000000208f87947 */ /* 0x000fec000b800000 */
[----:B---3--:R-:W3:Y:S04]  /*0ab0*/  SHFL.BFLY PT, R9, R8, 0x1, 0x1f ;  /* 0x0c201f0008097f89 */ /* 0x008ee800000e0000 */
[----:B-1----:R-:W1:Y:S04]  /*0ac0*/  SHFL.BFLY PT, R12, R11, 0x1, 0x1f ;  /* 0x0c201f000b0c7f89 */ /* 0x002e6800000e0000 */
[----:B--2---:R-:W2:Y:S01]  /*0ad0*/  SHFL.BFLY PT, R13, R10, 0x1, 0x1f ;  /* 0x0c201f000a0d7f89 */ /* 0x004ea200000e0000 */
[----:B---3--:R-:W-:Y:S01]  /*0ae0*/  FADD.FTZ R9, R8, R9 ;  /* 0x0000000908097221 */ /* 0x008fe20000010000 */
[----:B-1----:R-:W-:-:S04]  /*0af0*/  FADD.FTZ R14, R11, R12 ;  /* 0x0000000c0b0e7221 */ /* 0x002fc80000010000 */
[----:B------:R-:W1:Y:S01]  /*0b00*/  SHFL.BFLY PT, R12, R9, 0x2, 0x1f ;  /* 0x0c401f00090c7f89 */ /* 0x000e6200000e0000 */
[----:B--2---:R-:W-:-:S03]  /*0b10*/  FADD.FTZ R17, R10, R13 ;  /* 0x0000000d0a117221 */ /* 0x004fc60000010000 */
[----:B------:R-:W2:Y:S04]  /*0b20*/  SHFL.BFLY PT, R13, R14, 0x2, 0x1f ;  /* 0x0c401f000e0d7f89 */ /* 0x000ea800000e0000 */
[----:B------:R-:W3:Y:S01]  /*0b30*/  SHFL.BFLY PT, R16, R17, 0x2, 0x1f ;  /* 0x0c401f0011107f89 */ /* 0x000ee200000e0000 */
[----:B-1----:R-:W-:Y:S01]  /*0b40*/  FADD.FTZ R12, R9, R12 ;  /* 0x0000000c090c7221 */ /* 0x002fe20000010000 */
[----:B--2---:R-:W-:-:S04]  /*0b50*/  FADD.FTZ R15, R14, R13 ;  /* 0x0000000d0e0f7221 */ /* 0x004fc80000010000 */
[----:B------:R-:W1:Y:S01]  /*0b60*/  SHFL.BFLY PT, R13, R12, 0x4, 0x1f ;  /* 0x0c801f000c0d7f89 */ /* 0x000e6200000e0000 */
[----:B---3--:R-:W-:-:S03]  /*0b70*/  FADD.FTZ R18, R17, R16 ;  /* 0x0000001011127221 */ /* 0x008fc60000010000 */
        /* <DEDUP_REMOVED lines=10> */
[----:B------:R1:W2:Y:S01]  /*0c20*/  SHFL.BFLY PT, R8, R9, 0x10, 0x1f ;  /* 0x0e001f0009087f89 */ /* 0x0002a200000e0000 */
[----:B---3--:R-:W-:-:S03]  /*0c30*/  FADD.FTZ R10, R19, R10 ;  /* 0x0000000a130a7221 */ /* 0x008fc60000010000 */
[----:B------:R1:W3:Y:S04]  /*0c40*/  SHFL.BFLY PT, R12, R11, 0x10, 0x1f ;  /* 0x0e001f000b0c7f89 */ /* 0x0002e800000e0000 */
[----:B------:R1:W4:Y:S02]  /*0c50*/  SHFL.BFLY PT, R15, R10, 0x10, 0x1f ;  /* 0x0e001f000a0f7f89 */ /* 0x00032400000e0000 */
.L_x_1313:
[----:B------:R-:W-:Y:S01]  /*0c60*/  @!P1 SHF.R.U32.HI R13, RZ, 0x3, R0 ;  /* 0x00000003ff0d9819 */ /* 0x000fe20000011600 */
[----:B---3--:R-:W-:Y:S01]  /*0c70*/  FADD.FTZ R12, R11, R12 ;  /* 0x0000000c0b0c7221 */ /* 0x008fe20000010000 */
[----:B--2---:R-:W-:Y:S01]  /*0c80*/  FADD.FTZ R8, R9, R8 ;  /* 0x0000000809087221 */ /* 0x004fe20000010000 */
[----:B----4-:R-:W-:Y:S01]  /*0c90*/  FADD.FTZ R15, R10, R15 ;  /* 0x0000000f0a0f7221 */ /* 0x010fe20000010000 */
[----:B------:R-:W-:-:S05]  /*0ca0*/  @!P1 LOP3.LUT R13, R13, 0x1ffffffc, RZ, 0xc0, !PT ;  /* 0x1ffffffc0d0d9812 */ /* 0x000fca00078ec0ff */
[----:B------:R2:W-:Y:S04]  /*0cb0*/  @!P1 STS [R13+UR4+0x3000], R12 ;  /* 0x0030000c0d009988 */ /* 0x0005e80008000804 */
[----:B------:R2:W-:Y:S04]  /*0cc0*/  @!P1 STS [R13+UR4+0x3080], R8 ;  /* 0x003080080d009988 */ /* 0x0005e80008000804 */
[----:B------:R2:W-:Y:S02]  /*0cd0*/  @!P1 STS [R13+UR4+0x3100], R15 ;  /* 0x0031000f0d009988 */ /* 0x0005e40008000804 */
.L_x_1293:
[----:B------:R-:W-:Y:S05]  /*0ce0*/  WARPSYNC.ALL ;  /* 0x0000000000007948 */ /* 0x000fea0003800000 */
[----:B------:R-:W-:Y:S06]  /*0cf0*/  BAR.SYNC.DEFER_BLOCKING 0x0 ;  /* 0x0000000000007b1d */ /* 0x000fec0000010000 */
[----:B------:R-:W-:Y:S04]  /*0d00*/  BSSY B0, `(.L_x_1295) ;  /* 0x0000013000007945 */ /* 0x000fe80003800000 */
[----:B------:R-:W-:Y:S05]  /*0d10*/  @!P0 BRA `(.L_x_1296) ;  /* 0x0000000000448947 */ /* 0x000fea0003800000 */
[----:B--2---:R-:W-:Y:S01]  /*0d20*/  SHF.L.U32 R8, R0, 0x3, RZ ;  /* 0x0000000300087819 */ /* 0x004fe200000006ff */
[----:B------:R-:W2:Y:S03]  /*0d30*/  LDC.64 R14, c[0x0][0x318] ;  /* 0x0000c600ff0e7b82 */ /* 0x000ea60000000a00 */
[----:B------:R-:W-:-:S05]  /*0d40*/  LOP3.LUT R18, R8, 0xf8, RZ, 0xc0, !PT ;  /* 0x000000f808127812 */ /* 0x000fca00078ec0ff */
[----:B------:R-:W3:Y:S01]  /*0d50*/  LDS.64 R20, [R18+UR4+0x3000] ;  /* 0x0030000412147984 */ /* 0x000ee20008000a00 */
[----:B01----:R-:W0:Y:S03]  /*0d60*/  LDC.64 R10, c[0x0][0x310] ;  /* 0x0000c400ff0a7b82 */ /* 0x003e260000000a00 */
[----:B------:R-:W1:Y:S04]  /*0d70*/  LDS.64 R12, [R18+UR4+0x3080] ;  /* 0x00308004120c7984 */ /* 0x000e680008000a00 */
[----:B------:R-:W4:Y:S01]  /*0d80*/  LDS.64 R16, [R18+UR4+0x3100] ;  /* 0x0031000412107984 */ /* 0x000f220008000a00 */
[----:B------:R-:W5:Y:S01]  /*0d90*/  LDC.64 R8, c[0x0][0x330] ;  /* 0x0000cc00ff087b82 */ /* 0x000f620000000a00 */
[----:B--2---:R-:W-:-:S04]  /*0da0*/  IMAD.WIDE.U32 R14, R5, 0x4, R14 ;  /* 0x00000004050e7825 */ /* 0x004fc800078e000e */
[----:B0-----:R-:W-:-:S04]  /*0db0*/  IMAD.WIDE.U32 R10, R5, 0x4, R10 ;  /* 0x00000004050a7825 */ /* 0x001fc800078e000a */
[----:B-----5:R-:W-:Y:S01]  /*0dc0*/  IMAD.WIDE.U32 R8, R5, 0x4, R8 ;  /* 0x0000000405087825 */ /* 0x020fe200078e0008 */
[----:B---3--:R-:W-:Y:S02]  /*0dd0*/  F2FP.BF16.F32.PACK_AB R21, R21, R20 ;  /* 0x000000141515723e */ /* 0x008fe400000010ff */
[----:B-1----:R-:W-:-:S03]  /*0de0*/  F2FP.BF16.F32.PACK_AB R13, R13, R12 ;  /* 0x0000000c0d0d723e */ /* 0x002fc600000010ff */
[----:B------:R3:W-:Y:S01]  /*0df0*/  STG.E desc[UR6][R14.64], R21 ;  /* 0x000000150e007986 */ /* 0x0007e2000c101906 */
[----:B----4-:R-:W-:-:S03]  /*0e00*/  F2FP.BF16.F32.PACK_AB R17, R17, R16 ;  /* 0x000000101111723e */ /* 0x010fc600000010ff */
[----:B------:R3:W-:Y:S04]  /*0e10*/  STG.E desc[UR6][R10.64], R13 ;  /* 0x0000000d0a007986 */ /* 0x0007e8000c101906 */
[----:B------:R3:W-:Y:S02]  /*0e20*/  STG.E desc[UR6][R8.64], R17 ;  /* 0x0000001108007986 */ /* 0x0007e4000c101906 */
.L_x_1296:
[----:B------:R-:W-:Y:S05]  /*0e30*/  BSYNC B0 ;  /* 0x0000000000007941 */ /* 0x000fea0003800000 */
.L_x_1295:
[C---:B------:R-:W-:Y:S02]  /*0e40*/  ISETP.GT.U32.AND P1, PT, R4.reuse, -0x1001, PT ;  /* 0xffffefff0400780c */ /* 0x040fe40003f24070 */
[----:B------:R-:W-:Y:S02]  /*0e50*/  IADD3 R4, R4, 0x1000, RZ ;  /* 0x0000100004047810 */ /* 0x000fe40007ffe0ff */
[----:B------:R-:W-:-:S09]  /*0e60*/  IADD3 R5, R5, 0x800, RZ ;  /* 0x0000080005057810 */ /* 0x000fd20007ffe0ff */
[----:B------:R-:W-:Y:S05]  /*0e70*/  @P1 BRA `(.L_x_1297) ;  /* 0xfffffff000c41947 */ /* 0x000fea000383ffff */
[----:B------:R-:W-:Y:S05]  /*0e80*/  EXIT ;  /* 0x000000000000794d */ /* 0x000fea0003800000 */
.L_x_1294:
[----:B------:R-:W-:Y:S01]  /*0e90*/  HFMA2.MMA R22, -RZ, RZ, 0, 5.9604644775390625e-08 ;  /* 0x00000001ff167435 */ /* 0x000fe200000001ff */
[----:B---3--:R-:W-:Y:S01]  /*0ea0*/  MOV R23, R8 ;  /* 0x0000000800177202 */ /* 0x008fe20000000f00 */
[----:B------:R-:W-:Y:S01]  /*0eb0*/  IMAD.MOV.U32 R20, RZ, RZ, -0x1 ;  /* 0xffffffffff147424 */ /* 0x000fe200078e00ff */
[----:B------:R-:W-:-:S08]  /*0ec0*/  MOV R25, 0x1f ;  /* 0x0000001f00197802 */ /* 0x000fd00000000f00 */
[----:B012---:R-:W-:Y:S05]  /*0ed0*/  WARPSYNC.COLLECTIVE R20, `(.L_x_1298) ;  /* 0x0000000014087348 */ /* 0x007fea0003c00000 */
[----:B------:R3:W4:Y:S02]  /*0ee0*/  SHFL.BFLY P2, R21, R23, R22, R25 ;  /* 0x0c00001617157389 */ /* 0x0007240000040019 */
[----:B01234-:R-:W-:Y:S01]  /*0ef0*/  ENDCOLLECTIVE ;  /* 0x000000000000791b */ /* 0x01ffe20003800000 */
.L_x_1298:
[----:B------:R-:W-:Y:S01]  /*0f00*/  HFMA2.MMA R22, -RZ, RZ, 0, 1.1920928955078125e-07 ;  /* 0x00000002ff167435 */ /* 0x000fe200000001ff */
[----:B------:R-:W-:-:S05]  /*0f10*/  MOV R9, R21 ;  /* 0x0000001500097202 */ /* 0x000fca0000000f00 */
[----:B------:R-:W-:-:S05]  /*0f20*/  FADD.FTZ R9, R8, R9 ;  /* 0x0000000908097221 */ /* 0x000fca0000010000 */
[----:B------:R-:W-:-:S07]  /*0f30*/  MOV R23, R9 ;  /* 0x0000000900177202 */ /* 0x000fce0000000f00 */
[----:B------:R-:W-:Y:S05]  /*0f40*/  WARPSYNC.COLLECTIVE R20, `(.L_x_1299) ;  /* 0x0000000014087348 */ /* 0x000fea0003c00000 */
[----:B------:R0:W1:Y:S02]  /*0f50*/  SHFL.BFLY P2, R21, R23, R22, R25 ;  /* 0x0c00001617157389 */ /* 0x0000640000040019 */
[----:B01----:R-:W-:Y:S01]  /*0f60*/  ENDCOLLECTIVE ;  /* 0x000000000000791b */ /* 0x003fe20003800000 */
.L_x_1299:
[----:B------:R-:W-:Y:S01]  /*0f70*/  HFMA2.MMA R22, -RZ, RZ, 0, 2.384185791015625e-07 ;  /* 0x00000004ff167435 */ /* 0x000fe200000001ff */
[----:B------:R-:W-:-:S05]  /*0f80*/  MOV R12, R21 ;  /* 0x00000015000c7202 */ /* 0x000fca0000000f00 */
[----:B------:R-:W-:-:S05]  /*0f90*/  FADD.FTZ R12, R9, R12 ;  /* 0x0000000c090c7221 */ /* 0x000fca0000010000 */
[----:B------:R-:W-:-:S07]  /*0fa0*/  MOV R23, R12 ;  /* 0x0000000c00177202 */ /* 0x000fce0000000f00 */
[----:B------:R-:W-:Y:S05]  /*0fb0*/  WARPSYNC.COLLECTIVE R20, `(.L_x_1300) ;  /* 0x0000000014087348 */ /* 0x000fea0003c00000 */
[----:B------:R0:W1:Y:S02]  /*0fc0*/  SHFL.BFLY P2, R21, R23, R22, R25 ;  /* 0x0c00001617157389 */ /* 0x0000640000040019 */
[----:B01----:R-:W-:Y:S01]  /*0fd0*/  ENDCOLLECTIVE ;  /* 0x000000000000791b */ /* 0x003fe20003800000 */
.L_x_1300:
[----:B------:R-:W-:Y:S01]  /*0fe0*/  HFMA2.MMA R22, -RZ, RZ, 0, 4.76837158203125e-07 ;  /* 0x00000008ff167435 */ /* 0x000fe200000001ff */
[----:B------:R-:W-:-:S05]  /*0ff0*/  MOV R13, R21 ;  /* 0x00000015000d7202 */ /* 0x000fca0000000f00 */
[----:B------:R-:W-:-:S04]  /*1000*/  FADD.FTZ R13, R12, R13 ;  /* 0x0000000d0c0d7221 */ /* 0x000fc80000010000 */
[----:B------:R-:W-:-:S07]  /*1010*/  IMAD.MOV.U32 R23, RZ, RZ, R13 ;  /* 0x000000ffff177224 */ /* 0x000fce00078e000d */
[----:B------:R-:W-:Y:S05]  /*1020*/  WARPSYNC.COLLECTIVE R20, `(.L_x_1301) ;  /* 0x0000000014087348 */ /* 0x000fea0003c00000 */
[----:B------:R0:W1:Y:S02]  /*1030*/  SHFL.BFLY P2, R21, R23, R22, R25 ;  /* 0x0c00001617157389 */ /* 0x0000640000040019 */
[----:B01----:R-:W-:Y:S01]  /*1040*/  ENDCOLLECTIVE ;  /* 0x000000000000791b */ /* 0x003fe20003800000 */
.L_x_1301:
[----:B------:R-:W-:Y:S01]  /*1050*/  HFMA2.MMA R22, -RZ, RZ, 0, 9.5367431640625e-07 ;  /* 0x00000010ff167435 */ /* 0x000fe200000001ff */
[----:B------:R-:W-:-:S05]  /*1060*/  MOV R8, R21 ;  /* 0x0000001500087202 */ /* 0x000fca0000000f00 */
[----:B------:R-:W-:-:S05]  /*1070*/  FADD.FTZ R9, R13, R8 ;  /* 0x000000080d097221 */ /* 0x000fca0000010000 */
[----:B------:R-:W-:-:S07]  /*1080*/  MOV R23, R9 ;  /* 0x0000000900177202 */ /* 0x000fce0000000f00 */
[----:B------:R-:W-:Y:S05]  /*1090*/  WARPSYNC.COLLECTIVE R20, `(.L_x_1302) ;  /* 0x0000000014087348 */ /* 0x000fea0003c00000 */
[----:B------:R0:W1:Y:S02]  /*10a0*/  SHFL.BFLY P2, R21, R23, R22, R25 ;  /* 0x0c00001617157389 */ /* 0x0000640000040019 */
[----:B01----:R-:W-:Y:S01]  /*10b0*/  ENDCOLLECTIVE ;  /* 0x000000000000791b */ /* 0x003fe20003800000 */
.L_x_1302:
[----:B------:R-:W-:Y:S01]  /*10c0*/  HFMA2.MMA R22, -RZ, RZ, 0, 5.9604644775390625e-08 ;  /* 0x00000001ff167435 */ /* 0x000fe200000001ff */
[----:B------:R-:W-:Y:S02]  /*10d0*/  MOV R23, R11 ;  /* 0x0000000b00177202 */ /* 0x000fe40000000f00 */
[----:B------:R-:W-:-:S08]  /*10e0*/  MOV R8, R21 ;  /* 0x0000001500087202 */ /* 0x000fd00000000f00 */
[----:B------:R-:W-:Y:S05]  /*10f0*/  WARPSYNC.COLLECTIVE R20, `(.L_x_1303) ;  /* 0x0000000014087348 */ /* 0x000fea0003c00000 */
[----:B------:R0:W1:Y:S02]  /*1100*/  SHFL.BFLY P2, R21, R23, R22, R25 ;  /* 0x0c00001617157389 */ /* 0x0000640000040019 */
[----:B01----:R-:W-:Y:S01]  /*1110*/  ENDCOLLECTIVE ;  /* 0x000000000000791b */ /* 0x003fe20003800000 */
.L_x_1303:
[----:B------:R-:W-:Y:S01]  /*1120*/  HFMA2.MMA R22, -RZ, RZ, 0, 1.1920928955078125e-07 ;  /* 0x00000002ff167435 */ /* 0x000fe200000001ff */
[----:B------:R-:W-:-:S05]  /*1130*/  MOV R12, R21 ;  /* 0x00000015000c7202 */ /* 0x000fca0000000f00 */
[----:B------:R-:W-:-:S04]  /*1140*/  FADD.FTZ R14, R11, R12 ;  /* 0x0000000c0b0e7221 */ /* 0x000fc80000010000 */
[----:B------:R-:W-:-:S07]  /*1150*/  IMAD.MOV.U32 R23, RZ, RZ, R14 ;  /* 0x000000ffff177224 */ /* 0x000fce00078e000e */
[----:B------:R-:W-:Y:S05]  /*1160*/  WARPSYNC.COLLECTIVE R20, `(.L_x_1304) ;  /* 0x0000000014087348 */ /* 0x000fea0003c00000 */
[----:B------:R0:W1:Y:S02]  /*1170*/  SHFL.BFLY P2, R21, R23, R22, R25 ;  /* 0x0c00001617157389 */ /* 0x0000640000040019 */
[----:B01----:R-:W-:Y:S01]  /*1180*/  ENDCOLLECTIVE ;  /* 0x000000000000791b */ /* 0x003fe20003800000 */
.L_x_1304:
[----:B------:R-:W-:Y:S01]  /*1190*/  HFMA2.MMA R22, -RZ, RZ, 0, 2.384185791015625e-07 ;  /* 0x00000004ff167435 */ /* 0x000fe200000001ff */
[----:B------:R-:W-:-:S05]  /*11a0*/  MOV R13, R21 ;  /* 0x00000015000d7202 */ /* 0x000fca0000000f00 */
[----:B------:R-:W-:-:S05]  /*11b0*/  FADD.FTZ R15, R14, R13 ;  /* 0x0000000d0e0f7221 */ /* 0x000fca0000010000 */
[----:B------:R-:W-:-:S07]  /*11c0*/  MOV R23, R15 ;  /* 0x0000000f00177202 */ /* 0x000fce0000000f00 */
[----:B------:R-:W-:Y:S05]  /*11d0*/  WARPSYNC.COLLECTIVE R20, `(.L_x_1305) ;  /* 0x0000000014087348 */ /* 0x000fea0003c00000 */
[----:B------:R0:W1:Y:S02]  /*11e0*/  SHFL.BFLY P2, R21, R23, R22, R25 ;  /* 0x0c00001617157389 */ /* 0x0000640000040019 */
[----:B01----:R-:W-:Y:S01]  /*11f0*/  ENDCOLLECTIVE ;  /* 0x000000000000791b */ /* 0x003fe20003800000 */
.L_x_1305:
[----:B------:R-:W-:Y:S01]  /*1200*/  HFMA2.MMA R22, -RZ, RZ, 0, 4.76837158203125e-07 ;  /* 0x00000008ff167435 */ /* 0x000fe200000001ff */
[----:B------:R-:W-:-:S05]  /*1210*/  MOV R16, R21 ;  /* 0x0000001500107202 */ /* 0x000fca0000000f00 */
[----:B------:R-:W-:-:S05]  /*1220*/  FADD.FTZ R16, R15, R16 ;  /* 0x000000100f107221 */ /* 0x000fca0000010000 */
[----:B------:R-:W-:-:S07]  /*1230*/  MOV R23, R16 ;  /* 0x0000001000177202 */ /* 0x000fce0000000f00 */
[----:B------:R-:W-:Y:S05]  /*1240*/  WARPSYNC.COLLECTIVE R20, `(.L_x_1306) ;  /* 0x0000000014087348 */ /* 0x000fea0003c00000 */
[----:B------:R0:W1:Y:S02]  /*1250*/  SHFL.BFLY P2, R21, R23, R22, R25 ;  /* 0x0c00001617157389 */ /* 0x0000640000040019 */
[----:B01----:R-:W-:Y:S01]  /*1260*/  ENDCOLLECTIVE ;  /* 0x000000000000791b */ /* 0x003fe20003800000 */
.L_x_1306:
[----:B------:R-:W-:Y:S01]  /*1270*/  HFMA2.MMA R22, -RZ, RZ, 0, 9.5367431640625e-07 ;  /* 0x00000010ff167435 */ /* 0x000fe200000001ff */
[----:B------:R-:W-:-:S05]  /*1280*/  MOV R11, R21 ;  /* 0x00000015000b7202 */ /* 0x000fca0000000f00 */
[----:B------:R-:W-:-:S04]  /*1290*/  FADD.FTZ R11, R16, R11 ;  /* 0x0000000b100b7221 */ /* 0x000fc80000010000 */
[----:B------:R-:W-:-:S07]  /*12a0*/  IMAD.MOV.U32 R23, RZ, RZ, R11 ;  /* 0x000000ffff177224 */ /* 0x000fce00078e000b */
[----:B------:R-:W-:Y:S05]  /*12b0*/  WARPSYNC.COLLECTIVE R20, `(.L_x_1307) ;  /* 0x0000000014087348 */ /* 0x000fea0003c00000 */
[----:B------:R0:W1:Y:S02]  /*12c0*/  SHFL.BFLY P2, R21, R23, R22, R25 ;  /* 0x0c00001617157389 */ /* 0x0000640000040019 */
[----:B01----:R-:W-:Y:S01]  /*12d0*/  ENDCOLLECTIVE ;  /* 0x000000000000791b */ /* 0x003fe20003800000 */
.L_x_1307:
[----:B------:R-:W-:Y:S01]  /*12e0*/  HFMA2.MMA R22, -RZ, RZ, 0, 5.9604644775390625e-08 ;  /* 0x00000001ff167435 */ /* 0x000fe200000001ff */
[----:B------:R-:W-:Y:S02]  /*12f0*/  MOV R23, R10 ;  /* 0x0000000a00177202 */ /* 0x000fe40000000f00 */
[----:B------:R-:W-:-:S08]  /*1300*/  MOV R12, R21 ;  /* 0x00000015000c7202 */ /* 0x000fd00000000f00 */
[----:B------:R-:W-:Y:S05]  /*1310*/  WARPSYNC.COLLECTIVE R20, `(.L_x_1308) ;  /* 0x0000000014087348 */ /* 0x000fea0003c00000 */
[----:B------:R0:W1:Y:S02]  /*1320*/  SHFL.BFLY P2, R21, R23, R22, R25 ;  /* 0x0c00001617157389 */ /* 0x0000640000040019 */
[----:B01----:R-:W-:Y:S01]  /*1330*/  ENDCOLLECTIVE ;  /* 0x000000000000791b */ /* 0x003fe20003800000 */
.L_x_1308:
[----:B------:R-:W-:Y:S01]  /*1340*/  HFMA2.MMA R22, -RZ, RZ, 0, 1.1920928955078125e-07 ;  /* 0x00000002ff167435 */ /* 0x000fe200000001ff */
[----:B------:R-:W-:-:S05]  /*1350*/  MOV R13, R21 ;  /* 0x00000015000d7202 */ /* 0x000fca0000000f00 */
[----:B------:R-:W-:-:S05]  /*1360*/  FADD.FTZ R17, R10, R13 ;  /* 0x0000000d0a117221 */ /* 0x000fca0000010000 */
[----:B------:R-:W-:-:S07]  /*1370*/  MOV R23, R17 ;  /* 0x0000001100177202 */ /* 0x000fce0000000f00 */
[----:B------:R-:W-:Y:S05]  /*1380*/  WARPSYNC.COLLECTIVE R20, `(.L_x_1309) ;  /* 0x0000000014087348 */ /* 0x000fea0003c00000 */
[----:B------:R0:W1:Y:S02]  /*1390*/  SHFL.BFLY P2, R21, R23, R22, R25 ;  /* 0x0c00001617157389 */ /* 0x0000640000040019 */
[----:B01----:R-:W-:Y:S01]  /*13a0*/  ENDCOLLECTIVE ;  /* 0x000000000000791b */ /* 0x003fe20003800000 */
.L_x_1309:
[----:B------:R-:W-:Y:S01]  /*13b0*/  HFMA2.MMA R22, -RZ, RZ, 0, 2.384185791015625e-07 ;  /* 0x00000004ff167435 */ /* 0x000fe200000001ff */
[----:B------:R-:W-:-:S05]  /*13c0*/  MOV R16, R21 ;  /* 0x0000001500107202 */ /* 0x000fca0000000f00 */
[----:B------:R-:W-:-:S04]  /*13d0*/  FADD.FTZ R18, R17, R16 ;  /* 0x0000001011127221 */ /* 0x000fc80000010000 */
[----:B------:R-:W-:-:S07]  /*13e0*/  IMAD.MOV.U32 R23, RZ, RZ, R18 ;  /* 0x000000ffff177224 */ /* 0x000fce00078e0012 */
[----:B------:R-:W-:Y:S05]  /*13f0*/  WARPSYNC.COLLECTIVE R20, `(.L_x_1310) ;  /* 0x0000000014087348 */ /* 0x000fea0003c00000 */
[----:B------:R0:W1:Y:S02]  /*1400*/  SHFL.BFLY P2, R21, R23, R22, R25 ;  /* 0x0c00001617157389 */ /* 0x0000640000040019 */
[----:B01----:R-:W-:Y:S01]  /*1410*/  ENDCOLLECTIVE ;  /* 0x000000000000791b */ /* 0x003fe20003800000 */
.L_x_1310:
[----:B------:R-:W-:Y:S01]  /*1420*/  HFMA2.MMA R22, -RZ, RZ, 0, 4.76837158203125e-07 ;  /* 0x00000008ff167435 */ /* 0x000fe200000001ff */
[----:B------:R-:W-:-:S05]  /*1430*/  MOV R19, R21 ;  /* 0x0000001500137202 */ /* 0x000fca0000000f00 */
[----:B------:R-:W-:-:S05]  /*1440*/  FADD.FTZ R19, R18, R19 ;  /* 0x0000001312137221 */ /* 0x000fca0000010000 */
[----:B------:R-:W-:-:S07]  /*1450*/  MOV R23, R19 ;  /* 0x0000001300177202 */ /* 0x000fce0000000f00 */
[----:B------:R-:W-:Y:S05]  /*1460*/  WARPSYNC.COLLECTIVE R20, `(.L_x_1311) ;  /* 0x0000000014087348 */ /* 0x000fea0003c00000 */
[----:B------:R0:W1:Y:S02]  /*1470*/  SHFL.BFLY P2, R21, R23, R22, R25 ;  /* 0x0c00001617157389 */ /* 0x0000640000040019 */
[----:B01----:R-:W-:Y:S01]  /*1480*/  ENDCOLLECTIVE ;  /* 0x000000000000791b */ /* 0x003fe20003800000 */
.L_x_1311:
[----:B------:R-:W-:Y:S01]  /*1490*/  HFMA2.MMA R22, -RZ, RZ, 0, 9.5367431640625e-07 ;  /* 0x00000010ff167435 */ /* 0x000fe200000001ff */
[----:B------:R-:W-:-:S05]  /*14a0*/  MOV R10, R21 ;  /* 0x00000015000a7202 */ /* 0x000fca0000000f00 */
[----:B------:R-:W-:-:S05]  /*14b0*/  FADD.FTZ R10, R19, R10 ;  /* 0x0000000a130a7221 */ /* 0x000fca0000010000 */
[----:B------:R-:W-:-:S07]  /*14c0*/  MOV R23, R10 ;  /* 0x0000000a00177202 */ /* 0x000fce0000000f00 */
[----:B------:R-:W-:Y:S05]  /*14d0*/  WARPSYNC.COLLECTIVE R20, `(.L_x_1312) ;  /* 0x0000000014087348 */ /* 0x000fea0003c00000 */
[----:B------:R0:W1:Y:S02]  /*14e0*/  SHFL.BFLY P2, R21, R23, R22, R25 ;  /* 0x0c00001617157389 */ /* 0x0000640000040019 */
[----:B01----:R-:W-:Y:S01]  /*14f0*/  ENDCOLLECTIVE ;  /* 0x000000000000791b */ /* 0x003fe20003800000 */
.L_x_1312:
[----:B------:R-:W-:Y:S01]  /*1500*/  MOV R15, R21 ;  /* 0x00000015000f7202 */ /* 0x000fe20000000f00 */
[----:B------:R-:W-:Y:S06]  /*1510*/  BRA `(.L_x_1313) ;  /* 0xfffffff400d07947 */ /* 0x000fec000383ffff */
.L_x_1314:
        /* <DEDUP_REMOVED lines=14> */
.L_x_13878:


//--------------------- .text._ZN10layer_norm13ln_bwd_kernelINS_13Kernel_traitsI13__nv_bfloat16S2_S2_S2_fjLj4096ELj1ELj1ELj4ELj16ENS_18Kernel_traits_baseILj4096ES2_S2_S2_S2_fjLj128EEEEELb1ELb1ELb1ELb1EEEvNS_9BwdParamsE --------------------------
	.section	.text._ZN10layer_norm13ln_bwd_kernelINS_13Kernel_traitsI13__nv_bfloat16S2_S2_S2_fjLj4096ELj1ELj1ELj4ELj16ENS_18Kernel_traits_baseILj4096ES2_S2_S2_S2_fjLj128EEEEELb1ELb1ELb1ELb1EEEvNS_9BwdParamsE,"ax",@progbits
	.align	128
        .global         _ZN10layer_norm13ln_bwd_kernelINS_13Kernel_traitsI13__nv_bfloat16S2_S2_S2_fjLj4096ELj1ELj1ELj4ELj16ENS_18Kernel_traits_baseILj4096ES2_S2_S2_S2_fjLj128EEEEELb1ELb1ELb1ELb1EEEvNS_9BwdParamsE
        .type           _ZN10layer_norm13ln_bwd_kernelINS_13Kernel_traitsI13__nv_bfloat16S2_S2_S2_fjLj4096ELj1ELj1ELj4ELj16ENS_18Kernel_traits_baseILj4096ES2_S2_S2_S2_fjLj128EEEEELb1ELb1ELb1ELb1EEEvNS_9BwdParamsE,@function
        .size           _ZN10layer_norm13ln_bwd_kernelINS_13Kernel_traitsI13__nv_bfloat16S2_S2_S2_fjLj4096ELj1ELj1ELj4ELj16ENS_18Kernel_traits_baseILj4096ES2_S2_S2_S2_fjLj128EEEEELb1ELb1ELb1ELb1EEEvNS_9BwdParamsE,(.L_x_13879 - _ZN10layer_norm13ln_bwd_kernelINS_13Kernel_traitsI13__nv_bfloat16S2_S2_S2_fjLj4096ELj1ELj1ELj4ELj16ENS_18Kernel_traits_baseILj4096ES2_S2_S2_S2_fjLj128EEEEELb1ELb1ELb1ELb1EEEvNS_9BwdParamsE)
        .other          _ZN10layer_norm13ln_bwd_kernelINS_13Kernel_traitsI13__nv_bfloat16S2_S2_S2_fjLj4096ELj1ELj1ELj4ELj16ENS_18Kernel_traits_baseILj4096ES2_S2_S2_S2_fjLj128EEEEELb1ELb1ELb1ELb1EEEvNS_9BwdParamsE,@"STO_CUDA_ENTRY STV_DEFAULT"
_ZN10layer_norm13ln_bwd_kernelINS_13Kernel_traitsI13__nv_bfloat16S2_S2_S2_fjLj4096ELj1ELj1ELj4ELj16ENS_18Kernel_traits_baseILj4096ES2_S2_S2_S2_fjLj128EEEEELb1ELb1ELb1ELb1EEEvNS_9BwdParamsE:
.text._ZN10layer_norm13ln_bwd_kernelINS_13Kernel_traitsI13__nv_bfloat16S2_S2_S2_fjLj4096ELj1ELj1ELj4ELj16ENS_18Kernel_traits_baseILj4096ES2_S2_S2_S2_fjLj128EEEEELb1ELb1ELb1ELb1EEEvNS_9BwdParamsE:
[----:B------:R-:W0:Y:S01]  /*0000*/  LDC R1, c[0x0][0x28] ;  /* 0x00000a00ff017b82 */ /* 0x000e220000000800 */
[----:B------:R-:W1:Y:S07]  /*0010*/  S2R R3, SR_TID.X ;  /* 0x0000000000037919 */ /* 0x000e6e0000002100 */
[----:B------:R-:W2:Y:S01]  /*0020*/  S2UR UR6, SR_CTAID.X ;  /* 0x00000000000679c3 */ /* 0x000ea20000002500 */
[----:B------:R-:W-:Y:S01]  /*0030*/  ULDC.64 UR4, c[0x0][0x278] ;  /* 0x00009e0000047ab9 */ /* 0x000fe20000000a00 */
[----:B------:R-:W-:Y:S01]  /*0040*/  ULDC UR10, c[0x0][0x290] ;  /* 0x0000a400000a7ab9 */ /* 0x000fe20000000800 */
[----:B------:R-:W-:Y:S01]  /*0050*/  ULDC.64 UR14, c[0x0][0x298] ;  /* 0x0000a600000e7ab9 */ /* 0x000fe20000000a00 */
[----:B------:R-:W-:Y:S01]  /*0060*/  ULDC.64 UR16, c[0x0][0x2c8] ;  /* 0x0000b20000107ab9 */ /* 0x000fe20000000a00 */
[----:B------:R-:W-:Y:S01]  /*0070*/  ULDC.64 UR8, c[0x0][0x210] ;  /* 0x0000840000087ab9 */ /* 0x000fe20000000a00 */
[----:B------:R-:W-:Y:S01]  /*0080*/  ULDC.64 UR12, c[0x0][0x308] ;  /* 0x0000c200000c7ab9 */ /* 0x000fe20000000a00 */
[----:B0-----:R-:W-:Y:S01]  /*0090*/  IADD3 R1, R1, -0x40, RZ ;  /* 0xffffffc001017810 */ /* 0x001fe20007ffe0ff */
[----:B-1----:R-:W-:-:S05]  /*00a0*/  IMAD.SHL.U32 R0, R3, 0x10, RZ ;  /* 0x0000001003007824 */ /* 0x002fca00078e00ff */
[----:B------:R-:W-:Y:S02]  /*00b0*/  LOP3.LUT R0, R0, 0x7f0, RZ, 0xc0, !PT ;  /* 0x000007f000007812 */ /* 0x000fe400078ec0ff */
[----:B--2---:R-:W-:Y:S01]  /*00c0*/  LEA.HI R2, R3, UR6, RZ, 0x19 ;  /* 0x0000000603027c11 */ /* 0x004fe2000f8fc8ff */
[----:B------:R-:W-:Y:S01]  /*00d0*/  ULDC UR6, c[0x0][0x214] ;  /* 0x0000850000067ab9 */ /* 0x000fe20000000800 */
[----:B------:R-:W-:-:S04]  /*00e0*/  IADD3 R4, P0, R0, UR4, RZ ;  /* 0x0000000400047c10 */ /* 0x000fc8000ff1e0ff */
[----:B------:R-:W-:Y:S01]  /*00f0*/  IADD3.X R5, RZ, UR5, RZ, P0, !PT ;  /* 0x00000005ff057c10 */ /* 0x000fe200087fe4ff */
[----:B------:R-:W-:Y:S01]  /*0100*/  ULDC.64 UR4, c[0x0][0x208] ;  /* 0x0000820000047ab9 */ /* 0x000fe20000000a00 */
[----:B------:R-:W-:-:S03]  /*0110*/  ISETP.GE.AND P0, PT, R2, UR6, PT ;  /* 0x0000000602007c0c */ /* 0x000fc6000bf06270 */
[----:B------:R-:W5:Y:S04]  /*0120*/  LDG.E.128 R28, desc[UR4][R4.64] ;  /* 0x00000004041c7981 */ /* 0x000f68000c1e1d00 */
[----:B------:R-:W5:Y:S04]  /*0130*/  LDG.E.128 R32, desc[UR4][R4.64+0x800] ;  /* 0x0008000404207981 */ /* 0x000f68000c1e1d00 */
[----:B------:R-:W5:Y:S04]  /*0140*/  LDG.E.128 R36, desc[UR4][R4.64+0x1000] ;  /* 0x0010000404247981 */ /* 0x000f68000c1e1d00 */
[----:B------:R0:W5:Y:S02]  /*0150*/  LDG.E.128 R40, desc[UR4][R4.64+0x1800] ;  /* 0x0018000404287981 */ /* 0x000164000c1e1d00 */
[----:B0-----:R-:W-:Y:S01]  /*0160*/  LOP3.LUT R4, R3, 0x7f, RZ, 0xc0, !PT ;  /* 0x0000007f03047812 */ /* 0x001fe200078ec0ff */
[----:B------:R-:W-:Y:S06]  /*0170*/  @!P0 BRA `(.L_x_1315) ;  /* 0x0000000000c48947 */ /* 0x000fec0003800000 */
        /* <DEDUP_REMOVED lines=49> */
.L_x_1315:
        /* <DEDUP_REMOVED lines=56> */
[----:B--2---:R-:W-:Y:S01]  /*0810*/  SHF.L.U32 R16, R8, 0x10, RZ ;  /* 0x0000001008107819 */ /* 0x004fe200000006ff */
[----:B------:R-:W-:Y:S01]  /*0820*/  IMAD.U32 R17, R9, 0x10000, RZ ;  /* 0x0001000009117824 */ /* 0x000fe200078e00ff */
[----:B------:R-:W-:-:S03]  /*0830*/  PRMT R6, R10, 0x7632, R6 ;  /* 0x000076320a067816 */ /* 0x000fc60000000006 */
[----:B------:R1:W-:Y:S01]  /*0840*/  STL [R1+0x38], R16 ;  /* 0x0000381001007387 */ /* 0x0003e20000100800 */
[----:B------:R-:W-:-:S03]  /*0850*/  PRMT R7, R11, 0x7632, R7 ;  /* 0x000076320b077816 */ /* 0x000fc60000000007 */
[----:B------:R-:W-:Y:S01]  /*0860*/  STL [R1+0x30], R17 ;  /* 0x0000301101007387 */ /* 0x000fe20000100800 */
[----:B-1----:R-:W-:Y:S01]  /*0870*/  SHF.L.U32 R16, R10, 0x10, RZ ;  /* 0x000000100a107819 */ /* 0x002fe200000006ff */
[----:B------:R-:W-:Y:S01]  /*0880*/  IMAD.U32 R10, R11, 0x10000, RZ ;  /* 0x000100000b0a7824 */ /* 0x000fe200078e00ff */
[----:B---3--:R-:W-:-:S03]  /*0890*/  SHF.L.U32 R11, R12, 0x10, RZ ;  /* 0x000000100c0b7819 */ /* 0x008fc600000006ff */
[----:B------:R-:W-:Y:S04]  /*08a0*/  STL [R1+0x28], R16 ;  /* 0x0000281001007387 */ /* 0x000fe80000100800 */
[----:B------:R1:W-:Y:S01]  /*08b0*/  STL [R1+0x20], R10 ;  /* 0x0000200a01007387 */ /* 0x0003e20000100800 */
[----:B------:R-:W-:-:S03]  /*08c0*/  PRMT R0, R8, 0x7632, R0 ;  /* 0x0000763208007816 */ /* 0x000fc60000000000 */
[----:B------:R2:W-:Y:S01]  /*08d0*/  STL [R1+0x18], R11 ;  /* 0x0000180b01007387 */ /* 0x0005e20000100800 */
[----:B-1----:R-:W-:Y:S01]  /*08e0*/  IMAD.U32 R10, R13, 0x10000, RZ ;  /* 0x000100000d0a7824 */ /* 0x002fe200078e00ff */
[----:B------:R-:W-:Y:S02]  /*08f0*/  PRMT R3, R9, 0x7632, R3 ;  /* 0x0000763209037816 */ /* 0x000fe40000000003 */
[----:B--2---:R-:W-:Y:S02]  /*0900*/  SHF.L.U32 R11, R14, 0x10, RZ ;  /* 0x000000100e0b7819 */ /* 0x004fe400000006ff */
[----:B------:R1:W-:Y:S01]  /*0910*/  STL [R1+0x10], R10 ;  /* 0x0000100a01007387 */ /* 0x0003e20000100800 */
[----:B------:R-:W-:-:S03]  /*0920*/  IMAD.U32 R0, R0, 0x10000, RZ ;  /* 0x0001000000007824 */ /* 0x000fc600078e00ff */
[----:B------:R-:W-:Y:S01]  /*0930*/  STL [R1+0x8], R11 ;  /* 0x0000080b01007387 */ /* 0x000fe20000100800 */
[----:B-1----:R-:W-:Y:S01]  /*0940*/  IMAD.U32 R10, R15, 0x10000, RZ ;  /* 0x000100000f0a7824 */ /* 0x002fe200078e00ff */
[----:B------:R-:W-:-:S04]  /*0950*/  PRMT R8, R12, 0x7632, R8 ;  /* 0x000076320c087816 */ /* 0x000fc80000000008 */
[----:B------:R1:W-:Y:S01]  /*0960*/  STL [R1], R10 ;  /* 0x0000000a01007387 */ /* 0x0003e20000100800 */
[----:B0-----:R-:W-:-:S03]  /*0970*/  PRMT R4, R13, 0x7632, R4 ;  /* 0x000076320d047816 */ /* 0x001fc60000000004 */
[----:B------:R0:W-:Y:S01]  /*0980*/  STL [R1+0x34], R0 ;  /* 0x0000340001007387 */ /* 0x0001e20000100800 */
[----:B------:R-:W-:Y:S02]  /*0990*/  PRMT R5, R14, 0x7632, R5 ;  /* 0x000076320e057816 */ /* 0x000fe40000000005 */
[----:B-1----:R-:W-:Y:S01]  /*09a0*/  SHF.L.U32 R10, R3, 0x10, RZ ;  /* 0x00000010030a7819 */ /* 0x002fe200000006ff */
[----:B------:R-:W-:Y:S01]  /*09b0*/  IMAD.U32 R3, R6, 0x10000, RZ ;  /* 0x0001000006037824 */ /* 0x000fe200078e00ff */
[----:B0-----:R-:W-:-:S03]  /*09c0*/  SHF.L.U32 R0, R7, 0x10, RZ ;  /* 0x0000001007007819 */ /* 0x001fc600000006ff */
[----:B------:R-:W-:Y:S01]  /*09d0*/  STL [R1+0x2c], R10 ;  /* 0x00002c0a01007387 */ /* 0x000fe20000100800 */
[----:B------:R-:W-:-:S03]  /*09e0*/  IMAD.U32 R6, R8, 0x10000, RZ ;  /* 0x0001000008067824 */ /* 0x000fc600078e00ff */
[----:B------:R0:W-:Y:S04]  /*09f0*/  STL [R1+0x24], R3 ;  /* 0x0000240301007387 */ /* 0x0001e80000100800 */
[----:B------:R1:W-:Y:S01]  /*0a00*/  STL [R1+0x1c], R0 ;  /* 0x00001c0001007387 */ /* 0x0003e20000100800 */
[----:B----4-:R-:W-:Y:S02]  /*0a10*/  PRMT R236, R228, 0x7632, R236 ;  /* 0x00007632e4ec7816 */ /* 0x010fe400000000ec */
[----:B0-----:R-:W-:Y:S01]  /*0a20*/  SHF.L.U32 R3, R4, 0x10, RZ ;  /* 0x0000001004037819 */ /* 0x001fe200000006ff */
[----:B------:R0:W-:Y:S01]  /*0a30*/  STL [R1+0x14], R6 ;  /* 0x0000140601007387 */ /* 0x0001e20000100800 */
[----:B-1----:R-:W-:Y:S01]  /*0a40*/  IMAD.U32 R0, R5, 0x10000, RZ ;  /* 0x0001000005007824 */ /* 0x002fe200078e00ff */
[----:B------:R-:W-:-:S02]  /*0a50*/  SHF.L.U32 R237, R228, 0x10, RZ ;  /* 0x00000010e4ed7819 */ /* 0x000fc400000006ff */
[----:B------:R0:W-:Y:S01]  /*0a60*/  STL [R1+0xc], R3 ;  /* 0x00000c0301007387 */ /* 0x0001e20000100800 */
[----:B------:R-:W1:Y:S03]  /*0a70*/  LDC.U8 R228, c[0x0][0x2a0] ;  /* 0x0000a800ffe47b82 */ /* 0x000e660000000000 */
[----:B------:R0:W-:Y:S01]  /*0a80*/  STL [R1+0x4], R0 ;  /* 0x0000040001007387 */ /* 0x0001e20000100800 */
[C---:B------:R-:W-:Y:S01]  /*0a90*/  PRMT R9, R241.reuse, 0x7632, R9 ;  /* 0x00007632f1097816 */ /* 0x040fe20000000009 */
[----:B------:R-:W-:Y:S01]  /*0aa0*/  IMAD.U32 R244, R241, 0x10000, RZ ;  /* 0x00010000f1f47824 */ /* 0x000fe200078e00ff */
[----:B------:R-:W-:Y:S01]  /*0ab0*/  PRMT R245, R240, 0x7632, R245 ;  /* 0x00007632f0f57816 */ /* 0x000fe200000000f5 */
[C---:B------:R-:W-:Y:S01]  /*0ac0*/  IMAD.U32 R235, R229.reuse, 0x10000, RZ ;  /* 0x00010000e5eb7824 */ /* 0x040fe200078e00ff */
[----:B------:R-:W-:Y:S02]  /*0ad0*/  PRMT R241, R242, 0x7632, R241 ;  /* 0x00007632f2f17816 */ /* 0x000fe400000000f1 */
[----:B------:R-:W-:-:S02]  /*0ae0*/  PRMT R234, R229, 0x7632, R234 ;  /* 0x00007632e5ea7816 */ /* 0x000fc400000000ea */
[----:B------:R-:W-:Y:S02]  /*0af0*/  PRMT R232, R230, 0x7632, R232 ;  /* 0x00007632e6e87816 */ /* 0x000fe400000000e8 */
[----:B------:R-:W-:Y:S02]  /*0b00*/  PRMT R247, R15, 0x7632, R247 ;  /* 0x000076320ff77816 */ /* 0x000fe400000000f7 */
[----:B------:R-:W-:Y:S02]  /*0b10*/  PRMT R238, R243, 0x7632, R238 ;  /* 0x00007632f3ee7816 */ /* 0x000fe400000000ee */
[----:B------:R-:W-:Y:S02]  /*0b20*/  PRMT R229, R231, 0x7632, R229 ;  /* 0x00007632e7e57816 */ /* 0x000fe400000000e5 */
        /* <DEDUP_REMOVED lines=13> */
[----:B0-----:R-:W-:-:S07]  /*0c00*/  SHF.L.U32 R229, R229, 0x10, RZ ;  /* 0x00000010e5e57819 */ /* 0x001fce00000006ff */
.L_x_1487:
[----:B0-----:R-:W0:Y:S08]  /*0c10*/  LDC.64 R168, c[0x0][0x288] ;  /* 0x0000a200ffa87b82 */ /* 0x001e300000000a00 */
[----:B------:R-:W2:Y:S08]  /*0c20*/  LDC.64 R192, c[0x0][0x280] ;  /* 0x0000a000ffc07b82 */ /* 0x000eb00000000a00 */
[----:B------:R-:W3:Y:S01]  /*0c30*/  LDC R230, c[0x0][0x218] ;  /* 0x00008600ffe67b82 */ /* 0x000ee20000000800 */
[----:B0-----:R-:W-:-:S07]  /*0c40*/  IMAD.WIDE R168, R2, 0x4, R168 ;  /* 0x0000000402a87825 */ /* 0x001fce00078e02a8 */
[----:B------:R-:W0:Y:S01]  /*0c50*/  LDC.64 R170, c[0x0][0x258] ;  /* 0x00009600ffaa7b82 */ /* 0x000e220000000a00 */
[----:B------:R2:W4:Y:S01]  /*0c60*/  LDG.E R198, desc[UR4][R168.64] ;  /* 0x00000004a8c67981 */ /* 0x000522000c1e1900 */
[----:B------:R-:W1:Y:S06]  /*0c70*/  S2R R194, SR_TID.X ;  /* 0x0000000000c27919 */ /* 0x000e6c0000002100 */
[----:B------:R-:W1:Y:S01]  /*0c80*/  LDC.64 R196, c[0x0][0x250] ;  /* 0x00009400ffc47b82 */ /* 0x000e620000000a00 */
[----:B--2---:R-:W-:-:S05]  /*0c90*/  IMAD.WIDE R168, R2, 0x4, R192 ;  /* 0x0000000402a87825 */ /* 0x004fca00078e02c0 */
[----:B-----5:R2:W5:Y:S01]  /*0ca0*/  LDG.E R227, desc[UR4][R168.64] ;  /* 0x00000004a8e37981 */ /* 0x020562000c1e1900 */
[C---:B---3--:R-:W-:Y:S02]  /*0cb0*/  IMAD R192, R2.reuse, R230, RZ ;  /* 0x000000e602c07224 */ /* 0x048fe400078e02ff */
[----:B0-----:R-:W-:Y:S01]  /*0cc0*/  IMAD.WIDE R170, R2, 0x4, R170 ;  /* 0x0000000402aa7825 */ /* 0x001fe200078e02aa */
[----:B--2---:R-:W0:Y:S02]  /*0cd0*/  LDC.64 R168, c[0x0][0x2c8] ;  /* 0x0000b200ffa87b82 */ /* 0x004e240000000a00 */
[----:B------:R-:W-:Y:S01]  /*0ce0*/  SHF.R.S32.HI R193, RZ, 0x1f, R192 ;  /* 0x0000001fffc17819 */ /* 0x000fe200000114c0 */
[----:B------:R-:W-:Y:S01]  /*0cf0*/  BSSY B0, `(.L_x_1317) ;  /* 0x00001b6000007945 */ /* 0x000fe20003800000 */
[----:B------:R2:W5:Y:S02]  /*0d00*/  LDG.E R218, desc[UR4][R170.64] ;  /* 0x00000004aada7981 */ /* 0x000564000c1e1900 */
[----:B------:R-:W-:-:S02]  /*0d10*/  LEA.HI R193, R193, R192, RZ, 0x3 ;  /* 0x000000c0c1c17211 */ /* 0x000fc400078f18ff */
[----:B-1----:R-:W-:-:S04]  /*0d20*/  LOP3.LUT R224, R194, 0x7f, RZ, 0xc0, !PT ;  /* 0x0000007fc2e07812 */ /* 0x002fc800078ec0ff */
[----:B------:R-:W-:Y:S01]  /*0d30*/  LEA.HI.SX32 R223, R193, R224, 0x1d ;  /* 0x000000e0c1df7211 */ /* 0x000fe200078feaff */
[----:B------:R-:W-:-:S03]  /*0d40*/  IMAD.WIDE R196, R2, 0x4, R196 ;  /* 0x0000000402c47825 */ /* 0x000fc600078e02c4 */
[C---:B------:R-:W-:Y:S01]  /*0d50*/  IADD3 R221, R223.reuse, 0x80, RZ ;  /* 0x00000080dfdd7810 */ /* 0x040fe20007ffe0ff */
[----:B------:R-:W-:Y:S01]  /*0d60*/  VIADD R2, R2, UR8 ;  /* 0x0000000802027c36 */ /* 0x000fe20008000000 */
[C---:B------:R-:W-:Y:S01]  /*0d70*/  IADD3 R219, R223.reuse, 0x180, RZ ;  /* 0x00000180dfdb7810 */ /* 0x040fe20007ffe0ff */
[C---:B------:R-:W-:Y:S02]  /*0d80*/  VIADD R220, R223.reuse, 0x100 ;  /* 0x00000100dfdc7836 */ /* 0x040fe40000000000 */
[----:B0-----:R-:W-:Y:S01]  /*0d90*/  IMAD.WIDE.U32 R194, R223, 0x10, R168 ;  /* 0x00000010dfc27825 */ /* 0x001fe200078e00a8 */
[----:B------:R-:W-:-:S03]  /*0da0*/  ISETP.GE.AND P2, PT, R2, UR9, PT ;  /* 0x0000000902007c0c */ /* 0x000fc6000bf46270 */
[----:B------:R-:W-:-:S04]  /*0db0*/  IMAD.WIDE.U32 R192, R221, 0x10, R168 ;  /* 0x00000010ddc07825 */ /* 0x000fc800078e00a8 */
[----:B--2---:R-:W-:-:S04]  /*0dc0*/  IMAD.WIDE.U32 R170, R220, 0x10, R168 ;  /* 0x00000010dcaa7825 */ /* 0x004fc800078e00a8 */
[----:B------:R-:W-:Y:S01]  /*0dd0*/  IMAD.WIDE.U32 R168, R219, 0x10, R168 ;  /* 0x00000010dba87825 */ /* 0x000fe200078e00a8 */
[----:B----4-:R-:W-:-:S13]  /*0de0*/  ISETP.GT.AND P3, PT, R198, RZ, PT ;  /* 0x000000ffc600720c */ /* 0x010fda0003f64270 */
[----:B------:R-:W-:Y:S05]  /*0df0*/  @P3 BRA `(.L_x_1318) ;  /* 0x0000000000783947 */ /* 0x000fea0003800000 */
[----:B------:R-:W-:Y:S01]  /*0e00*/  IMAD.U32 R226, RZ, RZ, UR16 ;  /* 0x00000010ffe27e24 */ /* 0x000fe2000f8e00ff */
[----:B------:R-:W-:Y:S01]  /*0e10*/  MOV R225, UR17 ;  /* 0x0000001100e17c02 */ /* 0x000fe20008000f00 */
[----:B------:R-:W0:Y:S01]  /*0e20*/  LDC.64 R248, c[0x0][0x240] ;  /* 0x00009000fff87b82 */ /* 0x000e220000000a00 */
[----:B-----5:R-:W-:Y:S02]  /*0e30*/  ISETP.GE.AND P4, PT, R227, 0x1, PT ;  /* 0x00000001e300780c */ /* 0x020fe40003f86270 */
[----:B------:R-:W-:-:S04]  /*0e40*/  ISETP.NE.U32.AND P0, PT, R226, RZ, PT ;  /* 0x000000ffe200720c */ /* 0x000fc80003f05070 */
[----:B------:R-:W-:-:S13]  /*0e50*/  ISETP.NE.AND.EX P0, PT, R225, RZ, PT, P0 ;  /* 0x000000ffe100720c */ /* 0x000fda0003f05300 */
[----:B------:R1:W5:Y:S01]  /*0e60*/  @P0 LDG.E.128 R144, desc[UR4][R192.64] ;  /* 0x00000004c0900981 */ /* 0x000362000c1e1d00 */
[----:B------:R-:W-:-:S03]  /*0e70*/  MOV R198, RZ ;  /* 0x000000ff00c67202 */ /* 0x000fc60000000f00 */
[----:B------:R2:W5:Y:S04]  /*0e80*/  @P0 LDG.E.128 R140, desc[UR4][R194.64] ;  /* 0x00000004c28c0981 */ /* 0x000568000c1e1d00 */
[----:B------:R-:W5:Y:S01]  /*0e90*/  @P0 LDG.E.128 R148, desc[UR4][R170.64] ;  /* 0x00000004aa940981 */ /* 0x000f62000c1e1d00 */
[----:B-1----:R-:W-:Y:S01]  /*0ea0*/  @P4 VIADD R192, R227, 0xffffffff ;  /* 0xffffffffe3c04836 */ /* 0x002fe20000000000 */
[----:B------:R-:W-:Y:S02]  /*0eb0*/  HFMA2.MMA R250, -RZ, RZ, 0, 0 ;  /* 0x00000000fffa7435 */ /* 0x000fe400000001ff */
[----:B------:R1:W5:Y:S01]  /*0ec0*/  @P0 LDG.E.128 R152, desc[UR4][R168.64] ;  /* 0x00000004a8980981 */ /* 0x000362000c1e1d00 */
[----:B------:R-:W-:-:S05]  /*0ed0*/  @P4 IMAD R192, R192, R230, RZ ;  /* 0x000000e6c0c04224 */ /* 0x000fca00078e02ff */
[----:B------:R-:W-:-:S04]  /*0ee0*/  @P4 SHF.R.S32.HI R193, RZ, 0x1f, R192 ;  /* 0x0000001fffc14819 */ /* 0x000fc800000114c0 */
[----:B------:R-:W-:-:S04]  /*0ef0*/  @P4 LEA.HI R193, R193, R192, RZ, 0x3 ;  /* 0x000000c0c1c14211 */ /* 0x000fc800078f18ff */
[----:B------:R-:W-:-:S04]  /*0f00*/  @P4 LEA.HI.SX32 R198, R193, R224, 0x1d ;  /* 0x000000e0c1c64211 */ /* 0x000fc800078feaff */
[C---:B--2---:R-:W-:Y:S01]  /*0f10*/  IADD3 R194, R198.reuse, 0x100, RZ ;  /* 0x00000100c6c27810 */ /* 0x044fe20007ffe0ff */
[C---:B------:R-:W-:Y:S02]  /*0f20*/  VIADD R196, R198.reuse, 0x80 ;  /* 0x00000080c6c47836 */ /* 0x040fe40000000000 */
[C---:B------:R-:W-:Y:S02]  /*0f30*/  VIADD R192, R198.reuse, 0x180 ;  /* 0x00000180c6c07836 */ /* 0x040fe40000000000 */
        /* <DEDUP_REMOVED lines=8> */
[----:B-1----:R-:W-:Y:S01]  /*0fc0*/  IMAD.MOV.U32 R169, RZ, RZ, RZ ;  /* 0x000000ffffa97224 */ /* 0x002fe200078e00ff */
[----:B------:R-:W-:Y:S06]  /*0fd0*/  BRA `(.L_x_1319) ;  /* 0x00000018001c7947 */ /* 0x000fec0003800000 */
.L_x_1318:
[----:B------:R-:W0:Y:S01]  /*0fe0*/  LDC.64 R8, c[0x0][0x238] ;  /* 0x00008e00ff087b82 */ /* 0x000e220000000a00 */
[----:B------:R-:W-:Y:S01]  /*0ff0*/  IADD3 R198, R198, -0x1, RZ ;  /* 0xffffffffc6c67810 */ /* 0x000fe20007ffe0ff */
[----:B------:R1:W2:Y:S04]  /*1000*/  LDG.E R0, desc[UR4][R196.64] ;  /* 0x00000004c4007981 */ /* 0x0002a8000c1e1900 */
[----:B------:R-:W-:Y:S02]  /*1010*/  IMAD R198, R198, R230, RZ ;  /* 0x000000e6c6c67224 */ /* 0x000fe400078e02ff */
[----:B------:R-:W3:Y:S03]  /*1020*/  LDC.64 R20, c[0x0][0x2b8] ;  /* 0x0000ae00ff147b82 */ /* 0x000ee60000000a00 */
[----:B------:R-:W-:-:S04]  /*1030*/  SHF.R.S32.HI R3, RZ, 0x1f, R198 ;  /* 0x0000001fff037819 */ /* 0x000fc800000114c6 */
[----:B------:R-:W-:Y:S01]  /*1040*/  LEA.HI R3, R3, R198, RZ, 0x3 ;  /* 0x000000c603037211 */ /* 0x000fe200078f18ff */
[----:B------:R-:W4:Y:S03]  /*1050*/  LDC.64 R204, c[0x0][0x240] ;  /* 0x00009000ffcc7b82 */ /* 0x000f260000000a00 */
[----:B------:R-:W-:Y:S01]  /*1060*/  LEA.HI.SX32 R3, R3, R224, 0x1d ;  /* 0x000000e003037211 */ /* 0x000fe200078feaff */
[----:B0-----:R-:W-:-:S04]  /*1070*/  IMAD.WIDE.U32 R176, R223, 0x10, R8 ;  /* 0x00000010dfb07825 */ /* 0x001fc800078e0008 */
[----:B------:R-:W-:Y:S02]  /*1080*/  IMAD.WIDE.U32 R172, R221, 0x10, R8 ;  /* 0x00000010ddac7825 */ /* 0x000fe400078e0008 */
[----:B------:R-:W2:Y:S02]  /*1090*/  LDG.E.128 R176, desc[UR4][R176.64] ;  /* 0x00000004b0b07981 */ /* 0x000ea4000c1e1d00 */
[----:B---3--:R-:W-:Y:S02]  /*10a0*/  IMAD.WIDE.U32 R24, R3, 0x10, R20 ;  /* 0x0000001003187825 */ /* 0x008fe400078e0014 */
[----:B------:R-:W3:Y:S04]  /*10b0*/  LDG.E.128 R172, desc[UR4][R172.64] ;  /* 0x00000004acac7981 */ /* 0x000ee8000c1e1d00 */
[----:B------:R-:W3:Y:S01]  /*10c0*/  LDG.E.128 R24, desc[UR4][R24.64] ;  /* 0x0000000418187981 */ /* 0x000ee2000c1e1d00 */
[----:B------:R-:W-:-:S04]  /*10d0*/  IMAD.WIDE.U32 R4, R220, 0x10, R8 ;  /* 0x00000010dc047825 */ /* 0x000fc800078e0008 */
[----:B------:R-:W-:Y:S02]  /*10e0*/  IMAD.WIDE.U32 R8, R219, 0x10, R8 ;  /* 0x00000010db087825 */ /* 0x000fe400078e0008 */
[----:B------:R-:W3:Y:S02]  /*10f0*/  LDG.E.128 R4, desc[UR4][R4.64] ;  /* 0x0000000404047981 */ /* 0x000ee4000c1e1d00 */
[----:B------:R-:W-:Y:S02]  /*1100*/  VIADD R13, R3, 0x80 ;  /* 0x00000080030d7836 */ /* 0x000fe40000000000 */
[----:B------:R-:W3:Y:S02]  /*1110*/  LDG.E.128 R8, desc[UR4][R8.64] ;  /* 0x0000000408087981 */ /* 0x000ee4000c1e1d00 */
[----:B------:R-:W-:-:S06]  /*1120*/  IMAD.WIDE.U32 R12, R13, 0x10, R20 ;  /* 0x000000100d0c7825 */ /* 0x000fcc00078e0014 */
[----:B------:R-:W3:Y:S01]  /*1130*/  LDG.E.128 R12, desc[UR4][R12.64] ;  /* 0x000000040c0c7981 */ /* 0x000ee2000c1e1d00 */
[----:B-----5:R-:W-:Y:S02]  /*1140*/  ISETP.GE.AND P4, PT, R227, 0x1, PT ;  /* 0x00000001e300780c */ /* 0x020fe40003f86270 */
[C---:B------:R-:W-:Y:S01]  /*1150*/  IADD3 R17, R3.reuse, 0x100, RZ ;  /* 0x0000010003117810 */ /* 0x040fe20007ffe0ff */
[----:B------:R-:W-:-:S04]  /*1160*/  VIADD R3, R3, 0x180 ;  /* 0x0000018003037836 */ /* 0x000fc80000000000 */
[----:B------:R-:W-:-:S04]  /*1170*/  IMAD.WIDE.U32 R16, R17, 0x10, R20 ;  /* 0x0000001011107825 */ /* 0x000fc800078e0014 */
[----:B------:R-:W-:Y:S02]  /*1180*/  IMAD.WIDE.U32 R20, R3, 0x10, R20 ;  /* 0x0000001003147825 */ /* 0x000fe400078e0014 */
[----:B------:R-:W-:Y:S01]  /*1190*/  @P4 IADD3 R3, R227, -0x1, RZ ;  /* 0xffffffffe3034810 */ /* 0x000fe20007ffe0ff */
[----:B------:R-:W3:Y:S01]  /*11a0*/  LDG.E.128 R16, desc[UR4][R16.64] ;  /* 0x0000000410107981 */ /* 0x000ee2000c1e1d00 */
[----:B------:R-:W-:-:S03]  /*11b0*/  MOV R226, UR16 ;  /* 0x0000001000e27c02 */ /* 0x000fc60008000f00 */
[----:B------:R-:W-:Y:S01]  /*11c0*/  @P4 IMAD R3, R3, R230, RZ ;  /* 0x000000e603034224 */ /* 0x000fe200078e02ff */
[----:B------:R-:W-:Y:S01]  /*11d0*/  ISETP.NE.U32.AND P0, PT, R226, RZ, PT ;  /* 0x000000ffe200720c */ /* 0x000fe20003f05070 */
[----:B------:R-:W-:Y:S01]  /*11e0*/  IMAD.U32 R225, RZ, RZ, UR17 ;  /* 0x00000011ffe17e24 */ /* 0x000fe2000f8e00ff */
[----:B------:R-:W3:Y:S02]  /*11f0*/  LDG.E.128 R20, desc[UR4][R20.64] ;  /* 0x0000000414147981 */ /* 0x000ee4000c1e1d00 */
[----:B------:R-:W-:Y:S02]  /*1200*/  @P4 SHF.R.S32.HI R180, RZ, 0x1f, R3 ;  /* 0x0000001fffb44819 */ /* 0x000fe40000011403 */
[----:B------:R-:W-:Y:S02]  /*1210*/  ISETP.NE.AND.EX P0, PT, R225, RZ, PT, P0 ;  /* 0x000000ffe100720c */ /* 0x000fe40003f05300 */
[----:B------:R-:W-:Y:S01]  /*1220*/  @P4 LEA.HI R180, R180, R3, RZ, 0x3 ;  /* 0x00000003b4b44211 */ /* 0x000fe200078f18ff */
[----:B------:R-:W-:-:S03]  /*1230*/  IMAD.MOV.U32 R198, RZ, RZ, RZ ;  /* 0x000000ffffc67224 */ /* 0x000fc600078e00ff */
[----:B------:R-:W-:-:S07]  /*1240*/  @P4 LEA.HI.SX32 R198, R180, R224, 0x1d ;  /* 0x000000e0b4c64211 */ /* 0x000fce00078feaff */
[----:B------:R-:W5:Y:S04]  /*1250*/  @P0 LDG.E.128 R140, desc[UR4][R194.64] ;  /* 0x00000004c28c0981 */ /* 0x000f68000c1e1d00 */
[----:B------:R-:W5:Y:S04]  /*1260*/  @P0 LDG.E.128 R144, desc[UR4][R192.64] ;  /* 0x00000004c0900981 */ /* 0x000f68000c1e1d00 */
[----:B------:R-:W5:Y:S04]  /*1270*/  @P0 LDG.E.128 R148, desc[UR4][R170.64] ;  /* 0x00000004aa940981 */ /* 0x000f68000c1e1d00 */
[----:B------:R2:W5:Y:S01]  /*1280*/  @P0 LDG.E.128 R152, desc[UR4][R168.64] ;  /* 0x00000004a8980981 */ /* 0x000562000c1e1d00 */
[----:B------:R-:W-:Y:S01]  /*1290*/  ISETP.NE.AND P0, PT, R228, RZ, PT ;  /* 0x000000ffe400720c */ /* 0x000fe20003f05270 */
[----:B-1----:R-:W-:-:S04]  /*12a0*/  VIADD R197, R198, 0x80 ;  /* 0x00000080c6c57836 */ /* 0x002fc80000000000 */
[----:B----4-:R-:W-:-:S06]  /*12b0*/  IMAD.WIDE.U32 R196, R197, 0x8, R204 ;  /* 0x00000008c5c47825 */ /* 0x010fcc00078e00cc */
[----:B------:R-:W5:Y:S01]  /*12c0*/  LDG.E.64 R196, desc[UR4][R196.64] ;  /* 0x00000004c4c47981 */ /* 0x000f62000c1e1b00 */
[----:B--2---:R-:W-:Y:S02]  /*12d0*/  FSEL R168, R0, RZ, !P0 ;  /* 0x000000ff00a87208 */ /* 0x004fe40004000000 */
[C---:B------:R-:W-:Y:S02]  /*12e0*/  PRMT R186, R179.reuse, 0x7632, R186 ;  /* 0x00007632b3ba7816 */ /* 0x040fe400000000ba */
[----:B------:R-:W-:Y:S01]  /*12f0*/  SHF.L.U32 R188, R179, 0x10, RZ ;  /* 0x00000010b3bc7819 */ /* 0x000fe200000006ff */
[C---:B------:R-:W-:Y:S01]  /*1300*/  IMAD.U32 R189, R176.reuse, 0x10000, RZ ;  /* 0x00010000b0bd7824 */ /* 0x040fe200078e00ff */
[----:B------:R-:W-:Y:S01]  /*1310*/  PRMT R3, R176, 0x7632, R3 ;  /* 0x00007632b0037816 */ /* 0x000fe20000000003 */
[----:B------:R-:W-:Y:S01]  /*1320*/  IMAD.U32 R187, R178, 0x10000, RZ ;  /* 0x00010000b2bb7824 */ /* 0x000fe200078e00ff */
[----:B------:R-:W-:Y:S02]  /*1330*/  PRMT R176, R177, 0x7632, R176 ;  /* 0x00007632b1b07816 */ /* 0x000fe400000000b0 */
[C---:B---3--:R-:W-:Y:S01]  /*1340*/  PRMT R179, R25.reuse, 0x7632, R179 ;  /* 0x0000763219b37816 */ /* 0x048fe200000000b3 */
[----:B------:R-:W-:Y:S01]  /*1350*/  IMAD.U32 R183, R25, 0x10000, RZ ;  /* 0x0001000019b77824 */ /* 0x000fe200078e00ff */
[----:B------:R-:W-:Y:S01]  /*1360*/  SHF.L.U32 R190, R177, 0x10, RZ ;  /* 0x00000010b1be7819 */ /* 0x000fe200000006ff */
[----:B------:R-:W-:Y:S01]  /*1370*/  VIADD R25, R198, 0x180 ;  /* 0x00000180c6197836 */ /* 0x000fe20000000000 */
[----:B------:R-:W-:-:S02]  /*1380*/  PRMT R177, R178, 0x7632, R177 ;  /* 0x00007632b2b17816 */ /* 0x000fc400000000b1 */
[C---:B------:R-:W-:Y:S02]  /*1390*/  PRMT R178, R24.reuse, 0x7632, R178 ;  /* 0x0000763218b27816 */ /* 0x040fe400000000b2 */
[----:B------:R-:W-:Y:S01]  /*13a0*/  SHF.L.U32 R182, R24, 0x10, RZ ;  /* 0x0000001018b67819 */ /* 0x000fe200000006ff */
[----:B------:R-:W-:Y:S01]  /*13b0*/  IMAD.WIDE.U32 R24, R25, 0x8, R204 ;  /* 0x0000000819187825 */ /* 0x000fe200078e00cc */
[C---:B------:R-:W-:Y:S02]  /*13c0*/  PRMT R191, R172.reuse, 0x7632, R191 ;  /* 0x00007632acbf7816 */ /* 0x040fe400000000bf */
[----:B------:R-:W-:Y:S01]  /*13d0*/  SHF.L.U32 R200, R172, 0x10, RZ ;  /* 0x00000010acc87819 */ /* 0x000fe200000006ff */
[C---:B------:R-:W-:Y:S01]  /*13e0*/  IMAD.U32 R185, R27.reuse, 0x10000, RZ ;  /* 0x000100001bb97824 */ /* 0x040fe200078e00ff */
[----:B------:R-:W-:Y:S01]  /*13f0*/  PRMT R181, R27, 0x7632, R181 ;  /* 0x000076321bb57816 */ /* 0x000fe200000000b5 */
[C---:B------:R-:W-:Y:S01]  /*1400*/  IMAD.U32 R201, R173.reuse, 0x10000, RZ ;  /* 0x00010000adc97824 */ /* 0x040fe200078e00ff */
[----:B------:R-:W-:Y:S01]  /*1410*/  PRMT R172, R173, 0x7632, R172 ;  /* 0x00007632adac7816 */ /* 0x000fe200000000ac */
[----:B------:R0:W5:Y:S01]  /*1420*/  LDG.E.64 R192, desc[UR4][R24.64] ;  /* 0x0000000418c07981 */ /* 0x000162000c1e1b00 */
[----:B------:R-:W-:-:S02]  /*1430*/  PRMT R173, R174, 0x7632, R173 ;  /* 0x00007632aead7816 */ /* 0x000fc400000000ad */
[----:B------:R-:W-:Y:S02]  /*1440*/  SHF.L.U32 R202, R174, 0x10, RZ ;  /* 0x00000010aeca7819 */ /* 0x000fe400000006ff */
[----:B------:R-:W-:Y:S02]  /*1450*/  IADD3 R27, R198, 0x100, RZ ;  /* 0x00000100c61b7810 */ /* 0x000fe40007ffe0ff */
[C---:B------:R-:W-:Y:S02]  /*1460*/  PRMT R174, R175.reuse, 0x7632, R174 ;  /* 0x00007632afae7816 */ /* 0x040fe400000000ae */
[----:B------:R-:W-:Y:S02]  /*1470*/  SHF.L.U32 R175, R175, 0x10, RZ ;  /* 0x00000010afaf7819 */ /* 0x000fe400000006ff */
[----:B0-----:R-:W-:Y:S01]  /*1480*/  PRMT R24, R8, 0x7632, R24 ;  /* 0x0000763208187816 */ /* 0x001fe20000000018 */
[----:B------:R-:W-:Y:S01]  /*1490*/  IMAD.WIDE.U32 R198, R198, 0x8, R204 ;  /* 0x00000008c6c67825 */ /* 0x000fe200078e00cc */
[----:B------:R-:W-:-:S02]  /*14a0*/  PRMT R180, R26, 0x7632, R180 ;  /* 0x000076321ab47816 */ /* 0x000fc400000000b4 */
[----:B------:R-:W-:Y:S01]  /*14b0*/  SHF.L.U32 R184, R26, 0x10, RZ ;  /* 0x000000101ab87819 */ /* 0x000fe200000006ff */
[----:B------:R-:W-:Y:S01]  /*14c0*/  IMAD.WIDE.U32 R26, R27, 0x8, R204 ;  /* 0x000000081b1a7825 */ /* 0x000fe200078e00cc */
[----:B------:R-:W-:Y:S02]  /*14d0*/  PRMT R171, R6, 0x7632, R171 ;  /* 0x0000763206ab7816 */ /* 0x000fe400000000ab */
[----:B------:R-:W-:Y:S02]  /*14e0*/  SHF.L.U32 R251, R7, 0x10, RZ ;  /* 0x0000001007fb7819 */ /* 0x000fe400000006ff */
[C---:B------:R-:W-:Y:S01]  /*14f0*/  PRMT R25, R9.reuse, 0x7632, R25 ;  /* 0x0000763209197816 */ /* 0x040fe20000000019 */
[C---:B------:R-:W-:Y:S01]  /*1500*/  IMAD.U32 R204, R4.reuse, 0x10000, RZ ;  /* 0x0001000004cc7824 */ /* 0x040fe200078e00ff */
[----:B------:R-:W-:Y:S01]  /*1510*/  PRMT R169, R4, 0x7632, R169 ;  /* 0x0000763204a97816 */ /* 0x000fe200000000a9 */
[C---:B------:R-:W-:Y:S01]  /*1520*/  FADD.FTZ R4, -R168.reuse, R187 ;  /* 0x000000bba8047221 */ /* 0x040fe20000010100 */
[----:B------:R-:W-:Y:S01]  /*1530*/  SHF.L.U32 R249, R9, 0x10, RZ ;  /* 0x0000001009f97819 */ /* 0x000fe200000006ff */
[----:B------:R-:W-:Y:S01]  /*1540*/  FADD.FTZ R9, -R168, R175 ;  /* 0x000000afa8097221 */ /* 0x000fe20000010100 */
[----:B------:R-:W-:Y:S01]  /*1550*/  SHF.L.U32 R174, R174, 0x10, RZ ;  /* 0x00000010aeae7819 */ /* 0x000fe200000006ff */
[----:B------:R-:W-:Y:S01]  /*1560*/  IMAD.U32 R175, R24, 0x10000, RZ ;  /* 0x0001000018af7824 */ /* 0x000fe200078e00ff */
[----:B------:R-:W-:Y:S01]  /*1570*/  SHF.L.U32 R172, R172, 0x10, RZ ;  /* 0x00000010acac7819 */ /* 0x000fe200000006ff */
[----:B------:R-:W-:Y:S01]  /*1580*/  IMAD.U32 R171, R171, 0x10000, RZ ;  /* 0x00010000abab7824 */ /* 0x000fe200078e00ff */
[----:B------:R-:W-:Y:S01]  /*1590*/  SHF.L.U32 R187, R25, 0x10, RZ ;  /* 0x0000001019bb7819 */ /* 0x000fe200000006ff */
[C---:B------:R-:W-:Y:S01]  /*15a0*/  FADD.FTZ R251, -R168.reuse, R251 ;  /* 0x000000fba8fb7221 */ /* 0x040fe20000010100 */
[C---:B------:R-:W-:Y:S01]  /*15b0*/  FADD.FTZ R25, -R168.reuse, R174 ;  /* 0x000000aea8197221 */ /* 0x040fe20000010100 */
[----:B------:R0:W5:Y:S01]  /*15c0*/  LDG.E.64 R194, desc[UR4][R26.64] ;  /* 0x000000041ac27981 */ /* 0x000162000c1e1b00 */
[C---:B------:R-:W-:Y:S01]  /*15d0*/  FADD.FTZ R213, -R168.reuse, R172 ;  /* 0x000000aca8d57221 */ /* 0x040fe20000010100 */
[C---:B------:R-:W-:Y:S01]  /*15e0*/  FADD.FTZ R174, -R168.reuse, R175 ;  /* 0x000000afa8ae7221 */ /* 0x040fe20000010100 */
[C---:B------:R-:W-:Y:S01]  /*15f0*/  FADD.FTZ R172, -R168.reuse, R171 ;  /* 0x000000aba8ac7221 */ /* 0x040fe20000010100 */
[----:B------:R-:W-:Y:S01]  /*1600*/  FADD.FTZ R175, -R168, R187 ;  /* 0x000000bba8af7221 */ /* 0x000fe20000010100 */
[C---:B------:R-:W-:Y:S01]  /*1610*/  PRMT R171, R13.reuse, 0x7632, R171 ;  /* 0x000076320dab7816 */ /* 0x040fe200000000ab */
[----:B------:R-:W-:-:S02]  /*1620*/  IMAD.U32 R187, R13, 0x10000, RZ ;  /* 0x000100000dbb7824 */ /* 0x000fc400078e00ff */
[----:B------:R-:W-:Y:S01]  /*1630*/  FMUL.FTZ R13, R218, R251 ;  /* 0x000000fbda0d7220 */ /* 0x000fe20000410000 */
[----:B------:R-:W-:Y:S01]  /*1640*/  IMAD.U32 R250, R8, 0x10000, RZ ;  /* 0x0001000008fa7824 */ /* 0x000fe200078e00ff */
[C---:B------:R-:W-:Y:S01]  /*1650*/  PRMT R170, R5.reuse, 0x7632, R170 ;  /* 0x0000763205aa7816 */ /* 0x040fe200000000aa */
[----:B------:R-:W2:Y:S01]  /*1660*/  LDL R251, [R1+0x30] ;  /* 0x0000300001fb7983 */ /* 0x000ea20000100800 */
[----:B0-----:R-:W-:Y:S02]  /*1670*/  PRMT R26, R10, 0x7632, R26 ;  /* 0x000076320a1a7816 */ /* 0x001fe4000000001a */
[----:B------:R-:W-:Y:S01]  /*1680*/  SHF.L.U32 R205, R5, 0x10, RZ ;  /* 0x0000001005cd7819 */ /* 0x000fe200000006ff */
[----:B------:R-:W-:Y:S01]  /*1690*/  FADD.FTZ R5, -R168, R188 ;  /* 0x000000bca8057221 */ /* 0x000fe20000010100 */
[----:B------:R-:W-:Y:S01]  /*16a0*/  SHF.L.U32 R176, R176, 0x10, RZ ;  /* 0x00000010b0b07819 */ /* 0x000fe200000006ff */
[----:B------:R-:W-:Y:S02]  /*16b0*/  IMAD.U32 R188, R26, 0x10000, RZ ;  /* 0x000100001abc7824 */ /* 0x000fe400078e00ff */
[----:B------:R-:W-:Y:S01]  /*16c0*/  FADD.FTZ R250, -R168, R250 ;  /* 0x000000faa8fa7221 */ /* 0x000fe20000010100 */
[----:B------:R-:W-:Y:S01]  /*16d0*/  IMAD.U32 R248, R10, 0x10000, RZ ;  /* 0x000100000af87824 */ /* 0x000fe200078e00ff */
[----:B------:R-:W-:Y:S01]  /*16e0*/  PRMT R27, R11, 0x7632, R27 ;  /* 0x000076320b1b7816 */ /* 0x000fe2000000001b */
[C---:B------:R-:W-:Y:S01]  /*16f0*/  FADD.FTZ R224, -R168.reuse, R176 ;  /* 0x000000b0a8e07221 */ /* 0x040fe20000010100 */
[C---:B------:R-:W-:Y:S01]  /*1700*/  FADD.FTZ R10, -R168.reuse, R204 ;  /* 0x000000cca80a7221 */ /* 0x040fe20000010100 */
[--C-:B------:R-:W-:Y:S01]  /*1710*/  FADD.FTZ R176, -R168, R188.reuse ;  /* 0x000000bca8b07221 */ /* 0x100fe20000010100 */
[----:B------:R-:W-:Y:S01]  /*1720*/  PRMT R188, R14, 0x7632, R188 ;  /* 0x000076320ebc7816 */ /* 0x000fe200000000bc */
[----:B------:R-:W-:Y:S01]  /*1730*/  FADD.FTZ R0, -R168, R189 ;  /* 0x000000bda8007221 */ /* 0x000fe20000010100 */
[----:B------:R-:W-:Y:S01]  /*1740*/  SHF.L.U32 R204, R14, 0x10, RZ ;  /* 0x000000100ecc7819 */ /* 0x000fe200000006ff */
[----:B------:R-:W-:Y:S01]  /*1750*/  FMUL.FTZ R14, R218, R250 ;  /* 0x000000fada0e7220 */ /* 0x000fe20000410000 */
[----:B------:R-:W-:Y:S01]  /*1760*/  IMAD.U32 R177, R177, 0x10000, RZ ;  /* 0x00010000b1b17824 */ /* 0x000fe200078e00ff */
[----:B------:R-:W-:Y:S01]  /*1770*/  SHF.L.U32 R189, R27, 0x10, RZ ;  /* 0x000000101bbd7819 */ /* 0x000fe200000006ff */
[----:B------:R-:W3:Y:S01]  /*1780*/  LDL R250, [R1+0x28] ;  /* 0x0000280001fa7983 */ /* 0x000ee20000100800 */
[C---:B------:R-:W-:Y:S01]  /*1790*/  FADD.FTZ R249, -R168.reuse, R249 ;  /* 0x000000f9a8f97221 */ /* 0x040fe20000010100 */
[----:B------:R-:W-:Y:S01]  /*17a0*/  SHF.L.U32 R239, R11, 0x10, RZ ;  /* 0x000000100bef7819 */ /* 0x000fe200000006ff */
[C---:B------:R-:W-:Y:S01]  /*17b0*/  FADD.FTZ R217, -R168.reuse, R177 ;  /* 0x000000b1a8d97221 */ /* 0x040fe20000010100 */
[C---:B------:R-:W-:Y:S01]  /*17c0*/  FADD.FTZ R11, -R168.reuse, R205 ;  /* 0x000000cda80b7221 */ /* 0x040fe20000010100 */
[--C-:B------:R-:W-:Y:S01]  /*17d0*/  FADD.FTZ R177, -R168, R189.reuse ;  /* 0x000000bda8b17221 */ /* 0x100fe20000010100 */
[----:B------:R-:W-:Y:S01]  /*17e0*/  PRMT R189, R15, 0x7632, R189 ;  /* 0x000076320fbd7816 */ /* 0x000fe200000000bd */
[----:B------:R-:W-:Y:S01]  /*17f0*/  IMAD.U32 R191, R191, 0x10000, RZ ;  /* 0x00010000bfbf7824 */ /* 0x000fe200078e00ff */
[----:B------:R-:W-:Y:S01]  /*1800*/  SHF.L.U32 R205, R15, 0x10, RZ ;  /* 0x000000100fcd7819 */ /* 0x000fe200000006ff */
[----:B------:R-:W-:Y:S01]  /*1810*/  FMUL.FTZ R15, R218, R249 ;  /* 0x000000f9da0f7220 */ /* 0x000fe20000410000 */
[----:B------:R-:W-:Y:S01]  /*1820*/  PRMT R203, R7, 0x7632, R203 ;  /* 0x0000763207cb7816 */ /* 0x000fe200000000cb */
[----:B------:R-:W4:Y:S01]  /*1830*/  LDL R249, [R1+0x38] ;  /* 0x0000380001f97983 */ /* 0x000f220000100800 */
[----:B------:R-:W-:-:S02]  /*1840*/  IMAD.U32 R169, R169, 0x10000, RZ ;  /* 0x00010000a9a97824 */ /* 0x000fc400078e00ff */
[----:B------:R-:W-:Y:S01]  /*1850*/  FADD.FTZ R214, -R168, R191 ;  /* 0x000000bfa8d67221 */ /* 0x000fe20000010100 */
[----:B------:R-:W-:Y:S01]  /*1860*/  IMAD.U32 R211, R22, 0x10000, RZ ;  /* 0x0001000016d37824 */ /* 0x000fe200078e00ff */
[----:B------:R-:W-:Y:S01]  /*1870*/  SHF.L.U32 R186, R186, 0x10, RZ ;  /* 0x00000010baba7819 */ /* 0x000fe200000006ff */
[--C-:B------:R-:W-:Y:S01]  /*1880*/  FADD.FTZ R26, -R168, R169.reuse ;  /* 0x000000a9a81a7221 */ /* 0x100fe20000010100 */
[----:B------:R-:W-:Y:S01]  /*1890*/  PRMT R169, R22, 0x7632, R169 ;  /* 0x0000763216a97816 */ /* 0x000fe200000000a9 */
[----:B------:R-:W-:Y:S01]  /*18a0*/  FMUL.FTZ R22, R218, R214 ;  /* 0x000000d6da167220 */ /* 0x000fe20000410000 */
[----:B------:R-:W-:Y:S01]  /*18b0*/  IMAD.U32 R214, R179, 0x10000, RZ ;  /* 0x00010000b3d67824 */ /* 0x000fe200078e00ff */
[----:B------:R-:W-:Y:S01]  /*18c0*/  SHF.L.U32 R203, R203, 0x10, RZ ;  /* 0x00000010cbcb7819 */ /* 0x000fe200000006ff */
[----:B------:R-:W-:Y:S02]  /*18d0*/  IMAD.U32 R173, R173, 0x10000, RZ ;  /* 0x00010000adad7824 */ /* 0x000fe400078e00ff */
[----:B------:R-:W-:Y:S01]  /*18e0*/  FADD.FTZ R215, -R168, R186 ;  /* 0x000000baa8d77221 */ /* 0x000fe20000010100 */
[----:B------:R-:W-:Y:S01]  /*18f0*/  SHF.L.U32 R206, R21, 0x10, RZ ;  /* 0x0000001015ce7819 */ /* 0x000fe200000006ff */
[----:B------:R-:W-:-:S02]  /*1900*/  IMAD.U32 R252, R6, 0x10000, RZ ;  /* 0x0001000006fc7824 */ /* 0x000fc400078e00ff */
[C---:B------:R-:W-:Y:S01]  /*1910*/  FADD.FTZ R24, -R168.reuse, R173 ;  /* 0x000000ada8187221 */ /* 0x040fe20000010100 */
[--C-:B------:R-:W-:Y:S01]  /*1920*/  FADD.FTZ R173, -R168, R203.reuse ;  /* 0x000000cba8ad7221 */ /* 0x100fe20000010100 */
[----:B------:R-:W-:Y:S01]  /*1930*/  PRMT R203, R21, 0x7632, R203 ;  /* 0x0000763215cb7816 */ /* 0x000fe200000000cb */
[----:B------:R-:W-:Y:S01]  /*1940*/  FMUL.FTZ R21, R218, R215 ;  /* 0x000000d7da157220 */ /* 0x000fe20000410000 */
[----:B------:R-:W-:Y:S01]  /*1950*/  SHF.L.U32 R170, R170, 0x10, RZ ;  /* 0x00000010aaaa7819 */ /* 0x000fe200000006ff */
[----:B------:R-:W-:Y:S01]  /*1960*/  IMAD.U32 R230, R3, 0x10000, RZ ;  /* 0x0001000003e67824 */ /* 0x000fe200078e00ff */
        /* <DEDUP_REMOVED lines=13> */
[C---:B------:R-:W-:Y:S01]  /*1a40*/  PRMT R170, R12.reuse, 0x7632, R170 ;  /* 0x000076320caa7816 */ /* 0x040fe200000000aa */
[----:B------:R-:W-:Y:S01]  /*1a50*/  IMAD.U32 R210, R19, 0x10000, RZ ;  /* 0x0001000013d27824 */ /* 0x000fe200078e00ff */
[----:B------:R-:W-:Y:S01]  /*1a60*/  SHF.L.U32 R186, R12, 0x10, RZ ;  /* 0x000000100cba7819 */ /* 0x000fe200000006ff */
[----:B------:R-:W-:Y:S01]  /*1a70*/  FMUL.FTZ R12, R218, R252 ;  /* 0x000000fcda0c7220 */ /* 0x000fe20000410000 */
[----:B------:R-:W-:Y:S01]  /*1a80*/  SHF.L.U32 R213, R178, 0x10, RZ ;  /* 0x00000010b2d57819 */ /* 0x000fe200000006ff */
[----:B------:R-:W4:Y:S01]  /*1a90*/  LDL R252, [R1+0x20] ;  /* 0x0000200001fc7983 */ /* 0x000f220000100800 */
[----:B------:R-:W-:Y:S01]  /*1aa0*/  FADD.FTZ R44, R44, R182 ;  /* 0x000000b62c2c7221 */ /* 0x000fe20000010000 */
[----:B------:R-:W-:Y:S01]  /*1ab0*/  SHF.L.U32 R209, R18, 0x10, RZ ;  /* 0x0000001012d17819 */ /* 0x000fe200000006ff */
[----:B------:R-:W-:-:S02]  /*1ac0*/  IMAD.U32 R207, R16, 0x10000, RZ ;  /* 0x0001000010cf7824 */ /* 0x000fc400078e00ff */
[----:B------:R-:W-:Y:S01]  /*1ad0*/  FADD.FTZ R46, R46, R183 ;  /* 0x000000b72e2e7221 */ /* 0x000fe20000010000 */
[----:B------:R-:W-:Y:S02]  /*1ae0*/  SHF.L.U32 R208, R17, 0x10, RZ ;  /* 0x0000001011d07819 */ /* 0x000fe400000006ff */
[----:B------:R-:W-:Y:S01]  /*1af0*/  SHF.L.U32 R212, R20, 0x10, RZ ;  /* 0x0000001014d47819 */ /* 0x000fe200000006ff */
[----:B------:R-:W-:Y:S01]  /*1b00*/  FADD.FTZ R50, R50, R185 ;  /* 0x000000b932327221 */ /* 0x000fe20000010000 */
[----:B------:R-:W5:Y:S01]  /*1b10*/  LDG.E.64 R198, desc[UR4][R198.64] ;  /* 0x00000004c6c67981 */ /* 0x000f62000c1e1b00 */
[----:B--2---:R-:W-:-:S03]  /*1b20*/  FMUL.FTZ R179, R251, R183 ;  /* 0x000000b7fbb37220 */ /* 0x004fc60000410000 */
[----:B------:R-:W2:Y:S01]  /*1b30*/  LDL R251, [R1+0x2c] ;  /* 0x00002c0001fb7983 */ /* 0x000ea20000100800 */
[----:B---3--:R-:W-:-:S03]  /*1b40*/  FMUL.FTZ R180, R250, R184 ;  /* 0x000000b8fab47220 */ /* 0x008fc60000410000 */
[----:B------:R-:W3:Y:S01]  /*1b50*/  LDL R250, [R1+0x24] ;  /* 0x0000240001fa7983 */ /* 0x000ee20000100800 */
[----:B----4-:R-:W-:-:S03]  /*1b60*/  FMUL.FTZ R178, R249, R182 ;  /* 0x000000b6f9b27220 */ /* 0x010fc60000410000 */
[----:B------:R-:W4:Y:S01]  /*1b70*/  LDL R249, [R1+0x1c] ;  /* 0x00001c0001f97983 */ /* 0x000f220000100800 */
[C---:B------:R-:W-:Y:S01]  /*1b80*/  FMUL.FTZ R0, R218.reuse, R0 ;  /* 0x00000000da007220 */ /* 0x040fe20000410000 */
[----:B------:R-:W-:Y:S01]  /*1b90*/  PRMT R201, R19, 0x7632, R201 ;  /* 0x0000763213c97816 */ /* 0x000fe200000000c9 */
[----:B------:R-:W-:Y:S01]  /*1ba0*/  FMUL.FTZ R19, R218, R224 ;  /* 0x000000e0da137220 */ /* 0x000fe20000410000 */
[----:B------:R-:W-:Y:S01]  /*1bb0*/  PRMT R200, R18, 0x7632, R200 ;  /* 0x0000763212c87816 */ /* 0x000fe200000000c8 */
[----:B------:R-:W-:Y:S01]  /*1bc0*/  FFMA.FTZ R136, R0, R182, R136 ;  /* 0x000000b600887223 */ /* 0x000fe20000010088 */
[C---:B------:R-:W-:Y:S01]  /*1bd0*/  FMUL.FTZ R18, R218.reuse, R230 ;  /* 0x000000e6da127220 */ /* 0x040fe20000410000 */
[----:B------:R-:W4:Y:S04]  /*1be0*/  LDL R182, [R1+0x34] ;  /* 0x0000340001b67983 */ /* 0x000f280000100800 */
[----:B------:R-:W4:Y:S04]  /*1bf0*/  LDL R224, [R1] ;  /* 0x0000000001e07983 */ /* 0x000f280000100800 */
[----:B------:R-:W4:Y:S01]  /*1c00*/  LDL R230, [R1+0x8] ;  /* 0x0000080001e67983 */ /* 0x000f220000100800 */
[----:B------:R-:W-:Y:S01]  /*1c10*/  FMUL.FTZ R3, R218, R3 ;  /* 0x00000003da037220 */ /* 0x000fe20000410000 */
[----:B------:R-:W-:Y:S01]  /*1c20*/  PRMT R190, R16, 0x7632, R190 ;  /* 0x0000763210be7816 */ /* 0x000fe200000000be */
[----:B------:R-:W-:-:S02]  /*1c30*/  FMUL.FTZ R16, R218, R248 ;  /* 0x000000f8da107220 */ /* 0x000fc40000410000 */
[----:B------:R-:W4:Y:S01]  /*1c40*/  LDL R248, [R1+0x18] ;  /* 0x0000180001f87983 */ /* 0x000f220000100800 */
[----:B------:R-:W-:Y:S01]  /*1c50*/  FFMA.FTZ R138, R3, R183, R138 ;  /* 0x000000b7038a7223 */ /* 0x000fe2000001008a */
[----:B------:R-:W-:Y:S01]  /*1c60*/  PRMT R191, R17, 0x7632, R191 ;  /* 0x0000763211bf7816 */ /* 0x000fe200000000bf */
[C---:B------:R-:W-:Y:S01]  /*1c70*/  FMUL.FTZ R4, R218.reuse, R4 ;  /* 0x00000004da047220 */ /* 0x040fe20000410000 */
[----:B------:R-:W-:Y:S02]  /*1c80*/  FMUL.FTZ R17, R218, R239 ;  /* 0x000000efda117220 */ /* 0x000fe40000410000 */
[----:B------:R-:W4:Y:S01]  /*1c90*/  LDL R239, [R1+0x10] ;  /* 0x0000100001ef7983 */ /* 0x000f220000100800 */
[----:B------:R-:W-:Y:S01]  /*1ca0*/  FFMA.FTZ R132, R4, R184, R132 ;  /* 0x000000b804847223 */ /* 0x000fe20000010084 */
[----:B------:R-:W-:Y:S01]  /*1cb0*/  FADD.FTZ R48, R48, R184 ;  /* 0x000000b830307221 */ /* 0x000fe20000010000 */
[----:B------:R-:W-:Y:S01]  /*1cc0*/  PRMT R202, R20, 0x7632, R202 ;  /* 0x0000763214ca7816 */ /* 0x000fe200000000ca */
[C---:B------:R-:W-:Y:S01]  /*1cd0*/  FMUL.FTZ R20, R218.reuse, R217 ;  /* 0x000000d9da147220 */ /* 0x040fe20000410000 */
[----:B------:R-:W-:Y:S01]  /*1ce0*/  FMUL.FTZ R5, R218, R5 ;  /* 0x00000005da057220 */ /* 0x000fe20000410000 */
[----:B------:R-:W-:-:S03]  /*1cf0*/  SHF.L.U32 R217, R181, 0x10, RZ ;  /* 0x00000010b5d97819 */ /* 0x000fc600000006ff */
[-C--:B------:R-:W-:Y:S01]  /*1d00*/  FFMA.FTZ R134, R5, R185.reuse, R134 ;  /* 0x000000b905867223 */ /* 0x080fe20000010086 */
[----:B------:R-:W-:Y:S01]  /*1d10*/  FMUL.FTZ R181, R252, R185 ;  /* 0x000000b9fcb57220 */ /* 0x000fe20000410000 */
[----:B--2---:R-:W-:Y:S02]  /*1d20*/  FMUL.FTZ R183, R251, R214 ;  /* 0x000000d6fbb77220 */ /* 0x004fe40000410000 */
[----:B------:R-:W2:Y:S01]  /*1d30*/  LDL R251, [R1+0x14] ;  /* 0x0000140001fb7983 */ /* 0x000ea20000100800 */
[----:B---3--:R-:W-:-:S03]  /*1d40*/  FMUL.FTZ R184, R250, R215 ;  /* 0x000000d7fab87220 */ /* 0x008fc60000410000 */
[----:B------:R-:W3:Y:S01]  /*1d50*/  LDL R250, [R1+0xc] ;  /* 0x00000c0001fa7983 */ /* 0x000ee20000100800 */
[----:B----4-:R-:W-:-:S03]  /*1d60*/  FMUL.FTZ R185, R249, R217 ;  /* 0x000000d9f9b97220 */ /* 0x010fc60000410000 */
[----:B------:R-:W4:Y:S01]  /*1d70*/  LDL R249, [R1+0x4] ;  /* 0x0000040001f97983 */ /* 0x000f220000100800 */
[C---:B------:R-:W-:Y:S01]  /*1d80*/  FMUL.FTZ R9, R218.reuse, R9 ;  /* 0x00000009da097220 */ /* 0x040fe20000410000 */
[----:B------:R-:W-:Y:S01]  /*1d90*/  FMUL.FTZ R8, R218, R8 ;  /* 0x00000008da087220 */ /* 0x000fe20000410000 */
[----:B------:R-:W-:Y:S01]  /*1da0*/  FFMA.FTZ R139, R19, R214, R139 ;  /* 0x000000d6138b7223 */ /* 0x000fe2000001008b */
[----:B------:R-:W-:Y:S01]  /*1db0*/  FADD.FTZ R47, R47, R214 ;  /* 0x000000d62f2f7221 */ /* 0x000fe20000010000 */
[-C--:B------:R-:W-:Y:S01]  /*1dc0*/  FFMA.FTZ R137, R18, R213.reuse, R137 ;  /* 0x000000d512897223 */ /* 0x080fe20000010089 */
[----:B------:R-:W-:Y:S01]  /*1dd0*/  FADD.FTZ R45, R45, R213 ;  /* 0x000000d52d2d7221 */ /* 0x000fe20000010000 */
[----:B------:R-:W-:Y:S01]  /*1de0*/  FMUL.FTZ R182, R182, R213 ;  /* 0x000000d5b6b67220 */ /* 0x000fe20000410000 */
[----:B------:R-:W-:Y:S01]  /*1df0*/  IMAD.U32 R214, R189, 0x10000, RZ ;  /* 0x00010000bdd67824 */ /* 0x000fe200078e00ff */
[----:B------:R-:W-:Y:S01]  /*1e00*/  SHF.L.U32 R213, R188, 0x10, RZ ;  /* 0x00000010bcd57819 */ /* 0x000fe200000006ff */
[-C--:B------:R-:W-:Y:S01]  /*1e10*/  FFMA.FTZ R126, R9, R205.reuse, R126 ;  /* 0x000000cd097e7223 */ /* 0x080fe2000001007e */
[----:B------:R-:W-:Y:S01]  /*1e20*/  FADD.FTZ R58, R58, R205 ;  /* 0x000000cd3a3a7221 */ /* 0x000fe20000010000 */
[----:B------:R-:W-:Y:S01]  /*1e30*/  FMUL.FTZ R189, R224, R205 ;  /* 0x000000cde0bd7220 */ /* 0x000fe20000410000 */
[-C--:B------:R-:W-:Y:S01]  /*1e40*/  FFMA.FTZ R124, R8, R204.reuse, R124 ;  /* 0x000000cc087c7223 */ /* 0x080fe2000001007c */
[----:B------:R-:W-:Y:S01]  /*1e50*/  FADD.FTZ R56, R56, R204 ;  /* 0x000000cc38387221 */ /* 0x000fe20000010000 */
[----:B------:R-:W-:Y:S01]  /*1e60*/  FMUL.FTZ R188, R230, R204 ;  /* 0x000000cce6bc7220 */ /* 0x000fe20000410000 */
[----:B------:R-:W-:Y:S01]  /*1e70*/  FADD.FTZ R205, RZ, R178 ;  /* 0x000000b2ffcd7221 */ /* 0x000fe20000010000 */
[----:B------:R-:W-:-:S03]  /*1e80*/  FFMA.FTZ R204, R0, R178, RZ ;  /* 0x000000b200cc7223 */ /* 0x000fc600000100ff */
        /* <DEDUP_REMOVED lines=13> */
[----:B------:R-:W-:Y:S02]  /*1f60*/  IMAD.U32 R170, R170, 0x10000, RZ ;  /* 0x00010000aaaa7824 */ /* 0x000fe400078e00ff */
[-C--:B------:R-:W-:Y:S01]  /*1f70*/  FFMA.FTZ R128, R6, R186.reuse, R128 ;  /* 0x000000ba06807223 */ /* 0x080fe20000010080 */
[----:B------:R-:W-:Y:S01]  /*1f80*/  FADD.FTZ R52, R52, R186 ;  /* 0x000000ba34347221 */ /* 0x000fe20000010000 */
[----:B------:R-:W-:Y:S01]  /*1f90*/  FMUL.FTZ R186, R248, R186 ;  /* 0x000000baf8ba7220 */ /* 0x000fe20000410000 */
[----:B------:R-:W-:Y:S01]  /*1fa0*/  FADD.FTZ R205, R205, R185 ;  /* 0x000000b9cdcd7221 */ /* 0x000fe20000010000 */
[----:B------:R-:W-:Y:S01]  /*1fb0*/  FFMA.FTZ R204, R21, R185, R204 ;  /* 0x000000b915cc7223 */ /* 0x000fe200000100cc */
[----:B------:R-:W-:-:S02]  /*1fc0*/  IMAD.U32 R248, R203, 0x10000, RZ ;  /* 0x00010000cbf87824 */ /* 0x000fc400078e00ff */
[----:B------:R-:W-:Y:S01]  /*1fd0*/  FMUL.FTZ R7, R218, R7 ;  /* 0x00000007da077220 */ /* 0x000fe20000410000 */
[----:B------:R-:W-:Y:S01]  /*1fe0*/  FFMA.FTZ R129, R22, R170, R129 ;  /* 0x000000aa16817223 */ /* 0x000fe20000010081 */
[----:B------:R-:W-:Y:S01]  /*1ff0*/  FADD.FTZ R53, R53, R170 ;  /* 0x000000aa35357221 */ /* 0x000fe20000010000 */
[----:B------:R-:W-:Y:S01]  /*2000*/  FFMA.FTZ R204, R6, R186, R204 ;  /* 0x000000ba06cc7223 */ /* 0x000fe200000100cc */
[----:B------:R-:W-:Y:S01]  /*2010*/  SHF.L.U32 R171, R171, 0x10, RZ ;  /* 0x00000010abab7819 */ /* 0x000fe200000006ff */
[-C--:B------:R-:W-:Y:S01]  /*2020*/  FFMA.FTZ R130, R7, R187.reuse, R130 ;  /* 0x000000bb07827223 */ /* 0x080fe20000010082 */
[----:B------:R-:W-:Y:S01]  /*2030*/  FADD.FTZ R54, R54, R187 ;  /* 0x000000bb36367221 */ /* 0x000fe20000010000 */
[----:B------:R-:W-:Y:S02]  /*2040*/  FMUL.FTZ R187, R239, R187 ;  /* 0x000000bbefbb7220 */ /* 0x000fe40000410000 */
[----:B------:R-:W-:Y:S01]  /*2050*/  FFMA.FTZ R131, R23, R171, R131 ;  /* 0x000000ab17837223 */ /* 0x000fe20000010083 */
[----:B------:R-:W-:Y:S01]  /*2060*/  FADD.FTZ R55, R55, R171 ;  /* 0x000000ab37377221 */ /* 0x000fe20000010000 */
[C---:B------:R-:W-:Y:S01]  /*2070*/  FMUL.FTZ R24, R218.reuse, R24 ;  /* 0x00000018da187220 */ /* 0x040fe20000410000 */
[----:B------:R-:W-:Y:S01]  /*2080*/  FMUL.FTZ R10, R218, R10 ;  /* 0x0000000ada0a7220 */ /* 0x000fe20000410000 */
[----:B------:R-:W-:Y:S01]  /*2090*/  FFMA.FTZ R133, R20, R215, R133 ;  /* 0x000000d714857223 */ /* 0x000fe20000010085 */
[----:B------:R-:W-:Y:S01]  /*20a0*/  FADD.FTZ R49, R49, R215 ;  /* 0x000000d731317221 */ /* 0x000fe20000010000 */
[----:B------:R-:W-:Y:S01]  /*20b0*/  SHF.L.U32 R215, R190, 0x10, RZ ;  /* 0x00000010bed77819 */ /* 0x000fe200000006ff */
[-C--:B------:R-:W-:Y:S01]  /*20c0*/  FFMA.FTZ R120, R10, R207.reuse, R120 ;  /* 0x000000cf0a787223 */ /* 0x080fe20000010078 */
[----:B------:R-:W-:Y:S01]  /*20d0*/  FADD.FTZ R60, R60, R207 ;  /* 0x000000cf3c3c7221 */ /* 0x000fe20000010000 */
[----:B------:R-:W-:Y:S01]  /*20e0*/  FMUL.FTZ R190, R246, R207 ;  /* 0x000000cff6be7220 */ /* 0x000fe20000410000 */
[----:B------:R-:W-:Y:S01]  /*20f0*/  FMUL.FTZ R207, R247, R214 ;  /* 0x000000d6f7cf7220 */ /* 0x000fe20000410000 */
        /* <DEDUP_REMOVED lines=9> */
[----:B------:R-:W-:Y:S01]  /*2190*/  FMUL.FTZ R26, R218, R26 ;  /* 0x0000001ada1a7220 */ /* 0x000fe20000410000 */
[----:B------:R-:W-:-:S02]  /*21a0*/  IMAD.U32 R224, R200, 0x10000, RZ ;  /* 0x00010000c8e07824 */ /* 0x000fc400078e00ff */
[-C--:B------:R-:W-:Y:S01]  /*21b0*/  FFMA.FTZ R116, R12, R209.reuse, R116 ;  /* 0x000000d10c747223 */ /* 0x080fe20000010074 */
[----:B------:R-:W-:Y:S01]  /*21c0*/  FADD.FTZ R64, R64, R209 ;  /* 0x000000d140407221 */ /* 0x000fe20000010000 */
[----:B------:R-:W-:Y:S01]  /*21d0*/  FMUL.FTZ R200, R242, R209 ;  /* 0x000000d1f2c87220 */ /* 0x000fe20000410000 */
[----:B------:R-:W-:Y:S01]  /*21e0*/  FMUL.FTZ R209, R243, R217 ;  /* 0x000000d9f3d17220 */ /* 0x000fe20000410000 */
[----:B------:R-:W-:Y:S01]  /*21f0*/  FMUL.FTZ R27, R218, R27 ;  /* 0x0000001bda1b7220 */ /* 0x000fe20000410000 */
[----:B------:R-:W-:Y:S01]  /*2200*/  SHF.L.U32 R230, R201, 0x10, RZ ;  /* 0x00000010c9e67819 */ /* 0x000fe200000006ff */
        /* <DEDUP_REMOVED lines=11> */
[----:B------:R-:W-:Y:S01]  /*22c0*/  FFMA.FTZ R125, R24, R213, R125 ;  /* 0x000000d5187d7223 */ /* 0x000fe2000001007d */
[----:B------:R-:W-:Y:S01]  /*22d0*/  FADD.FTZ R57, R57, R213 ;  /* 0x000000d539397221 */ /* 0x000fe20000010000 */
[----:B------:R-:W-:Y:S01]  /*22e0*/  FMUL.FTZ R174, R218, R174 ;  /* 0x000000aedaae7220 */ /* 0x000fe20000410000 */
[-C--:B------:R-:W-:Y:S01]  /*22f0*/  FFMA.FTZ R114, R15, R206.reuse, R114 ;  /* 0x000000ce0f727223 */ /* 0x080fe20000010072 */
[----:B------:R-:W-:Y:S01]  /*2300*/  FADD.FTZ R70, R70, R206 ;  /* 0x000000ce46467221 */ /* 0x000fe20000010000 */
[----:B------:R-:W-:Y:S01]  /*2310*/  FMUL.FTZ R206, R235, R206 ;  /* 0x000000ceebce7220 */ /* 0x000fe20000410000 */
[----:B------:R-:W-:Y:S01]  /*2320*/  FFMA.FTZ R127, R25, R214, R127 ;  /* 0x000000d6197f7223 */ /* 0x000fe2000001007f */
[----:B------:R-:W-:Y:S01]  /*2330*/  FADD.FTZ R59, R59, R214 ;  /* 0x000000d63b3b7221 */ /* 0x000fe20000010000 */
[----:B------:R-:W-:Y:S01]  /*2340*/  FFMA.FTZ R121, R26, R215, R121 ;  /* 0x000000d71a797223 */ /* 0x000fe20000010079 */
[----:B------:R-:W-:Y:S01]  /*2350*/  FADD.FTZ R61, R61, R215 ;  /* 0x000000d73d3d7221 */ /* 0x000fe20000010000 */
[----:B------:R-:W-:Y:S01]  /*2360*/  FMUL.FTZ R214, R234, R248 ;  /* 0x000000f8ead67220 */ /* 0x000fe20000410000 */
[C---:B------:R-:W-:Y:S01]  /*2370*/  FMUL.FTZ R175, R218.reuse, R175 ;  /* 0x000000afdaaf7220 */ /* 0x040fe20000410000 */
[----:B------:R-:W-:Y:S01]  /*2380*/  SHF.L.U32 R169, R169, 0x10, RZ ;  /* 0x00000010a9a97819 */ /* 0x000fe200000006ff */
[----:B------:R-:W-:Y:S01]  /*2390*/  FMUL.FTZ R176, R218, R176 ;  /* 0x000000b0dab07220 */ /* 0x000fe20000410000 */
[-C--:B------:R-:W-:Y:S01]  /*23a0*/  FFMA.FTZ R108, R16, R211.reuse, R108 ;  /* 0x000000d3106c7223 */ /* 0x080fe2000001006c */
[----:B------:R-:W-:Y:S01]  /*23b0*/  FADD.FTZ R72, R72, R211 ;  /* 0x000000d348487221 */ /* 0x000fe20000010000 */
[----:B------:R-:W-:Y:S01]  /*23c0*/  FMUL.FTZ R211, R233, R211 ;  /* 0x000000d3e9d37220 */ /* 0x000fe20000410000 */
[----:B------:R-:W-:Y:S01]  /*23d0*/  FFMA.FTZ R109, R176, R169, R109 ;  /* 0x000000a9b06d7223 */ /* 0x000fe2000001006d */
[----:B------:R-:W-:Y:S01]  /*23e0*/  FADD.FTZ R73, R73, R169 ;  /* 0x000000a949497221 */ /* 0x000fe20000010000 */
[----:B------:R-:W-:Y:S01]  /*23f0*/  SHF.L.U32 R168, R168, 0x10, RZ ;  /* 0x00000010a8a87819 */ /* 0x000fe200000006ff */
[-C--:B------:R-:W-:Y:S01]  /*2400*/  FFMA.FTZ R110, R17, R216.reuse, R110 ;  /* 0x000000d8116e7223 */ /* 0x080fe2000001006e */
[----:B------:R-:W-:Y:S01]  /*2410*/  FADD.FTZ R74, R74, R216 ;  /* 0x000000d84a4a7221 */ /* 0x000fe20000010000 */
[----:B------:R-:W-:Y:S01]  /*2420*/  FMUL.FTZ R216, R231, R216 ;  /* 0x000000d8e7d87220 */ /* 0x000fe20000410000 */
        /* <DEDUP_REMOVED lines=14> */
[----:B--2---:R-:W-:Y:S01]  /*2510*/  FMUL.FTZ R203, R251, R170 ;  /* 0x000000aafbcb7220 */ /* 0x004fe20000410000 */
[----:B------:R-:W-:-:S03]  /*2520*/  FADD.FTZ R170, R205, R186 ;  /* 0x000000bacdaa7221 */ /* 0x000fc60000010000 */
[----:B------:R-:W-:Y:S01]  /*2530*/  FFMA.FTZ R205, R22, R203, R204 ;  /* 0x000000cb16cd7223 */ /* 0x000fe200000100cc */
[----:B------:R-:W-:-:S04]  /*2540*/  FADD.FTZ R170, R170, R203 ;  /* 0x000000cbaaaa7221 */ /* 0x000fc80000010000 */
[----:B------:R-:W-:Y:S01]  /*2550*/  FADD.FTZ R170, R170, R187 ;  /* 0x000000bbaaaa7221 */ /* 0x000fe20000010000 */
[----:B---3--:R-:W-:Y:S01]  /*2560*/  FMUL.FTZ R204, R250, R171 ;  /* 0x000000abfacc7220 */ /* 0x008fe20000410000 */
[----:B------:R-:W-:-:S03]  /*2570*/  FFMA.FTZ R171, R7, R187, R205 ;  /* 0x000000bb07ab7223 */ /* 0x000fc600000100cd */
[----:B------:R-:W-:Y:S01]  /*2580*/  FADD.FTZ R170, R170, R204 ;  /* 0x000000ccaaaa7221 */ /* 0x000fe20000010000 */
[----:B------:R-:W-:-:S03]  /*2590*/  FFMA.FTZ R171, R23, R204, R171 ;  /* 0x000000cc17ab7223 */ /* 0x000fc600000100ab */
[----:B------:R-:W-:Y:S01]  /*25a0*/  FADD.FTZ R170, R170, R188 ;  /* 0x000000bcaaaa7221 */ /* 0x000fe20000010000 */
[----:B------:R-:W-:Y:S01]  /*25b0*/  FFMA.FTZ R171, R8, R188, R171 ;  /* 0x000000bc08ab7223 */ /* 0x000fe200000100ab */
[----:B----4-:R-:W-:-:S04]  /*25c0*/  FMUL.FTZ R205, R249, R213 ;  /* 0x000000d5f9cd7220 */ /* 0x010fc80000410000 */
        /* <DEDUP_REMOVED lines=40> */
.L_x_1319:
[----:B------:R-:W-:Y:S05]  /*2850*/  BSYNC B0 ;  /* 0x0000000000007941 */ /* 0x000fea0003800000 */
.L_x_1317:
[----:B------:R-:W0:Y:S01]  /*2860*/  S2R R171, SR_TID.X ;  /* 0x0000000000ab7919 */ /* 0x000e220000002100 */
[----:B------:R-:W-:Y:S01]  /*2870*/  LOP3.LUT P5, RZ, R222, 0xff, RZ, 0xc0, !PT ;  /* 0x000000ffdeff7812 */ /* 0x000fe200078ac0ff */
[----:B-----5:R-:W-:Y:S01]  /*2880*/  IMAD.MOV.U32 R170, RZ, RZ, R198 ;  /* 0x000000ffffaa7224 */ /* 0x020fe200078e00c6 */
[----:B------:R-:W-:Y:S01]  /*2890*/  MOV R168, R196 ;  /* 0x000000c400a87202 */ /* 0x000fe20000000f00 */
[----:B------:R-:W-:-:S03]  /*28a0*/  UMOV UR6, 0xffffffff ;  /* 0xffffffff00067882 */ /* 0x000fc60000000000 */
[----:B------:R-:W-:Y:S01]  /*28b0*/  PRMT R230, R168, 0x7610, R230 ;  /* 0x00007610a8e67816 */ /* 0x000fe200000000e6 */
[----:B------:R-:W-:Y:S01]  /*28c0*/  IMAD.MOV.U32 R168, RZ, RZ, R192 ;  /* 0x000000ffffa87224 */ /* 0x000fe200078e00c0 */
[----:B------:R-:W-:-:S04]  /*28d0*/  PRMT R239, R170, 0x7610, R239 ;  /* 0x00007610aaef7816 */ /* 0x000fc800000000ef */
[----:B------:R-:W-:Y:S02]  /*28e0*/  PRMT R222, R168, 0x7610, R222 ;  /* 0x00007610a8de7816 */ /* 0x000fe400000000de */
[----:B0-----:R-:W-:Y:S02]  /*28f0*/  SHF.R.U32.HI R248, RZ, 0x5, R171 ;  /* 0x00000005fff87819 */ /* 0x001fe400000116ab */
[----:B------:R-:W-:Y:S02]  /*2900*/  LOP3.LUT P0, RZ, R171, 0x1f, RZ, 0xc0, !PT ;  /* 0x0000001fabff7812 */ /* 0x000fe4000780c0ff */
[----:B------:R-:W-:Y:S02]  /*2910*/  MOV R171, R194 ;  /* 0x000000c200ab7202 */ /* 0x000fe40000000f00 */
[----:B------:R-:W-:Y:S02]  /*2920*/  LOP3.LUT R170, R248, 0x7fffffc, RZ, 0xc0, !PT ;  /* 0x07fffffcf8aa7812 */ /* 0x000fe400078ec0ff */
[----:B------:R-:W-:-:S02]  /*2930*/  PRMT R224, R171, 0x7610, R224 ;  /* 0x00007610abe07816 */ /* 0x000fc400000000e0 */
        /* <DEDUP_REMOVED lines=20> */
.L_x_1498:
[----:B------:R-:W2:Y:S01]  /*2a80*/  S2R R168, SR_TID.X ;  /* 0x0000000000a87919 */ /* 0x000ea20000002100 */
[----:B01----:R-:W-:Y:S01]  /*2a90*/  FADD.FTZ R169, R169, R171 ;  /* 0x000000aba9a97221 */ /* 0x003fe20000010000 */
[----:B------:R-:W-:Y:S05]  /*2aa0*/  WARPSYNC.ALL ;  /* 0x0000000000007948 */ /* 0x000fea0003800000 */
[----:B------:R-:W0:Y:S01]  /*2ab0*/  S2R R248, SR_CgaCtaId ;  /* 0x0000000000f87919 */ /* 0x000e220000008800 */
[----:B------:R-:W1:Y:S01]  /*2ac0*/  LDC R251, c[0x0][0x218] ;  /* 0x00008600fffb7b82 */ /* 0x000e620000000800 */
[----:B------:R-:W-:Y:S02]  /*2ad0*/  @P4 IADD3 R227, R227, -0x1, RZ ;  /* 0xffffffffe3e34810 */ /* 0x000fe40007ffe0ff */
[----:B--2---:R-:W-:Y:S01]  /*2ae0*/  SHF.R.U32.HI R249, RZ, 0x5, R168 ;  /* 0x00000005fff97819 */ /* 0x004fe200000116a8 */
[----:B------:R-:W-:-:S02]  /*2af0*/  FADD.FTZ R168, R250, R252 ;  /* 0x000000fcfaa87221 */ /* 0x000fc40000010000 */
[----:B-1----:R-:W-:Y:S01]  /*2b00*/  @P4 IMAD R227, R227, R251, RZ ;  /* 0x000000fbe3e34224 */ /* 0x002fe200078e02ff */
[----:B------:R-:W-:Y:S01]  /*2b10*/  @!P0 LOP3.LUT R171, R249, 0x3, RZ, 0xc0, !PT ;  /* 0x00000003f9ab8812 */ /* 0x000fe200078ec0ff */
[----:B------:R-:W1:Y:S01]  /*2b20*/  S2R R251, SR_TID.X ;  /* 0x0000000000fb7919 */ /* 0x000e620000002100 */
[----:B------:R-:W-:Y:S02]  /*2b30*/  MOV R249, 0x400 ;  /* 0x0000040000f97802 */ /* 0x000fe40000000f00 */
[----:B------:R-:W-:Y:S02]  /*2b40*/  @!P0 IADD3 R171, R170, R171, RZ ;  /* 0x000000abaaab8210 */ /* 0x000fe40007ffe0ff */
[----:B0-----:R-:W-:-:S05]  /*2b50*/  LEA R249, R248, R249, 0x18 ;  /* 0x000000f9f8f97211 */ /* 0x001fca00078ec0ff */
[----:B------:R-:W-:Y:S01]  /*2b60*/  @!P0 IMAD R171, R171, 0x8, R249 ;  /* 0x00000008abab8824 */ /* 0x000fe200078e02f9 */
[----:B------:R-:W-:-:S04]  /*2b70*/  LEA R249, R170, R249, 0x3 ;  /* 0x000000f9aaf97211 */ /* 0x000fc800078e18ff */
[----:B------:R-:W-:Y:S01]  /*2b80*/  @!P0 STS.64 [R171+0x4000], R168 ;  /* 0x004000a8ab008388 */ /* 0x000fe20000000a00 */
[----:B------:R-:W-:Y:S01]  /*2b90*/  BAR.SYNC.DEFER_BLOCKING 0x0 ;  /* 0x0000000000007b1d */ /* 0x000fe20000010000 */
[----:B-1----:R-:W-:-:S05]  /*2ba0*/  LOP3.LUT R251, R251, 0x7f, RZ, 0xc0, !PT ;  /* 0x0000007ffbfb7812 */ /* 0x002fca00078ec0ff */
[----:B------:R-:W0:Y:S02]  /*2bb0*/  LDS.128 R168, [R249+0x4000] ;  /* 0x00400000f9a87984 */ /* 0x000e240000000c00 */
[----:B0-----:R-:W-:Y:S01]  /*2bc0*/  FADD.FTZ R168, RZ, R168 ;  /* 0x000000a8ffa87221 */ /* 0x001fe20000010000 */
[----:B------:R-:W-:-:S03]  /*2bd0*/  FADD.FTZ R169, RZ, R169 ;  /* 0x000000a9ffa97221 */ /* 0x000fc60000010000 */
[----:B------:R-:W-:Y:S01]  /*2be0*/  FADD.FTZ R248, R170, R168 ;  /* 0x000000a8aaf87221 */ /* 0x000fe20000010000 */
[----:B------:R-:W-:Y:S02]  /*2bf0*/  FADD.FTZ R250, R171, R169 ;  /* 0x000000a9abfa7221 */ /* 0x000fe40000010000 */
[----:B------:R-:W0:Y:S02]  /*2c00*/  LDS.128 R168, [R249+0x4010] ;  /* 0x00401000f9a87984 */ /* 0x000e240000000c00 */
[----:B0-----:R-:W-:Y:S01]  /*2c10*/  FADD.FTZ R248, R248, R168 ;  /* 0x000000a8f8f87221 */ /* 0x001fe20000010000 */
[----:B------:R-:W-:Y:S01]  /*2c20*/  @P4 SHF.R.S32.HI R168, RZ, 0x1f, R227 ;  /* 0x0000001fffa84819 */ /* 0x000fe200000114e3 */
[----:B------:R-:W-:Y:S02]  /*2c30*/  FADD.FTZ R169, R250, R169 ;  /* 0x000000a9faa97221 */ /* 0x000fe40000010000 */
[----:B------:R-:W-:Y:S01]  /*2c40*/  FADD.FTZ R248, R170, R248 ;  /* 0x000000f8aaf87221 */ /* 0x000fe20000010000 */
[----:B------:R-:W-:Y:S01]  /*2c50*/  @P4 LEA.HI R168, R168, R227, RZ, 0x3 ;  /* 0x000000e3a8a84211 */ /* 0x000fe200078f18ff */
[----:B------:R-:W-:-:S02]  /*2c60*/  IMAD.MOV.U32 R170, RZ, RZ, RZ ;  /* 0x000000ffffaa7224 */ /* 0x000fc400078e00ff */
[----:B------:R-:W-:Y:S01]  /*2c70*/  FADD.FTZ R227, R171, R169 ;  /* 0x000000a9abe37221 */ /* 0x000fe20000010000 */
[----:B------:R-:W-:Y:S02]  /*2c80*/  @P4 LEA.HI.SX32 R170, R168, R251, 0x1d ;  /* 0x000000fba8aa4211 */ /* 0x000fe400078feaff */
[----:B------:R-:W0:Y:S03]  /*2c90*/  @P4 LDC.64 R168, c[0x0][0x220] ;  /* 0x00008800ffa84b82 */ /* 0x000e260000000a00 */
        /* <DEDUP_REMOVED lines=12> */
.L_x_1322:
[----:B------:R-:W-:Y:S02]  /*2d60*/  ISETP.NE.AND P1, PT, R228, RZ, PT ;  /* 0x000000ffe400720c */ /* 0x000fe40003f25270 */
[----:B------:R-:W-:Y:S02]  /*2d70*/  ISETP.NE.U32.AND P0, PT, R226, RZ, PT ;  /* 0x000000ffe200720c */ /* 0x000fe40003f05070 */
[----:B0-----:R-:W-:Y:S02]  /*2d80*/  FSEL R168, R171, RZ, !P1 ;  /* 0x000000ffaba87208 */ /* 0x001fe40004800000 */
[----:B------:R-:W-:-:S03]  /*2d90*/  ISETP.NE.AND.EX P0, PT, R225, RZ, PT, P0 ;  /* 0x000000ffe100720c */ /* 0x000fc60003f05300 */
[----:B------:R-:W-:-:S04]  /*2da0*/  FFMA.FTZ R168, R0, R227, R168 ;  /* 0x000000e300a87223 */ /* 0x000fc800000100a8 */
[----:B------:R-:W-:-:S04]  /*2db0*/  FADD.FTZ R168, R178, -R168 ;  /* 0x800000a8b2a87221 */ /* 0x000fc80000010000 */
[----:B------:R-:W-:Y:S02]  /*2dc0*/  FMUL.FTZ R169, R218, R168 ;  /* 0x000000a8daa97220 */ /* 0x000fe40000410000 */
[----:B------:R-:W-:-:S04]  /*2dd0*/  @P0 IMAD.U32 R168, R140, 0x10000, RZ ;  /* 0x000100008ca80824 */ /* 0x000fc800078e00ff */
[----:B------:R-:W-:-:S07]  /*2de0*/  @P0 FADD.FTZ R169, R169, R168 ;  /* 0x000000a8a9a90221 */ /* 0x000fce0000010000 */
.L_x_1323:
[----:B------:R-:W-:Y:S05]  /*2df0*/  BSYNC B0 ;  /* 0x0000000000007941 */ /* 0x000fea0003800000 */
.L_x_1321:
[----:B------:R-:W-:Y:S01]  /*2e00*/  ISETP.NE.U32.AND P1, PT, RZ, UR12, PT ;  /* 0x0000000cff007c0c */ /* 0x000fe2000bf25070 */
[----:B------:R-:W-:Y:S03]  /*2e10*/  BSSY B0, `(.L_x_1324) ;  /* 0x0000011000007945 */ /* 0x000fe60003800000 */
[----:B------:R-:W-:-:S13]  /*2e20*/  ISETP.NE.AND.EX P1, PT, RZ, UR13, PT, P1 ;  /* 0x0000000dff007c0c */ /* 0x000fda000bf25310 */
[----:B------:R-:W-:-:S04]  /*2e30*/  @P1 F2FP.BF16.F32.PACK_AB R168, RZ, R169 ;  /* 0x000000a9ffa8123e */ /* 0x000fc800000010ff */
[----:B------:R-:W-:Y:S01]  /*2e40*/  @P1 PRMT R160, R168, 0x7610, R160 ;  /* 0x00007610a8a01816 */ /* 0x000fe200000000a0 */
[----:B------:R-:W-:Y:S06]  /*2e50*/  @!P4 BRA `(.L_x_1325) ;  /* 0x000000000030c947 */ /* 0x000fec0003800000 */
[----:B------:R-:W-:Y:S01]  /*2e60*/  LOP3.LUT P6, RZ, R239, 0xff, RZ, 0xc0, !PT ;  /* 0x000000ffefff7812 */ /* 0x000fe200078cc0ff */
[----:B------:R-:W-:Y:S01]  /*2e70*/  FMUL.FTZ R168, R169, UR15 ;  /* 0x0000000fa9a87c20 */ /* 0x000fe20008410000 */
[----:B------:R-:W-:-:S03]  /*2e80*/  MOV R169, RZ ;  /* 0x000000ff00a97202 */ /* 0x000fc60000000f00 */
[----:B------:R-:W-:-:S08]  /*2e90*/  FMUL.FTZ R168, R168, UR14 ;  /* 0x0000000ea8a87c20 */ /* 0x000fd00008410000 */
[----:B-----5:R-:W-:-:S05]  /*2ea0*/  @P6 SHF.L.U32 R225, R156, 0x10, RZ ;  /* 0x000000109ce16819 */ /* 0x020fca00000006ff */
[----:B------:R-:W-:Y:S01]  /*2eb0*/  @P6 FMUL.FTZ R169, R168, R225 ;  /* 0x000000e1a8a96220 */ /* 0x000fe20000410000 */
[----:B------:R-:W-:-:S03]  /*2ec0*/  @P6 SHF.L.U32 R225, R28, 0x10, RZ ;  /* 0x000000101ce16819 */ /* 0x000fc600000006ff */
[----:B------:R-:W-:Y:S01]  /*2ed0*/  FADD.FTZ R76, R76, R169 ;  /* 0x000000a94c4c7221 */ /* 0x000fe20000010000 */
[----:B------:R-:W-:Y:S02]  /*2ee0*/  IMAD.MOV.U32 R169, RZ, RZ, RZ ;  /* 0x000000ffffa97224 */ /* 0x000fe400078e00ff */
[----:B------:R-:W-:-:S05]  /*2ef0*/  @P6 FMUL.FTZ R169, R168, R225 ;  /* 0x000000e1a8a96220 */ /* 0x000fca0000410000 */
[----:B------:R-:W-:-:S04]  /*2f00*/  F2FP.BF16.F32.PACK_AB R169, RZ, R169 ;  /* 0x000000a9ffa9723e */ /* 0x000fc800000010ff */
[----:B------:R-:W-:-:S07]  /*2f10*/  PRMT R164, R169, 0x7610, R164 ;  /* 0x00007610a9a47816 */ /* 0x000fce00000000a4 */
.L_x_1325:
[----:B------:R-:W-:Y:S05]  /*2f20*/  BSYNC B0 ;  /* 0x0000000000007941 */ /* 0x000fea0003800000 */
.L_x_1324:
[----:B------:R-:W-:Y:S04]  /*2f30*/  BSSY B0, `(.L_x_1326) ;  /* 0x000000f000007945 */ /* 0x000fe80003800000 */
[----:B------:R-:W-:Y:S05]  /*2f40*/  @P3 BRA `(.L_x_1327) ;  /* 0x0000000000143947 */ /* 0x000fea0003800000 */
[----:B------:R-:W-:Y:S01]  /*2f50*/  HFMA2.MMA R169, -RZ, RZ, 0, 0 ;  /* 0x00000000ffa97435 */ /* 0x000fe200000001ff */
[----:B------:R-:W-:Y:S10]  /*2f60*/  @!P0 BRA `(.L_x_1328) ;  /* 0x00000000002c8947 */ /* 0x000ff40003800000 */
[----:B------:R-:W-:-:S05]  /*2f70*/  PRMT R169, R140, 0x7632, R169 ;  /* 0x000076328ca97816 */ /* 0x000fca00000000a9 */
[----:B------:R-:W-:Y:S01]  /*2f80*/  IMAD.U32 R169, R169, 0x10000, RZ ;  /* 0x00010000a9a97824 */ /* 0x000fe200078e00ff */
[----:B------:R-:W-:Y:S06]  /*2f90*/  BRA `(.L_x_1328) ;  /* 0x0000000000207947 */ /* 0x000fec0003800000 */
.L_x_1327:
        /* <DEDUP_REMOVED lines=8> */
.L_x_1328:
[----:B------:R-:W-:Y:S05]  /*3020*/  BSYNC B0 ;  /* 0x0000000000007941 */ /* 0x000fea0003800000 */
.L_x_1326:
[----:B------:R-:W-:Y:S01]  /*3030*/  @P1 F2FP.BF16.F32.PACK_AB R168, RZ, R169 ;  /* 0x000000a9ffa8123e */ /* 0x000fe200000010ff */
[----:B------:R-:W-:Y:S03]  /*3040*/  BSSY B0, `(.L_x_1329) ;  /* 0x0000011000007945 */ /* 0x000fe60003800000 */
[----:B------:R-:W-:Y:S01]  /*3050*/  @P1 PRMT R160, R160, 0x5410, R168 ;  /* 0x00005410a0a01816 */ /* 0x000fe200000000a8 */
[----:B------:R-:W-:Y:S06]  /*3060*/  @!P4 BRA `(.L_x_1330) ;  /* 0x000000000038c947 */ /* 0x000fec0003800000 */
[----:B------:R-:W-:Y:S01]  /*3070*/  LOP3.LUT P6, RZ, R198, 0xff00, RZ, 0xc0, !PT ;  /* 0x0000ff00c6ff7812 */ /* 0x000fe200078cc0ff */
[----:B------:R-:W-:Y:S01]  /*3080*/  FMUL.FTZ R168, R169, UR15 ;  /* 0x0000000fa9a87c20 */ /* 0x000fe20008410000 */
[----:B------:R-:W-:-:S03]  /*3090*/  IMAD.MOV.U32 R225, RZ, RZ, RZ ;  /* 0x000000ffffe17224 */ /* 0x000fc600078e00ff */
[----:B------:R-:W-:-:S08]  /*30a0*/  FMUL.FTZ R168, R168, UR14 ;  /* 0x0000000ea8a87c20 */ /* 0x000fd00008410000 */
[----:B-----5:R-:W-:-:S04]  /*30b0*/  @P6 PRMT R169, R156, 0x7632, R169 ;  /* 0x000076329ca96816 */ /* 0x020fc800000000a9 */
[----:B------:R-:W-:-:S05]  /*30c0*/  @P6 SHF.L.U32 R169, R169, 0x10, RZ ;  /* 0x00000010a9a96819 */ /* 0x000fca00000006ff */
[----:B------:R-:W-:Y:S01]  /*30d0*/  @P6 FMUL.FTZ R225, R168, R169 ;  /* 0x000000a9a8e16220 */ /* 0x000fe20000410000 */
[----:B------:R-:W-:-:S03]  /*30e0*/  @P6 PRMT R169, R28, 0x7632, R169 ;  /* 0x000076321ca96816 */ /* 0x000fc600000000a9 */
[----:B------:R-:W-:Y:S01]  /*30f0*/  FADD.FTZ R77, R77, R225 ;  /* 0x000000e14d4d7221 */ /* 0x000fe20000010000 */
[----:B------:R-:W-:Y:S02]  /*3100*/  @P6 SHF.L.U32 R169, R169, 0x10, RZ ;  /* 0x00000010a9a96819 */ /* 0x000fe400000006ff */
[----:B------:R-:W-:-:S03]  /*3110*/  MOV R225, RZ ;  /* 0x000000ff00e17202 */ /* 0x000fc60000000f00 */
[----:B------:R-:W-:-:S05]  /*3120*/  @P6 FMUL.FTZ R225, R168, R169 ;  /* 0x000000a9a8e16220 */ /* 0x000fca0000410000 */
[----:B------:R-:W-:-:S04]  /*3130*/  F2FP.BF16.F32.PACK_AB R225, RZ, R225 ;  /* 0x000000e1ffe1723e */ /* 0x000fc800000010ff */
[----:B------:R-:W-:-:S07]  /*3140*/  PRMT R164, R164, 0x5410, R225 ;  /* 0x00005410a4a47816 */ /* 0x000fce00000000e1 */
.L_x_1330:
[----:B------:R-:W-:Y:S05]  /*3150*/  BSYNC B0 ;  /* 0x0000000000007941 */ /* 0x000fea0003800000 */
.L_x_1329:
[----:B------:R-:W-:Y:S04]  /*3160*/  BSSY B0, `(.L_x_1331) ;  /* 0x000000d000007945 */ /* 0x000fe80003800000 */
[----:B------:R-:W-:Y:S05]  /*3170*/  @P3 BRA `(.L_x_1332) ;  /* 0x0000000000103947 */ /* 0x000fea0003800000 */
[----:B------:R-:W-:Y:S01]  /*3180*/  IMAD.MOV.U32 R169, RZ, RZ, RZ ;  /* 0x000000ffffa97224 */ /* 0x000fe200078e00ff */
[----:B------:R-:W-:Y:S06]  /*3190*/  @!P0 BRA `(.L_x_1333) ;  /* 0x0000000000248947 */ /* 0x000fec0003800000 */
[----:B------:R-:W-:Y:S01]  /*31a0*/  SHF.L.U32 R169, R141, 0x10, RZ ;  /* 0x000000108da97819 */ /* 0x000fe200000006ff */
[----:B------:R-:W-:Y:S06]  /*31b0*/  BRA `(.L_x_1333) ;  /* 0x00000000001c7947 */ /* 0x000fec0003800000 */
.L_x_1332:
[----:B------:R-:W-:-:S04]  /*31c0*/  ISETP.NE.AND P6, PT, R228, RZ, PT ;  /* 0x000000ffe400720c */ /* 0x000fc80003fc5270 */
[----:B------:R-:W-:-:S05]  /*31d0*/  FSEL R168, R171, RZ, !P6 ;  /* 0x000000ffaba87208 */ /* 0x000fca0007000000 */
[----:B------:R-:W-:-:S04]  /*31e0*/  FFMA.FTZ R168, R3, R227, R168 ;  /* 0x000000e303a87223 */ /* 0x000fc800000100a8 */
[----:B------:R-:W-:-:S04]  /*31f0*/  FADD.FTZ R168, R179, -R168 ;  /* 0x800000a8b3a87221 */ /* 0x000fc80000010000 */
[----:B------:R-:W-:Y:S01]  /*3200*/  FMUL.FTZ R169, R218, R168 ;  /* 0x000000a8daa97220 */ /* 0x000fe20000410000 */
[----:B------:R-:W-:-:S05]  /*3210*/  @P0 SHF.L.U32 R168, R141, 0x10, RZ ;  /* 0x000000108da80819 */ /* 0x000fca00000006ff */
[----:B------:R-:W-:-:S07]  /*3220*/  @P0 FADD.FTZ R169, R169, R168 ;  /* 0x000000a8a9a90221 */ /* 0x000fce0000010000 */
.L_x_1333:
[----:B------:R-:W-:Y:S05]  /*3230*/  BSYNC B0 ;  /* 0x0000000000007941 */ /* 0x000fea0003800000 */
.L_x_1331:
        /* <DEDUP_REMOVED lines=8> */
[----:B-----5:R-:W-:-:S05]  /*32c0*/  @P6 SHF.L.U32 R225, R157, 0x10, RZ ;  /* 0x000000109de16819 */ /* 0x020fca00000006ff */
[----:B------:R-:W-:Y:S01]  /*32d0*/  @P6 FMUL.FTZ R169, R168, R225 ;  /* 0x000000e1a8a96220 */ /* 0x000fe20000410000 */
[----:B------:R-:W-:-:S03]  /*32e0*/  @P6 IMAD.U32 R225, R29, 0x10000, RZ ;  /* 0x000100001de16824 */ /* 0x000fc600078e00ff */
[----:B------:R-:W-:Y:S01]  /*32f0*/  FADD.FTZ R78, R78, R169 ;  /* 0x000000a94e4e7221 */ /* 0x000fe20000010000 */
[----:B------:R-:W-:-:S06]  /*3300*/  HFMA2.MMA R169, -RZ, RZ, 0, 0 ;  /* 0x00000000ffa97435 */ /* 0x000fcc00000001ff */
[----:B------:R-:W-:-:S05]  /*3310*/  @P6 FMUL.FTZ R169, R168, R225 ;  /* 0x000000e1a8a96220 */ /* 0x000fca0000410000 */
[----:B------:R-:W-:-:S04]  /*3320*/  F2FP.BF16.F32.PACK_AB R169, RZ, R169 ;  /* 0x000000a9ffa9723e */ /* 0x000fc800000010ff */
[----:B------:R-:W-:-:S07]  /*3330*/  PRMT R165, R169, 0x7610, R165 ;  /* 0x00007610a9a57816 */ /* 0x000fce00000000a5 */
.L_x_1335:
[----:B------:R-:W-:Y:S05]  /*3340*/  BSYNC B0 ;  /* 0x0000000000007941 */ /* 0x000fea0003800000 */
.L_x_1334:
[----:B------:R-:W-:Y:S04]  /*3350*/  BSSY B0, `(.L_x_1336) ;  /* 0x000000f000007945 */ /* 0x000fe80003800000 */
[----:B------:R-:W-:Y:S05]  /*3360*/  @P3 BRA `(.L_x_1337) ;  /* 0x0000000000143947 */ /* 0x000fea0003800000 */
[----:B------:R-:W-:Y:S01]  /*3370*/  MOV R169, RZ ;  /* 0x000000ff00a97202 */ /* 0x000fe20000000f00 */
[----:B------:R-:W-:Y:S06]  /*3380*/  @!P0 BRA `(.L_x_1338) ;  /* 0x00000000002c8947 */ /* 0x000fec0003800000 */
[----:B------:R-:W-:-:S04]  /*3390*/  PRMT R169, R141, 0x7632, R169 ;  /* 0x000076328da97816 */ /* 0x000fc800000000a9 */
[----:B------:R-:W-:Y:S01]  /*33a0*/  SHF.L.U32 R169, R169, 0x10, RZ ;  /* 0x00000010a9a97819 */ /* 0x000fe200000006ff */
[----:B------:R-:W-:Y:S06]  /*33b0*/  BRA `(.L_x_1338) ;  /* 0x0000000000207947 */ /* 0x000fec0003800000 */
.L_x_1337:
        /* <DEDUP_REMOVED lines=8> */
.L_x_1338:
[----:B------:R-:W-:Y:S05]  /*3440*/  BSYNC B0 ;  /* 0x0000000000007941 */ /* 0x000fea0003800000 */
.L_x_1336:
[----:B------:R-:W-:Y:S01]  /*3450*/  @P1 F2FP.BF16.F32.PACK_AB R168, RZ, R169 ;  /* 0x000000a9ffa8123e */ /* 0x000fe200000010ff */
[----:B------:R-:W-:Y:S03]  /*3460*/  BSSY B0, `(.L_x_1339) ;  /* 0x0000011000007945 */ /* 0x000fe60003800000 */
[----:B------:R-:W-:Y:S01]  /*3470*/  @P1 PRMT R161, R161, 0x5410, R168 ;  /* 0x00005410a1a11816 */ /* 0x000fe200000000a8 */
[----:B------:R-:W-:Y:S06]  /*3480*/  @!P4 BRA `(.L_x_1340) ;  /* 0x000000000038c947 */ /* 0x000fec0003800000 */
[----:B------:R-:W-:Y:S01]  /*3490*/  LOP3.LUT P6, RZ, R198, 0xff000000, RZ, 0xc0, !PT ;  /* 0xff000000c6ff7812 */ /* 0x000fe200078cc0ff */
[----:B------:R-:W-:Y:S01]  /*34a0*/  FMUL.FTZ R168, R169, UR15 ;  /* 0x0000000fa9a87c20 */ /* 0x000fe20008410000 */
[----:B------:R-:W-:-:S03]  /*34b0*/  HFMA2.MMA R225, -RZ, RZ, 0, 0 ;  /* 0x00000000ffe17435 */ /* 0x000fc600000001ff */
[----:B------:R-:W-:-:S08]  /*34c0*/  FMUL.FTZ R168, R168, UR14 ;  /* 0x0000000ea8a87c20 */ /* 0x000fd00008410000 */
[----:B-----5:R-:W-:-:S04]  /*34d0*/  @P6 PRMT R169, R157, 0x7632, R169 ;  /* 0x000076329da96816 */ /* 0x020fc800000000a9 */
[----:B------:R-:W-:-:S05]  /*34e0*/  @P6 SHF.L.U32 R169, R169, 0x10, RZ ;  /* 0x00000010a9a96819 */ /* 0x000fca00000006ff */
[----:B------:R-:W-:Y:S01]  /*34f0*/  @P6 FMUL.FTZ R225, R168, R169 ;  /* 0x000000a9a8e16220 */ /* 0x000fe20000410000 */
[----:B------:R-:W-:-:S03]  /*3500*/  @P6 PRMT R169, R29, 0x7632, R169 ;  /* 0x000076321da96816 */ /* 0x000fc600000000a9 */
[----:B------:R-:W-:Y:S01]  /*3510*/  FADD.FTZ R79, R79, R225 ;  /* 0x000000e14f4f7221 */ /* 0x000fe20000010000 */
[----:B------:R-:W-:Y:S01]  /*3520*/  MOV R225, RZ ;  /* 0x000000ff00e17202 */ /* 0x000fe20000000f00 */
[----:B------:R-:W-:-:S04]  /*3530*/  @P6 IMAD.U32 R169, R169, 0x10000, RZ ;  /* 0x00010000a9a96824 */ /* 0x000fc800078e00ff */
[----:B------:R-:W-:-:S05]  /*3540*/  @P6 FMUL.FTZ R225, R168, R169 ;  /* 0x000000a9a8e16220 */ /* 0x000fca0000410000 */
[----:B------:R-:W-:-:S04]  /*3550*/  F2FP.BF16.F32.PACK_AB R225, RZ, R225 ;  /* 0x000000e1ffe1723e */ /* 0x000fc800000010ff */
[----:B------:R-:W-:-:S07]  /*3560*/  PRMT R165, R165, 0x5410, R225 ;  /* 0x00005410a5a57816 */ /* 0x000fce00000000e1 */
.L_x_1340:
[----:B------:R-:W-:Y:S05]  /*3570*/  BSYNC B0 ;  /* 0x0000000000007941 */ /* 0x000fea0003800000 */
.L_x_1339:
[----:B------:R-:W-:Y:S04]  /*3580*/  BSSY B0, `(.L_x_1341) ;  /* 0x000000d000007945 */ /* 0x000fe80003800000 */
[----:B------:R-:W-:Y:S05]  /*3590*/  @P3 BRA `(.L_x_1342) ;  /* 0x0000000000103947 */ /* 0x000fea0003800000 */
[----:B------:R-:W-:Y:S01]  /*35a0*/  HFMA2.MMA R169, -RZ, RZ, 0, 0 ;  /* 0x00000000ffa97435 */ /* 0x000fe200000001ff */
[----:B------:R-:W-:Y:S10]  /*35b0*/  @!P0 BRA `(.L_x_1343) ;  /* 0x0000000000248947 */ /* 0x000ff40003800000 */
[----:B------:R-:W-:Y:S01]  /*35c0*/  IMAD.U32 R169, R142, 0x10000, RZ ;  /* 0x000100008ea97824 */ /* 0x000fe200078e00ff */
[----:B------:R-:W-:Y:S06]  /*35d0*/  BRA `(.L_x_1343) ;  /* 0x00000000001c7947 */ /* 0x000fec0003800000 */
.L_x_1342:
[----:B------:R-:W-:-:S04]  /*35e0*/  ISETP.NE.AND P6, PT, R228, RZ, PT ;  /* 0x000000ffe400720c */ /* 0x000fc80003fc5270 */
[----:B------:R-:W-:-:S05]  /*35f0*/  FSEL R168, R171, RZ, !P6 ;  /* 0x000000ffaba87208 */ /* 0x000fca0007000000 */
[----:B------:R-:W-:-:S04]  /*3600*/  FFMA.FTZ R168, R4, R227, R168 ;  /* 0x000000e304a87223 */ /* 0x000fc800000100a8 */
[----:B------:R-:W-:-:S04]  /*3610*/  FADD.FTZ R168, R180, -R168 ;  /* 0x800000a8b4a87221 */ /* 0x000fc80000010000 */
[----:B------:R-:W-:Y:S01]  /*3620*/  FMUL.FTZ R169, R218, R168 ;  /* 0x000000a8daa97220 */ /* 0x000fe20000410000 */
[----:B------:R-:W-:-:S05]  /*3630*/  @P0 SHF.L.U32 R168, R142, 0x10, RZ ;  /* 0x000000108ea80819 */ /* 0x000fca00000006ff */
[----:B------:R-:W-:-:S07]  /*3640*/  @P0 FADD.FTZ R169, R169, R168 ;  /* 0x000000a8a9a90221 */ /* 0x000fce0000010000 */
.L_x_1343:
[----:B------:R-:W-:Y:S05]  /*3650*/  BSYNC B0 ;  /* 0x0000000000007941 */ /* 0x000fea0003800000 */
.L_x_1341:
[----:B------:R-:W-:Y:S01]  /*3660*/  @P1 F2FP.BF16.F32.PACK_AB R168, RZ, R169 ;  /* 0x000000a9ffa8123e */ /* 0x000fe200000010ff */
[----:B------:R-:W-:Y:S03]  /*3670*/  BSSY B0, `(.L_x_1344) ;  /* 0x000000f000007945 */ /* 0x000fe60003800000 */
[----:B------:R-:W-:Y:S01]  /*3680*/  @P1 PRMT R162, R168, 0x7610, R162 ;  /* 0x00007610a8a21816 */ /* 0x000fe200000000a2 */
[----:B------:R-:W-:Y:S06]  /*3690*/  @!P4 BRA `(.L_x_1345) ;  /* 0x000000000030c947 */ /* 0x000fec0003800000 */
[----:B------:R-:W-:Y:S01]  /*36a0*/  LOP3.LUT P6, RZ, R199, 0xff, RZ, 0xc0, !PT ;  /* 0x000000ffc7ff7812 */ /* 0x000fe200078cc0ff */
[----:B------:R-:W-:Y:S01]  /*36b0*/  FMUL.FTZ R168, R169, UR15 ;  /* 0x0000000fa9a87c20 */ /* 0x000fe20008410000 */
[----:B------:R-:W-:-:S03]  /*36c0*/  MOV R169, RZ ;  /* 0x000000ff00a97202 */ /* 0x000fc60000000f00 */
[----:B------:R-:W-:-:S08]  /*36d0*/  FMUL.FTZ R168, R168, UR14 ;  /* 0x0000000ea8a87c20 */ /* 0x000fd00008410000 */
[----:B-----5:R-:W-:-:S04]  /*36e0*/  @P6 IMAD.U32 R225, R158, 0x10000, RZ ;  /* 0x000100009ee16824 */ /* 0x020fc800078e00ff */
[----:B------:R-:W-:Y:S01]  /*36f0*/  @P6 FMUL.FTZ R169, R168, R225 ;  /* 0x000000e1a8a96220 */ /* 0x000fe20000410000 */
[----:B------:R-:W-:-:S03]  /*3700*/  @P6 SHF.L.U32 R225, R30, 0x10, RZ ;  /* 0x000000101ee16819 */ /* 0x000fc600000006ff */
[----:B------:R-:W-:Y:S01]  /*3710*/  FADD.FTZ R80, R80, R169 ;  /* 0x000000a950507221 */ /* 0x000fe20000010000 */
[----:B------:R-:W-:-:S06]  /*3720*/  HFMA2.MMA R169, -RZ, RZ, 0, 0 ;  /* 0x00000000ffa97435 */ /* 0x000fcc00000001ff */
[----:B------:R-:W-:-:S05]  /*3730*/  @P6 FMUL.FTZ R169, R168, R225 ;  /* 0x000000e1a8a96220 */ /* 0x000fca0000410000 */
[----:B------:R-:W-:-:S04]  /*3740*/  F2FP.BF16.F32.PACK_AB R169, RZ, R169 ;  /* 0x000000a9ffa9723e */ /* 0x000fc800000010ff */
[----:B------:R-:W-:-:S07]  /*3750*/  PRMT R166, R169, 0x7610, R166 ;  /* 0x00007610a9a67816 */ /* 0x000fce00000000a6 */
.L_x_1345:
[----:B------:R-:W-:Y:S05]  /*3760*/  BSYNC B0 ;  /* 0x0000000000007941 */ /* 0x000fea0003800000 */
.L_x_1344:
[----:B------:R-:W-:Y:S04]  /*3770*/  BSSY B0, `(.L_x_1346) ;  /* 0x000000f000007945 */ /* 0x000fe80003800000 */
[----:B------:R-:W-:Y:S05]  /*3780*/  @P3 BRA `(.L_x_1347) ;  /* 0x0000000000143947 */ /* 0x000fea0003800000 */
[----:B------:R-:W-:Y:S01]  /*3790*/  IMAD.MOV.U32 R169, RZ, RZ, RZ ;  /* 0x000000ffffa97224 */ /* 0x000fe200078e00ff */
[----:B------:R-:W-:Y:S06]  /*37a0*/  @!P0 BRA `(.L_x_1348) ;  /* 0x00000000002c8947 */ /* 0x000fec0003800000 */
[----:B------:R-:W-:-:S04]  /*37b0*/  PRMT R169, R142, 0x7632, R169 ;  /* 0x000076328ea97816 */ /* 0x000fc800000000a9 */
[----:B------:R-:W-:Y:S01]  /*37c0*/  SHF.L.U32 R169, R169, 0x10, RZ ;  /* 0x00000010a9a97819 */ /* 0x000fe200000006ff */
[----:B------:R-:W-:Y:S06]  /*37d0*/  BRA `(.L_x_1348) ;  /* 0x0000000000207947 */ /* 0x000fec0003800000 */
.L_x_1347:
        /* <DEDUP_REMOVED lines=8> */
.L_x_1348:
[----:B------:R-:W-:Y:S05]  /*3860*/  BSYNC B0 ;  /* 0x0000000000007941 */ /* 0x000fea0003800000 */
.L_x_1346:
        /* <DEDUP_REMOVED lines=8> */
[----:B-----5:R-:W-:-:S05]  /*38f0*/  @P6 PRMT R169, R158, 0x7632, R169 ;  /* 0x000076329ea96816 */ /* 0x020fca00000000a9 */
[----:B------:R-:W-:-:S04]  /*3900*/  @P6 IMAD.U32 R169, R169, 0x10000, RZ ;  /* 0x00010000a9a96824 */ /* 0x000fc800078e00ff */
[----:B------:R-:W-:Y:S01]  /*3910*/  @P6 FMUL.FTZ R225, R168, R169 ;  /* 0x000000a9a8e16220 */ /* 0x000fe20000410000 */
[----:B------:R-:W-:-:S03]  /*3920*/  @P6 PRMT R169, R30, 0x7632, R169 ;  /* 0x000076321ea96816 */ /* 0x000fc600000000a9 */
[----:B------:R-:W-:Y:S01]  /*3930*/  FADD.FTZ R81, R81, R225 ;  /* 0x000000e151517221 */ /* 0x000fe20000010000 */
[----:B------:R-:W-:Y:S01]  /*3940*/  @P6 SHF.L.U32 R169, R169, 0x10, RZ ;  /* 0x00000010a9a96819 */ /* 0x000fe200000006ff */
[----:B------:R-:W-:-:S04]  /*3950*/  IMAD.MOV.U32 R225, RZ, RZ, RZ ;  /* 0x000000ffffe17224 */ /* 0x000fc800078e00ff */
[----:B------:R-:W-:-:S05]  /*3960*/  @P6 FMUL.FTZ R225, R168, R169 ;  /* 0x000000a9a8e16220 */ /* 0x000fca0000410000 */
[----:B------:R-:W-:-:S04]  /*3970*/  F2FP.BF16.F32.PACK_AB R225, RZ, R225 ;  /* 0x000000e1ffe1723e */ /* 0x000fc800000010ff */
[----:B------:R-:W-:-:S07]  /*3980*/  PRMT R166, R166, 0x5410, R225 ;  /* 0x00005410a6a67816 */ /* 0x000fce00000000e1 */
.L_x_1350:
[----:B------:R-:W-:Y:S05]  /*3990*/  BSYNC B0 ;  /* 0x0000000000007941 */ /* 0x000fea0003800000 */
.L_x_1349:
[----:B------:R-:W-:Y:S04]  /*39a0*/  BSSY B0, `(.L_x_1351) ;  /* 0x000000d000007945 */ /* 0x000fe80003800000 */
[----:B------:R-:W-:Y:S05]  /*39b0*/  @P3 BRA `(.L_x_1352) ;  /* 0x0000000000103947 */ /* 0x000fea0003800000 */
[----:B------:R-:W-:Y:S01]  /*39c0*/  HFMA2.MMA R169, -RZ, RZ, 0, 0 ;  /* 0x00000000ffa97435 */ /* 0x000fe200000001ff */
[----:B------:R-:W-:Y:S10]  /*39d0*/  @!P0 BRA `(.L_x_1353) ;  /* 0x0000000000248947 */ /* 0x000ff40003800000 */
[----:B------:R-:W-:Y:S01]  /*39e0*/  SHF.L.U32 R169, R143, 0x10, RZ ;  /* 0x000000108fa97819 */ /* 0x000fe200000006ff */
[----:B------:R-:W-:Y:S06]  /*39f0*/  BRA `(.L_x_1353) ;  /* 0x00000000001c7947 */ /* 0x000fec0003800000 */
.L_x_1352:
[----:B------:R-:W-:-:S04]  /*3a00*/  ISETP.NE.AND P6, PT, R228, RZ, PT ;  /* 0x000000ffe400720c */ /* 0x000fc80003fc5270 */
[----:B------:R-:W-:-:S05]  /*3a10*/  FSEL R168, R171, RZ, !P6 ;  /* 0x000000ffaba87208 */ /* 0x000fca0007000000 */
[----:B------:R-:W-:-:S04]  /*3a20*/  FFMA.FTZ R168, R5, R227, R168 ;  /* 0x000000e305a87223 */ /* 0x000fc800000100a8 */
[----:B------:R-:W-:-:S04]  /*3a30*/  FADD.FTZ R168, R181, -R168 ;  /* 0x800000a8b5a87221 */ /* 0x000fc80000010000 */
[----:B------:R-:W-:Y:S01]  /*3a40*/  FMUL.FTZ R169, R218, R168 ;  /* 0x000000a8daa97220 */ /* 0x000fe20000410000 */
[----:B------:R-:W-:-:S04]  /*3a50*/  @P0 IMAD.U32 R168, R143, 0x10000, RZ ;  /* 0x000100008fa80824 */ /* 0x000fc800078e00ff */
[----:B------:R-:W-:-:S07]  /*3a60*/  @P0 FADD.FTZ R169, R169, R168 ;  /* 0x000000a8a9a90221 */ /* 0x000fce0000010000 */
.L_x_1353:
[----:B------:R-:W-:Y:S05]  /*3a70*/  BSYNC B0 ;  /* 0x0000000000007941 */ /* 0x000fea0003800000 */
.L_x_1351:
        /* <DEDUP_REMOVED lines=16> */
.L_x_1355:
[----:B------:R-:W-:Y:S05]  /*3b80*/  BSYNC B0 ;  /* 0x0000000000007941 */ /* 0x000fea0003800000 */
.L_x_1354:
[----:B------:R-:W-:Y:S04]  /*3b90*/  BSSY B0, `(.L_x_1356) ;  /* 0x000000f000007945 */ /* 0x000fe80003800000 */
[----:B------:R-:W-:Y:S05]  /*3ba0*/  @P3 BRA `(.L_x_1357) ;  /* 0x0000000000143947 */ /* 0x000fea0003800000 */
[----:B------:R-:W-:Y:S01]  /*3bb0*/  HFMA2.MMA R169, -RZ, RZ, 0, 0 ;  /* 0x00000000ffa97435 */ /* 0x000fe200000001ff */
[----:B------:R-:W-:Y:S10]  /*3bc0*/  @!P0 BRA `(.L_x_1358) ;  /* 0x00000000002c8947 */ /* 0x000ff40003800000 */
[----:B------:R-:W-:-:S05]  /*3bd0*/  PRMT R169, R143, 0x7632, R169 ;  /* 0x000076328fa97816 */ /* 0x000fca00000000a9 */
[----:B------:R-:W-:Y:S01]  /*3be0*/  IMAD.U32 R169, R169, 0x10000, RZ ;  /* 0x00010000a9a97824 */ /* 0x000fe200078e00ff */
[----:B------:R-:W-:Y:S06]  /*3bf0*/  BRA `(.L_x_1358) ;  /* 0x0000000000207947 */ /* 0x000fec0003800000 */
.L_x_1357:
        /* <DEDUP_REMOVED lines=8> */
.L_x_1358:
[----:B------:R-:W-:Y:S05]  /*3c80*/  BSYNC B0 ;  /* 0x0000000000007941 */ /* 0x000fea0003800000 */
.L_x_1356:
        /* <DEDUP_REMOVED lines=18> */
.L_x_1360:
[----:B------:R-:W-:Y:S05]  /*3db0*/  BSYNC B0 ;  /* 0x0000000000007941 */ /* 0x000fea0003800000 */
.L_x_1359:
[----:B------:R-:W0:Y:S01]  /*3dc0*/  @P1 LDC.64 R168, c[0x0][0x308] ;  /* 0x0000c200ffa81b82 */ /* 0x000e220000000a00 */
[----:B------:R-:W-:Y:S01]  /*3dd0*/  BSSY B0, `(.L_x_1361) ;  /* 0x000000b000007945 */ /* 0x000fe20003800000 */
[----:B0-----:R-:W-:-:S05]  /*3de0*/  @P1 IMAD.WIDE.U32 R168, R223, 0x10, R168 ;  /* 0x00000010dfa81825 */ /* 0x001fca00078e00a8 */
[----:B------:R0:W-:Y:S02]  /*3df0*/  @P1 STG.E.128 desc[UR4][R168.64], R160 ;  /* 0x000000a0a8001986 */ /* 0x0001e4000c101d04 */
[----:B0-----:R-:W0:Y:S02]  /*3e00*/  @P4 LDC.64 R168, c[0x0][0x2f8] ;  /* 0x0000be00ffa84b82 */ /* 0x001e240000000a00 */
[----:B0-----:R-:W-:-:S05]  /*3e10*/  @P4 IMAD.WIDE.U32 R168, R170, 0x10, R168 ;  /* 0x00000010aaa84825 */ /* 0x001fca00078e00a8 */
[----:B------:R0:W-:Y:S01]  /*3e20*/  @P4 STG.E.128 desc[UR4][R168.64], R164 ;  /* 0x000000a4a8004986 */ /* 0x0001e2000c101d04 */
[----:B------:R-:W-:Y:S05]  /*3e30*/  @!P4 BRA `(.L_x_1362) ;  /* 0x000000000010c947 */ /* 0x000fea0003800000 */
[----:B-----5:R-:W1:Y:S01]  /*3e40*/  LDC.64 R158, c[0x0][0x220] ;  /* 0x00008800ff9e7b82 */ /* 0x020e620000000a00 */
[----:B------:R-:W-:-:S04]  /*3e50*/  VIADD R156, R170, 0x80 ;  /* 0x00000080aa9c7836 */ /* 0x000fc80000000000 */
[----:B-1----:R-:W-:-:S06]  /*3e60*/  IMAD.WIDE.U32 R156, R156, 0x10, R158 ;  /* 0x000000109c9c7825 */ /* 0x002fcc00078e009e */
[----:B------:R-:W5:Y:S02]  /*3e70*/  LDG.E.128 R156, desc[UR4][R156.64] ;  /* 0x000000049c9c7981 */ /* 0x000f64000c1e1d00 */
.L_x_1362:
[----:B------:R-:W-:Y:S05]  /*3e80*/  BSYNC B0 ;  /* 0x0000000000007941 */ /* 0x000fea0003800000 */
.L_x_1361:
[----:B------:R-:W-:Y:S04]  /*3e90*/  BSSY B0, `(.L_x_1363) ;  /* 0x000000d000007945 */ /* 0x000fe80003800000 */
[----:B------:R-:W-:Y:S05]  /*3ea0*/  @P3 BRA `(.L_x_1364) ;  /* 0x0000000000103947 */ /* 0x000fea0003800000 */
[----:B0-----:R-:W-:Y:S01]  /*3eb0*/  HFMA2.MMA R169, -RZ, RZ, 0, 0 ;  /* 0x00000000ffa97435 */ /* 0x001fe200000001ff */
[----:B------:R-:W-:Y:S10]  /*3ec0*/  @!P0 BRA `(.L_x_1365) ;  /* 0x0000000000248947 */ /* 0x000ff40003800000 */
[----:B------:R-:W-:Y:S01]  /*3ed0*/  SHF.L.U32 R169, R144, 0x10, RZ ;  /* 0x0000001090a97819 */ /* 0x000fe200000006ff */
[----:B------:R-:W-:Y:S06]  /*3ee0*/  BRA `(.L_x_1365) ;  /* 0x00000000001c7947 */ /* 0x000fec0003800000 */
.L_x_1364:
[----:B------:R-:W-:-:S04]  /*3ef0*/  ISETP.NE.AND P6, PT, R228, RZ, PT ;  /* 0x000000ffe400720c */ /* 0x000fc80003fc5270 */
[----:B0-----:R-:W-:-:S05]  /*3f00*/  FSEL R168, R171, RZ, !P6 ;  /* 0x000000ffaba87208 */ /* 0x001fca0007000000 */
[----:B------:R-:W-:-:S04]  /*3f10*/  FFMA.FTZ R168, R6, R227, R168 ;  /* 0x000000e306a87223 */ /* 0x000fc800000100a8 */
[----:B------:R-:W-:-:S04]  /*3f20*/  FADD.FTZ R168, R186, -R168 ;  /* 0x800000a8baa87221 */ /* 0x000fc80000010000 */
[----:B------:R-:W-:Y:S01]  /*3f30*/  FMUL.FTZ R169, R218, R168 ;  /* 0x000000a8daa97220 */ /* 0x000fe20000410000 */
[----:B------:R-:W-:-:S04]  /*3f40*/  @P0 IMAD.U32 R168, R144, 0x10000, RZ ;  /* 0x0001000090a80824 */ /* 0x000fc800078e00ff */
[----:B------:R-:W-:-:S07]  /*3f50*/  @P0 FADD.FTZ R169, R169, R168 ;  /* 0x000000a8a9a90221 */ /* 0x000fce0000010000 */
.L_x_1365:
[----:B------:R-:W-:Y:S05]  /*3f60*/  BSYNC B0 ;  /* 0x0000000000007941 */ /* 0x000fea0003800000 */
.L_x_1363:
        /* <DEDUP_REMOVED lines=16> */
.L_x_1367:
[----:B------:R-:W-:Y:S05]  /*4070*/  BSYNC B0 ;  /* 0x0000000000007941 */ /* 0x000fea0003800000 */
.L_x_1366:
[----:B------:R-:W-:Y:S04]  /*4080*/  BSSY B0, `(.L_x_1368) ;  /* 0x000000f000007945 */ /* 0x000fe80003800000 */
[----:B------:R-:W-:Y:S05]  /*4090*/  @P3 BRA `(.L_x_1369) ;  /* 0x0000000000143947 */ /* 0x000fea0003800000 */
[----:B------:R-:W-:Y:S01]  /*40a0*/  HFMA2.MMA R169, -RZ, RZ, 0, 0 ;  /* 0x00000000ffa97435 */ /* 0x000fe200000001ff */
[----:B------:R-:W-:Y:S10]  /*40b0*/  @!P0 BRA `(.L_x_1370) ;  /* 0x00000000002c8947 */ /* 0x000ff40003800000 */
[----:B------:R-:W-:-:S05]  /*40c0*/  PRMT R169, R144, 0x7632, R169 ;  /* 0x0000763290a97816 */ /* 0x000fca00000000a9 */
[----:B------:R-:W-:Y:S01]  /*40d0*/  IMAD.U32 R169, R169, 0x10000, RZ ;  /* 0x00010000a9a97824 */ /* 0x000fe200078e00ff */
[----:B------:R-:W-:Y:S06]  /*40e0*/  BRA `(.L_x_1370) ;  /* 0x0000000000207947 */ /* 0x000fec0003800000 */
.L_x_1369:
        /* <DEDUP_REMOVED lines=8> */
.L_x_1370:
[----:B------:R-:W-:Y:S05]  /*4170*/  BSYNC B0 ;  /* 0x0000000000007941 */ /* 0x000fea0003800000 */
.L_x_1368:
        /* <DEDUP_REMOVED lines=18> */
.L_x_1372:
[----:B------:R-:W-:Y:S05]  /*42a0*/  BSYNC B0 ;  /* 0x0000000000007941 */ /* 0x000fea0003800000 */
.L_x_1371:
[----:B------:R-:W-:Y:S04]  /*42b0*/  BSSY B0, `(.L_x_1373) ;  /* 0x000000d000007945 */ /* 0x000fe80003800000 */
[----:B------:R-:W-:Y:S05]  /*42c0*/  @P3 BRA `(.L_x_1374) ;  /* 0x0000000000103947 */ /* 0x000fea0003800000 */
[----:B------:R-:W-:Y:S01]  /*42d0*/  IMAD.MOV.U32 R169, RZ, RZ, RZ ;  /* 0x000000ffffa97224 */ /* 0x000fe200078e00ff */
[----:B------:R-:W-:Y:S06]  /*42e0*/  @!P0 BRA `(.L_x_1375) ;  /* 0x0000000000248947 */ /* 0x000fec0003800000 */
[----:B------:R-:W-:Y:S01]  /*42f0*/  SHF.L.U32 R169, R145, 0x10, RZ ;  /* 0x0000001091a97819 */ /* 0x000fe200000006ff */
[----:B------:R-:W-:Y:S06]  /*4300*/  BRA `(.L_x_1375) ;  /* 0x00000000001c7947 */ /* 0x000fec0003800000 */
.L_x_1374:
[----:B------:R-:W-:-:S04]  /*4310*/  ISETP.NE.AND P6, PT, R228, RZ, PT ;  /* 0x000000ffe400720c */ /* 0x000fc80003fc5270 */
[----:B------:R-:W-:-:S05]  /*4320*/  FSEL R168, R171, RZ, !P6 ;  /* 0x000000ffaba87208 */ /* 0x000fca0007000000 */
[----:B------:R-:W-:-:S04]  /*4330*/  FFMA.FTZ R168, R7, R227, R168 ;  /* 0x000000e307a87223 */ /* 0x000fc800000100a8 */
[----:B------:R-:W-:-:S04]  /*4340*/  FADD.FTZ R168, R187, -R168 ;  /* 0x800000a8bba87221 */ /* 0x000fc80000010000 */
[----:B------:R-:W-:Y:S01]  /*4350*/  FMUL.FTZ R169, R218, R168 ;  /* 0x000000a8daa97220 */ /* 0x000fe20000410000 */
[----:B------:R-:W-:-:S05]  /*4360*/  @P0 SHF.L.U32 R168, R145, 0x10, RZ ;  /* 0x0000001091a80819 */ /* 0x000fca00000006ff */
[----:B------:R-:W-:-:S07]  /*4370*/  @P0 FADD.FTZ R169, R169, R168 ;  /* 0x000000a8a9a90221 */ /* 0x000fce0000010000 */
.L_x_1375:
[----:B------:R-:W-:Y:S05]  /*4380*/  BSYNC B0 ;  /* 0x0000000000007941 */ /* 0x000fea0003800000 */
.L_x_1373:
        /* <DEDUP_REMOVED lines=16> */
.L_x_1377:
[----:B------:R-:W-:Y:S05]  /*4490*/  BSYNC B0 ;  /* 0x0000000000007941 */ /* 0x000fea0003800000 */
.L_x_1376:
[----:B------:R-:W-:Y:S04]  /*44a0*/  BSSY B0, `(.L_x_1378) ;  /* 0x000000f000007945 */ /* 0x000fe80003800000 */
[----:B------:R-:W-:Y:S05]  /*44b0*/  @P3 BRA `(.L_x_1379) ;  /* 0x0000000000143947 */ /* 0x000fea0003800000 */
[----:B------:R-:W-:Y:S01]  /*44c0*/  MOV R169, RZ ;  /* 0x000000ff00a97202 */ /* 0x000fe20000000f00 */
[----:B------:R-:W-:Y:S06]  /*44d0*/  @!P0 BRA `(.L_x_1380) ;  /* 0x00000000002c8947 */ /* 0x000fec0003800000 */
[----:B------:R-:W-:-:S04]  /*44e0*/  PRMT R169, R145, 0x7632, R169 ;  /* 0x0000763291a97816 */ /* 0x000fc800000000a9 */
[----:B------:R-:W-:Y:S01]  /*44f0*/  SHF.L.U32 R169, R169, 0x10, RZ ;  /* 0x00000010a9a97819 */ /* 0x000fe200000006ff */
[----:B------:R-:W-:Y:S06]  /*4500*/  BRA `(.L_x_1380) ;  /* 0x0000000000207947 */ /* 0x000fec0003800000 */
.L_x_1379:
        /* <DEDUP_REMOVED lines=8> */
.L_x_1380:
[----:B------:R-:W-:Y:S05]  /*4590*/  BSYNC B0 ;  /* 0x0000000000007941 */ /* 0x000fea0003800000 */
.L_x_1378:
        /* <DEDUP_REMOVED lines=18> */
.L_x_1382:
[----:B------:R-:W-:Y:S05]  /*46c0*/  BSYNC B0 ;  /* 0x0000000000007941 */ /* 0x000fea0003800000 */
.L_x_1381:
[----:B------:R-:W-:Y:S04]  /*46d0*/  BSSY B0, `(.L_x_1383) ;  /* 0x000000d000007945 */ /* 0x000fe80003800000 */
[----:B------:R-:W-:Y:S05]  /*46e0*/  @P3 BRA `(.L_x_1384) ;  /* 0x0000000000103947 */ /* 0x000fea0003800000 */
[----:B------:R-:W-:Y:S01]  /*46f0*/  HFMA2.MMA R169, -RZ, RZ, 0, 0 ;  /* 0x00000000ffa97435 */ /* 0x000fe200000001ff */
[----:B------:R-:W-:Y:S10]  /*4700*/  @!P0 BRA `(.L_x_1385) ;  /* 0x0000000000248947 */ /* 0x000ff40003800000 */
[----:B------:R-:W-:Y:S01]  /*4710*/  IMAD.U32 R169, R146, 0x10000, RZ ;  /* 0x0001000092a97824 */ /* 0x000fe200078e00ff */
[----:B------:R-:W-:Y:S06]  /*4720*/  BRA `(.L_x_1385) ;  /* 0x00000000001c7947 */ /* 0x000fec0003800000 */
.L_x_1384:
[----:B------:R-:W-:-:S04]  /*4730*/  ISETP.NE.AND P6, PT, R228, RZ, PT ;  /* 0x000000ffe400720c */ /* 0x000fc80003fc5270 */
[----:B------:R-:W-:-:S05]  /*4740*/  FSEL R168, R171, RZ, !P6 ;  /* 0x000000ffaba87208 */ /* 0x000fca0007000000 */
[----:B------:R-:W-:-:S04]  /*4750*/  FFMA.FTZ R168, R8, R227, R168 ;  /* 0x000000e308a87223 */ /* 0x000fc800000100a8 */
[----:B------:R-:W-:-:S04]  /*4760*/  FADD.FTZ R168, R188, -R168 ;  /* 0x800000a8bca87221 */ /* 0x000fc80000010000 */
[----:B------:R-:W-:Y:S01]  /*4770*/  FMUL.FTZ R169, R218, R168 ;  /* 0x000000a8daa97220 */ /* 0x000fe20000410000 */
[----:B------:R-:W-:-:S05]  /*4780*/  @P0 SHF.L.U32 R168, R146, 0x10, RZ ;  /* 0x0000001092a80819 */ /* 0x000fca00000006ff */
[----:B------:R-:W-:-:S07]  /*4790*/  @P0 FADD.FTZ R169, R169, R168 ;  /* 0x000000a8a9a90221 */ /* 0x000fce0000010000 */
.L_x_1385:
[----:B------:R-:W-:Y:S05]  /*47a0*/  BSYNC B0 ;  /* 0x0000000000007941 */ /* 0x000fea0003800000 */
.L_x_1383:
        /* <DEDUP_REMOVED lines=16> */
.L_x_1387:
[----:B------:R-:W-:Y:S05]  /*48b0*/  BSYNC B0 ;  /* 0x0000000000007941 */ /* 0x000fea0003800000 */
.L_x_1386:
[----:B------:R-:W-:Y:S04]  /*48c0*/  BSSY B0, `(.L_x_1388) ;  /* 0x000000f000007945 */ /* 0x000fe80003800000 */
[----:B------:R-:W-:Y:S05]  /*48d0*/  @P3 BRA `(.L_x_1389) ;  /* 0x0000000000143947 */ /* 0x000fea0003800000 */
[----:B------:R-:W-:Y:S01]  /*48e0*/  IMAD.MOV.U32 R169, RZ, RZ, RZ ;  /* 0x000000ffffa97224 */ /* 0x000fe200078e00ff */
[----:B------:R-:W-:Y:S06]  /*48f0*/  @!P0 BRA `(.L_x_1390) ;  /* 0x00000000002c8947 */ /* 0x000fec0003800000 */
[----:B------:R-:W-:-:S04]  /*4900*/  PRMT R169, R146, 0x7632, R169 ;  /* 0x0000763292a97816 */ /* 0x000fc800000000a9 */
[----:B------:R-:W-:Y:S01]  /*4910*/  SHF.L.U32 R169, R169, 0x10, RZ ;  /* 0x00000010a9a97819 */ /* 0x000fe200000006ff */
[----:B------:R-:W-:Y:S06]  /*4920*/  BRA `(.L_x_1390) ;  /* 0x0000000000207947 */ /* 0x000fec0003800000 */
.L_x_1389:
        /* <DEDUP_REMOVED lines=8> */
.L_x_1390:
[----:B------:R-:W-:Y:S05]  /*49b0*/  BSYNC B0 ;  /* 0x0000000000007941 */ /* 0x000fea0003800000 */
.L_x_1388:
        /* <DEDUP_REMOVED lines=18> */
.L_x_1392:
[----:B------:R-:W-:Y:S05]  /*4ae0*/  BSYNC B0 ;  /* 0x0000000000007941 */ /* 0x000fea0003800000 */
.L_x_1391:
[----:B------:R-:W-:Y:S04]  /*4af0*/  BSSY B0, `(.L_x_1393) ;  /* 0x000000d000007945 */ /* 0x000fe80003800000 */
[----:B------:R-:W-:Y:S05]  /*4b00*/  @P3 BRA `(.L_x_1394) ;  /* 0x0000000000103947 */ /* 0x000fea0003800000 */
[----:B------:R-:W-:Y:S01]  /*4b10*/  HFMA2.MMA R169, -RZ, RZ, 0, 0 ;  /* 0x00000000ffa97435 */ /* 0x000fe200000001ff */
[----:B------:R-:W-:Y:S10]  /*4b20*/  @!P0 BRA `(.L_x_1395) ;  /* 0x0000000000248947 */ /* 0x000ff40003800000 */
[----:B------:R-:W-:Y:S01]  /*4b30*/  SHF.L.U32 R169, R147, 0x10, RZ ;  /* 0x0000001093a97819 */ /* 0x000fe200000006ff */
[----:B------:R-:W-:Y:S06]  /*4b40*/  BRA `(.L_x_1395) ;  /* 0x00000000001c7947 */ /* 0x000fec0003800000 */
.L_x_1394:
[----:B------:R-:W-:-:S04]  /*4b50*/  ISETP.NE.AND P6, PT, R228, RZ, PT ;  /* 0x000000ffe400720c */ /* 0x000fc80003fc5270 */
[----:B------:R-:W-:-:S05]  /*4b60*/  FSEL R168, R171, RZ, !P6 ;  /* 0x000000ffaba87208 */ /* 0x000fca0007000000 */
[----:B------:R-:W-:-:S04]  /*4b70*/  FFMA.FTZ R168, R9, R227, R168 ;  /* 0x000000e309a87223 */ /* 0x000fc800000100a8 */
[----:B------:R-:W-:-:S04]  /*4b80*/  FADD.FTZ R168, R189, -R168 ;  /* 0x800000a8bda87221 */ /* 0x000fc80000010000 */
[----:B------:R-:W-:Y:S01]  /*4b90*/  FMUL.FTZ R169, R218, R168 ;  /* 0x000000a8daa97220 */ /* 0x000fe20000410000 */
[----:B------:R-:W-:-:S04]  /*4ba0*/  @P0 IMAD.U32 R168, R147, 0x10000, RZ ;  /* 0x0001000093a80824 */ /* 0x000fc800078e00ff */
[----:B------:R-:W-:-:S07]  /*4bb0*/  @P0 FADD.FTZ R169, R169, R168 ;  /* 0x000000a8a9a90221 */ /* 0x000fce0000010000 */
.L_x_1395:
[----:B------:R-:W-:Y:S05]  /*4bc0*/  BSYNC B0 ;  /* 0x0000000000007941 */ /* 0x000fea0003800000 */
.L_x_1393:
        /* <DEDUP_REMOVED lines=16> */
.L_x_1397:
[----:B------:R-:W-:Y:S05]  /*4cd0*/  BSYNC B0 ;  /* 0x0000000000007941 */ /* 0x000fea0003800000 */
.L_x_1396:
[----:B------:R-:W-:Y:S04]  /*4ce0*/  BSSY B0, `(.L_x_1398) ;  /* 0x000000f000007945 */ /* 0x000fe80003800000 */
[----:B------:R-:W-:Y:S05]  /*4cf0*/  @P3 BRA `(.L_x_1399) ;  /* 0x0000000000143947 */ /* 0x000fea0003800000 */
[----:B------:R-:W-:Y:S01]  /*4d00*/  HFMA2.MMA R169, -RZ, RZ, 0, 0 ;  /* 0x00000000ffa97435 */ /* 0x000fe200000001ff */
[----:B------:R-:W-:Y:S10]  /*4d10*/  @!P0 BRA `(.L_x_1400) ;  /* 0x00000000002c8947 */ /* 0x000ff40003800000 */
[----:B------:R-:W-:-:S05]  /*4d20*/  PRMT R169, R147, 0x7632, R169 ;  /* 0x0000763293a97816 */ /* 0x000fca00000000a9 */
[----:B------:R-:W-:Y:S01]  /*4d30*/  IMAD.U32 R169, R169, 0x10000, RZ ;  /* 0x00010000a9a97824 */ /* 0x000fe200078e00ff */
[----:B------:R-:W-:Y:S06]  /*4d40*/  BRA `(.L_x_1400) ;  /* 0x0000000000207947 */ /* 0x000fec0003800000 */
.L_x_1399:
        /* <DEDUP_REMOVED lines=8> */
.L_x_1400:
[----:B------:R-:W-:Y:S05]  /*4dd0*/  BSYNC B0 ;  /* 0x0000000000007941 */ /* 0x000fea0003800000 */
.L_x_1398:
        /* <DEDUP_REMOVED lines=18> */
.L_x_1402:
[----:B------:R-:W-:Y:S05]  /*4f00*/  BSYNC B0 ;  /* 0x0000000000007941 */ /* 0x000fea0003800000 */
.L_x_1401:
[----:B------:R-:W0:Y:S01]  /*4f10*/  @P1 LDC.64 R168, c[0x0][0x308] ;  /* 0x0000c200ffa81b82 */ /* 0x000e220000000a00 */
[----:B------:R-:W-:Y:S01]  /*4f20*/  @P4 VIADD R196, R170, 0x80 ;  /* 0x00000080aac44836 */ /* 0x000fe20000000000 */
[----:B------:R-:W-:Y:S01]  /*4f30*/  BSSY B0, `(.L_x_1403) ;  /* 0x000000b000007945 */ /* 0x000fe20003800000 */
[----:B0-----:R-:W-:-:S05]  /*4f40*/  @P1 IMAD.WIDE.U32 R168, R221, 0x10, R168 ;  /* 0x00000010dda81825 */ /* 0x001fca00078e00a8 */
[----:B------:R0:W-:Y:S02]  /*4f50*/  @P1 STG.E.128 desc[UR4][R168.64], R160 ;  /* 0x000000a0a8001986 */ /* 0x0001e4000c101d04 */
[----:B0-----:R-:W0:Y:S02]  /*4f60*/  @P4 LDC.64 R168, c[0x0][0x2f8] ;  /* 0x0000be00ffa84b82 */ /* 0x001e240000000a00 */
[----:B0-----:R-:W-:Y:S01]  /*4f70*/  @P4 IMAD.WIDE.U32 R168, R196, 0x10, R168 ;  /* 0x00000010c4a84825 */ /* 0x001fe200078e00a8 */
[----:B------:R-:W-:-:S04]  /*4f80*/  IADD3 R196, R170, 0x100, RZ ;  /* 0x00000100aac47810 */ /* 0x000fc80007ffe0ff */
[----:B------:R0:W-:Y:S01]  /*4f90*/  @P4 STG.E.128 desc[UR4][R168.64], R164 ;  /* 0x000000a4a8004986 */ /* 0x0001e2000c101d04 */
[----:B------:R-:W-:Y:S05]  /*4fa0*/  @!P4 BRA `(.L_x_1404) ;  /* 0x00000000000cc947 */ /* 0x000fea0003800000 */
[----:B-----5:R-:W1:Y:S02]  /*4fb0*/  LDC.64 R156, c[0x0][0x220] ;  /* 0x00008800ff9c7b82 */ /* 0x020e640000000a00 */
[----:B-1----:R-:W-:-:S06]  /*4fc0*/  IMAD.WIDE.U32 R156, R196, 0x10, R156 ;  /* 0x00000010c49c7825 */ /* 0x002fcc00078e009c */
[----:B------:R-:W5:Y:S02]  /*4fd0*/  LDG.E.128 R156, desc[UR4][R156.64] ;  /* 0x000000049c9c7981 */ /* 0x000f64000c1e1d00 */
.L_x_1404:
[----:B------:R-:W-:Y:S05]  /*4fe0*/  BSYNC B0 ;  /* 0x0000000000007941 */ /* 0x000fea0003800000 */
.L_x_1403:
[----:B------:R-:W-:Y:S04]  /*4ff0*/  BSSY B0, `(.L_x_1405) ;  /* 0x000000d000007945 */ /* 0x000fe80003800000 */
[----:B------:R-:W-:Y:S05]  /*5000*/  @P3 BRA `(.L_x_1406) ;  /* 0x0000000000103947 */ /* 0x000fea0003800000 */
[----:B0-----:R-:W-:Y:S01]  /*5010*/  HFMA2.MMA R169, -RZ, RZ, 0, 0 ;  /* 0x00000000ffa97435 */ /* 0x001fe200000001ff */
[----:B------:R-:W-:Y:S10]  /*5020*/  @!P0 BRA `(.L_x_1407) ;  /* 0x0000000000248947 */ /* 0x000ff40003800000 */
[----:B------:R-:W-:Y:S01]  /*5030*/  IMAD.U32 R169, R148, 0x10000, RZ ;  /* 0x0001000094a97824 */ /* 0x000fe200078e00ff */
[----:B------:R-:W-:Y:S06]  /*5040*/  BRA `(.L_x_1407) ;  /* 0x00000000001c7947 */ /* 0x000fec0003800000 */
.L_x_1406:
[----:B------:R-:W-:-:S04]  /*5050*/  ISETP.NE.AND P6, PT, R228, RZ, PT ;  /* 0x000000ffe400720c */ /* 0x000fc80003fc5270 */
[----:B0-----:R-:W-:-:S05]  /*5060*/  FSEL R168, R171, RZ, !P6 ;  /* 0x000000ffaba87208 */ /* 0x001fca0007000000 */
[----:B------:R-:W-:-:S04]  /*5070*/  FFMA.FTZ R168, R10, R227, R168 ;  /* 0x000000e30aa87223 */ /* 0x000fc800000100a8 */
[----:B------:R-:W-:-:S04]  /*5080*/  FADD.FTZ R168, R190, -R168 ;  /* 0x800000a8bea87221 */ /* 0x000fc80000010000 */
[----:B------:R-:W-:Y:S01]  /*5090*/  FMUL.FTZ R169, R218, R168 ;  /* 0x000000a8daa97220 */ /* 0x000fe20000410000 */
[----:B------:R-:W-:-:S05]  /*50a0*/  @P0 SHF.L.U32 R168, R148, 0x10, RZ ;  /* 0x0000001094a80819 */ /* 0x000fca00000006ff */
[----:B------:R-:W-:-:S07]  /*50b0*/  @P0 FADD.FTZ R169, R169, R168 ;  /* 0x000000a8a9a90221 */ /* 0x000fce0000010000 */
.L_x_1407:
[----:B------:R-:W-:Y:S05]  /*50c0*/  BSYNC B0 ;  /* 0x0000000000007941 */ /* 0x000fea0003800000 */
.L_x_1405:
        /* <DEDUP_REMOVED lines=16> */
.L_x_1409:
[----:B------:R-:W-:Y:S05]  /*51d0*/  BSYNC B0 ;  /* 0x0000000000007941 */ /* 0x000fea0003800000 */
.L_x_1408:
[----:B------:R-:W-:Y:S04]  /*51e0*/  BSSY B0, `(.L_x_1410) ;  /* 0x000000f000007945 */ /* 0x000fe80003800000 */
[----:B------:R-:W-:Y:S05]  /*51f0*/  @P3 BRA `(.L_x_1411) ;  /* 0x0000000000143947 */ /* 0x000fea0003800000 */
[----:B------:R-:W-:Y:S01]  /*5200*/  IMAD.MOV.U32 R169, RZ, RZ, RZ ;  /* 0x000000ffffa97224 */ /* 0x000fe200078e00ff */
[----:B------:R-:W-:Y:S06]  /*5210*/  @!P0 BRA `(.L_x_1412) ;  /* 0x00000000002c8947 */ /* 0x000fec0003800000 */
[----:B------:R-:W-:-:S04]  /*5220*/  PRMT R169, R148, 0x7632, R169 ;  /* 0x0000763294a97816 */ /* 0x000fc800000000a9 */
[----:B------:R-:W-:Y:S01]  /*5230*/  SHF.L.U32 R169, R169, 0x10, RZ ;  /* 0x00000010a9a97819 */ /* 0x000fe200000006ff */
[----:B------:R-:W-:Y:S06]  /*5240*/  BRA `(.L_x_1412) ;  /* 0x0000000000207947 */ /* 0x000fec0003800000 */
.L_x_1411:
        /* <DEDUP_REMOVED lines=8> */
.L_x_1412:
[----:B------:R-:W-:Y:S05]  /*52d0*/  BSYNC B0 ;  /* 0x0000000000007941 */ /* 0x000fea0003800000 */
.L_x_1410:
        /* <DEDUP_REMOVED lines=18> */
.L_x_1414:
[----:B------:R-:W-:Y:S05]  /*5400*/  BSYNC B0 ;  /* 0x0000000000007941 */ /* 0x000fea0003800000 */
.L_x_1413:
[----:B------:R-:W-:Y:S04]  /*5410*/  BSSY B0, `(.L_x_1415) ;  /* 0x000000d000007945 */ /* 0x000fe80003800000 */
[----:B------:R-:W-:Y:S05]  /*5420*/  @P3 BRA `(.L_x_1416) ;  /* 0x0000000000103947 */ /* 0x000fea0003800000 */
[----:B------:R-:W-:Y:S01]  /*5430*/  HFMA2.MMA R169, -RZ, RZ, 0, 0 ;  /* 0x00000000ffa97435 */ /* 0x000fe200000001ff */
[----:B------:R-:W-:Y:S10]  /*5440*/  @!P0 BRA `(.L_x_1417) ;  /* 0x0000000000248947 */ /* 0x000ff40003800000 */
[----:B------:R-:W-:Y:S01]  /*5450*/  SHF.L.U32 R169, R149, 0x10, RZ ;  /* 0x0000001095a97819 */ /* 0x000fe200000006ff */
[----:B------:R-:W-:Y:S06]  /*5460*/  BRA `(.L_x_1417) ;  /* 0x00000000001c7947 */ /* 0x000fec0003800000 */
.L_x_1416:
[----:B------:R-:W-:-:S04]  /*5470*/  ISETP.NE.AND P6, PT, R228, RZ, PT ;  /* 0x000000ffe400720c */ /* 0x000fc80003fc5270 */
[----:B------:R-:W-:-:S05]  /*5480*/  FSEL R168, R171, RZ, !P6 ;  /* 0x000000ffaba87208 */ /* 0x000fca0007000000 */
[----:B------:R-:W-:-:S04]  /*5490*/  FFMA.FTZ R168, R11, R227, R168 ;  /* 0x000000e30ba87223 */ /* 0x000fc800000100a8 */
[----:B------:R-:W-:-:S04]  /*54a0*/  FADD.FTZ R168, R191, -R168 ;  /* 0x800000a8bfa87221 */ /* 0x000fc80000010000 */
[----:B------:R-:W-:Y:S01]  /*54b0*/  FMUL.FTZ R169, R218, R168 ;  /* 0x000000a8daa97220 */ /* 0x000fe20000410000 */
[----:B------:R-:W-:-:S04]  /*54c0*/  @P0 IMAD.U32 R168, R149, 0x10000, RZ ;  /* 0x0001000095a80824 */ /* 0x000fc800078e00ff */
[----:B------:R-:W-:-:S07]  /*54d0*/  @P0 FADD.FTZ R169, R169, R168 ;  /* 0x000000a8a9a90221 */ /* 0x000fce0000010000 */
.L_x_1417:
[----:B------:R-:W-:Y:S05]  /*54e0*/  BSYNC B0 ;  /* 0x0000000000007941 */ /* 0x000fea0003800000 */
.L_x_1415:
        /* <DEDUP_REMOVED lines=16> */
.L_x_1419:
[----:B------:R-:W-:Y:S05]  /*55f0*/  BSYNC B0 ;  /* 0x0000000000007941 */ /* 0x000fea0003800000 */
.L_x_1418:
[----:B------:R-:W-:Y:S04]  /*5600*/  BSSY B0, `(.L_x_1420) ;  /* 0x000000f000007945 */ /* 0x000fe80003800000 */
[----:B------:R-:W-:Y:S05]  /*5610*/  @P3 BRA `(.L_x_1421) ;  /* 0x0000000000143947 */ /* 0x000fea0003800000 */
[----:B------:R-:W-:Y:S01]  /*5620*/  HFMA2.MMA R169, -RZ, RZ, 0, 0 ;  /* 0x00000000ffa97435 */ /* 0x000fe200000001ff */
[----:B------:R-:W-:Y:S10]  /*5630*/  @!P0 BRA `(.L_x_1422) ;  /* 0x00000000002c8947 */ /* 0x000ff40003800000 */
[----:B------:R-:W-:-:S05]  /*5640*/  PRMT R169, R149, 0x7632, R169 ;  /* 0x0000763295a97816 */ /* 0x000fca00000000a9 */
[----:B------:R-:W-:Y:S01]  /*5650*/  IMAD.U32 R169, R169, 0x10000, RZ ;  /* 0x00010000a9a97824 */ /* 0x000fe200078e00ff */
[----:B------:R-:W-:Y:S06]  /*5660*/  BRA `(.L_x_1422) ;  /* 0x0000000000207947 */ /* 0x000fec0003800000 */
.L_x_1421:
        /* <DEDUP_REMOVED lines=8> */
.L_x_1422:
[----:B------:R-:W-:Y:S05]  /*56f0*/  BSYNC B0 ;  /* 0x0000000000007941 */ /* 0x000fea0003800000 */
.L_x_1420:
        /* <DEDUP_REMOVED lines=18> */
.L_x_1424:
[----:B------:R-:W-:Y:S05]  /*5820*/  BSYNC B0 ;  /* 0x0000000000007941 */ /* 0x000fea0003800000 */
.L_x_1423:
[----:B------:R-:W-:Y:S04]  /*5830*/  BSSY B0, `(.L_x_1425) ;  /* 0x000000d000007945 */ /* 0x000fe80003800000 */
[----:B------:R-:W-:Y:S05]  /*5840*/  @P3 BRA `(.L_x_1426) ;  /* 0x0000000000103947 */ /* 0x000fea0003800000 */
[----:B------:R-:W-:Y:S01]  /*5850*/  IMAD.MOV.U32 R169, RZ, RZ, RZ ;  /* 0x000000ffffa97224 */ /* 0x000fe200078e00ff */
[----:B------:R-:W-:Y:S06]  /*5860*/  @!P0 BRA `(.L_x_1427) ;  /* 0x0000000000248947 */ /* 0x000fec0003800000 */
[----:B------:R-:W-:Y:S01]  /*5870*/  SHF.L.U32 R169, R150, 0x10, RZ ;  /* 0x0000001096a97819 */ /* 0x000fe200000006ff */
[----:B------:R-:W-:Y:S06]  /*5880*/  BRA `(.L_x_1427) ;  /* 0x00000000001c7947 */ /* 0x000fec0003800000 */
.L_x_1426:
[----:B------:R-:W-:-:S04]  /*5890*/  ISETP.NE.AND P6, PT, R228, RZ, PT ;  /* 0x000000ffe400720c */ /* 0x000fc80003fc5270 */
[----:B------:R-:W-:-:S05]  /*58a0*/  FSEL R168, R171, RZ, !P6 ;  /* 0x000000ffaba87208 */ /* 0x000fca0007000000 */
[----:B------:R-:W-:-:S04]  /*58b0*/  FFMA.FTZ R168, R12, R227, R168 ;  /* 0x000000e30ca87223 */ /* 0x000fc800000100a8 */
[----:B------:R-:W-:-:S04]  /*58c0*/  FADD.FTZ R168, R200, -R168 ;  /* 0x800000a8c8a87221 */ /* 0x000fc80000010000 */
[----:B------:R-:W-:Y:S01]  /*58d0*/  FMUL.FTZ R169, R218, R168 ;  /* 0x000000a8daa97220 */ /* 0x000fe20000410000 */
[----:B------:R-:W-:-:S05]  /*58e0*/  @P0 SHF.L.U32 R168, R150, 0x10, RZ ;  /* 0x0000001096a80819 */ /* 0x000fca00000006ff */
[----:B------:R-:W-:-:S07]  /*58f0*/  @P0 FADD.FTZ R169, R169, R168 ;  /* 0x000000a8a9a90221 */ /* 0x000fce0000010000 */
.L_x_1427:
[----:B------:R-:W-:Y:S05]  /*5900*/  BSYNC B0 ;  /* 0x0000000000007941 */ /* 0x000fea0003800000 */
.L_x_1425:
        /* <DEDUP_REMOVED lines=16> */
.L_x_1429:
[----:B------:R-:W-:Y:S05]  /*5a10*/  BSYNC B0 ;  /* 0x0000000000007941 */ /* 0x000fea0003800000 */
.L_x_1428:
[----:B------:R-:W-:Y:S04]  /*5a20*/  BSSY B0, `(.L_x_1430) ;  /* 0x000000f000007945 */ /* 0x000fe80003800000 */
[----:B------:R-:W-:Y:S05]  /*5a30*/  @P3 BRA `(.L_x_1431) ;  /* 0x0000000000143947 */ /* 0x000fea0003800000 */
[----:B------:R-:W-:Y:S01]  /*5a40*/  MOV R169, RZ ;  /* 0x000000ff00a97202 */ /* 0x000fe20000000f00 */
[----:B------:R-:W-:Y:S06]  /*5a50*/  @!P0 BRA `(.L_x_1432) ;  /* 0x00000000002c8947 */ /* 0x000fec0003800000 */
[----:B------:R-:W-:-:S04]  /*5a60*/  PRMT R169, R150, 0x7632, R169 ;  /* 0x0000763296a97816 */ /* 0x000fc800000000a9 */
[----:B------:R-:W-:Y:S01]  /*5a70*/  SHF.L.U32 R169, R169, 0x10, RZ ;  /* 0x00000010a9a97819 */ /* 0x000fe200000006ff */
[----:B------:R-:W-:Y:S06]  /*5a80*/  BRA `(.L_x_1432) ;  /* 0x0000000000207947 */ /* 0x000fec0003800000 */
.L_x_1431:
        /* <DEDUP_REMOVED lines=8> */
.L_x_1432:
[----:B------:R-:W-:Y:S05]  /*5b10*/  BSYNC B0 ;  /* 0x0000000000007941 */ /* 0x000fea0003800000 */
.L_x_1430:
        /* <DEDUP_REMOVED lines=18> */
.L_x_1434:
[----:B------:R-:W-:Y:S05]  /*5c40*/  BSYNC B0 ;  /* 0x0000000000007941 */ /* 0x000fea0003800000 */
.L_x_1433:
[----:B------:R-:W-:Y:S04]  /*5c50*/  BSSY B0, `(.L_x_1435) ;  /* 0x000000d000007945 */ /* 0x000fe80003800000 */
[----:B------:R-:W-:Y:S05]  /*5c60*/  @P3 BRA `(.L_x_1436) ;  /* 0x0000000000103947 */ /* 0x000fea0003800000 */
[----:B------:R-:W-:Y:S01]  /*5c70*/  HFMA2.MMA R169, -RZ, RZ, 0, 0 ;  /* 0x00000000ffa97435 */ /* 0x000fe200000001ff */
[----:B------:R-:W-:Y:S10]  /*5c80*/  @!P0 BRA `(.L_x_1437) ;  /* 0x0000000000248947 */ /* 0x000ff40003800000 */
[----:B------:R-:W-:Y:S01]  /*5c90*/  IMAD.U32 R169, R151, 0x10000, RZ ;  /* 0x0001000097a97824 */ /* 0x000fe200078e00ff */
[----:B------:R-:W-:Y:S06]  /*5ca0*/  BRA `(.L_x_1437) ;  /* 0x00000000001c7947 */ /* 0x000fec0003800000 */
.L_x_1436:
[----:B------:R-:W-:-:S04]  /*5cb0*/  ISETP.NE.AND P6, PT, R228, RZ, PT ;  /* 0x000000ffe400720c */ /* 0x000fc80003fc5270 */
[----:B------:R-:W-:-:S05]  /*5cc0*/  FSEL R168, R171, RZ, !P6 ;  /* 0x000000ffaba87208 */ /* 0x000fca0007000000 */
[----:B------:R-:W-:-:S04]  /*5cd0*/  FFMA.FTZ R168, R13, R227, R168 ;  /* 0x000000e30da87223 */ /* 0x000fc800000100a8 */
[----:B------:R-:W-:-:S04]  /*5ce0*/  FADD.FTZ R168, R201, -R168 ;  /* 0x800000a8c9a87221 */ /* 0x000fc80000010000 */
[----:B------:R-:W-:Y:S01]  /*5cf0*/  FMUL.FTZ R169, R218, R168 ;  /* 0x000000a8daa97220 */ /* 0x000fe20000410000 */
[----:B------:R-:W-:-:S05]  /*5d00*/  @P0 SHF.L.U32 R168, R151, 0x10, RZ ;  /* 0x0000001097a80819 */ /* 0x000fca00000006ff */
[----:B------:R-:W-:-:S07]  /*5d10*/  @P0 FADD.FTZ R169, R169, R168 ;  /* 0x000000a8a9a90221 */ /* 0x000fce0000010000 */
.L_x_1437:
[----:B------:R-:W-:Y:S05]  /*5d20*/  BSYNC B0 ;  /* 0x0000000000007941 */ /* 0x000fea0003800000 */
.L_x_1435:
        /* <DEDUP_REMOVED lines=16> */
.L_x_1439:
[----:B------:R-:W-:Y:S05]  /*5e30*/  BSYNC B0 ;  /* 0x0000000000007941 */ /* 0x000fea0003800000 */
.L_x_1438:
[----:B------:R-:W-:Y:S04]  /*5e40*/  BSSY B0, `(.L_x_1440) ;  /* 0x000000f000007945 */ /* 0x000fe80003800000 */
[----:B------:R-:W-:Y:S05]  /*5e50*/  @P3 BRA `(.L_x_1441) ;  /* 0x0000000000143947 */ /* 0x000fea0003800000 */
[----:B------:R-:W-:Y:S01]  /*5e60*/  IMAD.MOV.U32 R169, RZ, RZ, RZ ;  /* 0x000000ffffa97224 */ /* 0x000fe200078e00ff */
[----:B------:R-:W-:Y:S06]  /*5e70*/  @!P0 BRA `(.L_x_1442) ;  /* 0x00000000002c8947 */ /* 0x000fec0003800000 */
[----:B------:R-:W-:-:S04]  /*5e80*/  PRMT R169, R151, 0x7632, R169 ;  /* 0x0000763297a97816 */ /* 0x000fc800000000a9 */
[----:B------:R-:W-:Y:S01]  /*5e90*/  SHF.L.U32 R169, R169, 0x10, RZ ;  /* 0x00000010a9a97819 */ /* 0x000fe200000006ff */
[----:B------:R-:W-:Y:S06]  /*5ea0*/  BRA `(.L_x_1442) ;  /* 0x0000000000207947 */ /* 0x000fec0003800000 */
.L_x_1441:
        /* <DEDUP_REMOVED lines=8> */
.L_x_1442:
[----:B------:R-:W-:Y:S05]  /*5f30*/  BSYNC B0 ;  /* 0x0000000000007941 */ /* 0x000fea0003800000 */
.L_x_1440:
        /* <DEDUP_REMOVED lines=18> */
.L_x_1444:
[----:B------:R-:W-:Y:S05]  /*6060*/  BSYNC B0 ;  /* 0x0000000000007941 */ /* 0x000fea0003800000 */
.L_x_1443:
[----:B------:R-:W0:Y:S01]  /*6070*/  @P1 LDC.64 R168, c[0x0][0x308] ;  /* 0x0000c200ffa81b82 */ /* 0x000e220000000a00 */
[----:B------:R-:W-:Y:S01]  /*6080*/  BSSY B0, `(.L_x_1445) ;  /* 0x000000b000007945 */ /* 0x000fe20003800000 */
[----:B------:R-:W-:Y:S01]  /*6090*/  IADD3 R194, R170, 0x180, RZ ;  /* 0x00000180aac27810 */ /* 0x000fe20007ffe0ff */
[----:B0-----:R-:W-:-:S05]  /*60a0*/  @P1 IMAD.WIDE.U32 R168, R220, 0x10, R168 ;  /* 0x00000010dca81825 */ /* 0x001fca00078e00a8 */
[----:B------:R0:W-:Y:S02]  /*60b0*/  @P1 STG.E.128 desc[UR4][R168.64], R160 ;  /* 0x000000a0a8001986 */ /* 0x0001e4000c101d04 */
[----:B0-----:R-:W0:Y:S02]  /*60c0*/  @P4 LDC.64 R168, c[0x0][0x2f8] ;  /* 0x0000be00ffa84b82 */ /* 0x001e240000000a00 */
[----:B0-----:R-:W-:-:S05]  /*60d0*/  @P4 IMAD.WIDE.U32 R168, R196, 0x10, R168 ;  /* 0x00000010c4a84825 */ /* 0x001fca00078e00a8 */
[----:B------:R0:W-:Y:S01]  /*60e0*/  @P4 STG.E.128 desc[UR4][R168.64], R164 ;  /* 0x000000a4a8004986 */ /* 0x0001e2000c101d04 */
[----:B------:R-:W-:Y:S05]  /*60f0*/  @!P4 BRA `(.L_x_1446) ;  /* 0x00000000000cc947 */ /* 0x000fea0003800000 */
[----:B-----5:R-:W1:Y:S02]  /*6100*/  LDC.64 R156, c[0x0][0x220] ;  /* 0x00008800ff9c7b82 */ /* 0x020e640000000a00 */
[----:B-1----:R-:W-:-:S06]  /*6110*/  IMAD.WIDE.U32 R156, R194, 0x10, R156 ;  /* 0x00000010c29c7825 */ /* 0x002fcc00078e009c */
[----:B------:R-:W5:Y:S02]  /*6120*/  LDG.E.128 R156, desc[UR4][R156.64] ;  /* 0x000000049c9c7981 */ /* 0x000f64000c1e1d00 */
.L_x_1446:
[----:B------:R-:W-:Y:S05]  /*6130*/  BSYNC B0 ;  /* 0x0000000000007941 */ /* 0x000fea0003800000 */
.L_x_1445:
[----:B------:R-:W-:Y:S04]  /*6140*/  BSSY B0, `(.L_x_1447) ;  /* 0x000000d000007945 */ /* 0x000fe80003800000 */
[----:B------:R-:W-:Y:S05]  /*6150*/  @P3 BRA `(.L_x_1448) ;  /* 0x0000000000103947 */ /* 0x000fea0003800000 */
[----:B0-----:R-:W-:Y:S01]  /*6160*/  HFMA2.MMA R169, -RZ, RZ, 0, 0 ;  /* 0x00000000ffa97435 */ /* 0x001fe200000001ff */
[----:B------:R-:W-:Y:S10]  /*6170*/  @!P0 BRA `(.L_x_1449) ;  /* 0x0000000000248947 */ /* 0x000ff40003800000 */
[----:B------:R-:W-:Y:S01]  /*6180*/  IMAD.U32 R169, R152, 0x10000, RZ ;  /* 0x0001000098a97824 */ /* 0x000fe200078e00ff */
[----:B------:R-:W-:Y:S06]  /*6190*/  BRA `(.L_x_1449) ;  /* 0x00000000001c7947 */ /* 0x000fec0003800000 */
.L_x_1448:
[----:B------:R-:W-:Y:S02]  /*61a0*/  ISETP.NE.AND P6, PT, R228, RZ, PT ;  /* 0x000000ffe400720c */ /* 0x000fe40003fc5270 */
[----:B0-----:R-:W-:Y:S02]  /*61b0*/  @P0 SHF.L.U32 R168, R152, 0x10, RZ ;  /* 0x0000001098a80819 */ /* 0x001fe400000006ff */
[----:B------:R-:W-:-:S05]  /*61c0*/  FSEL R169, R171, RZ, !P6 ;  /* 0x000000ffaba97208 */ /* 0x000fca0007000000 */
[----:B------:R-:W-:-:S04]  /*61d0*/  FFMA.FTZ R169, R14, R227, R169 ;  /* 0x000000e30ea97223 */ /* 0x000fc800000100a9 */
[----:B------:R-:W-:-:S04]  /*61e0*/  FADD.FTZ R169, R202, -R169 ;  /* 0x800000a9caa97221 */ /* 0x000fc80000010000 */
[----:B------:R-:W-:-:S04]  /*61f0*/  FMUL.FTZ R169, R218, R169 ;  /* 0x000000a9daa97220 */ /* 0x000fc80000410000 */
[----:B------:R-:W-:-:S07]  /*6200*/  @P0 FADD.FTZ R169, R169, R168 ;  /* 0x000000a8a9a90221 */ /* 0x000fce0000010000 */
.L_x_1449:
[----:B------:R-:W-:Y:S05]  /*6210*/  BSYNC B0 ;  /* 0x0000000000007941 */ /* 0x000fea0003800000 */
.L_x_1447:
[----:B------:R-:W-:Y:S01]  /*6220*/  @P1 F2FP.BF16.F32.PACK_AB R168, RZ, R169 ;  /* 0x000000a9ffa8123e */ /* 0x000fe200000010ff */
[----:B------:R-:W-:Y:S03]  /*6230*/  BSSY B0, `(.L_x_1450) ;  /* 0x000000e000007945 */ /* 0x000fe60003800000 */
[----:B------:R-:W-:Y:S01]  /*6240*/  @P1 PRMT R160, R168, 0x7610, R160 ;  /* 0x00007610a8a01816 */ /* 0x000fe200000000a0 */
[----:B------:R-:W-:Y:S06]  /*6250*/  @!P4 BRA `(.L_x_1451) ;  /* 0x00000000002cc947 */ /* 0x000fec0003800000 */
[----:B------:R-:W-:Y:S01]  /*6260*/  LOP3.LUT P6, RZ, R222, 0xff, RZ, 0xc0, !PT ;  /* 0x000000ffdeff7812 */ /* 0x000fe200078cc0ff */
[----:B------:R-:W-:-:S04]  /*6270*/  FMUL.FTZ R169, R169, UR15 ;  /* 0x0000000fa9a97c20 */ /* 0x000fc80008410000 */
[----:B------:R-:W-:Y:S01]  /*6280*/  FMUL.FTZ R170, R169, UR14 ;  /* 0x0000000ea9aa7c20 */ /* 0x000fe20008410000 */
[----:B------:R-:W-:-:S07]  /*6290*/  CS2R R168, SRZ ;  /* 0x0000000000a87805 */ /* 0x000fce000001ff00 */
[----:B-----5:R-:W-:-:S05]  /*62a0*/  @P6 SHF.L.U32 R195, R156, 0x10, RZ ;  /* 0x000000109cc36819 */ /* 0x020fca00000006ff */
[----:B------:R-:W-:-:S04]  /*62b0*/  @P6 FMUL.FTZ R169, R195, R170 ;  /* 0x000000aac3a96220 */ /* 0x000fc80000410000 */
[----:B------:R-:W-:Y:S01]  /*62c0*/  FADD.FTZ R100, R100, R169 ;  /* 0x000000a964647221 */ /* 0x000fe20000010000 */
[----:B------:R-:W-:-:S04]  /*62d0*/  @P6 IMAD.U32 R169, R40, 0x10000, RZ ;  /* 0x0001000028a96824 */ /* 0x000fc800078e00ff */
[----:B------:R-:W-:-:S05]  /*62e0*/  @P6 FMUL.FTZ R168, R170, R169 ;  /* 0x000000a9aaa86220 */ /* 0x000fca0000410000 */
[----:B------:R-:W-:-:S04]  /*62f0*/  F2FP.BF16.F32.PACK_AB R168, RZ, R168 ;  /* 0x000000a8ffa8723e */ /* 0x000fc800000010ff */
[----:B------:R-:W-:-:S07]  /*6300*/  PRMT R164, R168, 0x7610, R164 ;  /* 0x00007610a8a47816 */ /* 0x000fce00000000a4 */
.L_x_1451:
[----:B------:R-:W-:Y:S05]  /*6310*/  BSYNC B0 ;  /* 0x0000000000007941 */ /* 0x000fea0003800000 */
.L_x_1450:
[----:B------:R-:W-:Y:S04]  /*6320*/  BSSY B0, `(.L_x_1452) ;  /* 0x000000f000007945 */ /* 0x000fe80003800000 */
[----:B------:R-:W-:Y:S05]  /*6330*/  @P3 BRA `(.L_x_1453) ;  /* 0x0000000000143947 */ /* 0x000fea0003800000 */
[----:B------:R-:W-:Y:S01]  /*6340*/  MOV R169, RZ ;  /* 0x000000ff00a97202 */ /* 0x000fe20000000f00 */
[----:B------:R-:W-:Y:S06]  /*6350*/  @!P0 BRA `(.L_x_1454) ;  /* 0x00000000002c8947 */ /* 0x000fec0003800000 */
[----:B------:R-:W-:-:S04]  /*6360*/  PRMT R169, R152, 0x7632, R169 ;  /* 0x0000763298a97816 */ /* 0x000fc800000000a9 */
[----:B------:R-:W-:Y:S01]  /*6370*/  SHF.L.U32 R169, R169, 0x10, RZ ;  /* 0x00000010a9a97819 */ /* 0x000fe200000006ff */
[----:B------:R-:W-:Y:S06]  /*6380*/  BRA `(.L_x_1454) ;  /* 0x0000000000207947 */ /* 0x000fec0003800000 */
.L_x_1453:
        /* <DEDUP_REMOVED lines=8> */
.L_x_1454:
[----:B------:R-:W-:Y:S05]  /*6410*/  BSYNC B0 ;  /* 0x0000000000007941 */ /* 0x000fea0003800000 */
.L_x_1452:
        /* <DEDUP_REMOVED lines=12> */
[----:B------:R-:W-:Y:S02]  /*64e0*/  FADD.FTZ R101, R101, R170 ;  /* 0x000000aa65657221 */ /* 0x000fe40000010000 */
[----:B------:R-:W-:Y:S01]  /*64f0*/  @P6 IMAD.U32 R195, R169, 0x10000, RZ ;  /* 0x00010000a9c36824 */ /* 0x000fe200078e00ff */
[----:B------:R-:W-:-:S03]  /*6500*/  MOV R169, RZ ;  /* 0x000000ff00a97202 */ /* 0x000fc60000000f00 */
[----:B------:R-:W-:-:S05]  /*6510*/  @P6 FMUL.FTZ R169, R168, R195 ;  /* 0x000000c3a8a96220 */ /* 0x000fca0000410000 */
[----:B------:R-:W-:-:S04]  /*6520*/  F2FP.BF16.F32.PACK_AB R169, RZ, R169 ;  /* 0x000000a9ffa9723e */ /* 0x000fc800000010ff */
[----:B------:R-:W-:-:S07]  /*6530*/  PRMT R164, R164, 0x5410, R169 ;  /* 0x00005410a4a47816 */ /* 0x000fce00000000a9 */
.L_x_1456:
[----:B------:R-:W-:Y:S05]  /*6540*/  BSYNC B0 ;  /* 0x0000000000007941 */ /* 0x000fea0003800000 */
.L_x_1455:
[----:B------:R-:W-:Y:S04]  /*6550*/  BSSY B0, `(.L_x_1457) ;  /* 0x000000d000007945 */ /* 0x000fe80003800000 */
[----:B------:R-:W-:Y:S05]  /*6560*/  @P3 BRA `(.L_x_1458) ;  /* 0x0000000000103947 */ /* 0x000fea0003800000 */
[----:B------:R-:W-:Y:S01]  /*6570*/  HFMA2.MMA R169, -RZ, RZ, 0, 0 ;  /* 0x00000000ffa97435 */ /* 0x000fe200000001ff */
[----:B------:R-:W-:Y:S10]  /*6580*/  @!P0 BRA `(.L_x_1459) ;  /* 0x0000000000248947 */ /* 0x000ff40003800000 */
[----:B------:R-:W-:Y:S01]  /*6590*/  IMAD.U32 R169, R153, 0x10000, RZ ;  /* 0x0001000099a97824 */ /* 0x000fe200078e00ff */
[----:B------:R-:W-:Y:S06]  /*65a0*/  BRA `(.L_x_1459) ;  /* 0x00000000001c7947 */ /* 0x000fec0003800000 */
.L_x_1458:
[----:B------:R-:W-:-:S04]  /*65b0*/  ISETP.NE.AND P6, PT, R228, RZ, PT ;  /* 0x000000ffe400720c */ /* 0x000fc80003fc5270 */
[----:B------:R-:W-:-:S05]  /*65c0*/  FSEL R168, R171, RZ, !P6 ;  /* 0x000000ffaba87208 */ /* 0x000fca0007000000 */
[----:B------:R-:W-:Y:S01]  /*65d0*/  FFMA.FTZ R169, R15, R227, R168 ;  /* 0x000000e30fa97223 */ /* 0x000fe200000100a8 */
[----:B------:R-:W-:-:S03]  /*65e0*/  @P0 SHF.L.U32 R168, R153, 0x10, RZ ;  /* 0x0000001099a80819 */ /* 0x000fc600000006ff */
[----:B------:R-:W-:-:S04]  /*65f0*/  FADD.FTZ R169, R206, -R169 ;  /* 0x800000a9cea97221 */ /* 0x000fc80000010000 */
[----:B------:R-:W-:-:S04]  /*6600*/  FMUL.FTZ R169, R218, R169 ;  /* 0x000000a9daa97220 */ /* 0x000fc80000410000 */
[----:B------:R-:W-:-:S07]  /*6610*/  @P0 FADD.FTZ R169, R169, R168 ;  /* 0x000000a8a9a90221 */ /* 0x000fce0000010000 */
.L_x_1459:
[----:B------:R-:W-:Y:S05]  /*6620*/  BSYNC B0 ;  /* 0x0000000000007941 */ /* 0x000fea0003800000 */
.L_x_1457:
        /* <DEDUP_REMOVED lines=15> */
.L_x_1461:
[----:B------:R-:W-:Y:S05]  /*6720*/  BSYNC B0 ;  /* 0x0000000000007941 */ /* 0x000fea0003800000 */
.L_x_1460:
[----:B------:R-:W-:Y:S04]  /*6730*/  BSSY B0, `(.L_x_1462) ;  /* 0x000000f000007945 */ /* 0x000fe80003800000 */
[----:B------:R-:W-:Y:S05]  /*6740*/  @P3 BRA `(.L_x_1463) ;  /* 0x0000000000143947 */ /* 0x000fea0003800000 */
[----:B------:R-:W-:Y:S01]  /*6750*/  MOV R169, RZ ;  /* 0x000000ff00a97202 */ /* 0x000fe20000000f00 */
[----:B------:R-:W-:Y:S06]  /*6760*/  @!P0 BRA `(.L_x_1464) ;  /* 0x00000000002c8947 */ /* 0x000fec0003800000 */
[----:B------:R-:W-:-:S04]  /*6770*/  PRMT R169, R153, 0x7632, R169 ;  /* 0x0000763299a97816 */ /* 0x000fc800000000a9 */
[----:B------:R-:W-:Y:S01]  /*6780*/  SHF.L.U32 R169, R169, 0x10, RZ ;  /* 0x00000010a9a97819 */ /* 0x000fe200000006ff */
[----:B------:R-:W-:Y:S06]  /*6790*/  BRA `(.L_x_1464) ;  /* 0x0000000000207947 */ /* 0x000fec0003800000 */
.L_x_1463:
        /* <DEDUP_REMOVED lines=8> */
.L_x_1464:
[----:B------:R-:W-:Y:S05]  /*6820*/  BSYNC B0 ;  /* 0x0000000000007941 */ /* 0x000fea0003800000 */
.L_x_1462:
        /* <DEDUP_REMOVED lines=18> */
.L_x_1466:
[----:B------:R-:W-:Y:S05]  /*6950*/  BSYNC B0 ;  /* 0x0000000000007941 */ /* 0x000fea0003800000 */
.L_x_1465:
[----:B------:R-:W-:Y:S04]  /*6960*/  BSSY B0, `(.L_x_1467) ;  /* 0x000000d000007945 */ /* 0x000fe80003800000 */
[----:B------:R-:W-:Y:S05]  /*6970*/  @P3 BRA `(.L_x_1468) ;  /* 0x0000000000103947 */ /* 0x000fea0003800000 */
[----:B------:R-:W-:Y:S01]  /*6980*/  HFMA2.MMA R169, -RZ, RZ, 0, 0 ;  /* 0x00000000ffa97435 */ /* 0x000fe200000001ff */
[----:B------:R-:W-:Y:S10]  /*6990*/  @!P0 BRA `(.L_x_1469) ;  /* 0x0000000000248947 */ /* 0x000ff40003800000 */
[----:B------:R-:W-:Y:S01]  /*69a0*/  IMAD.U32 R169, R154, 0x10000, RZ ;  /* 0x000100009aa97824 */ /* 0x000fe200078e00ff */
[----:B------:R-:W-:Y:S06]  /*69b0*/  BRA `(.L_x_1469) ;  /* 0x00000000001c7947 */ /* 0x000fec0003800000 */
.L_x_1468:
[----:B------:R-:W-:-:S04]  /*69c0*/  ISETP.NE.AND P6, PT, R228, RZ, PT ;  /* 0x000000ffe400720c */ /* 0x000fc80003fc5270 */
[----:B------:R-:W-:-:S05]  /*69d0*/  FSEL R169, R171, RZ, !P6 ;  /* 0x000000ffaba97208 */ /* 0x000fca0007000000 */
[----:B------:R-:W-:-:S04]  /*69e0*/  FFMA.FTZ R168, R16, R227, R169 ;  /* 0x000000e310a87223 */ /* 0x000fc800000100a9 */
[----:B------:R-:W-:Y:S01]  /*69f0*/  FADD.FTZ R169, R211, -R168 ;  /* 0x800000a8d3a97221 */ /* 0x000fe20000010000 */
[----:B------:R-:W-:-:S03]  /*6a00*/  @P0 SHF.L.U32 R168, R154, 0x10, RZ ;  /* 0x000000109aa80819 */ /* 0x000fc600000006ff */
[----:B------:R-:W-:-:S04]  /*6a10*/  FMUL.FTZ R169, R218, R169 ;  /* 0x000000a9daa97220 */ /* 0x000fc80000410000 */
[----:B------:R-:W-:-:S07]  /*6a20*/  @P0 FADD.FTZ R169, R169, R168 ;  /* 0x000000a8a9a90221 */ /* 0x000fce0000010000 */
.L_x_1469:
[----:B------:R-:W-:Y:S05]  /*6a30*/  BSYNC B0 ;  /* 0x0000000000007941 */ /* 0x000fea0003800000 */
.L_x_1467:
        /* <DEDUP_REMOVED lines=15> */
.L_x_1471:
[----:B------:R-:W-:Y:S05]  /*6b30*/  BSYNC B0 ;  /* 0x0000000000007941 */ /* 0x000fea0003800000 */
.L_x_1470:
[----:B------:R-:W-:Y:S04]  /*6b40*/  BSSY B0, `(.L_x_1472) ;  /* 0x000000f000007945 */ /* 0x000fe80003800000 */
[----:B------:R-:W-:Y:S05]  /*6b50*/  @P3 BRA `(.L_x_1473) ;  /* 0x0000000000143947 */ /* 0x000fea0003800000 */
[----:B------:R-:W-:Y:S01]  /*6b60*/  MOV R169, RZ ;  /* 0x000000ff00a97202 */ /* 0x000fe20000000f00 */
[----:B------:R-:W-:Y:S06]  /*6b70*/  @!P0 BRA `(.L_x_1474) ;  /* 0x00000000002c8947 */ /* 0x000fec0003800000 */
[----:B------:R-:W-:-:S04]  /*6b80*/  PRMT R169, R154, 0x7632, R169 ;  /* 0x000076329aa97816 */ /* 0x000fc800000000a9 */
[----:B------:R-:W-:Y:S01]  /*6b90*/  SHF.L.U32 R169, R169, 0x10, RZ ;  /* 0x00000010a9a97819 */ /* 0x000fe200000006ff */
[----:B------:R-:W-:Y:S06]  /*6ba0*/  BRA `(.L_x_1474) ;  /* 0x0000000000207947 */ /* 0x000fec0003800000 */
.L_x_1473:
        /* <DEDUP_REMOVED lines=8> */
.L_x_1474:
[----:B------:R-:W-:Y:S05]  /*6c30*/  BSYNC B0 ;  /* 0x0000000000007941 */ /* 0x000fea0003800000 */
.L_x_1472:
        /* <DEDUP_REMOVED lines=18> */
.L_x_1476:
[----:B------:R-:W-:Y:S05]  /*6d60*/  BSYNC B0 ;  /* 0x0000000000007941 */ /* 0x000fea0003800000 */
.L_x_1475:
[----:B------:R-:W-:Y:S04]  /*6d70*/  BSSY B0, `(.L_x_1477) ;  /* 0x000000d000007945 */ /* 0x000fe80003800000 */
[----:B------:R-:W-:Y:S05]  /*6d80*/  @P3 BRA `(.L_x_1478) ;  /* 0x0000000000103947 */ /* 0x000fea0003800000 */
[----:B------:R-:W-:Y:S01]  /*6d90*/  HFMA2.MMA R169, -RZ, RZ, 0, 0 ;  /* 0x00000000ffa97435 */ /* 0x000fe200000001ff */
[----:B------:R-:W-:Y:S10]  /*6da0*/  @!P0 BRA `(.L_x_1479) ;  /* 0x0000000000248947 */ /* 0x000ff40003800000 */
[----:B------:R-:W-:Y:S01]  /*6db0*/  IMAD.U32 R169, R155, 0x10000, RZ ;  /* 0x000100009ba97824 */ /* 0x000fe200078e00ff */
[----:B------:R-:W-:Y:S06]  /*6dc0*/  BRA `(.L_x_1479) ;  /* 0x00000000001c7947 */ /* 0x000fec0003800000 */
.L_x_1478:
[----:B------:R-:W-:-:S04]  /*6dd0*/  ISETP.NE.AND P6, PT, R228, RZ, PT ;  /* 0x000000ffe400720c */ /* 0x000fc80003fc5270 */
[----:B------:R-:W-:-:S05]  /*6de0*/  FSEL R168, R171, RZ, !P6 ;  /* 0x000000ffaba87208 */ /* 0x000fca0007000000 */
[----:B------:R-:W-:Y:S01]  /*6df0*/  FFMA.FTZ R169, R17, R227, R168 ;  /* 0x000000e311a97223 */ /* 0x000fe200000100a8 */
[----:B------:R-:W-:-:S03]  /*6e00*/  @P0 SHF.L.U32 R168, R155, 0x10, RZ ;  /* 0x000000109ba80819 */ /* 0x000fc600000006ff */
[----:B------:R-:W-:-:S04]  /*6e10*/  FADD.FTZ R169, R216, -R169 ;  /* 0x800000a9d8a97221 */ /* 0x000fc80000010000 */
[----:B------:R-:W-:-:S04]  /*6e20*/  FMUL.FTZ R169, R218, R169 ;  /* 0x000000a9daa97220 */ /* 0x000fc80000410000 */
[----:B------:R-:W-:-:S07]  /*6e30*/  @P0 FADD.FTZ R169, R169, R168 ;  /* 0x000000a8a9a90221 */ /* 0x000fce0000010000 */
.L_x_1479:
[----:B------:R-:W-:Y:S05]  /*6e40*/  BSYNC B0 ;  /* 0x0000000000007941 */ /* 0x000fea0003800000 */
.L_x_1477:
        /* <DEDUP_REMOVED lines=15> */
.L_x_1481:
[----:B------:R-:W-:Y:S05]  /*6f40*/  BSYNC B0 ;  /* 0x0000000000007941 */ /* 0x000fea0003800000 */
.L_x_1480:
[----:B------:R-:W-:Y:S04]  /*6f50*/  BSSY B0, `(.L_x_1482) ;  /* 0x000000f000007945 */ /* 0x000fe80003800000 */
[----:B------:R-:W-:Y:S05]  /*6f60*/  @P3 BRA `(.L_x_1483) ;  /* 0x0000000000143947 */ /* 0x000fea0003800000 */
[----:B------:R-:W-:Y:S01]  /*6f70*/  MOV R169, RZ ;  /* 0x000000ff00a97202 */ /* 0x000fe20000000f00 */
[----:B------:R-:W-:Y:S06]  /*6f80*/  @!P0 BRA `(.L_x_1484) ;  /* 0x00000000002c8947 */ /* 0x000fec0003800000 */
[----:B------:R-:W-:-:S04]  /*6f90*/  PRMT R169, R155, 0x7632, R169 ;  /* 0x000076329ba97816 */ /* 0x000fc800000000a9 */
[----:B------:R-:W-:Y:S01]  /*6fa0*/  SHF.L.U32 R169, R169, 0x10, RZ ;  /* 0x00000010a9a97819 */ /* 0x000fe200000006ff */
[----:B------:R-:W-:Y:S06]  /*6fb0*/  BRA `(.L_x_1484) ;  /* 0x0000000000207947 */ /* 0x000fec0003800000 */
.L_x_1483:
        /* <DEDUP_REMOVED lines=8> */
.L_x_1484:
[----:B------:R-:W-:Y:S05]  /*7040*/  BSYNC B0 ;  /* 0x0000000000007941 */ /* 0x000fea0003800000 */
.L_x_1482:
        /* <DEDUP_REMOVED lines=18> */
.L_x_1486:
[----:B------:R-:W-:Y:S05]  /*7170*/  BSYNC B0 ;  /* 0x0000000000007941 */ /* 0x000fea0003800000 */
.L_x_1485:
[----:B------:R-:W0:Y:S01]  /*7180*/  @P1 LDC.64 R170, c[0x0][0x308] ;  /* 0x0000c200ffaa1b82 */ /* 0x000e220000000a00 */
[----:B------:R-:W-:-:S07]  /*7190*/  SEL R222, RZ, 0x1, P5 ;  /* 0x00000001ffde7807 */ /* 0x000fce0002800000 */
[----:B------:R-:W1:Y:S01]  /*71a0*/  @P4 LDC.64 R168, c[0x0][0x2f8] ;  /* 0x0000be00ffa84b82 */ /* 0x000e620000000a00 */
[----:B0-----:R-:W-:-:S05]  /*71b0*/  @P1 IMAD.WIDE.U32 R170, R219, 0x10, R170 ;  /* 0x00000010dbaa1825 */ /* 0x001fca00078e00aa */
[----:B------:R0:W-:Y:S01]  /*71c0*/  @P1 STG.E.128 desc[UR4][R170.64], R160 ;  /* 0x000000a0aa001986 */ /* 0x0001e2000c101d04 */
[----:B-1----:R-:W-:-:S05]  /*71d0*/  @P4 IMAD.WIDE.U32 R168, R194, 0x10, R168 ;  /* 0x00000010c2a84825 */ /* 0x002fca00078e00a8 */
[----:B------:R0:W-:Y:S01]  /*71e0*/  @P4 STG.E.128 desc[UR4][R168.64], R164 ;  /* 0x000000a4a8004986 */ /* 0x0001e2000c101d04 */
[----:B------:R-:W-:Y:S05]  /*71f0*/  @!P2 BRA `(.L_x_1487) ;  /* 0xffffff980084a947 */ /* 0x000fea000383ffff */
.L_x_1316:
[----:B0-----:R-:W0:Y:S01]  /*7200*/  S2R R169, SR_TID.X ;  /* 0x0000000000a97919 */ /* 0x001e220000002100 */
        /* <DEDUP_REMOVED lines=37> */
.L_x_1320:
[----:B------:R-:W-:Y:S01]  /*7460*/  HFMA2.MMA R171, -RZ, RZ, 0, 1.847743988037109375e-06 ;  /* 0x0000001fffab7435 */ /* 0x000fe200000001ff */
[----:B------:R-:W-:Y:S01]  /*7470*/  MOV R249, R250 ;  /* 0x000000fa00f97202 */ /* 0x000fe20000000f00 */
[----:B------:R-:W-:Y:S01]  /*7480*/  IMAD.MOV.U32 R248, RZ, RZ, 0x10 ;  /* 0x00000010fff87424 */ /* 0x000fe200078e00ff */
[----:B------:R-:W-:-:S08]  /*7490*/  MOV R168, 0xffffffff ;  /* 0xffffffff00a87802 */ /* 0x000fd00000000f00 */
[----:B------:R-:W-:Y:S05]  /*74a0*/  WARPSYNC.COLLECTIVE R168, `(.L_x_1488) ;  /* 0x00000000a8087348 */ /* 0x000fea0003c00000 */
[----:B------:R0:W1:Y:S02]  /*74b0*/  SHFL.DOWN P1, R251, R249, R248, R171 ;  /* 0x080000f8f9fb7389 */ /* 0x00006400000200ab */
[----:B01----:R-:W-:Y:S01]  /*74c0*/  ENDCOLLECTIVE ;  /* 0x000000000000791b */ /* 0x003fe20003800000 */
.L_x_1488:
[----:B------:R-:W-:Y:S02]  /*74d0*/  IMAD.MOV.U32 R249, RZ, RZ, R169 ;  /* 0x000000fffff97224 */ /* 0x000fe400078e00a9 */
[----:B------:R-:W-:-:S07]  /*74e0*/  FADD.FTZ R250, R251, R250 ;  /* 0x000000fafbfa7221 */ /* 0x000fce0000010000 */
[----:B------:R-:W-:Y:S05]  /*74f0*/  WARPSYNC.COLLECTIVE R168, `(.L_x_1489) ;  /* 0x00000000a8087348 */ /* 0x000fea0003c00000 */
[----:B------:R0:W1:Y:S02]  /*7500*/  SHFL.DOWN P1, R251, R249, R248, R171 ;  /* 0x080000f8f9fb7389 */ /* 0x00006400000200ab */
[----:B01----:R-:W-:Y:S01]  /*7510*/  ENDCOLLECTIVE ;  /* 0x000000000000791b */ /* 0x003fe20003800000 */
.L_x_1489:
[----:B------:R-:W-:Y:S01]  /*7520*/  HFMA2.MMA R248, -RZ, RZ, 0, 4.76837158203125e-07 ;  /* 0x00000008fff87435 */ /* 0x000fe200000001ff */
[----:B------:R-:W-:Y:S01]  /*7530*/  MOV R249, R250 ;  /* 0x000000fa00f97202 */ /* 0x000fe20000000f00 */
[----:B------:R-:W-:-:S09]  /*7540*/  FADD.FTZ R169, R251, R169 ;  /* 0x000000a9fba97221 */ /* 0x000fd20000010000 */
[----:B------:R-:W-:Y:S05]  /*7550*/  WARPSYNC.COLLECTIVE R168, `(.L_x_1490) ;  /* 0x00000000a8087348 */ /* 0x000fea0003c00000 */
[----:B------:R0:W1:Y:S02]  /*7560*/  SHFL.DOWN P1, R251, R249, R248, R171 ;  /* 0x080000f8f9fb7389 */ /* 0x00006400000200ab */
[----:B01----:R-:W-:Y:S01]  /*7570*/  ENDCOLLECTIVE ;  /* 0x000000000000791b */ /* 0x003fe20003800000 */
.L_x_1490:
[----:B------:R-:W-:Y:S02]  /*7580*/  IMAD.MOV.U32 R249, RZ, RZ, R169 ;  /* 0x000000fffff97224 */ /* 0x000fe400078e00a9 */
[----:B------:R-:W-:-:S07]  /*7590*/  FADD.FTZ R250, R250, R251 ;  /* 0x000000fbfafa7221 */ /* 0x000fce0000010000 */
[----:B------:R-:W-:Y:S05]  /*75a0*/  WARPSYNC.COLLECTIVE R168, `(.L_x_1491) ;  /* 0x00000000a8087348 */ /* 0x000fea0003c00000 */
[----:B------:R0:W1:Y:S02]  /*75b0*/  SHFL.DOWN P1, R251, R249, R248, R171 ;  /* 0x080000f8f9fb7389 */ /* 0x00006400000200ab */
[----:B01----:R-:W-:Y:S01]  /*75c0*/  ENDCOLLECTIVE ;  /* 0x000000000000791b */ /* 0x003fe20003800000 */
.L_x_1491:
[----:B------:R-:W-:Y:S01]  /*75d0*/  HFMA2.MMA R248, -RZ, RZ, 0, 2.384185791015625e-07 ;  /* 0x00000004fff87435 */ /* 0x000fe200000001ff */
[----:B------:R-:W-:Y:S01]  /*75e0*/  MOV R249, R250 ;  /* 0x000000fa00f97202 */ /* 0x000fe20000000f00 */
[----:B------:R-:W-:-:S09]  /*75f0*/  FADD.FTZ R169, R169, R251 ;  /* 0x000000fba9a97221 */ /* 0x000fd20000010000 */
[----:B------:R-:W-:Y:S05]  /*7600*/  WARPSYNC.COLLECTIVE R168, `(.L_x_1492) ;  /* 0x00000000a8087348 */ /* 0x000fea0003c00000 */
[----:B------:R0:W1:Y:S02]  /*7610*/  SHFL.DOWN P1, R251, R249, R248, R171 ;  /* 0x080000f8f9fb7389 */ /* 0x00006400000200ab */
[----:B01----:R-:W-:Y:S01]  /*7620*/  ENDCOLLECTIVE ;  /* 0x000000000000791b */ /* 0x003fe20003800000 */
.L_x_1492:
[----:B------:R-:W-:Y:S02]  /*7630*/  IMAD.MOV.U32 R249, RZ, RZ, R169 ;  /* 0x000000fffff97224 */ /* 0x000fe400078e00a9 */
[----:B------:R-:W-:-:S07]  /*7640*/  FADD.FTZ R250, R250, R251 ;  /* 0x000000fbfafa7221 */ /* 0x000fce0000010000 */
[----:B------:R-:W-:Y:S05]  /*7650*/  WARPSYNC.COLLECTIVE R168, `(.L_x_1493) ;  /* 0x00000000a8087348 */ /* 0x000fea0003c00000 */
[----:B------:R0:W1:Y:S02]  /*7660*/  SHFL.DOWN P1, R251, R249, R248, R171 ;  /* 0x080000f8f9fb7389 */ /* 0x00006400000200ab */
[----:B01----:R-:W-:Y:S01]  /*7670*/  ENDCOLLECTIVE ;  /* 0x000000000000791b */ /* 0x003fe20003800000 */
.L_x_1493:
[----:B------:R-:W-:Y:S01]  /*7680*/  HFMA2.MMA R248, -RZ, RZ, 0, 1.1920928955078125e-07 ;  /* 0x00000002fff87435 */ /* 0x000fe200000001ff */
[----:B------:R-:W-:Y:S01]  /*7690*/  MOV R249, R250 ;  /* 0x000000fa00f97202 */ /* 0x000fe20000000f00 */
[----:B------:R-:W-:-:S09]  /*76a0*/  FADD.FTZ R169, R169, R251 ;  /* 0x000000fba9a97221 */ /* 0x000fd20000010000 */
[----:B------:R-:W-:Y:S05]  /*76b0*/  WARPSYNC.COLLECTIVE R168, `(.L_x_1494) ;  /* 0x00000000a8087348 */ /* 0x000fea0003c00000 */
[----:B------:R0:W1:Y:S02]  /*76c0*/  SHFL.DOWN P1, R251, R249, R248, R171 ;  /* 0x080000f8f9fb7389 */ /* 0x00006400000200ab */
[----:B01----:R-:W-:Y:S01]  /*76d0*/  ENDCOLLECTIVE ;  /* 0x000000000000791b */ /* 0x003fe20003800000 */
.L_x_1494:
[----:B------:R-:W-:Y:S02]  /*76e0*/  IMAD.MOV.U32 R249, RZ, RZ, R169 ;  /* 0x000000fffff97224 */ /* 0x000fe400078e00a9 */
[----:B------:R-:W-:-:S07]  /*76f0*/  FADD.FTZ R250, R250, R251 ;  /* 0x000000fbfafa7221 */ /* 0x000fce0000010000 */
[----:B------:R-:W-:Y:S05]  /*7700*/  WARPSYNC.COLLECTIVE R168, `(.L_x_1495) ;  /* 0x00000000a8087348 */ /* 0x000fea0003c00000 */
[----:B------:R0:W1:Y:S02]  /*7710*/  SHFL.DOWN P1, R251, R249, R248, R171 ;  /* 0x080000f8f9fb7389 */ /* 0x00006400000200ab */
[----:B01----:R-:W-:Y:S01]  /*7720*/  ENDCOLLECTIVE ;  /* 0x000000000000791b */ /* 0x003fe20003800000 */
.L_x_1495:
[----:B------:R-:W-:Y:S01]  /*7730*/  HFMA2.MMA R248, -RZ, RZ, 0, 5.9604644775390625e-08 ;  /* 0x00000001fff87435 */ /* 0x000fe200000001ff */
[----:B------:R-:W-:Y:S01]  /*7740*/  MOV R249, R250 ;  /* 0x000000fa00f97202 */ /* 0x000fe20000000f00 */
[----:B------:R-:W-:-:S09]  /*7750*/  FADD.FTZ R169, R169, R251 ;  /* 0x000000fba9a97221 */ /* 0x000fd20000010000 */
[----:B------:R-:W-:Y:S05]  /*7760*/  WARPSYNC.COLLECTIVE R168, `(.L_x_1496) ;  /* 0x00000000a8087348 */ /* 0x000fea0003c00000 */
[----:B------:R0:W1:Y:S02]  /*7770*/  SHFL.DOWN P1, R251, R249, R248, R171 ;  /* 0x080000f8f9fb7389 */ /* 0x00006400000200ab */
[----:B01----:R-:W-:Y:S01]  /*7780*/  ENDCOLLECTIVE ;  /* 0x000000000000791b */ /* 0x003fe20003800000 */
.L_x_1496:
[----:B------:R-:W-:Y:S01]  /*7790*/  MOV R249, R169 ;  /* 0x000000a900f97202 */ /* 0x000fe20000000f00 */
[----:B------:R-:W-:-:S07]  /*77a0*/  IMAD.MOV.U32 R252, RZ, RZ, R251 ;  /* 0x000000fffffc7224 */ /* 0x000fce00078e00fb */
[----:B------:R-:W-:Y:S05]  /*77b0*/  WARPSYNC.COLLECTIVE R168, `(.L_x_1497) ;  /* 0x00000000a8087348 */ /* 0x000fea0003c00000 */
[----:B------:R0:W1:Y:S02]  /*77c0*/  SHFL.DOWN P1, R251, R249, R248, R171 ;  /* 0x080000f8f9fb7389 */ /* 0x00006400000200ab */
[----:B01----:R-:W-:Y:S01]  /*77d0*/  ENDCOLLECTIVE ;  /* 0x000000000000791b */ /* 0x003fe20003800000 */
.L_x_1497:
[----:B------:R-:W-:Y:S01]  /*77e0*/  MOV R171, R251 ;  /* 0x000000fb00ab7202 */ /* 0x000fe20000000f00 */
[----:B------:R-:W-:Y:S06]  /*77f0*/  BRA `(.L_x_1498) ;  /* 0xffffffb000a07947 */ /* 0x000fec000383ffff */
.L_x_1499:
        /* <DEDUP_REMOVED lines=16> */
.L_x_13879:


//--------------------- .text._ZN10layer_norm13ln_bwd_kernelINS_13Kernel_traitsI6__halfS2_S2_S2_fjLj4096ELj1ELj1ELj4ELj16ENS_18Kernel_traits_baseILj4096ES2_S2_S2_S2_fjLj128EEEEELb0ELb0ELb0ELb0EEEvNS_9BwdParamsE --------------------------
	.section	.text._ZN10layer_norm13ln_bwd_kernelINS_13Kernel_traitsI6__halfS2_S2_S2_fjLj4096ELj1ELj1ELj4ELj16ENS_18Kernel_traits_baseILj4096ES2_S2_S2_S2_fjLj128EEEEELb0ELb0ELb0ELb0EEEvNS_9BwdParamsE,"ax",@progbits
	.align	128
        .global         _ZN10layer_norm13ln_bwd_kernelINS_13Kernel_traitsI6__halfS2_S2_S2_fjLj4096ELj1ELj1ELj4ELj16ENS_18Kernel_traits_baseILj4096ES2_S2_S2_S2_fjLj128EEEEELb0ELb0ELb0ELb0EEEvNS_9BwdParamsE
        .type           _ZN10layer_norm13ln_bwd_kernelINS_13Kernel_traitsI6__halfS2_S2_S2_fjLj4096ELj1ELj1ELj4ELj16ENS_18Kernel_traits_baseILj4096ES2_S2_S2_S2_fjLj128EEEEELb0ELb0ELb0ELb0EEEvNS_9BwdParamsE,@function
        .size           _ZN10layer_norm13ln_bwd_kernelINS_13Kernel_traitsI6__halfS2_S2_S2_fjLj4096ELj1ELj1ELj4ELj16ENS_18Kernel_traits_baseILj4096ES2_S2_S2_S2_fjLj128EEEEELb0ELb0ELb0ELb0EEEvNS_9BwdParamsE,(.L_x_13880 - _ZN10layer_norm13ln_bwd_kernelINS_13Kernel_traitsI6__halfS2_S2_S2_fjLj4096ELj1ELj1ELj4ELj16ENS_18Kernel_traits_baseILj4096ES2_S2_S2_S2_fjLj128EEEEELb0ELb0ELb0ELb0EEEvNS_9BwdParamsE)
        .other          _ZN10layer_norm13ln_bwd_kernelINS_13Kernel_traitsI6__halfS2_S2_S2_fjLj4096ELj1ELj1ELj4ELj16ENS_18Kernel_traits_baseILj4096ES2_S2_S2_S2_fjLj128EEEEELb0ELb0ELb0ELb0EEEvNS_9BwdParamsE,@"STO_CUDA_ENTRY STV_DEFAULT"
_ZN10layer_norm13ln_bwd_kernelINS_13Kernel_traitsI6__halfS2_S2_S2_fjLj4096ELj1ELj1ELj4ELj16ENS_18Kernel_traits_baseILj4096ES2_S2_S2_S2_fjLj128EEEEELb0ELb0ELb0ELb0EEEvNS_9BwdParamsE:
.text._ZN10layer_norm13ln_bwd_kernelINS_13Kernel_traitsI6__halfS2_S2_S2_fjLj4096ELj1ELj1ELj4ELj16ENS_18Kernel_traits_baseILj4096ES2_S2_S2_S2_fjLj128EEEEELb0ELb0ELb0ELb0EEEvNS_9BwdParamsE:
        /* <DEDUP_REMOVED lines=75> */
[--C-:B-----5:R-:W-:Y:S01]  /*04b0*/  HADD2.F32 R34, -RZ, R24.reuse.H0_H0 ;  /* 0x20000018ff227230 */ /* 0x120fe20000004100 */
[----:B------:R-:W-:Y:S01]  /*04c0*/  ISETP.NE.U32.AND P1, PT, RZ, UR6, PT ;  /* 0x00000006ff007c0c */ /* 0x000fe2000bf25070 */
[----:B------:R-:W-:Y:S01]  /*04d0*/  HADD2.F32 R33, -RZ, R24.H1_H1 ;  /* 0x30000018ff217230 */ /* 0x000fe20000004100 */
[----:B------:R-:W-:Y:S01]  /*04e0*/  HFMA2.MMA R195, -RZ, RZ, 0, 5.9604644775390625e-08 ;  /* 0x00000001ffc37435 */ /* 0x000fe200000001ff */
[--C-:B------:R-:W-:Y:S01]  /*04f0*/  HADD2.F32 R32, -RZ, R25.reuse.H0_H0 ;  /* 0x20000019ff207230 */ /* 0x100fe20000004100 */
[----:B------:R-:W-:Y:S01]  /*0500*/  ISETP.NE.AND.EX P1, PT, RZ, UR7, PT, P1 ;  /* 0x00000007ff007c0c */ /* 0x000fe2000bf25310 */
[----:B------:R-:W-:Y:S01]  /*0510*/  HADD2.F32 R31, -RZ, R25.H1_H1 ;  /* 0x30000019ff1f7230 */ /* 0x000fe20000004100 */
[----:B------:R-:W-:Y:S01]  /*0520*/  MOV R45, RZ ;  /* 0x000000ff002d7202 */ /* 0x000fe20000000f00 */
[--C-:B------:R-:W-:Y:S02]  /*0530*/  HADD2.F32 R30, -RZ, R26.reuse.H0_H0 ;  /* 0x2000001aff1e7230 */ /* 0x100fe40000004100 */
[----:B------:R-:W-:-:S02]  /*0540*/  HADD2.F32 R29, -RZ, R26.H1_H1 ;  /* 0x3000001aff1d7230 */ /* 0x000fc40000004100 */
[----:B------:R-:W-:Y:S02]  /*0550*/  HADD2.F32 R28, -RZ, R27.H0_H0 ;  /* 0x2000001bff1c7230 */ /* 0x000fe40000004100 */
[--C-:B------:R-:W-:Y:S02]  /*0560*/  HADD2.F32 R26, -RZ, R16.reuse.H0_H0 ;  /* 0x20000010ff1a7230 */ /* 0x100fe40000004100 */
[----:B------:R-:W-:Y:S02]  /*0570*/  HADD2.F32 R25, -RZ, R16.H1_H1 ;  /* 0x30000010ff197230 */ /* 0x000fe40000004100 */
[--C-:B------:R-:W-:Y:S02]  /*0580*/  HADD2.F32 R24, -RZ, R17.reuse.H0_H0 ;  /* 0x20000011ff187230 */ /* 0x100fe40000004100 */
[----:B------:R-:W-:Y:S02]  /*0590*/  HADD2.F32 R23, -RZ, R17.H1_H1 ;  /* 0x30000011ff177230 */ /* 0x000fe40000004100 */
[----:B------:R-:W-:-:S02]  /*05a0*/  HADD2.F32 R22, -RZ, R18.H0_H0 ;  /* 0x20000012ff167230 */ /* 0x000fc40000004100 */
[----:B------:R-:W-:Y:S02]  /*05b0*/  HADD2.F32 R21, -RZ, R18.H1_H1 ;  /* 0x30000012ff157230 */ /* 0x000fe40000004100 */
[----:B------:R-:W-:Y:S02]  /*05c0*/  HADD2.F32 R20, -RZ, R19.H0_H0 ;  /* 0x20000013ff147230 */ /* 0x000fe40000004100 */
[----:B------:R-:W-:Y:S02]  /*05d0*/  HADD2.F32 R27, -RZ, R27.H1_H1 ;  /* 0x3000001bff1b7230 */ /* 0x000fe40000004100 */
[----:B------:R-:W-:Y:S02]  /*05e0*/  HADD2.F32 R19, -RZ, R19.H1_H1 ;  /* 0x30000013ff137230 */ /* 0x000fe40000004100 */
[--C-:B------:R-:W-:Y:S02]  /*05f0*/  HADD2.F32 R18, -RZ, R60.reuse.H0_H0 ;  /* 0x2000003cff127230 */ /* 0x100fe40000004100 */
[----:B------:R-:W-:-:S02]  /*0600*/  HADD2.F32 R17, -RZ, R60.H1_H1 ;  /* 0x3000003cff117230 */ /* 0x000fc40000004100 */
[--C-:B------:R-:W-:Y:S02]  /*0610*/  HADD2.F32 R16, -RZ, R61.reuse.H0_H0 ;  /* 0x2000003dff107230 */ /* 0x100fe40000004100 */
[----:B------:R-:W-:Y:S02]  /*0620*/  HADD2.F32 R15, -RZ, R61.H1_H1 ;  /* 0x3000003dff0f7230 */ /* 0x000fe40000004100 */
[--C-:B------:R-:W-:Y:S02]  /*0630*/  HADD2.F32 R14, -RZ, R62.reuse.H0_H0 ;  /* 0x2000003eff0e7230 */ /* 0x100fe40000004100 */
        /* <DEDUP_REMOVED lines=10> */
[----:B------:R-:W-:-:S07]  /*06e0*/  HADD2.F32 R2, -RZ, R43.H1_H1 ;  /* 0x3000002bff027230 */ /* 0x000fce0000004100 */
.L_x_1518:
[----:B0-----:R-:W0:Y:S01]  /*06f0*/  @P1 LDC.64 R36, c[0x0][0x270] ;  /* 0x00009c00ff241b82 */ /* 0x001e220000000a00 */
[----:B---3--:R-:W-:-:S07]  /*0700*/  SHF.R.S32.HI R38, RZ, 0x1f, R0 ;  /* 0x0000001fff267819 */ /* 0x008fce0000011400 */
[----:B-12---:R-:W1:Y:S01]  /*0710*/  LDC.64 R126, c[0x0][0x250] ;  /* 0x00009400ff7e7b82 */ /* 0x006e620000000a00 */
        /* <DEDUP_REMOVED lines=16> */
[----:B------:R-:W-:Y:S02]  /*0820*/  MOV R203, RZ ;  /* 0x000000ff00cb7202 */ /* 0x000fe40000000f00 */
[----:B------:R-:W-:-:S02]  /*0830*/  MOV R200, RZ ;  /* 0x000000ff00c87202 */ /* 0x000fc40000000f00 */
[----:B------:R-:W-:Y:S02]  /*0840*/  MOV R201, R38 ;  /* 0x0000002600c97202 */ /* 0x000fe40000000f00 */
        /* <DEDUP_REMOVED lines=13> */
[----:B------:R-:W-:Y:S01]  /*0920*/  IADD3 R201, R38, 0x80, RZ ;  /* 0x0000008026c97810 */ /* 0x000fe20007ffe0ff */
[--C-:B--2---:R-:W-:Y:S02]  /*0930*/  HADD2.F32 R132, -RZ, R128.reuse.H0_H0 ;  /* 0x20000080ff847230 */ /* 0x104fe40000004100 */
[----:B------:R-:W-:Y:S02]  /*0940*/  HADD2.F32 R134, -RZ, R128.H1_H1 ;  /* 0x30000080ff867230 */ /* 0x000fe40000004100 */
[----:B------:R-:W-:-:S02]  /*0950*/  HADD2.F32 R142, -RZ, R130.H0_H0 ;  /* 0x20000082ff8e7230 */ /* 0x000fc40000004100 */
[C---:B------:R-:W-:Y:S01]  /*0960*/  FADD.FTZ R132, -R199.reuse, R132 ;  /* 0x00000084c7847221 */ /* 0x040fe20000010100 */
[--C-:B------:R-:W-:Y:S02]  /*0970*/  HADD2.F32 R136, -RZ, R129.reuse.H0_H0 ;  /* 0x20000081ff887230 */ /* 0x100fe40000004100 */
[C---:B------:R-:W-:Y:S01]  /*0980*/  FADD.FTZ R134, -R199.reuse, R134 ;  /* 0x00000086c7867221 */ /* 0x040fe20000010100 */
[----:B------:R-:W-:Y:S02]  /*0990*/  HADD2.F32 R140, -RZ, R129.H1_H1 ;  /* 0x30000081ff8c7230 */ /* 0x000fe40000004100 */
[----:B------:R-:W-:Y:S01]  /*09a0*/  FADD.FTZ R142, -R199, R142 ;  /* 0x0000008ec78e7221 */ /* 0x000fe20000010100 */
[--C-:B------:R-:W-:Y:S02]  /*09b0*/  HADD2.F32 R144, -RZ, R131.reuse.H0_H0 ;  /* 0x20000083ff907230 */ /* 0x100fe40000004100 */
[----:B-----5:R-:W-:Y:S01]  /*09c0*/  FMUL.FTZ R3, R39, R132 ;  /* 0x0000008427037220 */ /* 0x020fe20000410000 */
[----:B------:R-:W-:-:S02]  /*09d0*/  HADD2.F32 R146, -RZ, R131.H1_H1 ;  /* 0x30000083ff927230 */ /* 0x000fc40000004100 */
[----:B------:R-:W-:Y:S01]  /*09e0*/  FADD.FTZ R136, -R199, R136 ;  /* 0x00000088c7887221 */ /* 0x000fe20000010100 */
[----:B------:R-:W-:Y:S02]  /*09f0*/  HADD2.F32 R130, -RZ, R130.H1_H1 ;  /* 0x30000082ff827230 */ /* 0x000fe40000004100 */
[----:B------:R-:W-:Y:S01]  /*0a00*/  FMUL.FTZ R132, R39, R134 ;  /* 0x0000008627847220 */ /* 0x000fe20000410000 */
[--C-:B---3--:R-:W-:Y:S02]  /*0a10*/  HADD2.F32 R129, -RZ, R124.reuse.H0_H0 ;  /* 0x2000007cff817230 */ /* 0x108fe40000004100 */
[----:B------:R-:W-:Y:S01]  /*0a20*/  FADD.FTZ R140, -R199, R140 ;  /* 0x0000008cc78c7221 */ /* 0x000fe20000010100 */
[----:B------:R-:W-:Y:S02]  /*0a30*/  HADD2.F32 R124, -RZ, R124.H1_H1 ;  /* 0x3000007cff7c7230 */ /* 0x000fe40000004100 */
[--C-:B------:R-:W-:Y:S02]  /*0a40*/  HADD2.F32 R131, -RZ, R125.reuse.H0_H0 ;  /* 0x2000007dff837230 */ /* 0x100fe40000004100 */
[----:B------:R-:W-:-:S02]  /*0a50*/  HADD2.F32 R128, -RZ, R125.H1_H1 ;  /* 0x3000007dff807230 */ /* 0x000fc40000004100 */
[----:B------:R-:W-:Y:S01]  /*0a60*/  FMUL.FTZ R134, R34, R129 ;  /* 0x0000008122867220 */ /* 0x000fe20000410000 */
[--C-:B------:R-:W-:Y:S02]  /*0a70*/  HADD2.F32 R125, -RZ, R126.reuse.H0_H0 ;  /* 0x2000007eff7d7230 */ /* 0x100fe40000004100 */
[C---:B------:R-:W-:Y:S01]  /*0a80*/  FMUL.FTZ R143, R39.reuse, R142 ;  /* 0x0000008e278f7220 */ /* 0x040fe20000410000 */
[----:B------:R-:W-:Y:S01]  /*0a90*/  FMUL.FTZ R141, R39, R136 ;  /* 0x00000088278d7220 */ /* 0x000fe20000410000 */
[----:B------:R-:W-:Y:S01]  /*0aa0*/  FADD.FTZ R73, R73, R124 ;  /* 0x0000007c49497221 */ /* 0x000fe20000010000 */
[-C--:B------:R-:W-:Y:S01]  /*0ab0*/  FFMA.FTZ R45, R132, R124.reuse, R45 ;  /* 0x0000007c842d7223 */ /* 0x080fe2000001002d */
[----:B0-----:R-:W-:Y:S01]  /*0ac0*/  FMUL.FTZ R139, R33, R124 ;  /* 0x0000007c218b7220 */ /* 0x001fe20000410000 */
[----:B------:R-:W-:Y:S01]  /*0ad0*/  FMUL.FTZ R136, R39, R140 ;  /* 0x0000008c27887220 */ /* 0x000fe20000410000 */
[----:B------:R-:W-:Y:S01]  /*0ae0*/  FADD.FTZ R76, R76, R125 ;  /* 0x0000007d4c4c7221 */ /* 0x000fe20000010000 */
[-C--:B------:R-:W-:Y:S01]  /*0af0*/  FFMA.FTZ R48, R143, R125.reuse, R48 ;  /* 0x0000007d8f307223 */ /* 0x080fe20000010030 */
[----:B------:R-:W-:Y:S01]  /*0b00*/  FMUL.FTZ R140, R30, R125 ;  /* 0x0000007d1e8c7220 */ /* 0x000fe20000410000 */
[----:B------:R-:W-:Y:S01]  /*0b10*/  FADD.FTZ R130, -R199, R130 ;  /* 0x00000082c7827221 */ /* 0x000fe20000010100 */
[----:B------:R-:W-:Y:S01]  /*0b20*/  FADD.FTZ R124, RZ, R134 ;  /* 0x00000086ff7c7221 */ /* 0x000fe20000010000 */
[----:B------:R-:W-:Y:S01]  /*0b30*/  FFMA.FTZ R125, R3, R134, RZ ;  /* 0x00000086037d7223 */ /* 0x000fe200000100ff */
[----:B------:R-:W-:-:S02]  /*0b40*/  HADD2.F32 R126, -RZ, R126.H1_H1 ;  /* 0x3000007eff7e7230 */ /* 0x000fc40000004100 */
[----:B------:R-:W-:Y:S01]  /*0b50*/  FMUL.FTZ R142, R39, R130 ;  /* 0x00000082278e7220 */ /* 0x000fe20000410000 */
[--C-:B------:R-:W-:Y:S02]  /*0b60*/  HADD2.F32 R179, -RZ, R127.reuse.H0_H0 ;  /* 0x2000007fffb37230 */ /* 0x100fe40000004100 */
[----:B------:R-:W-:Y:S02]  /*0b70*/  HADD2.F32 R178, -RZ, R127.H1_H1 ;  /* 0x3000007fffb27230 */ /* 0x000fe40000004100 */
        /* <DEDUP_REMOVED lines=8> */
[----:B------:R-:W-:-:S03]  /*0c00*/  FFMA.FTZ R125, R141, R138, R124 ;  /* 0x0000008a8d7d7223 */ /* 0x000fc6000001007c */
[----:B------:R-:W-:Y:S01]  /*0c10*/  FADD.FTZ R127, R126, R145 ;  /* 0x000000917e7f7221 */ /* 0x000fe20000010000 */
[----:B------:R-:W-:Y:S01]  /*0c20*/  FFMA.FTZ R124, R136, R145, R125 ;  /* 0x00000091887c7223 */ /* 0x000fe2000001007d */
[----:B------:R-:W-:Y:S02]  /*0c30*/  FADD.FTZ R144, -R199, R144 ;  /* 0x00000090c7907221 */ /* 0x000fe40000010100 */
[----:B------:R-:W-:Y:S01]  /*0c40*/  FADD.FTZ R126, R127, R140 ;  /* 0x0000008c7f7e7221 */ /* 0x000fe20000010000 */
[----:B------:R-:W-:Y:S01]  /*0c50*/  FFMA.FTZ R125, R143, R140, R124 ;  /* 0x0000008c8f7d7223 */ /* 0x000fe2000001007c */
        /* <DEDUP_REMOVED lines=21> */
.L_x_1502:
[----:B------:R-:W-:Y:S05]  /*0db0*/  BSYNC B0 ;  /* 0x0000000000007941 */ /* 0x000fea0003800000 */
.L_x_1501:
        /* <DEDUP_REMOVED lines=14> */
[--C-:B--2---:R-:W-:Y:S02]  /*0ea0*/  HADD2.F32 R154, -RZ, R124.reuse.H1_H1 ;  /* 0x3000007cff9a7230 */ /* 0x104fe40000004100 */
[----:B------:R-:W-:Y:S02]  /*0eb0*/  HADD2.F32 R152, -RZ, R124.H0_H0 ;  /* 0x2000007cff987230 */ /* 0x000fe40000004100 */
[----:B------:R-:W-:-:S02]  /*0ec0*/  HADD2.F32 R158, -RZ, R125.H1_H1 ;  /* 0x3000007dff9e7230 */ /* 0x000fc40000004100 */
[C---:B0-----:R-:W-:Y:S01]  /*0ed0*/  FADD.FTZ R150, -R199.reuse, R154 ;  /* 0x0000009ac7967221 */ /* 0x041fe20000010100 */
[----:B------:R-:W-:Y:S02]  /*0ee0*/  HADD2.F32 R156, -RZ, R125.H0_H0 ;  /* 0x2000007dff9c7230 */ /* 0x000fe40000004100 */
[C---:B------:R-:W-:Y:S01]  /*0ef0*/  FADD.FTZ R152, -R199.reuse, R152 ;  /* 0x00000098c7987221 */ /* 0x040fe20000010100 */
[----:B------:R-:W-:-:S03]  /*0f00*/  FADD.FTZ R154, -R199, R158 ;  /* 0x0000009ec79a7221 */ /* 0x000fc60000010100 */
[----:B-----5:R-:W-:Y:S01]  /*0f10*/  FMUL.FTZ R137, R39, R152 ;  /* 0x0000009827897220 */ /* 0x020fe20000410000 */
[----:B------:R-:W-:Y:S01]  /*0f20*/  FADD.FTZ R156, -R199, R156 ;  /* 0x0000009cc79c7221 */ /* 0x000fe20000010100 */
[----:B------:R-:W-:Y:S01]  /*0f30*/  FMUL.FTZ R154, R39, R154 ;  /* 0x0000009a279a7220 */ /* 0x000fe20000410000 */
[--C-:B---3--:R-:W-:Y:S02]  /*0f40*/  HADD2.F32 R125, -RZ, R128.reuse.H0_H0 ;  /* 0x20000080ff7d7230 */ /* 0x108fe40000004100 */
[----:B------:R-:W-:Y:S02]  /*0f50*/  HADD2.F32 R124, -RZ, R129.H1_H1 ;  /* 0x30000081ff7c7230 */ /* 0x000fe40000004100 */
[----:B------:R-:W-:Y:S02]  /*0f60*/  HADD2.F32 R128, -RZ, R128.H1_H1 ;  /* 0x30000080ff807230 */ /* 0x000fe40000004100 */
[----:B------:R-:W-:Y:S01]  /*0f70*/  FMUL.FTZ R152, R26, R125 ;  /* 0x0000007d1a987220 */ /* 0x000fe20000410000 */
[----:B------:R-:W-:-:S02]  /*0f80*/  HADD2.F32 R162, -RZ, R127.H0_H0 ;  /* 0x2000007fffa27230 */ /* 0x000fc40000004100 */
[----:B------:R-:W-:Y:S02]  /*0f90*/  HADD2.F32 R164, -RZ, R127.H1_H1 ;  /* 0x3000007fffa47230 */ /* 0x000fe40000004100 */
[----:B------:R-:W-:Y:S01]  /*0fa0*/  FMUL.FTZ R153, R39, R156 ;  /* 0x0000009c27997220 */ /* 0x000fe20000410000 */
[--C-:B------:R-:W-:Y:S02]  /*0fb0*/  HADD2.F32 R160, -RZ, R126.reuse.H0_H0 ;  /* 0x2000007effa07230 */ /* 0x100fe40000004100 */
[----:B------:R-:W-:Y:S01]  /*0fc0*/  FADD.FTZ R83, R83, R124 ;  /* 0x0000007c53537221 */ /* 0x000fe20000010000 */
[----:B------:R-:W-:Y:S02]  /*0fd0*/  HADD2.F32 R127, -RZ, R129.H0_H0 ;  /* 0x20000081ff7f7230 */ /* 0x000fe40000004100 */
[-C--:B------:R-:W-:Y:S01]  /*0fe0*/  FFMA.FTZ R55, R154, R124.reuse, R55 ;  /* 0x0000007c9a377223 */ /* 0x080fe20000010037 */
[----:B------:R-:W-:Y:S02]  /*0ff0*/  HADD2.F32 R126, -RZ, R126.H1_H1 ;  /* 0x3000007eff7e7230 */ /* 0x000fe40000004100 */
[----:B------:R-:W-:Y:S01]  /*1000*/  FMUL.FTZ R157, R23, R124 ;  /* 0x0000007c179d7220 */ /* 0x000fe20000410000 */
[----:B------:R-:W-:Y:S01]  /*1010*/  FADD.FTZ R80, R80, R125 ;  /* 0x0000007d50507221 */ /* 0x000fe20000010000 */
[----:B------:R-:W-:Y:S01]  /*1020*/  FFMA.FTZ R52, R137, R125, R52 ;  /* 0x0000007d89347223 */ /* 0x000fe20000010034 */
[----:B------:R-:W-:Y:S01]  /*1030*/  FMUL.FTZ R151, R25, R128 ;  /* 0x0000008019977220 */ /* 0x000fe20000410000 */
[----:B------:R-:W-:Y:S01]  /*1040*/  FADD.FTZ R124, R203, R152 ;  /* 0x00000098cb7c7221 */ /* 0x000fe20000010000 */
[----:B------:R-:W-:Y:S01]  /*1050*/  FMUL.FTZ R150, R39, R150 ;  /* 0x0000009627967220 */ /* 0x000fe20000410000 */
[----:B------:R-:W-:Y:S01]  /*1060*/  FFMA.FTZ R125, R137, R152, R200 ;  /* 0x00000098897d7223 */ /* 0x000fe200000100c8 */
[----:B------:R-:W-:Y:S01]  /*1070*/  FADD.FTZ R82, R82, R127 ;  /* 0x0000007f52527221 */ /* 0x000fe20000010000 */
[----:B------:R-:W-:Y:S01]  /*1080*/  FADD.FTZ R160, -R199, R160 ;  /* 0x000000a0c7a07221 */ /* 0x000fe20000010100 */
[-C--:B------:R-:W-:Y:S01]  /*1090*/  FFMA.FTZ R54, R153, R127.reuse, R54 ;  /* 0x0000007f99367223 */ /* 0x080fe20000010036 */
[----:B------:R-:W-:Y:S01]  /*10a0*/  FMUL.FTZ R156, R24, R127 ;  /* 0x0000007f189c7220 */ /* 0x000fe20000410000 */
[----:B------:R-:W-:Y:S01]  /*10b0*/  FADD.FTZ R126, -R199, R126 ;  /* 0x0000007ec77e7221 */ /* 0x000fe20000010100 */
[----:B------:R-:W-:Y:S01]  /*10c0*/  FADD.FTZ R127, R124, R151 ;  /* 0x000000977c7f7221 */ /* 0x000fe20000010000 */
[----:B------:R-:W-:Y:S01]  /*10d0*/  FFMA.FTZ R124, R150, R151, R125 ;  /* 0x00000097967c7223 */ /* 0x000fe2000001007d */
[----:B------:R-:W-:Y:S01]  /*10e0*/  FMUL.FTZ R155, R39, R160 ;  /* 0x000000a0279b7220 */ /* 0x000fe20000410000 */
[----:B------:R-:W-:-:S02]  /*10f0*/  HADD2.F32 R129, -RZ, R130.H0_H0 ;  /* 0x20000082ff817230 */ /* 0x000fc40000004100 */
[----:B------:R-:W-:Y:S01]  /*1100*/  FMUL.FTZ R160, R39, R126 ;  /* 0x0000007e27a07220 */ /* 0x000fe20000410000 */
[----:B------:R-:W-:Y:S01]  /*1110*/  FADD.FTZ R126, R127, R156 ;  /* 0x0000009c7f7e7221 */ /* 0x000fe20000010000 */
[----:B------:R-:W-:Y:S01]  /*1120*/  FFMA.FTZ R125, R153, R156, R124 ;  /* 0x0000009c997d7223 */ /* 0x000fe2000001007c */
[----:B------:R-:W-:Y:S02]  /*1130*/  HADD2.F32 R130, -RZ, R130.H1_H1 ;  /* 0x30000082ff827230 */ /* 0x000fe40000004100 */
[----:B------:R-:W-:Y:S01]  /*1140*/  FMUL.FTZ R158, R22, R129 ;  /* 0x00000081169e7220 */ /* 0x000fe20000410000 */
[----:B------:R-:W-:Y:S01]  /*1150*/  FADD.FTZ R127, R126, R157 ;  /* 0x0000009d7e7f7221 */ /* 0x000fe20000010000 */
[----:B------:R-:W-:Y:S01]  /*1160*/  FFMA.FTZ R124, R154, R157, R125 ;  /* 0x0000009d9a7c7223 */ /* 0x000fe2000001007d */
[--C-:B------:R-:W-:Y:S02]  /*1170*/  HADD2.F32 R163, -RZ, R131.reuse.H0_H0 ;  /* 0x20000083ffa37230 */ /* 0x100fe40000004100 */
[----:B------:R-:W-:Y:S01]  /*1180*/  FADD.FTZ R162, -R199, R162 ;  /* 0x000000a2c7a27221 */ /* 0x000fe20000010100 */
[----:B------:R-:W-:Y:S01]  /*1190*/  FMUL.FTZ R159, R21, R130 ;  /* 0x00000082159f7220 */ /* 0x000fe20000410000 */
[----:B------:R-:W-:Y:S01]  /*11a0*/  FADD.FTZ R126, R127, R158 ;  /* 0x0000009e7f7e7221 */ /* 0x000fe20000010000 */
[----:B------:R-:W-:Y:S01]  /*11b0*/  FFMA.FTZ R125, R155, R158, R124 ;  /* 0x0000009e9b7d7223 */ /* 0x000fe2000001007c */
[----:B------:R-:W-:-:S02]  /*11c0*/  HADD2.F32 R178, -RZ, R131.H1_H1 ;  /* 0x30000083ffb27230 */ /* 0x000fc40000004100 */
[----:B------:R-:W-:Y:S01]  /*11d0*/  FMUL.FTZ R161, R39, R162 ;  /* 0x000000a227a17220 */ /* 0x000fe20000410000 */
[----:B------:R-:W-:Y:S01]  /*11e0*/  FMUL.FTZ R162, R20, R163 ;  /* 0x000000a314a27220 */ /* 0x000fe20000410000 */
[----:B------:R-:W-:Y:S01]  /*11f0*/  FADD.FTZ R164, -R199, R164 ;  /* 0x000000a4c7a47221 */ /* 0x000fe20000010100 */
        /* <DEDUP_REMOVED lines=18> */
.L_x_1504:
[----:B------:R-:W-:Y:S05]  /*1320*/  BSYNC B0 ;  /* 0x0000000000007941 */ /* 0x000fea0003800000 */
.L_x_1503:
        /* <DEDUP_REMOVED lines=86> */
.L_x_1506:
[----:B------:R-:W-:Y:S05]  /*1890*/  BSYNC B0 ;  /* 0x0000000000007941 */ /* 0x000fea0003800000 */
.L_x_1505:
        /* <DEDUP_REMOVED lines=13> */
[--C-:B--2---:R-:W-:Y:S02]  /*1970*/  HADD2.F32 R184, -RZ, R128.reuse.H0_H0 ;  /* 0x20000080ffb87230 */ /* 0x104fe40000004100 */
[----:B------:R-:W-:Y:S02]  /*1980*/  HADD2.F32 R186, -RZ, R128.H1_H1 ;  /* 0x30000080ffba7230 */ /* 0x000fe40000004100 */
[----:B------:R-:W-:-:S02]  /*1990*/  HADD2.F32 R188, -RZ, R129.H0_H0 ;  /* 0x20000081ffbc7230 */ /* 0x000fc40000004100 */
[C---:B------:R-:W-:Y:S01]  /*19a0*/  FADD.FTZ R184, -R199.reuse, R184 ;  /* 0x000000b8c7b87221 */ /* 0x040fe20000010100 */
[----:B------:R-:W-:Y:S02]  /*19b0*/  HADD2.F32 R190, -RZ, R129.H1_H1 ;  /* 0x30000081ffbe7230 */ /* 0x000fe40000004100 */
[----:B------:R-:W-:Y:S01]  /*19c0*/  FADD.FTZ R186, -R199, R186 ;  /* 0x000000bac7ba7221 */ /* 0x000fe20000010100 */
[----:B------:R-:W-:Y:S02]  /*19d0*/  HADD2.F32 R128, -RZ, R131.H1_H1 ;  /* 0x30000083ff807230 */ /* 0x000fe40000004100 */
[C---:B-----5:R-:W-:Y:S01]  /*19e0*/  FMUL.FTZ R133, R39.reuse, R184 ;  /* 0x000000b827857220 */ /* 0x060fe20000410000 */
[--C-:B------:R-:W-:Y:S02]  /*19f0*/  HADD2.F32 R192, -RZ, R130.reuse.H0_H0 ;  /* 0x20000082ffc07230 */ /* 0x100fe40000004100 */
[----:B------:R-:W-:Y:S01]  /*1a00*/  FMUL.FTZ R184, R39, R186 ;  /* 0x000000ba27b87220 */ /* 0x000fe20000410000 */
[----:B------:R-:W-:-:S02]  /*1a10*/  HADD2.F32 R130, -RZ, R130.H1_H1 ;  /* 0x30000082ff827230 */ /* 0x000fc40000004100 */
[--C-:B---3--:R-:W-:Y:S02]  /*1a20*/  HADD2.F32 R129, -RZ, R124.reuse.H0_H0 ;  /* 0x2000007cff817230 */ /* 0x108fe40000004100 */
[----:B------:R-:W-:Y:S02]  /*1a30*/  HADD2.F32 R124, -RZ, R124.H1_H1 ;  /* 0x3000007cff7c7230 */ /* 0x000fe40000004100 */
[----:B------:R-:W-:Y:S02]  /*1a40*/  HADD2.F32 R194, -RZ, R131.H0_H0 ;  /* 0x20000083ffc27230 */ /* 0x000fe40000004100 */
[----:B------:R-:W-:Y:S01]  /*1a50*/  FMUL.FTZ R186, R10, R129 ;  /* 0x000000810aba7220 */ /* 0x000fe20000410000 */
[C---:B------:R-:W-:Y:S01]  /*1a60*/  FADD.FTZ R188, -R199.reuse, R188 ;  /* 0x000000bcc7bc7221 */ /* 0x040fe20000010100 */
[----:B------:R-:W-:Y:S01]  /*1a70*/  FADD.FTZ R198, -R199, R128 ;  /* 0x00000080c7c67221 */ /* 0x000fe20000010100 */
[----:B------:R-:W-:Y:S01]  /*1a80*/  FADD.FTZ R93, R93, R124 ;  /* 0x0000007c5d5d7221 */ /* 0x000fe20000010000 */
[-C--:B------:R-:W-:Y:S01]  /*1a90*/  FFMA.FTZ R65, R184, R124.reuse, R65 ;  /* 0x0000007cb8417223 */ /* 0x080fe20000010041 */
[----:B------:R-:W-:Y:S01]  /*1aa0*/  FMUL.FTZ R183, R9, R124 ;  /* 0x0000007c09b77220 */ /* 0x000fe20000410000 */
[----:B------:R-:W-:Y:S01]  /*1ab0*/  FADD.FTZ R190, -R199, R190 ;  /* 0x000000bec7be7221 */ /* 0x000fe20000010100 */
[----:B------:R-:W-:-:S02]  /*1ac0*/  HADD2.F32 R131, -RZ, R125.H0_H0 ;  /* 0x2000007dff837230 */ /* 0x000fc40000004100 */
[----:B------:R-:W-:Y:S01]  /*1ad0*/  FADD.FTZ R124, R203, R186 ;  /* 0x000000bacb7c7221 */ /* 0x000fe20000010000 */
[----:B------:R-:W-:Y:S02]  /*1ae0*/  HADD2.F32 R128, -RZ, R125.H1_H1 ;  /* 0x3000007dff807230 */ /* 0x000fe40000004100 */
[----:B------:R-:W-:Y:S01]  /*1af0*/  FFMA.FTZ R125, R133, R186, R200 ;  /* 0x000000ba857d7223 */ /* 0x000fe200000100c8 */
[C---:B------:R-:W-:Y:S01]  /*1b00*/  FADD.FTZ R192, -R199.reuse, R192 ;  /* 0x000000c0c7c07221 */ /* 0x040fe20000010100 */
[C---:B------:R-:W-:Y:S01]  /*1b10*/  FADD.FTZ R130, -R199.reuse, R130 ;  /* 0x00000082c7827221 */ /* 0x040fe20000010100 */
[----:B------:R-:W-:Y:S01]  /*1b20*/  FADD.FTZ R196, -R199, R194 ;  /* 0x000000c2c7c47221 */ /* 0x000fe20000010100 */
[--C-:B------:R-:W-:Y:S02]  /*1b30*/  HADD2.F32 R193, -RZ, R127.reuse.H0_H0 ;  /* 0x2000007fffc17230 */ /* 0x100fe40000004100 */
[----:B------:R-:W-:Y:S01]  /*1b40*/  FMUL.FTZ R181, R39, R188 ;  /* 0x000000bc27b57220 */ /* 0x000fe20000410000 */
[----:B------:R-:W-:-:S02]  /*1b50*/  HADD2.F32 R199, -RZ, R127.H1_H1 ;  /* 0x3000007fffc77230 */ /* 0x000fc40000004100 */
[----:B------:R-:W-:Y:S01]  /*1b60*/  FMUL.FTZ R188, R39, R190 ;  /* 0x000000be27bc7220 */ /* 0x000fe20000410000 */
[----:B------:R-:W-:Y:S01]  /*1b70*/  FADD.FTZ R127, R124, R183 ;  /* 0x000000b77c7f7221 */ /* 0x000fe20000010000 */
[----:B------:R-:W-:Y:S01]  /*1b80*/  FMUL.FTZ R190, R8, R131 ;  /* 0x0000008308be7220 */ /* 0x000fe20000410000 */
[----:B------:R-:W-:Y:S01]  /*1b90*/  FFMA.FTZ R124, R184, R183, R125 ;  /* 0x000000b7b87c7223 */ /* 0x000fe2000001007d */
[--C-:B0-----:R-:W-:Y:S02]  /*1ba0*/  HADD2.F32 R179, -RZ, R126.reuse.H0_H0 ;  /* 0x2000007effb37230 */ /* 0x101fe40000004100 */
[----:B------:R-:W-:Y:S01]  /*1bb0*/  FMUL.FTZ R185, R7, R128 ;  /* 0x0000008007b97220 */ /* 0x000fe20000410000 */
[----:B------:R-:W-:Y:S02]  /*1bc0*/  HADD2.F32 R178, -RZ, R126.H1_H1 ;  /* 0x3000007effb27230 */ /* 0x000fe40000004100 */
[----:B------:R-:W-:Y:S01]  /*1bd0*/  FADD.FTZ R126, R127, R190 ;  /* 0x000000be7f7e7221 */ /* 0x000fe20000010000 */
[----:B------:R-:W-:Y:S01]  /*1be0*/  FFMA.FTZ R125, R181, R190, R124 ;  /* 0x000000beb57d7223 */ /* 0x000fe2000001007c */
[C---:B------:R-:W-:Y:S01]  /*1bf0*/  FMUL.FTZ R187, R39.reuse, R192 ;  /* 0x000000c027bb7220 */ /* 0x040fe20000410000 */
[----:B------:R-:W-:Y:S01]  /*1c00*/  FMUL.FTZ R192, R6, R179 ;  /* 0x000000b306c07220 */ /* 0x000fe20000410000 */
[----:B------:R-:W-:Y:S01]  /*1c10*/  FADD.FTZ R127, R126, R185 ;  /* 0x000000b97e7f7221 */ /* 0x000fe20000010000 */
[----:B------:R-:W-:Y:S01]  /*1c20*/  FFMA.FTZ R124, R188, R185, R125 ;  /* 0x000000b9bc7c7223 */ /* 0x000fe2000001007d */
        /* <DEDUP_REMOVED lines=28> */
.L_x_1508:
[----:B------:R-:W-:Y:S05]  /*1df0*/  BSYNC B0 ;  /* 0x0000000000007941 */ /* 0x000fea0003800000 */
.L_x_1507:
[----:B------:R-:W-:Y:S01]  /*1e00*/  LOP3.LUT P0, RZ, R195, 0xff, RZ, 0xc0, !PT ;  /* 0x000000ffc3ff7812 */ /* 0x000fe2000780c0ff */
[----:B------:R-:W-:Y:S01]  /*1e10*/  HFMA2.MMA R195, -RZ, RZ, 1.875, 0 ;  /* 0x3f800000ffc37435 */ /* 0x000fe200000001ff */
[----:B------:R-:W-:Y:S01]  /*1e20*/  SHF.R.U32.HI R124, RZ, 0x5, R35 ;  /* 0x00000005ff7c7819 */ /* 0x000fe20000011623 */
[----:B------:R-:W-:Y:S01]  /*1e30*/  UMOV UR6, 0xffffffff ;  /* 0xffffffff00067882 */ /* 0x000fe20000000000 */
[----:B------:R-:W-:Y:S02]  /*1e40*/  LOP3.LUT P6, RZ, R35, 0x1f, RZ, 0xc0, !PT ;  /* 0x0000001f23ff7812 */ /* 0x000fe400078cc0ff */
[----:B------:R-:W-:Y:S01]  /*1e50*/  LOP3.LUT R125, R124, 0x7fffffc, RZ, 0xc0, !PT ;  /* 0x07fffffc7c7d7812 */ /* 0x000fe200078ec0ff */
[----:B-----5:R-:W-:Y:S01]  /*1e60*/  @P1 HADD2.F32 R195, -RZ, R197.H0_H0 ;  /* 0x200000c5ffc31230 */ /* 0x020fe20000004100 */
[----:B------:R-:W-:-:S05]  /*1e70*/  P2R R126, PR, RZ, 0x40 ;  /* 0x00000040ff7e7803 */ /* 0x000fca0000000000 */
        /* <DEDUP_REMOVED lines=20> */
.L_x_1535:
        /* <DEDUP_REMOVED lines=32> */
[-CC-:B------:R-:W-:Y:S01]  /*21c0*/  FFMA.FTZ R125, R141, R178.reuse, R179.reuse ;  /* 0x000000b28d7d7223 */ /* 0x180fe200000100b3 */
[----:B------:R-:W-:Y:S01]  /*21d0*/  ISETP.NE.AND.EX P6, PT, RZ, UR11, PT, P6 ;  /* 0x0000000bff007c0c */ /* 0x000fe2000bfc5360 */
[----:B------:R-:W-:Y:S01]  /*21e0*/  FFMA.FTZ R126, R136, R178, R179 ;  /* 0x000000b2887e7223 */ /* 0x000fe200000100b3 */
[----:B------:R-:W-:Y:S01]  /*21f0*/  FADD.FTZ R130, R147, -R124 ;  /* 0x8000007c93827221 */ /* 0x000fe20000010000 */
[----:B------:R-:W-:Y:S01]  /*2200*/  FADD.FTZ R128, R140, -R127 ;  /* 0x8000007f8c807221 */ /* 0x000fe20000010000 */
[----:B------:R-:W-:Y:S01]  /*2210*/  FADD.FTZ R124, R138, -R125 ;  /* 0x8000007d8a7c7221 */ /* 0x000fe20000010000 */
[----:B------:R-:W-:Y:S01]  /*2220*/  FADD.FTZ R126, R145, -R126 ;  /* 0x8000007e917e7221 */ /* 0x000fe20000010000 */
[C---:B------:R-:W-:Y:S01]  /*2230*/  FMUL.FTZ R206, R39.reuse, R130 ;  /* 0x0000008227ce7220 */ /* 0x040fe20000410000 */
[C---:B------:R-:W-:Y:S01]  /*2240*/  FMUL.FTZ R204, R39.reuse, R128 ;  /* 0x0000008027cc7220 */ /* 0x040fe20000410000 */
[C---:B------:R-:W-:Y:S01]  /*2250*/  FMUL.FTZ R200, R39.reuse, R124 ;  /* 0x0000007c27c87220 */ /* 0x040fe20000410000 */
[----:B------:R-:W-:Y:S01]  /*2260*/  FMUL.FTZ R202, R39, R126 ;  /* 0x0000007e27ca7220 */ /* 0x000fe20000410000 */
[----:B------:R-:W-:-:S03]  /*2270*/  FFMA.FTZ R126, R132, R178, R179 ;  /* 0x000000b2847e7223 */ /* 0x000fc600000100b3 */
[--C-:B------:R-:W-:Y:S02]  /*2280*/  @P6 HADD2.F32 R129, -RZ, R106.reuse.H0_H0 ;  /* 0x2000006aff816230 */ /* 0x100fe40000004100 */
[----:B------:R-:W-:Y:S01]  /*2290*/  FADD.FTZ R126, R139, -R126 ;  /* 0x8000007e8b7e7221 */ /* 0x000fe20000010000 */
[--C-:B------:R-:W-:Y:S02]  /*22a0*/  @P6 HADD2.F32 R125, -RZ, R105.reuse.H0_H0 ;  /* 0x20000069ff7d6230 */ /* 0x100fe40000004100 */
[----:B------:R-:W-:Y:S02]  /*22b0*/  @P6 HADD2.F32 R127, -RZ, R105.H1_H1 ;  /* 0x30000069ff7f6230 */ /* 0x000fe40000004100 */
[----:B------:R-:W-:Y:S01]  /*22c0*/  @P6 FADD.FTZ R204, R204, R129 ;  /* 0x00000081cccc6221 */ /* 0x000fe20000010000 */
[-C--:B------:R-:W-:Y:S01]  /*22d0*/  FFMA.FTZ R129, R148, R178.reuse, R179 ;  /* 0x000000b294817223 */ /* 0x080fe200000100b3 */
[----:B------:R-:W-:Y:S01]  /*22e0*/  @P6 FADD.FTZ R200, R200, R125 ;  /* 0x0000007dc8c86221 */ /* 0x000fe20000010000 */
[-C--:B------:R-:W-:Y:S01]  /*22f0*/  FFMA.FTZ R125, R3, R178.reuse, R179 ;  /* 0x000000b2037d7223 */ /* 0x080fe200000100b3 */
[----:B------:R-:W-:Y:S01]  /*2300*/  @P6 FADD.FTZ R202, R202, R127 ;  /* 0x0000007fcaca6221 */ /* 0x000fe20000010000 */
[----:B------:R-:W-:Y:S01]  /*2310*/  FFMA.FTZ R127, R149, R178, R179 ;  /* 0x000000b2957f7223 */ /* 0x000fe200000100b3 */
[----:B------:R-:W-:-:S02]  /*2320*/  @P6 HADD2.F32 R131, -RZ, R106.H1_H1 ;  /* 0x3000006aff836230 */ /* 0x000fc40000004100 */
[----:B------:R-:W-:Y:S01]  /*2330*/  FADD.FTZ R124, R134, -R125 ;  /* 0x8000007d867c7221 */ /* 0x000fe20000010000 */
[----:B------:R-:W-:Y:S01]  /*2340*/  FADD.FTZ R130, R146, -R129 ;  /* 0x8000008192827221 */ /* 0x000fe20000010000 */
[----:B------:R-:W-:Y:S01]  /*2350*/  FADD.FTZ R128, R144, -R127 ;  /* 0x8000007f90807221 */ /* 0x000fe20000010000 */
[--C-:B------:R-:W-:Y:S02]  /*2360*/  @P6 HADD2.F32 R125, -RZ, R104.reuse.H0_H0 ;  /* 0x20000068ff7d6230 */ /* 0x100fe40000004100 */
[----:B------:R-:W-:Y:S01]  /*2370*/  @P6 FADD.FTZ R206, R206, R131 ;  /* 0x00000083cece6221 */ /* 0x000fe20000010000 */
[----:B------:R-:W-:Y:S02]  /*2380*/  @P6 HADD2.F32 R127, -RZ, R104.H1_H1 ;  /* 0x30000068ff7f6230 */ /* 0x000fe40000004100 */
[C---:B------:R-:W-:Y:S01]  /*2390*/  FMUL.FTZ R124, R39.reuse, R124 ;  /* 0x0000007c277c7220 */ /* 0x040fe20000410000 */
[--C-:B------:R-:W-:Y:S02]  /*23a0*/  @P6 HADD2.F32 R129, -RZ, R107.reuse.H0_H0 ;  /* 0x2000006bff816230 */ /* 0x100fe40000004100 */
[----:B------:R-:W-:Y:S01]  /*23b0*/  FMUL.FTZ R126, R39, R126 ;  /* 0x0000007e277e7220 */ /* 0x000fe20000410000 */
[----:B------:R-:W-:-:S02]  /*23c0*/  @P6 HADD2.F32 R131, -RZ, R107.H1_H1 ;  /* 0x3000006bff836230 */ /* 0x000fc40000004100 */
[C---:B------:R-:W-:Y:S01]  /*23d0*/  FMUL.FTZ R208, R39.reuse, R128 ;  /* 0x0000008027d07220 */ /* 0x040fe20000410000 */
[----:B------:R-:W-:Y:S01]  /*23e0*/  FMUL.FTZ R210, R39, R130 ;  /* 0x0000008227d27220 */ /* 0x000fe20000410000 */
[----:B------:R-:W-:Y:S01]  /*23f0*/  @P6 FADD.FTZ R124, R124, R125 ;  /* 0x0000007d7c7c6221 */ /* 0x000fe20000010000 */
[----:B------:R-:W-:Y:S01]  /*2400*/  @P6 FADD.FTZ R126, R126, R127 ;  /* 0x0000007f7e7e6221 */ /* 0x000fe20000010000 */
[----:B------:R-:W-:Y:S01]  /*2410*/  @P6 FADD.FTZ R208, R208, R129 ;  /* 0x00000081d0d06221 */ /* 0x000fe20000010000 */
[----:B------:R-:W-:Y:S01]  /*2420*/  @P6 FADD.FTZ R210, R210, R131 ;  /* 0x00000083d2d26221 */ /* 0x000fe20000010000 */
[----:B------:R-:W-:-:S04]  /*2430*/  ISETP.NE.U32.AND P6, PT, RZ, UR14, PT ;  /* 0x0000000eff007c0c */ /* 0x000fc8000bfc5070 */
[----:B------:R-:W-:-:S13]  /*2440*/  ISETP.NE.AND.EX P6, PT, RZ, UR15, PT, P6 ;  /* 0x0000000fff007c0c */ /* 0x000fda000bfc5360 */
[----:B------:R-:W-:Y:S01]  /*2450*/  @P6 F2FP.F16.F32.PACK_AB R130, RZ, R204 ;  /* 0x000000ccff82623e */ /* 0x000fe200000000ff */
[-C--:B------:R-:W-:Y:S01]  /*2460*/  FMUL.FTZ R204, R204, R195.reuse ;  /* 0x000000c3cccc7220 */ /* 0x080fe20000410000 */
[----:B------:R-:W-:Y:S02]  /*2470*/  @P6 F2FP.F16.F32.PACK_AB R128, RZ, R200 ;  /* 0x000000c8ff80623e */ /* 0x000fe400000000ff */
[----:B------:R-:W-:Y:S01]  /*2480*/  @P6 F2FP.F16.F32.PACK_AB R125, RZ, R124 ;  /* 0x0000007cff7d623e */ /* 0x000fe200000000ff */
[-C--:B------:R-:W-:Y:S01]  /*2490*/  FMUL.FTZ R124, R124, R195.reuse ;  /* 0x000000c37c7c7220 */ /* 0x080fe20000410000 */
[----:B------:R-:W-:Y:S01]  /*24a0*/  @P6 F2FP.F16.F32.PACK_AB R197, RZ, R208 ;  /* 0x000000d0ffc5623e */ /* 0x000fe200000000ff */
[-C--:B------:R-:W-:Y:S01]  /*24b0*/  FMUL.FTZ R208, R208, R195.reuse ;  /* 0x000000c3d0d07220 */ /* 0x080fe20000410000 */
[----:B------:R-:W-:Y:S02]  /*24c0*/  @P6 F2FP.F16.F32.PACK_AB R131, RZ, R206 ;  /* 0x000000ceff83623e */ /* 0x000fe400000000ff */
[----:B------:R-:W-:Y:S01]  /*24d0*/  @P6 F2FP.F16.F32.PACK_AB R129, RZ, R202 ;  /* 0x000000caff81623e */ /* 0x000fe200000000ff */
[----:B------:R-:W-:Y:S01]  /*24e0*/  FMUL.FTZ R202, R202, R195 ;  /* 0x000000c3caca7220 */ /* 0x000fe20000410000 */
[----:B------:R-:W-:-:S02]  /*24f0*/  @P6 F2FP.F16.F32.PACK_AB R127, RZ, R126 ;  /* 0x0000007eff7f623e */ /* 0x000fc400000000ff */
[----:B------:R-:W-:Y:S02]  /*2500*/  @P6 F2FP.F16.F32.PACK_AB R199, RZ, R210 ;  /* 0x000000d2ffc7623e */ /* 0x000fe400000000ff */
[----:B------:R-:W-:Y:S02]  /*2510*/  @P6 PRMT R62, R130, 0x7610, R62 ;  /* 0x00007610823e6816 */ /* 0x000fe4000000003e */
[----:B------:R-:W-:Y:S02]  /*2520*/  @P6 PRMT R61, R128, 0x7610, R61 ;  /* 0x00007610803d6816 */ /* 0x000fe4000000003d */
[----:B------:R-:W-:Y:S01]  /*2530*/  @P6 PRMT R60, R125, 0x7610, R60 ;  /* 0x000076107d3c6816 */ /* 0x000fe2000000003c */
[-C--:B------:R-:W-:Y:S01]  /*2540*/  FMUL.FTZ R125, R200, R195.reuse ;  /* 0x000000c3c87d7220 */ /* 0x080fe20000410000 */
[----:B------:R-:W-:Y:S01]  /*2550*/  @P6 PRMT R63, R197, 0x7610, R63 ;  /* 0x00007610c53f6816 */ /* 0x000fe2000000003f */
[----:B------:R-:W-:Y:S01]  /*2560*/  FMUL.FTZ R197, R206, R195 ;  /* 0x000000c3cec57220 */ /* 0x000fe20000410000 */
[----:B------:R-:W-:-:S02]  /*2570*/  @P6 PRMT R62, R62, 0x5410, R131 ;  /* 0x000054103e3e6816 */ /* 0x000fc40000000083 */
[----:B------:R-:W-:Y:S02]  /*2580*/  @P6 PRMT R61, R61, 0x5410, R129 ;  /* 0x000054103d3d6816 */ /* 0x000fe40000000081 */
[----:B------:R-:W-:Y:S01]  /*2590*/  @P6 PRMT R60, R60, 0x5410, R127 ;  /* 0x000054103c3c6816 */ /* 0x000fe2000000007f */
[----:B------:R-:W0:Y:S01]  /*25a0*/  LDC.64 R128, c[0x0][0x2f8] ;  /* 0x0000be00ff807b82 */ /* 0x000e220000000a00 */
[----:B------:R-:W-:Y:S01]  /*25b0*/  @P6 PRMT R63, R63, 0x5410, R199 ;  /* 0x000054103f3f6816 */ /* 0x000fe200000000c7 */
[-C--:B------:R-:W-:Y:S01]  /*25c0*/  FMUL.FTZ R127, R126, R195.reuse ;  /* 0x000000c37e7f7220 */ /* 0x080fe20000410000 */
[----:B------:R-:W-:Y:S01]  /*25d0*/  ISETP.NE.U32.AND P6, PT, RZ, UR14, PT ;  /* 0x0000000eff007c0c */ /* 0x000fe2000bfc5070 */
[----:B------:R-:W-:Y:S01]  /*25e0*/  FMUL.FTZ R199, R210, R195 ;  /* 0x000000c3d2c77220 */ /* 0x000fe20000410000 */
[----:B------:R-:W-:Y:S02]  /*25f0*/  F2FP.F16.F32.PACK_AB R126, R197, R204 ;  /* 0x000000ccc57e723e */ /* 0x000fe400000000ff */
[----:B------:R-:W-:-:S02]  /*2600*/  ISETP.NE.AND.EX P6, PT, RZ, UR15, PT, P6 ;  /* 0x0000000fff007c0c */ /* 0x000fc4000bfc5360 */
[----:B------:R-:W-:Y:S02]  /*2610*/  F2FP.F16.F32.PACK_AB R124, R127, R124 ;  /* 0x0000007c7f7c723e */ /* 0x000fe400000000ff */
[----:B------:R-:W-:Y:S02]  /*2620*/  F2FP.F16.F32.PACK_AB R125, R202, R125 ;  /* 0x0000007dca7d723e */ /* 0x000fe400000000ff */
[----:B------:R-:W-:-:S07]  /*2630*/  F2FP.F16.F32.PACK_AB R127, R199, R208 ;  /* 0x000000d0c77f723e */ /* 0x000fce00000000ff */
[----:B------:R-:W1:Y:S01]  /*2640*/  @P6 LDC.64 R130, c[0x0][0x308] ;  /* 0x0000c200ff826b82 */ /* 0x000e620000000a00 */
[----:B0-----:R-:W-:-:S04]  /*2650*/  IMAD.WIDE.U32 R128, R38, 0x10, R128 ;  /* 0x0000001026807825 */ /* 0x001fc800078e0080 */
[C---:B-1----:R-:W-:Y:S01]  /*2660*/  @P6 IMAD.WIDE.U32 R130, R38.reuse, 0x10, R130 ;  /* 0x0000001026826825 */ /* 0x042fe200078e0082 */
[----:B------:R-:W-:-:S04]  /*2670*/  IADD3 R38, R38, 0x80, RZ ;  /* 0x0000008026267810 */ /* 0x000fc80007ffe0ff */
[----:B------:R0:W-:Y:S04]  /*2680*/  @P6 STG.E.128 desc[UR4][R130.64], R60 ;  /* 0x0000003c82006986 */ /* 0x0001e8000c101d04 */
[----:B------:R0:W-:Y:S02]  /*2690*/  STG.E.128 desc[UR4][R128.64], R124 ;  /* 0x0000007c80007986 */ /* 0x0001e4000c101d04 */
.L_x_1511:
[----:B------:R-:W-:Y:S05]  /*26a0*/  BSYNC B0 ;  /* 0x0000000000007941 */ /* 0x000fea0003800000 */
.L_x_1510:
[----:B------:R-:W-:Y:S04]  /*26b0*/  BSSY B0, `(.L_x_1512) ;  /* 0x0000053000007945 */ /* 0x000fe80003800000 */
[----:B------:R-:W-:Y:S05]  /*26c0*/  @!P4 BRA `(.L_x_1513) ;  /* 0x000000040044c947 */ /* 0x000fea0003800000 */
[----:B------:R-:W-:Y:S01]  /*26d0*/  ISETP.NE.U32.AND P6, PT, RZ, UR10, PT ;  /* 0x0000000aff007c0c */ /* 0x000fe2000bfc5070 */
[-CC-:B0-----:R-:W-:Y:S01]  /*26e0*/  FFMA.FTZ R124, R160, R178.reuse, R179.reuse ;  /* 0x000000b2a07c7223 */ /* 0x181fe200000100b3 */
        /* <DEDUP_REMOVED lines=11> */
[-CC-:B------:R-:W-:Y:S01]  /*27a0*/  FFMA.FTZ R126, R150, R178.reuse, R179.reuse ;  /* 0x000000b2967e7223 */ /* 0x180fe200000100b3 */
[----:B------:R-:W-:Y:S01]  /*27b0*/  FFMA.FTZ R130, R164, R178, R179 ;  /* 0x000000b2a4827223 */ /* 0x000fe200000100b3 */
[----:B------:R-:W-:-:S02]  /*27c0*/  FMUL.FTZ R204, R39, R128 ;  /* 0x0000008027cc7220 */ /* 0x000fc40000410000 */
[--C-:B------:R-:W-:Y:S02]  /*27d0*/  @P6 HADD2.F32 R125, -RZ, R109.reuse.H0_H0 ;  /* 0x2000006dff7d6230 */ /* 0x100fe40000004100 */
[----:B------:R-:W-:Y:S01]  /*27e0*/  FADD.FTZ R126, R151, -R126 ;  /* 0x8000007e977e7221 */ /* 0x000fe20000010000 */
[----:B------:R-:W-:Y:S02]  /*27f0*/  @P6 HADD2.F32 R127, -RZ, R109.H1_H1 ;  /* 0x3000006dff7f6230 */ /* 0x000fe40000004100 */
[----:B------:R-:W-:Y:S01]  /*2800*/  FADD.FTZ R130, R163, -R130 ;  /* 0x80000082a3827221 */ /* 0x000fe20000010000 */
[--C-:B------:R-:W-:Y:S02]  /*2810*/  @P6 HADD2.F32 R129, -RZ, R110.reuse.H0_H0 ;  /* 0x2000006eff816230 */ /* 0x100fe40000004100 */
[----:B------:R-:W-:Y:S01]  /*2820*/  @P6 FADD.FTZ R200, R200, R125 ;  /* 0x0000007dc8c86221 */ /* 0x000fe20000010000 */
[-C--:B------:R-:W-:Y:S01]  /*2830*/  FFMA.FTZ R125, R137, R178.reuse, R179 ;  /* 0x000000b2897d7223 */ /* 0x080fe200000100b3 */
[----:B------:R-:W-:Y:S01]  /*2840*/  @P6 FADD.FTZ R202, R202, R127 ;  /* 0x0000007fcaca6221 */ /* 0x000fe20000010000 */
[----:B------:R-:W-:Y:S01]  /*2850*/  FFMA.FTZ R127, R161, R178, R179 ;  /* 0x000000b2a17f7223 */ /* 0x000fe200000100b3 */
[----:B------:R-:W-:-:S02]  /*2860*/  @P6 HADD2.F32 R131, -RZ, R110.H1_H1 ;  /* 0x3000006eff836230 */ /* 0x000fc40000004100 */
[----:B------:R-:W-:Y:S01]  /*2870*/  FADD.FTZ R124, R152, -R125 ;  /* 0x8000007d987c7221 */ /* 0x000fe20000010000 */
[----:B------:R-:W-:Y:S01]  /*2880*/  @P6 FADD.FTZ R204, R204, R129 ;  /* 0x00000081cccc6221 */ /* 0x000fe20000010000 */
        /* <DEDUP_REMOVED lines=35> */
[----:B------:R-:W-:Y:S01]  /*2ac0*/  @P6 PRMT R61, R61, 0x5410, R129 ;  /* 0x000054103d3d6816 */ /* 0x000fe20000000081 */
[----:B------:R-:W0:Y:S01]  /*2ad0*/  LDC.64 R130, c[0x0][0x2f8] ;  /* 0x0000be00ff827b82 */ /* 0x000e220000000a00 */
[----:B------:R-:W-:Y:S01]  /*2ae0*/  @P6 PRMT R60, R60, 0x5410, R127 ;  /* 0x000054103c3c6816 */ /* 0x000fe2000000007f */
[-C--:B------:R-:W-:Y:S01]  /*2af0*/  FMUL.FTZ R127, R126, R195.reuse ;  /* 0x000000c37e7f7220 */ /* 0x080fe20000410000 */
[----:B------:R-:W-:Y:S01]  /*2b00*/  @P6 PRMT R63, R63, 0x5410, R199 ;  /* 0x000054103f3f6816 */ /* 0x000fe200000000c7 */
[----:B------:R-:W-:Y:S01]  /*2b10*/  FMUL.FTZ R199, R210, R195 ;  /* 0x000000c3d2c77220 */ /* 0x000fe20000410000 */
[----:B------:R-:W-:Y:S02]  /*2b20*/  ISETP.NE.U32.AND P6, PT, RZ, UR14, PT ;  /* 0x0000000eff007c0c */ /* 0x000fe4000bfc5070 */
        /* <DEDUP_REMOVED lines=11> */
.L_x_1513:
[----:B------:R-:W-:Y:S05]  /*2be0*/  BSYNC B0 ;  /* 0x0000000000007941 */ /* 0x000fea0003800000 */
.L_x_1512:
[----:B------:R-:W-:Y:S04]  /*2bf0*/  BSSY B0, `(.L_x_1514) ;  /* 0x0000053000007945 */ /* 0x000fe80003800000 */
[----:B------:R-:W-:Y:S05]  /*2c00*/  @!P3 BRA `(.L_x_1515) ;  /* 0x000000040044b947 */ /* 0x000fea0003800000 */
[----:B------:R-:W-:Y:S01]  /*2c10*/  ISETP.NE.U32.AND P6, PT, RZ, UR10, PT ;  /* 0x0000000aff007c0c */ /* 0x000fe2000bfc5070 */
[-CC-:B01----:R-:W-:Y:S01]  /*2c20*/  FFMA.FTZ R124, R176, R178.reuse, R179.reuse ;  /* 0x000000b2b07c7223 */ /* 0x183fe200000100b3 */
        /* <DEDUP_REMOVED lines=79> */
.L_x_1515:
[----:B------:R-:W-:Y:S05]  /*3120*/  BSYNC B0 ;  /* 0x0000000000007941 */ /* 0x000fea0003800000 */
.L_x_1514:
        /* <DEDUP_REMOVED lines=10> */
[-CC-:B------:R-:W-:Y:S01]  /*31d0*/  FFMA.FTZ R131, R191, R178.reuse, R179.reuse ;  /* 0x000000b2bf837223 */ /* 0x180fe200000100b3 */
[----:B------:R-:W-:Y:S01]  /*31e0*/  FFMA.FTZ R208, R198, R178, R179 ;  /* 0x000000b2c6d07223 */ /* 0x000fe200000100b3 */
[----:B------:R-:W-:Y:S01]  /*31f0*/  FADD.FTZ R178, R190, -R127 ;  /* 0x8000007fbeb27221 */ /* 0x000fe20000010000 */
[----:B------:R-:W-:Y:S01]  /*3200*/  FADD.FTZ R202, R192, -R129 ;  /* 0x80000081c0ca7221 */ /* 0x000fe20000010000 */
[----:B------:R-:W-:Y:S01]  /*3210*/  FADD.FTZ R204, R189, -R204 ;  /* 0x800000ccbdcc7221 */ /* 0x000fe20000010000 */
[----:B------:R-:W-:Y:S01]  /*3220*/  FADD.FTZ R124, R186, -R125 ;  /* 0x8000007dba7c7221 */ /* 0x000fe20000010000 */
[----:B------:R-:W-:Y:S01]  /*3230*/  FADD.FTZ R128, R183, -R126 ;  /* 0x8000007eb7807221 */ /* 0x000fe20000010000 */
[----:B------:R-:W-:Y:S01]  /*3240*/  FADD.FTZ R200, R185, -R130 ;  /* 0x80000082b9c87221 */ /* 0x000fe20000010000 */
[----:B------:R-:W-:Y:S01]  /*3250*/  FADD.FTZ R206, R196, -R131 ;  /* 0x80000083c4ce7221 */ /* 0x000fe20000010000 */
[----:B------:R-:W-:-:S02]  /*3260*/  @P6 HADD2.F32 R127, -RZ, R122.H0_H0 ;  /* 0x2000007aff7f6230 */ /* 0x000fc40000004100 */
[----:B------:R-:W-:Y:S01]  /*3270*/  FADD.FTZ R208, R193, -R208 ;  /* 0x800000d0c1d07221 */ /* 0x000fe20000010000 */
[----:B------:R-:W-:Y:S02]  /*3280*/  @P6 HADD2.F32 R129, -RZ, R122.H1_H1 ;  /* 0x3000007aff816230 */ /* 0x000fe40000004100 */
[C---:B------:R-:W-:Y:S01]  /*3290*/  FMUL.FTZ R178, R39.reuse, R178 ;  /* 0x000000b227b27220 */ /* 0x040fe20000410000 */
[--C-:B------:R-:W-:Y:S02]  /*32a0*/  @P6 HADD2.F32 R125, -RZ, R121.reuse.H0_H0 ;  /* 0x20000079ff7d6230 */ /* 0x100fe40000004100 */
[C---:B------:R-:W-:Y:S01]  /*32b0*/  FMUL.FTZ R202, R39.reuse, R202 ;  /* 0x000000ca27ca7220 */ /* 0x040fe20000410000 */
[C---:B------:R-:W-:Y:S01]  /*32c0*/  FMUL.FTZ R204, R39.reuse, R204 ;  /* 0x000000cc27cc7220 */ /* 0x040fe20000410000 */
[C---:B------:R-:W-:Y:S01]  /*32d0*/  FMUL.FTZ R126, R39.reuse, R124 ;  /* 0x0000007c277e7220 */ /* 0x040fe20000410000 */
[C---:B------:R-:W-:Y:S01]  /*32e0*/  FMUL.FTZ R130, R39.reuse, R128 ;  /* 0x0000008027827220 */ /* 0x040fe20000410000 */
[C---:B------:R-:W-:Y:S01]  /*32f0*/  FMUL.FTZ R200, R39.reuse, R200 ;  /* 0x000000c827c87220 */ /* 0x040fe20000410000 */
[C---:B------:R-:W-:Y:S01]  /*3300*/  FMUL.FTZ R206, R39.reuse, R206 ;  /* 0x000000ce27ce7220 */ /* 0x040fe20000410000 */
[----:B------:R-:W-:Y:S01]  /*3310*/  FMUL.FTZ R208, R39, R208 ;  /* 0x000000d027d07220 */ /* 0x000fe20000410000 */
[----:B------:R-:W-:Y:S01]  /*3320*/  @P6 FADD.FTZ R202, R202, R127 ;  /* 0x0000007fcaca6221 */ /* 0x000fe20000010000 */
[----:B------:R-:W-:Y:S01]  /*3330*/  @P6 FADD.FTZ R204, R204, R129 ;  /* 0x00000081cccc6221 */ /* 0x000fe20000010000 */
[----:B------:R-:W-:Y:S01]  /*3340*/  @P6 FADD.FTZ R178, R178, R125 ;  /* 0x0000007db2b26221 */ /* 0x000fe20000010000 */
[----:B------:R-:W-:-:S02]  /*3350*/  @P6 HADD2.F32 R127, -RZ, R121.H1_H1 ;  /* 0x30000079ff7f6230 */ /* 0x000fc40000004100 */
[--C-:B------:R-:W-:Y:S02]  /*3360*/  @P6 HADD2.F32 R39, -RZ, R120.reuse.H0_H0 ;  /* 0x20000078ff276230 */ /* 0x100fe40000004100 */
[----:B------:R-:W-:Y:S02]  /*3370*/  @P6 HADD2.F32 R125, -RZ, R120.H1_H1 ;  /* 0x30000078ff7d6230 */ /* 0x000fe40000004100 */
[----:B------:R-:W-:Y:S01]  /*3380*/  @P6 FADD.FTZ R200, R200, R127 ;  /* 0x0000007fc8c86221 */ /* 0x000fe20000010000 */
[--C-:B------:R-:W-:Y:S02]  /*3390*/  @P6 HADD2.F32 R129, -RZ, R123.reuse.H0_H0 ;  /* 0x2000007bff816230 */ /* 0x100fe40000004100 */
[----:B------:R-:W-:Y:S01]  /*33a0*/  @P6 FADD.FTZ R126, R126, R39 ;  /* 0x000000277e7e6221 */ /* 0x000fe20000010000 */
[----:B------:R-:W-:Y:S02]  /*33b0*/  @P6 HADD2.F32 R131, -RZ, R123.H1_H1 ;  /* 0x3000007bff836230 */ /* 0x000fe40000004100 */
[----:B------:R-:W-:Y:S01]  /*33c0*/  @P6 FADD.FTZ R130, R130, R125 ;  /* 0x0000007d82826221 */ /* 0x000fe20000010000 */
[----:B------:R-:W-:-:S02]  /*33d0*/  @P6 FADD.FTZ R206, R206, R129 ;  /* 0x00000081cece6221 */ /* 0x000fc40000010000 */
[----:B------:R-:W-:Y:S01]  /*33e0*/  @P6 FADD.FTZ R208, R208, R131 ;  /* 0x00000083d0d06221 */ /* 0x000fe20000010000 */
[----:B------:R-:W-:-:S04]  /*33f0*/  ISETP.NE.U32.AND P6, PT, RZ, UR14, PT ;  /* 0x0000000eff007c0c */ /* 0x000fc8000bfc5070 */
[----:B------:R-:W-:-:S13]  /*3400*/  ISETP.NE.AND.EX P6, PT, RZ, UR15, PT, P6 ;  /* 0x0000000fff007c0c */ /* 0x000fda000bfc5360 */
[----:B------:R-:W-:Y:S01]  /*3410*/  @P6 F2FP.F16.F32.PACK_AB R128, RZ, R202 ;  /* 0x000000caff80623e */ /* 0x000fe200000000ff */
[-C--:B------:R-:W-:Y:S01]  /*3420*/  FMUL.FTZ R202, R202, R195.reuse ;  /* 0x000000c3caca7220 */ /* 0x080fe20000410000 */
[----:B------:R-:W-:Y:S01]  /*3430*/  @P6 F2FP.F16.F32.PACK_AB R125, RZ, R178 ;  /* 0x000000b2ff7d623e */ /* 0x000fe200000000ff */
[-C--:B------:R-:W-:Y:S01]  /*3440*/  FMUL.FTZ R178, R178, R195.reuse ;  /* 0x000000c3b2b27220 */ /* 0x080fe20000410000 */
[----:B------:R-:W-:Y:S02]  /*3450*/  @P6 F2FP.F16.F32.PACK_AB R39, RZ, R126 ;  /* 0x0000007eff27623e */ /* 0x000fe400000000ff */
[----:B------:R-:W-:Y:S01]  /*3460*/  @P6 F2FP.F16.F32.PACK_AB R131, RZ, R206 ;  /* 0x000000ceff83623e */ /* 0x000fe200000000ff */
[----:B------:R-:W-:Y:S01]  /*3470*/  FMUL.FTZ R206, R206, R195 ;  /* 0x000000c3cece7220 */ /* 0x000fe20000410000 */
[----:B------:R-:W-:Y:S02]  /*3480*/  @P6 F2FP.F16.F32.PACK_AB R129, RZ, R204 ;  /* 0x000000ccff81623e */ /* 0x000fe400000000ff */
[----:B------:R-:W-:-:S02]  /*3490*/  @P6 F2FP.F16.F32.PACK_AB R127, RZ, R200 ;  /* 0x000000c8ff7f623e */ /* 0x000fc400000000ff */
[----:B------:R-:W-:Y:S01]  /*34a0*/  @P6 F2FP.F16.F32.PACK_AB R124, RZ, R130 ;  /* 0x00000082ff7c623e */ /* 0x000fe200000000ff */
[-C--:B------:R-:W-:Y:S01]  /*34b0*/  FMUL.FTZ R130, R130, R195.reuse ;  /* 0x000000c382827220 */ /* 0x080fe20000410000 */
[----:B------:R-:W-:Y:S02]  /*34c0*/  @P6 F2FP.F16.F32.PACK_AB R179, RZ, R208 ;  /* 0x000000d0ffb3623e */ /* 0x000fe400000000ff */
[----:B------:R-:W-:Y:S02]  /*34d0*/  @P6 PRMT R62, R128, 0x7610, R62 ;  /* 0x00007610803e6816 */ /* 0x000fe4000000003e */
[----:B------:R-:W-:Y:S02]  /*34e0*/  @P6 PRMT R61, R125, 0x7610, R61 ;  /* 0x000076107d3d6816 */ /* 0x000fe4000000003d */
[----:B------:R-:W-:Y:S02]  /*34f0*/  @P6 PRMT R60, R39, 0x7610, R60 ;  /* 0x00007610273c6816 */ /* 0x000fe4000000003c */
[----:B------:R-:W-:Y:S01]  /*3500*/  @P6 PRMT R63, R131, 0x7610, R63 ;  /* 0x00007610833f6816 */ /* 0x000fe2000000003f */
[----:B------:R-:W-:Y:S01]  /*3510*/  FMUL.FTZ R131, R200, R195 ;  /* 0x000000c3c8837220 */ /* 0x000fe20000410000 */
[----:B------:R-:W-:-:S02]  /*3520*/  @P6 PRMT R62, R62, 0x5410, R129 ;  /* 0x000054103e3e6816 */ /* 0x000fc40000000081 */
[----:B------:R-:W-:Y:S01]  /*3530*/  @P6 PRMT R61, R61, 0x5410, R127 ;  /* 0x000054103d3d6816 */ /* 0x000fe2000000007f */
[-C--:B------:R-:W-:Y:S01]  /*3540*/  FMUL.FTZ R127, R126, R195.reuse ;  /* 0x000000c37e7f7220 */ /* 0x080fe20000410000 */
[----:B------:R-:W-:Y:S02]  /*3550*/  @P6 PRMT R60, R60, 0x5410, R124 ;  /* 0x000054103c3c6816 */ /* 0x000fe4000000007c */
[----:B------:R-:W-:Y:S01]  /*3560*/  @P6 PRMT R63, R63, 0x5410, R179 ;  /* 0x000054103f3f6816 */ /* 0x000fe200000000b3 */
[----:B------:R-:W0:Y:S01]  /*3570*/  LDC.64 R124, c[0x0][0x2f8] ;  /* 0x0000be00ff7c7b82 */ /* 0x000e220000000a00 */
[----:B------:R-:W-:Y:S01]  /*3580*/  ISETP.NE.U32.AND P6, PT, RZ, UR14, PT ;  /* 0x0000000eff007c0c */ /* 0x000fe2000bfc5070 */
[-C--:B------:R-:W-:Y:S01]  /*3590*/  FMUL.FTZ R179, R204, R195.reuse ;  /* 0x000000c3ccb37220 */ /* 0x080fe20000410000 */
[----:B------:R-:W-:Y:S02]  /*35a0*/  FMUL.FTZ R195, R208, R195 ;  /* 0x000000c3d0c37220 */ /* 0x000fe40000410000 */
[----:B------:R-:W-:-:S02]  /*35b0*/  ISETP.NE.AND.EX P6, PT, RZ, UR15, PT, P6 ;  /* 0x0000000fff007c0c */ /* 0x000fc4000bfc5360 */
[----:B------:R-:W-:-:S11]  /*35c0*/  F2FP.F16.F32.PACK_AB R126, R179, R202 ;  /* 0x000000cab37e723e */ /* 0x000fd600000000ff */
[----:B------:R-:W1:Y:S02]  /*35d0*/  @P6 LDC.64 R128, c[0x0][0x308] ;  /* 0x0000c200ff806b82 */ /* 0x000e640000000a00 */
[----:B-1----:R-:W-:-:S04]  /*35e0*/  @P6 IMAD.WIDE.U32 R128, R38, 0x10, R128 ;  /* 0x0000001026806825 */ /* 0x002fc800078e0080 */
[----:B0-----:R-:W-:Y:S01]  /*35f0*/  IMAD.WIDE.U32 R38, R38, 0x10, R124 ;  /* 0x0000001026267825 */ /* 0x001fe200078e007c */
[----:B------:R-:W-:Y:S01]  /*3600*/  F2FP.F16.F32.PACK_AB R124, R130, R127 ;  /* 0x0000007f827c723e */ /* 0x000fe200000000ff */
[----:B------:R3:W-:Y:S01]  /*3610*/  @P6 STG.E.128 desc[UR4][R128.64], R60 ;  /* 0x0000003c80006986 */ /* 0x0007e2000c101d04 */
[----:B------:R-:W-:Y:S02]  /*3620*/  F2FP.F16.F32.PACK_AB R125, R131, R178 ;  /* 0x000000b2837d723e */ /* 0x000fe400000000ff */
[----:B------:R-:W-:-:S05]  /*3630*/  F2FP.F16.F32.PACK_AB R127, R195, R206 ;  /* 0x000000cec37f723e */ /* 0x000fca00000000ff */
[----:B------:R3:W-:Y:S02]  /*3640*/  STG.E.128 desc[UR4][R38.64], R124 ;  /* 0x0000007c26007986 */ /* 0x0007e4000c101d04 */
.L_x_1517:
[----:B------:R-:W-:Y:S05]  /*3650*/  BSYNC B0 ;  /* 0x0000000000007941 */ /* 0x000fea0003800000 */
.L_x_1516:
[----:B------:R-:W-:Y:S02]  /*3660*/  IADD3 R0, R0, UR16, RZ ;  /* 0x0000001000007c10 */ /* 0x000fe4000fffe0ff */
[----:B------:R-:W-:Y:S02]  /*3670*/  SEL R195, RZ, 0x1, P0 ;  /* 0x00000001ffc37807 */ /* 0x000fe40000000000 */
[----:B------:R-:W-:-:S13]  /*3680*/  ISETP.GE.AND P6, PT, R0, UR17, PT ;  /* 0x0000001100007c0c */ /* 0x000fda000bfc6270 */
[----:B------:R-:W-:Y:S05]  /*3690*/  @!P6 BRA `(.L_x_1518) ;  /* 0xffffffd00014e947 */ /* 0x000fea000383ffff */
.L_x_1500:
        /* <DEDUP_REMOVED lines=16> */
.L_x_1520:
[----:B------:R-:W-:Y:S05]  /*37a0*/  BSYNC B0 ;  /* 0x0000000000007941 */ /* 0x000fea0003800000 */
.L_x_1519:
        /* <DEDUP_REMOVED lines=11> */
.L_x_1522:
[----:B------:R-:W-:Y:S05]  /*3860*/  BSYNC B0 ;  /* 0x0000000000007941 */ /* 0x000fea0003800000 */
.L_x_1521:
        /* <DEDUP_REMOVED lines=11> */
.L_x_1524:
[----:B------:R-:W-:Y:S05]  /*3920*/  BSYNC B0 ;  /* 0x0000000000007941 */ /* 0x000fea0003800000 */
.L_x_1523:
        /* <DEDUP_REMOVED lines=10> */
.L_x_1509:
[----:B------:R-:W-:Y:S02]  /*39d0*/  MOV R202, R203 ;  /* 0x000000cb00ca7202 */ /* 0x000fe40000000f00 */
[----:B------:R-:W-:Y:S02]  /*39e0*/  MOV R201, 0x10 ;  /* 0x0000001000c97802 */ /* 0x000fe40000000f00 */
[----:B------:R-:W-:Y:S02]  /*39f0*/  MOV R204, 0x1f ;  /* 0x0000001f00cc7802 */ /* 0x000fe40000000f00 */
[----:B------:R-:W-:-:S07]  /*3a00*/  MOV R197, 0xffffffff ;  /* 0xffffffff00c57802 */ /* 0x000fce0000000f00 */
[----:B------:R-:W-:Y:S05]  /*3a10*/  WARPSYNC.COLLECTIVE R197, `(.L_x_1525) ;  /* 0x00000000c5087348 */ /* 0x000fea0003c00000 */
[----:B------:R0:W1:Y:S02]  /*3a20*/  SHFL.DOWN P6, R199, R202, R201, R204 ;  /* 0x080000c9cac77389 */ /* 0x00006400000c00cc */
[----:B01----:R-:W-:Y:S01]  /*3a30*/  ENDCOLLECTIVE ;  /* 0x000000000000791b */ /* 0x003fe20003800000 */
.L_x_1525:
[----:B------:R-:W-:Y:S02]  /*3a40*/  MOV R202, R200 ;  /* 0x000000c800ca7202 */ /* 0x000fe40000000f00 */
[----:B------:R-:W-:-:S07]  /*3a50*/  MOV R126, R199 ;  /* 0x000000c7007e7202 */ /* 0x000fce0000000f00 */
[----:B------:R-:W-:Y:S05]  /*3a60*/  WARPSYNC.COLLECTIVE R197, `(.L_x_1526) ;  /* 0x00000000c5087348 */ /* 0x000fea0003c00000 */
[----:B------:R0:W1:Y:S02]  /*3a70*/  SHFL.DOWN P6, R199, R202, R201, R204 ;  /* 0x080000c9cac77389 */ /* 0x00006400000c00cc */
[----:B01----:R-:W-:Y:S01]  /*3a80*/  ENDCOLLECTIVE ;  /* 0x000000000000791b */ /* 0x003fe20003800000 */
.L_x_1526:
[----:B------:R-:W-:-:S05]  /*3a90*/  FADD.FTZ R126, R126, R203 ;  /* 0x000000cb7e7e7221 */ /* 0x000fca0000010000 */
[----:B------:R-:W-:Y:S02]  /*3aa0*/  MOV R202, R126 ;  /* 0x0000007e00ca7202 */ /* 0x000fe40000000f00 */
[----:B------:R-:W-:Y:S02]  /*3ab0*/  MOV R201, 0x8 ;  /* 0x0000000800c97802 */ /* 0x000fe40000000f00 */
[----:B------:R-:W-:-:S07]  /*3ac0*/  MOV R127, R199 ;  /* 0x000000c7007f7202 */ /* 0x000fce0000000f00 */
[----:B------:R-:W-:Y:S05]  /*3ad0*/  WARPSYNC.COLLECTIVE R197, `(.L_x_1527) ;  /* 0x00000000c5087348 */ /* 0x000fea0003c00000 */
[----:B------:R0:W1:Y:S02]  /*3ae0*/  SHFL.DOWN P6, R199, R202, R201, R204 ;  /* 0x080000c9cac77389 */ /* 0x00006400000c00cc */
[----:B01----:R-:W-:Y:S01]  /*3af0*/  ENDCOLLECTIVE ;  /* 0x000000000000791b */ /* 0x003fe20003800000 */
.L_x_1527:
[----:B------:R-:W-:-:S05]  /*3b00*/  FADD.FTZ R127, R127, R200 ;  /* 0x000000c87f7f7221 */ /* 0x000fca0000010000 */
[----:B------:R-:W-:Y:S02]  /*3b10*/  MOV R202, R127 ;  /* 0x0000007f00ca7202 */ /* 0x000fe40000000f00 */
[----:B------:R-:W-:-:S07]  /*3b20*/  MOV R129, R199 ;  /* 0x000000c700817202 */ /* 0x000fce0000000f00 */
[----:B------:R-:W-:Y:S05]  /*3b30*/  WARPSYNC.COLLECTIVE R197, `(.L_x_1528) ;  /* 0x00000000c5087348 */ /* 0x000fea0003c00000 */
[----:B------:R0:W1:Y:S02]  /*3b40*/  SHFL.DOWN P6, R199, R202, R201, R204 ;  /* 0x080000c9cac77389 */ /* 0x00006400000c00cc */
[----:B01----:R-:W-:Y:S01]  /*3b50*/  ENDCOLLECTIVE ;  /* 0x000000000000791b */ /* 0x003fe20003800000 */
.L_x_1528:
[----:B------:R-:W-:-:S05]  /*3b60*/  FADD.FTZ R129, R126, R129 ;  /* 0x000000817e817221 */ /* 0x000fca0000010000 */
[----:B------:R-:W-:Y:S02]  /*3b70*/  MOV R202, R129 ;  /* 0x0000008100ca7202 */ /* 0x000fe40000000f00 */
[----:B------:R-:W-:Y:S02]  /*3b80*/  MOV R201, 0x4 ;  /* 0x0000000400c97802 */ /* 0x000fe40000000f00 */
[----:B------:R-:W-:-:S07]  /*3b90*/  MOV R128, R199 ;  /* 0x000000c700807202 */ /* 0x000fce0000000f00 */
[----:B------:R-:W-:Y:S05]  /*3ba0*/  WARPSYNC.COLLECTIVE R197, `(.L_x_1529) ;  /* 0x00000000c5087348 */ /* 0x000fea0003c00000 */
[----:B------:R0:W1:Y:S02]  /*3bb0*/  SHFL.DOWN P6, R199, R202, R201, R204 ;  /* 0x080000c9cac77389 */ /* 0x00006400000c00cc */
[----:B01----:R-:W-:Y:S01]  /*3bc0*/  ENDCOLLECTIVE ;  /* 0x000000000000791b */ /* 0x003fe20003800000 */
.L_x_1529:
[----:B------:R-:W-:-:S05]  /*3bd0*/  FADD.FTZ R128, R127, R128 ;  /* 0x000000807f807221 */ /* 0x000fca0000010000 */
[----:B------:R-:W-:Y:S02]  /*3be0*/  MOV R202, R128 ;  /* 0x0000008000ca7202 */ /* 0x000fe40000000f00 */
[----:B------:R-:W-:-:S07]  /*3bf0*/  MOV R130, R199 ;  /* 0x000000c700827202 */ /* 0x000fce0000000f00 */
[----:B------:R-:W-:Y:S05]  /*3c00*/  WARPSYNC.COLLECTIVE R197, `(.L_x_1530) ;  /* 0x00000000c5087348 */ /* 0x000fea0003c00000 */
[----:B------:R0:W1:Y:S02]  /*3c10*/  SHFL.DOWN P6, R199, R202, R201, R204 ;  /* 0x080000c9cac77389 */ /* 0x00006400000c00cc */
[----:B01----:R-:W-:Y:S01]  /*3c20*/  ENDCOLLECTIVE ;  /* 0x000000000000791b */ /* 0x003fe20003800000 */
.L_x_1530:
[----:B------:R-:W-:-:S05]  /*3c30*/  FADD.FTZ R130, R129, R130 ;  /* 0x0000008281827221 */ /* 0x000fca0000010000 */
[----:B------:R-:W-:Y:S02]  /*3c40*/  MOV R202, R130 ;  /* 0x0000008200ca7202 */ /* 0x000fe40000000f00 */
[----:B------:R-:W-:Y:S02]  /*3c50*/  MOV R201, 0x2 ;  /* 0x0000000200c97802 */ /* 0x000fe40000000f00 */
[----:B------:R-:W-:-:S07]  /*3c60*/  MOV R131, R199 ;  /* 0x000000c700837202 */ /* 0x000fce0000000f00 */
[----:B------:R-:W-:Y:S05]  /*3c70*/  WARPSYNC.COLLECTIVE R197, `(.L_x_1531) ;  /* 0x00000000c5087348 */ /* 0x000fea0003c00000 */
[----:B------:R0:W1:Y:S02]  /*3c80*/  SHFL.DOWN P6, R199, R202, R201, R204 ;  /* 0x080000c9cac77389 */ /* 0x00006400000c00cc */
[----:B01----:R-:W-:Y:S01]  /*3c90*/  ENDCOLLECTIVE ;  /* 0x000000000000791b */ /* 0x003fe20003800000 */
.L_x_1531:
[----:B------:R-:W-:-:S05]  /*3ca0*/  FADD.FTZ R131, R128, R131 ;  /* 0x0000008380837221 */ /* 0x000fca0000010000 */
[----:B------:R-:W-:Y:S02]  /*3cb0*/  MOV R202, R131 ;  /* 0x0000008300ca7202 */ /* 0x000fe40000000f00 */
[----:B------:R-:W-:-:S07]  /*3cc0*/  MOV R179, R199 ;  /* 0x000000c700b37202 */ /* 0x000fce0000000f00 */
[----:B------:R-:W-:Y:S05]  /*3cd0*/  WARPSYNC.COLLECTIVE R197, `(.L_x_1532) ;  /* 0x00000000c5087348 */ /* 0x000fea0003c00000 */
[----:B------:R0:W1:Y:S02]  /*3ce0*/  SHFL.DOWN P6, R199, R202, R201, R204 ;  /* 0x080000c9cac77389 */ /* 0x00006400000c00cc */
[----:B01----:R-:W-:Y:S01]  /*3cf0*/  ENDCOLLECTIVE ;  /* 0x000000000000791b */ /* 0x003fe20003800000 */
.L_x_1532:
[----:B------:R-:W-:-:S05]  /*3d00*/  FADD.FTZ R179, R130, R179 ;  /* 0x000000b382b37221 */ /* 0x000fca0000010000 */
[----:B------:R-:W-:Y:S02]  /*3d10*/  MOV R202, R179 ;  /* 0x000000b300ca7202 */ /* 0x000fe40000000f00 */
[----:B------:R-:W-:Y:S02]  /*3d20*/  MOV R201, 0x1 ;  /* 0x0000000100c97802 */ /* 0x000fe40000000f00 */
[----:B------:R-:W-:-:S07]  /*3d30*/  MOV R178, R199 ;  /* 0x000000c700b27202 */ /* 0x000fce0000000f00 */
[----:B------:R-:W-:Y:S05]  /*3d40*/  WARPSYNC.COLLECTIVE R197, `(.L_x_1533) ;  /* 0x00000000c5087348 */ /* 0x000fea0003c00000 */
[----:B------:R0:W1:Y:S02]  /*3d50*/  SHFL.DOWN P6, R199, R202, R201, R204 ;  /* 0x080000c9cac77389 */ /* 0x00006400000c00cc */
[----:B01----:R-:W-:Y:S01]  /*3d60*/  ENDCOLLECTIVE ;  /* 0x000000000000791b */ /* 0x003fe20003800000 */
.L_x_1533:
[----:B------:R-:W-:-:S05]  /*3d70*/  FADD.FTZ R126, R131, R178 ;  /* 0x000000b2837e7221 */ /* 0x000fca0000010000 */
[----:B------:R-:W-:Y:S02]  /*3d80*/  MOV R202, R126 ;  /* 0x0000007e00ca7202 */ /* 0x000fe40000000f00 */
[----:B------:R-:W-:-:S07]  /*3d90*/  MOV R178, R199 ;  /* 0x000000c700b27202 */ /* 0x000fce0000000f00 */
[----:B------:R-:W-:Y:S05]  /*3da0*/  WARPSYNC.COLLECTIVE R197, `(.L_x_1534) ;  /* 0x00000000c5087348 */ /* 0x000fea0003c00000 */
[----:B------:R0:W1:Y:S02]  /*3db0*/  SHFL.DOWN P6, R199, R202, R201, R204 ;  /* 0x080000c9cac77389 */ /* 0x00006400000c00cc */
[----:B01----:R-:W-:Y:S01]  /*3dc0*/  ENDCOLLECTIVE ;  /* 0x000000000000791b */ /* 0x003fe20003800000 */
.L_x_1534:
[----:B------:R-:W-:Y:S01]  /*3dd0*/  MOV R127, R199 ;  /* 0x000000c7007f7202 */ /* 0x000fe20000000f00 */
[----:B------:R-:W-:Y:S06]  /*3de0*/  BRA `(.L_x_1535) ;  /* 0xffffffe000747947 */ /* 0x000fec000383ffff */
.L_x_1536:
        /* <DEDUP_REMOVED lines=9> */
.L_x_13880:


//--------------------- .text._ZN10layer_norm13ln_bwd_kernelINS_13Kernel_traitsI6__halfS2_S2_S2_fjLj4096ELj1ELj1ELj4ELj16ENS_18Kernel_traits_baseILj4096ES2_S2_S2_S2_fjLj128EEEEELb0ELb0ELb0ELb1EEEvNS_9BwdParamsE --------------------------
	.section	.text._ZN10layer_norm13ln_bwd_kernelINS_13Kernel_traitsI6__halfS2_S2_S2_fjLj4096ELj1ELj1ELj4ELj16ENS_18Kernel_traits_baseILj4096ES2_S2_S2_S2_fjLj128EEEEELb0ELb0ELb0ELb1EEEvNS_9BwdParamsE,"ax",@progbits
	.align	128
        .global         _ZN10layer_norm13ln_bwd_kernelINS_13Kernel_traitsI6__halfS2_S2_S2_fjLj4096ELj1ELj1ELj4ELj16ENS_18Kernel_traits_baseILj4096ES2_S2_S2_S2_fjLj128EEEEELb0ELb0ELb0ELb1EEEvNS_9BwdParamsE
        .type           _ZN10layer_norm13ln_bwd_kernelINS_13Kernel_traitsI6__halfS2_S2_S2_fjLj4096ELj1ELj1ELj4ELj16ENS_18Kernel_traits_baseILj4096ES2_S2_S2_S2_fjLj128EEEEELb0ELb0ELb0ELb1EEEvNS_9BwdParamsE,@function
        .size           _ZN10layer_norm13ln_bwd_kernelINS_13Kernel_traitsI6__halfS2_S2_S2_fjLj4096ELj1ELj1ELj4ELj16ENS_18Kernel_traits_baseILj4096ES2_S2_S2_S2_fjLj128EEEEELb0ELb0ELb0ELb1EEEvNS_9BwdParamsE,(.L_x_13881 - _ZN10layer_norm13ln_bwd_kernelINS_13Kernel_traitsI6__halfS2_S2_S2_fjLj4096ELj1ELj1ELj4ELj16ENS_18Kernel_traits_baseILj4096ES2_S2_S2_S2_fjLj128EEEEELb0ELb0ELb0ELb1EEEvNS_9BwdParamsE)
        .other          _ZN10layer_norm13ln_bwd_kernelINS_13Kernel_traitsI6__halfS2_S2_S2_fjLj4096ELj1ELj1ELj4ELj16ENS_18Kernel_traits_baseILj4096ES2_S2_S2_S2_fjLj128EEEEELb0ELb0ELb0ELb1EEEvNS_9BwdParamsE,@"STO_CUDA_ENTRY STV_DEFAULT"
_ZN10layer_norm13ln_bwd_kernelINS_13Kernel_traitsI6__halfS2_S2_S2_fjLj4096ELj1ELj1ELj4ELj16ENS_18Kernel_traits_baseILj4096ES2_S2_S2_S2_fjLj128EEEEELb0ELb0ELb0ELb1EEEvNS_9BwdParamsE:
.text._ZN10layer_norm13ln_bwd_kernelINS_13Kernel_traitsI6__halfS2_S2_S2_fjLj4096ELj1ELj1ELj4ELj16ENS_18Kernel_traits_baseILj4096ES2_S2_S2_S2_fjLj128EEEEELb0ELb0ELb0ELb1EEEvNS_9BwdParamsE:
        /* <DEDUP_REMOVED lines=47> */
.L_x_1537:
        /* <DEDUP_REMOVED lines=27> */
[----:B------:R-:W-:Y:S02]  /*04a0*/  MOV R113, RZ ;  /* 0x000000ff00717202 */ /* 0x000fe40000000f00 */
        /* <DEDUP_REMOVED lines=18> */
[--C-:B--2---:R-:W-:Y:S02]  /*05d0*/  HADD2.F32 R160, -RZ, R4.reuse.H0_H0 ;  /* 0x20000004ffa07230 */ /* 0x104fe40000004100 */
[----:B------:R-:W-:Y:S02]  /*05e0*/  HADD2.F32 R159, -RZ, R4.H1_H1 ;  /* 0x30000004ff9f7230 */ /* 0x000fe40000004100 */
[--C-:B------:R-:W-:Y:S02]  /*05f0*/  HADD2.F32 R158, -RZ, R5.reuse.H0_H0 ;  /* 0x20000005ff9e7230 */ /* 0x100fe40000004100 */
[----:B------:R-:W-:Y:S02]  /*0600*/  HADD2.F32 R157, -RZ, R5.H1_H1 ;  /* 0x30000005ff9d7230 */ /* 0x000fe40000004100 */
[--C-:B------:R-:W-:Y:S02]  /*0610*/  HADD2.F32 R156, -RZ, R6.reuse.H0_H0 ;  /* 0x20000006ff9c7230 */ /* 0x100fe40000004100 */
[----:B------:R-:W-:-:S02]  /*0620*/  HADD2.F32 R155, -RZ, R6.H1_H1 ;  /* 0x30000006ff9b7230 */ /* 0x000fc40000004100 */
[--C-:B------:R-:W-:Y:S02]  /*0630*/  HADD2.F32 R154, -RZ, R7.reuse.H0_H0 ;  /* 0x20000007ff9a7230 */ /* 0x100fe40000004100 */
[----:B------:R-:W-:Y:S02]  /*0640*/  HADD2.F32 R153, -RZ, R7.H1_H1 ;  /* 0x30000007ff997230 */ /* 0x000fe40000004100 */
[--C-:B---3--:R-:W-:Y:S02]  /*0650*/  HADD2.F32 R152, -RZ, R8.reuse.H0_H0 ;  /* 0x20000008ff987230 */ /* 0x108fe40000004100 */
[----:B------:R-:W-:Y:S02]  /*0660*/  HADD2.F32 R151, -RZ, R8.H1_H1 ;  /* 0x30000008ff977230 */ /* 0x000fe40000004100 */
[--C-:B------:R-:W-:Y:S02]  /*0670*/  HADD2.F32 R150, -RZ, R9.reuse.H0_H0 ;  /* 0x20000009ff967230 */ /* 0x100fe40000004100 */
[----:B------:R-:W-:-:S02]  /*0680*/  HADD2.F32 R149, -RZ, R9.H1_H1 ;  /* 0x30000009ff957230 */ /* 0x000fc40000004100 */
[--C-:B------:R-:W-:Y:S02]  /*0690*/  HADD2.F32 R148, -RZ, R10.reuse.H0_H0 ;  /* 0x2000000aff947230 */ /* 0x100fe40000004100 */
[----:B------:R-:W-:Y:S02]  /*06a0*/  HADD2.F32 R147, -RZ, R10.H1_H1 ;  /* 0x3000000aff937230 */ /* 0x000fe40000004100 */
[--C-:B------:R-:W-:Y:S02]  /*06b0*/  HADD2.F32 R146, -RZ, R11.reuse.H0_H0 ;  /* 0x2000000bff927230 */ /* 0x100fe40000004100 */
[----:B------:R-:W-:Y:S02]  /*06c0*/  HADD2.F32 R145, -RZ, R11.H1_H1 ;  /* 0x3000000bff917230 */ /* 0x000fe40000004100 */
[--C-:B----4-:R-:W-:Y:S02]  /*06d0*/  HADD2.F32 R144, -RZ, R12.reuse.H0_H0 ;  /* 0x2000000cff907230 */ /* 0x110fe40000004100 */
[----:B------:R-:W-:-:S02]  /*06e0*/  HADD2.F32 R143, -RZ, R12.H1_H1 ;  /* 0x3000000cff8f7230 */ /* 0x000fc40000004100 */
[--C-:B------:R-:W-:Y:S02]  /*06f0*/  HADD2.F32 R142, -RZ, R13.reuse.H0_H0 ;  /* 0x2000000dff8e7230 */ /* 0x100fe40000004100 */
[----:B------:R-:W-:Y:S02]  /*0700*/  HADD2.F32 R141, -RZ, R13.H1_H1 ;  /* 0x3000000dff8d7230 */ /* 0x000fe40000004100 */
[--C-:B------:R-:W-:Y:S02]  /*0710*/  HADD2.F32 R140, -RZ, R14.reuse.H0_H0 ;  /* 0x2000000eff8c7230 */ /* 0x100fe40000004100 */
[----:B------:R-:W-:Y:S02]  /*0720*/  HADD2.F32 R139, -RZ, R14.H1_H1 ;  /* 0x3000000eff8b7230 */ /* 0x000fe40000004100 */
[--C-:B------:R-:W-:Y:S02]  /*0730*/  HADD2.F32 R138, -RZ, R15.reuse.H0_H0 ;  /* 0x2000000fff8a7230 */ /* 0x100fe40000004100 */
[----:B------:R-:W-:-:S02]  /*0740*/  HADD2.F32 R137, -RZ, R15.H1_H1 ;  /* 0x3000000fff897230 */ /* 0x000fc40000004100 */
[--C-:B-----5:R-:W-:Y:S02]  /*0750*/  HADD2.F32 R136, -RZ, R16.reuse.H0_H0 ;  /* 0x20000010ff887230 */ /* 0x120fe40000004100 */
[----:B------:R-:W-:Y:S02]  /*0760*/  HADD2.F32 R135, -RZ, R16.H1_H1 ;  /* 0x30000010ff877230 */ /* 0x000fe40000004100 */
[--C-:B------:R-:W-:Y:S02]  /*0770*/  HADD2.F32 R134, -RZ, R17.reuse.H0_H0 ;  /* 0x20000011ff867230 */ /* 0x100fe40000004100 */
[----:B------:R-:W-:Y:S02]  /*0780*/  HADD2.F32 R133, -RZ, R17.H1_H1 ;  /* 0x30000011ff857230 */ /* 0x000fe40000004100 */
[--C-:B------:R-:W-:Y:S02]  /*0790*/  HADD2.F32 R132, -RZ, R18.reuse.H0_H0 ;  /* 0x20000012ff847230 */ /* 0x100fe40000004100 */
[----:B------:R-:W-:-:S02]  /*07a0*/  HADD2.F32 R131, -RZ, R18.H1_H1 ;  /* 0x30000012ff837230 */ /* 0x000fc40000004100 */
[--C-:B------:R-:W-:Y:S02]  /*07b0*/  HADD2.F32 R130, -RZ, R19.reuse.H0_H0 ;  /* 0x20000013ff827230 */ /* 0x100fe40000004100 */
[----:B------:R-:W-:-:S07]  /*07c0*/  HADD2.F32 R128, -RZ, R19.H1_H1 ;  /* 0x30000013ff807230 */ /* 0x000fce0000004100 */
.L_x_1541:
        /* <DEDUP_REMOVED lines=16> */
[----:B------:R1:W4:Y:S01]  /*08d0*/  @P0 LDG.E.U16 R0, desc[UR6][R36.64] ;  /* 0x0000000624000981 */ /* 0x000322000c1e1500 */
[----:B------:R-:W-:Y:S01]  /*08e0*/  IADD3 R163, R169, 0x180, RZ ;  /* 0x00000180a9a37810 */ /* 0x000fe20007ffe0ff */
[----:B--2---:R-:W-:Y:S02]  /*08f0*/  IMAD.WIDE R54, R161, 0x4, R46 ;  /* 0x00000004a1367825 */ /* 0x004fe400078e022e */
[----:B------:R-:W2:Y:S02]  /*0900*/  LDG.E.128 R20, desc[UR6][R20.64] ;  /* 0x0000000614147981 */ /* 0x000ea4000c1e1d00 */
[----:B------:R-:W-:-:S02]  /*0910*/  IMAD.WIDE.U32 R28, R167, 0x10, R44 ;  /* 0x00000010a71c7825 */ /* 0x000fc400078e002c */
[----:B------:R0:W2:Y:S02]  /*0920*/  LDG.E R185, desc[UR6][R54.64] ;  /* 0x0000000636b97981 */ /* 0x0000a4000c1e1900 */
[--C-:B-1----:R-:W-:Y:S02]  /*0930*/  IMAD.WIDE.U32 R36, R165, 0x10, R44.reuse ;  /* 0x00000010a5247825 */ /* 0x102fe400078e002c */
[----:B------:R-:W2:Y:S02]  /*0940*/  LDG.E.128 R28, desc[UR6][R28.64] ;  /* 0x000000061c1c7981 */ /* 0x000ea4000c1e1d00 */
[----:B------:R-:W-:Y:S02]  /*0950*/  IMAD.WIDE.U32 R44, R163, 0x10, R44 ;  /* 0x00000010a32c7825 */ /* 0x000fe400078e002c */
[----:B------:R-:W2:Y:S02]  /*0960*/  LDG.E.128 R36, desc[UR6][R36.64] ;  /* 0x0000000624247981 */ /* 0x000ea4000c1e1d00 */
[----:B---3--:R-:W-:-:S02]  /*0970*/  IMAD.WIDE.U32 R32, R167, 0x10, R2 ;  /* 0x00000010a7207825 */ /* 0x008fc400078e0002 */
[----:B------:R-:W3:Y:S02]  /*0980*/  LDG.E.128 R44, desc[UR6][R44.64] ;  /* 0x000000062c2c7981 */ /* 0x000ee4000c1e1d00 */
[--C-:B------:R-:W-:Y:S02]  /*0990*/  IMAD.WIDE.U32 R24, R169, 0x10, R2.reuse ;  /* 0x00000010a9187825 */ /* 0x100fe400078e0002 */
[----:B------:R-:W3:Y:S02]  /*09a0*/  LDG.E.128 R32, desc[UR6][R32.64] ;  /* 0x0000000620207981 */ /* 0x000ee4000c1e1d00 */
[----:B------:R-:W-:Y:S02]  /*09b0*/  IMAD.WIDE.U32 R40, R165, 0x10, R2 ;  /* 0x00000010a5287825 */ /* 0x000fe400078e0002 */
[----:B------:R-:W3:Y:S02]  /*09c0*/  LDG.E.128 R24, desc[UR6][R24.64] ;  /* 0x0000000618187981 */ /* 0x000ee4000c1e1d00 */
[----:B0-----:R-:W-:-:S02]  /*09d0*/  IMAD.WIDE R58, R161, 0x4, R52 ;  /* 0x00000004a13a7825 */ /* 0x001fc400078e0234 */
[----:B------:R-:W3:Y:S04]  /*09e0*/  LDG.E.128 R40, desc[UR6][R40.64] ;  /* 0x0000000628287981 */ /* 0x000ee8000c1e1d00 */
[----:B------:R0:W3:Y:S01]  /*09f0*/  LDG.E R59, desc[UR6][R58.64] ;  /* 0x000000063a3b7981 */ /* 0x0000e2000c1e1900 */
[----:B------:R-:W-:-:S06]  /*0a00*/  IMAD.WIDE.U32 R48, R163, 0x10, R2 ;  /* 0x00000010a3307825 */ /* 0x000fcc00078e0002 */
[----:B------:R-:W3:Y:S01]  /*0a10*/  LDG.E.128 R48, desc[UR6][R48.64] ;  /* 0x0000000630307981 */ /* 0x000ee2000c1e1d00 */
[----:B------:R-:W-:-:S04]  /*0a20*/  ISETP.NE.U32.AND P1, PT, RZ, UR10, PT ;  /* 0x0000000aff007c0c */ /* 0x000fc8000bf25070 */
[----:B------:R-:W-:-:S13]  /*0a30*/  ISETP.NE.AND.EX P1, PT, RZ, UR11, PT, P1 ;  /* 0x0000000bff007c0c */ /* 0x000fda000bf25310 */
[----:B------:R-:W1:Y:S08]  /*0a40*/  @P1 LDC.64 R52, c[0x0][0x2c8] ;  /* 0x0000b200ff341b82 */ /* 0x000e700000000a00 */
[----:B------:R-:W0:Y:S08]  /*0a50*/  @P1 LDC.64 R56, c[0x0][0x2c8] ;  /* 0x0000b200ff381b82 */ /* 0x000e300000000a00 */
[----:B------:R-:W0:Y:S08]  /*0a60*/  @P1 LDC.64 R54, c[0x0][0x2c8] ;  /* 0x0000b200ff361b82 */ /* 0x000e300000000a00 */
[----:B------:R-:W0:Y:S01]  /*0a70*/  @P1 LDC.64 R2, c[0x0][0x2c8] ;  /* 0x0000b200ff021b82 */ /* 0x000e220000000a00 */
[----:B------:R-:W-:Y:S01]  /*0a80*/  ISETP.NE.AND P4, PT, RZ, UR8, PT ;  /* 0x00000008ff007c0c */ /* 0x000fe2000bf85270 */
[----:B-1----:R-:W-:Y:S01]  /*0a90*/  @P1 IMAD.WIDE.U32 R52, R169, 0x10, R52 ;  /* 0x00000010a9341825 */ /* 0x002fe200078e0034 */
[----:B0-----:R-:W-:-:S04]  /*0aa0*/  MOV R58, 0x3f800000 ;  /* 0x3f800000003a7802 */ /* 0x001fc80000000f00 */
[----:B------:R0:W5:Y:S01]  /*0ab0*/  @P1 LDG.E.128 R84, desc[UR6][R52.64] ;  /* 0x0000000634541981 */ /* 0x000162000c1e1d00 */
[----:B------:R-:W-:-:S05]  /*0ac0*/  @P1 IMAD.WIDE.U32 R56, R167, 0x10, R56 ;  /* 0x00000010a7381825 */ /* 0x000fca00078e0038 */
[----:B------:R-:W5:Y:S01]  /*0ad0*/  @P1 LDG.E.128 R4, desc[UR6][R56.64] ;  /* 0x0000000638041981 */ /* 0x000f62000c1e1d00 */
[----:B------:R-:W-:-:S05]  /*0ae0*/  @P1 IMAD.WIDE.U32 R54, R165, 0x10, R54 ;  /* 0x00000010a5361825 */ /* 0x000fca00078e0036 */
[----:B------:R1:W5:Y:S01]  /*0af0*/  @P1 LDG.E.128 R8, desc[UR6][R54.64] ;  /* 0x0000000636081981 */ /* 0x000362000c1e1d00 */
[----:B------:R-:W-:-:S05]  /*0b00*/  @P1 IMAD.WIDE.U32 R2, R163, 0x10, R2 ;  /* 0x00000010a3021825 */ /* 0x000fca00078e0002 */
[----:B------:R1:W5:Y:S01]  /*0b10*/  @P1 LDG.E.128 R12, desc[UR6][R2.64] ;  /* 0x00000006020c1981 */ /* 0x000362000c1e1d00 */
[----:B------:R-:W-:Y:S01]  /*0b20*/  UMOV UR4, 0xffffffff ;  /* 0xffffffff00047882 */ /* 0x000fe20000000000 */
[----:B------:R-:W-:Y:S01]  /*0b30*/  LOP3.LUT P2, RZ, R112, 0x1f, RZ, 0xc0, !PT ;  /* 0x0000001f70ff7812 */ /* 0x000fe2000784c0ff */
[----:B----4-:R-:W-:Y:S02]  /*0b40*/  @P0 HADD2.F32 R58, -RZ, R0.H0_H0 ;  /* 0x20000000ff3a0230 */ /* 0x010fe40000004100 */
[--C-:B--2---:R-:W-:Y:S02]  /*0b50*/  HADD2.F32 R170, -RZ, R22.reuse.H0_H0 ;  /* 0x20000016ffaa7230 */ /* 0x104fe40000004100 */
[----:B------:R-:W-:Y:S01]  /*0b60*/  HADD2.F32 R22, -RZ, R22.H1_H1 ;  /* 0x30000016ff167230 */ /* 0x000fe20000004100 */
[----:B------:R-:W-:Y:S01]  /*0b70*/  FSEL R187, R185, RZ, !P4 ;  /* 0x000000ffb9bb7208 */ /* 0x000fe20006000000 */
[----:B------:R-:W-:Y:S02]  /*0b80*/  HADD2.F32 R0, -RZ, R20.H0_H0 ;  /* 0x20000014ff007230 */ /* 0x000fe40000004100 */
[----:B------:R-:W-:-:S02]  /*0b90*/  HADD2.F32 R178, -RZ, R23.H1_H1 ;  /* 0x30000017ffb27230 */ /* 0x000fc40000004100 */
[----:B------:R-:W-:Y:S02]  /*0ba0*/  HADD2.F32 R180, -RZ, R31.H0_H0 ;  /* 0x2000001fffb47230 */ /* 0x000fe40000004100 */
[--C-:B------:R-:W-:Y:S02]  /*0bb0*/  HADD2.F32 R182, -RZ, R37.reuse.H0_H0 ;  /* 0x20000025ffb67230 */ /* 0x100fe40000004100 */
[----:B------:R-:W-:Y:S02]  /*0bc0*/  HADD2.F32 R200, -RZ, R37.H1_H1 ;  /* 0x30000025ffc87230 */ /* 0x000fe40000004100 */
[--C-:B------:R-:W-:Y:S02]  /*0bd0*/  HADD2.F32 R188, -RZ, R39.reuse.H0_H0 ;  /* 0x20000027ffbc7230 */ /* 0x100fe40000004100 */
[----:B------:R-:W-:Y:S02]  /*0be0*/  HADD2.F32 R184, -RZ, R39.H1_H1 ;  /* 0x30000027ffb87230 */ /* 0x000fe40000004100 */
[----:B---3--:R-:W-:-:S02]  /*0bf0*/  HADD2.F32 R37, -RZ, R44.H0_H0 ;  /* 0x2000002cff257230 */ /* 0x008fc40000004100 */
[----:B------:R-:W-:Y:S02]  /*0c00*/  HADD2.F32 R20, -RZ, R20.H1_H1 ;  /* 0x30000014ff147230 */ /* 0x000fe40000004100 */
[----:B------:R-:W-:Y:S02]  /*0c10*/  HADD2.F32 R164, -RZ, R21.H0_H0 ;  /* 0x20000015ffa47230 */ /* 0x000fe40000004100 */
[----:B------:R-:W-:Y:S02]  /*0c20*/  HADD2.F32 R31, -RZ, R31.H1_H1 ;  /* 0x3000001fff1f7230 */ /* 0x000fe40000004100 */
[--C-:B0-----:R-:W-:Y:S02]  /*0c30*/  HADD2.F32 R53, -RZ, R33.reuse.H0_H0 ;  /* 0x20000021ff357230 */ /* 0x101fe40000004100 */
[----:B-1----:R-:W-:Y:S02]  /*0c40*/  HADD2.F32 R54, -RZ, R33.H1_H1 ;  /* 0x30000021ff367230 */ /* 0x002fe40000004100 */
[----:B------:R-:W-:-:S02]  /*0c50*/  HADD2.F32 R57, -RZ, R34.H0_H0 ;  /* 0x20000022ff397230 */ /* 0x000fc40000004100 */
[----:B------:R-:W-:Y:S02]  /*0c60*/  HADD2.F32 R172, -RZ, R34.H1_H1 ;  /* 0x30000022ffac7230 */ /* 0x000fe40000004100 */
[----:B------:R-:W-:Y:S01]  /*0c70*/  FADD.FTZ R34, -R187, R170 ;  /* 0x000000aabb227221 */ /* 0x000fe20000010100 */
[--C-:B------:R-:W-:Y:S02]  /*0c80*/  HADD2.F32 R173, -RZ, R35.reuse.H0_H0 ;  /* 0x20000023ffad7230 */ /* 0x100fe40000004100 */
[----:B------:R-:W-:Y:S02]  /*0c90*/  HADD2.F32 R176, -RZ, R35.H1_H1 ;  /* 0x30000023ffb07230 */ /* 0x000fe40000004100 */
[----:B------:R-:W-:Y:S02]  /*0ca0*/  HADD2.F32 R39, -RZ, R44.H1_H1 ;  /* 0x3000002cff277230 */ /* 0x000fe40000004100 */
[--C-:B------:R-:W-:Y:S02]  /*0cb0*/  HADD2.F32 R183, -RZ, R24.reuse.H0_H0 ;  /* 0x20000018ffb77230 */ /* 0x100fe40000004100 */
[----:B------:R-:W-:-:S02]  /*0cc0*/  HADD2.F32 R202, -RZ, R24.H1_H1 ;  /* 0x30000018ffca7230 */ /* 0x000fc40000004100 */
[--C-:B------:R-:W-:Y:S02]  /*0cd0*/  HADD2.F32 R33, -RZ, R36.reuse.H0_H0 ;  /* 0x20000024ff217230 */ /* 0x100fe40000004100 */
[----:B------:R-:W-:Y:S02]  /*0ce0*/  HADD2.F32 R35, -RZ, R36.H1_H1 ;  /* 0x30000024ff237230 */ /* 0x000fe40000004100 */
[C---:B------:R-:W-:Y:S01]  /*0cf0*/  FADD.FTZ R36, -R187.reuse, R22 ;  /* 0x00000016bb247221 */ /* 0x040fe20000010100 */
[----:B------:R-:W-:Y:S02]  /*0d00*/  HADD2.F32 R24, -RZ, R29.H0_H0 ;  /* 0x2000001dff187230 */ /* 0x000fe40000004100 */
[C---:B------:R-:W-:Y:S01]  /*0d10*/  FADD.FTZ R0, -R187.reuse, R0 ;  /* 0x00000000bb007221 */ /* 0x040fe20000010100 */
[--C-:B------:R-:W-:Y:S02]  /*0d20*/  HADD2.F32 R179, -RZ, R26.reuse.H0_H0 ;  /* 0x2000001affb37230 */ /* 0x100fe40000004100 */
[----:B------:R-:W-:Y:S01]  /*0d30*/  FADD.FTZ R220, -R187, R182 ;  /* 0x000000b6bbdc7221 */ /* 0x000fe20000010100 */
[----:B------:R-:W-:-:S02]  /*0d40*/  HADD2.F32 R192, -RZ, R26.H1_H1 ;  /* 0x3000001affc07230 */ /* 0x000fc40000004100 */
[C---:B------:R-:W-:Y:S01]  /*0d50*/  FADD.FTZ R182, -R187.reuse, R37 ;  /* 0x00000025bbb67221 */ /* 0x040fe20000010100 */
[--C-:B------:R-:W-:Y:S02]  /*0d60*/  HADD2.F32 R171, -RZ, R27.reuse.H0_H0 ;  /* 0x2000001bffab7230 */ /* 0x100fe40000004100 */
[----:B------:R-:W-:Y:S02]  /*0d70*/  HADD2.F32 R174, -RZ, R27.H1_H1 ;  /* 0x3000001bffae7230 */ /* 0x000fe40000004100 */
[----:B------:R-:W-:Y:S02]  /*0d80*/  HADD2.F32 R29, -RZ, R29.H1_H1 ;  /* 0x3000001dff1d7230 */ /* 0x000fe40000004100 */
[--C-:B------:R-:W-:Y:S02]  /*0d90*/  HADD2.F32 R177, -RZ, R40.reuse.H0_H0 ;  /* 0x20000028ffb17230 */ /* 0x100fe40000004100 */
[----:B------:R-:W-:Y:S02]  /*0da0*/  HADD2.F32 R190, -RZ, R40.H1_H1 ;  /* 0x30000028ffbe7230 */ /* 0x000fe40000004100 */
[----:B------:R-:W-:Y:S01]  /*0db0*/  FADD.FTZ R40, -R187, R178 ;  /* 0x000000b2bb287221 */ /* 0x000fe20000010100 */
[----:B------:R-:W-:-:S02]  /*0dc0*/  HADD2.F32 R2, -RZ, R28.H0_H0 ;  /* 0x2000001cff027230 */ /* 0x000fc40000004100 */
[C---:B------:R-:W-:Y:S01]  /*0dd0*/  FADD.FTZ R214, -R187.reuse, R31 ;  /* 0x0000001fbbd67221 */ /* 0x040fe20000010100 */
[----:B------:R-:W-:Y:S02]  /*0de0*/  HADD2.F32 R3, -RZ, R28.H1_H1 ;  /* 0x3000001cff037230 */ /* 0x000fe40000004100 */
[C---:B------:R-:W-:Y:S01]  /*0df0*/  FADD.FTZ R28, -R187.reuse, R20 ;  /* 0x00000014bb1c7221 */ /* 0x040fe20000010100 */
[--C-:B------:R-:W-:Y:S02]  /*0e00*/  HADD2.F32 R26, -RZ, R30.reuse.H0_H0 ;  /* 0x2000001eff1a7230 */ /* 0x100fe40000004100 */
[C---:B------:R-:W-:Y:S01]  /*0e10*/  FADD.FTZ R178, -R187.reuse, R39 ;  /* 0x00000027bbb27221 */ /* 0x040fe20000010100 */
[----:B------:R-:W-:Y:S02]  /*0e20*/  HADD2.F32 R27, -RZ, R30.H1_H1 ;  /* 0x3000001eff1b7230 */ /* 0x000fe40000004100 */
[----:B------:R-:W-:Y:S01]  /*0e30*/  FADD.FTZ R30, -R187, R164 ;  /* 0x000000a4bb1e7221 */ /* 0x000fe20000010100 */
[C---:B------:R-:W-:Y:S01]  /*0e40*/  FMUL.FTZ R37, R59.reuse, R34 ;  /* 0x000000223b257220 */ /* 0x040fe20000410000 */
[----:B------:R-:W-:Y:S01]  /*0e50*/  FMUL.FTZ R31, R160, R183 ;  /* 0x000000b7a01f7220 */ /* 0x000fe20000410000 */
[C---:B------:R-:W-:Y:S01]  /*0e60*/  FMUL.FTZ R39, R59.reuse, R36 ;  /* 0x000000243b277220 */ /* 0x040fe20000410000 */
[----:B------:R-:W-:Y:S01]  /*0e70*/  FMUL.FTZ R0, R59, R0 ;  /* 0x000000003b007220 */ /* 0x000fe20000410000 */
[----:B------:R-:W-:-:S02]  /*0e80*/  HADD2.F32 R21, -RZ, R21.H1_H1 ;  /* 0x30000015ff157230 */ /* 0x000fc40000004100 */
[C---:B------:R-:W-:Y:S01]  /*0e90*/  FADD.FTZ R206, -R187.reuse, R29 ;  /* 0x0000001dbbce7221 */ /* 0x040fe20000010100 */
[----:B------:R-:W-:Y:S02]  /*0ea0*/  HADD2.F32 R181, -RZ, R25.H0_H0 ;  /* 0x20000019ffb57230 */ /* 0x000fe40000004100 */
[----:B------:R-:W-:Y:S01]  /*0eb0*/  FADD.FTZ R216, -R187, R33 ;  /* 0x00000021bbd87221 */ /* 0x000fe20000010100 */
[C---:B------:R-:W-:Y:S01]  /*0ec0*/  FMUL.FTZ R29, R59.reuse, R28 ;  /* 0x0000001c3b1d7220 */ /* 0x040fe20000410000 */
[----:B------:R-:W-:Y:S01]  /*0ed0*/  FMUL.FTZ R33, R59, R30 ;  /* 0x0000001e3b217220 */ /* 0x000fe20000410000 */
[----:B------:R-:W-:Y:S01]  /*0ee0*/  FADD.FTZ R119, R179, R119 ;  /* 0x00000077b3777221 */ /* 0x000fe20000010000 */
[-C--:B------:R-:W-:Y:S01]  /*0ef0*/  FFMA.FTZ R120, R37, R179.reuse, R120 ;  /* 0x000000b325787223 */ /* 0x080fe20000010078 */
[----:B------:R-:W-:Y:S01]  /*0f00*/  FMUL.FTZ R34, R156, R179 ;  /* 0x000000b39c227220 */ /* 0x000fe20000410000 */
[----:B------:R-:W-:Y:S01]  /*0f10*/  FMUL.FTZ R28, R159, R202 ;  /* 0x000000ca9f1c7220 */ /* 0x000fe20000410000 */
[----:B------:R-:W-:Y:S01]  /*0f20*/  FADD.FTZ R117, R192, R117 ;  /* 0x00000075c0757221 */ /* 0x000fe20000010000 */
[-C--:B------:R-:W-:Y:S01]  /*0f30*/  FFMA.FTZ R118, R39, R192.reuse, R118 ;  /* 0x000000c027767223 */ /* 0x080fe20000010076 */
[----:B------:R-:W-:Y:S01]  /*0f40*/  FMUL.FTZ R36, R155, R192 ;  /* 0x000000c09b247220 */ /* 0x000fe20000410000 */
[----:B------:R-:W-:Y:S01]  /*0f50*/  FADD.FTZ R179, RZ, R31 ;  /* 0x0000001fffb37221 */ /* 0x000fe20000010000 */
[----:B------:R-:W-:Y:S01]  /*0f60*/  FFMA.FTZ R192, R0, R31, RZ ;  /* 0x0000001f00c07223 */ /* 0x000fe200000100ff */
[----:B------:R-:W-:-:S02]  /*0f70*/  HADD2.F32 R56, -RZ, R32.H0_H0 ;  /* 0x20000020ff387230 */ /* 0x000fc40000004100 */
[----:B------:R-:W-:Y:S01]  /*0f80*/  FADD.FTZ R123, R181, R123 ;  /* 0x0000007bb57b7221 */ /* 0x000fe20000010000 */
[----:B------:R-:W-:Y:S02]  /*0f90*/  HADD2.F32 R55, -RZ, R32.H1_H1 ;  /* 0x30000020ff377230 */ /* 0x000fe40000004100 */
[----:B------:R-:W-:Y:S01]  /*0fa0*/  FADD.FTZ R32, -R187, R21 ;  /* 0x00000015bb207221 */ /* 0x000fe20000010100 */
[----:B------:R-:W-:Y:S02]  /*0fb0*/  HADD2.F32 R198, -RZ, R25.H1_H1 ;  /* 0x30000019ffc67230 */ /* 0x000fe40000004100 */
[-C--:B------:R-:W-:Y:S01]  /*0fc0*/  FFMA.FTZ R124, R33, R181.reuse, R124 ;  /* 0x000000b5217c7223 */ /* 0x080fe2000001007c */
[----:B------:R-:W-:Y:S01]  /*0fd0*/  FMUL.FTZ R30, R158, R181 ;  /* 0x000000b59e1e7220 */ /* 0x000fe20000410000 */
[----:B------:R-:W-:Y:S01]  /*0fe0*/  FADD.FTZ R181, R179, R28 ;  /* 0x0000001cb3b57221 */ /* 0x000fe20000010000 */
[----:B------:R-:W-:Y:S01]  /*0ff0*/  FFMA.FTZ R192, R29, R28, R192 ;  /* 0x0000001c1dc07223 */ /* 0x000fe200000100c0 */
[----:B------:R-:W-:Y:S01]  /*1000*/  FADD.FTZ R218, -R187, R35 ;  /* 0x00000023bbda7221 */ /* 0x000fe20000010100 */
[----:B------:R-:W-:Y:S01]  /*1010*/  FMUL.FTZ R35, R59, R32 ;  /* 0x000000203b237220 */ /* 0x000fe20000410000 */
[----:B------:R-:W-:Y:S01]  /*1020*/  FMUL.FTZ R32, R157, R198 ;  /* 0x000000c69d207220 */ /* 0x000fe20000410000 */
[----:B------:R-:W-:Y:S01]  /*1030*/  FADD.FTZ R181, R181, R30 ;  /* 0x0000001eb5b57221 */ /* 0x000fe20000010000 */
[----:B------:R-:W-:Y:S01]  /*1040*/  FFMA.FTZ R192, R33, R30, R192 ;  /* 0x0000001e21c07223 */ /* 0x000fe200000100c0 */
[----:B------:R-:W-:-:S02]  /*1050*/  HADD2.F32 R52, -RZ, R23.H0_H0 ;  /* 0x20000017ff347230 */ /* 0x000fc40000004100 */
[----:B------:R-:W-:Y:S01]  /*1060*/  FADD.FTZ R121, R198, R121 ;  /* 0x00000079c6797221 */ /* 0x000fe20000010000 */
[--C-:B------:R-:W-:Y:S02]  /*1070*/  HADD2.F32 R186, -RZ, R41.reuse.H0_H0 ;  /* 0x20000029ffba7230 */ /* 0x100fe40000004100 */
[----:B------:R-:W-:Y:S01]  /*1080*/  FFMA.FTZ R122, R35, R198, R122 ;  /* 0x000000c6237a7223 */ /* 0x000fe2000001007a */
[----:B------:R-:W-:Y:S02]  /*1090*/  HADD2.F32 R175, -RZ, R41.H1_H1 ;  /* 0x30000029ffaf7230 */ /* 0x000fe40000004100 */
[----:B------:R-:W-:Y:S01]  /*10a0*/  FADD.FTZ R181, R181, R32 ;  /* 0x00000020b5b57221 */ /* 0x000fe20000010000 */
[----:B------:R-:W-:Y:S02]  /*10b0*/  HADD2.F32 R41, -RZ, R45.H0_H0 ;  /* 0x2000002dff297230 */ /* 0x000fe40000004100 */
[----:B------:R-:W-:Y:S01]  /*10c0*/  FFMA.FTZ R198, R35, R32, R192 ;  /* 0x0000002023c67223 */ /* 0x000fe200000100c0 */
[----:B------:R-:W-:-:S02]  /*10d0*/  HADD2.F32 R196, -RZ, R38.H0_H0 ;  /* 0x20000026ffc47230 */ /* 0x000fc40000004100 */
[----:B------:R-:W-:Y:S01]  /*10e0*/  FADD.FTZ R127, R183, R127 ;  /* 0x0000007fb77f7221 */ /* 0x000fe20000010000 */
[----:B------:R-:W-:Y:S02]  /*10f0*/  HADD2.F32 R194, -RZ, R38.H1_H1 ;  /* 0x30000026ffc27230 */ /* 0x000fe40000004100 */
[----:B------:R-:W-:Y:S01]  /*1100*/  FADD.FTZ R38, -R187, R52 ;  /* 0x00000034bb267221 */ /* 0x000fe20000010100 */
[----:B------:R-:W-:Y:S02]  /*1110*/  HADD2.F32 R185, -RZ, R47.H0_H0 ;  /* 0x2000002fffb97230 */ /* 0x000fe40000004100 */
[----:B------:R-:W-:Y:S01]  /*1120*/  FFMA.FTZ R129, R0, R183, R129 ;  /* 0x000000b700817223 */ /* 0x000fe20000010081 */
[--C-:B------:R-:W-:Y:S02]  /*1130*/  HADD2.F32 R166, -RZ, R43.reuse.H0_H0 ;  /* 0x2000002bffa67230 */ /* 0x100fe40000004100 */
[----:B------:R-:W-:Y:S01]  /*1140*/  FADD.FTZ R183, R181, R34 ;  /* 0x00000022b5b77221 */ /* 0x000fe20000010000 */
[----:B------:R-:W-:-:S02]  /*1150*/  HADD2.F32 R23, -RZ, R43.H1_H1 ;  /* 0x3000002bff177230 */ /* 0x000fc40000004100 */
[----:B------:R-:W-:Y:S01]  /*1160*/  FFMA.FTZ R198, R37, R34, R198 ;  /* 0x0000002225c67223 */ /* 0x000fe200000100c6 */
[----:B------:R-:W-:Y:S02]  /*1170*/  HADD2.F32 R43, -RZ, R46.H0_H0 ;  /* 0x2000002eff2b7230 */ /* 0x000fe40000004100 */
[C---:B------:R-:W-:Y:S01]  /*1180*/  FADD.FTZ R170, -R187.reuse, R41 ;  /* 0x00000029bbaa7221 */ /* 0x040fe20000010100 */
[----:B------:R-:W-:Y:S01]  /*1190*/  FADD.FTZ R20, -R187, R185 ;  /* 0x000000b9bb147221 */ /* 0x000fe20000010100 */
[----:B------:R-:W-:Y:S01]  /*11a0*/  FMUL.FTZ R41, R59, R38 ;  /* 0x000000263b297220 */ /* 0x000fe20000410000 */
[----:B------:R-:W-:Y:S01]  /*11b0*/  FADD.FTZ R200, -R187, R200 ;  /* 0x000000c8bbc87221 */ /* 0x000fe20000010100 */
[----:B------:R-:W-:Y:S01]  /*11c0*/  FMUL.FTZ R38, R154, R171 ;  /* 0x000000ab9a267220 */ /* 0x000fe20000410000 */
[----:B------:R-:W-:Y:S01]  /*11d0*/  FADD.FTZ R185, R183, R36 ;  /* 0x00000024b7b97221 */ /* 0x000fe20000010000 */
[----:B------:R-:W-:Y:S01]  /*11e0*/  FADD.FTZ R208, -R187, R26 ;  /* 0x0000001abbd07221 */ /* 0x000fe20000010100 */
[----:B------:R-:W-:Y:S01]  /*11f0*/  FFMA.FTZ R198, R39, R36, R198 ;  /* 0x0000002427c67223 */ /* 0x000fe200000100c6 */
[----:B------:R-:W-:-:S02]  /*1200*/  HADD2.F32 R47, -RZ, R47.H1_H1 ;  /* 0x3000002fff2f7230 */ /* 0x000fc40000004100 */
[----:B------:R-:W-:Y:S01]  /*1210*/  FADD.FTZ R26, -R187, R43 ;  /* 0x0000002bbb1a7221 */ /* 0x000fe20000010100 */
[C---:B------:R-:W-:Y:S01]  /*1220*/  FMUL.FTZ R43, R59.reuse, R40 ;  /* 0x000000283b2b7220 */ /* 0x040fe20000410000 */
[----:B------:R-:W-:Y:S01]  /*1230*/  FMUL.FTZ R192, R59, R220 ;  /* 0x000000dc3bc07220 */ /* 0x000fe20000410000 */
[--C-:B------:R-:W-:Y:S02]  /*1240*/  HADD2.F32 R168, -RZ, R42.reuse.H0_H0 ;  /* 0x2000002affa87230 */ /* 0x100fe40000004100 */
[----:B------:R-:W-:Y:S01]  /*1250*/  FMUL.FTZ R40, R153, R174 ;  /* 0x000000ae99287220 */ /* 0x000fe20000410000 */
[----:B------:R-:W-:Y:S02]  /*1260*/  HADD2.F32 R25, -RZ, R42.H1_H1 ;  /* 0x3000002aff197230 */ /* 0x000fe40000004100 */
[----:B------:R-:W-:Y:S01]  /*1270*/  FMUL.FTZ R183, R59, R200 ;  /* 0x000000c83bb77220 */ /* 0x000fe20000410000 */
[----:B------:R-:W-:Y:S02]  /*1280*/  HADD2.F32 R45, -RZ, R45.H1_H1 ;  /* 0x3000002dff2d7230 */ /* 0x000fe40000004100 */
[----:B------:R-:W-:Y:S01]  /*1290*/  FADD.FTZ R185, R185, R38 ;  /* 0x00000026b9b97221 */ /* 0x000fe20000010000 */
[----:B------:R-:W-:Y:S01]  /*12a0*/  FADD.FTZ R42, -R187, R2 ;  /* 0x00000002bb2a7221 */ /* 0x000fe20000010100 */
[----:B------:R-:W-:Y:S01]  /*12b0*/  FFMA.FTZ R198, R41, R38, R198 ;  /* 0x0000002629c67223 */ /* 0x000fe200000100c6 */
[C---:B------:R-:W-:Y:S01]  /*12c0*/  FADD.FTZ R44, -R187.reuse, R3 ;  /* 0x00000003bb2c7221 */ /* 0x040fe20000010100 */
[C---:B------:R-:W-:Y:S01]  /*12d0*/  FADD.FTZ R204, -R187.reuse, R24 ;  /* 0x00000018bbcc7221 */ /* 0x040fe20000010100 */
[C---:B------:R-:W-:Y:S01]  /*12e0*/  FADD.FTZ R196, -R187.reuse, R196 ;  /* 0x000000c4bbc47221 */ /* 0x040fe20000010100 */
[----:B------:R-:W-:Y:S01]  /*12f0*/  FADD.FTZ R2, -R187, R47 ;  /* 0x0000002fbb027221 */ /* 0x000fe20000010100 */
[----:B------:R-:W-:Y:S01]  /*1300*/  FADD.FTZ R99, R186, R99 ;  /* 0x00000063ba637221 */ /* 0x000fe20000010000 */
[-C--:B------:R-:W-:Y:S01]  /*1310*/  FFMA.FTZ R71, R192, R186.reuse, R71 ;  /* 0x000000bac0477223 */ /* 0x080fe20000010047 */
[----:B------:R-:W-:Y:S01]  /*1320*/  FMUL.FTZ R181, R142, R186 ;  /* 0x000000ba8eb57220 */ /* 0x000fe20000410000 */
[----:B------:R-:W-:Y:S01]  /*1330*/  FMUL.FTZ R47, R152, R56 ;  /* 0x00000038982f7220 */ /* 0x000fe20000410000 */
[----:B------:R-:W-:Y:S01]  /*1340*/  FADD.FTZ R98, R175, R98 ;  /* 0x00000062af627221 */ /* 0x000fe20000010000 */
[-C--:B------:R-:W-:Y:S01]  /*1350*/  FFMA.FTZ R70, R183, R175.reuse, R70 ;  /* 0x000000afb7467223 */ /* 0x080fe20000010046 */
[----:B------:R-:W-:Y:S01]  /*1360*/  FMUL.FTZ R186, R141, R175 ;  /* 0x000000af8dba7220 */ /* 0x000fe20000410000 */
[----:B------:R-:W-:Y:S01]  /*1370*/  FADD.FTZ R200, R185, R40 ;  /* 0x00000028b9c87221 */ /* 0x000fe20000010000 */
[----:B------:R-:W-:Y:S01]  /*1380*/  FADD.FTZ R52, -R187, R45 ;  /* 0x0000002dbb347221 */ /* 0x000fe20000010100 */
[----:B------:R-:W-:Y:S01]  /*1390*/  FMUL.FTZ R42, R59, R42 ;  /* 0x0000002a3b2a7220 */ /* 0x000fe20000410000 */
[----:B------:R-:W-:Y:S01]  /*13a0*/  FFMA.FTZ R175, R43, R40, R198 ;  /* 0x000000282baf7223 */ /* 0x000fe200000100c6 */
[C---:B------:R-:W-:Y:S01]  /*13b0*/  FADD.FTZ R210, -R187.reuse, R27 ;  /* 0x0000001bbbd27221 */ /* 0x040fe20000010100 */
[----:B------:R-:W-:Y:S01]  /*13c0*/  FADD.FTZ R212, -R187, R180 ;  /* 0x000000b4bbd47221 */ /* 0x000fe20000010100 */
[----:B------:R-:W-:Y:S01]  /*13d0*/  FMUL.FTZ R45, R59, R44 ;  /* 0x0000002c3b2d7220 */ /* 0x000fe20000410000 */
[----:B------:R-:W-:-:S02]  /*13e0*/  HADD2.F32 R46, -RZ, R46.H1_H1 ;  /* 0x3000002eff2e7230 */ /* 0x000fc40000004100 */
[C---:B------:R-:W-:Y:S01]  /*13f0*/  FMUL.FTZ R44, R59.reuse, R204 ;  /* 0x000000cc3b2c7220 */ /* 0x040fe20000410000 */
[--C-:B------:R-:W-:Y:S02]  /*1400*/  HADD2.F32 R180, -RZ, R48.reuse.H0_H0 ;  /* 0x20000030ffb47230 */ /* 0x100fe40000004100 */
[----:B------:R-:W-:Y:S01]  /*1410*/  FMUL.FTZ R196, R59, R196 ;  /* 0x000000c43bc47220 */ /* 0x000fe20000410000 */
[----:B------:R-:W-:Y:S02]  /*1420*/  HADD2.F32 R27, -RZ, R48.H1_H1 ;  /* 0x30000030ff1b7230 */ /* 0x000fe40000004100 */
[----:B------:R-:W-:Y:S01]  /*1430*/  FMUL.FTZ R48, R151, R55 ;  /* 0x0000003797307220 */ /* 0x000fe20000410000 */
[----:B------:R-:W-:Y:S01]  /*1440*/  FADD.FTZ R185, R200, R47 ;  /* 0x0000002fc8b97221 */ /* 0x000fe20000010000 */
[----:B------:R-:W-:Y:S01]  /*1450*/  FFMA.FTZ R198, R42, R47, R175 ;  /* 0x0000002f2ac67223 */ /* 0x000fe200000100af */
[--C-:B------:R-:W-:Y:S02]  /*1460*/  HADD2.F32 R164, -RZ, R49.reuse.H0_H0 ;  /* 0x20000031ffa47230 */ /* 0x100fe40000004100 */
[----:B------:R-:W-:Y:S01]  /*1470*/  FADD.FTZ R91, R53, R91 ;  /* 0x0000005b355b7221 */ /* 0x000fe20000010000 */
[----:B------:R-:W-:-:S02]  /*1480*/  HADD2.F32 R21, -RZ, R49.H1_H1 ;  /* 0x30000031ff157230 */ /* 0x000fc40000004100 */
[----:B------:R-:W-:Y:S01]  /*1490*/  FMUL.FTZ R49, R59, R206 ;  /* 0x000000ce3b317220 */ /* 0x000fe20000410000 */
[-C--:B------:R-:W-:Y:S01]  /*14a0*/  FFMA.FTZ R63, R44, R53.reuse, R63 ;  /* 0x000000352c3f7223 */ /* 0x080fe2000001003f */
[----:B------:R-:W-:Y:S01]  /*14b0*/  FADD.FTZ R101, R168, R101 ;  /* 0x00000065a8657221 */ /* 0x000fe20000010000 */
[-C--:B------:R-:W-:Y:S01]  /*14c0*/  FFMA.FTZ R73, R196, R168.reuse, R73 ;  /* 0x000000a8c4497223 */ /* 0x080fe20000010049 */
[----:B------:R-:W-:Y:S01]  /*14d0*/  FMUL.FTZ R175, R140, R168 ;  /* 0x000000a88caf7220 */ /* 0x000fe20000410000 */
[C---:B------:R-:W-:Y:S01]  /*14e0*/  FADD.FTZ R194, -R187.reuse, R194 ;  /* 0x000000c2bbc27221 */ /* 0x040fe20000010100 */
[C---:B------:R-:W-:Y:S01]  /*14f0*/  FADD.FTZ R188, -R187.reuse, R188 ;  /* 0x000000bcbbbc7221 */ /* 0x040fe20000010100 */
[C---:B------:R-:W-:Y:S01]  /*1500*/  FADD.FTZ R184, -R187.reuse, R184 ;  /* 0x000000b8bbb87221 */ /* 0x040fe20000010100 */
[----:B------:R-:W-:Y:S01]  /*1510*/  FADD.FTZ R22, -R187, R46 ;  /* 0x0000002ebb167221 */ /* 0x000fe20000010100 */
[----:B------:R-:W-:Y:S01]  /*1520*/  FMUL.FTZ R53, R150, R53 ;  /* 0x0000003596357220 */ /* 0x000fe20000410000 */
[----:B------:R-:W-:Y:S01]  /*1530*/  FADD.FTZ R168, R185, R48 ;  /* 0x00000030b9a87221 */ /* 0x000fe20000010000 */
[----:B------:R-:W-:Y:S01]  /*1540*/  FFMA.FTZ R187, R45, R48, R198 ;  /* 0x000000302dbb7223 */ /* 0x000fe200000100c6 */
[----:B------:R-:W-:-:S02]  /*1550*/  HADD2.F32 R46, -RZ, R50.H0_H0 ;  /* 0x20000032ff2e7230 */ /* 0x000fc40000004100 */
[----:B------:R-:W-:Y:S01]  /*1560*/  FADD.FTZ R90, R54, R90 ;  /* 0x0000005a365a7221 */ /* 0x000fe20000010000 */
[----:B------:R-:W-:Y:S02]  /*1570*/  HADD2.F32 R3, -RZ, R50.H1_H1 ;  /* 0x30000032ff037230 */ /* 0x000fe40000004100 */
[----:B------:R-:W-:Y:S01]  /*1580*/  FMUL.FTZ R50, R59, R208 ;  /* 0x000000d03b327220 */ /* 0x000fe20000410000 */
[-C--:B------:R-:W-:Y:S01]  /*1590*/  FFMA.FTZ R62, R49, R54.reuse, R62 ;  /* 0x00000036313e7223 */ /* 0x080fe2000001003e */
[----:B------:R-:W-:Y:S01]  /*15a0*/  FMUL.FTZ R54, R149, R54 ;  /* 0x0000003695367220 */ /* 0x000fe20000410000 */
[----:B------:R-:W-:Y:S01]  /*15b0*/  FMUL.FTZ R185, R59, R194 ;  /* 0x000000c23bb97220 */ /* 0x000fe20000410000 */
[----:B------:R-:W-:Y:S01]  /*15c0*/  FADD.FTZ R189, R168, R53 ;  /* 0x00000035a8bd7221 */ /* 0x000fe20000010000 */
[----:B------:R-:W-:Y:S01]  /*15d0*/  FFMA.FTZ R194, R44, R53, R187 ;  /* 0x000000352cc27223 */ /* 0x000fe200000100bb */
[----:B------:R-:W-:Y:S01]  /*15e0*/  FADD.FTZ R88, R55, R88 ;  /* 0x0000005837587221 */ /* 0x000fe20000010000 */
[----:B------:R-:W-:Y:S01]  /*15f0*/  FFMA.FTZ R60, R45, R55, R60 ;  /* 0x000000372d3c7223 */ /* 0x000fe2000001003c */
[----:B------:R-:W-:Y:S01]  /*1600*/  FADD.FTZ R93, R57, R93 ;  /* 0x0000005d395d7221 */ /* 0x000fe20000010000 */
[----:B------:R-:W-:Y:S01]  /*1610*/  FMUL.FTZ R55, R59, R210 ;  /* 0x000000d23b377220 */ /* 0x000fe20000410000 */
[-C--:B------:R-:W-:Y:S01]  /*1620*/  FFMA.FTZ R65, R50, R57.reuse, R65 ;  /* 0x0000003932417223 */ /* 0x080fe20000010041 */
        /* <DEDUP_REMOVED lines=9> */
[----:B------:R-:W-:Y:S01]  /*16c0*/  FMUL.FTZ R56, R59, R212 ;  /* 0x000000d43b387220 */ /* 0x000fe20000410000 */
        /* <DEDUP_REMOVED lines=10> */
[----:B------:R-:W-:Y:S01]  /*1770*/  FADD.FTZ R103, R166, R103 ;  /* 0x00000067a6677221 */ /* 0x000fe20000010000 */
        /* <DEDUP_REMOVED lines=47> */
[----:B------:R-:W-:Y:S01]  /*1a70*/  FFMA.FTZ R164, R188, R187, R23 ;  /* 0x000000bbbca47223 */ /* 0x000fe20000010017 */
[----:B------:R-:W-:Y:S02]  /*1a80*/  FMUL.FTZ R197, R59, R52 ;  /* 0x000000343bc57220 */ /* 0x000fe40000410000 */
[----:B------:R-:W-:Y:S01]  /*1a90*/  FADD.FTZ R180, R25, R166 ;  /* 0x000000a619b47221 */ /* 0x000fe20000010000 */
[----:B------:R-:W-:Y:S01]  /*1aa0*/  FFMA.FTZ R23, R189, R166, R164 ;  /* 0x000000a6bd177223 */ /* 0x000fe200000100a4 */
[----:B------:R-:W-:Y:S01]  /*1ab0*/  FMUL.FTZ R193, R59, R178 ;  /* 0x000000b23bc17220 */ /* 0x000fe20000410000 */
        /* <DEDUP_REMOVED lines=12> */
[----:B------:R-:W-:-:S02]  /*1b80*/  FMUL.FTZ R201, R59, R22 ;  /* 0x000000163bc97220 */ /* 0x000fc40000410000 */
[----:B------:R-:W-:Y:S01]  /*1b90*/  FADD.FTZ R23, R46, R195 ;  /* 0x000000c32e177221 */ /* 0x000fe20000010000 */
[----:B------:R-:W-:Y:S01]  /*1ba0*/  FFMA.FTZ R22, R170, R195, R21 ;  /* 0x000000c3aa167223 */ /* 0x000fe20000010015 */
[----:B------:R-:W-:Y:S01]  /*1bb0*/  FADD.FTZ R108, R3, R108 ;  /* 0x0000006c036c7221 */ /* 0x000fe20000010000 */
[-C--:B------:R-:W-:Y:S01]  /*1bc0*/  FFMA.FTZ R80, R201, R3.reuse, R80 ;  /* 0x00000003c9507223 */ /* 0x080fe20000010050 */
[----:B------:R-:W-:Y:S01]  /*1bd0*/  FMUL.FTZ R46, R131, R3 ;  /* 0x00000003832e7220 */ /* 0x000fe20000410000 */
[----:B------:R-:W-:Y:S01]  /*1be0*/  FADD.FTZ R26, R23, R52 ;  /* 0x00000034171a7221 */ /* 0x000fe20000010000 */
[----:B------:R-:W-:Y:S01]  /*1bf0*/  FFMA.FTZ R3, R197, R52, R22 ;  /* 0x00000034c5037223 */ /* 0x000fe20000010016 */
[--C-:B------:R-:W-:Y:S02]  /*1c00*/  HADD2.F32 R24, -RZ, R51.reuse.H0_H0 ;  /* 0x20000033ff187230 */ /* 0x100fe40000004100 */
[----:B------:R-:W-:Y:S01]  /*1c10*/  FMUL.FTZ R180, R59, R20 ;  /* 0x000000143bb47220 */ /* 0x000fe20000410000 */
[----:B------:R-:W-:Y:S01]  /*1c20*/  FADD.FTZ R21, R26, R199 ;  /* 0x000000c71a157221 */ /* 0x000fe20000010000 */
[----:B------:R-:W-:Y:S01]  /*1c30*/  FFMA.FTZ R20, R164, R199, R3 ;  /* 0x000000c7a4147223 */ /* 0x000fe20000010003 */
[----:B------:R-:W-:-:S02]  /*1c40*/  HADD2.F32 R51, -RZ, R51.H1_H1 ;  /* 0x30000033ff337230 */ /* 0x000fc40000004100 */
        /* <DEDUP_REMOVED lines=36> */
.L_x_1552:
        /* <DEDUP_REMOVED lines=13> */
.L_x_1540:
        /* <DEDUP_REMOVED lines=14> */
[----:B------:R1:W2:Y:S02]  /*2040*/  LDS.128 R24, [R2+0x4010] ;  /* 0x0040100002187984 */ /* 0x0002a40000000c00 */
[----:B-1---5:R-:W-:Y:S02]  /*2050*/  @P1 HADD2.F32 R2, -RZ, R86.H0_H0 ;  /* 0x20000056ff021230 */ /* 0x022fe40000004100 */
[----:B0-----:R-:W-:Y:S01]  /*2060*/  FADD.FTZ R3, RZ, R20 ;  /* 0x00000014ff037221 */ /* 0x001fe20000010000 */
[----:B------:R-:W-:-:S03]  /*2070*/  FADD.FTZ R20, RZ, R21 ;  /* 0x00000015ff147221 */ /* 0x000fc60000010000 */
[----:B------:R-:W-:Y:S01]  /*2080*/  FADD.FTZ R3, R22, R3 ;  /* 0x0000000316037221 */ /* 0x000fe20000010000 */
[----:B------:R-:W-:Y:S01]  /*2090*/  FADD.FTZ R20, R23, R20 ;  /* 0x0000001417147221 */ /* 0x000fe20000010000 */
[----:B------:R-:W-:Y:S02]  /*20a0*/  @P1 HADD2.F32 R22, -RZ, R87.H1_H1 ;  /* 0x30000057ff161230 */ /* 0x000fe40000004100 */
[----:B--2---:R-:W-:Y:S01]  /*20b0*/  FADD.FTZ R3, R3, R24 ;  /* 0x0000001803037221 */ /* 0x004fe20000010000 */
[----:B------:R-:W-:Y:S01]  /*20c0*/  FADD.FTZ R20, R20, R25 ;  /* 0x0000001914147221 */ /* 0x000fe20000010000 */
[----:B------:R-:W-:Y:S02]  /*20d0*/  @P1 HADD2.F32 R24, -RZ, R86.H1_H1 ;  /* 0x30000056ff181230 */ /* 0x000fe40000004100 */
[----:B------:R-:W-:Y:S01]  /*20e0*/  FADD.FTZ R3, R26, R3 ;  /* 0x000000031a037221 */ /* 0x000fe20000010000 */
[----:B------:R-:W-:Y:S01]  /*20f0*/  FADD.FTZ R20, R27, R20 ;  /* 0x000000141b147221 */ /* 0x000fe20000010000 */
[----:B------:R-:W-:-:S02]  /*2100*/  @P1 HADD2.F32 R26, -RZ, R15.H1_H1 ;  /* 0x3000000fff1a1230 */ /* 0x000fc40000004100 */
[----:B------:R-:W-:Y:S01]  /*2110*/  FMUL.FTZ R3, R3, UR12 ;  /* 0x0000000c03037c20 */ /* 0x000fe20008410000 */
[----:B------:R-:W-:-:S04]  /*2120*/  FMUL.FTZ R20, R20, UR12 ;  /* 0x0000000c14147c20 */ /* 0x000fc80008410000 */
[----:B------:R-:W-:-:S05]  /*2130*/  FSEL R3, R3, RZ, !P4 ;  /* 0x000000ff03037208 */ /* 0x000fca0006000000 */
[-CC-:B------:R-:W-:Y:S01]  /*2140*/  FFMA.FTZ R37, R37, R20.reuse, R3.reuse ;  /* 0x0000001425257223 */ /* 0x180fe20000010003 */
[-CC-:B------:R-:W-:Y:S01]  /*2150*/  FFMA.FTZ R29, R29, R20.reuse, R3.reuse ;  /* 0x000000141d1d7223 */ /* 0x180fe20000010003 */
[-CC-:B------:R-:W-:Y:S01]  /*2160*/  FFMA.FTZ R0, R0, R20.reuse, R3.reuse ;  /* 0x0000001400007223 */ /* 0x180fe20000010003 */
[-C--:B------:R-:W-:Y:S01]  /*2170*/  FFMA.FTZ R50, R50, R20.reuse, R3 ;  /* 0x0000001432327223 */ /* 0x080fe20000010003 */
[----:B------:R-:W-:Y:S01]  /*2180*/  FADD.FTZ R34, R34, -R37 ;  /* 0x8000002522227221 */ /* 0x000fe20000010000 */
[----:B------:R-:W-:Y:S01]  /*2190*/  FADD.FTZ R28, R28, -R29 ;  /* 0x8000001d1c1c7221 */ /* 0x000fe20000010000 */
[----:B------:R-:W-:Y:S01]  /*21a0*/  FADD.FTZ R0, R31, -R0 ;  /* 0x800000001f007221 */ /* 0x000fe20000010000 */
[--C-:B------:R-:W-:Y:S01]  /*21b0*/  FFMA.FTZ R41, R41, R20, R3.reuse ;  /* 0x0000001429297223 */ /* 0x100fe20000010003 */
[C---:B------:R-:W-:Y:S01]  /*21c0*/  FMUL.FTZ R29, R59.reuse, R34 ;  /* 0x000000223b1d7220 */ /* 0x040fe20000410000 */
[----:B------:R-:W-:Y:S01]  /*21d0*/  FMUL.FTZ R27, R59, R28 ;  /* 0x0000001c3b1b7220 */ /* 0x000fe20000410000 */
[-CC-:B------:R-:W-:Y:S01]  /*21e0*/  FFMA.FTZ R188, R188, R20.reuse, R3.reuse ;  /* 0x00000014bcbc7223 */ /* 0x180fe20000010003 */
[----:B------:R-:W-:Y:S01]  /*21f0*/  FFMA.FTZ R56, R56, R20, R3 ;  /* 0x0000001438387223 */ /* 0x000fe20000010003 */
[----:B------:R-:W-:Y:S01]  /*2200*/  @P1 FADD.FTZ R29, R29, R2 ;  /* 0x000000021d1d1221 */ /* 0x000fe20000010000 */
[----:B------:R-:W-:-:S02]  /*2210*/  @P1 HADD2.F32 R2, -RZ, R84.H1_H1 ;  /* 0x30000054ff021230 */ /* 0x000fc40000004100 */
[----:B------:R-:W-:Y:S01]  /*2220*/  FADD.FTZ R50, R57, -R50 ;  /* 0x8000003239327221 */ /* 0x000fe20000010000 */
[----:B------:R-:W-:Y:S01]  /*2230*/  FMUL.FTZ R25, R59, R0 ;  /* 0x000000003b197220 */ /* 0x000fe20000410000 */
[-CC-:B------:R-:W-:Y:S01]  /*2240*/  FFMA.FTZ R33, R33, R20.reuse, R3.reuse ;  /* 0x0000001421217223 */ /* 0x180fe20000010003 */
[----:B------:R-:W-:Y:S02]  /*2250*/  @P1 HADD2.F32 R0, -RZ, R84.H0_H0 ;  /* 0x20000054ff001230 */ /* 0x000fe40000004100 */
[-C--:B------:R-:W-:Y:S01]  /*2260*/  FFMA.FTZ R45, R45, R20.reuse, R3 ;  /* 0x000000142d2d7223 */ /* 0x080fe20000010003 */
[----:B------:R-:W-:Y:S01]  /*2270*/  FADD.FTZ R38, R38, -R41 ;  /* 0x8000002926267221 */ /* 0x000fe20000010000 */
[----:B------:R-:W-:Y:S01]  /*2280*/  @P1 FADD.FTZ R27, R27, R2 ;  /* 0x000000021b1b1221 */ /* 0x000fe20000010000 */
[----:B------:R-:W-:Y:S01]  /*2290*/  FFMA.FTZ R182, R182, R20, R3 ;  /* 0x00000014b6b67223 */ /* 0x000fe20000010003 */
[----:B------:R-:W-:Y:S01]  /*22a0*/  FADD.FTZ R188, R187, -R188 ;  /* 0x800000bcbbbc7221 */ /* 0x000fe20000010000 */
[----:B------:R-:W-:-:S02]  /*22b0*/  @P1 HADD2.F32 R2, -RZ, R6.H0_H0 ;  /* 0x20000006ff021230 */ /* 0x000fc40000004100 */
        /* <DEDUP_REMOVED lines=21> */
[----:B------:R-:W-:Y:S01]  /*2410*/  FFMA.FTZ R205, R205, R20, R3 ;  /* 0x00000014cdcd7223 */ /* 0x000fe20000010003 */
[----:B------:R-:W-:Y:S01]  /*2420*/  FADD.FTZ R56, R173, -R56 ;  /* 0x80000038ad387221 */ /* 0x000fe20000010000 */
[----:B------:R-:W-:Y:S01]  /*2430*/  FMUL.FTZ R187, R59, R50 ;  /* 0x000000323bbb7220 */ /* 0x000fe20000410000 */
[----:B------:R-:W-:Y:S01]  /*2440*/  FADD.FTZ R30, R30, -R33 ;  /* 0x800000211e1e7221 */ /* 0x000fe20000010000 */
[----:B------:R-:W-:-:S02]  /*2450*/  @P1 HADD2.F32 R20, -RZ, R87.H0_H0 ;  /* 0x20000057ff141230 */ /* 0x000fc40000004100 */
[----:B------:R-:W-:Y:S01]  /*2460*/  FADD.FTZ R48, R48, -R45 ;  /* 0x8000002d30307221 */ /* 0x000fe20000010000 */
[----:B------:R-:W-:Y:S01]  /*2470*/  FMUL.FTZ R33, R59, R38 ;  /* 0x000000263b217220 */ /* 0x000fe20000410000 */
[----:B------:R-:W-:Y:S01]  /*2480*/  @P1 FADD.FTZ R25, R25, R0 ;  /* 0x0000000019191221 */ /* 0x000fe20000010000 */
[----:B------:R-:W-:Y:S01]  /*2490*/  FADD.FTZ R182, R191, -R182 ;  /* 0x800000b6bfb67221 */ /* 0x000fe20000010000 */
[----:B------:R-:W-:Y:S02]  /*24a0*/  @P1 HADD2.F32 R0, -RZ, R7.H0_H0 ;  /* 0x20000007ff001230 */ /* 0x000fe40000004100 */
[----:B------:R-:W-:Y:S01]  /*24b0*/  FMUL.FTZ R191, R59, R56 ;  /* 0x000000383bbf7220 */ /* 0x000fe20000410000 */
[----:B------:R-:W-:Y:S01]  /*24c0*/  @P1 FADD.FTZ R187, R187, R2 ;  /* 0x00000002bbbb1221 */ /* 0x000fe20000010000 */
[----:B------:R-:W-:Y:S01]  /*24d0*/  FADD.FTZ R192, R181, -R192 ;  /* 0x800000c0b5c07221 */ /* 0x000fe20000010000 */
[----:B------:R-:W-:Y:S02]  /*24e0*/  @P1 HADD2.F32 R2, -RZ, R4.H1_H1 ;  /* 0x30000004ff021230 */ /* 0x000fe40000004100 */
[----:B------:R-:W-:Y:S01]  /*24f0*/  FADD.FTZ R40, R40, -R43 ;  /* 0x8000002b28287221 */ /* 0x000fe20000010000 */
[----:B------:R-:W-:Y:S01]  /*2500*/  FADD.FTZ R44, R53, -R44 ;  /* 0x8000002c352c7221 */ /* 0x000fe20000010000 */
[----:B------:R-:W-:Y:S01]  /*2510*/  FMUL.FTZ R181, R59, R48 ;  /* 0x000000303bb57220 */ /* 0x000fe20000410000 */
[----:B------:R-:W-:Y:S01]  /*2520*/  @P1 FADD.FTZ R33, R33, R20 ;  /* 0x0000001421211221 */ /* 0x000fe20000010000 */
[----:B------:R-:W-:-:S02]  /*2530*/  @P1 HADD2.F32 R20, -RZ, R85.H0_H0 ;  /* 0x20000055ff141230 */ /* 0x000fc40000004100 */
[----:B------:R-:W-:Y:S01]  /*2540*/  FADD.FTZ R196, R175, -R196 ;  /* 0x800000c4afc47221 */ /* 0x000fe20000010000 */
[----:B------:R-:W-:Y:S01]  /*2550*/  FMUL.FTZ R21, R59, R30 ;  /* 0x0000001e3b157220 */ /* 0x000fe20000410000 */
[----:B------:R-:W-:Y:S01]  /*2560*/  @P1 FADD.FTZ R191, R191, R0 ;  /* 0x00000000bfbf1221 */ /* 0x000fe20000010000 */
[----:B------:R-:W-:Y:S01]  /*2570*/  FADD.FTZ R32, R32, -R35 ;  /* 0x8000002320207221 */ /* 0x000fe20000010000 */
[----:B------:R-:W-:Y:S01]  /*2580*/  FADD.FTZ R186, R186, -R183 ;  /* 0x800000b7baba7221 */ /* 0x000fe20000010000 */
[----:B------:R-:W-:Y:S02]  /*2590*/  @P1 HADD2.F32 R0, -RZ, R5.H0_H0 ;  /* 0x20000005ff001230 */ /* 0x000fe40000004100 */
[----:B------:R-:W-:Y:S01]  /*25a0*/  FADD.FTZ R172, R172, -R55 ;  /* 0x80000037acac7221 */ /* 0x000fe20000010000 */
[C---:B------:R-:W-:Y:S01]  /*25b0*/  FMUL.FTZ R35, R59.reuse, R40 ;  /* 0x000000283b237220 */ /* 0x040fe20000410000 */
[----:B------:R-:W-:Y:S01]  /*25c0*/  FMUL.FTZ R183, R59, R44 ;  /* 0x0000002c3bb77220 */ /* 0x000fe20000410000 */
[----:B------:R-:W-:Y:S01]  /*25d0*/  @P1 FADD.FTZ R181, R181, R2 ;  /* 0x00000002b5b51221 */ /* 0x000fe20000010000 */
[----:B------:R-:W-:Y:S01]  /*25e0*/  FADD.FTZ R176, R176, -R171 ;  /* 0x800000abb0b07221 */ /* 0x000fe20000010000 */
[----:B------:R-:W-:-:S02]  /*25f0*/  @P1 HADD2.F32 R2, -RZ, R10.H0_H0 ;  /* 0x2000000aff021230 */ /* 0x000fc40000004100 */
[----:B------:R-:W-:Y:S01]  /*2600*/  FADD.FTZ R42, R47, -R42 ;  /* 0x8000002a2f2a7221 */ /* 0x000fe20000010000 */
[----:B------:R-:W-:Y:S01]  /*2610*/  FMUL.FTZ R171, R59, R196 ;  /* 0x000000c43bab7220 */ /* 0x000fe20000410000 */
[----:B------:R-:W-:Y:S01]  /*2620*/  @P1 FADD.FTZ R21, R21, R20 ;  /* 0x0000001415151221 */ /* 0x000fe20000010000 */
[----:B------:R-:W-:Y:S01]  /*2630*/  FADD.FTZ R166, R166, -R189 ;  /* 0x800000bda6a67221 */ /* 0x000fe20000010000 */
[----:B------:R-:W-:Y:S02]  /*2640*/  @P1 HADD2.F32 R20, -RZ, R6.H1_H1 ;  /* 0x30000006ff141230 */ /* 0x000fe40000004100 */
[----:B------:R-:W-:Y:S01]  /*2650*/  FMUL.FTZ R189, R59, R172 ;  /* 0x000000ac3bbd7220 */ /* 0x000fe20000410000 */
[----:B------:R-:W-:Y:S01]  /*2660*/  @P1 FADD.FTZ R35, R35, R22 ;  /* 0x0000001623231221 */ /* 0x000fe20000010000 */
[----:B------:R-:W-:Y:S01]  /*2670*/  @P1 FADD.FTZ R183, R183, R0 ;  /* 0x00000000b7b71221 */ /* 0x000fe20000010000 */
[----:B------:R-:W-:Y:S01]  /*2680*/  FADD.FTZ R190, R190, -R179 ;  /* 0x800000b3bebe7221 */ /* 0x000fe20000010000 */
[----:B------:R-:W-:-:S02]  /*2690*/  @P1 HADD2.F32 R22, -RZ, R85.H1_H1 ;  /* 0x30000055ff161230 */ /* 0x000fc40000004100 */
[----:B------:R-:W-:Y:S01]  /*26a0*/  FADD.FTZ R54, R54, -R49 ;  /* 0x8000003136367221 */ /* 0x000fe20000010000 */
[----:B------:R-:W-:Y:S02]  /*26b0*/  @P1 HADD2.F32 R0, -RZ, R4.H0_H0 ;  /* 0x20000004ff001230 */ /* 0x000fe40000004100 */
[C---:B------:R-:W-:Y:S01]  /*26c0*/  FMUL.FTZ R23, R59.reuse, R32 ;  /* 0x000000203b177220 */ /* 0x040fe20000410000 */
[----:B------:R-:W-:Y:S01]  /*26d0*/  FMUL.FTZ R179, R59, R42 ;  /* 0x0000002a3bb37220 */ /* 0x000fe20000410000 */
[----:B------:R-:W-:Y:S01]  /*26e0*/  @P1 FADD.FTZ R171, R171, R2 ;  /* 0x00000002abab1221 */ /* 0x000fe20000010000 */
[----:B------:R-:W-:Y:S02]  /*26f0*/  @P1 HADD2.F32 R2, -RZ, R9.H1_H1 ;  /* 0x30000009ff021230 */ /* 0x000fe40000004100 */
[----:B------:R-:W-:Y:S01]  /*2700*/  FMUL.FTZ R57, R59, R186 ;  /* 0x000000ba3b397220 */ /* 0x000fe20000410000 */
[----:B------:R-:W-:Y:S01]  /*2710*/  @P1 FADD.FTZ R189, R189, R20 ;  /* 0x00000014bdbd1221 */ /* 0x000fe20000010000 */
[----:B------:R-:W-:Y:S01]  /*2720*/  FADD.FTZ R168, R168, -R185 ;  /* 0x800000b9a8a87221 */ /* 0x000fe20000010000 */
[----:B------:R-:W-:-:S02]  /*2730*/  @P1 HADD2.F32 R20, -RZ, R5.H1_H1 ;  /* 0x30000005ff141230 */ /* 0x000fc40000004100 */
[----:B------:R-:W-:Y:S01]  /*2740*/  FMUL.FTZ R185, R59, R54 ;  /* 0x000000363bb97220 */ /* 0x000fe20000410000 */
[----:B------:R-:W-:Y:S01]  /*2750*/  @P1 FADD.FTZ R23, R23, R22 ;  /* 0x0000001617171221 */ /* 0x000fe20000010000 */
[----:B------:R-:W-:Y:S01]  /*2760*/  @P1 FADD.FTZ R179, R179, R0 ;  /* 0x00000000b3b31221 */ /* 0x000fe20000010000 */
[----:B------:R-:W-:Y:S01]  /*2770*/  FADD.FTZ R178, R178, -R193 ;  /* 0x800000c1b2b27221 */ /* 0x000fe20000010000 */
[----:B------:R-:W-:Y:S02]  /*2780*/  @P1 HADD2.F32 R22, -RZ, R7.H1_H1 ;  /* 0x30000007ff161230 */ /* 0x000fe40000004100 */
[C---:B------:R-:W-:Y:S01]  /*2790*/  FMUL.FTZ R193, R59.reuse, R176 ;  /* 0x000000b03bc17220 */ /* 0x040fe20000410000 */
[----:B------:R-:W-:Y:S02]  /*27a0*/  @P1 HADD2.F32 R0, -RZ, R9.H0_H0 ;  /* 0x20000009ff001230 */ /* 0x000fe40000004100 */
[----:B------:R-:W-:Y:S01]  /*27b0*/  FMUL.FTZ R55, R59, R192 ;  /* 0x000000c03b377220 */ /* 0x000fe20000410000 */
[----:B------:R-:W-:Y:S01]  /*27c0*/  @P1 FADD.FTZ R57, R57, R2 ;  /* 0x0000000239391221 */ /* 0x000fe20000010000 */
[----:B------:R-:W-:-:S02]  /*27d0*/  @P1 HADD2.F32 R2, -RZ, R8.H1_H1 ;  /* 0x30000008ff021230 */ /* 0x000fc40000004100 */
[----:B------:R-:W-:Y:S01]  /*27e0*/  FADD.FTZ R174, R177, -R174 ;  /* 0x800000aeb1ae7221 */ /* 0x000fe20000010000 */
[----:B------:R-:W-:Y:S01]  /*27f0*/  FMUL.FTZ R53, R59, R190 ;  /* 0x000000be3b357220 */ /* 0x000fe20000410000 */
[----:B------:R-:W-:Y:S01]  /*2800*/  @P1 FADD.FTZ R185, R185, R20 ;  /* 0x00000014b9b91221 */ /* 0x000fe20000010000 */
[--C-:B------:R-:W-:Y:S02]  /*2810*/  @P1 HADD2.F32 R20, -RZ, R11.reuse.H1_H1 ;  /* 0x3000000bff141230 */ /* 0x100fe40000004100 */
[----:B------:R-:W-:Y:S01]  /*2820*/  FMUL.FTZ R177, R59, R166 ;  /* 0x000000a63bb17220 */ /* 0x000fe20000410000 */
[----:B------:R-:W-:Y:S01]  /*2830*/  @P1 FADD.FTZ R193, R193, R22 ;  /* 0x00000016c1c11221 */ /* 0x000fe20000010000 */
[----:B------:R-:W-:Y:S01]  /*2840*/  @P1 FADD.FTZ R55, R55, R0 ;  /* 0x0000000037371221 */ /* 0x000fe20000010000 */
[----:B------:R-:W-:Y:S02]  /*2850*/  @P1 HADD2.F32 R22, -RZ, R11.H0_H0 ;  /* 0x2000000bff161230 */ /* 0x000fe40000004100 */
[----:B------:R-:W-:Y:S01]  /*2860*/  FMUL.FTZ R51, R59, R174 ;  /* 0x000000ae3b337220 */ /* 0x000fe20000410000 */
[----:B------:R-:W-:-:S02]  /*2870*/  @P1 HADD2.F32 R0, -RZ, R8.H0_H0 ;  /* 0x20000008ff001230 */ /* 0x000fc40000004100 */
[----:B------:R-:W-:Y:S01]  /*2880*/  FMUL.FTZ R175, R59, R188 ;  /* 0x000000bc3baf7220 */ /* 0x000fe20000410000 */
[----:B------:R-:W-:Y:S01]  /*2890*/  @P1 FADD.FTZ R53, R53, R2 ;  /* 0x0000000235351221 */ /* 0x000fe20000010000 */
[----:B------:R-:W-:Y:S01]  /*28a0*/  FADD.FTZ R170, R195, -R170 ;  /* 0x800000aac3aa7221 */ /* 0x000fe20000010000 */
[----:B------:R-:W0:Y:S01]  /*28b0*/  @P2 LDC.64 R2, c[0x0][0x308] ;  /* 0x0000c200ff022b82 */ /* 0x000e220000000a00 */
[----:B------:R-:W-:Y:S01]  /*28c0*/  @P1 FADD.FTZ R177, R177, R20 ;  /* 0x00000014b1b11221 */ /* 0x000fe20000010000 */
[----:B------:R-:W-:Y:S02]  /*28d0*/  @P1 HADD2.F32 R20, -RZ, R10.H1_H1 ;  /* 0x3000000aff141230 */ /* 0x000fe40000004100 */
[----:B------:R-:W-:Y:S01]  /*28e0*/  FMUL.FTZ R173, R59, R168 ;  /* 0x000000a83bad7220 */ /* 0x000fe20000410000 */
[----:B------:R-:W-:Y:S01]  /*28f0*/  @P1 FADD.FTZ R175, R175, R22 ;  /* 0x00000016afaf1221 */ /* 0x000fe20000010000 */
[----:B------:R-:W-:Y:S01]  /*2900*/  @P1 FADD.FTZ R51, R51, R0 ;  /* 0x0000000033331221 */ /* 0x000fe20000010000 */
[----:B------:R-:W-:Y:S01]  /*2910*/  FADD.FTZ R36, R36, -R39 ;  /* 0x8000002724247221 */ /* 0x000fe20000010000 */
[----:B------:R-:W-:-:S02]  /*2920*/  @P1 HADD2.F32 R22, -RZ, R12.H1_H1 ;  /* 0x3000000cff161230 */ /* 0x000fc40000004100 */
[C---:B------:R-:W-:Y:S01]  /*2930*/  FMUL.FTZ R39, R59.reuse, R178 ;  /* 0x000000b23b277220 */ /* 0x040fe20000410000 */
[----:B------:R-:W-:Y:S02]  /*2940*/  @P1 HADD2.F32 R0, -RZ, R13.H0_H0 ;  /* 0x2000000dff001230 */ /* 0x000fe40000004100 */
[----:B------:R-:W-:Y:S01]  /*2950*/  FMUL.FTZ R41, R59, R170 ;  /* 0x000000aa3b297220 */ /* 0x000fe20000410000 */
[----:B------:R-:W-:Y:S01]  /*2960*/  FADD.FTZ R52, R52, -R197 ;  /* 0x800000c534347221 */ /* 0x000fe20000010000 */
[----:B------:R-:W-:Y:S01]  /*2970*/  FADD.FTZ R164, R199, -R164 ;  /* 0x800000a4c7a47221 */ /* 0x000fe20000010000 */
[----:B------:R-:W-:Y:S01]  /*2980*/  FADD.FTZ R46, R46, -R201 ;  /* 0x800000c92e2e7221 */ /* 0x000fe20000010000 */
[----:B------:R-:W-:Y:S01]  /*2990*/  FADD.FTZ R180, R203, -R180 ;  /* 0x800000b4cbb47221 */ /* 0x000fe20000010000 */
[----:B------:R-:W-:Y:S01]  /*29a0*/  FADD.FTZ R184, R184, -R205 ;  /* 0x800000cdb8b87221 */ /* 0x000fe20000010000 */
[----:B------:R-:W-:Y:S01]  /*29b0*/  @P1 FADD.FTZ R173, R173, R20 ;  /* 0x00000014adad1221 */ /* 0x000fe20000010000 */
[----:B------:R-:W-:-:S02]  /*29c0*/  @P1 HADD2.F32 R20, -RZ, R12.H0_H0 ;  /* 0x2000000cff141230 */ /* 0x000fc40000004100 */
[C---:B------:R-:W-:Y:S01]  /*29d0*/  FMUL.FTZ R31, R59.reuse, R36 ;  /* 0x000000243b1f7220 */ /* 0x040fe20000410000 */
[----:B------:R-:W-:Y:S01]  /*29e0*/  FMUL.FTZ R37, R59, R182 ;  /* 0x000000b63b257220 */ /* 0x000fe20000410000 */
[----:B------:R-:W-:Y:S01]  /*29f0*/  @P1 FADD.FTZ R39, R39, R22 ;  /* 0x0000001627271221 */ /* 0x000fe20000010000 */
[----:B------:R-:W-:Y:S01]  /*2a00*/  @P1 FADD.FTZ R41, R41, R0 ;  /* 0x0000000029291221 */ /* 0x000fe20000010000 */
[C---:B------:R-:W-:Y:S01]  /*2a10*/  FMUL.FTZ R43, R59.reuse, R52 ;  /* 0x000000343b2b7220 */ /* 0x040fe20000410000 */
[C---:B------:R-:W-:Y:S01]  /*2a20*/  FMUL.FTZ R45, R59.reuse, R164 ;  /* 0x000000a43b2d7220 */ /* 0x040fe20000410000 */
[C---:B------:R-:W-:Y:S01]  /*2a30*/  FMUL.FTZ R47, R59.reuse, R46 ;  /* 0x0000002e3b2f7220 */ /* 0x040fe20000410000 */
[C---:B------:R-:W-:Y:S01]  /*2a40*/  FMUL.FTZ R49, R59.reuse, R180 ;  /* 0x000000b43b317220 */ /* 0x040fe20000410000 */
[----:B------:R-:W-:Y:S02]  /*2a50*/  @P1 HADD2.F32 R0, -RZ, R13.H1_H1 ;  /* 0x3000000dff001230 */ /* 0x000fe40000004100 */
[----:B------:R-:W-:Y:S01]  /*2a60*/  FMUL.FTZ R59, R59, R184 ;  /* 0x000000b83b3b7220 */ /* 0x000fe20000410000 */
[----:B------:R-:W-:-:S02]  /*2a70*/  @P1 HADD2.F32 R22, -RZ, R14.H1_H1 ;  /* 0x3000000eff161230 */ /* 0x000fc40000004100 */
[----:B------:R-:W-:Y:S01]  /*2a80*/  @P1 FADD.FTZ R31, R31, R24 ;  /* 0x000000181f1f1221 */ /* 0x000fe20000010000 */
[----:B------:R-:W-:Y:S01]  /*2a90*/  @P1 FADD.FTZ R37, R37, R20 ;  /* 0x0000001425251221 */ /* 0x000fe20000010000 */
[----:B------:R-:W-:Y:S02]  /*2aa0*/  @P1 HADD2.F32 R20, -RZ, R14.H0_H0 ;  /* 0x2000000eff141230 */ /* 0x000fe40000004100 */
[----:B------:R-:W-:Y:S01]  /*2ab0*/  @P1 FADD.FTZ R43, R43, R0 ;  /* 0x000000002b2b1221 */ /* 0x000fe20000010000 */
[----:B------:R-:W-:Y:S02]  /*2ac0*/  @P1 HADD2.F32 R24, -RZ, R15.H0_H0 ;  /* 0x2000000fff181230 */ /* 0x000fe40000004100 */
[----:B------:R-:W-:Y:S01]  /*2ad0*/  @P1 FADD.FTZ R47, R47, R22 ;  /* 0x000000162f2f1221 */ /* 0x000fe20000010000 */
[----:B------:R-:W-:Y:S01]  /*2ae0*/  @P1 FADD.FTZ R59, R59, R26 ;  /* 0x0000001a3b3b1221 */ /* 0x000fe20000010000 */
[----:B------:R-:W-:Y:S01]  /*2af0*/  @P2 F2FP.F16.F32.PACK_AB R30, RZ, R33 ;  /* 0x00000021ff1e223e */ /* 0x000fe200000000ff */
[----:B------:R-:W-:Y:S01]  /*2b00*/  @P1 FADD.FTZ R45, R45, R20 ;  /* 0x000000142d2d1221 */ /* 0x000fe20000010000 */
[----:B------:R-:W-:Y:S01]  /*2b10*/  @P2 F2FP.F16.F32.PACK_AB R26, RZ, R29 ;  /* 0x0000001dff1a223e */ /* 0x000fe200000000ff */
[----:B------:R-:W-:Y:S01]  /*2b20*/  @P1 FADD.FTZ R49, R49, R24 ;  /* 0x0000001831311221 */ /* 0x000fe20000010000 */
[----:B------:R-:W-:Y:S01]  /*2b30*/  @P2 F2FP.F16.F32.PACK_AB R22, RZ, R21 ;  /* 0x00000015ff16223e */ /* 0x000fe200000000ff */
[----:B0-----:R-:W-:Y:S01]  /*2b40*/  @P2 IMAD.WIDE.U32 R2, R169, 0x10, R2 ;  /* 0x00000010a9022825 */ /* 0x001fe200078e0002 */
[----:B------:R-:W-:-:S03]  /*2b50*/  @P2 F2FP.F16.F32.PACK_AB R0, RZ, R25 ;  /* 0x00000019ff00223e */ /* 0x000fc600000000ff */
[-C--:B------:R-:W-:Y:S01]  /*2b60*/  FMUL.FTZ R21, R21, R58.reuse ;  /* 0x0000003a15157220 */ /* 0x080fe20000410000 */
[----:B------:R-:W-:Y:S01]  /*2b70*/  @P2 F2FP.F16.F32.PACK_AB R32, RZ, R35 ;  /* 0x00000023ff20223e */ /* 0x000fe200000000ff */
[-C--:B------:R-:W-:Y:S01]  /*2b80*/  FMUL.FTZ R33, R33, R58.reuse ;  /* 0x0000003a21217220 */ /* 0x080fe20000410000 */
[----:B------:R-:W-:Y:S01]  /*2b90*/  @P2 F2FP.F16.F32.PACK_AB R28, RZ, R31 ;  /* 0x0000001fff1c223e */ /* 0x000fe200000000ff */
[-C--:B------:R-:W-:Y:S01]  /*2ba0*/  FMUL.FTZ R31, R31, R58.reuse ;  /* 0x0000003a1f1f7220 */ /* 0x080fe20000410000 */
[----:B------:R-:W-:Y:S01]  /*2bb0*/  @P2 F2FP.F16.F32.PACK_AB R24, RZ, R23 ;  /* 0x00000017ff18223e */ /* 0x000fe200000000ff */
[-C--:B------:R-:W-:Y:S01]  /*2bc0*/  FMUL.FTZ R46, R193, R58.reuse ;  /* 0x0000003ac12e7220 */ /* 0x080fe20000410000 */
[----:B------:R-:W-:Y:S01]  /*2bd0*/  @P2 F2FP.F16.F32.PACK_AB R20, RZ, R27 ;  /* 0x0000001bff14223e */ /* 0x000fe200000000ff */
[-C--:B------:R-:W-:Y:S01]  /*2be0*/  FMUL.FTZ R27, R27, R58.reuse ;  /* 0x0000003a1b1b7220 */ /* 0x080fe20000410000 */
[----:B------:R-:W-:Y:S01]  /*2bf0*/  @P2 PRMT R19, R30, 0x7610, R19 ;  /* 0x000076101e132816 */ /* 0x000fe20000000013 */
[-C--:B------:R-:W-:Y:S01]  /*2c00*/  FMUL.FTZ R44, R185, R58.reuse ;  /* 0x0000003ab92c7220 */ /* 0x080fe20000410000 */
[----:B------:R-:W-:Y:S01]  /*2c10*/  @P2 PRMT R18, R26, 0x7610, R18 ;  /* 0x000076101a122816 */ /* 0x000fe20000000012 */
[-C--:B------:R-:W-:Y:S01]  /*2c20*/  FMUL.FTZ R26, R187, R58.reuse ;  /* 0x0000003abb1a7220 */ /* 0x080fe20000410000 */
[----:B------:R-:W-:Y:S01]  /*2c30*/  @P2 PRMT R17, R22, 0x7610, R17 ;  /* 0x0000761016112816 */ /* 0x000fe20000000011 */
[----:B------:R-:W-:Y:S01]  /*2c40*/  FMUL.FTZ R22, R29, R58 ;  /* 0x0000003a1d167220 */ /* 0x000fe20000410000 */
[----:B------:R-:W-:-:S02]  /*2c50*/  @P2 PRMT R16, R0, 0x7610, R16 ;  /* 0x0000761000102816 */ /* 0x000fc40000000010 */
[----:B------:R-:W-:Y:S02]  /*2c60*/  @P2 PRMT R19, R19, 0x5410, R32 ;  /* 0x0000541013132816 */ /* 0x000fe40000000020 */
[----:B------:R-:W-:Y:S02]  /*2c70*/  @P2 PRMT R18, R18, 0x5410, R28 ;  /* 0x0000541012122816 */ /* 0x000fe4000000001c */
[----:B------:R-:W-:Y:S01]  /*2c80*/  @P2 PRMT R17, R17, 0x5410, R24 ;  /* 0x0000541011112816 */ /* 0x000fe20000000018 */
[-C--:B------:R-:W-:Y:S01]  /*2c90*/  FMUL.FTZ R24, R35, R58.reuse ;  /* 0x0000003a23187220 */ /* 0x080fe20000410000 */
[----:B------:R-:W-:Y:S01]  /*2ca0*/  @P2 PRMT R16, R16, 0x5410, R20 ;  /* 0x0000541010102816 */ /* 0x000fe20000000014 */
[----:B------:R-:W-:Y:S01]  /*2cb0*/  FMUL.FTZ R20, R23, R58 ;  /* 0x0000003a17147220 */ /* 0x000fe20000410000 */
[----:B------:R-:W-:Y:S02]  /*2cc0*/  F2FP.F16.F32.PACK_AB R22, R31, R22 ;  /* 0x000000161f16723e */ /* 0x000fe400000000ff */
[----:B------:R-:W0:Y:S01]  /*2cd0*/  @P2 LDC.64 R30, c[0x0][0x308] ;  /* 0x0000c200ff1e2b82 */ /* 0x000e220000000a00 */
[----:B------:R1:W-:Y:S01]  /*2ce0*/  @P2 STG.E.128 desc[UR6][R2.64], R16 ;  /* 0x0000001002002986 */ /* 0x0003e2000c101d06 */
[----:B------:R-:W-:-:S02]  /*2cf0*/  @P2 F2FP.F16.F32.PACK_AB R0, RZ, R179 ;  /* 0x000000b3ff00223e */ /* 0x000fc400000000ff */
[----:B------:R-:W-:Y:S01]  /*2d00*/  @P2 F2FP.F16.F32.PACK_AB R34, RZ, R181 ;  /* 0x000000b5ff22223e */ /* 0x000fe200000000ff */
[-C--:B------:R-:W-:Y:S01]  /*2d10*/  FMUL.FTZ R181, R181, R58.reuse ;  /* 0x0000003ab5b57220 */ /* 0x080fe20000410000 */
[----:B------:R-:W-:Y:S01]  /*2d20*/  @P2 F2FP.F16.F32.PACK_AB R40, RZ, R191 ;  /* 0x000000bfff28223e */ /* 0x000fe200000000ff */
[-C--:B------:R-:W-:Y:S01]  /*2d30*/  FMUL.FTZ R191, R191, R58.reuse ;  /* 0x0000003abfbf7220 */ /* 0x080fe20000410000 */
[----:B------:R-:W-:Y:S02]  /*2d40*/  @P2 F2FP.F16.F32.PACK_AB R32, RZ, R187 ;  /* 0x000000bbff20223e */ /* 0x000fe400000000ff */
[----:B------:R-:W-:Y:S02]  /*2d50*/  @P2 F2FP.F16.F32.PACK_AB R28, RZ, R183 ;  /* 0x000000b7ff1c223e */ /* 0x000fe400000000ff */
[----:B------:R-:W-:Y:S01]  /*2d60*/  F2FP.F16.F32.PACK_AB R21, R20, R21 ;  /* 0x000000151415723e */ /* 0x000fe200000000ff */
[-C--:B------:R-:W-:Y:S01]  /*2d70*/  FMUL.FTZ R20, R25, R58.reuse ;  /* 0x0000003a19147220 */ /* 0x080fe20000410000 */
[----:B------:R-:W-:Y:S01]  /*2d80*/  @P2 F2FP.F16.F32.PACK_AB R42, RZ, R193 ;  /* 0x000000c1ff2a223e */ /* 0x000fe200000000ff */
[-C--:B------:R-:W-:Y:S01]  /*2d90*/  FMUL.FTZ R25, R183, R58.reuse ;  /* 0x0000003ab7197220 */ /* 0x080fe20000410000 */
[----:B------:R-:W-:Y:S01]  /*2da0*/  @P2 F2FP.F16.F32.PACK_AB R38, RZ, R189 ;  /* 0x000000bdff26223e */ /* 0x000fe200000000ff */
[----:B------:R-:W-:Y:S01]  /*2db0*/  FMUL.FTZ R189, R189, R58 ;  /* 0x0000003abdbd7220 */ /* 0x000fe20000410000 */
[----:B------:R-:W-:Y:S01]  /*2dc0*/  @P2 F2FP.F16.F32.PACK_AB R36, RZ, R185 ;  /* 0x000000b9ff24223e */ /* 0x000fe200000000ff */
[----:B-1----:R-:W1:Y:S01]  /*2dd0*/  LDC.64 R2, c[0x0][0x2f8] ;  /* 0x0000be00ff027b82 */ /* 0x002e620000000a00 */
[----:B------:R-:W-:-:S02]  /*2de0*/  @P2 PRMT R16, R0, 0x7610, R16 ;  /* 0x0000761000102816 */ /* 0x000fc40000000010 */
[----:B------:R-:W-:Y:S02]  /*2df0*/  @P2 PRMT R19, R40, 0x7610, R19 ;  /* 0x0000761028132816 */ /* 0x000fe40000000013 */
[----:B------:R-:W-:Y:S01]  /*2e00*/  @P2 PRMT R16, R16, 0x5410, R34 ;  /* 0x0000541010102816 */ /* 0x000fe20000000022 */
[----:B0-----:R-:W-:Y:S01]  /*2e10*/  @P2 IMAD.WIDE.U32 R30, R167, 0x10, R30 ;  /* 0x00000010a71e2825 */ /* 0x001fe200078e001e */
[----:B------:R-:W-:Y:S01]  /*2e20*/  @P2 PRMT R18, R32, 0x7610, R18 ;  /* 0x0000761020122816 */ /* 0x000fe20000000012 */
[----:B------:R-:W0:Y:S01]  /*2e30*/  @P2 LDC.64 R34, c[0x0][0x308] ;  /* 0x0000c200ff222b82 */ /* 0x000e220000000a00 */
[----:B------:R-:W-:Y:S02]  /*2e40*/  @P2 PRMT R17, R28, 0x7610, R17 ;  /* 0x000076101c112816 */ /* 0x000fe40000000011 */
[----:B------:R-:W-:Y:S01]  /*2e50*/  F2FP.F16.F32.PACK_AB R23, R24, R33 ;  /* 0x000000211817723e */ /* 0x000fe200000000ff */
[----:B------:R-:W-:Y:S01]  /*2e60*/  FMUL.FTZ R24, R179, R58 ;  /* 0x0000003ab3187220 */ /* 0x000fe20000410000 */
[----:B------:R-:W-:-:S02]  /*2e70*/  F2FP.F16.F32.PACK_AB R20, R27, R20 ;  /* 0x000000141b14723e */ /* 0x000fc400000000ff */
[----:B------:R-:W-:Y:S02]  /*2e80*/  @P2 PRMT R19, R19, 0x5410, R42 ;  /* 0x0000541013132816 */ /* 0x000fe4000000002a */
[----:B------:R-:W-:Y:S02]  /*2e90*/  @P2 PRMT R18, R18, 0x5410, R38 ;  /* 0x0000541012122816 */ /* 0x000fe40000000026 */
[----:B------:R-:W-:Y:S02]  /*2ea0*/  @P2 PRMT R17, R17, 0x5410, R36 ;  /* 0x0000541011112816 */ /* 0x000fe40000000024 */
[----:B------:R-:W-:Y:S02]  /*2eb0*/  F2FP.F16.F32.PACK_AB R27, R46, R191 ;  /* 0x000000bf2e1b723e */ /* 0x000fe400000000ff */
[----:B------:R-:W-:Y:S01]  /*2ec0*/  F2FP.F16.F32.PACK_AB R26, R189, R26 ;  /* 0x0000001abd1a723e */ /* 0x000fe200000000ff */
[----:B-1----:R-:W-:Y:S01]  /*2ed0*/  IMAD.WIDE.U32 R28, R169, 0x10, R2 ;  /* 0x00000010a91c7825 */ /* 0x002fe200078e0002 */
[----:B------:R-:W-:-:S02]  /*2ee0*/  F2FP.F16.F32.PACK_AB R25, R44, R25 ;  /* 0x000000192c19723e */ /* 0x000fc400000000ff */
[----:B------:R-:W-:Y:S01]  /*2ef0*/  F2FP.F16.F32.PACK_AB R24, R181, R24 ;  /* 0x00000018b518723e */ /* 0x000fe200000000ff */
[----:B------:R-:W-:Y:S01]  /*2f00*/  IMAD.WIDE.U32 R32, R167, 0x10, R2 ;  /* 0x00000010a7207825 */ /* 0x000fe200078e0002 */
[----:B------:R1:W-:Y:S01]  /*2f10*/  STG.E.128 desc[UR6][R28.64], R20 ;  /* 0x000000141c007986 */ /* 0x0003e2000c101d06 */
[----:B------:R-:W-:Y:S02]  /*2f20*/  @P2 F2FP.F16.F32.PACK_AB R40, RZ, R175 ;  /* 0x000000afff28223e */ /* 0x000fe400000000ff */
[----:B------:R-:W-:Y:S01]  /*2f30*/  @P2 F2FP.F16.F32.PACK_AB R36, RZ, R171 ;  /* 0x000000abff24223e */ /* 0x000fe200000000ff */
[----:B------:R2:W-:Y:S01]  /*2f40*/  @P2 STG.E.128 desc[UR6][R30.64], R16 ;  /* 0x000000101e002986 */ /* 0x0005e2000c101d06 */
[----:B------:R-:W-:Y:S01]  /*2f50*/  @P2 F2FP.F16.F32.PACK_AB R0, RZ, R51 ;  /* 0x00000033ff00223e */ /* 0x000fe200000000ff */
[----:B0-----:R-:W-:Y:S01]  /*2f60*/  @P2 IMAD.WIDE.U32 R34, R165, 0x10, R34 ;  /* 0x00000010a5222825 */ /* 0x001fe200078e0022 */
[----:B------:R-:W-:Y:S01]  /*2f70*/  @P2 F2FP.F16.F32.PACK_AB R38, RZ, R173 ;  /* 0x000000adff26223e */ /* 0x000fe200000000ff */
[----:B------:R0:W-:Y:S01]  /*2f80*/  STG.E.128 desc[UR6][R32.64], R24 ;  /* 0x0000001820007986 */ /* 0x0001e2000c101d06 */
[----:B------:R-:W-:Y:S01]  /*2f90*/  @P2 F2FP.F16.F32.PACK_AB R42, RZ, R177 ;  /* 0x000000b1ff2a223e */ /* 0x000fe200000000ff */
[-C--:B------:R-:W-:Y:S01]  /*2fa0*/  FMUL.FTZ R173, R173, R58.reuse ;  /* 0x0000003aadad7220 */ /* 0x080fe20000410000 */
[----:B------:R-:W-:Y:S01]  /*2fb0*/  ISETP.GE.AND P1, PT, R161, UR17, PT ;  /* 0x00000011a1007c0c */ /* 0x000fe2000bf26270 */
[----:B-1----:R-:W1:Y:S01]  /*2fc0*/  @P2 LDC.64 R28, c[0x0][0x308] ;  /* 0x0000c200ff1c2b82 */ /* 0x002e620000000a00 */
[-C--:B------:R-:W-:Y:S01]  /*2fd0*/  FMUL.FTZ R21, R55, R58.reuse ;  /* 0x0000003a37157220 */ /* 0x080fe20000410000 */
[-C--:B------:R-:W-:Y:S01]  /*2fe0*/  FMUL.FTZ R20, R51, R58.reuse ;  /* 0x0000003a33147220 */ /* 0x080fe20000410000 */
[-C--:B------:R-:W-:Y:S01]  /*2ff0*/  FMUL.FTZ R23, R175, R58.reuse ;  /* 0x0000003aaf177220 */ /* 0x080fe20000410000 */
[----:B--2---:R-:W-:Y:S01]  /*3000*/  @P2 F2FP.F16.F32.PACK_AB R31, RZ, R55 ;  /* 0x00000037ff1f223e */ /* 0x004fe200000000ff */
[-C--:B------:R-:W-:Y:S01]  /*3010*/  FMUL.FTZ R22, R171, R58.reuse ;  /* 0x0000003aab167220 */ /* 0x080fe20000410000 */
[----:B------:R-:W-:Y:S01]  /*3020*/  @P2 PRMT R19, R40, 0x7610, R19 ;  /* 0x0000761028132816 */ /* 0x000fe20000000013 */
[-C--:B0-----:R-:W-:Y:S01]  /*3030*/  FMUL.FTZ R24, R57, R58.reuse ;  /* 0x0000003a39187220 */ /* 0x081fe20000410000 */
[-C--:B------:R-:W-:Y:S01]  /*3040*/  FMUL.FTZ R25, R53, R58.reuse ;  /* 0x0000003a35197220 */ /* 0x080fe20000410000 */
[----:B------:R-:W-:Y:S01]  /*3050*/  @P2 F2FP.F16.F32.PACK_AB R33, RZ, R57 ;  /* 0x00000039ff21223e */ /* 0x000fe200000000ff */
[-C--:B------:R-:W-:Y:S01]  /*3060*/  FMUL.FTZ R26, R177, R58.reuse ;  /* 0x0000003ab11a7220 */ /* 0x080fe20000410000 */
[----:B------:R-:W-:Y:S01]  /*3070*/  @P2 F2FP.F16.F32.PACK_AB R53, RZ, R53 ;  /* 0x00000035ff35223e */ /* 0x000fe200000000ff */
[----:B------:R-:W-:Y:S01]  /*3080*/  FMUL.FTZ R32, R39, R58 ;  /* 0x0000003a27207220 */ /* 0x000fe20000410000 */
[----:B------:R-:W-:-:S02]  /*3090*/  @P2 PRMT R18, R36, 0x7610, R18 ;  /* 0x0000761024122816 */ /* 0x000fc40000000012 */
[----:B------:R-:W-:Y:S02]  /*30a0*/  @P2 PRMT R17, R31, 0x7610, R17 ;  /* 0x000076101f112816 */ /* 0x000fe40000000011 */
[----:B------:R-:W-:Y:S02]  /*30b0*/  @P2 PRMT R16, R0, 0x7610, R16 ;  /* 0x0000761000102816 */ /* 0x000fe40000000010 */
[----:B------:R-:W-:Y:S02]  /*30c0*/  F2FP.F16.F32.PACK_AB R21, R24, R21 ;  /* 0x000000151815723e */ /* 0x000fe400000000ff */
[----:B------:R-:W-:Y:S01]  /*30d0*/  F2FP.F16.F32.PACK_AB R20, R25, R20 ;  /* 0x000000141914723e */ /* 0x000fe200000000ff */
[----:B------:R-:W-:Y:S01]  /*30e0*/  IMAD.WIDE.U32 R24, R165, 0x10, R2 ;  /* 0x00000010a5187825 */ /* 0x000fe200078e0002 */
[----:B------:R-:W-:Y:S02]  /*30f0*/  @P2 PRMT R19, R19, 0x5410, R42 ;  /* 0x0000541013132816 */ /* 0x000fe4000000002a */
[----:B------:R-:W-:Y:S01]  /*3100*/  @P2 PRMT R18, R18, 0x5410, R38 ;  /* 0x0000541012122816 */ /* 0x000fe20000000026 */
[----:B-1----:R-:W-:Y:S01]  /*3110*/  @P2 IMAD.WIDE.U32 R28, R163, 0x10, R28 ;  /* 0x00000010a31c2825 */ /* 0x002fe200078e001c */
[----:B------:R-:W-:-:S02]  /*3120*/  @P2 PRMT R17, R17, 0x5410, R33 ;  /* 0x0000541011112816 */ /* 0x000fc40000000021 */
[----:B------:R-:W-:Y:S01]  /*3130*/  @P2 PRMT R16, R16, 0x5410, R53 ;  /* 0x0000541010102816 */ /* 0x000fe20000000035 */
[----:B------:R-:W-:Y:S01]  /*3140*/  IMAD.WIDE.U32 R2, R163, 0x10, R2 ;  /* 0x00000010a3027825 */ /* 0x000fe200078e0002 */
[----:B------:R-:W-:Y:S02]  /*3150*/  F2FP.F16.F32.PACK_AB R23, R26, R23 ;  /* 0x000000171a17723e */ /* 0x000fe400000000ff */
[----:B------:R-:W-:Y:S01]  /*3160*/  F2FP.F16.F32.PACK_AB R22, R173, R22 ;  /* 0x00000016ad16723e */ /* 0x000fe200000000ff */
[----:B------:R0:W-:Y:S01]  /*3170*/  @P2 STG.E.128 desc[UR6][R34.64], R16 ;  /* 0x0000001022002986 */ /* 0x0001e2000c101d06 */
[----:B------:R-:W-:Y:S01]  /*3180*/  @P2 F2FP.F16.F32.PACK_AB R0, RZ, R37 ;  /* 0x00000025ff00223e */ /* 0x000fe200000000ff */
[-C--:B------:R-:W-:Y:S01]  /*3190*/  FMUL.FTZ R37, R37, R58.reuse ;  /* 0x0000003a25257220 */ /* 0x080fe20000410000 */
[----:B------:R-:W-:Y:S01]  /*31a0*/  @P2 F2FP.F16.F32.PACK_AB R26, RZ, R41 ;  /* 0x00000029ff1a223e */ /* 0x000fe200000000ff */
[----:B------:R1:W-:Y:S01]  /*31b0*/  STG.E.128 desc[UR6][R24.64], R20 ;  /* 0x0000001418007986 */ /* 0x0003e2000c101d06 */
[----:B------:R-:W-:Y:S01]  /*31c0*/  @P2 F2FP.F16.F32.PACK_AB R30, RZ, R45 ;  /* 0x0000002dff1e223e */ /* 0x000fe200000000ff */
[----:B------:R-:W-:Y:S01]  /*31d0*/  FMUL.FTZ R41, R41, R58 ;  /* 0x0000003a29297220 */ /* 0x000fe20000410000 */
[----:B------:R-:W-:-:S02]  /*31e0*/  @P2 F2FP.F16.F32.PACK_AB R27, RZ, R43 ;  /* 0x0000002bff1b223e */ /* 0x000fc400000000ff */
[----:B0-----:R-:W-:Y:S02]  /*31f0*/  @P2 PRMT R16, R0, 0x7610, R16 ;  /* 0x0000761000102816 */ /* 0x001fe40000000010 */
[----:B------:R-:W-:Y:S01]  /*3200*/  @P2 PRMT R17, R26, 0x7610, R17 ;  /* 0x000076101a112816 */ /* 0x000fe20000000011 */
[-C--:B-1----:R-:W-:Y:S01]  /*3210*/  FMUL.FTZ R23, R49, R58.reuse ;  /* 0x0000003a31177220 */ /* 0x082fe20000410000 */
[----:B------:R-:W-:Y:S01]  /*3220*/  @P2 F2FP.F16.F32.PACK_AB R49, RZ, R49 ;  /* 0x00000031ff31223e */ /* 0x000fe200000000ff */
[-C--:B------:R-:W-:Y:S01]  /*3230*/  FMUL.FTZ R22, R45, R58.reuse ;  /* 0x0000003a2d167220 */ /* 0x080fe20000410000 */
[-C--:B------:R-:W-:Y:S01]  /*3240*/  FMUL.FTZ R21, R47, R58.reuse ;  /* 0x0000003a2f157220 */ /* 0x080fe20000410000 */
[-C--:B------:R-:W-:Y:S01]  /*3250*/  FMUL.FTZ R20, R43, R58.reuse ;  /* 0x0000003a2b147220 */ /* 0x080fe20000410000 */
[----:B------:R-:W-:Y:S01]  /*3260*/  FMUL.FTZ R24, R59, R58 ;  /* 0x0000003a3b187220 */ /* 0x000fe20000410000 */
[----:B------:R-:W-:Y:S02]  /*3270*/  @P2 F2FP.F16.F32.PACK_AB R25, RZ, R39 ;  /* 0x00000027ff19223e */ /* 0x000fe400000000ff */
[----:B------:R-:W-:-:S02]  /*3280*/  @P2 F2FP.F16.F32.PACK_AB R47, RZ, R47 ;  /* 0x0000002fff2f223e */ /* 0x000fc400000000ff */
[----:B------:R-:W-:Y:S02]  /*3290*/  @P2 F2FP.F16.F32.PACK_AB R59, RZ, R59 ;  /* 0x0000003bff3b223e */ /* 0x000fe400000000ff */
[----:B------:R-:W-:Y:S02]  /*32a0*/  @P2 PRMT R18, R30, 0x7610, R18 ;  /* 0x000076101e122816 */ /* 0x000fe40000000012 */
[----:B------:R-:W-:Y:S02]  /*32b0*/  @P2 PRMT R19, R49, 0x7610, R19 ;  /* 0x0000761031132816 */ /* 0x000fe40000000013 */
[----:B------:R-:W-:Y:S02]  /*32c0*/  F2FP.F16.F32.PACK_AB R22, R21, R22 ;  /* 0x000000161516723e */ /* 0x000fe400000000ff */
[----:B------:R-:W-:Y:S02]  /*32d0*/  F2FP.F16.F32.PACK_AB R21, R20, R41 ;  /* 0x000000291415723e */ /* 0x000fe400000000ff */
[----:B------:R-:W-:-:S02]  /*32e0*/  @P2 PRMT R16, R16, 0x5410, R25 ;  /* 0x0000541010102816 */ /* 0x000fc40000000019 */
[----:B------:R-:W-:Y:S02]  /*32f0*/  @P2 PRMT R17, R17, 0x5410, R27 ;  /* 0x0000541011112816 */ /* 0x000fe4000000001b */
[----:B------:R-:W-:Y:S02]  /*3300*/  @P2 PRMT R18, R18, 0x5410, R47 ;  /* 0x0000541012122816 */ /* 0x000fe4000000002f */
[----:B------:R-:W-:Y:S02]  /*3310*/  @P2 PRMT R19, R19, 0x5410, R59 ;  /* 0x0000541013132816 */ /* 0x000fe4000000003b */
[----:B------:R-:W-:Y:S02]  /*3320*/  F2FP.F16.F32.PACK_AB R23, R24, R23 ;  /* 0x000000171817723e */ /* 0x000fe400000000ff */
[----:B------:R-:W-:Y:S01]  /*3330*/  F2FP.F16.F32.PACK_AB R20, R32, R37 ;  /* 0x000000252014723e */ /* 0x000fe200000000ff */
[----:B------:R0:W-:Y:S04]  /*3340*/  @P2 STG.E.128 desc[UR6][R28.64], R16 ;  /* 0x000000101c002986 */ /* 0x0001e8000c101d06 */
[----:B------:R0:W-:Y:S01]  /*3350*/  STG.E.128 desc[UR6][R2.64], R20 ;  /* 0x0000001402007986 */ /* 0x0001e2000c101d06 */
[----:B------:R-:W-:Y:S05]  /*3360*/  @!P1 BRA `(.L_x_1541) ;  /* 0xffffffd400189947 */ /* 0x000fea000383ffff */
[----:B------:R-:W-:Y:S02]  /*3370*/  MOV R10, R123 ;  /* 0x0000007b000a7202 */ /* 0x000fe40000000f00 */
[----:B------:R-:W-:Y:S02]  /*3380*/  MOV R7, R122 ;  /* 0x0000007a00077202 */ /* 0x000fe40000000f00 */
[----:B------:R-:W-:Y:S02]  /*3390*/  MOV R11, R121 ;  /* 0x00000079000b7202 */ /* 0x000fe40000000f00 */
[----:B0-----:R-:W-:Y:S02]  /*33a0*/  MOV R16, R61 ;  /* 0x0000003d00107202 */ /* 0x001fe40000000f00 */
        /* <DEDUP_REMOVED lines=58> */
[----:B------:R-:W-:-:S07]  /*3750*/  MOV R67, R110 ;  /* 0x0000006e00437202 */ /* 0x000fce0000000f00 */
.L_x_1538:
        /* <DEDUP_REMOVED lines=27> */
.L_x_1539:
[----:B------:R-:W-:Y:S01]  /*3910*/  HFMA2.MMA R194, -RZ, RZ, 0, 9.5367431640625e-07 ;  /* 0x00000010ffc27435 */ /* 0x000fe200000001ff */
[----:B------:R-:W-:Y:S02]  /*3920*/  MOV R51, R21 ;  /* 0x0000001500337202 */ /* 0x000fe40000000f00 */
[----:B------:R-:W-:Y:S02]  /*3930*/  MOV R207, 0x1f ;  /* 0x0000001f00cf7802 */ /* 0x000fe40000000f00 */
[----:B------:R-:W-:-:S07]  /*3940*/  MOV R26, 0xffffffff ;  /* 0xffffffff001a7802 */ /* 0x000fce0000000f00 */
[----:B-----5:R-:W-:Y:S05]  /*3950*/  WARPSYNC.COLLECTIVE R26, `(.L_x_1542) ;  /* 0x000000001a087348 */ /* 0x020fea0003c00000 */
[----:B------:R0:W1:Y:S02]  /*3960*/  SHFL.DOWN P3, R27, R51, R194, R207 ;  /* 0x080000c2331b7389 */ /* 0x00006400000600cf */
[----:B01---5:R-:W-:Y:S01]  /*3970*/  ENDCOLLECTIVE ;  /* 0x000000000000791b */ /* 0x023fe20003800000 */
.L_x_1542:
[----:B------:R-:W-:Y:S02]  /*3980*/  MOV R51, R3 ;  /* 0x0000000300337202 */ /* 0x000fe40000000f00 */
[----:B------:R-:W-:-:S07]  /*3990*/  MOV R2, R27 ;  /* 0x0000001b00027202 */ /* 0x000fce0000000f00 */
[----:B------:R-:W-:Y:S05]  /*39a0*/  WARPSYNC.COLLECTIVE R26, `(.L_x_1543) ;  /* 0x000000001a087348 */ /* 0x000fea0003c00000 */
[----:B------:R0:W1:Y:S02]  /*39b0*/  SHFL.DOWN P3, R27, R51, R194, R207 ;  /* 0x080000c2331b7389 */ /* 0x00006400000600cf */
[----:B01----:R-:W-:Y:S01]  /*39c0*/  ENDCOLLECTIVE ;  /* 0x000000000000791b */ /* 0x003fe20003800000 */
.L_x_1543:
[----:B------:R-:W-:Y:S01]  /*39d0*/  FADD.FTZ R2, R21, R2 ;  /* 0x0000000215027221 */ /* 0x000fe20000010000 */
[----:B------:R-:W-:-:S04]  /*39e0*/  HFMA2.MMA R194, -RZ, RZ, 0, 4.76837158203125e-07 ;  /* 0x00000008ffc27435 */ /* 0x000fc800000001ff */
[----:B------:R-:W-:Y:S02]  /*39f0*/  MOV R51, R2 ;  /* 0x0000000200337202 */ /* 0x000fe40000000f00 */
[----:B------:R-:W-:-:S07]  /*3a00*/  MOV R20, R27 ;  /* 0x0000001b00147202 */ /* 0x000fce0000000f00 */
[----:B------:R-:W-:Y:S05]  /*3a10*/  WARPSYNC.COLLECTIVE R26, `(.L_x_1544) ;  /* 0x000000001a087348 */ /* 0x000fea0003c00000 */
[----:B------:R0:W1:Y:S02]  /*3a20*/  SHFL.DOWN P3, R27, R51, R194, R207 ;  /* 0x080000c2331b7389 */ /* 0x00006400000600cf */
[----:B01----:R-:W-:Y:S01]  /*3a30*/  ENDCOLLECTIVE ;  /* 0x000000000000791b */ /* 0x003fe20003800000 */
.L_x_1544:
[----:B------:R-:W-:-:S05]  /*3a40*/  FADD.FTZ R20, R3, R20 ;  /* 0x0000001403147221 */ /* 0x000fca0000010000 */
[----:B------:R-:W-:Y:S02]  /*3a50*/  MOV R51, R20 ;  /* 0x0000001400337202 */ /* 0x000fe40000000f00 */
[----:B------:R-:W-:-:S07]  /*3a60*/  MOV R23, R27 ;  /* 0x0000001b00177202 */ /* 0x000fce0000000f00 */
[----:B------:R-:W-:Y:S05]  /*3a70*/  WARPSYNC.COLLECTIVE R26, `(.L_x_1545) ;  /* 0x000000001a087348 */ /* 0x000fea0003c00000 */
[----:B------:R0:W1:Y:S02]  /*3a80*/  SHFL.DOWN P3, R27, R51, R194, R207 ;  /* 0x080000c2331b7389 */ /* 0x00006400000600cf */
[----:B01----:R-:W-:Y:S01]  /*3a90*/  ENDCOLLECTIVE ;  /* 0x000000000000791b */ /* 0x003fe20003800000 */
.L_x_1545:
[----:B------:R-:W-:Y:S01]  /*3aa0*/  FADD.FTZ R23, R2, R23 ;  /* 0x0000001702177221 */ /* 0x000fe20000010000 */
[----:B------:R-:W-:-:S04]  /*3ab0*/  HFMA2.MMA R194, -RZ, RZ, 0, 2.384185791015625e-07 ;  /* 0x00000004ffc27435 */ /* 0x000fc800000001ff */
[----:B------:R-:W-:Y:S02]  /*3ac0*/  MOV R51, R23 ;  /* 0x0000001700337202 */ /* 0x000fe40000000f00 */
[----:B------:R-:W-:-:S07]  /*3ad0*/  MOV R25, R27 ;  /* 0x0000001b00197202 */ /* 0x000fce0000000f00 */
[----:B------:R-:W-:Y:S05]  /*3ae0*/  WARPSYNC.COLLECTIVE R26, `(.L_x_1546) ;  /* 0x000000001a087348 */ /* 0x000fea0003c00000 */
[----:B------:R0:W1:Y:S02]  /*3af0*/  SHFL.DOWN P3, R27, R51, R194, R207 ;  /* 0x080000c2331b7389 */ /* 0x00006400000600cf */
[----:B01----:R-:W-:Y:S01]  /*3b00*/  ENDCOLLECTIVE ;  /* 0x000000000000791b */ /* 0x003fe20003800000 */
.L_x_1546:
[----:B------:R-:W-:-:S05]  /*3b10*/  FADD.FTZ R25, R20, R25 ;  /* 0x0000001914197221 */ /* 0x000fca0000010000 */
[----:B------:R-:W-:Y:S02]  /*3b20*/  MOV R51, R25 ;  /* 0x0000001900337202 */ /* 0x000fe40000000f00 */
[----:B------:R-:W-:-:S07]  /*3b30*/  MOV R22, R27 ;  /* 0x0000001b00167202 */ /* 0x000fce0000000f00 */
[----:B------:R-:W-:Y:S05]  /*3b40*/  WARPSYNC.COLLECTIVE R26, `(.L_x_1547) ;  /* 0x000000001a087348 */ /* 0x000fea0003c00000 */
[----:B------:R0:W1:Y:S02]  /*3b50*/  SHFL.DOWN P3, R27, R51, R194, R207 ;  /* 0x080000c2331b7389 */ /* 0x00006400000600cf */
[----:B01----:R-:W-:Y:S01]  /*3b60*/  ENDCOLLECTIVE ;  /* 0x000000000000791b */ /* 0x003fe20003800000 */
.L_x_1547:
[----:B------:R-:W-:Y:S01]  /*3b70*/  FADD.FTZ R22, R23, R22 ;  /* 0x0000001617167221 */ /* 0x000fe20000010000 */
[----:B------:R-:W-:-:S04]  /*3b80*/  HFMA2.MMA R194, -RZ, RZ, 0, 1.1920928955078125e-07 ;  /* 0x00000002ffc27435 */ /* 0x000fc800000001ff */
[----:B------:R-:W-:Y:S02]  /*3b90*/  MOV R51, R22 ;  /* 0x0000001600337202 */ /* 0x000fe40000000f00 */
[----:B------:R-:W-:-:S07]  /*3ba0*/  MOV R24, R27 ;  /* 0x0000001b00187202 */ /* 0x000fce0000000f00 */
[----:B------:R-:W-:Y:S05]  /*3bb0*/  WARPSYNC.COLLECTIVE R26, `(.L_x_1548) ;  /* 0x000000001a087348 */ /* 0x000fea0003c00000 */
[----:B------:R0:W1:Y:S02]  /*3bc0*/  SHFL.DOWN P3, R27, R51, R194, R207 ;  /* 0x080000c2331b7389 */ /* 0x00006400000600cf */
[----:B01----:R-:W-:Y:S01]  /*3bd0*/  ENDCOLLECTIVE ;  /* 0x000000000000791b */ /* 0x003fe20003800000 */
.L_x_1548:
[----:B------:R-:W-:-:S05]  /*3be0*/  FADD.FTZ R24, R25, R24 ;  /* 0x0000001819187221 */ /* 0x000fca0000010000 */
[----:B------:R-:W-:Y:S02]  /*3bf0*/  MOV R51, R24 ;  /* 0x0000001800337202 */ /* 0x000fe40000000f00 */
[----:B------:R-:W-:-:S07]  /*3c00*/  MOV R3, R27 ;  /* 0x0000001b00037202 */ /* 0x000fce0000000f00 */
[----:B------:R-:W-:Y:S05]  /*3c10*/  WARPSYNC.COLLECTIVE R26, `(.L_x_1549) ;  /* 0x000000001a087348 */ /* 0x000fea0003c00000 */
[----:B------:R0:W1:Y:S02]  /*3c20*/  SHFL.DOWN P3, R27, R51, R194, R207 ;  /* 0x080000c2331b7389 */ /* 0x00006400000600cf */
[----:B01----:R-:W-:Y:S01]  /*3c30*/  ENDCOLLECTIVE ;  /* 0x000000000000791b */ /* 0x003fe20003800000 */
.L_x_1549:
[----:B------:R-:W-:Y:S01]  /*3c40*/  FADD.FTZ R3, R22, R3 ;  /* 0x0000000316037221 */ /* 0x000fe20000010000 */
[----:B------:R-:W-:-:S04]  /*3c50*/  HFMA2.MMA R194, -RZ, RZ, 0, 5.9604644775390625e-08 ;  /* 0x00000001ffc27435 */ /* 0x000fc800000001ff */
[----:B------:R-:W-:Y:S02]  /*3c60*/  MOV R51, R3 ;  /* 0x0000000300337202 */ /* 0x000fe40000000f00 */
[----:B------:R-:W-:-:S07]  /*3c70*/  MOV R21, R27 ;  /* 0x0000001b00157202 */ /* 0x000fce0000000f00 */
[----:B------:R-:W-:Y:S05]  /*3c80*/  WARPSYNC.COLLECTIVE R26, `(.L_x_1550) ;  /* 0x000000001a087348 */ /* 0x000fea0003c00000 */
[----:B------:R0:W1:Y:S02]  /*3c90*/  SHFL.DOWN P3, R27, R51, R194, R207 ;  /* 0x080000c2331b7389 */ /* 0x00006400000600cf */
[----:B01----:R-:W-:Y:S01]  /*3ca0*/  ENDCOLLECTIVE ;  /* 0x000000000000791b */ /* 0x003fe20003800000 */
.L_x_1550:
[----:B------:R-:W-:-:S05]  /*3cb0*/  FADD.FTZ R21, R24, R21 ;  /* 0x0000001518157221 */ /* 0x000fca0000010000 */
[----:B------:R-:W-:Y:S02]  /*3cc0*/  MOV R51, R21 ;  /* 0x0000001500337202 */ /* 0x000fe40000000f00 */
[----:B------:R-:W-:-:S07]  /*3cd0*/  MOV R2, R27 ;  /* 0x0000001b00027202 */ /* 0x000fce0000000f00 */
[----:B------:R-:W-:Y:S05]  /*3ce0*/  WARPSYNC.COLLECTIVE R26, `(.L_x_1551) ;  /* 0x000000001a087348 */ /* 0x000fea0003c00000 */
[----:B------:R0:W1:Y:S02]  /*3cf0*/  SHFL.DOWN P3, R27, R51, R194, R207 ;  /* 0x080000c2331b7389 */ /* 0x00006400000600cf */
[----:B01----:R-:W-:Y:S01]  /*3d00*/  ENDCOLLECTIVE ;  /* 0x000000000000791b */ /* 0x003fe20003800000 */
.L_x_1551:
[----:B------:R-:W-:Y:S01]  /*3d10*/  MOV R20, R27 ;  /* 0x0000001b00147202 */ /* 0x000fe20000000f00 */
[----:B------:R-:W-:Y:S06]  /*3d20*/  BRA `(.L_x_1552) ;  /* 0xffffffe000587947 */ /* 0x000fec000383ffff */
.L_x_1553:
        /* <DEDUP_REMOVED lines=13> */
.L_x_13881:


//--------------------- .text._ZN10layer_norm13ln_bwd_kernelINS_13Kernel_traitsI6__halfS2_S2_S2_fjLj4096ELj1ELj1ELj4ELj16ENS_18Kernel_traits_baseILj4096ES2_S2_S2_S2_fjLj128EEEEELb0ELb0ELb1ELb0EEEvNS_9BwdParamsE --------------------------
	.section	.text._ZN10layer_norm13ln_bwd_kernelINS_13Kernel_traitsI6__halfS2_S2_S2_fjLj4096ELj1ELj1ELj4ELj16ENS_18Kernel_traits_baseILj4096ES2_S2_S2_S2_fjLj128EEEEELb0ELb0ELb1ELb0EEEvNS_9BwdParamsE,"ax",@progbits
	.align	128
        .global         _ZN10layer_norm13ln_bwd_kernelINS_13Kernel_traitsI6__halfS2_S2_S2_fjLj4096ELj1ELj1ELj4ELj16ENS_18Kernel_traits_baseILj4096ES2_S2_S2_S2_fjLj128EEEEELb0ELb0ELb1ELb0EEEvNS_9BwdParamsE
        .type           _ZN10layer_norm13ln_bwd_kernelINS_13Kernel_traitsI6__halfS2_S2_S2_fjLj4096ELj1ELj1ELj4ELj16ENS_18Kernel_traits_baseILj4096ES2_S2_S2_S2_fjLj128EEEEELb0ELb0ELb1ELb0EEEvNS_9BwdParamsE,@function
        .size           _ZN10layer_norm13ln_bwd_kernelINS_13Kernel_traitsI6__halfS2_S2_S2_fjLj4096ELj1ELj1ELj4ELj16ENS_18Kernel_traits_baseILj4096ES2_S2_S2_S2_fjLj128EEEEELb0ELb0ELb1ELb0EEEvNS_9BwdParamsE,(.L_x_13882 - _ZN10layer_norm13ln_bwd_kernelINS_13Kernel_traitsI6__halfS2_S2_S2_fjLj4096ELj1ELj1ELj4ELj16ENS_18Kernel_traits_baseILj4096ES2_S2_S2_S2_fjLj128EEEEELb0ELb0ELb1ELb0EEEvNS_9BwdParamsE)
        .other          _ZN10layer_norm13ln_bwd_kernelINS_13Kernel_traitsI6__halfS2_S2_S2_fjLj4096ELj1ELj1ELj4ELj16ENS_18Kernel_traits_baseILj4096ES2_S2_S2_S2_fjLj128EEEEELb0ELb0ELb1ELb0EEEvNS_9BwdParamsE,@"STO_CUDA_ENTRY STV_DEFAULT"
_ZN10layer_norm13ln_bwd_kernelINS_13Kernel_traitsI6__halfS2_S2_S2_fjLj4096ELj1ELj1ELj4ELj16ENS_18Kernel_traits_baseILj4096ES2_S2_S2_S2_fjLj128EEEEELb0ELb0ELb1ELb0EEEvNS_9BwdParamsE:
.text._ZN10layer_norm13ln_bwd_kernelINS_13Kernel_traitsI6__halfS2_S2_S2_fjLj4096ELj1ELj1ELj4ELj16ENS_18Kernel_traits_baseILj4096ES2_S2_S2_S2_fjLj128EEEEELb0ELb0ELb1ELb0EEEvNS_9BwdParamsE:
        /* <DEDUP_REMOVED lines=24> */
[----:B------:R-:W-:Y:S01]  /*0180*/  P2R R0, PR, RZ, 0x4 ;  /* 0x00000004ff007803 */ /* 0x000fe20000000000 */
[----:B------:R-:W0:Y:S08]  /*0190*/  @P3 LDC.64 R2, c[0x0][0x260] ;  /* 0x00009800ff023b82 */ /* 0x000e300000000a00 */
[----:B------:R-:W2:Y:S08]  /*01a0*/  @P0 LDC.64 R6, c[0x0][0x260] ;  /* 0x00009800ff060b82 */ /* 0x000eb00000000a00 */
[----:B------:R-:W3:Y:S01]  /*01b0*/  @P1 LDC.64 R14, c[0x0][0x260] ;  /* 0x00009800ff0e1b82 */ /* 0x000ee20000000a00 */
[C---:B0-----:R-:W-:Y:S01]  /*01c0*/  @P3 IMAD.WIDE.U32 R2, R19.reuse, 0x10, R2 ;  /* 0x0000001013023825 */ /* 0x041fe200078e0002 */
[----:B------:R-:W-:-:S06]  /*01d0*/  @P3 LOP3.LUT R19, R19, 0x80, RZ, 0xfc, !PT ;  /* 0x0000008013133812 */ /* 0x000fcc00078efcff */
[----:B------:R-:W0:Y:S01]  /*01e0*/  @P2 LDC.64 R16, c[0x0][0x260] ;  /* 0x00009800ff102b82 */ /* 0x000e220000000a00 */
[----:B------:R-:W5:Y:S01]  /*01f0*/  @P3 LDG.E.128 R20, desc[UR4][R2.64] ;  /* 0x0000000402143981 */ /* 0x000f62000c1e1d00 */
[C---:B--2---:R-:W-:Y:S01]  /*0200*/  @P0 IMAD.WIDE.U32 R12, R19.reuse, 0x10, R6 ;  /* 0x00000010130c0825 */ /* 0x044fe200078e0006 */
[----:B------:R-:W-:-:S04]  /*0210*/  @P0 IADD3 R19, R19, 0x80, RZ ;  /* 0x0000008013130810 */ /* 0x000fc80007ffe0ff */
[----:B------:R-:W5:Y:S01]  /*0220*/  @P0 LDG.E.128 R84, desc[UR4][R12.64] ;  /* 0x000000040c540981 */ /* 0x000f62000c1e1d00 */
[C---:B---3--:R-:W-:Y:S01]  /*0230*/  @P1 IMAD.WIDE.U32 R14, R19.reuse, 0x10, R14 ;  /* 0x00000010130e1825 */ /* 0x048fe200078e000e */
[----:B------:R-:W-:-:S04]  /*0240*/  @P1 IADD3 R19, R19, 0x80, RZ ;  /* 0x0000008013131810 */ /* 0x000fc80007ffe0ff */
[----:B------:R-:W5:Y:S01]  /*0250*/  @P1 LDG.E.128 R8, desc[UR4][R14.64] ;  /* 0x000000040e081981 */ /* 0x000f62000c1e1d00 */
[----:B0-----:R-:W-:-:S05]  /*0260*/  @P2 IMAD.WIDE.U32 R6, R19, 0x10, R16 ;  /* 0x0000001013062825 */ /* 0x001fca00078e0010 */
[----:B------:R1:W5:Y:S02]  /*0270*/  @P2 LDG.E.128 R40, desc[UR4][R6.64] ;  /* 0x0000000406282981 */ /* 0x000364000c1e1d00 */
        /* <DEDUP_REMOVED lines=33> */
[----:B------:R-:W-:Y:S06]  /*0490*/  @P2 BRA `(.L_x_1554) ;  /* 0x0000004800482947 */ /* 0x000fec0003800000 */
[--C-:B-----5:R-:W-:Y:S01]  /*04a0*/  HADD2.F32 R136, -RZ, R20.reuse.H0_H0 ;  /* 0x20000014ff887230 */ /* 0x120fe20000004100 */
[----:B------:R-:W-:Y:S01]  /*04b0*/  ULDC.64 UR6, c[0x0][0x2c8] ;  /* 0x0000b20000067ab9 */ /* 0x000fe20000000a00 */
[----:B------:R-:W-:Y:S01]  /*04c0*/  HADD2.F32 R39, -RZ, R20.H1_H1 ;  /* 0x30000014ff277230 */ /* 0x000fe20000004100 */
[----:B------:R-:W-:Y:S01]  /*04d0*/  ISETP.NE.U32.AND P2, PT, RZ, UR6, PT ;  /* 0x00000006ff007c0c */ /* 0x000fe2000bf45070 */
[----:B------:R-:W0:Y:S01]  /*04e0*/  LDC.U8 R20, c[0x0][0x2a0] ;  /* 0x0000a800ff147b82 */ /* 0x000e220000000000 */
[--C-:B------:R-:W-:Y:S01]  /*04f0*/  HADD2.F32 R38, -RZ, R21.reuse.H0_H0 ;  /* 0x20000015ff267230 */ /* 0x100fe20000004100 */
[----:B------:R-:W-:Y:S01]  /*0500*/  HFMA2.MMA R208, -RZ, RZ, 0, 5.9604644775390625e-08 ;  /* 0x00000001ffd07435 */ /* 0x000fe200000001ff */
[----:B------:R-:W-:Y:S01]  /*0510*/  ISETP.NE.AND.EX P2, PT, RZ, UR7, PT, P2 ;  /* 0x00000007ff007c0c */ /* 0x000fe2000bf45320 */
[----:B------:R-:W-:Y:S01]  /*0520*/  HADD2.F32 R37, -RZ, R21.H1_H1 ;  /* 0x30000015ff257230 */ /* 0x000fe20000004100 */
[----:B------:R-:W-:Y:S01]  /*0530*/  MOV R45, RZ ;  /* 0x000000ff002d7202 */ /* 0x000fe20000000f00 */
[--C-:B------:R-:W-:Y:S01]  /*0540*/  HADD2.F32 R36, -RZ, R22.reuse.H0_H0 ;  /* 0x20000016ff247230 */ /* 0x100fe20000004100 */
[----:B------:R-:W-:Y:S01]  /*0550*/  ISETP.LT.U32.OR P2, PT, R5, 0x200, !P2 ;  /* 0x000002000500780c */ /* 0x000fe20005741470 */
[----:B------:R-:W-:-:S02]  /*0560*/  HADD2.F32 R35, -RZ, R22.H1_H1 ;  /* 0x30000016ff237230 */ /* 0x000fc40000004100 */
[--C-:B------:R-:W-:Y:S01]  /*0570*/  HADD2.F32 R34, -RZ, R23.reuse.H0_H0 ;  /* 0x20000017ff227230 */ /* 0x100fe20000004100 */
[----:B------:R-:W-:Y:S01]  /*0580*/  P2R R2, PR, RZ, 0x4 ;  /* 0x00000004ff027803 */ /* 0x000fe20000000000 */
        /* <DEDUP_REMOVED lines=24> */
[----:B0-----:R-:W-:-:S07]  /*0710*/  HADD2.F32 R8, -RZ, R43.H1_H1 ;  /* 0x3000002bff087230 */ /* 0x001fce0000004100 */
.L_x_1678:
        /* <DEDUP_REMOVED lines=10> */
[----:B------:R-:W-:-:S05]  /*07c0*/  MOV R138, UR9 ;  /* 0x00000009008a7c02 */ /* 0x000fca0008000f00 */
        /* <DEDUP_REMOVED lines=17> */
.L_x_1559:
[----:B------:R-:W-:-:S07]  /*08e0*/  IADD3 R129, R5, 0x80, RZ ;  /* 0x0000008005817810 */ /* 0x000fce0007ffe0ff */
.L_x_1558:
[----:B------:R-:W-:Y:S05]  /*08f0*/  BSYNC B1 ;  /* 0x0000000000017941 */ /* 0x000fea0003800000 */
.L_x_1557:
[----:B------:R-:W-:Y:S04]  /*0900*/  BSSY B1, `(.L_x_1560) ;  /* 0x0000008000017945 */ /* 0x000fe80003800000 */
[----:B------:R-:W-:Y:S05]  /*0910*/  @!P0 BRA `(.L_x_1561) ;  /* 0x0000000000188947 */ /* 0x000fea0003800000 */
[----:B------:R-:W-:-:S04]  /*0920*/  ISETP.NE.U32.AND P3, PT, RZ, UR14, PT ;  /* 0x0000000eff007c0c */ /* 0x000fc8000bf65070 */
[----:B------:R-:W-:-:S13]  /*0930*/  ISETP.NE.AND.EX P3, PT, RZ, UR15, PT, P3 ;  /* 0x0000000fff007c0c */ /* 0x000fda000bf65330 */
[----:B------:R-:W-:Y:S05]  /*0940*/  @!P3 BRA `(.L_x_1562) ;  /* 0x000000000008b947 */ /* 0x000fea0003800000 */
[----:B------:R-:W-:-:S06]  /*0950*/  IMAD.WIDE.U32 R104, R129, 0x10, R162 ;  /* 0x0000001081687825 */ /* 0x000fcc00078e00a2 */
[----:B------:R-:W5:Y:S02]  /*0960*/  LDG.E.128 R104, desc[UR4][R104.64] ;  /* 0x0000000468687981 */ /* 0x000f64000c1e1d00 */
.L_x_1562:
[----:B------:R-:W-:-:S07]  /*0970*/  IADD3 R129, R129, 0x80, RZ ;  /* 0x0000008081817810 */ /* 0x000fce0007ffe0ff */
.L_x_1561:
[----:B------:R-:W-:Y:S05]  /*0980*/  BSYNC B1 ;  /* 0x0000000000017941 */ /* 0x000fea0003800000 */
.L_x_1560:
[----:B------:R-:W-:Y:S04]  /*0990*/  BSSY B1, `(.L_x_1563) ;  /* 0x0000008000017945 */ /* 0x000fe80003800000 */
[----:B------:R-:W-:Y:S05]  /*09a0*/  @!P1 BRA `(.L_x_1564) ;  /* 0x0000000000189947 */ /* 0x000fea0003800000 */
[----:B------:R-:W-:-:S04]  /*09b0*/  ISETP.NE.U32.AND P3, PT, RZ, UR14, PT ;  /* 0x0000000eff007c0c */ /* 0x000fc8000bf65070 */
[----:B------:R-:W-:-:S13]  /*09c0*/  ISETP.NE.AND.EX P3, PT, RZ, UR15, PT, P3 ;  /* 0x0000000fff007c0c */ /* 0x000fda000bf65330 */
[----:B------:R-:W-:Y:S05]  /*09d0*/  @!P3 BRA `(.L_x_1565) ;  /* 0x000000000008b947 */ /* 0x000fea0003800000 */
[----:B------:R-:W-:-:S06]  /*09e0*/  IMAD.WIDE.U32 R40, R129, 0x10, R162 ;  /* 0x0000001081287825 */ /* 0x000fcc00078e00a2 */
[----:B------:R-:W5:Y:S02]  /*09f0*/  LDG.E.128 R40, desc[UR4][R40.64] ;  /* 0x0000000428287981 */ /* 0x000f64000c1e1d00 */
.L_x_1565:
[----:B------:R-:W-:-:S07]  /*0a00*/  IADD3 R129, R129, 0x80, RZ ;  /* 0x0000008081817810 */ /* 0x000fce0007ffe0ff */
.L_x_1564:
[----:B------:R-:W-:Y:S05]  /*0a10*/  BSYNC B1 ;  /* 0x0000000000017941 */ /* 0x000fea0003800000 */
.L_x_1563:
[----:B------:R-:W-:Y:S01]  /*0a20*/  ISETP.NE.AND P3, PT, R2, RZ, PT ;  /* 0x000000ff0200720c */ /* 0x000fe20003f65270 */
[----:B------:R-:W-:Y:S01]  /*0a30*/  HFMA2.MMA R213, -RZ, RZ, 0, 0 ;  /* 0x00000000ffd57435 */ /* 0x000fe200000001ff */
[----:B------:R-:W-:-:S11]  /*0a40*/  MOV R210, RZ ;  /* 0x000000ff00d27202 */ /* 0x000fd60000000f00 */
[----:B------:R-:W-:Y:S05]  /*0a50*/  @P3 BRA `(.L_x_1566) ;  /* 0x0000001400a43947 */ /* 0x000fea0003800000 */
[----:B------:R-:W-:-:S06]  /*0a60*/  IMAD.WIDE.U32 R108, R129, 0x10, R162 ;  /* 0x00000010816c7825 */ /* 0x000fcc00078e00a2 */
[----:B------:R-:W5:Y:S01]  /*0a70*/  LDG.E.128 R108, desc[UR4][R108.64] ;  /* 0x000000046c6c7981 */ /* 0x000f62000c1e1d00 */
[----:B------:R-:W-:Y:S05]  /*0a80*/  BRA `(.L_x_1566) ;  /* 0x0000001400987947 */ /* 0x000fea0003800000 */
.L_x_1556:
        /* <DEDUP_REMOVED lines=8> */
[----:B------:R-:W-:Y:S01]  /*0b10*/  MOV R210, RZ ;  /* 0x000000ff00d27202 */ /* 0x000fe20000000f00 */
[----:B------:R-:W-:Y:S01]  /*0b20*/  IMAD R131, R131, R138, RZ ;  /* 0x0000008a83837224 */ /* 0x000fe200078e02ff */
[----:B------:R-:W-:-:S04]  /*0b30*/  MOV R215, R5 ;  /* 0x0000000500d77202 */ /* 0x000fc80000000f00 */
        /* <DEDUP_REMOVED lines=13> */
[----:B------:R0:W5:Y:S01]  /*0c10*/  @P3 LDG.E.128 R100, desc[UR4][R174.64] ;  /* 0x00000004ae643981 */ /* 0x000162000c1e1d00 */
[----:B------:R-:W-:Y:S02]  /*0c20*/  IADD3 R215, R5, 0x80, RZ ;  /* 0x0000008005d77810 */ /* 0x000fe40007ffe0ff */
[----:B------:R-:W-:Y:S01]  /*0c30*/  IADD3 R211, R211, 0x80, RZ ;  /* 0x00000080d3d37810 */ /* 0x000fe20007ffe0ff */
[--C-:B--2---:R-:W-:Y:S02]  /*0c40*/  HADD2.F32 R146, -RZ, R129.reuse.H1_H1 ;  /* 0x30000081ff927230 */ /* 0x104fe40000004100 */
[--C-:B------:R-:W-:Y:S02]  /*0c50*/  HADD2.F32 R140, -RZ, R128.reuse.H0_H0 ;  /* 0x20000080ff8c7230 */ /* 0x100fe40000004100 */
[----:B------:R-:W-:Y:S02]  /*0c60*/  HADD2.F32 R142, -RZ, R128.H1_H1 ;  /* 0x30000080ff8e7230 */ /* 0x000fe40000004100 */
[----:B------:R-:W-:-:S02]  /*0c70*/  HADD2.F32 R144, -RZ, R129.H0_H0 ;  /* 0x20000081ff907230 */ /* 0x000fc40000004100 */
[C---:B------:R-:W-:Y:S01]  /*0c80*/  FADD.FTZ R3, -R209.reuse, R140 ;  /* 0x0000008cd1037221 */ /* 0x040fe20000010100 */
[--C-:B---3--:R-:W-:Y:S02]  /*0c90*/  HADD2.F32 R147, -RZ, R133.reuse.H0_H0 ;  /* 0x20000085ff937230 */ /* 0x108fe40000004100 */
[----:B------:R-:W-:Y:S02]  /*0ca0*/  HADD2.F32 R128, -RZ, R133.H1_H1 ;  /* 0x30000085ff807230 */ /* 0x000fe40000004100 */
[C---:B------:R-:W-:Y:S01]  /*0cb0*/  FADD.FTZ R133, -R209.reuse, R146 ;  /* 0x00000092d1857221 */ /* 0x040fe20000010100 */
[----:B------:R-:W-:Y:S02]  /*0cc0*/  HADD2.F32 R129, -RZ, R132.H0_H0 ;  /* 0x20000084ff817230 */ /* 0x000fe40000004100 */
[----:B------:R-:W-:Y:S01]  /*0cd0*/  FADD.FTZ R143, -R209, R144 ;  /* 0x00000090d18f7221 */ /* 0x000fe20000010100 */
[--C-:B------:R-:W-:Y:S02]  /*0ce0*/  HADD2.F32 R150, -RZ, R131.reuse.H0_H0 ;  /* 0x20000083ff967230 */ /* 0x100fe40000004100 */
[----:B-----5:R-:W-:Y:S01]  /*0cf0*/  FMUL.FTZ R144, R6, R133 ;  /* 0x0000008506907220 */ /* 0x020fe20000410000 */
[----:B------:R-:W-:-:S02]  /*0d00*/  HADD2.F32 R152, -RZ, R131.H1_H1 ;  /* 0x30000083ff987230 */ /* 0x000fc40000004100 */
[----:B------:R-:W-:Y:S01]  /*0d10*/  FADD.FTZ R131, -R209, R142 ;  /* 0x0000008ed1837221 */ /* 0x000fe20000010100 */
[----:B------:R-:W-:Y:S02]  /*0d20*/  HADD2.F32 R132, -RZ, R132.H1_H1 ;  /* 0x30000084ff847230 */ /* 0x000fe40000004100 */
[----:B------:R-:W-:Y:S01]  /*0d30*/  FMUL.FTZ R3, R6, R3 ;  /* 0x0000000306037220 */ /* 0x000fe20000410000 */
[-C--:B------:R-:W-:Y:S01]  /*0d40*/  FMUL.FTZ R142, R136, R129.reuse ;  /* 0x00000081888e7220 */ /* 0x080fe20000410000 */
[----:B------:R-:W-:Y:S01]  /*0d50*/  FADD.FTZ R71, R71, R128 ;  /* 0x0000008047477221 */ /* 0x000fe20000010000 */
[-C--:B------:R-:W-:Y:S01]  /*0d60*/  FFMA.FTZ R47, R144, R128.reuse, R47 ;  /* 0x00000080902f7223 */ /* 0x080fe2000001002f */
[----:B------:R-:W-:Y:S01]  /*0d70*/  FMUL.FTZ R149, R37, R128 ;  /* 0x0000008025957220 */ /* 0x000fe20000410000 */
[----:B------:R-:W-:Y:S01]  /*0d80*/  FADD.FTZ R68, R68, R129 ;  /* 0x0000008144447221 */ /* 0x000fe20000010000 */
[----:B------:R-:W-:Y:S01]  /*0d90*/  FFMA.FTZ R44, R3, R129, R44 ;  /* 0x00000081032c7223 */ /* 0x000fe2000001002c */
[----:B------:R-:W-:Y:S01]  /*0da0*/  FMUL.FTZ R145, R39, R132 ;  /* 0x0000008427917220 */ /* 0x000fe20000410000 */
[----:B------:R-:W-:Y:S01]  /*0db0*/  FADD.FTZ R128, RZ, R142 ;  /* 0x0000008eff807221 */ /* 0x000fe20000010000 */
[----:B------:R-:W-:Y:S01]  /*0dc0*/  FMUL.FTZ R140, R6, R131 ;  /* 0x00000083068c7220 */ /* 0x000fe20000410000 */
[----:B------:R-:W-:Y:S01]  /*0dd0*/  FFMA.FTZ R129, R3, R142, RZ ;  /* 0x0000008e03817223 */ /* 0x000fe200000100ff */
[----:B------:R-:W-:-:S02]  /*0de0*/  HADD2.F32 R148, -RZ, R130.H0_H0 ;  /* 0x20000082ff947230 */ /* 0x000fc40000004100 */
[----:B------:R-:W-:Y:S01]  /*0df0*/  FADD.FTZ R131, R128, R145 ;  /* 0x0000009180837221 */ /* 0x000fe20000010000 */
[----:B------:R-:W-:Y:S02]  /*0e00*/  HADD2.F32 R130, -RZ, R130.H1_H1 ;  /* 0x30000082ff827230 */ /* 0x000fe40000004100 */
[----:B------:R-:W-:Y:S01]  /*0e10*/  FMUL.FTZ R143, R6, R143 ;  /* 0x0000008f068f7220 */ /* 0x000fe20000410000 */
[----:B------:R-:W-:Y:S01]  /*0e20*/  FMUL.FTZ R146, R38, R147 ;  /* 0x0000009326927220 */ /* 0x000fe20000410000 */
[----:B------:R-:W-:Y:S01]  /*0e30*/  FFMA.FTZ R128, R140, R145, R129 ;  /* 0x000000918c807223 */ /* 0x000fe20000010081 */
[--C-:B0-----:R-:W-:Y:S02]  /*0e40*/  HADD2.F32 R175, -RZ, R135.reuse.H0_H0 ;  /* 0x20000087ffaf7230 */ /* 0x101fe40000004100 */
[C---:B------:R-:W-:Y:S01]  /*0e50*/  FADD.FTZ R153, -R209.reuse, R130 ;  /* 0x00000082d1997221 */ /* 0x040fe20000010100 */
[----:B------:R-:W-:Y:S02]  /*0e60*/  HADD2.F32 R174, -RZ, R135.H1_H1 ;  /* 0x30000087ffae7230 */ /* 0x000fe40000004100 */
[----:B------:R-:W-:Y:S01]  /*0e70*/  FADD.FTZ R135, -R209, R148 ;  /* 0x00000094d1877221 */ /* 0x000fe20000010100 */
[----:B------:R-:W-:-:S02]  /*0e80*/  HADD2.F32 R151, -RZ, R134.H0_H0 ;  /* 0x20000086ff977230 */ /* 0x000fc40000004100 */
[----:B------:R-:W-:Y:S01]  /*0e90*/  FADD.FTZ R130, R131, R146 ;  /* 0x0000009283827221 */ /* 0x000fe20000010000 */
[C---:B------:R-:W-:Y:S01]  /*0ea0*/  FFMA.FTZ R129, R143.reuse, R146, R128 ;  /* 0x000000928f817223 */ /* 0x040fe20000010080 */
[----:B------:R-:W-:Y:S01]  /*0eb0*/  FADD.FTZ R70, R70, R147 ;  /* 0x0000009346467221 */ /* 0x000fe20000010000 */
[----:B------:R-:W-:Y:S01]  /*0ec0*/  FFMA.FTZ R46, R143, R147, R46 ;  /* 0x000000938f2e7223 */ /* 0x000fe2000001002e */
[----:B------:R-:W-:Y:S02]  /*0ed0*/  HADD2.F32 R134, -RZ, R134.H1_H1 ;  /* 0x30000086ff867230 */ /* 0x000fe40000004100 */
[----:B------:R-:W-:Y:S01]  /*0ee0*/  FMUL.FTZ R147, R6, R135 ;  /* 0x0000008706937220 */ /* 0x000fe20000410000 */
[----:B------:R-:W-:Y:S01]  /*0ef0*/  FMUL.FTZ R148, R36, R151 ;  /* 0x0000009724947220 */ /* 0x000fe20000410000 */
[----:B------:R-:W-:Y:S01]  /*0f00*/  FADD.FTZ R131, R130, R149 ;  /* 0x0000009582837221 */ /* 0x000fe20000010000 */
[----:B------:R-:W-:Y:S01]  /*0f10*/  FFMA.FTZ R128, R144, R149, R129 ;  /* 0x0000009590807223 */ /* 0x000fe20000010081 */
[----:B------:R-:W-:Y:S01]  /*0f20*/  FADD.FTZ R155, -R209, R150 ;  /* 0x00000096d19b7221 */ /* 0x000fe20000010100 */
[----:B------:R-:W-:Y:S01]  /*0f30*/  FADD.FTZ R72, R72, R151 ;  /* 0x0000009748487221 */ /* 0x000fe20000010000 */
[----:B------:R-:W-:Y:S01]  /*0f40*/  FFMA.FTZ R48, R147, R151, R48 ;  /* 0x0000009793307223 */ /* 0x000fe20000010030 */
[C---:B------:R-:W-:Y:S01]  /*0f50*/  FMUL.FTZ R150, R6.reuse, R153 ;  /* 0x0000009906967220 */ /* 0x040fe20000410000 */
        /* <DEDUP_REMOVED lines=22> */
.L_x_1568:
[----:B------:R-:W-:Y:S05]  /*10c0*/  BSYNC B1 ;  /* 0x0000000000017941 */ /* 0x000fea0003800000 */
.L_x_1567:
        /* <DEDUP_REMOVED lines=13> */
[----:B------:R-:W-:Y:S01]  /*11a0*/  IADD3 R215, R215, 0x80, RZ ;  /* 0x00000080d7d77810 */ /* 0x000fe20007ffe0ff */
[--C-:B--2---:R-:W-:Y:S02]  /*11b0*/  HADD2.F32 R166, -RZ, R129.reuse.H1_H1 ;  /* 0x30000081ffa67230 */ /* 0x104fe40000004100 */
[--C-:B------:R-:W-:Y:S02]  /*11c0*/  HADD2.F32 R158, -RZ, R128.reuse.H0_H0 ;  /* 0x20000080ff9e7230 */ /* 0x100fe40000004100 */
[----:B------:R-:W-:Y:S02]  /*11d0*/  HADD2.F32 R160, -RZ, R128.H1_H1 ;  /* 0x30000080ffa07230 */ /* 0x000fe40000004100 */
[----:B------:R-:W-:-:S02]  /*11e0*/  HADD2.F32 R164, -RZ, R129.H0_H0 ;  /* 0x20000081ffa47230 */ /* 0x000fc40000004100 */
[C---:B0-----:R-:W-:Y:S01]  /*11f0*/  FADD.FTZ R157, -R209.reuse, R158 ;  /* 0x0000009ed19d7221 */ /* 0x041fe20000010100 */
[--C-:B---3--:R-:W-:Y:S02]  /*1200*/  HADD2.F32 R165, -RZ, R133.reuse.H0_H0 ;  /* 0x20000085ffa57230 */ /* 0x108fe40000004100 */
[----:B------:R-:W-:Y:S02]  /*1210*/  HADD2.F32 R128, -RZ, R133.H1_H1 ;  /* 0x30000085ff807230 */ /* 0x000fe40000004100 */
[----:B------:R-:W-:Y:S01]  /*1220*/  FADD.FTZ R133, -R209, R166 ;  /* 0x000000a6d1857221 */ /* 0x000fe20000010100 */
[----:B------:R-:W-:Y:S02]  /*1230*/  HADD2.F32 R129, -RZ, R132.H0_H0 ;  /* 0x20000084ff817230 */ /* 0x000fe40000004100 */
[----:B-----5:R-:W-:Y:S01]  /*1240*/  FMUL.FTZ R157, R6, R157 ;  /* 0x0000009d069d7220 */ /* 0x020fe20000410000 */
[--C-:B------:R-:W-:Y:S02]  /*1250*/  HADD2.F32 R170, -RZ, R131.reuse.H0_H0 ;  /* 0x20000083ffaa7230 */ /* 0x100fe40000004100 */
[----:B------:R-:W-:Y:S01]  /*1260*/  FADD.FTZ R79, R79, R128 ;  /* 0x000000804f4f7221 */ /* 0x000fe20000010000 */
[----:B------:R-:W-:-:S02]  /*1270*/  HADD2.F32 R172, -RZ, R131.H1_H1 ;  /* 0x30000083ffac7230 */ /* 0x000fc40000004100 */
[----:B------:R-:W-:Y:S01]  /*1280*/  FADD.FTZ R131, -R209, R160 ;  /* 0x000000a0d1837221 */ /* 0x000fe20000010100 */
[----:B------:R-:W-:Y:S02]  /*1290*/  HADD2.F32 R132, -RZ, R132.H1_H1 ;  /* 0x30000084ff847230 */ /* 0x000fe40000004100 */
[----:B------:R-:W-:Y:S01]  /*12a0*/  FMUL.FTZ R160, R6, R133 ;  /* 0x0000008506a07220 */ /* 0x000fe20000410000 */
[-C--:B------:R-:W-:Y:S01]  /*12b0*/  FMUL.FTZ R158, R32, R129.reuse ;  /* 0x00000081209e7220 */ /* 0x080fe20000410000 */
[-C--:B------:R-:W-:Y:S01]  /*12c0*/  FMUL.FTZ R167, R29, R128.reuse ;  /* 0x000000801da77220 */ /* 0x080fe20000410000 */
[----:B------:R-:W-:Y:S01]  /*12d0*/  FADD.FTZ R76, R76, R129 ;  /* 0x000000814c4c7221 */ /* 0x000fe20000010000 */
[----:B------:R-:W-:Y:S01]  /*12e0*/  FFMA.FTZ R55, R160, R128, R55 ;  /* 0x00000080a0377223 */ /* 0x000fe20000010037 */
[----:B------:R-:W-:Y:S01]  /*12f0*/  FFMA.FTZ R52, R157, R129, R52 ;  /* 0x000000819d347223 */ /* 0x000fe20000010034 */
[----:B------:R-:W-:Y:S01]  /*1300*/  FMUL.FTZ R161, R31, R132 ;  /* 0x000000841fa17220 */ /* 0x000fe20000410000 */
[----:B------:R-:W-:Y:S01]  /*1310*/  FADD.FTZ R128, R213, R158 ;  /* 0x0000009ed5807221 */ /* 0x000fe20000010000 */
[----:B------:R-:W-:Y:S01]  /*1320*/  FADD.FTZ R159, -R209, R164 ;  /* 0x000000a4d19f7221 */ /* 0x000fe20000010100 */
[----:B------:R-:W-:Y:S01]  /*1330*/  FMUL.FTZ R156, R6, R131 ;  /* 0x00000083069c7220 */ /* 0x000fe20000410000 */
[----:B------:R-:W-:Y:S01]  /*1340*/  FFMA.FTZ R129, R157, R158, R210 ;  /* 0x0000009e9d817223 */ /* 0x000fe200000100d2 */
[----:B------:R-:W-:-:S02]  /*1350*/  HADD2.F32 R168, -RZ, R130.H0_H0 ;  /* 0x20000082ffa87230 */ /* 0x000fc40000004100 */
[----:B------:R-:W-:Y:S01]  /*1360*/  FADD.FTZ R131, R128, R161 ;  /* 0x000000a180837221 */ /* 0x000fe20000010000 */
[----:B------:R-:W-:Y:S02]  /*1370*/  HADD2.F32 R130, -RZ, R130.H1_H1 ;  /* 0x30000082ff827230 */ /* 0x000fe40000004100 */
[----:B------:R-:W-:Y:S01]  /*1380*/  FMUL.FTZ R159, R6, R159 ;  /* 0x0000009f069f7220 */ /* 0x000fe20000410000 */
[----:B------:R-:W-:Y:S01]  /*1390*/  FMUL.FTZ R164, R30, R165 ;  /* 0x000000a51ea47220 */ /* 0x000fe20000410000 */
[----:B------:R-:W-:Y:S01]  /*13a0*/  FFMA.FTZ R128, R156, R161, R129 ;  /* 0x000000a19c807223 */ /* 0x000fe20000010081 */
[--C-:B------:R-:W-:Y:S02]  /*13b0*/  HADD2.F32 R175, -RZ, R135.reuse.H0_H0 ;  /* 0x20000087ffaf7230 */ /* 0x100fe40000004100 */
        /* <DEDUP_REMOVED lines=13> */
[----:B------:R-:W-:Y:S01]  /*1490*/  FADD.FTZ R80, R80, R169 ;  /* 0x000000a950507221 */ /* 0x000fe20000010000 */
[----:B------:R-:W-:Y:S01]  /*14a0*/  FFMA.FTZ R56, R165, R169, R56 ;  /* 0x000000a9a5387223 */ /* 0x000fe20000010038 */
[----:B------:R-:W-:Y:S01]  /*14b0*/  FADD.FTZ R173, -R209, R170 ;  /* 0x000000aad1ad7221 */ /* 0x000fe20000010100 */
        /* <DEDUP_REMOVED lines=23> */
.L_x_1570:
[----:B------:R-:W-:Y:S05]  /*1630*/  BSYNC B1 ;  /* 0x0000000000017941 */ /* 0x000fea0003800000 */
.L_x_1569:
        /* <DEDUP_REMOVED lines=16> */
[----:B------:R-:W-:Y:S02]  /*1740*/  HADD2.F32 R180, -RZ, R129.H0_H0 ;  /* 0x20000081ffb47230 */ /* 0x000fe40000004100 */
[----:B0-----:R-:W-:Y:S01]  /*1750*/  FADD.FTZ R175, -R209, R182 ;  /* 0x000000b6d1af7221 */ /* 0x001fe20000010100 */
[----:B------:R-:W-:-:S02]  /*1760*/  HADD2.F32 R178, -RZ, R128.H1_H1 ;  /* 0x30000080ffb27230 */ /* 0x000fc40000004100 */
[C---:B------:R-:W-:Y:S01]  /*1770*/  FADD.FTZ R177, -R209.reuse, R176 ;  /* 0x000000b0d1b17221 */ /* 0x040fe20000010100 */
[----:B---3--:R-:W-:Y:S02]  /*1780*/  HADD2.F32 R129, -RZ, R132.H0_H0 ;  /* 0x20000084ff817230 */ /* 0x008fe40000004100 */
[----:B------:R-:W-:Y:S01]  /*1790*/  FADD.FTZ R179, -R209, R180 ;  /* 0x000000b4d1b37221 */ /* 0x000fe20000010100 */
[--C-:B------:R-:W-:Y:S02]  /*17a0*/  HADD2.F32 R190, -RZ, R131.reuse.H0_H0 ;  /* 0x20000083ffbe7230 */ /* 0x100fe40000004100 */
[C---:B-----5:R-:W-:Y:S01]  /*17b0*/  FMUL.FTZ R180, R6.reuse, R175 ;  /* 0x000000af06b47220 */ /* 0x060fe20000410000 */
[----:B------:R-:W-:Y:S02]  /*17c0*/  HADD2.F32 R212, -RZ, R131.H1_H1 ;  /* 0x30000083ffd47230 */ /* 0x000fe40000004100 */
[----:B------:R-:W-:Y:S01]  /*17d0*/  FMUL.FTZ R177, R6, R177 ;  /* 0x000000b106b17220 */ /* 0x000fe20000410000 */
[----:B------:R-:W-:-:S02]  /*17e0*/  HADD2.F32 R131, -RZ, R133.H0_H0 ;  /* 0x20000085ff837230 */ /* 0x000fc40000004100 */
[----:B------:R-:W-:Y:S01]  /*17f0*/  FMUL.FTZ R179, R6, R179 ;  /* 0x000000b306b37220 */ /* 0x000fe20000410000 */
[----:B------:R-:W-:Y:S02]  /*1800*/  HADD2.F32 R128, -RZ, R133.H1_H1 ;  /* 0x30000085ff807230 */ /* 0x000fe40000004100 */
[----:B------:R-:W-:Y:S01]  /*1810*/  FADD.FTZ R133, -R209, R178 ;  /* 0x000000b2d1857221 */ /* 0x000fe20000010100 */
[----:B------:R-:W-:Y:S02]  /*1820*/  HADD2.F32 R132, -RZ, R132.H1_H1 ;  /* 0x30000084ff847230 */ /* 0x000fe40000004100 */
[-C--:B------:R-:W-:Y:S01]  /*1830*/  FMUL.FTZ R178, R24, R129.reuse ;  /* 0x0000008118b27220 */ /* 0x080fe20000410000 */
[--C-:B------:R-:W-:Y:S02]  /*1840*/  HADD2.F32 R186, -RZ, R130.reuse.H0_H0 ;  /* 0x20000082ffba7230 */ /* 0x100fe40000004100 */
[----:B------:R-:W-:Y:S01]  /*1850*/  FADD.FTZ R127, R127, R128 ;  /* 0x000000807f7f7221 */ /* 0x000fe20000010000 */
[-C--:B------:R-:W-:Y:S01]  /*1860*/  FFMA.FTZ R115, R180, R128.reuse, R115 ;  /* 0x00000080b4737223 */ /* 0x080fe20000010073 */
[----:B------:R-:W-:Y:S01]  /*1870*/  FMUL.FTZ R185, R21, R128 ;  /* 0x0000008015b97220 */ /* 0x000fe20000410000 */
[----:B------:R-:W-:Y:S01]  /*1880*/  FADD.FTZ R124, R124, R129 ;  /* 0x000000817c7c7221 */ /* 0x000fe20000010000 */
[----:B------:R-:W-:Y:S01]  /*1890*/  FFMA.FTZ R112, R177, R129, R112 ;  /* 0x00000081b1707223 */ /* 0x000fe20000010070 */
[----:B------:R-:W-:Y:S01]  /*18a0*/  FMUL.FTZ R181, R23, R132 ;  /* 0x0000008417b57220 */ /* 0x000fe20000410000 */
[----:B------:R-:W-:Y:S01]  /*18b0*/  FADD.FTZ R128, R213, R178 ;  /* 0x000000b2d5807221 */ /* 0x000fe20000010000 */
[----:B------:R-:W-:Y:S01]  /*18c0*/  FMUL.FTZ R176, R6, R133 ;  /* 0x0000008506b07220 */ /* 0x000fe20000410000 */
[----:B------:R-:W-:Y:S01]  /*18d0*/  FFMA.FTZ R129, R177, R178, R210 ;  /* 0x000000b2b1817223 */ /* 0x000fe200000100d2 */
[----:B------:R-:W-:-:S02]  /*18e0*/  HADD2.F32 R130, -RZ, R130.H1_H1 ;  /* 0x30000082ff827230 */ /* 0x000fc40000004100 */
[----:B------:R-:W-:Y:S01]  /*18f0*/  FADD.FTZ R126, R126, R131 ;  /* 0x000000837e7e7221 */ /* 0x000fe20000010000 */
[-C--:B------:R-:W-:Y:S01]  /*1900*/  FFMA.FTZ R114, R179, R131.reuse, R114 ;  /* 0x00000083b3727223 */ /* 0x080fe20000010072 */
[----:B------:R-:W-:Y:S01]  /*1910*/  FMUL.FTZ R182, R22, R131 ;  /* 0x0000008316b67220 */ /* 0x000fe20000410000 */
[C---:B------:R-:W-:Y:S01]  /*1920*/  FADD.FTZ R183, -R209.reuse, R186 ;  /* 0x000000bad1b77221 */ /* 0x040fe20000010100 */
        /* <DEDUP_REMOVED lines=8> */
[----:B------:R-:W-:Y:S01]  /*19b0*/  FADD.FTZ R189, -R209, R190 ;  /* 0x000000bed1bd7221 */ /* 0x000fe20000010100 */
[----:B------:R-:W-:Y:S01]  /*19c0*/  FADD.FTZ R116, R116, R184 ;  /* 0x000000b874747221 */ /* 0x000fe20000010000 */
[-C--:B------:R-:W-:Y:S01]  /*19d0*/  FFMA.FTZ R88, R183, R184.reuse, R88 ;  /* 0x000000b8b7587223 */ /* 0x080fe20000010058 */
[----:B------:R-:W-:Y:S01]  /*19e0*/  FMUL.FTZ R184, R19, R184 ;  /* 0x000000b813b87220 */ /* 0x000fe20000410000 */
[----:B------:R-:W-:Y:S01]  /*19f0*/  FADD.FTZ R131, R130, R185 ;  /* 0x000000b982837221 */ /* 0x000fe20000010000 */
[----:B------:R-:W-:Y:S01]  /*1a00*/  FFMA.FTZ R128, R180, R185, R129 ;  /* 0x000000b9b4807223 */ /* 0x000fe20000010081 */
[--C-:B------:R-:W-:Y:S02]  /*1a10*/  HADD2.F32 R188, -RZ, R135.reuse.H0_H0 ;  /* 0x20000087ffbc7230 */ /* 0x100fe40000004100 */
[C---:B------:R-:W-:Y:S01]  /*1a20*/  FMUL.FTZ R186, R6.reuse, R187 ;  /* 0x000000bb06ba7220 */ /* 0x040fe20000410000 */
[----:B------:R-:W-:Y:S01]  /*1a30*/  FMUL.FTZ R189, R6, R189 ;  /* 0x000000bd06bd7220 */ /* 0x000fe20000410000 */
        /* <DEDUP_REMOVED lines=10> */
[----:B------:R-:W-:Y:S01]  /*1ae0*/  FMUL.FTZ R190, R6, R191 ;  /* 0x000000bf06be7220 */ /* 0x000fe20000410000 */
[-C--:B------:R-:W-:Y:S01]  /*1af0*/  FMUL.FTZ R191, R16, R135.reuse ;  /* 0x0000008710bf7220 */ /* 0x080fe20000410000 */
        /* <DEDUP_REMOVED lines=10> */
.L_x_1572:
[----:B------:R-:W-:Y:S05]  /*1ba0*/  BSYNC B1 ;  /* 0x0000000000017941 */ /* 0x000fea0003800000 */
.L_x_1571:
        /* <DEDUP_REMOVED lines=12> */
[--C-:B--2---:R-:W-:Y:S02]  /*1c70*/  HADD2.F32 R174, -RZ, R128.reuse.H0_H0 ;  /* 0x20000080ffae7230 */ /* 0x104fe40000004100 */
[----:B------:R-:W-:Y:S02]  /*1c80*/  HADD2.F32 R194, -RZ, R129.H0_H0 ;  /* 0x20000081ffc27230 */ /* 0x000fe40000004100 */
[----:B------:R-:W-:Y:S02]  /*1c90*/  HADD2.F32 R192, -RZ, R128.H1_H1 ;  /* 0x30000080ffc07230 */ /* 0x000fe40000004100 */
[C---:B------:R-:W-:Y:S01]  /*1ca0*/  FADD.FTZ R141, -R209.reuse, R174 ;  /* 0x000000aed18d7221 */ /* 0x040fe20000010100 */
[----:B------:R-:W-:Y:S02]  /*1cb0*/  HADD2.F32 R198, -RZ, R131.H0_H0 ;  /* 0x20000083ffc67230 */ /* 0x000fe40000004100 */
[----:B------:R-:W-:Y:S01]  /*1cc0*/  FADD.FTZ R193, -R209, R194 ;  /* 0x000000c2d1c17221 */ /* 0x000fe20000010100 */
[----:B---3--:R-:W-:-:S02]  /*1cd0*/  HADD2.F32 R194, -RZ, R132.H0_H0 ;  /* 0x20000084ffc27230 */ /* 0x008fc40000004100 */
[----:B-----5:R-:W-:Y:S01]  /*1ce0*/  FMUL.FTZ R141, R6, R141 ;  /* 0x0000008d068d7220 */ /* 0x020fe20000410000 */
[----:B------:R-:W-:Y:S02]  /*1cf0*/  HADD2.F32 R196, -RZ, R129.H1_H1 ;  /* 0x30000081ffc47230 */ /* 0x000fe40000004100 */
[----:B------:R-:W-:Y:S01]  /*1d00*/  FADD.FTZ R129, -R209, R192 ;  /* 0x000000c0d1817221 */ /* 0x000fe20000010100 */
[----:B------:R-:W-:Y:S02]  /*1d10*/  HADD2.F32 R128, -RZ, R130.H0_H0 ;  /* 0x20000082ff807230 */ /* 0x000fe40000004100 */
[----:B------:R-:W-:Y:S01]  /*1d20*/  FADD.FTZ R92, R92, R194 ;  /* 0x000000c25c5c7221 */ /* 0x000fe20000010000 */
[----:B------:R-:W-:Y:S02]  /*1d30*/  HADD2.F32 R132, -RZ, R132.H1_H1 ;  /* 0x30000084ff847230 */ /* 0x000fe40000004100 */
[-C--:B------:R-:W-:Y:S01]  /*1d40*/  FFMA.FTZ R60, R141, R194.reuse, R60 ;  /* 0x000000c28d3c7223 */ /* 0x080fe2000001003c */
[----:B------:R-:W-:Y:S01]  /*1d50*/  FMUL.FTZ R194, R15, R194 ;  /* 0x000000c20fc27220 */ /* 0x000fe20000410000 */
[----:B------:R-:W-:-:S02]  /*1d60*/  HADD2.F32 R200, -RZ, R131.H1_H1 ;  /* 0x30000083ffc87230 */ /* 0x000fc40000004100 */
[C---:B------:R-:W-:Y:S01]  /*1d70*/  FADD.FTZ R203, -R209.reuse, R198 ;  /* 0x000000c6d1cb7221 */ /* 0x040fe20000010100 */
[C---:B------:R-:W-:Y:S01]  /*1d80*/  FADD.FTZ R131, -R209.reuse, R196 ;  /* 0x000000c4d1837221 */ /* 0x040fe20000010100 */
[----:B------:R-:W-:Y:S01]  /*1d90*/  FADD.FTZ R199, -R209, R128 ;  /* 0x00000080d1c77221 */ /* 0x000fe20000010100 */
[--C-:B------:R-:W-:Y:S02]  /*1da0*/  HADD2.F32 R198, -RZ, R133.reuse.H0_H0 ;  /* 0x20000085ffc67230 */ /* 0x100fe40000004100 */
[C---:B------:R-:W-:Y:S01]  /*1db0*/  FMUL.FTZ R192, R6.reuse, R129 ;  /* 0x0000008106c07220 */ /* 0x040fe20000410000 */
[----:B------:R-:W-:Y:S02]  /*1dc0*/  HADD2.F32 R130, -RZ, R130.H1_H1 ;  /* 0x30000082ff827230 */ /* 0x000fe40000004100 */
[----:B------:R-:W-:Y:S01]  /*1dd0*/  FMUL.FTZ R193, R6, R193 ;  /* 0x000000c106c17220 */ /* 0x000fe20000410000 */
[----:B------:R-:W-:Y:S01]  /*1de0*/  FMUL.FTZ R195, R14, R132 ;  /* 0x000000840ec37220 */ /* 0x000fe20000410000 */
[----:B------:R-:W-:Y:S01]  /*1df0*/  FADD.FTZ R128, R213, R194 ;  /* 0x000000c2d5807221 */ /* 0x000fe20000010000 */
[----:B------:R-:W-:Y:S01]  /*1e00*/  FFMA.FTZ R129, R141, R194, R210 ;  /* 0x000000c28d817223 */ /* 0x000fe200000100d2 */
[----:B------:R-:W-:Y:S01]  /*1e10*/  FMUL.FTZ R196, R6, R131 ;  /* 0x0000008306c47220 */ /* 0x000fe20000410000 */
[----:B------:R-:W-:-:S02]  /*1e20*/  HADD2.F32 R133, -RZ, R133.H1_H1 ;  /* 0x30000085ff857230 */ /* 0x000fc40000004100 */
[----:B------:R-:W-:Y:S01]  /*1e30*/  FADD.FTZ R94, R94, R198 ;  /* 0x000000c65e5e7221 */ /* 0x000fe20000010000 */
[-C--:B------:R-:W-:Y:S01]  /*1e40*/  FFMA.FTZ R62, R193, R198.reuse, R62 ;  /* 0x000000c6c13e7223 */ /* 0x080fe2000001003e */
[----:B------:R-:W-:Y:S01]  /*1e50*/  FADD.FTZ R131, R128, R195 ;  /* 0x000000c380837221 */ /* 0x000fe20000010000 */
[----:B0-----:R-:W-:Y:S01]  /*1e60*/  FADD.FTZ R163, -R209, R130 ;  /* 0x00000082d1a37221 */ /* 0x001fe20000010100 */
[----:B------:R-:W-:Y:S01]  /*1e70*/  FMUL.FTZ R198, R13, R198 ;  /* 0x000000c60dc67220 */ /* 0x000fe20000410000 */
[----:B------:R-:W-:Y:S01]  /*1e80*/  FFMA.FTZ R128, R192, R195, R129 ;  /* 0x000000c3c0807223 */ /* 0x000fe20000010081 */
[----:B------:R-:W-:Y:S01]  /*1e90*/  FADD.FTZ R209, -R209, R200 ;  /* 0x000000c8d1d17221 */ /* 0x000fe20000010100 */
[--C-:B------:R-:W-:Y:S02]  /*1ea0*/  HADD2.F32 R200, -RZ, R134.reuse.H0_H0 ;  /* 0x20000086ffc87230 */ /* 0x100fe40000004100 */
[----:B------:R-:W-:Y:S01]  /*1eb0*/  FMUL.FTZ R199, R6, R199 ;  /* 0x000000c706c77220 */ /* 0x000fe20000410000 */
[----:B------:R-:W-:Y:S01]  /*1ec0*/  FMUL.FTZ R197, R12, R133 ;  /* 0x000000850cc57220 */ /* 0x000fe20000410000 */
[----:B------:R-:W-:Y:S01]  /*1ed0*/  FADD.FTZ R130, R131, R198 ;  /* 0x000000c683827221 */ /* 0x000fe20000010000 */
[----:B------:R-:W-:Y:S01]  /*1ee0*/  FFMA.FTZ R129, R193, R198, R128 ;  /* 0x000000c6c1817223 */ /* 0x000fe20000010080 */
[----:B------:R-:W-:-:S02]  /*1ef0*/  HADD2.F32 R134, -RZ, R134.H1_H1 ;  /* 0x30000086ff867230 */ /* 0x000fc40000004100 */
        /* <DEDUP_REMOVED lines=31> */
.L_x_1566:
[----:B------:R-:W-:Y:S05]  /*20f0*/  BSYNC B0 ;  /* 0x0000000000007941 */ /* 0x000fea0003800000 */
.L_x_1555:
        /* <DEDUP_REMOVED lines=26> */
.L_x_1695:
        /* <DEDUP_REMOVED lines=10> */
[-C--:B------:R-:W-:Y:S02]  /*2340*/  @!P3 LEA R175, R128, R132.reuse, 0x3 ;  /* 0x0000008480afb211 */ /* 0x080fe400078e18ff */
[----:B------:R-:W-:-:S03]  /*2350*/  LEA R208, R129, R132, 0x3 ;  /* 0x0000008481d07211 */ /* 0x000fc600078e18ff */
        /* <DEDUP_REMOVED lines=31> */
[----:B------:R-:W-:Y:S01]  /*2550*/  HADD2.F32 R129, -RZ, R100.H0_H0 ;  /* 0x20000064ff817230 */ /* 0x000fe20000004100 */
[----:B------:R-:W-:Y:S06]  /*2560*/  BRA `(.L_x_1578) ;  /* 0x0000000000207947 */ /* 0x000fec0003800000 */
.L_x_1577:
[----:B------:R-:W-:Y:S01]  /*2570*/  UISETP.NE.U32.AND UP0, UPT, UR14, URZ, UPT ;  /* 0x0000003f0e00728c */ /* 0x000fe2000bf05070 */
[----:B------:R-:W-:-:S03]  /*2580*/  FFMA.FTZ R129, R3, R135, R132 ;  /* 0x0000008703817223 */ /* 0x000fc60000010084 */
[----:B------:R-:W-:Y:S01]  /*2590*/  UISETP.NE.AND.EX UP0, UPT, UR15, URZ, UPT, UP0 ;  /* 0x0000003f0f00728c */ /* 0x000fe2000bf05300 */
[----:B------:R-:W-:-:S04]  /*25a0*/  FADD.FTZ R129, R142, -R129 ;  /* 0x800000818e817221 */ /* 0x000fc80000010000 */
[----:B------:R-:W-:Y:S01]  /*25b0*/  FMUL.FTZ R129, R6, R129 ;  /* 0x0000008106817220 */ /* 0x000fe20000410000 */
[----:B------:R-:W-:-:S13]  /*25c0*/  PLOP3.LUT P4, PT, PT, PT, UP0, 0x80, 0x0 ;  /* 0x000000000000781c */ /* 0x000fda0003f8f008 */
[----:B------:R-:W-:-:S05]  /*25d0*/  @P4 HADD2.F32 R128, -RZ, R100.H0_H0 ;  /* 0x20000064ff804230 */ /* 0x000fca0000004100 */
[----:B------:R-:W-:-:S07]  /*25e0*/  @P4 FADD.FTZ R129, R129, R128 ;  /* 0x0000008081814221 */ /* 0x000fce0000010000 */
.L_x_1578:
[----:B------:R-:W-:Y:S05]  /*25f0*/  BSYNC B1 ;  /* 0x0000000000017941 */ /* 0x000fea0003800000 */
.L_x_1576:
[----:B------:R-:W0:Y:S01]  /*2600*/  @P3 LDC R128, c[0x0][0x29c] ;  /* 0x0000a700ff803b82 */ /* 0x000e220000000800 */
[----:B------:R-:W-:Y:S01]  /*2610*/  ISETP.NE.U32.AND P5, PT, RZ, UR10, PT ;  /* 0x0000000aff007c0c */ /* 0x000fe2000bfa5070 */
[----:B------:R-:W-:Y:S03]  /*2620*/  BSSY B1, `(.L_x_1579) ;  /* 0x0000011000017945 */ /* 0x000fe60003800000 */
[----:B------:R-:W-:Y:S01]  /*2630*/  ISETP.NE.AND.EX P5, PT, RZ, UR11, PT, P5 ;  /* 0x0000000bff007c0c */ /* 0x000fe2000bfa5350 */
[----:B0-----:R-:W-:-:S12]  /*2640*/  @P3 FMUL.FTZ R128, R129, R128 ;  /* 0x0000008081803220 */ /* 0x001fd80000410000 */
[----:B------:R-:W-:Y:S02]  /*2650*/  @P5 F2FP.F16.F32.PACK_AB R129, RZ, R129 ;  /* 0x00000081ff81523e */ /* 0x000fe400000000ff */
[----:B------:R-:W-:Y:S02]  /*2660*/  @P3 F2FP.F16.F32.PACK_AB R128, RZ, R128 ;  /* 0x00000080ff80323e */ /* 0x000fe400000000ff */
[----:B------:R-:W-:Y:S02]  /*2670*/  @P5 PRMT R120, R129, 0x7610, R120 ;  /* 0x0000761081785816 */ /* 0x000fe40000000078 */
[----:B------:R-:W-:Y:S01]  /*2680*/  @P3 PRMT R84, R128, 0x7610, R84 ;  /* 0x0000761080543816 */ /* 0x000fe20000000054 */
[----:B------:R-:W-:Y:S06]  /*2690*/  @P2 BRA `(.L_x_1580) ;  /* 0x0000000000102947 */ /* 0x000fec0003800000 */
[----:B------:R-:W-:Y:S01]  /*26a0*/  HFMA2.MMA R129, -RZ, RZ, 0, 0 ;  /* 0x00000000ff817435 */ /* 0x000fe200000001ff */
[----:B------:R-:W-:Y:S10]  /*26b0*/  @!P4 BRA `(.L_x_1581) ;  /* 0x00000000001cc947 */ /* 0x000ff40003800000 */
[----:B------:R-:W-:Y:S01]  /*26c0*/  HADD2.F32 R129, -RZ, R100.H1_H1 ;  /* 0x30000064ff817230 */ /* 0x000fe20000004100 */
[----:B------:R-:W-:Y:S06]  /*26d0*/  BRA `(.L_x_1581) ;  /* 0x0000000000147947 */ /* 0x000fec0003800000 */
.L_x_1580:
[----:B------:R-:W-:-:S04]  /*26e0*/  FFMA.FTZ R128, R140, R135, R132 ;  /* 0x000000878c807223 */ /* 0x000fc80000010084 */
[----:B------:R-:W-:Y:S01]  /*26f0*/  FADD.FTZ R129, R145, -R128 ;  /* 0x8000008091817221 */ /* 0x000fe20000010000 */
[----:B------:R-:W-:-:S03]  /*2700*/  @P4 HADD2.F32 R128, -RZ, R100.H1_H1 ;  /* 0x30000064ff804230 */ /* 0x000fc60000004100 */
[----:B------:R-:W-:-:S04]  /*2710*/  FMUL.FTZ R129, R6, R129 ;  /* 0x0000008106817220 */ /* 0x000fc80000410000 */
[----:B------:R-:W-:-:S07]  /*2720*/  @P4 FADD.FTZ R129, R129, R128 ;  /* 0x0000008081814221 */ /* 0x000fce0000010000 */
.L_x_1581:
[----:B------:R-:W-:Y:S05]  /*2730*/  BSYNC B1 ;  /* 0x0000000000017941 */ /* 0x000fea0003800000 */
.L_x_1579:
[----:B------:R-:W0:Y:S01]  /*2740*/  @P3 LDC R128, c[0x0][0x29c] ;  /* 0x0000a700ff803b82 */ /* 0x000e220000000800 */
[----:B------:R-:W-:Y:S01]  /*2750*/  BSSY B1, `(.L_x_1582) ;  /* 0x0000010000017945 */ /* 0x000fe20003800000 */
[----:B0-----:R-:W-:Y:S01]  /*2760*/  @P3 FMUL.FTZ R128, R129, R128 ;  /* 0x0000008081803220 */ /* 0x001fe20000410000 */
[----:B------:R-:W-:-:S04]  /*2770*/  @P5 F2FP.F16.F32.PACK_AB R129, RZ, R129 ;  /* 0x00000081ff81523e */ /* 0x000fc800000000ff */
[----:B------:R-:W-:Y:S02]  /*2780*/  @P3 F2FP.F16.F32.PACK_AB R128, RZ, R128 ;  /* 0x00000080ff80323e */ /* 0x000fe400000000ff */
[----:B------:R-:W-:Y:S02]  /*2790*/  @P5 PRMT R120, R120, 0x5410, R129 ;  /* 0x0000541078785816 */ /* 0x000fe40000000081 */
[----:B------:R-:W-:Y:S01]  /*27a0*/  @P3 PRMT R84, R84, 0x5410, R128 ;  /* 0x0000541054543816 */ /* 0x000fe20000000080 */
[----:B------:R-:W-:Y:S06]  /*27b0*/  @P2 BRA `(.L_x_1583) ;  /* 0x0000000000102947 */ /* 0x000fec0003800000 */
[----:B------:R-:W-:Y:S01]  /*27c0*/  MOV R129, RZ ;  /* 0x000000ff00817202 */ /* 0x000fe20000000f00 */
[----:B------:R-:W-:Y:S06]  /*27d0*/  @!P4 BRA `(.L_x_1584) ;  /* 0x00000000001cc947 */ /* 0x000fec0003800000 */
[----:B------:R-:W-:Y:S01]  /*27e0*/  HADD2.F32 R129, -RZ, R101.H0_H0 ;  /* 0x20000065ff817230 */ /* 0x000fe20000004100 */
[----:B------:R-:W-:Y:S06]  /*27f0*/  BRA `(.L_x_1584) ;  /* 0x0000000000147947 */ /* 0x000fec0003800000 */
.L_x_1583:
[----:B------:R-:W-:Y:S01]  /*2800*/  FFMA.FTZ R129, R143, R135, R132 ;  /* 0x000000878f817223 */ /* 0x000fe20000010084 */
[----:B------:R-:W-:-:S03]  /*2810*/  @P4 HADD2.F32 R128, -RZ, R101.H0_H0 ;  /* 0x20000065ff804230 */ /* 0x000fc60000004100 */
[----:B------:R-:W-:-:S04]  /*2820*/  FADD.FTZ R129, R146, -R129 ;  /* 0x8000008192817221 */ /* 0x000fc80000010000 */
[----:B------:R-:W-:-:S04]  /*2830*/  FMUL.FTZ R129, R6, R129 ;  /* 0x0000008106817220 */ /* 0x000fc80000410000 */
[----:B------:R-:W-:-:S07]  /*2840*/  @P4 FADD.FTZ R129, R129, R128 ;  /* 0x0000008081814221 */ /* 0x000fce0000010000 */
.L_x_1584:
[----:B------:R-:W-:Y:S05]  /*2850*/  BSYNC B1 ;  /* 0x0000000000017941 */ /* 0x000fea0003800000 */
.L_x_1582:
        /* <DEDUP_REMOVED lines=12> */
.L_x_1586:
[----:B------:R-:W-:-:S04]  /*2920*/  FFMA.FTZ R128, R144, R135, R132 ;  /* 0x0000008790807223 */ /* 0x000fc80000010084 */
[----:B------:R-:W-:Y:S01]  /*2930*/  FADD.FTZ R129, R149, -R128 ;  /* 0x8000008095817221 */ /* 0x000fe20000010000 */
[----:B------:R-:W-:-:S03]  /*2940*/  @P4 HADD2.F32 R128, -RZ, R101.H1_H1 ;  /* 0x30000065ff804230 */ /* 0x000fc60000004100 */
[----:B------:R-:W-:-:S04]  /*2950*/  FMUL.FTZ R129, R6, R129 ;  /* 0x0000008106817220 */ /* 0x000fc80000410000 */
[----:B------:R-:W-:-:S07]  /*2960*/  @P4 FADD.FTZ R129, R129, R128 ;  /* 0x0000008081814221 */ /* 0x000fce0000010000 */
.L_x_1587:
[----:B------:R-:W-:Y:S05]  /*2970*/  BSYNC B1 ;  /* 0x0000000000017941 */ /* 0x000fea0003800000 */
.L_x_1585:
        /* <DEDUP_REMOVED lines=12> */
.L_x_1589:
[----:B------:R-:W-:Y:S01]  /*2a40*/  FFMA.FTZ R129, R147, R135, R132 ;  /* 0x0000008793817223 */ /* 0x000fe20000010084 */
[----:B------:R-:W-:-:S03]  /*2a50*/  @P4 HADD2.F32 R128, -RZ, R102.H0_H0 ;  /* 0x20000066ff804230 */ /* 0x000fc60000004100 */
[----:B------:R-:W-:-:S04]  /*2a60*/  FADD.FTZ R129, R148, -R129 ;  /* 0x8000008194817221 */ /* 0x000fc80000010000 */
[----:B------:R-:W-:-:S04]  /*2a70*/  FMUL.FTZ R129, R6, R129 ;  /* 0x0000008106817220 */ /* 0x000fc80000410000 */
[----:B------:R-:W-:-:S07]  /*2a80*/  @P4 FADD.FTZ R129, R129, R128 ;  /* 0x0000008081814221 */ /* 0x000fce0000010000 */
.L_x_1590:
[----:B------:R-:W-:Y:S05]  /*2a90*/  BSYNC B1 ;  /* 0x0000000000017941 */ /* 0x000fea0003800000 */
.L_x_1588:
        /* <DEDUP_REMOVED lines=12> */
.L_x_1592:
[----:B------:R-:W-:-:S04]  /*2b60*/  FFMA.FTZ R128, R150, R135, R132 ;  /* 0x0000008796807223 */ /* 0x000fc80000010084 */
[----:B------:R-:W-:Y:S01]  /*2b70*/  FADD.FTZ R129, R151, -R128 ;  /* 0x8000008097817221 */ /* 0x000fe20000010000 */
[----:B------:R-:W-:-:S03]  /*2b80*/  @P4 HADD2.F32 R128, -RZ, R102.H1_H1 ;  /* 0x30000066ff804230 */ /* 0x000fc60000004100 */
[----:B------:R-:W-:-:S04]  /*2b90*/  FMUL.FTZ R129, R6, R129 ;  /* 0x0000008106817220 */ /* 0x000fc80000410000 */
[----:B------:R-:W-:-:S07]  /*2ba0*/  @P4 FADD.FTZ R129, R129, R128 ;  /* 0x0000008081814221 */ /* 0x000fce0000010000 */
.L_x_1593:
[----:B------:R-:W-:Y:S05]  /*2bb0*/  BSYNC B1 ;  /* 0x0000000000017941 */ /* 0x000fea0003800000 */
.L_x_1591:
        /* <DEDUP_REMOVED lines=12> */
.L_x_1595:
[----:B------:R-:W-:Y:S01]  /*2c80*/  FFMA.FTZ R129, R153, R135, R132 ;  /* 0x0000008799817223 */ /* 0x000fe20000010084 */
[----:B------:R-:W-:-:S03]  /*2c90*/  @P4 HADD2.F32 R128, -RZ, R103.H0_H0 ;  /* 0x20000067ff804230 */ /* 0x000fc60000004100 */
[----:B------:R-:W-:-:S04]  /*2ca0*/  FADD.FTZ R129, R152, -R129 ;  /* 0x8000008198817221 */ /* 0x000fc80000010000 */
[----:B------:R-:W-:-:S04]  /*2cb0*/  FMUL.FTZ R129, R6, R129 ;  /* 0x0000008106817220 */ /* 0x000fc80000410000 */
[----:B------:R-:W-:-:S07]  /*2cc0*/  @P4 FADD.FTZ R129, R129, R128 ;  /* 0x0000008081814221 */ /* 0x000fce0000010000 */
.L_x_1596:
[----:B------:R-:W-:Y:S05]  /*2cd0*/  BSYNC B1 ;  /* 0x0000000000017941 */ /* 0x000fea0003800000 */
.L_x_1594:
        /* <DEDUP_REMOVED lines=12> */
.L_x_1598:
[----:B------:R-:W-:Y:S01]  /*2da0*/  FFMA.FTZ R128, R154, R135, R132 ;  /* 0x000000879a807223 */ /* 0x000fe20000010084 */
[----:B------:R-:W-:-:S03]  /*2db0*/  @P4 HADD2.F32 R131, -RZ, R103.H1_H1 ;  /* 0x30000067ff834230 */ /* 0x000fc60000004100 */
[----:B------:R-:W-:-:S04]  /*2dc0*/  FADD.FTZ R129, R155, -R128 ;  /* 0x800000809b817221 */ /* 0x000fc80000010000 */
[----:B------:R-:W-:-:S04]  /*2dd0*/  FMUL.FTZ R134, R6, R129 ;  /* 0x0000008106867220 */ /* 0x000fc80000410000 */
[----:B------:R-:W-:-:S07]  /*2de0*/  @P4 FADD.FTZ R134, R134, R131 ;  /* 0x0000008386864221 */ /* 0x000fce0000010000 */
.L_x_1599:
[----:B------:R-:W-:Y:S05]  /*2df0*/  BSYNC B1 ;  /* 0x0000000000017941 */ /* 0x000fea0003800000 */
.L_x_1597:
[----:B------:R-:W0:Y:S01]  /*2e00*/  @P5 LDC.64 R128, c[0x0][0x308] ;  /* 0x0000c200ff805b82 */ /* 0x000e220000000a00 */
[----:B------:R-:W-:-:S04]  /*2e10*/  @P5 F2FP.F16.F32.PACK_AB R162, RZ, R134 ;  /* 0x00000086ffa2523e */ /* 0x000fc800000000ff */
[----:B------:R-:W-:-:S03]  /*2e20*/  @P5 PRMT R123, R123, 0x5410, R162 ;  /* 0x000054107b7b5816 */ /* 0x000fc600000000a2 */
[----:B------:R-:W1:Y:S01]  /*2e30*/  @P3 LDC R163, c[0x0][0x29c] ;  /* 0x0000a700ffa33b82 */ /* 0x000e620000000800 */
[C---:B0-----:R-:W-:Y:S01]  /*2e40*/  @P5 IMAD.WIDE.U32 R130, R5.reuse, 0x10, R128 ;  /* 0x0000001005825825 */ /* 0x041fe200078e0080 */
[----:B------:R-:W-:-:S06]  /*2e50*/  IADD3 R5, R5, 0x80, RZ ;  /* 0x0000008005057810 */ /* 0x000fcc0007ffe0ff */
[----:B------:R-:W0:Y:S01]  /*2e60*/  @P3 LDC.64 R128, c[0x0][0x2f8] ;  /* 0x0000be00ff803b82 */ /* 0x000e220000000a00 */
[----:B------:R2:W-:Y:S01]  /*2e70*/  @P5 STG.E.128 desc[UR4][R130.64], R120 ;  /* 0x0000007882005986 */ /* 0x0005e2000c101d04 */
[----:B-1----:R-:W-:-:S05]  /*2e80*/  @P3 FMUL.FTZ R134, R134, R163 ;  /* 0x000000a386863220 */ /* 0x002fca0000410000 */
[----:B------:R-:W-:-:S04]  /*2e90*/  @P3 F2FP.F16.F32.PACK_AB R134, RZ, R134 ;  /* 0x00000086ff86323e */ /* 0x000fc800000000ff */
[----:B------:R-:W-:Y:S01]  /*2ea0*/  @P3 PRMT R87, R87, 0x5410, R134 ;  /* 0x0000541057573816 */ /* 0x000fe20000000086 */
[C---:B0-----:R-:W-:Y:S01]  /*2eb0*/  @P3 IMAD.WIDE.U32 R128, R133.reuse, 0x10, R128 ;  /* 0x0000001085803825 */ /* 0x041fe200078e0080 */
[----:B------:R-:W-:-:S04]  /*2ec0*/  IADD3 R133, R133, 0x80, RZ ;  /* 0x0000008085857810 */ /* 0x000fc80007ffe0ff */
[----:B------:R2:W-:Y:S03]  /*2ed0*/  @P3 STG.E.128 desc[UR4][R128.64], R84 ;  /* 0x0000005480003986 */ /* 0x0005e6000c101d04 */
.L_x_1575:
[----:B------:R-:W-:Y:S05]  /*2ee0*/  BSYNC B0 ;  /* 0x0000000000007941 */ /* 0x000fea0003800000 */
.L_x_1574:
        /* <DEDUP_REMOVED lines=9> */
[----:B------:R-:W-:Y:S01]  /*2f80*/  HADD2.F32 R129, -RZ, R104.H0_H0 ;  /* 0x20000068ff817230 */ /* 0x000fe20000004100 */
[----:B------:R-:W-:Y:S06]  /*2f90*/  BRA `(.L_x_1604) ;  /* 0x0000000000207947 */ /* 0x000fec0003800000 */
.L_x_1603:
[----:B------:R-:W-:Y:S01]  /*2fa0*/  UISETP.NE.U32.AND UP0, UPT, UR14, URZ, UPT ;  /* 0x0000003f0e00728c */ /* 0x000fe2000bf05070 */
[----:B--2---:R-:W-:-:S03]  /*2fb0*/  FFMA.FTZ R129, R157, R135, R132 ;  /* 0x000000879d817223 */ /* 0x004fc60000010084 */
[----:B------:R-:W-:Y:S01]  /*2fc0*/  UISETP.NE.AND.EX UP0, UPT, UR15, URZ, UPT, UP0 ;  /* 0x0000003f0f00728c */ /* 0x000fe2000bf05300 */
[----:B------:R-:W-:-:S04]  /*2fd0*/  FADD.FTZ R129, R158, -R129 ;  /* 0x800000819e817221 */ /* 0x000fc80000010000 */
[----:B------:R-:W-:Y:S01]  /*2fe0*/  FMUL.FTZ R129, R6, R129 ;  /* 0x0000008106817220 */ /* 0x000fe20000410000 */
[----:B------:R-:W-:-:S13]  /*2ff0*/  PLOP3.LUT P4, PT, PT, PT, UP0, 0x80, 0x0 ;  /* 0x000000000000781c */ /* 0x000fda0003f8f008 */
[----:B------:R-:W-:-:S05]  /*3000*/  @P4 HADD2.F32 R128, -RZ, R104.H0_H0 ;  /* 0x20000068ff804230 */ /* 0x000fca0000004100 */
[----:B------:R-:W-:-:S07]  /*3010*/  @P4 FADD.FTZ R129, R129, R128 ;  /* 0x0000008081814221 */ /* 0x000fce0000010000 */
.L_x_1604:
[----:B------:R-:W-:Y:S05]  /*3020*/  BSYNC B1 ;  /* 0x0000000000017941 */ /* 0x000fea0003800000 */
.L_x_1602:
        /* <DEDUP_REMOVED lines=14> */
.L_x_1606:
[----:B------:R-:W-:-:S04]  /*3110*/  FFMA.FTZ R128, R156, R135, R132 ;  /* 0x000000879c807223 */ /* 0x000fc80000010084 */
[----:B------:R-:W-:Y:S01]  /*3120*/  FADD.FTZ R129, R161, -R128 ;  /* 0x80000080a1817221 */ /* 0x000fe20000010000 */
[----:B------:R-:W-:-:S03]  /*3130*/  @P4 HADD2.F32 R128, -RZ, R104.H1_H1 ;  /* 0x30000068ff804230 */ /* 0x000fc60000004100 */
[----:B------:R-:W-:-:S04]  /*3140*/  FMUL.FTZ R129, R6, R129 ;  /* 0x0000008106817220 */ /* 0x000fc80000410000 */
[----:B------:R-:W-:-:S07]  /*3150*/  @P4 FADD.FTZ R129, R129, R128 ;  /* 0x0000008081814221 */ /* 0x000fce0000010000 */
.L_x_1607:
[----:B------:R-:W-:Y:S05]  /*3160*/  BSYNC B1 ;  /* 0x0000000000017941 */ /* 0x000fea0003800000 */
.L_x_1605:
        /* <DEDUP_REMOVED lines=12> */
.L_x_1609:
[----:B------:R-:W-:Y:S01]  /*3230*/  FFMA.FTZ R129, R159, R135, R132 ;  /* 0x000000879f817223 */ /* 0x000fe20000010084 */
[----:B------:R-:W-:-:S03]  /*3240*/  @P4 HADD2.F32 R128, -RZ, R105.H0_H0 ;  /* 0x20000069ff804230 */ /* 0x000fc60000004100 */
[----:B------:R-:W-:-:S04]  /*3250*/  FADD.FTZ R129, R164, -R129 ;  /* 0x80000081a4817221 */ /* 0x000fc80000010000 */
[----:B------:R-:W-:-:S04]  /*3260*/  FMUL.FTZ R129, R6, R129 ;  /* 0x0000008106817220 */ /* 0x000fc80000410000 */
[----:B------:R-:W-:-:S07]  /*3270*/  @P4 FADD.FTZ R129, R129, R128 ;  /* 0x0000008081814221 */ /* 0x000fce0000010000 */
.L_x_1610:
[----:B------:R-:W-:Y:S05]  /*3280*/  BSYNC B1 ;  /* 0x0000000000017941 */ /* 0x000fea0003800000 */
.L_x_1608:
        /* <DEDUP_REMOVED lines=12> */
.L_x_1612:
[----:B------:R-:W-:-:S04]  /*3350*/  FFMA.FTZ R128, R160, R135, R132 ;  /* 0x00000087a0807223 */ /* 0x000fc80000010084 */
[----:B------:R-:W-:Y:S01]  /*3360*/  FADD.FTZ R129, R167, -R128 ;  /* 0x80000080a7817221 */ /* 0x000fe20000010000 */
[----:B------:R-:W-:-:S03]  /*3370*/  @P4 HADD2.F32 R128, -RZ, R105.H1_H1 ;  /* 0x30000069ff804230 */ /* 0x000fc60000004100 */
[----:B------:R-:W-:-:S04]  /*3380*/  FMUL.FTZ R129, R6, R129 ;  /* 0x0000008106817220 */ /* 0x000fc80000410000 */
[----:B------:R-:W-:-:S07]  /*3390*/  @P4 FADD.FTZ R129, R129, R128 ;  /* 0x0000008081814221 */ /* 0x000fce0000010000 */
.L_x_1613:
[----:B------:R-:W-:Y:S05]  /*33a0*/  BSYNC B1 ;  /* 0x0000000000017941 */ /* 0x000fea0003800000 */
.L_x_1611:
        /* <DEDUP_REMOVED lines=12> */
.L_x_1615:
[----:B------:R-:W-:Y:S01]  /*3470*/  FFMA.FTZ R129, R165, R135, R132 ;  /* 0x00000087a5817223 */ /* 0x000fe20000010084 */
[----:B------:R-:W-:-:S03]  /*3480*/  @P4 HADD2.F32 R128, -RZ, R106.H0_H0 ;  /* 0x2000006aff804230 */ /* 0x000fc60000004100 */
[----:B------:R-:W-:-:S04]  /*3490*/  FADD.FTZ R129, R166, -R129 ;  /* 0x80000081a6817221 */ /* 0x000fc80000010000 */
[----:B------:R-:W-:-:S04]  /*34a0*/  FMUL.FTZ R129, R6, R129 ;  /* 0x0000008106817220 */ /* 0x000fc80000410000 */
[----:B------:R-:W-:-:S07]  /*34b0*/  @P4 FADD.FTZ R129, R129, R128 ;  /* 0x0000008081814221 */ /* 0x000fce0000010000 */
.L_x_1616:
[----:B------:R-:W-:Y:S05]  /*34c0*/  BSYNC B1 ;  /* 0x0000000000017941 */ /* 0x000fea0003800000 */
.L_x_1614:
        /* <DEDUP_REMOVED lines=12> */
.L_x_1618:
[----:B------:R-:W-:-:S04]  /*3590*/  FFMA.FTZ R128, R168, R135, R132 ;  /* 0x00000087a8807223 */ /* 0x000fc80000010084 */
[----:B------:R-:W-:Y:S01]  /*35a0*/  FADD.FTZ R129, R169, -R128 ;  /* 0x80000080a9817221 */ /* 0x000fe20000010000 */
[----:B------:R-:W-:-:S03]  /*35b0*/  @P4 HADD2.F32 R128, -RZ, R106.H1_H1 ;  /* 0x3000006aff804230 */ /* 0x000fc60000004100 */
[----:B------:R-:W-:-:S04]  /*35c0*/  FMUL.FTZ R129, R6, R129 ;  /* 0x0000008106817220 */ /* 0x000fc80000410000 */
[----:B------:R-:W-:-:S07]  /*35d0*/  @P4 FADD.FTZ R129, R129, R128 ;  /* 0x0000008081814221 */ /* 0x000fce0000010000 */
.L_x_1619:
[----:B------:R-:W-:Y:S05]  /*35e0*/  BSYNC B1 ;  /* 0x0000000000017941 */ /* 0x000fea0003800000 */
.L_x_1617:
        /* <DEDUP_REMOVED lines=12> */
.L_x_1621:
[----:B------:R-:W-:Y:S01]  /*36b0*/  FFMA.FTZ R129, R171, R135, R132 ;  /* 0x00000087ab817223 */ /* 0x000fe20000010084 */
[----:B------:R-:W-:-:S03]  /*36c0*/  @P4 HADD2.F32 R128, -RZ, R107.H0_H0 ;  /* 0x2000006bff804230 */ /* 0x000fc60000004100 */
[----:B------:R-:W-:-:S04]  /*36d0*/  FADD.FTZ R129, R170, -R129 ;  /* 0x80000081aa817221 */ /* 0x000fc80000010000 */
[----:B------:R-:W-:-:S04]  /*36e0*/  FMUL.FTZ R129, R6, R129 ;  /* 0x0000008106817220 */ /* 0x000fc80000410000 */
[----:B------:R-:W-:-:S07]  /*36f0*/  @P4 FADD.FTZ R129, R129, R128 ;  /* 0x0000008081814221 */ /* 0x000fce0000010000 */
.L_x_1622:
[----:B------:R-:W-:Y:S05]  /*3700*/  BSYNC B1 ;  /* 0x0000000000017941 */ /* 0x000fea0003800000 */
.L_x_1620:
        /* <DEDUP_REMOVED lines=12> */
.L_x_1624:
[----:B------:R-:W-:Y:S01]  /*37d0*/  FFMA.FTZ R128, R172, R135, R132 ;  /* 0x00000087ac807223 */ /* 0x000fe20000010084 */
[----:B------:R-:W-:-:S03]  /*37e0*/  @P4 HADD2.F32 R131, -RZ, R107.H1_H1 ;  /* 0x3000006bff834230 */ /* 0x000fc60000004100 */
[----:B------:R-:W-:-:S04]  /*37f0*/  FADD.FTZ R129, R173, -R128 ;  /* 0x80000080ad817221 */ /* 0x000fc80000010000 */
[----:B------:R-:W-:-:S04]  /*3800*/  FMUL.FTZ R134, R6, R129 ;  /* 0x0000008106867220 */ /* 0x000fc80000410000 */
[----:B------:R-:W-:-:S07]  /*3810*/  @P4 FADD.FTZ R134, R134, R131 ;  /* 0x0000008386864221 */ /* 0x000fce0000010000 */
.L_x_1625:
[----:B------:R-:W-:Y:S05]  /*3820*/  BSYNC B1 ;  /* 0x0000000000017941 */ /* 0x000fea0003800000 */
.L_x_1623:
        /* <DEDUP_REMOVED lines=14> */
.L_x_1601:
[----:B------:R-:W-:Y:S05]  /*3910*/  BSYNC B0 ;  /* 0x0000000000007941 */ /* 0x000fea0003800000 */
.L_x_1600:
        /* <DEDUP_REMOVED lines=9> */
[----:B------:R-:W-:Y:S01]  /*39b0*/  HADD2.F32 R129, -RZ, R40.H0_H0 ;  /* 0x20000028ff817230 */ /* 0x000fe20000004100 */
[----:B------:R-:W-:Y:S06]  /*39c0*/  BRA `(.L_x_1630) ;  /* 0x0000000000207947 */ /* 0x000fec0003800000 */
.L_x_1629:
[----:B------:R-:W-:Y:S01]  /*39d0*/  UISETP.NE.U32.AND UP0, UPT, UR14, URZ, UPT ;  /* 0x0000003f0e00728c */ /* 0x000fe2000bf05070 */
[----:B--23--:R-:W-:-:S03]  /*39e0*/  FFMA.FTZ R129, R177, R135, R132 ;  /* 0x00000087b1817223 */ /* 0x00cfc60000010084 */
[----:B------:R-:W-:Y:S01]  /*39f0*/  UISETP.NE.AND.EX UP0, UPT, UR15, URZ, UPT, UP0 ;  /* 0x0000003f0f00728c */ /* 0x000fe2000bf05300 */
[----:B------:R-:W-:-:S04]  /*3a00*/  FADD.FTZ R129, R178, -R129 ;  /* 0x80000081b2817221 */ /* 0x000fc80000010000 */
[----:B------:R-:W-:Y:S01]  /*3a10*/  FMUL.FTZ R129, R6, R129 ;  /* 0x0000008106817220 */ /* 0x000fe20000410000 */
[----:B------:R-:W-:-:S13]  /*3a20*/  PLOP3.LUT P4, PT, PT, PT, UP0, 0x80, 0x0 ;  /* 0x000000000000781c */ /* 0x000fda0003f8f008 */
[----:B------:R-:W-:-:S05]  /*3a30*/  @P4 HADD2.F32 R128, -RZ, R40.H0_H0 ;  /* 0x20000028ff804230 */ /* 0x000fca0000004100 */
[----:B------:R-:W-:-:S07]  /*3a40*/  @P4 FADD.FTZ R129, R129, R128 ;  /* 0x0000008081814221 */ /* 0x000fce0000010000 */
.L_x_1630:
[----:B------:R-:W-:Y:S05]  /*3a50*/  BSYNC B1 ;  /* 0x0000000000017941 */ /* 0x000fea0003800000 */
.L_x_1628:
        /* <DEDUP_REMOVED lines=14> */
.L_x_1632:
[----:B------:R-:W-:-:S04]  /*3b40*/  FFMA.FTZ R128, R176, R135, R132 ;  /* 0x00000087b0807223 */ /* 0x000fc80000010084 */
[----:B------:R-:W-:Y:S01]  /*3b50*/  FADD.FTZ R129, R181, -R128 ;  /* 0x80000080b5817221 */ /* 0x000fe20000010000 */
[----:B------:R-:W-:-:S03]  /*3b60*/  @P4 HADD2.F32 R128, -RZ, R40.H1_H1 ;  /* 0x30000028ff804230 */ /* 0x000fc60000004100 */
[----:B------:R-:W-:-:S04]  /*3b70*/  FMUL.FTZ R129, R6, R129 ;  /* 0x0000008106817220 */ /* 0x000fc80000410000 */
[----:B------:R-:W-:-:S07]  /*3b80*/  @P4 FADD.FTZ R129, R129, R128 ;  /* 0x0000008081814221 */ /* 0x000fce0000010000 */
.L_x_1633:
[----:B------:R-:W-:Y:S05]  /*3b90*/  BSYNC B1 ;  /* 0x0000000000017941 */ /* 0x000fea0003800000 */
.L_x_1631:
        /* <DEDUP_REMOVED lines=12> */
.L_x_1635:
[----:B------:R-:W-:Y:S01]  /*3c60*/  FFMA.FTZ R129, R179, R135, R132 ;  /* 0x00000087b3817223 */ /* 0x000fe20000010084 */
[----:B------:R-:W-:-:S03]  /*3c70*/  @P4 HADD2.F32 R128, -RZ, R41.H0_H0 ;  /* 0x20000029ff804230 */ /* 0x000fc60000004100 */
[----:B------:R-:W-:-:S04]  /*3c80*/  FADD.FTZ R129, R182, -R129 ;  /* 0x80000081b6817221 */ /* 0x000fc80000010000 */
[----:B------:R-:W-:-:S04]  /*3c90*/  FMUL.FTZ R129, R6, R129 ;  /* 0x0000008106817220 */ /* 0x000fc80000410000 */
[----:B------:R-:W-:-:S07]  /*3ca0*/  @P4 FADD.FTZ R129, R129, R128 ;  /* 0x0000008081814221 */ /* 0x000fce0000010000 */
.L_x_1636:
[----:B------:R-:W-:Y:S05]  /*3cb0*/  BSYNC B1 ;  /* 0x0000000000017941 */ /* 0x000fea0003800000 */
.L_x_1634:
        /* <DEDUP_REMOVED lines=12> */
.L_x_1638:
[----:B------:R-:W-:-:S04]  /*3d80*/  FFMA.FTZ R128, R180, R135, R132 ;  /* 0x00000087b4807223 */ /* 0x000fc80000010084 */
[----:B------:R-:W-:Y:S01]  /*3d90*/  FADD.FTZ R129, R185, -R128 ;  /* 0x80000080b9817221 */ /* 0x000fe20000010000 */
[----:B------:R-:W-:-:S03]  /*3da0*/  @P4 HADD2.F32 R128, -RZ, R41.H1_H1 ;  /* 0x30000029ff804230 */ /* 0x000fc60000004100 */
[----:B------:R-:W-:-:S04]  /*3db0*/  FMUL.FTZ R129, R6, R129 ;  /* 0x0000008106817220 */ /* 0x000fc80000410000 */
[----:B------:R-:W-:-:S07]  /*3dc0*/  @P4 FADD.FTZ R129, R129, R128 ;  /* 0x0000008081814221 */ /* 0x000fce0000010000 */
.L_x_1639:
[----:B------:R-:W-:Y:S05]  /*3dd0*/  BSYNC B1 ;  /* 0x0000000000017941 */ /* 0x000fea0003800000 */
.L_x_1637:
        /* <DEDUP_REMOVED lines=12> */
.L_x_1641:
[----:B------:R-:W-:Y:S01]  /*3ea0*/  FFMA.FTZ R129, R183, R135, R132 ;  /* 0x00000087b7817223 */ /* 0x000fe20000010084 */
[----:B------:R-:W-:-:S03]  /*3eb0*/  @P4 HADD2.F32 R128, -RZ, R42.H0_H0 ;  /* 0x2000002aff804230 */ /* 0x000fc60000004100 */
[----:B------:R-:W-:-:S04]  /*3ec0*/  FADD.FTZ R129, R184, -R129 ;  /* 0x80000081b8817221 */ /* 0x000fc80000010000 */
[----:B------:R-:W-:-:S04]  /*3ed0*/  FMUL.FTZ R129, R6, R129 ;  /* 0x0000008106817220 */ /* 0x000fc80000410000 */
[----:B------:R-:W-:-:S07]  /*3ee0*/  @P4 FADD.FTZ R129, R129, R128 ;  /* 0x0000008081814221 */ /* 0x000fce0000010000 */
.L_x_1642:
[----:B------:R-:W-:Y:S05]  /*3ef0*/  BSYNC B1 ;  /* 0x0000000000017941 */ /* 0x000fea0003800000 */
.L_x_1640:
        /* <DEDUP_REMOVED lines=12> */
.L_x_1644:
[----:B------:R-:W-:-:S04]  /*3fc0*/  FFMA.FTZ R128, R186, R135, R132 ;  /* 0x00000087ba807223 */ /* 0x000fc80000010084 */
[----:B------:R-:W-:Y:S01]  /*3fd0*/  FADD.FTZ R129, R187, -R128 ;  /* 0x80000080bb817221 */ /* 0x000fe20000010000 */
[----:B------:R-:W-:-:S03]  /*3fe0*/  @P4 HADD2.F32 R128, -RZ, R42.H1_H1 ;  /* 0x3000002aff804230 */ /* 0x000fc60000004100 */
[----:B------:R-:W-:-:S04]  /*3ff0*/  FMUL.FTZ R129, R6, R129 ;  /* 0x0000008106817220 */ /* 0x000fc80000410000 */
[----:B------:R-:W-:-:S07]  /*4000*/  @P4 FADD.FTZ R129, R129, R128 ;  /* 0x0000008081814221 */ /* 0x000fce0000010000 */
.L_x_1645:
[----:B------:R-:W-:Y:S05]  /*4010*/  BSYNC B1 ;  /* 0x0000000000017941 */ /* 0x000fea0003800000 */
.L_x_1643:
        /* <DEDUP_REMOVED lines=12> */
.L_x_1647:
[----:B------:R-:W-:Y:S01]  /*40e0*/  FFMA.FTZ R129, R189, R135, R132 ;  /* 0x00000087bd817223 */ /* 0x000fe20000010084 */
[----:B------:R-:W-:-:S03]  /*40f0*/  @P4 HADD2.F32 R128, -RZ, R43.H0_H0 ;  /* 0x2000002bff804230 */ /* 0x000fc60000004100 */
[----:B------:R-:W-:-:S04]  /*4100*/  FADD.FTZ R129, R188, -R129 ;  /* 0x80000081bc817221 */ /* 0x000fc80000010000 */
[----:B------:R-:W-:-:S04]  /*4110*/  FMUL.FTZ R129, R6, R129 ;  /* 0x0000008106817220 */ /* 0x000fc80000410000 */
[----:B------:R-:W-:-:S07]  /*4120*/  @P4 FADD.FTZ R129, R129, R128 ;  /* 0x0000008081814221 */ /* 0x000fce0000010000 */
.L_x_1648:
[----:B------:R-:W-:Y:S05]  /*4130*/  BSYNC B1 ;  /* 0x0000000000017941 */ /* 0x000fea0003800000 */
.L_x_1646:
        /* <DEDUP_REMOVED lines=12> */
.L_x_1650:
[----:B------:R-:W-:Y:S01]  /*4200*/  FFMA.FTZ R128, R190, R135, R132 ;  /* 0x00000087be807223 */ /* 0x000fe20000010084 */
[----:B------:R-:W-:-:S03]  /*4210*/  @P4 HADD2.F32 R131, -RZ, R43.H1_H1 ;  /* 0x3000002bff834230 */ /* 0x000fc60000004100 */
[----:B------:R-:W-:-:S04]  /*4220*/  FADD.FTZ R129, R191, -R128 ;  /* 0x80000080bf817221 */ /* 0x000fc80000010000 */
[----:B------:R-:W-:-:S04]  /*4230*/  FMUL.FTZ R134, R6, R129 ;  /* 0x0000008106867220 */ /* 0x000fc80000410000 */
[----:B------:R-:W-:-:S07]  /*4240*/  @P4 FADD.FTZ R134, R134, R131 ;  /* 0x0000008386864221 */ /* 0x000fce0000010000 */
.L_x_1651:
[----:B------:R-:W-:Y:S05]  /*4250*/  BSYNC B1 ;  /* 0x0000000000017941 */ /* 0x000fea0003800000 */
.L_x_1649:
[----:B------:R-:W0:Y:S01]  /*4260*/  @P3 LDC R163, c[0x0][0x29c] ;  /* 0x0000a700ffa33b82 */ /* 0x000e220000000800 */
[----:B------:R-:W-:-:S04]  /*4270*/  @P5 F2FP.F16.F32.PACK_AB R130, RZ, R134 ;  /* 0x00000086ff82523e */ /* 0x000fc800000000ff */
[----:B------:R-:W-:-:S03]  /*4280*/  @P5 PRMT R123, R123, 0x5410, R130 ;  /* 0x000054107b7b5816 */ /* 0x000fc60000000082 */
[----:B------:R-:W1:Y:S08]  /*4290*/  @P5 LDC.64 R128, c[0x0][0x308] ;  /* 0x0000c200ff805b82 */ /* 0x000e700000000a00 */
[----:B------:R-:W2:Y:S01]  /*42a0*/  @P3 LDC.64 R130, c[0x0][0x2f8] ;  /* 0x0000be00ff823b82 */ /* 0x000ea20000000a00 */
[----:B0-----:R-:W-:-:S05]  /*42b0*/  @P3 FMUL.FTZ R134, R134, R163 ;  /* 0x000000a386863220 */ /* 0x001fca0000410000 */
[----:B------:R-:W-:Y:S01]  /*42c0*/  @P3 F2FP.F16.F32.PACK_AB R134, RZ, R134 ;  /* 0x00000086ff86323e */ /* 0x000fe200000000ff */
[----:B-1----:R-:W-:-:S03]  /*42d0*/  @P5 IMAD.WIDE.U32 R128, R5, 0x10, R128 ;  /* 0x0000001005805825 */ /* 0x002fc600078e0080 */
[----:B------:R-:W-:Y:S02]  /*42e0*/  @P3 PRMT R87, R87, 0x5410, R134 ;  /* 0x0000541057573816 */ /* 0x000fe40000000086 */
[----:B------:R-:W-:Y:S01]  /*42f0*/  IADD3 R5, R5, 0x80, RZ ;  /* 0x0000008005057810 */ /* 0x000fe20007ffe0ff */
[----:B------:R0:W-:Y:S01]  /*4300*/  @P5 STG.E.128 desc[UR4][R128.64], R120 ;  /* 0x0000007880005986 */ /* 0x0001e2000c101d04 */
[C---:B--2---:R-:W-:Y:S01]  /*4310*/  @P3 IMAD.WIDE.U32 R130, R133.reuse, 0x10, R130 ;  /* 0x0000001085823825 */ /* 0x044fe200078e0082 */
[----:B------:R-:W-:-:S04]  /*4320*/  IADD3 R133, R133, 0x80, RZ ;  /* 0x0000008085857810 */ /* 0x000fc80007ffe0ff */
[----:B------:R0:W-:Y:S03]  /*4330*/  @P3 STG.E.128 desc[UR4][R130.64], R84 ;  /* 0x0000005482003986 */ /* 0x0001e6000c101d04 */
.L_x_1627:
[----:B------:R-:W-:Y:S05]  /*4340*/  BSYNC B0 ;  /* 0x0000000000007941 */ /* 0x000fea0003800000 */
.L_x_1626:
        /* <DEDUP_REMOVED lines=10> */
[----:B------:R-:W-:Y:S01]  /*43f0*/  HADD2.F32 R129, -RZ, R108.H0_H0 ;  /* 0x2000006cff817230 */ /* 0x000fe20000004100 */
[----:B------:R-:W-:Y:S06]  /*4400*/  BRA `(.L_x_1656) ;  /* 0x0000000000207947 */ /* 0x000fec0003800000 */
.L_x_1655:
[----:B------:R-:W-:Y:S01]  /*4410*/  UISETP.NE.U32.AND UP0, UPT, UR14, URZ, UPT ;  /* 0x0000003f0e00728c */ /* 0x000fe2000bf05070 */
[----:B0-23--:R-:W-:-:S03]  /*4420*/  FFMA.FTZ R129, R141, R135, R132 ;  /* 0x000000878d817223 */ /* 0x00dfc60000010084 */
[----:B------:R-:W-:Y:S01]  /*4430*/  UISETP.NE.AND.EX UP0, UPT, UR15, URZ, UPT, UP0 ;  /* 0x0000003f0f00728c */ /* 0x000fe2000bf05300 */
[----:B------:R-:W-:-:S04]  /*4440*/  FADD.FTZ R129, R194, -R129 ;  /* 0x80000081c2817221 */ /* 0x000fc80000010000 */
[----:B------:R-:W-:Y:S01]  /*4450*/  FMUL.FTZ R129, R6, R129 ;  /* 0x0000008106817220 */ /* 0x000fe20000410000 */
[----:B------:R-:W-:-:S13]  /*4460*/  PLOP3.LUT P4, PT, PT, PT, UP0, 0x80, 0x0 ;  /* 0x000000000000781c */ /* 0x000fda0003f8f008 */
[----:B------:R-:W-:-:S05]  /*4470*/  @P4 HADD2.F32 R128, -RZ, R108.H0_H0 ;  /* 0x2000006cff804230 */ /* 0x000fca0000004100 */
[----:B------:R-:W-:-:S07]  /*4480*/  @P4 FADD.FTZ R129, R129, R128 ;  /* 0x0000008081814221 */ /* 0x000fce0000010000 */
.L_x_1656:
[----:B------:R-:W-:Y:S05]  /*4490*/  BSYNC B1 ;  /* 0x0000000000017941 */ /* 0x000fea0003800000 */
.L_x_1654:
        /* <DEDUP_REMOVED lines=14> */
.L_x_1658:
[----:B------:R-:W-:-:S04]  /*4580*/  FFMA.FTZ R128, R192, R135, R132 ;  /* 0x00000087c0807223 */ /* 0x000fc80000010084 */
[----:B------:R-:W-:Y:S01]  /*4590*/  FADD.FTZ R129, R195, -R128 ;  /* 0x80000080c3817221 */ /* 0x000fe20000010000 */
[----:B------:R-:W-:-:S03]  /*45a0*/  @P4 HADD2.F32 R128, -RZ, R108.H1_H1 ;  /* 0x3000006cff804230 */ /* 0x000fc60000004100 */
[----:B------:R-:W-:-:S04]  /*45b0*/  FMUL.FTZ R129, R6, R129 ;  /* 0x0000008106817220 */ /* 0x000fc80000410000 */
[----:B------:R-:W-:-:S07]  /*45c0*/  @P4 FADD.FTZ R129, R129, R128 ;  /* 0x0000008081814221 */ /* 0x000fce0000010000 */
.L_x_1659:
[----:B------:R-:W-:Y:S05]  /*45d0*/  BSYNC B1 ;  /* 0x0000000000017941 */ /* 0x000fea0003800000 */
.L_x_1657:
        /* <DEDUP_REMOVED lines=12> */
.L_x_1661:
[----:B------:R-:W-:Y:S01]  /*46a0*/  FFMA.FTZ R129, R193, R135, R132 ;  /* 0x00000087c1817223 */ /* 0x000fe20000010084 */
[----:B------:R-:W-:-:S03]  /*46b0*/  @P4 HADD2.F32 R128, -RZ, R109.H0_H0 ;  /* 0x2000006dff804230 */ /* 0x000fc60000004100 */
[----:B------:R-:W-:-:S04]  /*46c0*/  FADD.FTZ R129, R198, -R129 ;  /* 0x80000081c6817221 */ /* 0x000fc80000010000 */
[----:B------:R-:W-:-:S04]  /*46d0*/  FMUL.FTZ R129, R6, R129 ;  /* 0x0000008106817220 */ /* 0x000fc80000410000 */
[----:B------:R-:W-:-:S07]  /*46e0*/  @P4 FADD.FTZ R129, R129, R128 ;  /* 0x0000008081814221 */ /* 0x000fce0000010000 */
.L_x_1662:
[----:B------:R-:W-:Y:S05]  /*46f0*/  BSYNC B1 ;  /* 0x0000000000017941 */ /* 0x000fea0003800000 */
.L_x_1660:
        /* <DEDUP_REMOVED lines=12> */
.L_x_1664:
[----:B------:R-:W-:-:S04]  /*47c0*/  FFMA.FTZ R128, R196, R135, R132 ;  /* 0x00000087c4807223 */ /* 0x000fc80000010084 */
[----:B------:R-:W-:Y:S01]  /*47d0*/  FADD.FTZ R129, R197, -R128 ;  /* 0x80000080c5817221 */ /* 0x000fe20000010000 */
[----:B------:R-:W-:-:S03]  /*47e0*/  @P4 HADD2.F32 R128, -RZ, R109.H1_H1 ;  /* 0x3000006dff804230 */ /* 0x000fc60000004100 */
[----:B------:R-:W-:-:S04]  /*47f0*/  FMUL.FTZ R129, R6, R129 ;  /* 0x0000008106817220 */ /* 0x000fc80000410000 */
[----:B------:R-:W-:-:S07]  /*4800*/  @P4 FADD.FTZ R129, R129, R128 ;  /* 0x0000008081814221 */ /* 0x000fce0000010000 */
.L_x_1665:
[----:B------:R-:W-:Y:S05]  /*4810*/  BSYNC B1 ;  /* 0x0000000000017941 */ /* 0x000fea0003800000 */
.L_x_1663:
        /* <DEDUP_REMOVED lines=12> */
.L_x_1667:
[----:B------:R-:W-:Y:S01]  /*48e0*/  FFMA.FTZ R129, R199, R135, R132 ;  /* 0x00000087c7817223 */ /* 0x000fe20000010084 */
[----:B------:R-:W-:-:S03]  /*48f0*/  @P4 HADD2.F32 R128, -RZ, R110.H0_H0 ;  /* 0x2000006eff804230 */ /* 0x000fc60000004100 */
[----:B------:R-:W-:-:S04]  /*4900*/  FADD.FTZ R129, R200, -R129 ;  /* 0x80000081c8817221 */ /* 0x000fc80000010000 */
[----:B------:R-:W-:-:S04]  /*4910*/  FMUL.FTZ R129, R6, R129 ;  /* 0x0000008106817220 */ /* 0x000fc80000410000 */
[----:B------:R-:W-:-:S07]  /*4920*/  @P4 FADD.FTZ R129, R129, R128 ;  /* 0x0000008081814221 */ /* 0x000fce0000010000 */
.L_x_1668:
[----:B------:R-:W-:Y:S05]  /*4930*/  BSYNC B1 ;  /* 0x0000000000017941 */ /* 0x000fea0003800000 */
.L_x_1666:
        /* <DEDUP_REMOVED lines=12> */
.L_x_1670:
[----:B------:R-:W-:-:S04]  /*4a00*/  FFMA.FTZ R128, R202, R135, R132 ;  /* 0x00000087ca807223 */ /* 0x000fc80000010084 */
[----:B------:R-:W-:Y:S01]  /*4a10*/  FADD.FTZ R129, R201, -R128 ;  /* 0x80000080c9817221 */ /* 0x000fe20000010000 */
[----:B------:R-:W-:-:S03]  /*4a20*/  @P4 HADD2.F32 R128, -RZ, R110.H1_H1 ;  /* 0x3000006eff804230 */ /* 0x000fc60000004100 */
[----:B------:R-:W-:-:S04]  /*4a30*/  FMUL.FTZ R129, R6, R129 ;  /* 0x0000008106817220 */ /* 0x000fc80000410000 */
[----:B------:R-:W-:-:S07]  /*4a40*/  @P4 FADD.FTZ R129, R129, R128 ;  /* 0x0000008081814221 */ /* 0x000fce0000010000 */
.L_x_1671:
[----:B------:R-:W-:Y:S05]  /*4a50*/  BSYNC B1 ;  /* 0x0000000000017941 */ /* 0x000fea0003800000 */
.L_x_1669:
        /* <DEDUP_REMOVED lines=12> */
.L_x_1673:
[----:B------:R-:W-:Y:S01]  /*4b20*/  FFMA.FTZ R129, R203, R135, R132 ;  /* 0x00000087cb817223 */ /* 0x000fe20000010084 */
[----:B------:R-:W-:-:S03]  /*4b30*/  @P4 HADD2.F32 R128, -RZ, R111.H0_H0 ;  /* 0x2000006fff804230 */ /* 0x000fc60000004100 */
[----:B------:R-:W-:-:S04]  /*4b40*/  FADD.FTZ R129, R204, -R129 ;  /* 0x80000081cc817221 */ /* 0x000fc80000010000 */
[----:B------:R-:W-:-:S04]  /*4b50*/  FMUL.FTZ R129, R6, R129 ;  /* 0x0000008106817220 */ /* 0x000fc80000410000 */
[----:B------:R-:W-:-:S07]  /*4b60*/  @P4 FADD.FTZ R129, R129, R128 ;  /* 0x0000008081814221 */ /* 0x000fce0000010000 */
.L_x_1674:
[----:B------:R-:W-:Y:S05]  /*4b70*/  BSYNC B1 ;  /* 0x0000000000017941 */ /* 0x000fea0003800000 */
.L_x_1672:
        /* <DEDUP_REMOVED lines=12> */
.L_x_1676:
[----:B------:R-:W-:Y:S01]  /*4c40*/  FFMA.FTZ R132, R206, R135, R132 ;  /* 0x00000087ce847223 */ /* 0x000fe20000010084 */
[----:B------:R-:W-:-:S03]  /*4c50*/  @P4 HADD2.F32 R131, -RZ, R111.H1_H1 ;  /* 0x3000006fff834230 */ /* 0x000fc60000004100 */
[----:B------:R-:W-:-:S04]  /*4c60*/  FADD.FTZ R129, R205, -R132 ;  /* 0x80000084cd817221 */ /* 0x000fc80000010000 */
[----:B------:R-:W-:-:S04]  /*4c70*/  FMUL.FTZ R6, R6, R129 ;  /* 0x0000008106067220 */ /* 0x000fc80000410000 */
[----:B------:R-:W-:-:S07]  /*4c80*/  @P4 FADD.FTZ R6, R6, R131 ;  /* 0x0000008306064221 */ /* 0x000fce0000010000 */
.L_x_1677:
[----:B------:R-:W-:Y:S05]  /*4c90*/  BSYNC B1 ;  /* 0x0000000000017941 */ /* 0x000fea0003800000 */
.L_x_1675:
[----:B------:R-:W0:Y:S01]  /*4ca0*/  @P5 LDC.64 R128, c[0x0][0x308] ;  /* 0x0000c200ff805b82 */ /* 0x000e220000000a00 */
[----:B------:R-:W-:-:S04]  /*4cb0*/  @P5 F2FP.F16.F32.PACK_AB R132, RZ, R6 ;  /* 0x00000006ff84523e */ /* 0x000fc800000000ff */
[----:B------:R-:W-:Y:S01]  /*4cc0*/  @P5 PRMT R123, R123, 0x5410, R132 ;  /* 0x000054107b7b5816 */ /* 0x000fe20000000084 */
[----:B0-----:R-:W-:Y:S02]  /*4cd0*/  @P5 IMAD.WIDE.U32 R130, R5, 0x10, R128 ;  /* 0x0000001005825825 */ /* 0x001fe400078e0080 */
[----:B------:R-:W0:Y:S03]  /*4ce0*/  @P3 LDC R5, c[0x0][0x29c] ;  /* 0x0000a700ff053b82 */ /* 0x000e260000000800 */
[----:B------:R1:W-:Y:S05]  /*4cf0*/  @P5 STG.E.128 desc[UR4][R130.64], R120 ;  /* 0x0000007882005986 */ /* 0x0003ea000c101d04 */
[----:B------:R-:W2:Y:S01]  /*4d00*/  @P3 LDC.64 R128, c[0x0][0x2f8] ;  /* 0x0000be00ff803b82 */ /* 0x000ea20000000a00 */
[----:B0-----:R-:W-:-:S05]  /*4d10*/  @P3 FMUL.FTZ R6, R6, R5 ;  /* 0x0000000506063220 */ /* 0x001fca0000410000 */
[----:B------:R-:W-:Y:S01]  /*4d20*/  @P3 F2FP.F16.F32.PACK_AB R6, RZ, R6 ;  /* 0x00000006ff06323e */ /* 0x000fe200000000ff */
[----:B--2---:R-:W-:-:S03]  /*4d30*/  @P3 IMAD.WIDE.U32 R128, R133, 0x10, R128 ;  /* 0x0000001085803825 */ /* 0x004fc600078e0080 */
[----:B------:R-:W-:-:S05]  /*4d40*/  @P3 PRMT R87, R87, 0x5410, R6 ;  /* 0x0000541057573816 */ /* 0x000fca0000000006 */
[----:B------:R1:W-:Y:S02]  /*4d50*/  @P3 STG.E.128 desc[UR4][R128.64], R84 ;  /* 0x0000005480003986 */ /* 0x0003e4000c101d04 */
.L_x_1653:
[----:B------:R-:W-:Y:S05]  /*4d60*/  BSYNC B0 ;  /* 0x0000000000007941 */ /* 0x000fea0003800000 */
.L_x_1652:
[----:B------:R-:W-:Y:S02]  /*4d70*/  IADD3 R7, R7, UR12, RZ ;  /* 0x0000000c07077c10 */ /* 0x000fe4000fffe0ff */
[----:B------:R-:W-:Y:S02]  /*4d80*/  ISETP.NE.AND P3, PT, R174, RZ, PT ;  /* 0x000000ffae00720c */ /* 0x000fe40003f65270 */
[----:B------:R-:W-:Y:S02]  /*4d90*/  ISETP.GE.AND P2, PT, R7, UR13, PT ;  /* 0x0000000d07007c0c */ /* 0x000fe4000bf46270 */
[----:B------:R-:W-:-:S11]  /*4da0*/  SEL R208, RZ, 0x1, P3 ;  /* 0x00000001ffd07807 */ /* 0x000fd60001800000 */
[----:B------:R-:W-:Y:S05]  /*4db0*/  @!P2 BRA `(.L_x_1678) ;  /* 0xffffffb80058a947 */ /* 0x000fea000383ffff */
.L_x_1554:
        /* <DEDUP_REMOVED lines=17> */
.L_x_1680:
[----:B------:R-:W-:Y:S05]  /*4ed0*/  BSYNC B0 ;  /* 0x0000000000007941 */ /* 0x000fea0003800000 */
.L_x_1679:
        /* <DEDUP_REMOVED lines=11> */
.L_x_1682:
[----:B------:R-:W-:Y:S05]  /*4f90*/  BSYNC B0 ;  /* 0x0000000000007941 */ /* 0x000fea0003800000 */
.L_x_1681:
        /* <DEDUP_REMOVED lines=11> */
.L_x_1684:
[----:B------:R-:W-:Y:S05]  /*5050*/  BSYNC B0 ;  /* 0x0000000000007941 */ /* 0x000fea0003800000 */
.L_x_1683:
        /* <DEDUP_REMOVED lines=11> */
.L_x_1573:
[----:B------:R-:W-:Y:S01]  /*5110*/  HFMA2.MMA R209, -RZ, RZ, 0, 9.5367431640625e-07 ;  /* 0x00000010ffd17435 */ /* 0x000fe200000001ff */
[----:B------:R-:W-:Y:S02]  /*5120*/  MOV R212, R213 ;  /* 0x000000d500d47202 */ /* 0x000fe40000000f00 */
[----:B------:R-:W-:Y:S02]  /*5130*/  MOV R214, 0x1f ;  /* 0x0000001f00d67802 */ /* 0x000fe40000000f00 */
[----:B------:R-:W-:-:S07]  /*5140*/  MOV R175, 0xffffffff ;  /* 0xffffffff00af7802 */ /* 0x000fce0000000f00 */
[----:B-----5:R-:W-:Y:S05]  /*5150*/  WARPSYNC.COLLECTIVE R175, `(.L_x_1685) ;  /* 0x00000000af087348 */ /* 0x020fea0003c00000 */
[----:B------:R0:W1:Y:S02]  /*5160*/  SHFL.DOWN P4, R208, R212, R209, R214 ;  /* 0x080000d1d4d07389 */ /* 0x00006400000800d6 */
[----:B01---5:R-:W-:Y:S01]  /*5170*/  ENDCOLLECTIVE ;  /* 0x000000000000791b */ /* 0x023fe20003800000 */
.L_x_1685:
[----:B------:R-:W-:Y:S02]  /*5180*/  MOV R212, R210 ;  /* 0x000000d200d47202 */ /* 0x000fe40000000f00 */
[----:B------:R-:W-:-:S07]  /*5190*/  MOV R130, R208 ;  /* 0x000000d000827202 */ /* 0x000fce0000000f00 */
[----:B------:R-:W-:Y:S05]  /*51a0*/  WARPSYNC.COLLECTIVE R175, `(.L_x_1686) ;  /* 0x00000000af087348 */ /* 0x000fea0003c00000 */
[----:B------:R0:W1:Y:S02]  /*51b0*/  SHFL.DOWN P4, R208, R212, R209, R214 ;  /* 0x080000d1d4d07389 */ /* 0x00006400000800d6 */
[----:B01----:R-:W-:Y:S01]  /*51c0*/  ENDCOLLECTIVE ;  /* 0x000000000000791b */ /* 0x003fe20003800000 */
.L_x_1686:
[----:B------:R-:W-:Y:S01]  /*51d0*/  FADD.FTZ R130, R130, R213 ;  /* 0x000000d582827221 */ /* 0x000fe20000010000 */
[----:B------:R-:W-:-:S04]  /*51e0*/  HFMA2.MMA R209, -RZ, RZ, 0, 4.76837158203125e-07 ;  /* 0x00000008ffd17435 */ /* 0x000fc800000001ff */
[----:B------:R-:W-:Y:S02]  /*51f0*/  MOV R212, R130 ;  /* 0x0000008200d47202 */ /* 0x000fe40000000f00 */
[----:B------:R-:W-:-:S07]  /*5200*/  MOV R131, R208 ;  /* 0x000000d000837202 */ /* 0x000fce0000000f00 */
[----:B------:R-:W-:Y:S05]  /*5210*/  WARPSYNC.COLLECTIVE R175, `(.L_x_1687) ;  /* 0x00000000af087348 */ /* 0x000fea0003c00000 */
[----:B------:R0:W1:Y:S02]  /*5220*/  SHFL.DOWN P4, R208, R212, R209, R214 ;  /* 0x080000d1d4d07389 */ /* 0x00006400000800d6 */
[----:B01----:R-:W-:Y:S01]  /*5230*/  ENDCOLLECTIVE ;  /* 0x000000000000791b */ /* 0x003fe20003800000 */
.L_x_1687:
[----:B------:R-:W-:-:S05]  /*5240*/  FADD.FTZ R131, R131, R210 ;  /* 0x000000d283837221 */ /* 0x000fca0000010000 */
[----:B------:R-:W-:Y:S02]  /*5250*/  MOV R212, R131 ;  /* 0x0000008300d47202 */ /* 0x000fe40000000f00 */
[----:B------:R-:W-:-:S07]  /*5260*/  MOV R133, R208 ;  /* 0x000000d000857202 */ /* 0x000fce0000000f00 */
[----:B------:R-:W-:Y:S05]  /*5270*/  WARPSYNC.COLLECTIVE R175, `(.L_x_1688) ;  /* 0x00000000af087348 */ /* 0x000fea0003c00000 */
[----:B------:R0:W1:Y:S02]  /*5280*/  SHFL.DOWN P4, R208, R212, R209, R214 ;  /* 0x080000d1d4d07389 */ /* 0x00006400000800d6 */
[----:B01----:R-:W-:Y:S01]  /*5290*/  ENDCOLLECTIVE ;  /* 0x000000000000791b */ /* 0x003fe20003800000 */
.L_x_1688:
[----:B------:R-:W-:Y:S01]  /*52a0*/  FADD.FTZ R133, R130, R133 ;  /* 0x0000008582857221 */ /* 0x000fe20000010000 */
[----:B------:R-:W-:-:S04]  /*52b0*/  HFMA2.MMA R209, -RZ, RZ, 0, 2.384185791015625e-07 ;  /* 0x00000004ffd17435 */ /* 0x000fc800000001ff */
[----:B------:R-:W-:Y:S02]  /*52c0*/  MOV R212, R133 ;  /* 0x0000008500d47202 */ /* 0x000fe40000000f00 */
[----:B------:R-:W-:-:S07]  /*52d0*/  MOV R132, R208 ;  /* 0x000000d000847202 */ /* 0x000fce0000000f00 */
[----:B------:R-:W-:Y:S05]  /*52e0*/  WARPSYNC.COLLECTIVE R175, `(.L_x_1689) ;  /* 0x00000000af087348 */ /* 0x000fea0003c00000 */
[----:B------:R0:W1:Y:S02]  /*52f0*/  SHFL.DOWN P4, R208, R212, R209, R214 ;  /* 0x080000d1d4d07389 */ /* 0x00006400000800d6 */
[----:B01----:R-:W-:Y:S01]  /*5300*/  ENDCOLLECTIVE ;  /* 0x000000000000791b */ /* 0x003fe20003800000 */
.L_x_1689:
[----:B------:R-:W-:-:S05]  /*5310*/  FADD.FTZ R132, R131, R132 ;  /* 0x0000008483847221 */ /* 0x000fca0000010000 */
[----:B------:R-:W-:Y:S02]  /*5320*/  MOV R212, R132 ;  /* 0x0000008400d47202 */ /* 0x000fe40000000f00 */
[----:B------:R-:W-:-:S07]  /*5330*/  MOV R134, R208 ;  /* 0x000000d000867202 */ /* 0x000fce0000000f00 */
[----:B------:R-:W-:Y:S05]  /*5340*/  WARPSYNC.COLLECTIVE R175, `(.L_x_1690) ;  /* 0x00000000af087348 */ /* 0x000fea0003c00000 */
[----:B------:R0:W1:Y:S02]  /*5350*/  SHFL.DOWN P4, R208, R212, R209, R214 ;  /* 0x080000d1d4d07389 */ /* 0x00006400000800d6 */
[----:B01----:R-:W-:Y:S01]  /*5360*/  ENDCOLLECTIVE ;  /* 0x000000000000791b */ /* 0x003fe20003800000 */
.L_x_1690:
[----:B------:R-:W-:Y:S01]  /*5370*/  FADD.FTZ R134, R133, R134 ;  /* 0x0000008685867221 */ /* 0x000fe20000010000 */
[----:B------:R-:W-:-:S04]  /*5380*/  HFMA2.MMA R209, -RZ, RZ, 0, 1.1920928955078125e-07 ;  /* 0x00000002ffd17435 */ /* 0x000fc800000001ff */
[----:B------:R-:W-:Y:S02]  /*5390*/  MOV R212, R134 ;  /* 0x0000008600d47202 */ /* 0x000fe40000000f00 */
[----:B------:R-:W-:-:S07]  /*53a0*/  MOV R135, R208 ;  /* 0x000000d000877202 */ /* 0x000fce0000000f00 */
[----:B------:R-:W-:Y:S05]  /*53b0*/  WARPSYNC.COLLECTIVE R175, `(.L_x_1691) ;  /* 0x00000000af087348 */ /* 0x000fea0003c00000 */
[----:B------:R0:W1:Y:S02]  /*53c0*/  SHFL.DOWN P4, R208, R212, R209, R214 ;  /* 0x080000d1d4d07389 */ /* 0x00006400000800d6 */
[----:B01----:R-:W-:Y:S01]  /*53d0*/  ENDCOLLECTIVE ;  /* 0x000000000000791b */ /* 0x003fe20003800000 */
.L_x_1691:
[----:B------:R-:W-:-:S05]  /*53e0*/  FADD.FTZ R135, R132, R135 ;  /* 0x0000008784877221 */ /* 0x000fca0000010000 */
[----:B------:R-:W-:Y:S02]  /*53f0*/  MOV R212, R135 ;  /* 0x0000008700d47202 */ /* 0x000fe40000000f00 */
[----:B------:R-:W-:-:S07]  /*5400*/  MOV R163, R208 ;  /* 0x000000d000a37202 */ /* 0x000fce0000000f00 */
[----:B------:R-:W-:Y:S05]  /*5410*/  WARPSYNC.COLLECTIVE R175, `(.L_x_1692) ;  /* 0x00000000af087348 */ /* 0x000fea0003c00000 */
[----:B------:R0:W1:Y:S02]  /*5420*/  SHFL.DOWN P4, R208, R212, R209, R214 ;  /* 0x080000d1d4d07389 */ /* 0x00006400000800d6 */
[----:B01----:R-:W-:Y:S01]  /*5430*/  ENDCOLLECTIVE ;  /* 0x000000000000791b */ /* 0x003fe20003800000 */
.L_x_1692:
[----:B------:R-:W-:Y:S01]  /*5440*/  FADD.FTZ R163, R134, R163 ;  /* 0x000000a386a37221 */ /* 0x000fe20000010000 */
[----:B------:R-:W-:-:S04]  /*5450*/  HFMA2.MMA R209, -RZ, RZ, 0, 5.9604644775390625e-08 ;  /* 0x00000001ffd17435 */ /* 0x000fc800000001ff */
[----:B------:R-:W-:Y:S02]  /*5460*/  MOV R212, R163 ;  /* 0x000000a300d47202 */ /* 0x000fe40000000f00 */
[----:B------:R-:W-:-:S07]  /*5470*/  MOV R162, R208 ;  /* 0x000000d000a27202 */ /* 0x000fce0000000f00 */
[----:B------:R-:W-:Y:S05]  /*5480*/  WARPSYNC.COLLECTIVE R175, `(.L_x_1693) ;  /* 0x00000000af087348 */ /* 0x000fea0003c00000 */
[----:B------:R0:W1:Y:S02]  /*5490*/  SHFL.DOWN P4, R208, R212, R209, R214 ;  /* 0x080000d1d4d07389 */ /* 0x00006400000800d6 */
[----:B01----:R-:W-:Y:S01]  /*54a0*/  ENDCOLLECTIVE ;  /* 0x000000000000791b */ /* 0x003fe20003800000 */
.L_x_1693:
[----:B------:R-:W-:-:S05]  /*54b0*/  FADD.FTZ R130, R135, R162 ;  /* 0x000000a287827221 */ /* 0x000fca0000010000 */
[----:B------:R-:W-:Y:S02]  /*54c0*/  MOV R212, R130 ;  /* 0x0000008200d47202 */ /* 0x000fe40000000f00 */
[----:B------:R-:W-:-:S07]  /*54d0*/  MOV R162, R208 ;  /* 0x000000d000a27202 */ /* 0x000fce0000000f00 */
[----:B------:R-:W-:Y:S05]  /*54e0*/  WARPSYNC.COLLECTIVE R175, `(.L_x_1694) ;  /* 0x00000000af087348 */ /* 0x000fea0003c00000 */
[----:B------:R0:W1:Y:S02]  /*54f0*/  SHFL.DOWN P4, R208, R212, R209, R214 ;  /* 0x080000d1d4d07389 */ /* 0x00006400000800d6 */
[----:B01----:R-:W-:Y:S01]  /*5500*/  ENDCOLLECTIVE ;  /* 0x000000000000791b */ /* 0x003fe20003800000 */
.L_x_1694:
[----:B------:R-:W-:Y:S01]  /*5510*/  MOV R131, R208 ;  /* 0x000000d000837202 */ /* 0x000fe20000000f00 */
[----:B------:R-:W-:Y:S06]  /*5520*/  BRA `(.L_x_1695) ;  /* 0xffffffcc005c7947 */ /* 0x000fec000383ffff */
.L_x_1696:
        /* <DEDUP_REMOVED lines=13> */
.L_x_13882:


//--------------------- .text._ZN10layer_norm13ln_bwd_kernelINS_13Kernel_traitsI6__halfS2_S2_S2_fjLj4096ELj1ELj1ELj4ELj16ENS_18Kernel_traits_baseILj4096ES2_S2_S2_S2_fjLj128EEEEELb0ELb0ELb1ELb1EEEvNS_9BwdParamsE --------------------------
	.section	.text._ZN10layer_norm13ln_bwd_kernelINS_13Kernel_traitsI6__halfS2_S2_S2_fjLj4096ELj1ELj1ELj4ELj16ENS_18Kernel_traits_baseILj4096ES2_S2_S2_S2_fjLj128EEEEELb0ELb0ELb1ELb1EEEvNS_9BwdParamsE,"ax",@progbits
	.align	128
        .global         _ZN10layer_norm13ln_bwd_kernelINS_13Kernel_traitsI6__halfS2_S2_S2_fjLj4096ELj1ELj1ELj4ELj16ENS_18Kernel_traits_baseILj4096ES2_S2_S2_S2_fjLj128EEEEELb0ELb0ELb1ELb1EEEvNS_9BwdParamsE
        .type           _ZN10layer_norm13ln_bwd_kernelINS_13Kernel_traitsI6__halfS2_S2_S2_fjLj4096ELj1ELj1ELj4ELj16ENS_18Kernel_traits_baseILj4096ES2_S2_S2_S2_fjLj128EEEEELb0ELb0ELb1ELb1EEEvNS_9BwdParamsE,@function
        .size           _ZN10layer_norm13ln_bwd_kernelINS_13Kernel_traitsI6__halfS2_S2_S2_fjLj4096ELj1ELj1ELj4ELj16ENS_18Kernel_traits_baseILj4096ES2_S2_S2_S2_fjLj128EEEEELb0ELb0ELb1ELb1EEEvNS_9BwdParamsE,(.L_x_13883 - _ZN10layer_norm13ln_bwd_kernelINS_13Kernel_traitsI6__halfS2_S2_S2_fjLj4096ELj1ELj1ELj4ELj16ENS_18Kernel_traits_baseILj4096ES2_S2_S2_S2_fjLj128EEEEELb0ELb0ELb1ELb1EEEvNS_9BwdParamsE)
        .other          _ZN10layer_norm13ln_bwd_kernelINS_13Kernel_traitsI6__halfS2_S2_S2_fjLj4096ELj1ELj1ELj4ELj16ENS_18Kernel_traits_baseILj4096ES2_S2_S2_S2_fjLj128EEEEELb0ELb0ELb1ELb1EEEvNS_9BwdParamsE,@"STO_CUDA_ENTRY STV_DEFAULT"
_ZN10layer_norm13ln_bwd_kernelINS_13Kernel_traitsI6__halfS2_S2_S2_fjLj4096ELj1ELj1ELj4ELj16ENS_18Kernel_traits_baseILj4096ES2_S2_S2_S2_fjLj128EEEEELb0ELb0ELb1ELb1EEEvNS_9BwdParamsE:
.text._ZN10layer_norm13ln_bwd_kernelINS_13Kernel_traitsI6__halfS2_S2_S2_fjLj4096ELj1ELj1ELj4ELj16ENS_18Kernel_traits_baseILj4096ES2_S2_S2_S2_fjLj128EEEEELb0ELb0ELb1ELb1EEEvNS_9BwdParamsE:
        /* <DEDUP_REMOVED lines=45> */
.L_x_1697:
[----:B------:R-:W-:Y:S01]  /*02d0*/  SHF.L.U32 R3, R0, 0x4, RZ ;  /* 0x0000000400037819 */ /* 0x000fe200000006ff */
[----:B------:R-:W-:Y:S01]  /*02e0*/  ULDC.64 UR6, c[0x0][0x260] ;  /* 0x0000980000067ab9 */ /* 0x000fe20000000a00 */
[----:B------:R-:W0:Y:S02]  /*02f0*/  LDC.U8 R156, c[0x0][0x2a0] ;  /* 0x0000a800ff9c7b82 */ /* 0x000e240000000000 */
[----:B------:R-:W-:-:S04]  /*0300*/  LOP3.LUT R3, R3, 0x7f0, RZ, 0xc0, !PT ;  /* 0x000007f003037812 */ /* 0x000fc800078ec0ff */
[----:B------:R-:W-:-:S04]  /*0310*/  IADD3 R14, P0, R3, UR6, RZ ;  /* 0x00000006030e7c10 */ /* 0x000fc8000ff1e0ff */
[----:B------:R-:W-:-:S05]  /*0320*/  IADD3.X R15, RZ, UR7, RZ, P0, !PT ;  /* 0x00000007ff0f7c10 */ /* 0x000fca00087fe4ff */
        /* <DEDUP_REMOVED lines=41> */
[--C-:B---3--:R-:W-:Y:S02]  /*05c0*/  HADD2.F32 R12, -RZ, R16.reuse.H0_H0 ;  /* 0x20000010ff0c7230 */ /* 0x108fe40000004100 */
[----:B------:R-:W-:-:S02]  /*05d0*/  HADD2.F32 R13, -RZ, R16.H1_H1 ;  /* 0x30000010ff0d7230 */ /* 0x000fc40000004100 */
[--C-:B-1----:R-:W-:Y:S02]  /*05e0*/  HADD2.F32 R14, -RZ, R17.reuse.H0_H0 ;  /* 0x20000011ff0e7230 */ /* 0x102fe40000004100 */
[----:B------:R-:W-:Y:S02]  /*05f0*/  HADD2.F32 R15, -RZ, R17.H1_H1 ;  /* 0x30000011ff0f7230 */ /* 0x000fe40000004100 */
[--C-:B----4-:R-:W-:Y:S02]  /*0600*/  HADD2.F32 R20, -RZ, R24.reuse.H0_H0 ;  /* 0x20000018ff147230 */ /* 0x110fe40000004100 */
        /* <DEDUP_REMOVED lines=15> */
[----:B------:R-:W-:Y:S02]  /*0700*/  HADD2.F32 R10, -RZ, R11.H0_H0 ;  /* 0x2000000bff0a7230 */ /* 0x000fe40000004100 */
[----:B------:R-:W-:Y:S02]  /*0710*/  HADD2.F32 R18, -RZ, R19.H0_H0 ;  /* 0x20000013ff127230 */ /* 0x000fe40000004100 */
[----:B------:R-:W-:Y:S02]  /*0720*/  HADD2.F32 R26, -RZ, R27.H0_H0 ;  /* 0x2000001bff1a7230 */ /* 0x000fe40000004100 */
[----:B------:R-:W-:Y:S02]  /*0730*/  HADD2.F32 R34, -RZ, R35.H0_H0 ;  /* 0x20000023ff227230 */ /* 0x000fe40000004100 */
[----:B------:R-:W-:Y:S02]  /*0740*/  HADD2.F32 R11, -RZ, R11.H1_H1 ;  /* 0x3000000bff0b7230 */ /* 0x000fe40000004100 */
[----:B------:R-:W-:-:S02]  /*0750*/  HADD2.F32 R19, -RZ, R19.H1_H1 ;  /* 0x30000013ff137230 */ /* 0x000fc40000004100 */
[----:B------:R-:W-:Y:S02]  /*0760*/  HADD2.F32 R27, -RZ, R27.H1_H1 ;  /* 0x3000001bff1b7230 */ /* 0x000fe40000004100 */
[----:B0-----:R-:W-:-:S07]  /*0770*/  HADD2.F32 R35, -RZ, R35.H1_H1 ;  /* 0x30000023ff237230 */ /* 0x001fce0000004100 */
.L_x_1799:
        /* <DEDUP_REMOVED lines=17> */
[C---:B------:R-:W-:Y:S02]  /*0890*/  IADD3 R160, R207.reuse, 0x80, RZ ;  /* 0x00000080cfa07810 */ /* 0x040fe40007ffe0ff */
[C---:B------:R-:W-:Y:S02]  /*08a0*/  IADD3 R159, R207.reuse, 0x100, RZ ;  /* 0x00000100cf9f7810 */ /* 0x040fe40007ffe0ff */
        /* <DEDUP_REMOVED lines=8> */
[----:B------:R-:W-:Y:S01]  /*0930*/  HFMA2.MMA R126, -RZ, RZ, 0, 0 ;  /* 0x00000000ff7e7435 */ /* 0x000fe200000001ff */
[----:B------:R-:W-:Y:S02]  /*0940*/  MOV R214, UR15 ;  /* 0x0000000f00d67c02 */ /* 0x000fe40008000f00 */
[----:B------:R-:W-:Y:S02]  /*0950*/  ISETP.NE.U32.AND P0, PT, R213, RZ, PT ;  /* 0x000000ffd500720c */ /* 0x000fe40003f05070 */
[----:B------:R-:W-:Y:S02]  /*0960*/  MOV R124, RZ ;  /* 0x000000ff007c7202 */ /* 0x000fe40000000f00 */
[----:B------:R-:W-:-:S13]  /*0970*/  ISETP.NE.AND.EX P0, PT, R214, RZ, PT, P0 ;  /* 0x000000ffd600720c */ /* 0x000fda0003f05300 */
[----:B------:R-:W-:Y:S05]  /*0980*/  @!P0 BRA `(.L_x_1701) ;  /* 0x0000001400388947 */ /* 0x000fea0003800000 */
[----:B------:R0:W5:Y:S04]  /*0990*/  LDG.E.128 R48, desc[UR4][R168.64] ;  /* 0x00000004a8307981 */ /* 0x000168000c1e1d00 */
[----:B------:R0:W5:Y:S04]  /*09a0*/  LDG.E.128 R44, desc[UR4][R166.64] ;  /* 0x00000004a62c7981 */ /* 0x000168000c1e1d00 */
[----:B------:R0:W5:Y:S04]  /*09b0*/  LDG.E.128 R40, desc[UR4][R164.64] ;  /* 0x00000004a4287981 */ /* 0x000168000c1e1d00 */
[----:B------:R0:W5:Y:S01]  /*09c0*/  LDG.E.128 R36, desc[UR4][R162.64] ;  /* 0x00000004a2247981 */ /* 0x000162000c1e1d00 */
[----:B------:R-:W-:-:S02]  /*09d0*/  MOV R124, RZ ;  /* 0x000000ff007c7202 */ /* 0x000fc40000000f00 */
[----:B------:R-:W-:Y:S01]  /*09e0*/  MOV R126, RZ ;  /* 0x000000ff007e7202 */ /* 0x000fe20000000f00 */
[----:B------:R-:W-:Y:S06]  /*09f0*/  BRA `(.L_x_1701) ;  /* 0x00000014001c7947 */ /* 0x000fec0003800000 */
.L_x_1700:
        /* <DEDUP_REMOVED lines=8> */
[----:B0-----:R-:W-:-:S03]  /*0a80*/  IMAD.WIDE.U32 R124, R207, 0x10, R148 ;  /* 0x00000010cf7c7825 */ /* 0x001fc600078e0094 */
[C---:B------:R-:W-:Y:S02]  /*0a90*/  IADD3 R137, R3.reuse, 0x80, RZ ;  /* 0x0000008003897810 */ /* 0x040fe40007ffe0ff */
[----:B------:R-:W-:Y:S01]  /*0aa0*/  IADD3 R145, R3, 0x100, RZ ;  /* 0x0000010003917810 */ /* 0x000fe20007ffe0ff */
[----:B------:R-:W-:Y:S01]  /*0ab0*/  IMAD.WIDE.U32 R132, R160, 0x10, R148 ;  /* 0x00000010a0847825 */ /* 0x000fe200078e0094 */
[----:B------:R-:W3:Y:S03]  /*0ac0*/  LDG.E.128 R124, desc[UR4][R124.64] ;  /* 0x000000047c7c7981 */ /* 0x000ee6000c1e1d00 */
[----:B-1----:R-:W-:Y:S02]  /*0ad0*/  IMAD.WIDE R170, R2, 0x4, R170 ;  /* 0x0000000402aa7825 */ /* 0x002fe400078e02aa */
[----:B------:R-:W4:Y:S02]  /*0ae0*/  LDG.E.128 R132, desc[UR4][R132.64] ;  /* 0x0000000484847981 */ /* 0x000f24000c1e1d00 */
[----:B------:R-:W-:-:S02]  /*0af0*/  IMAD.WIDE.U32 R140, R159, 0x10, R148 ;  /* 0x000000109f8c7825 */ /* 0x000fc400078e0094 */
[----:B------:R0:W4:Y:S02]  /*0b00*/  LDG.E R170, desc[UR4][R170.64] ;  /* 0x00000004aaaa7981 */ /* 0x000124000c1e1900 */
[--C-:B--2---:R-:W-:Y:S02]  /*0b10*/  IMAD.WIDE.U32 R128, R3, 0x10, R152.reuse ;  /* 0x0000001003807825 */ /* 0x104fe400078e0098 */
[----:B------:R-:W2:Y:S02]  /*0b20*/  LDG.E.128 R140, desc[UR4][R140.64] ;  /* 0x000000048c8c7981 */ /* 0x000ea4000c1e1d00 */
[--C-:B------:R-:W-:Y:S02]  /*0b30*/  IMAD.WIDE.U32 R136, R137, 0x10, R152.reuse ;  /* 0x0000001089887825 */ /* 0x100fe400078e0098 */
[----:B------:R-:W2:Y:S02]  /*0b40*/  LDG.E.128 R128, desc[UR4][R128.64] ;  /* 0x0000000480807981 */ /* 0x000ea4000c1e1d00 */
[----:B------:R-:W-:-:S02]  /*0b50*/  IMAD.WIDE.U32 R144, R145, 0x10, R152 ;  /* 0x0000001091907825 */ /* 0x000fc400078e0098 */
[----:B------:R-:W2:Y:S02]  /*0b60*/  LDG.E.128 R136, desc[UR4][R136.64] ;  /* 0x0000000488887981 */ /* 0x000ea4000c1e1d00 */
[----:B------:R-:W-:Y:S02]  /*0b70*/  IMAD.WIDE.U32 R148, R157, 0x10, R148 ;  /* 0x000000109d947825 */ /* 0x000fe400078e0094 */
[----:B------:R-:W2:Y:S04]  /*0b80*/  LDG.E.128 R144, desc[UR4][R144.64] ;  /* 0x0000000490907981 */ /* 0x000ea8000c1e1d00 */
[----:B------:R-:W2:Y:S01]  /*0b90*/  LDG.E.128 R148, desc[UR4][R148.64] ;  /* 0x0000000494947981 */ /* 0x000ea2000c1e1d00 */
[----:B------:R-:W-:-:S05]  /*0ba0*/  IADD3 R3, R3, 0x180, RZ ;  /* 0x0000018003037810 */ /* 0x000fca0007ffe0ff */
[----:B------:R-:W-:-:S06]  /*0bb0*/  IMAD.WIDE.U32 R152, R3, 0x10, R152 ;  /* 0x0000001003987825 */ /* 0x000fcc00078e0098 */
[----:B------:R-:W2:Y:S01]  /*0bc0*/  LDG.E.128 R152, desc[UR4][R152.64] ;  /* 0x0000000498987981 */ /* 0x000ea2000c1e1d00 */
[----:B------:R-:W-:Y:S02]  /*0bd0*/  MOV R213, UR14 ;  /* 0x0000000e00d57c02 */ /* 0x000fe40008000f00 */
[----:B------:R-:W-:Y:S02]  /*0be0*/  MOV R214, UR15 ;  /* 0x0000000f00d67c02 */ /* 0x000fe40008000f00 */
[----:B------:R-:W-:-:S04]  /*0bf0*/  ISETP.NE.U32.AND P0, PT, R213, RZ, PT ;  /* 0x000000ffd500720c */ /* 0x000fc80003f05070 */
[----:B------:R-:W-:-:S13]  /*0c00*/  ISETP.NE.AND.EX P0, PT, R214, RZ, PT, P0 ;  /* 0x000000ffd600720c */ /* 0x000fda0003f05300 */
[----:B------:R-:W5:Y:S04]  /*0c10*/  @P0 LDG.E.128 R48, desc[UR4][R168.64] ;  /* 0x00000004a8300981 */ /* 0x000f68000c1e1d00 */
[----:B------:R-:W5:Y:S04]  /*0c20*/  @P0 LDG.E.128 R44, desc[UR4][R166.64] ;  /* 0x00000004a62c0981 */ /* 0x000f68000c1e1d00 */
[----:B------:R1:W5:Y:S04]  /*0c30*/  @P0 LDG.E.128 R40, desc[UR4][R164.64] ;  /* 0x00000004a4280981 */ /* 0x000368000c1e1d00 */
[----:B------:R2:W5:Y:S01]  /*0c40*/  @P0 LDG.E.128 R36, desc[UR4][R162.64] ;  /* 0x00000004a2240981 */ /* 0x000562000c1e1d00 */
[----:B------:R-:W-:Y:S01]  /*0c50*/  ISETP.NE.AND P0, PT, R156, RZ, PT ;  /* 0x000000ff9c00720c */ /* 0x000fe20003f05270 */
[----:B---3--:R-:W-:-:S02]  /*0c60*/  HADD2.F32 R3, -RZ, R124.H0_H0 ;  /* 0x2000007cff037230 */ /* 0x008fc40000004100 */
[----:B------:R-:W-:Y:S02]  /*0c70*/  HADD2.F32 R161, -RZ, R124.H1_H1 ;  /* 0x3000007cffa17230 */ /* 0x000fe40000004100 */
[--C-:B0-----:R-:W-:Y:S01]  /*0c80*/  HADD2.F32 R171, -RZ, R125.reuse.H0_H0 ;  /* 0x2000007dffab7230 */ /* 0x101fe20000004100 */
[----:B----4-:R-:W-:Y:S01]  /*0c90*/  FSEL R235, R170, RZ, !P0 ;  /* 0x000000ffaaeb7208 */ /* 0x010fe20004000000 */
[----:B------:R-:W-:Y:S02]  /*0ca0*/  HADD2.F32 R172, -RZ, R125.H1_H1 ;  /* 0x3000007dffac7230 */ /* 0x000fe40000004100 */
[----:B-1----:R-:W-:Y:S02]  /*0cb0*/  HADD2.F32 R165, -RZ, R132.H0_H0 ;  /* 0x20000084ffa57230 */ /* 0x002fe40000004100 */
[----:B------:R-:W-:Y:S02]  /*0cc0*/  HADD2.F32 R173, -RZ, R126.H0_H0 ;  /* 0x2000007effad7230 */ /* 0x000fe40000004100 */
[----:B------:R-:W-:Y:S01]  /*0cd0*/  FADD.FTZ R3, -R235, R3 ;  /* 0x00000003eb037221 */ /* 0x000fe20000010100 */
[----:B------:R-:W-:-:S02]  /*0ce0*/  HADD2.F32 R132, -RZ, R132.H1_H1 ;  /* 0x30000084ff847230 */ /* 0x000fc40000004100 */
[C---:B------:R-:W-:Y:S01]  /*0cf0*/  FADD.FTZ R161, -R235.reuse, R161 ;  /* 0x000000a1eba17221 */ /* 0x040fe20000010100 */
[----:B------:R-:W-:Y:S02]  /*0d00*/  HADD2.F32 R174, -RZ, R126.H1_H1 ;  /* 0x3000007effae7230 */ /* 0x000fe40000004100 */
[--C-:B------:R-:W-:Y:S02]  /*0d10*/  HADD2.F32 R169, -RZ, R134.reuse.H0_H0 ;  /* 0x20000086ffa97230 */ /* 0x100fe40000004100 */
[----:B------:R-:W-:Y:S02]  /*0d20*/  HADD2.F32 R176, -RZ, R127.H0_H0 ;  /* 0x2000007fffb07230 */ /* 0x000fe40000004100 */
[--C-:B------:R-:W-:Y:S02]  /*0d30*/  HADD2.F32 R166, -RZ, R133.reuse.H0_H0 ;  /* 0x20000085ffa67230 */ /* 0x100fe40000004100 */
[----:B------:R-:W-:Y:S02]  /*0d40*/  HADD2.F32 R167, -RZ, R133.H1_H1 ;  /* 0x30000085ffa77230 */ /* 0x000fe40000004100 */
[----:B------:R-:W-:Y:S01]  /*0d50*/  FADD.FTZ R133, -R235, R171 ;  /* 0x000000abeb857221 */ /* 0x000fe20000010100 */
[----:B------:R-:W-:-:S02]  /*0d60*/  HADD2.F32 R134, -RZ, R134.H1_H1 ;  /* 0x30000086ff867230 */ /* 0x000fc40000004100 */
[----:B------:R-:W-:Y:S02]  /*0d70*/  HADD2.F32 R168, -RZ, R127.H1_H1 ;  /* 0x3000007fffa87230 */ /* 0x000fe40000004100 */
[--C-:B--2---:R-:W-:Y:S02]  /*0d80*/  HADD2.F32 R179, -RZ, R130.reuse.H0_H0 ;  /* 0x20000082ffb37230 */ /* 0x104fe40000004100 */
[----:B------:R-:W-:Y:S02]  /*0d90*/  HADD2.F32 R182, -RZ, R130.H1_H1 ;  /* 0x30000082ffb67230 */ /* 0x000fe40000004100 */
[--C-:B------:R-:W-:Y:S02]  /*0da0*/  HADD2.F32 R181, -RZ, R131.reuse.H0_H0 ;  /* 0x20000083ffb57230 */ /* 0x100fe40000004100 */
[----:B------:R-:W-:Y:S02]  /*0db0*/  HADD2.F32 R184, -RZ, R131.H1_H1 ;  /* 0x30000083ffb87230 */ /* 0x000fe40000004100 */
[----:B------:R-:W-:-:S02]  /*0dc0*/  HADD2.F32 R189, -RZ, R135.H0_H0 ;  /* 0x20000087ffbd7230 */ /* 0x000fc40000004100 */
[----:B------:R-:W-:Y:S02]  /*0dd0*/  HADD2.F32 R190, -RZ, R135.H1_H1 ;  /* 0x30000087ffbe7230 */ /* 0x000fe40000004100 */
[C---:B------:R-:W-:Y:S01]  /*0de0*/  FADD.FTZ R135, -R235.reuse, R172 ;  /* 0x000000aceb877221 */ /* 0x040fe20000010100 */
[--C-:B------:R-:W-:Y:S02]  /*0df0*/  HADD2.F32 R183, -RZ, R136.reuse.H0_H0 ;  /* 0x20000088ffb77230 */ /* 0x100fe40000004100 */
[----:B------:R-:W-:Y:S02]  /*0e00*/  HADD2.F32 R186, -RZ, R136.H1_H1 ;  /* 0x30000088ffba7230 */ /* 0x000fe40000004100 */
[----:B------:R-:W-:Y:S01]  /*0e10*/  FADD.FTZ R173, -R235, R173 ;  /* 0x000000adebad7221 */ /* 0x000fe20000010100 */
[----:B------:R-:W-:Y:S02]  /*0e20*/  HADD2.F32 R175, -RZ, R128.H0_H0 ;  /* 0x20000080ffaf7230 */ /* 0x000fe40000004100 */
[----:B-----5:R-:W-:Y:S01]  /*0e30*/  FMUL.FTZ R3, R158, R3 ;  /* 0x000000039e037220 */ /* 0x020fe20000410000 */
[----:B------:R-:W-:-:S02]  /*0e40*/  HADD2.F32 R136, -RZ, R140.H0_H0 ;  /* 0x2000008cff887230 */ /* 0x000fc40000004100 */
[--C-:B------:R-:W-:Y:S02]  /*0e50*/  HADD2.F32 R131, -RZ, R145.reuse.H0_H0 ;  /* 0x20000091ff837230 */ /* 0x100fe40000004100 */
[----:B------:R-:W-:Y:S02]  /*0e60*/  HADD2.F32 R130, -RZ, R145.H1_H1 ;  /* 0x30000091ff827230 */ /* 0x000fe40000004100 */
[----:B------:R-:W-:Y:S01]  /*0e70*/  FADD.FTZ R145, -R235, R132 ;  /* 0x00000084eb917221 */ /* 0x000fe20000010100 */
[----:B------:R-:W-:Y:S02]  /*0e80*/  HADD2.F32 R178, -RZ, R128.H1_H1 ;  /* 0x30000080ffb27230 */ /* 0x000fe40000004100 */
[----:B------:R-:W-:Y:S01]  /*0e90*/  FMUL.FTZ R132, R158, R161 ;  /* 0x000000a19e847220 */ /* 0x000fe20000410000 */
[--C-:B------:R-:W-:Y:S02]  /*0ea0*/  HADD2.F32 R177, -RZ, R129.reuse.H0_H0 ;  /* 0x20000081ffb17230 */ /* 0x100fe40000004100 */
[----:B------:R-:W-:-:S02]  /*0eb0*/  HADD2.F32 R180, -RZ, R129.H1_H1 ;  /* 0x30000081ffb47230 */ /* 0x000fc40000004100 */
[--C-:B------:R-:W-:Y:S02]  /*0ec0*/  HADD2.F32 R185, -RZ, R137.reuse.H0_H0 ;  /* 0x20000089ffb97230 */ /* 0x100fe40000004100 */
[----:B------:R-:W-:Y:S02]  /*0ed0*/  HADD2.F32 R188, -RZ, R137.H1_H1 ;  /* 0x30000089ffbc7230 */ /* 0x000fe40000004100 */
[C---:B------:R-:W-:Y:S01]  /*0ee0*/  FADD.FTZ R137, -R235.reuse, R174 ;  /* 0x000000aeeb897221 */ /* 0x040fe20000010100 */
[--C-:B------:R-:W-:Y:S02]  /*0ef0*/  HADD2.F32 R187, -RZ, R138.reuse.H0_H0 ;  /* 0x2000008affbb7230 */ /* 0x100fe40000004100 */
[----:B------:R-:W-:Y:S02]  /*0f00*/  HADD2.F32 R164, -RZ, R138.H1_H1 ;  /* 0x3000008affa47230 */ /* 0x000fe40000004100 */
[----:B------:R-:W-:Y:S01]  /*0f10*/  FADD.FTZ R171, -R235, R134 ;  /* 0x00000086ebab7221 */ /* 0x000fe20000010100 */
[----:B------:R-:W-:-:S02]  /*0f20*/  HADD2.F32 R129, -RZ, R139.H0_H0 ;  /* 0x2000008bff817230 */ /* 0x000fc40000004100 */
[C---:B------:R-:W-:Y:S01]  /*0f30*/  FMUL.FTZ R133, R158.reuse, R133 ;  /* 0x000000859e857220 */ /* 0x040fe20000410000 */
[----:B------:R-:W-:Y:S02]  /*0f40*/  HADD2.F32 R124, -RZ, R139.H1_H1 ;  /* 0x3000008bff7c7230 */ /* 0x000fe40000004100 */
[C---:B------:R-:W-:Y:S01]  /*0f50*/  FADD.FTZ R139, -R235.reuse, R176 ;  /* 0x000000b0eb8b7221 */ /* 0x040fe20000010100 */
[----:B------:R-:W-:Y:S02]  /*0f60*/  HADD2.F32 R140, -RZ, R140.H1_H1 ;  /* 0x3000008cff8c7230 */ /* 0x000fe40000004100 */
[--C-:B------:R-:W-:Y:S02]  /*0f70*/  HADD2.F32 R138, -RZ, R141.reuse.H0_H0 ;  /* 0x2000008dff8a7230 */ /* 0x100fe40000004100 */
[----:B------:R-:W-:Y:S01]  /*0f80*/  FMUL.FTZ R134, R158, R135 ;  /* 0x000000879e867220 */ /* 0x000fe20000410000 */
[----:B------:R-:W-:Y:S02]  /*0f90*/  HADD2.F32 R192, -RZ, R141.H1_H1 ;  /* 0x3000008dffc07230 */ /* 0x000fe40000004100 */
[----:B------:R-:W-:Y:S01]  /*0fa0*/  FADD.FTZ R141, -R235, R168 ;  /* 0x000000a8eb8d7221 */ /* 0x000fe20000010100 */
[----:B------:R-:W-:-:S02]  /*0fb0*/  HADD2.F32 R196, -RZ, R143.H0_H0 ;  /* 0x2000008fffc47230 */ /* 0x000fc40000004100 */
[C---:B------:R-:W-:Y:S01]  /*0fc0*/  FADD.FTZ R189, -R235.reuse, R189 ;  /* 0x000000bdebbd7221 */ /* 0x040fe20000010100 */
[----:B------:R-:W-:Y:S02]  /*0fd0*/  HADD2.F32 R198, -RZ, R143.H1_H1 ;  /* 0x3000008fffc67230 */ /* 0x000fe40000004100 */
[C---:B------:R-:W-:Y:S01]  /*0fe0*/  FADD.FTZ R143, -R235.reuse, R165 ;  /* 0x000000a5eb8f7221 */ /* 0x040fe20000010100 */
[----:B------:R-:W-:Y:S02]  /*0ff0*/  HADD2.F32 R194, -RZ, R142.H0_H0 ;  /* 0x2000008effc27230 */ /* 0x000fe40000004100 */
[----:B------:R-:W-:Y:S01]  /*1000*/  FADD.FTZ R193, -R235, R136 ;  /* 0x00000088ebc17221 */ /* 0x000fe20000010100 */
[--C-:B------:R-:W-:Y:S02]  /*1010*/  HADD2.F32 R127, -RZ, R146.reuse.H0_H0 ;  /* 0x20000092ff7f7230 */ /* 0x100fe40000004100 */
[----:B------:R-:W-:Y:S01]  /*1020*/  FMUL.FTZ R135, R158, R173 ;  /* 0x000000ad9e877220 */ /* 0x000fe20000410000 */
[----:B------:R-:W-:-:S02]  /*1030*/  HADD2.F32 R128, -RZ, R146.H1_H1 ;  /* 0x30000092ff807230 */ /* 0x000fc40000004100 */
[-C--:B------:R-:W-:Y:S01]  /*1040*/  FFMA.FTZ R116, R3, R175.reuse, R116 ;  /* 0x000000af03747223 */ /* 0x080fe20000010074 */
[----:B------:R-:W-:Y:S01]  /*1050*/  FADD.FTZ R92, R92, R175 ;  /* 0x000000af5c5c7221 */ /* 0x000fe20000010000 */
[----:B------:R-:W-:Y:S01]  /*1060*/  FMUL.FTZ R176, R4, R175 ;  /* 0x000000af04b07220 */ /* 0x000fe20000410000 */
[----:B------:R-:W-:Y:S02]  /*1070*/  HADD2.F32 R142, -RZ, R142.H1_H1 ;  /* 0x3000008eff8e7230 */ /* 0x000fe40000004100 */
[----:B------:R-:W-:Y:S01]  /*1080*/  FMUL.FTZ R136, R158, R137 ;  /* 0x000000899e887220 */ /* 0x000fe20000410000 */
[--C-:B------:R-:W-:Y:S02]  /*1090*/  HADD2.F32 R125, -RZ, R147.reuse.H0_H0 ;  /* 0x20000093ff7d7230 */ /* 0x100fe40000004100 */
[----:B------:R-:W-:Y:S01]  /*10a0*/  FFMA.FTZ R117, R132, R178, R117 ;  /* 0x000000b284757223 */ /* 0x000fe20000010075 */
[----:B------:R-:W-:Y:S02]  /*10b0*/  HADD2.F32 R126, -RZ, R147.H1_H1 ;  /* 0x30000093ff7e7230 */ /* 0x000fe40000004100 */
[----:B------:R-:W-:Y:S01]  /*10c0*/  FADD.FTZ R93, R93, R178 ;  /* 0x000000b25d5d7221 */ /* 0x000fe20000010000 */
[----:B------:R-:W-:-:S02]  /*10d0*/  HADD2.F32 R146, -RZ, R149.H0_H0 ;  /* 0x20000095ff927230 */ /* 0x000fc40000004100 */
[----:B------:R-:W-:Y:S01]  /*10e0*/  FMUL.FTZ R175, R5, R178 ;  /* 0x000000b205af7220 */ /* 0x000fe20000410000 */
[----:B------:R-:W-:Y:S02]  /*10f0*/  HADD2.F32 R199, -RZ, R149.H1_H1 ;  /* 0x30000095ffc77230 */ /* 0x000fe40000004100 */
[C---:B------:R-:W-:Y:S01]  /*1100*/  FADD.FTZ R147, -R235.reuse, R166 ;  /* 0x000000a6eb937221 */ /* 0x040fe20000010100 */
[C---:B------:R-:W-:Y:S01]  /*1110*/  FADD.FTZ R195, -R235.reuse, R140 ;  /* 0x0000008cebc37221 */ /* 0x040fe20000010100 */
[----:B------:R-:W-:Y:S01]  /*1120*/  FADD.FTZ R197, -R235, R138 ;  /* 0x0000008aebc57221 */ /* 0x000fe20000010100 */
[----:B------:R-:W-:Y:S01]  /*1130*/  FMUL.FTZ R137, R158, R139 ;  /* 0x0000008b9e897220 */ /* 0x000fe20000410000 */
[-C--:B------:R-:W-:Y:S01]  /*1140*/  FFMA.FTZ R118, R133, R177.reuse, R118 ;  /* 0x000000b185767223 */ /* 0x080fe20000010076 */
[----:B------:R-:W-:Y:S01]  /*1150*/  FADD.FTZ R94, R94, R177 ;  /* 0x000000b15e5e7221 */ /* 0x000fe20000010000 */
[----:B------:R-:W-:Y:S01]  /*1160*/  FMUL.FTZ R178, R6, R177 ;  /* 0x000000b106b27220 */ /* 0x000fe20000410000 */
[----:B------:R-:W-:-:S02]  /*1170*/  HADD2.F32 R200, -RZ, R151.H0_H0 ;  /* 0x20000097ffc87230 */ /* 0x000fc40000004100 */
[C---:B------:R-:W-:Y:S01]  /*1180*/  FADD.FTZ R149, -R235.reuse, R167 ;  /* 0x000000a7eb957221 */ /* 0x040fe20000010100 */
[----:B------:R-:W-:Y:S02]  /*1190*/  HADD2.F32 R201, -RZ, R151.H1_H1 ;  /* 0x30000097ffc97230 */ /* 0x000fe40000004100 */
[----:B------:R-:W-:Y:S01]  /*11a0*/  FADD.FTZ R191, -R235, R190 ;  /* 0x000000beebbf7221 */ /* 0x000fe20000010100 */
[C---:B------:R-:W-:Y:S01]  /*11b0*/  FMUL.FTZ R138, R158.reuse, R141 ;  /* 0x0000008d9e8a7220 */ /* 0x040fe20000410000 */
[----:B------:R-:W-:Y:S01]  /*11c0*/  FMUL.FTZ R140, R158, R145 ;  /* 0x000000919e8c7220 */ /* 0x000fe20000410000 */
[-C--:B------:R-:W-:Y:S01]  /*11d0*/  FFMA.FTZ R119, R134, R180.reuse, R119 ;  /* 0x000000b486777223 */ /* 0x080fe20000010077 */
[----:B------:R-:W-:Y:S01]  /*11e0*/  FADD.FTZ R95, R95, R180 ;  /* 0x000000b45f5f7221 */ /* 0x000fe20000010000 */
[----:B------:R-:W-:Y:S01]  /*11f0*/  FMUL.FTZ R177, R7, R180 ;  /* 0x000000b407b17220 */ /* 0x000fe20000410000 */
[----:B------:R-:W-:Y:S01]  /*1200*/  FADD.FTZ R151, -R235, R169 ;  /* 0x000000a9eb977221 */ /* 0x000fe20000010100 */
[C---:B------:R-:W-:Y:S01]  /*1210*/  FMUL.FTZ R139, R158.reuse, R143 ;  /* 0x0000008f9e8b7220 */ /* 0x040fe20000410000 */
[----:B------:R-:W-:Y:S01]  /*1220*/  FMUL.FTZ R145, R158, R189 ;  /* 0x000000bd9e917220 */ /* 0x000fe20000410000 */
[-C--:B------:R-:W-:Y:S01]  /*1230*/  FFMA.FTZ R120, R135, R179.reuse, R120 ;  /* 0x000000b387787223 */ /* 0x080fe20000010078 */
[----:B------:R-:W-:Y:S01]  /*1240*/  FADD.FTZ R88, R88, R179 ;  /* 0x000000b358587221 */ /* 0x000fe20000010000 */
[----:B------:R-:W-:Y:S01]  /*1250*/  FMUL.FTZ R180, R8, R179 ;  /* 0x000000b308b47220 */ /* 0x000fe20000410000 */
[----:B------:R-:W-:Y:S01]  /*1260*/  FADD.FTZ R190, RZ, R176 ;  /* 0x000000b0ffbe7221 */ /* 0x000fe20000010000 */
[-C--:B------:R-:W-:Y:S01]  /*1270*/  FFMA.FTZ R121, R136, R182.reuse, R121 ;  /* 0x000000b688797223 */ /* 0x080fe20000010079 */
[----:B------:R-:W-:Y:S01]  /*1280*/  FADD.FTZ R89, R89, R182 ;  /* 0x000000b659597221 */ /* 0x000fe20000010000 */
[----:B------:R-:W-:Y:S01]  /*1290*/  FMUL.FTZ R179, R9, R182 ;  /* 0x000000b609b37220 */ /* 0x000fe20000410000 */
[----:B------:R-:W-:Y:S01]  /*12a0*/  FFMA.FTZ R189, R3, R176, RZ ;  /* 0x000000b003bd7223 */ /* 0x000fe200000100ff */
[C---:B------:R-:W-:Y:S01]  /*12b0*/  FADD.FTZ R215, -R235.reuse, R142 ;  /* 0x0000008eebd77221 */ /* 0x040fe20000010100 */
[----:B------:R-:W-:Y:S01]  /*12c0*/  FADD.FTZ R225, -R235, R146 ;  /* 0x00000092ebe17221 */ /* 0x000fe20000010100 */
[----:B------:R-:W-:Y:S01]  /*12d0*/  FMUL.FTZ R141, R158, R147 ;  /* 0x000000939e8d7220 */ /* 0x000fe20000410000 */
[-C--:B------:R-:W-:Y:S01]  /*12e0*/  FFMA.FTZ R122, R137, R181.reuse, R122 ;  /* 0x000000b5897a7223 */ /* 0x080fe2000001007a */
[----:B------:R-:W-:Y:S01]  /*12f0*/  FADD.FTZ R90, R90, R181 ;  /* 0x000000b55a5a7221 */ /* 0x000fe20000010000 */
[----:B------:R-:W-:Y:S01]  /*1300*/  FMUL.FTZ R182, R10, R181 ;  /* 0x000000b50ab67220 */ /* 0x000fe20000410000 */
[C---:B------:R-:W-:Y:S01]  /*1310*/  FMUL.FTZ R142, R158.reuse, R149 ;  /* 0x000000959e8e7220 */ /* 0x040fe20000410000 */
[----:B------:R-:W-:Y:S01]  /*1320*/  FMUL.FTZ R146, R158, R191 ;  /* 0x000000bf9e927220 */ /* 0x000fe20000410000 */
[-C--:B------:R-:W-:Y:S01]  /*1330*/  FFMA.FTZ R123, R138, R184.reuse, R123 ;  /* 0x000000b88a7b7223 */ /* 0x080fe2000001007b */
[----:B------:R-:W-:Y:S01]  /*1340*/  FADD.FTZ R91, R91, R184 ;  /* 0x000000b85b5b7221 */ /* 0x000fe20000010000 */
[----:B------:R-:W-:Y:S01]  /*1350*/  FMUL.FTZ R181, R11, R184 ;  /* 0x000000b80bb57220 */ /* 0x000fe20000410000 */
[----:B------:R-:W-:-:S02]  /*1360*/  HADD2.F32 R163, -RZ, R144.H0_H0 ;  /* 0x20000090ffa37230 */ /* 0x000fc40000004100 */
[----:B------:R-:W-:Y:S01]  /*1370*/  FMUL.FTZ R143, R158, R151 ;  /* 0x000000979e8f7220 */ /* 0x000fe20000410000 */
[----:B------:R-:W-:Y:S02]  /*1380*/  HADD2.F32 R162, -RZ, R144.H1_H1 ;  /* 0x30000090ffa27230 */ /* 0x000fe40000004100 */
[-C--:B------:R-:W-:Y:S01]  /*1390*/  FFMA.FTZ R52, R139, R183.reuse, R52 ;  /* 0x000000b78b347223 */ /* 0x080fe20000010034 */
[----:B------:R-:W-:Y:S01]  /*13a0*/  FADD.FTZ R84, R84, R183 ;  /* 0x000000b754547221 */ /* 0x000fe20000010000 */
[----:B------:R-:W-:Y:S01]  /*13b0*/  FMUL.FTZ R184, R12, R183 ;  /* 0x000000b70cb87220 */ /* 0x000fe20000410000 */
[----:B------:R-:W-:Y:S01]  /*13c0*/  FADD.FTZ R191, R190, R175 ;  /* 0x000000afbebf7221 */ /* 0x000fe20000010000 */
[----:B------:R-:W-:Y:S02]  /*13d0*/  HADD2.F32 R144, -RZ, R148.H0_H0 ;  /* 0x20000094ff907230 */ /* 0x000fe40000004100 */
[-C--:B------:R-:W-:Y:S01]  /*13e0*/  FFMA.FTZ R53, R140, R186.reuse, R53 ;  /* 0x000000ba8c357223 */ /* 0x080fe20000010035 */
[----:B------:R-:W-:Y:S01]  /*13f0*/  FADD.FTZ R85, R85, R186 ;  /* 0x000000ba55557221 */ /* 0x000fe20000010000 */
[----:B------:R-:W-:Y:S01]  /*1400*/  FMUL.FTZ R183, R13, R186 ;  /* 0x000000ba0db77220 */ /* 0x000fe20000410000 */
[----:B------:R-:W-:Y:S01]  /*1410*/  FFMA.FTZ R190, R132, R175, R189 ;  /* 0x000000af84be7223 */ /* 0x000fe200000100bd */
[-C--:B------:R-:W-:Y:S01]  /*1420*/  FFMA.FTZ R54, R141, R185.reuse, R54 ;  /* 0x000000b98d367223 */ /* 0x080fe20000010036 */
[----:B------:R-:W-:Y:S01]  /*1430*/  FADD.FTZ R86, R86, R185 ;  /* 0x000000b956567221 */ /* 0x000fe20000010000 */
[----:B------:R-:W-:Y:S01]  /*1440*/  FMUL.FTZ R186, R14, R185 ;  /* 0x000000b90eba7220 */ /* 0x000fe20000410000 */
[----:B------:R-:W-:Y:S01]  /*1450*/  FADD.FTZ R203, -R235, R192 ;  /* 0x000000c0ebcb7221 */ /* 0x000fe20000010100 */
        /* <DEDUP_REMOVED lines=24> */
[----:B------:R-:W-:Y:S02]  /*15e0*/  HADD2.F32 R148, -RZ, R148.H1_H1 ;  /* 0x30000094ff947230 */ /* 0x000fe40000004100 */
        /* <DEDUP_REMOVED lines=25> */
[----:B------:R-:W-:-:S02]  /*1780*/  HADD2.F32 R170, -RZ, R150.H0_H0 ;  /* 0x20000096ffaa7230 */ /* 0x000fc40000004100 */
[----:B------:R-:W-:Y:S01]  /*1790*/  FADD.FTZ R131, R162, R185 ;  /* 0x000000b9a2837221 */ /* 0x000fe20000010000 */
[----:B------:R-:W-:Y:S02]  /*17a0*/  HADD2.F32 R150, -RZ, R150.H1_H1 ;  /* 0x30000096ff967230 */ /* 0x000fe40000004100 */
[----:B------:R-:W-:Y:S01]  /*17b0*/  FFMA.FTZ R124, R142, R185, R129 ;  /* 0x000000b98e7c7223 */ /* 0x000fe20000010081 */
[----:B------:R-:W-:-:S03]  /*17c0*/  FADD.FTZ R162, R131, R188 ;  /* 0x000000bc83a27221 */ /* 0x000fc60000010000 */
[----:B------:R-:W-:Y:S01]  /*17d0*/  FFMA.FTZ R129, R143, R188, R124 ;  /* 0x000000bc8f817223 */ /* 0x000fe2000001007c */
[C---:B------:R-:W-:Y:S01]  /*17e0*/  FADD.FTZ R231, -R235.reuse, R150 ;  /* 0x00000096ebe77221 */ /* 0x040fe20000010100 */
[C---:B------:R-:W-:Y:S01]  /*17f0*/  FMUL.FTZ R150, R158.reuse, R203 ;  /* 0x000000cb9e967220 */ /* 0x040fe20000410000 */
[----:B------:R-:W-:Y:S01]  /*1800*/  FMUL.FTZ R151, R158, R205 ;  /* 0x000000cd9e977220 */ /* 0x000fe20000410000 */
[----:B------:R-:W-:Y:S01]  /*1810*/  FADD.FTZ R131, R162, R187 ;  /* 0x000000bba2837221 */ /* 0x000fe20000010000 */
[----:B------:R-:W-:Y:S01]  /*1820*/  FFMA.FTZ R124, R144, R187, R129 ;  /* 0x000000bb907c7223 */ /* 0x000fe20000010081 */
        /* <DEDUP_REMOVED lines=9> */
[----:B------:R-:W-:-:S02]  /*18c0*/  FADD.FTZ R165, -R235, R201 ;  /* 0x000000c9eba57221 */ /* 0x000fc40000010100 */
[----:B------:R-:W-:Y:S01]  /*18d0*/  FADD.FTZ R129, R130, R189 ;  /* 0x000000bd82817221 */ /* 0x000fe20000010000 */
[----:B------:R-:W-:Y:S01]  /*18e0*/  FFMA.FTZ R130, R146, R189, R127 ;  /* 0x000000bd92827223 */ /* 0x000fe2000001007f */
[--C-:B------:R-:W-:Y:S02]  /*18f0*/  HADD2.F32 R201, -RZ, R153.reuse.H0_H0 ;  /* 0x20000099ffc97230 */ /* 0x100fe40000004100 */
[----:B------:R-:W-:Y:S02]  /*1900*/  HADD2.F32 R204, -RZ, R153.H1_H1 ;  /* 0x30000099ffcc7230 */ /* 0x000fe40000004100 */
[----:B------:R-:W-:Y:S01]  /*1910*/  FMUL.FTZ R153, R158, R217 ;  /* 0x000000d99e997220 */ /* 0x000fe20000410000 */
[----:B------:R-:W-:Y:S01]  /*1920*/  FADD.FTZ R124, R129, R192 ;  /* 0x000000c0817c7221 */ /* 0x000fe20000010000 */
[----:B------:R-:W-:Y:S01]  /*1930*/  FADD.FTZ R227, -R235, R199 ;  /* 0x000000c7ebe37221 */ /* 0x000fe20000010100 */
[----:B------:R-:W-:Y:S01]  /*1940*/  FFMA.FTZ R127, R147, R192, R130 ;  /* 0x000000c0937f7223 */ /* 0x000fe20000010082 */
[----:B------:R-:W-:Y:S01]  /*1950*/  FADD.FTZ R219, -R235, R198 ;  /* 0x000000c6ebdb7221 */ /* 0x000fe20000010100 */
[----:B------:R-:W-:-:S02]  /*1960*/  HADD2.F32 R199, -RZ, R152.H0_H0 ;  /* 0x20000098ffc77230 */ /* 0x000fc40000004100 */
[----:B------:R-:W-:Y:S01]  /*1970*/  FFMA.FTZ R106, R153, R125, R106 ;  /* 0x0000007d996a7223 */ /* 0x000fe2000001006a */
[----:B------:R-:W-:Y:S02]  /*1980*/  HADD2.F32 R202, -RZ, R152.H1_H1 ;  /* 0x30000098ffca7230 */ /* 0x000fe40000004100 */
[----:B------:R-:W-:Y:S01]  /*1990*/  FMUL.FTZ R152, R158, R215 ;  /* 0x000000d79e987220 */ /* 0x000fe20000410000 */
        /* <DEDUP_REMOVED lines=9> */
[----:B------:R-:W-:-:S02]  /*1a30*/  HADD2.F32 R169, -RZ, R154.H0_H0 ;  /* 0x2000009affa97230 */ /* 0x000fc40000004100 */
[----:B------:R-:W-:Y:S02]  /*1a40*/  HADD2.F32 R168, -RZ, R154.H1_H1 ;  /* 0x3000009affa87230 */ /* 0x000fe40000004100 */
        /* <DEDUP_REMOVED lines=10> */
[--C-:B------:R-:W-:Y:S02]  /*1af0*/  HADD2.F32 R167, -RZ, R155.reuse.H0_H0 ;  /* 0x2000009bffa77230 */ /* 0x100fe40000004100 */
[----:B------:R-:W-:Y:S01]  /*1b00*/  FADD.FTZ R126, R127, R198 ;  /* 0x000000c67f7e7221 */ /* 0x000fe20000010000 */
[----:B------:R-:W-:Y:S01]  /*1b10*/  FFMA.FTZ R125, R153, R198, R124 ;  /* 0x000000c6997d7223 */ /* 0x000fe2000001007c */
[----:B------:R-:W-:Y:S02]  /*1b20*/  HADD2.F32 R166, -RZ, R155.H1_H1 ;  /* 0x3000009bffa67230 */ /* 0x000fe40000004100 */
[C---:B------:R-:W-:Y:S01]  /*1b30*/  FADD.FTZ R233, -R235.reuse, R200 ;  /* 0x000000c8ebe97221 */ /* 0x040fe20000010100 */
[----:B------:R-:W-:Y:S01]  /*1b40*/  FMUL.FTZ R155, R158, R221 ;  /* 0x000000dd9e9b7220 */ /* 0x000fe20000410000 */
[----:B------:R-:W-:Y:S01]  /*1b50*/  FMUL.FTZ R200, R28, R199 ;  /* 0x000000c71cc87220 */ /* 0x000fe20000410000 */
[----:B------:R-:W-:Y:S01]  /*1b60*/  FADD.FTZ R127, R126, R197 ;  /* 0x000000c57e7f7221 */ /* 0x000fe20000010000 */
[----:B------:R-:W-:Y:S01]  /*1b70*/  FFMA.FTZ R126, R154, R197, R125 ;  /* 0x000000c59a7e7223 */ /* 0x000fe2000001007d */
[----:B------:R-:W-:Y:S01]  /*1b80*/  FADD.FTZ R229, -R235, R170 ;  /* 0x000000aaebe57221 */ /* 0x000fe20000010100 */
[----:B------:R-:W-:Y:S01]  /*1b90*/  FFMA.FTZ R100, R155, R199, R100 ;  /* 0x000000c79b647223 */ /* 0x000fe20000010064 */
[----:B------:R-:W-:Y:S01]  /*1ba0*/  FADD.FTZ R72, R72, R199 ;  /* 0x000000c748487221 */ /* 0x000fe20000010000 */
[C---:B------:R-:W-:Y:S01]  /*1bb0*/  FMUL.FTZ R170, R158.reuse, R223 ;  /* 0x000000df9eaa7220 */ /* 0x040fe20000410000 */
[----:B------:R-:W-:Y:S01]  /*1bc0*/  FMUL.FTZ R199, R29, R202 ;  /* 0x000000ca1dc77220 */ /* 0x000fe20000410000 */
[----:B------:R-:W-:Y:S01]  /*1bd0*/  FADD.FTZ R124, R127, R200 ;  /* 0x000000c87f7c7221 */ /* 0x000fe20000010000 */
[----:B------:R-:W-:Y:S01]  /*1be0*/  FFMA.FTZ R125, R155, R200, R126 ;  /* 0x000000c89b7d7223 */ /* 0x000fe2000001007e */
[----:B------:R-:W-:Y:S01]  /*1bf0*/  FMUL.FTZ R161, R158, R225 ;  /* 0x000000e19ea17220 */ /* 0x000fe20000410000 */
[----:B------:R-:W-:Y:S01]  /*1c00*/  FFMA.FTZ R101, R170, R202, R101 ;  /* 0x000000caaa657223 */ /* 0x000fe20000010065 */
[----:B------:R-:W-:Y:S01]  /*1c10*/  FADD.FTZ R73, R73, R202 ;  /* 0x000000ca49497221 */ /* 0x000fe20000010000 */
[----:B------:R-:W-:Y:S01]  /*1c20*/  FADD.FTZ R127, R124, R199 ;  /* 0x000000c77c7f7221 */ /* 0x000fe20000010000 */
[----:B------:R-:W-:Y:S01]  /*1c30*/  FMUL.FTZ R202, R30, R201 ;  /* 0x000000c91eca7220 */ /* 0x000fe20000410000 */
[----:B------:R-:W-:Y:S01]  /*1c40*/  FFMA.FTZ R124, R170, R199, R125 ;  /* 0x000000c7aa7c7223 */ /* 0x000fe2000001007d */
[----:B------:R-:W-:Y:S01]  /*1c50*/  FMUL.FTZ R172, R158, R227 ;  /* 0x000000e39eac7220 */ /* 0x000fe20000410000 */
[----:B------:R-:W-:Y:S01]  /*1c60*/  FFMA.FTZ R102, R161, R201, R102 ;  /* 0x000000c9a1667223 */ /* 0x000fe20000010066 */
        /* <DEDUP_REMOVED lines=32> */
.L_x_1701:
[----:B------:R-:W-:Y:S05]  /*1e70*/  BSYNC B0 ;  /* 0x0000000000007941 */ /* 0x000fea0003800000 */
.L_x_1699:
        /* <DEDUP_REMOVED lines=25> */
.L_x_1810:
[----:B------:R-:W3:Y:S01]  /*2010*/  S2R R163, SR_CgaCtaId ;  /* 0x0000000000a37919 */ /* 0x000ee20000008800 */
[----:B------:R-:W-:Y:S01]  /*2020*/  MOV R130, 0x400 ;  /* 0x0000040000827802 */ /* 0x000fe20000000f00 */
[----:B-1----:R-:W-:Y:S01]  /*2030*/  FADD.FTZ R162, R124, R129 ;  /* 0x000000817ca27221 */ /* 0x002fe20000010000 */
[----:B------:R-:W-:Y:S01]  /*2040*/  @!P0 LOP3.LUT R128, R125, 0x3, RZ, 0xc0, !PT ;  /* 0x000000037d808812 */ /* 0x000fe200078ec0ff */
[----:B------:R-:W-:Y:S05]  /*2050*/  WARPSYNC.ALL ;  /* 0x0000000000007948 */ /* 0x000fea0003800000 */
[----:B------:R-:W-:Y:S01]  /*2060*/  @!P0 IADD3 R128, R127, R128, RZ ;  /* 0x000000807f808210 */ /* 0x000fe20007ffe0ff */
[----:B------:R-:W-:Y:S01]  /*2070*/  BSSY B0, `(.L_x_1703) ;  /* 0x000002a000007945 */ /* 0x000fe20003800000 */
[----:B-----5:R-:W-:-:S13]  /*2080*/  ISETP.GE.AND P4, PT, R210, 0x1, PT ;  /* 0x00000001d200780c */ /* 0x020fda0003f86270 */
        /* <DEDUP_REMOVED lines=19> */
[----:B------:R-:W-:Y:S02]  /*21c0*/  HFMA2.MMA R129, -RZ, RZ, 0, 0 ;  /* 0x00000000ff817435 */ /* 0x000fe400000001ff */
[----:B------:R-:W-:Y:S01]  /*21d0*/  FADD.FTZ R130, R130, R167 ;  /* 0x000000a782827221 */ /* 0x000fe20000010000 */
[----:B------:R-:W-:-:S03]  /*21e0*/  FADD.FTZ R124, R131, R124 ;  /* 0x0000007c837c7221 */ /* 0x000fc60000010000 */
[----:B------:R-:W-:Y:S01]  /*21f0*/  FMUL.FTZ R130, R130, UR8 ;  /* 0x0000000882827c20 */ /* 0x000fe20008410000 */
[----:B------:R-:W-:Y:S01]  /*2200*/  @P4 LEA.HI.SX32 R129, R125, R212, 0x1d ;  /* 0x000000d47d814211 */ /* 0x000fe200078feaff */
[----:B------:R-:W-:-:S03]  /*2210*/  FMUL.FTZ R128, R124, UR8 ;  /* 0x000000087c807c20 */ /* 0x000fc60008410000 */
[----:B------:R-:W-:Y:S01]  /*2220*/  FSEL R131, R130, RZ, !P0 ;  /* 0x000000ff82837208 */ /* 0x000fe20004000000 */
[----:B------:R-:W-:Y:S06]  /*2230*/  @P2 BRA `(.L_x_1704) ;  /* 0x0000000000182947 */ /* 0x000fec0003800000 */
[----:B------:R-:W-:Y:S02]  /*2240*/  ISETP.NE.U32.AND P0, PT, R213, RZ, PT ;  /* 0x000000ffd500720c */ /* 0x000fe40003f05070 */
[----:B------:R-:W-:Y:S02]  /*2250*/  MOV R125, RZ ;  /* 0x000000ff007d7202 */ /* 0x000fe40000000f00 */
[----:B------:R-:W-:-:S13]  /*2260*/  ISETP.NE.AND.EX P0, PT, R214, RZ, PT, P0 ;  /* 0x000000ffd600720c */ /* 0x000fda0003f05300 */
[----:B------:R-:W-:Y:S05]  /*2270*/  @!P0 BRA `(.L_x_1705) ;  /* 0x0000000000248947 */ /* 0x000fea0003800000 */
[----:B------:R-:W-:Y:S01]  /*2280*/  HADD2.F32 R125, -RZ, R48.H0_H0 ;  /* 0x20000030ff7d7230 */ /* 0x000fe20000004100 */
[----:B------:R-:W-:Y:S06]  /*2290*/  BRA `(.L_x_1705) ;  /* 0x00000000001c7947 */ /* 0x000fec0003800000 */
.L_x_1704:
[----:B------:R-:W-:Y:S01]  /*22a0*/  ISETP.NE.U32.AND P0, PT, R213, RZ, PT ;  /* 0x000000ffd500720c */ /* 0x000fe20003f05070 */
[----:B------:R-:W-:-:S03]  /*22b0*/  FFMA.FTZ R125, R3, R128, R131 ;  /* 0x00000080037d7223 */ /* 0x000fc60000010083 */
[----:B------:R-:W-:Y:S01]  /*22c0*/  ISETP.NE.AND.EX P0, PT, R214, RZ, PT, P0 ;  /* 0x000000ffd600720c */ /* 0x000fe20003f05300 */
[----:B------:R-:W-:-:S04]  /*22d0*/  FADD.FTZ R125, R176, -R125 ;  /* 0x8000007db07d7221 */ /* 0x000fc80000010000 */
[----:B------:R-:W-:-:S08]  /*22e0*/  FMUL.FTZ R125, R158, R125 ;  /* 0x0000007d9e7d7220 */ /* 0x000fd00000410000 */
[----:B------:R-:W-:-:S05]  /*22f0*/  @P0 HADD2.F32 R124, -RZ, R48.H0_H0 ;  /* 0x20000030ff7c0230 */ /* 0x000fca0000004100 */
[----:B------:R-:W-:-:S07]  /*2300*/  @P0 FADD.FTZ R125, R125, R124 ;  /* 0x0000007c7d7d0221 */ /* 0x000fce0000010000 */
.L_x_1705:
[----:B------:R-:W-:Y:S05]  /*2310*/  BSYNC B0 ;  /* 0x0000000000007941 */ /* 0x000fea0003800000 */
.L_x_1703:
        /* <DEDUP_REMOVED lines=10> */
[----:B------:R-:W-:Y:S01]  /*23c0*/  MOV R125, RZ ;  /* 0x000000ff007d7202 */ /* 0x000fe20000000f00 */
[----:B------:R-:W-:Y:S06]  /*23d0*/  @!P0 BRA `(.L_x_1708) ;  /* 0x00000000001c8947 */ /* 0x000fec0003800000 */
[----:B------:R-:W-:Y:S01]  /*23e0*/  HADD2.F32 R125, -RZ, R48.H1_H1 ;  /* 0x30000030ff7d7230 */ /* 0x000fe20000004100 */
[----:B------:R-:W-:Y:S06]  /*23f0*/  BRA `(.L_x_1708) ;  /* 0x0000000000147947 */ /* 0x000fec0003800000 */
.L_x_1707:
[----:B------:R-:W-:-:S04]  /*2400*/  FFMA.FTZ R124, R132, R128, R131 ;  /* 0x00000080847c7223 */ /* 0x000fc80000010083 */
[----:B------:R-:W-:Y:S01]  /*2410*/  FADD.FTZ R125, R175, -R124 ;  /* 0x8000007caf7d7221 */ /* 0x000fe20000010000 */
[----:B------:R-:W-:-:S03]  /*2420*/  @P0 HADD2.F32 R124, -RZ, R48.H1_H1 ;  /* 0x30000030ff7c0230 */ /* 0x000fc60000004100 */
[----:B------:R-:W-:-:S04]  /*2430*/  FMUL.FTZ R125, R158, R125 ;  /* 0x0000007d9e7d7220 */ /* 0x000fc80000410000 */
[----:B------:R-:W-:-:S07]  /*2440*/  @P0 FADD.FTZ R125, R125, R124 ;  /* 0x0000007c7d7d0221 */ /* 0x000fce0000010000 */
.L_x_1708:
[----:B------:R-:W-:Y:S05]  /*2450*/  BSYNC B0 ;  /* 0x0000000000007941 */ /* 0x000fea0003800000 */
.L_x_1706:
        /* <DEDUP_REMOVED lines=10> */
[----:B------:R-:W-:Y:S01]  /*2500*/  HADD2.F32 R125, -RZ, R49.H0_H0 ;  /* 0x20000031ff7d7230 */ /* 0x000fe20000004100 */
[----:B------:R-:W-:Y:S06]  /*2510*/  BRA `(.L_x_1711) ;  /* 0x0000000000147947 */ /* 0x000fec0003800000 */
.L_x_1710:
[----:B------:R-:W-:Y:S01]  /*2520*/  FFMA.FTZ R125, R133, R128, R131 ;  /* 0x00000080857d7223 */ /* 0x000fe20000010083 */
[----:B------:R-:W-:-:S03]  /*2530*/  @P0 HADD2.F32 R124, -RZ, R49.H0_H0 ;  /* 0x20000031ff7c0230 */ /* 0x000fc60000004100 */
[----:B------:R-:W-:-:S04]  /*2540*/  FADD.FTZ R125, R178, -R125 ;  /* 0x8000007db27d7221 */ /* 0x000fc80000010000 */
[----:B------:R-:W-:-:S04]  /*2550*/  FMUL.FTZ R125, R158, R125 ;  /* 0x0000007d9e7d7220 */ /* 0x000fc80000410000 */
[----:B------:R-:W-:-:S07]  /*2560*/  @P0 FADD.FTZ R125, R125, R124 ;  /* 0x0000007c7d7d0221 */ /* 0x000fce0000010000 */
.L_x_1711:
[----:B------:R-:W-:Y:S05]  /*2570*/  BSYNC B0 ;  /* 0x0000000000007941 */ /* 0x000fea0003800000 */
.L_x_1709:
        /* <DEDUP_REMOVED lines=12> */
.L_x_1713:
[----:B------:R-:W-:-:S04]  /*2640*/  FFMA.FTZ R124, R134, R128, R131 ;  /* 0x00000080867c7223 */ /* 0x000fc80000010083 */
[----:B------:R-:W-:Y:S01]  /*2650*/  FADD.FTZ R125, R177, -R124 ;  /* 0x8000007cb17d7221 */ /* 0x000fe20000010000 */
[----:B------:R-:W-:-:S03]  /*2660*/  @P0 HADD2.F32 R124, -RZ, R49.H1_H1 ;  /* 0x30000031ff7c0230 */ /* 0x000fc60000004100 */
[----:B------:R-:W-:-:S04]  /*2670*/  FMUL.FTZ R125, R158, R125 ;  /* 0x0000007d9e7d7220 */ /* 0x000fc80000410000 */
[----:B------:R-:W-:-:S07]  /*2680*/  @P0 FADD.FTZ R125, R125, R124 ;  /* 0x0000007c7d7d0221 */ /* 0x000fce0000010000 */
.L_x_1714:
[----:B------:R-:W-:Y:S05]  /*2690*/  BSYNC B0 ;  /* 0x0000000000007941 */ /* 0x000fea0003800000 */
.L_x_1712:
        /* <DEDUP_REMOVED lines=12> */
.L_x_1716:
[----:B------:R-:W-:Y:S01]  /*2760*/  FFMA.FTZ R125, R135, R128, R131 ;  /* 0x00000080877d7223 */ /* 0x000fe20000010083 */
[----:B------:R-:W-:-:S03]  /*2770*/  @P0 HADD2.F32 R124, -RZ, R50.H0_H0 ;  /* 0x20000032ff7c0230 */ /* 0x000fc60000004100 */
[----:B------:R-:W-:-:S04]  /*2780*/  FADD.FTZ R125, R180, -R125 ;  /* 0x8000007db47d7221 */ /* 0x000fc80000010000 */
[----:B------:R-:W-:-:S04]  /*2790*/  FMUL.FTZ R125, R158, R125 ;  /* 0x0000007d9e7d7220 */ /* 0x000fc80000410000 */
[----:B------:R-:W-:-:S07]  /*27a0*/  @P0 FADD.FTZ R125, R125, R124 ;  /* 0x0000007c7d7d0221 */ /* 0x000fce0000010000 */
.L_x_1717:
[----:B------:R-:W-:Y:S05]  /*27b0*/  BSYNC B0 ;  /* 0x0000000000007941 */ /* 0x000fea0003800000 */
.L_x_1715:
        /* <DEDUP_REMOVED lines=12> */
.L_x_1719:
[----:B------:R-:W-:-:S04]  /*2880*/  FFMA.FTZ R124, R136, R128, R131 ;  /* 0x00000080887c7223 */ /* 0x000fc80000010083 */
[----:B------:R-:W-:Y:S01]  /*2890*/  FADD.FTZ R125, R179, -R124 ;  /* 0x8000007cb37d7221 */ /* 0x000fe20000010000 */
[----:B------:R-:W-:-:S03]  /*28a0*/  @P0 HADD2.F32 R124, -RZ, R50.H1_H1 ;  /* 0x30000032ff7c0230 */ /* 0x000fc60000004100 */
[----:B------:R-:W-:-:S04]  /*28b0*/  FMUL.FTZ R125, R158, R125 ;  /* 0x0000007d9e7d7220 */ /* 0x000fc80000410000 */
[----:B------:R-:W-:-:S07]  /*28c0*/  @P0 FADD.FTZ R125, R125, R124 ;  /* 0x0000007c7d7d0221 */ /* 0x000fce0000010000 */
.L_x_1720:
[----:B------:R-:W-:Y:S05]  /*28d0*/  BSYNC B0 ;  /* 0x0000000000007941 */ /* 0x000fea0003800000 */
.L_x_1718:
        /* <DEDUP_REMOVED lines=12> */
.L_x_1722:
[----:B------:R-:W-:Y:S01]  /*29a0*/  FFMA.FTZ R125, R137, R128, R131 ;  /* 0x00000080897d7223 */ /* 0x000fe20000010083 */
[----:B------:R-:W-:-:S03]  /*29b0*/  @P0 HADD2.F32 R124, -RZ, R51.H0_H0 ;  /* 0x20000033ff7c0230 */ /* 0x000fc60000004100 */
[----:B------:R-:W-:-:S04]  /*29c0*/  FADD.FTZ R125, R182, -R125 ;  /* 0x8000007db67d7221 */ /* 0x000fc80000010000 */
[----:B------:R-:W-:-:S04]  /*29d0*/  FMUL.FTZ R125, R158, R125 ;  /* 0x0000007d9e7d7220 */ /* 0x000fc80000410000 */
[----:B------:R-:W-:-:S07]  /*29e0*/  @P0 FADD.FTZ R125, R125, R124 ;  /* 0x0000007c7d7d0221 */ /* 0x000fce0000010000 */
.L_x_1723:
[----:B------:R-:W-:Y:S05]  /*29f0*/  BSYNC B0 ;  /* 0x0000000000007941 */ /* 0x000fea0003800000 */
.L_x_1721:
        /* <DEDUP_REMOVED lines=12> */
.L_x_1725:
[----:B------:R-:W-:Y:S01]  /*2ac0*/  FFMA.FTZ R124, R138, R128, R131 ;  /* 0x000000808a7c7223 */ /* 0x000fe20000010083 */
[----:B------:R-:W-:-:S03]  /*2ad0*/  @P0 HADD2.F32 R127, -RZ, R51.H1_H1 ;  /* 0x30000033ff7f0230 */ /* 0x000fc60000004100 */
[----:B------:R-:W-:-:S04]  /*2ae0*/  FADD.FTZ R125, R181, -R124 ;  /* 0x8000007cb57d7221 */ /* 0x000fc80000010000 */
[----:B------:R-:W-:-:S04]  /*2af0*/  FMUL.FTZ R130, R158, R125 ;  /* 0x0000007d9e827220 */ /* 0x000fc80000410000 */
[----:B------:R-:W-:-:S07]  /*2b00*/  @P0 FADD.FTZ R130, R130, R127 ;  /* 0x0000007f82820221 */ /* 0x000fce0000010000 */
.L_x_1726:
[----:B------:R-:W-:Y:S05]  /*2b10*/  BSYNC B0 ;  /* 0x0000000000007941 */ /* 0x000fea0003800000 */
.L_x_1724:
[----:B------:R-:W0:Y:S01]  /*2b20*/  @P4 LDC R163, c[0x0][0x29c] ;  /* 0x0000a700ffa34b82 */ /* 0x000e220000000800 */
[----:B------:R-:W-:Y:S07]  /*2b30*/  BSSY B0, `(.L_x_1727) ;  /* 0x0000016000007945 */ /* 0x000fee0003800000 */
[----:B------:R-:W1:Y:S08]  /*2b40*/  @P1 LDC.64 R126, c[0x0][0x308] ;  /* 0x0000c200ff7e1b82 */ /* 0x000e700000000a00 */
[----:B------:R-:W2:Y:S01]  /*2b50*/  @P4 LDC.64 R124, c[0x0][0x2f8] ;  /* 0x0000be00ff7c4b82 */ /* 0x000ea20000000a00 */
[----:B0-----:R-:W-:Y:S01]  /*2b60*/  @P4 FMUL.FTZ R162, R130, R163 ;  /* 0x000000a382a24220 */ /* 0x001fe20000410000 */
[----:B------:R-:W-:-:S04]  /*2b70*/  @P1 F2FP.F16.F32.PACK_AB R130, RZ, R130 ;  /* 0x00000082ff82123e */ /* 0x000fc800000000ff */
[----:B------:R-:W-:Y:S02]  /*2b80*/  @P4 F2FP.F16.F32.PACK_AB R162, RZ, R162 ;  /* 0x000000a2ffa2423e */ /* 0x000fe400000000ff */
        /* <DEDUP_REMOVED lines=9> */
[----:B------:R-:W-:Y:S01]  /*2c20*/  HADD2.F32 R125, -RZ, R44.H0_H0 ;  /* 0x2000002cff7d7230 */ /* 0x000fe20000004100 */
[----:B------:R-:W-:Y:S06]  /*2c30*/  BRA `(.L_x_1729) ;  /* 0x0000000000147947 */ /* 0x000fec0003800000 */
.L_x_1728:
[----:B0-----:R-:W-:Y:S01]  /*2c40*/  FFMA.FTZ R125, R139, R128, R131 ;  /* 0x000000808b7d7223 */ /* 0x001fe20000010083 */
[----:B------:R-:W-:-:S03]  /*2c50*/  @P0 HADD2.F32 R124, -RZ, R44.H0_H0 ;  /* 0x2000002cff7c0230 */ /* 0x000fc60000004100 */
[----:B------:R-:W-:-:S04]  /*2c60*/  FADD.FTZ R125, R184, -R125 ;  /* 0x8000007db87d7221 */ /* 0x000fc80000010000 */
[----:B------:R-:W-:-:S04]  /*2c70*/  FMUL.FTZ R125, R158, R125 ;  /* 0x0000007d9e7d7220 */ /* 0x000fc80000410000 */
[----:B------:R-:W-:-:S07]  /*2c80*/  @P0 FADD.FTZ R125, R125, R124 ;  /* 0x0000007c7d7d0221 */ /* 0x000fce0000010000 */
.L_x_1729:
[----:B------:R-:W-:Y:S05]  /*2c90*/  BSYNC B0 ;  /* 0x0000000000007941 */ /* 0x000fea0003800000 */
.L_x_1727:
        /* <DEDUP_REMOVED lines=12> */
.L_x_1731:
[----:B------:R-:W-:-:S04]  /*2d60*/  FFMA.FTZ R124, R140, R128, R131 ;  /* 0x000000808c7c7223 */ /* 0x000fc80000010083 */
[----:B------:R-:W-:Y:S01]  /*2d70*/  FADD.FTZ R125, R183, -R124 ;  /* 0x8000007cb77d7221 */ /* 0x000fe20000010000 */
[----:B------:R-:W-:-:S03]  /*2d80*/  @P0 HADD2.F32 R124, -RZ, R44.H1_H1 ;  /* 0x3000002cff7c0230 */ /* 0x000fc60000004100 */
[----:B------:R-:W-:-:S04]  /*2d90*/  FMUL.FTZ R125, R158, R125 ;  /* 0x0000007d9e7d7220 */ /* 0x000fc80000410000 */
[----:B------:R-:W-:-:S07]  /*2da0*/  @P0 FADD.FTZ R125, R125, R124 ;  /* 0x0000007c7d7d0221 */ /* 0x000fce0000010000 */
.L_x_1732:
[----:B------:R-:W-:Y:S05]  /*2db0*/  BSYNC B0 ;  /* 0x0000000000007941 */ /* 0x000fea0003800000 */
.L_x_1730:
        /* <DEDUP_REMOVED lines=12> */
.L_x_1734:
[----:B------:R-:W-:Y:S01]  /*2e80*/  FFMA.FTZ R125, R141, R128, R131 ;  /* 0x000000808d7d7223 */ /* 0x000fe20000010083 */
[----:B------:R-:W-:-:S03]  /*2e90*/  @P0 HADD2.F32 R124, -RZ, R45.H0_H0 ;  /* 0x2000002dff7c0230 */ /* 0x000fc60000004100 */
[----:B------:R-:W-:-:S04]  /*2ea0*/  FADD.FTZ R125, R186, -R125 ;  /* 0x8000007dba7d7221 */ /* 0x000fc80000010000 */
[----:B------:R-:W-:-:S04]  /*2eb0*/  FMUL.FTZ R125, R158, R125 ;  /* 0x0000007d9e7d7220 */ /* 0x000fc80000410000 */
[----:B------:R-:W-:-:S07]  /*2ec0*/  @P0 FADD.FTZ R125, R125, R124 ;  /* 0x0000007c7d7d0221 */ /* 0x000fce0000010000 */
.L_x_1735:
[----:B------:R-:W-:Y:S05]  /*2ed0*/  BSYNC B0 ;  /* 0x0000000000007941 */ /* 0x000fea0003800000 */
.L_x_1733:
        /* <DEDUP_REMOVED lines=12> */
.L_x_1737:
[----:B------:R-:W-:-:S04]  /*2fa0*/  FFMA.FTZ R124, R142, R128, R131 ;  /* 0x000000808e7c7223 */ /* 0x000fc80000010083 */
[----:B------:R-:W-:Y:S01]  /*2fb0*/  FADD.FTZ R125, R185, -R124 ;  /* 0x8000007cb97d7221 */ /* 0x000fe20000010000 */
[----:B------:R-:W-:-:S03]  /*2fc0*/  @P0 HADD2.F32 R124, -RZ, R45.H1_H1 ;  /* 0x3000002dff7c0230 */ /* 0x000fc60000004100 */
[----:B------:R-:W-:-:S04]  /*2fd0*/  FMUL.FTZ R125, R158, R125 ;  /* 0x0000007d9e7d7220 */ /* 0x000fc80000410000 */
[----:B------:R-:W-:-:S07]  /*2fe0*/  @P0 FADD.FTZ R125, R125, R124 ;  /* 0x0000007c7d7d0221 */ /* 0x000fce0000010000 */
.L_x_1738:
[----:B------:R-:W-:Y:S05]  /*2ff0*/  BSYNC B0 ;  /* 0x0000000000007941 */ /* 0x000fea0003800000 */
.L_x_1736:
        /* <DEDUP_REMOVED lines=12> */
.L_x_1740:
[----:B------:R-:W-:Y:S01]  /*30c0*/  FFMA.FTZ R125, R143, R128, R131 ;  /* 0x000000808f7d7223 */ /* 0x000fe20000010083 */
[----:B------:R-:W-:-:S03]  /*30d0*/  @P0 HADD2.F32 R124, -RZ, R46.H0_H0 ;  /* 0x2000002eff7c0230 */ /* 0x000fc60000004100 */
[----:B------:R-:W-:-:S04]  /*30e0*/  FADD.FTZ R125, R188, -R125 ;  /* 0x8000007dbc7d7221 */ /* 0x000fc80000010000 */
[----:B------:R-:W-:-:S04]  /*30f0*/  FMUL.FTZ R125, R158, R125 ;  /* 0x0000007d9e7d7220 */ /* 0x000fc80000410000 */
[----:B------:R-:W-:-:S07]  /*3100*/  @P0 FADD.FTZ R125, R125, R124 ;  /* 0x0000007c7d7d0221 */ /* 0x000fce0000010000 */
.L_x_1741:
[----:B------:R-:W-:Y:S05]  /*3110*/  BSYNC B0 ;  /* 0x0000000000007941 */ /* 0x000fea0003800000 */
.L_x_1739:
        /* <DEDUP_REMOVED lines=12> */
.L_x_1743:
[----:B------:R-:W-:-:S04]  /*31e0*/  FFMA.FTZ R124, R144, R128, R131 ;  /* 0x00000080907c7223 */ /* 0x000fc80000010083 */
[----:B------:R-:W-:Y:S01]  /*31f0*/  FADD.FTZ R125, R187, -R124 ;  /* 0x8000007cbb7d7221 */ /* 0x000fe20000010000 */
[----:B------:R-:W-:-:S03]  /*3200*/  @P0 HADD2.F32 R124, -RZ, R46.H1_H1 ;  /* 0x3000002eff7c0230 */ /* 0x000fc60000004100 */
[----:B------:R-:W-:-:S04]  /*3210*/  FMUL.FTZ R125, R158, R125 ;  /* 0x0000007d9e7d7220 */ /* 0x000fc80000410000 */
[----:B------:R-:W-:-:S07]  /*3220*/  @P0 FADD.FTZ R125, R125, R124 ;  /* 0x0000007c7d7d0221 */ /* 0x000fce0000010000 */
.L_x_1744:
[----:B------:R-:W-:Y:S05]  /*3230*/  BSYNC B0 ;  /* 0x0000000000007941 */ /* 0x000fea0003800000 */
.L_x_1742:
        /* <DEDUP_REMOVED lines=12> */
.L_x_1746:
[----:B------:R-:W-:Y:S01]  /*3300*/  FFMA.FTZ R125, R145, R128, R131 ;  /* 0x00000080917d7223 */ /* 0x000fe20000010083 */
[----:B------:R-:W-:-:S03]  /*3310*/  @P0 HADD2.F32 R124, -RZ, R47.H0_H0 ;  /* 0x2000002fff7c0230 */ /* 0x000fc60000004100 */
[----:B------:R-:W-:-:S04]  /*3320*/  FADD.FTZ R125, R190, -R125 ;  /* 0x8000007dbe7d7221 */ /* 0x000fc80000010000 */
[----:B------:R-:W-:-:S04]  /*3330*/  FMUL.FTZ R125, R158, R125 ;  /* 0x0000007d9e7d7220 */ /* 0x000fc80000410000 */
[----:B------:R-:W-:-:S07]  /*3340*/  @P0 FADD.FTZ R125, R125, R124 ;  /* 0x0000007c7d7d0221 */ /* 0x000fce0000010000 */
.L_x_1747:
[----:B------:R-:W-:Y:S05]  /*3350*/  BSYNC B0 ;  /* 0x0000000000007941 */ /* 0x000fea0003800000 */
.L_x_1745:
        /* <DEDUP_REMOVED lines=12> */
.L_x_1749:
[----:B------:R-:W-:Y:S01]  /*3420*/  FFMA.FTZ R124, R146, R128, R131 ;  /* 0x00000080927c7223 */ /* 0x000fe20000010083 */
[----:B------:R-:W-:-:S03]  /*3430*/  @P0 HADD2.F32 R127, -RZ, R47.H1_H1 ;  /* 0x3000002fff7f0230 */ /* 0x000fc60000004100 */
[----:B------:R-:W-:-:S04]  /*3440*/  FADD.FTZ R125, R189, -R124 ;  /* 0x8000007cbd7d7221 */ /* 0x000fc80000010000 */
[----:B------:R-:W-:-:S04]  /*3450*/  FMUL.FTZ R130, R158, R125 ;  /* 0x0000007d9e827220 */ /* 0x000fc80000410000 */
[----:B------:R-:W-:-:S07]  /*3460*/  @P0 FADD.FTZ R130, R130, R127 ;  /* 0x0000007f82820221 */ /* 0x000fce0000010000 */
.L_x_1750:
[----:B------:R-:W-:Y:S05]  /*3470*/  BSYNC B0 ;  /* 0x0000000000007941 */ /* 0x000fea0003800000 */
.L_x_1748:
[----:B------:R-:W0:Y:S01]  /*3480*/  @P4 LDC R163, c[0x0][0x29c] ;  /* 0x0000a700ffa34b82 */ /* 0x000e220000000800 */
[----:B------:R-:W-:Y:S07]  /*3490*/  BSSY B0, `(.L_x_1751) ;  /* 0x0000017000007945 */ /* 0x000fee0003800000 */
[----:B------:R-:W1:Y:S08]  /*34a0*/  @P1 LDC.64 R124, c[0x0][0x308] ;  /* 0x0000c200ff7c1b82 */ /* 0x000e700000000a00 */
[----:B------:R-:W2:Y:S01]  /*34b0*/  @P4 LDC.64 R126, c[0x0][0x2f8] ;  /* 0x0000be00ff7e4b82 */ /* 0x000ea20000000a00 */
[----:B0-----:R-:W-:Y:S01]  /*34c0*/  @P4 FMUL.FTZ R162, R130, R163 ;  /* 0x000000a382a24220 */ /* 0x001fe20000410000 */
[----:B------:R-:W-:-:S02]  /*34d0*/  @P4 IADD3 R163, R129, 0x80, RZ ;  /* 0x0000008081a34810 */ /* 0x000fc40007ffe0ff */
[----:B------:R-:W-:Y:S02]  /*34e0*/  @P1 F2FP.F16.F32.PACK_AB R130, RZ, R130 ;  /* 0x00000082ff82123e */ /* 0x000fe400000000ff */
        /* <DEDUP_REMOVED lines=12> */
.L_x_1752:
[----:B0-----:R-:W-:Y:S01]  /*35b0*/  FFMA.FTZ R125, R147, R128, R131 ;  /* 0x00000080937d7223 */ /* 0x001fe20000010083 */
[----:B------:R-:W-:-:S03]  /*35c0*/  @P0 HADD2.F32 R124, -RZ, R40.H0_H0 ;  /* 0x20000028ff7c0230 */ /* 0x000fc60000004100 */
[----:B------:R-:W-:-:S04]  /*35d0*/  FADD.FTZ R125, R192, -R125 ;  /* 0x8000007dc07d7221 */ /* 0x000fc80000010000 */
[----:B------:R-:W-:-:S04]  /*35e0*/  FMUL.FTZ R125, R158, R125 ;  /* 0x0000007d9e7d7220 */ /* 0x000fc80000410000 */
[----:B------:R-:W-:-:S07]  /*35f0*/  @P0 FADD.FTZ R125, R125, R124 ;  /* 0x0000007c7d7d0221 */ /* 0x000fce0000010000 */
.L_x_1753:
[----:B------:R-:W-:Y:S05]  /*3600*/  BSYNC B0 ;  /* 0x0000000000007941 */ /* 0x000fea0003800000 */
.L_x_1751:
        /* <DEDUP_REMOVED lines=12> */
.L_x_1755:
[----:B------:R-:W-:-:S04]  /*36d0*/  FFMA.FTZ R124, R148, R128, R131 ;  /* 0x00000080947c7223 */ /* 0x000fc80000010083 */
[----:B------:R-:W-:Y:S01]  /*36e0*/  FADD.FTZ R125, R191, -R124 ;  /* 0x8000007cbf7d7221 */ /* 0x000fe20000010000 */
[----:B------:R-:W-:-:S03]  /*36f0*/  @P0 HADD2.F32 R124, -RZ, R40.H1_H1 ;  /* 0x30000028ff7c0230 */ /* 0x000fc60000004100 */
[----:B------:R-:W-:-:S04]  /*3700*/  FMUL.FTZ R125, R158, R125 ;  /* 0x0000007d9e7d7220 */ /* 0x000fc80000410000 */
[----:B------:R-:W-:-:S07]  /*3710*/  @P0 FADD.FTZ R125, R125, R124 ;  /* 0x0000007c7d7d0221 */ /* 0x000fce0000010000 */
.L_x_1756:
[----:B------:R-:W-:Y:S05]  /*3720*/  BSYNC B0 ;  /* 0x0000000000007941 */ /* 0x000fea0003800000 */
.L_x_1754:
        /* <DEDUP_REMOVED lines=12> */
.L_x_1758:
[----:B------:R-:W-:Y:S01]  /*37f0*/  FFMA.FTZ R125, R149, R128, R131 ;  /* 0x00000080957d7223 */ /* 0x000fe20000010083 */
[----:B------:R-:W-:-:S03]  /*3800*/  @P0 HADD2.F32 R124, -RZ, R41.H0_H0 ;  /* 0x20000029ff7c0230 */ /* 0x000fc60000004100 */
[----:B------:R-:W-:-:S04]  /*3810*/  FADD.FTZ R125, R194, -R125 ;  /* 0x8000007dc27d7221 */ /* 0x000fc80000010000 */
[----:B------:R-:W-:-:S04]  /*3820*/  FMUL.FTZ R125, R158, R125 ;  /* 0x0000007d9e7d7220 */ /* 0x000fc80000410000 */
[----:B------:R-:W-:-:S07]  /*3830*/  @P0 FADD.FTZ R125, R125, R124 ;  /* 0x0000007c7d7d0221 */ /* 0x000fce0000010000 */
.L_x_1759:
[----:B------:R-:W-:Y:S05]  /*3840*/  BSYNC B0 ;  /* 0x0000000000007941 */ /* 0x000fea0003800000 */
.L_x_1757:
        /* <DEDUP_REMOVED lines=12> */
.L_x_1761:
[----:B------:R-:W-:-:S04]  /*3910*/  FFMA.FTZ R124, R150, R128, R131 ;  /* 0x00000080967c7223 */ /* 0x000fc80000010083 */
[----:B------:R-:W-:Y:S01]  /*3920*/  FADD.FTZ R125, R193, -R124 ;  /* 0x8000007cc17d7221 */ /* 0x000fe20000010000 */
[----:B------:R-:W-:-:S03]  /*3930*/  @P0 HADD2.F32 R124, -RZ, R41.H1_H1 ;  /* 0x30000029ff7c0230 */ /* 0x000fc60000004100 */
[----:B------:R-:W-:-:S04]  /*3940*/  FMUL.FTZ R125, R158, R125 ;  /* 0x0000007d9e7d7220 */ /* 0x000fc80000410000 */
[----:B------:R-:W-:-:S07]  /*3950*/  @P0 FADD.FTZ R125, R125, R124 ;  /* 0x0000007c7d7d0221 */ /* 0x000fce0000010000 */
.L_x_1762:
[----:B------:R-:W-:Y:S05]  /*3960*/  BSYNC B0 ;  /* 0x0000000000007941 */ /* 0x000fea0003800000 */
.L_x_1760:
        /* <DEDUP_REMOVED lines=12> */
.L_x_1764:
[----:B------:R-:W-:Y:S01]  /*3a30*/  FFMA.FTZ R125, R151, R128, R131 ;  /* 0x00000080977d7223 */ /* 0x000fe20000010083 */
[----:B------:R-:W-:-:S03]  /*3a40*/  @P0 HADD2.F32 R124, -RZ, R42.H0_H0 ;  /* 0x2000002aff7c0230 */ /* 0x000fc60000004100 */
[----:B------:R-:W-:-:S04]  /*3a50*/  FADD.FTZ R125, R196, -R125 ;  /* 0x8000007dc47d7221 */ /* 0x000fc80000010000 */
[----:B------:R-:W-:-:S04]  /*3a60*/  FMUL.FTZ R125, R158, R125 ;  /* 0x0000007d9e7d7220 */ /* 0x000fc80000410000 */
[----:B------:R-:W-:-:S07]  /*3a70*/  @P0 FADD.FTZ R125, R125, R124 ;  /* 0x0000007c7d7d0221 */ /* 0x000fce0000010000 */
.L_x_1765:
[----:B------:R-:W-:Y:S05]  /*3a80*/  BSYNC B0 ;  /* 0x0000000000007941 */ /* 0x000fea0003800000 */
.L_x_1763:
        /* <DEDUP_REMOVED lines=12> */
.L_x_1767:
[----:B------:R-:W-:-:S04]  /*3b50*/  FFMA.FTZ R124, R152, R128, R131 ;  /* 0x00000080987c7223 */ /* 0x000fc80000010083 */
[----:B------:R-:W-:Y:S01]  /*3b60*/  FADD.FTZ R125, R195, -R124 ;  /* 0x8000007cc37d7221 */ /* 0x000fe20000010000 */
[----:B------:R-:W-:-:S03]  /*3b70*/  @P0 HADD2.F32 R124, -RZ, R42.H1_H1 ;  /* 0x3000002aff7c0230 */ /* 0x000fc60000004100 */
[----:B------:R-:W-:-:S04]  /*3b80*/  FMUL.FTZ R125, R158, R125 ;  /* 0x0000007d9e7d7220 */ /* 0x000fc80000410000 */
[----:B------:R-:W-:-:S07]  /*3b90*/  @P0 FADD.FTZ R125, R125, R124 ;  /* 0x0000007c7d7d0221 */ /* 0x000fce0000010000 */
.L_x_1768:
[----:B------:R-:W-:Y:S05]  /*3ba0*/  BSYNC B0 ;  /* 0x0000000000007941 */ /* 0x000fea0003800000 */
.L_x_1766:
        /* <DEDUP_REMOVED lines=12> */
.L_x_1770:
[----:B------:R-:W-:Y:S01]  /*3c70*/  FFMA.FTZ R125, R153, R128, R131 ;  /* 0x00000080997d7223 */ /* 0x000fe20000010083 */
[----:B------:R-:W-:-:S03]  /*3c80*/  @P0 HADD2.F32 R124, -RZ, R43.H0_H0 ;  /* 0x2000002bff7c0230 */ /* 0x000fc60000004100 */
[----:B------:R-:W-:-:S04]  /*3c90*/  FADD.FTZ R125, R198, -R125 ;  /* 0x8000007dc67d7221 */ /* 0x000fc80000010000 */
[----:B------:R-:W-:-:S04]  /*3ca0*/  FMUL.FTZ R125, R158, R125 ;  /* 0x0000007d9e7d7220 */ /* 0x000fc80000410000 */
[----:B------:R-:W-:-:S07]  /*3cb0*/  @P0 FADD.FTZ R125, R125, R124 ;  /* 0x0000007c7d7d0221 */ /* 0x000fce0000010000 */
.L_x_1771:
[----:B------:R-:W-:Y:S05]  /*3cc0*/  BSYNC B0 ;  /* 0x0000000000007941 */ /* 0x000fea0003800000 */
.L_x_1769:
        /* <DEDUP_REMOVED lines=12> */
.L_x_1773:
[----:B------:R-:W-:Y:S01]  /*3d90*/  FFMA.FTZ R124, R154, R128, R131 ;  /* 0x000000809a7c7223 */ /* 0x000fe20000010083 */
[----:B------:R-:W-:-:S03]  /*3da0*/  @P0 HADD2.F32 R127, -RZ, R43.H1_H1 ;  /* 0x3000002bff7f0230 */ /* 0x000fc60000004100 */
[----:B------:R-:W-:-:S04]  /*3db0*/  FADD.FTZ R125, R197, -R124 ;  /* 0x8000007cc57d7221 */ /* 0x000fc80000010000 */
[----:B------:R-:W-:-:S04]  /*3dc0*/  FMUL.FTZ R130, R158, R125 ;  /* 0x0000007d9e827220 */ /* 0x000fc80000410000 */
[----:B------:R-:W-:-:S07]  /*3dd0*/  @P0 FADD.FTZ R130, R130, R127 ;  /* 0x0000007f82820221 */ /* 0x000fce0000010000 */
.L_x_1774:
[----:B------:R-:W-:Y:S05]  /*3de0*/  BSYNC B0 ;  /* 0x0000000000007941 */ /* 0x000fea0003800000 */
.L_x_1772:
        /* <DEDUP_REMOVED lines=19> */
.L_x_1776:
[----:B0-----:R-:W-:Y:S01]  /*3f20*/  FFMA.FTZ R125, R155, R128, R131 ;  /* 0x000000809b7d7223 */ /* 0x001fe20000010083 */
[----:B------:R-:W-:-:S03]  /*3f30*/  @P0 HADD2.F32 R124, -RZ, R36.H0_H0 ;  /* 0x20000024ff7c0230 */ /* 0x000fc60000004100 */
[----:B------:R-:W-:-:S04]  /*3f40*/  FADD.FTZ R125, R200, -R125 ;  /* 0x8000007dc87d7221 */ /* 0x000fc80000010000 */
[----:B------:R-:W-:-:S04]  /*3f50*/  FMUL.FTZ R125, R158, R125 ;  /* 0x0000007d9e7d7220 */ /* 0x000fc80000410000 */
[----:B------:R-:W-:-:S07]  /*3f60*/  @P0 FADD.FTZ R125, R125, R124 ;  /* 0x0000007c7d7d0221 */ /* 0x000fce0000010000 */
.L_x_1777:
[----:B------:R-:W-:Y:S05]  /*3f70*/  BSYNC B0 ;  /* 0x0000000000007941 */ /* 0x000fea0003800000 */
.L_x_1775:
        /* <DEDUP_REMOVED lines=12> */
.L_x_1779:
[----:B------:R-:W-:-:S04]  /*4040*/  FFMA.FTZ R124, R170, R128, R131 ;  /* 0x00000080aa7c7223 */ /* 0x000fc80000010083 */
[----:B------:R-:W-:Y:S01]  /*4050*/  FADD.FTZ R125, R199, -R124 ;  /* 0x8000007cc77d7221 */ /* 0x000fe20000010000 */
[----:B------:R-:W-:-:S03]  /*4060*/  @P0 HADD2.F32 R124, -RZ, R36.H1_H1 ;  /* 0x30000024ff7c0230 */ /* 0x000fc60000004100 */
[----:B------:R-:W-:-:S04]  /*4070*/  FMUL.FTZ R125, R158, R125 ;  /* 0x0000007d9e7d7220 */ /* 0x000fc80000410000 */
[----:B------:R-:W-:-:S07]  /*4080*/  @P0 FADD.FTZ R125, R125, R124 ;  /* 0x0000007c7d7d0221 */ /* 0x000fce0000010000 */
.L_x_1780:
[----:B------:R-:W-:Y:S05]  /*4090*/  BSYNC B0 ;  /* 0x0000000000007941 */ /* 0x000fea0003800000 */
.L_x_1778:
        /* <DEDUP_REMOVED lines=12> */
.L_x_1782:
[----:B------:R-:W-:Y:S01]  /*4160*/  FFMA.FTZ R125, R161, R128, R131 ;  /* 0x00000080a17d7223 */ /* 0x000fe20000010083 */
[----:B------:R-:W-:-:S03]  /*4170*/  @P0 HADD2.F32 R124, -RZ, R37.H0_H0 ;  /* 0x20000025ff7c0230 */ /* 0x000fc60000004100 */
[----:B------:R-:W-:-:S04]  /*4180*/  FADD.FTZ R125, R202, -R125 ;  /* 0x8000007dca7d7221 */ /* 0x000fc80000010000 */
[----:B------:R-:W-:-:S04]  /*4190*/  FMUL.FTZ R125, R158, R125 ;  /* 0x0000007d9e7d7220 */ /* 0x000fc80000410000 */
[----:B------:R-:W-:-:S07]  /*41a0*/  @P0 FADD.FTZ R125, R125, R124 ;  /* 0x0000007c7d7d0221 */ /* 0x000fce0000010000 */
.L_x_1783:
[----:B------:R-:W-:Y:S05]  /*41b0*/  BSYNC B0 ;  /* 0x0000000000007941 */ /* 0x000fea0003800000 */
.L_x_1781:
        /* <DEDUP_REMOVED lines=12> */
.L_x_1785:
[----:B------:R-:W-:-:S04]  /*4280*/  FFMA.FTZ R124, R172, R128, R131 ;  /* 0x00000080ac7c7223 */ /* 0x000fc80000010083 */
[----:B------:R-:W-:Y:S01]  /*4290*/  FADD.FTZ R125, R201, -R124 ;  /* 0x8000007cc97d7221 */ /* 0x000fe20000010000 */
[----:B------:R-:W-:-:S03]  /*42a0*/  @P0 HADD2.F32 R124, -RZ, R37.H1_H1 ;  /* 0x30000025ff7c0230 */ /* 0x000fc60000004100 */
[----:B------:R-:W-:-:S04]  /*42b0*/  FMUL.FTZ R125, R158, R125 ;  /* 0x0000007d9e7d7220 */ /* 0x000fc80000410000 */
[----:B------:R-:W-:-:S07]  /*42c0*/  @P0 FADD.FTZ R125, R125, R124 ;  /* 0x0000007c7d7d0221 */ /* 0x000fce0000010000 */
.L_x_1786:
[----:B------:R-:W-:Y:S05]  /*42d0*/  BSYNC B0 ;  /* 0x0000000000007941 */ /* 0x000fea0003800000 */
.L_x_1784:
        /* <DEDUP_REMOVED lines=12> */
.L_x_1788:
[----:B------:R-:W-:Y:S01]  /*43a0*/  FFMA.FTZ R125, R171, R128, R131 ;  /* 0x00000080ab7d7223 */ /* 0x000fe20000010083 */
[----:B------:R-:W-:-:S03]  /*43b0*/  @P0 HADD2.F32 R124, -RZ, R38.H0_H0 ;  /* 0x20000026ff7c0230 */ /* 0x000fc60000004100 */
[----:B------:R-:W-:-:S04]  /*43c0*/  FADD.FTZ R125, R204, -R125 ;  /* 0x8000007dcc7d7221 */ /* 0x000fc80000010000 */
[----:B------:R-:W-:-:S04]  /*43d0*/  FMUL.FTZ R125, R158, R125 ;  /* 0x0000007d9e7d7220 */ /* 0x000fc80000410000 */
[----:B------:R-:W-:-:S07]  /*43e0*/  @P0 FADD.FTZ R125, R125, R124 ;  /* 0x0000007c7d7d0221 */ /* 0x000fce0000010000 */
.L_x_1789:
[----:B------:R-:W-:Y:S05]  /*43f0*/  BSYNC B0 ;  /* 0x0000000000007941 */ /* 0x000fea0003800000 */
.L_x_1787:
        /* <DEDUP_REMOVED lines=12> */
.L_x_1791:
[----:B------:R-:W-:-:S04]  /*44c0*/  FFMA.FTZ R124, R174, R128, R131 ;  /* 0x00000080ae7c7223 */ /* 0x000fc80000010083 */
[----:B------:R-:W-:Y:S01]  /*44d0*/  FADD.FTZ R125, R203, -R124 ;  /* 0x8000007ccb7d7221 */ /* 0x000fe20000010000 */
[----:B------:R-:W-:-:S03]  /*44e0*/  @P0 HADD2.F32 R124, -RZ, R38.H1_H1 ;  /* 0x30000026ff7c0230 */ /* 0x000fc60000004100 */
[----:B------:R-:W-:-:S04]  /*44f0*/  FMUL.FTZ R125, R158, R125 ;  /* 0x0000007d9e7d7220 */ /* 0x000fc80000410000 */
[----:B------:R-:W-:-:S07]  /*4500*/  @P0 FADD.FTZ R125, R125, R124 ;  /* 0x0000007c7d7d0221 */ /* 0x000fce0000010000 */
.L_x_1792:
[----:B------:R-:W-:Y:S05]  /*4510*/  BSYNC B0 ;  /* 0x0000000000007941 */ /* 0x000fea0003800000 */
.L_x_1790:
        /* <DEDUP_REMOVED lines=12> */
.L_x_1794:
[----:B------:R-:W-:Y:S01]  /*45e0*/  FFMA.FTZ R125, R173, R128, R131 ;  /* 0x00000080ad7d7223 */ /* 0x000fe20000010083 */
[----:B------:R-:W-:-:S03]  /*45f0*/  @P0 HADD2.F32 R124, -RZ, R39.H0_H0 ;  /* 0x20000027ff7c0230 */ /* 0x000fc60000004100 */
[----:B------:R-:W-:-:S04]  /*4600*/  FADD.FTZ R125, R206, -R125 ;  /* 0x8000007dce7d7221 */ /* 0x000fc80000010000 */
[----:B------:R-:W-:-:S04]  /*4610*/  FMUL.FTZ R125, R158, R125 ;  /* 0x0000007d9e7d7220 */ /* 0x000fc80000410000 */
[----:B------:R-:W-:-:S07]  /*4620*/  @P0 FADD.FTZ R125, R125, R124 ;  /* 0x0000007c7d7d0221 */ /* 0x000fce0000010000 */
.L_x_1795:
[----:B------:R-:W-:Y:S05]  /*4630*/  BSYNC B0 ;  /* 0x0000000000007941 */ /* 0x000fea0003800000 */
.L_x_1793:
        /* <DEDUP_REMOVED lines=12> */
.L_x_1797:
[----:B------:R-:W-:Y:S01]  /*4700*/  FFMA.FTZ R128, R208, R128, R131 ;  /* 0x00000080d0807223 */ /* 0x000fe20000010083 */
[----:B------:R-:W-:-:S03]  /*4710*/  @P0 HADD2.F32 R127, -RZ, R39.H1_H1 ;  /* 0x30000027ff7f0230 */ /* 0x000fc60000004100 */
[----:B------:R-:W-:-:S04]  /*4720*/  FADD.FTZ R125, R205, -R128 ;  /* 0x80000080cd7d7221 */ /* 0x000fc80000010000 */
[----:B------:R-:W-:-:S04]  /*4730*/  FMUL.FTZ R158, R158, R125 ;  /* 0x0000007d9e9e7220 */ /* 0x000fc80000410000 */
[----:B------:R-:W-:-:S07]  /*4740*/  @P0 FADD.FTZ R158, R158, R127 ;  /* 0x0000007f9e9e0221 */ /* 0x000fce0000010000 */
.L_x_1798:
[----:B------:R-:W-:Y:S05]  /*4750*/  BSYNC B0 ;  /* 0x0000000000007941 */ /* 0x000fea0003800000 */
.L_x_1796:
        /* <DEDUP_REMOVED lines=16> */
[----:B------:R-:W-:Y:S05]  /*4860*/  @!P0 BRA `(.L_x_1799) ;  /* 0xffffffbc00c48947 */ /* 0x000fea000383ffff */
.L_x_1698:
        /* <DEDUP_REMOVED lines=27> */
.L_x_1702:
[----:B0-----:R-:W-:Y:S01]  /*4a20*/  HFMA2.MMA R166, -RZ, RZ, 0, 9.5367431640625e-07 ;  /* 0x00000010ffa67435 */ /* 0x001fe200000001ff */
[----:B------:R-:W-:Y:S02]  /*4a30*/  MOV R167, R126 ;  /* 0x0000007e00a77202 */ /* 0x000fe40000000f00 */
[----:B------:R-:W-:Y:S02]  /*4a40*/  MOV R169, 0x1f ;  /* 0x0000001f00a97802 */ /* 0x000fe40000000f00 */
[----:B------:R-:W-:-:S07]  /*4a50*/  MOV R162, 0xffffffff ;  /* 0xffffffff00a27802 */ /* 0x000fce0000000f00 */
[----:B-----5:R-:W-:Y:S05]  /*4a60*/  WARPSYNC.COLLECTIVE R162, `(.L_x_1800) ;  /* 0x00000000a2087348 */ /* 0x020fea0003c00000 */
[----:B------:R0:W1:Y:S02]  /*4a70*/  SHFL.DOWN P1, R164, R167, R166, R169 ;  /* 0x080000a6a7a47389 */ /* 0x00006400000200a9 */
[----:B01---5:R-:W-:Y:S01]  /*4a80*/  ENDCOLLECTIVE ;  /* 0x000000000000791b */ /* 0x023fe20003800000 */
.L_x_1800:
[----:B------:R-:W-:Y:S02]  /*4a90*/  MOV R167, R124 ;  /* 0x0000007c00a77202 */ /* 0x000fe40000000f00 */
[----:B------:R-:W-:-:S07]  /*4aa0*/  MOV R129, R164 ;  /* 0x000000a400817202 */ /* 0x000fce0000000f00 */
[----:B------:R-:W-:Y:S05]  /*4ab0*/  WARPSYNC.COLLECTIVE R162, `(.L_x_1801) ;  /* 0x00000000a2087348 */ /* 0x000fea0003c00000 */
[----:B------:R0:W1:Y:S02]  /*4ac0*/  SHFL.DOWN P1, R164, R167, R166, R169 ;  /* 0x080000a6a7a47389 */ /* 0x00006400000200a9 */
[----:B01----:R-:W-:Y:S01]  /*4ad0*/  ENDCOLLECTIVE ;  /* 0x000000000000791b */ /* 0x003fe20003800000 */
.L_x_1801:
[----:B------:R-:W-:Y:S01]  /*4ae0*/  FADD.FTZ R129, R129, R126 ;  /* 0x0000007e81817221 */ /* 0x000fe20000010000 */
[----:B------:R-:W-:-:S04]  /*4af0*/  HFMA2.MMA R166, -RZ, RZ, 0, 4.76837158203125e-07 ;  /* 0x00000008ffa67435 */ /* 0x000fc800000001ff */
[----:B------:R-:W-:Y:S02]  /*4b00*/  MOV R167, R129 ;  /* 0x0000008100a77202 */ /* 0x000fe40000000f00 */
[----:B------:R-:W-:-:S07]  /*4b10*/  MOV R131, R164 ;  /* 0x000000a400837202 */ /* 0x000fce0000000f00 */
[----:B------:R-:W-:Y:S05]  /*4b20*/  WARPSYNC.COLLECTIVE R162, `(.L_x_1802) ;  /* 0x00000000a2087348 */ /* 0x000fea0003c00000 */
[----:B------:R0:W1:Y:S02]  /*4b30*/  SHFL.DOWN P1, R164, R167, R166, R169 ;  /* 0x080000a6a7a47389 */ /* 0x00006400000200a9 */
[----:B01----:R-:W-:Y:S01]  /*4b40*/  ENDCOLLECTIVE ;  /* 0x000000000000791b */ /* 0x003fe20003800000 */
.L_x_1802:
[----:B------:R-:W-:-:S05]  /*4b50*/  FADD.FTZ R131, R131, R124 ;  /* 0x0000007c83837221 */ /* 0x000fca0000010000 */
[----:B------:R-:W-:Y:S02]  /*4b60*/  MOV R167, R131 ;  /* 0x0000008300a77202 */ /* 0x000fe40000000f00 */
[----:B------:R-:W-:-:S07]  /*4b70*/  MOV R128, R164 ;  /* 0x000000a400807202 */ /* 0x000fce0000000f00 */
[----:B------:R-:W-:Y:S05]  /*4b80*/  WARPSYNC.COLLECTIVE R162, `(.L_x_1803) ;  /* 0x00000000a2087348 */ /* 0x000fea0003c00000 */
[----:B------:R0:W1:Y:S02]  /*4b90*/  SHFL.DOWN P1, R164, R167, R166, R169 ;  /* 0x080000a6a7a47389 */ /* 0x00006400000200a9 */
[----:B01----:R-:W-:Y:S01]  /*4ba0*/  ENDCOLLECTIVE ;  /* 0x000000000000791b */ /* 0x003fe20003800000 */
.L_x_1803:
[----:B------:R-:W-:Y:S01]  /*4bb0*/  FADD.FTZ R128, R129, R128 ;  /* 0x0000008081807221 */ /* 0x000fe20000010000 */
[----:B------:R-:W-:-:S04]  /*4bc0*/  HFMA2.MMA R166, -RZ, RZ, 0, 2.384185791015625e-07 ;  /* 0x00000004ffa67435 */ /* 0x000fc800000001ff */
[----:B------:R-:W-:Y:S02]  /*4bd0*/  MOV R167, R128 ;  /* 0x0000008000a77202 */ /* 0x000fe40000000f00 */
[----:B------:R-:W-:-:S07]  /*4be0*/  MOV R130, R164 ;  /* 0x000000a400827202 */ /* 0x000fce0000000f00 */
[----:B------:R-:W-:Y:S05]  /*4bf0*/  WARPSYNC.COLLECTIVE R162, `(.L_x_1804) ;  /* 0x00000000a2087348 */ /* 0x000fea0003c00000 */
[----:B------:R0:W1:Y:S02]  /*4c00*/  SHFL.DOWN P1, R164, R167, R166, R169 ;  /* 0x080000a6a7a47389 */ /* 0x00006400000200a9 */
[----:B01----:R-:W-:Y:S01]  /*4c10*/  ENDCOLLECTIVE ;  /* 0x000000000000791b */ /* 0x003fe20003800000 */
.L_x_1804:
[----:B------:R-:W-:-:S05]  /*4c20*/  FADD.FTZ R130, R131, R130 ;  /* 0x0000008283827221 */ /* 0x000fca0000010000 */
[----:B------:R-:W-:Y:S02]  /*4c30*/  MOV R167, R130 ;  /* 0x0000008200a77202 */ /* 0x000fe40000000f00 */
[----:B------:R-:W-:-:S07]  /*4c40*/  MOV R163, R164 ;  /* 0x000000a400a37202 */ /* 0x000fce0000000f00 */
[----:B------:R-:W-:Y:S05]  /*4c50*/  WARPSYNC.COLLECTIVE R162, `(.L_x_1805) ;  /* 0x00000000a2087348 */ /* 0x000fea0003c00000 */
[----:B------:R0:W1:Y:S02]  /*4c60*/  SHFL.DOWN P1, R164, R167, R166, R169 ;  /* 0x080000a6a7a47389 */ /* 0x00006400000200a9 */
[----:B01----:R-:W-:Y:S01]  /*4c70*/  ENDCOLLECTIVE ;  /* 0x000000000000791b */ /* 0x003fe20003800000 */
.L_x_1805:
[----:B------:R-:W-:Y:S01]  /*4c80*/  FADD.FTZ R163, R128, R163 ;  /* 0x000000a380a37221 */ /* 0x000fe20000010000 */
[----:B------:R-:W-:-:S04]  /*4c90*/  HFMA2.MMA R166, -RZ, RZ, 0, 1.1920928955078125e-07 ;  /* 0x00000002ffa67435 */ /* 0x000fc800000001ff */
[----:B------:R-:W-:Y:S02]  /*4ca0*/  MOV R167, R163 ;  /* 0x000000a300a77202 */ /* 0x000fe40000000f00 */
[----:B------:R-:W-:-:S07]  /*4cb0*/  MOV R165, R164 ;  /* 0x000000a400a57202 */ /* 0x000fce0000000f00 */
[----:B------:R-:W-:Y:S05]  /*4cc0*/  WARPSYNC.COLLECTIVE R162, `(.L_x_1806) ;  /* 0x00000000a2087348 */ /* 0x000fea0003c00000 */
[----:B------:R0:W1:Y:S02]  /*4cd0*/  SHFL.DOWN P1, R164, R167, R166, R169 ;  /* 0x080000a6a7a47389 */ /* 0x00006400000200a9 */
[----:B01----:R-:W-:Y:S01]  /*4ce0*/  ENDCOLLECTIVE ;  /* 0x000000000000791b */ /* 0x003fe20003800000 */
.L_x_1806:
[----:B------:R-:W-:-:S05]  /*4cf0*/  FADD.FTZ R165, R130, R165 ;  /* 0x000000a582a57221 */ /* 0x000fca0000010000 */
[----:B------:R-:W-:Y:S02]  /*4d00*/  MOV R167, R165 ;  /* 0x000000a500a77202 */ /* 0x000fe40000000f00 */
[----:B------:R-:W-:-:S07]  /*4d10*/  MOV R124, R164 ;  /* 0x000000a4007c7202 */ /* 0x000fce0000000f00 */
[----:B------:R-:W-:Y:S05]  /*4d20*/  WARPSYNC.COLLECTIVE R162, `(.L_x_1807) ;  /* 0x00000000a2087348 */ /* 0x000fea0003c00000 */
[----:B------:R0:W1:Y:S02]  /*4d30*/  SHFL.DOWN P1, R164, R167, R166, R169 ;  /* 0x080000a6a7a47389 */ /* 0x00006400000200a9 */
[----:B01----:R-:W-:Y:S01]  /*4d40*/  ENDCOLLECTIVE ;  /* 0x000000000000791b */ /* 0x003fe20003800000 */
.L_x_1807:
[----:B------:R-:W-:Y:S01]  /*4d50*/  FADD.FTZ R124, R163, R124 ;  /* 0x0000007ca37c7221 */ /* 0x000fe20000010000 */
[----:B------:R-:W-:-:S04]  /*4d60*/  HFMA2.MMA R166, -RZ, RZ, 0, 5.9604644775390625e-08 ;  /* 0x00000001ffa67435 */ /* 0x000fc800000001ff */
[----:B------:R-:W-:Y:S02]  /*4d70*/  MOV R167, R124 ;  /* 0x0000007c00a77202 */ /* 0x000fe40000000f00 */
[----:B------:R-:W-:-:S07]  /*4d80*/  MOV R126, R164 ;  /* 0x000000a4007e7202 */ /* 0x000fce0000000f00 */
[----:B------:R-:W-:Y:S05]  /*4d90*/  WARPSYNC.COLLECTIVE R162, `(.L_x_1808) ;  /* 0x00000000a2087348 */ /* 0x000fea0003c00000 */
[----:B------:R0:W1:Y:S02]  /*4da0*/  SHFL.DOWN P1, R164, R167, R166, R169 ;  /* 0x080000a6a7a47389 */ /* 0x00006400000200a9 */
[----:B01----:R-:W-:Y:S01]  /*4db0*/  ENDCOLLECTIVE ;  /* 0x000000000000791b */ /* 0x003fe20003800000 */
.L_x_1808:
[----:B------:R-:W-:-:S05]  /*4dc0*/  FADD.FTZ R126, R165, R126 ;  /* 0x0000007ea57e7221 */ /* 0x000fca0000010000 */
[----:B------:R-:W-:Y:S02]  /*4dd0*/  MOV R167, R126 ;  /* 0x0000007e00a77202 */ /* 0x000fe40000000f00 */
[----:B------:R-:W-:-:S07]  /*4de0*/  MOV R129, R164 ;  /* 0x000000a400817202 */ /* 0x000fce0000000f00 */
[----:B------:R-:W-:Y:S05]  /*4df0*/  WARPSYNC.COLLECTIVE R162, `(.L_x_1809) ;  /* 0x00000000a2087348 */ /* 0x000fea0003c00000 */
[----:B------:R0:W1:Y:S02]  /*4e00*/  SHFL.DOWN P1, R164, R167, R166, R169 ;  /* 0x080000a6a7a47389 */ /* 0x00006400000200a9 */
[----:B01----:R-:W-:Y:S01]  /*4e10*/  ENDCOLLECTIVE ;  /* 0x000000000000791b */ /* 0x003fe20003800000 */
.L_x_1809:
[----:B------:R-:W-:Y:S01]  /*4e20*/  MOV R131, R164 ;  /* 0x000000a400837202 */ /* 0x000fe20000000f00 */
[----:B------:R-:W-:Y:S06]  /*4e30*/  BRA `(.L_x_1810) ;  /* 0xffffffd000747947 */ /* 0x000fec000383ffff */
.L_x_1811:
        /* <DEDUP_REMOVED lines=12> */
.L_x_13883:


//--------------------- .text._ZN10layer_norm13ln_bwd_kernelINS_13Kernel_traitsI6__halfS2_S2_S2_fjLj4096ELj1ELj1ELj4ELj16ENS_18Kernel_traits_baseILj4096ES2_S2_S2_S2_fjLj128EEEEELb0ELb1ELb0ELb0EEEvNS_9BwdParamsE --------------------------
	.section	.text._ZN10layer_norm13ln_bwd_kernelINS_13Kernel_traitsI6__halfS2_S2_S2_fjLj4096ELj1ELj1ELj4ELj16ENS_18Kernel_traits_baseILj4096ES2_S2_S2_S2_fjLj128EEEEELb0ELb1ELb0ELb0EEEvNS_9BwdParamsE,"ax",@progbits
	.align	128
        .global         _ZN10layer_norm13ln_bwd_kernelINS_13Kernel_traitsI6__halfS2_S2_S2_fjLj4096ELj1ELj1ELj4ELj16ENS_18Kernel_traits_baseILj4096ES2_S2_S2_S2_fjLj128EEEEELb0ELb1ELb0ELb0EEEvNS_9BwdParamsE
        .type           _ZN10layer_norm13ln_bwd_kernelINS_13Kernel_traitsI6__halfS2_S2_S2_fjLj4096ELj1ELj1ELj4ELj16ENS_18Kernel_traits_baseILj4096ES2_S2_S2_S2_fjLj128EEEEELb0ELb1ELb0ELb0EEEvNS_9BwdParamsE,@function
        .size           _ZN10layer_norm13ln_bwd_kernelINS_13Kernel_traitsI6__halfS2_S2_S2_fjLj4096ELj1ELj1ELj4ELj16ENS_18Kernel_traits_baseILj4096ES2_S2_S2_S2_fjLj128EEEEELb0ELb1ELb0ELb0EEEvNS_9BwdParamsE,(.L_x_13884 - _ZN10layer_norm13ln_bwd_kernelINS_13Kernel_traitsI6__halfS2_S2_S2_fjLj4096ELj1ELj1ELj4ELj16ENS_18Kernel_traits_baseILj4096ES2_S2_S2_S2_fjLj128EEEEELb0ELb1ELb0ELb0EEEvNS_9BwdParamsE)
        .other          _ZN10layer_norm13ln_bwd_kernelINS_13Kernel_traitsI6__halfS2_S2_S2_fjLj4096ELj1ELj1ELj4ELj16ENS_18Kernel_traits_baseILj4096ES2_S2_S2_S2_fjLj128EEEEELb0ELb1ELb0ELb0EEEvNS_9BwdParamsE,@"STO_CUDA_ENTRY STV_DEFAULT"
_ZN10layer_norm13ln_bwd_kernelINS_13Kernel_traitsI6__halfS2_S2_S2_fjLj4096ELj1ELj1ELj4ELj16ENS_18Kernel_traits_baseILj4096ES2_S2_S2_S2_fjLj128EEEEELb0ELb1ELb0ELb0EEEvNS_9BwdParamsE:
.text._ZN10layer_norm13ln_bwd_kernelINS_13Kernel_traitsI6__halfS2_S2_S2_fjLj4096ELj1ELj1ELj4ELj16ENS_18Kernel_traits_baseILj4096ES2_S2_S2_S2_fjLj128EEEEELb0ELb1ELb0ELb0EEEvNS_9BwdParamsE:
        /* <DEDUP_REMOVED lines=25> */
[----:B------:R-:W-:-:S04]  /*0190*/  ISETP.GE.U32.AND P3, PT, R0, 0x200, PT ;  /* 0x000002000000780c */ /* 0x000fc80003f66070 */
[----:B------:R-:W-:-:S03]  /*01a0*/  P2R R197, PR, RZ, 0x8 ;  /* 0x00000008ffc57803 */ /* 0x000fc60000000000 */
        /* <DEDUP_REMOVED lines=8> */
[----:B------:R-:W-:Y:S02]  /*0230*/  @P0 LOP3.LUT R55, R55, 0x80, RZ, 0xfc, !PT ;  /* 0x0000008037370812 */ /* 0x000fe400078efcff */
[----:B------:R-:W-:Y:S02]  /*0240*/  CS2R R56, SRZ ;  /* 0x0000000000387805 */ /* 0x000fe4000001ff00 */
[----:B------:R-:W-:Y:S02]  /*0250*/  CS2R R58, SRZ ;  /* 0x00000000003a7805 */ /* 0x000fe4000001ff00 */
[----:B------:R-:W-:Y:S01]  /*0260*/  CS2R R140, SRZ ;  /* 0x00000000008c7805 */ /* 0x000fe2000001ff00 */
[----:B------:R1:W5:Y:S01]  /*0270*/  @P0 LDG.E.128 R16, desc[UR4][R36.64] ;  /* 0x0000000424100981 */ /* 0x000362000c1e1d00 */
        /* <DEDUP_REMOVED lines=12> */
[----:B------:R-:W5:Y:S01]  /*0340*/  @P2 LDG.E.128 R24, desc[UR4][R46.64] ;  /* 0x000000042e182981 */ /* 0x000f62000c1e1d00 */
[----:B------:R-:W-:-:S02]  /*0350*/  CS2R R36, SRZ ;  /* 0x0000000000247805 */ /* 0x000fc4000001ff00 */
[----:B----4-:R-:W-:Y:S02]  /*0360*/  CS2R R42, SRZ ;  /* 0x00000000002a7805 */ /* 0x010fe4000001ff00 */
[----:B0-----:R-:W-:Y:S01]  /*0370*/  CS2R R44, SRZ ;  /* 0x00000000002c7805 */ /* 0x001fe2000001ff00 */
[----:B------:R-:W5:Y:S01]  /*0380*/  @P2 LDG.E.128 R8, desc[UR4][R48.64] ;  /* 0x0000000430082981 */ /* 0x000f62000c1e1d00 */
[----:B---3--:R-:W-:-:S05]  /*0390*/  @P3 IMAD.WIDE.U32 R38, R55, 0x10, R50 ;  /* 0x0000001037263825 */ /* 0x008fca00078e0032 */
[----:B------:R0:W5:Y:S01]  /*03a0*/  @P3 LDG.E.128 R20, desc[UR4][R38.64] ;  /* 0x0000000426143981 */ /* 0x000162000c1e1d00 */
[----:B------:R-:W-:-:S05]  /*03b0*/  @P3 IMAD.WIDE.U32 R40, R55, 0x10, R52 ;  /* 0x0000001037283825 */ /* 0x000fca00078e0034 */
[----:B------:R1:W5:Y:S01]  /*03c0*/  @P3 LDG.E.128 R4, desc[UR4][R40.64] ;  /* 0x0000000428043981 */ /* 0x000362000c1e1d00 */
[----:B------:R-:W-:Y:S02]  /*03d0*/  ISETP.GE.AND P3, PT, R2, UR7, PT ;  /* 0x0000000702007c0c */ /* 0x000fe4000bf66270 */
[----:B0-----:R-:W-:Y:S02]  /*03e0*/  CS2R R38, SRZ ;  /* 0x0000000000267805 */ /* 0x001fe4000001ff00 */
[----:B------:R-:W-:Y:S02]  /*03f0*/  CS2R R46, SRZ ;  /* 0x00000000002e7805 */ /* 0x000fe4000001ff00 */
[----:B------:R-:W-:Y:S02]  /*0400*/  CS2R R48, SRZ ;  /* 0x0000000000307805 */ /* 0x000fe4000001ff00 */
[----:B------:R-:W-:Y:S02]  /*0410*/  CS2R R50, SRZ ;  /* 0x0000000000327805 */ /* 0x000fe4000001ff00 */
[----:B------:R-:W-:-:S02]  /*0420*/  CS2R R52, SRZ ;  /* 0x0000000000347805 */ /* 0x000fc4000001ff00 */
[----:B------:R-:W-:Y:S02]  /*0430*/  CS2R R54, SRZ ;  /* 0x0000000000367805 */ /* 0x000fe4000001ff00 */
[----:B------:R-:W-:Y:S02]  /*0440*/  CS2R R142, SRZ ;  /* 0x00000000008e7805 */ /* 0x000fe4000001ff00 */
[----:B------:R-:W-:Y:S02]  /*0450*/  CS2R R92, SRZ ;  /* 0x00000000005c7805 */ /* 0x000fe4000001ff00 */
[----:B-1----:R-:W-:Y:S02]  /*0460*/  CS2R R40, SRZ ;  /* 0x0000000000287805 */ /* 0x002fe4000001ff00 */
        /* <DEDUP_REMOVED lines=33> */
[----:B------:R-:W-:Y:S06]  /*0680*/  @P3 BRA `(.L_x_1812) ;  /* 0x0000003800f83947 */ /* 0x000fec0003800000 */
[--C-:B-----5:R-:W-:Y:S01]  /*0690*/  HADD2.F32 R37, -RZ, R32.reuse.H0_H0 ;  /* 0x20000020ff257230 */ /* 0x120fe20000004100 */
[----:B------:R-:W-:Y:S01]  /*06a0*/  ULDC.64 UR6, c[0x0][0x270] ;  /* 0x00009c0000067ab9 */ /* 0x000fe20000000a00 */
[----:B------:R-:W-:Y:S01]  /*06b0*/  HADD2.F32 R3, -RZ, R32.H1_H1 ;  /* 0x30000020ff037230 */ /* 0x000fe20000004100 */
[----:B------:R-:W-:Y:S01]  /*06c0*/  ISETP.NE.U32.AND P3, PT, RZ, UR6, PT ;  /* 0x00000006ff007c0c */ /* 0x000fe2000bf65070 */
[--C-:B------:R-:W-:Y:S01]  /*06d0*/  HADD2.F32 R0, -RZ, R33.reuse.H0_H0 ;  /* 0x20000021ff007230 */ /* 0x100fe20000004100 */
[----:B------:R0:W-:Y:S01]  /*06e0*/  STL [R1+0x2c], R37 ;  /* 0x00002c2501007387 */ /* 0x0001e20000100800 */
[----:B------:R-:W-:Y:S01]  /*06f0*/  HADD2.F32 R32, -RZ, R33.H1_H1 ;  /* 0x30000021ff207230 */ /* 0x000fe20000004100 */
[----:B------:R-:W-:Y:S01]  /*0700*/  HFMA2.MMA R190, -RZ, RZ, 0, 5.9604644775390625e-08 ;  /* 0x00000001ffbe7435 */ /* 0x000fe200000001ff */
[--C-:B------:R-:W-:Y:S01]  /*0710*/  HADD2.F32 R252, -RZ, R30.reuse.H0_H0 ;  /* 0x2000001efffc7230 */ /* 0x100fe20000004100 */
[----:B------:R1:W-:Y:S01]  /*0720*/  STL [R1+0x28], R3 ;  /* 0x0000280301007387 */ /* 0x0003e20000100800 */
[----:B------:R-:W-:Y:S01]  /*0730*/  HADD2.F32 R251, -RZ, R30.H1_H1 ;  /* 0x3000001efffb7230 */ /* 0x000fe20000004100 */
[----:B------:R-:W-:Y:S01]  /*0740*/  ISETP.NE.AND.EX P3, PT, RZ, UR7, PT, P3 ;  /* 0x00000007ff007c0c */ /* 0x000fe2000bf65330 */
[--C-:B------:R-:W-:Y:S01]  /*0750*/  HADD2.F32 R250, -RZ, R31.reuse.H0_H0 ;  /* 0x2000001ffffa7230 */ /* 0x100fe20000004100 */
[----:B------:R2:W-:Y:S01]  /*0760*/  STL [R1+0x24], R0 ;  /* 0x0000240001007387 */ /* 0x0005e20000100800 */
[----:B------:R-:W-:Y:S01]  /*0770*/  HADD2.F32 R249, -RZ, R31.H1_H1 ;  /* 0x3000001ffff97230 */ /* 0x000fe20000004100 */
[----:B0-----:R-:W-:Y:S01]  /*0780*/  MOV R37, RZ ;  /* 0x000000ff00257202 */ /* 0x001fe20000000f00 */
[--C-:B------:R-:W-:Y:S01]  /*0790*/  HADD2.F32 R248, -RZ, R24.reuse.H0_H0 ;  /* 0x20000018fff87230 */ /* 0x100fe20000004100 */
[----:B------:R0:W-:Y:S01]  /*07a0*/  STL [R1+0x20], R32 ;  /* 0x0000202001007387 */ /* 0x0001e20000100800 */
[----:B------:R-:W-:-:S02]  /*07b0*/  HADD2.F32 R247, -RZ, R24.H1_H1 ;  /* 0x30000018fff77230 */ /* 0x000fc40000004100 */
[--C-:B-1----:R-:W-:Y:S02]  /*07c0*/  HADD2.F32 R3, -RZ, R34.reuse.H0_H0 ;  /* 0x20000022ff037230 */ /* 0x102fe40000004100 */
[--C-:B------:R-:W-:Y:S02]  /*07d0*/  HADD2.F32 R246, -RZ, R25.reuse.H0_H0 ;  /* 0x20000019fff67230 */ /* 0x100fe40000004100 */
[----:B--2---:R-:W-:Y:S01]  /*07e0*/  HADD2.F32 R0, -RZ, R34.H1_H1 ;  /* 0x30000022ff007230 */ /* 0x004fe20000004100 */
[----:B------:R1:W-:Y:S01]  /*07f0*/  STL [R1+0x1c], R3 ;  /* 0x00001c0301007387 */ /* 0x0003e20000100800 */
[----:B------:R-:W-:Y:S02]  /*0800*/  HADD2.F32 R245, -RZ, R25.H1_H1 ;  /* 0x30000019fff57230 */ /* 0x000fe40000004100 */
[----:B0-----:R-:W-:Y:S01]  /*0810*/  HADD2.F32 R32, -RZ, R35.H0_H0 ;  /* 0x20000023ff207230 */ /* 0x001fe20000004100 */
[----:B------:R0:W-:Y:S01]  /*0820*/  STL [R1+0x18], R0 ;  /* 0x0000180001007387 */ /* 0x0001e20000100800 */
[----:B------:R-:W-:-:S02]  /*0830*/  HADD2.F32 R244, -RZ, R26.H0_H0 ;  /* 0x2000001afff47230 */ /* 0x000fc40000004100 */
[----:B------:R-:W-:Y:S01]  /*0840*/  HADD2.F32 R243, -RZ, R26.H1_H1 ;  /* 0x3000001afff37230 */ /* 0x000fe20000004100 */
[----:B------:R-:W-:Y:S01]  /*0850*/  STL [R1+0x14], R32 ;  /* 0x0000142001007387 */ /* 0x000fe20000100800 */
[----:B------:R-:W-:Y:S02]  /*0860*/  HADD2.F32 R242, -RZ, R27.H0_H0 ;  /* 0x2000001bfff27230 */ /* 0x000fe40000004100 */
[----:B-1----:R-:W-:Y:S02]  /*0870*/  HADD2.F32 R3, -RZ, R35.H1_H1 ;  /* 0x30000023ff037230 */ /* 0x002fe40000004100 */
[----:B------:R-:W-:Y:S02]  /*0880*/  HADD2.F32 R241, -RZ, R27.H1_H1 ;  /* 0x3000001bfff17230 */ /* 0x000fe40000004100 */
[--C-:B0-----:R-:W-:Y:S01]  /*0890*/  HADD2.F32 R0, -RZ, R28.reuse.H0_H0 ;  /* 0x2000001cff007230 */ /* 0x101fe20000004100 */
[----:B------:R0:W-:Y:S01]  /*08a0*/  STL [R1+0x10], R3 ;  /* 0x0000100301007387 */ /* 0x0001e20000100800 */
[----:B------:R-:W-:-:S02]  /*08b0*/  HADD2.F32 R28, -RZ, R28.H1_H1 ;  /* 0x3000001cff1c7230 */ /* 0x000fc40000004100 */
[--C-:B------:R-:W-:Y:S01]  /*08c0*/  HADD2.F32 R240, -RZ, R20.reuse.H0_H0 ;  /* 0x20000014fff07230 */ /* 0x100fe20000004100 */
[----:B------:R1:W-:Y:S01]  /*08d0*/  STL [R1+0xc], R0 ;  /* 0x00000c0001007387 */ /* 0x0003e20000100800 */
[----:B------:R-:W-:Y:S02]  /*08e0*/  HADD2.F32 R239, -RZ, R20.H1_H1 ;  /* 0x30000014ffef7230 */ /* 0x000fe40000004100 */
[--C-:B------:R-:W-:Y:S01]  /*08f0*/  HADD2.F32 R238, -RZ, R21.reuse.H0_H0 ;  /* 0x20000015ffee7230 */ /* 0x100fe20000004100 */
[----:B------:R2:W-:Y:S01]  /*0900*/  STL [R1+0x8], R28 ;  /* 0x0000081c01007387 */ /* 0x0005e20000100800 */
[----:B------:R-:W-:Y:S02]  /*0910*/  HADD2.F32 R237, -RZ, R21.H1_H1 ;  /* 0x30000015ffed7230 */ /* 0x000fe40000004100 */
[----:B0-----:R-:W-:Y:S02]  /*0920*/  HADD2.F32 R3, -RZ, R29.H0_H0 ;  /* 0x2000001dff037230 */ /* 0x001fe40000004100 */
[----:B------:R-:W-:-:S02]  /*0930*/  HADD2.F32 R236, -RZ, R22.H0_H0 ;  /* 0x20000016ffec7230 */ /* 0x000fc40000004100 */
[----:B-1----:R-:W-:Y:S01]  /*0940*/  HADD2.F32 R0, -RZ, R29.H1_H1 ;  /* 0x3000001dff007230 */ /* 0x002fe20000004100 */
[----:B------:R2:W-:Y:S01]  /*0950*/  STL [R1+0x4], R3 ;  /* 0x0000040301007387 */ /* 0x0005e20000100800 */
[----:B------:R-:W-:Y:S02]  /*0960*/  HADD2.F32 R235, -RZ, R22.H1_H1 ;  /* 0x30000016ffeb7230 */ /* 0x000fe40000004100 */
[--C-:B------:R-:W-:Y:S01]  /*0970*/  HADD2.F32 R234, -RZ, R23.reuse.H0_H0 ;  /* 0x20000017ffea7230 */ /* 0x100fe20000004100 */
[----:B------:R2:W-:Y:S01]  /*0980*/  STL [R1], R0 ;  /* 0x0000000001007387 */ /* 0x0005e20000100800 */
        /* <DEDUP_REMOVED lines=32> */
[----:B--2---:R-:W-:-:S07]  /*0b90*/  HADD2.F32 R198, -RZ, R7.H1_H1 ;  /* 0x30000007ffc67230 */ /* 0x004fce0000004100 */
.L_x_1830:
[----:B012---:R-:W0:Y:S01]  /*0ba0*/  @P3 LDC.64 R148, c[0x0][0x270] ;  /* 0x00009c00ff943b82 */ /* 0x007e220000000a00 */
[----:B------:R-:W-:-:S07]  /*0bb0*/  SHF.R.S32.HI R3, RZ, 0x1f, R2 ;  /* 0x0000001fff037819 */ /* 0x000fce0000011402 */
[----:B------:R-:W1:Y:S01]  /*0bc0*/  LDC.64 R150, c[0x0][0x250] ;  /* 0x00009400ff967b82 */ /* 0x000e620000000a00 */
[----:B0-----:R-:W-:-:S04]  /*0bd0*/  @P3 LEA R148, P4, R2, R148, 0x1 ;  /* 0x0000009402943211 */ /* 0x001fc800078808ff */
[----:B------:R-:W-:-:S05]  /*0be0*/  @P3 LEA.HI.X R149, R2, R149, R3, 0x1, P4 ;  /* 0x0000009502953211 */ /* 0x000fca00020f0c03 */
[----:B------:R1:W2:Y:S02]  /*0bf0*/  @P3 LDG.E.U16 R3, desc[UR4][R148.64] ;  /* 0x0000000494033981 */ /* 0x0002a4000c1e1500 */
[----:B-1----:R-:W-:-:S05]  /*0c00*/  IMAD.WIDE R148, R2, 0x4, R150 ;  /* 0x0000000402947825 */ /* 0x002fca00078e0296 */
[----:B------:R0:W3:Y:S01]  /*0c10*/  LDG.E R191, desc[UR4][R148.64] ;  /* 0x0000000494bf7981 */ /* 0x0000e2000c1e1900 */
[----:B------:R-:W1:Y:S01]  /*0c20*/  S2R R152, SR_TID.X ;  /* 0x0000000000987919 */ /* 0x000e620000002100 */
[----:B0-----:R-:W0:Y:S01]  /*0c30*/  LDC.64 R148, c[0x0][0x258] ;  /* 0x00009600ff947b82 */ /* 0x001e220000000a00 */
[----:B------:R-:W-:Y:S02]  /*0c40*/  MOV R195, UR20 ;  /* 0x0000001400c37c02 */ /* 0x000fe40008000f00 */
[----:B------:R-:W-:Y:S01]  /*0c50*/  MOV R4, 0x3f800000 ;  /* 0x3f80000000047802 */ /* 0x000fe20000000f00 */
[----:B------:R-:W-:Y:S01]  /*0c60*/  BSSY B0, `(.L_x_1813) ;  /* 0x000006b000007945 */ /* 0x000fe20003800000 */
[----:B------:R-:W-:Y:S01]  /*0c70*/  ISETP.NE.AND P5, PT, RZ, UR8, PT ;  /* 0x00000008ff007c0c */ /* 0x000fe2000bfa5270 */
[----:B0-----:R-:W-:-:S05]  /*0c80*/  IMAD.WIDE R148, R2, 0x4, R148 ;  /* 0x0000000402947825 */ /* 0x001fca00078e0294 */
[----:B-----5:R0:W5:Y:S01]  /*0c90*/  LDG.E R158, desc[UR4][R148.64] ;  /* 0x00000004949e7981 */ /* 0x020162000c1e1900 */
[----:B-1----:R-:W-:Y:S02]  /*0ca0*/  LOP3.LUT R196, R152, 0x7f, RZ, 0xc0, !PT ;  /* 0x0000007f98c47812 */ /* 0x002fe400078ec0ff */
[----:B------:R-:W-:Y:S02]  /*0cb0*/  MOV R217, RZ ;  /* 0x000000ff00d97202 */ /* 0x000fe40000000f00 */
[----:B------:R-:W-:Y:S01]  /*0cc0*/  MOV R218, RZ ;  /* 0x000000ff00da7202 */ /* 0x000fe20000000f00 */
[----:B--2---:R-:W-:Y:S02]  /*0cd0*/  @P3 HADD2.F32 R4, -RZ, R3.H0_H0 ;  /* 0x20000003ff043230 */ /* 0x004fe40000004100 */
[----:B------:R-:W-:-:S05]  /*0ce0*/  IMAD R3, R2, R195, RZ ;  /* 0x000000c302037224 */ /* 0x000fca00078e02ff */
[----:B0-----:R-:W-:-:S04]  /*0cf0*/  SHF.R.S32.HI R148, RZ, 0x1f, R3 ;  /* 0x0000001fff947819 */ /* 0x001fc80000011403 */
        /* <DEDUP_REMOVED lines=22> */
[--C-:B--2---:R-:W-:Y:S02]  /*0e60*/  HADD2.F32 R0, -RZ, R8.reuse.H0_H0 ;  /* 0x20000008ff007230 */ /* 0x104fe40000004100 */
[----:B------:R-:W-:Y:S02]  /*0e70*/  HADD2.F32 R8, -RZ, R8.H1_H1 ;  /* 0x30000008ff087230 */ /* 0x000fe40000004100 */
[----:B0-----:R-:W-:-:S03]  /*0e80*/  HADD2.F32 R6, -RZ, R9.H0_H0 ;  /* 0x20000009ff067230 */ /* 0x001fc60000004100 */
[C---:B------:R-:W-:Y:S01]  /*0e90*/  FADD.FTZ R8, -R191.reuse, R8 ;  /* 0x00000008bf087221 */ /* 0x040fe20000010100 */
[--C-:B------:R-:W-:Y:S02]  /*0ea0*/  HADD2.F32 R16, -RZ, R11.reuse.H0_H0 ;  /* 0x2000000bff107230 */ /* 0x100fe40000004100 */
[----:B------:R-:W-:Y:S02]  /*0eb0*/  HADD2.F32 R17, -RZ, R11.H1_H1 ;  /* 0x3000000bff117230 */ /* 0x000fe40000004100 */
[----:B------:R-:W-:Y:S01]  /*0ec0*/  FADD.FTZ R11, -R191, R6 ;  /* 0x00000006bf0b7221 */ /* 0x000fe20000010100 */
[----:B-----5:R-:W-:Y:S01]  /*0ed0*/  FMUL.FTZ R6, R158, R8 ;  /* 0x000000089e067220 */ /* 0x020fe20000410000 */
[----:B---3--:R-:W-:-:S05]  /*0ee0*/  HADD2.F32 R193, -RZ, R12.H1_H1 ;  /* 0x3000000cffc17230 */ /* 0x008fca0000004100 */
[----:B------:R-:W-:Y:S01]  /*0ef0*/  FADD.FTZ R69, R69, R193 ;  /* 0x000000c145457221 */ /* 0x000fe20000010000 */
[-C--:B------:R-:W-:Y:S01]  /*0f00*/  FFMA.FTZ R37, R6, R193.reuse, R37 ;  /* 0x000000c106257223 */ /* 0x080fe20000010025 */
[----:B------:R-:W-:Y:S02]  /*0f10*/  FMUL.FTZ R193, R152, R193 ;  /* 0x000000c198c17220 */ /* 0x000fe40000410000 */
[----:B------:R-:W2:Y:S01]  /*0f20*/  LDL R152, [R1+0x14] ;  /* 0x0000140001987983 */ /* 0x000ea20000100800 */
[----:B------:R-:W-:Y:S02]  /*0f30*/  HADD2.F32 R192, -RZ, R13.H0_H0 ;  /* 0x2000000dffc07230 */ /* 0x000fe40000004100 */
[----:B------:R-:W-:-:S03]  /*0f40*/  FMUL.FTZ R8, R158, R11 ;  /* 0x0000000b9e087220 */ /* 0x000fc60000410000 */
[----:B------:R-:W-:Y:S01]  /*0f50*/  FADD.FTZ R70, R70, R192 ;  /* 0x000000c046467221 */ /* 0x000fe20000010000 */
[-C--:B------:R-:W-:Y:S01]  /*0f60*/  FFMA.FTZ R38, R8, R192.reuse, R38 ;  /* 0x000000c008267223 */ /* 0x080fe20000010026 */
[----:B------:R-:W-:Y:S02]  /*0f70*/  FMUL.FTZ R192, R151, R192 ;  /* 0x000000c097c07220 */ /* 0x000fe40000410000 */
[----:B------:R-:W3:Y:S01]  /*0f80*/  LDL R151, [R1+0x10] ;  /* 0x0000100001977983 */ /* 0x000ee20000100800 */
[----:B------:R-:W-:Y:S01]  /*0f90*/  FADD.FTZ R0, -R191, R0 ;  /* 0x00000000bf007221 */ /* 0x000fe20000010100 */
[----:B------:R-:W-:Y:S02]  /*0fa0*/  HADD2.F32 R150, -RZ, R9.H1_H1 ;  /* 0x30000009ff967230 */ /* 0x000fe40000004100 */
[----:B------:R-:W-:Y:S02]  /*0fb0*/  HADD2.F32 R7, -RZ, R12.H0_H0 ;  /* 0x2000000cff077230 */ /* 0x000fe40000004100 */
[----:B------:R-:W-:Y:S01]  /*0fc0*/  FMUL.FTZ R0, R158, R0 ;  /* 0x000000009e007220 */ /* 0x000fe20000410000 */
[----:B------:R-:W-:-:S02]  /*0fd0*/  HADD2.F32 R9, -RZ, R10.H0_H0 ;  /* 0x2000000aff097230 */ /* 0x000fc40000004100 */
[C---:B------:R-:W-:Y:S01]  /*0fe0*/  FADD.FTZ R150, -R191.reuse, R150 ;  /* 0x00000096bf967221 */ /* 0x040fe20000010100 */
[----:B------:R-:W-:Y:S01]  /*0ff0*/  FADD.FTZ R68, R68, R7 ;  /* 0x0000000744447221 */ /* 0x000fe20000010000 */
[-C--:B------:R-:W-:Y:S01]  /*1000*/  FFMA.FTZ R36, R0, R7.reuse, R36 ;  /* 0x0000000700247223 */ /* 0x080fe20000010024 */
[----:B----4-:R-:W-:Y:S01]  /*1010*/  FMUL.FTZ R7, R224, R7 ;  /* 0x00000007e0077220 */ /* 0x010fe20000410000 */
[----:B------:R-:W-:Y:S02]  /*1020*/  HADD2.F32 R10, -RZ, R10.H1_H1 ;  /* 0x3000000aff0a7230 */ /* 0x000fe40000004100 */
[----:B------:R-:W-:Y:S01]  /*1030*/  FADD.FTZ R11, -R191, R9 ;  /* 0x00000009bf0b7221 */ /* 0x000fe20000010100 */
[--C-:B------:R-:W-:Y:S02]  /*1040*/  HADD2.F32 R149, -RZ, R15.reuse.H0_H0 ;  /* 0x2000000fff957230 */ /* 0x100fe40000004100 */
[----:B------:R-:W-:Y:S01]  /*1050*/  FMUL.FTZ R9, R158, R150 ;  /* 0x000000969e097220 */ /* 0x000fe20000410000 */
[----:B------:R-:W-:-:S02]  /*1060*/  HADD2.F32 R148, -RZ, R15.H1_H1 ;  /* 0x3000000fff947230 */ /* 0x000fc40000004100 */
[----:B------:R-:W-:Y:S01]  /*1070*/  FADD.FTZ R150, RZ, R7 ;  /* 0x00000007ff967221 */ /* 0x000fe20000010000 */
[----:B------:R-:W-:Y:S02]  /*1080*/  HADD2.F32 R189, -RZ, R13.H1_H1 ;  /* 0x3000000dffbd7230 */ /* 0x000fe40000004100 */
[----:B------:R-:W-:Y:S01]  /*1090*/  FFMA.FTZ R15, R0, R7, RZ ;  /* 0x00000007000f7223 */ /* 0x000fe200000100ff */
[--C-:B------:R-:W-:Y:S02]  /*10a0*/  HADD2.F32 R12, -RZ, R14.reuse.H0_H0 ;  /* 0x2000000eff0c7230 */ /* 0x100fe40000004100 */
[----:B------:R-:W-:Y:S02]  /*10b0*/  HADD2.F32 R13, -RZ, R14.H1_H1 ;  /* 0x3000000eff0d7230 */ /* 0x000fe40000004100 */
[----:B------:R-:W-:Y:S01]  /*10c0*/  FADD.FTZ R14, -R191, R10 ;  /* 0x0000000abf0e7221 */ /* 0x000fe20000010100 */
[----:B------:R-:W-:Y:S01]  /*10d0*/  FADD.FTZ R150, R150, R193 ;  /* 0x000000c196967221 */ /* 0x000fe20000010000 */
[----:B------:R-:W-:Y:S01]  /*10e0*/  FFMA.FTZ R15, R6, R193, R15 ;  /* 0x000000c1060f7223 */ /* 0x000fe2000001000f */
[C---:B------:R-:W-:Y:S01]  /*10f0*/  FMUL.FTZ R10, R158.reuse, R11 ;  /* 0x0000000b9e0a7220 */ /* 0x040fe20000410000 */
[----:B------:R-:W-:Y:S01]  /*1100*/  FMUL.FTZ R11, R158, R14 ;  /* 0x0000000e9e0b7220 */ /* 0x000fe20000410000 */
[----:B------:R-:W-:Y:S01]  /*1110*/  FADD.FTZ R71, R71, R189 ;  /* 0x000000bd47477221 */ /* 0x000fe20000010000 */
[-C--:B------:R-:W-:Y:S01]  /*1120*/  FFMA.FTZ R39, R9, R189.reuse, R39 ;  /* 0x000000bd09277223 */ /* 0x080fe20000010027 */
[----:B------:R-:W-:Y:S01]  /*1130*/  FADD.FTZ R14, -R191, R16 ;  /* 0x00000010bf0e7221 */ /* 0x000fe20000010100 */
        /* <DEDUP_REMOVED lines=13> */
[----:B------:R-:W-:Y:S01]  /*1210*/  FMUL.FTZ R13, R153, R13 ;  /* 0x0000000d990d7220 */ /* 0x000fe20000410000 */
[----:B------:R-:W-:Y:S01]  /*1220*/  FFMA.FTZ R150, R10, R12, R150 ;  /* 0x0000000c0a967223 */ /* 0x000fe20000010096 */
[----:B------:R-:W-:-:S03]  /*1230*/  FADD.FTZ R17, -R191, R17 ;  /* 0x00000011bf117221 */ /* 0x000fc60000010100 */
[----:B------:R-:W-:Y:S01]  /*1240*/  FFMA.FTZ R150, R11, R13, R150 ;  /* 0x0000000d0b967223 */ /* 0x000fe20000010096 */
[----:B------:R-:W-:Y:S01]  /*1250*/  FADD.FTZ R75, R75, R148 ;  /* 0x000000944b4b7221 */ /* 0x000fe20000010000 */
[----:B------:R-:W-:Y:S01]  /*1260*/  IADD3 R224, R3, 0x80, RZ ;  /* 0x0000008003e07810 */ /* 0x000fe20007ffe0ff */
[----:B--2---:R-:W-:Y:S01]  /*1270*/  FMUL.FTZ R15, R152, R149 ;  /* 0x00000095980f7220 */ /* 0x004fe20000410000 */
[----:B------:R-:W-:Y:S01]  /*1280*/  FADD.FTZ R149, R16, R12 ;  /* 0x0000000c10957221 */ /* 0x000fe20000010000 */
[----:B------:R-:W-:-:S03]  /*1290*/  FMUL.FTZ R16, R158, R17 ;  /* 0x000000119e107220 */ /* 0x000fc60000410000 */
[----:B------:R-:W-:Y:S01]  /*12a0*/  FADD.FTZ R149, R149, R13 ;  /* 0x0000000d95957221 */ /* 0x000fe20000010000 */
[----:B------:R-:W-:-:S03]  /*12b0*/  FFMA.FTZ R150, R14, R15, R150 ;  /* 0x0000000f0e967223 */ /* 0x000fc60000010096 */
[----:B------:R-:W-:Y:S01]  /*12c0*/  FADD.FTZ R149, R149, R15 ;  /* 0x0000000f95957221 */ /* 0x000fe20000010000 */
[-C--:B---3--:R-:W-:Y:S01]  /*12d0*/  FMUL.FTZ R17, R151, R148.reuse ;  /* 0x0000009497117220 */ /* 0x088fe20000410000 */
[----:B------:R-:W-:-:S03]  /*12e0*/  FFMA.FTZ R43, R16, R148, R43 ;  /* 0x00000094102b7223 */ /* 0x000fc6000001002b */
[----:B------:R-:W-:Y:S01]  /*12f0*/  FADD.FTZ R217, R149, R17 ;  /* 0x0000001195d97221 */ /* 0x000fe20000010000 */
[----:B------:R-:W-:-:S07]  /*1300*/  FFMA.FTZ R218, R16, R17, R150 ;  /* 0x0000001110da7223 */ /* 0x000fce0000010096 */
.L_x_1814:
[----:B------:R-:W-:Y:S05]  /*1310*/  BSYNC B0 ;  /* 0x0000000000007941 */ /* 0x000fea0003800000 */
.L_x_1813:
[----:B------:R-:W-:Y:S04]  /*1320*/  BSSY B0, `(.L_x_1815) ;  /* 0x000005a000007945 */ /* 0x000fe80003800000 */
[----:B------:R-:W-:Y:S05]  /*1330*/  @!P1 BRA `(.L_x_1816) ;  /* 0x0000000400609947 */ /* 0x000fea0003800000 */
[----:B------:R-:W0:Y:S01]  /*1340*/  LDC.64 R20, c[0x0][0x2b8] ;  /* 0x0000ae00ff147b82 */ /* 0x000e220000000a00 */
[C---:B------:R-:W-:Y:S01]  /*1350*/  LEA R24, P4, R224.reuse, UR12, 0x4 ;  /* 0x0000000ce0187c11 */ /* 0x040fe2000f8820ff */
[----:B------:R-:W2:Y:S03]  /*1360*/  LDL R154, [R1+0xc] ;  /* 0x00000c00019a7983 */ /* 0x000ea60000100800 */
[----:B------:R-:W-:Y:S01]  /*1370*/  LEA.HI.X R25, R224, UR13, RZ, 0x4, P4 ;  /* 0x0000000de0197c11 */ /* 0x000fe2000a0f24ff */
[----:B------:R-:W3:Y:S04]  /*1380*/  LDL R153, [R1+0x8] ;  /* 0x0000080001997983 */ /* 0x000ee80000100800 */
[----:B------:R-:W4:Y:S04]  /*1390*/  LDL R152, [R1+0x4] ;  /* 0x0000040001987983 */ /* 0x000f280000100800 */
[----:B------:R-:W2:Y:S04]  /*13a0*/  LDG.E.128 R24, desc[UR4][R24.64] ;  /* 0x0000000418187981 */ /* 0x000ea8000c1e1d00 */
[----:B------:R-:W4:Y:S01]  /*13b0*/  LDL R151, [R1] ;  /* 0x0000000001977983 */ /* 0x000f220000100800 */
[----:B------:R-:W-:-:S04]  /*13c0*/  ISETP.NE.U32.AND P4, PT, RZ, UR10, PT ;  /* 0x0000000aff007c0c */ /* 0x000fc8000bf85070 */
[----:B------:R-:W-:Y:S01]  /*13d0*/  ISETP.NE.AND.EX P4, PT, RZ, UR11, PT, P4 ;  /* 0x0000000bff007c0c */ /* 0x000fe2000bf85340 */
[----:B0-----:R-:W-:-:S06]  /*13e0*/  IMAD.WIDE.U32 R20, R224, 0x10, R20 ;  /* 0x00000010e0147825 */ /* 0x001fcc00078e0014 */
[----:B------:R-:W3:Y:S06]  /*13f0*/  LDG.E.128 R20, desc[UR4][R20.64] ;  /* 0x0000000414147981 */ /* 0x000eec000c1e1d00 */
[----:B------:R-:W-:-:S04]  /*1400*/  @P4 LEA R18, P5, R224, UR10, 0x4 ;  /* 0x0000000ae0124c11 */ /* 0x000fc8000f8a20ff */
[----:B------:R-:W-:-:S05]  /*1410*/  @P4 LEA.HI.X R19, R224, UR11, RZ, 0x4, P5 ;  /* 0x0000000be0134c11 */ /* 0x000fca000a8f24ff */
[----:B------:R2:W5:Y:S01]  /*1420*/  @P4 LDG.E.128 R132, desc[UR4][R18.64] ;  /* 0x0000000412844981 */ /* 0x000562000c1e1d00 */
[----:B------:R-:W-:Y:S01]  /*1430*/  IADD3 R224, R224, 0x80, RZ ;  /* 0x00000080e0e07810 */ /* 0x000fe20007ffe0ff */
[--C-:B--2---:R-:W-:Y:S02]  /*1440*/  HADD2.F32 R18, -RZ, R24.reuse.H0_H0 ;  /* 0x20000018ff127230 */ /* 0x104fe40000004100 */
[----:B------:R-:W-:Y:S02]  /*1450*/  HADD2.F32 R5, -RZ, R24.H1_H1 ;  /* 0x30000018ff057230 */ /* 0x000fe40000004100 */
[----:B------:R-:W-:Y:S02]  /*1460*/  HADD2.F32 R148, -RZ, R25.H0_H0 ;  /* 0x20000019ff947230 */ /* 0x000fe40000004100 */
[--C-:B---3--:R-:W-:Y:S02]  /*1470*/  HADD2.F32 R150, -RZ, R21.reuse.H0_H0 ;  /* 0x20000015ff967230 */ /* 0x108fe40000004100 */
[----:B------:R-:W-:-:S02]  /*1480*/  HADD2.F32 R149, -RZ, R21.H1_H1 ;  /* 0x30000015ff957230 */ /* 0x000fc40000004100 */
[C---:B------:R-:W-:Y:S01]  /*1490*/  FADD.FTZ R21, -R191.reuse, R18 ;  /* 0x00000012bf157221 */ /* 0x040fe20000010100 */
[--C-:B------:R-:W-:Y:S02]  /*14a0*/  HADD2.F32 R19, -RZ, R20.reuse.H0_H0 ;  /* 0x20000014ff137230 */ /* 0x100fe40000004100 */
[----:B------:R-:W-:Y:S01]  /*14b0*/  FADD.FTZ R18, -R191, R5 ;  /* 0x00000005bf127221 */ /* 0x000fe20000010100 */
[----:B-----5:R-:W-:Y:S01]  /*14c0*/  FMUL.FTZ R5, R158, R21 ;  /* 0x000000159e057220 */ /* 0x020fe20000410000 */
[----:B------:R-:W-:Y:S02]  /*14d0*/  HADD2.F32 R20, -RZ, R20.H1_H1 ;  /* 0x30000014ff147230 */ /* 0x000fe40000004100 */
[----:B------:R-:W-:Y:S01]  /*14e0*/  FADD.FTZ R76, R76, R19 ;  /* 0x000000134c4c7221 */ /* 0x000fe20000010000 */
[----:B------:R-:W-:Y:S01]  /*14f0*/  FMUL.FTZ R18, R158, R18 ;  /* 0x000000129e127220 */ /* 0x000fe20000410000 */
[-C--:B------:R-:W-:Y:S01]  /*1500*/  FFMA.FTZ R44, R5, R19.reuse, R44 ;  /* 0x00000013052c7223 */ /* 0x080fe2000001002c */
[----:B------:R-:W-:Y:S01]  /*1510*/  FMUL.FTZ R19, R154, R19 ;  /* 0x000000139a137220 */ /* 0x000fe20000410000 */
[----:B------:R-:W-:-:S02]  /*1520*/  HADD2.F32 R24, -RZ, R26.H0_H0 ;  /* 0x2000001aff187230 */ /* 0x000fc40000004100 */
[----:B------:R-:W-:Y:S01]  /*1530*/  FADD.FTZ R77, R77, R20 ;  /* 0x000000144d4d7221 */ /* 0x000fe20000010000 */
[----:B------:R-:W-:Y:S02]  /*1540*/  HADD2.F32 R25, -RZ, R25.H1_H1 ;  /* 0x30000019ff197230 */ /* 0x000fe40000004100 */
[-C--:B------:R-:W-:Y:S01]  /*1550*/  FFMA.FTZ R45, R18, R20.reuse, R45 ;  /* 0x00000014122d7223 */ /* 0x080fe2000001002d */
[----:B------:R-:W-:Y:S01]  /*1560*/  FADD.FTZ R21, -R191, R148 ;  /* 0x00000094bf157221 */ /* 0x000fe20000010100 */
[----:B------:R-:W-:Y:S01]  /*1570*/  FMUL.FTZ R20, R153, R20 ;  /* 0x0000001499147220 */ /* 0x000fe20000410000 */
[----:B------:R-:W-:Y:S01]  /*1580*/  FADD.FTZ R217, R217, R19 ;  /* 0x00000013d9d97221 */ /* 0x000fe20000010000 */
[----:B------:R-:W-:Y:S01]  /*1590*/  FFMA.FTZ R218, R5, R19, R218 ;  /* 0x0000001305da7223 */ /* 0x000fe200000100da */
[----:B------:R-:W-:Y:S02]  /*15a0*/  HADD2.F32 R26, -RZ, R26.H1_H1 ;  /* 0x3000001aff1a7230 */ /* 0x000fe40000004100 */
[----:B------:R-:W-:Y:S01]  /*15b0*/  FADD.FTZ R24, -R191, R24 ;  /* 0x00000018bf187221 */ /* 0x000fe20000010100 */
[----:B------:R-:W-:-:S02]  /*15c0*/  HADD2.F32 R29, -RZ, R27.H0_H0 ;  /* 0x2000001bff1d7230 */ /* 0x000fc40000004100 */
[----:B------:R-:W-:Y:S02]  /*15d0*/  HADD2.F32 R30, -RZ, R27.H1_H1 ;  /* 0x3000001bff1e7230 */ /* 0x000fe40000004100 */
[----:B------:R-:W-:Y:S01]  /*15e0*/  FMUL.FTZ R21, R158, R21 ;  /* 0x000000159e157220 */ /* 0x000fe20000410000 */
[--C-:B------:R-:W-:Y:S02]  /*15f0*/  HADD2.F32 R27, -RZ, R22.reuse.H0_H0 ;  /* 0x20000016ff1b7230 */ /* 0x100fe40000004100 */
[----:B------:R-:W-:Y:S01]  /*1600*/  FADD.FTZ R217, R217, R20 ;  /* 0x00000014d9d97221 */ /* 0x000fe20000010000 */
[----:B------:R-:W-:Y:S02]  /*1610*/  HADD2.F32 R28, -RZ, R22.H1_H1 ;  /* 0x30000016ff1c7230 */ /* 0x000fe40000004100 */
[----:B------:R-:W-:Y:S01]  /*1620*/  FADD.FTZ R22, -R191, R25 ;  /* 0x00000019bf167221 */ /* 0x000fe20000010100 */
[--C-:B------:R-:W-:Y:S02]  /*1630*/  HADD2.F32 R31, -RZ, R23.reuse.H0_H0 ;  /* 0x20000017ff1f7230 */ /* 0x100fe40000004100 */
[----:B------:R-:W-:Y:S01]  /*1640*/  FFMA.FTZ R218, R18, R20, R218 ;  /* 0x0000001412da7223 */ /* 0x000fe200000100da */
[----:B------:R-:W-:-:S02]  /*1650*/  HADD2.F32 R156, -RZ, R23.H1_H1 ;  /* 0x30000017ff9c7230 */ /* 0x000fc40000004100 */
[----:B----4-:R-:W-:Y:S01]  /*1660*/  FMUL.FTZ R23, R152, R150 ;  /* 0x0000009698177220 */ /* 0x010fe20000410000 */
[C---:B------:R-:W-:Y:S01]  /*1670*/  FMUL.FTZ R24, R158.reuse, R24 ;  /* 0x000000189e187220 */ /* 0x040fe20000410000 */
[----:B------:R-:W-:Y:S01]  /*1680*/  FADD.FTZ R148, -R191, R26 ;  /* 0x0000001abf947221 */ /* 0x000fe20000010100 */
[----:B------:R-:W-:Y:S01]  /*1690*/  FMUL.FTZ R22, R158, R22 ;  /* 0x000000169e167220 */ /* 0x000fe20000410000 */
[----:B------:R-:W-:Y:S01]  /*16a0*/  FMUL.FTZ R25, R151, R149 ;  /* 0x0000009597197220 */ /* 0x000fe20000410000 */
[----:B------:R-:W-:Y:S01]  /*16b0*/  FADD.FTZ R217, R217, R23 ;  /* 0x00000017d9d97221 */ /* 0x000fe20000010000 */
[----:B------:R-:W-:Y:S01]  /*16c0*/  FFMA.FTZ R218, R21, R23, R218 ;  /* 0x0000001715da7223 */ /* 0x000fe200000100da */
[----:B------:R-:W-:Y:S01]  /*16d0*/  FADD.FTZ R80, R80, R27 ;  /* 0x0000001b50507221 */ /* 0x000fe20000010000 */
[-C--:B------:R-:W-:Y:S01]  /*16e0*/  FFMA.FTZ R48, R24, R27.reuse, R48 ;  /* 0x0000001b18307223 */ /* 0x080fe20000010030 */
[----:B------:R-:W-:Y:S01]  /*16f0*/  FMUL.FTZ R26, R252, R27 ;  /* 0x0000001bfc1a7220 */ /* 0x000fe20000410000 */
[----:B------:R-:W-:Y:S01]  /*1700*/  FADD.FTZ R29, -R191, R29 ;  /* 0x0000001dbf1d7221 */ /* 0x000fe20000010100 */
[----:B------:R-:W-:Y:S01]  /*1710*/  FMUL.FTZ R27, R158, R148 ;  /* 0x000000949e1b7220 */ /* 0x000fe20000410000 */
[----:B------:R-:W-:Y:S01]  /*1720*/  FADD.FTZ R217, R217, R25 ;  /* 0x00000019d9d97221 */ /* 0x000fe20000010000 */
[----:B------:R-:W-:Y:S01]  /*1730*/  FFMA.FTZ R218, R22, R25, R218 ;  /* 0x0000001916da7223 */ /* 0x000fe200000100da */
        /* <DEDUP_REMOVED lines=24> */
.L_x_1816:
[----:B------:R-:W-:Y:S05]  /*18c0*/  BSYNC B0 ;  /* 0x0000000000007941 */ /* 0x000fea0003800000 */
.L_x_1815:
        /* <DEDUP_REMOVED lines=15> */
[----:B------:R-:W-:-:S03]  /*19c0*/  HADD2.F32 R157, -RZ, R148.H1_H1 ;  /* 0x30000094ff9d7230 */ /* 0x000fc60000004100 */
[C---:B------:R-:W-:Y:S01]  /*19d0*/  FADD.FTZ R163, -R191.reuse, R159 ;  /* 0x0000009fbfa37221 */ /* 0x040fe20000010100 */
[--C-:B0-----:R-:W-:Y:S02]  /*19e0*/  HADD2.F32 R161, -RZ, R149.reuse.H0_H0 ;  /* 0x20000095ffa17230 */ /* 0x101fe40000004100 */
[C---:B------:R-:W-:Y:S01]  /*19f0*/  FADD.FTZ R159, -R191.reuse, R157 ;  /* 0x0000009dbf9f7221 */ /* 0x040fe20000010100 */
[C---:B-----5:R-:W-:Y:S01]  /*1a00*/  FMUL.FTZ R157, R158.reuse, R163 ;  /* 0x000000a39e9d7220 */ /* 0x060fe20000410000 */
[----:B------:R-:W-:Y:S02]  /*1a10*/  HADD2.F32 R162, -RZ, R149.H1_H1 ;  /* 0x30000095ffa27230 */ /* 0x000fe40000004100 */
[----:B------:R-:W-:Y:S01]  /*1a20*/  FMUL.FTZ R159, R158, R159 ;  /* 0x0000009f9e9f7220 */ /* 0x000fe20000410000 */
[----:B------:R-:W-:Y:S01]  /*1a30*/  FADD.FTZ R163, -R191, R161 ;  /* 0x000000a1bfa37221 */ /* 0x000fe20000010100 */
[--C-:B---3--:R-:W-:Y:S02]  /*1a40*/  HADD2.F32 R160, -RZ, R152.reuse.H0_H0 ;  /* 0x20000098ffa07230 */ /* 0x108fe40000004100 */
[----:B------:R-:W-:-:S03]  /*1a50*/  HADD2.F32 R152, -RZ, R152.H1_H1 ;  /* 0x30000098ff987230 */ /* 0x000fc60000004100 */
[----:B------:R-:W-:Y:S01]  /*1a60*/  FADD.FTZ R84, R84, R160 ;  /* 0x000000a054547221 */ /* 0x000fe20000010000 */
[-C--:B------:R-:W-:Y:S01]  /*1a70*/  FFMA.FTZ R52, R157, R160.reuse, R52 ;  /* 0x000000a09d347223 */ /* 0x080fe20000010034 */
[----:B------:R-:W-:Y:S01]  /*1a80*/  FMUL.FTZ R160, R248, R160 ;  /* 0x000000a0f8a07220 */ /* 0x000fe20000410000 */
[----:B------:R-:W-:Y:S01]  /*1a90*/  FADD.FTZ R85, R85, R152 ;  /* 0x0000009855557221 */ /* 0x000fe20000010000 */
[-C--:B------:R-:W-:Y:S01]  /*1aa0*/  FFMA.FTZ R53, R159, R152.reuse, R53 ;  /* 0x000000989f357223 */ /* 0x080fe20000010035 */
[----:B------:R-:W-:Y:S01]  /*1ab0*/  FMUL.FTZ R161, R247, R152 ;  /* 0x00000098f7a17220 */ /* 0x000fe20000410000 */
[----:B------:R-:W-:Y:S02]  /*1ac0*/  HADD2.F32 R149, -RZ, R150.H0_H0 ;  /* 0x20000096ff957230 */ /* 0x000fe40000004100 */
[----:B------:R-:W-:Y:S01]  /*1ad0*/  FADD.FTZ R152, -R191, R162 ;  /* 0x000000a2bf987221 */ /* 0x000fe20000010100 */
[--C-:B------:R-:W-:Y:S02]  /*1ae0*/  HADD2.F32 R164, -RZ, R153.reuse.H0_H0 ;  /* 0x20000099ffa47230 */ /* 0x100fe40000004100 */
[----:B------:R-:W-:Y:S01]  /*1af0*/  FMUL.FTZ R162, R158, R163 ;  /* 0x000000a39ea27220 */ /* 0x000fe20000410000 */
[----:B------:R-:W-:Y:S01]  /*1b00*/  FADD.FTZ R217, R217, R160 ;  /* 0x000000a0d9d97221 */ /* 0x000fe20000010000 */
[----:B------:R-:W-:Y:S01]  /*1b10*/  FFMA.FTZ R218, R157, R160, R218 ;  /* 0x000000a09dda7223 */ /* 0x000fe200000100da */
[----:B------:R-:W-:-:S02]  /*1b20*/  HADD2.F32 R153, -RZ, R153.H1_H1 ;  /* 0x30000099ff997230 */ /* 0x000fc40000004100 */
[----:B------:R-:W-:Y:S01]  /*1b30*/  FADD.FTZ R86, R86, R164 ;  /* 0x000000a456567221 */ /* 0x000fe20000010000 */
[----:B------:R-:W-:Y:S01]  /*1b40*/  FADD.FTZ R149, -R191, R149 ;  /* 0x00000095bf957221 */ /* 0x000fe20000010100 */
[-C--:B------:R-:W-:Y:S01]  /*1b50*/  FFMA.FTZ R54, R162, R164.reuse, R54 ;  /* 0x000000a4a2367223 */ /* 0x080fe20000010036 */
[----:B------:R-:W-:Y:S01]  /*1b60*/  FMUL.FTZ R164, R246, R164 ;  /* 0x000000a4f6a47220 */ /* 0x000fe20000410000 */
[----:B------:R-:W-:Y:S01]  /*1b70*/  FADD.FTZ R217, R217, R161 ;  /* 0x000000a1d9d97221 */ /* 0x000fe20000010000 */
[----:B------:R-:W-:Y:S01]  /*1b80*/  FFMA.FTZ R218, R159, R161, R218 ;  /* 0x000000a19fda7223 */ /* 0x000fe200000100da */
[----:B------:R-:W-:Y:S02]  /*1b90*/  HADD2.F32 R148, -RZ, R151.H0_H0 ;  /* 0x20000097ff947230 */ /* 0x000fe40000004100 */
[C---:B------:R-:W-:Y:S01]  /*1ba0*/  FMUL.FTZ R165, R158.reuse, R149 ;  /* 0x000000959ea57220 */ /* 0x040fe20000410000 */
[----:B------:R-:W-:Y:S02]  /*1bb0*/  HADD2.F32 R167, -RZ, R154.H0_H0 ;  /* 0x2000009affa77230 */ /* 0x000fe40000004100 */
[----:B------:R-:W-:Y:S01]  /*1bc0*/  FMUL.FTZ R163, R158, R152 ;  /* 0x000000989ea37220 */ /* 0x000fe20000410000 */
[----:B------:R-:W-:-:S02]  /*1bd0*/  HADD2.F32 R150, -RZ, R150.H1_H1 ;  /* 0x30000096ff967230 */ /* 0x000fc40000004100 */
[----:B------:R-:W-:Y:S01]  /*1be0*/  FMUL.FTZ R166, R245, R153 ;  /* 0x00000099f5a67220 */ /* 0x000fe20000410000 */
[----:B------:R-:W-:Y:S01]  /*1bf0*/  FADD.FTZ R217, R217, R164 ;  /* 0x000000a4d9d97221 */ /* 0x000fe20000010000 */
[----:B------:R-:W-:Y:S01]  /*1c00*/  FFMA.FTZ R218, R162, R164, R218 ;  /* 0x000000a4a2da7223 */ /* 0x000fe200000100da */
[----:B------:R-:W-:Y:S02]  /*1c10*/  HADD2.F32 R154, -RZ, R154.H1_H1 ;  /* 0x3000009aff9a7230 */ /* 0x000fe40000004100 */
[----:B------:R-:W-:Y:S01]  /*1c20*/  FADD.FTZ R88, R88, R167 ;  /* 0x000000a758587221 */ /* 0x000fe20000010000 */
[-C--:B------:R-:W-:Y:S01]  /*1c30*/  FFMA.FTZ R56, R165, R167.reuse, R56 ;  /* 0x000000a7a5387223 */ /* 0x080fe20000010038 */
[C---:B------:R-:W-:Y:S01]  /*1c40*/  FADD.FTZ R148, -R191.reuse, R148 ;  /* 0x00000094bf947221 */ /* 0x040fe20000010100 */
[----:B------:R-:W-:Y:S01]  /*1c50*/  FADD.FTZ R150, -R191, R150 ;  /* 0x00000096bf967221 */ /* 0x000fe20000010100 */
[----:B------:R-:W-:Y:S01]  /*1c60*/  FMUL.FTZ R167, R244, R167 ;  /* 0x000000a7f4a77220 */ /* 0x000fe20000410000 */
[----:B------:R-:W-:Y:S01]  /*1c70*/  FADD.FTZ R217, R217, R166 ;  /* 0x000000a6d9d97221 */ /* 0x000fe20000010000 */
[----:B------:R-:W-:Y:S01]  /*1c80*/  FFMA.FTZ R218, R163, R166, R218 ;  /* 0x000000a6a3da7223 */ /* 0x000fe200000100da */
[----:B------:R-:W-:-:S02]  /*1c90*/  HADD2.F32 R171, -RZ, R155.H0_H0 ;  /* 0x2000009bffab7230 */ /* 0x000fc40000004100 */
[C---:B------:R-:W-:Y:S01]  /*1ca0*/  FMUL.FTZ R170, R158.reuse, R148 ;  /* 0x000000949eaa7220 */ /* 0x040fe20000410000 */
[----:B------:R-:W-:Y:S02]  /*1cb0*/  HADD2.F32 R151, -RZ, R151.H1_H1 ;  /* 0x30000097ff977230 */ /* 0x000fe40000004100 */
[----:B------:R-:W-:Y:S01]  /*1cc0*/  FMUL.FTZ R168, R158, R150 ;  /* 0x000000969ea87220 */ /* 0x000fe20000410000 */
[-C--:B------:R-:W-:Y:S01]  /*1cd0*/  FMUL.FTZ R169, R243, R154.reuse ;  /* 0x0000009af3a97220 */ /* 0x080fe20000410000 */
[----:B------:R-:W-:Y:S01]  /*1ce0*/  FADD.FTZ R217, R217, R167 ;  /* 0x000000a7d9d97221 */ /* 0x000fe20000010000 */
[----:B------:R-:W-:Y:S01]  /*1cf0*/  FFMA.FTZ R218, R165, R167, R218 ;  /* 0x000000a7a5da7223 */ /* 0x000fe200000100da */
[----:B------:R-:W-:Y:S02]  /*1d00*/  HADD2.F32 R155, -RZ, R155.H1_H1 ;  /* 0x3000009bff9b7230 */ /* 0x000fe40000004100 */
[----:B------:R-:W-:Y:S01]  /*1d10*/  FADD.FTZ R90, R90, R171 ;  /* 0x000000ab5a5a7221 */ /* 0x000fe20000010000 */
[-C--:B------:R-:W-:Y:S01]  /*1d20*/  FFMA.FTZ R58, R170, R171.reuse, R58 ;  /* 0x000000abaa3a7223 */ /* 0x080fe2000001003a */
        /* <DEDUP_REMOVED lines=16> */
.L_x_1818:
[----:B------:R-:W-:Y:S05]  /*1e30*/  BSYNC B0 ;  /* 0x0000000000007941 */ /* 0x000fea0003800000 */
.L_x_1817:
        /* <DEDUP_REMOVED lines=14> */
[----:B--2---:R-:W-:Y:S02]  /*1f20*/  HADD2.F32 R194, -RZ, R148.H0_H0 ;  /* 0x20000094ffc27230 */ /* 0x004fe40000004100 */
[----:B------:R-:W-:-:S03]  /*1f30*/  HADD2.F32 R176, -RZ, R149.H0_H0 ;  /* 0x20000095ffb07230 */ /* 0x000fc60000004100 */
[----:B------:R-:W-:Y:S01]  /*1f40*/  FADD.FTZ R194, -R191, R194 ;  /* 0x000000c2bfc27221 */ /* 0x000fe20000010100 */
[----:B0-----:R-:W-:-:S03]  /*1f50*/  HADD2.F32 R174, -RZ, R148.H1_H1 ;  /* 0x30000094ffae7230 */ /* 0x001fc60000004100 */
[----:B-----5:R-:W-:Y:S01]  /*1f60*/  FMUL.FTZ R194, R158, R194 ;  /* 0x000000c29ec27220 */ /* 0x020fe20000410000 */
[C---:B------:R-:W-:Y:S01]  /*1f70*/  FADD.FTZ R176, -R191.reuse, R176 ;  /* 0x000000b0bfb07221 */ /* 0x040fe20000010100 */
[----:B------:R-:W-:Y:S01]  /*1f80*/  FADD.FTZ R174, -R191, R174 ;  /* 0x000000aebfae7221 */ /* 0x000fe20000010100 */
[--C-:B---3--:R-:W-:Y:S02]  /*1f90*/  HADD2.F32 R175, -RZ, R152.reuse.H0_H0 ;  /* 0x20000098ffaf7230 */ /* 0x108fe40000004100 */
[----:B------:R-:W-:-:S03]  /*1fa0*/  HADD2.F32 R152, -RZ, R152.H1_H1 ;  /* 0x30000098ff987230 */ /* 0x000fc60000004100 */
[----:B------:R-:W-:Y:S01]  /*1fb0*/  FADD.FTZ R64, R64, R175 ;  /* 0x000000af40407221 */ /* 0x000fe20000010000 */
[-C--:B------:R-:W-:Y:S01]  /*1fc0*/  FFMA.FTZ R140, R194, R175.reuse, R140 ;  /* 0x000000afc28c7223 */ /* 0x080fe2000001008c */
[----:B------:R-:W-:Y:S01]  /*1fd0*/  FMUL.FTZ R175, R240, R175 ;  /* 0x000000aff0af7220 */ /* 0x000fe20000410000 */
[----:B------:R-:W-:Y:S02]  /*1fe0*/  HADD2.F32 R180, -RZ, R150.H0_H0 ;  /* 0x20000096ffb47230 */ /* 0x000fe40000004100 */
[C---:B------:R-:W-:Y:S01]  /*1ff0*/  FMUL.FTZ R176, R158.reuse, R176 ;  /* 0x000000b09eb07220 */ /* 0x040fe20000410000 */
[----:B------:R-:W-:Y:S02]  /*2000*/  HADD2.F32 R179, -RZ, R153.H0_H0 ;  /* 0x20000099ffb37230 */ /* 0x000fe40000004100 */
[----:B------:R-:W-:Y:S01]  /*2010*/  FMUL.FTZ R174, R158, R174 ;  /* 0x000000ae9eae7220 */ /* 0x000fe20000410000 */
[----:B------:R-:W-:Y:S02]  /*2020*/  HADD2.F32 R178, -RZ, R149.H1_H1 ;  /* 0x30000095ffb27230 */ /* 0x000fe40000004100 */
[----:B------:R-:W-:Y:S01]  /*2030*/  FMUL.FTZ R177, R239, R152 ;  /* 0x00000098efb17220 */ /* 0x000fe20000410000 */
[----:B------:R-:W-:Y:S01]  /*2040*/  FADD.FTZ R217, R217, R175 ;  /* 0x000000afd9d97221 */ /* 0x000fe20000010000 */
[----:B------:R-:W-:Y:S01]  /*2050*/  FFMA.FTZ R218, R194, R175, R218 ;  /* 0x000000afc2da7223 */ /* 0x000fe200000100da */
[----:B------:R-:W-:Y:S01]  /*2060*/  FADD.FTZ R180, -R191, R180 ;  /* 0x000000b4bfb47221 */ /* 0x000fe20000010100 */
[----:B------:R-:W-:-:S02]  /*2070*/  HADD2.F32 R153, -RZ, R153.H1_H1 ;  /* 0x30000099ff997230 */ /* 0x000fc40000004100 */
[----:B------:R-:W-:Y:S01]  /*2080*/  FADD.FTZ R66, R66, R179 ;  /* 0x000000b342427221 */ /* 0x000fe20000010000 */
[-C--:B------:R-:W-:Y:S01]  /*2090*/  FFMA.FTZ R142, R176, R179.reuse, R142 ;  /* 0x000000b3b08e7223 */ /* 0x080fe2000001008e */
[----:B------:R-:W-:Y:S01]  /*20a0*/  FADD.FTZ R178, -R191, R178 ;  /* 0x000000b2bfb27221 */ /* 0x000fe20000010100 */
        /* <DEDUP_REMOVED lines=11> */
[C---:B------:R-:W-:Y:S01]  /*2160*/  FADD.FTZ R185, -R191.reuse, R185 ;  /* 0x000000b9bfb97221 */ /* 0x040fe20000010100 */
[----:B------:R-:W-:Y:S02]  /*2170*/  HADD2.F32 R154, -RZ, R154.H1_H1 ;  /* 0x3000009aff9a7230 */ /* 0x000fe40000004100 */
[----:B------:R-:W-:Y:S01]  /*2180*/  FADD.FTZ R144, R144, R182 ;  /* 0x000000b690907221 */ /* 0x000fe20000010000 */
[-C--:B------:R-:W-:Y:S01]  /*2190*/  FFMA.FTZ R92, R180, R182.reuse, R92 ;  /* 0x000000b6b45c7223 */ /* 0x080fe2000001005c */
        /* <DEDUP_REMOVED lines=8> */
[----:B------:R-:W-:Y:S01]  /*2220*/  FMUL.FTZ R184, R235, R154 ;  /* 0x0000009aebb87220 */ /* 0x000fe20000410000 */
        /* <DEDUP_REMOVED lines=23> */
.L_x_1820:
[----:B------:R-:W-:Y:S05]  /*23a0*/  BSYNC B0 ;  /* 0x0000000000007941 */ /* 0x000fea0003800000 */
.L_x_1819:
[----:B------:R-:W0:Y:S01]  /*23b0*/  S2R R148, SR_TID.X ;  /* 0x0000000000947919 */ /* 0x000e220000002100 */
[----:B------:R-:W-:Y:S01]  /*23c0*/  LOP3.LUT P4, RZ, R190, 0xff, RZ, 0xc0, !PT ;  /* 0x000000ffbeff7812 */ /* 0x000fe2000788c0ff */
[----:B------:R-:W-:Y:S01]  /*23d0*/  UMOV UR6, 0xffffffff ;  /* 0xffffffff00067882 */ /* 0x000fe20000000000 */
[----:B0-----:R-:W-:Y:S02]  /*23e0*/  SHF.R.U32.HI R191, RZ, 0x5, R148 ;  /* 0x00000005ffbf7819 */ /* 0x001fe40000011694 */
[----:B------:R-:W-:Y:S02]  /*23f0*/  LOP3.LUT P5, RZ, R148, 0x1f, RZ, 0xc0, !PT ;  /* 0x0000001f94ff7812 */ /* 0x000fe400078ac0ff */
[----:B------:R-:W-:-:S07]  /*2400*/  LOP3.LUT R150, R191, 0x7fffffc, RZ, 0xc0, !PT ;  /* 0x07fffffcbf967812 */ /* 0x000fce00078ec0ff */
        /* <DEDUP_REMOVED lines=20> */
.L_x_1847:
        /* <DEDUP_REMOVED lines=30> */
[-CC-:B------:R-:W-:Y:S01]  /*2730*/  FFMA.FTZ R152, R10, R154.reuse, R155.reuse ;  /* 0x0000009a0a987223 */ /* 0x180fe2000001009b */
[----:B------:R-:W-:Y:S01]  /*2740*/  ISETP.NE.U32.AND P6, PT, RZ, UR14, PT ;  /* 0x0000000eff007c0c */ /* 0x000fe2000bfc5070 */
[----:B------:R-:W-:Y:S01]  /*2750*/  FFMA.FTZ R153, R11, R154, R155 ;  /* 0x0000009a0b997223 */ /* 0x000fe2000001009b */
[----:B------:R-:W-:Y:S01]  /*2760*/  ISETP.NE.AND.EX P5, PT, RZ, UR11, PT, P5 ;  /* 0x0000000bff007c0c */ /* 0x000fe2000bfa5350 */
[----:B------:R-:W-:Y:S01]  /*2770*/  FADD.FTZ R152, R12, -R152 ;  /* 0x800000980c987221 */ /* 0x000fe20000010000 */
[----:B------:R-:W-:Y:S01]  /*2780*/  ISETP.NE.AND.EX P6, PT, RZ, UR15, PT, P6 ;  /* 0x0000000fff007c0c */ /* 0x000fe2000bfc5360 */
[----:B------:R-:W-:Y:S02]  /*2790*/  FADD.FTZ R153, R13, -R153 ;  /* 0x800000990d997221 */ /* 0x000fe40000010000 */
[----:B-----5:R-:W-:-:S02]  /*27a0*/  FMUL.FTZ R152, R158, R152 ;  /* 0x000000989e987220 */ /* 0x020fc40000410000 */
[----:B------:R-:W-:-:S06]  /*27b0*/  FMUL.FTZ R153, R158, R153 ;  /* 0x000000999e997220 */ /* 0x000fcc0000410000 */
[--C-:B------:R-:W-:Y:S02]  /*27c0*/  @P5 HADD2.F32 R148, -RZ, R130.reuse.H0_H0 ;  /* 0x20000082ff945230 */ /* 0x100fe40000004100 */
[----:B------:R-:W-:-:S03]  /*27d0*/  @P5 HADD2.F32 R149, -RZ, R130.H1_H1 ;  /* 0x30000082ff955230 */ /* 0x000fc60000004100 */
[----:B------:R-:W-:Y:S02]  /*27e0*/  @P5 FADD.FTZ R152, R152, R148 ;  /* 0x0000009498985221 */ /* 0x000fe40000010000 */
[----:B------:R-:W-:Y:S01]  /*27f0*/  @P5 FADD.FTZ R153, R153, R149 ;  /* 0x0000009599995221 */ /* 0x000fe20000010000 */
[----:B0-----:R-:W-:Y:S02]  /*2800*/  IMAD.WIDE.U32 R148, R3, 0x10, R190 ;  /* 0x0000001003947825 */ /* 0x001fe400078e00be */
[----:B------:R-:W-:Y:S02]  /*2810*/  @P6 F2FP.F16.F32.PACK_AB R150, RZ, R152 ;  /* 0x00000098ff96623e */ /* 0x000fe400000000ff */
[----:B------:R-:W-:Y:S02]  /*2820*/  @P6 F2FP.F16.F32.PACK_AB R151, RZ, R153 ;  /* 0x00000099ff97623e */ /* 0x000fe400000000ff */
[----:B------:R-:W-:-:S04]  /*2830*/  @P6 PRMT R62, R150, 0x7610, R62 ;  /* 0x00007610963e6816 */ /* 0x000fc8000000003e */
[----:B------:R-:W-:Y:S02]  /*2840*/  @P6 PRMT R62, R62, 0x5410, R151 ;  /* 0x000054103e3e6816 */ /* 0x000fe40000000097 */
[----:B------:R-:W2:Y:S01]  /*2850*/  LDG.E.128 R148, desc[UR4][R148.64] ;  /* 0x0000000494947981 */ /* 0x000ea2000c1e1d00 */
[-C--:B------:R-:W-:Y:S01]  /*2860*/  FMUL.FTZ R153, R153, R4.reuse ;  /* 0x0000000499997220 */ /* 0x080fe20000410000 */
[----:B------:R-:W-:Y:S01]  /*2870*/  FMUL.FTZ R152, R152, R4 ;  /* 0x0000000498987220 */ /* 0x000fe20000410000 */
[--C-:B--2---:R-:W-:Y:S02]  /*2880*/  HADD2.F32 R190, -RZ, R150.reuse.H0_H0 ;  /* 0x20000096ffbe7230 */ /* 0x104fe40000004100 */
[----:B------:R-:W-:-:S03]  /*2890*/  HADD2.F32 R150, -RZ, R150.H1_H1 ;  /* 0x30000096ff967230 */ /* 0x000fc60000004100 */
[-C--:B------:R-:W-:Y:S01]  /*28a0*/  FFMA.FTZ R100, R190, R152.reuse, R100 ;  /* 0x00000098be647223 */ /* 0x080fe20000010064 */
[----:B------:R-:W-:Y:S01]  /*28b0*/  FMUL.FTZ R152, R228, R152 ;  /* 0x00000098e4987220 */ /* 0x000fe20000410000 */
[-C--:B------:R-:W-:Y:S01]  /*28c0*/  FFMA.FTZ R101, R150, R153.reuse, R101 ;  /* 0x0000009996657223 */ /* 0x080fe20000010065 */
[----:B------:R-:W-:Y:S01]  /*28d0*/  FFMA.FTZ R150, R0, R154, R155 ;  /* 0x0000009a00967223 */ /* 0x000fe2000001009b */
[----:B------:R-:W-:-:S03]  /*28e0*/  FMUL.FTZ R153, R227, R153 ;  /* 0x00000099e3997220 */ /* 0x000fc60000410000 */
[----:B------:R-:W-:-:S04]  /*28f0*/  FADD.FTZ R150, R7, -R150 ;  /* 0x8000009607967221 */ /* 0x000fc80000010000 */
[----:B------:R-:W-:Y:S01]  /*2900*/  FMUL.FTZ R190, R158, R150 ;  /* 0x000000969ebe7220 */ /* 0x000fe20000410000 */
[----:B------:R-:W-:-:S05]  /*2910*/  @P5 HADD2.F32 R150, -RZ, R128.H0_H0 ;  /* 0x20000080ff965230 */ /* 0x000fca0000004100 */
[----:B------:R-:W-:-:S05]  /*2920*/  @P5 FADD.FTZ R190, R190, R150 ;  /* 0x00000096bebe5221 */ /* 0x000fca0000010000 */
[----:B------:R-:W-:-:S04]  /*2930*/  @P6 F2FP.F16.F32.PACK_AB R150, RZ, R190 ;  /* 0x000000beff96623e */ /* 0x000fc800000000ff */
[----:B------:R-:W-:Y:S02]  /*2940*/  @P6 PRMT R60, R150, 0x7610, R60 ;  /* 0x00007610963c6816 */ /* 0x000fe4000000003c */
[----:B------:R-:W-:Y:S01]  /*2950*/  F2FP.F16.F32.PACK_AB R150, R153, R152 ;  /* 0x000000989996723e */ /* 0x000fe200000000ff */
[----:B------:R-:W-:-:S04]  /*2960*/  FFMA.FTZ R152, R6, R154, R155 ;  /* 0x0000009a06987223 */ /* 0x000fc8000001009b */
[----:B------:R-:W-:-:S04]  /*2970*/  FADD.FTZ R152, R193, -R152 ;  /* 0x80000098c1987221 */ /* 0x000fc80000010000 */
[----:B------:R-:W-:Y:S01]  /*2980*/  FMUL.FTZ R153, R158, R152 ;  /* 0x000000989e997220 */ /* 0x000fe20000410000 */
[----:B------:R-:W-:-:S05]  /*2990*/  @P5 HADD2.F32 R152, -RZ, R128.H1_H1 ;  /* 0x30000080ff985230 */ /* 0x000fca0000004100 */
[----:B------:R-:W-:-:S05]  /*29a0*/  @P5 FADD.FTZ R153, R153, R152 ;  /* 0x0000009899995221 */ /* 0x000fca0000010000 */
[----:B------:R-:W-:-:S04]  /*29b0*/  @P6 F2FP.F16.F32.PACK_AB R152, RZ, R153 ;  /* 0x00000099ff98623e */ /* 0x000fc800000000ff */
[----:B------:R-:W-:Y:S01]  /*29c0*/  @P6 PRMT R60, R60, 0x5410, R152 ;  /* 0x000054103c3c6816 */ /* 0x000fe20000000098 */
[----:B------:R-:W-:Y:S01]  /*29d0*/  FMUL.FTZ R152, R190, R4 ;  /* 0x00000004be987220 */ /* 0x000fe20000410000 */
[----:B------:R-:W-:-:S05]  /*29e0*/  HADD2.F32 R190, -RZ, R148.H0_H0 ;  /* 0x20000094ffbe7230 */ /* 0x000fca0000004100 */
[----:B------:R-:W-:Y:S01]  /*29f0*/  FFMA.FTZ R96, R190, R152, R96 ;  /* 0x00000098be607223 */ /* 0x000fe20000010060 */
[----:B------:R-:W-:Y:S02]  /*2a00*/  HADD2.F32 R190, -RZ, R148.H1_H1 ;  /* 0x30000094ffbe7230 */ /* 0x000fe40000004100 */
[----:B------:R-:W-:Y:S01]  /*2a10*/  FMUL.FTZ R148, R153, R4 ;  /* 0x0000000499947220 */ /* 0x000fe20000410000 */
[----:B------:R-:W-:Y:S01]  /*2a20*/  FFMA.FTZ R153, R8, R154, R155 ;  /* 0x0000009a08997223 */ /* 0x000fe2000001009b */
[----:B------:R-:W-:Y:S02]  /*2a30*/  FMUL.FTZ R152, R232, R152 ;  /* 0x00000098e8987220 */ /* 0x000fe40000410000 */
[-C--:B------:R-:W-:Y:S01]  /*2a40*/  FFMA.FTZ R97, R190, R148.reuse, R97 ;  /* 0x00000094be617223 */ /* 0x080fe20000010061 */
[----:B------:R-:W-:Y:S01]  /*2a50*/  FADD.FTZ R153, R192, -R153 ;  /* 0x80000099c0997221 */ /* 0x000fe20000010000 */
[----:B------:R-:W-:-:S03]  /*2a60*/  FMUL.FTZ R148, R231, R148 ;  /* 0x00000094e7947220 */ /* 0x000fc60000410000 */
[----:B------:R-:W-:Y:S01]  /*2a70*/  FMUL.FTZ R191, R158, R153 ;  /* 0x000000999ebf7220 */ /* 0x000fe20000410000 */
[----:B------:R-:W-:Y:S01]  /*2a80*/  @P5 HADD2.F32 R153, -RZ, R129.H0_H0 ;  /* 0x20000081ff995230 */ /* 0x000fe20000004100 */
[----:B------:R-:W-:Y:S01]  /*2a90*/  F2FP.F16.F32.PACK_AB R148, R148, R152 ;  /* 0x000000989494723e */ /* 0x000fe200000000ff */
[----:B------:R-:W-:-:S03]  /*2aa0*/  HADD2.F32 R152, -RZ, R151.H0_H0 ;  /* 0x20000097ff987230 */ /* 0x000fc60000004100 */
[----:B------:R-:W-:-:S05]  /*2ab0*/  @P5 FADD.FTZ R191, R191, R153 ;  /* 0x00000099bfbf5221 */ /* 0x000fca0000010000 */
[----:B------:R-:W-:Y:S01]  /*2ac0*/  @P6 F2FP.F16.F32.PACK_AB R153, RZ, R191 ;  /* 0x000000bfff99623e */ /* 0x000fe200000000ff */
[----:B------:R-:W-:-:S03]  /*2ad0*/  FMUL.FTZ R191, R191, R4 ;  /* 0x00000004bfbf7220 */ /* 0x000fc60000410000 */
[----:B------:R-:W-:Y:S01]  /*2ae0*/  @P6 PRMT R61, R153, 0x7610, R61 ;  /* 0x00007610993d6816 */ /* 0x000fe2000000003d */
[----:B------:R-:W-:-:S04]  /*2af0*/  FFMA.FTZ R153, R9, R154, R155 ;  /* 0x0000009a09997223 */ /* 0x000fc8000001009b */
[----:B------:R-:W-:-:S04]  /*2b00*/  FADD.FTZ R153, R189, -R153 ;  /* 0x80000099bd997221 */ /* 0x000fc80000010000 */
[----:B------:R-:W-:Y:S01]  /*2b10*/  FMUL.FTZ R190, R158, R153 ;  /* 0x000000999ebe7220 */ /* 0x000fe20000410000 */
[----:B------:R-:W-:-:S05]  /*2b20*/  @P5 HADD2.F32 R153, -RZ, R129.H1_H1 ;  /* 0x30000081ff995230 */ /* 0x000fca0000004100 */
[----:B------:R-:W-:-:S05]  /*2b30*/  @P5 FADD.FTZ R190, R190, R153 ;  /* 0x00000099bebe5221 */ /* 0x000fca0000010000 */
[----:B------:R-:W-:Y:S01]  /*2b40*/  @P6 F2FP.F16.F32.PACK_AB R153, RZ, R190 ;  /* 0x000000beff99623e */ /* 0x000fe200000000ff */
[----:B------:R-:W-:-:S03]  /*2b50*/  FMUL.FTZ R190, R190, R4 ;  /* 0x00000004bebe7220 */ /* 0x000fc60000410000 */
[----:B------:R-:W-:Y:S01]  /*2b60*/  @P6 PRMT R61, R61, 0x5410, R153 ;  /* 0x000054103d3d6816 */ /* 0x000fe20000000099 */
[--C-:B------:R-:W-:Y:S02]  /*2b70*/  HADD2.F32 R153, -RZ, R149.reuse.H0_H0 ;  /* 0x20000095ff997230 */ /* 0x100fe40000004100 */
[----:B------:R-:W-:-:S03]  /*2b80*/  HADD2.F32 R149, -RZ, R149.H1_H1 ;  /* 0x30000095ff957230 */ /* 0x000fc60000004100 */
[-C--:B------:R-:W-:Y:S01]  /*2b90*/  FFMA.FTZ R98, R153, R191.reuse, R98 ;  /* 0x000000bf99627223 */ /* 0x080fe20000010062 */
[----:B------:R-:W-:Y:S01]  /*2ba0*/  FFMA.FTZ R153, R14, R154, R155 ;  /* 0x0000009a0e997223 */ /* 0x000fe2000001009b */
[-C--:B------:R-:W-:Y:S01]  /*2bb0*/  FFMA.FTZ R99, R149, R190.reuse, R99 ;  /* 0x000000be95637223 */ /* 0x080fe20000010063 */
[----:B------:R-:W-:Y:S01]  /*2bc0*/  FMUL.FTZ R149, R230, R191 ;  /* 0x000000bfe6957220 */ /* 0x000fe20000410000 */
[----:B------:R-:W-:Y:S01]  /*2bd0*/  FMUL.FTZ R190, R229, R190 ;  /* 0x000000bee5be7220 */ /* 0x000fe20000410000 */
[----:B------:R-:W-:-:S04]  /*2be0*/  FADD.FTZ R153, R15, -R153 ;  /* 0x800000990f997221 */ /* 0x000fc80000010000 */
[----:B------:R-:W-:Y:S01]  /*2bf0*/  F2FP.F16.F32.PACK_AB R149, R190, R149 ;  /* 0x00000095be95723e */ /* 0x000fe200000000ff */
[----:B------:R-:W-:Y:S01]  /*2c00*/  FMUL.FTZ R190, R158, R153 ;  /* 0x000000999ebe7220 */ /* 0x000fe20000410000 */
[----:B------:R-:W-:-:S05]  /*2c10*/  @P5 HADD2.F32 R153, -RZ, R131.H0_H0 ;  /* 0x20000083ff995230 */ /* 0x000fca0000004100 */
[----:B------:R-:W-:-:S05]  /*2c20*/  @P5 FADD.FTZ R190, R190, R153 ;  /* 0x00000099bebe5221 */ /* 0x000fca0000010000 */
[----:B------:R-:W-:Y:S01]  /*2c30*/  @P6 F2FP.F16.F32.PACK_AB R153, RZ, R190 ;  /* 0x000000beff99623e */ /* 0x000fe200000000ff */
[----:B------:R-:W-:-:S03]  /*2c40*/  FMUL.FTZ R190, R190, R4 ;  /* 0x00000004bebe7220 */ /* 0x000fc60000410000 */
[----:B------:R-:W-:Y:S01]  /*2c50*/  @P6 PRMT R63, R153, 0x7610, R63 ;  /* 0x00007610993f6816 */ /* 0x000fe2000000003f */
[----:B------:R-:W-:Y:S01]  /*2c60*/  FFMA.FTZ R102, R152, R190, R102 ;  /* 0x000000be98667223 */ /* 0x000fe20000010066 */
[----:B------:R-:W-:Y:S01]  /*2c70*/  FFMA.FTZ R152, R16, R154, R155 ;  /* 0x0000009a10987223 */ /* 0x000fe2000001009b */
[----:B------:R-:W-:-:S03]  /*2c80*/  FMUL.FTZ R190, R226, R190 ;  /* 0x000000bee2be7220 */ /* 0x000fc60000410000 */
[----:B------:R-:W-:-:S04]  /*2c90*/  FADD.FTZ R152, R17, -R152 ;  /* 0x8000009811987221 */ /* 0x000fc80000010000 */
[----:B------:R-:W-:Y:S01]  /*2ca0*/  FMUL.FTZ R153, R158, R152 ;  /* 0x000000989e997220 */ /* 0x000fe20000410000 */
[----:B------:R-:W-:-:S05]  /*2cb0*/  @P5 HADD2.F32 R152, -RZ, R131.H1_H1 ;  /* 0x30000083ff985230 */ /* 0x000fca0000004100 */
[----:B------:R-:W-:-:S05]  /*2cc0*/  @P5 FADD.FTZ R153, R153, R152 ;  /* 0x0000009899995221 */ /* 0x000fca0000010000 */
[----:B------:R-:W-:-:S04]  /*2cd0*/  @P6 F2FP.F16.F32.PACK_AB R152, RZ, R153 ;  /* 0x00000099ff98623e */ /* 0x000fc800000000ff */
[----:B------:R-:W-:Y:S01]  /*2ce0*/  @P6 PRMT R63, R63, 0x5410, R152 ;  /* 0x000054103f3f6816 */ /* 0x000fe20000000098 */
[----:B------:R-:W-:Y:S02]  /*2cf0*/  HADD2.F32 R152, -RZ, R151.H1_H1 ;  /* 0x30000097ff987230 */ /* 0x000fe40000004100 */
[----:B------:R-:W-:-:S04]  /*2d00*/  FMUL.FTZ R151, R153, R4 ;  /* 0x0000000499977220 */ /* 0x000fc80000410000 */
[-C--:B------:R-:W-:Y:S01]  /*2d10*/  FFMA.FTZ R103, R152, R151.reuse, R103 ;  /* 0x0000009798677223 */ /* 0x080fe20000010067 */
[----:B------:R-:W-:Y:S01]  /*2d20*/  FMUL.FTZ R151, R225, R151 ;  /* 0x00000097e1977220 */ /* 0x000fe20000410000 */
[----:B------:R-:W0:Y:S04]  /*2d30*/  @P6 LDC.64 R152, c[0x0][0x308] ;  /* 0x0000c200ff986b82 */ /* 0x000e280000000a00 */
[----:B------:R-:W-:Y:S01]  /*2d40*/  F2FP.F16.F32.PACK_AB R151, R151, R190 ;  /* 0x000000be9797723e */ /* 0x000fe200000000ff */
[----:B0-----:R-:W-:-:S05]  /*2d50*/  @P6 IMAD.WIDE.U32 R152, R3, 0x10, R152 ;  /* 0x0000001003986825 */ /* 0x001fca00078e0098 */
[----:B------:R0:W-:Y:S02]  /*2d60*/  @P6 STG.E.128 desc[UR4][R152.64], R60 ;  /* 0x0000003c98006986 */ /* 0x0001e4000c101d04 */
[----:B0-----:R-:W0:Y:S02]  /*2d70*/  LDC.64 R152, c[0x0][0x2f8] ;  /* 0x0000be00ff987b82 */ /* 0x001e240000000a00 */
[C---:B0-----:R-:W-:Y:S01]  /*2d80*/  IMAD.WIDE.U32 R152, R3.reuse, 0x10, R152 ;  /* 0x0000001003987825 */ /* 0x041fe200078e0098 */
[----:B------:R-:W-:-:S04]  /*2d90*/  IADD3 R3, R3, 0x80, RZ ;  /* 0x0000008003037810 */ /* 0x000fc80007ffe0ff */
[----:B------:R0:W-:Y:S03]  /*2da0*/  STG.E.128 desc[UR4][R152.64], R148 ;  /* 0x0000009498007986 */ /* 0x0001e6000c101d04 */
.L_x_1823:
[----:B------:R-:W-:Y:S05]  /*2db0*/  BSYNC B0 ;  /* 0x0000000000007941 */ /* 0x000fea0003800000 */
.L_x_1822:
[----:B------:R-:W-:Y:S04]  /*2dc0*/  BSSY B0, `(.L_x_1824) ;  /* 0x000006c000007945 */ /* 0x000fe80003800000 */
[----:B------:R-:W-:Y:S05]  /*2dd0*/  @!P1 BRA `(.L_x_1825) ;  /* 0x0000000400a89947 */ /* 0x000fea0003800000 */
[----:B------:R-:W-:Y:S01]  /*2de0*/  ISETP.NE.U32.AND P6, PT, RZ, UR10, PT ;  /* 0x0000000aff007c0c */ /* 0x000fe2000bfc5070 */
[----:B------:R-:W1:Y:S01]  /*2df0*/  LDC.64 R190, c[0x0][0x220] ;  /* 0x00008800ffbe7b82 */ /* 0x000e620000000a00 */
[-CC-:B0-----:R-:W-:Y:S01]  /*2e00*/  FFMA.FTZ R152, R24, R154.reuse, R155.reuse ;  /* 0x0000009a18987223 */ /* 0x181fe2000001009b */
        /* <DEDUP_REMOVED lines=12> */
[----:B-1----:R-:W-:Y:S02]  /*2ed0*/  IMAD.WIDE.U32 R148, R3, 0x10, R190 ;  /* 0x0000001003947825 */ /* 0x002fe400078e00be */
        /* <DEDUP_REMOVED lines=63> */
[----:B------:R-:W-:Y:S02]  /*32d0*/  @P6 HADD2.F32 R190, -RZ, R135.H0_H0 ;  /* 0x20000087ffbe6230 */ /* 0x000fe40000004100 */
[----:B------:R-:W-:-:S04]  /*32e0*/  FMUL.FTZ R153, R158, R153 ;  /* 0x000000999e997220 */ /* 0x000fc80000410000 */
[----:B------:R-:W-:-:S05]  /*32f0*/  @P6 FADD.FTZ R153, R153, R190 ;  /* 0x000000be99996221 */ /* 0x000fca0000010000 */
[----:B------:R-:W-:-:S04]  /*3300*/  @P5 F2FP.F16.F32.PACK_AB R190, RZ, R153 ;  /* 0x00000099ffbe523e */ /* 0x000fc800000000ff */
[----:B------:R-:W-:Y:S01]  /*3310*/  @P5 PRMT R63, R190, 0x7610, R63 ;  /* 0x00007610be3f5816 */ /* 0x000fe2000000003f */
[----:B------:R-:W-:-:S04]  /*3320*/  FMUL.FTZ R190, R153, R4 ;  /* 0x0000000499be7220 */ /* 0x000fc80000410000 */
        /* <DEDUP_REMOVED lines=12> */
[----:B------:R-:W-:Y:S01]  /*33f0*/  @P5 LEA R152, P6, R3, UR14, 0x4 ;  /* 0x0000000e03985c11 */ /* 0x000fe2000f8c20ff */
[----:B------:R-:W-:-:S03]  /*3400*/  FMUL.FTZ R151, R214, R151 ;  /* 0x00000097d6977220 */ /* 0x000fc60000410000 */
[----:B------:R-:W-:Y:S02]  /*3410*/  @P5 LEA.HI.X R153, R3, UR15, RZ, 0x4, P6 ;  /* 0x0000000f03995c11 */ /* 0x000fe4000b0f24ff */
[----:B------:R-:W-:-:S03]  /*3420*/  F2FP.F16.F32.PACK_AB R151, R151, R190 ;  /* 0x000000be9797723e */ /* 0x000fc600000000ff */
[----:B------:R0:W-:Y:S02]  /*3430*/  @P5 STG.E.128 desc[UR4][R152.64], R60 ;  /* 0x0000003c98005986 */ /* 0x0001e4000c101d04 */
[----:B0-----:R-:W-:-:S04]  /*3440*/  LEA R152, P5, R3, UR16, 0x4 ;  /* 0x0000001003987c11 */ /* 0x001fc8000f8a20ff */
[C---:B------:R-:W-:Y:S02]  /*3450*/  LEA.HI.X R153, R3.reuse, UR17, RZ, 0x4, P5 ;  /* 0x0000001103997c11 */ /* 0x040fe4000a8f24ff */
[----:B------:R-:W-:-:S03]  /*3460*/  IADD3 R3, R3, 0x80, RZ ;  /* 0x0000008003037810 */ /* 0x000fc60007ffe0ff */
[----:B------:R1:W-:Y:S04]  /*3470*/  STG.E.128 desc[UR4][R152.64], R148 ;  /* 0x0000009498007986 */ /* 0x0003e8000c101d04 */
.L_x_1825:
[----:B------:R-:W-:Y:S05]  /*3480*/  BSYNC B0 ;  /* 0x0000000000007941 */ /* 0x000fea0003800000 */
.L_x_1824:
[----:B------:R-:W-:Y:S04]  /*3490*/  BSSY B0, `(.L_x_1826) ;  /* 0x000006c000007945 */ /* 0x000fe80003800000 */
[----:B------:R-:W-:Y:S05]  /*34a0*/  @!P2 BRA `(.L_x_1827) ;  /* 0x0000000400a8a947 */ /* 0x000fea0003800000 */
[----:B------:R-:W-:Y:S01]  /*34b0*/  ISETP.NE.U32.AND P6, PT, RZ, UR10, PT ;  /* 0x0000000aff007c0c */ /* 0x000fe2000bfc5070 */
[----:B------:R-:W2:Y:S01]  /*34c0*/  LDC.64 R190, c[0x0][0x220] ;  /* 0x00008800ffbe7b82 */ /* 0x000ea20000000a00 */
[-CC-:B01----:R-:W-:Y:S01]  /*34d0*/  FFMA.FTZ R152, R165, R154.reuse, R155.reuse ;  /* 0x0000009aa5987223 */ /* 0x183fe2000001009b */
        /* <DEDUP_REMOVED lines=12> */
[----:B--2---:R-:W-:Y:S02]  /*35a0*/  IMAD.WIDE.U32 R148, R3, 0x10, R190 ;  /* 0x0000001003947825 */ /* 0x004fe400078e00be */
        /* <DEDUP_REMOVED lines=90> */
.L_x_1827:
[----:B------:R-:W-:Y:S05]  /*3b50*/  BSYNC B0 ;  /* 0x0000000000007941 */ /* 0x000fea0003800000 */
.L_x_1826:
[----:B------:R-:W-:Y:S01]  /*3b60*/  ISETP.NE.AND P5, PT, R197, RZ, PT ;  /* 0x000000ffc500720c */ /* 0x000fe20003fa5270 */
[----:B------:R-:W-:-:S12]  /*3b70*/  BSSY B0, `(.L_x_1828) ;  /* 0x000006b000007945 */ /* 0x000fd80003800000 */
        /* <DEDUP_REMOVED lines=18> */
[----:B------:R-:W-:-:S02]  /*3ca0*/  @P6 HADD2.F32 R154, -RZ, R32.H1_H1 ;  /* 0x30000020ff9a6230 */ /* 0x000fc40000004100 */
[----:B------:R-:W-:Y:S01]  /*3cb0*/  FADD.FTZ R148, R188, -R148 ;  /* 0x80000094bc947221 */ /* 0x000fe20000010000 */
[C---:B------:R-:W-:Y:S01]  /*3cc0*/  FMUL.FTZ R152, R158.reuse, R151 ;  /* 0x000000979e987220 */ /* 0x040fe20000410000 */
[C---:B------:R-:W-:Y:S01]  /*3cd0*/  FMUL.FTZ R155, R158.reuse, R155 ;  /* 0x0000009b9e9b7220 */ /* 0x040fe20000410000 */
[C---:B------:R-:W-:Y:S01]  /*3ce0*/  FMUL.FTZ R217, R158.reuse, R217 ;  /* 0x000000d99ed97220 */ /* 0x040fe20000410000 */
[----:B------:R-:W-:Y:S01]  /*3cf0*/  @P6 FADD.FTZ R153, R153, R154 ;  /* 0x0000009a99996221 */ /* 0x000fe20000010000 */
[----:B------:R-:W-:Y:S01]  /*3d00*/  FADD.FTZ R154, R179, -R150 ;  /* 0x80000096b39a7221 */ /* 0x000fe20000010000 */
[C---:B------:R-:W-:Y:S01]  /*3d10*/  FMUL.FTZ R190, R158.reuse, R190 ;  /* 0x000000be9ebe7220 */ /* 0x040fe20000410000 */
[C---:B------:R-:W-:Y:S01]  /*3d20*/  FMUL.FTZ R191, R158.reuse, R191 ;  /* 0x000000bf9ebf7220 */ /* 0x040fe20000410000 */
[----:B------:R-:W-:Y:S01]  /*3d30*/  ISETP.NE.U32.AND P5, PT, RZ, UR14, PT ;  /* 0x0000000eff007c0c */ /* 0x000fe2000bfa5070 */
[C---:B------:R-:W-:Y:S01]  /*3d40*/  FMUL.FTZ R154, R158.reuse, R154 ;  /* 0x0000009a9e9a7220 */ /* 0x040fe20000410000 */
[----:B------:R-:W-:Y:S01]  /*3d50*/  FMUL.FTZ R158, R158, R148 ;  /* 0x000000949e9e7220 */ /* 0x000fe20000410000 */
[----:B------:R-:W-:Y:S01]  /*3d60*/  @P6 HADD2.F32 R151, -RZ, R32.H0_H0 ;  /* 0x20000020ff976230 */ /* 0x000fe20000004100 */
[----:B------:R-:W0:Y:S01]  /*3d70*/  LDC.64 R148, c[0x0][0x220] ;  /* 0x00008800ff947b82 */ /* 0x000e220000000a00 */
[----:B------:R-:W-:-:S03]  /*3d80*/  ISETP.NE.AND.EX P5, PT, RZ, UR15, PT, P5 ;  /* 0x0000000fff007c0c */ /* 0x000fc6000bfa5350 */
[----:B------:R-:W-:-:S10]  /*3d90*/  @P6 FADD.FTZ R152, R152, R151 ;  /* 0x0000009798986221 */ /* 0x000fd40000010000 */
[----:B------:R-:W-:Y:S02]  /*3da0*/  @P5 F2FP.F16.F32.PACK_AB R150, RZ, R152 ;  /* 0x00000098ff96523e */ /* 0x000fe400000000ff */
[----:B------:R-:W-:Y:S02]  /*3db0*/  @P5 F2FP.F16.F32.PACK_AB R151, RZ, R153 ;  /* 0x00000099ff97523e */ /* 0x000fe400000000ff */
[----:B------:R-:W-:-:S04]  /*3dc0*/  @P5 PRMT R60, R150, 0x7610, R60 ;  /* 0x00007610963c5816 */ /* 0x000fc8000000003c */
[----:B------:R-:W-:Y:S01]  /*3dd0*/  @P5 PRMT R60, R60, 0x5410, R151 ;  /* 0x000054103c3c5816 */ /* 0x000fe20000000097 */
[----:B0-----:R-:W-:-:S06]  /*3de0*/  IMAD.WIDE.U32 R148, R3, 0x10, R148 ;  /* 0x0000001003947825 */ /* 0x001fcc00078e0094 */
[----:B------:R-:W2:Y:S01]  /*3df0*/  LDG.E.128 R148, desc[UR4][R148.64] ;  /* 0x0000000494947981 */ /* 0x000ea2000c1e1d00 */
[----:B------:R-:W-:Y:S01]  /*3e00*/  FMUL.FTZ R218, R152, R4 ;  /* 0x0000000498da7220 */ /* 0x000fe20000410000 */
[----:B--2---:R-:W-:-:S05]  /*3e10*/  HADD2.F32 R152, -RZ, R148.H0_H0 ;  /* 0x20000094ff987230 */ /* 0x004fca0000004100 */
[----:B------:R-:W-:Y:S01]  /*3e20*/  FFMA.FTZ R120, R152, R218, R120 ;  /* 0x000000da98787223 */ /* 0x000fe20000010078 */
[----:B------:R-:W-:Y:S02]  /*3e30*/  HADD2.F32 R152, -RZ, R148.H1_H1 ;  /* 0x30000094ff987230 */ /* 0x000fe40000004100 */
[----:B------:R-:W-:-:S04]  /*3e40*/  FMUL.FTZ R148, R153, R4 ;  /* 0x0000000499947220 */ /* 0x000fc80000410000 */
[----:B------:R-:W-:Y:S01]  /*3e50*/  FFMA.FTZ R121, R152, R148, R121 ;  /* 0x0000009498797223 */ /* 0x000fe20000010079 */
[----:B------:R-:W-:-:S05]  /*3e60*/  @P6 HADD2.F32 R152, -RZ, R34.H0_H0 ;  /* 0x20000022ff986230 */ /* 0x000fca0000004100 */
[----:B------:R-:W-:-:S05]  /*3e70*/  @P6 FADD.FTZ R217, R217, R152 ;  /* 0x00000098d9d96221 */ /* 0x000fca0000010000 */
[----:B------:R-:W-:Y:S01]  /*3e80*/  @P5 F2FP.F16.F32.PACK_AB R152, RZ, R217 ;  /* 0x000000d9ff98523e */ /* 0x000fe200000000ff */
[----:B------:R-:W-:-:S03]  /*3e90*/  FMUL.FTZ R217, R217, R4 ;  /* 0x00000004d9d97220 */ /* 0x000fc60000410000 */
[----:B------:R-:W-:Y:S01]  /*3ea0*/  @P5 PRMT R62, R152, 0x7610, R62 ;  /* 0x00007610983e5816 */ /* 0x000fe2000000003e */
[----:B------:R-:W-:-:S05]  /*3eb0*/  @P6 HADD2.F32 R152, -RZ, R34.H1_H1 ;  /* 0x30000022ff986230 */ /* 0x000fca0000004100 */
[----:B------:R-:W-:-:S05]  /*3ec0*/  @P6 FADD.FTZ R190, R190, R152 ;  /* 0x00000098bebe6221 */ /* 0x000fca0000010000 */
[----:B------:R-:W-:-:S04]  /*3ed0*/  @P5 F2FP.F16.F32.PACK_AB R152, RZ, R190 ;  /* 0x000000beff98523e */ /* 0x000fc800000000ff */
[----:B------:R-:W-:Y:S01]  /*3ee0*/  @P5 PRMT R62, R62, 0x5410, R152 ;  /* 0x000054103e3e5816 */ /* 0x000fe20000000098 */
[--C-:B------:R-:W-:Y:S02]  /*3ef0*/  HADD2.F32 R152, -RZ, R150.reuse.H0_H0 ;  /* 0x20000096ff987230 */ /* 0x100fe40000004100 */
[----:B------:R-:W-:-:S03]  /*3f00*/  HADD2.F32 R150, -RZ, R150.H1_H1 ;  /* 0x30000096ff967230 */ /* 0x000fc60000004100 */
[----:B------:R-:W-:Y:S01]  /*3f10*/  FFMA.FTZ R124, R152, R217, R124 ;  /* 0x000000d9987c7223 */ /* 0x000fe2000001007c */
[----:B------:R-:W-:-:S05]  /*3f20*/  @P6 HADD2.F32 R152, -RZ, R33.H0_H0 ;  /* 0x20000021ff986230 */ /* 0x000fca0000004100 */
[----:B------:R-:W-:-:S05]  /*3f30*/  @P6 FADD.FTZ R154, R154, R152 ;  /* 0x000000989a9a6221 */ /* 0x000fca0000010000 */
[----:B------:R-:W-:-:S04]  /*3f40*/  @P5 F2FP.F16.F32.PACK_AB R152, RZ, R154 ;  /* 0x0000009aff98523e */ /* 0x000fc800000000ff */
[----:B------:R-:W-:Y:S01]  /*3f50*/  @P5 PRMT R61, R152, 0x7610, R61 ;  /* 0x00007610983d5816 */ /* 0x000fe2000000003d */
[----:B------:R-:W-:-:S05]  /*3f60*/  @P6 HADD2.F32 R152, -RZ, R33.H1_H1 ;  /* 0x30000021ff986230 */ /* 0x000fca0000004100 */
[----:B------:R-:W-:-:S05]  /*3f70*/  @P6 FADD.FTZ R155, R155, R152 ;  /* 0x000000989b9b6221 */ /* 0x000fca0000010000 */
[----:B------:R-:W-:-:S04]  /*3f80*/  @P5 F2FP.F16.F32.PACK_AB R152, RZ, R155 ;  /* 0x0000009bff98523e */ /* 0x000fc800000000ff */
[----:B------:R-:W-:Y:S01]  /*3f90*/  @P5 PRMT R61, R61, 0x5410, R152 ;  /* 0x000054103d3d5816 */ /* 0x000fe20000000098 */
[----:B------:R-:W-:-:S05]  /*3fa0*/  @P6 HADD2.F32 R152, -RZ, R35.H0_H0 ;  /* 0x20000023ff986230 */ /* 0x000fca0000004100 */
[----:B------:R-:W-:-:S05]  /*3fb0*/  @P6 FADD.FTZ R191, R191, R152 ;  /* 0x00000098bfbf6221 */ /* 0x000fca0000010000 */
[----:B------:R-:W-:-:S04]  /*3fc0*/  @P5 F2FP.F16.F32.PACK_AB R152, RZ, R191 ;  /* 0x000000bfff98523e */ /* 0x000fc800000000ff */
[----:B------:R-:W-:Y:S01]  /*3fd0*/  @P5 PRMT R63, R152, 0x7610, R63 ;  /* 0x00007610983f5816 */ /* 0x000fe2000000003f */
[----:B------:R-:W-:-:S05]  /*3fe0*/  @P6 HADD2.F32 R152, -RZ, R35.H1_H1 ;  /* 0x30000023ff986230 */ /* 0x000fca0000004100 */
[----:B------:R-:W-:-:S05]  /*3ff0*/  @P6 FADD.FTZ R158, R158, R152 ;  /* 0x000000989e9e6221 */ /* 0x000fca0000010000 */
[----:B------:R-:W-:-:S04]  /*4000*/  @P5 F2FP.F16.F32.PACK_AB R152, RZ, R158 ;  /* 0x0000009eff98523e */ /* 0x000fc800000000ff */
[----:B------:R-:W-:Y:S02]  /*4010*/  @P5 PRMT R63, R63, 0x5410, R152 ;  /* 0x000054103f3f5816 */ /* 0x000fe40000000098 */
[----:B------:R-:W-:-:S04]  /*4020*/  @P5 LEA R152, P6, R3, UR14, 0x4 ;  /* 0x0000000e03985c11 */ /* 0x000fc8000f8c20ff */
[----:B------:R-:W-:-:S05]  /*4030*/  @P5 LEA.HI.X R153, R3, UR15, RZ, 0x4, P6 ;  /* 0x0000000f03995c11 */ /* 0x000fca000b0f24ff */
[----:B------:R0:W-:Y:S02]  /*4040*/  @P5 STG.E.128 desc[UR4][R152.64], R60 ;  /* 0x0000003c98005986 */ /* 0x0001e4000c101d04 */
[----:B0-----:R-:W-:Y:S01]  /*4050*/  FMUL.FTZ R153, R190, R4 ;  /* 0x00000004be997220 */ /* 0x001fe20000410000 */
[----:B------:R-:W-:Y:S01]  /*4060*/  FMUL.FTZ R190, R204, R148 ;  /* 0x00000094ccbe7220 */ /* 0x000fe20000410000 */
[----:B------:R-:W-:Y:S01]  /*4070*/  FMUL.FTZ R152, R205, R218 ;  /* 0x000000dacd987220 */ /* 0x000fe20000410000 */
[-C--:B------:R-:W-:Y:S01]  /*4080*/  FMUL.FTZ R148, R155, R4.reuse ;  /* 0x000000049b947220 */ /* 0x080fe20000410000 */
[----:B------:R-:W-:Y:S01]  /*4090*/  FFMA.FTZ R125, R150, R153, R125 ;  /* 0x00000099967d7223 */ /* 0x000fe2000001007d */
[-C--:B------:R-:W-:Y:S01]  /*40a0*/  FMUL.FTZ R150, R154, R4.reuse ;  /* 0x000000049a967220 */ /* 0x080fe20000410000 */
[----:B------:R-:W-:Y:S01]  /*40b0*/  FMUL.FTZ R154, R201, R217 ;  /* 0x000000d9c99a7220 */ /* 0x000fe20000410000 */
[----:B------:R-:W-:Y:S01]  /*40c0*/  FMUL.FTZ R153, R200, R153 ;  /* 0x00000099c8997220 */ /* 0x000fe20000410000 */
[-C--:B------:R-:W-:Y:S01]  /*40d0*/  FMUL.FTZ R217, R191, R4.reuse ;  /* 0x00000004bfd97220 */ /* 0x080fe20000410000 */
[----:B------:R-:W-:Y:S01]  /*40e0*/  FMUL.FTZ R4, R158, R4 ;  /* 0x000000049e047220 */ /* 0x000fe20000410000 */
[----:B------:R-:W-:Y:S01]  /*40f0*/  F2FP.F16.F32.PACK_AB R152, R190, R152 ;  /* 0x00000098be98723e */ /* 0x000fe200000000ff */
[----:B------:R-:W-:Y:S01]  /*4100*/  FMUL.FTZ R158, R202, R148 ;  /* 0x00000094ca9e7220 */ /* 0x000fe20000410000 */
[----:B------:R-:W-:Y:S01]  /*4110*/  F2FP.F16.F32.PACK_AB R154, R153, R154 ;  /* 0x0000009a999a723e */ /* 0x000fe200000000ff */
[----:B------:R-:W-:-:S02]  /*4120*/  HADD2.F32 R153, -RZ, R149.H0_H0 ;  /* 0x20000095ff997230 */ /* 0x000fc40000004100 */
[----:B------:R-:W-:Y:S01]  /*4130*/  FMUL.FTZ R155, R199, R217 ;  /* 0x000000d9c79b7220 */ /* 0x000fe20000410000 */
[----:B------:R-:W-:Y:S01]  /*4140*/  LEA R190, P5, R3, UR16, 0x4 ;  /* 0x0000001003be7c11 */ /* 0x000fe2000f8a20ff */
[----:B------:R-:W-:Y:S02]  /*4150*/  HADD2.F32 R149, -RZ, R149.H1_H1 ;  /* 0x30000095ff957230 */ /* 0x000fe40000004100 */
[-C--:B------:R-:W-:Y:S01]  /*4160*/  FFMA.FTZ R122, R153, R150.reuse, R122 ;  /* 0x00000096997a7223 */ /* 0x080fe2000001007a */
[----:B------:R-:W-:Y:S01]  /*4170*/  FMUL.FTZ R153, R203, R150 ;  /* 0x00000096cb997220 */ /* 0x000fe20000410000 */
[----:B------:R-:W-:Y:S01]  /*4180*/  FMUL.FTZ R150, R198, R4 ;  /* 0x00000004c6967220 */ /* 0x000fe20000410000 */
[----:B------:R-:W-:Y:S01]  /*4190*/  LEA.HI.X R191, R3, UR17, RZ, 0x4, P5 ;  /* 0x0000001103bf7c11 */ /* 0x000fe2000a8f24ff */
[----:B------:R-:W-:Y:S01]  /*41a0*/  FFMA.FTZ R123, R149, R148, R123 ;  /* 0x00000094957b7223 */ /* 0x000fe2000001007b */
[--C-:B------:R-:W-:Y:S01]  /*41b0*/  HADD2.F32 R3, -RZ, R151.reuse.H0_H0 ;  /* 0x20000097ff037230 */ /* 0x100fe20000004100 */
[----:B------:R-:W-:Y:S01]  /*41c0*/  F2FP.F16.F32.PACK_AB R153, R158, R153 ;  /* 0x000000999e99723e */ /* 0x000fe200000000ff */
[----:B------:R-:W-:Y:S01]  /*41d0*/  HADD2.F32 R148, -RZ, R151.H1_H1 ;  /* 0x30000097ff947230 */ /* 0x000fe20000004100 */
[----:B------:R-:W-:-:S02]  /*41e0*/  F2FP.F16.F32.PACK_AB R155, R150, R155 ;  /* 0x0000009b969b723e */ /* 0x000fc400000000ff */
[----:B------:R-:W-:Y:S02]  /*41f0*/  FFMA.FTZ R126, R3, R217, R126 ;  /* 0x000000d9037e7223 */ /* 0x000fe4000001007e */
[----:B------:R-:W-:Y:S01]  /*4200*/  FFMA.FTZ R127, R148, R4, R127 ;  /* 0x00000004947f7223 */ /* 0x000fe2000001007f */
[----:B------:R3:W-:Y:S06]  /*4210*/  STG.E.128 desc[UR4][R190.64], R152 ;  /* 0x00000098be007986 */ /* 0x0007ec000c101d04 */
.L_x_1829:
[----:B------:R-:W-:Y:S05]  /*4220*/  BSYNC B0 ;  /* 0x0000000000007941 */ /* 0x000fea0003800000 */
.L_x_1828:
[----:B------:R-:W-:Y:S02]  /*4230*/  IADD3 R2, R2, UR18, RZ ;  /* 0x0000001202027c10 */ /* 0x000fe4000fffe0ff */
[----:B---3--:R-:W-:Y:S02]  /*4240*/  SEL R190, RZ, 0x1, P4 ;  /* 0x00000001ffbe7807 */ /* 0x008fe40002000000 */
[----:B------:R-:W-:-:S13]  /*4250*/  ISETP.GE.AND P5, PT, R2, UR19, PT ;  /* 0x0000001302007c0c */ /* 0x000fda000bfa6270 */
[----:B------:R-:W-:Y:S05]  /*4260*/  @!P5 BRA `(.L_x_1830) ;  /* 0xffffffc8004cd947 */ /* 0x000fea000383ffff */
.L_x_1812:
        /* <DEDUP_REMOVED lines=20> */
.L_x_1832:
[----:B------:R-:W-:Y:S05]  /*43b0*/  BSYNC B0 ;  /* 0x0000000000007941 */ /* 0x000fea0003800000 */
.L_x_1831:
        /* <DEDUP_REMOVED lines=15> */
.L_x_1834:
[----:B------:R-:W-:Y:S05]  /*44b0*/  BSYNC B0 ;  /* 0x0000000000007941 */ /* 0x000fea0003800000 */
.L_x_1833:
        /* <DEDUP_REMOVED lines=15> */
.L_x_1836:
[----:B------:R-:W-:Y:S05]  /*45b0*/  BSYNC B0 ;  /* 0x0000000000007941 */ /* 0x000fea0003800000 */
.L_x_1835:
[----:B------:R-:W-:-:S13]  /*45c0*/  ISETP.NE.AND P0, PT, R197, RZ, PT ;  /* 0x000000ffc500720c */ /* 0x000fda0003f05270 */
        /* <DEDUP_REMOVED lines=14> */
.L_x_1821:
[----:B------:R-:W-:Y:S01]  /*46b0*/  HFMA2.MMA R148, -RZ, RZ, 0, 9.5367431640625e-07 ;  /* 0x00000010ff947435 */ /* 0x000fe200000001ff */
[----:B------:R-:W-:Y:S02]  /*46c0*/  MOV R152, R217 ;  /* 0x000000d900987202 */ /* 0x000fe40000000f00 */
[----:B------:R-:W-:Y:S02]  /*46d0*/  MOV R149, 0x1f ;  /* 0x0000001f00957802 */ /* 0x000fe40000000f00 */
[----:B------:R-:W-:-:S07]  /*46e0*/  MOV R151, 0xffffffff ;  /* 0xffffffff00977802 */ /* 0x000fce0000000f00 */
[----:B-----5:R-:W-:Y:S05]  /*46f0*/  WARPSYNC.COLLECTIVE R151, `(.L_x_1837) ;  /* 0x0000000097087348 */ /* 0x020fea0003c00000 */
[----:B------:R0:W1:Y:S02]  /*4700*/  SHFL.DOWN P6, R155, R152, R148, R149 ;  /* 0x08000094989b7389 */ /* 0x00006400000c0095 */
[----:B01---5:R-:W-:Y:S01]  /*4710*/  ENDCOLLECTIVE ;  /* 0x000000000000791b */ /* 0x023fe20003800000 */
.L_x_1837:
[----:B------:R-:W-:Y:S01]  /*4720*/  MOV R152, R218 ;  /* 0x000000da00987202 */ /* 0x000fe20000000f00 */
[----:B------:R-:W-:-:S07]  /*4730*/  FADD.FTZ R217, R155, R217 ;  /* 0x000000d99bd97221 */ /* 0x000fce0000010000 */
[----:B------:R-:W-:Y:S05]  /*4740*/  WARPSYNC.COLLECTIVE R151, `(.L_x_1838) ;  /* 0x0000000097087348 */ /* 0x000fea0003c00000 */
[----:B------:R0:W1:Y:S02]  /*4750*/  SHFL.DOWN P6, R155, R152, R148, R149 ;  /* 0x08000094989b7389 */ /* 0x00006400000c0095 */
[----:B01----:R-:W-:Y:S01]  /*4760*/  ENDCOLLECTIVE ;  /* 0x000000000000791b */ /* 0x003fe20003800000 */
.L_x_1838:
[----:B------:R-:W-:Y:S01]  /*4770*/  HFMA2.MMA R148, -RZ, RZ, 0, 4.76837158203125e-07 ;  /* 0x00000008ff947435 */ /* 0x000fe200000001ff */
[----:B------:R-:W-:Y:S01]  /*4780*/  MOV R152, R217 ;  /* 0x000000d900987202 */ /* 0x000fe20000000f00 */
[----:B------:R-:W-:-:S09]  /*4790*/  FADD.FTZ R218, R155, R218 ;  /* 0x000000da9bda7221 */ /* 0x000fd20000010000 */
[----:B------:R-:W-:Y:S05]  /*47a0*/  WARPSYNC.COLLECTIVE R151, `(.L_x_1839) ;  /* 0x0000000097087348 */ /* 0x000fea0003c00000 */
[----:B------:R0:W1:Y:S02]  /*47b0*/  SHFL.DOWN P6, R155, R152, R148, R149 ;  /* 0x08000094989b7389 */ /* 0x00006400000c0095 */
[----:B01----:R-:W-:Y:S01]  /*47c0*/  ENDCOLLECTIVE ;  /* 0x000000000000791b */ /* 0x003fe20003800000 */
.L_x_1839:
[----:B------:R-:W-:Y:S01]  /*47d0*/  MOV R152, R218 ;  /* 0x000000da00987202 */ /* 0x000fe20000000f00 */
[----:B------:R-:W-:-:S07]  /*47e0*/  FADD.FTZ R217, R217, R155 ;  /* 0x0000009bd9d97221 */ /* 0x000fce0000010000 */
[----:B------:R-:W-:Y:S05]  /*47f0*/  WARPSYNC.COLLECTIVE R151, `(.L_x_1840) ;  /* 0x0000000097087348 */ /* 0x000fea0003c00000 */
[----:B------:R0:W1:Y:S02]  /*4800*/  SHFL.DOWN P6, R155, R152, R148, R149 ;  /* 0x08000094989b7389 */ /* 0x00006400000c0095 */
[----:B01----:R-:W-:Y:S01]  /*4810*/  ENDCOLLECTIVE ;  /* 0x000000000000791b */ /* 0x003fe20003800000 */
.L_x_1840:
[----:B------:R-:W-:Y:S01]  /*4820*/  HFMA2.MMA R148, -RZ, RZ, 0, 2.384185791015625e-07 ;  /* 0x00000004ff947435 */ /* 0x000fe200000001ff */
[----:B------:R-:W-:Y:S01]  /*4830*/  MOV R152, R217 ;  /* 0x000000d900987202 */ /* 0x000fe20000000f00 */
[----:B------:R-:W-:-:S09]  /*4840*/  FADD.FTZ R218, R218, R155 ;  /* 0x0000009bdada7221 */ /* 0x000fd20000010000 */
[----:B------:R-:W-:Y:S05]  /*4850*/  WARPSYNC.COLLECTIVE R151, `(.L_x_1841) ;  /* 0x0000000097087348 */ /* 0x000fea0003c00000 */
[----:B------:R0:W1:Y:S02]  /*4860*/  SHFL.DOWN P6, R155, R152, R148, R149 ;  /* 0x08000094989b7389 */ /* 0x00006400000c0095 */
[----:B01----:R-:W-:Y:S01]  /*4870*/  ENDCOLLECTIVE ;  /* 0x000000000000791b */ /* 0x003fe20003800000 */
.L_x_1841:
[----:B------:R-:W-:Y:S02]  /*4880*/  MOV R152, R218 ;  /* 0x000000da00987202 */ /* 0x000fe40000000f00 */
[----:B------:R-:W-:-:S07]  /*4890*/  MOV R154, R155 ;  /* 0x0000009b009a7202 */ /* 0x000fce0000000f00 */
[----:B------:R-:W-:Y:S05]  /*48a0*/  WARPSYNC.COLLECTIVE R151, `(.L_x_1842) ;  /* 0x0000000097087348 */ /* 0x000fea0003c00000 */
[----:B------:R0:W1:Y:S02]  /*48b0*/  SHFL.DOWN P6, R155, R152, R148, R149 ;  /* 0x08000094989b7389 */ /* 0x00006400000c0095 */
[----:B01----:R-:W-:Y:S01]  /*48c0*/  ENDCOLLECTIVE ;  /* 0x000000000000791b */ /* 0x003fe20003800000 */
.L_x_1842:
[----:B------:R-:W-:Y:S01]  /*48d0*/  FADD.FTZ R154, R217, R154 ;  /* 0x0000009ad99a7221 */ /* 0x000fe20000010000 */
[----:B------:R-:W-:-:S04]  /*48e0*/  HFMA2.MMA R148, -RZ, RZ, 0, 1.1920928955078125e-07 ;  /* 0x00000002ff947435 */ /* 0x000fc800000001ff */
[----:B------:R-:W-:Y:S02]  /*48f0*/  MOV R152, R154 ;  /* 0x0000009a00987202 */ /* 0x000fe40000000f00 */
[----:B------:R-:W-:-:S07]  /*4900*/  MOV R153, R155 ;  /* 0x0000009b00997202 */ /* 0x000fce0000000f00 */
[----:B------:R-:W-:Y:S05]  /*4910*/  WARPSYNC.COLLECTIVE R151, `(.L_x_1843) ;  /* 0x0000000097087348 */ /* 0x000fea0003c00000 */
[----:B------:R0:W1:Y:S02]  /*4920*/  SHFL.DOWN P6, R155, R152, R148, R149 ;  /* 0x08000094989b7389 */ /* 0x00006400000c0095 */
[----:B01----:R-:W-:Y:S01]  /*4930*/  ENDCOLLECTIVE ;  /* 0x000000000000791b */ /* 0x003fe20003800000 */
.L_x_1843:
[----:B------:R-:W-:-:S05]  /*4940*/  FADD.FTZ R153, R218, R153 ;  /* 0x00000099da997221 */ /* 0x000fca0000010000 */
[----:B------:R-:W-:Y:S01]  /*4950*/  MOV R152, R153 ;  /* 0x0000009900987202 */ /* 0x000fe20000000f00 */
[----:B------:R-:W-:-:S07]  /*4960*/  FADD.FTZ R154, R154, R155 ;  /* 0x0000009b9a9a7221 */ /* 0x000fce0000010000 */
[----:B------:R-:W-:Y:S05]  /*4970*/  WARPSYNC.COLLECTIVE R151, `(.L_x_1844) ;  /* 0x0000000097087348 */ /* 0x000fea0003c00000 */
[----:B------:R0:W1:Y:S02]  /*4980*/  SHFL.DOWN P6, R155, R152, R148, R149 ;  /* 0x08000094989b7389 */ /* 0x00006400000c0095 */
[----:B01----:R-:W-:Y:S01]  /*4990*/  ENDCOLLECTIVE ;  /* 0x000000000000791b */ /* 0x003fe20003800000 */
.L_x_1844:
[----:B------:R-:W-:Y:S01]  /*49a0*/  HFMA2.MMA R148, -RZ, RZ, 0, 5.9604644775390625e-08 ;  /* 0x00000001ff947435 */ /* 0x000fe200000001ff */
[----:B------:R-:W-:Y:S01]  /*49b0*/  MOV R152, R154 ;  /* 0x0000009a00987202 */ /* 0x000fe20000000f00 */
[----:B------:R-:W-:-:S09]  /*49c0*/  FADD.FTZ R153, R153, R155 ;  /* 0x0000009b99997221 */ /* 0x000fd20000010000 */
[----:B------:R-:W-:Y:S05]  /*49d0*/  WARPSYNC.COLLECTIVE R151, `(.L_x_1845) ;  /* 0x0000000097087348 */ /* 0x000fea0003c00000 */
[----:B------:R0:W1:Y:S02]  /*49e0*/  SHFL.DOWN P6, R155, R152, R148, R149 ;  /* 0x08000094989b7389 */ /* 0x00006400000c0095 */
[----:B01----:R-:W-:Y:S01]  /*49f0*/  ENDCOLLECTIVE ;  /* 0x000000000000791b */ /* 0x003fe20003800000 */
.L_x_1845:
[----:B------:R-:W-:Y:S02]  /*4a00*/  MOV R152, R153 ;  /* 0x0000009900987202 */ /* 0x000fe40000000f00 */
[----:B------:R-:W-:-:S07]  /*4a10*/  MOV R190, R155 ;  /* 0x0000009b00be7202 */ /* 0x000fce0000000f00 */
[----:B------:R-:W-:Y:S05]  /*4a20*/  WARPSYNC.COLLECTIVE R151, `(.L_x_1846) ;  /* 0x0000000097087348 */ /* 0x000fea0003c00000 */
[----:B------:R0:W1:Y:S02]  /*4a30*/  SHFL.DOWN P6, R155, R152, R148, R149 ;  /* 0x08000094989b7389 */ /* 0x00006400000c0095 */
[----:B01----:R-:W-:Y:S01]  /*4a40*/  ENDCOLLECTIVE ;  /* 0x000000000000791b */ /* 0x003fe20003800000 */
.L_x_1846:
[----:B------:R-:W-:Y:S01]  /*4a50*/  MOV R149, R155 ;  /* 0x0000009b00957202 */ /* 0x000fe20000000f00 */
[----:B------:R-:W-:Y:S06]  /*4a60*/  BRA `(.L_x_1847) ;  /* 0xffffffd800b87947 */ /* 0x000fec000383ffff */
.L_x_1848:
        /* <DEDUP_REMOVED lines=9> */
.L_x_13884:


//--------------------- .text._ZN10layer_norm13ln_bwd_kernelINS_13Kernel_traitsI6__halfS2_S2_S2_fjLj4096ELj1ELj1ELj4ELj16ENS_18Kernel_traits_baseILj4096ES2_S2_S2_S2_fjLj128EEEEELb0ELb1ELb0ELb1EEEvNS_9BwdParamsE --------------------------
	.section	.text._ZN10layer_norm13ln_bwd_kernelINS_13Kernel_traitsI6__halfS2_S2_S2_fjLj4096ELj1ELj1ELj4ELj16ENS_18Kernel_traits_baseILj4096ES2_S2_S2_S2_fjLj128EEEEELb0ELb1ELb0ELb1EEEvNS_9BwdParamsE,"ax",@progbits
	.align	128
        .global         _ZN10layer_norm13ln_bwd_kernelINS_13Kernel_traitsI6__halfS2_S2_S2_fjLj4096ELj1ELj1ELj4ELj16ENS_18Kernel_traits_baseILj4096ES2_S2_S2_S2_fjLj128EEEEELb0ELb1ELb0ELb1EEEvNS_9BwdParamsE
        .type           _ZN10layer_norm13ln_bwd_kernelINS_13Kernel_traitsI6__halfS2_S2_S2_fjLj4096ELj1ELj1ELj4ELj16ENS_18Kernel_traits_baseILj4096ES2_S2_S2_S2_fjLj128EEEEELb0ELb1ELb0ELb1EEEvNS_9BwdParamsE,@function
        .size           _ZN10layer_norm13ln_bwd_kernelINS_13Kernel_traitsI6__halfS2_S2_S2_fjLj4096ELj1ELj1ELj4ELj16ENS_18Kernel_traits_baseILj4096ES2_S2_S2_S2_fjLj128EEEEELb0ELb1ELb0ELb1EEEvNS_9BwdParamsE,(.L_x_13885 - _ZN10layer_norm13ln_bwd_kernelINS_13Kernel_traitsI6__halfS2_S2_S2_fjLj4096ELj1ELj1ELj4ELj16ENS_18Kernel_traits_baseILj4096ES2_S2_S2_S2_fjLj128EEEEELb0ELb1ELb0ELb1EEEvNS_9BwdParamsE)
        .other          _ZN10layer_norm13ln_bwd_kernelINS_13Kernel_traitsI6__halfS2_S2_S2_fjLj4096ELj1ELj1ELj4ELj16ENS_18Kernel_traits_baseILj4096ES2_S2_S2_S2_fjLj128EEEEELb0ELb1ELb0ELb1EEEvNS_9BwdParamsE,@"STO_CUDA_ENTRY STV_DEFAULT"
_ZN10layer_norm13ln_bwd_kernelINS_13Kernel_traitsI6__halfS2_S2_S2_fjLj4096ELj1ELj1ELj4ELj16ENS_18Kernel_traits_baseILj4096ES2_S2_S2_S2_fjLj128EEEEELb0ELb1ELb0ELb1EEEvNS_9BwdParamsE:
.text._ZN10layer_norm13ln_bwd_kernelINS_13Kernel_traitsI6__halfS2_S2_S2_fjLj4096ELj1ELj1ELj4ELj16ENS_18Kernel_traits_baseILj4096ES2_S2_S2_S2_fjLj128EEEEELb0ELb1ELb0ELb1EEEvNS_9BwdParamsE:
        /* <DEDUP_REMOVED lines=65> */
.L_x_1849:
[----:B------:R-:W-:Y:S01]  /*0410*/  SHF.L.U32 R0, R0, 0x4, RZ ;  /* 0x0000000400007819 */ /* 0x000fe200000006ff */
[----:B------:R-:W-:-:S03]  /*0420*/  ULDC.64 UR4, c[0x0][0x260] ;  /* 0x0000980000047ab9 */ /* 0x000fc60000000a00 */
[----:B------:R-:W-:-:S04]  /*0430*/  LOP3.LUT R0, R0, 0x7f0, RZ, 0xc0, !PT ;  /* 0x000007f000007812 */ /* 0x000fc800078ec0ff */
[----:B------:R-:W-:-:S04]  /*0440*/  IADD3 R2, P0, R0, UR4, RZ ;  /* 0x0000000400027c10 */ /* 0x000fc8000ff1e0ff */
[----:B------:R-:W-:Y:S01]  /*0450*/  IADD3.X R3, RZ, UR5, RZ, P0, !PT ;  /* 0x00000005ff037c10 */ /* 0x000fe200087fe4ff */
[----:B------:R-:W-:-:S04]  /*0460*/  ULDC.64 UR4, c[0x0][0x278] ;  /* 0x00009e0000047ab9 */ /* 0x000fc80000000a00 */
[----:B------:R-:W2:Y:S01]  /*0470*/  LDG.E.128 R8, desc[UR6][R2.64] ;  /* 0x0000000602087981 */ /* 0x000ea2000c1e1d00 */
[----:B------:R-:W-:-:S03]  /*0480*/  IADD3 R4, P0, R0, UR4, RZ ;  /* 0x0000000400047c10 */ /* 0x000fc6000ff1e0ff */
[----:B------:R-:W3:Y:S01]  /*0490*/  LDG.E.128 R12, desc[UR6][R2.64+0x800] ;  /* 0x00080006020c7981 */ /* 0x000ee2000c1e1d00 */
[----:B------:R-:W-:Y:S01]  /*04a0*/  IADD3.X R5, RZ, UR5, RZ, P0, !PT ;  /* 0x00000005ff057c10 */ /* 0x000fe200087fe4ff */
[----:B------:R-:W-:Y:S02]  /*04b0*/  ULDC.64 UR4, c[0x0][0x270] ;  /* 0x00009c0000047ab9 */ /* 0x000fe40000000a00 */
[----:B------:R-:W4:Y:S04]  /*04c0*/  LDG.E.128 R200, desc[UR6][R2.64+0x1000] ;  /* 0x0010000602c87981 */ /* 0x000f28000c1e1d00 */
[----:B------:R-:W5:Y:S04]  /*04d0*/  LDG.E.128 R180, desc[UR6][R4.64] ;  /* 0x0000000604b47981 */ /* 0x000f68000c1e1d00 */
[----:B------:R-:W4:Y:S04]  /*04e0*/  LDG.E.128 R172, desc[UR6][R4.64+0x800] ;  /* 0x0008000604ac7981 */ /* 0x000f28000c1e1d00 */
[----:B------:R-:W4:Y:S04]  /*04f0*/  LDG.E.128 R136, desc[UR6][R4.64+0x1000] ;  /* 0x0010000604887981 */ /* 0x000f28000c1e1d00 */
[----:B------:R0:W4:Y:S04]  /*0500*/  LDG.E.128 R144, desc[UR6][R4.64+0x1800] ;  /* 0x0018000604907981 */ /* 0x000128000c1e1d00 */
[----:B------:R2:W4:Y:S01]  /*0510*/  LDG.E.128 R16, desc[UR6][R2.64+0x1800] ;  /* 0x0018000602107981 */ /* 0x000522000c1e1d00 */
[----:B------:R-:W-:Y:S01]  /*0520*/  ISETP.NE.U32.AND P0, PT, RZ, UR4, PT ;  /* 0x00000004ff007c0c */ /* 0x000fe2000bf05070 */
[----:B------:R-:W-:Y:S01]  /*0530*/  HFMA2.MMA R150, -RZ, RZ, 0, 5.9604644775390625e-08 ;  /* 0x00000001ff967435 */ /* 0x000fe200000001ff */
[----:B------:R-:W-:-:S02]  /*0540*/  CS2R R6, SRZ ;  /* 0x0000000000067805 */ /* 0x000fc4000001ff00 */
[----:B------:R-:W-:Y:S02]  /*0550*/  CS2R R104, SRZ ;  /* 0x0000000000687805 */ /* 0x000fe4000001ff00 */
[----:B------:R-:W-:Y:S02]  /*0560*/  ISETP.NE.AND.EX P0, PT, RZ, UR5, PT, P0 ;  /* 0x00000005ff007c0c */ /* 0x000fe4000bf05300 */
        /* <DEDUP_REMOVED lines=38> */
[--C-:B--2---:R-:W-:Y:S02]  /*07d0*/  HADD2.F32 R3, -RZ, R8.reuse.H0_H0 ;  /* 0x20000008ff037230 */ /* 0x104fe40000004100 */
[----:B------:R-:W-:Y:S02]  /*07e0*/  HADD2.F32 R2, -RZ, R8.H1_H1 ;  /* 0x30000008ff027230 */ /* 0x000fe40000004100 */
[--C-:B------:R-:W-:Y:S01]  /*07f0*/  HADD2.F32 R0, -RZ, R9.reuse.H0_H0 ;  /* 0x20000009ff007230 */ /* 0x100fe20000004100 */
[----:B------:R0:W-:Y:S04]  /*0800*/  STL [R1+0x20], R3 ;  /* 0x0000200301007387 */ /* 0x0001e80000100800 */
[----:B------:R1:W-:Y:S04]  /*0810*/  STL [R1+0x1c], R2 ;  /* 0x00001c0201007387 */ /* 0x0003e80000100800 */
[----:B------:R2:W-:Y:S01]  /*0820*/  STL [R1+0x18], R0 ;  /* 0x0000180001007387 */ /* 0x0005e20000100800 */
[----:B0-----:R-:W-:-:S02]  /*0830*/  HADD2.F32 R3, -RZ, R9.H1_H1 ;  /* 0x30000009ff037230 */ /* 0x001fc40000004100 */
[----:B-1----:R-:W-:-:S03]  /*0840*/  HADD2.F32 R2, -RZ, R10.H0_H0 ;  /* 0x2000000aff027230 */ /* 0x002fc60000004100 */
[----:B------:R0:W-:Y:S01]  /*0850*/  STL [R1+0x14], R3 ;  /* 0x0000140301007387 */ /* 0x0001e20000100800 */
[----:B--2---:R-:W-:-:S03]  /*0860*/  HADD2.F32 R0, -RZ, R10.H1_H1 ;  /* 0x3000000aff007230 */ /* 0x004fc60000004100 */
[----:B------:R1:W-:Y:S01]  /*0870*/  STL [R1+0x10], R2 ;  /* 0x0000100201007387 */ /* 0x0003e20000100800 */
[----:B-----5:R-:W-:-:S03]  /*0880*/  HADD2.F32 R191, -RZ, R180.H0_H0 ;  /* 0x200000b4ffbf7230 */ /* 0x020fc60000004100 */
[----:B------:R3:W-:Y:S01]  /*0890*/  STL [R1+0xc], R0 ;  /* 0x00000c0001007387 */ /* 0x0007e20000100800 */
[--C-:B0-----:R-:W-:Y:S02]  /*08a0*/  HADD2.F32 R3, -RZ, R11.reuse.H0_H0 ;  /* 0x2000000bff037230 */ /* 0x101fe40000004100 */
[----:B------:R-:W-:Y:S02]  /*08b0*/  HADD2.F32 R190, -RZ, R180.H1_H1 ;  /* 0x300000b4ffbe7230 */ /* 0x000fe40000004100 */
[----:B-1----:R-:W-:Y:S01]  /*08c0*/  HADD2.F32 R2, -RZ, R11.H1_H1 ;  /* 0x3000000bff027230 */ /* 0x002fe20000004100 */
[----:B------:R-:W-:Y:S01]  /*08d0*/  STL [R1+0x8], R3 ;  /* 0x0000080301007387 */ /* 0x000fe20000100800 */
[--C-:B------:R-:W-:Y:S02]  /*08e0*/  HADD2.F32 R189, -RZ, R181.reuse.H0_H0 ;  /* 0x200000b5ffbd7230 */ /* 0x100fe40000004100 */
[----:B---3--:R-:W-:Y:S02]  /*08f0*/  HADD2.F32 R0, -RZ, R12.H0_H0 ;  /* 0x2000000cff007230 */ /* 0x008fe40000004100 */
[----:B------:R-:W-:-:S02]  /*0900*/  HADD2.F32 R188, -RZ, R181.H1_H1 ;  /* 0x300000b5ffbc7230 */ /* 0x000fc40000004100 */
[--C-:B------:R-:W-:Y:S02]  /*0910*/  HADD2.F32 R187, -RZ, R182.reuse.H0_H0 ;  /* 0x200000b6ffbb7230 */ /* 0x100fe40000004100 */
[----:B------:R-:W-:Y:S02]  /*0920*/  HADD2.F32 R186, -RZ, R182.H1_H1 ;  /* 0x300000b6ffba7230 */ /* 0x000fe40000004100 */
[--C-:B----4-:R-:W-:Y:S02]  /*0930*/  HADD2.F32 R180, -RZ, R173.reuse.H0_H0 ;  /* 0x200000adffb47230 */ /* 0x110fe40000004100 */
[----:B------:R-:W-:Y:S01]  /*0940*/  HADD2.F32 R179, -RZ, R173.H1_H1 ;  /* 0x300000adffb37230 */ /* 0x000fe20000004100 */
[----:B------:R0:W-:Y:S01]  /*0950*/  STL [R1+0x4], R2 ;  /* 0x0000040201007387 */ /* 0x0001e20000100800 */
[--C-:B------:R-:W-:Y:S02]  /*0960*/  HADD2.F32 R182, -RZ, R172.reuse.H0_H0 ;  /* 0x200000acffb67230 */ /* 0x100fe40000004100 */
[----:B------:R-:W-:Y:S01]  /*0970*/  HADD2.F32 R181, -RZ, R172.H1_H1 ;  /* 0x300000acffb57230 */ /* 0x000fe20000004100 */
[----:B------:R-:W-:Y:S01]  /*0980*/  HFMA2.MMA R172, -RZ, RZ, 0, 0 ;  /* 0x00000000ffac7435 */ /* 0x000fe200000001ff */
[----:B------:R-:W-:-:S02]  /*0990*/  HADD2.F32 R173, -RZ, R136.H0_H0 ;  /* 0x20000088ffad7230 */ /* 0x000fc40000004100 */
[----:B------:R-:W-:Y:S02]  /*09a0*/  HADD2.F32 R133, -RZ, R136.H1_H1 ;  /* 0x30000088ff857230 */ /* 0x000fe40000004100 */
[--C-:B------:R-:W-:Y:S02]  /*09b0*/  HADD2.F32 R134, -RZ, R137.reuse.H0_H0 ;  /* 0x20000089ff867230 */ /* 0x100fe40000004100 */
[----:B------:R-:W-:Y:S02]  /*09c0*/  HADD2.F32 R135, -RZ, R137.H1_H1 ;  /* 0x30000089ff877230 */ /* 0x000fe40000004100 */
[--C-:B------:R-:W-:Y:S02]  /*09d0*/  HADD2.F32 R140, -RZ, R144.reuse.H0_H0 ;  /* 0x20000090ff8c7230 */ /* 0x100fe40000004100 */
[----:B------:R-:W-:Y:S02]  /*09e0*/  HADD2.F32 R141, -RZ, R144.H1_H1 ;  /* 0x30000090ff8d7230 */ /* 0x000fe40000004100 */
[----:B------:R-:W-:-:S02]  /*09f0*/  HADD2.F32 R142, -RZ, R145.H0_H0 ;  /* 0x20000091ff8e7230 */ /* 0x000fc40000004100 */
[----:B------:R-:W-:Y:S01]  /*0a00*/  HADD2.F32 R143, -RZ, R145.H1_H1 ;  /* 0x30000091ff8f7230 */ /* 0x000fe20000004100 */
[----:B------:R1:W-:Y:S01]  /*0a10*/  STL [R1], R0 ;  /* 0x0000000001007387 */ /* 0x0003e20000100800 */
[--C-:B------:R-:W-:Y:S02]  /*0a20*/  HADD2.F32 R245, -RZ, R200.reuse.H0_H0 ;  /* 0x200000c8fff57230 */ /* 0x100fe40000004100 */
[----:B------:R-:W-:Y:S02]  /*0a30*/  HADD2.F32 R244, -RZ, R200.H1_H1 ;  /* 0x300000c8fff47230 */ /* 0x000fe40000004100 */
[--C-:B------:R-:W-:Y:S02]  /*0a40*/  HADD2.F32 R243, -RZ, R201.reuse.H0_H0 ;  /* 0x200000c9fff37230 */ /* 0x100fe40000004100 */
[----:B------:R-:W-:Y:S02]  /*0a50*/  HADD2.F32 R207, -RZ, R201.H1_H1 ;  /* 0x300000c9ffcf7230 */ /* 0x000fe40000004100 */
[----:B------:R-:W-:-:S02]  /*0a60*/  HADD2.F32 R206, -RZ, R202.H0_H0 ;  /* 0x200000caffce7230 */ /* 0x000fc40000004100 */
[----:B------:R-:W-:Y:S02]  /*0a70*/  HADD2.F32 R205, -RZ, R202.H1_H1 ;  /* 0x300000caffcd7230 */ /* 0x000fe40000004100 */
[--C-:B------:R-:W-:Y:S02]  /*0a80*/  HADD2.F32 R136, -RZ, R138.reuse.H0_H0 ;  /* 0x2000008aff887230 */ /* 0x100fe40000004100 */
[----:B------:R-:W-:Y:S02]  /*0a90*/  HADD2.F32 R137, -RZ, R138.H1_H1 ;  /* 0x3000008aff897230 */ /* 0x000fe40000004100 */
[--C-:B------:R-:W-:Y:S02]  /*0aa0*/  HADD2.F32 R144, -RZ, R146.reuse.H0_H0 ;  /* 0x20000092ff907230 */ /* 0x100fe40000004100 */
[----:B------:R-:W-:Y:S01]  /*0ab0*/  HADD2.F32 R145, -RZ, R146.H1_H1 ;  /* 0x30000092ff917230 */ /* 0x000fe20000004100 */
[----:B0-----:R-:W-:Y:S01]  /*0ac0*/  CS2R R2, SRZ ;  /* 0x0000000000027805 */ /* 0x001fe2000001ff00 */
[----:B------:R-:W-:Y:S01]  /*0ad0*/  HADD2.F32 R252, -RZ, R12.H1_H1 ;  /* 0x3000000cfffc7230 */ /* 0x000fe20000004100 */
[----:B-1----:R-:W-:Y:S01]  /*0ae0*/  MOV R0, RZ ;  /* 0x000000ff00007202 */ /* 0x002fe20000000f00 */
[--C-:B------:R-:W-:Y:S01]  /*0af0*/  HADD2.F32 R251, -RZ, R13.reuse.H0_H0 ;  /* 0x2000000dfffb7230 */ /* 0x100fe20000004100 */
[----:B------:R-:W-:Y:S01]  /*0b00*/  CS2R R10, SRZ ;  /* 0x00000000000a7805 */ /* 0x000fe2000001ff00 */
[----:B------:R-:W-:Y:S01]  /*0b10*/  HADD2.F32 R250, -RZ, R13.H1_H1 ;  /* 0x3000000dfffa7230 */ /* 0x000fe20000004100 */
[----:B------:R-:W-:Y:S01]  /*0b20*/  CS2R R8, SRZ ;  /* 0x0000000000087805 */ /* 0x000fe2000001ff00 */
[--C-:B------:R-:W-:Y:S01]  /*0b30*/  HADD2.F32 R249, -RZ, R14.reuse.H0_H0 ;  /* 0x2000000efff97230 */ /* 0x100fe20000004100 */
[----:B------:R-:W-:Y:S01]  /*0b40*/  CS2R R12, SRZ ;  /* 0x00000000000c7805 */ /* 0x000fe2000001ff00 */
[----:B------:R-:W-:-:S02]  /*0b50*/  HADD2.F32 R248, -RZ, R14.H1_H1 ;  /* 0x3000000efff87230 */ /* 0x000fc40000004100 */
[--C-:B------:R-:W-:Y:S02]  /*0b60*/  HADD2.F32 R247, -RZ, R15.reuse.H0_H0 ;  /* 0x2000000ffff77230 */ /* 0x100fe40000004100 */
[----:B------:R-:W-:Y:S01]  /*0b70*/  HADD2.F32 R246, -RZ, R15.H1_H1 ;  /* 0x3000000ffff67230 */ /* 0x000fe20000004100 */
[----:B------:R-:W-:Y:S01]  /*0b80*/  CS2R R14, SRZ ;  /* 0x00000000000e7805 */ /* 0x000fe2000001ff00 */
[----:B------:R-:W-:Y:S02]  /*0b90*/  HADD2.F32 R204, -RZ, R203.H0_H0 ;  /* 0x200000cbffcc7230 */ /* 0x000fe40000004100 */
[--C-:B------:R-:W-:Y:S02]  /*0ba0*/  HADD2.F32 R202, -RZ, R16.reuse.H0_H0 ;  /* 0x20000010ffca7230 */ /* 0x100fe40000004100 */
[----:B------:R-:W-:Y:S02]  /*0bb0*/  HADD2.F32 R201, -RZ, R16.H1_H1 ;  /* 0x30000010ffc97230 */ /* 0x000fe40000004100 */
[----:B------:R-:W-:-:S02]  /*0bc0*/  HADD2.F32 R200, -RZ, R17.H0_H0 ;  /* 0x20000011ffc87230 */ /* 0x000fc40000004100 */
[----:B------:R-:W-:Y:S01]  /*0bd0*/  HADD2.F32 R199, -RZ, R17.H1_H1 ;  /* 0x30000011ffc77230 */ /* 0x000fe20000004100 */
[----:B------:R-:W-:Y:S01]  /*0be0*/  CS2R R16, SRZ ;  /* 0x0000000000107805 */ /* 0x000fe2000001ff00 */
[--C-:B------:R-:W-:Y:S02]  /*0bf0*/  HADD2.F32 R198, -RZ, R18.reuse.H0_H0 ;  /* 0x20000012ffc67230 */ /* 0x100fe40000004100 */
[----:B------:R-:W-:Y:S02]  /*0c00*/  HADD2.F32 R197, -RZ, R18.H1_H1 ;  /* 0x30000012ffc57230 */ /* 0x000fe40000004100 */
[--C-:B------:R-:W-:Y:S02]  /*0c10*/  HADD2.F32 R195, -RZ, R19.reuse.H0_H0 ;  /* 0x20000013ffc37230 */ /* 0x100fe40000004100 */
[----:B------:R-:W-:Y:S01]  /*0c20*/  HADD2.F32 R192, -RZ, R19.H1_H1 ;  /* 0x30000013ffc07230 */ /* 0x000fe20000004100 */
[----:B------:R-:W-:Y:S01]  /*0c30*/  CS2R R18, SRZ ;  /* 0x0000000000127805 */ /* 0x000fe2000001ff00 */
[----:B------:R-:W-:-:S02]  /*0c40*/  HADD2.F32 R185, -RZ, R183.H0_H0 ;  /* 0x200000b7ffb97230 */ /* 0x000fc40000004100 */
[----:B------:R-:W-:Y:S02]  /*0c50*/  HADD2.F32 R176, -RZ, R175.H0_H0 ;  /* 0x200000afffb07230 */ /* 0x000fe40000004100 */
[----:B------:R-:W-:Y:S02]  /*0c60*/  HADD2.F32 R138, -RZ, R139.H0_H0 ;  /* 0x2000008bff8a7230 */ /* 0x000fe40000004100 */
[----:B------:R-:W-:Y:S02]  /*0c70*/  HADD2.F32 R146, -RZ, R147.H0_H0 ;  /* 0x20000093ff927230 */ /* 0x000fe40000004100 */
[----:B------:R-:W-:Y:S02]  /*0c80*/  HADD2.F32 R203, -RZ, R203.H1_H1 ;  /* 0x300000cbffcb7230 */ /* 0x000fe40000004100 */
[----:B------:R-:W-:Y:S02]  /*0c90*/  HADD2.F32 R183, -RZ, R183.H1_H1 ;  /* 0x300000b7ffb77230 */ /* 0x000fe40000004100 */
[----:B------:R-:W-:-:S02]  /*0ca0*/  HADD2.F32 R178, -RZ, R174.H0_H0 ;  /* 0x200000aeffb27230 */ /* 0x000fc40000004100 */
[----:B------:R-:W-:Y:S02]  /*0cb0*/  HADD2.F32 R177, -RZ, R174.H1_H1 ;  /* 0x300000aeffb17230 */ /* 0x000fe40000004100 */
[----:B------:R-:W-:Y:S02]  /*0cc0*/  HADD2.F32 R175, -RZ, R175.H1_H1 ;  /* 0x300000afffaf7230 */ /* 0x000fe40000004100 */
[----:B------:R-:W-:Y:S02]  /*0cd0*/  HADD2.F32 R139, -RZ, R139.H1_H1 ;  /* 0x3000008bff8b7230 */ /* 0x000fe40000004100 */
[----:B------:R-:W-:-:S07]  /*0ce0*/  HADD2.F32 R147, -RZ, R147.H1_H1 ;  /* 0x30000093ff937230 */ /* 0x000fce0000004100 */
.L_x_1853:
[----:B------:R-:W0:Y:S01]  /*0cf0*/  S2R R77, SR_TID.X ;  /* 0x00000000004d7919 */ /* 0x000e220000002100 */
[----:B------:R-:W1:Y:S01]  /*0d00*/  @P0 LDC.64 R72, c[0x0][0x270] ;  /* 0x00009c00ff480b82 */ /* 0x000e620000000a00 */
[C---:B------:R-:W-:Y:S01]  /*0d10*/  IMAD R74, R132.reuse, UR9, RZ ;  /* 0x00000009844a7c24 */ /* 0x040fe2000f8e02ff */
[----:B------:R-:W-:Y:S01]  /*0d20*/  SHF.R.S32.HI R76, RZ, 0x1f, R132 ;  /* 0x0000001fff4c7819 */ /* 0x000fe20000011484 */
[----:B------:R-:W2:Y:S03]  /*0d30*/  LDL R230, [R1+0xc] ;  /* 0x00000c0001e67983 */ /* 0x000ea60000100800 */
[----:B------:R-:W-:Y:S01]  /*0d40*/  SHF.R.S32.HI R75, RZ, 0x1f, R74 ;  /* 0x0000001fff4b7819 */ /* 0x000fe2000001144a */
[----:B------:R-:W3:Y:S01]  /*0d50*/  LDL R237, [R1+0x14] ;  /* 0x0000140001ed7983 */ /* 0x000ee20000100800 */
[----:B------:R-:W4:Y:S02]  /*0d60*/  LDC.64 R90, c[0x0][0x238] ;  /* 0x00008e00ff5a7b82 */ /* 0x000f240000000a00 */
[----:B------:R-:W-:Y:S01]  /*0d70*/  LEA.HI R75, R75, R74, RZ, 0x3 ;  /* 0x0000004a4b4b7211 */ /* 0x000fe200078f18ff */
[----:B------:R-:W3:Y:S04]  /*0d80*/  LDL R234, [R1+0x10] ;  /* 0x0000100001ea7983 */ /* 0x000ee80000100800 */
[----:B------:R-:W3:Y:S01]  /*0d90*/  LDL R219, [R1+0x8] ;  /* 0x0000080001db7983 */ /* 0x000ee20000100800 */
[----:B------:R-:W4:Y:S01]  /*0da0*/  LDC.64 R88, c[0x0][0x250] ;  /* 0x00009400ff587b82 */ /* 0x000f220000000a00 */
[----:B-1----:R-:W-:-:S07]  /*0db0*/  @P0 LEA R72, P1, R132, R72, 0x1 ;  /* 0x0000004884480211 */ /* 0x002fce00078208ff */
[----:B------:R-:W1:Y:S01]  /*0dc0*/  LDC.64 R148, c[0x0][0x258] ;  /* 0x00009600ff947b82 */ /* 0x000e620000000a00 */
[----:B0-----:R-:W-:-:S07]  /*0dd0*/  LOP3.LUT R208, R77, 0x7f, RZ, 0xc0, !PT ;  /* 0x0000007f4dd07812 */ /* 0x001fce00078ec0ff */
[----:B------:R-:W0:Y:S01]  /*0de0*/  LDC.64 R100, c[0x0][0x2b8] ;  /* 0x0000ae00ff647b82 */ /* 0x000e220000000a00 */
[----:B------:R-:W-:Y:S02]  /*0df0*/  LEA.HI.SX32 R208, R75, R208, 0x1d ;  /* 0x000000d04bd07211 */ /* 0x000fe400078feaff */
[----:B------:R-:W-:Y:S02]  /*0e00*/  @P0 LEA.HI.X R73, R132, R73, R76, 0x1, P1 ;  /* 0x0000004984490211 */ /* 0x000fe400008f0c4c */
[C---:B------:R-:W-:Y:S02]  /*0e10*/  IADD3 R196, R208.reuse, 0x80, RZ ;  /* 0x00000080d0c47810 */ /* 0x040fe40007ffe0ff */
[C---:B------:R-:W-:Y:S01]  /*0e20*/  IADD3 R184, R208.reuse, 0x100, RZ ;  /* 0x00000100d0b87810 */ /* 0x040fe20007ffe0ff */
[----:B------:R4:W3:Y:S01]  /*0e30*/  @P0 LDG.E.U16 R209, desc[UR6][R72.64] ;  /* 0x0000000648d10981 */ /* 0x0008e2000c1e1500 */
[----:B------:R-:W-:Y:S01]  /*0e40*/  IADD3 R174, R208, 0x180, RZ ;  /* 0x00000180d0ae7810 */ /* 0x000fe20007ffe0ff */
[----:B----4-:R-:W-:-:S04]  /*0e50*/  IMAD.WIDE.U32 R80, R196, 0x10, R90 ;  /* 0x00000010c4507825 */ /* 0x010fc800078e005a */
[--C-:B------:R-:W-:Y:S02]  /*0e60*/  IMAD.WIDE.U32 R84, R184, 0x10, R90.reuse ;  /* 0x00000010b8547825 */ /* 0x100fe400078e005a */
[----:B------:R-:W4:Y:S02]  /*0e70*/  LDG.E.128 R80, desc[UR6][R80.64] ;  /* 0x0000000650507981 */ /* 0x000f24000c1e1d00 */
[----:B------:R-:W-:-:S04]  /*0e80*/  IMAD.WIDE.U32 R72, R208, 0x10, R90 ;  /* 0x00000010d0487825 */ /* 0x000fc800078e005a */
[----:B------:R-:W-:Y:S01]  /*0e90*/  IMAD.WIDE R88, R132, 0x4, R88 ;  /* 0x0000000484587825 */ /* 0x000fe200078e0258 */
[----:B------:R-:W-:Y:S01]  /*0ea0*/  ISETP.NE.U32.AND P1, PT, RZ, UR10, PT ;  /* 0x0000000aff007c0c */ /* 0x000fe2000bf25070 */
[----:B------:R-:W2:Y:S02]  /*0eb0*/  LDG.E.128 R72, desc[UR6][R72.64] ;  /* 0x0000000648487981 */ /* 0x000ea4000c1e1d00 */
[----:B------:R-:W-:Y:S02]  /*0ec0*/  IMAD.WIDE.U32 R90, R174, 0x10, R90 ;  /* 0x00000010ae5a7825 */ /* 0x000fe400078e005a */
[----:B------:R-:W3:Y:S02]  /*0ed0*/  LDG.E R210, desc[UR6][R88.64] ;  /* 0x0000000658d27981 */ /* 0x000ee4000c1e1900 */
[----:B-1----:R-:W-:Y:S01]  /*0ee0*/  IMAD.WIDE R148, R132, 0x4, R148 ;  /* 0x0000000484947825 */ /* 0x002fe200078e0294 */
[----:B------:R-:W-:Y:S01]  /*0ef0*/  ISETP.NE.AND.EX P1, PT, RZ, UR11, PT, P1 ;  /* 0x0000000bff007c0c */ /* 0x000fe2000bf25310 */
[----:B------:R-:W3:Y:S04]  /*0f00*/  LDG.E.128 R84, desc[UR6][R84.64] ;  /* 0x0000000654547981 */ /* 0x000ee8000c1e1d00 */
[----:B------:R1:W3:Y:S04]  /*0f10*/  LDG.E R193, desc[UR6][R148.64] ;  /* 0x0000000694c17981 */ /* 0x0002e8000c1e1900 */
[----:B------:R-:W3:Y:S04]  /*0f20*/  LDG.E.128 R88, desc[UR6][R90.64] ;  /* 0x000000065a587981 */ /* 0x000ee8000c1e1d00 */
[----:B------:R-:W0:Y:S08]  /*0f30*/  @P1 LDC.64 R152, c[0x0][0x2c8] ;  /* 0x0000b200ff981b82 */ /* 0x000e300000000a00 */
[----:B------:R-:W0:Y:S08]  /*0f40*/  @P1 LDC.64 R154, c[0x0][0x2c8] ;  /* 0x0000b200ff9a1b82 */ /* 0x000e300000000a00 */
[----:B-1----:R-:W1:Y:S08]  /*0f50*/  @P1 LDC.64 R148, c[0x0][0x2c8] ;  /* 0x0000b200ff941b82 */ /* 0x002e700000000a00 */
[----:B------:R-:W1:Y:S01]  /*0f60*/  @P1 LDC.64 R212, c[0x0][0x2c8] ;  /* 0x0000b200ffd41b82 */ /* 0x000e620000000a00 */
[----:B0-----:R-:W-:Y:S01]  /*0f70*/  IMAD.WIDE.U32 R76, R208, 0x10, R100 ;  /* 0x00000010d04c7825 */ /* 0x001fe200078e0064 */
[----:B------:R-:W-:-:S02]  /*0f80*/  LOP3.LUT P3, RZ, R150, 0xff, RZ, 0xc0, !PT ;  /* 0x000000ff96ff7812 */ /* 0x000fc4000786c0ff */
[----:B------:R-:W-:Y:S01]  /*0f90*/  ISETP.NE.AND P4, PT, RZ, UR8, PT ;  /* 0x00000008ff007c0c */ /* 0x000fe2000bf85270 */
[----:B------:R-:W-:Y:S02]  /*0fa0*/  @P1 IMAD.WIDE.U32 R150, R196, 0x10, R152 ;  /* 0x00000010c4961825 */ /* 0x000fe400078e0098 */
[----:B------:R-:W3:Y:S02]  /*0fb0*/  LDG.E.128 R76, desc[UR6][R76.64] ;  /* 0x000000064c4c7981 */ /* 0x000ee4000c1e1d00 */
[----:B------:R-:W-:Y:S02]  /*0fc0*/  @P1 IMAD.WIDE.U32 R152, R184, 0x10, R154 ;  /* 0x00000010b8981825 */ /* 0x000fe400078e009a */
[----:B------:R0:W5:Y:S04]  /*0fd0*/  @P1 LDG.E.128 R56, desc[UR6][R150.64] ;  /* 0x0000000696381981 */ /* 0x000168000c1e1d00 */
[----:B------:R-:W5:Y:S01]  /*0fe0*/  @P1 LDG.E.128 R60, desc[UR6][R152.64] ;  /* 0x00000006983c1981 */ /* 0x000f62000c1e1d00 */
[----:B-1----:R-:W-:-:S05]  /*0ff0*/  @P1 IMAD.WIDE.U32 R148, R208, 0x10, R148 ;  /* 0x00000010d0941825 */ /* 0x002fca00078e0094 */
[----:B------:R-:W5:Y:S01]  /*1000*/  @P1 LDG.E.128 R52, desc[UR6][R148.64] ;  /* 0x0000000694341981 */ /* 0x000f62000c1e1d00 */
[----:B------:R-:W-:-:S05]  /*1010*/  @P1 IMAD.WIDE.U32 R154, R174, 0x10, R212 ;  /* 0x00000010ae9a1825 */ /* 0x000fca00078e00d4 */
[----:B------:R1:W5:Y:S01]  /*1020*/  @P1 LDG.E.128 R64, desc[UR6][R154.64] ;  /* 0x000000069a401981 */ /* 0x000362000c1e1d00 */
[----:B------:R-:W-:-:S06]  /*1030*/  IMAD.WIDE.U32 R96, R184, 0x10, R100 ;  /* 0x00000010b8607825 */ /* 0x000fcc00078e0064 */
[----:B------:R-:W3:Y:S01]  /*1040*/  LDG.E.128 R96, desc[UR6][R96.64] ;  /* 0x0000000660607981 */ /* 0x000ee2000c1e1d00 */
[--C-:B----4-:R-:W-:Y:S02]  /*1050*/  HADD2.F32 R225, -RZ, R81.reuse.H0_H0 ;  /* 0x20000051ffe17230 */ /* 0x110fe40000004100 */
[----:B------:R-:W-:Y:S02]  /*1060*/  HADD2.F32 R227, -RZ, R81.H1_H1 ;  /* 0x30000051ffe37230 */ /* 0x000fe40000004100 */
[--C-:B--2---:R-:W-:Y:S02]  /*1070*/  HADD2.F32 R213, -RZ, R72.reuse.H0_H0 ;  /* 0x20000048ffd57230 */ /* 0x104fe40000004100 */
[----:B------:R-:W-:Y:S01]  /*1080*/  HADD2.F32 R242, -RZ, R72.H1_H1 ;  /* 0x30000048fff27230 */ /* 0x000fe20000004100 */
[----:B---3--:R-:W-:Y:S01]  /*1090*/  FSEL R72, R210, RZ, !P4 ;  /* 0x000000ffd2487208 */ /* 0x008fe20006000000 */
[--C-:B0-----:R-:W-:Y:S02]  /*10a0*/  HADD2.F32 R151, -RZ, R74.reuse.H0_H0 ;  /* 0x2000004aff977230 */ /* 0x101fe40000004100 */
[----:B-1----:R-:W-:-:S02]  /*10b0*/  HADD2.F32 R155, -RZ, R74.H1_H1 ;  /* 0x3000004aff9b7230 */ /* 0x002fc40000004100 */
[--C-:B------:R-:W-:Y:S02]  /*10c0*/  HADD2.F32 R153, -RZ, R75.reuse.H0_H0 ;  /* 0x2000004bff997230 */ /* 0x100fe40000004100 */
[----:B------:R-:W-:Y:S02]  /*10d0*/  HADD2.F32 R149, -RZ, R75.H1_H1 ;  /* 0x3000004bff957230 */ /* 0x000fe40000004100 */
[----:B------:R-:W-:Y:S02]  /*10e0*/  HADD2.F32 R81, -RZ, R89.H0_H0 ;  /* 0x20000059ff517230 */ /* 0x000fe40000004100 */
[--C-:B------:R-:W-:Y:S02]  /*10f0*/  HADD2.F32 R75, -RZ, R90.reuse.H0_H0 ;  /* 0x2000005aff4b7230 */ /* 0x100fe40000004100 */
[----:B------:R-:W-:Y:S02]  /*1100*/  HADD2.F32 R74, -RZ, R90.H1_H1 ;  /* 0x3000005aff4a7230 */ /* 0x000fe40000004100 */
[----:B------:R-:W-:-:S02]  /*1110*/  FADD.FTZ R90, -R72, R81 ;  /* 0x00000051485a7221 */ /* 0x000fc40000010100 */
[----:B------:R-:W2:Y:S01]  /*1120*/  LDL R81, [R1+0x20] ;  /* 0x0000200001517983 */ /* 0x000ea20000100800 */
[----:B------:R-:W-:-:S04]  /*1130*/  IMAD.WIDE.U32 R92, R196, 0x10, R100 ;  /* 0x00000010c45c7825 */ /* 0x000fc800078e0064 */
[--C-:B------:R-:W-:Y:S02]  /*1140*/  HADD2.F32 R215, -RZ, R80.reuse.H0_H0 ;  /* 0x20000050ffd77230 */ /* 0x100fe40000004100 */
[----:B------:R-:W-:Y:S02]  /*1150*/  HADD2.F32 R217, -RZ, R80.H1_H1 ;  /* 0x30000050ffd97230 */ /* 0x000fe40000004100 */
[----:B------:R-:W-:Y:S01]  /*1160*/  FADD.FTZ R80, -R72, R213 ;  /* 0x000000d548507221 */ /* 0x000fe20000010100 */
[----:B------:R-:W3:Y:S01]  /*1170*/  LDG.E.128 R92, desc[UR6][R92.64] ;  /* 0x000000065c5c7981 */ /* 0x000ee2000c1e1d00 */
[--C-:B------:R-:W-:Y:S02]  /*1180*/  HADD2.F32 R229, -RZ, R82.reuse.H0_H0 ;  /* 0x20000052ffe57230 */ /* 0x100fe40000004100 */
[----:B------:R-:W-:Y:S02]  /*1190*/  HADD2.F32 R231, -RZ, R82.H1_H1 ;  /* 0x30000052ffe77230 */ /* 0x000fe40000004100 */
[----:B------:R-:W-:Y:S01]  /*11a0*/  FMUL.FTZ R80, R193, R80 ;  /* 0x00000050c1507220 */ /* 0x000fe20000410000 */
[----:B------:R-:W-:-:S02]  /*11b0*/  HADD2.F32 R82, -RZ, R84.H0_H0 ;  /* 0x20000054ff527230 */ /* 0x000fc40000004100 */
[--C-:B------:R-:W-:Y:S02]  /*11c0*/  HADD2.F32 R216, -RZ, R86.reuse.H0_H0 ;  /* 0x20000056ffd87230 */ /* 0x100fe40000004100 */
[----:B------:R-:W-:Y:S02]  /*11d0*/  HADD2.F32 R218, -RZ, R86.H1_H1 ;  /* 0x30000056ffda7230 */ /* 0x000fe40000004100 */
[----:B------:R-:W-:Y:S02]  /*11e0*/  FADD.FTZ R86, -R72, R82 ;  /* 0x0000005248567221 */ /* 0x000fe40000010100 */
[----:B------:R-:W4:Y:S01]  /*11f0*/  LDL R82, [R1+0x1c] ;  /* 0x00001c0001527983 */ /* 0x000f220000100800 */
[----:B------:R-:W-:-:S05]  /*1200*/  HADD2.F32 R241, -RZ, R76.H0_H0 ;  /* 0x2000004cfff17230 */ /* 0x000fca0000004100 */
[----:B------:R-:W-:Y:S01]  /*1210*/  FADD.FTZ R162, R241, R162 ;  /* 0x000000a2f1a27221 */ /* 0x000fe20000010000 */
[----:B------:R-:W-:Y:S01]  /*1220*/  FFMA.FTZ R171, R80, R241, R171 ;  /* 0x000000f150ab7223 */ /* 0x000fe200000100ab */
[----:B------:R-:W-:Y:S02]  /*1230*/  HADD2.F32 R148, -RZ, R84.H1_H1 ;  /* 0x30000054ff947230 */ /* 0x000fe40000004100 */
[----:B------:R-:W-:Y:S02]  /*1240*/  FADD.FTZ R84, -R72, R215 ;  /* 0x000000d748547221 */ /* 0x000fe40000010100 */
[----:B------:R-:W4:Y:S01]  /*1250*/  LDL R215, [R1+0x18] ;  /* 0x0000180001d77983 */ /* 0x000f220000100800 */
[----:B------:R-:W-:Y:S02]  /*1260*/  HADD2.F32 R89, -RZ, R89.H1_H1 ;  /* 0x30000059ff597230 */ /* 0x000fe40000004100 */
[--C-:B------:R-:W-:Y:S02]  /*1270*/  HADD2.F32 R240, -RZ, R73.reuse.H0_H0 ;  /* 0x20000049fff07230 */ /* 0x100fe40000004100 */
[----:B------:R-:W-:-:S02]  /*1280*/  HADD2.F32 R238, -RZ, R73.H1_H1 ;  /* 0x30000049ffee7230 */ /* 0x000fc40000004100 */
[--C-:B------:R-:W-:Y:S02]  /*1290*/  HADD2.F32 R154, -RZ, R78.reuse.H0_H0 ;  /* 0x2000004eff9a7230 */ /* 0x100fe40000004100 */
[----:B------:R-:W-:Y:S02]  /*12a0*/  HADD2.F32 R152, -RZ, R78.H1_H1 ;  /* 0x3000004eff987230 */ /* 0x000fe40000004100 */
[--C-:B------:R-:W-:Y:S02]  /*12b0*/  HADD2.F32 R73, -RZ, R91.reuse.H0_H0 ;  /* 0x2000005bff497230 */ /* 0x100fe40000004100 */
[----:B------:R-:W-:Y:S02]  /*12c0*/  HADD2.F32 R78, -RZ, R91.H1_H1 ;  /* 0x3000005bff4e7230 */ /* 0x000fe40000004100 */
[----:B------:R-:W-:Y:S01]  /*12d0*/  FADD.FTZ R91, -R72, R89 ;  /* 0x00000059485b7221 */ /* 0x000fe20000010100 */
[--C-:B------:R-:W-:Y:S02]  /*12e0*/  HADD2.F32 R220, -RZ, R87.reuse.H0_H0 ;  /* 0x20000057ffdc7230 */ /* 0x100fe40000004100 */
[----:B------:R-:W-:-:S02]  /*12f0*/  HADD2.F32 R222, -RZ, R87.H1_H1 ;  /* 0x30000057ffde7230 */ /* 0x000fc40000004100 */
[--C-:B------:R-:W-:Y:S02]  /*1300*/  HADD2.F32 R87, -RZ, R96.reuse.H0_H0 ;  /* 0x20000060ff577230 */ /* 0x100fe40000004100 */
[----:B------:R-:W-:Y:S02]  /*1310*/  HADD2.F32 R89, -RZ, R96.H1_H1 ;  /* 0x30000060ff597230 */ /* 0x000fe40000004100 */
[----:B------:R-:W4:Y:S01]  /*1320*/  LDL R96, [R1] ;  /* 0x0000000001607983 */ /* 0x000f220000100800 */
[----:B------:R-:W-:-:S06]  /*1330*/  IMAD.WIDE.U32 R100, R174, 0x10, R100 ;  /* 0x00000010ae647825 */ /* 0x000fcc00078e0064 */
[----:B------:R-:W4:Y:S01]  /*1340*/  LDG.E.128 R100, desc[UR6][R100.64] ;  /* 0x0000000664647981 */ /* 0x000f22000c1e1d00 */
[----:B--2---:R-:W-:-:S03]  /*1350*/  FMUL.FTZ R241, R81, R241 ;  /* 0x000000f151f17220 */ /* 0x004fc60000410000 */
[----:B------:R-:W2:Y:S01]  /*1360*/  LDL R81, [R1+0x4] ;  /* 0x0000040001517983 */ /* 0x000ea20000100800 */
[C---:B------:R-:W-:Y:S01]  /*1370*/  FADD.FTZ R155, -R72.reuse, R155 ;  /* 0x0000009b489b7221 */ /* 0x040fe20000010100 */
[--C-:B------:R-:W-:Y:S02]  /*1380*/  HADD2.F32 R233, -RZ, R83.reuse.H0_H0 ;  /* 0x20000053ffe97230 */ /* 0x100fe40000004100 */
[C---:B------:R-:W-:Y:S01]  /*1390*/  FADD.FTZ R242, -R72.reuse, R242 ;  /* 0x000000f248f27221 */ /* 0x040fe20000010100 */
[----:B------:R-:W-:Y:S02]  /*13a0*/  HADD2.F32 R235, -RZ, R83.H1_H1 ;  /* 0x30000053ffeb7230 */ /* 0x000fe40000004100 */
[C---:B------:R-:W-:Y:S01]  /*13b0*/  FADD.FTZ R83, -R72.reuse, R149 ;  /* 0x0000009548537221 */ /* 0x040fe20000010100 */
[----:B------:R-:W-:Y:S01]  /*13c0*/  FADD.FTZ R227, -R72, R227 ;  /* 0x000000e348e37221 */ /* 0x000fe20000010100 */
[----:B------:R-:W-:Y:S02]  /*13d0*/  HADD2.F32 R150, -RZ, R79.H0_H0 ;  /* 0x2000004fff967230 */ /* 0x000fe40000004100 */
[----:B------:R-:W-:Y:S01]  /*13e0*/  FMUL.FTZ R155, R193, R155 ;  /* 0x0000009bc19b7220 */ /* 0x000fe20000410000 */
[----:B---3--:R-:W-:-:S02]  /*13f0*/  HADD2.F32 R228, -RZ, R93.H0_H0 ;  /* 0x2000005dffe47230 */ /* 0x008fc40000004100 */
[----:B------:R-:W-:Y:S01]  /*1400*/  FADD.FTZ R240, -R72, R240 ;  /* 0x000000f048f07221 */ /* 0x000fe20000010100 */
[----:B------:R-:W-:Y:S02]  /*1410*/  HADD2.F32 R239, -RZ, R76.H1_H1 ;  /* 0x3000004cffef7230 */ /* 0x000fe40000004100 */
[C---:B------:R-:W-:Y:S01]  /*1420*/  FMUL.FTZ R242, R193.reuse, R242 ;  /* 0x000000f2c1f27220 */ /* 0x040fe20000410000 */
[----:B------:R-:W-:Y:S02]  /*1430*/  HADD2.F32 R79, -RZ, R79.H1_H1 ;  /* 0x3000004fff4f7230 */ /* 0x000fe40000004100 */
[C---:B------:R-:W-:Y:S01]  /*1440*/  FMUL.FTZ R83, R193.reuse, R83 ;  /* 0x00000053c1537220 */ /* 0x040fe20000410000 */
[----:B------:R-:W-:Y:S02]  /*1450*/  HADD2.F32 R93, -RZ, R93.H1_H1 ;  /* 0x3000005dff5d7230 */ /* 0x000fe40000004100 */
[----:B------:R-:W-:Y:S01]  /*1460*/  FMUL.FTZ R227, R193, R227 ;  /* 0x000000e3c1e37220 */ /* 0x000fe20000410000 */
[----:B------:R-:W-:Y:S01]  /*1470*/  FADD.FTZ R159, R152, R159 ;  /* 0x0000009f989f7221 */ /* 0x000fe20000010000 */
[----:B------:R-:W-:Y:S01]  /*1480*/  FFMA.FTZ R168, R155, R152, R168 ;  /* 0x000000989ba87223 */ /* 0x000fe200000100a8 */
[----:B------:R-:W-:-:S02]  /*1490*/  HADD2.F32 R211, -RZ, R77.H0_H0 ;  /* 0x2000004dffd37230 */ /* 0x000fc40000004100 */
[----:B------:R-:W-:Y:S01]  /*14a0*/  FMUL.FTZ R152, R230, R152 ;  /* 0x00000098e6987220 */ /* 0x000fe20000410000 */
[----:B------:R-:W-:Y:S01]  /*14b0*/  FADD.FTZ R238, -R72, R238 ;  /* 0x000000ee48ee7221 */ /* 0x000fe20000010100 */
[----:B------:R-:W-:Y:S01]  /*14c0*/  FADD.FTZ R163, R239, R163 ;  /* 0x000000a3efa37221 */ /* 0x000fe20000010000 */
[----:B------:R-:W-:Y:S01]  /*14d0*/  FMUL.FTZ R240, R193, R240 ;  /* 0x000000f0c1f07220 */ /* 0x000fe20000410000 */
[----:B------:R-:W-:Y:S01]  /*14e0*/  FFMA.FTZ R172, R242, R239, R172 ;  /* 0x000000eff2ac7223 */ /* 0x000fe200000100ac */
[----:B------:R-:W-:Y:S01]  /*14f0*/  FADD.FTZ R157, R79, R157 ;  /* 0x0000009d4f9d7221 */ /* 0x000fe20000010000 */
[----:B------:R-:W-:Y:S01]  /*1500*/  FFMA.FTZ R166, R83, R79, R166 ;  /* 0x0000004f53a67223 */ /* 0x000fe200000100a6 */
[----:B------:R-:W-:Y:S01]  /*1510*/  FADD.FTZ R125, R93, R125 ;  /* 0x0000007d5d7d7221 */ /* 0x000fe20000010000 */
[-C--:B------:R-:W-:Y:S01]  /*1520*/  FFMA.FTZ R126, R227, R93.reuse, R126 ;  /* 0x0000005de37e7223 */ /* 0x080fe2000001007e */
[----:B------:R-:W-:Y:S01]  /*1530*/  FMUL.FTZ R230, R250, R93 ;  /* 0x0000005dfae67220 */ /* 0x000fe20000410000 */
[----:B------:R-:W-:Y:S01]  /*1540*/  MOV R194, 0x3f800000 ;  /* 0x3f80000000c27802 */ /* 0x000fe20000000f00 */
[----:B----4-:R-:W-:Y:S01]  /*1550*/  FMUL.FTZ R239, R82, R239 ;  /* 0x000000ef52ef7220 */ /* 0x010fe20000410000 */
[----:B------:R-:W-:Y:S01]  /*1560*/  FADD.FTZ R93, RZ, R241 ;  /* 0x000000f1ff5d7221 */ /* 0x000fe20000010000 */
[----:B------:R-:W-:-:S02]  /*1570*/  @P0 HADD2.F32 R194, -RZ, R209.H0_H0 ;  /* 0x200000d1ffc20230 */ /* 0x000fc40000004100 */
[----:B------:R-:W-:Y:S01]  /*1580*/  FADD.FTZ R210, -R72, R151 ;  /* 0x0000009748d27221 */ /* 0x000fe20000010100 */
[----:B------:R-:W-:Y:S02]  /*1590*/  HADD2.F32 R209, -RZ, R77.H1_H1 ;  /* 0x3000004dffd17230 */ /* 0x000fe40000004100 */
[----:B------:R-:W-:Y:S01]  /*15a0*/  FADD.FTZ R160, R211, R160 ;  /* 0x000000a0d3a07221 */ /* 0x000fe20000010000 */
[----:B------:R-:W-:Y:S01]  /*15b0*/  FMUL.FTZ R238, R193, R238 ;  /* 0x000000eec1ee7220 */ /* 0x000fe20000410000 */
[-C--:B------:R-:W-:Y:S01]  /*15c0*/  FFMA.FTZ R169, R240, R211.reuse, R169 ;  /* 0x000000d3f0a97223 */ /* 0x080fe200000100a9 */
[----:B------:R-:W-:Y:S01]  /*15d0*/  FMUL.FTZ R211, R215, R211 ;  /* 0x000000d3d7d37220 */ /* 0x000fe20000410000 */
[----:B------:R-:W-:Y:S01]  /*15e0*/  FADD.FTZ R93, R93, R239 ;  /* 0x000000ef5d5d7221 */ /* 0x000fe20000010000 */
[----:B------:R-:W-:Y:S01]  /*15f0*/  FADD.FTZ R161, R209, R161 ;  /* 0x000000a1d1a17221 */ /* 0x000fe20000010000 */
[----:B------:R-:W-:Y:S01]  /*1600*/  FMUL.FTZ R210, R193, R210 ;  /* 0x000000d2c1d27220 */ /* 0x000fe20000410000 */
[-C--:B------:R-:W-:Y:S01]  /*1610*/  FFMA.FTZ R170, R238, R209.reuse, R170 ;  /* 0x000000d1eeaa7223 */ /* 0x080fe200000100aa */
[----:B------:R-:W-:Y:S01]  /*1620*/  FMUL.FTZ R209, R237, R209 ;  /* 0x000000d1edd17220 */ /* 0x000fe20000410000 */
[----:B------:R-:W-:Y:S01]  /*1630*/  FADD.FTZ R93, R93, R211 ;  /* 0x000000d35d5d7221 */ /* 0x000fe20000010000 */
[----:B------:R-:W-:Y:S01]  /*1640*/  FADD.FTZ R158, R154, R158 ;  /* 0x0000009e9a9e7221 */ /* 0x000fe20000010000 */
[-C--:B------:R-:W-:Y:S01]  /*1650*/  FFMA.FTZ R167, R210, R154.reuse, R167 ;  /* 0x0000009ad2a77223 */ /* 0x080fe200000100a7 */
[----:B------:R-:W-:Y:S01]  /*1660*/  FMUL.FTZ R154, R234, R154 ;  /* 0x0000009aea9a7220 */ /* 0x000fe20000410000 */
[----:B------:R-:W-:Y:S01]  /*1670*/  FADD.FTZ R93, R93, R209 ;  /* 0x000000d15d5d7221 */ /* 0x000fe20000010000 */
[----:B------:R-:W-:-:S03]  /*1680*/  FADD.FTZ R153, -R72, R153 ;  /* 0x0000009948997221 */ /* 0x000fc60000010100 */
[----:B------:R-:W-:Y:S01]  /*1690*/  FADD.FTZ R93, R93, R154 ;  /* 0x0000009a5d5d7221 */ /* 0x000fe20000010000 */
[----:B------:R-:W-:Y:S01]  /*16a0*/  FMUL.FTZ R153, R193, R153 ;  /* 0x00000099c1997220 */ /* 0x000fe20000410000 */
[----:B------:R-:W-:Y:S02]  /*16b0*/  FMUL.FTZ R82, R219, R150 ;  /* 0x00000096db527220 */ /* 0x000fe40000410000 */
[----:B------:R-:W-:Y:S01]  /*16c0*/  FADD.FTZ R93, R93, R152 ;  /* 0x000000985d5d7221 */ /* 0x000fe20000010000 */
[--C-:B------:R-:W-:Y:S02]  /*16d0*/  HADD2.F32 R212, -RZ, R85.reuse.H0_H0 ;  /* 0x20000055ffd47230 */ /* 0x100fe40000004100 */
[----:B------:R-:W-:Y:S01]  /*16e0*/  FMUL.FTZ R84, R193, R84 ;  /* 0x00000054c1547220 */ /* 0x000fe20000410000 */
[----:B------:R-:W-:Y:S02]  /*16f0*/  HADD2.F32 R214, -RZ, R85.H1_H1 ;  /* 0x30000055ffd67230 */ /* 0x000fe40000004100 */
[----:B------:R-:W-:Y:S01]  /*1700*/  FADD.FTZ R85, -R72, R217 ;  /* 0x000000d948557221 */ /* 0x000fe20000010100 */
[----:B------:R-:W-:-:S02]  /*1710*/  HADD2.F32 R224, -RZ, R92.H0_H0 ;  /* 0x2000005cffe07230 */ /* 0x000fc40000004100 */
[----:B------:R-:W-:Y:S01]  /*1720*/  FADD.FTZ R93, R93, R82 ;  /* 0x000000525d5d7221 */ /* 0x000fe20000010000 */
[----:B------:R-:W-:Y:S02]  /*1730*/  HADD2.F32 R226, -RZ, R92.H1_H1 ;  /* 0x3000005cffe27230 */ /* 0x000fe40000004100 */
[----:B------:R-:W-:Y:S01]  /*1740*/  FADD.FTZ R225, -R72, R225 ;  /* 0x000000e148e17221 */ /* 0x000fe20000010100 */
[C---:B------:R-:W-:Y:S01]  /*1750*/  FMUL.FTZ R85, R193.reuse, R85 ;  /* 0x00000055c1557220 */ /* 0x040fe20000410000 */
[----:B------:R-:W-:Y:S01]  /*1760*/  FADD.FTZ R131, R224, R131 ;  /* 0x00000083e0837221 */ /* 0x000fe20000010000 */
[-C--:B------:R-:W-:Y:S01]  /*1770*/  FFMA.FTZ R164, R84, R224.reuse, R164 ;  /* 0x000000e054a47223 */ /* 0x080fe200000100a4 */
[----:B------:R-:W-:Y:S01]  /*1780*/  FMUL.FTZ R224, R96, R224 ;  /* 0x000000e060e07220 */ /* 0x000fe20000410000 */
[----:B------:R-:W-:Y:S01]  /*1790*/  FADD.FTZ R129, R226, R129 ;  /* 0x00000081e2817221 */ /* 0x000fe20000010000 */
[----:B------:R-:W-:Y:S01]  /*17a0*/  FMUL.FTZ R225, R193, R225 ;  /* 0x000000e1c1e17220 */ /* 0x000fe20000410000 */
[-C--:B------:R-:W-:Y:S01]  /*17b0*/  FFMA.FTZ R130, R85, R226.reuse, R130 ;  /* 0x000000e255827223 */ /* 0x080fe20000010082 */
[----:B------:R-:W-:Y:S01]  /*17c0*/  FMUL.FTZ R226, R252, R226 ;  /* 0x000000e2fce27220 */ /* 0x000fe20000410000 */
[----:B------:R-:W-:Y:S01]  /*17d0*/  FADD.FTZ R229, -R72, R229 ;  /* 0x000000e548e57221 */ /* 0x000fe20000010100 */
[----:B------:R-:W-:Y:S01]  /*17e0*/  FADD.FTZ R127, R228, R127 ;  /* 0x0000007fe47f7221 */ /* 0x000fe20000010000 */
[-C--:B------:R-:W-:Y:S01]  /*17f0*/  FFMA.FTZ R128, R225, R228.reuse, R128 ;  /* 0x000000e4e1807223 */ /* 0x080fe20000010080 */
[----:B------:R-:W-:Y:S01]  /*1800*/  FMUL.FTZ R228, R251, R228 ;  /* 0x000000e4fbe47220 */ /* 0x000fe20000410000 */
[----:B------:R-:W-:-:S02]  /*1810*/  HADD2.F32 R232, -RZ, R94.H0_H0 ;  /* 0x2000005effe87230 */ /* 0x000fc40000004100 */
[----:B------:R-:W-:Y:S01]  /*1820*/  FMUL.FTZ R229, R193, R229 ;  /* 0x000000e5c1e57220 */ /* 0x000fe20000410000 */
[C---:B------:R-:W-:Y:S01]  /*1830*/  FADD.FTZ R233, -R72.reuse, R233 ;  /* 0x000000e948e97221 */ /* 0x040fe20000010100 */
[----:B------:R-:W-:Y:S02]  /*1840*/  HADD2.F32 R94, -RZ, R94.H1_H1 ;  /* 0x3000005eff5e7230 */ /* 0x000fe40000004100 */
[----:B------:R-:W-:Y:S01]  /*1850*/  FADD.FTZ R231, -R72, R231 ;  /* 0x000000e748e77221 */ /* 0x000fe20000010100 */
[----:B------:R-:W-:Y:S01]  /*1860*/  FADD.FTZ R123, R232, R123 ;  /* 0x0000007be87b7221 */ /* 0x000fe20000010000 */
[-C--:B------:R-:W-:Y:S01]  /*1870*/  FFMA.FTZ R124, R229, R232.reuse, R124 ;  /* 0x000000e8e57c7223 */ /* 0x080fe2000001007c */
[----:B------:R-:W-:Y:S01]  /*1880*/  FMUL.FTZ R232, R249, R232 ;  /* 0x000000e8f9e87220 */ /* 0x000fe20000410000 */
[----:B------:R-:W-:Y:S02]  /*1890*/  HADD2.F32 R236, -RZ, R95.H0_H0 ;  /* 0x2000005fffec7230 */ /* 0x000fe40000004100 */
[C---:B------:R-:W-:Y:S01]  /*18a0*/  FMUL.FTZ R233, R193.reuse, R233 ;  /* 0x000000e9c1e97220 */ /* 0x040fe20000410000 */
[----:B------:R-:W-:Y:S01]  /*18b0*/  FMUL.FTZ R231, R193, R231 ;  /* 0x000000e7c1e77220 */ /* 0x000fe20000410000 */
[----:B------:R-:W-:Y:S01]  /*18c0*/  FMUL.FTZ R234, R248, R94 ;  /* 0x0000005ef8ea7220 */ /* 0x000fe20000410000 */
[----:B------:R-:W-:-:S02]  /*18d0*/  HADD2.F32 R77, -RZ, R88.H0_H0 ;  /* 0x20000058ff4d7230 */ /* 0x000fc40000004100 */
[----:B------:R-:W-:Y:S01]  /*18e0*/  FADD.FTZ R119, R236, R119 ;  /* 0x00000077ec777221 */ /* 0x000fe20000010000 */
[----:B------:R-:W-:Y:S02]  /*18f0*/  HADD2.F32 R95, -RZ, R95.H1_H1 ;  /* 0x3000005fff5f7230 */ /* 0x000fe40000004100 */
[-C--:B------:R-:W-:Y:S01]  /*1900*/  FFMA.FTZ R120, R233, R236.reuse, R120 ;  /* 0x000000ece9787223 */ /* 0x080fe20000010078 */
[C---:B------:R-:W-:Y:S01]  /*1910*/  FADD.FTZ R235, -R72.reuse, R235 ;  /* 0x000000eb48eb7221 */ /* 0x040fe20000010100 */
[----:B------:R-:W-:Y:S01]  /*1920*/  FMUL.FTZ R236, R247, R236 ;  /* 0x000000ecf7ec7220 */ /* 0x000fe20000410000 */
[----:B------:R-:W-:Y:S02]  /*1930*/  HADD2.F32 R76, -RZ, R88.H1_H1 ;  /* 0x30000058ff4c7230 */ /* 0x000fe40000004100 */
[C---:B------:R-:W-:Y:S01]  /*1940*/  FADD.FTZ R88, -R72.reuse, R148 ;  /* 0x0000009448587221 */ /* 0x040fe20000010100 */
[----:B------:R-:W-:Y:S01]  /*1950*/  FADD.FTZ R77, -R72, R77 ;  /* 0x0000004d484d7221 */ /* 0x000fe20000010100 */
[C---:B------:R-:W-:Y:S01]  /*1960*/  FMUL.FTZ R86, R193.reuse, R86 ;  /* 0x00000056c1567220 */ /* 0x040fe20000410000 */
[----:B------:R-:W-:Y:S01]  /*1970*/  FMUL.FTZ R235, R193, R235 ;  /* 0x000000ebc1eb7220 */ /* 0x000fe20000410000 */
[----:B------:R-:W-:Y:S01]  /*1980*/  FMUL.FTZ R237, R246, R95 ;  /* 0x0000005ff6ed7220 */ /* 0x000fe20000410000 */
[----:B------:R-:W-:Y:S01]  /*1990*/  FADD.FTZ R212, -R72, R212 ;  /* 0x000000d448d47221 */ /* 0x000fe20000010100 */
[----:B------:R-:W-:Y:S01]  /*19a0*/  FADD.FTZ R115, R87, R115 ;  /* 0x0000007357737221 */ /* 0x000fe20000010000 */
[----:B------:R-:W-:Y:S01]  /*19b0*/  FFMA.FTZ R116, R86, R87, R116 ;  /* 0x0000005756747223 */ /* 0x000fe20000010074 */
[C---:B------:R-:W-:Y:S01]  /*19c0*/  FMUL.FTZ R88, R193.reuse, R88 ;  /* 0x00000058c1587220 */ /* 0x040fe20000410000 */
[----:B------:R-:W-:Y:S01]  /*19d0*/  FMUL.FTZ R96, R193, R77 ;  /* 0x0000004dc1607220 */ /* 0x000fe20000410000 */
[----:B------:R-:W-:Y:S01]  /*19e0*/  FMUL.FTZ R87, R245, R87 ;  /* 0x00000057f5577220 */ /* 0x000fe20000410000 */
[----:B------:R-:W-:-:S02]  /*19f0*/  HADD2.F32 R213, -RZ, R97.H0_H0 ;  /* 0x20000061ffd57230 */ /* 0x000fc40000004100 */
[----:B------:R-:W-:Y:S01]  /*1a00*/  FADD.FTZ R76, -R72, R76 ;  /* 0x0000004c484c7221 */ /* 0x000fe20000010100 */
[----:B------:R-:W-:Y:S01]  /*1a10*/  FADD.FTZ R113, R89, R113 ;  /* 0x0000007159717221 */ /* 0x000fe20000010000 */
[-C--:B------:R-:W-:Y:S01]  /*1a20*/  FFMA.FTZ R114, R88, R89.reuse, R114 ;  /* 0x0000005958727223 */ /* 0x080fe20000010072 */
[----:B------:R-:W-:Y:S01]  /*1a30*/  FMUL.FTZ R212, R193, R212 ;  /* 0x000000d4c1d47220 */ /* 0x000fe20000410000 */
[----:B------:R-:W-:Y:S01]  /*1a40*/  FMUL.FTZ R89, R244, R89 ;  /* 0x00000059f4597220 */ /* 0x000fe20000410000 */
[----:B------:R-:W-:Y:S01]  /*1a50*/  FADD.FTZ R117, R95, R117 ;  /* 0x000000755f757221 */ /* 0x000fe20000010000 */
[----:B------:R-:W-:Y:S01]  /*1a60*/  FFMA.FTZ R118, R235, R95, R118 ;  /* 0x0000005feb767223 */ /* 0x000fe20000010076 */
[----:B------:R-:W-:Y:S01]  /*1a70*/  FADD.FTZ R216, -R72, R216 ;  /* 0x000000d848d87221 */ /* 0x000fe20000010100 */
[----:B------:R-:W-:Y:S02]  /*1a80*/  HADD2.F32 R97, -RZ, R97.H1_H1 ;  /* 0x30000061ff617230 */ /* 0x000fe40000004100 */
[----:B------:R-:W-:Y:S01]  /*1a90*/  FADD.FTZ R111, R213, R111 ;  /* 0x0000006fd56f7221 */ /* 0x000fe20000010000 */
[-C--:B------:R-:W-:Y:S01]  /*1aa0*/  FFMA.FTZ R112, R212, R213.reuse, R112 ;  /* 0x000000d5d4707223 */ /* 0x080fe20000010070 */
[----:B------:R-:W-:Y:S01]  /*1ab0*/  FMUL.FTZ R95, R193, R76 ;  /* 0x0000004cc15f7220 */ /* 0x000fe20000410000 */
[----:B------:R-:W-:Y:S01]  /*1ac0*/  FADD.FTZ R214, -R72, R214 ;  /* 0x000000d648d67221 */ /* 0x000fe20000010100 */
[----:B------:R-:W-:Y:S01]  /*1ad0*/  FMUL.FTZ R213, R243, R213 ;  /* 0x000000d5f3d57220 */ /* 0x000fe20000410000 */
[----:B------:R-:W-:-:S02]  /*1ae0*/  HADD2.F32 R217, -RZ, R98.H0_H0 ;  /* 0x20000062ffd97230 */ /* 0x000fc40000004100 */
[C---:B------:R-:W-:Y:S01]  /*1af0*/  FMUL.FTZ R216, R193.reuse, R216 ;  /* 0x000000d8c1d87220 */ /* 0x040fe20000410000 */
[----:B------:R-:W-:Y:S01]  /*1b00*/  FMUL.FTZ R214, R193, R214 ;  /* 0x000000d6c1d67220 */ /* 0x000fe20000410000 */
[----:B------:R-:W-:Y:S01]  /*1b10*/  FMUL.FTZ R215, R207, R97 ;  /* 0x00000061cfd77220 */ /* 0x000fe20000410000 */
[----:B------:R-:W-:Y:S01]  /*1b20*/  FADD.FTZ R220, -R72, R220 ;  /* 0x000000dc48dc7221 */ /* 0x000fe20000010100 */
[----:B------:R-:W-:Y:S02]  /*1b30*/  HADD2.F32 R98, -RZ, R98.H1_H1 ;  /* 0x30000062ff627230 */ /* 0x000fe40000004100 */
[----:B------:R-:W-:Y:S01]  /*1b40*/  FADD.FTZ R38, R217, R38 ;  /* 0x00000026d9267221 */ /* 0x000fe20000010000 */
[-C--:B------:R-:W-:Y:S01]  /*1b50*/  FFMA.FTZ R50, R216, R217.reuse, R50 ;  /* 0x000000d9d8327223 */ /* 0x080fe20000010032 */
[----:B------:R-:W-:Y:S01]  /*1b60*/  FADD.FTZ R218, -R72, R218 ;  /* 0x000000da48da7221 */ /* 0x000fe20000010100 */
[----:B------:R-:W-:Y:S01]  /*1b70*/  FMUL.FTZ R217, R206, R217 ;  /* 0x000000d9ced97220 */ /* 0x000fe20000410000 */
[----:B------:R-:W-:-:S02]  /*1b80*/  HADD2.F32 R221, -RZ, R99.H0_H0 ;  /* 0x20000063ffdd7230 */ /* 0x000fc40000004100 */
[----:B------:R-:W-:Y:S01]  /*1b90*/  FADD.FTZ R222, -R72, R222 ;  /* 0x000000de48de7221 */ /* 0x000fe20000010100 */
[C---:B------:R-:W-:Y:S01]  /*1ba0*/  FMUL.FTZ R220, R193.reuse, R220 ;  /* 0x000000dcc1dc7220 */ /* 0x040fe20000410000 */
[----:B------:R-:W-:Y:S01]  /*1bb0*/  FMUL.FTZ R218, R193, R218 ;  /* 0x000000dac1da7220 */ /* 0x000fe20000410000 */
[----:B------:R-:W-:Y:S01]  /*1bc0*/  FMUL.FTZ R219, R205, R98 ;  /* 0x00000062cddb7220 */ /* 0x000fe20000410000 */
[----:B------:R-:W-:Y:S02]  /*1bd0*/  HADD2.F32 R223, -RZ, R99.H1_H1 ;  /* 0x30000063ffdf7230 */ /* 0x000fe40000004100 */
[----:B------:R-:W-:Y:S01]  /*1be0*/  FADD.FTZ R36, R221, R36 ;  /* 0x00000024dd247221 */ /* 0x000fe20000010000 */
[-C--:B------:R-:W-:Y:S01]  /*1bf0*/  FFMA.FTZ R48, R220, R221.reuse, R48 ;  /* 0x000000dddc307223 */ /* 0x080fe20000010030 */
[----:B------:R-:W-:Y:S01]  /*1c00*/  FMUL.FTZ R222, R193, R222 ;  /* 0x000000dec1de7220 */ /* 0x000fe20000410000 */
[----:B------:R-:W-:Y:S01]  /*1c10*/  FMUL.FTZ R221, R204, R221 ;  /* 0x000000ddccdd7220 */ /* 0x000fe20000410000 */
[----:B------:R-:W-:-:S02]  /*1c20*/  HADD2.F32 R92, -RZ, R100.H0_H0 ;  /* 0x20000064ff5c7230 */ /* 0x000fc40000004100 */
[----:B------:R-:W-:Y:S01]  /*1c30*/  FADD.FTZ R37, R223, R37 ;  /* 0x00000025df257221 */ /* 0x000fe20000010000 */
[-C--:B------:R-:W-:Y:S01]  /*1c40*/  FFMA.FTZ R49, R222, R223.reuse, R49 ;  /* 0x000000dfde317223 */ /* 0x080fe20000010031 */
[----:B------:R-:W-:Y:S01]  /*1c50*/  FMUL.FTZ R223, R203, R223 ;  /* 0x000000dfcbdf7220 */ /* 0x000fe20000410000 */
[----:B------:R-:W-:Y:S02]  /*1c60*/  HADD2.F32 R100, -RZ, R100.H1_H1 ;  /* 0x30000064ff647230 */ /* 0x000fe40000004100 */
[----:B------:R-:W-:Y:S01]  /*1c70*/  FADD.FTZ R34, R92, R34 ;  /* 0x000000225c227221 */ /* 0x000fe20000010000 */
[-C--:B------:R-:W-:Y:S01]  /*1c80*/  FFMA.FTZ R46, R96, R92.reuse, R46 ;  /* 0x0000005c602e7223 */ /* 0x080fe2000001002e */
[----:B------:R-:W0:Y:S01]  /*1c90*/  S2R R151, SR_TID.X ;  /* 0x0000000000977919 */ /* 0x000e220000002100 */
[----:B------:R-:W-:Y:S01]  /*1ca0*/  FMUL.FTZ R92, R202, R92 ;  /* 0x0000005cca5c7220 */ /* 0x000fe20000410000 */
[--C-:B------:R-:W-:Y:S02]  /*1cb0*/  HADD2.F32 R99, -RZ, R101.reuse.H0_H0 ;  /* 0x20000065ff637230 */ /* 0x100fe40000004100 */
[----:B------:R-:W-:Y:S01]  /*1cc0*/  FADD.FTZ R35, R100, R35 ;  /* 0x0000002364237221 */ /* 0x000fe20000010000 */
[----:B------:R-:W-:Y:S01]  /*1cd0*/  FFMA.FTZ R47, R95, R100, R47 ;  /* 0x000000645f2f7223 */ /* 0x000fe2000001002f */
[----:B------:R-:W-:Y:S01]  /*1ce0*/  FMUL.FTZ R90, R193, R90 ;  /* 0x0000005ac15a7220 */ /* 0x000fe20000410000 */
[----:B------:R-:W-:Y:S01]  /*1cf0*/  FMUL.FTZ R100, R201, R100 ;  /* 0x00000064c9647220 */ /* 0x000fe20000410000 */
[----:B------:R-:W-:-:S02]  /*1d00*/  HADD2.F32 R149, -RZ, R101.H1_H1 ;  /* 0x30000065ff957230 */ /* 0x000fc40000004100 */
[----:B------:R-:W-:Y:S01]  /*1d10*/  FADD.FTZ R75, -R72, R75 ;  /* 0x0000004b484b7221 */ /* 0x000fe20000010100 */
[----:B------:R-:W-:Y:S01]  /*1d20*/  FADD.FTZ R32, R99, R32 ;  /* 0x0000002063207221 */ /* 0x000fe20000010000 */
[----:B------:R-:W-:Y:S01]  /*1d30*/  FFMA.FTZ R44, R90, R99, R44 ;  /* 0x000000635a2c7223 */ /* 0x000fe2000001002c */
[----:B------:R-:W-:Y:S01]  /*1d40*/  FMUL.FTZ R91, R193, R91 ;  /* 0x0000005bc15b7220 */ /* 0x000fe20000410000 */
[----:B------:R-:W-:Y:S01]  /*1d50*/  FMUL.FTZ R99, R200, R99 ;  /* 0x00000063c8637220 */ /* 0x000fe20000410000 */
[--C-:B------:R-:W-:Y:S02]  /*1d60*/  HADD2.F32 R148, -RZ, R102.reuse.H0_H0 ;  /* 0x20000066ff947230 */ /* 0x100fe40000004100 */
[----:B------:R-:W-:Y:S01]  /*1d70*/  FADD.FTZ R33, R149, R33 ;  /* 0x0000002195217221 */ /* 0x000fe20000010000 */
[-C--:B------:R-:W-:Y:S01]  /*1d80*/  FFMA.FTZ R45, R91, R149.reuse, R45 ;  /* 0x000000955b2d7223 */ /* 0x080fe2000001002d */
[----:B------:R-:W-:Y:S01]  /*1d90*/  FMUL.FTZ R149, R199, R149 ;  /* 0x00000095c7957220 */ /* 0x000fe20000410000 */
[C---:B------:R-:W-:Y:S01]  /*1da0*/  FADD.FTZ R74, -R72.reuse, R74 ;  /* 0x0000004a484a7221 */ /* 0x040fe20000010100 */
[C---:B------:R-:W-:Y:S01]  /*1db0*/  FADD.FTZ R73, -R72.reuse, R73 ;  /* 0x0000004948497221 */ /* 0x040fe20000010100 */
[----:B------:R-:W-:Y:S01]  /*1dc0*/  FADD.FTZ R72, -R72, R78 ;  /* 0x0000004e48487221 */ /* 0x000fe20000010100 */
[----:B------:R-:W-:-:S02]  /*1dd0*/  HADD2.F32 R78, -RZ, R102.H1_H1 ;  /* 0x30000066ff4e7230 */ /* 0x000fc40000004100 */
[----:B------:R-:W-:Y:S01]  /*1de0*/  FADD.FTZ R30, R148, R30 ;  /* 0x0000001e941e7221 */ /* 0x000fe20000010000 */
[--C-:B------:R-:W-:Y:S02]  /*1df0*/  HADD2.F32 R102, -RZ, R103.reuse.H0_H0 ;  /* 0x20000067ff667230 */ /* 0x100fe40000004100 */
[----:B------:R-:W-:Y:S01]  /*1e00*/  FADD.FTZ R109, R97, R109 ;  /* 0x0000006d616d7221 */ /* 0x000fe20000010000 */
[----:B------:R-:W-:Y:S01]  /*1e10*/  FFMA.FTZ R110, R214, R97, R110 ;  /* 0x00000061d66e7223 */ /* 0x000fe2000001006e */
[----:B------:R-:W-:Y:S02]  /*1e20*/  HADD2.F32 R101, -RZ, R103.H1_H1 ;  /* 0x30000067ff657230 */ /* 0x000fe40000004100 */
        /* <DEDUP_REMOVED lines=9> */
[----:B--2---:R-:W-:Y:S01]  /*1ec0*/  FMUL.FTZ R81, R81, R79 ;  /* 0x0000004f51517220 */ /* 0x004fe20000410000 */
[----:B------:R-:W-:-:S04]  /*1ed0*/  FFMA.FTZ R79, R80, R241, RZ ;  /* 0x000000f1504f7223 */ /* 0x000fc800000100ff */
[----:B------:R-:W-:-:S04]  /*1ee0*/  FFMA.FTZ R79, R242, R239, R79 ;  /* 0x000000eff24f7223 */ /* 0x000fc8000001004f */
[----:B------:R-:W-:-:S04]  /*1ef0*/  FFMA.FTZ R79, R240, R211, R79 ;  /* 0x000000d3f04f7223 */ /* 0x000fc8000001004f */
[----:B------:R-:W-:-:S04]  /*1f00*/  FFMA.FTZ R79, R238, R209, R79 ;  /* 0x000000d1ee4f7223 */ /* 0x000fc8000001004f */
[----:B------:R-:W-:-:S04]  /*1f10*/  FFMA.FTZ R79, R210, R154, R79 ;  /* 0x0000009ad24f7223 */ /* 0x000fc8000001004f */
[----:B------:R-:W-:-:S04]  /*1f20*/  FFMA.FTZ R79, R155, R152, R79 ;  /* 0x000000989b4f7223 */ /* 0x000fc8000001004f */
[----:B------:R-:W-:Y:S01]  /*1f30*/  FFMA.FTZ R79, R153, R82, R79 ;  /* 0x00000052994f7223 */ /* 0x000fe2000001004f */
[----:B------:R-:W-:-:S03]  /*1f40*/  FADD.FTZ R93, R93, R81 ;  /* 0x000000515d5d7221 */ /* 0x000fc60000010000 */
        /* <DEDUP_REMOVED lines=37> */
[----:B------:R-:W-:Y:S01]  /*21a0*/  FMUL.FTZ R93, R193, R75 ;  /* 0x0000004bc15d7220 */ /* 0x000fe20000410000 */
[----:B------:R-:W-:Y:S02]  /*21b0*/  FADD.FTZ R77, R77, R99 ;  /* 0x000000634d4d7221 */ /* 0x000fe40000010000 */
[----:B------:R-:W-:Y:S01]  /*21c0*/  FFMA.FTZ R76, R90, R99, R76 ;  /* 0x000000635a4c7223 */ /* 0x000fe2000001004c */
[-C--:B------:R-:W-:Y:S01]  /*21d0*/  FFMA.FTZ R42, R93, R148.reuse, R42 ;  /* 0x000000945d2a7223 */ /* 0x080fe2000001002a */
[----:B------:R-:W-:Y:S01]  /*21e0*/  FMUL.FTZ R148, R198, R148 ;  /* 0x00000094c6947220 */ /* 0x000fe20000410000 */
[----:B------:R-:W-:Y:S01]  /*21f0*/  FADD.FTZ R77, R77, R149 ;  /* 0x000000954d4d7221 */ /* 0x000fe20000010000 */
[----:B------:R-:W-:-:S03]  /*2200*/  FFMA.FTZ R76, R91, R149, R76 ;  /* 0x000000955b4c7223 */ /* 0x000fc6000001004c */
        /* <DEDUP_REMOVED lines=12> */
[----:B0-----:R-:W-:Y:S01]  /*22d0*/  LOP3.LUT P2, RZ, R151, 0x1f, RZ, 0xc0, !PT ;  /* 0x0000001f97ff7812 */ /* 0x001fe2000784c0ff */
        /* <DEDUP_REMOVED lines=25> */
.L_x_1864:
[----:B-1----:R-:W-:Y:S01]  /*2470*/  FADD.FTZ R72, R72, R75 ;  /* 0x0000004b48487221 */ /* 0x002fe20000010000 */
[----:B0-----:R-:W-:Y:S01]  /*2480*/  FADD.FTZ R73, R73, R74 ;  /* 0x0000004a49497221 */ /* 0x001fe20000010000 */
[----:B------:R-:W-:Y:S06]  /*2490*/  @P2 BRA `(.L_x_1852) ;  /* 0x0000000000242947 */ /* 0x000fec0003800000 */
        /* <DEDUP_REMOVED lines=9> */
.L_x_1852:
        /* <DEDUP_REMOVED lines=8> */
[----:B------:R-:W-:Y:S01]  /*25b0*/  @!P3 IADD3 R72, R72, 0x4, RZ ;  /* 0x000000044848b810 */ /* 0x000fe20007ffe0ff */
        /* <DEDUP_REMOVED lines=8> */
[----:B-----5:R-:W-:Y:S02]  /*2640*/  @P1 HADD2.F32 R75, -RZ, R55.H0_H0 ;  /* 0x20000037ff4b1230 */ /* 0x020fe40000004100 */
[----:B-1----:R-:W-:Y:S01]  /*2650*/  FADD.FTZ R74, R74, R76 ;  /* 0x0000004c4a4a7221 */ /* 0x002fe20000010000 */
[----:B------:R-:W-:-:S03]  /*2660*/  FADD.FTZ R73, R73, R77 ;  /* 0x0000004d49497221 */ /* 0x000fc60000010000 */
[----:B------:R-:W-:Y:S01]  /*2670*/  FADD.FTZ R74, R78, R74 ;  /* 0x0000004a4e4a7221 */ /* 0x000fe20000010000 */
[----:B------:R-:W-:-:S03]  /*2680*/  FADD.FTZ R73, R79, R73 ;  /* 0x000000494f497221 */ /* 0x000fc60000010000 */
[----:B------:R-:W-:Y:S01]  /*2690*/  FMUL.FTZ R74, R74, UR12 ;  /* 0x0000000c4a4a7c20 */ /* 0x000fe20008410000 */
[----:B------:R-:W-:Y:S01]  /*26a0*/  FMUL.FTZ R151, R73, UR12 ;  /* 0x0000000c49977c20 */ /* 0x000fe20008410000 */
[----:B------:R-:W-:-:S03]  /*26b0*/  @P1 HADD2.F32 R73, -RZ, R54.H0_H0 ;  /* 0x20000036ff491230 */ /* 0x000fc60000004100 */
[----:B------:R-:W-:-:S05]  /*26c0*/  FSEL R150, R74, RZ, !P4 ;  /* 0x000000ff4a967208 */ /* 0x000fca0006000000 */
[-CC-:B------:R-:W-:Y:S01]  /*26d0*/  FFMA.FTZ R153, R153, R151.reuse, R150.reuse ;  /* 0x0000009799997223 */ /* 0x180fe20000010096 */
[-CC-:B------:R-:W-:Y:S01]  /*26e0*/  FFMA.FTZ R210, R210, R151.reuse, R150.reuse ;  /* 0x00000097d2d27223 */ /* 0x180fe20000010096 */
[-CC-:B------:R-:W-:Y:S01]  /*26f0*/  FFMA.FTZ R76, R83, R151.reuse, R150.reuse ;  /* 0x00000097534c7223 */ /* 0x180fe20000010096 */
[-C--:B------:R-:W-:Y:S01]  /*2700*/  FFMA.FTZ R78, R80, R151.reuse, R150 ;  /* 0x00000097504e7223 */ /* 0x080fe20000010096 */
[----:B------:R-:W-:Y:S01]  /*2710*/  FADD.FTZ R82, R82, -R153 ;  /* 0x8000009952527221 */ /* 0x000fe20000010000 */
[----:B------:R-:W-:Y:S01]  /*2720*/  FADD.FTZ R74, R154, -R210 ;  /* 0x800000d29a4a7221 */ /* 0x000fe20000010000 */
[-C--:B------:R-:W-:Y:S01]  /*2730*/  FFMA.FTZ R155, R155, R151.reuse, R150 ;  /* 0x000000979b9b7223 */ /* 0x080fe20000010096 */
[----:B------:R-:W-:Y:S01]  /*2740*/  FADD.FTZ R80, R81, -R76 ;  /* 0x8000004c51507221 */ /* 0x000fe20000010000 */
[C---:B------:R-:W-:Y:S01]  /*2750*/  FMUL.FTZ R154, R193.reuse, R82 ;  /* 0x00000052c19a7220 */ /* 0x040fe20000410000 */
[----:B------:R-:W-:Y:S01]  /*2760*/  FFMA.FTZ R242, R242, R151, R150 ;  /* 0x00000097f2f27223 */ /* 0x000fe20000010096 */
[----:B------:R-:W-:Y:S01]  /*2770*/  FADD.FTZ R152, R152, -R155 ;  /* 0x8000009b98987221 */ /* 0x000fe20000010000 */
[C---:B------:R-:W-:Y:S01]  /*2780*/  FMUL.FTZ R74, R193.reuse, R74 ;  /* 0x0000004ac14a7220 */ /* 0x040fe20000410000 */
[----:B------:R-:W-:Y:S01]  /*2790*/  @P1 FADD.FTZ R154, R154, R75 ;  /* 0x0000004b9a9a1221 */ /* 0x000fe20000010000 */
[----:B------:R-:W-:Y:S01]  /*27a0*/  FMUL.FTZ R155, R193, R80 ;  /* 0x00000050c19b7220 */ /* 0x000fe20000410000 */
[----:B------:R-:W-:-:S02]  /*27b0*/  @P1 HADD2.F32 R80, -RZ, R55.H1_H1 ;  /* 0x30000037ff501230 */ /* 0x000fc40000004100 */
[----:B------:R-:W-:Y:S01]  /*27c0*/  FADD.FTZ R78, R241, -R78 ;  /* 0x8000004ef14e7221 */ /* 0x000fe20000010000 */
[----:B------:R-:W-:Y:S01]  /*27d0*/  FADD.FTZ R239, R239, -R242 ;  /* 0x800000f2efef7221 */ /* 0x000fe20000010000 */
[-C--:B------:R-:W-:Y:S01]  /*27e0*/  FFMA.FTZ R72, R240, R151.reuse, R150 ;  /* 0x00000097f0487223 */ /* 0x080fe20000010096 */
[----:B------:R-:W-:Y:S01]  /*27f0*/  @P1 FADD.FTZ R74, R74, R73 ;  /* 0x000000494a4a1221 */ /* 0x000fe20000010000 */
[----:B------:R-:W-:Y:S01]  /*2800*/  @P1 HADD2.F32 R73, -RZ, R52.H0_H0 ;  /* 0x20000034ff491230 */ /* 0x000fe20000004100 */
[----:B------:R-:W-:Y:S01]  /*2810*/  @P2 F2FP.F16.F32.PACK_AB R76, RZ, R154 ;  /* 0x0000009aff4c223e */ /* 0x000fe200000000ff */
[----:B------:R-:W-:Y:S01]  /*2820*/  FADD.FTZ R72, R211, -R72 ;  /* 0x80000048d3487221 */ /* 0x000fe20000010000 */
[----:B------:R-:W-:Y:S01]  /*2830*/  FMUL.FTZ R78, R193, R78 ;  /* 0x0000004ec14e7220 */ /* 0x000fe20000410000 */
[----:B------:R-:W-:Y:S01]  /*2840*/  @P1 FADD.FTZ R155, R155, R80 ;  /* 0x000000509b9b1221 */ /* 0x000fe20000010000 */
[----:B------:R-:W-:Y:S01]  /*2850*/  FFMA.FTZ R210, R238, R151, R150 ;  /* 0x00000097eed27223 */ /* 0x000fe20000010096 */
[----:B------:R-:W-:Y:S01]  /*2860*/  FMUL.FTZ R211, R193, R239 ;  /* 0x000000efc1d37220 */ /* 0x000fe20000410000 */
[----:B------:R-:W0:Y:S01]  /*2870*/  @P2 LDC.64 R80, c[0x0][0x308] ;  /* 0x0000c200ff502b82 */ /* 0x000e220000000a00 */
[----:B------:R-:W-:Y:S01]  /*2880*/  @P2 PRMT R71, R76, 0x7610, R71 ;  /* 0x000076104c472816 */ /* 0x000fe20000000047 */
[----:B------:R-:W-:Y:S01]  /*2890*/  @P1 FADD.FTZ R78, R78, R73 ;  /* 0x000000494e4e1221 */ /* 0x000fe20000010000 */
[----:B------:R-:W-:-:S02]  /*28a0*/  @P1 HADD2.F32 R76, -RZ, R54.H1_H1 ;  /* 0x30000036ff4c1230 */ /* 0x000fc40000004100 */
[----:B------:R-:W-:Y:S01]  /*28b0*/  FMUL.FTZ R153, R193, R152 ;  /* 0x00000098c1997220 */ /* 0x000fe20000410000 */
[----:B------:R-:W-:Y:S01]  /*28c0*/  FADD.FTZ R210, R209, -R210 ;  /* 0x800000d2d1d27221 */ /* 0x000fe20000010000 */
[----:B------:R-:W-:Y:S01]  /*28d0*/  FMUL.FTZ R209, R193, R72 ;  /* 0x00000048c1d17220 */ /* 0x000fe20000410000 */
[----:B------:R-:W-:Y:S01]  /*28e0*/  @P2 F2FP.F16.F32.PACK_AB R73, RZ, R78 ;  /* 0x0000004eff49223e */ /* 0x000fe200000000ff */
[----:B------:R-:W1:Y:S01]  /*28f0*/  LDC.64 R238, c[0x0][0x220] ;  /* 0x00008800ffee7b82 */ /* 0x000e620000000a00 */
[----:B------:R-:W-:Y:S01]  /*2900*/  @P1 FADD.FTZ R153, R153, R76 ;  /* 0x0000004c99991221 */ /* 0x000fe20000010000 */
[--C-:B------:R-:W-:Y:S01]  /*2910*/  @P1 HADD2.F32 R76, -RZ, R53.reuse.H0_H0 ;  /* 0x20000035ff4c1230 */ /* 0x100fe20000004100 */
[----:B------:R-:W-:Y:S01]  /*2920*/  @P2 PRMT R68, R73, 0x7610, R68 ;  /* 0x0000761049442816 */ /* 0x000fe20000000044 */
[----:B------:R-:W-:Y:S02]  /*2930*/  @P1 HADD2.F32 R72, -RZ, R52.H1_H1 ;  /* 0x30000034ff481230 */ /* 0x000fe40000004100 */
[----:B------:R-:W-:Y:S01]  /*2940*/  FMUL.FTZ R210, R193, R210 ;  /* 0x000000d2c1d27220 */ /* 0x000fe20000410000 */
[----:B------:R-:W-:-:S02]  /*2950*/  @P1 HADD2.F32 R73, -RZ, R53.H1_H1 ;  /* 0x30000035ff491230 */ /* 0x000fc40000004100 */
[----:B------:R-:W-:Y:S01]  /*2960*/  @P1 FADD.FTZ R209, R209, R76 ;  /* 0x0000004cd1d11221 */ /* 0x000fe20000010000 */
[----:B------:R-:W2:Y:S01]  /*2970*/  LDC.64 R240, c[0x0][0x2f8] ;  /* 0x0000be00fff07b82 */ /* 0x000ea20000000a00 */
[----:B------:R-:W-:Y:S01]  /*2980*/  @P2 F2FP.F16.F32.PACK_AB R75, RZ, R74 ;  /* 0x0000004aff4b223e */ /* 0x000fe200000000ff */
[----:B------:R-:W-:Y:S01]  /*2990*/  @P1 FADD.FTZ R211, R211, R72 ;  /* 0x00000048d3d31221 */ /* 0x000fe20000010000 */
[----:B------:R-:W-:Y:S01]  /*29a0*/  @P1 FADD.FTZ R210, R210, R73 ;  /* 0x00000049d2d21221 */ /* 0x000fe20000010000 */
[----:B------:R-:W-:Y:S02]  /*29b0*/  @P2 F2FP.F16.F32.PACK_AB R72, RZ, R209 ;  /* 0x000000d1ff48223e */ /* 0x000fe400000000ff */
[----:B------:R-:W-:Y:S02]  /*29c0*/  @P2 PRMT R70, R75, 0x7610, R70 ;  /* 0x000076104b462816 */ /* 0x000fe40000000046 */
[----:B------:R-:W-:Y:S02]  /*29d0*/  @P2 F2FP.F16.F32.PACK_AB R73, RZ, R153 ;  /* 0x00000099ff49223e */ /* 0x000fe400000000ff */
[----:B------:R-:W-:-:S02]  /*29e0*/  @P2 F2FP.F16.F32.PACK_AB R75, RZ, R155 ;  /* 0x0000009bff4b223e */ /* 0x000fc400000000ff */
[----:B------:R-:W-:Y:S02]  /*29f0*/  @P2 F2FP.F16.F32.PACK_AB R76, RZ, R211 ;  /* 0x000000d3ff4c223e */ /* 0x000fe400000000ff */
[----:B------:R-:W-:Y:S02]  /*2a00*/  @P2 F2FP.F16.F32.PACK_AB R77, RZ, R210 ;  /* 0x000000d2ff4d223e */ /* 0x000fe400000000ff */
[----:B------:R-:W-:Y:S02]  /*2a10*/  @P2 PRMT R69, R72, 0x7610, R69 ;  /* 0x0000761048452816 */ /* 0x000fe40000000045 */
[----:B------:R-:W-:Y:S01]  /*2a20*/  @P2 PRMT R70, R70, 0x5410, R73 ;  /* 0x0000541046462816 */ /* 0x000fe20000000049 */
[----:B0-----:R-:W-:Y:S01]  /*2a30*/  @P2 IMAD.WIDE.U32 R72, R208, 0x10, R80 ;  /* 0x00000010d0482825 */ /* 0x001fe200078e0050 */
[----:B------:R-:W-:Y:S02]  /*2a40*/  @P2 PRMT R71, R71, 0x5410, R75 ;  /* 0x0000541047472816 */ /* 0x000fe4000000004b */
[----:B------:R-:W-:Y:S01]  /*2a50*/  @P2 PRMT R68, R68, 0x5410, R76 ;  /* 0x0000541044442816 */ /* 0x000fe2000000004c */
[----:B-1----:R-:W-:Y:S01]  /*2a60*/  IMAD.WIDE.U32 R80, R208, 0x10, R238 ;  /* 0x00000010d0507825 */ /* 0x002fe200078e00ee */
[----:B------:R-:W-:-:S03]  /*2a70*/  @P2 PRMT R69, R69, 0x5410, R77 ;  /* 0x0000541045452816 */ /* 0x000fc6000000004d */
[-C--:B------:R-:W-:Y:S01]  /*2a80*/  FMUL.FTZ R152, R74, R194.reuse ;  /* 0x000000c24a987220 */ /* 0x080fe20000410000 */
[-C--:B------:R-:W-:Y:S01]  /*2a90*/  FMUL.FTZ R153, R153, R194.reuse ;  /* 0x000000c299997220 */ /* 0x080fe20000410000 */
[-C--:B------:R-:W-:Y:S01]  /*2aa0*/  FMUL.FTZ R154, R154, R194.reuse ;  /* 0x000000c29a9a7220 */ /* 0x080fe20000410000 */
[----:B------:R-:W-:Y:S01]  /*2ab0*/  FMUL.FTZ R155, R155, R194 ;  /* 0x000000c29b9b7220 */ /* 0x000fe20000410000 */
[----:B------:R-:W3:Y:S01]  /*2ac0*/  LDG.E.128 R80, desc[UR6][R80.64] ;  /* 0x0000000650507981 */ /* 0x000ee2000c1e1d00 */
[----:B------:R-:W-:Y:S01]  /*2ad0*/  FMUL.FTZ R74, R187, R152 ;  /* 0x00000098bb4a7220 */ /* 0x000fe20000410000 */
[----:B------:R-:W-:Y:S01]  /*2ae0*/  FMUL.FTZ R75, R185, R154 ;  /* 0x0000009ab94b7220 */ /* 0x000fe20000410000 */
[-C--:B------:R-:W-:Y:S01]  /*2af0*/  FMUL.FTZ R209, R209, R194.reuse ;  /* 0x000000c2d1d17220 */ /* 0x080fe20000410000 */
[----:B------:R0:W-:Y:S01]  /*2b00*/  @P2 STG.E.128 desc[UR6][R72.64], R68 ;  /* 0x0000004448002986 */ /* 0x0001e2000c101d06 */
[----:B------:R-:W-:Y:S01]  /*2b10*/  FMUL.FTZ R210, R210, R194 ;  /* 0x000000c2d2d27220 */ /* 0x000fe20000410000 */
[----:B--2---:R-:W-:-:S04]  /*2b20*/  IMAD.WIDE.U32 R76, R208, 0x10, R240 ;  /* 0x00000010d04c7825 */ /* 0x004fc800078e00f0 */
[-C--:B------:R-:W-:Y:S01]  /*2b30*/  FMUL.FTZ R208, R78, R194.reuse ;  /* 0x000000c24ed07220 */ /* 0x080fe20000410000 */
[----:B------:R-:W-:Y:S01]  /*2b40*/  FMUL.FTZ R211, R211, R194 ;  /* 0x000000c2d3d37220 */ /* 0x000fe20000410000 */
[----:B------:R-:W-:Y:S01]  /*2b50*/  FMUL.FTZ R79, R188, R210 ;  /* 0x000000d2bc4f7220 */ /* 0x000fe20000410000 */
[-CC-:B------:R-:W-:Y:S01]  /*2b60*/  FFMA.FTZ R225, R225, R151.reuse, R150.reuse ;  /* 0x00000097e1e17223 */ /* 0x180fe20000010096 */
[--C-:B------:R-:W-:Y:S01]  /*2b70*/  FFMA.FTZ R229, R229, R151, R150.reuse ;  /* 0x00000097e5e57223 */ /* 0x100fe20000010096 */
[----:B------:R-:W-:Y:S01]  /*2b80*/  FMUL.FTZ R78, R190, R211 ;  /* 0x000000d3be4e7220 */ /* 0x000fe20000410000 */
[-CC-:B------:R-:W-:Y:S01]  /*2b90*/  FFMA.FTZ R85, R85, R151.reuse, R150.reuse ;  /* 0x0000009755557223 */ /* 0x180fe20000010096 */
[-CC-:B------:R-:W-:Y:S01]  /*2ba0*/  FFMA.FTZ R231, R231, R151.reuse, R150.reuse ;  /* 0x00000097e7e77223 */ /* 0x180fe20000010096 */
[----:B------:R-:W-:Y:S01]  /*2bb0*/  FADD.FTZ R232, R232, -R229 ;  /* 0x800000e5e8e87221 */ /* 0x000fe20000010000 */
[-CC-:B------:R-:W-:Y:S01]  /*2bc0*/  FFMA.FTZ R227, R227, R151.reuse, R150.reuse ;  /* 0x00000097e3e37223 */ /* 0x180fe20000010096 */
[----:B------:R-:W-:Y:S01]  /*2bd0*/  FADD.FTZ R226, R226, -R85 ;  /* 0x80000055e2e27221 */ /* 0x000fe20000010000 */
[----:B------:R-:W-:Y:S01]  /*2be0*/  FFMA.FTZ R233, R233, R151, R150 ;  /* 0x00000097e9e97223 */ /* 0x000fe20000010096 */
[----:B------:R-:W-:Y:S01]  /*2bf0*/  FADD.FTZ R234, R234, -R231 ;  /* 0x800000e7eaea7221 */ /* 0x000fe20000010000 */
[----:B------:R-:W-:Y:S01]  /*2c00*/  FADD.FTZ R230, R230, -R227 ;  /* 0x800000e3e6e67221 */ /* 0x000fe20000010000 */
[----:B------:R-:W-:Y:S01]  /*2c10*/  FMUL.FTZ R231, R193, R226 ;  /* 0x000000e2c1e77220 */ /* 0x000fe20000410000 */
[----:B0-----:R-:W-:Y:S01]  /*2c20*/  FMUL.FTZ R73, R186, R153 ;  /* 0x00000099ba497220 */ /* 0x001fe20000410000 */
[----:B------:R-:W-:Y:S01]  /*2c30*/  FMUL.FTZ R72, R183, R155 ;  /* 0x0000009bb7487220 */ /* 0x000fe20000410000 */
[----:B------:R-:W-:Y:S01]  /*2c40*/  FADD.FTZ R236, R236, -R233 ;  /* 0x800000e9ecec7221 */ /* 0x000fe20000010000 */
[C---:B------:R-:W-:Y:S01]  /*2c50*/  FMUL.FTZ R230, R193.reuse, R230 ;  /* 0x000000e6c1e67220 */ /* 0x040fe20000410000 */
[----:B------:R-:W-:Y:S01]  /*2c60*/  FMUL.FTZ R227, R193, R234 ;  /* 0x000000eac1e37220 */ /* 0x000fe20000410000 */
[----:B------:R-:W-:Y:S01]  /*2c70*/  F2FP.F16.F32.PACK_AB R74, R73, R74 ;  /* 0x0000004a494a723e */ /* 0x000fe200000000ff */
[----:B------:R-:W-:Y:S01]  /*2c80*/  FMUL.FTZ R73, R189, R209 ;  /* 0x000000d1bd497220 */ /* 0x000fe20000410000 */
[----:B------:R-:W-:Y:S01]  /*2c90*/  F2FP.F16.F32.PACK_AB R75, R72, R75 ;  /* 0x0000004b484b723e */ /* 0x000fe200000000ff */
[----:B------:R-:W-:-:S03]  /*2ca0*/  FMUL.FTZ R72, R191, R208 ;  /* 0x000000d0bf487220 */ /* 0x000fc60000410000 */
[----:B------:R-:W-:Y:S01]  /*2cb0*/  F2FP.F16.F32.PACK_AB R73, R79, R73 ;  /* 0x000000494f49723e */ /* 0x000fe200000000ff */
[----:B------:R-:W-:Y:S01]  /*2cc0*/  FFMA.FTZ R79, R84, R151, R150 ;  /* 0x00000097544f7223 */ /* 0x000fe20000010096 */
[----:B------:R-:W-:Y:S01]  /*2cd0*/  F2FP.F16.F32.PACK_AB R72, R78, R72 ;  /* 0x000000484e48723e */ /* 0x000fe200000000ff */
[----:B------:R-:W-:Y:S01]  /*2ce0*/  FADD.FTZ R78, R228, -R225 ;  /* 0x800000e1e44e7221 */ /* 0x000fe20000010000 */
[C---:B------:R-:W-:Y:S01]  /*2cf0*/  FMUL.FTZ R225, R193.reuse, R236 ;  /* 0x000000ecc1e17220 */ /* 0x040fe20000410000 */
[----:B------:R-:W-:Y:S02]  /*2d00*/  FADD.FTZ R224, R224, -R79 ;  /* 0x8000004fe0e07221 */ /* 0x000fe40000010000 */
[----:B------:R0:W-:Y:S01]  /*2d10*/  STG.E.128 desc[UR6][R76.64], R72 ;  /* 0x000000484c007986 */ /* 0x0001e2000c101d06 */
[C---:B------:R-:W-:Y:S01]  /*2d20*/  FMUL.FTZ R229, R193.reuse, R78 ;  /* 0x0000004ec1e57220 */ /* 0x040fe20000410000 */
[C---:B------:R-:W-:Y:S01]  /*2d30*/  FMUL.FTZ R228, R193.reuse, R224 ;  /* 0x000000e0c1e47220 */ /* 0x040fe20000410000 */
[----:B------:R-:W-:Y:S01]  /*2d40*/  FMUL.FTZ R224, R193, R232 ;  /* 0x000000e8c1e07220 */ /* 0x000fe20000410000 */
[----:B0-----:R-:W-:-:S02]  /*2d50*/  @P1 HADD2.F32 R73, -RZ, R56.H0_H0 ;  /* 0x20000038ff491230 */ /* 0x001fc40000004100 */
[----:B------:R-:W-:Y:S01]  /*2d60*/  FFMA.FTZ R74, R235, R151, R150 ;  /* 0x00000097eb4a7223 */ /* 0x000fe20000010096 */
[--C-:B------:R-:W-:Y:S02]  /*2d70*/  @P1 HADD2.F32 R72, -RZ, R57.reuse.H0_H0 ;  /* 0x20000039ff481230 */ /* 0x100fe40000004100 */
[----:B------:R-:W-:Y:S01]  /*2d80*/  @P1 FADD.FTZ R228, R228, R73 ;  /* 0x00000049e4e41221 */ /* 0x000fe20000010000 */
[----:B------:R-:W-:Y:S02]  /*2d90*/  @P1 HADD2.F32 R73, -RZ, R58.H0_H0 ;  /* 0x2000003aff491230 */ /* 0x000fe40000004100 */
[----:B------:R-:W-:Y:S01]  /*2da0*/  @P1 FADD.FTZ R229, R229, R72 ;  /* 0x00000048e5e51221 */ /* 0x000fe20000010000 */
[----:B------:R-:W-:Y:S01]  /*2db0*/  FADD.FTZ R74, R237, -R74 ;  /* 0x8000004aed4a7221 */ /* 0x000fe20000010000 */
[----:B------:R-:W-:Y:S01]  /*2dc0*/  @P2 F2FP.F16.F32.PACK_AB R72, RZ, R228 ;  /* 0x000000e4ff48223e */ /* 0x000fe200000000ff */
[----:B------:R-:W-:Y:S02]  /*2dd0*/  @P1 FADD.FTZ R224, R224, R73 ;  /* 0x00000049e0e01221 */ /* 0x000fe40000010000 */
[----:B------:R-:W-:Y:S01]  /*2de0*/  @P2 F2FP.F16.F32.PACK_AB R73, RZ, R229 ;  /* 0x000000e5ff49223e */ /* 0x000fe200000000ff */
[----:B------:R-:W-:Y:S01]  /*2df0*/  FMUL.FTZ R226, R193, R74 ;  /* 0x0000004ac1e27220 */ /* 0x000fe20000410000 */
[----:B------:R-:W-:Y:S01]  /*2e00*/  @P2 PRMT R68, R72, 0x7610, R68 ;  /* 0x0000761048442816 */ /* 0x000fe20000000044 */
[----:B------:R-:W-:Y:S01]  /*2e10*/  @P1 HADD2.F32 R72, -RZ, R56.H1_H1 ;  /* 0x30000038ff481230 */ /* 0x000fe20000004100 */
[----:B------:R-:W-:Y:S01]  /*2e20*/  @P2 PRMT R69, R73, 0x7610, R69 ;  /* 0x0000761049452816 */ /* 0x000fe20000000045 */
[----:B------:R-:W-:Y:S01]  /*2e30*/  @P1 HADD2.F32 R73, -RZ, R57.H1_H1 ;  /* 0x30000039ff491230 */ /* 0x000fe20000004100 */
[----:B------:R-:W-:Y:S01]  /*2e40*/  @P2 F2FP.F16.F32.PACK_AB R75, RZ, R224 ;  /* 0x000000e0ff4b223e */ /* 0x000fe200000000ff */
[----:B------:R-:W-:-:S02]  /*2e50*/  @P1 HADD2.F32 R74, -RZ, R58.H1_H1 ;  /* 0x3000003aff4a1230 */ /* 0x000fc40000004100 */
[----:B------:R-:W-:Y:S01]  /*2e60*/  @P1 FADD.FTZ R231, R231, R72 ;  /* 0x00000048e7e71221 */ /* 0x000fe20000010000 */
[--C-:B------:R-:W-:Y:S02]  /*2e70*/  @P1 HADD2.F32 R72, -RZ, R59.reuse.H0_H0 ;  /* 0x2000003bff481230 */ /* 0x100fe40000004100 */
[----:B------:R-:W-:Y:S01]  /*2e80*/  @P1 FADD.FTZ R230, R230, R73 ;  /* 0x00000049e6e61221 */ /* 0x000fe20000010000 */
[----:B------:R-:W-:Y:S01]  /*2e90*/  @P2 PRMT R70, R75, 0x7610, R70 ;  /* 0x000076104b462816 */ /* 0x000fe20000000046 */
[----:B------:R-:W-:Y:S02]  /*2ea0*/  @P1 HADD2.F32 R75, -RZ, R59.H1_H1 ;  /* 0x3000003bff4b1230 */ /* 0x000fe40000004100 */
[----:B------:R-:W-:Y:S01]  /*2eb0*/  @P1 FADD.FTZ R227, R227, R74 ;  /* 0x0000004ae3e31221 */ /* 0x000fe20000010000 */
[----:B------:R-:W-:Y:S01]  /*2ec0*/  @P1 FADD.FTZ R225, R225, R72 ;  /* 0x00000048e1e11221 */ /* 0x000fe20000010000 */
[----:B------:R-:W-:Y:S01]  /*2ed0*/  @P2 F2FP.F16.F32.PACK_AB R74, RZ, R231 ;  /* 0x000000e7ff4a223e */ /* 0x000fe200000000ff */
[----:B------:R-:W0:Y:S01]  /*2ee0*/  @P2 LDC.64 R72, c[0x0][0x308] ;  /* 0x0000c200ff482b82 */ /* 0x000e220000000a00 */
[----:B------:R-:W-:Y:S01]  /*2ef0*/  @P1 FADD.FTZ R226, R226, R75 ;  /* 0x0000004be2e21221 */ /* 0x000fe20000010000 */
[----:B------:R-:W-:-:S02]  /*2f00*/  @P2 F2FP.F16.F32.PACK_AB R76, RZ, R227 ;  /* 0x000000e3ff4c223e */ /* 0x000fc400000000ff */
[----:B------:R-:W-:Y:S01]  /*2f10*/  @P2 F2FP.F16.F32.PACK_AB R77, RZ, R225 ;  /* 0x000000e1ff4d223e */ /* 0x000fe200000000ff */
[----:B------:R-:W-:Y:S01]  /*2f20*/  FMUL.FTZ R225, R225, R194 ;  /* 0x000000c2e1e17220 */ /* 0x000fe20000410000 */
[----:B------:R-:W-:Y:S02]  /*2f30*/  @P2 F2FP.F16.F32.PACK_AB R75, RZ, R230 ;  /* 0x000000e6ff4b223e */ /* 0x000fe400000000ff */
[----:B------:R-:W-:Y:S01]  /*2f40*/  @P2 F2FP.F16.F32.PACK_AB R78, RZ, R226 ;  /* 0x000000e2ff4e223e */ /* 0x000fe200000000ff */
[----:B------:R-:W-:Y:S01]  /*2f50*/  FMUL.FTZ R226, R226, R194 ;  /* 0x000000c2e2e27220 */ /* 0x000fe20000410000 */
[----:B------:R-:W-:Y:S02]  /*2f60*/  @P2 PRMT R71, R77, 0x7610, R71 ;  /* 0x000076104d472816 */ /* 0x000fe40000000047 */
[----:B------:R-:W-:Y:S01]  /*2f70*/  @P2 PRMT R70, R70, 0x5410, R76 ;  /* 0x0000541046462816 */ /* 0x000fe2000000004c */
[----:B------:R-:W-:Y:S01]  /*2f80*/  IMAD.WIDE.U32 R76, R196, 0x10, R238 ;  /* 0x00000010c44c7825 */ /* 0x000fe200078e00ee */
[----:B------:R-:W-:-:S03]  /*2f90*/  @P2 PRMT R69, R69, 0x5410, R75 ;  /* 0x0000541045452816 */ /* 0x000fc6000000004b */
[-C--:B------:R-:W-:Y:S01]  /*2fa0*/  FMUL.FTZ R224, R224, R194.reuse ;  /* 0x000000c2e0e07220 */ /* 0x080fe20000410000 */
[----:B------:R-:W-:Y:S01]  /*2fb0*/  @P2 PRMT R68, R68, 0x5410, R74 ;  /* 0x0000541044442816 */ /* 0x000fe2000000004a */
[----:B------:R-:W-:Y:S01]  /*2fc0*/  FMUL.FTZ R227, R227, R194 ;  /* 0x000000c2e3e37220 */ /* 0x000fe20000410000 */
[----:B------:R-:W-:Y:S01]  /*2fd0*/  @P2 PRMT R71, R71, 0x5410, R78 ;  /* 0x0000541047472816 */ /* 0x000fe2000000004e */
[----:B------:R-:W-:Y:S01]  /*2fe0*/  FMUL.FTZ R75, R176, R225 ;  /* 0x000000e1b04b7220 */ /* 0x000fe20000410000 */
[----:B------:R-:W-:Y:S01]  /*2ff0*/  FMUL.FTZ R84, R175, R226 ;  /* 0x000000e2af547220 */ /* 0x000fe20000410000 */
[-C--:B------:R-:W-:Y:S01]  /*3000*/  FMUL.FTZ R228, R228, R194.reuse ;  /* 0x000000c2e4e47220 */ /* 0x080fe20000410000 */
[----:B------:R-:W-:Y:S01]  /*3010*/  FMUL.FTZ R231, R231, R194 ;  /* 0x000000c2e7e77220 */ /* 0x000fe20000410000 */
[----:B------:R-:W2:Y:S01]  /*3020*/  LDG.E.128 R76, desc[UR6][R76.64] ;  /* 0x000000064c4c7981 */ /* 0x000ea2000c1e1d00 */
[----:B0-----:R-:W-:-:S04]  /*3030*/  @P2 IMAD.WIDE.U32 R72, R196, 0x10, R72 ;  /* 0x00000010c4482825 */ /* 0x001fc800078e0048 */
[----:B------:R-:W-:Y:S01]  /*3040*/  FMUL.FTZ R74, R178, R224 ;  /* 0x000000e0b24a7220 */ /* 0x000fe20000410000 */
[----:B------:R-:W-:Y:S01]  /*3050*/  FMUL.FTZ R85, R177, R227 ;  /* 0x000000e3b1557220 */ /* 0x000fe20000410000 */
[----:B------:R-:W-:Y:S01]  /*3060*/  F2FP.F16.F32.PACK_AB R75, R84, R75 ;  /* 0x0000004b544b723e */ /* 0x000fe200000000ff */
[-C--:B------:R-:W-:Y:S01]  /*3070*/  FMUL.FTZ R229, R229, R194.reuse ;  /* 0x000000c2e5e57220 */ /* 0x080fe20000410000 */
[----:B------:R0:W-:Y:S01]  /*3080*/  @P2 STG.E.128 desc[UR6][R72.64], R68 ;  /* 0x0000004448002986 */ /* 0x0001e2000c101d06 */
[----:B------:R-:W-:Y:S01]  /*3090*/  FMUL.FTZ R230, R230, R194 ;  /* 0x000000c2e6e67220 */ /* 0x000fe20000410000 */
[----:B------:R-:W-:Y:S01]  /*30a0*/  FMUL.FTZ R84, R181, R231 ;  /* 0x000000e7b5547220 */ /* 0x000fe20000410000 */
[----:B------:R-:W-:Y:S02]  /*30b0*/  F2FP.F16.F32.PACK_AB R74, R85, R74 ;  /* 0x0000004a554a723e */ /* 0x000fe400000000ff */
[----:B------:R-:W-:Y:S01]  /*30c0*/  FMUL.FTZ R85, R179, R230 ;  /* 0x000000e6b3557220 */ /* 0x000fe20000410000 */
[-CC-:B------:R-:W-:Y:S01]  /*30d0*/  FFMA.FTZ R86, R86, R151.reuse, R150.reuse ;  /* 0x0000009756567223 */ /* 0x180fe20000010096 */
[----:B------:R-:W-:Y:S01]  /*30e0*/  FFMA.FTZ R212, R212, R151, R150 ;  /* 0x00000097d4d47223 */ /* 0x000fe20000010096 */
[----:B0-----:R-:W-:Y:S01]  /*30f0*/  FMUL.FTZ R72, R182, R228 ;  /* 0x000000e4b6487220 */ /* 0x001fe20000410000 */
[----:B------:R-:W-:-:S04]  /*3100*/  FMUL.FTZ R73, R180, R229 ;  /* 0x000000e5b4497220 */ /* 0x000fc80000410000 */
[----:B------:R-:W-:Y:S02]  /*3110*/  F2FP.F16.F32.PACK_AB R72, R84, R72 ;  /* 0x000000485448723e */ /* 0x000fe400000000ff */
[C---:B------:R-:W-:Y:S02]  /*3120*/  LEA R84, P4, R196.reuse, UR16, 0x4 ;  /* 0x00000010c4547c11 */ /* 0x040fe4000f8820ff */
[----:B------:R-:W-:Y:S02]  /*3130*/  F2FP.F16.F32.PACK_AB R73, R85, R73 ;  /* 0x000000495549723e */ /* 0x000fe400000000ff */
[----:B------:R-:W-:Y:S01]  /*3140*/  LEA.HI.X R85, R196, UR17, RZ, 0x4, P4 ;  /* 0x00000011c4557c11 */ /* 0x000fe2000a0f24ff */
[-CC-:B------:R-:W-:Y:S01]  /*3150*/  FFMA.FTZ R216, R216, R151.reuse, R150.reuse ;  /* 0x00000097d8d87223 */ /* 0x180fe20000010096 */
[-CC-:B------:R-:W-:Y:S01]  /*3160*/  FFMA.FTZ R88, R88, R151.reuse, R150.reuse ;  /* 0x0000009758587223 */ /* 0x180fe20000010096 */
[-C--:B------:R-:W-:Y:S01]  /*3170*/  FFMA.FTZ R196, R214, R151.reuse, R150 ;  /* 0x00000097d6c47223 */ /* 0x080fe20000010096 */
[----:B------:R-:W-:Y:S01]  /*3180*/  FADD.FTZ R86, R87, -R86 ;  /* 0x8000005657567221 */ /* 0x000fe20000010000 */
[----:B------:R-:W-:Y:S01]  /*3190*/  FADD.FTZ R212, R213, -R212 ;  /* 0x800000d4d5d47221 */ /* 0x000fe20000010000 */
[----:B------:R0:W-:Y:S01]  /*31a0*/  STG.E.128 desc[UR6][R84.64], R72 ;  /* 0x0000004854007986 */ /* 0x0001e2000c101d06 */
[----:B------:R-:W-:Y:S01]  /*31b0*/  FFMA.FTZ R214, R220, R151, R150 ;  /* 0x00000097dcd67223 */ /* 0x000fe20000010096 */
[----:B------:R-:W-:Y:S01]  /*31c0*/  FADD.FTZ R88, R89, -R88 ;  /* 0x8000005859587221 */ /* 0x000fe20000010000 */
[----:B------:R-:W-:Y:S01]  /*31d0*/  FADD.FTZ R196, R215, -R196 ;  /* 0x800000c4d7c47221 */ /* 0x000fe20000010000 */
[----:B------:R-:W-:-:S02]  /*31e0*/  @P1 HADD2.F32 R220, -RZ, R61.H0_H0 ;  /* 0x2000003dffdc1230 */ /* 0x000fc40000004100 */
[C---:B------:R-:W-:Y:S01]  /*31f0*/  FMUL.FTZ R215, R193.reuse, R86 ;  /* 0x00000056c1d77220 */ /* 0x040fe20000410000 */
[----:B------:R-:W-:Y:S01]  /*3200*/  FMUL.FTZ R89, R193, R88 ;  /* 0x00000058c1597220 */ /* 0x000fe20000410000 */
[----:B------:R-:W-:Y:S02]  /*3210*/  @P1 HADD2.F32 R88, -RZ, R62.H0_H0 ;  /* 0x2000003eff581230 */ /* 0x000fe40000004100 */
[-C--:B------:R-:W-:Y:S01]  /*3220*/  FFMA.FTZ R218, R218, R151.reuse, R150 ;  /* 0x00000097dada7223 */ /* 0x080fe20000010096 */
[----:B0-----:R-:W-:Y:S01]  /*3230*/  FADD.FTZ R74, R217, -R216 ;  /* 0x800000d8d94a7221 */ /* 0x001fe20000010000 */
[----:B------:R-:W-:Y:S02]  /*3240*/  @P1 HADD2.F32 R216, -RZ, R60.H0_H0 ;  /* 0x2000003cffd81230 */ /* 0x000fe40000004100 */
[C---:B------:R-:W-:Y:S01]  /*3250*/  FMUL.FTZ R217, R193.reuse, R212 ;  /* 0x000000d4c1d97220 */ /* 0x040fe20000410000 */
[----:B------:R-:W-:Y:S01]  /*3260*/  FFMA.FTZ R72, R222, R151, R150 ;  /* 0x00000097de487223 */ /* 0x000fe20000010096 */
[----:B------:R-:W-:Y:S01]  /*3270*/  FMUL.FTZ R213, R193, R74 ;  /* 0x0000004ac1d57220 */ /* 0x000fe20000410000 */
[----:B------:R-:W-:Y:S01]  /*3280*/  @P1 FADD.FTZ R215, R215, R216 ;  /* 0x000000d8d7d71221 */ /* 0x000fe20000010000 */
[----:B------:R-:W-:Y:S01]  /*3290*/  @P1 FADD.FTZ R217, R217, R220 ;  /* 0x000000dcd9d91221 */ /* 0x000fe20000010000 */
[----:B------:R-:W-:Y:S01]  /*32a0*/  FADD.FTZ R72, R223, -R72 ;  /* 0x80000048df487221 */ /* 0x000fe20000010000 */
[----:B------:R-:W-:Y:S01]  /*32b0*/  @P1 FADD.FTZ R213, R213, R88 ;  /* 0x00000058d5d51221 */ /* 0x000fe20000010000 */
[----:B------:R-:W-:Y:S01]  /*32c0*/  FADD.FTZ R84, R219, -R218 ;  /* 0x800000dadb547221 */ /* 0x000fe20000010000 */
[----:B------:R-:W-:-:S02]  /*32d0*/  @P2 F2FP.F16.F32.PACK_AB R73, RZ, R215 ;  /* 0x000000d7ff49223e */ /* 0x000fc400000000ff */
[----:B------:R-:W-:Y:S01]  /*32e0*/  @P2 F2FP.F16.F32.PACK_AB R74, RZ, R217 ;  /* 0x000000d9ff4a223e */ /* 0x000fe200000000ff */
[----:B------:R-:W-:Y:S01]  /*32f0*/  FADD.FTZ R214, R221, -R214 ;  /* 0x800000d6ddd67221 */ /* 0x000fe20000010000 */
[----:B------:R-:W-:Y:S01]  /*3300*/  @P2 PRMT R68, R73, 0x7610, R68 ;  /* 0x0000761049442816 */ /* 0x000fe20000000044 */
[----:B------:R-:W-:Y:S01]  /*3310*/  FMUL.FTZ R223, R193, R72 ;  /* 0x00000048c1df7220 */ /* 0x000fe20000410000 */
[----:B------:R-:W-:Y:S01]  /*3320*/  @P2 PRMT R69, R74, 0x7610, R69 ;  /* 0x000076104a452816 */ /* 0x000fe20000000045 */
[----:B------:R-:W-:Y:S01]  /*3330*/  @P1 HADD2.F32 R74, -RZ, R63.H1_H1 ;  /* 0x3000003fff4a1230 */ /* 0x000fe20000004100 */
[----:B------:R-:W-:Y:S01]  /*3340*/  @P2 F2FP.F16.F32.PACK_AB R75, RZ, R213 ;  /* 0x000000d5ff4b223e */ /* 0x000fe200000000ff */
[----:B------:R-:W-:-:S04]  /*3350*/  IMAD.WIDE.U32 R72, R184, 0x10, R238 ;  /* 0x00000010b8487825 */ /* 0x000fc800078e00ee */
[C---:B------:R-:W-:Y:S01]  /*3360*/  FMUL.FTZ R87, R193.reuse, R84 ;  /* 0x00000054c1577220 */ /* 0x040fe20000410000 */
[----:B------:R-:W-:Y:S01]  /*3370*/  FMUL.FTZ R221, R193, R214 ;  /* 0x000000d6c1dd7220 */ /* 0x000fe20000410000 */
[----:B------:R-:W0:Y:S01]  /*3380*/  @P2 LDC.64 R84, c[0x0][0x308] ;  /* 0x0000c200ff542b82 */ /* 0x000e220000000a00 */
[----:B------:R-:W-:Y:S01]  /*3390*/  @P1 HADD2.F32 R216, -RZ, R63.H0_H0 ;  /* 0x2000003fffd81230 */ /* 0x000fe20000004100 */
[----:B------:R-:W-:Y:S01]  /*33a0*/  @P2 PRMT R70, R75, 0x7610, R70 ;  /* 0x000076104b462816 */ /* 0x000fe20000000046 */
[----:B------:R-:W-:Y:S01]  /*33b0*/  @P1 FADD.FTZ R223, R223, R74 ;  /* 0x0000004adfdf1221 */ /* 0x000fe20000010000 */
[----:B------:R-:W-:Y:S01]  /*33c0*/  @P1 HADD2.F32 R86, -RZ, R61.H1_H1 ;  /* 0x3000003dff561230 */ /* 0x000fe20000004100 */
[----:B------:R-:W4:Y:S01]  /*33d0*/  LDG.E.128 R72, desc[UR6][R72.64] ;  /* 0x0000000648487981 */ /* 0x000f22000c1e1d00 */
[----:B------:R-:W-:Y:S02]  /*33e0*/  @P1 HADD2.F32 R218, -RZ, R60.H1_H1 ;  /* 0x3000003cffda1230 */ /* 0x000fe40000004100 */
[----:B------:R-:W-:Y:S01]  /*33f0*/  FMUL.FTZ R219, R193, R196 ;  /* 0x000000c4c1db7220 */ /* 0x000fe20000410000 */
[----:B------:R-:W-:Y:S01]  /*3400*/  @P1 FADD.FTZ R221, R221, R216 ;  /* 0x000000d8dddd1221 */ /* 0x000fe20000010000 */
[----:B------:R-:W-:-:S02]  /*3410*/  @P1 HADD2.F32 R212, -RZ, R62.H1_H1 ;  /* 0x3000003effd41230 */ /* 0x000fc40000004100 */
[----:B------:R-:W-:Y:S01]  /*3420*/  @P1 FADD.FTZ R219, R219, R86 ;  /* 0x00000056dbdb1221 */ /* 0x000fe20000010000 */
[----:B------:R-:W-:Y:S01]  /*3430*/  @P1 FADD.FTZ R89, R89, R218 ;  /* 0x000000da59591221 */ /* 0x000fe20000010000 */
[----:B------:R-:W-:Y:S01]  /*3440*/  @P2 F2FP.F16.F32.PACK_AB R86, RZ, R221 ;  /* 0x000000ddff56223e */ /* 0x000fe200000000ff */
[----:B------:R-:W-:Y:S02]  /*3450*/  @P1 FADD.FTZ R87, R87, R212 ;  /* 0x000000d457571221 */ /* 0x000fe40000010000 */
[----:B------:R-:W-:Y:S02]  /*3460*/  @P2 F2FP.F16.F32.PACK_AB R88, RZ, R219 ;  /* 0x000000dbff58223e */ /* 0x000fe400000000ff */
[----:B------:R-:W-:Y:S02]  /*3470*/  @P2 PRMT R71, R86, 0x7610, R71 ;  /* 0x0000761056472816 */ /* 0x000fe40000000047 */
[----:B------:R-:W-:Y:S01]  /*3480*/  @P2 F2FP.F16.F32.PACK_AB R86, RZ, R89 ;  /* 0x00000059ff56223e */ /* 0x000fe200000000ff */
[-C--:B------:R-:W-:Y:S01]  /*3490*/  FMUL.FTZ R196, R213, R194.reuse ;  /* 0x000000c2d5c47220 */ /* 0x080fe20000410000 */
[----:B------:R-:W-:Y:S01]  /*34a0*/  @P2 PRMT R69, R69, 0x5410, R88 ;  /* 0x0000541045452816 */ /* 0x000fe20000000058 */
[-C--:B------:R-:W-:Y:S01]  /*34b0*/  FMUL.FTZ R212, R221, R194.reuse ;  /* 0x000000c2ddd47220 */ /* 0x080fe20000410000 */
[----:B------:R-:W-:Y:S01]  /*34c0*/  @P2 PRMT R68, R68, 0x5410, R86 ;  /* 0x0000541044442816 */ /* 0x000fe20000000056 */
[----:B------:R-:W-:Y:S01]  /*34d0*/  FMUL.FTZ R213, R223, R194 ;  /* 0x000000c2dfd57220 */ /* 0x000fe20000410000 */
[----:B------:R-:W-:-:S02]  /*34e0*/  @P2 F2FP.F16.F32.PACK_AB R88, RZ, R223 ;  /* 0x000000dfff58223e */ /* 0x000fc400000000ff */
[----:B------:R-:W-:Y:S01]  /*34f0*/  @P2 F2FP.F16.F32.PACK_AB R86, RZ, R87 ;  /* 0x00000057ff56223e */ /* 0x000fe200000000ff */
[----:B------:R-:W-:Y:S01]  /*3500*/  FMUL.FTZ R214, R87, R194 ;  /* 0x000000c257d67220 */ /* 0x000fe20000410000 */
[----:B------:R-:W-:Y:S01]  /*3510*/  @P2 PRMT R71, R71, 0x5410, R88 ;  /* 0x0000541047472816 */ /* 0x000fe20000000058 */
[----:B0-----:R-:W-:Y:S01]  /*3520*/  @P2 IMAD.WIDE.U32 R84, R184, 0x10, R84 ;  /* 0x00000010b8542825 */ /* 0x001fe200078e0054 */
[----:B------:R-:W-:-:S03]  /*3530*/  @P2 PRMT R70, R70, 0x5410, R86 ;  /* 0x0000541046462816 */ /* 0x000fc60000000056 */
[----:B------:R-:W-:Y:S01]  /*3540*/  FMUL.FTZ R87, R138, R212 ;  /* 0x000000d48a577220 */ /* 0x000fe20000410000 */
[----:B------:R-:W-:Y:S01]  /*3550*/  FMUL.FTZ R88, R139, R213 ;  /* 0x000000d58b587220 */ /* 0x000fe20000410000 */
[-C--:B------:R-:W-:Y:S01]  /*3560*/  FMUL.FTZ R216, R217, R194.reuse ;  /* 0x000000c2d9d87220 */ /* 0x080fe20000410000 */
[-C--:B------:R-:W-:Y:S01]  /*3570*/  FMUL.FTZ R217, R219, R194.reuse ;  /* 0x000000c2dbd97220 */ /* 0x080fe20000410000 */
[----:B------:R0:W-:Y:S01]  /*3580*/  @P2 STG.E.128 desc[UR6][R84.64], R68 ;  /* 0x0000004454002986 */ /* 0x0001e2000c101d06 */
[-C--:B------:R-:W-:Y:S01]  /*3590*/  FMUL.FTZ R215, R215, R194.reuse ;  /* 0x000000c2d7d77220 */ /* 0x080fe20000410000 */
[----:B------:R-:W-:Y:S01]  /*35a0*/  F2FP.F16.F32.PACK_AB R87, R88, R87 ;  /* 0x000000575857723e */ /* 0x000fe200000000ff */
[----:B------:R-:W-:Y:S01]  /*35b0*/  FMUL.FTZ R218, R89, R194 ;  /* 0x000000c259da7220 */ /* 0x000fe20000410000 */
[----:B------:R-:W-:Y:S01]  /*35c0*/  FMUL.FTZ R88, R135, R217 ;  /* 0x000000d987587220 */ /* 0x000fe20000410000 */
[----:B------:R-:W-:Y:S01]  /*35d0*/  FMUL.FTZ R86, R136, R196 ;  /* 0x000000c488567220 */ /* 0x000fe20000410000 */
[----:B------:R-:W-:Y:S01]  /*35e0*/  FMUL.FTZ R221, R137, R214 ;  /* 0x000000d689dd7220 */ /* 0x000fe20000410000 */
[----:B------:R-:W-:Y:S01]  /*35f0*/  FMUL.FTZ R89, R133, R218 ;  /* 0x000000da85597220 */ /* 0x000fe20000410000 */
[----:B0-----:R-:W-:Y:S01]  /*3600*/  FMUL.FTZ R85, R134, R216 ;  /* 0x000000d886557220 */ /* 0x001fe20000410000 */
[----:B------:R-:W-:-:S04]  /*3610*/  FMUL.FTZ R84, R173, R215 ;  /* 0x000000d7ad547220 */ /* 0x000fc80000410000 */
[----:B------:R-:W-:Y:S02]  /*3620*/  F2FP.F16.F32.PACK_AB R85, R88, R85 ;  /* 0x000000555855723e */ /* 0x000fe400000000ff */
[C---:B------:R-:W-:Y:S02]  /*3630*/  LEA R88, P4, R184.reuse, UR16, 0x4 ;  /* 0x00000010b8587c11 */ /* 0x040fe4000f8820ff */
[----:B------:R-:W-:Y:S02]  /*3640*/  F2FP.F16.F32.PACK_AB R84, R89, R84 ;  /* 0x000000545954723e */ /* 0x000fe400000000ff */
[----:B------:R-:W-:Y:S02]  /*3650*/  F2FP.F16.F32.PACK_AB R86, R221, R86 ;  /* 0x00000056dd56723e */ /* 0x000fe400000000ff */
[----:B------:R-:W-:-:S05]  /*3660*/  LEA.HI.X R89, R184, UR17, RZ, 0x4, P4 ;  /* 0x00000011b8597c11 */ /* 0x000fca000a0f24ff */
[----:B------:R0:W-:Y:S02]  /*3670*/  STG.E.128 desc[UR6][R88.64], R84 ;  /* 0x0000005458007986 */ /* 0x0001e4000c101d06 */
[----:B0-----:R-:W-:-:S06]  /*3680*/  IMAD.WIDE.U32 R84, R174, 0x10, R238 ;  /* 0x00000010ae547825 */ /* 0x001fcc00078e00ee */
[----:B------:R-:W4:Y:S01]  /*3690*/  LDG.E.128 R84, desc[UR6][R84.64] ;  /* 0x0000000654547981 */ /* 0x000f22000c1e1d00 */
[-CC-:B------:R-:W-:Y:S01]  /*36a0*/  FFMA.FTZ R90, R90, R151.reuse, R150.reuse ;  /* 0x000000975a5a7223 */ /* 0x180fe20000010096 */
[-CC-:B------:R-:W-:Y:S01]  /*36b0*/  FFMA.FTZ R95, R95, R151.reuse, R150.reuse ;  /* 0x000000975f5f7223 */ /* 0x180fe20000010096 */
[-CC-:B------:R-:W-:Y:S01]  /*36c0*/  FFMA.FTZ R94, R94, R151.reuse, R150.reuse ;  /* 0x000000975e5e7223 */ /* 0x180fe20000010096 */
[-C--:B------:R-:W-:Y:S01]  /*36d0*/  FFMA.FTZ R93, R93, R151.reuse, R150 ;  /* 0x000000975d5d7223 */ /* 0x080fe20000010096 */
[----:B------:R-:W-:Y:S01]  /*36e0*/  FADD.FTZ R90, R99, -R90 ;  /* 0x8000005a635a7221 */ /* 0x000fe20000010000 */
[----:B------:R-:W-:Y:S01]  /*36f0*/  FADD.FTZ R100, R100, -R95 ;  /* 0x8000005f64647221 */ /* 0x000fe20000010000 */
[----:B------:R-:W-:Y:S01]  /*3700*/  FADD.FTZ R94, R101, -R94 ;  /* 0x8000005e655e7221 */ /* 0x000fe20000010000 */
[----:B------:R-:W-:Y:S01]  /*3710*/  FFMA.FTZ R97, R97, R151, R150 ;  /* 0x0000009761617223 */ /* 0x000fe20000010096 */
[----:B------:R-:W-:Y:S01]  /*3720*/  FMUL.FTZ R101, R193, R90 ;  /* 0x0000005ac1657220 */ /* 0x000fe20000410000 */
[----:B------:R-:W-:Y:S01]  /*3730*/  FADD.FTZ R148, R148, -R93 ;  /* 0x8000005d94947221 */ /* 0x000fe20000010000 */
[----:B------:R-:W-:-:S02]  /*3740*/  @P1 HADD2.F32 R90, -RZ, R64.H1_H1 ;  /* 0x30000040ff5a1230 */ /* 0x000fc40000004100 */
[-CC-:B------:R-:W-:Y:S01]  /*3750*/  FFMA.FTZ R98, R98, R151.reuse, R150.reuse ;  /* 0x0000009762627223 */ /* 0x180fe20000010096 */
[----:B------:R-:W-:Y:S01]  /*3760*/  FMUL.FTZ R93, R193, R100 ;  /* 0x00000064c15d7220 */ /* 0x000fe20000410000 */
[----:B------:R-:W-:Y:S01]  /*3770*/  FADD.FTZ R102, R102, -R97 ;  /* 0x8000006166667221 */ /* 0x000fe20000010000 */
[-C--:B------:R-:W-:Y:S01]  /*3780*/  FFMA.FTZ R219, R96, R151.reuse, R150 ;  /* 0x0000009760db7223 */ /* 0x080fe20000010096 */
[----:B------:R-:W-:Y:S01]  /*3790*/  FADD.FTZ R98, R103, -R98 ;  /* 0x8000006267627221 */ /* 0x000fe20000010000 */
[----:B------:R-:W-:Y:S01]  /*37a0*/  @P1 FADD.FTZ R93, R93, R90 ;  /* 0x0000005a5d5d1221 */ /* 0x000fe20000010000 */
[----:B------:R-:W-:Y:S02]  /*37b0*/  @P1 HADD2.F32 R90, -RZ, R67.H0_H0 ;  /* 0x20000043ff5a1230 */ /* 0x000fe40000004100 */
[----:B------:R-:W-:Y:S01]  /*37c0*/  FFMA.FTZ R96, R91, R151, R150 ;  /* 0x000000975b607223 */ /* 0x000fe20000010096 */
[--C-:B---3--:R-:W-:Y:S02]  /*37d0*/  HADD2.F32 R103, -RZ, R82.reuse.H0_H0 ;  /* 0x20000052ff677230 */ /* 0x108fe40000004100 */
[----:B------:R-:W-:Y:S01]  /*37e0*/  FMUL.FTZ R89, R193, R102 ;  /* 0x00000066c1597220 */ /* 0x000fe20000410000 */
[----:B------:R-:W-:Y:S01]  /*37f0*/  FADD.FTZ R96, R149, -R96 ;  /* 0x8000006095607221 */ /* 0x000fe20000010000 */
[----:B------:R-:W-:-:S02]  /*3800*/  HADD2.F32 R149, -RZ, R82.H1_H1 ;  /* 0x30000052ff957230 */ /* 0x000fc40000004100 */
[----:B------:R-:W-:Y:S01]  /*3810*/  @P1 FADD.FTZ R89, R89, R90 ;  /* 0x0000005a59591221 */ /* 0x000fe20000010000 */
[----:B------:R-:W-:Y:S01]  /*3820*/  FFMA.FTZ R108, R103, R152, R108 ;  /* 0x00000098676c7223 */ /* 0x000fe2000001006c */
[--C-:B------:R-:W-:Y:S02]  /*3830*/  HADD2.F32 R90, -RZ, R83.reuse.H0_H0 ;  /* 0x20000053ff5a7230 */ /* 0x100fe40000004100 */
[----:B------:R-:W-:Y:S02]  /*3840*/  HADD2.F32 R103, -RZ, R83.H1_H1 ;  /* 0x30000053ff677230 */ /* 0x000fe40000004100 */
[--C-:B------:R-:W-:Y:S02]  /*3850*/  HADD2.F32 R82, -RZ, R80.reuse.H0_H0 ;  /* 0x20000050ff527230 */ /* 0x100fe40000004100 */
[----:B------:R-:W-:Y:S02]  /*3860*/  HADD2.F32 R83, -RZ, R80.H1_H1 ;  /* 0x30000050ff537230 */ /* 0x000fe40000004100 */
[----:B------:R-:W-:-:S02]  /*3870*/  HADD2.F32 R80, -RZ, R81.H0_H0 ;  /* 0x20000051ff507230 */ /* 0x000fc40000004100 */
[----:B------:R-:W-:Y:S01]  /*3880*/  FADD.FTZ R92, R92, -R219 ;  /* 0x800000db5c5c7221 */ /* 0x000fe20000010000 */
[----:B------:R-:W-:Y:S01]  /*3890*/  FFMA.FTZ R22, R103, R155, R22 ;  /* 0x0000009b67167223 */ /* 0x000fe20000010016 */
[----:B------:R-:W-:Y:S02]  /*38a0*/  @P1 HADD2.F32 R88, -RZ, R64.H0_H0 ;  /* 0x20000040ff581230 */ /* 0x000fe40000004100 */
[----:B------:R-:W-:Y:S01]  /*38b0*/  FFMA.FTZ R27, R80, R209, R27 ;  /* 0x000000d1501b7223 */ /* 0x000fe2000001001b */
[C---:B------:R-:W-:Y:S01]  /*38c0*/  FMUL.FTZ R91, R193.reuse, R92 ;  /* 0x0000005cc15b7220 */ /* 0x040fe20000410000 */
[----:B------:R-:W-:Y:S01]  /*38d0*/  FFMA.FTZ R23, R82, R208, R23 ;  /* 0x000000d052177223 */ /* 0x000fe20000010017 */
[----:B------:R-:W-:Y:S02]  /*38e0*/  FMUL.FTZ R95, R193, R98 ;  /* 0x00000062c15f7220 */ /* 0x000fe40000410000 */
[----:B------:R-:W-:Y:S01]  /*38f0*/  @P1 FADD.FTZ R91, R91, R88 ;  /* 0x000000585b5b1221 */ /* 0x000fe20000010000 */
[----:B------:R-:W-:-:S02]  /*3900*/  @P1 HADD2.F32 R88, -RZ, R66.H1_H1 ;  /* 0x30000042ff581230 */ /* 0x000fc40000004100 */
[----:B------:R-:W-:Y:S01]  /*3910*/  FFMA.FTZ R26, R83, R211, R26 ;  /* 0x000000d3531a7223 */ /* 0x000fe2000001001a */
[----:B------:R-:W-:Y:S02]  /*3920*/  @P1 HADD2.F32 R92, -RZ, R65.H0_H0 ;  /* 0x20000041ff5c1230 */ /* 0x000fe40000004100 */
[----:B------:R-:W-:Y:S01]  /*3930*/  @P1 FADD.FTZ R95, R95, R88 ;  /* 0x000000585f5f1221 */ /* 0x000fe20000010000 */
[----:B------:R-:W-:Y:S02]  /*3940*/  HADD2.F32 R88, -RZ, R81.H1_H1 ;  /* 0x30000051ff587230 */ /* 0x000fe40000004100 */
[C---:B------:R-:W-:Y:S01]  /*3950*/  FMUL.FTZ R99, R193.reuse, R96 ;  /* 0x00000060c1637220 */ /* 0x040fe20000410000 */
[C---:B------:R-:W-:Y:S01]  /*3960*/  FMUL.FTZ R97, R193.reuse, R148 ;  /* 0x00000094c1617220 */ /* 0x040fe20000410000 */
[----:B------:R-:W-:Y:S02]  /*3970*/  @P1 HADD2.F32 R96, -RZ, R66.H0_H0 ;  /* 0x20000042ff601230 */ /* 0x000fe40000004100 */
[----:B------:R-:W-:Y:S01]  /*3980*/  FMUL.FTZ R193, R193, R94 ;  /* 0x0000005ec1c17220 */ /* 0x000fe20000410000 */
[----:B------:R-:W-:-:S02]  /*3990*/  @P1 HADD2.F32 R94, -RZ, R65.H1_H1 ;  /* 0x30000041ff5e1230 */ /* 0x000fc40000004100 */
[----:B------:R-:W-:Y:S01]  /*39a0*/  @P1 FADD.FTZ R101, R101, R92 ;  /* 0x0000005c65651221 */ /* 0x000fe20000010000 */
[----:B------:R-:W-:Y:S02]  /*39b0*/  @P1 HADD2.F32 R92, -RZ, R67.H1_H1 ;  /* 0x30000043ff5c1230 */ /* 0x000fe40000004100 */
[----:B------:R-:W-:Y:S01]  /*39c0*/  @P1 FADD.FTZ R97, R97, R96 ;  /* 0x0000006061611221 */ /* 0x000fe20000010000 */
[----:B------:R-:W-:Y:S02]  /*39d0*/  @P1 FADD.FTZ R99, R99, R94 ;  /* 0x0000005e63631221 */ /* 0x000fe40000010000 */
[----:B------:R-:W-:Y:S01]  /*39e0*/  @P1 FADD.FTZ R193, R193, R92 ;  /* 0x0000005cc1c11221 */ /* 0x000fe20000010000 */
[----:B------:R-:W-:Y:S01]  /*39f0*/  FFMA.FTZ R25, R88, R210, R25 ;  /* 0x000000d258197223 */ /* 0x000fe20000010019 */
[-C--:B------:R-:W-:Y:S01]  /*3a00*/  FMUL.FTZ R88, R99, R194.reuse ;  /* 0x000000c263587220 */ /* 0x080fe20000410000 */
[----:B------:R-:W-:Y:S01]  /*3a10*/  FMUL.FTZ R92, R95, R194 ;  /* 0x000000c25f5c7220 */ /* 0x000fe20000410000 */
[----:B------:R-:W-:Y:S01]  /*3a20*/  @P2 F2FP.F16.F32.PACK_AB R94, RZ, R89 ;  /* 0x00000059ff5e223e */ /* 0x000fe200000000ff */
[----:B------:R-:W-:Y:S01]  /*3a30*/  FFMA.FTZ R107, R90, R154, R107 ;  /* 0x0000009a5a6b7223 */ /* 0x000fe2000001006b */
[----:B------:R-:W-:Y:S01]  /*3a40*/  @P2 F2FP.F16.F32.PACK_AB R90, RZ, R95 ;  /* 0x0000005fff5a223e */ /* 0x000fe200000000ff */
[----:B------:R-:W-:Y:S01]  /*3a50*/  FMUL.FTZ R95, R145, R92 ;  /* 0x0000005c915f7220 */ /* 0x000fe20000410000 */
[----:B------:R-:W-:Y:S01]  /*3a60*/  FMUL.FTZ R96, R143, R88 ;  /* 0x000000588f607220 */ /* 0x000fe20000410000 */
[----:B------:R-:W-:-:S02]  /*3a70*/  @P2 PRMT R71, R94, 0x7610, R71 ;  /* 0x000076105e472816 */ /* 0x000fc40000000047 */
[----:B------:R-:W-:Y:S01]  /*3a80*/  IADD3 R132, R132, UR18, RZ ;  /* 0x0000001284847c10 */ /* 0x000fe2000fffe0ff */
[--C-:B--2---:R-:W-:Y:S02]  /*3a90*/  HADD2.F32 R80, -RZ, R78.reuse.H0_H0 ;  /* 0x2000004eff507230 */ /* 0x104fe40000004100 */
[----:B------:R-:W-:Y:S02]  /*3aa0*/  HADD2.F32 R103, -RZ, R78.H1_H1 ;  /* 0x3000004eff677230 */ /* 0x000fe40000004100 */
[--C-:B------:R-:W-:Y:S02]  /*3ab0*/  HADD2.F32 R78, -RZ, R79.reuse.H0_H0 ;  /* 0x2000004fff4e7230 */ /* 0x100fe40000004100 */
[----:B------:R-:W-:-:S03]  /*3ac0*/  HADD2.F32 R82, -RZ, R79.H1_H1 ;  /* 0x3000004fff527230 */ /* 0x000fc60000004100 */
[----:B------:R-:W-:Y:S01]  /*3ad0*/  FFMA.FTZ R17, R78, R225, R17 ;  /* 0x000000e14e117223 */ /* 0x000fe20000010011 */
[--C-:B------:R-:W-:Y:S02]  /*3ae0*/  HADD2.F32 R81, -RZ, R76.reuse.H0_H0 ;  /* 0x2000004cff517230 */ /* 0x100fe40000004100 */
[----:B------:R-:W-:Y:S02]  /*3af0*/  HADD2.F32 R83, -RZ, R76.H1_H1 ;  /* 0x3000004cff537230 */ /* 0x000fe40000004100 */
[--C-:B------:R-:W-:Y:S02]  /*3b00*/  HADD2.F32 R76, -RZ, R77.reuse.H0_H0 ;  /* 0x2000004dff4c7230 */ /* 0x100fe40000004100 */
[----:B------:R-:W-:-:S03]  /*3b10*/  HADD2.F32 R77, -RZ, R77.H1_H1 ;  /* 0x3000004dff4d7230 */ /* 0x000fc60000004100 */
[----:B------:R-:W-:Y:S02]  /*3b20*/  FFMA.FTZ R21, R76, R229, R21 ;  /* 0x000000e54c157223 */ /* 0x000fe40000010015 */
[----:B------:R-:W-:Y:S01]  /*3b30*/  FFMA.FTZ R18, R77, R230, R18 ;  /* 0x000000e64d127223 */ /* 0x000fe20000010012 */
[----:B------:R-:W-:Y:S01]  /*3b40*/  FFMA.FTZ R106, R81, R228, R106 ;  /* 0x000000e4516a7223 */ /* 0x000fe2000001006a */
[----:B------:R-:W-:Y:S01]  /*3b50*/  FFMA.FTZ R20, R83, R231, R20 ;  /* 0x000000e753147223 */ /* 0x000fe20000010014 */
[----:B------:R-:W-:Y:S01]  /*3b60*/  FFMA.FTZ R19, R80, R224, R19 ;  /* 0x000000e050137223 */ /* 0x000fe20000010013 */
[----:B------:R-:W-:Y:S01]  /*3b70*/  @P2 F2FP.F16.F32.PACK_AB R81, RZ, R101 ;  /* 0x00000065ff51223e */ /* 0x000fe200000000ff */
[-C--:B------:R-:W-:Y:S01]  /*3b80*/  FMUL.FTZ R80, R93, R194.reuse ;  /* 0x000000c25d507220 */ /* 0x080fe20000410000 */
[----:B------:R-:W-:Y:S01]  /*3b90*/  @P2 F2FP.F16.F32.PACK_AB R83, RZ, R97 ;  /* 0x00000061ff53223e */ /* 0x000fe200000000ff */
[-C--:B------:R-:W-:Y:S01]  /*3ba0*/  FMUL.FTZ R101, R101, R194.reuse ;  /* 0x000000c265657220 */ /* 0x080fe20000410000 */
[----:B------:R-:W-:Y:S01]  /*3bb0*/  FMUL.FTZ R97, R97, R194 ;  /* 0x000000c261617220 */ /* 0x000fe20000410000 */
[----:B------:R-:W-:Y:S01]  /*3bc0*/  FFMA.FTZ R15, R82, R226, R15 ;  /* 0x000000e2520f7223 */ /* 0x000fe2000001000f */
[----:B------:R-:W-:-:S02]  /*3bd0*/  @P2 F2FP.F16.F32.PACK_AB R82, RZ, R99 ;  /* 0x00000063ff52223e */ /* 0x000fc400000000ff */
[----:B------:R-:W-:Y:S02]  /*3be0*/  @P2 PRMT R69, R81, 0x7610, R69 ;  /* 0x0000761051452816 */ /* 0x000fe40000000045 */
[----:B------:R-:W-:Y:S02]  /*3bf0*/  @P2 PRMT R70, R83, 0x7610, R70 ;  /* 0x0000761053462816 */ /* 0x000fe40000000046 */
[----:B------:R-:W-:Y:S02]  /*3c00*/  @P2 PRMT R69, R69, 0x5410, R82 ;  /* 0x0000541045452816 */ /* 0x000fe40000000052 */
[----:B------:R-:W-:Y:S01]  /*3c10*/  @P2 PRMT R70, R70, 0x5410, R90 ;  /* 0x0000541046462816 */ /* 0x000fe2000000005a */
[----:B----4-:R-:W-:Y:S02]  /*3c20*/  HADD2.F32 R78, -RZ, R73.H1_H1 ;  /* 0x30000049ff4e7230 */ /* 0x010fe40000004100 */
[----:B------:R-:W-:-:S03]  /*3c30*/  HADD2.F32 R79, -RZ, R75.H0_H0 ;  /* 0x2000004bff4f7230 */ /* 0x000fc60000004100 */
[----:B------:R-:W-:Y:S02]  /*3c40*/  FFMA.FTZ R11, R78, R217, R11 ;  /* 0x000000d94e0b7223 */ /* 0x000fe4000001000b */
[----:B------:R-:W-:Y:S02]  /*3c50*/  FFMA.FTZ R10, R79, R212, R10 ;  /* 0x000000d44f0a7223 */ /* 0x000fe4000001000a */
[----:B------:R-:W0:Y:S01]  /*3c60*/  @P2 LDC.64 R78, c[0x0][0x308] ;  /* 0x0000c200ff4e2b82 */ /* 0x000e220000000a00 */
[----:B------:R-:W-:Y:S02]  /*3c70*/  HADD2.F32 R76, -RZ, R72.H0_H0 ;  /* 0x20000048ff4c7230 */ /* 0x000fe40000004100 */
[----:B------:R-:W-:Y:S02]  /*3c80*/  HADD2.F32 R77, -RZ, R73.H0_H0 ;  /* 0x20000049ff4d7230 */ /* 0x000fe40000004100 */
[----:B------:R-:W-:Y:S02]  /*3c90*/  HADD2.F32 R73, -RZ, R74.H0_H0 ;  /* 0x2000004aff497230 */ /* 0x000fe40000004100 */
[----:B------:R-:W-:Y:S01]  /*3ca0*/  FFMA.FTZ R105, R76, R215, R105 ;  /* 0x000000d74c697223 */ /* 0x000fe20000010069 */
[----:B------:R-:W-:-:S02]  /*3cb0*/  HADD2.F32 R72, -RZ, R72.H1_H1 ;  /* 0x30000048ff487230 */ /* 0x000fc40000004100 */
[----:B------:R-:W-:Y:S01]  /*3cc0*/  FFMA.FTZ R14, R77, R216, R14 ;  /* 0x000000d84d0e7223 */ /* 0x000fe2000001000e */
[----:B------:R-:W-:Y:S01]  /*3cd0*/  HADD2.F32 R74, -RZ, R74.H1_H1 ;  /* 0x3000004aff4a7230 */ /* 0x000fe20000004100 */
[----:B------:R-:W-:Y:S01]  /*3ce0*/  @P2 F2FP.F16.F32.PACK_AB R76, RZ, R91 ;  /* 0x0000005bff4c223e */ /* 0x000fe200000000ff */
[----:B------:R-:W-:Y:S01]  /*3cf0*/  HADD2.F32 R75, -RZ, R75.H1_H1 ;  /* 0x3000004bff4b7230 */ /* 0x000fe20000004100 */
[----:B------:R-:W-:Y:S01]  /*3d00*/  @P2 F2FP.F16.F32.PACK_AB R77, RZ, R93 ;  /* 0x0000005dff4d223e */ /* 0x000fe200000000ff */
[-C--:B------:R-:W-:Y:S01]  /*3d10*/  FMUL.FTZ R91, R91, R194.reuse ;  /* 0x000000c25b5b7220 */ /* 0x080fe20000410000 */
[-C--:B------:R-:W-:Y:S01]  /*3d20*/  FMUL.FTZ R93, R89, R194.reuse ;  /* 0x000000c2595d7220 */ /* 0x080fe20000410000 */
[----:B------:R-:W-:Y:S01]  /*3d30*/  FMUL.FTZ R194, R193, R194 ;  /* 0x000000c2c1c27220 */ /* 0x000fe20000410000 */
[----:B------:R-:W-:Y:S01]  /*3d40*/  FFMA.FTZ R13, R72, R218, R13 ;  /* 0x000000da480d7223 */ /* 0x000fe2000001000d */
[----:B------:R-:W-:Y:S01]  /*3d50*/  FFMA.FTZ R12, R73, R196, R12 ;  /* 0x000000c4490c7223 */ /* 0x000fe2000001000c */
[----:B------:R-:W-:Y:S01]  /*3d60*/  FFMA.FTZ R9, R74, R214, R9 ;  /* 0x000000d64a097223 */ /* 0x000fe20000010009 */
[----:B------:R-:W-:Y:S01]  /*3d70*/  FFMA.FTZ R8, R75, R213, R8 ;  /* 0x000000d54b087223 */ /* 0x000fe20000010008 */
[----:B------:R-:W-:Y:S01]  /*3d80*/  FMUL.FTZ R72, R140, R91 ;  /* 0x0000005b8c487220 */ /* 0x000fe20000410000 */
[----:B------:R-:W-:Y:S01]  /*3d90*/  FMUL.FTZ R73, R142, R101 ;  /* 0x000000658e497220 */ /* 0x000fe20000410000 */
[----:B------:R-:W-:Y:S01]  /*3da0*/  FMUL.FTZ R74, R144, R97 ;  /* 0x00000061904a7220 */ /* 0x000fe20000410000 */
[----:B------:R-:W-:Y:S01]  /*3db0*/  FMUL.FTZ R75, R146, R93 ;  /* 0x0000005d924b7220 */ /* 0x000fe20000410000 */
[----:B------:R-:W-:Y:S01]  /*3dc0*/  FMUL.FTZ R98, R147, R194 ;  /* 0x000000c293627220 */ /* 0x000fe20000410000 */
[----:B------:R-:W-:Y:S01]  /*3dd0*/  FMUL.FTZ R89, R141, R80 ;  /* 0x000000508d597220 */ /* 0x000fe20000410000 */
[----:B------:R-:W-:-:S02]  /*3de0*/  @P2 F2FP.F16.F32.PACK_AB R193, RZ, R193 ;  /* 0x000000c1ffc1223e */ /* 0x000fc400000000ff */
[----:B------:R-:W-:Y:S02]  /*3df0*/  @P2 PRMT R68, R76, 0x7610, R68 ;  /* 0x000076104c442816 */ /* 0x000fe40000000044 */
[C---:B------:R-:W-:Y:S01]  /*3e00*/  LEA R76, P1, R174.reuse, UR16, 0x4 ;  /* 0x00000010ae4c7c11 */ /* 0x040fe2000f8220ff */
[----:B0-----:R-:W-:Y:S01]  /*3e10*/  @P2 IMAD.WIDE.U32 R78, R174, 0x10, R78 ;  /* 0x00000010ae4e2825 */ /* 0x001fe200078e004e */
[----:B------:R-:W-:Y:S02]  /*3e20*/  @P2 PRMT R68, R68, 0x5410, R77 ;  /* 0x0000541044442816 */ /* 0x000fe4000000004d */
[----:B------:R-:W-:Y:S02]  /*3e30*/  @P2 PRMT R71, R71, 0x5410, R193 ;  /* 0x0000541047472816 */ /* 0x000fe400000000c1 */
[----:B------:R-:W-:Y:S02]  /*3e40*/  F2FP.F16.F32.PACK_AB R75, R98, R75 ;  /* 0x0000004b624b723e */ /* 0x000fe400000000ff */
[----:B------:R-:W-:-:S02]  /*3e50*/  F2FP.F16.F32.PACK_AB R74, R95, R74 ;  /* 0x0000004a5f4a723e */ /* 0x000fc400000000ff */
[----:B------:R-:W-:Y:S02]  /*3e60*/  F2FP.F16.F32.PACK_AB R73, R96, R73 ;  /* 0x000000496049723e */ /* 0x000fe400000000ff */
[----:B------:R-:W-:Y:S02]  /*3e70*/  F2FP.F16.F32.PACK_AB R72, R89, R72 ;  /* 0x000000485948723e */ /* 0x000fe400000000ff */
[----:B------:R-:W-:Y:S01]  /*3e80*/  LEA.HI.X R77, R174, UR17, RZ, 0x4, P1 ;  /* 0x00000011ae4d7c11 */ /* 0x000fe200088f24ff */
[----:B------:R0:W-:Y:S04]  /*3e90*/  @P2 STG.E.128 desc[UR6][R78.64], R68 ;  /* 0x000000444e002986 */ /* 0x0001e8000c101d06 */
[----:B------:R0:W-:Y:S01]  /*3ea0*/  STG.E.128 desc[UR6][R76.64], R72 ;  /* 0x000000484c007986 */ /* 0x0001e2000c101d06 */
[----:B------:R-:W-:Y:S01]  /*3eb0*/  ISETP.GE.AND P1, PT, R132, UR19, PT ;  /* 0x0000001384007c0c */ /* 0x000fe2000bf26270 */
[----:B------:R-:W-:Y:S01]  /*3ec0*/  FFMA.FTZ R24, R149, R153, R24 ;  /* 0x0000009995187223 */ /* 0x000fe20000010018 */
[----:B------:R-:W-:Y:S01]  /*3ed0*/  FFMA.FTZ R16, R103, R227, R16 ;  /* 0x000000e367107223 */ /* 0x000fe20000010010 */
[----:B------:R-:W-:Y:S01]  /*3ee0*/  SEL R150, RZ, 0x1, P3 ;  /* 0x00000001ff967807 */ /* 0x000fe20001800000 */
[----:B------:R-:W-:-:S02]  /*3ef0*/  HADD2.F32 R81, -RZ, R84.H0_H0 ;  /* 0x20000054ff517230 */ /* 0x000fc40000004100 */
[----:B------:R-:W-:Y:S02]  /*3f00*/  HADD2.F32 R83, -RZ, R84.H1_H1 ;  /* 0x30000054ff537230 */ /* 0x000fe40000004100 */
[--C-:B------:R-:W-:Y:S02]  /*3f10*/  HADD2.F32 R82, -RZ, R85.reuse.H0_H0 ;  /* 0x20000055ff527230 */ /* 0x100fe40000004100 */
[----:B------:R-:W-:Y:S02]  /*3f20*/  HADD2.F32 R84, -RZ, R85.H1_H1 ;  /* 0x30000055ff547230 */ /* 0x000fe40000004100 */
[--C-:B------:R-:W-:Y:S02]  /*3f30*/  HADD2.F32 R85, -RZ, R86.reuse.H0_H0 ;  /* 0x20000056ff557230 */ /* 0x100fe40000004100 */
[----:B------:R-:W-:Y:S02]  /*3f40*/  HADD2.F32 R89, -RZ, R87.H0_H0 ;  /* 0x20000057ff597230 */ /* 0x000fe40000004100 */
[----:B------:R-:W-:-:S02]  /*3f50*/  HADD2.F32 R86, -RZ, R86.H1_H1 ;  /* 0x30000056ff567230 */ /* 0x000fc40000004100 */
[----:B------:R-:W-:Y:S02]  /*3f60*/  HADD2.F32 R87, -RZ, R87.H1_H1 ;  /* 0x30000057ff577230 */ /* 0x000fe40000004100 */
        /* <DEDUP_REMOVED lines=8> */
[----:B0-----:R-:W-:Y:S06]  /*3ff0*/  @!P1 BRA `(.L_x_1853) ;  /* 0xffffffcc003c9947 */ /* 0x001fec000383ffff */
        /* <DEDUP_REMOVED lines=93> */
.L_x_1850:
        /* <DEDUP_REMOVED lines=38> */
.L_x_1851:
[----:B------:R-:W-:Y:S01]  /*4830*/  HFMA2.MMA R77, -RZ, RZ, 0, 9.5367431640625e-07 ;  /* 0x00000010ff4d7435 */ /* 0x000fe200000001ff */
[----:B------:R-:W-:Y:S02]  /*4840*/  MOV R78, R72 ;  /* 0x00000048004e7202 */ /* 0x000fe40000000f00 */
[----:B------:R-:W-:Y:S02]  /*4850*/  MOV R76, 0x1f ;  /* 0x0000001f004c7802 */ /* 0x000fe40000000f00 */
[----:B------:R-:W-:-:S07]  /*4860*/  MOV R74, 0xffffffff ;  /* 0xffffffff004a7802 */ /* 0x000fce0000000f00 */
[----:B-----5:R-:W-:Y:S05]  /*4870*/  WARPSYNC.COLLECTIVE R74, `(.L_x_1854) ;  /* 0x000000004a087348 */ /* 0x020fea0003c00000 */
[----:B------:R0:W1:Y:S02]  /*4880*/  SHFL.DOWN P5, R79, R78, R77, R76 ;  /* 0x0800004d4e4f7389 */ /* 0x00006400000a004c */
[----:B01---5:R-:W-:Y:S01]  /*4890*/  ENDCOLLECTIVE ;  /* 0x000000000000791b */ /* 0x023fe20003800000 */
.L_x_1854:
[----:B------:R-:W-:Y:S01]  /*48a0*/  MOV R78, R73 ;  /* 0x00000049004e7202 */ /* 0x000fe20000000f00 */
[----:B------:R-:W-:-:S07]  /*48b0*/  FADD.FTZ R72, R72, R79 ;  /* 0x0000004f48487221 */ /* 0x000fce0000010000 */
[----:B------:R-:W-:Y:S05]  /*48c0*/  WARPSYNC.COLLECTIVE R74, `(.L_x_1855) ;  /* 0x000000004a087348 */ /* 0x000fea0003c00000 */
[----:B------:R0:W1:Y:S02]  /*48d0*/  SHFL.DOWN P5, R79, R78, R77, R76 ;  /* 0x0800004d4e4f7389 */ /* 0x00006400000a004c */
[----:B01----:R-:W-:Y:S01]  /*48e0*/  ENDCOLLECTIVE ;  /* 0x000000000000791b */ /* 0x003fe20003800000 */
.L_x_1855:
[----:B------:R-:W-:Y:S01]  /*48f0*/  HFMA2.MMA R77, -RZ, RZ, 0, 4.76837158203125e-07 ;  /* 0x00000008ff4d7435 */ /* 0x000fe200000001ff */
[----:B------:R-:W-:Y:S01]  /*4900*/  MOV R78, R72 ;  /* 0x00000048004e7202 */ /* 0x000fe20000000f00 */
[----:B------:R-:W-:-:S09]  /*4910*/  FADD.FTZ R73, R73, R79 ;  /* 0x0000004f49497221 */ /* 0x000fd20000010000 */
[----:B------:R-:W-:Y:S05]  /*4920*/  WARPSYNC.COLLECTIVE R74, `(.L_x_1856) ;  /* 0x000000004a087348 */ /* 0x000fea0003c00000 */
[----:B------:R0:W1:Y:S02]  /*4930*/  SHFL.DOWN P5, R79, R78, R77, R76 ;  /* 0x0800004d4e4f7389 */ /* 0x00006400000a004c */
[----:B01----:R-:W-:Y:S01]  /*4940*/  ENDCOLLECTIVE ;  /* 0x000000000000791b */ /* 0x003fe20003800000 */
.L_x_1856:
[----:B------:R-:W-:Y:S01]  /*4950*/  MOV R78, R73 ;  /* 0x00000049004e7202 */ /* 0x000fe20000000f00 */
[----:B------:R-:W-:-:S07]  /*4960*/  FADD.FTZ R72, R72, R79 ;  /* 0x0000004f48487221 */ /* 0x000fce0000010000 */
[----:B------:R-:W-:Y:S05]  /*4970*/  WARPSYNC.COLLECTIVE R74, `(.L_x_1857) ;  /* 0x000000004a087348 */ /* 0x000fea0003c00000 */
[----:B------:R0:W1:Y:S02]  /*4980*/  SHFL.DOWN P5, R79, R78, R77, R76 ;  /* 0x0800004d4e4f7389 */ /* 0x00006400000a004c */
[----:B01----:R-:W-:Y:S01]  /*4990*/  ENDCOLLECTIVE ;  /* 0x000000000000791b */ /* 0x003fe20003800000 */
.L_x_1857:
[----:B------:R-:W-:Y:S01]  /*49a0*/  HFMA2.MMA R77, -RZ, RZ, 0, 2.384185791015625e-07 ;  /* 0x00000004ff4d7435 */ /* 0x000fe200000001ff */
[----:B------:R-:W-:Y:S01]  /*49b0*/  MOV R78, R72 ;  /* 0x00000048004e7202 */ /* 0x000fe20000000f00 */
[----:B------:R-:W-:-:S09]  /*49c0*/  FADD.FTZ R73, R73, R79 ;  /* 0x0000004f49497221 */ /* 0x000fd20000010000 */
[----:B------:R-:W-:Y:S05]  /*49d0*/  WARPSYNC.COLLECTIVE R74, `(.L_x_1858) ;  /* 0x000000004a087348 */ /* 0x000fea0003c00000 */
[----:B------:R0:W1:Y:S02]  /*49e0*/  SHFL.DOWN P5, R79, R78, R77, R76 ;  /* 0x0800004d4e4f7389 */ /* 0x00006400000a004c */
[----:B01----:R-:W-:Y:S01]  /*49f0*/  ENDCOLLECTIVE ;  /* 0x000000000000791b */ /* 0x003fe20003800000 */
.L_x_1858:
[----:B------:R-:W-:Y:S01]  /*4a00*/  MOV R78, R73 ;  /* 0x00000049004e7202 */ /* 0x000fe20000000f00 */
[----:B------:R-:W-:-:S07]  /*4a10*/  FADD.FTZ R72, R72, R79 ;  /* 0x0000004f48487221 */ /* 0x000fce0000010000 */
[----:B------:R-:W-:Y:S05]  /*4a20*/  WARPSYNC.COLLECTIVE R74, `(.L_x_1859) ;  /* 0x000000004a087348 */ /* 0x000fea0003c00000 */
[----:B------:R0:W1:Y:S02]  /*4a30*/  SHFL.DOWN P5, R79, R78, R77, R76 ;  /* 0x0800004d4e4f7389 */ /* 0x00006400000a004c */
[----:B01----:R-:W-:Y:S01]  /*4a40*/  ENDCOLLECTIVE ;  /* 0x000000000000791b */ /* 0x003fe20003800000 */
.L_x_1859:
[----:B------:R-:W-:Y:S01]  /*4a50*/  HFMA2.MMA R77, -RZ, RZ, 0, 1.1920928955078125e-07 ;  /* 0x00000002ff4d7435 */ /* 0x000fe200000001ff */
[----:B------:R-:W-:Y:S01]  /*4a60*/  MOV R78, R72 ;  /* 0x00000048004e7202 */ /* 0x000fe20000000f00 */
[----:B------:R-:W-:-:S09]  /*4a70*/  FADD.FTZ R73, R73, R79 ;  /* 0x0000004f49497221 */ /* 0x000fd20000010000 */
[----:B------:R-:W-:Y:S05]  /*4a80*/  WARPSYNC.COLLECTIVE R74, `(.L_x_1860) ;  /* 0x000000004a087348 */ /* 0x000fea0003c00000 */
[----:B------:R0:W1:Y:S02]  /*4a90*/  SHFL.DOWN P5, R79, R78, R77, R76 ;  /* 0x0800004d4e4f7389 */ /* 0x00006400000a004c */
[----:B01----:R-:W-:Y:S01]  /*4aa0*/  ENDCOLLECTIVE ;  /* 0x000000000000791b */ /* 0x003fe20003800000 */
.L_x_1860:
[----:B------:R-:W-:Y:S01]  /*4ab0*/  MOV R78, R73 ;  /* 0x00000049004e7202 */ /* 0x000fe20000000f00 */
[----:B------:R-:W-:-:S07]  /*4ac0*/  FADD.FTZ R72, R72, R79 ;  /* 0x0000004f48487221 */ /* 0x000fce0000010000 */
[----:B------:R-:W-:Y:S05]  /*4ad0*/  WARPSYNC.COLLECTIVE R74, `(.L_x_1861) ;  /* 0x000000004a087348 */ /* 0x000fea0003c00000 */
[----:B------:R0:W1:Y:S02]  /*4ae0*/  SHFL.DOWN P5, R79, R78, R77, R76 ;  /* 0x0800004d4e4f7389 */ /* 0x00006400000a004c */
[----:B01----:R-:W-:Y:S01]  /*4af0*/  ENDCOLLECTIVE ;  /* 0x000000000000791b */ /* 0x003fe20003800000 */
.L_x_1861:
[----:B------:R-:W-:Y:S01]  /*4b00*/  HFMA2.MMA R77, -RZ, RZ, 0, 5.9604644775390625e-08 ;  /* 0x00000001ff4d7435 */ /* 0x000fe200000001ff */
[----:B------:R-:W-:Y:S01]  /*4b10*/  MOV R78, R72 ;  /* 0x00000048004e7202 */ /* 0x000fe20000000f00 */
[----:B------:R-:W-:-:S09]  /*4b20*/  FADD.FTZ R73, R73, R79 ;  /* 0x0000004f49497221 */ /* 0x000fd20000010000 */
[----:B------:R-:W-:Y:S05]  /*4b30*/  WARPSYNC.COLLECTIVE R74, `(.L_x_1862) ;  /* 0x000000004a087348 */ /* 0x000fea0003c00000 */
[----:B------:R0:W1:Y:S02]  /*4b40*/  SHFL.DOWN P5, R79, R78, R77, R76 ;  /* 0x0800004d4e4f7389 */ /* 0x00006400000a004c */
[----:B01----:R-:W-:Y:S01]  /*4b50*/  ENDCOLLECTIVE ;  /* 0x000000000000791b */ /* 0x003fe20003800000 */
.L_x_1862:
[----:B------:R-:W-:Y:S02]  /*4b60*/  MOV R78, R73 ;  /* 0x00000049004e7202 */ /* 0x000fe40000000f00 */
[----:B------:R-:W-:-:S07]  /*4b70*/  MOV R75, R79 ;  /* 0x0000004f004b7202 */ /* 0x000fce0000000f00 */
[----:B------:R-:W-:Y:S05]  /*4b80*/  WARPSYNC.COLLECTIVE R74, `(.L_x_1863) ;  /* 0x000000004a087348 */ /* 0x000fea0003c00000 */
[----:B------:R0:W1:Y:S02]  /*4b90*/  SHFL.DOWN P5, R79, R78, R77, R76 ;  /* 0x0800004d4e4f7389 */ /* 0x00006400000a004c */
[----:B01----:R-:W-:Y:S01]  /*4ba0*/  ENDCOLLECTIVE ;  /* 0x000000000000791b */ /* 0x003fe20003800000 */
.L_x_1863:
[----:B------:R-:W-:Y:S01]  /*4bb0*/  MOV R74, R79 ;  /* 0x0000004f004a7202 */ /* 0x000fe20000000f00 */
[----:B------:R-:W-:Y:S06]  /*4bc0*/  BRA `(.L_x_1864) ;  /* 0xffffffd800287947 */ /* 0x000fec000383ffff */
.L_x_1865:
        /* <DEDUP_REMOVED lines=11> */
.L_x_13885:


//--------------------- .text._ZN10layer_norm13ln_bwd_kernelINS_13Kernel_traitsI6__halfS2_S2_S2_fjLj4096ELj1ELj1ELj4ELj16ENS_18Kernel_traits_baseILj4096ES2_S2_S2_S2_fjLj128EEEEELb0ELb1ELb1ELb0EEEvNS_9BwdParamsE --------------------------
	.section	.text._ZN10layer_norm13ln_bwd_kernelINS_13Kernel_traitsI6__halfS2_S2_S2_fjLj4096ELj1ELj1ELj4ELj16ENS_18Kernel_traits_baseILj4096ES2_S2_S2_S2_fjLj128EEEEELb0ELb1ELb1ELb0EEEvNS_9BwdParamsE,"ax",@progbits
	.align	128
        .global         _ZN10layer_norm13ln_bwd_kernelINS_13Kernel_traitsI6__halfS2_S2_S2_fjLj4096ELj1ELj1ELj4ELj16ENS_18Kernel_traits_baseILj4096ES2_S2_S2_S2_fjLj128EEEEELb0ELb1ELb1ELb0EEEvNS_9BwdParamsE
        .type           _ZN10layer_norm13ln_bwd_kernelINS_13Kernel_traitsI6__halfS2_S2_S2_fjLj4096ELj1ELj1ELj4ELj16ENS_18Kernel_traits_baseILj4096ES2_S2_S2_S2_fjLj128EEEEELb0ELb1ELb1ELb0EEEvNS_9BwdParamsE,@function
        .size           _ZN10layer_norm13ln_bwd_kernelINS_13Kernel_traitsI6__halfS2_S2_S2_fjLj4096ELj1ELj1ELj4ELj16ENS_18Kernel_traits_baseILj4096ES2_S2_S2_S2_fjLj128EEEEELb0ELb1ELb1ELb0EEEvNS_9BwdParamsE,(.L_x_13886 - _ZN10layer_norm13ln_bwd_kernelINS_13Kernel_traitsI6__halfS2_S2_S2_fjLj4096ELj1ELj1ELj4ELj16ENS_18Kernel_traits_baseILj4096ES2_S2_S2_S2_fjLj128EEEEELb0ELb1ELb1ELb0EEEvNS_9BwdParamsE)
        .other          _ZN10layer_norm13ln_bwd_kernelINS_13Kernel_traitsI6__halfS2_S2_S2_fjLj4096ELj1ELj1ELj4ELj16ENS_18Kernel_traits_baseILj4096ES2_S2_S2_S2_fjLj128EEEEELb0ELb1ELb1ELb0EEEvNS_9BwdParamsE,@"STO_CUDA_ENTRY STV_DEFAULT"
_ZN10layer_norm13ln_bwd_kernelINS_13Kernel_traitsI6__halfS2_S2_S2_fjLj4096ELj1ELj1ELj4ELj16ENS_18Kernel_traits_baseILj4096ES2_S2_S2_S2_fjLj128EEEEELb0ELb1ELb1ELb0EEEvNS_9BwdParamsE:
.text._ZN10layer_norm13ln_bwd_kernelINS_13Kernel_traitsI6__halfS2_S2_S2_fjLj4096ELj1ELj1ELj4ELj16ENS_18Kernel_traits_baseILj4096ES2_S2_S2_S2_fjLj128EEEEELb0ELb1ELb1ELb0EEEvNS_9BwdParamsE:
[----:B------:R-:W0:Y:S01]  /*0000*/  LDC R1, c[0x0][0x28] ;  /* 0x00000a00ff017b82 */ /* 0x000e220000000800 */
[----:B------:R-:W1:Y:S01]  /*0010*/  S2R R60, SR_TID.X ;  /* 0x00000000003c7919 */ /* 0x000e620000002100 */
[----:B------:R-:W-:-:S06]  /*0020*/  ULDC UR4, c[0x0][0x218] ;  /* 0x0000860000047ab9 */ /* 0x000fcc0000000800 */
[----:B------:R-:W2:Y:S01]  /*0030*/  S2UR UR6, SR_CTAID.X ;  /* 0x00000000000679c3 */ /* 0x000ea20000002500 */
[----:B------:R-:W-:Y:S01]  /*0040*/  MOV R2, UR4 ;  /* 0x0000000400027c02 */ /* 0x000fe20008000f00 */
[----:B------:R-:W-:Y:S01]  /*0050*/  ULDC.64 UR4, c[0x0][0x208] ;  /* 0x0000820000047ab9 */ /* 0x000fe20000000a00 */
[----:B------:R-:W-:Y:S01]  /*0060*/  LOP3.LUT R4, R4, 0xfffffffe, RZ, 0xc0, !PT ;  /* 0xfffffffe04047812 */ /* 0x000fe200078ec0ff */
        /* <DEDUP_REMOVED lines=8> */
[----:B0-----:R-:W-:-:S02]  /*00f0*/  IADD3 R1, R1, -0x58, RZ ;  /* 0xffffffa801017810 */ /* 0x001fc40007ffe0ff */
[----:B-1----:R-:W-:-:S04]  /*0100*/  LOP3.LUT R3, R60, 0x7f, RZ, 0xc0, !PT ;  /* 0x0000007f3c037812 */ /* 0x002fc800078ec0ff */
[----:B------:R-:W-:-:S04]  /*0110*/  LOP3.LUT R0, R3, 0x7f, RZ, 0x3c, !PT ;  /* 0x0000007f03007812 */ /* 0x000fc800078e3cff */
[----:B------:R-:W-:Y:S02]  /*0120*/  LEA.HI.SX32 R0, R5, R0, 0x1d ;  /* 0x0000000005007211 */ /* 0x000fe400078feaff */
[----:B------:R-:W-:Y:S02]  /*0130*/  MOV R5, R3 ;  /* 0x0000000300057202 */ /* 0x000fe40000000f00 */
[C---:B------:R-:W-:Y:S02]  /*0140*/  LOP3.LUT P3, RZ, R0.reuse, 0xffffff80, RZ, 0xc0, !PT ;  /* 0xffffff8000ff7812 */ /* 0x040fe4000786c0ff */
[C---:B------:R-:W-:Y:S02]  /*0150*/  ISETP.GE.U32.AND P0, PT, R0.reuse, 0x100, PT ;  /* 0x000001000000780c */ /* 0x040fe40003f06070 */
[C---:B------:R-:W-:Y:S02]  /*0160*/  ISETP.GE.U32.AND P1, PT, R0.reuse, 0x180, PT ;  /* 0x000001800000780c */ /* 0x040fe40003f26070 */
[----:B------:R-:W-:-:S07]  /*0170*/  ISETP.GE.U32.AND P2, PT, R0, 0x200, PT ;  /* 0x000002000000780c */ /* 0x000fce0003f46070 */
[----:B------:R-:W0:Y:S01]  /*0180*/  @P3 LDC.64 R6, c[0x0][0x260] ;  /* 0x00009800ff063b82 */ /* 0x000e220000000a00 */
[----:B------:R-:W-:-:S04]  /*0190*/  @P3 LOP3.LUT R4, R4, 0x1, RZ, 0xfc, !PT ;  /* 0x0000000104043812 */ /* 0x000fc800078efcff */
[----:B------:R-:W-:-:S03]  /*01a0*/  LOP3.LUT R4, R4, 0xfffffffb, RZ, 0xc0, !PT ;  /* 0xfffffffb04047812 */ /* 0x000fc600078ec0ff */
[----:B------:R-:W1:Y:S01]  /*01b0*/  @P3 LDC.64 R20, c[0x0][0x278] ;  /* 0x00009e00ff143b82 */ /* 0x000e620000000a00 */
[----:B------:R-:W-:-:S07]  /*01c0*/  @P2 LOP3.LUT R4, R4, 0x4, RZ, 0xfc, !PT ;  /* 0x0000000404042812 */ /* 0x000fce00078efcff */
[----:B------:R-:W3:Y:S08]  /*01d0*/  @P0 LDC.64 R22, c[0x0][0x260] ;  /* 0x00009800ff160b82 */ /* 0x000ef00000000a00 */
[----:B------:R-:W4:Y:S01]  /*01e0*/  @P0 LDC.64 R24, c[0x0][0x278] ;  /* 0x00009e00ff180b82 */ /* 0x000f220000000a00 */
[----:B0-----:R-:W-:-:S05]  /*01f0*/  @P3 IMAD.WIDE.U32 R6, R5, 0x10, R6 ;  /* 0x0000001005063825 */ /* 0x001fca00078e0006 */
[----:B------:R0:W5:Y:S02]  /*0200*/  @P3 LDG.E.128 R16, desc[UR4][R6.64] ;  /* 0x0000000406103981 */ /* 0x000164000c1e1d00 */
[----:B------:R-:W2:Y:S01]  /*0210*/  @P1 LDC.64 R30, c[0x0][0x260] ;  /* 0x00009800ff1e1b82 */ /* 0x000ea20000000a00 */
[C---:B-1----:R-:W-:Y:S01]  /*0220*/  @P3 IMAD.WIDE.U32 R20, R5.reuse, 0x10, R20 ;  /* 0x0000001005143825 */ /* 0x042fe200078e0014 */
[----:B------:R-:W-:-:S04]  /*0230*/  @P3 LOP3.LUT R5, R5, 0x80, RZ, 0xfc, !PT ;  /* 0x0000008005053812 */ /* 0x000fc800078efcff */
[----:B------:R0:W5:Y:S02]  /*0240*/  @P3 LDG.E.128 R232, desc[UR4][R20.64] ;  /* 0x0000000414e83981 */ /* 0x000164000c1e1d00 */
[----:B------:R-:W1:Y:S01]  /*0250*/  @P1 LDC.64 R32, c[0x0][0x278] ;  /* 0x00009e00ff201b82 */ /* 0x000e620000000a00 */
[----:B---3--:R-:W-:-:S05]  /*0260*/  @P0 IMAD.WIDE.U32 R26, R5, 0x10, R22 ;  /* 0x00000010051a0825 */ /* 0x008fca00078e0016 */
[----:B------:R0:W5:Y:S01]  /*0270*/  @P0 LDG.E.128 R12, desc[UR4][R26.64] ;  /* 0x000000041a0c0981 */ /* 0x000162000c1e1d00 */
[C---:B----4-:R-:W-:Y:S01]  /*0280*/  @P0 IMAD.WIDE.U32 R28, R5.reuse, 0x10, R24 ;  /* 0x00000010051c0825 */ /* 0x050fe200078e0018 */
[----:B------:R-:W-:Y:S01]  /*0290*/  @P0 IADD3 R5, R5, 0x80, RZ ;  /* 0x0000008005050810 */ /* 0x000fe20007ffe0ff */
[----:B------:R-:W3:Y:S03]  /*02a0*/  @P2 LDC.64 R34, c[0x0][0x260] ;  /* 0x00009800ff222b82 */ /* 0x000ee60000000a00 */
[----:B------:R0:W5:Y:S01]  /*02b0*/  @P0 LDG.E.128 R224, desc[UR4][R28.64] ;  /* 0x000000041ce00981 */ /* 0x000162000c1e1d00 */
[----:B--2---:R-:W-:-:S04]  /*02c0*/  @P1 IMAD.WIDE.U32 R30, R5, 0x10, R30 ;  /* 0x00000010051e1825 */ /* 0x004fc800078e001e */
[----:B------:R-:W2:Y:S01]  /*02d0*/  @P2 LDC.64 R36, c[0x0][0x278] ;  /* 0x00009e00ff242b82 */ /* 0x000ea20000000a00 */
[----:B------:R0:W5:Y:S01]  /*02e0*/  @P1 LDG.E.128 R248, desc[UR4][R30.64] ;  /* 0x000000041ef81981 */ /* 0x000162000c1e1d00 */
[C---:B-1----:R-:W-:Y:S01]  /*02f0*/  @P1 IMAD.WIDE.U32 R32, R5.reuse, 0x10, R32 ;  /* 0x0000001005201825 */ /* 0x042fe200078e0020 */
[----:B------:R-:W-:-:S04]  /*0300*/  @P1 IADD3 R5, R5, 0x80, RZ ;  /* 0x0000008005051810 */ /* 0x000fc80007ffe0ff */
[----:B------:R0:W5:Y:S01]  /*0310*/  @P1 LDG.E.128 R216, desc[UR4][R32.64] ;  /* 0x0000000420d81981 */ /* 0x000162000c1e1d00 */
[----:B---3--:R-:W-:-:S05]  /*0320*/  @P2 IMAD.WIDE.U32 R22, R5, 0x10, R34 ;  /* 0x0000001005162825 */ /* 0x008fca00078e0022 */
[----:B------:R0:W5:Y:S01]  /*0330*/  @P2 LDG.E.128 R240, desc[UR4][R22.64] ;  /* 0x0000000416f02981 */ /* 0x000162000c1e1d00 */
[----:B--2---:R-:W-:Y:S01]  /*0340*/  @P2 IMAD.WIDE.U32 R24, R5, 0x10, R36 ;  /* 0x0000001005182825 */ /* 0x004fe200078e0024 */
[----:B------:R-:W-:-:S04]  /*0350*/  LEA.HI R5, R60, UR6, RZ, 0x19 ;  /* 0x000000063c057c11 */ /* 0x000fc8000f8fc8ff */
        /* <DEDUP_REMOVED lines=51> */
[--C-:B-----5:R-:W-:Y:S01]  /*0690*/  HADD2.F32 R2, -RZ, R16.reuse.H0_H0 ;  /* 0x20000010ff027230 */ /* 0x120fe20000004100 */
[----:B------:R-:W-:Y:S01]  /*06a0*/  ULDC.64 UR6, c[0x0][0x2c8] ;  /* 0x0000b20000067ab9 */ /* 0x000fe20000000a00 */
[----:B------:R-:W-:Y:S01]  /*06b0*/  HADD2.F32 R6, -RZ, R16.H1_H1 ;  /* 0x30000010ff067230 */ /* 0x000fe20000004100 */
[----:B------:R-:W-:Y:S01]  /*06c0*/  ISETP.NE.U32.AND P2, PT, RZ, UR6, PT ;  /* 0x00000006ff007c0c */ /* 0x000fe2000bf45070 */
[----:B------:R-:W-:Y:S01]  /*06d0*/  HADD2.F32 R3, -RZ, R17.H0_H0 ;  /* 0x20000011ff037230 */ /* 0x000fe20000004100 */
[----:B------:R0:W-:Y:S01]  /*06e0*/  STL [R1+0x54], R2 ;  /* 0x0000540201007387 */ /* 0x0001e20000100800 */
[----:B------:R-:W1:Y:S01]  /*06f0*/  LDC.U8 R203, c[0x0][0x2a0] ;  /* 0x0000a800ffcb7b82 */ /* 0x000e620000000000 */
[----:B------:R-:W-:Y:S01]  /*0700*/  ISETP.NE.AND.EX P2, PT, RZ, UR7, PT, P2 ;  /* 0x00000007ff007c0c */ /* 0x000fe2000bf45320 */
[----:B------:R-:W-:Y:S01]  /*0710*/  HADD2.F32 R247, -RZ, R241.H1_H1 ;  /* 0x300000f1fff77230 */ /* 0x000fe20000004100 */
[----:B------:R2:W-:Y:S01]  /*0720*/  STL [R1+0x50], R6 ;  /* 0x0000500601007387 */ /* 0x0005e20000100800 */
[--C-:B------:R-:W-:Y:S01]  /*0730*/  HADD2.F32 R246, -RZ, R242.reuse.H0_H0 ;  /* 0x200000f2fff67230 */ /* 0x100fe20000004100 */
[----:B------:R-:W-:Y:S01]  /*0740*/  ISETP.LT.U32.OR P2, PT, R0, 0x200, !P2 ;  /* 0x000002000000780c */ /* 0x000fe20005741470 */
[----:B------:R-:W-:Y:S01]  /*0750*/  HADD2.F32 R245, -RZ, R242.H1_H1 ;  /* 0x300000f2fff57230 */ /* 0x000fe20000004100 */
[----:B------:R3:W-:Y:S01]  /*0760*/  STL [R1+0x4c], R3 ;  /* 0x00004c0301007387 */ /* 0x0007e20000100800 */
[----:B------:R-:W-:Y:S01]  /*0770*/  LOP3.LUT R4, R4, 0xfffffff7, RZ, 0xc0, !PT ;  /* 0xfffffff704047812 */ /* 0x000fe200078ec0ff */
[----:B0-----:R-:W-:Y:S01]  /*0780*/  HADD2.F32 R2, -RZ, R17.H1_H1 ;  /* 0x30000011ff027230 */ /* 0x001fe20000004100 */
[----:B------:R-:W-:Y:S01]  /*0790*/  HFMA2.MMA R205, -RZ, RZ, 0, 5.9604644775390625e-08 ;  /* 0x00000001ffcd7435 */ /* 0x000fe200000001ff */
[----:B------:R-:W-:Y:S01]  /*07a0*/  HADD2.F32 R242, -RZ, R232.H0_H0 ;  /* 0x200000e8fff27230 */ /* 0x000fe20000004100 */
[----:B------:R-:W-:Y:S01]  /*07b0*/  MOV R37, RZ ;  /* 0x000000ff00257202 */ /* 0x000fe20000000f00 */
[----:B--2---:R-:W-:Y:S01]  /*07c0*/  HADD2.F32 R6, -RZ, R18.H0_H0 ;  /* 0x20000012ff067230 */ /* 0x004fe20000004100 */
[----:B------:R0:W-:Y:S01]  /*07d0*/  STL [R1+0x48], R2 ;  /* 0x0000480201007387 */ /* 0x0001e20000100800 */
[----:B------:R-:W-:-:S02]  /*07e0*/  HADD2.F32 R239, -RZ, R233.H1_H1 ;  /* 0x300000e9ffef7230 */ /* 0x000fc40000004100 */
[----:B---3--:R-:W-:Y:S01]  /*07f0*/  HADD2.F32 R3, -RZ, R18.H1_H1 ;  /* 0x30000012ff037230 */ /* 0x008fe20000004100 */
[----:B------:R2:W-:Y:S01]  /*0800*/  STL [R1+0x44], R6 ;  /* 0x0000440601007387 */ /* 0x0005e20000100800 */
[--C-:B------:R-:W-:Y:S01]  /*0810*/  HADD2.F32 R238, -RZ, R234.reuse.H0_H0 ;  /* 0x200000eaffee7230 */ /* 0x100fe20000004100 */
[----:B------:R-:W-:Y:S01]  /*0820*/  @P2 LOP3.LUT R4, R4, 0x8, RZ, 0xfc, !PT ;  /* 0x0000000804042812 */ /* 0x000fe200078efcff */
[----:B------:R-:W-:Y:S01]  /*0830*/  HADD2.F32 R237, -RZ, R234.H1_H1 ;  /* 0x300000eaffed7230 */ /* 0x000fe20000004100 */
[----:B------:R3:W-:Y:S01]  /*0840*/  STL [R1+0x40], R3 ;  /* 0x0000400301007387 */ /* 0x0007e20000100800 */
[----:B------:R-:W-:Y:S02]  /*0850*/  HADD2.F32 R231, -RZ, R225.H1_H1 ;  /* 0x300000e1ffe77230 */ /* 0x000fe40000004100 */
[----:B0-----:R-:W-:Y:S02]  /*0860*/  HADD2.F32 R2, -RZ, R19.H0_H0 ;  /* 0x20000013ff027230 */ /* 0x001fe40000004100 */
[----:B------:R-:W-:-:S02]  /*0870*/  HADD2.F32 R230, -RZ, R226.H0_H0 ;  /* 0x200000e2ffe67230 */ /* 0x000fc40000004100 */
[----:B--2---:R-:W-:Y:S01]  /*0880*/  HADD2.F32 R6, -RZ, R19.H1_H1 ;  /* 0x30000013ff067230 */ /* 0x004fe20000004100 */
[----:B------:R0:W-:Y:S01]  /*0890*/  STL [R1+0x3c], R2 ;  /* 0x00003c0201007387 */ /* 0x0001e20000100800 */
[----:B------:R-:W-:Y:S02]  /*08a0*/  HADD2.F32 R229, -RZ, R226.H1_H1 ;  /* 0x300000e2ffe57230 */ /* 0x000fe40000004100 */
[----:B---3--:R-:W-:Y:S01]  /*08b0*/  HADD2.F32 R3, -RZ, R12.H0_H0 ;  /* 0x2000000cff037230 */ /* 0x008fe20000004100 */
[----:B------:R2:W-:Y:S01]  /*08c0*/  STL [R1+0x38], R6 ;  /* 0x0000380601007387 */ /* 0x0005e20000100800 */
[----:B------:R-:W-:Y:S02]  /*08d0*/  HADD2.F32 R252, -RZ, R251.H0_H0 ;  /* 0x200000fbfffc7230 */ /* 0x000fe40000004100 */
[----:B------:R-:W-:Y:S01]  /*08e0*/  HADD2.F32 R244, -RZ, R243.H0_H0 ;  /* 0x200000f3fff47230 */ /* 0x000fe20000004100 */
[----:B------:R3:W-:Y:S01]  /*08f0*/  STL [R1+0x34], R3 ;  /* 0x0000340301007387 */ /* 0x0007e20000100800 */
[----:B------:R-:W-:-:S02]  /*0900*/  HADD2.F32 R236, -RZ, R235.H0_H0 ;  /* 0x200000ebffec7230 */ /* 0x000fc40000004100 */
[----:B0-----:R-:W-:Y:S02]  /*0910*/  HADD2.F32 R2, -RZ, R12.H1_H1 ;  /* 0x3000000cff027230 */ /* 0x001fe40000004100 */
[----:B------:R-:W-:Y:S02]  /*0920*/  HADD2.F32 R234, -RZ, R224.H0_H0 ;  /* 0x200000e0ffea7230 */ /* 0x000fe40000004100 */
[----:B--2---:R-:W-:Y:S01]  /*0930*/  HADD2.F32 R6, -RZ, R13.H0_H0 ;  /* 0x2000000dff067230 */ /* 0x004fe20000004100 */
[----:B------:R0:W-:Y:S01]  /*0940*/  STL [R1+0x30], R2 ;  /* 0x0000300201007387 */ /* 0x0001e20000100800 */
[----:B------:R-:W-:Y:S02]  /*0950*/  HADD2.F32 R228, -RZ, R227.H0_H0 ;  /* 0x200000e3ffe47230 */ /* 0x000fe40000004100 */
[----:B---3--:R-:W-:Y:S01]  /*0960*/  HADD2.F32 R3, -RZ, R13.H1_H1 ;  /* 0x3000000dff037230 */ /* 0x008fe20000004100 */
[----:B------:R2:W-:Y:S01]  /*0970*/  STL [R1+0x2c], R6 ;  /* 0x00002c0601007387 */ /* 0x0005e20000100800 */
[----:B------:R-:W-:-:S02]  /*0980*/  HADD2.F32 R226, -RZ, R216.H0_H0 ;  /* 0x200000d8ffe27230 */ /* 0x000fc40000004100 */
[--C-:B------:R-:W-:Y:S01]  /*0990*/  HADD2.F32 R222, -RZ, R218.reuse.H0_H0 ;  /* 0x200000daffde7230 */ /* 0x100fe20000004100 */
[----:B------:R3:W-:Y:S01]  /*09a0*/  STL [R1+0x28], R3 ;  /* 0x0000280301007387 */ /* 0x0007e20000100800 */
[----:B------:R-:W-:Y:S02]  /*09b0*/  HADD2.F32 R221, -RZ, R218.H1_H1 ;  /* 0x300000daffdd7230 */ /* 0x000fe40000004100 */
[--C-:B0-----:R-:W-:Y:S02]  /*09c0*/  HADD2.F32 R2, -RZ, R14.reuse.H0_H0 ;  /* 0x2000000eff027230 */ /* 0x101fe40000004100 */
[----:B------:R-:W-:Y:S02]  /*09d0*/  HADD2.F32 R220, -RZ, R219.H0_H0 ;  /* 0x200000dbffdc7230 */ /* 0x000fe40000004100 */
[----:B--2---:R-:W-:Y:S01]  /*09e0*/  HADD2.F32 R6, -RZ, R14.H1_H1 ;  /* 0x3000000eff067230 */ /* 0x004fe20000004100 */
[----:B------:R0:W-:Y:S01]  /*09f0*/  STL [R1+0x24], R2 ;  /* 0x0000240201007387 */ /* 0x0001e20000100800 */
[----:B------:R-:W-:-:S02]  /*0a00*/  HADD2.F32 R251, -RZ, R251.H1_H1 ;  /* 0x300000fbfffb7230 */ /* 0x000fc40000004100 */
[----:B---3--:R-:W-:Y:S01]  /*0a10*/  HADD2.F32 R3, -RZ, R15.H0_H0 ;  /* 0x2000000fff037230 */ /* 0x008fe20000004100 */
[----:B------:R2:W-:Y:S01]  /*0a20*/  STL [R1+0x20], R6 ;  /* 0x0000200601007387 */ /* 0x0005e20000100800 */
[----:B------:R-:W-:Y:S02]  /*0a30*/  HADD2.F32 R243, -RZ, R243.H1_H1 ;  /* 0x300000f3fff37230 */ /* 0x000fe40000004100 */
[----:B------:R-:W-:Y:S01]  /*0a40*/  HADD2.F32 R235, -RZ, R235.H1_H1 ;  /* 0x300000ebffeb7230 */ /* 0x000fe20000004100 */
[----:B------:R3:W-:Y:S01]  /*0a50*/  STL [R1+0x1c], R3 ;  /* 0x00001c0301007387 */ /* 0x0007e20000100800 */
[----:B------:R-:W-:Y:S02]  /*0a60*/  HADD2.F32 R227, -RZ, R227.H1_H1 ;  /* 0x300000e3ffe37230 */ /* 0x000fe40000004100 */
[----:B0-----:R-:W-:Y:S02]  /*0a70*/  HADD2.F32 R2, -RZ, R15.H1_H1 ;  /* 0x3000000fff027230 */ /* 0x001fe40000004100 */
[----:B------:R-:W-:-:S02]  /*0a80*/  HADD2.F32 R223, -RZ, R217.H1_H1 ;  /* 0x300000d9ffdf7230 */ /* 0x000fc40000004100 */
[--C-:B--2---:R-:W-:Y:S01]  /*0a90*/  HADD2.F32 R6, -RZ, R248.reuse.H0_H0 ;  /* 0x200000f8ff067230 */ /* 0x104fe20000004100 */
[----:B------:R0:W-:Y:S01]  /*0aa0*/  STL [R1+0x18], R2 ;  /* 0x0000180201007387 */ /* 0x0001e20000100800 */
[----:B------:R-:W-:Y:S02]  /*0ab0*/  HADD2.F32 R219, -RZ, R219.H1_H1 ;  /* 0x300000dbffdb7230 */ /* 0x000fe40000004100 */
[----:B---3--:R-:W-:Y:S01]  /*0ac0*/  HADD2.F32 R3, -RZ, R248.H1_H1 ;  /* 0x300000f8ff037230 */ /* 0x008fe20000004100 */
[----:B------:R2:W-:Y:S01]  /*0ad0*/  STL [R1+0x14], R6 ;  /* 0x0000140601007387 */ /* 0x0005e20000100800 */
[----:B------:R-:W-:Y:S02]  /*0ae0*/  HADD2.F32 R248, -RZ, R241.H0_H0 ;  /* 0x200000f1fff87230 */ /* 0x000fe40000004100 */
[----:B------:R-:W-:Y:S01]  /*0af0*/  HADD2.F32 R241, -RZ, R232.H1_H1 ;  /* 0x300000e8fff17230 */ /* 0x000fe20000004100 */
[----:B------:R3:W-:Y:S01]  /*0b00*/  STL [R1+0x10], R3 ;  /* 0x0000100301007387 */ /* 0x0007e20000100800 */
[----:B------:R-:W-:-:S02]  /*0b10*/  HADD2.F32 R232, -RZ, R225.H0_H0 ;  /* 0x200000e1ffe87230 */ /* 0x000fc40000004100 */
[--C-:B0-----:R-:W-:Y:S02]  /*0b20*/  HADD2.F32 R2, -RZ, R249.reuse.H0_H0 ;  /* 0x200000f9ff027230 */ /* 0x101fe40000004100 */
[----:B------:R-:W-:Y:S02]  /*0b30*/  HADD2.F32 R225, -RZ, R216.H1_H1 ;  /* 0x300000d8ffe17230 */ /* 0x000fe40000004100 */
[----:B--2---:R-:W-:Y:S01]  /*0b40*/  HADD2.F32 R6, -RZ, R249.H1_H1 ;  /* 0x300000f9ff067230 */ /* 0x004fe20000004100 */
[----:B------:R0:W-:Y:S01]  /*0b50*/  STL [R1+0xc], R2 ;  /* 0x00000c0201007387 */ /* 0x0001e20000100800 */
[----:B------:R-:W-:Y:S02]  /*0b60*/  HADD2.F32 R249, -RZ, R240.H1_H1 ;  /* 0x300000f0fff97230 */ /* 0x000fe40000004100 */
[----:B---3--:R-:W-:Y:S01]  /*0b70*/  HADD2.F32 R3, -RZ, R250.H0_H0 ;  /* 0x200000faff037230 */ /* 0x008fe20000004100 */
[----:B------:R2:W-:Y:S01]  /*0b80*/  STL [R1+0x8], R6 ;  /* 0x0000080601007387 */ /* 0x0005e20000100800 */
[----:B------:R-:W-:-:S02]  /*0b90*/  HADD2.F32 R218, -RZ, R8.H0_H0 ;  /* 0x20000008ffda7230 */ /* 0x000fc40000004100 */
[----:B------:R-:W-:Y:S01]  /*0ba0*/  HADD2.F32 R216, -RZ, R8.H1_H1 ;  /* 0x30000008ffd87230 */ /* 0x000fe20000004100 */
[----:B------:R2:W-:Y:S01]  /*0bb0*/  STL [R1+0x4], R3 ;  /* 0x0000040301007387 */ /* 0x0005e20000100800 */
[----:B------:R-:W-:Y:S02]  /*0bc0*/  HADD2.F32 R215, -RZ, R9.H0_H0 ;  /* 0x20000009ffd77230 */ /* 0x000fe40000004100 */
[----:B0-----:R-:W-:Y:S02]  /*0bd0*/  HADD2.F32 R2, -RZ, R250.H1_H1 ;  /* 0x300000faff027230 */ /* 0x001fe40000004100 */
[----:B------:R-:W-:Y:S02]  /*0be0*/  HADD2.F32 R250, -RZ, R240.H0_H0 ;  /* 0x200000f0fffa7230 */ /* 0x000fe40000004100 */
[----:B------:R-:W-:Y:S01]  /*0bf0*/  HADD2.F32 R240, -RZ, R233.H0_H0 ;  /* 0x200000e9fff07230 */ /* 0x000fe20000004100 */
[----:B------:R2:W-:Y:S01]  /*0c00*/  STL [R1], R2 ;  /* 0x0000000201007387 */ /* 0x0005e20000100800 */
[----:B------:R-:W-:-:S02]  /*0c10*/  HADD2.F32 R233, -RZ, R224.H1_H1 ;  /* 0x300000e0ffe97230 */ /* 0x000fc40000004100 */
[----:B------:R-:W-:Y:S02]  /*0c20*/  HADD2.F32 R224, -RZ, R217.H0_H0 ;  /* 0x200000d9ffe07230 */ /* 0x000fe40000004100 */
[----:B------:R-:W-:Y:S02]  /*0c30*/  HADD2.F32 R214, -RZ, R9.H1_H1 ;  /* 0x30000009ffd67230 */ /* 0x000fe40000004100 */
[--C-:B------:R-:W-:Y:S02]  /*0c40*/  HADD2.F32 R210, -RZ, R10.reuse.H0_H0 ;  /* 0x2000000affd27230 */ /* 0x100fe40000004100 */
[----:B------:R-:W-:Y:S02]  /*0c50*/  HADD2.F32 R209, -RZ, R10.H1_H1 ;  /* 0x3000000affd17230 */ /* 0x000fe40000004100 */
[--C-:B------:R-:W-:Y:S02]  /*0c60*/  HADD2.F32 R207, -RZ, R11.reuse.H0_H0 ;  /* 0x2000000bffcf7230 */ /* 0x100fe40000004100 */
[----:B-12---:R-:W-:-:S07]  /*0c70*/  HADD2.F32 R206, -RZ, R11.H1_H1 ;  /* 0x3000000bffce7230 */ /* 0x006fce0000004100 */
.L_x_1998:
[----:B0-----:R-:W0:Y:S08]  /*0c80*/  LDC.64 R2, c[0x0][0x288] ;  /* 0x0000a200ff027b82 */ /* 0x001e300000000a00 */
[----:B-12---:R-:W1:Y:S08]  /*0c90*/  LDC.64 R156, c[0x0][0x280] ;  /* 0x0000a000ff9c7b82 */ /* 0x006e700000000a00 */
[----:B---3--:R-:W2:Y:S01]  /*0ca0*/  LDC.64 R6, c[0x0][0x258] ;  /* 0x00009600ff067b82 */ /* 0x008ea20000000a00 */
        /* <DEDUP_REMOVED lines=26> */
.L_x_1871:
[----:B------:R-:W-:-:S07]  /*0e50*/  IADD3 R158, R7, 0x80, RZ ;  /* 0x00000080079e7810 */ /* 0x000fce0007ffe0ff */
.L_x_1870:
[----:B------:R-:W-:Y:S05]  /*0e60*/  BSYNC B1 ;  /* 0x0000000000017941 */ /* 0x000fea0003800000 */
.L_x_1869:
[----:B------:R-:W-:Y:S04]  /*0e70*/  BSSY B1, `(.L_x_1872) ;  /* 0x0000008000017945 */ /* 0x000fe80003800000 */
[----:B------:R-:W-:Y:S05]  /*0e80*/  @!P0 BRA `(.L_x_1873) ;  /* 0x0000000000188947 */ /* 0x000fea0003800000 */
[----:B------:R-:W-:-:S04]  /*0e90*/  ISETP.NE.U32.AND P3, PT, RZ, UR14, PT ;  /* 0x0000000eff007c0c */ /* 0x000fc8000bf65070 */
[----:B------:R-:W-:-:S13]  /*0ea0*/  ISETP.NE.AND.EX P3, PT, RZ, UR15, PT, P3 ;  /* 0x0000000fff007c0c */ /* 0x000fda000bf65330 */
[----:B------:R-:W-:Y:S05]  /*0eb0*/  @!P3 BRA `(.L_x_1874) ;  /* 0x000000000008b947 */ /* 0x000fea0003800000 */
[----:B------:R-:W-:-:S06]  /*0ec0*/  IMAD.WIDE.U32 R136, R158, 0x10, R162 ;  /* 0x000000109e887825 */ /* 0x000fcc00078e00a2 */
[----:B------:R-:W5:Y:S02]  /*0ed0*/  LDG.E.128 R136, desc[UR4][R136.64] ;  /* 0x0000000488887981 */ /* 0x000f64000c1e1d00 */
.L_x_1874:
[----:B------:R-:W-:-:S07]  /*0ee0*/  IADD3 R158, R158, 0x80, RZ ;  /* 0x000000809e9e7810 */ /* 0x000fce0007ffe0ff */
.L_x_1873:
[----:B------:R-:W-:Y:S05]  /*0ef0*/  BSYNC B1 ;  /* 0x0000000000017941 */ /* 0x000fea0003800000 */
.L_x_1872:
[----:B------:R-:W-:Y:S04]  /*0f00*/  BSSY B1, `(.L_x_1875) ;  /* 0x0000008000017945 */ /* 0x000fe80003800000 */
[----:B------:R-:W-:Y:S05]  /*0f10*/  @!P1 BRA `(.L_x_1876) ;  /* 0x0000000000189947 */ /* 0x000fea0003800000 */
[----:B------:R-:W-:-:S04]  /*0f20*/  ISETP.NE.U32.AND P3, PT, RZ, UR14, PT ;  /* 0x0000000eff007c0c */ /* 0x000fc8000bf65070 */
[----:B------:R-:W-:-:S13]  /*0f30*/  ISETP.NE.AND.EX P3, PT, RZ, UR15, PT, P3 ;  /* 0x0000000fff007c0c */ /* 0x000fda000bf65330 */
[----:B------:R-:W-:Y:S05]  /*0f40*/  @!P3 BRA `(.L_x_1877) ;  /* 0x000000000008b947 */ /* 0x000fea0003800000 */
[----:B------:R-:W-:-:S06]  /*0f50*/  IMAD.WIDE.U32 R140, R158, 0x10, R162 ;  /* 0x000000109e8c7825 */ /* 0x000fcc00078e00a2 */
[----:B------:R-:W5:Y:S02]  /*0f60*/  LDG.E.128 R140, desc[UR4][R140.64] ;  /* 0x000000048c8c7981 */ /* 0x000f64000c1e1d00 */
.L_x_1877:
[----:B------:R-:W-:-:S07]  /*0f70*/  IADD3 R158, R158, 0x80, RZ ;  /* 0x000000809e9e7810 */ /* 0x000fce0007ffe0ff */
.L_x_1876:
[----:B------:R-:W-:Y:S05]  /*0f80*/  BSYNC B1 ;  /* 0x0000000000017941 */ /* 0x000fea0003800000 */
.L_x_1875:
[----:B------:R-:W-:Y:S02]  /*0f90*/  LOP3.LUT P3, RZ, R4, 0x8, RZ, 0xc0, !PT ;  /* 0x0000000804ff7812 */ /* 0x000fe4000786c0ff */
[----:B------:R-:W-:-:S11]  /*0fa0*/  CS2R R212, SRZ ;  /* 0x0000000000d47805 */ /* 0x000fd6000001ff00 */
[----:B------:R-:W-:Y:S05]  /*0fb0*/  @P3 BRA `(.L_x_1878) ;  /* 0x0000001800003947 */ /* 0x000fea0003800000 */
[----:B------:R-:W-:-:S06]  /*0fc0*/  IMAD.WIDE.U32 R32, R158, 0x10, R162 ;  /* 0x000000109e207825 */ /* 0x000fcc00078e00a2 */
[----:B------:R-:W5:Y:S01]  /*0fd0*/  LDG.E.128 R32, desc[UR4][R32.64] ;  /* 0x0000000420207981 */ /* 0x000f62000c1e1d00 */
[----:B------:R-:W-:Y:S05]  /*0fe0*/  BRA `(.L_x_1878) ;  /* 0x0000001400f47947 */ /* 0x000fea0003800000 */
.L_x_1868:
[----:B------:R-:W0:Y:S01]  /*0ff0*/  LDC.64 R158, c[0x0][0x250] ;  /* 0x00009400ff9e7b82 */ /* 0x000e220000000a00 */
[----:B------:R-:W-:Y:S01]  /*1000*/  LOP3.LUT P4, RZ, R4, 0x1, RZ, 0xc0, !PT ;  /* 0x0000000104ff7812 */ /* 0x000fe2000788c0ff */
[----:B0-----:R-:W-:-:S06]  /*1010*/  IMAD.WIDE R158, R5, 0x4, R158 ;  /* 0x00000004059e7825 */ /* 0x001fcc00078e029e */
[----:B------:R0:W2:Y:S01]  /*1020*/  LDG.E R158, desc[UR4][R158.64] ;  /* 0x000000049e9e7981 */ /* 0x0000a2000c1e1900 */
[----:B------:R-:W-:Y:S01]  /*1030*/  ISETP.NE.AND P3, PT, R203, RZ, PT ;  /* 0x000000ffcb00720c */ /* 0x000fe20003f65270 */
[----:B------:R-:W-:Y:S01]  /*1040*/  BSSY B1, `(.L_x_1879) ;  /* 0x0000065000017945 */ /* 0x000fe20003800000 */
[----:B------:R-:W-:Y:S02]  /*1050*/  CS2R R212, SRZ ;  /* 0x0000000000d47805 */ /* 0x000fe4000001ff00 */
[----:B------:R-:W-:Y:S02]  /*1060*/  MOV R217, R7 ;  /* 0x0000000700d97202 */ /* 0x000fe40000000f00 */
[----:B0-----:R-:W-:-:S05]  /*1070*/  IADD3 R159, R160, -0x1, RZ ;  /* 0xffffffffa09f7810 */ /* 0x001fca0007ffe0ff */
        /* <DEDUP_REMOVED lines=19> */
[----:B--2---:R-:W-:-:S05]  /*11b0*/  HADD2.F32 R158, -RZ, R8.H1_H1 ;  /* 0x30000008ff9e7230 */ /* 0x004fca0000004100 */
[----:B------:R-:W-:-:S04]  /*11c0*/  FADD.FTZ R158, -R208, R158 ;  /* 0x0000009ed09e7221 */ /* 0x000fc80000010100 */
[----:B-----5:R-:W-:Y:S02]  /*11d0*/  FMUL.FTZ R201, R6, R158 ;  /* 0x0000009e06c97220 */ /* 0x020fe40000410000 */
[----:B------:R-:W2:Y:S01]  /*11e0*/  LDL R158, [R1+0x44] ;  /* 0x00004400019e7983 */ /* 0x000ea20000100800 */
[----:B------:R-:W-:Y:S02]  /*11f0*/  HADD2.F32 R160, -RZ, R10.H1_H1 ;  /* 0x3000000affa07230 */ /* 0x000fe40000004100 */
[----:B------:R-:W-:Y:S02]  /*1200*/  HADD2.F32 R0, -RZ, R8.H0_H0 ;  /* 0x20000008ff007230 */ /* 0x000fe40000004100 */
[--C-:B---3--:R-:W-:Y:S02]  /*1210*/  HADD2.F32 R8, -RZ, R12.reuse.H0_H0 ;  /* 0x2000000cff087230 */ /* 0x108fe40000004100 */
[----:B------:R-:W-:Y:S02]  /*1220*/  HADD2.F32 R200, -RZ, R12.H1_H1 ;  /* 0x3000000cffc87230 */ /* 0x000fe40000004100 */
[----:B------:R-:W-:Y:S01]  /*1230*/  FADD.FTZ R12, -R208, R160 ;  /* 0x000000a0d00c7221 */ /* 0x000fe20000010100 */
[--C-:B------:R-:W-:Y:S01]  /*1240*/  HADD2.F32 R16, -RZ, R15.reuse.H0_H0 ;  /* 0x2000000fff107230 */ /* 0x100fe20000004100 */
[----:B------:R-:W3:Y:S01]  /*1250*/  LDL R160, [R1+0x40] ;  /* 0x0000400001a07983 */ /* 0x000ee20000100800 */
[----:B------:R-:W-:-:S02]  /*1260*/  HADD2.F32 R17, -RZ, R15.H1_H1 ;  /* 0x3000000fff117230 */ /* 0x000fc40000004100 */
[----:B------:R-:W-:Y:S01]  /*1270*/  HADD2.F32 R159, -RZ, R11.H0_H0 ;  /* 0x2000000bff9f7230 */ /* 0x000fe20000004100 */
[----:B------:R-:W3:Y:S01]  /*1280*/  LDL R15, [R1+0x3c] ;  /* 0x00003c00010f7983 */ /* 0x000ee20000100800 */
[--C-:B0-----:R-:W-:Y:S02]  /*1290*/  HADD2.F32 R157, -RZ, R9.reuse.H0_H0 ;  /* 0x20000009ff9d7230 */ /* 0x101fe40000004100 */
[----:B------:R-:W-:Y:S02]  /*12a0*/  HADD2.F32 R161, -RZ, R9.H1_H1 ;  /* 0x30000009ffa17230 */ /* 0x000fe40000004100 */
[----:B------:R-:W-:Y:S02]  /*12b0*/  HADD2.F32 R9, -RZ, R10.H0_H0 ;  /* 0x2000000aff097230 */ /* 0x000fe40000004100 */
[----:B------:R-:W-:Y:S02]  /*12c0*/  HADD2.F32 R156, -RZ, R11.H1_H1 ;  /* 0x3000000bff9c7230 */ /* 0x000fe40000004100 */
[----:B------:R-:W-:-:S02]  /*12d0*/  HADD2.F32 R198, -RZ, R13.H0_H0 ;  /* 0x2000000dffc67230 */ /* 0x000fc40000004100 */
[----:B------:R-:W-:Y:S02]  /*12e0*/  HADD2.F32 R10, -RZ, R13.H1_H1 ;  /* 0x3000000dff0a7230 */ /* 0x000fe40000004100 */
[--C-:B------:R-:W-:Y:S02]  /*12f0*/  HADD2.F32 R11, -RZ, R14.reuse.H0_H0 ;  /* 0x2000000eff0b7230 */ /* 0x100fe40000004100 */
[----:B------:R-:W-:Y:S02]  /*1300*/  HADD2.F32 R13, -RZ, R14.H1_H1 ;  /* 0x3000000eff0d7230 */ /* 0x000fe40000004100 */
[C---:B------:R-:W-:Y:S02]  /*1310*/  FADD.FTZ R14, -R208.reuse, R159 ;  /* 0x0000009fd00e7221 */ /* 0x040fe40000010100 */
[----:B------:R-:W3:Y:S01]  /*1320*/  LDL R159, [R1+0x38] ;  /* 0x00003800019f7983 */ /* 0x000ee20000100800 */
[C---:B------:R-:W-:Y:S01]  /*1330*/  FADD.FTZ R0, -R208.reuse, R0 ;  /* 0x00000000d0007221 */ /* 0x040fe20000010100 */
[----:B------:R-:W-:-:S03]  /*1340*/  FADD.FTZ R9, -R208, R9 ;  /* 0x00000009d0097221 */ /* 0x000fc60000010100 */
[C---:B------:R-:W-:Y:S01]  /*1350*/  FMUL.FTZ R0, R6.reuse, R0 ;  /* 0x0000000006007220 */ /* 0x040fe20000410000 */
[----:B------:R-:W-:Y:S01]  /*1360*/  FMUL.FTZ R9, R6, R9 ;  /* 0x0000000906097220 */ /* 0x000fe20000410000 */
[----:B------:R-:W-:Y:S01]  /*1370*/  FADD.FTZ R157, -R208, R157 ;  /* 0x0000009dd09d7221 */ /* 0x000fe20000010100 */
[----:B------:R-:W-:Y:S01]  /*1380*/  FADD.FTZ R72, R72, R8 ;  /* 0x0000000848487221 */ /* 0x000fe20000010000 */
[-C--:B------:R-:W-:Y:S01]  /*1390*/  FFMA.FTZ R36, R0, R8.reuse, R36 ;  /* 0x0000000800247223 */ /* 0x080fe20000010024 */
[----:B------:R-:W-:Y:S01]  /*13a0*/  FMUL.FTZ R8, R199, R8 ;  /* 0x00000008c7087220 */ /* 0x000fe20000410000 */
[----:B------:R-:W-:Y:S01]  /*13b0*/  FADD.FTZ R76, R76, R11 ;  /* 0x0000000b4c4c7221 */ /* 0x000fe20000010000 */
[----:B------:R-:W-:Y:S01]  /*13c0*/  FFMA.FTZ R40, R9, R11, R40 ;  /* 0x0000000b09287223 */ /* 0x000fe20000010028 */
[----:B------:R-:W-:Y:S01]  /*13d0*/  FADD.FTZ R161, -R208, R161 ;  /* 0x000000a1d0a17221 */ /* 0x000fe20000010100 */
[----:B------:R-:W-:Y:S01]  /*13e0*/  FADD.FTZ R73, R73, R200 ;  /* 0x000000c849497221 */ /* 0x000fe20000010000 */
[----:B------:R-:W-:Y:S01]  /*13f0*/  FMUL.FTZ R199, R6, R157 ;  /* 0x0000009d06c77220 */ /* 0x000fe20000410000 */
[-C--:B------:R-:W-:Y:S01]  /*1400*/  FFMA.FTZ R37, R201, R200.reuse, R37 ;  /* 0x000000c8c9257223 */ /* 0x080fe20000010025 */
[----:B------:R-:W-:Y:S01]  /*1410*/  FMUL.FTZ R200, R197, R200 ;  /* 0x000000c8c5c87220 */ /* 0x000fe20000410000 */
[----:B------:R-:W-:Y:S01]  /*1420*/  FFMA.FTZ R157, R0, R8, RZ ;  /* 0x00000008009d7223 */ /* 0x000fe200000100ff */
[----:B------:R-:W-:Y:S01]  /*1430*/  FADD.FTZ R74, R74, R198 ;  /* 0x000000c64a4a7221 */ /* 0x000fe20000010000 */
[C---:B------:R-:W-:Y:S01]  /*1440*/  FMUL.FTZ R197, R6.reuse, R161 ;  /* 0x000000a106c57220 */ /* 0x040fe20000410000 */
[-C--:B------:R-:W-:Y:S01]  /*1450*/  FFMA.FTZ R38, R199, R198.reuse, R38 ;  /* 0x000000c6c7267223 */ /* 0x080fe20000010026 */
[----:B----4-:R-:W-:Y:S01]  /*1460*/  FMUL.FTZ R198, R213, R198 ;  /* 0x000000c6d5c67220 */ /* 0x010fe20000410000 */
[----:B------:R-:W-:Y:S01]  /*1470*/  FFMA.FTZ R157, R201, R200, R157 ;  /* 0x000000c8c99d7223 */ /* 0x000fe2000001009d */
[----:B------:R-:W-:Y:S01]  /*1480*/  FADD.FTZ R75, R75, R10 ;  /* 0x0000000a4b4b7221 */ /* 0x000fe20000010000 */
[-C--:B------:R-:W-:Y:S01]  /*1490*/  FFMA.FTZ R39, R197, R10.reuse, R39 ;  /* 0x0000000ac5277223 */ /* 0x080fe20000010027 */
[----:B------:R-:W-:Y:S01]  /*14a0*/  FMUL.FTZ R10, R217, R10 ;  /* 0x0000000ad90a7220 */ /* 0x000fe20000410000 */
[----:B------:R-:W-:Y:S01]  /*14b0*/  FFMA.FTZ R157, R199, R198, R157 ;  /* 0x000000c6c79d7223 */ /* 0x000fe2000001009d */
[C---:B------:R-:W-:Y:S01]  /*14c0*/  FMUL.FTZ R12, R6.reuse, R12 ;  /* 0x0000000c060c7220 */ /* 0x040fe20000410000 */
[----:B------:R-:W-:-:S02]  /*14d0*/  FMUL.FTZ R14, R6, R14 ;  /* 0x0000000e060e7220 */ /* 0x000fc40000410000 */
[----:B------:R-:W-:Y:S01]  /*14e0*/  FFMA.FTZ R157, R197, R10, R157 ;  /* 0x0000000ac59d7223 */ /* 0x000fe2000001009d */
[----:B------:R-:W-:Y:S01]  /*14f0*/  FADD.FTZ R156, -R208, R156 ;  /* 0x0000009cd09c7221 */ /* 0x000fe20000010100 */
[----:B------:R-:W-:Y:S01]  /*1500*/  FADD.FTZ R77, R77, R13 ;  /* 0x0000000d4d4d7221 */ /* 0x000fe20000010000 */
[----:B------:R-:W-:Y:S01]  /*1510*/  FFMA.FTZ R41, R12, R13, R41 ;  /* 0x0000000d0c297223 */ /* 0x000fe20000010029 */
[----:B------:R-:W-:Y:S01]  /*1520*/  FADD.FTZ R78, R78, R16 ;  /* 0x000000104e4e7221 */ /* 0x000fe20000010000 */
[----:B------:R-:W-:Y:S01]  /*1530*/  FFMA.FTZ R42, R14, R16, R42 ;  /* 0x000000100e2a7223 */ /* 0x000fe2000001002a */
[----:B------:R-:W-:Y:S01]  /*1540*/  FADD.FTZ R79, R79, R17 ;  /* 0x000000114f4f7221 */ /* 0x000fe20000010000 */
[----:B------:R-:W-:Y:S02]  /*1550*/  IADD3 R211, R211, 0x80, RZ ;  /* 0x00000080d3d37810 */ /* 0x000fe40007ffe0ff */
[----:B------:R-:W-:Y:S01]  /*1560*/  IADD3 R217, R7, 0x80, RZ ;  /* 0x0000008007d97810 */ /* 0x000fe20007ffe0ff */
[----:B--2---:R-:W-:Y:S01]  /*1570*/  FMUL.FTZ R11, R158, R11 ;  /* 0x0000000b9e0b7220 */ /* 0x004fe20000410000 */
[----:B------:R-:W-:-:S04]  /*1580*/  FADD.FTZ R158, RZ, R8 ;  /* 0x00000008ff9e7221 */ /* 0x000fc80000010000 */
[----:B------:R-:W-:-:S04]  /*1590*/  FADD.FTZ R158, R158, R200 ;  /* 0x000000c89e9e7221 */ /* 0x000fc80000010000 */
[----:B------:R-:W-:-:S04]  /*15a0*/  FADD.FTZ R158, R158, R198 ;  /* 0x000000c69e9e7221 */ /* 0x000fc80000010000 */
[----:B------:R-:W-:Y:S01]  /*15b0*/  FADD.FTZ R158, R158, R10 ;  /* 0x0000000a9e9e7221 */ /* 0x000fe20000010000 */
[----:B---3--:R-:W-:Y:S01]  /*15c0*/  FMUL.FTZ R13, R160, R13 ;  /* 0x0000000da00d7220 */ /* 0x008fe20000410000 */
[----:B------:R-:W-:Y:S02]  /*15d0*/  FFMA.FTZ R157, R9, R11, R157 ;  /* 0x0000000b099d7223 */ /* 0x000fe4000001009d */
[----:B------:R-:W-:Y:S01]  /*15e0*/  FADD.FTZ R158, R158, R11 ;  /* 0x0000000b9e9e7221 */ /* 0x000fe20000010000 */
[----:B------:R-:W-:Y:S01]  /*15f0*/  FMUL.FTZ R15, R15, R16 ;  /* 0x000000100f0f7220 */ /* 0x000fe20000410000 */
[----:B------:R-:W-:Y:S01]  /*1600*/  FMUL.FTZ R16, R6, R156 ;  /* 0x0000009c06107220 */ /* 0x000fe20000410000 */
[----:B------:R-:W-:Y:S01]  /*1610*/  FFMA.FTZ R157, R12, R13, R157 ;  /* 0x0000000d0c9d7223 */ /* 0x000fe2000001009d */
[----:B------:R-:W-:Y:S02]  /*1620*/  FADD.FTZ R158, R158, R13 ;  /* 0x0000000d9e9e7221 */ /* 0x000fe40000010000 */
[----:B------:R-:W-:Y:S01]  /*1630*/  FFMA.FTZ R43, R16, R17, R43 ;  /* 0x00000011102b7223 */ /* 0x000fe2000001002b */
[----:B------:R-:W-:Y:S01]  /*1640*/  FFMA.FTZ R157, R14, R15, R157 ;  /* 0x0000000f0e9d7223 */ /* 0x000fe2000001009d */
[----:B------:R-:W-:Y:S01]  /*1650*/  FADD.FTZ R158, R158, R15 ;  /* 0x0000000f9e9e7221 */ /* 0x000fe20000010000 */
[----:B------:R-:W-:-:S04]  /*1660*/  FMUL.FTZ R17, R159, R17 ;  /* 0x000000119f117220 */ /* 0x000fc80000410000 */
[----:B------:R-:W-:Y:S01]  /*1670*/  FADD.FTZ R212, R158, R17 ;  /* 0x000000119ed47221 */ /* 0x000fe20000010000 */
[----:B------:R-:W-:-:S07]  /*1680*/  FFMA.FTZ R213, R16, R17, R157 ;  /* 0x0000001110d57223 */ /* 0x000fce000001009d */
.L_x_1880:
[----:B------:R-:W-:Y:S05]  /*1690*/  BSYNC B1 ;  /* 0x0000000000017941 */ /* 0x000fea0003800000 */
.L_x_1879:
[----:B------:R-:W-:Y:S04]  /*16a0*/  BSSY B1, `(.L_x_1881) ;  /* 0x000005e000017945 */ /* 0x000fe80003800000 */
[----:B------:R-:W-:Y:S05]  /*16b0*/  @!P0 BRA `(.L_x_1882) ;  /* 0x0000000400708947 */ /* 0x000fea0003800000 */
[----:B------:R-:W0:Y:S01]  /*16c0*/  LDC.64 R20, c[0x0][0x238] ;  /* 0x00008e00ff147b82 */ /* 0x000e220000000a00 */
[----:B------:R-:W2:Y:S07]  /*16d0*/  LDL R160, [R1+0x30] ;  /* 0x0000300001a07983 */ /* 0x000eae0000100800 */
[----:B------:R-:W1:Y:S01]  /*16e0*/  LDC.64 R24, c[0x0][0x2b8] ;  /* 0x0000ae00ff187b82 */ /* 0x000e620000000a00 */
[----:B------:R-:W-:Y:S01]  /*16f0*/  ISETP.NE.U32.AND P3, PT, RZ, UR14, PT ;  /* 0x0000000eff007c0c */ /* 0x000fe2000bf65070 */
[----:B------:R-:W3:Y:S01]  /*1700*/  LDL R161, [R1+0x28] ;  /* 0x0000280001a17983 */ /* 0x000ee20000100800 */
[----:B0-----:R-:W-:-:S06]  /*1710*/  IMAD.WIDE.U32 R20, R217, 0x10, R20 ;  /* 0x00000010d9147825 */ /* 0x001fcc00078e0014 */
[----:B------:R-:W4:Y:S01]  /*1720*/  LDG.E.128 R20, desc[UR4][R20.64] ;  /* 0x0000000414147981 */ /* 0x000f22000c1e1d00 */
[----:B-1----:R-:W-:-:S06]  /*1730*/  IMAD.WIDE.U32 R24, R211, 0x10, R24 ;  /* 0x00000010d3187825 */ /* 0x002fcc00078e0018 */
[----:B------:R-:W2:Y:S01]  /*1740*/  LDG.E.128 R24, desc[UR4][R24.64] ;  /* 0x0000000418187981 */ /* 0x000ea2000c1e1d00 */
[----:B------:R-:W-:-:S13]  /*1750*/  ISETP.NE.AND.EX P3, PT, RZ, UR15, PT, P3 ;  /* 0x0000000fff007c0c */ /* 0x000fda000bf65330 */
[----:B------:R-:W-:Y:S02]  /*1760*/  @P3 IMAD.WIDE.U32 R18, R217, 0x10, R162 ;  /* 0x00000010d9123825 */ /* 0x000fe400078e00a2 */
[----:B------:R-:W3:Y:S04]  /*1770*/  LDL R163, [R1+0x34] ;  /* 0x0000340001a37983 */ /* 0x000ee80000100800 */
[----:B------:R0:W5:Y:S04]  /*1780*/  @P3 LDG.E.128 R136, desc[UR4][R18.64] ;  /* 0x0000000412883981 */ /* 0x000168000c1e1d00 */
[----:B------:R-:W3:Y:S01]  /*1790*/  LDL R162, [R1+0x2c] ;  /* 0x00002c0001a27983 */ /* 0x000ee20000100800 */
[----:B----4-:R-:W-:-:S02]  /*17a0*/  HADD2.F32 R30, -RZ, R20.H1_H1 ;  /* 0x30000014ff1e7230 */ /* 0x010fc40000004100 */
[----:B0-----:R-:W-:Y:S02]  /*17b0*/  HADD2.F32 R19, -RZ, R21.H0_H0 ;  /* 0x20000015ff137230 */ /* 0x001fe40000004100 */
[--C-:B--2---:R-:W-:Y:S02]  /*17c0*/  HADD2.F32 R31, -RZ, R27.reuse.H0_H0 ;  /* 0x2000001bff1f7230 */ /* 0x104fe40000004100 */
[----:B------:R-:W-:Y:S02]  /*17d0*/  HADD2.F32 R165, -RZ, R27.H1_H1 ;  /* 0x3000001bffa57230 */ /* 0x000fe40000004100 */
[C---:B------:R-:W-:Y:S01]  /*17e0*/  FADD.FTZ R27, -R208.reuse, R30 ;  /* 0x0000001ed01b7221 */ /* 0x040fe20000010100 */
[--C-:B------:R-:W-:Y:S02]  /*17f0*/  HADD2.F32 R28, -RZ, R26.reuse.H0_H0 ;  /* 0x2000001aff1c7230 */ /* 0x100fe40000004100 */
[----:B------:R-:W-:Y:S02]  /*1800*/  HADD2.F32 R29, -RZ, R26.H1_H1 ;  /* 0x3000001aff1d7230 */ /* 0x000fe40000004100 */
[----:B------:R-:W-:Y:S01]  /*1810*/  FADD.FTZ R26, -R208, R19 ;  /* 0x00000013d01a7221 */ /* 0x000fe20000010100 */
[----:B------:R-:W-:-:S02]  /*1820*/  HADD2.F32 R158, -RZ, R22.H0_H0 ;  /* 0x20000016ff9e7230 */ /* 0x000fc40000004100 */
[----:B-----5:R-:W-:Y:S01]  /*1830*/  FMUL.FTZ R19, R6, R27 ;  /* 0x0000001b06137220 */ /* 0x020fe20000410000 */
[----:B------:R-:W-:Y:S01]  /*1840*/  HADD2.F32 R157, -RZ, R22.H1_H1 ;  /* 0x30000016ff9d7230 */ /* 0x000fe20000004100 */
[----:B------:R-:W2:Y:S01]  /*1850*/  LDL R27, [R1+0x24] ;  /* 0x00002400011b7983 */ /* 0x000ea20000100800 */
[----:B------:R-:W-:Y:S02]  /*1860*/  HADD2.F32 R22, -RZ, R24.H1_H1 ;  /* 0x30000018ff167230 */ /* 0x000fe40000004100 */
[----:B------:R-:W-:-:S03]  /*1870*/  HADD2.F32 R159, -RZ, R21.H1_H1 ;  /* 0x30000015ff9f7230 */ /* 0x000fc60000004100 */
[----:B------:R-:W-:Y:S01]  /*1880*/  FADD.FTZ R81, R81, R22 ;  /* 0x0000001651517221 */ /* 0x000fe20000010000 */
[-C--:B------:R-:W-:Y:S01]  /*1890*/  FFMA.FTZ R45, R19, R22.reuse, R45 ;  /* 0x00000016132d7223 */ /* 0x080fe2000001002d */
[----:B------:R-:W-:Y:S02]  /*18a0*/  FMUL.FTZ R22, R160, R22 ;  /* 0x00000016a0167220 */ /* 0x000fe40000410000 */
[----:B------:R-:W4:Y:S01]  /*18b0*/  LDL R160, [R1+0x20] ;  /* 0x0000200001a07983 */ /* 0x000f220000100800 */
[--C-:B------:R-:W-:Y:S02]  /*18c0*/  HADD2.F32 R21, -RZ, R23.reuse.H0_H0 ;  /* 0x20000017ff157230 */ /* 0x100fe40000004100 */
[----:B------:R-:W-:Y:S02]  /*18d0*/  HADD2.F32 R164, -RZ, R23.H1_H1 ;  /* 0x30000017ffa47230 */ /* 0x000fe40000004100 */
[----:B------:R-:W-:Y:S01]  /*18e0*/  FADD.FTZ R23, -R208, R159 ;  /* 0x0000009fd0177221 */ /* 0x000fe20000010100 */
[----:B------:R-:W-:Y:S01]  /*18f0*/  HADD2.F32 R18, -RZ, R20.H0_H0 ;  /* 0x20000014ff127230 */ /* 0x000fe20000004100 */
[----:B------:R-:W4:Y:S01]  /*1900*/  LDL R159, [R1+0x1c] ;  /* 0x00001c00019f7983 */ /* 0x000f220000100800 */
[----:B------:R-:W-:-:S02]  /*1910*/  HADD2.F32 R20, -RZ, R24.H0_H0 ;  /* 0x20000018ff147230 */ /* 0x000fc40000004100 */
[--C-:B------:R-:W-:Y:S02]  /*1920*/  HADD2.F32 R24, -RZ, R25.reuse.H0_H0 ;  /* 0x20000019ff187230 */ /* 0x100fe40000004100 */
[----:B------:R-:W-:Y:S02]  /*1930*/  HADD2.F32 R156, -RZ, R25.H1_H1 ;  /* 0x30000019ff9c7230 */ /* 0x000fe40000004100 */
[C---:B------:R-:W-:Y:S02]  /*1940*/  FADD.FTZ R25, -R208.reuse, R158 ;  /* 0x0000009ed0197221 */ /* 0x040fe40000010100 */
[----:B------:R-:W4:Y:S01]  /*1950*/  LDL R158, [R1+0x18] ;  /* 0x00001800019e7983 */ /* 0x000f220000100800 */
[----:B------:R-:W-:-:S04]  /*1960*/  FADD.FTZ R18, -R208, R18 ;  /* 0x00000012d0127221 */ /* 0x000fc80000010100 */
[----:B------:R-:W-:Y:S01]  /*1970*/  FMUL.FTZ R18, R6, R18 ;  /* 0x0000001206127220 */ /* 0x000fe20000410000 */
[----:B------:R-:W-:-:S03]  /*1980*/  FADD.FTZ R80, R80, R20 ;  /* 0x0000001450507221 */ /* 0x000fc60000010000 */
[-C--:B------:R-:W-:Y:S01]  /*1990*/  FFMA.FTZ R44, R18, R20.reuse, R44 ;  /* 0x00000014122c7223 */ /* 0x080fe2000001002c */
[----:B---3--:R-:W-:Y:S01]  /*19a0*/  FMUL.FTZ R20, R163, R20 ;  /* 0x00000014a3147220 */ /* 0x008fe20000410000 */
[----:B------:R-:W-:Y:S01]  /*19b0*/  FADD.FTZ R30, -R208, R21 ;  /* 0x00000015d01e7221 */ /* 0x000fe20000010100 */
[----:B------:R-:W-:Y:S02]  /*19c0*/  FMUL.FTZ R21, R6, R26 ;  /* 0x0000001a06157220 */ /* 0x000fe40000410000 */
        /* <DEDUP_REMOVED lines=17> */
[----:B------:R-:W-:Y:S01]  /*1ae0*/  FADD.FTZ R164, -R208, R164 ;  /* 0x000000a4d0a47221 */ /* 0x000fe20000010100 */
[----:B------:R-:W-:Y:S01]  /*1af0*/  FADD.FTZ R85, R85, R29 ;  /* 0x0000001d55557221 */ /* 0x000fe20000010000 */
[----:B------:R-:W-:Y:S01]  /*1b00*/  FMUL.FTZ R30, R6, R30 ;  /* 0x0000001e061e7220 */ /* 0x000fe20000410000 */
[----:B------:R-:W-:Y:S01]  /*1b10*/  FADD.FTZ R86, R86, R31 ;  /* 0x0000001f56567221 */ /* 0x000fe20000010000 */
[----:B------:R-:W-:-:S02]  /*1b20*/  FMUL.FTZ R164, R6, R164 ;  /* 0x000000a406a47220 */ /* 0x000fc40000410000 */
[----:B------:R-:W-:Y:S01]  /*1b30*/  FFMA.FTZ R50, R30, R31, R50 ;  /* 0x0000001f1e327223 */ /* 0x000fe20000010032 */
[----:B------:R-:W-:Y:S01]  /*1b40*/  FADD.FTZ R87, R87, R165 ;  /* 0x000000a557577221 */ /* 0x000fe20000010000 */
[----:B------:R-:W-:Y:S01]  /*1b50*/  FFMA.FTZ R51, R164, R165, R51 ;  /* 0x000000a5a4337223 */ /* 0x000fe20000010033 */
[----:B------:R-:W-:Y:S01]  /*1b60*/  FADD.FTZ R83, R83, R156 ;  /* 0x0000009c53537221 */ /* 0x000fe20000010000 */
[----:B------:R-:W-:Y:S01]  /*1b70*/  FFMA.FTZ R47, R23, R156, R47 ;  /* 0x0000009c172f7223 */ /* 0x000fe2000001002f */
[----:B------:R-:W-:Y:S02]  /*1b80*/  IADD3 R211, R211, 0x80, RZ ;  /* 0x00000080d3d37810 */ /* 0x000fe40007ffe0ff */
[----:B------:R-:W-:Y:S01]  /*1b90*/  IADD3 R217, R217, 0x80, RZ ;  /* 0x00000080d9d97810 */ /* 0x000fe20007ffe0ff */
[----:B--2---:R-:W-:Y:S01]  /*1ba0*/  FMUL.FTZ R27, R27, R28 ;  /* 0x0000001c1b1b7220 */ /* 0x004fe20000410000 */
[----:B------:R-:W-:-:S03]  /*1bb0*/  FMUL.FTZ R28, R6, R157 ;  /* 0x0000009d061c7220 */ /* 0x000fc60000410000 */
[----:B------:R-:W-:Y:S01]  /*1bc0*/  FADD.FTZ R212, R212, R27 ;  /* 0x0000001bd4d47221 */ /* 0x000fe20000010000 */
[----:B------:R-:W-:Y:S01]  /*1bd0*/  FFMA.FTZ R49, R28, R29, R49 ;  /* 0x0000001d1c317223 */ /* 0x000fe20000010031 */
[----:B------:R-:W-:Y:S01]  /*1be0*/  FFMA.FTZ R213, R25, R27, R213 ;  /* 0x0000001b19d57223 */ /* 0x000fe200000100d5 */
[----:B----4-:R-:W-:-:S04]  /*1bf0*/  FMUL.FTZ R29, R160, R29 ;  /* 0x0000001da01d7220 */ /* 0x010fc80000410000 */
[----:B------:R-:W-:Y:S01]  /*1c00*/  FADD.FTZ R212, R212, R29 ;  /* 0x0000001dd4d47221 */ /* 0x000fe20000010000 */
[----:B------:R-:W-:Y:S01]  /*1c10*/  FFMA.FTZ R213, R28, R29, R213 ;  /* 0x0000001d1cd57223 */ /* 0x000fe200000100d5 */
[----:B------:R-:W-:-:S04]  /*1c20*/  FMUL.FTZ R31, R159, R31 ;  /* 0x0000001f9f1f7220 */ /* 0x000fc80000410000 */
[----:B------:R-:W-:Y:S01]  /*1c30*/  FADD.FTZ R212, R212, R31 ;  /* 0x0000001fd4d47221 */ /* 0x000fe20000010000 */
[----:B------:R-:W-:Y:S01]  /*1c40*/  FFMA.FTZ R213, R30, R31, R213 ;  /* 0x0000001f1ed57223 */ /* 0x000fe200000100d5 */
[----:B------:R-:W-:-:S04]  /*1c50*/  FMUL.FTZ R165, R158, R165 ;  /* 0x000000a59ea57220 */ /* 0x000fc80000410000 */
[----:B------:R-:W-:Y:S01]  /*1c60*/  FADD.FTZ R212, R212, R165 ;  /* 0x000000a5d4d47221 */ /* 0x000fe20000010000 */
[----:B------:R-:W-:-:S07]  /*1c70*/  FFMA.FTZ R213, R164, R165, R213 ;  /* 0x000000a5a4d57223 */ /* 0x000fce00000100d5 */
.L_x_1882:
[----:B------:R-:W-:Y:S05]  /*1c80*/  BSYNC B1 ;  /* 0x0000000000017941 */ /* 0x000fea0003800000 */
.L_x_1881:
[----:B------:R-:W-:Y:S04]  /*1c90*/  BSSY B1, `(.L_x_1883) ;  /* 0x000005d000017945 */ /* 0x000fe80003800000 */
        /* <DEDUP_REMOVED lines=9> */
[----:B0-----:R-:W-:-:S06]  /*1d30*/  IMAD.WIDE.U32 R156, R217, 0x10, R156 ;  /* 0x00000010d99c7825 */ /* 0x001fcc00078e009c */
[----:B------:R-:W2:Y:S01]  /*1d40*/  LDG.E.128 R156, desc[UR4][R156.64] ;  /* 0x000000049c9c7981 */ /* 0x000ea2000c1e1d00 */
[----:B-1----:R-:W-:Y:S01]  /*1d50*/  IMAD.WIDE.U32 R160, R211, 0x10, R160 ;  /* 0x00000010d3a07825 */ /* 0x002fe200078e00a0 */
[----:B------:R-:W-:-:S05]  /*1d60*/  ISETP.NE.AND.EX P3, PT, RZ, UR15, PT, P3 ;  /* 0x0000000fff007c0c */ /* 0x000fca000bf65330 */
[----:B------:R-:W3:Y:S08]  /*1d70*/  LDG.E.128 R160, desc[UR4][R160.64] ;  /* 0x00000004a0a07981 */ /* 0x000ef0000c1e1d00 */
[----:B----4-:R-:W-:Y:S02]  /*1d80*/  @P3 IMAD.WIDE.U32 R166, R217, 0x10, R180 ;  /* 0x00000010d9a63825 */ /* 0x010fe400078e00b4 */
[----:B------:R-:W4:Y:S04]  /*1d90*/  LDL R181, [R1+0xc] ;  /* 0x00000c0001b57983 */ /* 0x000f280000100800 */
[----:B------:R0:W5:Y:S01]  /*1da0*/  @P3 LDG.E.128 R140, desc[UR4][R166.64] ;  /* 0x00000004a68c3981 */ /* 0x000162000c1e1d00 */
[----:B--2---:R-:W-:-:S02]  /*1db0*/  HADD2.F32 R173, -RZ, R158.H0_H0 ;  /* 0x2000009effad7230 */ /* 0x004fc40000004100 */
[----:B------:R-:W-:Y:S02]  /*1dc0*/  HADD2.F32 R176, -RZ, R158.H1_H1 ;  /* 0x3000009effb07230 */ /* 0x000fe40000004100 */
[----:B------:R-:W2:Y:S01]  /*1dd0*/  LDL R158, [R1] ;  /* 0x00000000019e7983 */ /* 0x000ea20000100800 */
[--C-:B0-----:R-:W-:Y:S02]  /*1de0*/  HADD2.F32 R166, -RZ, R156.reuse.H0_H0 ;  /* 0x2000009cffa67230 */ /* 0x101fe40000004100 */
[----:B------:R-:W-:-:S03]  /*1df0*/  HADD2.F32 R167, -RZ, R156.H1_H1 ;  /* 0x3000009cffa77230 */ /* 0x000fc60000004100 */
[----:B------:R-:W-:Y:S01]  /*1e00*/  FADD.FTZ R166, -R208, R166 ;  /* 0x000000a6d0a67221 */ /* 0x000fe20000010100 */
[----:B------:R-:W-:Y:S02]  /*1e10*/  HADD2.F32 R156, -RZ, R157.H0_H0 ;  /* 0x2000009dff9c7230 */ /* 0x000fe40000004100 */
[--C-:B---3--:R-:W-:Y:S02]  /*1e20*/  HADD2.F32 R168, -RZ, R160.reuse.H0_H0 ;  /* 0x200000a0ffa87230 */ /* 0x108fe40000004100 */
[----:B-----5:R-:W-:Y:S01]  /*1e30*/  FMUL.FTZ R166, R6, R166 ;  /* 0x000000a606a67220 */ /* 0x020fe20000410000 */
[----:B------:R-:W-:Y:S02]  /*1e40*/  HADD2.F32 R160, -RZ, R160.H1_H1 ;  /* 0x300000a0ffa07230 */ /* 0x000fe40000004100 */
[C---:B------:R-:W-:Y:S01]  /*1e50*/  FADD.FTZ R156, -R208.reuse, R156 ;  /* 0x0000009cd09c7221 */ /* 0x040fe20000010100 */
[----:B------:R-:W-:Y:S01]  /*1e60*/  FADD.FTZ R167, -R208, R167 ;  /* 0x000000a7d0a77221 */ /* 0x000fe20000010100 */
[----:B------:R-:W-:Y:S01]  /*1e70*/  FADD.FTZ R88, R88, R168 ;  /* 0x000000a858587221 */ /* 0x000fe20000010000 */
[-C--:B------:R-:W-:Y:S01]  /*1e80*/  FFMA.FTZ R52, R166, R168.reuse, R52 ;  /* 0x000000a8a6347223 */ /* 0x080fe20000010034 */
[----:B------:R-:W-:Y:S01]  /*1e90*/  FMUL.FTZ R168, R169, R168 ;  /* 0x000000a8a9a87220 */ /* 0x000fe20000410000 */
        /* <DEDUP_REMOVED lines=8> */
[----:B------:R-:W-:Y:S01]  /*1f20*/  FADD.FTZ R173, -R208, R173 ;  /* 0x000000add0ad7221 */ /* 0x000fe20000010100 */
[----:B------:R-:W-:Y:S01]  /*1f30*/  FADD.FTZ R90, R90, R172 ;  /* 0x000000ac5a5a7221 */ /* 0x000fe20000010000 */
[-C--:B------:R-:W-:Y:S01]  /*1f40*/  FFMA.FTZ R54, R169, R172.reuse, R54 ;  /* 0x000000aca9367223 */ /* 0x080fe20000010036 */
[----:B------:R-:W-:Y:S01]  /*1f50*/  FADD.FTZ R157, -R208, R157 ;  /* 0x0000009dd09d7221 */ /* 0x000fe20000010100 */
[----:B----4-:R-:W-:Y:S01]  /*1f60*/  FMUL.FTZ R172, R181, R172 ;  /* 0x000000acb5ac7220 */ /* 0x010fe20000410000 */
[----:B------:R-:W-:Y:S01]  /*1f70*/  FADD.FTZ R212, R212, R170 ;  /* 0x000000aad4d47221 */ /* 0x000fe20000010000 */
[----:B------:R-:W-:Y:S01]  /*1f80*/  FFMA.FTZ R213, R167, R170, R213 ;  /* 0x000000aaa7d57223 */ /* 0x000fe200000100d5 */
[----:B------:R-:W-:-:S02]  /*1f90*/  HADD2.F32 R178, -RZ, R159.H0_H0 ;  /* 0x2000009fffb27230 */ /* 0x000fc40000004100 */
[C---:B------:R-:W-:Y:S01]  /*1fa0*/  FMUL.FTZ R173, R6.reuse, R173 ;  /* 0x000000ad06ad7220 */ /* 0x040fe20000410000 */
[--C-:B------:R-:W-:Y:S02]  /*1fb0*/  HADD2.F32 R175, -RZ, R162.reuse.H0_H0 ;  /* 0x200000a2ffaf7230 */ /* 0x100fe40000004100 */
        /* <DEDUP_REMOVED lines=23> */
[----:B------:R-:W-:-:S02]  /*2130*/  FMUL.FTZ R181, R251, R163 ;  /* 0x000000a3fbb57220 */ /* 0x000fc40000410000 */
[----:B------:R-:W-:Y:S01]  /*2140*/  FMUL.FTZ R180, R6, R180 ;  /* 0x000000b406b47220 */ /* 0x000fe20000410000 */
[----:B------:R-:W-:Y:S01]  /*2150*/  FADD.FTZ R89, R89, R160 ;  /* 0x000000a059597221 */ /* 0x000fe20000010000 */
[----:B------:R-:W-:Y:S01]  /*2160*/  FFMA.FTZ R53, R167, R160, R53 ;  /* 0x000000a0a7357223 */ /* 0x000fe20000010035 */
[----:B------:R-:W-:Y:S01]  /*2170*/  FADD.FTZ R91, R91, R161 ;  /* 0x000000a15b5b7221 */ /* 0x000fe20000010000 */
[----:B------:R-:W-:Y:S01]  /*2180*/  FFMA.FTZ R55, R171, R161, R55 ;  /* 0x000000a1ab377223 */ /* 0x000fe20000010037 */
[----:B------:R-:W-:Y:S01]  /*2190*/  FADD.FTZ R93, R93, R162 ;  /* 0x000000a25d5d7221 */ /* 0x000fe20000010000 */
[-C--:B------:R-:W-:Y:S01]  /*21a0*/  FFMA.FTZ R57, R176, R162.reuse, R57 ;  /* 0x000000a2b0397223 */ /* 0x080fe20000010039 */
[----:B------:R-:W-:Y:S01]  /*21b0*/  FADD.FTZ R95, R95, R163 ;  /* 0x000000a35f5f7221 */ /* 0x000fe20000010000 */
[----:B------:R-:W-:Y:S01]  /*21c0*/  FFMA.FTZ R59, R180, R163, R59 ;  /* 0x000000a3b43b7223 */ /* 0x000fe2000001003b */
[----:B------:R-:W-:Y:S02]  /*21d0*/  IADD3 R211, R211, 0x80, RZ ;  /* 0x00000080d3d37810 */ /* 0x000fe40007ffe0ff */
[----:B------:R-:W-:Y:S01]  /*21e0*/  IADD3 R217, R217, 0x80, RZ ;  /* 0x00000080d9d97810 */ /* 0x000fe20007ffe0ff */
[----:B--2---:R-:W-:-:S04]  /*21f0*/  FMUL.FTZ R177, R158, R162 ;  /* 0x000000a29eb17220 */ /* 0x004fc80000410000 */
[----:B------:R-:W-:Y:S01]  /*2200*/  FADD.FTZ R212, R212, R177 ;  /* 0x000000b1d4d47221 */ /* 0x000fe20000010000 */
[----:B------:R-:W-:-:S03]  /*2210*/  FFMA.FTZ R213, R176, R177, R213 ;  /* 0x000000b1b0d57223 */ /* 0x000fc600000100d5 */
[----:B------:R-:W-:Y:S01]  /*2220*/  FADD.FTZ R212, R212, R179 ;  /* 0x000000b3d4d47221 */ /* 0x000fe20000010000 */
[----:B------:R-:W-:-:S03]  /*2230*/  FFMA.FTZ R213, R178, R179, R213 ;  /* 0x000000b3b2d57223 */ /* 0x000fc600000100d5 */
[----:B------:R-:W-:Y:S01]  /*2240*/  FADD.FTZ R212, R212, R181 ;  /* 0x000000b5d4d47221 */ /* 0x000fe20000010000 */
[----:B------:R-:W-:-:S07]  /*2250*/  FFMA.FTZ R213, R180, R181, R213 ;  /* 0x000000b5b4d57223 */ /* 0x000fce00000100d5 */
.L_x_1884:
[----:B------:R-:W-:Y:S05]  /*2260*/  BSYNC B1 ;  /* 0x0000000000017941 */ /* 0x000fea0003800000 */
.L_x_1883:
        /* <DEDUP_REMOVED lines=13> */
[--C-:B---3--:R-:W-:Y:S02]  /*2340*/  HADD2.F32 R202, -RZ, R156.reuse.H0_H0 ;  /* 0x2000009cffca7230 */ /* 0x108fe40000004100 */
[----:B------:R-:W-:Y:S02]  /*2350*/  HADD2.F32 R184, -RZ, R157.H0_H0 ;  /* 0x2000009dffb87230 */ /* 0x000fe40000004100 */
[----:B0-----:R-:W-:Y:S02]  /*2360*/  HADD2.F32 R182, -RZ, R156.H1_H1 ;  /* 0x3000009cffb67230 */ /* 0x001fe40000004100 */
[C---:B------:R-:W-:Y:S01]  /*2370*/  FADD.FTZ R202, -R208.reuse, R202 ;  /* 0x000000cad0ca7221 */ /* 0x040fe20000010100 */
[----:B------:R-:W-:Y:S02]  /*2380*/  HADD2.F32 R188, -RZ, R158.H0_H0 ;  /* 0x2000009effbc7230 */ /* 0x000fe40000004100 */
[----:B------:R-:W-:Y:S01]  /*2390*/  FADD.FTZ R184, -R208, R184 ;  /* 0x000000b8d0b87221 */ /* 0x000fe20000010100 */
[----:B----4-:R-:W-:-:S02]  /*23a0*/  HADD2.F32 R183, -RZ, R160.H0_H0 ;  /* 0x200000a0ffb77230 */ /* 0x010fc40000004100 */
[----:B-----5:R-:W-:Y:S01]  /*23b0*/  FMUL.FTZ R202, R6, R202 ;  /* 0x000000ca06ca7220 */ /* 0x020fe20000410000 */
[----:B------:R-:W-:Y:S02]  /*23c0*/  HADD2.F32 R160, -RZ, R160.H1_H1 ;  /* 0x300000a0ffa07230 */ /* 0x000fe40000004100 */
[----:B------:R-:W-:Y:S01]  /*23d0*/  FADD.FTZ R182, -R208, R182 ;  /* 0x000000b6d0b67221 */ /* 0x000fe20000010100 */
[----:B------:R-:W-:Y:S02]  /*23e0*/  HADD2.F32 R187, -RZ, R161.H0_H0 ;  /* 0x200000a1ffbb7230 */ /* 0x000fe40000004100 */
[----:B------:R-:W-:Y:S01]  /*23f0*/  FADD.FTZ R68, R68, R183 ;  /* 0x000000b744447221 */ /* 0x000fe20000010000 */
[-C--:B------:R-:W-:Y:S01]  /*2400*/  FFMA.FTZ R144, R202, R183.reuse, R144 ;  /* 0x000000b7ca907223 */ /* 0x080fe20000010090 */
[----:B------:R-:W-:Y:S01]  /*2410*/  FMUL.FTZ R183, R250, R183 ;  /* 0x000000b7fab77220 */ /* 0x000fe20000410000 */
[----:B------:R-:W-:Y:S02]  /*2420*/  HADD2.F32 R186, -RZ, R157.H1_H1 ;  /* 0x3000009dffba7230 */ /* 0x000fe40000004100 */
[C---:B------:R-:W-:Y:S01]  /*2430*/  FMUL.FTZ R184, R6.reuse, R184 ;  /* 0x000000b806b87220 */ /* 0x040fe20000410000 */
[----:B------:R-:W-:Y:S01]  /*2440*/  FMUL.FTZ R182, R6, R182 ;  /* 0x000000b606b67220 */ /* 0x000fe20000410000 */
        /* <DEDUP_REMOVED lines=19> */
[----:B------:R-:W-:Y:S01]  /*2580*/  FADD.FTZ R193, -R208, R193 ;  /* 0x000000c1d0c17221 */ /* 0x000fe20000010100 */
        /* <DEDUP_REMOVED lines=35> */
.L_x_1878:
[----:B------:R-:W-:Y:S05]  /*27c0*/  BSYNC B0 ;  /* 0x0000000000007941 */ /* 0x000fea0003800000 */
.L_x_1867:
[----:B0-----:R-:W0:Y:S01]  /*27d0*/  S2R R156, SR_TID.X ;  /* 0x00000000009c7919 */ /* 0x001e220000002100 */
[----:B------:R-:W-:Y:S01]  /*27e0*/  LOP3.LUT P3, RZ, R205, 0xff, RZ, 0xc0, !PT ;  /* 0x000000ffcdff7812 */ /* 0x000fe2000786c0ff */
[----:B------:R-:W-:Y:S01]  /*27f0*/  UMOV UR6, 0xffffffff ;  /* 0xffffffff00067882 */ /* 0x000fe20000000000 */
[----:B------:R-:W-:-:S11]  /*2800*/  LOP3.LUT R4, R4, 0xfffffffd, RZ, 0xc0, !PT ;  /* 0xfffffffd04047812 */ /* 0x000fd600078ec0ff */
[----:B------:R-:W-:Y:S02]  /*2810*/  @P3 LOP3.LUT R4, R4, 0x2, RZ, 0xfc, !PT ;  /* 0x0000000204043812 */ /* 0x000fe400078efcff */
        /* <DEDUP_REMOVED lines=23> */
.L_x_2015:
        /* <DEDUP_REMOVED lines=10> */
[-C--:B------:R-:W-:Y:S02]  /*2a30*/  @!P3 LEA R159, R159, R161.reuse, 0x3 ;  /* 0x000000a19f9fb211 */ /* 0x080fe400078e18ff */
[----:B------:R-:W-:-:S03]  /*2a40*/  LEA R161, R158, R161, 0x3 ;  /* 0x000000a19ea17211 */ /* 0x000fc600078e18ff */
        /* <DEDUP_REMOVED lines=27> */
.L_x_1889:
[----:B------:R-:W-:Y:S05]  /*2c00*/  BSYNC B1 ;  /* 0x0000000000017941 */ /* 0x000fea0003800000 */
.L_x_1888:
        /* <DEDUP_REMOVED lines=9> */
.L_x_1891:
        /* <DEDUP_REMOVED lines=8> */
[----:B------:R-:W-:-:S05]  /*2d20*/  @P4 HADD2.F32 R156, -RZ, R132.H0_H0 ;  /* 0x20000084ff9c4230 */ /* 0x000fca0000004100 */
[----:B------:R-:W-:-:S07]  /*2d30*/  @P4 FADD.FTZ R157, R157, R156 ;  /* 0x0000009c9d9d4221 */ /* 0x000fce0000010000 */
.L_x_1892:
[----:B------:R-:W-:Y:S05]  /*2d40*/  BSYNC B1 ;  /* 0x0000000000017941 */ /* 0x000fea0003800000 */
.L_x_1890:
[----:B------:R-:W-:Y:S01]  /*2d50*/  ISETP.NE.U32.AND P5, PT, RZ, UR10, PT ;  /* 0x0000000aff007c0c */ /* 0x000fe2000bfa5070 */
[----:B------:R-:W-:Y:S03]  /*2d60*/  BSSY B1, `(.L_x_1893) ;  /* 0x0000017000017945 */ /* 0x000fe60003800000 */
[----:B------:R-:W-:-:S13]  /*2d70*/  ISETP.NE.AND.EX P5, PT, RZ, UR11, PT, P5 ;  /* 0x0000000bff007c0c */ /* 0x000fda000bfa5350 */
[----:B------:R-:W-:-:S04]  /*2d80*/  @P5 F2FP.F16.F32.PACK_AB R156, RZ, R157 ;  /* 0x0000009dff9c523e */ /* 0x000fc800000000ff */
[----:B------:R-:W-:Y:S02]  /*2d90*/  @P5 PRMT R64, R156, 0x7610, R64 ;  /* 0x000076109c405816 */ /* 0x000fe40000000040 */
[----:B------:R-:W0:Y:S02]  /*2da0*/  @P3 LDC R156, c[0x0][0x29c] ;  /* 0x0000a700ff9c3b82 */ /* 0x000e240000000800 */
[----:B0-----:R-:W-:Y:S01]  /*2db0*/  @P3 FMUL.FTZ R156, R157, R156 ;  /* 0x0000009c9d9c3220 */ /* 0x001fe20000410000 */
[----:B-----5:R-:W-:-:S05]  /*2dc0*/  @P3 HADD2.F32 R157, -RZ, R152.H0_H0 ;  /* 0x20000098ff9d3230 */ /* 0x020fca0000004100 */
[----:B------:R-:W-:Y:S01]  /*2dd0*/  @P3 FFMA.FTZ R100, R156, R157, R100 ;  /* 0x0000009d9c643223 */ /* 0x000fe20000010064 */
[----:B------:R-:W-:-:S05]  /*2de0*/  @P3 FMUL.FTZ R156, R242, R156 ;  /* 0x0000009cf29c3220 */ /* 0x000fca0000410000 */
[----:B------:R-:W-:-:S04]  /*2df0*/  @P3 F2FP.F16.F32.PACK_AB R156, RZ, R156 ;  /* 0x0000009cff9c323e */ /* 0x000fc800000000ff */
[----:B------:R-:W-:Y:S01]  /*2e00*/  @P3 PRMT R60, R156, 0x7610, R60 ;  /* 0x000076109c3c3816 */ /* 0x000fe2000000003c */
[----:B------:R-:W-:Y:S06]  /*2e10*/  @P2 BRA `(.L_x_1894) ;  /* 0x0000000000102947 */ /* 0x000fec0003800000 */
[----:B------:R-:W-:Y:S01]  /*2e20*/  HFMA2.MMA R157, -RZ, RZ, 0, 0 ;  /* 0x00000000ff9d7435 */ /* 0x000fe200000001ff */
[----:B------:R-:W-:Y:S10]  /*2e30*/  @!P4 BRA `(.L_x_1895) ;  /* 0x000000000024c947 */ /* 0x000ff40003800000 */
[----:B------:R-:W-:Y:S01]  /*2e40*/  HADD2.F32 R157, -RZ, R132.H1_H1 ;  /* 0x30000084ff9d7230 */ /* 0x000fe20000004100 */
[----:B------:R-:W-:Y:S06]  /*2e50*/  BRA `(.L_x_1895) ;  /* 0x00000000001c7947 */ /* 0x000fec0003800000 */
.L_x_1894:
[----:B------:R-:W-:-:S04]  /*2e60*/  ISETP.NE.AND P6, PT, R203, RZ, PT ;  /* 0x000000ffcb00720c */ /* 0x000fc80003fc5270 */
[----:B------:R-:W-:-:S05]  /*2e70*/  FSEL R156, R159, RZ, !P6 ;  /* 0x000000ff9f9c7208 */ /* 0x000fca0007000000 */
[----:B------:R-:W-:-:S04]  /*2e80*/  FFMA.FTZ R156, R201, R160, R156 ;  /* 0x000000a0c99c7223 */ /* 0x000fc8000001009c */
[----:B------:R-:W-:-:S04]  /*2e90*/  FADD.FTZ R156, R200, -R156 ;  /* 0x8000009cc89c7221 */ /* 0x000fc80000010000 */
[----:B------:R-:W-:Y:S01]  /*2ea0*/  FMUL.FTZ R157, R6, R156 ;  /* 0x0000009c069d7220 */ /* 0x000fe20000410000 */
[----:B------:R-:W-:-:S05]  /*2eb0*/  @P4 HADD2.F32 R156, -RZ, R132.H1_H1 ;  /* 0x30000084ff9c4230 */ /* 0x000fca0000004100 */
[----:B------:R-:W-:-:S07]  /*2ec0*/  @P4 FADD.FTZ R157, R157, R156 ;  /* 0x0000009c9d9d4221 */ /* 0x000fce0000010000 */
.L_x_1895:
[----:B------:R-:W-:Y:S05]  /*2ed0*/  BSYNC B1 ;  /* 0x0000000000017941 */ /* 0x000fea0003800000 */
.L_x_1893:
[----:B------:R-:W-:Y:S01]  /*2ee0*/  @P5 F2FP.F16.F32.PACK_AB R156, RZ, R157 ;  /* 0x0000009dff9c523e */ /* 0x000fe200000000ff */
[----:B------:R-:W-:Y:S03]  /*2ef0*/  BSSY B1, `(.L_x_1896) ;  /* 0x0000015000017945 */ /* 0x000fe60003800000 */
[----:B------:R-:W-:Y:S02]  /*2f00*/  @P5 PRMT R64, R64, 0x5410, R156 ;  /* 0x0000541040405816 */ /* 0x000fe4000000009c */
[----:B------:R-:W0:Y:S02]  /*2f10*/  @P3 LDC R156, c[0x0][0x29c] ;  /* 0x0000a700ff9c3b82 */ /* 0x000e240000000800 */
[----:B0-----:R-:W-:Y:S01]  /*2f20*/  @P3 FMUL.FTZ R156, R157, R156 ;  /* 0x0000009c9d9c3220 */ /* 0x001fe20000410000 */
[----:B------:R-:W-:-:S05]  /*2f30*/  @P3 HADD2.F32 R157, -RZ, R152.H1_H1 ;  /* 0x30000098ff9d3230 */ /* 0x000fca0000004100 */
[----:B------:R-:W-:Y:S01]  /*2f40*/  @P3 FFMA.FTZ R101, R156, R157, R101 ;  /* 0x0000009d9c653223 */ /* 0x000fe20000010065 */
[----:B------:R-:W-:-:S05]  /*2f50*/  @P3 FMUL.FTZ R156, R241, R156 ;  /* 0x0000009cf19c3220 */ /* 0x000fca0000410000 */
[----:B------:R-:W-:-:S04]  /*2f60*/  @P3 F2FP.F16.F32.PACK_AB R156, RZ, R156 ;  /* 0x0000009cff9c323e */ /* 0x000fc800000000ff */
[----:B------:R-:W-:Y:S01]  /*2f70*/  @P3 PRMT R60, R60, 0x5410, R156 ;  /* 0x000054103c3c3816 */ /* 0x000fe2000000009c */
[----:B------:R-:W-:Y:S06]  /*2f80*/  @P2 BRA `(.L_x_1897) ;  /* 0x0000000000102947 */ /* 0x000fec0003800000 */
[----:B------:R-:W-:Y:S01]  /*2f90*/  MOV R157, RZ ;  /* 0x000000ff009d7202 */ /* 0x000fe20000000f00 */
[----:B------:R-:W-:Y:S06]  /*2fa0*/  @!P4 BRA `(.L_x_1898) ;  /* 0x000000000024c947 */ /* 0x000fec0003800000 */
[----:B------:R-:W-:Y:S01]  /*2fb0*/  HADD2.F32 R157, -RZ, R133.H0_H0 ;  /* 0x20000085ff9d7230 */ /* 0x000fe20000004100 */
[----:B------:R-:W-:Y:S06]  /*2fc0*/  BRA `(.L_x_1898) ;  /* 0x00000000001c7947 */ /* 0x000fec0003800000 */
.L_x_1897:
[----:B------:R-:W-:-:S04]  /*2fd0*/  ISETP.NE.AND P6, PT, R203, RZ, PT ;  /* 0x000000ffcb00720c */ /* 0x000fc80003fc5270 */
[----:B------:R-:W-:-:S05]  /*2fe0*/  FSEL R156, R159, RZ, !P6 ;  /* 0x000000ff9f9c7208 */ /* 0x000fca0007000000 */
[----:B------:R-:W-:-:S04]  /*2ff0*/  FFMA.FTZ R156, R199, R160, R156 ;  /* 0x000000a0c79c7223 */ /* 0x000fc8000001009c */
[----:B------:R-:W-:-:S04]  /*3000*/  FADD.FTZ R156, R198, -R156 ;  /* 0x8000009cc69c7221 */ /* 0x000fc80000010000 */
[----:B------:R-:W-:Y:S01]  /*3010*/  FMUL.FTZ R157, R6, R156 ;  /* 0x0000009c069d7220 */ /* 0x000fe20000410000 */
[----:B------:R-:W-:-:S05]  /*3020*/  @P4 HADD2.F32 R156, -RZ, R133.H0_H0 ;  /* 0x20000085ff9c4230 */ /* 0x000fca0000004100 */
[----:B------:R-:W-:-:S07]  /*3030*/  @P4 FADD.FTZ R157, R157, R156 ;  /* 0x0000009c9d9d4221 */ /* 0x000fce0000010000 */
.L_x_1898:
[----:B------:R-:W-:Y:S05]  /*3040*/  BSYNC B1 ;  /* 0x0000000000017941 */ /* 0x000fea0003800000 */
.L_x_1896:
[----:B------:R-:W-:Y:S01]  /*3050*/  @P5 F2FP.F16.F32.PACK_AB R156, RZ, R157 ;  /* 0x0000009dff9c523e */ /* 0x000fe200000000ff */
[----:B------:R-:W-:Y:S03]  /*3060*/  BSSY B1, `(.L_x_1899) ;  /* 0x0000015000017945 */ /* 0x000fe60003800000 */
[----:B------:R-:W-:Y:S02]  /*3070*/  @P5 PRMT R65, R156, 0x7610, R65 ;  /* 0x000076109c415816 */ /* 0x000fe40000000041 */
[----:B------:R-:W0:Y:S02]  /*3080*/  @P3 LDC R156, c[0x0][0x29c] ;  /* 0x0000a700ff9c3b82 */ /* 0x000e240000000800 */
[----:B0-----:R-:W-:Y:S01]  /*3090*/  @P3 FMUL.FTZ R156, R157, R156 ;  /* 0x0000009c9d9c3220 */ /* 0x001fe20000410000 */
[----:B------:R-:W-:-:S05]  /*30a0*/  @P3 HADD2.F32 R157, -RZ, R153.H0_H0 ;  /* 0x20000099ff9d3230 */ /* 0x000fca0000004100 */
        /* <DEDUP_REMOVED lines=9> */
.L_x_1900:
[----:B------:R-:W-:-:S04]  /*3140*/  ISETP.NE.AND P6, PT, R203, RZ, PT ;  /* 0x000000ffcb00720c */ /* 0x000fc80003fc5270 */
[----:B------:R-:W-:-:S05]  /*3150*/  FSEL R156, R159, RZ, !P6 ;  /* 0x000000ff9f9c7208 */ /* 0x000fca0007000000 */
[----:B------:R-:W-:-:S04]  /*3160*/  FFMA.FTZ R156, R197, R160, R156 ;  /* 0x000000a0c59c7223 */ /* 0x000fc8000001009c */
[----:B------:R-:W-:-:S04]  /*3170*/  FADD.FTZ R156, R10, -R156 ;  /* 0x8000009c0a9c7221 */ /* 0x000fc80000010000 */
[----:B------:R-:W-:Y:S01]  /*3180*/  FMUL.FTZ R157, R6, R156 ;  /* 0x0000009c069d7220 */ /* 0x000fe20000410000 */
[----:B------:R-:W-:-:S05]  /*3190*/  @P4 HADD2.F32 R156, -RZ, R133.H1_H1 ;  /* 0x30000085ff9c4230 */ /* 0x000fca0000004100 */
[----:B------:R-:W-:-:S07]  /*31a0*/  @P4 FADD.FTZ R157, R157, R156 ;  /* 0x0000009c9d9d4221 */ /* 0x000fce0000010000 */
.L_x_1901:
[----:B------:R-:W-:Y:S05]  /*31b0*/  BSYNC B1 ;  /* 0x0000000000017941 */ /* 0x000fea0003800000 */
.L_x_1899:
        /* <DEDUP_REMOVED lines=15> */
.L_x_1903:
[----:B------:R-:W-:-:S04]  /*32b0*/  ISETP.NE.AND P6, PT, R203, RZ, PT ;  /* 0x000000ffcb00720c */ /* 0x000fc80003fc5270 */
[----:B------:R-:W-:-:S05]  /*32c0*/  FSEL R156, R159, RZ, !P6 ;  /* 0x000000ff9f9c7208 */ /* 0x000fca0007000000 */
[----:B------:R-:W-:-:S04]  /*32d0*/  FFMA.FTZ R156, R9, R160, R156 ;  /* 0x000000a0099c7223 */ /* 0x000fc8000001009c */
[----:B------:R-:W-:-:S04]  /*32e0*/  FADD.FTZ R156, R11, -R156 ;  /* 0x8000009c0b9c7221 */ /* 0x000fc80000010000 */
[----:B------:R-:W-:Y:S01]  /*32f0*/  FMUL.FTZ R157, R6, R156 ;  /* 0x0000009c069d7220 */ /* 0x000fe20000410000 */
[----:B------:R-:W-:-:S05]  /*3300*/  @P4 HADD2.F32 R156, -RZ, R134.H0_H0 ;  /* 0x20000086ff9c4230 */ /* 0x000fca0000004100 */
[----:B------:R-:W-:-:S07]  /*3310*/  @P4 FADD.FTZ R157, R157, R156 ;  /* 0x0000009c9d9d4221 */ /* 0x000fce0000010000 */
.L_x_1904:
[----:B------:R-:W-:Y:S05]  /*3320*/  BSYNC B1 ;  /* 0x0000000000017941 */ /* 0x000fea0003800000 */
.L_x_1902:
        /* <DEDUP_REMOVED lines=15> */
.L_x_1906:
[----:B------:R-:W-:-:S04]  /*3420*/  ISETP.NE.AND P6, PT, R203, RZ, PT ;  /* 0x000000ffcb00720c */ /* 0x000fc80003fc5270 */
[----:B------:R-:W-:-:S05]  /*3430*/  FSEL R156, R159, RZ, !P6 ;  /* 0x000000ff9f9c7208 */ /* 0x000fca0007000000 */
[----:B------:R-:W-:-:S04]  /*3440*/  FFMA.FTZ R156, R12, R160, R156 ;  /* 0x000000a00c9c7223 */ /* 0x000fc8000001009c */
[----:B------:R-:W-:-:S04]  /*3450*/  FADD.FTZ R156, R13, -R156 ;  /* 0x8000009c0d9c7221 */ /* 0x000fc80000010000 */
[----:B------:R-:W-:Y:S01]  /*3460*/  FMUL.FTZ R157, R6, R156 ;  /* 0x0000009c069d7220 */ /* 0x000fe20000410000 */
[----:B------:R-:W-:-:S05]  /*3470*/  @P4 HADD2.F32 R156, -RZ, R134.H1_H1 ;  /* 0x30000086ff9c4230 */ /* 0x000fca0000004100 */
[----:B------:R-:W-:-:S07]  /*3480*/  @P4 FADD.FTZ R157, R157, R156 ;  /* 0x0000009c9d9d4221 */ /* 0x000fce0000010000 */
.L_x_1907:
[----:B------:R-:W-:Y:S05]  /*3490*/  BSYNC B1 ;  /* 0x0000000000017941 */ /* 0x000fea0003800000 */
.L_x_1905:
        /* <DEDUP_REMOVED lines=15> */
.L_x_1909:
[----:B------:R-:W-:-:S04]  /*3590*/  ISETP.NE.AND P6, PT, R203, RZ, PT ;  /* 0x000000ffcb00720c */ /* 0x000fc80003fc5270 */
[----:B------:R-:W-:-:S05]  /*35a0*/  FSEL R156, R159, RZ, !P6 ;  /* 0x000000ff9f9c7208 */ /* 0x000fca0007000000 */
[----:B------:R-:W-:-:S04]  /*35b0*/  FFMA.FTZ R156, R14, R160, R156 ;  /* 0x000000a00e9c7223 */ /* 0x000fc8000001009c */
[----:B------:R-:W-:-:S04]  /*35c0*/  FADD.FTZ R156, R15, -R156 ;  /* 0x8000009c0f9c7221 */ /* 0x000fc80000010000 */
[----:B------:R-:W-:Y:S01]  /*35d0*/  FMUL.FTZ R157, R6, R156 ;  /* 0x0000009c069d7220 */ /* 0x000fe20000410000 */
[----:B------:R-:W-:-:S05]  /*35e0*/  @P4 HADD2.F32 R156, -RZ, R135.H0_H0 ;  /* 0x20000087ff9c4230 */ /* 0x000fca0000004100 */
[----:B------:R-:W-:-:S07]  /*35f0*/  @P4 FADD.FTZ R157, R157, R156 ;  /* 0x0000009c9d9d4221 */ /* 0x000fce0000010000 */
.L_x_1910:
[----:B------:R-:W-:Y:S05]  /*3600*/  BSYNC B1 ;  /* 0x0000000000017941 */ /* 0x000fea0003800000 */
.L_x_1908:
        /* <DEDUP_REMOVED lines=15> */
.L_x_1912:
[----:B------:R-:W-:-:S04]  /*3700*/  ISETP.NE.AND P6, PT, R203, RZ, PT ;  /* 0x000000ffcb00720c */ /* 0x000fc80003fc5270 */
[----:B------:R-:W-:-:S05]  /*3710*/  FSEL R156, R159, RZ, !P6 ;  /* 0x000000ff9f9c7208 */ /* 0x000fca0007000000 */
[----:B------:R-:W-:-:S04]  /*3720*/  FFMA.FTZ R156, R16, R160, R156 ;  /* 0x000000a0109c7223 */ /* 0x000fc8000001009c */
[----:B------:R-:W-:-:S04]  /*3730*/  FADD.FTZ R156, R17, -R156 ;  /* 0x8000009c119c7221 */ /* 0x000fc80000010000 */
[----:B------:R-:W-:Y:S01]  /*3740*/  FMUL.FTZ R157, R6, R156 ;  /* 0x0000009c069d7220 */ /* 0x000fe20000410000 */
[----:B------:R-:W-:-:S05]  /*3750*/  @P4 HADD2.F32 R156, -RZ, R135.H1_H1 ;  /* 0x30000087ff9c4230 */ /* 0x000fca0000004100 */
[----:B------:R-:W-:-:S07]  /*3760*/  @P4 FADD.FTZ R157, R157, R156 ;  /* 0x0000009c9d9d4221 */ /* 0x000fce0000010000 */
.L_x_1913:
[----:B------:R-:W-:Y:S05]  /*3770*/  BSYNC B1 ;  /* 0x0000000000017941 */ /* 0x000fea0003800000 */
.L_x_1911:
[----:B------:R-:W-:-:S04]  /*3780*/  @P5 F2FP.F16.F32.PACK_AB R156, RZ, R157 ;  /* 0x0000009dff9c523e */ /* 0x000fc800000000ff */
[----:B------:R-:W-:Y:S02]  /*3790*/  @P5 PRMT R67, R67, 0x5410, R156 ;  /* 0x0000541043435816 */ /* 0x000fe4000000009c */
[----:B------:R-:W0:Y:S02]  /*37a0*/  @P3 LDC R156, c[0x0][0x29c] ;  /* 0x0000a700ff9c3b82 */ /* 0x000e240000000800 */
[----:B0-----:R-:W-:Y:S01]  /*37b0*/  @P3 FMUL.FTZ R156, R157, R156 ;  /* 0x0000009c9d9c3220 */ /* 0x001fe20000410000 */
[----:B------:R-:W-:-:S05]  /*37c0*/  @P3 HADD2.F32 R157, -RZ, R155.H1_H1 ;  /* 0x3000009bff9d3230 */ /* 0x000fca0000004100 */
[----:B------:R-:W-:Y:S01]  /*37d0*/  @P3 FFMA.FTZ R107, R156, R157, R107 ;  /* 0x0000009d9c6b3223 */ /* 0x000fe2000001006b */
[----:B------:R-:W-:-:S05]  /*37e0*/  @P3 FMUL.FTZ R156, R235, R156 ;  /* 0x0000009ceb9c3220 */ /* 0x000fca0000410000 */
[----:B------:R-:W-:-:S04]  /*37f0*/  @P3 F2FP.F16.F32.PACK_AB R156, RZ, R156 ;  /* 0x0000009cff9c323e */ /* 0x000fc800000000ff */
        /* <DEDUP_REMOVED lines=9> */
.L_x_1887:
[----:B------:R-:W-:Y:S05]  /*3890*/  BSYNC B0 ;  /* 0x0000000000007941 */ /* 0x000fea0003800000 */
.L_x_1886:
[----:B------:R-:W-:Y:S04]  /*38a0*/  BSSY B0, `(.L_x_1914) ;  /* 0x00000d0000007945 */ /* 0x000fe80003800000 */
[----:B------:R-:W-:Y:S05]  /*38b0*/  @!P0 BRA `(.L_x_1915) ;  /* 0x0000000c00388947 */ /* 0x000fea0003800000 */
[----:B------:R-:W-:Y:S04]  /*38c0*/  BSSY B1, `(.L_x_1916) ;  /* 0x0000005000017945 */ /* 0x000fe80003800000 */
[----:B------:R-:W-:Y:S05]  /*38d0*/  @!P3 BRA `(.L_x_1917) ;  /* 0x00000000000cb947 */ /* 0x000fea0003800000 */
[----:B------:R-:W1:Y:S02]  /*38e0*/  LDC.64 R152, c[0x0][0x220] ;  /* 0x00008800ff987b82 */ /* 0x000e640000000a00 */
[----:B-1----:R-:W-:-:S06]  /*38f0*/  IMAD.WIDE.U32 R152, R158, 0x10, R152 ;  /* 0x000000109e987825 */ /* 0x002fcc00078e0098 */
[----:B------:R-:W5:Y:S02]  /*3900*/  LDG.E.128 R152, desc[UR4][R152.64] ;  /* 0x0000000498987981 */ /* 0x000f64000c1e1d00 */
.L_x_1917:
[----:B------:R-:W-:Y:S05]  /*3910*/  BSYNC B1 ;  /* 0x0000000000017941 */ /* 0x000fea0003800000 */
.L_x_1916:
[----:B------:R-:W-:Y:S04]  /*3920*/  BSSY B1, `(.L_x_1918) ;  /* 0x0000013000017945 */ /* 0x000fe80003800000 */
[----:B------:R-:W-:Y:S05]  /*3930*/  @P2 BRA `(.L_x_1919) ;  /* 0x00000000001c2947 */ /* 0x000fea0003800000 */
[----:B------:R-:W-:Y:S01]  /*3940*/  UISETP.NE.U32.AND UP0, UPT, UR14, URZ, UPT ;  /* 0x0000003f0e00728c */ /* 0x000fe2000bf05070 */
[----:B0-----:R-:W-:-:S03]  /*3950*/  MOV R157, RZ ;  /* 0x000000ff009d7202 */ /* 0x001fc60000000f00 */
[----:B------:R-:W-:-:S06]  /*3960*/  UISETP.NE.AND.EX UP0, UPT, UR15, URZ, UPT, UP0 ;  /* 0x0000003f0f00728c */ /* 0x000fcc000bf05300 */
[----:B------:R-:W-:-:S13]  /*3970*/  PLOP3.LUT P4, PT, PT, PT, UP0, 0x80, 0x0 ;  /* 0x000000000000781c */ /* 0x000fda0003f8f008 */
[----:B------:R-:W-:Y:S05]  /*3980*/  @!P4 BRA `(.L_x_1920) ;  /* 0x000000000030c947 */ /* 0x000fea0003800000 */
[----:B------:R-:W-:Y:S01]  /*3990*/  HADD2.F32 R157, -RZ, R136.H0_H0 ;  /* 0x20000088ff9d7230 */ /* 0x000fe20000004100 */
[----:B------:R-:W-:Y:S06]  /*39a0*/  BRA `(.L_x_1920) ;  /* 0x0000000000287947 */ /* 0x000fec0003800000 */
.L_x_1919:
        /* <DEDUP_REMOVED lines=8> */
[----:B------:R-:W-:-:S05]  /*3a30*/  @P4 HADD2.F32 R156, -RZ, R136.H0_H0 ;  /* 0x20000088ff9c4230 */ /* 0x000fca0000004100 */
[----:B------:R-:W-:-:S07]  /*3a40*/  @P4 FADD.FTZ R157, R157, R156 ;  /* 0x0000009c9d9d4221 */ /* 0x000fce0000010000 */
.L_x_1920:
[----:B------:R-:W-:Y:S05]  /*3a50*/  BSYNC B1 ;  /* 0x0000000000017941 */ /* 0x000fea0003800000 */
.L_x_1918:
        /* <DEDUP_REMOVED lines=8> */
[-C--:B------:R-:W-:Y:S01]  /*3ae0*/  @P3 FFMA.FTZ R108, R157, R156.reuse, R108 ;  /* 0x0000009c9d6c3223 */ /* 0x080fe2000001006c */
        /* <DEDUP_REMOVED lines=8> */
.L_x_1922:
[----:B------:R-:W-:-:S04]  /*3b70*/  ISETP.NE.AND P6, PT, R203, RZ, PT ;  /* 0x000000ffcb00720c */ /* 0x000fc80003fc5270 */
[----:B------:R-:W-:-:S05]  /*3b80*/  FSEL R156, R159, RZ, !P6 ;  /* 0x000000ff9f9c7208 */ /* 0x000fca0007000000 */
[----:B------:R-:W-:-:S04]  /*3b90*/  FFMA.FTZ R156, R19, R160, R156 ;  /* 0x000000a0139c7223 */ /* 0x000fc8000001009c */
[----:B------:R-:W-:-:S04]  /*3ba0*/  FADD.FTZ R156, R22, -R156 ;  /* 0x8000009c169c7221 */ /* 0x000fc80000010000 */
[----:B------:R-:W-:Y:S01]  /*3bb0*/  FMUL.FTZ R157, R6, R156 ;  /* 0x0000009c069d7220 */ /* 0x000fe20000410000 */
[----:B------:R-:W-:-:S05]  /*3bc0*/  @P4 HADD2.F32 R156, -RZ, R136.H1_H1 ;  /* 0x30000088ff9c4230 */ /* 0x000fca0000004100 */
[----:B------:R-:W-:-:S07]  /*3bd0*/  @P4 FADD.FTZ R157, R157, R156 ;  /* 0x0000009c9d9d4221 */ /* 0x000fce0000010000 */
.L_x_1923:
[----:B------:R-:W-:Y:S05]  /*3be0*/  BSYNC B1 ;  /* 0x0000000000017941 */ /* 0x000fea0003800000 */
.L_x_1921:
[----:B------:R-:W-:Y:S01]  /*3bf0*/  @P5 F2FP.F16.F32.PACK_AB R156, RZ, R157 ;  /* 0x0000009dff9c523e */ /* 0x000fe200000000ff */
[----:B------:R-:W-:Y:S03]  /*3c00*/  BSSY B1, `(.L_x_1924) ;  /* 0x0000015000017945 */ /* 0x000fe60003800000 */
[----:B------:R-:W-:Y:S02]  /*3c10*/  @P5 PRMT R64, R64, 0x5410, R156 ;  /* 0x0000541040405816 */ /* 0x000fe4000000009c */
[----:B------:R-:W0:Y:S02]  /*3c20*/  @P3 LDC R156, c[0x0][0x29c] ;  /* 0x0000a700ff9c3b82 */ /* 0x000e240000000800 */
[----:B0-----:R-:W-:Y:S01]  /*3c30*/  @P3 FMUL.FTZ R156, R157, R156 ;  /* 0x0000009c9d9c3220 */ /* 0x001fe20000410000 */
[----:B------:R-:W-:-:S05]  /*3c40*/  @P3 HADD2.F32 R157, -RZ, R152.H1_H1 ;  /* 0x30000098ff9d3230 */ /* 0x000fca0000004100 */
[-C--:B------:R-:W-:Y:S01]  /*3c50*/  @P3 FFMA.FTZ R109, R157, R156.reuse, R109 ;  /* 0x0000009c9d6d3223 */ /* 0x080fe2000001006d */
        /* <DEDUP_REMOVED lines=8> */
.L_x_1925:
[----:B------:R-:W-:-:S04]  /*3ce0*/  ISETP.NE.AND P6, PT, R203, RZ, PT ;  /* 0x000000ffcb00720c */ /* 0x000fc80003fc5270 */
[----:B------:R-:W-:-:S05]  /*3cf0*/  FSEL R156, R159, RZ, !P6 ;  /* 0x000000ff9f9c7208 */ /* 0x000fca0007000000 */
[----:B------:R-:W-:-:S04]  /*3d00*/  FFMA.FTZ R156, R21, R160, R156 ;  /* 0x000000a0159c7223 */ /* 0x000fc8000001009c */
[----:B------:R-:W-:-:S04]  /*3d10*/  FADD.FTZ R156, R24, -R156 ;  /* 0x8000009c189c7221 */ /* 0x000fc80000010000 */
[----:B------:R-:W-:Y:S01]  /*3d20*/  FMUL.FTZ R157, R6, R156 ;  /* 0x0000009c069d7220 */ /* 0x000fe20000410000 */
[----:B------:R-:W-:-:S05]  /*3d30*/  @P4 HADD2.F32 R156, -RZ, R137.H0_H0 ;  /* 0x20000089ff9c4230 */ /* 0x000fca0000004100 */
[----:B------:R-:W-:-:S07]  /*3d40*/  @P4 FADD.FTZ R157, R157, R156 ;  /* 0x0000009c9d9d4221 */ /* 0x000fce0000010000 */
.L_x_1926:
[----:B------:R-:W-:Y:S05]  /*3d50*/  BSYNC B1 ;  /* 0x0000000000017941 */ /* 0x000fea0003800000 */
.L_x_1924:
[----:B------:R-:W-:Y:S01]  /*3d60*/  @P5 F2FP.F16.F32.PACK_AB R156, RZ, R157 ;  /* 0x0000009dff9c523e */ /* 0x000fe200000000ff */
[----:B------:R-:W-:Y:S03]  /*3d70*/  BSSY B1, `(.L_x_1927) ;  /* 0x0000015000017945 */ /* 0x000fe60003800000 */
[----:B------:R-:W-:Y:S02]  /*3d80*/  @P5 PRMT R65, R156, 0x7610, R65 ;  /* 0x000076109c415816 */ /* 0x000fe40000000041 */
[----:B------:R-:W0:Y:S02]  /*3d90*/  @P3 LDC R156, c[0x0][0x29c] ;  /* 0x0000a700ff9c3b82 */ /* 0x000e240000000800 */
[----:B0-----:R-:W-:Y:S01]  /*3da0*/  @P3 FMUL.FTZ R156, R157, R156 ;  /* 0x0000009c9d9c3220 */ /* 0x001fe20000410000 */
[----:B------:R-:W-:-:S05]  /*3db0*/  @P3 HADD2.F32 R157, -RZ, R153.H0_H0 ;  /* 0x20000099ff9d3230 */ /* 0x000fca0000004100 */
        /* <DEDUP_REMOVED lines=9> */
.L_x_1928:
[----:B------:R-:W-:-:S04]  /*3e50*/  ISETP.NE.AND P6, PT, R203, RZ, PT ;  /* 0x000000ffcb00720c */ /* 0x000fc80003fc5270 */
[----:B------:R-:W-:-:S05]  /*3e60*/  FSEL R156, R159, RZ, !P6 ;  /* 0x000000ff9f9c7208 */ /* 0x000fca0007000000 */
[----:B------:R-:W-:-:S04]  /*3e70*/  FFMA.FTZ R156, R23, R160, R156 ;  /* 0x000000a0179c7223 */ /* 0x000fc8000001009c */
[----:B------:R-:W-:-:S04]  /*3e80*/  FADD.FTZ R156, R26, -R156 ;  /* 0x8000009c1a9c7221 */ /* 0x000fc80000010000 */
[----:B------:R-:W-:Y:S01]  /*3e90*/  FMUL.FTZ R157, R6, R156 ;  /* 0x0000009c069d7220 */ /* 0x000fe20000410000 */
[----:B------:R-:W-:-:S05]  /*3ea0*/  @P4 HADD2.F32 R156, -RZ, R137.H1_H1 ;  /* 0x30000089ff9c4230 */ /* 0x000fca0000004100 */
[----:B------:R-:W-:-:S07]  /*3eb0*/  @P4 FADD.FTZ R157, R157, R156 ;  /* 0x0000009c9d9d4221 */ /* 0x000fce0000010000 */
.L_x_1929:
[----:B------:R-:W-:Y:S05]  /*3ec0*/  BSYNC B1 ;  /* 0x0000000000017941 */ /* 0x000fea0003800000 */
.L_x_1927:
        /* <DEDUP_REMOVED lines=15> */
.L_x_1931:
[----:B------:R-:W-:-:S04]  /*3fc0*/  ISETP.NE.AND P6, PT, R203, RZ, PT ;  /* 0x000000ffcb00720c */ /* 0x000fc80003fc5270 */
[----:B------:R-:W-:-:S05]  /*3fd0*/  FSEL R156, R159, RZ, !P6 ;  /* 0x000000ff9f9c7208 */ /* 0x000fca0007000000 */
[----:B------:R-:W-:-:S04]  /*3fe0*/  FFMA.FTZ R156, R25, R160, R156 ;  /* 0x000000a0199c7223 */ /* 0x000fc8000001009c */
[----:B------:R-:W-:-:S04]  /*3ff0*/  FADD.FTZ R156, R27, -R156 ;  /* 0x8000009c1b9c7221 */ /* 0x000fc80000010000 */
[----:B------:R-:W-:Y:S01]  /*4000*/  FMUL.FTZ R157, R6, R156 ;  /* 0x0000009c069d7220 */ /* 0x000fe20000410000 */
[----:B------:R-:W-:-:S05]  /*4010*/  @P4 HADD2.F32 R156, -RZ, R138.H0_H0 ;  /* 0x2000008aff9c4230 */ /* 0x000fca0000004100 */
[----:B------:R-:W-:-:S07]  /*4020*/  @P4 FADD.FTZ R157, R157, R156 ;  /* 0x0000009c9d9d4221 */ /* 0x000fce0000010000 */
.L_x_1932:
[----:B------:R-:W-:Y:S05]  /*4030*/  BSYNC B1 ;  /* 0x0000000000017941 */ /* 0x000fea0003800000 */
.L_x_1930:
        /* <DEDUP_REMOVED lines=15> */
.L_x_1934:
[----:B------:R-:W-:-:S04]  /*4130*/  ISETP.NE.AND P6, PT, R203, RZ, PT ;  /* 0x000000ffcb00720c */ /* 0x000fc80003fc5270 */
[----:B------:R-:W-:-:S05]  /*4140*/  FSEL R156, R159, RZ, !P6 ;  /* 0x000000ff9f9c7208 */ /* 0x000fca0007000000 */
[----:B------:R-:W-:-:S04]  /*4150*/  FFMA.FTZ R156, R28, R160, R156 ;  /* 0x000000a01c9c7223 */ /* 0x000fc8000001009c */
[----:B------:R-:W-:-:S04]  /*4160*/  FADD.FTZ R156, R29, -R156 ;  /* 0x8000009c1d9c7221 */ /* 0x000fc80000010000 */
[----:B------:R-:W-:Y:S01]  /*4170*/  FMUL.FTZ R157, R6, R156 ;  /* 0x0000009c069d7220 */ /* 0x000fe20000410000 */
[----:B------:R-:W-:-:S05]  /*4180*/  @P4 HADD2.F32 R156, -RZ, R138.H1_H1 ;  /* 0x3000008aff9c4230 */ /* 0x000fca0000004100 */
[----:B------:R-:W-:-:S07]  /*4190*/  @P4 FADD.FTZ R157, R157, R156 ;  /* 0x0000009c9d9d4221 */ /* 0x000fce0000010000 */
.L_x_1935:
[----:B------:R-:W-:Y:S05]  /*41a0*/  BSYNC B1 ;  /* 0x0000000000017941 */ /* 0x000fea0003800000 */
.L_x_1933:
        /* <DEDUP_REMOVED lines=15> */
.L_x_1937:
[----:B------:R-:W-:-:S04]  /*42a0*/  ISETP.NE.AND P6, PT, R203, RZ, PT ;  /* 0x000000ffcb00720c */ /* 0x000fc80003fc5270 */
[----:B------:R-:W-:-:S05]  /*42b0*/  FSEL R156, R159, RZ, !P6 ;  /* 0x000000ff9f9c7208 */ /* 0x000fca0007000000 */
[----:B------:R-:W-:-:S04]  /*42c0*/  FFMA.FTZ R156, R30, R160, R156 ;  /* 0x000000a01e9c7223 */ /* 0x000fc8000001009c */
[----:B------:R-:W-:-:S04]  /*42d0*/  FADD.FTZ R156, R31, -R156 ;  /* 0x8000009c1f9c7221 */ /* 0x000fc80000010000 */
[----:B------:R-:W-:Y:S01]  /*42e0*/  FMUL.FTZ R157, R6, R156 ;  /* 0x0000009c069d7220 */ /* 0x000fe20000410000 */
[----:B------:R-:W-:-:S05]  /*42f0*/  @P4 HADD2.F32 R156, -RZ, R139.H0_H0 ;  /* 0x2000008bff9c4230 */ /* 0x000fca0000004100 */
[----:B------:R-:W-:-:S07]  /*4300*/  @P4 FADD.FTZ R157, R157, R156 ;  /* 0x0000009c9d9d4221 */ /* 0x000fce0000010000 */
.L_x_1938:
[----:B------:R-:W-:Y:S05]  /*4310*/  BSYNC B1 ;  /* 0x0000000000017941 */ /* 0x000fea0003800000 */
.L_x_1936:
        /* <DEDUP_REMOVED lines=15> */
.L_x_1940:
[----:B------:R-:W-:-:S04]  /*4410*/  ISETP.NE.AND P6, PT, R203, RZ, PT ;  /* 0x000000ffcb00720c */ /* 0x000fc80003fc5270 */
[----:B------:R-:W-:-:S05]  /*4420*/  FSEL R156, R159, RZ, !P6 ;  /* 0x000000ff9f9c7208 */ /* 0x000fca0007000000 */
[----:B------:R-:W-:-:S04]  /*4430*/  FFMA.FTZ R156, R164, R160, R156 ;  /* 0x000000a0a49c7223 */ /* 0x000fc8000001009c */
[----:B------:R-:W-:-:S04]  /*4440*/  FADD.FTZ R156, R165, -R156 ;  /* 0x8000009ca59c7221 */ /* 0x000fc80000010000 */
[----:B------:R-:W-:Y:S01]  /*4450*/  FMUL.FTZ R157, R6, R156 ;  /* 0x0000009c069d7220 */ /* 0x000fe20000410000 */
[----:B------:R-:W-:-:S05]  /*4460*/  @P4 HADD2.F32 R156, -RZ, R139.H1_H1 ;  /* 0x3000008bff9c4230 */ /* 0x000fca0000004100 */
[----:B------:R-:W-:-:S07]  /*4470*/  @P4 FADD.FTZ R157, R157, R156 ;  /* 0x0000009c9d9d4221 */ /* 0x000fce0000010000 */
.L_x_1941:
[----:B------:R-:W-:Y:S05]  /*4480*/  BSYNC B1 ;  /* 0x0000000000017941 */ /* 0x000fea0003800000 */
.L_x_1939:
[----:B------:R-:W-:-:S04]  /*4490*/  @P5 F2FP.F16.F32.PACK_AB R156, RZ, R157 ;  /* 0x0000009dff9c523e */ /* 0x000fc800000000ff */
[----:B------:R-:W-:Y:S02]  /*44a0*/  @P5 PRMT R67, R67, 0x5410, R156 ;  /* 0x0000541043435816 */ /* 0x000fe4000000009c */
[----:B------:R-:W0:Y:S02]  /*44b0*/  @P3 LDC R156, c[0x0][0x29c] ;  /* 0x0000a700ff9c3b82 */ /* 0x000e240000000800 */
[----:B0-----:R-:W-:Y:S01]  /*44c0*/  @P3 FMUL.FTZ R156, R157, R156 ;  /* 0x0000009c9d9c3220 */ /* 0x001fe20000410000 */
[----:B------:R-:W-:-:S05]  /*44d0*/  @P3 HADD2.F32 R157, -RZ, R155.H1_H1 ;  /* 0x3000009bff9d3230 */ /* 0x000fca0000004100 */
[-C--:B------:R-:W-:Y:S01]  /*44e0*/  @P3 FFMA.FTZ R115, R157, R156.reuse, R115 ;  /* 0x0000009c9d733223 */ /* 0x080fe20000010073 */
        /* <DEDUP_REMOVED lines=11> */
.L_x_1915:
[----:B------:R-:W-:Y:S05]  /*45a0*/  BSYNC B0 ;  /* 0x0000000000007941 */ /* 0x000fea0003800000 */
.L_x_1914:
[----:B------:R-:W-:Y:S04]  /*45b0*/  BSSY B0, `(.L_x_1942) ;  /* 0x00000d0000007945 */ /* 0x000fe80003800000 */
[----:B------:R-:W-:Y:S05]  /*45c0*/  @!P1 BRA `(.L_x_1943) ;  /* 0x0000000c00389947 */ /* 0x000fea0003800000 */
[----:B------:R-:W-:Y:S04]  /*45d0*/  BSSY B1, `(.L_x_1944) ;  /* 0x0000005000017945 */ /* 0x000fe80003800000 */
[----:B------:R-:W-:Y:S05]  /*45e0*/  @!P3 BRA `(.L_x_1945) ;  /* 0x00000000000cb947 */ /* 0x000fea0003800000 */
[----:B------:R-:W2:Y:S02]  /*45f0*/  LDC.64 R152, c[0x0][0x220] ;  /* 0x00008800ff987b82 */ /* 0x000ea40000000a00 */
[----:B--2---:R-:W-:-:S06]  /*4600*/  IMAD.WIDE.U32 R152, R158, 0x10, R152 ;  /* 0x000000109e987825 */ /* 0x004fcc00078e0098 */
[----:B------:R-:W5:Y:S02]  /*4610*/  LDG.E.128 R152, desc[UR4][R152.64] ;  /* 0x0000000498987981 */ /* 0x000f64000c1e1d00 */
.L_x_1945:
[----:B------:R-:W-:Y:S05]  /*4620*/  BSYNC B1 ;  /* 0x0000000000017941 */ /* 0x000fea0003800000 */
.L_x_1944:
[----:B------:R-:W-:Y:S04]  /*4630*/  BSSY B1, `(.L_x_1946) ;  /* 0x0000013000017945 */ /* 0x000fe80003800000 */
[----:B------:R-:W-:Y:S05]  /*4640*/  @P2 BRA `(.L_x_1947) ;  /* 0x00000000001c2947 */ /* 0x000fea0003800000 */
[----:B------:R-:W-:Y:S01]  /*4650*/  UISETP.NE.U32.AND UP0, UPT, UR14, URZ, UPT ;  /* 0x0000003f0e00728c */ /* 0x000fe2000bf05070 */
[----:B01----:R-:W-:-:S03]  /*4660*/  MOV R157, RZ ;  /* 0x000000ff009d7202 */ /* 0x003fc60000000f00 */
[----:B------:R-:W-:-:S06]  /*4670*/  UISETP.NE.AND.EX UP0, UPT, UR15, URZ, UPT, UP0 ;  /* 0x0000003f0f00728c */ /* 0x000fcc000bf05300 */
[----:B------:R-:W-:-:S13]  /*4680*/  PLOP3.LUT P4, PT, PT, PT, UP0, 0x80, 0x0 ;  /* 0x000000000000781c */ /* 0x000fda0003f8f008 */
[----:B------:R-:W-:Y:S05]  /*4690*/  @!P4 BRA `(.L_x_1948) ;  /* 0x000000000030c947 */ /* 0x000fea0003800000 */
[----:B------:R-:W-:Y:S01]  /*46a0*/  HADD2.F32 R157, -RZ, R140.H0_H0 ;  /* 0x2000008cff9d7230 */ /* 0x000fe20000004100 */
[----:B------:R-:W-:Y:S06]  /*46b0*/  BRA `(.L_x_1948) ;  /* 0x0000000000287947 */ /* 0x000fec0003800000 */
.L_x_1947:
        /* <DEDUP_REMOVED lines=8> */
[----:B------:R-:W-:-:S05]  /*4740*/  @P4 HADD2.F32 R156, -RZ, R140.H0_H0 ;  /* 0x2000008cff9c4230 */ /* 0x000fca0000004100 */
[----:B------:R-:W-:-:S07]  /*4750*/  @P4 FADD.FTZ R157, R157, R156 ;  /* 0x0000009c9d9d4221 */ /* 0x000fce0000010000 */
.L_x_1948:
[----:B------:R-:W-:Y:S05]  /*4760*/  BSYNC B1 ;  /* 0x0000000000017941 */ /* 0x000fea0003800000 */
.L_x_1946:
        /* <DEDUP_REMOVED lines=17> */
.L_x_1950:
[----:B------:R-:W-:-:S04]  /*4880*/  ISETP.NE.AND P6, PT, R203, RZ, PT ;  /* 0x000000ffcb00720c */ /* 0x000fc80003fc5270 */
[----:B------:R-:W-:-:S05]  /*4890*/  FSEL R156, R159, RZ, !P6 ;  /* 0x000000ff9f9c7208 */ /* 0x000fca0007000000 */
[----:B------:R-:W-:-:S04]  /*48a0*/  FFMA.FTZ R156, R167, R160, R156 ;  /* 0x000000a0a79c7223 */ /* 0x000fc8000001009c */
[----:B------:R-:W-:-:S04]  /*48b0*/  FADD.FTZ R156, R170, -R156 ;  /* 0x8000009caa9c7221 */ /* 0x000fc80000010000 */
[----:B------:R-:W-:Y:S01]  /*48c0*/  FMUL.FTZ R157, R6, R156 ;  /* 0x0000009c069d7220 */ /* 0x000fe20000410000 */
[----:B------:R-:W-:-:S05]  /*48d0*/  @P4 HADD2.F32 R156, -RZ, R140.H1_H1 ;  /* 0x3000008cff9c4230 */ /* 0x000fca0000004100 */
[----:B------:R-:W-:-:S07]  /*48e0*/  @P4 FADD.FTZ R157, R157, R156 ;  /* 0x0000009c9d9d4221 */ /* 0x000fce0000010000 */
.L_x_1951:
[----:B------:R-:W-:Y:S05]  /*48f0*/  BSYNC B1 ;  /* 0x0000000000017941 */ /* 0x000fea0003800000 */
.L_x_1949:
        /* <DEDUP_REMOVED lines=15> */
.L_x_1953:
[----:B------:R-:W-:-:S04]  /*49f0*/  ISETP.NE.AND P6, PT, R203, RZ, PT ;  /* 0x000000ffcb00720c */ /* 0x000fc80003fc5270 */
[----:B------:R-:W-:-:S05]  /*4a00*/  FSEL R156, R159, RZ, !P6 ;  /* 0x000000ff9f9c7208 */ /* 0x000fca0007000000 */
[----:B------:R-:W-:-:S04]  /*4a10*/  FFMA.FTZ R156, R169, R160, R156 ;  /* 0x000000a0a99c7223 */ /* 0x000fc8000001009c */
[----:B------:R-:W-:-:S04]  /*4a20*/  FADD.FTZ R156, R172, -R156 ;  /* 0x8000009cac9c7221 */ /* 0x000fc80000010000 */
[----:B------:R-:W-:Y:S01]  /*4a30*/  FMUL.FTZ R157, R6, R156 ;  /* 0x0000009c069d7220 */ /* 0x000fe20000410000 */
[----:B------:R-:W-:-:S05]  /*4a40*/  @P4 HADD2.F32 R156, -RZ, R141.H0_H0 ;  /* 0x2000008dff9c4230 */ /* 0x000fca0000004100 */
[----:B------:R-:W-:-:S07]  /*4a50*/  @P4 FADD.FTZ R157, R157, R156 ;  /* 0x0000009c9d9d4221 */ /* 0x000fce0000010000 */
.L_x_1954:
[----:B------:R-:W-:Y:S05]  /*4a60*/  BSYNC B1 ;  /* 0x0000000000017941 */ /* 0x000fea0003800000 */
.L_x_1952:
        /* <DEDUP_REMOVED lines=15> */
.L_x_1956:
[----:B------:R-:W-:-:S04]  /*4b60*/  ISETP.NE.AND P6, PT, R203, RZ, PT ;  /* 0x000000ffcb00720c */ /* 0x000fc80003fc5270 */
[----:B------:R-:W-:-:S05]  /*4b70*/  FSEL R156, R159, RZ, !P6 ;  /* 0x000000ff9f9c7208 */ /* 0x000fca0007000000 */
[----:B------:R-:W-:-:S04]  /*4b80*/  FFMA.FTZ R156, R171, R160, R156 ;  /* 0x000000a0ab9c7223 */ /* 0x000fc8000001009c */
[----:B------:R-:W-:-:S04]  /*4b90*/  FADD.FTZ R156, R174, -R156 ;  /* 0x8000009cae9c7221 */ /* 0x000fc80000010000 */
[----:B------:R-:W-:Y:S01]  /*4ba0*/  FMUL.FTZ R157, R6, R156 ;  /* 0x0000009c069d7220 */ /* 0x000fe20000410000 */
[----:B------:R-:W-:-:S05]  /*4bb0*/  @P4 HADD2.F32 R156, -RZ, R141.H1_H1 ;  /* 0x3000008dff9c4230 */ /* 0x000fca0000004100 */
[----:B------:R-:W-:-:S07]  /*4bc0*/  @P4 FADD.FTZ R157, R157, R156 ;  /* 0x0000009c9d9d4221 */ /* 0x000fce0000010000 */
.L_x_1957:
[----:B------:R-:W-:Y:S05]  /*4bd0*/  BSYNC B1 ;  /* 0x0000000000017941 */ /* 0x000fea0003800000 */
.L_x_1955:
        /* <DEDUP_REMOVED lines=15> */
.L_x_1959:
[----:B------:R-:W-:-:S04]  /*4cd0*/  ISETP.NE.AND P6, PT, R203, RZ, PT ;  /* 0x000000ffcb00720c */ /* 0x000fc80003fc5270 */
[----:B------:R-:W-:-:S05]  /*4ce0*/  FSEL R156, R159, RZ, !P6 ;  /* 0x000000ff9f9c7208 */ /* 0x000fca0007000000 */
[----:B------:R-:W-:-:S04]  /*4cf0*/  FFMA.FTZ R156, R173, R160, R156 ;  /* 0x000000a0ad9c7223 */ /* 0x000fc8000001009c */
[----:B------:R-:W-:-:S04]  /*4d00*/  FADD.FTZ R156, R175, -R156 ;  /* 0x8000009caf9c7221 */ /* 0x000fc80000010000 */
[----:B------:R-:W-:Y:S01]  /*4d10*/  FMUL.FTZ R157, R6, R156 ;  /* 0x0000009c069d7220 */ /* 0x000fe20000410000 */
[----:B------:R-:W-:-:S05]  /*4d20*/  @P4 HADD2.F32 R156, -RZ, R142.H0_H0 ;  /* 0x2000008eff9c4230 */ /* 0x000fca0000004100 */
[----:B------:R-:W-:-:S07]  /*4d30*/  @P4 FADD.FTZ R157, R157, R156 ;  /* 0x0000009c9d9d4221 */ /* 0x000fce0000010000 */
.L_x_1960:
[----:B------:R-:W-:Y:S05]  /*4d40*/  BSYNC B1 ;  /* 0x0000000000017941 */ /* 0x000fea0003800000 */
.L_x_1958:
        /* <DEDUP_REMOVED lines=15> */
.L_x_1962:
[----:B------:R-:W-:-:S04]  /*4e40*/  ISETP.NE.AND P6, PT, R203, RZ, PT ;  /* 0x000000ffcb00720c */ /* 0x000fc80003fc5270 */
[----:B------:R-:W-:-:S05]  /*4e50*/  FSEL R156, R159, RZ, !P6 ;  /* 0x000000ff9f9c7208 */ /* 0x000fca0007000000 */
[----:B------:R-:W-:-:S04]  /*4e60*/  FFMA.FTZ R156, R176, R160, R156 ;  /* 0x000000a0b09c7223 */ /* 0x000fc8000001009c */
[----:B------:R-:W-:-:S04]  /*4e70*/  FADD.FTZ R156, R177, -R156 ;  /* 0x8000009cb19c7221 */ /* 0x000fc80000010000 */
[----:B------:R-:W-:Y:S01]  /*4e80*/  FMUL.FTZ R157, R6, R156 ;  /* 0x0000009c069d7220 */ /* 0x000fe20000410000 */
[----:B------:R-:W-:-:S05]  /*4e90*/  @P4 HADD2.F32 R156, -RZ, R142.H1_H1 ;  /* 0x3000008eff9c4230 */ /* 0x000fca0000004100 */
[----:B------:R-:W-:-:S07]  /*4ea0*/  @P4 FADD.FTZ R157, R157, R156 ;  /* 0x0000009c9d9d4221 */ /* 0x000fce0000010000 */
.L_x_1963:
[----:B------:R-:W-:Y:S05]  /*4eb0*/  BSYNC B1 ;  /* 0x0000000000017941 */ /* 0x000fea0003800000 */
.L_x_1961:
        /* <DEDUP_REMOVED lines=15> */
.L_x_1965:
[----:B------:R-:W-:-:S04]  /*4fb0*/  ISETP.NE.AND P6, PT, R203, RZ, PT ;  /* 0x000000ffcb00720c */ /* 0x000fc80003fc5270 */
[----:B------:R-:W-:-:S05]  /*4fc0*/  FSEL R156, R159, RZ, !P6 ;  /* 0x000000ff9f9c7208 */ /* 0x000fca0007000000 */
[----:B------:R-:W-:-:S04]  /*4fd0*/  FFMA.FTZ R156, R178, R160, R156 ;  /* 0x000000a0b29c7223 */ /* 0x000fc8000001009c */
[----:B------:R-:W-:-:S04]  /*4fe0*/  FADD.FTZ R156, R179, -R156 ;  /* 0x8000009cb39c7221 */ /* 0x000fc80000010000 */
[----:B------:R-:W-:Y:S01]  /*4ff0*/  FMUL.FTZ R157, R6, R156 ;  /* 0x0000009c069d7220 */ /* 0x000fe20000410000 */
[----:B------:R-:W-:-:S05]  /*5000*/  @P4 HADD2.F32 R156, -RZ, R143.H0_H0 ;  /* 0x2000008fff9c4230 */ /* 0x000fca0000004100 */
[----:B------:R-:W-:-:S07]  /*5010*/  @P4 FADD.FTZ R157, R157, R156 ;  /* 0x0000009c9d9d4221 */ /* 0x000fce0000010000 */
.L_x_1966:
[----:B------:R-:W-:Y:S05]  /*5020*/  BSYNC B1 ;  /* 0x0000000000017941 */ /* 0x000fea0003800000 */
.L_x_1964:
        /* <DEDUP_REMOVED lines=15> */
.L_x_1968:
[----:B------:R-:W-:-:S04]  /*5120*/  ISETP.NE.AND P6, PT, R203, RZ, PT ;  /* 0x000000ffcb00720c */ /* 0x000fc80003fc5270 */
[----:B------:R-:W-:-:S05]  /*5130*/  FSEL R156, R159, RZ, !P6 ;  /* 0x000000ff9f9c7208 */ /* 0x000fca0007000000 */
[----:B------:R-:W-:-:S04]  /*5140*/  FFMA.FTZ R156, R180, R160, R156 ;  /* 0x000000a0b49c7223 */ /* 0x000fc8000001009c */
[----:B------:R-:W-:-:S04]  /*5150*/  FADD.FTZ R156, R181, -R156 ;  /* 0x8000009cb59c7221 */ /* 0x000fc80000010000 */
[----:B------:R-:W-:Y:S01]  /*5160*/  FMUL.FTZ R157, R6, R156 ;  /* 0x0000009c069d7220 */ /* 0x000fe20000410000 */
[----:B------:R-:W-:-:S05]  /*5170*/  @P4 HADD2.F32 R156, -RZ, R143.H1_H1 ;  /* 0x3000008fff9c4230 */ /* 0x000fca0000004100 */
[----:B------:R-:W-:-:S07]  /*5180*/  @P4 FADD.FTZ R157, R157, R156 ;  /* 0x0000009c9d9d4221 */ /* 0x000fce0000010000 */
.L_x_1969:
[----:B------:R-:W-:Y:S05]  /*5190*/  BSYNC B1 ;  /* 0x0000000000017941 */ /* 0x000fea0003800000 */
.L_x_1967:
        /* <DEDUP_REMOVED lines=17> */
.L_x_1943:
[----:B------:R-:W-:Y:S05]  /*52b0*/  BSYNC B0 ;  /* 0x0000000000007941 */ /* 0x000fea0003800000 */
.L_x_1942:
        /* <DEDUP_REMOVED lines=8> */
.L_x_1973:
[----:B------:R-:W-:Y:S05]  /*5340*/  BSYNC B1 ;  /* 0x0000000000017941 */ /* 0x000fea0003800000 */
.L_x_1972:
[----:B------:R-:W-:Y:S04]  /*5350*/  BSSY B1, `(.L_x_1974) ;  /* 0x0000013000017945 */ /* 0x000fe80003800000 */
[----:B------:R-:W-:Y:S05]  /*5360*/  @P2 BRA `(.L_x_1975) ;  /* 0x00000000001c2947 */ /* 0x000fea0003800000 */
[----:B------:R-:W-:Y:S01]  /*5370*/  UISETP.NE.U32.AND UP0, UPT, UR14, URZ, UPT ;  /* 0x0000003f0e00728c */ /* 0x000fe2000bf05070 */
[----:B012---:R-:W-:-:S03]  /*5380*/  MOV R157, RZ ;  /* 0x000000ff009d7202 */ /* 0x007fc60000000f00 */
[----:B------:R-:W-:-:S06]  /*5390*/  UISETP.NE.AND.EX UP0, UPT, UR15, URZ, UPT, UP0 ;  /* 0x0000003f0f00728c */ /* 0x000fcc000bf05300 */
[----:B------:R-:W-:-:S13]  /*53a0*/  PLOP3.LUT P4, PT, PT, PT, UP0, 0x80, 0x0 ;  /* 0x000000000000781c */ /* 0x000fda0003f8f008 */
[----:B------:R-:W-:Y:S05]  /*53b0*/  @!P4 BRA `(.L_x_1976) ;  /* 0x000000000030c947 */ /* 0x000fea0003800000 */
[----:B------:R-:W-:Y:S01]  /*53c0*/  HADD2.F32 R157, -RZ, R32.H0_H0 ;  /* 0x20000020ff9d7230 */ /* 0x000fe20000004100 */
[----:B------:R-:W-:Y:S06]  /*53d0*/  BRA `(.L_x_1976) ;  /* 0x0000000000287947 */ /* 0x000fec0003800000 */
.L_x_1975:
        /* <DEDUP_REMOVED lines=8> */
[----:B------:R-:W-:-:S05]  /*5460*/  @P4 HADD2.F32 R156, -RZ, R32.H0_H0 ;  /* 0x20000020ff9c4230 */ /* 0x000fca0000004100 */
[----:B------:R-:W-:-:S07]  /*5470*/  @P4 FADD.FTZ R157, R157, R156 ;  /* 0x0000009c9d9d4221 */ /* 0x000fce0000010000 */
.L_x_1976:
[----:B------:R-:W-:Y:S05]  /*5480*/  BSYNC B1 ;  /* 0x0000000000017941 */ /* 0x000fea0003800000 */
.L_x_1974:
        /* <DEDUP_REMOVED lines=17> */
.L_x_1978:
[----:B------:R-:W-:-:S04]  /*55a0*/  ISETP.NE.AND P6, PT, R203, RZ, PT ;  /* 0x000000ffcb00720c */ /* 0x000fc80003fc5270 */
[----:B------:R-:W-:-:S05]  /*55b0*/  FSEL R156, R159, RZ, !P6 ;  /* 0x000000ff9f9c7208 */ /* 0x000fca0007000000 */
[----:B------:R-:W-:-:S04]  /*55c0*/  FFMA.FTZ R156, R182, R160, R156 ;  /* 0x000000a0b69c7223 */ /* 0x000fc8000001009c */
[----:B------:R-:W-:-:S04]  /*55d0*/  FADD.FTZ R156, R185, -R156 ;  /* 0x8000009cb99c7221 */ /* 0x000fc80000010000 */
[----:B------:R-:W-:Y:S01]  /*55e0*/  FMUL.FTZ R157, R6, R156 ;  /* 0x0000009c069d7220 */ /* 0x000fe20000410000 */
[----:B------:R-:W-:-:S05]  /*55f0*/  @P4 HADD2.F32 R156, -RZ, R32.H1_H1 ;  /* 0x30000020ff9c4230 */ /* 0x000fca0000004100 */
[----:B------:R-:W-:-:S07]  /*5600*/  @P4 FADD.FTZ R157, R157, R156 ;  /* 0x0000009c9d9d4221 */ /* 0x000fce0000010000 */
.L_x_1979:
[----:B------:R-:W-:Y:S05]  /*5610*/  BSYNC B1 ;  /* 0x0000000000017941 */ /* 0x000fea0003800000 */
.L_x_1977:
        /* <DEDUP_REMOVED lines=15> */
.L_x_1981:
[----:B------:R-:W-:-:S04]  /*5710*/  ISETP.NE.AND P6, PT, R203, RZ, PT ;  /* 0x000000ffcb00720c */ /* 0x000fc80003fc5270 */
[----:B------:R-:W-:-:S05]  /*5720*/  FSEL R156, R159, RZ, !P6 ;  /* 0x000000ff9f9c7208 */ /* 0x000fca0007000000 */
[----:B------:R-:W-:-:S04]  /*5730*/  FFMA.FTZ R156, R184, R160, R156 ;  /* 0x000000a0b89c7223 */ /* 0x000fc8000001009c */
[----:B------:R-:W-:-:S04]  /*5740*/  FADD.FTZ R156, R187, -R156 ;  /* 0x8000009cbb9c7221 */ /* 0x000fc80000010000 */
[----:B------:R-:W-:Y:S01]  /*5750*/  FMUL.FTZ R157, R6, R156 ;  /* 0x0000009c069d7220 */ /* 0x000fe20000410000 */
[----:B------:R-:W-:-:S05]  /*5760*/  @P4 HADD2.F32 R156, -RZ, R33.H0_H0 ;  /* 0x20000021ff9c4230 */ /* 0x000fca0000004100 */
[----:B------:R-:W-:-:S07]  /*5770*/  @P4 FADD.FTZ R157, R157, R156 ;  /* 0x0000009c9d9d4221 */ /* 0x000fce0000010000 */
.L_x_1982:
[----:B------:R-:W-:Y:S05]  /*5780*/  BSYNC B1 ;  /* 0x0000000000017941 */ /* 0x000fea0003800000 */
.L_x_1980:
        /* <DEDUP_REMOVED lines=15> */
.L_x_1984:
[----:B------:R-:W-:-:S04]  /*5880*/  ISETP.NE.AND P6, PT, R203, RZ, PT ;  /* 0x000000ffcb00720c */ /* 0x000fc80003fc5270 */
[----:B------:R-:W-:-:S05]  /*5890*/  FSEL R156, R159, RZ, !P6 ;  /* 0x000000ff9f9c7208 */ /* 0x000fca0007000000 */
[----:B------:R-:W-:-:S04]  /*58a0*/  FFMA.FTZ R156, R186, R160, R156 ;  /* 0x000000a0ba9c7223 */ /* 0x000fc8000001009c */
[----:B------:R-:W-:-:S04]  /*58b0*/  FADD.FTZ R156, R189, -R156 ;  /* 0x8000009cbd9c7221 */ /* 0x000fc80000010000 */
[----:B------:R-:W-:Y:S01]  /*58c0*/  FMUL.FTZ R157, R6, R156 ;  /* 0x0000009c069d7220 */ /* 0x000fe20000410000 */
[----:B------:R-:W-:-:S05]  /*58d0*/  @P4 HADD2.F32 R156, -RZ, R33.H1_H1 ;  /* 0x30000021ff9c4230 */ /* 0x000fca0000004100 */
[----:B------:R-:W-:-:S07]  /*58e0*/  @P4 FADD.FTZ R157, R157, R156 ;  /* 0x0000009c9d9d4221 */ /* 0x000fce0000010000 */
.L_x_1985:
[----:B------:R-:W-:Y:S05]  /*58f0*/  BSYNC B1 ;  /* 0x0000000000017941 */ /* 0x000fea0003800000 */
.L_x_1983:
        /* <DEDUP_REMOVED lines=15> */
.L_x_1987:
[----:B------:R-:W-:-:S04]  /*59f0*/  ISETP.NE.AND P6, PT, R203, RZ, PT ;  /* 0x000000ffcb00720c */ /* 0x000fc80003fc5270 */
[----:B------:R-:W-:-:S05]  /*5a00*/  FSEL R156, R159, RZ, !P6 ;  /* 0x000000ff9f9c7208 */ /* 0x000fca0007000000 */
[----:B------:R-:W-:-:S04]  /*5a10*/  FFMA.FTZ R156, R188, R160, R156 ;  /* 0x000000a0bc9c7223 */ /* 0x000fc8000001009c */
[----:B------:R-:W-:-:S04]  /*5a20*/  FADD.FTZ R156, R190, -R156 ;  /* 0x8000009cbe9c7221 */ /* 0x000fc80000010000 */
[----:B------:R-:W-:Y:S01]  /*5a30*/  FMUL.FTZ R157, R6, R156 ;  /* 0x0000009c069d7220 */ /* 0x000fe20000410000 */
[----:B------:R-:W-:-:S05]  /*5a40*/  @P4 HADD2.F32 R156, -RZ, R34.H0_H0 ;  /* 0x20000022ff9c4230 */ /* 0x000fca0000004100 */
[----:B------:R-:W-:-:S07]  /*5a50*/  @P4 FADD.FTZ R157, R157, R156 ;  /* 0x0000009c9d9d4221 */ /* 0x000fce0000010000 */
.L_x_1988:
[----:B------:R-:W-:Y:S05]  /*5a60*/  BSYNC B1 ;  /* 0x0000000000017941 */ /* 0x000fea0003800000 */
.L_x_1986:
        /* <DEDUP_REMOVED lines=15> */
.L_x_1990:
[----:B------:R-:W-:-:S04]  /*5b60*/  ISETP.NE.AND P6, PT, R203, RZ, PT ;  /* 0x000000ffcb00720c */ /* 0x000fc80003fc5270 */
[----:B------:R-:W-:-:S05]  /*5b70*/  FSEL R156, R159, RZ, !P6 ;  /* 0x000000ff9f9c7208 */ /* 0x000fca0007000000 */
[----:B------:R-:W-:-:S04]  /*5b80*/  FFMA.FTZ R156, R191, R160, R156 ;  /* 0x000000a0bf9c7223 */ /* 0x000fc8000001009c */
[----:B------:R-:W-:-:S04]  /*5b90*/  FADD.FTZ R156, R192, -R156 ;  /* 0x8000009cc09c7221 */ /* 0x000fc80000010000 */
[----:B------:R-:W-:Y:S01]  /*5ba0*/  FMUL.FTZ R157, R6, R156 ;  /* 0x0000009c069d7220 */ /* 0x000fe20000410000 */
[----:B------:R-:W-:-:S05]  /*5bb0*/  @P4 HADD2.F32 R156, -RZ, R34.H1_H1 ;  /* 0x30000022ff9c4230 */ /* 0x000fca0000004100 */
[----:B------:R-:W-:-:S07]  /*5bc0*/  @P4 FADD.FTZ R157, R157, R156 ;  /* 0x0000009c9d9d4221 */ /* 0x000fce0000010000 */
.L_x_1991:
[----:B------:R-:W-:Y:S05]  /*5bd0*/  BSYNC B1 ;  /* 0x0000000000017941 */ /* 0x000fea0003800000 */
.L_x_1989:
        /* <DEDUP_REMOVED lines=15> */
.L_x_1993:
[----:B------:R-:W-:-:S04]  /*5cd0*/  ISETP.NE.AND P6, PT, R203, RZ, PT ;  /* 0x000000ffcb00720c */ /* 0x000fc80003fc5270 */
[----:B------:R-:W-:-:S05]  /*5ce0*/  FSEL R156, R159, RZ, !P6 ;  /* 0x000000ff9f9c7208 */ /* 0x000fca0007000000 */
[----:B------:R-:W-:-:S04]  /*5cf0*/  FFMA.FTZ R156, R193, R160, R156 ;  /* 0x000000a0c19c7223 */ /* 0x000fc8000001009c */
[----:B------:R-:W-:-:S04]  /*5d00*/  FADD.FTZ R156, R194, -R156 ;  /* 0x8000009cc29c7221 */ /* 0x000fc80000010000 */
[----:B------:R-:W-:Y:S01]  /*5d10*/  FMUL.FTZ R157, R6, R156 ;  /* 0x0000009c069d7220 */ /* 0x000fe20000410000 */
[----:B------:R-:W-:-:S05]  /*5d20*/  @P4 HADD2.F32 R156, -RZ, R35.H0_H0 ;  /* 0x20000023ff9c4230 */ /* 0x000fca0000004100 */
[----:B------:R-:W-:-:S07]  /*5d30*/  @P4 FADD.FTZ R157, R157, R156 ;  /* 0x0000009c9d9d4221 */ /* 0x000fce0000010000 */
.L_x_1994:
[----:B------:R-:W-:Y:S05]  /*5d40*/  BSYNC B1 ;  /* 0x0000000000017941 */ /* 0x000fea0003800000 */
.L_x_1992:
        /* <DEDUP_REMOVED lines=15> */
.L_x_1996:
[----:B------:R-:W-:-:S04]  /*5e40*/  ISETP.NE.AND P2, PT, R203, RZ, PT ;  /* 0x000000ffcb00720c */ /* 0x000fc80003f45270 */
[----:B------:R-:W-:-:S05]  /*5e50*/  FSEL R159, R159, RZ, !P2 ;  /* 0x000000ff9f9f7208 */ /* 0x000fca0005000000 */
[----:B------:R-:W-:-:S04]  /*5e60*/  FFMA.FTZ R159, R195, R160, R159 ;  /* 0x000000a0c39f7223 */ /* 0x000fc8000001009f */
[----:B------:R-:W-:-:S04]  /*5e70*/  FADD.FTZ R159, R196, -R159 ;  /* 0x8000009fc49f7221 */ /* 0x000fc80000010000 */
[----:B------:R-:W-:Y:S01]  /*5e80*/  FMUL.FTZ R156, R6, R159 ;  /* 0x0000009f069c7220 */ /* 0x000fe20000410000 */
[----:B------:R-:W-:-:S05]  /*5e90*/  @P4 HADD2.F32 R6, -RZ, R35.H1_H1 ;  /* 0x30000023ff064230 */ /* 0x000fca0000004100 */
[----:B------:R-:W-:-:S07]  /*5ea0*/  @P4 FADD.FTZ R156, R156, R6 ;  /* 0x000000069c9c4221 */ /* 0x000fce0000010000 */
.L_x_1997:
[----:B------:R-:W-:Y:S05]  /*5eb0*/  BSYNC B1 ;  /* 0x0000000000017941 */ /* 0x000fea0003800000 */
.L_x_1995:
[----:B------:R-:W-:-:S04]  /*5ec0*/  @P5 F2FP.F16.F32.PACK_AB R6, RZ, R156 ;  /* 0x0000009cff06523e */ /* 0x000fc800000000ff */
[----:B------:R-:W-:Y:S02]  /*5ed0*/  @P5 PRMT R67, R67, 0x5410, R6 ;  /* 0x0000541043435816 */ /* 0x000fe40000000006 */
[----:B------:R-:W0:Y:S02]  /*5ee0*/  @P3 LDC R6, c[0x0][0x29c] ;  /* 0x0000a700ff063b82 */ /* 0x000e240000000800 */
[----:B0-----:R-:W-:Y:S01]  /*5ef0*/  @P3 FMUL.FTZ R6, R156, R6 ;  /* 0x000000069c063220 */ /* 0x001fe20000410000 */
[----:B------:R-:W-:-:S05]  /*5f00*/  @P3 HADD2.F32 R156, -RZ, R155.H1_H1 ;  /* 0x3000009bff9c3230 */ /* 0x000fca0000004100 */
[-C--:B------:R-:W-:Y:S01]  /*5f10*/  @P3 FFMA.FTZ R131, R156, R6.reuse, R131 ;  /* 0x000000069c833223 */ /* 0x080fe20000010083 */
[----:B------:R-:W-:Y:S01]  /*5f20*/  @P3 FMUL.FTZ R6, R206, R6 ;  /* 0x00000006ce063220 */ /* 0x000fe20000410000 */
[----:B------:R-:W0:Y:S04]  /*5f30*/  @P5 LDC.64 R156, c[0x0][0x308] ;  /* 0x0000c200ff9c5b82 */ /* 0x000e280000000a00 */
[----:B------:R-:W-:-:S04]  /*5f40*/  @P3 F2FP.F16.F32.PACK_AB R6, RZ, R6 ;  /* 0x00000006ff06323e */ /* 0x000fc800000000ff */
[----:B------:R-:W-:Y:S01]  /*5f50*/  @P3 PRMT R63, R63, 0x5410, R6 ;  /* 0x000054103f3f3816 */ /* 0x000fe20000000006 */
[----:B0-----:R-:W-:-:S05]  /*5f60*/  @P5 IMAD.WIDE.U32 R6, R7, 0x10, R156 ;  /* 0x0000001007065825 */ /* 0x001fca00078e009c */
[----:B------:R0:W-:Y:S02]  /*5f70*/  @P5 STG.E.128 desc[UR4][R6.64], R64 ;  /* 0x0000004006005986 */ /* 0x0001e4000c101d04 */
[----:B0-----:R-:W0:Y:S02]  /*5f80*/  @P3 LDC.64 R6, c[0x0][0x2f8] ;  /* 0x0000be00ff063b82 */ /* 0x001e240000000a00 */
[----:B0-----:R-:W-:-:S05]  /*5f90*/  @P3 IMAD.WIDE.U32 R6, R158, 0x10, R6 ;  /* 0x000000109e063825 */ /* 0x001fca00078e0006 */
[----:B------:R3:W-:Y:S02]  /*5fa0*/  @P3 STG.E.128 desc[UR4][R6.64], R60 ;  /* 0x0000003c06003986 */ /* 0x0007e4000c101d04 */
.L_x_1971:
[----:B------:R-:W-:Y:S05]  /*5fb0*/  BSYNC B0 ;  /* 0x0000000000007941 */ /* 0x000fea0003800000 */
.L_x_1970:
[----:B------:R-:W-:Y:S02]  /*5fc0*/  IADD3 R5, R5, UR12, RZ ;  /* 0x0000000c05057c10 */ /* 0x000fe4000fffe0ff */
[----:B------:R-:W-:Y:S02]  /*5fd0*/  LOP3.LUT P3, RZ, R4, 0x2, RZ, 0xc0, !PT ;  /* 0x0000000204ff7812 */ /* 0x000fe4000786c0ff */
[----:B------:R-:W-:Y:S02]  /*5fe0*/  ISETP.GE.AND P2, PT, R5, UR13, PT ;  /* 0x0000000d05007c0c */ /* 0x000fe4000bf46270 */
[----:B------:R-:W-:-:S11]  /*5ff0*/  SEL R205, RZ, 0x1, P3 ;  /* 0x00000001ffcd7807 */ /* 0x000fd60001800000 */
[----:B------:R-:W-:Y:S05]  /*6000*/  @!P2 BRA `(.L_x_1998) ;  /* 0xffffffac001ca947 */ /* 0x000fea000383ffff */
.L_x_1866:
[----:B------:R-:W4:Y:S01]  /*6010*/  S2R R0, SR_TID.X ;  /* 0x0000000000007919 */ /* 0x000f220000002100 */
[----:B------:R-:W4:Y:S01]  /*6020*/  S2UR UR6, SR_CTAID.X ;  /* 0x00000000000679c3 */ /* 0x000f220000002500 */
[----:B------:R-:W-:Y:S01]  /*6030*/  LOP3.LUT P2, RZ, R4, 0x1, RZ, 0xc0, !PT ;  /* 0x0000000104ff7812 */ /* 0x000fe2000784c0ff */
[----:B------:R-:W-:Y:S01]  /*6040*/  BSSY B0, `(.L_x_1999) ;  /* 0x0000012000007945 */ /* 0x000fe20003800000 */
[----:B----4-:R-:W-:-:S05]  /*6050*/  LEA.HI R5, R0, UR6, RZ, 0x19 ;  /* 0x0000000600057c11 */ /* 0x010fca000f8fc8ff */
[----:B------:R-:W-:-:S05]  /*6060*/  IMAD R2, R5, R2, RZ ;  /* 0x0000000205027224 */ /* 0x000fca00078e02ff */
[----:B-----5:R-:W-:Y:S01]  /*6070*/  LEA.HI R11, R2, R3, RZ, 0x1d ;  /* 0x00000003020b7211 */ /* 0x020fe200078fe8ff */
[----:B------:R-:W-:Y:S06]  /*6080*/  @!P2 BRA `(.L_x_2000) ;  /* 0x000000000034a947 */ /* 0x000fec0003800000 */
[----:B------:R-:W4:Y:S08]  /*6090*/  LDC.64 R2, c[0x0][0x2d0] ;  /* 0x0000b400ff027b82 */ /* 0x000f300000000a00 */
[----:B---3--:R-:W3:Y:S08]  /*60a0*/  LDC.64 R6, c[0x0][0x2d8] ;  /* 0x0000b600ff067b82 */ /* 0x008ef00000000a00 */
[----:B------:R-:W5:Y:S01]  /*60b0*/  LDC.64 R8, c[0x0][0x2f0] ;  /* 0x0000bc00ff087b82 */ /* 0x000f620000000a00 */
[----:B----4-:R-:W-:-:S05]  /*60c0*/  IMAD.WIDE.U32 R2, R11, 0x20, R2 ;  /* 0x000000200b027825 */ /* 0x010fca00078e0002 */
[----:B------:R4:W-:Y:S01]  /*60d0*/  STG.E.128 desc[UR4][R2.64], R72 ;  /* 0x0000004802007986 */ /* 0x0009e2000c101d04 */
[----:B---3--:R-:W-:-:S03]  /*60e0*/  IMAD.WIDE.U32 R6, R11, 0x20, R6 ;  /* 0x000000200b067825 */ /* 0x008fc600078e0006 */
[----:B------:R4:W-:Y:S04]  /*60f0*/  STG.E.128 desc[UR4][R2.64+0x10], R76 ;  /* 0x0000104c02007986 */ /* 0x0009e8000c101d04 */
[----:B------:R4:W-:Y:S01]  /*6100*/  STG.E.128 desc[UR4][R6.64], R36 ;  /* 0x0000002406007986 */ /* 0x0009e2000c101d04 */
[----:B-----5:R-:W-:-:S03]  /*6110*/  IMAD.WIDE.U32 R8, R11, 0x20, R8 ;  /* 0x000000200b087825 */ /* 0x020fc600078e0008 */
[----:B------:R4:W-:Y:S01]  /*6120*/  STG.E.128 desc[UR4][R6.64+0x10], R40 ;  /* 0x0000102806007986 */ /* 0x0009e2000c101d04 */
[----:B------:R-:W-:-:S03]  /*6130*/  IADD3 R11, R11, 0x80, RZ ;  /* 0x000000800b0b7810 */ /* 0x000fc60007ffe0ff */
[----:B------:R4:W-:Y:S04]  /*6140*/  STG.E.128 desc[UR4][R8.64], R100 ;  /* 0x0000006408007986 */ /* 0x0009e8000c101d04 */
[----:B------:R4:W-:Y:S02]  /*6150*/  STG.E.128 desc[UR4][R8.64+0x10], R104 ;  /* 0x0000106808007986 */ /* 0x0009e4000c101d04 */
.L_x_2000:
[----:B------:R-:W-:Y:S05]  /*6160*/  BSYNC B0 ;  /* 0x0000000000007941 */ /* 0x000fea0003800000 */
.L_x_1999:
[----:B------:R-:W-:Y:S04]  /*6170*/  BSSY B0, `(.L_x_2001) ;  /* 0x000000f000007945 */ /* 0x000fe80003800000 */
[----:B------:R-:W-:Y:S05]  /*6180*/  @!P0 BRA `(.L_x_2002) ;  /* 0x0000000000348947 */ /* 0x000fea0003800000 */
[----:B----4-:R-:W4:Y:S08]  /*6190*/  LDC.64 R2, c[0x0][0x2d0] ;  /* 0x0000b400ff027b82 */ /* 0x010f300000000a00 */
        /* <DEDUP_REMOVED lines=12> */
.L_x_2002:
[----:B------:R-:W-:Y:S05]  /*6260*/  BSYNC B0 ;  /* 0x0000000000007941 */ /* 0x000fea0003800000 */
.L_x_2001:
        /* <DEDUP_REMOVED lines=15> */
.L_x_2004:
[----:B------:R-:W-:Y:S05]  /*6360*/  BSYNC B0 ;  /* 0x0000000000007941 */ /* 0x000fea0003800000 */
.L_x_2003:
[----:B------:R-:W-:-:S13]  /*6370*/  LOP3.LUT P0, RZ, R4, 0x4, RZ, 0xc0, !PT ;  /* 0x0000000404ff7812 */ /* 0x000fda000780c0ff */
[----:B------:R-:W-:Y:S05]  /*6380*/  @!P0 EXIT ;  /* 0x000000000000894d */ /* 0x000fea0003800000 */
[----:B----4-:R-:W4:Y:S08]  /*6390*/  LDC.64 R2, c[0x0][0x2d0] ;  /* 0x0000b400ff027b82 */ /* 0x010f300000000a00 */
[----:B------:R-:W5:Y:S08]  /*63a0*/  LDC.64 R4, c[0x0][0x2d8] ;  /* 0x0000b600ff047b82 */ /* 0x000f700000000a00 */
[----:B---3--:R-:W3:Y:S01]  /*63b0*/  LDC.64 R6, c[0x0][0x2f0] ;  /* 0x0000bc00ff067b82 */ /* 0x008ee20000000a00 */
[----:B----4-:R-:W-:-:S05]  /*63c0*/  IMAD.WIDE.U32 R2, R11, 0x20, R2 ;  /* 0x000000200b027825 */ /* 0x010fca00078e0002 */
[----:B------:R-:W-:Y:S01]  /*63d0*/  STG.E.128 desc[UR4][R2.64], R68 ;  /* 0x0000004402007986 */ /* 0x000fe2000c101d04 */
[----:B-----5:R-:W-:-:S03]  /*63e0*/  IMAD.WIDE.U32 R4, R11, 0x20, R4 ;  /* 0x000000200b047825 */ /* 0x020fc600078e0004 */
[----:B------:R-:W-:Y:S04]  /*63f0*/  STG.E.128 desc[UR4][R2.64+0x10], R148 ;  /* 0x0000109402007986 */ /* 0x000fe8000c101d04 */
[----:B------:R-:W-:Y:S01]  /*6400*/  STG.E.128 desc[UR4][R4.64], R144 ;  /* 0x0000009004007986 */ /* 0x000fe2000c101d04 */
[----:B---3--:R-:W-:-:S03]  /*6410*/  IMAD.WIDE.U32 R6, R11, 0x20, R6 ;  /* 0x000000200b067825 */ /* 0x008fc600078e0006 */
[----:B------:R-:W-:Y:S04]  /*6420*/  STG.E.128 desc[UR4][R4.64+0x10], R96 ;  /* 0x0000106004007986 */ /* 0x000fe8000c101d04 */
[----:B------:R-:W-:Y:S04]  /*6430*/  STG.E.128 desc[UR4][R6.64], R124 ;  /* 0x0000007c06007986 */ /* 0x000fe8000c101d04 */
[----:B------:R-:W-:Y:S01]  /*6440*/  STG.E.128 desc[UR4][R6.64+0x10], R128 ;  /* 0x0000108006007986 */ /* 0x000fe2000c101d04 */
[----:B------:R-:W-:Y:S05]  /*6450*/  EXIT ;  /* 0x000000000000794d */ /* 0x000fea0003800000 */
.L_x_1885:
[----:B------:R-:W-:Y:S01]  /*6460*/  HFMA2.MMA R156, -RZ, RZ, 0, 9.5367431640625e-07 ;  /* 0x00000010ff9c7435 */ /* 0x000fe200000001ff */
[----:B------:R-:W-:Y:S02]  /*6470*/  MOV R160, R212 ;  /* 0x000000d400a07202 */ /* 0x000fe40000000f00 */
[----:B------:R-:W-:Y:S02]  /*6480*/  MOV R157, 0x1f ;  /* 0x0000001f009d7802 */ /* 0x000fe40000000f00 */
[----:B------:R-:W-:-:S07]  /*6490*/  MOV R159, 0xffffffff ;  /* 0xffffffff009f7802 */ /* 0x000fce0000000f00 */
[----:B-----5:R-:W-:Y:S05]  /*64a0*/  WARPSYNC.COLLECTIVE R159, `(.L_x_2005) ;  /* 0x000000009f087348 */ /* 0x020fea0003c00000 */
[----:B------:R0:W1:Y:S02]  /*64b0*/  SHFL.DOWN P4, R163, R160, R156, R157 ;  /* 0x0800009ca0a37389 */ /* 0x000064000008009d */
[----:B01---5:R-:W-:Y:S01]  /*64c0*/  ENDCOLLECTIVE ;  /* 0x000000000000791b */ /* 0x023fe20003800000 */
.L_x_2005:
[----:B------:R-:W-:Y:S01]  /*64d0*/  MOV R160, R213 ;  /* 0x000000d500a07202 */ /* 0x000fe20000000f00 */
[----:B------:R-:W-:-:S07]  /*64e0*/  FADD.FTZ R212, R163, R212 ;  /* 0x000000d4a3d47221 */ /* 0x000fce0000010000 */
[----:B------:R-:W-:Y:S05]  /*64f0*/  WARPSYNC.COLLECTIVE R159, `(.L_x_2006) ;  /* 0x000000009f087348 */ /* 0x000fea0003c00000 */
[----:B------:R0:W1:Y:S02]  /*6500*/  SHFL.DOWN P4, R163, R160, R156, R157 ;  /* 0x0800009ca0a37389 */ /* 0x000064000008009d */
[----:B01----:R-:W-:Y:S01]  /*6510*/  ENDCOLLECTIVE ;  /* 0x000000000000791b */ /* 0x003fe20003800000 */
.L_x_2006:
[----:B------:R-:W-:Y:S01]  /*6520*/  HFMA2.MMA R156, -RZ, RZ, 0, 4.76837158203125e-07 ;  /* 0x00000008ff9c7435 */ /* 0x000fe200000001ff */
[----:B------:R-:W-:Y:S01]  /*6530*/  MOV R160, R212 ;  /* 0x000000d400a07202 */ /* 0x000fe20000000f00 */
[----:B------:R-:W-:-:S09]  /*6540*/  FADD.FTZ R213, R163, R213 ;  /* 0x000000d5a3d57221 */ /* 0x000fd20000010000 */
[----:B------:R-:W-:Y:S05]  /*6550*/  WARPSYNC.COLLECTIVE R159, `(.L_x_2007) ;  /* 0x000000009f087348 */ /* 0x000fea0003c00000 */
[----:B------:R0:W1:Y:S02]  /*6560*/  SHFL.DOWN P4, R163, R160, R156, R157 ;  /* 0x0800009ca0a37389 */ /* 0x000064000008009d */
[----:B01----:R-:W-:Y:S01]  /*6570*/  ENDCOLLECTIVE ;  /* 0x000000000000791b */ /* 0x003fe20003800000 */
.L_x_2007:
[----:B------:R-:W-:Y:S01]  /*6580*/  MOV R160, R213 ;  /* 0x000000d500a07202 */ /* 0x000fe20000000f00 */
[----:B------:R-:W-:-:S07]  /*6590*/  FADD.FTZ R212, R212, R163 ;  /* 0x000000a3d4d47221 */ /* 0x000fce0000010000 */
[----:B------:R-:W-:Y:S05]  /*65a0*/  WARPSYNC.COLLECTIVE R159, `(.L_x_2008) ;  /* 0x000000009f087348 */ /* 0x000fea0003c00000 */
[----:B------:R0:W1:Y:S02]  /*65b0*/  SHFL.DOWN P4, R163, R160, R156, R157 ;  /* 0x0800009ca0a37389 */ /* 0x000064000008009d */
[----:B01----:R-:W-:Y:S01]  /*65c0*/  ENDCOLLECTIVE ;  /* 0x000000000000791b */ /* 0x003fe20003800000 */
.L_x_2008:
[----:B------:R-:W-:Y:S01]  /*65d0*/  HFMA2.MMA R156, -RZ, RZ, 0, 2.384185791015625e-07 ;  /* 0x00000004ff9c7435 */ /* 0x000fe200000001ff */
[----:B------:R-:W-:Y:S01]  /*65e0*/  MOV R160, R212 ;  /* 0x000000d400a07202 */ /* 0x000fe20000000f00 */
[----:B------:R-:W-:-:S09]  /*65f0*/  FADD.FTZ R213, R213, R163 ;  /* 0x000000a3d5d57221 */ /* 0x000fd20000010000 */
[----:B------:R-:W-:Y:S05]  /*6600*/  WARPSYNC.COLLECTIVE R159, `(.L_x_2009) ;  /* 0x000000009f087348 */ /* 0x000fea0003c00000 */
[----:B------:R0:W1:Y:S02]  /*6610*/  SHFL.DOWN P4, R163, R160, R156, R157 ;  /* 0x0800009ca0a37389 */ /* 0x000064000008009d */
[----:B01----:R-:W-:Y:S01]  /*6620*/  ENDCOLLECTIVE ;  /* 0x000000000000791b */ /* 0x003fe20003800000 */
.L_x_2009:
[----:B------:R-:W-:Y:S02]  /*6630*/  MOV R160, R213 ;  /* 0x000000d500a07202 */ /* 0x000fe40000000f00 */
[----:B------:R-:W-:-:S07]  /*6640*/  MOV R162, R163 ;  /* 0x000000a300a27202 */ /* 0x000fce0000000f00 */
[----:B------:R-:W-:Y:S05]  /*6650*/  WARPSYNC.COLLECTIVE R159, `(.L_x_2010) ;  /* 0x000000009f087348 */ /* 0x000fea0003c00000 */
[----:B------:R0:W1:Y:S02]  /*6660*/  SHFL.DOWN P4, R163, R160, R156, R157 ;  /* 0x0800009ca0a37389 */ /* 0x000064000008009d */
[----:B01----:R-:W-:Y:S01]  /*6670*/  ENDCOLLECTIVE ;  /* 0x000000000000791b */ /* 0x003fe20003800000 */
.L_x_2010:
[----:B------:R-:W-:Y:S01]  /*6680*/  FADD.FTZ R162, R212, R162 ;  /* 0x000000a2d4a27221 */ /* 0x000fe20000010000 */
[----:B------:R-:W-:-:S04]  /*6690*/  HFMA2.MMA R156, -RZ, RZ, 0, 1.1920928955078125e-07 ;  /* 0x00000002ff9c7435 */ /* 0x000fc800000001ff */
[----:B------:R-:W-:Y:S02]  /*66a0*/  MOV R160, R162 ;  /* 0x000000a200a07202 */ /* 0x000fe40000000f00 */
[----:B------:R-:W-:-:S07]  /*66b0*/  MOV R161, R163 ;  /* 0x000000a300a17202 */ /* 0x000fce0000000f00 */
[----:B------:R-:W-:Y:S05]  /*66c0*/  WARPSYNC.COLLECTIVE R159, `(.L_x_2011) ;  /* 0x000000009f087348 */ /* 0x000fea0003c00000 */
[----:B------:R0:W1:Y:S02]  /*66d0*/  SHFL.DOWN P4, R163, R160, R156, R157 ;  /* 0x0800009ca0a37389 */ /* 0x000064000008009d */
[----:B01----:R-:W-:Y:S01]  /*66e0*/  ENDCOLLECTIVE ;  /* 0x000000000000791b */ /* 0x003fe20003800000 */
.L_x_2011:
[----:B------:R-:W-:-:S05]  /*66f0*/  FADD.FTZ R161, R213, R161 ;  /* 0x000000a1d5a17221 */ /* 0x000fca0000010000 */
[----:B------:R-:W-:Y:S01]  /*6700*/  MOV R160, R161 ;  /* 0x000000a100a07202 */ /* 0x000fe20000000f00 */
[----:B------:R-:W-:-:S07]  /*6710*/  FADD.FTZ R162, R162, R163 ;  /* 0x000000a3a2a27221 */ /* 0x000fce0000010000 */
[----:B------:R-:W-:Y:S05]  /*6720*/  WARPSYNC.COLLECTIVE R159, `(.L_x_2012) ;  /* 0x000000009f087348 */ /* 0x000fea0003c00000 */
[----:B------:R0:W1:Y:S02]  /*6730*/  SHFL.DOWN P4, R163, R160, R156, R157 ;  /* 0x0800009ca0a37389 */ /* 0x000064000008009d */
[----:B01----:R-:W-:Y:S01]  /*6740*/  ENDCOLLECTIVE ;  /* 0x000000000000791b */ /* 0x003fe20003800000 */
.L_x_2012:
[----:B------:R-:W-:Y:S01]  /*6750*/  HFMA2.MMA R156, -RZ, RZ, 0, 5.9604644775390625e-08 ;  /* 0x00000001ff9c7435 */ /* 0x000fe200000001ff */
[----:B------:R-:W-:Y:S01]  /*6760*/  MOV R160, R162 ;  /* 0x000000a200a07202 */ /* 0x000fe20000000f00 */
[----:B------:R-:W-:-:S09]  /*6770*/  FADD.FTZ R161, R161, R163 ;  /* 0x000000a3a1a17221 */ /* 0x000fd20000010000 */
[----:B------:R-:W-:Y:S05]  /*6780*/  WARPSYNC.COLLECTIVE R159, `(.L_x_2013) ;  /* 0x000000009f087348 */ /* 0x000fea0003c00000 */
[----:B------:R0:W1:Y:S02]  /*6790*/  SHFL.DOWN P4, R163, R160, R156, R157 ;  /* 0x0800009ca0a37389 */ /* 0x000064000008009d */
[----:B01----:R-:W-:Y:S01]  /*67a0*/  ENDCOLLECTIVE ;  /* 0x000000000000791b */ /* 0x003fe20003800000 */
.L_x_2013:
[----:B------:R-:W-:Y:S02]  /*67b0*/  MOV R160, R161 ;  /* 0x000000a100a07202 */ /* 0x000fe40000000f00 */
[----:B------:R-:W-:-:S07]  /*67c0*/  MOV R205, R163 ;  /* 0x000000a300cd7202 */ /* 0x000fce0000000f00 */
[----:B------:R-:W-:Y:S05]  /*67d0*/  WARPSYNC.COLLECTIVE R159, `(.L_x_2014) ;  /* 0x000000009f087348 */ /* 0x000fea0003c00000 */
[----:B------:R0:W1:Y:S02]  /*67e0*/  SHFL.DOWN P4, R163, R160, R156, R157 ;  /* 0x0800009ca0a37389 */ /* 0x000064000008009d */
[----:B01----:R-:W-:Y:S01]  /*67f0*/  ENDCOLLECTIVE ;  /* 0x000000000000791b */ /* 0x003fe20003800000 */
.L_x_2014:
[----:B------:R-:W-:Y:S01]  /*6800*/  MOV R157, R163 ;  /* 0x000000a3009d7202 */ /* 0x000fe20000000f00 */
[----:B------:R-:W-:Y:S06]  /*6810*/  BRA `(.L_x_2015) ;  /* 0xffffffc0005c7947 */ /* 0x000fec000383ffff */
.L_x_2016:
        /* <DEDUP_REMOVED lines=14> */
.L_x_13886:


//--------------------- .text._ZN10layer_norm13ln_bwd_kernelINS_13Kernel_traitsI6__halfS2_S2_S2_fjLj4096ELj1ELj1ELj4ELj16ENS_18Kernel_traits_baseILj4096ES2_S2_S2_S2_fjLj128EEEEELb0ELb1ELb1ELb1EEEvNS_9BwdParamsE --------------------------
	.section	.text._ZN10layer_norm13ln_bwd_kernelINS_13Kernel_traitsI6__halfS2_S2_S2_fjLj4096ELj1ELj1ELj4ELj16ENS_18Kernel_traits_baseILj4096ES2_S2_S2_S2_fjLj128EEEEELb0ELb1ELb1ELb1EEEvNS_9BwdParamsE,"ax",@progbits
	.align	128
        .global         _ZN10layer_norm13ln_bwd_kernelINS_13Kernel_traitsI6__halfS2_S2_S2_fjLj4096ELj1ELj1ELj4ELj16ENS_18Kernel_traits_baseILj4096ES2_S2_S2_S2_fjLj128EEEEELb0ELb1ELb1ELb1EEEvNS_9BwdParamsE
        .type           _ZN10layer_norm13ln_bwd_kernelINS_13Kernel_traitsI6__halfS2_S2_S2_fjLj4096ELj1ELj1ELj4ELj16ENS_18Kernel_traits_baseILj4096ES2_S2_S2_S2_fjLj128EEEEELb0ELb1ELb1ELb1EEEvNS_9BwdParamsE,@function
        .size           _ZN10layer_norm13ln_bwd_kernelINS_13Kernel_traitsI6__halfS2_S2_S2_fjLj4096ELj1ELj1ELj4ELj16ENS_18Kernel_traits_baseILj4096ES2_S2_S2_S2_fjLj128EEEEELb0ELb1ELb1ELb1EEEvNS_9BwdParamsE,(.L_x_13887 - _ZN10layer_norm13ln_bwd_kernelINS_13Kernel_traitsI6__halfS2_S2_S2_fjLj4096ELj1ELj1ELj4ELj16ENS_18Kernel_traits_baseILj4096ES2_S2_S2_S2_fjLj128EEEEELb0ELb1ELb1ELb1EEEvNS_9BwdParamsE)
        .other          _ZN10layer_norm13ln_bwd_kernelINS_13Kernel_traitsI6__halfS2_S2_S2_fjLj4096ELj1ELj1ELj4ELj16ENS_18Kernel_traits_baseILj4096ES2_S2_S2_S2_fjLj128EEEEELb0ELb1ELb1ELb1EEEvNS_9BwdParamsE,@"STO_CUDA_ENTRY STV_DEFAULT"
_ZN10layer_norm13ln_bwd_kernelINS_13Kernel_traitsI6__halfS2_S2_S2_fjLj4096ELj1ELj1ELj4ELj16ENS_18Kernel_traits_baseILj4096ES2_S2_S2_S2_fjLj128EEEEELb0ELb1ELb1ELb1EEEvNS_9BwdParamsE:
.text._ZN10layer_norm13ln_bwd_kernelINS_13Kernel_traitsI6__halfS2_S2_S2_fjLj4096ELj1ELj1ELj4ELj16ENS_18Kernel_traits_baseILj4096ES2_S2_S2_S2_fjLj128EEEEELb0ELb1ELb1ELb1EEEvNS_9BwdParamsE:
        /* <DEDUP_REMOVED lines=8> */
[----:B0-----:R-:W-:Y:S02]  /*0080*/  IADD3 R1, R1, -0x20, RZ ;  /* 0xffffffe001017810 */ /* 0x001fe40007ffe0ff */
[----:B-1----:R-:W-:-:S04]  /*0090*/  SHF.L.U32 R0, R252, 0x4, RZ ;  /* 0x00000004fc007819 */ /* 0x002fc800000006ff */
        /* <DEDUP_REMOVED lines=62> */
.L_x_2017:
[----:B------:R-:W-:Y:S01]  /*0480*/  ULDC.64 UR6, c[0x0][0x260] ;  /* 0x0000980000067ab9 */ /* 0x000fe20000000a00 */
[----:B------:R-:W0:Y:S01]  /*0490*/  LDC.U8 R216, c[0x0][0x2a0] ;  /* 0x0000a800ffd87b82 */ /* 0x000e220000000000 */
[----:B------:R-:W-:-:S04]  /*04a0*/  LEA R4, P0, R3, UR6, 0x4 ;  /* 0x0000000603047c11 */ /* 0x000fc8000f8020ff */
[----:B------:R-:W-:-:S05]  /*04b0*/  IADD3.X R5, RZ, UR7, RZ, P0, !PT ;  /* 0x00000007ff057c10 */ /* 0x000fca00087fe4ff */
        /* <DEDUP_REMOVED lines=53> */
[--C-:B--2---:R-:W-:Y:S02]  /*0810*/  HADD2.F32 R0, -RZ, R8.reuse.H0_H0 ;  /* 0x20000008ff007230 */ /* 0x104fe40000004100 */
[----:B-1----:R-:W-:-:S02]  /*0820*/  HADD2.F32 R4, -RZ, R8.H1_H1 ;  /* 0x30000008ff047230 */ /* 0x002fc40000004100 */
[----:B------:R-:W-:Y:S01]  /*0830*/  HADD2.F32 R3, -RZ, R9.H0_H0 ;  /* 0x20000009ff037230 */ /* 0x000fe20000004100 */
[----:B------:R1:W-:Y:S01]  /*0840*/  STL [R1+0x18], R0 ;  /* 0x0000180001007387 */ /* 0x0003e20000100800 */
[----:B------:R-:W-:Y:S02]  /*0850*/  HADD2.F32 R248, -RZ, R11.H1_H1 ;  /* 0x3000000bfff87230 */ /* 0x000fe40000004100 */
[--C-:B---3--:R-:W-:Y:S01]  /*0860*/  HADD2.F32 R247, -RZ, R12.reuse.H0_H0 ;  /* 0x2000000cfff77230 */ /* 0x108fe20000004100 */
[----:B------:R2:W-:Y:S01]  /*0870*/  STL [R1+0x14], R4 ;  /* 0x0000140401007387 */ /* 0x0005e20000100800 */
[----:B------:R-:W-:Y:S02]  /*0880*/  HADD2.F32 R246, -RZ, R12.H1_H1 ;  /* 0x3000000cfff67230 */ /* 0x000fe40000004100 */
[--C-:B------:R-:W-:Y:S01]  /*0890*/  HADD2.F32 R245, -RZ, R13.reuse.H0_H0 ;  /* 0x2000000dfff57230 */ /* 0x100fe20000004100 */
[----:B------:R3:W-:Y:S01]  /*08a0*/  STL [R1+0x10], R3 ;  /* 0x0000100301007387 */ /* 0x0007e20000100800 */
[----:B------:R-:W-:-:S02]  /*08b0*/  HADD2.F32 R244, -RZ, R13.H1_H1 ;  /* 0x3000000dfff47230 */ /* 0x000fc40000004100 */
[----:B-1----:R-:W-:Y:S02]  /*08c0*/  HADD2.F32 R0, -RZ, R9.H1_H1 ;  /* 0x30000009ff007230 */ /* 0x002fe40000004100 */
[----:B------:R-:W-:Y:S02]  /*08d0*/  HADD2.F32 R243, -RZ, R14.H0_H0 ;  /* 0x2000000efff37230 */ /* 0x000fe40000004100 */
[----:B--2---:R-:W-:Y:S01]  /*08e0*/  HADD2.F32 R4, -RZ, R10.H0_H0 ;  /* 0x2000000aff047230 */ /* 0x004fe20000004100 */
[----:B------:R1:W-:Y:S01]  /*08f0*/  STL [R1+0xc], R0 ;  /* 0x00000c0001007387 */ /* 0x0003e20000100800 */
[----:B------:R-:W-:Y:S02]  /*0900*/  HADD2.F32 R242, -RZ, R14.H1_H1 ;  /* 0x3000000efff27230 */ /* 0x000fe40000004100 */
[----:B---3--:R-:W-:Y:S01]  /*0910*/  HADD2.F32 R3, -RZ, R10.H1_H1 ;  /* 0x3000000aff037230 */ /* 0x008fe20000004100 */
[----:B------:R2:W-:Y:S01]  /*0920*/  STL [R1+0x8], R4 ;  /* 0x0000080401007387 */ /* 0x0005e20000100800 */
[----:B------:R-:W-:-:S02]  /*0930*/  HADD2.F32 R241, -RZ, R15.H0_H0 ;  /* 0x2000000ffff17230 */ /* 0x000fc40000004100 */
[----:B------:R-:W-:Y:S01]  /*0940*/  HADD2.F32 R240, -RZ, R15.H1_H1 ;  /* 0x3000000ffff07230 */ /* 0x000fe20000004100 */
[----:B------:R2:W-:Y:S01]  /*0950*/  STL [R1+0x4], R3 ;  /* 0x0000040301007387 */ /* 0x0005e20000100800 */
[--C-:B----4-:R-:W-:Y:S02]  /*0960*/  HADD2.F32 R239, -RZ, R16.reuse.H0_H0 ;  /* 0x20000010ffef7230 */ /* 0x110fe40000004100 */
[----:B-1----:R-:W-:Y:S02]  /*0970*/  HADD2.F32 R0, -RZ, R11.H0_H0 ;  /* 0x2000000bff007230 */ /* 0x002fe40000004100 */
[----:B------:R-:W-:Y:S02]  /*0980*/  HADD2.F32 R238, -RZ, R16.H1_H1 ;  /* 0x30000010ffee7230 */ /* 0x000fe40000004100 */
[--C-:B------:R-:W-:Y:S01]  /*0990*/  HADD2.F32 R237, -RZ, R17.reuse.H0_H0 ;  /* 0x20000011ffed7230 */ /* 0x100fe20000004100 */
[----:B------:R2:W-:Y:S01]  /*09a0*/  STL [R1], R0 ;  /* 0x0000000001007387 */ /* 0x0005e20000100800 */
        /* <DEDUP_REMOVED lines=12> */
[----:B0-2---:R-:W-:-:S07]  /*0a70*/  HADD2.F32 R217, -RZ, R23.H1_H1 ;  /* 0x30000017ffd97230 */ /* 0x005fce0000004100 */
.L_x_2125:
        /* <DEDUP_REMOVED lines=18> */
[C---:B------:R-:W-:Y:S02]  /*0ba0*/  IADD3 R222, R225.reuse, 0x80, RZ ;  /* 0x00000080e1de7810 */ /* 0x040fe40007ffe0ff */
[C---:B------:R-:W-:Y:S02]  /*0bb0*/  IADD3 R221, R225.reuse, 0x100, RZ ;  /* 0x00000100e1dd7810 */ /* 0x040fe40007ffe0ff */
[C---:B------:R-:W-:Y:S01]  /*0bc0*/  IADD3 R214, R225.reuse, 0x180, RZ ;  /* 0x00000180e1d67810 */ /* 0x040fe20007ffe0ff */
[----:B0-----:R-:W-:-:S04]  /*0bd0*/  IMAD.WIDE.U32 R198, R225, 0x10, R168 ;  /* 0x00000010e1c67825 */ /* 0x001fc800078e00a8 */
[----:B------:R-:W-:-:S04]  /*0be0*/  IMAD.WIDE.U32 R196, R222, 0x10, R168 ;  /* 0x00000010dec47825 */ /* 0x000fc800078e00a8 */
[----:B--2---:R-:W-:-:S04]  /*0bf0*/  IMAD.WIDE.U32 R170, R221, 0x10, R168 ;  /* 0x00000010ddaa7825 */ /* 0x004fc800078e00a8 */
[----:B------:R-:W-:Y:S01]  /*0c00*/  IMAD.WIDE.U32 R168, R214, 0x10, R168 ;  /* 0x00000010d6a87825 */ /* 0x000fe200078e00a8 */
[----:B---3--:R-:W-:-:S13]  /*0c10*/  ISETP.GT.AND P2, PT, R223, RZ, PT ;  /* 0x000000ffdf00720c */ /* 0x008fda0003f44270 */
[----:B------:R-:W-:Y:S05]  /*0c20*/  @P2 BRA `(.L_x_2020) ;  /* 0x0000000000382947 */ /* 0x000fea0003800000 */
        /* <DEDUP_REMOVED lines=14> */
.L_x_2020:
[----:B------:R-:W0:Y:S01]  /*0d10*/  LDC.64 R24, c[0x0][0x250] ;  /* 0x00009400ff187b82 */ /* 0x000e220000000a00 */
[----:B------:R-:W-:-:S05]  /*0d20*/  IADD3 R223, R223, -0x1, RZ ;  /* 0xffffffffdfdf7810 */ /* 0x000fca0007ffe0ff */
[----:B------:R-:W-:Y:S02]  /*0d30*/  IMAD R223, R223, R252, RZ ;  /* 0x000000fcdfdf7224 */ /* 0x000fe400078e02ff */
[----:B------:R-:W1:Y:S03]  /*0d40*/  LDC.64 R176, c[0x0][0x2b8] ;  /* 0x0000ae00ffb07b82 */ /* 0x000e660000000a00 */
[----:B------:R-:W-:-:S04]  /*0d50*/  SHF.R.S32.HI R0, RZ, 0x1f, R223 ;  /* 0x0000001fff007819 */ /* 0x000fc800000114df */
[----:B------:R-:W-:Y:S01]  /*0d60*/  LEA.HI R0, R0, R223, RZ, 0x3 ;  /* 0x000000df00007211 */ /* 0x000fe200078f18ff */
[----:B------:R-:W2:Y:S03]  /*0d70*/  LDC.64 R20, c[0x0][0x238] ;  /* 0x00008e00ff147b82 */ /* 0x000ea60000000a00 */
[----:B------:R-:W-:-:S04]  /*0d80*/  LEA.HI.SX32 R175, R0, R251, 0x1d ;  /* 0x000000fb00af7211 */ /* 0x000fc800078feaff */
[C---:B------:R-:W-:Y:S01]  /*0d90*/  IADD3 R3, R175.reuse, 0x80, RZ ;  /* 0x00000080af037810 */ /* 0x040fe20007ffe0ff */
[----:B0-----:R-:W-:Y:S01]  /*0da0*/  IMAD.WIDE R24, R2, 0x4, R24 ;  /* 0x0000000402187825 */ /* 0x001fe200078e0218 */
[----:B------:R-:W-:-:S04]  /*0db0*/  IADD3 R173, R175, 0x100, RZ ;  /* 0x00000100afad7810 */ /* 0x000fc80007ffe0ff */
[----:B------:R0:W3:Y:S01]  /*0dc0*/  LDG.E R0, desc[UR4][R24.64] ;  /* 0x0000000418007981 */ /* 0x0000e2000c1e1900 */
[----:B-1----:R-:W-:-:S04]  /*0dd0*/  IMAD.WIDE.U32 R8, R175, 0x10, R176 ;  /* 0x00000010af087825 */ /* 0x002fc800078e00b0 */
[--C-:B------:R-:W-:Y:S02]  /*0de0*/  IMAD.WIDE.U32 R172, R173, 0x10, R176.reuse ;  /* 0x00000010adac7825 */ /* 0x100fe400078e00b0 */
[----:B------:R-:W4:Y:S02]  /*0df0*/  LDG.E.128 R8, desc[UR4][R8.64] ;  /* 0x0000000408087981 */ /* 0x000f24000c1e1d00 */
[----:B0-----:R-:W-:Y:S01]  /*0e00*/  IMAD.WIDE.U32 R24, R3, 0x10, R176 ;  /* 0x0000001003187825 */ /* 0x001fe200078e00b0 */
[----:B------:R-:W-:Y:S02]  /*0e10*/  IADD3 R3, R175, 0x180, RZ ;  /* 0x00000180af037810 */ /* 0x000fe40007ffe0ff */
[----:B------:R-:W4:Y:S01]  /*0e20*/  LDG.E.128 R172, desc[UR4][R172.64] ;  /* 0x00000004acac7981 */ /* 0x000f22000c1e1d00 */
[----:B--2---:R-:W-:-:S03]  /*0e30*/  IMAD.WIDE.U32 R4, R225, 0x10, R20 ;  /* 0x00000010e1047825 */ /* 0x004fc600078e0014 */
[----:B------:R-:W2:Y:S01]  /*0e40*/  LDG.E.128 R24, desc[UR4][R24.64] ;  /* 0x0000000418187981 */ /* 0x000ea2000c1e1d00 */
[----:B------:R-:W-:-:S03]  /*0e50*/  IMAD.WIDE.U32 R12, R222, 0x10, R20 ;  /* 0x00000010de0c7825 */ /* 0x000fc600078e0014 */
[----:B------:R-:W2:Y:S01]  /*0e60*/  LDG.E.128 R4, desc[UR4][R4.64] ;  /* 0x0000000404047981 */ /* 0x000ea2000c1e1d00 */
[----:B------:R-:W-:-:S03]  /*0e70*/  IMAD.WIDE.U32 R16, R221, 0x10, R20 ;  /* 0x00000010dd107825 */ /* 0x000fc600078e0014 */
[----:B------:R-:W2:Y:S01]  /*0e80*/  LDG.E.128 R12, desc[UR4][R12.64] ;  /* 0x000000040c0c7981 */ /* 0x000ea2000c1e1d00 */
[----:B------:R-:W-:-:S03]  /*0e90*/  IMAD.WIDE.U32 R20, R214, 0x10, R20 ;  /* 0x00000010d6147825 */ /* 0x000fc600078e0014 */
[----:B------:R-:W2:Y:S01]  /*0ea0*/  LDG.E.128 R16, desc[UR4][R16.64] ;  /* 0x0000000410107981 */ /* 0x000ea2000c1e1d00 */
[----:B------:R-:W-:-:S03]  /*0eb0*/  IMAD.WIDE.U32 R176, R3, 0x10, R176 ;  /* 0x0000001003b07825 */ /* 0x000fc600078e00b0 */
[----:B------:R-:W2:Y:S04]  /*0ec0*/  LDG.E.128 R20, desc[UR4][R20.64] ;  /* 0x0000000414147981 */ /* 0x000ea8000c1e1d00 */
        /* <DEDUP_REMOVED lines=9> */
[----:B------:R-:W-:-:S04]  /*0f60*/  ISETP.NE.AND P0, PT, R216, RZ, PT ;  /* 0x000000ffd800720c */ /* 0x000fc80003f05270 */
[----:B---3--:R-:W-:Y:S01]  /*0f70*/  FSEL R170, R0, RZ, !P0 ;  /* 0x000000ff00aa7208 */ /* 0x008fe20004000000 */
[--C-:B----4-:R-:W-:Y:S02]  /*0f80*/  HADD2.F32 R180, -RZ, R9.reuse.H0_H0 ;  /* 0x20000009ffb47230 */ /* 0x110fe40000004100 */
[----:B------:R-:W-:Y:S02]  /*0f90*/  HADD2.F32 R181, -RZ, R9.H1_H1 ;  /* 0x30000009ffb57230 */ /* 0x000fe40000004100 */
[----:B0-----:R-:W-:Y:S02]  /*0fa0*/  HADD2.F32 R169, -RZ, R8.H0_H0 ;  /* 0x20000008ffa97230 */ /* 0x001fe40000004100 */
[----:B--2---:R-:W-:Y:S02]  /*0fb0*/  HADD2.F32 R194, -RZ, R7.H1_H1 ;  /* 0x30000007ffc27230 */ /* 0x004fe40000004100 */
[----:B------:R-:W-:Y:S02]  /*0fc0*/  HADD2.F32 R195, -RZ, R15.H0_H0 ;  /* 0x2000000fffc37230 */ /* 0x000fe40000004100 */
[----:B------:R-:W-:-:S02]  /*0fd0*/  HADD2.F32 R199, -RZ, R21.H0_H0 ;  /* 0x20000015ffc77230 */ /* 0x000fc40000004100 */
[----:B------:R-:W-:Y:S02]  /*0fe0*/  HADD2.F32 R249, -RZ, R20.H1_H1 ;  /* 0x30000014fff97230 */ /* 0x000fe40000004100 */
[--C-:B------:R-:W-:Y:S02]  /*0ff0*/  HADD2.F32 R210, -RZ, R178.reuse.H0_H0 ;  /* 0x200000b2ffd27230 */ /* 0x100fe40000004100 */
[----:B------:R-:W-:Y:S02]  /*1000*/  HADD2.F32 R211, -RZ, R178.H1_H1 ;  /* 0x300000b2ffd37230 */ /* 0x000fe40000004100 */
[----:B------:R-:W2:Y:S01]  /*1010*/  LDL R178, [R1+0x18] ;  /* 0x0000180001b27983 */ /* 0x000ea20000100800 */
[----:B------:R-:W-:Y:S01]  /*1020*/  FADD.FTZ R199, -R170, R199 ;  /* 0x000000c7aac77221 */ /* 0x000fe20000010100 */
[--C-:B------:R-:W-:Y:S02]  /*1030*/  HADD2.F32 R212, -RZ, R179.reuse.H0_H0 ;  /* 0x200000b3ffd47230 */ /* 0x100fe40000004100 */
[----:B------:R-:W-:-:S02]  /*1040*/  HADD2.F32 R213, -RZ, R179.H1_H1 ;  /* 0x300000b3ffd57230 */ /* 0x000fc40000004100 */
[----:B------:R-:W3:Y:S01]  /*1050*/  LDL R179, [R1+0x14] ;  /* 0x0000140001b37983 */ /* 0x000ee20000100800 */
[----:B------:R-:W-:Y:S02]  /*1060*/  HADD2.F32 R193, -RZ, R7.H0_H0 ;  /* 0x20000007ffc17230 */ /* 0x000fe40000004100 */
[C---:B------:R-:W-:Y:S01]  /*1070*/  FADD.FTZ R9, -R170.reuse, R194 ;  /* 0x000000c2aa097221 */ /* 0x040fe20000010100 */
[--C-:B------:R-:W-:Y:S02]  /*1080*/  HADD2.F32 R191, -RZ, R16.reuse.H0_H0 ;  /* 0x20000010ffbf7230 */ /* 0x100fe40000004100 */
[----:B------:R-:W-:Y:S02]  /*1090*/  HADD2.F32 R192, -RZ, R16.H1_H1 ;  /* 0x30000010ffc07230 */ /* 0x000fe40000004100 */
[C---:B------:R-:W-:Y:S01]  /*10a0*/  FADD.FTZ R16, -R170.reuse, R195 ;  /* 0x000000c3aa107221 */ /* 0x040fe20000010100 */
[----:B------:R-:W-:Y:S02]  /*10b0*/  HADD2.F32 R250, -RZ, R20.H0_H0 ;  /* 0x20000014fffa7230 */ /* 0x000fe40000004100 */
[----:B------:R-:W-:Y:S01]  /*10c0*/  FADD.FTZ R249, -R170, R249 ;  /* 0x000000f9aaf97221 */ /* 0x000fe20000010100 */
[----:B------:R-:W-:-:S02]  /*10d0*/  HADD2.F32 R194, -RZ, R172.H0_H0 ;  /* 0x200000acffc27230 */ /* 0x000fc40000004100 */
[----:B------:R-:W-:Y:S02]  /*10e0*/  HADD2.F32 R195, -RZ, R172.H1_H1 ;  /* 0x300000acffc37230 */ /* 0x000fe40000004100 */
[----:B-----5:R-:W-:Y:S01]  /*10f0*/  FMUL.FTZ R172, R215, R199 ;  /* 0x000000c7d7ac7220 */ /* 0x020fe20000410000 */
[----:B------:R-:W-:Y:S01]  /*1100*/  HADD2.F32 R168, -RZ, R8.H1_H1 ;  /* 0x30000008ffa87230 */ /* 0x000fe20000004100 */
[----:B------:R-:W4:Y:S01]  /*1110*/  LDL R199, [R1+0x10] ;  /* 0x0000100001c77983 */ /* 0x000f220000100800 */
[----:B------:R-:W-:Y:S02]  /*1120*/  HADD2.F32 R190, -RZ, R17.H1_H1 ;  /* 0x30000011ffbe7230 */ /* 0x000fe40000004100 */
[----:B------:R-:W-:Y:S01]  /*1130*/  FADD.FTZ R8, -R170, R193 ;  /* 0x000000c1aa087221 */ /* 0x000fe20000010100 */
[--C-:B------:R-:W-:Y:S02]  /*1140*/  HADD2.F32 R252, -RZ, R19.reuse.H0_H0 ;  /* 0x20000013fffc7230 */ /* 0x100fe40000004100 */
[----:B------:R-:W-:-:S02]  /*1150*/  HADD2.F32 R251, -RZ, R19.H1_H1 ;  /* 0x30000013fffb7230 */ /* 0x000fc40000004100 */
[C---:B------:R-:W-:Y:S01]  /*1160*/  FADD.FTZ R19, -R170.reuse, R192 ;  /* 0x000000c0aa137221 */ /* 0x040fe20000010100 */
[----:B------:R-:W-:Y:S01]  /*1170*/  FADD.FTZ R250, -R170, R250 ;  /* 0x000000faaafa7221 */ /* 0x000fe20000010100 */
[--C-:B------:R-:W-:Y:S02]  /*1180*/  HADD2.F32 R192, -RZ, R27.reuse.H0_H0 ;  /* 0x2000001bffc07230 */ /* 0x100fe40000004100 */
[----:B------:R-:W-:Y:S02]  /*1190*/  HADD2.F32 R193, -RZ, R27.H1_H1 ;  /* 0x3000001bffc17230 */ /* 0x000fe40000004100 */
[----:B------:R-:W-:Y:S01]  /*11a0*/  FMUL.FTZ R27, R215, R249 ;  /* 0x000000f9d71b7220 */ /* 0x000fe20000410000 */
[--C-:B------:R-:W-:Y:S01]  /*11b0*/  HADD2.F32 R182, -RZ, R10.reuse.H0_H0 ;  /* 0x2000000affb67230 */ /* 0x100fe20000004100 */
[----:B------:R-:W4:Y:S01]  /*11c0*/  LDL R249, [R1+0xc] ;  /* 0x00000c0001f97983 */ /* 0x000f220000100800 */
[----:B------:R-:W-:Y:S02]  /*11d0*/  HADD2.F32 R183, -RZ, R10.H1_H1 ;  /* 0x3000000affb77230 */ /* 0x000fe40000004100 */
[----:B------:R-:W-:-:S02]  /*11e0*/  HADD2.F32 R184, -RZ, R11.H0_H0 ;  /* 0x2000000bffb87230 */ /* 0x000fc40000004100 */
[----:B------:R-:W-:Y:S02]  /*11f0*/  HADD2.F32 R185, -RZ, R11.H1_H1 ;  /* 0x3000000bffb97230 */ /* 0x000fe40000004100 */
[----:B------:R-:W-:Y:S02]  /*1200*/  HADD2.F32 R189, -RZ, R17.H0_H0 ;  /* 0x20000011ffbd7230 */ /* 0x000fe40000004100 */
[--C-:B------:R-:W-:Y:S02]  /*1210*/  HADD2.F32 R187, -RZ, R18.reuse.H0_H0 ;  /* 0x20000012ffbb7230 */ /* 0x100fe40000004100 */
[----:B------:R-:W-:Y:S02]  /*1220*/  HADD2.F32 R188, -RZ, R18.H1_H1 ;  /* 0x30000012ffbc7230 */ /* 0x000fe40000004100 */
[C---:B------:R-:W-:Y:S01]  /*1230*/  FADD.FTZ R18, -R170.reuse, R191 ;  /* 0x000000bfaa127221 */ /* 0x040fe20000010100 */
[----:B------:R-:W-:Y:S02]  /*1240*/  HADD2.F32 R198, -RZ, R21.H1_H1 ;  /* 0x30000015ffc67230 */ /* 0x000fe40000004100 */
[----:B------:R-:W-:Y:S01]  /*1250*/  FADD.FTZ R21, -R170, R190 ;  /* 0x000000beaa157221 */ /* 0x000fe20000010100 */
[----:B------:R-:W-:-:S02]  /*1260*/  HADD2.F32 R3, -RZ, R4.H0_H0 ;  /* 0x20000004ff037230 */ /* 0x000fc40000004100 */
[----:B------:R-:W-:Y:S01]  /*1270*/  FADD.FTZ R251, -R170, R251 ;  /* 0x000000fbaafb7221 */ /* 0x000fe20000010100 */
[----:B------:R-:W-:Y:S02]  /*1280*/  HADD2.F32 R205, -RZ, R4.H1_H1 ;  /* 0x30000004ffcd7230 */ /* 0x000fe40000004100 */
[--C-:B------:R-:W-:Y:S02]  /*1290*/  HADD2.F32 R10, -RZ, R12.reuse.H0_H0 ;  /* 0x2000000cff0a7230 */ /* 0x100fe40000004100 */
[----:B------:R-:W-:Y:S02]  /*12a0*/  HADD2.F32 R11, -RZ, R12.H1_H1 ;  /* 0x3000000cff0b7230 */ /* 0x000fe40000004100 */
[----:B------:R-:W-:Y:S02]  /*12b0*/  HADD2.F32 R4, -RZ, R5.H0_H0 ;  /* 0x20000005ff047230 */ /* 0x000fe40000004100 */
[----:B------:R-:W-:Y:S02]  /*12c0*/  HADD2.F32 R12, -RZ, R13.H0_H0 ;  /* 0x2000000dff0c7230 */ /* 0x000fe40000004100 */
[----:B------:R-:W-:-:S02]  /*12d0*/  HADD2.F32 R190, -RZ, R26.H0_H0 ;  /* 0x2000001affbe7230 */ /* 0x000fc40000004100 */
[----:B------:R-:W-:Y:S02]  /*12e0*/  HADD2.F32 R191, -RZ, R26.H1_H1 ;  /* 0x3000001affbf7230 */ /* 0x000fe40000004100 */
[----:B------:R-:W-:Y:S01]  /*12f0*/  FMUL.FTZ R26, R215, R250 ;  /* 0x000000fad71a7220 */ /* 0x000fe20000410000 */
[----:B------:R-:W-:Y:S01]  /*1300*/  HADD2.F32 R5, -RZ, R5.H1_H1 ;  /* 0x30000005ff057230 */ /* 0x000fe20000004100 */
[----:B------:R-:W4:Y:S01]  /*1310*/  LDL R250, [R1+0x8] ;  /* 0x0000080001fa7983 */ /* 0x000f220000100800 */
[--C-:B------:R-:W-:Y:S02]  /*1320*/  HADD2.F32 R201, -RZ, R6.reuse.H0_H0 ;  /* 0x20000006ffc97230 */ /* 0x100fe40000004100 */
[----:B------:R-:W-:Y:S02]  /*1330*/  HADD2.F32 R202, -RZ, R6.H1_H1 ;  /* 0x30000006ffca7230 */ /* 0x000fe40000004100 */
[----:B------:R-:W-:Y:S02]  /*1340*/  HADD2.F32 R13, -RZ, R13.H1_H1 ;  /* 0x3000000dff0d7230 */ /* 0x000fe40000004100 */
[----:B------:R-:W-:-:S02]  /*1350*/  HADD2.F32 R203, -RZ, R14.H0_H0 ;  /* 0x2000000effcb7230 */ /* 0x000fc40000004100 */
[----:B------:R-:W-:Y:S02]  /*1360*/  HADD2.F32 R204, -RZ, R14.H1_H1 ;  /* 0x3000000effcc7230 */ /* 0x000fe40000004100 */
[----:B------:R-:W-:Y:S02]  /*1370*/  HADD2.F32 R200, -RZ, R15.H1_H1 ;  /* 0x3000000fffc87230 */ /* 0x000fe40000004100 */
[--C-:B------:R-:W-:Y:S02]  /*1380*/  HADD2.F32 R197, -RZ, R22.reuse.H0_H0 ;  /* 0x20000016ffc57230 */ /* 0x100fe40000004100 */
[----:B------:R-:W-:Y:S02]  /*1390*/  HADD2.F32 R196, -RZ, R22.H1_H1 ;  /* 0x30000016ffc47230 */ /* 0x000fe40000004100 */
[--C-:B------:R-:W-:Y:S02]  /*13a0*/  HADD2.F32 R171, -RZ, R23.reuse.H0_H0 ;  /* 0x20000017ffab7230 */ /* 0x100fe40000004100 */
[----:B------:R-:W-:Y:S01]  /*13b0*/  FADD.FTZ R20, -R170, R189 ;  /* 0x000000bdaa147221 */ /* 0x000fe20000010100 */
[----:B------:R-:W-:-:S02]  /*13c0*/  HADD2.F32 R186, -RZ, R23.H1_H1 ;  /* 0x30000017ffba7230 */ /* 0x000fc40000004100 */
[C---:B------:R-:W-:Y:S01]  /*13d0*/  FADD.FTZ R23, -R170.reuse, R188 ;  /* 0x000000bcaa177221 */ /* 0x040fe20000010100 */
[C---:B------:R-:W-:Y:S01]  /*13e0*/  FADD.FTZ R252, -R170.reuse, R252 ;  /* 0x000000fcaafc7221 */ /* 0x040fe20000010100 */
[--C-:B------:R-:W-:Y:S02]  /*13f0*/  HADD2.F32 R188, -RZ, R25.reuse.H0_H0 ;  /* 0x20000019ffbc7230 */ /* 0x100fe40000004100 */
[C---:B------:R-:W-:Y:S01]  /*1400*/  FADD.FTZ R0, -R170.reuse, R3 ;  /* 0x00000003aa007221 */ /* 0x040fe20000010100 */
[----:B------:R-:W-:Y:S02]  /*1410*/  HADD2.F32 R189, -RZ, R25.H1_H1 ;  /* 0x30000019ffbd7230 */ /* 0x000fe40000004100 */
        /* <DEDUP_REMOVED lines=18> */
[----:B------:R-:W4:Y:S01]  /*1540*/  LDL R251, [R1+0x4] ;  /* 0x0000040001fb7983 */ /* 0x000f220000100800 */
[----:B------:R-:W-:Y:S01]  /*1550*/  FADD.FTZ R170, -R170, R186 ;  /* 0x000000baaaaa7221 */ /* 0x000fe20000010100 */
[----:B------:R-:W-:-:S02]  /*1560*/  HADD2.F32 R186, -RZ, R24.H0_H0 ;  /* 0x20000018ffba7230 */ /* 0x000fc40000004100 */
[----:B------:R-:W-:Y:S02]  /*1570*/  HADD2.F32 R187, -RZ, R24.H1_H1 ;  /* 0x30000018ffbb7230 */ /* 0x000fe40000004100 */
[C---:B------:R-:W-:Y:S02]  /*1580*/  FMUL.FTZ R24, R215.reuse, R252 ;  /* 0x000000fcd7187220 */ /* 0x040fe40000410000 */
[----:B------:R-:W4:Y:S01]  /*1590*/  LDL R252, [R1] ;  /* 0x0000000001fc7983 */ /* 0x000f220000100800 */
[C---:B------:R-:W-:Y:S01]  /*15a0*/  FMUL.FTZ R3, R215.reuse, R3 ;  /* 0x00000003d7037220 */ /* 0x040fe20000410000 */
[C---:B------:R-:W-:Y:S01]  /*15b0*/  FMUL.FTZ R0, R215.reuse, R0 ;  /* 0x00000000d7007220 */ /* 0x040fe20000410000 */
[--C-:B------:R-:W-:Y:S02]  /*15c0*/  HADD2.F32 R208, -RZ, R177.reuse.H0_H0 ;  /* 0x200000b1ffd07230 */ /* 0x100fe40000004100 */
[----:B------:R-:W-:Y:S01]  /*15d0*/  FMUL.FTZ R4, R215, R4 ;  /* 0x00000004d7047220 */ /* 0x000fe20000410000 */
[----:B------:R-:W-:-:S02]  /*15e0*/  HADD2.F32 R209, -RZ, R177.H1_H1 ;  /* 0x300000b1ffd17230 */ /* 0x000fc40000004100 */
[----:B------:R-:W-:Y:S01]  /*15f0*/  FMUL.FTZ R177, R215, R170 ;  /* 0x000000aad7b17220 */ /* 0x000fe20000410000 */
[----:B------:R-:W-:Y:S01]  /*1600*/  FFMA.FTZ R137, R3, R168, R137 ;  /* 0x000000a803897223 */ /* 0x000fe20000010089 */
[----:B------:R-:W-:Y:S01]  /*1610*/  FADD.FTZ R45, R45, R168 ;  /* 0x000000a82d2d7221 */ /* 0x000fe20000010000 */
[--C-:B------:R-:W-:Y:S02]  /*1620*/  HADD2.F32 R206, -RZ, R176.reuse.H0_H0 ;  /* 0x200000b0ffce7230 */ /* 0x100fe40000004100 */
[C---:B------:R-:W-:Y:S01]  /*1630*/  FMUL.FTZ R5, R215.reuse, R5 ;  /* 0x00000005d7057220 */ /* 0x040fe20000410000 */
[----:B------:R-:W-:Y:S02]  /*1640*/  HADD2.F32 R207, -RZ, R176.H1_H1 ;  /* 0x300000b0ffcf7230 */ /* 0x000fe40000004100 */
[C---:B------:R-:W-:Y:S01]  /*1650*/  FMUL.FTZ R176, R215.reuse, R171 ;  /* 0x000000abd7b07220 */ /* 0x040fe20000410000 */
[----:B------:R-:W-:Y:S01]  /*1660*/  FFMA.FTZ R136, R0, R169, R136 ;  /* 0x000000a900887223 */ /* 0x000fe20000010088 */
[----:B------:R-:W-:Y:S01]  /*1670*/  FADD.FTZ R44, R44, R169 ;  /* 0x000000a92c2c7221 */ /* 0x000fe20000010000 */
[----:B------:R-:W-:Y:S01]  /*1680*/  FFMA.FTZ R138, R4, R180, R138 ;  /* 0x000000b4048a7223 */ /* 0x000fe2000001008a */
[----:B------:R-:W-:Y:S01]  /*1690*/  FADD.FTZ R46, R46, R180 ;  /* 0x000000b42e2e7221 */ /* 0x000fe20000010000 */
[----:B------:R-:W-:Y:S01]  /*16a0*/  FMUL.FTZ R6, R215, R6 ;  /* 0x00000006d7067220 */ /* 0x000fe20000410000 */
[----:B------:R-:W-:Y:S01]  /*16b0*/  FFMA.FTZ R139, R5, R181, R139 ;  /* 0x000000b5058b7223 */ /* 0x000fe2000001008b */
[----:B------:R-:W-:Y:S01]  /*16c0*/  FADD.FTZ R47, R47, R181 ;  /* 0x000000b52f2f7221 */ /* 0x000fe20000010000 */
[C---:B------:R-:W-:Y:S01]  /*16d0*/  FMUL.FTZ R7, R215.reuse, R7 ;  /* 0x00000007d7077220 */ /* 0x040fe20000410000 */
        /* <DEDUP_REMOVED lines=9> */
[-C--:B------:R-:W-:Y:S01]  /*1770*/  FFMA.FTZ R135, R9, R185.reuse, R135 ;  /* 0x000000b909877223 */ /* 0x080fe20000010087 */
[----:B------:R-:W-:Y:S01]  /*1780*/  FADD.FTZ R51, R51, R185 ;  /* 0x000000b933337221 */ /* 0x000fe20000010000 */
[----:B------:R-:W-:Y:S01]  /*1790*/  FMUL.FTZ R185, R248, R185 ;  /* 0x000000b9f8b97220 */ /* 0x000fe20000410000 */
        /* <DEDUP_REMOVED lines=36> */
[----:B------:R-:W-:-:S02]  /*19e0*/  HADD2.F32 R200, -RZ, R173.H0_H0 ;  /* 0x200000adffc87230 */ /* 0x000fc40000004100 */
[----:B------:R-:W-:Y:S01]  /*19f0*/  FMUL.FTZ R20, R215, R20 ;  /* 0x00000014d7147220 */ /* 0x000fe20000410000 */
[-C--:B------:R-:W-:Y:S01]  /*1a00*/  FFMA.FTZ R121, R19, R195.reuse, R121 ;  /* 0x000000c313797223 */ /* 0x080fe20000010079 */
[----:B------:R-:W-:Y:S01]  /*1a10*/  FADD.FTZ R61, R61, R195 ;  /* 0x000000c33d3d7221 */ /* 0x000fe20000010000 */
[----:B------:R-:W-:Y:S01]  /*1a20*/  FMUL.FTZ R195, R238, R195 ;  /* 0x000000c3eec37220 */ /* 0x000fe20000410000 */
[----:B------:R-:W-:Y:S02]  /*1a30*/  HADD2.F32 R201, -RZ, R173.H1_H1 ;  /* 0x300000adffc97230 */ /* 0x000fe40000004100 */
        /* <DEDUP_REMOVED lines=15> */
[-C--:B------:R-:W-:Y:S01]  /*1b30*/  FFMA.FTZ R117, R23, R203.reuse, R117 ;  /* 0x000000cb17757223 */ /* 0x080fe20000010075 */
[----:B------:R-:W-:Y:S01]  /*1b40*/  FADD.FTZ R65, R65, R203 ;  /* 0x000000cb41417221 */ /* 0x000fe20000010000 */
[----:B------:R-:W-:Y:S01]  /*1b50*/  FMUL.FTZ R203, R234, R203 ;  /* 0x000000cbeacb7220 */ /* 0x000fe20000410000 */
[----:B------:R-:W-:Y:S02]  /*1b60*/  HADD2.F32 R205, -RZ, R175.H1_H1 ;  /* 0x300000afffcd7230 */ /* 0x000fe40000004100 */
[-C--:B------:R-:W-:Y:S01]  /*1b70*/  FFMA.FTZ R118, R24, R204.reuse, R118 ;  /* 0x000000cc18767223 */ /* 0x080fe20000010076 */
[----:B------:R-:W-:Y:S01]  /*1b80*/  FADD.FTZ R66, R66, R204 ;  /* 0x000000cc42427221 */ /* 0x000fe20000010000 */
[----:B------:R-:W-:Y:S01]  /*1b90*/  FMUL.FTZ R204, R233, R204 ;  /* 0x000000cce9cc7220 */ /* 0x000fe20000410000 */
[----:B--2---:R-:W-:-:S04]  /*1ba0*/  FMUL.FTZ R178, R178, R169 ;  /* 0x000000a9b2b27220 */ /* 0x004fc80000410000 */
[----:B------:R-:W-:Y:S01]  /*1bb0*/  FFMA.FTZ R170, R0, R178, RZ ;  /* 0x000000b200aa7223 */ /* 0x000fe200000100ff */
[----:B---3--:R-:W-:Y:S01]  /*1bc0*/  FMUL.FTZ R179, R179, R168 ;  /* 0x000000a8b3b37220 */ /* 0x008fe20000410000 */
[----:B------:R-:W-:-:S03]  /*1bd0*/  FADD.FTZ R168, RZ, R178 ;  /* 0x000000b2ffa87221 */ /* 0x000fc60000010000 */
[----:B------:R-:W-:Y:S01]  /*1be0*/  FFMA.FTZ R169, R3, R179, R170 ;  /* 0x000000b303a97223 */ /* 0x000fe200000100aa */
[----:B------:R-:W-:Y:S01]  /*1bf0*/  FADD.FTZ R171, R168, R179 ;  /* 0x000000b3a8ab7221 */ /* 0x000fe20000010000 */
        /* <DEDUP_REMOVED lines=94> */
[----:B------:R-:W-:-:S07]  /*21e0*/  FFMA.FTZ R249, R177, R213, R168 ;  /* 0x000000d5b1f97223 */ /* 0x000fce00000100a8 */
.L_x_2021:
[----:B------:R-:W-:Y:S05]  /*21f0*/  BSYNC B0 ;  /* 0x0000000000007941 */ /* 0x000fea0003800000 */
.L_x_2019:
        /* <DEDUP_REMOVED lines=26> */
.L_x_2136:
        /* <DEDUP_REMOVED lines=12> */
[----:B0-----:R-:W-:Y:S01]  /*2460*/  @P4 IMAD R196, R196, R199, RZ ;  /* 0x000000c7c4c44224 */ /* 0x001fe200078e02ff */
[-C--:B------:R-:W-:Y:S02]  /*2470*/  @!P0 LEA R251, R251, R198.reuse, 0x3 ;  /* 0x000000c6fbfb8211 */ /* 0x080fe400078e18ff */
[----:B------:R-:W-:-:S03]  /*2480*/  LEA R198, R170, R198, 0x3 ;  /* 0x000000c6aac67211 */ /* 0x000fc600078e18ff */
        /* <DEDUP_REMOVED lines=9> */
[----:B------:R-:W-:Y:S01]  /*2520*/  @P4 SHF.R.S32.HI R199, RZ, 0x1f, R196 ;  /* 0x0000001fffc74819 */ /* 0x000fe200000114c4 */
[----:B------:R-:W-:-:S03]  /*2530*/  FADD.FTZ R197, R197, R168 ;  /* 0x000000a8c5c57221 */ /* 0x000fc60000010000 */
[----:B------:R-:W-:Y:S01]  /*2540*/  @P4 LEA.HI R199, R199, R196, RZ, 0x3 ;  /* 0x000000c4c7c74211 */ /* 0x000fe200078f18ff */
[----:B------:R-:W-:Y:S01]  /*2550*/  FADD.FTZ R196, R171, R169 ;  /* 0x000000a9abc47221 */ /* 0x000fe20000010000 */
[----:B------:R-:W-:Y:S01]  /*2560*/  FADD.FTZ R197, R170, R197 ;  /* 0x000000c5aac57221 */ /* 0x000fe20000010000 */
[----:B------:R-:W0:Y:S01]  /*2570*/  @P4 LDC.64 R168, c[0x0][0x220] ;  /* 0x00008800ffa84b82 */ /* 0x000e220000000a00 */
[----:B------:R-:W-:-:S06]  /*2580*/  HFMA2.MMA R170, -RZ, RZ, 0, 0 ;  /* 0x00000000ffaa7435 */ /* 0x000fcc00000001ff */
[----:B------:R-:W-:-:S05]  /*2590*/  @P4 LEA.HI.SX32 R170, R199, R249, 0x1d ;  /* 0x000000f9c7aa4211 */ /* 0x000fca00078feaff */
[----:B0-----:R-:W-:-:S05]  /*25a0*/  @P4 IMAD.WIDE.U32 R168, R170, 0x10, R168 ;  /* 0x00000010aaa84825 */ /* 0x001fca00078e00a8 */
[----:B------:R0:W5:Y:S01]  /*25b0*/  @P4 LDG.E.128 R156, desc[UR4][R168.64] ;  /* 0x00000004a89c4981 */ /* 0x000162000c1e1d00 */
[----:B------:R-:W-:Y:S01]  /*25c0*/  BSSY B0, `(.L_x_2023) ;  /* 0x0000013000007945 */ /* 0x000fe20003800000 */
[----:B------:R-:W-:Y:S01]  /*25d0*/  FMUL.FTZ R171, R197, UR8 ;  /* 0x00000008c5ab7c20 */ /* 0x000fe20008410000 */
[----:B------:R-:W-:Y:S02]  /*25e0*/  FMUL.FTZ R196, R196, UR8 ;  /* 0x00000008c4c47c20 */ /* 0x000fe40008410000 */
[----:B------:R-:W-:Y:S05]  /*25f0*/  @P2 BRA `(.L_x_2024) ;  /* 0x0000000000182947 */ /* 0x000fea0003800000 */
[----:B------:R-:W-:Y:S02]  /*2600*/  ISETP.NE.U32.AND P0, PT, R224, RZ, PT ;  /* 0x000000ffe000720c */ /* 0x000fe40003f05070 */
[----:B0-----:R-:W-:Y:S02]  /*2610*/  MOV R168, RZ ;  /* 0x000000ff00a87202 */ /* 0x001fe40000000f00 */
[----:B------:R-:W-:-:S13]  /*2620*/  ISETP.NE.AND.EX P0, PT, R223, RZ, PT, P0 ;  /* 0x000000ffdf00720c */ /* 0x000fda0003f05300 */
[----:B------:R-:W-:Y:S05]  /*2630*/  @!P0 BRA `(.L_x_2025) ;  /* 0x00000000002c8947 */ /* 0x000fea0003800000 */
[----:B------:R-:W-:Y:S01]  /*2640*/  HADD2.F32 R168, -RZ, R140.H0_H0 ;  /* 0x2000008cffa87230 */ /* 0x000fe20000004100 */
[----:B------:R-:W-:Y:S06]  /*2650*/  BRA `(.L_x_2025) ;  /* 0x0000000000247947 */ /* 0x000fec0003800000 */
.L_x_2024:
[----:B------:R-:W-:Y:S02]  /*2660*/  ISETP.NE.U32.AND P0, PT, R224, RZ, PT ;  /* 0x000000ffe000720c */ /* 0x000fe40003f05070 */
[----:B------:R-:W-:Y:S02]  /*2670*/  ISETP.NE.AND P1, PT, R216, RZ, PT ;  /* 0x000000ffd800720c */ /* 0x000fe40003f25270 */
[----:B------:R-:W-:Y:S02]  /*2680*/  ISETP.NE.AND.EX P0, PT, R223, RZ, PT, P0 ;  /* 0x000000ffdf00720c */ /* 0x000fe40003f05300 */
[----:B0-----:R-:W-:-:S05]  /*2690*/  FSEL R169, R171, RZ, !P1 ;  /* 0x000000ffaba97208 */ /* 0x001fca0004800000 */
[----:B------:R-:W-:-:S04]  /*26a0*/  FFMA.FTZ R169, R0, R196, R169 ;  /* 0x000000c400a97223 */ /* 0x000fc800000100a9 */
[----:B------:R-:W-:Y:S02]  /*26b0*/  FADD.FTZ R168, R178, -R169 ;  /* 0x800000a9b2a87221 */ /* 0x000fe40000010000 */
[----:B------:R-:W-:Y:S02]  /*26c0*/  @P0 HADD2.F32 R169, -RZ, R140.H0_H0 ;  /* 0x2000008cffa90230 */ /* 0x000fe40000004100 */
[----:B------:R-:W-:-:S04]  /*26d0*/  FMUL.FTZ R168, R215, R168 ;  /* 0x000000a8d7a87220 */ /* 0x000fc80000410000 */
[----:B------:R-:W-:-:S07]  /*26e0*/  @P0 FADD.FTZ R168, R168, R169 ;  /* 0x000000a9a8a80221 */ /* 0x000fce0000010000 */
.L_x_2025:
[----:B------:R-:W-:Y:S05]  /*26f0*/  BSYNC B0 ;  /* 0x0000000000007941 */ /* 0x000fea0003800000 */
.L_x_2023:
        /* <DEDUP_REMOVED lines=9> */
[----:B------:R-:W-:-:S05]  /*2790*/  @P4 HADD2.F32 R168, -RZ, R28.H0_H0 ;  /* 0x2000001cffa84230 */ /* 0x000fca0000004100 */
[----:B------:R-:W-:-:S05]  /*27a0*/  @P4 FMUL.FTZ R168, R169, R168 ;  /* 0x000000a8a9a84220 */ /* 0x000fca0000410000 */
[----:B------:R-:W-:-:S04]  /*27b0*/  @P4 F2FP.F16.F32.PACK_AB R168, RZ, R168 ;  /* 0x000000a8ffa8423e */ /* 0x000fc800000000ff */
[----:B------:R-:W-:Y:S01]  /*27c0*/  @P4 PRMT R164, R168, 0x7610, R164 ;  /* 0x00007610a8a44816 */ /* 0x000fe200000000a4 */
[----:B------:R-:W-:Y:S06]  /*27d0*/  @P2 BRA `(.L_x_2027) ;  /* 0x0000000000102947 */ /* 0x000fec0003800000 */
[----:B------:R-:W-:Y:S01]  /*27e0*/  MOV R168, RZ ;  /* 0x000000ff00a87202 */ /* 0x000fe20000000f00 */
[----:B------:R-:W-:Y:S06]  /*27f0*/  @!P0 BRA `(.L_x_2028) ;  /* 0x0000000000248947 */ /* 0x000fec0003800000 */
[----:B------:R-:W-:Y:S01]  /*2800*/  HADD2.F32 R168, -RZ, R140.H1_H1 ;  /* 0x3000008cffa87230 */ /* 0x000fe20000004100 */
[----:B------:R-:W-:Y:S06]  /*2810*/  BRA `(.L_x_2028) ;  /* 0x00000000001c7947 */ /* 0x000fec0003800000 */
.L_x_2027:
[----:B------:R-:W-:Y:S01]  /*2820*/  ISETP.NE.AND P5, PT, R216, RZ, PT ;  /* 0x000000ffd800720c */ /* 0x000fe20003fa5270 */
[----:B------:R-:W-:-:S03]  /*2830*/  @P0 HADD2.F32 R169, -RZ, R140.H1_H1 ;  /* 0x3000008cffa90230 */ /* 0x000fc60000004100 */
[----:B------:R-:W-:-:S05]  /*2840*/  FSEL R168, R171, RZ, !P5 ;  /* 0x000000ffaba87208 */ /* 0x000fca0006800000 */
[----:B------:R-:W-:-:S04]  /*2850*/  FFMA.FTZ R168, R3, R196, R168 ;  /* 0x000000c403a87223 */ /* 0x000fc800000100a8 */
[----:B------:R-:W-:-:S04]  /*2860*/  FADD.FTZ R168, R179, -R168 ;  /* 0x800000a8b3a87221 */ /* 0x000fc80000010000 */
[----:B------:R-:W-:-:S04]  /*2870*/  FMUL.FTZ R168, R215, R168 ;  /* 0x000000a8d7a87220 */ /* 0x000fc80000410000 */
[----:B------:R-:W-:-:S07]  /*2880*/  @P0 FADD.FTZ R168, R168, R169 ;  /* 0x000000a9a8a80221 */ /* 0x000fce0000010000 */
.L_x_2028:
[----:B------:R-:W-:Y:S05]  /*2890*/  BSYNC B0 ;  /* 0x0000000000007941 */ /* 0x000fea0003800000 */
.L_x_2026:
[----:B------:R-:W-:Y:S01]  /*28a0*/  @P1 F2FP.F16.F32.PACK_AB R169, RZ, R168 ;  /* 0x000000a8ffa9123e */ /* 0x000fe200000000ff */
[----:B------:R-:W-:Y:S03]  /*28b0*/  BSSY B0, `(.L_x_2029) ;  /* 0x0000016000007945 */ /* 0x000fe60003800000 */
[----:B------:R-:W-:Y:S02]  /*28c0*/  @P1 PRMT R160, R160, 0x5410, R169 ;  /* 0x00005410a0a01816 */ /* 0x000fe400000000a9 */
[----:B------:R-:W0:Y:S02]  /*28d0*/  @P4 LDC R169, c[0x0][0x29c] ;  /* 0x0000a700ffa94b82 */ /* 0x000e240000000800 */
[----:B0-----:R-:W-:Y:S01]  /*28e0*/  @P4 FMUL.FTZ R168, R168, R169 ;  /* 0x000000a9a8a84220 */ /* 0x001fe20000410000 */
[----:B------:R-:W-:-:S05]  /*28f0*/  @P4 HADD2.F32 R169, -RZ, R156.H1_H1 ;  /* 0x3000009cffa94230 */ /* 0x000fca0000004100 */
[----:B------:R-:W-:Y:S01]  /*2900*/  @P4 FFMA.FTZ R77, R168, R169, R77 ;  /* 0x000000a9a84d4223 */ /* 0x000fe2000001004d */
[----:B------:R-:W-:-:S05]  /*2910*/  @P4 HADD2.F32 R169, -RZ, R28.H1_H1 ;  /* 0x3000001cffa94230 */ /* 0x000fca0000004100 */
[----:B------:R-:W-:-:S05]  /*2920*/  @P4 FMUL.FTZ R169, R168, R169 ;  /* 0x000000a9a8a94220 */ /* 0x000fca0000410000 */
[----:B------:R-:W-:-:S04]  /*2930*/  @P4 F2FP.F16.F32.PACK_AB R169, RZ, R169 ;  /* 0x000000a9ffa9423e */ /* 0x000fc800000000ff */
[----:B------:R-:W-:Y:S01]  /*2940*/  @P4 PRMT R164, R164, 0x5410, R169 ;  /* 0x00005410a4a44816 */ /* 0x000fe200000000a9 */
[----:B------:R-:W-:Y:S06]  /*2950*/  @P2 BRA `(.L_x_2030) ;  /* 0x0000000000102947 */ /* 0x000fec0003800000 */
[----:B------:R-:W-:Y:S01]  /*2960*/  HFMA2.MMA R168, -RZ, RZ, 0, 0 ;  /* 0x00000000ffa87435 */ /* 0x000fe200000001ff */
[----:B------:R-:W-:Y:S10]  /*2970*/  @!P0 BRA `(.L_x_2031) ;  /* 0x0000000000248947 */ /* 0x000ff40003800000 */
[----:B------:R-:W-:Y:S01]  /*2980*/  HADD2.F32 R168, -RZ, R141.H0_H0 ;  /* 0x2000008dffa87230 */ /* 0x000fe20000004100 */
[----:B------:R-:W-:Y:S06]  /*2990*/  BRA `(.L_x_2031) ;  /* 0x00000000001c7947 */ /* 0x000fec0003800000 */
.L_x_2030:
[----:B------:R-:W-:-:S04]  /*29a0*/  ISETP.NE.AND P5, PT, R216, RZ, PT ;  /* 0x000000ffd800720c */ /* 0x000fc80003fa5270 */
[----:B------:R-:W-:-:S05]  /*29b0*/  FSEL R169, R171, RZ, !P5 ;  /* 0x000000ffaba97208 */ /* 0x000fca0006800000 */
[----:B------:R-:W-:-:S04]  /*29c0*/  FFMA.FTZ R169, R4, R196, R169 ;  /* 0x000000c404a97223 */ /* 0x000fc800000100a9 */
[----:B------:R-:W-:Y:S01]  /*29d0*/  FADD.FTZ R168, R180, -R169 ;  /* 0x800000a9b4a87221 */ /* 0x000fe20000010000 */
[----:B------:R-:W-:-:S03]  /*29e0*/  @P0 HADD2.F32 R169, -RZ, R141.H0_H0 ;  /* 0x2000008dffa90230 */ /* 0x000fc60000004100 */
[----:B------:R-:W-:-:S04]  /*29f0*/  FMUL.FTZ R168, R215, R168 ;  /* 0x000000a8d7a87220 */ /* 0x000fc80000410000 */
[----:B------:R-:W-:-:S07]  /*2a00*/  @P0 FADD.FTZ R168, R168, R169 ;  /* 0x000000a9a8a80221 */ /* 0x000fce0000010000 */
.L_x_2031:
[----:B------:R-:W-:Y:S05]  /*2a10*/  BSYNC B0 ;  /* 0x0000000000007941 */ /* 0x000fea0003800000 */
.L_x_2029:
[----:B------:R-:W-:Y:S01]  /*2a20*/  @P1 F2FP.F16.F32.PACK_AB R169, RZ, R168 ;  /* 0x000000a8ffa9123e */ /* 0x000fe200000000ff */
[----:B------:R-:W-:Y:S03]  /*2a30*/  BSSY B0, `(.L_x_2032) ;  /* 0x0000016000007945 */ /* 0x000fe60003800000 */
[----:B------:R-:W-:Y:S02]  /*2a40*/  @P1 PRMT R161, R169, 0x7610, R161 ;  /* 0x00007610a9a11816 */ /* 0x000fe400000000a1 */
[----:B------:R-:W0:Y:S02]  /*2a50*/  @P4 LDC R169, c[0x0][0x29c] ;  /* 0x0000a700ffa94b82 */ /* 0x000e240000000800 */
[----:B0-----:R-:W-:Y:S01]  /*2a60*/  @P4 FMUL.FTZ R169, R168, R169 ;  /* 0x000000a9a8a94220 */ /* 0x001fe20000410000 */
[----:B------:R-:W-:-:S05]  /*2a70*/  @P4 HADD2.F32 R168, -RZ, R157.H0_H0 ;  /* 0x2000009dffa84230 */ /* 0x000fca0000004100 */
        /* <DEDUP_REMOVED lines=10> */
.L_x_2033:
[----:B------:R-:W-:Y:S01]  /*2b20*/  ISETP.NE.AND P5, PT, R216, RZ, PT ;  /* 0x000000ffd800720c */ /* 0x000fe20003fa5270 */
[----:B------:R-:W-:-:S03]  /*2b30*/  @P0 HADD2.F32 R169, -RZ, R141.H1_H1 ;  /* 0x3000008dffa90230 */ /* 0x000fc60000004100 */
[----:B------:R-:W-:-:S05]  /*2b40*/  FSEL R168, R171, RZ, !P5 ;  /* 0x000000ffaba87208 */ /* 0x000fca0006800000 */
[----:B------:R-:W-:-:S04]  /*2b50*/  FFMA.FTZ R168, R5, R196, R168 ;  /* 0x000000c405a87223 */ /* 0x000fc800000100a8 */
[----:B------:R-:W-:-:S04]  /*2b60*/  FADD.FTZ R168, R181, -R168 ;  /* 0x800000a8b5a87221 */ /* 0x000fc80000010000 */
[----:B------:R-:W-:-:S04]  /*2b70*/  FMUL.FTZ R168, R215, R168 ;  /* 0x000000a8d7a87220 */ /* 0x000fc80000410000 */
[----:B------:R-:W-:-:S07]  /*2b80*/  @P0 FADD.FTZ R168, R168, R169 ;  /* 0x000000a9a8a80221 */ /* 0x000fce0000010000 */
.L_x_2034:
[----:B------:R-:W-:Y:S05]  /*2b90*/  BSYNC B0 ;  /* 0x0000000000007941 */ /* 0x000fea0003800000 */
.L_x_2032:
        /* <DEDUP_REMOVED lines=16> */
.L_x_2036:
[----:B------:R-:W-:-:S04]  /*2ca0*/  ISETP.NE.AND P5, PT, R216, RZ, PT ;  /* 0x000000ffd800720c */ /* 0x000fc80003fa5270 */
[----:B------:R-:W-:-:S05]  /*2cb0*/  FSEL R169, R171, RZ, !P5 ;  /* 0x000000ffaba97208 */ /* 0x000fca0006800000 */
[----:B------:R-:W-:-:S04]  /*2cc0*/  FFMA.FTZ R169, R6, R196, R169 ;  /* 0x000000c406a97223 */ /* 0x000fc800000100a9 */
[----:B------:R-:W-:Y:S01]  /*2cd0*/  FADD.FTZ R168, R182, -R169 ;  /* 0x800000a9b6a87221 */ /* 0x000fe20000010000 */
[----:B------:R-:W-:-:S03]  /*2ce0*/  @P0 HADD2.F32 R169, -RZ, R142.H0_H0 ;  /* 0x2000008effa90230 */ /* 0x000fc60000004100 */
[----:B------:R-:W-:-:S04]  /*2cf0*/  FMUL.FTZ R168, R215, R168 ;  /* 0x000000a8d7a87220 */ /* 0x000fc80000410000 */
[----:B------:R-:W-:-:S07]  /*2d00*/  @P0 FADD.FTZ R168, R168, R169 ;  /* 0x000000a9a8a80221 */ /* 0x000fce0000010000 */
.L_x_2037:
[----:B------:R-:W-:Y:S05]  /*2d10*/  BSYNC B0 ;  /* 0x0000000000007941 */ /* 0x000fea0003800000 */
.L_x_2035:
        /* <DEDUP_REMOVED lines=16> */
.L_x_2039:
[----:B------:R-:W-:Y:S01]  /*2e20*/  ISETP.NE.AND P5, PT, R216, RZ, PT ;  /* 0x000000ffd800720c */ /* 0x000fe20003fa5270 */
[----:B------:R-:W-:-:S03]  /*2e30*/  @P0 HADD2.F32 R169, -RZ, R142.H1_H1 ;  /* 0x3000008effa90230 */ /* 0x000fc60000004100 */
[----:B------:R-:W-:-:S05]  /*2e40*/  FSEL R168, R171, RZ, !P5 ;  /* 0x000000ffaba87208 */ /* 0x000fca0006800000 */
[----:B------:R-:W-:-:S04]  /*2e50*/  FFMA.FTZ R168, R7, R196, R168 ;  /* 0x000000c407a87223 */ /* 0x000fc800000100a8 */
[----:B------:R-:W-:-:S04]  /*2e60*/  FADD.FTZ R168, R183, -R168 ;  /* 0x800000a8b7a87221 */ /* 0x000fc80000010000 */
[----:B------:R-:W-:-:S04]  /*2e70*/  FMUL.FTZ R168, R215, R168 ;  /* 0x000000a8d7a87220 */ /* 0x000fc80000410000 */
[----:B------:R-:W-:-:S07]  /*2e80*/  @P0 FADD.FTZ R168, R168, R169 ;  /* 0x000000a9a8a80221 */ /* 0x000fce0000010000 */
.L_x_2040:
[----:B------:R-:W-:Y:S05]  /*2e90*/  BSYNC B0 ;  /* 0x0000000000007941 */ /* 0x000fea0003800000 */
.L_x_2038:
        /* <DEDUP_REMOVED lines=16> */
.L_x_2042:
[----:B------:R-:W-:-:S04]  /*2fa0*/  ISETP.NE.AND P5, PT, R216, RZ, PT ;  /* 0x000000ffd800720c */ /* 0x000fc80003fa5270 */
[----:B------:R-:W-:-:S05]  /*2fb0*/  FSEL R169, R171, RZ, !P5 ;  /* 0x000000ffaba97208 */ /* 0x000fca0006800000 */
[----:B------:R-:W-:-:S04]  /*2fc0*/  FFMA.FTZ R169, R8, R196, R169 ;  /* 0x000000c408a97223 */ /* 0x000fc800000100a9 */
[----:B------:R-:W-:Y:S01]  /*2fd0*/  FADD.FTZ R168, R184, -R169 ;  /* 0x800000a9b8a87221 */ /* 0x000fe20000010000 */
[----:B------:R-:W-:-:S03]  /*2fe0*/  @P0 HADD2.F32 R169, -RZ, R143.H0_H0 ;  /* 0x2000008fffa90230 */ /* 0x000fc60000004100 */
[----:B------:R-:W-:-:S04]  /*2ff0*/  FMUL.FTZ R168, R215, R168 ;  /* 0x000000a8d7a87220 */ /* 0x000fc80000410000 */
[----:B------:R-:W-:-:S07]  /*3000*/  @P0 FADD.FTZ R168, R168, R169 ;  /* 0x000000a9a8a80221 */ /* 0x000fce0000010000 */
.L_x_2043:
[----:B------:R-:W-:Y:S05]  /*3010*/  BSYNC B0 ;  /* 0x0000000000007941 */ /* 0x000fea0003800000 */
.L_x_2041:
        /* <DEDUP_REMOVED lines=16> */
.L_x_2045:
[----:B------:R-:W-:Y:S01]  /*3120*/  ISETP.NE.AND P5, PT, R216, RZ, PT ;  /* 0x000000ffd800720c */ /* 0x000fe20003fa5270 */
[----:B------:R-:W-:-:S03]  /*3130*/  @P0 HADD2.F32 R169, -RZ, R143.H1_H1 ;  /* 0x3000008fffa90230 */ /* 0x000fc60000004100 */
[----:B------:R-:W-:-:S05]  /*3140*/  FSEL R168, R171, RZ, !P5 ;  /* 0x000000ffaba87208 */ /* 0x000fca0006800000 */
[----:B------:R-:W-:-:S04]  /*3150*/  FFMA.FTZ R168, R9, R196, R168 ;  /* 0x000000c409a87223 */ /* 0x000fc800000100a8 */
[----:B------:R-:W-:-:S04]  /*3160*/  FADD.FTZ R168, R185, -R168 ;  /* 0x800000a8b9a87221 */ /* 0x000fc80000010000 */
[----:B------:R-:W-:-:S04]  /*3170*/  FMUL.FTZ R168, R215, R168 ;  /* 0x000000a8d7a87220 */ /* 0x000fc80000410000 */
[----:B------:R-:W-:-:S07]  /*3180*/  @P0 FADD.FTZ R168, R168, R169 ;  /* 0x000000a9a8a80221 */ /* 0x000fce0000010000 */
.L_x_2046:
[----:B------:R-:W-:Y:S05]  /*3190*/  BSYNC B0 ;  /* 0x0000000000007941 */ /* 0x000fea0003800000 */
.L_x_2044:
[----:B------:R-:W-:Y:S01]  /*31a0*/  @P1 F2FP.F16.F32.PACK_AB R169, RZ, R168 ;  /* 0x000000a8ffa9123e */ /* 0x000fe200000000ff */
[----:B------:R-:W-:Y:S01]  /*31b0*/  BSSY B0, `(.L_x_2047) ;  /* 0x0000015000007945 */ /* 0x000fe20003800000 */
[----:B------:R-:W-:Y:S02]  /*31c0*/  IADD3 R197, R170, 0x80, RZ ;  /* 0x00000080aac57810 */ /* 0x000fe40007ffe0ff */
        /* <DEDUP_REMOVED lines=8> */
[----:B------:R-:W-:Y:S02]  /*3250*/  @P4 PRMT R167, R167, 0x5410, R169 ;  /* 0x00005410a7a74816 */ /* 0x000fe400000000a9 */
[----:B------:R-:W0:Y:S02]  /*3260*/  @P1 LDC.64 R168, c[0x0][0x308] ;  /* 0x0000c200ffa81b82 */ /* 0x000e240000000a00 */
[----:B0-----:R-:W-:-:S05]  /*3270*/  @P1 IMAD.WIDE.U32 R168, R225, 0x10, R168 ;  /* 0x00000010e1a81825 */ /* 0x001fca00078e00a8 */
[----:B------:R0:W-:Y:S02]  /*3280*/  @P1 STG.E.128 desc[UR4][R168.64], R160 ;  /* 0x000000a0a8001986 */ /* 0x0001e4000c101d04 */
[----:B0-----:R-:W0:Y:S02]  /*3290*/  @P4 LDC.64 R168, c[0x0][0x2f8] ;  /* 0x0000be00ffa84b82 */ /* 0x001e240000000a00 */
[----:B0-----:R-:W-:-:S05]  /*32a0*/  @P4 IMAD.WIDE.U32 R168, R170, 0x10, R168 ;  /* 0x00000010aaa84825 */ /* 0x001fca00078e00a8 */
[----:B------:R0:W-:Y:S01]  /*32b0*/  @P4 STG.E.128 desc[UR4][R168.64], R164 ;  /* 0x000000a4a8004986 */ /* 0x0001e2000c101d04 */
[----:B------:R-:W-:Y:S05]  /*32c0*/  @!P4 BRA `(.L_x_2048) ;  /* 0x00000000000cc947 */ /* 0x000fea0003800000 */
[----:B------:R-:W1:Y:S02]  /*32d0*/  LDC.64 R156, c[0x0][0x220] ;  /* 0x00008800ff9c7b82 */ /* 0x000e640000000a00 */
[----:B-1----:R-:W-:-:S06]  /*32e0*/  IMAD.WIDE.U32 R156, R197, 0x10, R156 ;  /* 0x00000010c59c7825 */ /* 0x002fcc00078e009c */
[----:B------:R-:W5:Y:S02]  /*32f0*/  LDG.E.128 R156, desc[UR4][R156.64] ;  /* 0x000000049c9c7981 */ /* 0x000f64000c1e1d00 */
.L_x_2048:
[----:B------:R-:W-:Y:S05]  /*3300*/  BSYNC B0 ;  /* 0x0000000000007941 */ /* 0x000fea0003800000 */
.L_x_2047:
[----:B------:R-:W-:Y:S04]  /*3310*/  BSSY B0, `(.L_x_2049) ;  /* 0x000000d000007945 */ /* 0x000fe80003800000 */
[----:B------:R-:W-:Y:S05]  /*3320*/  @P2 BRA `(.L_x_2050) ;  /* 0x0000000000102947 */ /* 0x000fea0003800000 */
[----:B0-----:R-:W-:Y:S01]  /*3330*/  HFMA2.MMA R168, -RZ, RZ, 0, 0 ;  /* 0x00000000ffa87435 */ /* 0x001fe200000001ff */
[----:B------:R-:W-:Y:S10]  /*3340*/  @!P0 BRA `(.L_x_2051) ;  /* 0x0000000000248947 */ /* 0x000ff40003800000 */
[----:B------:R-:W-:Y:S01]  /*3350*/  HADD2.F32 R168, -RZ, R144.H0_H0 ;  /* 0x20000090ffa87230 */ /* 0x000fe20000004100 */
[----:B------:R-:W-:Y:S06]  /*3360*/  BRA `(.L_x_2051) ;  /* 0x00000000001c7947 */ /* 0x000fec0003800000 */
.L_x_2050:
[----:B------:R-:W-:-:S04]  /*3370*/  ISETP.NE.AND P5, PT, R216, RZ, PT ;  /* 0x000000ffd800720c */ /* 0x000fc80003fa5270 */
[----:B0-----:R-:W-:-:S05]  /*3380*/  FSEL R169, R171, RZ, !P5 ;  /* 0x000000ffaba97208 */ /* 0x001fca0006800000 */
[----:B------:R-:W-:-:S04]  /*3390*/  FFMA.FTZ R169, R10, R196, R169 ;  /* 0x000000c40aa97223 */ /* 0x000fc800000100a9 */
[----:B------:R-:W-:Y:S01]  /*33a0*/  FADD.FTZ R168, R186, -R169 ;  /* 0x800000a9baa87221 */ /* 0x000fe20000010000 */
[----:B------:R-:W-:-:S03]  /*33b0*/  @P0 HADD2.F32 R169, -RZ, R144.H0_H0 ;  /* 0x20000090ffa90230 */ /* 0x000fc60000004100 */
[----:B------:R-:W-:-:S04]  /*33c0*/  FMUL.FTZ R168, R215, R168 ;  /* 0x000000a8d7a87220 */ /* 0x000fc80000410000 */
[----:B------:R-:W-:-:S07]  /*33d0*/  @P0 FADD.FTZ R168, R168, R169 ;  /* 0x000000a9a8a80221 */ /* 0x000fce0000010000 */
.L_x_2051:
[----:B------:R-:W-:Y:S05]  /*33e0*/  BSYNC B0 ;  /* 0x0000000000007941 */ /* 0x000fea0003800000 */
.L_x_2049:
[----:B------:R-:W-:Y:S01]  /*33f0*/  @P1 F2FP.F16.F32.PACK_AB R169, RZ, R168 ;  /* 0x000000a8ffa9123e */ /* 0x000fe200000000ff */
[----:B-----5:R-:W-:Y:S01]  /*3400*/  @P4 HADD2.F32 R199, -RZ, R156.H0_H0 ;  /* 0x2000009cffc74230 */ /* 0x020fe20000004100 */
[----:B------:R-:W-:Y:S02]  /*3410*/  BSSY B0, `(.L_x_2052) ;  /* 0x0000015000007945 */ /* 0x000fe40003800000 */
[----:B------:R-:W-:Y:S02]  /*3420*/  @P1 PRMT R160, R169, 0x7610, R160 ;  /* 0x00007610a9a01816 */ /* 0x000fe400000000a0 */
[----:B------:R-:W0:Y:S02]  /*3430*/  @P4 LDC R169, c[0x0][0x29c] ;  /* 0x0000a700ffa94b82 */ /* 0x000e240000000800 */
[----:B0-----:R-:W-:Y:S01]  /*3440*/  @P4 FMUL.FTZ R169, R168, R169 ;  /* 0x000000a9a8a94220 */ /* 0x001fe20000410000 */
[----:B------:R-:W-:-:S03]  /*3450*/  @P4 HADD2.F32 R168, -RZ, R32.H0_H0 ;  /* 0x20000020ffa84230 */ /* 0x000fc60000004100 */
[----:B------:R-:W-:Y:S02]  /*3460*/  @P4 FFMA.FTZ R84, R199, R169, R84 ;  /* 0x000000a9c7544223 */ /* 0x000fe40000010054 */
        /* <DEDUP_REMOVED lines=8> */
.L_x_2053:
[----:B------:R-:W-:Y:S01]  /*34f0*/  ISETP.NE.AND P5, PT, R216, RZ, PT ;  /* 0x000000ffd800720c */ /* 0x000fe20003fa5270 */
[----:B------:R-:W-:-:S03]  /*3500*/  @P0 HADD2.F32 R169, -RZ, R144.H1_H1 ;  /* 0x30000090ffa90230 */ /* 0x000fc60000004100 */
[----:B------:R-:W-:-:S05]  /*3510*/  FSEL R168, R171, RZ, !P5 ;  /* 0x000000ffaba87208 */ /* 0x000fca0006800000 */
[----:B------:R-:W-:-:S04]  /*3520*/  FFMA.FTZ R168, R11, R196, R168 ;  /* 0x000000c40ba87223 */ /* 0x000fc800000100a8 */
[----:B------:R-:W-:-:S04]  /*3530*/  FADD.FTZ R168, R187, -R168 ;  /* 0x800000a8bba87221 */ /* 0x000fc80000010000 */
[----:B------:R-:W-:-:S04]  /*3540*/  FMUL.FTZ R168, R215, R168 ;  /* 0x000000a8d7a87220 */ /* 0x000fc80000410000 */
[----:B------:R-:W-:-:S07]  /*3550*/  @P0 FADD.FTZ R168, R168, R169 ;  /* 0x000000a9a8a80221 */ /* 0x000fce0000010000 */
.L_x_2054:
[----:B------:R-:W-:Y:S05]  /*3560*/  BSYNC B0 ;  /* 0x0000000000007941 */ /* 0x000fea0003800000 */
.L_x_2052:
[----:B------:R-:W-:Y:S01]  /*3570*/  @P1 F2FP.F16.F32.PACK_AB R169, RZ, R168 ;  /* 0x000000a8ffa9123e */ /* 0x000fe200000000ff */
[----:B------:R-:W-:Y:S01]  /*3580*/  @P4 HADD2.F32 R198, -RZ, R156.H1_H1 ;  /* 0x3000009cffc64230 */ /* 0x000fe20000004100 */
[----:B------:R-:W-:Y:S02]  /*3590*/  BSSY B0, `(.L_x_2055) ;  /* 0x0000015000007945 */ /* 0x000fe40003800000 */
[----:B------:R-:W-:Y:S02]  /*35a0*/  @P1 PRMT R160, R160, 0x5410, R169 ;  /* 0x00005410a0a01816 */ /* 0x000fe400000000a9 */
[----:B------:R-:W0:Y:S02]  /*35b0*/  @P4 LDC R169, c[0x0][0x29c] ;  /* 0x0000a700ffa94b82 */ /* 0x000e240000000800 */
[----:B0-----:R-:W-:Y:S01]  /*35c0*/  @P4 FMUL.FTZ R168, R168, R169 ;  /* 0x000000a9a8a84220 */ /* 0x001fe20000410000 */
[----:B------:R-:W-:-:S03]  /*35d0*/  @P4 HADD2.F32 R169, -RZ, R32.H1_H1 ;  /* 0x30000020ffa94230 */ /* 0x000fc60000004100 */
[----:B------:R-:W-:Y:S02]  /*35e0*/  @P4 FFMA.FTZ R85, R198, R168, R85 ;  /* 0x000000a8c6554223 */ /* 0x000fe40000010055 */
        /* <DEDUP_REMOVED lines=8> */
.L_x_2056:
[----:B------:R-:W-:-:S04]  /*3670*/  ISETP.NE.AND P5, PT, R216, RZ, PT ;  /* 0x000000ffd800720c */ /* 0x000fc80003fa5270 */
[----:B------:R-:W-:-:S05]  /*3680*/  FSEL R169, R171, RZ, !P5 ;  /* 0x000000ffaba97208 */ /* 0x000fca0006800000 */
[----:B------:R-:W-:-:S04]  /*3690*/  FFMA.FTZ R169, R12, R196, R169 ;  /* 0x000000c40ca97223 */ /* 0x000fc800000100a9 */
[----:B------:R-:W-:Y:S01]  /*36a0*/  FADD.FTZ R168, R188, -R169 ;  /* 0x800000a9bca87221 */ /* 0x000fe20000010000 */
[----:B------:R-:W-:-:S03]  /*36b0*/  @P0 HADD2.F32 R169, -RZ, R145.H0_H0 ;  /* 0x20000091ffa90230 */ /* 0x000fc60000004100 */
[----:B------:R-:W-:-:S04]  /*36c0*/  FMUL.FTZ R168, R215, R168 ;  /* 0x000000a8d7a87220 */ /* 0x000fc80000410000 */
[----:B------:R-:W-:-:S07]  /*36d0*/  @P0 FADD.FTZ R168, R168, R169 ;  /* 0x000000a9a8a80221 */ /* 0x000fce0000010000 */
.L_x_2057:
[----:B------:R-:W-:Y:S05]  /*36e0*/  BSYNC B0 ;  /* 0x0000000000007941 */ /* 0x000fea0003800000 */
.L_x_2055:
[----:B------:R-:W-:Y:S01]  /*36f0*/  @P1 F2FP.F16.F32.PACK_AB R169, RZ, R168 ;  /* 0x000000a8ffa9123e */ /* 0x000fe200000000ff */
[----:B------:R-:W-:Y:S01]  /*3700*/  @P4 HADD2.F32 R199, -RZ, R157.H0_H0 ;  /* 0x2000009dffc74230 */ /* 0x000fe20000004100 */
        /* <DEDUP_REMOVED lines=14> */
.L_x_2059:
[----:B------:R-:W-:Y:S01]  /*37f0*/  ISETP.NE.AND P5, PT, R216, RZ, PT ;  /* 0x000000ffd800720c */ /* 0x000fe20003fa5270 */
[----:B------:R-:W-:-:S03]  /*3800*/  @P0 HADD2.F32 R169, -RZ, R145.H1_H1 ;  /* 0x30000091ffa90230 */ /* 0x000fc60000004100 */
[----:B------:R-:W-:-:S05]  /*3810*/  FSEL R168, R171, RZ, !P5 ;  /* 0x000000ffaba87208 */ /* 0x000fca0006800000 */
[----:B------:R-:W-:-:S04]  /*3820*/  FFMA.FTZ R168, R13, R196, R168 ;  /* 0x000000c40da87223 */ /* 0x000fc800000100a8 */
[----:B------:R-:W-:-:S04]  /*3830*/  FADD.FTZ R168, R189, -R168 ;  /* 0x800000a8bda87221 */ /* 0x000fc80000010000 */
[----:B------:R-:W-:-:S04]  /*3840*/  FMUL.FTZ R168, R215, R168 ;  /* 0x000000a8d7a87220 */ /* 0x000fc80000410000 */
[----:B------:R-:W-:-:S07]  /*3850*/  @P0 FADD.FTZ R168, R168, R169 ;  /* 0x000000a9a8a80221 */ /* 0x000fce0000010000 */
.L_x_2060:
[----:B------:R-:W-:Y:S05]  /*3860*/  BSYNC B0 ;  /* 0x0000000000007941 */ /* 0x000fea0003800000 */
.L_x_2058:
        /* <DEDUP_REMOVED lines=16> */
.L_x_2062:
[----:B------:R-:W-:-:S04]  /*3970*/  ISETP.NE.AND P5, PT, R216, RZ, PT ;  /* 0x000000ffd800720c */ /* 0x000fc80003fa5270 */
[----:B------:R-:W-:-:S05]  /*3980*/  FSEL R169, R171, RZ, !P5 ;  /* 0x000000ffaba97208 */ /* 0x000fca0006800000 */
[----:B------:R-:W-:-:S04]  /*3990*/  FFMA.FTZ R169, R14, R196, R169 ;  /* 0x000000c40ea97223 */ /* 0x000fc800000100a9 */
[----:B------:R-:W-:Y:S01]  /*39a0*/  FADD.FTZ R168, R190, -R169 ;  /* 0x800000a9bea87221 */ /* 0x000fe20000010000 */
[----:B------:R-:W-:-:S03]  /*39b0*/  @P0 HADD2.F32 R169, -RZ, R146.H0_H0 ;  /* 0x20000092ffa90230 */ /* 0x000fc60000004100 */
[----:B------:R-:W-:-:S04]  /*39c0*/  FMUL.FTZ R168, R215, R168 ;  /* 0x000000a8d7a87220 */ /* 0x000fc80000410000 */
[----:B------:R-:W-:-:S07]  /*39d0*/  @P0 FADD.FTZ R168, R168, R169 ;  /* 0x000000a9a8a80221 */ /* 0x000fce0000010000 */
.L_x_2063:
[----:B------:R-:W-:Y:S05]  /*39e0*/  BSYNC B0 ;  /* 0x0000000000007941 */ /* 0x000fea0003800000 */
.L_x_2061:
        /* <DEDUP_REMOVED lines=16> */
.L_x_2065:
[----:B------:R-:W-:Y:S01]  /*3af0*/  ISETP.NE.AND P5, PT, R216, RZ, PT ;  /* 0x000000ffd800720c */ /* 0x000fe20003fa5270 */
[----:B------:R-:W-:-:S03]  /*3b00*/  @P0 HADD2.F32 R169, -RZ, R146.H1_H1 ;  /* 0x30000092ffa90230 */ /* 0x000fc60000004100 */
[----:B------:R-:W-:-:S05]  /*3b10*/  FSEL R168, R171, RZ, !P5 ;  /* 0x000000ffaba87208 */ /* 0x000fca0006800000 */
[----:B------:R-:W-:-:S04]  /*3b20*/  FFMA.FTZ R168, R15, R196, R168 ;  /* 0x000000c40fa87223 */ /* 0x000fc800000100a8 */
[----:B------:R-:W-:-:S04]  /*3b30*/  FADD.FTZ R168, R191, -R168 ;  /* 0x800000a8bfa87221 */ /* 0x000fc80000010000 */
[----:B------:R-:W-:-:S04]  /*3b40*/  FMUL.FTZ R168, R215, R168 ;  /* 0x000000a8d7a87220 */ /* 0x000fc80000410000 */
[----:B------:R-:W-:-:S07]  /*3b50*/  @P0 FADD.FTZ R168, R168, R169 ;  /* 0x000000a9a8a80221 */ /* 0x000fce0000010000 */
.L_x_2066:
[----:B------:R-:W-:Y:S05]  /*3b60*/  BSYNC B0 ;  /* 0x0000000000007941 */ /* 0x000fea0003800000 */
.L_x_2064:
        /* <DEDUP_REMOVED lines=16> */
.L_x_2068:
[----:B------:R-:W-:-:S04]  /*3c70*/  ISETP.NE.AND P5, PT, R216, RZ, PT ;  /* 0x000000ffd800720c */ /* 0x000fc80003fa5270 */
[----:B------:R-:W-:-:S05]  /*3c80*/  FSEL R169, R171, RZ, !P5 ;  /* 0x000000ffaba97208 */ /* 0x000fca0006800000 */
[----:B------:R-:W-:-:S04]  /*3c90*/  FFMA.FTZ R169, R16, R196, R169 ;  /* 0x000000c410a97223 */ /* 0x000fc800000100a9 */
[----:B------:R-:W-:Y:S01]  /*3ca0*/  FADD.FTZ R168, R192, -R169 ;  /* 0x800000a9c0a87221 */ /* 0x000fe20000010000 */
[----:B------:R-:W-:-:S03]  /*3cb0*/  @P0 HADD2.F32 R169, -RZ, R147.H0_H0 ;  /* 0x20000093ffa90230 */ /* 0x000fc60000004100 */
[----:B------:R-:W-:-:S04]  /*3cc0*/  FMUL.FTZ R168, R215, R168 ;  /* 0x000000a8d7a87220 */ /* 0x000fc80000410000 */
[----:B------:R-:W-:-:S07]  /*3cd0*/  @P0 FADD.FTZ R168, R168, R169 ;  /* 0x000000a9a8a80221 */ /* 0x000fce0000010000 */
.L_x_2069:
[----:B------:R-:W-:Y:S05]  /*3ce0*/  BSYNC B0 ;  /* 0x0000000000007941 */ /* 0x000fea0003800000 */
.L_x_2067:
        /* <DEDUP_REMOVED lines=16> */
.L_x_2071:
[----:B------:R-:W-:Y:S01]  /*3df0*/  ISETP.NE.AND P5, PT, R216, RZ, PT ;  /* 0x000000ffd800720c */ /* 0x000fe20003fa5270 */
[----:B------:R-:W-:-:S03]  /*3e00*/  @P0 HADD2.F32 R169, -RZ, R147.H1_H1 ;  /* 0x30000093ffa90230 */ /* 0x000fc60000004100 */
[----:B------:R-:W-:-:S05]  /*3e10*/  FSEL R168, R171, RZ, !P5 ;  /* 0x000000ffaba87208 */ /* 0x000fca0006800000 */
[----:B------:R-:W-:-:S04]  /*3e20*/  FFMA.FTZ R168, R17, R196, R168 ;  /* 0x000000c411a87223 */ /* 0x000fc800000100a8 */
[----:B------:R-:W-:-:S04]  /*3e30*/  FADD.FTZ R168, R193, -R168 ;  /* 0x800000a8c1a87221 */ /* 0x000fc80000010000 */
[----:B------:R-:W-:-:S04]  /*3e40*/  FMUL.FTZ R168, R215, R168 ;  /* 0x000000a8d7a87220 */ /* 0x000fc80000410000 */
[----:B------:R-:W-:-:S07]  /*3e50*/  @P0 FADD.FTZ R168, R168, R169 ;  /* 0x000000a9a8a80221 */ /* 0x000fce0000010000 */
.L_x_2072:
[----:B------:R-:W-:Y:S05]  /*3e60*/  BSYNC B0 ;  /* 0x0000000000007941 */ /* 0x000fea0003800000 */
.L_x_2070:
        /* <DEDUP_REMOVED lines=10> */
[----:B------:R-:W-:Y:S02]  /*3f10*/  @P4 PRMT R167, R167, 0x5410, R169 ;  /* 0x00005410a7a74816 */ /* 0x000fe400000000a9 */
[----:B------:R-:W0:Y:S02]  /*3f20*/  @P1 LDC.64 R168, c[0x0][0x308] ;  /* 0x0000c200ffa81b82 */ /* 0x000e240000000a00 */
[----:B0-----:R-:W-:-:S05]  /*3f30*/  @P1 IMAD.WIDE.U32 R168, R222, 0x10, R168 ;  /* 0x00000010dea81825 */ /* 0x001fca00078e00a8 */
[----:B------:R0:W-:Y:S02]  /*3f40*/  @P1 STG.E.128 desc[UR4][R168.64], R160 ;  /* 0x000000a0a8001986 */ /* 0x0001e4000c101d04 */
[----:B0-----:R-:W0:Y:S02]  /*3f50*/  @P4 LDC.64 R168, c[0x0][0x2f8] ;  /* 0x0000be00ffa84b82 */ /* 0x001e240000000a00 */
[----:B0-----:R-:W-:Y:S01]  /*3f60*/  @P4 IMAD.WIDE.U32 R168, R197, 0x10, R168 ;  /* 0x00000010c5a84825 */ /* 0x001fe200078e00a8 */
[----:B------:R-:W-:-:S04]  /*3f70*/  IADD3 R197, R170, 0x100, RZ ;  /* 0x00000100aac57810 */ /* 0x000fc80007ffe0ff */
[----:B------:R0:W-:Y:S01]  /*3f80*/  @P4 STG.E.128 desc[UR4][R168.64], R164 ;  /* 0x000000a4a8004986 */ /* 0x0001e2000c101d04 */
[----:B------:R-:W-:Y:S05]  /*3f90*/  @!P4 BRA `(.L_x_2074) ;  /* 0x00000000000cc947 */ /* 0x000fea0003800000 */
[----:B------:R-:W1:Y:S02]  /*3fa0*/  LDC.64 R156, c[0x0][0x220] ;  /* 0x00008800ff9c7b82 */ /* 0x000e640000000a00 */
[----:B-1----:R-:W-:-:S06]  /*3fb0*/  IMAD.WIDE.U32 R156, R197, 0x10, R156 ;  /* 0x00000010c59c7825 */ /* 0x002fcc00078e009c */
[----:B------:R-:W5:Y:S02]  /*3fc0*/  LDG.E.128 R156, desc[UR4][R156.64] ;  /* 0x000000049c9c7981 */ /* 0x000f64000c1e1d00 */
.L_x_2074:
[----:B------:R-:W-:Y:S05]  /*3fd0*/  BSYNC B0 ;  /* 0x0000000000007941 */ /* 0x000fea0003800000 */
.L_x_2073:
[----:B------:R-:W-:Y:S04]  /*3fe0*/  BSSY B0, `(.L_x_2075) ;  /* 0x000000d000007945 */ /* 0x000fe80003800000 */
[----:B------:R-:W-:Y:S05]  /*3ff0*/  @P2 BRA `(.L_x_2076) ;  /* 0x0000000000102947 */ /* 0x000fea0003800000 */
[----:B0-----:R-:W-:Y:S01]  /*4000*/  HFMA2.MMA R168, -RZ, RZ, 0, 0 ;  /* 0x00000000ffa87435 */ /* 0x001fe200000001ff */
[----:B------:R-:W-:Y:S10]  /*4010*/  @!P0 BRA `(.L_x_2077) ;  /* 0x0000000000248947 */ /* 0x000ff40003800000 */
[----:B------:R-:W-:Y:S01]  /*4020*/  HADD2.F32 R168, -RZ, R148.H0_H0 ;  /* 0x20000094ffa87230 */ /* 0x000fe20000004100 */
[----:B------:R-:W-:Y:S06]  /*4030*/  BRA `(.L_x_2077) ;  /* 0x00000000001c7947 */ /* 0x000fec0003800000 */
.L_x_2076:
[----:B------:R-:W-:-:S04]  /*4040*/  ISETP.NE.AND P5, PT, R216, RZ, PT ;  /* 0x000000ffd800720c */ /* 0x000fc80003fa5270 */
[----:B0-----:R-:W-:-:S05]  /*4050*/  FSEL R169, R171, RZ, !P5 ;  /* 0x000000ffaba97208 */ /* 0x001fca0006800000 */
[----:B------:R-:W-:-:S04]  /*4060*/  FFMA.FTZ R169, R18, R196, R169 ;  /* 0x000000c412a97223 */ /* 0x000fc800000100a9 */
[----:B------:R-:W-:Y:S01]  /*4070*/  FADD.FTZ R168, R194, -R169 ;  /* 0x800000a9c2a87221 */ /* 0x000fe20000010000 */
[----:B------:R-:W-:-:S03]  /*4080*/  @P0 HADD2.F32 R169, -RZ, R148.H0_H0 ;  /* 0x20000094ffa90230 */ /* 0x000fc60000004100 */
[----:B------:R-:W-:-:S04]  /*4090*/  FMUL.FTZ R168, R215, R168 ;  /* 0x000000a8d7a87220 */ /* 0x000fc80000410000 */
[----:B------:R-:W-:-:S07]  /*40a0*/  @P0 FADD.FTZ R168, R168, R169 ;  /* 0x000000a9a8a80221 */ /* 0x000fce0000010000 */
.L_x_2077:
[----:B------:R-:W-:Y:S05]  /*40b0*/  BSYNC B0 ;  /* 0x0000000000007941 */ /* 0x000fea0003800000 */
.L_x_2075:
        /* <DEDUP_REMOVED lines=16> */
.L_x_2079:
[----:B------:R-:W-:Y:S01]  /*41c0*/  ISETP.NE.AND P5, PT, R216, RZ, PT ;  /* 0x000000ffd800720c */ /* 0x000fe20003fa5270 */
[----:B------:R-:W-:-:S03]  /*41d0*/  @P0 HADD2.F32 R169, -RZ, R148.H1_H1 ;  /* 0x30000094ffa90230 */ /* 0x000fc60000004100 */
[----:B------:R-:W-:-:S05]  /*41e0*/  FSEL R168, R171, RZ, !P5 ;  /* 0x000000ffaba87208 */ /* 0x000fca0006800000 */
[----:B------:R-:W-:-:S04]  /*41f0*/  FFMA.FTZ R168, R19, R196, R168 ;  /* 0x000000c413a87223 */ /* 0x000fc800000100a8 */
[----:B------:R-:W-:-:S04]  /*4200*/  FADD.FTZ R168, R195, -R168 ;  /* 0x800000a8c3a87221 */ /* 0x000fc80000010000 */
[----:B------:R-:W-:-:S04]  /*4210*/  FMUL.FTZ R168, R215, R168 ;  /* 0x000000a8d7a87220 */ /* 0x000fc80000410000 */
[----:B------:R-:W-:-:S07]  /*4220*/  @P0 FADD.FTZ R168, R168, R169 ;  /* 0x000000a9a8a80221 */ /* 0x000fce0000010000 */
.L_x_2080:
[----:B------:R-:W-:Y:S05]  /*4230*/  BSYNC B0 ;  /* 0x0000000000007941 */ /* 0x000fea0003800000 */
.L_x_2078:
        /* <DEDUP_REMOVED lines=16> */
.L_x_2082:
[----:B------:R-:W-:-:S04]  /*4340*/  ISETP.NE.AND P5, PT, R216, RZ, PT ;  /* 0x000000ffd800720c */ /* 0x000fc80003fa5270 */
[----:B------:R-:W-:-:S05]  /*4350*/  FSEL R169, R171, RZ, !P5 ;  /* 0x000000ffaba97208 */ /* 0x000fca0006800000 */
[----:B------:R-:W-:-:S04]  /*4360*/  FFMA.FTZ R169, R20, R196, R169 ;  /* 0x000000c414a97223 */ /* 0x000fc800000100a9 */
[----:B------:R-:W-:Y:S01]  /*4370*/  FADD.FTZ R168, R200, -R169 ;  /* 0x800000a9c8a87221 */ /* 0x000fe20000010000 */
[----:B------:R-:W-:-:S03]  /*4380*/  @P0 HADD2.F32 R169, -RZ, R149.H0_H0 ;  /* 0x20000095ffa90230 */ /* 0x000fc60000004100 */
[----:B------:R-:W-:-:S04]  /*4390*/  FMUL.FTZ R168, R215, R168 ;  /* 0x000000a8d7a87220 */ /* 0x000fc80000410000 */
[----:B------:R-:W-:-:S07]  /*43a0*/  @P0 FADD.FTZ R168, R168, R169 ;  /* 0x000000a9a8a80221 */ /* 0x000fce0000010000 */
.L_x_2083:
[----:B------:R-:W-:Y:S05]  /*43b0*/  BSYNC B0 ;  /* 0x0000000000007941 */ /* 0x000fea0003800000 */
.L_x_2081:
        /* <DEDUP_REMOVED lines=16> */
.L_x_2085:
[----:B------:R-:W-:Y:S01]  /*44c0*/  ISETP.NE.AND P5, PT, R216, RZ, PT ;  /* 0x000000ffd800720c */ /* 0x000fe20003fa5270 */
[----:B------:R-:W-:-:S03]  /*44d0*/  @P0 HADD2.F32 R169, -RZ, R149.H1_H1 ;  /* 0x30000095ffa90230 */ /* 0x000fc60000004100 */
[----:B------:R-:W-:-:S05]  /*44e0*/  FSEL R168, R171, RZ, !P5 ;  /* 0x000000ffaba87208 */ /* 0x000fca0006800000 */
[----:B------:R-:W-:-:S04]  /*44f0*/  FFMA.FTZ R168, R21, R196, R168 ;  /* 0x000000c415a87223 */ /* 0x000fc800000100a8 */
[----:B------:R-:W-:-:S04]  /*4500*/  FADD.FTZ R168, R201, -R168 ;  /* 0x800000a8c9a87221 */ /* 0x000fc80000010000 */
[----:B------:R-:W-:-:S04]  /*4510*/  FMUL.FTZ R168, R215, R168 ;  /* 0x000000a8d7a87220 */ /* 0x000fc80000410000 */
[----:B------:R-:W-:-:S07]  /*4520*/  @P0 FADD.FTZ R168, R168, R169 ;  /* 0x000000a9a8a80221 */ /* 0x000fce0000010000 */
.L_x_2086:
[----:B------:R-:W-:Y:S05]  /*4530*/  BSYNC B0 ;  /* 0x0000000000007941 */ /* 0x000fea0003800000 */
.L_x_2084:
        /* <DEDUP_REMOVED lines=16> */
.L_x_2088:
[----:B------:R-:W-:-:S04]  /*4640*/  ISETP.NE.AND P5, PT, R216, RZ, PT ;  /* 0x000000ffd800720c */ /* 0x000fc80003fa5270 */
[----:B------:R-:W-:-:S05]  /*4650*/  FSEL R169, R171, RZ, !P5 ;  /* 0x000000ffaba97208 */ /* 0x000fca0006800000 */
[----:B------:R-:W-:-:S04]  /*4660*/  FFMA.FTZ R169, R22, R196, R169 ;  /* 0x000000c416a97223 */ /* 0x000fc800000100a9 */
[----:B------:R-:W-:Y:S01]  /*4670*/  FADD.FTZ R168, R202, -R169 ;  /* 0x800000a9caa87221 */ /* 0x000fe20000010000 */
[----:B------:R-:W-:-:S03]  /*4680*/  @P0 HADD2.F32 R169, -RZ, R150.H0_H0 ;  /* 0x20000096ffa90230 */ /* 0x000fc60000004100 */
[----:B------:R-:W-:-:S04]  /*4690*/  FMUL.FTZ R168, R215, R168 ;  /* 0x000000a8d7a87220 */ /* 0x000fc80000410000 */
[----:B------:R-:W-:-:S07]  /*46a0*/  @P0 FADD.FTZ R168, R168, R169 ;  /* 0x000000a9a8a80221 */ /* 0x000fce0000010000 */
.L_x_2089:
[----:B------:R-:W-:Y:S05]  /*46b0*/  BSYNC B0 ;  /* 0x0000000000007941 */ /* 0x000fea0003800000 */
.L_x_2087:
        /* <DEDUP_REMOVED lines=16> */
.L_x_2091:
[----:B------:R-:W-:Y:S01]  /*47c0*/  ISETP.NE.AND P5, PT, R216, RZ, PT ;  /* 0x000000ffd800720c */ /* 0x000fe20003fa5270 */
[----:B------:R-:W-:-:S03]  /*47d0*/  @P0 HADD2.F32 R169, -RZ, R150.H1_H1 ;  /* 0x30000096ffa90230 */ /* 0x000fc60000004100 */
[----:B------:R-:W-:-:S05]  /*47e0*/  FSEL R168, R171, RZ, !P5 ;  /* 0x000000ffaba87208 */ /* 0x000fca0006800000 */
[----:B------:R-:W-:-:S04]  /*47f0*/  FFMA.FTZ R168, R23, R196, R168 ;  /* 0x000000c417a87223 */ /* 0x000fc800000100a8 */
[----:B------:R-:W-:-:S04]  /*4800*/  FADD.FTZ R168, R203, -R168 ;  /* 0x800000a8cba87221 */ /* 0x000fc80000010000 */
[----:B------:R-:W-:-:S04]  /*4810*/  FMUL.FTZ R168, R215, R168 ;  /* 0x000000a8d7a87220 */ /* 0x000fc80000410000 */
[----:B------:R-:W-:-:S07]  /*4820*/  @P0 FADD.FTZ R168, R168, R169 ;  /* 0x000000a9a8a80221 */ /* 0x000fce0000010000 */
.L_x_2092:
[----:B------:R-:W-:Y:S05]  /*4830*/  BSYNC B0 ;  /* 0x0000000000007941 */ /* 0x000fea0003800000 */
.L_x_2090:
        /* <DEDUP_REMOVED lines=16> */
.L_x_2094:
[----:B------:R-:W-:-:S04]  /*4940*/  ISETP.NE.AND P5, PT, R216, RZ, PT ;  /* 0x000000ffd800720c */ /* 0x000fc80003fa5270 */
[----:B------:R-:W-:-:S05]  /*4950*/  FSEL R169, R171, RZ, !P5 ;  /* 0x000000ffaba97208 */ /* 0x000fca0006800000 */
[----:B------:R-:W-:-:S04]  /*4960*/  FFMA.FTZ R169, R24, R196, R169 ;  /* 0x000000c418a97223 */ /* 0x000fc800000100a9 */
[----:B------:R-:W-:Y:S01]  /*4970*/  FADD.FTZ R168, R204, -R169 ;  /* 0x800000a9cca87221 */ /* 0x000fe20000010000 */
[----:B------:R-:W-:-:S03]  /*4980*/  @P0 HADD2.F32 R169, -RZ, R151.H0_H0 ;  /* 0x20000097ffa90230 */ /* 0x000fc60000004100 */
[----:B------:R-:W-:-:S04]  /*4990*/  FMUL.FTZ R168, R215, R168 ;  /* 0x000000a8d7a87220 */ /* 0x000fc80000410000 */
[----:B------:R-:W-:-:S07]  /*49a0*/  @P0 FADD.FTZ R168, R168, R169 ;  /* 0x000000a9a8a80221 */ /* 0x000fce0000010000 */
.L_x_2095:
[----:B------:R-:W-:Y:S05]  /*49b0*/  BSYNC B0 ;  /* 0x0000000000007941 */ /* 0x000fea0003800000 */
.L_x_2093:
        /* <DEDUP_REMOVED lines=16> */
.L_x_2097:
[----:B------:R-:W-:Y:S01]  /*4ac0*/  ISETP.NE.AND P5, PT, R216, RZ, PT ;  /* 0x000000ffd800720c */ /* 0x000fe20003fa5270 */
[----:B------:R-:W-:-:S03]  /*4ad0*/  @P0 HADD2.F32 R169, -RZ, R151.H1_H1 ;  /* 0x30000097ffa90230 */ /* 0x000fc60000004100 */
[----:B------:R-:W-:-:S05]  /*4ae0*/  FSEL R168, R171, RZ, !P5 ;  /* 0x000000ffaba87208 */ /* 0x000fca0006800000 */
[----:B------:R-:W-:-:S04]  /*4af0*/  FFMA.FTZ R168, R25, R196, R168 ;  /* 0x000000c419a87223 */ /* 0x000fc800000100a8 */
[----:B------:R-:W-:-:S04]  /*4b00*/  FADD.FTZ R168, R205, -R168 ;  /* 0x800000a8cda87221 */ /* 0x000fc80000010000 */
[----:B------:R-:W-:-:S04]  /*4b10*/  FMUL.FTZ R168, R215, R168 ;  /* 0x000000a8d7a87220 */ /* 0x000fc80000410000 */
[----:B------:R-:W-:-:S07]  /*4b20*/  @P0 FADD.FTZ R168, R168, R169 ;  /* 0x000000a9a8a80221 */ /* 0x000fce0000010000 */
.L_x_2098:
[----:B------:R-:W-:Y:S05]  /*4b30*/  BSYNC B0 ;  /* 0x0000000000007941 */ /* 0x000fea0003800000 */
.L_x_2096:
        /* <DEDUP_REMOVED lines=22> */
.L_x_2100:
[----:B------:R-:W-:Y:S05]  /*4ca0*/  BSYNC B0 ;  /* 0x0000000000007941 */ /* 0x000fea0003800000 */
.L_x_2099:
[----:B------:R-:W-:Y:S04]  /*4cb0*/  BSSY B0, `(.L_x_2101) ;  /* 0x000000d000007945 */ /* 0x000fe80003800000 */
[----:B------:R-:W-:Y:S05]  /*4cc0*/  @P2 BRA `(.L_x_2102) ;  /* 0x0000000000102947 */ /* 0x000fea0003800000 */
[----:B0-----:R-:W-:Y:S01]  /*4cd0*/  HFMA2.MMA R168, -RZ, RZ, 0, 0 ;  /* 0x00000000ffa87435 */ /* 0x001fe200000001ff */
[----:B------:R-:W-:Y:S10]  /*4ce0*/  @!P0 BRA `(.L_x_2103) ;  /* 0x0000000000248947 */ /* 0x000ff40003800000 */
[----:B------:R-:W-:Y:S01]  /*4cf0*/  HADD2.F32 R168, -RZ, R152.H0_H0 ;  /* 0x20000098ffa87230 */ /* 0x000fe20000004100 */
[----:B------:R-:W-:Y:S06]  /*4d00*/  BRA `(.L_x_2103) ;  /* 0x00000000001c7947 */ /* 0x000fec0003800000 */
.L_x_2102:
[----:B------:R-:W-:-:S04]  /*4d10*/  ISETP.NE.AND P5, PT, R216, RZ, PT ;  /* 0x000000ffd800720c */ /* 0x000fc80003fa5270 */
[----:B0-----:R-:W-:-:S05]  /*4d20*/  FSEL R169, R171, RZ, !P5 ;  /* 0x000000ffaba97208 */ /* 0x001fca0006800000 */
[----:B------:R-:W-:-:S04]  /*4d30*/  FFMA.FTZ R169, R26, R196, R169 ;  /* 0x000000c41aa97223 */ /* 0x000fc800000100a9 */
[----:B------:R-:W-:Y:S01]  /*4d40*/  FADD.FTZ R168, R206, -R169 ;  /* 0x800000a9cea87221 */ /* 0x000fe20000010000 */
[----:B------:R-:W-:-:S03]  /*4d50*/  @P0 HADD2.F32 R169, -RZ, R152.H0_H0 ;  /* 0x20000098ffa90230 */ /* 0x000fc60000004100 */
[----:B------:R-:W-:-:S04]  /*4d60*/  FMUL.FTZ R168, R215, R168 ;  /* 0x000000a8d7a87220 */ /* 0x000fc80000410000 */
[----:B------:R-:W-:-:S07]  /*4d70*/  @P0 FADD.FTZ R168, R168, R169 ;  /* 0x000000a9a8a80221 */ /* 0x000fce0000010000 */
.L_x_2103:
[----:B------:R-:W-:Y:S05]  /*4d80*/  BSYNC B0 ;  /* 0x0000000000007941 */ /* 0x000fea0003800000 */
.L_x_2101:
[----:B------:R-:W0:Y:S01]  /*4d90*/  @P4 LDC R169, c[0x0][0x29c] ;  /* 0x0000a700ffa94b82 */ /* 0x000e220000000800 */
[----:B------:R-:W-:Y:S01]  /*4da0*/  @P4 HADD2.F32 R170, -RZ, R40.H0_H0 ;  /* 0x20000028ffaa4230 */ /* 0x000fe20000004100 */
[----:B------:R-:W-:Y:S01]  /*4db0*/  BSSY B0, `(.L_x_2104) ;  /* 0x0000015000007945 */ /* 0x000fe20003800000 */
[----:B-----5:R-:W-:Y:S02]  /*4dc0*/  @P4 HADD2.F32 R199, -RZ, R156.H0_H0 ;  /* 0x2000009cffc74230 */ /* 0x020fe40000004100 */
[----:B0-----:R-:W-:Y:S01]  /*4dd0*/  @P4 FMUL.FTZ R169, R168, R169 ;  /* 0x000000a9a8a94220 */ /* 0x001fe20000410000 */
[----:B------:R-:W-:-:S03]  /*4de0*/  @P1 F2FP.F16.F32.PACK_AB R168, RZ, R168 ;  /* 0x000000a8ffa8123e */ /* 0x000fc600000000ff */
[----:B------:R-:W-:Y:S01]  /*4df0*/  @P4 FMUL.FTZ R170, R169, R170 ;  /* 0x000000aaa9aa4220 */ /* 0x000fe20000410000 */
[----:B------:R-:W-:Y:S01]  /*4e00*/  @P4 FFMA.FTZ R100, R199, R169, R100 ;  /* 0x000000a9c7644223 */ /* 0x000fe20000010064 */
[----:B------:R-:W-:-:S03]  /*4e10*/  @P1 PRMT R160, R168, 0x7610, R160 ;  /* 0x00007610a8a01816 */ /* 0x000fc600000000a0 */
[----:B------:R-:W-:-:S04]  /*4e20*/  @P4 F2FP.F16.F32.PACK_AB R170, RZ, R170 ;  /* 0x000000aaffaa423e */ /* 0x000fc800000000ff */
[----:B------:R-:W-:Y:S01]  /*4e30*/  @P4 PRMT R164, R170, 0x7610, R164 ;  /* 0x00007610aaa44816 */ /* 0x000fe200000000a4 */
[----:B------:R-:W-:Y:S06]  /*4e40*/  @P2 BRA `(.L_x_2105) ;  /* 0x0000000000102947 */ /* 0x000fec0003800000 */
[----:B------:R-:W-:Y:S01]  /*4e50*/  MOV R168, RZ ;  /* 0x000000ff00a87202 */ /* 0x000fe20000000f00 */
[----:B------:R-:W-:Y:S06]  /*4e60*/  @!P0 BRA `(.L_x_2106) ;  /* 0x0000000000248947 */ /* 0x000fec0003800000 */
[----:B------:R-:W-:Y:S01]  /*4e70*/  HADD2.F32 R168, -RZ, R152.H1_H1 ;  /* 0x30000098ffa87230 */ /* 0x000fe20000004100 */
[----:B------:R-:W-:Y:S06]  /*4e80*/  BRA `(.L_x_2106) ;  /* 0x00000000001c7947 */ /* 0x000fec0003800000 */
.L_x_2105:
[----:B------:R-:W-:Y:S01]  /*4e90*/  ISETP.NE.AND P5, PT, R216, RZ, PT ;  /* 0x000000ffd800720c */ /* 0x000fe20003fa5270 */
[----:B------:R-:W-:-:S03]  /*4ea0*/  @P0 HADD2.F32 R169, -RZ, R152.H1_H1 ;  /* 0x30000098ffa90230 */ /* 0x000fc60000004100 */
[----:B------:R-:W-:-:S05]  /*4eb0*/  FSEL R168, R171, RZ, !P5 ;  /* 0x000000ffaba87208 */ /* 0x000fca0006800000 */
[----:B------:R-:W-:-:S04]  /*4ec0*/  FFMA.FTZ R168, R27, R196, R168 ;  /* 0x000000c41ba87223 */ /* 0x000fc800000100a8 */
[----:B------:R-:W-:-:S04]  /*4ed0*/  FADD.FTZ R168, R207, -R168 ;  /* 0x800000a8cfa87221 */ /* 0x000fc80000010000 */
[----:B------:R-:W-:-:S04]  /*4ee0*/  FMUL.FTZ R168, R215, R168 ;  /* 0x000000a8d7a87220 */ /* 0x000fc80000410000 */
[----:B------:R-:W-:-:S07]  /*4ef0*/  @P0 FADD.FTZ R168, R168, R169 ;  /* 0x000000a9a8a80221 */ /* 0x000fce0000010000 */
.L_x_2106:
[----:B------:R-:W-:Y:S05]  /*4f00*/  BSYNC B0 ;  /* 0x0000000000007941 */ /* 0x000fea0003800000 */
.L_x_2104:
[----:B------:R-:W0:Y:S01]  /*4f10*/  @P4 LDC R169, c[0x0][0x29c] ;  /* 0x0000a700ffa94b82 */ /* 0x000e220000000800 */
[----:B------:R-:W-:Y:S01]  /*4f20*/  @P4 HADD2.F32 R198, -RZ, R156.H1_H1 ;  /* 0x3000009cffc64230 */ /* 0x000fe20000004100 */
[----:B------:R-:W-:Y:S01]  /*4f30*/  BSSY B0, `(.L_x_2107) ;  /* 0x0000015000007945 */ /* 0x000fe20003800000 */
[----:B0-----:R-:W-:Y:S01]  /*4f40*/  @P4 FMUL.FTZ R170, R168, R169 ;  /* 0x000000a9a8aa4220 */ /* 0x001fe20000410000 */
[----:B------:R-:W-:Y:S01]  /*4f50*/  @P4 HADD2.F32 R169, -RZ, R40.H1_H1 ;  /* 0x30000028ffa94230 */ /* 0x000fe20000004100 */
[----:B------:R-:W-:Y:S02]  /*4f60*/  @P1 F2FP.F16.F32.PACK_AB R168, RZ, R168 ;  /* 0x000000a8ffa8123e */ /* 0x000fe400000000ff */
[----:B------:R-:W-:Y:S02]  /*4f70*/  @P4 FFMA.FTZ R101, R198, R170, R101 ;  /* 0x000000aac6654223 */ /* 0x000fe40000010065 */
[----:B------:R-:W-:Y:S01]  /*4f80*/  @P4 FMUL.FTZ R169, R170, R169 ;  /* 0x000000a9aaa94220 */ /* 0x000fe20000410000 */
[----:B------:R-:W-:-:S04]  /*4f90*/  @P1 PRMT R160, R160, 0x5410, R168 ;  /* 0x00005410a0a01816 */ /* 0x000fc800000000a8 */
[----:B------:R-:W-:-:S04]  /*4fa0*/  @P4 F2FP.F16.F32.PACK_AB R169, RZ, R169 ;  /* 0x000000a9ffa9423e */ /* 0x000fc800000000ff */
[----:B------:R-:W-:Y:S01]  /*4fb0*/  @P4 PRMT R164, R164, 0x5410, R169 ;  /* 0x00005410a4a44816 */ /* 0x000fe200000000a9 */
[----:B------:R-:W-:Y:S06]  /*4fc0*/  @P2 BRA `(.L_x_2108) ;  /* 0x0000000000102947 */ /* 0x000fec0003800000 */
[----:B------:R-:W-:Y:S01]  /*4fd0*/  HFMA2.MMA R168, -RZ, RZ, 0, 0 ;  /* 0x00000000ffa87435 */ /* 0x000fe200000001ff */
[----:B------:R-:W-:Y:S10]  /*4fe0*/  @!P0 BRA `(.L_x_2109) ;  /* 0x0000000000248947 */ /* 0x000ff40003800000 */
[----:B------:R-:W-:Y:S01]  /*4ff0*/  HADD2.F32 R168, -RZ, R153.H0_H0 ;  /* 0x20000099ffa87230 */ /* 0x000fe20000004100 */
[----:B------:R-:W-:Y:S06]  /*5000*/  BRA `(.L_x_2109) ;  /* 0x00000000001c7947 */ /* 0x000fec0003800000 */
.L_x_2108:
[----:B------:R-:W-:-:S04]  /*5010*/  ISETP.NE.AND P5, PT, R216, RZ, PT ;  /* 0x000000ffd800720c */ /* 0x000fc80003fa5270 */
[----:B------:R-:W-:-:S05]  /*5020*/  FSEL R169, R171, RZ, !P5 ;  /* 0x000000ffaba97208 */ /* 0x000fca0006800000 */
[----:B------:R-:W-:-:S04]  /*5030*/  FFMA.FTZ R169, R172, R196, R169 ;  /* 0x000000c4aca97223 */ /* 0x000fc800000100a9 */
[----:B------:R-:W-:Y:S01]  /*5040*/  FADD.FTZ R168, R208, -R169 ;  /* 0x800000a9d0a87221 */ /* 0x000fe20000010000 */
[----:B------:R-:W-:-:S03]  /*5050*/  @P0 HADD2.F32 R169, -RZ, R153.H0_H0 ;  /* 0x20000099ffa90230 */ /* 0x000fc60000004100 */
[----:B------:R-:W-:-:S04]  /*5060*/  FMUL.FTZ R168, R215, R168 ;  /* 0x000000a8d7a87220 */ /* 0x000fc80000410000 */
[----:B------:R-:W-:-:S07]  /*5070*/  @P0 FADD.FTZ R168, R168, R169 ;  /* 0x000000a9a8a80221 */ /* 0x000fce0000010000 */
.L_x_2109:
[----:B------:R-:W-:Y:S05]  /*5080*/  BSYNC B0 ;  /* 0x0000000000007941 */ /* 0x000fea0003800000 */
.L_x_2107:
[----:B------:R-:W0:Y:S01]  /*5090*/  @P4 LDC R169, c[0x0][0x29c] ;  /* 0x0000a700ffa94b82 */ /* 0x000e220000000800 */
[----:B------:R-:W-:Y:S01]  /*50a0*/  @P4 HADD2.F32 R170, -RZ, R41.H0_H0 ;  /* 0x20000029ffaa4230 */ /* 0x000fe20000004100 */
[----:B------:R-:W-:Y:S01]  /*50b0*/  BSSY B0, `(.L_x_2110) ;  /* 0x0000015000007945 */ /* 0x000fe20003800000 */
[----:B------:R-:W-:Y:S02]  /*50c0*/  @P4 HADD2.F32 R199, -RZ, R157.H0_H0 ;  /* 0x2000009dffc74230 */ /* 0x000fe40000004100 */
        /* <DEDUP_REMOVED lines=12> */
.L_x_2111:
[----:B------:R-:W-:Y:S01]  /*5190*/  ISETP.NE.AND P5, PT, R216, RZ, PT ;  /* 0x000000ffd800720c */ /* 0x000fe20003fa5270 */
[----:B------:R-:W-:-:S03]  /*51a0*/  @P0 HADD2.F32 R169, -RZ, R153.H1_H1 ;  /* 0x30000099ffa90230 */ /* 0x000fc60000004100 */
[----:B------:R-:W-:-:S05]  /*51b0*/  FSEL R168, R171, RZ, !P5 ;  /* 0x000000ffaba87208 */ /* 0x000fca0006800000 */
[----:B------:R-:W-:-:S04]  /*51c0*/  FFMA.FTZ R168, R173, R196, R168 ;  /* 0x000000c4ada87223 */ /* 0x000fc800000100a8 */
[----:B------:R-:W-:-:S04]  /*51d0*/  FADD.FTZ R168, R209, -R168 ;  /* 0x800000a8d1a87221 */ /* 0x000fc80000010000 */
[----:B------:R-:W-:-:S04]  /*51e0*/  FMUL.FTZ R168, R215, R168 ;  /* 0x000000a8d7a87220 */ /* 0x000fc80000410000 */
[----:B------:R-:W-:-:S07]  /*51f0*/  @P0 FADD.FTZ R168, R168, R169 ;  /* 0x000000a9a8a80221 */ /* 0x000fce0000010000 */
.L_x_2112:
[----:B------:R-:W-:Y:S05]  /*5200*/  BSYNC B0 ;  /* 0x0000000000007941 */ /* 0x000fea0003800000 */
.L_x_2110:
        /* <DEDUP_REMOVED lines=16> */
.L_x_2114:
[----:B------:R-:W-:-:S04]  /*5310*/  ISETP.NE.AND P5, PT, R216, RZ, PT ;  /* 0x000000ffd800720c */ /* 0x000fc80003fa5270 */
[----:B------:R-:W-:-:S05]  /*5320*/  FSEL R169, R171, RZ, !P5 ;  /* 0x000000ffaba97208 */ /* 0x000fca0006800000 */
[----:B------:R-:W-:-:S04]  /*5330*/  FFMA.FTZ R169, R174, R196, R169 ;  /* 0x000000c4aea97223 */ /* 0x000fc800000100a9 */
[----:B------:R-:W-:Y:S01]  /*5340*/  FADD.FTZ R168, R210, -R169 ;  /* 0x800000a9d2a87221 */ /* 0x000fe20000010000 */
[----:B------:R-:W-:-:S03]  /*5350*/  @P0 HADD2.F32 R169, -RZ, R154.H0_H0 ;  /* 0x2000009affa90230 */ /* 0x000fc60000004100 */
[----:B------:R-:W-:-:S04]  /*5360*/  FMUL.FTZ R168, R215, R168 ;  /* 0x000000a8d7a87220 */ /* 0x000fc80000410000 */
[----:B------:R-:W-:-:S07]  /*5370*/  @P0 FADD.FTZ R168, R168, R169 ;  /* 0x000000a9a8a80221 */ /* 0x000fce0000010000 */
.L_x_2115:
[----:B------:R-:W-:Y:S05]  /*5380*/  BSYNC B0 ;  /* 0x0000000000007941 */ /* 0x000fea0003800000 */
.L_x_2113:
        /* <DEDUP_REMOVED lines=16> */
.L_x_2117:
[----:B------:R-:W-:Y:S01]  /*5490*/  ISETP.NE.AND P5, PT, R216, RZ, PT ;  /* 0x000000ffd800720c */ /* 0x000fe20003fa5270 */
[----:B------:R-:W-:-:S03]  /*54a0*/  @P0 HADD2.F32 R169, -RZ, R154.H1_H1 ;  /* 0x3000009affa90230 */ /* 0x000fc60000004100 */
[----:B------:R-:W-:-:S05]  /*54b0*/  FSEL R168, R171, RZ, !P5 ;  /* 0x000000ffaba87208 */ /* 0x000fca0006800000 */
[----:B------:R-:W-:-:S04]  /*54c0*/  FFMA.FTZ R168, R175, R196, R168 ;  /* 0x000000c4afa87223 */ /* 0x000fc800000100a8 */
[----:B------:R-:W-:-:S04]  /*54d0*/  FADD.FTZ R168, R211, -R168 ;  /* 0x800000a8d3a87221 */ /* 0x000fc80000010000 */
[----:B------:R-:W-:-:S04]  /*54e0*/  FMUL.FTZ R168, R215, R168 ;  /* 0x000000a8d7a87220 */ /* 0x000fc80000410000 */
[----:B------:R-:W-:-:S07]  /*54f0*/  @P0 FADD.FTZ R168, R168, R169 ;  /* 0x000000a9a8a80221 */ /* 0x000fce0000010000 */
.L_x_2118:
[----:B------:R-:W-:Y:S05]  /*5500*/  BSYNC B0 ;  /* 0x0000000000007941 */ /* 0x000fea0003800000 */
.L_x_2116:
        /* <DEDUP_REMOVED lines=16> */
.L_x_2120:
[----:B------:R-:W-:-:S04]  /*5610*/  ISETP.NE.AND P5, PT, R216, RZ, PT ;  /* 0x000000ffd800720c */ /* 0x000fc80003fa5270 */
[----:B------:R-:W-:-:S05]  /*5620*/  FSEL R169, R171, RZ, !P5 ;  /* 0x000000ffaba97208 */ /* 0x000fca0006800000 */
[----:B------:R-:W-:-:S04]  /*5630*/  FFMA.FTZ R169, R176, R196, R169 ;  /* 0x000000c4b0a97223 */ /* 0x000fc800000100a9 */
[----:B------:R-:W-:Y:S01]  /*5640*/  FADD.FTZ R168, R212, -R169 ;  /* 0x800000a9d4a87221 */ /* 0x000fe20000010000 */
[----:B------:R-:W-:-:S03]  /*5650*/  @P0 HADD2.F32 R169, -RZ, R155.H0_H0 ;  /* 0x2000009bffa90230 */ /* 0x000fc60000004100 */
[----:B------:R-:W-:-:S04]  /*5660*/  FMUL.FTZ R168, R215, R168 ;  /* 0x000000a8d7a87220 */ /* 0x000fc80000410000 */
[----:B------:R-:W-:-:S07]  /*5670*/  @P0 FADD.FTZ R168, R168, R169 ;  /* 0x000000a9a8a80221 */ /* 0x000fce0000010000 */
.L_x_2121:
[----:B------:R-:W-:Y:S05]  /*5680*/  BSYNC B0 ;  /* 0x0000000000007941 */ /* 0x000fea0003800000 */
.L_x_2119:
        /* <DEDUP_REMOVED lines=16> */
.L_x_2123:
[----:B------:R-:W-:Y:S01]  /*5790*/  ISETP.NE.AND P2, PT, R216, RZ, PT ;  /* 0x000000ffd800720c */ /* 0x000fe20003f45270 */
[----:B------:R-:W-:-:S03]  /*57a0*/  @P0 HADD2.F32 R169, -RZ, R155.H1_H1 ;  /* 0x3000009bffa90230 */ /* 0x000fc60000004100 */
[----:B------:R-:W-:-:S05]  /*57b0*/  FSEL R168, R171, RZ, !P2 ;  /* 0x000000ffaba87208 */ /* 0x000fca0005000000 */
[----:B------:R-:W-:-:S04]  /*57c0*/  FFMA.FTZ R196, R177, R196, R168 ;  /* 0x000000c4b1c47223 */ /* 0x000fc800000100a8 */
[----:B------:R-:W-:-:S04]  /*57d0*/  FADD.FTZ R196, R213, -R196 ;  /* 0x800000c4d5c47221 */ /* 0x000fc80000010000 */
[----:B------:R-:W-:-:S04]  /*57e0*/  FMUL.FTZ R196, R215, R196 ;  /* 0x000000c4d7c47220 */ /* 0x000fc80000410000 */
[----:B------:R-:W-:-:S07]  /*57f0*/  @P0 FADD.FTZ R196, R196, R169 ;  /* 0x000000a9c4c40221 */ /* 0x000fce0000010000 */
.L_x_2124:
[----:B------:R-:W-:Y:S05]  /*5800*/  BSYNC B0 ;  /* 0x0000000000007941 */ /* 0x000fea0003800000 */
.L_x_2122:
[----:B------:R-:W0:Y:S01]  /*5810*/  @P4 LDC R199, c[0x0][0x29c] ;  /* 0x0000a700ffc74b82 */ /* 0x000e220000000800 */
[----:B------:R-:W-:Y:S02]  /*5820*/  IADD3 R2, R2, UR12, RZ ;  /* 0x0000000c02027c10 */ /* 0x000fe4000fffe0ff */
[----:B------:R-:W-:Y:S02]  /*5830*/  SEL R226, RZ, 0x1, P3 ;  /* 0x00000001ffe27807 */ /* 0x000fe40001800000 */
[----:B------:R-:W-:-:S03]  /*5840*/  ISETP.GE.AND P0, PT, R2, UR13, PT ;  /* 0x0000000d02007c0c */ /* 0x000fc6000bf06270 */
[----:B------:R-:W1:Y:S08]  /*5850*/  @P1 LDC.64 R170, c[0x0][0x308] ;  /* 0x0000c200ffaa1b82 */ /* 0x000e700000000a00 */
[----:B------:R-:W2:Y:S01]  /*5860*/  @P4 LDC.64 R168, c[0x0][0x2f8] ;  /* 0x0000be00ffa84b82 */ /* 0x000ea20000000a00 */
[----:B0-----:R-:W-:Y:S01]  /*5870*/  @P4 FMUL.FTZ R198, R196, R199 ;  /* 0x000000c7c4c64220 */ /* 0x001fe20000410000 */
[----:B------:R-:W-:Y:S01]  /*5880*/  @P4 HADD2.F32 R199, -RZ, R43.H1_H1 ;  /* 0x3000002bffc74230 */ /* 0x000fe20000004100 */
[----:B------:R-:W-:-:S04]  /*5890*/  @P1 F2FP.F16.F32.PACK_AB R196, RZ, R196 ;  /* 0x000000c4ffc4123e */ /* 0x000fc800000000ff */
[----:B------:R-:W-:Y:S01]  /*58a0*/  @P4 FMUL.FTZ R199, R198, R199 ;  /* 0x000000c7c6c74220 */ /* 0x000fe20000410000 */
[----:B------:R-:W-:Y:S01]  /*58b0*/  @P1 PRMT R163, R163, 0x5410, R196 ;  /* 0x00005410a3a31816 */ /* 0x000fe200000000c4 */
[----:B-1----:R-:W-:-:S03]  /*58c0*/  @P1 IMAD.WIDE.U32 R170, R214, 0x10, R170 ;  /* 0x00000010d6aa1825 */ /* 0x002fc600078e00aa */
[----:B------:R-:W-:Y:S01]  /*58d0*/  @P4 F2FP.F16.F32.PACK_AB R199, RZ, R199 ;  /* 0x000000c7ffc7423e */ /* 0x000fe200000000ff */
[----:B------:R-:W-:Y:S01]  /*58e0*/  @P4 HADD2.F32 R196, -RZ, R159.H1_H1 ;  /* 0x3000009fffc44230 */ /* 0x000fe20000004100 */
[----:B------:R0:W-:Y:S02]  /*58f0*/  @P1 STG.E.128 desc[UR4][R170.64], R160 ;  /* 0x000000a0aa001986 */ /* 0x0001e4000c101d04 */
[----:B------:R-:W-:Y:S01]  /*5900*/  @P4 PRMT R167, R167, 0x5410, R199 ;  /* 0x00005410a7a74816 */ /* 0x000fe200000000c7 */
[----:B--2---:R-:W-:-:S04]  /*5910*/  @P4 IMAD.WIDE.U32 R168, R197, 0x10, R168 ;  /* 0x00000010c5a84825 */ /* 0x004fc800078e00a8 */
[----:B------:R-:W-:Y:S01]  /*5920*/  @P4 FFMA.FTZ R107, R196, R198, R107 ;  /* 0x000000c6c46b4223 */ /* 0x000fe2000001006b */
[----:B------:R0:W-:Y:S01]  /*5930*/  @P4 STG.E.128 desc[UR4][R168.64], R164 ;  /* 0x000000a4a8004986 */ /* 0x0001e2000c101d04 */
[----:B------:R-:W-:Y:S05]  /*5940*/  @!P0 BRA `(.L_x_2125) ;  /* 0xffffffb0004c8947 */ /* 0x000fea000383ffff */
.L_x_2018:
        /* <DEDUP_REMOVED lines=37> */
.L_x_2022:
[----:B------:R-:W-:Y:S01]  /*5ba0*/  HFMA2.MMA R171, -RZ, RZ, 0, 9.5367431640625e-07 ;  /* 0x00000010ffab7435 */ /* 0x000fe200000001ff */
[----:B------:R-:W-:Y:S02]  /*5bb0*/  MOV R196, R250 ;  /* 0x000000fa00c47202 */ /* 0x000fe40000000f00 */
[----:B------:R-:W-:Y:S02]  /*5bc0*/  MOV R169, 0x1f ;  /* 0x0000001f00a97802 */ /* 0x000fe40000000f00 */
[----:B------:R-:W-:-:S07]  /*5bd0*/  MOV R168, 0xffffffff ;  /* 0xffffffff00a87802 */ /* 0x000fce0000000f00 */
[----:B-----5:R-:W-:Y:S05]  /*5be0*/  WARPSYNC.COLLECTIVE R168, `(.L_x_2126) ;  /* 0x00000000a8087348 */ /* 0x020fea0003c00000 */
[----:B------:R0:W1:Y:S02]  /*5bf0*/  SHFL.DOWN P1, R199, R196, R171, R169 ;  /* 0x080000abc4c77389 */ /* 0x00006400000200a9 */
[----:B01---5:R-:W-:Y:S01]  /*5c00*/  ENDCOLLECTIVE ;  /* 0x000000000000791b */ /* 0x023fe20003800000 */
.L_x_2126:
[----:B------:R-:W-:Y:S01]  /*5c10*/  MOV R196, R249 ;  /* 0x000000f900c47202 */ /* 0x000fe20000000f00 */
[----:B------:R-:W-:-:S07]  /*5c20*/  FADD.FTZ R250, R199, R250 ;  /* 0x000000fac7fa7221 */ /* 0x000fce0000010000 */
[----:B------:R-:W-:Y:S05]  /*5c30*/  WARPSYNC.COLLECTIVE R168, `(.L_x_2127) ;  /* 0x00000000a8087348 */ /* 0x000fea0003c00000 */
[----:B------:R0:W1:Y:S02]  /*5c40*/  SHFL.DOWN P1, R199, R196, R171, R169 ;  /* 0x080000abc4c77389 */ /* 0x00006400000200a9 */
[----:B01----:R-:W-:Y:S01]  /*5c50*/  ENDCOLLECTIVE ;  /* 0x000000000000791b */ /* 0x003fe20003800000 */
.L_x_2127:
[----:B------:R-:W-:Y:S01]  /*5c60*/  HFMA2.MMA R171, -RZ, RZ, 0, 4.76837158203125e-07 ;  /* 0x00000008ffab7435 */ /* 0x000fe200000001ff */
[----:B------:R-:W-:Y:S01]  /*5c70*/  MOV R196, R250 ;  /* 0x000000fa00c47202 */ /* 0x000fe20000000f00 */
[----:B------:R-:W-:-:S09]  /*5c80*/  FADD.FTZ R249, R199, R249 ;  /* 0x000000f9c7f97221 */ /* 0x000fd20000010000 */
[----:B------:R-:W-:Y:S05]  /*5c90*/  WARPSYNC.COLLECTIVE R168, `(.L_x_2128) ;  /* 0x00000000a8087348 */ /* 0x000fea0003c00000 */
[----:B------:R0:W1:Y:S02]  /*5ca0*/  SHFL.DOWN P1, R199, R196, R171, R169 ;  /* 0x080000abc4c77389 */ /* 0x00006400000200a9 */
[----:B01----:R-:W-:Y:S01]  /*5cb0*/  ENDCOLLECTIVE ;  /* 0x000000000000791b */ /* 0x003fe20003800000 */
.L_x_2128:
[----:B------:R-:W-:Y:S01]  /*5cc0*/  MOV R196, R249 ;  /* 0x000000f900c47202 */ /* 0x000fe20000000f00 */
[----:B------:R-:W-:-:S07]  /*5cd0*/  FADD.FTZ R250, R250, R199 ;  /* 0x000000c7fafa7221 */ /* 0x000fce0000010000 */
[----:B------:R-:W-:Y:S05]  /*5ce0*/  WARPSYNC.COLLECTIVE R168, `(.L_x_2129) ;  /* 0x00000000a8087348 */ /* 0x000fea0003c00000 */
[----:B------:R0:W1:Y:S02]  /*5cf0*/  SHFL.DOWN P1, R199, R196, R171, R169 ;  /* 0x080000abc4c77389 */ /* 0x00006400000200a9 */
[----:B01----:R-:W-:Y:S01]  /*5d00*/  ENDCOLLECTIVE ;  /* 0x000000000000791b */ /* 0x003fe20003800000 */
.L_x_2129:
[----:B------:R-:W-:Y:S01]  /*5d10*/  HFMA2.MMA R171, -RZ, RZ, 0, 2.384185791015625e-07 ;  /* 0x00000004ffab7435 */ /* 0x000fe200000001ff */
[----:B------:R-:W-:Y:S01]  /*5d20*/  MOV R196, R250 ;  /* 0x000000fa00c47202 */ /* 0x000fe20000000f00 */
[----:B------:R-:W-:-:S09]  /*5d30*/  FADD.FTZ R249, R249, R199 ;  /* 0x000000c7f9f97221 */ /* 0x000fd20000010000 */
[----:B------:R-:W-:Y:S05]  /*5d40*/  WARPSYNC.COLLECTIVE R168, `(.L_x_2130) ;  /* 0x00000000a8087348 */ /* 0x000fea0003c00000 */
[----:B------:R0:W1:Y:S02]  /*5d50*/  SHFL.DOWN P1, R199, R196, R171, R169 ;  /* 0x080000abc4c77389 */ /* 0x00006400000200a9 */
[----:B01----:R-:W-:Y:S01]  /*5d60*/  ENDCOLLECTIVE ;  /* 0x000000000000791b */ /* 0x003fe20003800000 */
.L_x_2130:
[----:B------:R-:W-:Y:S02]  /*5d70*/  MOV R196, R249 ;  /* 0x000000f900c47202 */ /* 0x000fe40000000f00 */
[----:B------:R-:W-:-:S07]  /*5d80*/  MOV R198, R199 ;  /* 0x000000c700c67202 */ /* 0x000fce0000000f00 */
[----:B------:R-:W-:Y:S05]  /*5d90*/  WARPSYNC.COLLECTIVE R168, `(.L_x_2131) ;  /* 0x00000000a8087348 */ /* 0x000fea0003c00000 */
[----:B------:R0:W1:Y:S02]  /*5da0*/  SHFL.DOWN P1, R199, R196, R171, R169 ;  /* 0x080000abc4c77389 */ /* 0x00006400000200a9 */
[----:B01----:R-:W-:Y:S01]  /*5db0*/  ENDCOLLECTIVE ;  /* 0x000000000000791b */ /* 0x003fe20003800000 */
.L_x_2131:
[----:B------:R-:W-:Y:S01]  /*5dc0*/  FADD.FTZ R198, R250, R198 ;  /* 0x000000c6fac67221 */ /* 0x000fe20000010000 */
[----:B------:R-:W-:-:S04]  /*5dd0*/  HFMA2.MMA R171, -RZ, RZ, 0, 1.1920928955078125e-07 ;  /* 0x00000002ffab7435 */ /* 0x000fc800000001ff */
[----:B------:R-:W-:Y:S02]  /*5de0*/  MOV R196, R198 ;  /* 0x000000c600c47202 */ /* 0x000fe40000000f00 */
[----:B------:R-:W-:-:S07]  /*5df0*/  MOV R197, R199 ;  /* 0x000000c700c57202 */ /* 0x000fce0000000f00 */
[----:B------:R-:W-:Y:S05]  /*5e00*/  WARPSYNC.COLLECTIVE R168, `(.L_x_2132) ;  /* 0x00000000a8087348 */ /* 0x000fea0003c00000 */
[----:B------:R0:W1:Y:S02]  /*5e10*/  SHFL.DOWN P1, R199, R196, R171, R169 ;  /* 0x080000abc4c77389 */ /* 0x00006400000200a9 */
[----:B01----:R-:W-:Y:S01]  /*5e20*/  ENDCOLLECTIVE ;  /* 0x000000000000791b */ /* 0x003fe20003800000 */
.L_x_2132:
[----:B------:R-:W-:-:S05]  /*5e30*/  FADD.FTZ R197, R249, R197 ;  /* 0x000000c5f9c57221 */ /* 0x000fca0000010000 */
[----:B------:R-:W-:Y:S01]  /*5e40*/  MOV R196, R197 ;  /* 0x000000c500c47202 */ /* 0x000fe20000000f00 */
[----:B------:R-:W-:-:S07]  /*5e50*/  FADD.FTZ R198, R198, R199 ;  /* 0x000000c7c6c67221 */ /* 0x000fce0000010000 */
[----:B------:R-:W-:Y:S05]  /*5e60*/  WARPSYNC.COLLECTIVE R168, `(.L_x_2133) ;  /* 0x00000000a8087348 */ /* 0x000fea0003c00000 */
[----:B------:R0:W1:Y:S02]  /*5e70*/  SHFL.DOWN P1, R199, R196, R171, R169 ;  /* 0x080000abc4c77389 */ /* 0x00006400000200a9 */
[----:B01----:R-:W-:Y:S01]  /*5e80*/  ENDCOLLECTIVE ;  /* 0x000000000000791b */ /* 0x003fe20003800000 */
.L_x_2133:
[----:B------:R-:W-:Y:S01]  /*5e90*/  HFMA2.MMA R171, -RZ, RZ, 0, 5.9604644775390625e-08 ;  /* 0x00000001ffab7435 */ /* 0x000fe200000001ff */
[----:B------:R-:W-:Y:S01]  /*5ea0*/  MOV R196, R198 ;  /* 0x000000c600c47202 */ /* 0x000fe20000000f00 */
[----:B------:R-:W-:-:S09]  /*5eb0*/  FADD.FTZ R197, R197, R199 ;  /* 0x000000c7c5c57221 */ /* 0x000fd20000010000 */
[----:B------:R-:W-:Y:S05]  /*5ec0*/  WARPSYNC.COLLECTIVE R168, `(.L_x_2134) ;  /* 0x00000000a8087348 */ /* 0x000fea0003c00000 */
[----:B------:R0:W1:Y:S02]  /*5ed0*/  SHFL.DOWN P1, R199, R196, R171, R169 ;  /* 0x080000abc4c77389 */ /* 0x00006400000200a9 */
[----:B01----:R-:W-:Y:S01]  /*5ee0*/  ENDCOLLECTIVE ;  /* 0x000000000000791b */ /* 0x003fe20003800000 */
.L_x_2134:
[----:B------:R-:W-:Y:S02]  /*5ef0*/  MOV R196, R197 ;  /* 0x000000c500c47202 */ /* 0x000fe40000000f00 */
[----:B------:R-:W-:-:S07]  /*5f00*/  MOV R226, R199 ;  /* 0x000000c700e27202 */ /* 0x000fce0000000f00 */
[----:B------:R-:W-:Y:S05]  /*5f10*/  WARPSYNC.COLLECTIVE R168, `(.L_x_2135) ;  /* 0x00000000a8087348 */ /* 0x000fea0003c00000 */
[----:B------:R0:W1:Y:S02]  /*5f20*/  SHFL.DOWN P1, R199, R196, R171, R169 ;  /* 0x080000abc4c77389 */ /* 0x00006400000200a9 */
[----:B01----:R-:W-:Y:S01]  /*5f30*/  ENDCOLLECTIVE ;  /* 0x000000000000791b */ /* 0x003fe20003800000 */
.L_x_2135:
[----:B------:R-:W-:Y:S01]  /*5f40*/  MOV R169, R199 ;  /* 0x000000c700a97202 */ /* 0x000fe20000000f00 */
[----:B------:R-:W-:Y:S06]  /*5f50*/  BRA `(.L_x_2136) ;  /* 0xffffffc400107947 */ /* 0x000fec000383ffff */
.L_x_2137:
        /* <DEDUP_REMOVED lines=10> */
.L_x_13887:


//--------------------- .text._ZN10layer_norm13ln_bwd_kernelINS_13Kernel_traitsI6__halfS2_S2_S2_fjLj4096ELj1ELj1ELj4ELj16ENS_18Kernel_traits_baseILj4096ES2_S2_S2_S2_fjLj128EEEEELb1ELb0ELb0ELb0EEEvNS_9BwdParamsE --------------------------
	.section	.text._ZN10layer_norm13ln_bwd_kernelINS_13Kernel_traitsI6__halfS2_S2_S2_fjLj4096ELj1ELj1ELj4ELj16ENS_18Kernel_traits_baseILj4096ES2_S2_S2_S2_fjLj128EEEEELb1ELb0ELb0ELb0EEEvNS_9BwdParamsE,"ax",@progbits
	.align	128
        .global         _ZN10layer_norm13ln_bwd_kernelINS_13Kernel_traitsI6__halfS2_S2_S2_fjLj4096ELj1ELj1ELj4ELj16ENS_18Kernel_traits_baseILj4096ES2_S2_S2_S2_fjLj128EEEEELb1ELb0ELb0ELb0EEEvNS_9BwdParamsE
        .type           _ZN10layer_norm13ln_bwd_kernelINS_13Kernel_traitsI6__halfS2_S2_S2_fjLj4096ELj1ELj1ELj4ELj16ENS_18Kernel_traits_baseILj4096ES2_S2_S2_S2_fjLj128EEEEELb1ELb0ELb0ELb0EEEvNS_9BwdParamsE,@function
        .size           _ZN10layer_norm13ln_bwd_kernelINS_13Kernel_traitsI6__halfS2_S2_S2_fjLj4096ELj1ELj1ELj4ELj16ENS_18Kernel_traits_baseILj4096ES2_S2_S2_S2_fjLj128EEEEELb1ELb0ELb0ELb0EEEvNS_9BwdParamsE,(.L_x_13888 - _ZN10layer_norm13ln_bwd_kernelINS_13Kernel_traitsI6__halfS2_S2_S2_fjLj4096ELj1ELj1ELj4ELj16ENS_18Kernel_traits_baseILj4096ES2_S2_S2_S2_fjLj128EEEEELb1ELb0ELb0ELb0EEEvNS_9BwdParamsE)
        .other          _ZN10layer_norm13ln_bwd_kernelINS_13Kernel_traitsI6__halfS2_S2_S2_fjLj4096ELj1ELj1ELj4ELj16ENS_18Kernel_traits_baseILj4096ES2_S2_S2_S2_fjLj128EEEEELb1ELb0ELb0ELb0EEEvNS_9BwdParamsE,@"STO_CUDA_ENTRY STV_DEFAULT"
_ZN10layer_norm13ln_bwd_kernelINS_13Kernel_traitsI6__halfS2_S2_S2_fjLj4096ELj1ELj1ELj4ELj16ENS_18Kernel_traits_baseILj4096ES2_S2_S2_S2_fjLj128EEEEELb1ELb0ELb0ELb0EEEvNS_9BwdParamsE:
.text._ZN10layer_norm13ln_bwd_kernelINS_13Kernel_traitsI6__halfS2_S2_S2_fjLj4096ELj1ELj1ELj4ELj16ENS_18Kernel_traits_baseILj4096ES2_S2_S2_S2_fjLj128EEEEELb1ELb0ELb0ELb0EEEvNS_9BwdParamsE:
        /* <DEDUP_REMOVED lines=28> */
[----:B------:R-:W2:Y:S08]  /*01c0*/  @P1 LDC.64 R4, c[0x0][0x260] ;  /* 0x00009800ff041b82 */ /* 0x000eb00000000a00 */
[----:B------:R-:W3:Y:S01]  /*01d0*/  @P2 LDC.64 R8, c[0x0][0x260] ;  /* 0x00009800ff082b82 */ /* 0x000ee20000000a00 */
[C---:B0-----:R-:W-:Y:S01]  /*01e0*/  @P0 IMAD.WIDE.U32 R2, R13.reuse, 0x10, R2 ;  /* 0x000000100d020825 */ /* 0x041fe200078e0002 */
[----:B------:R-:W-:-:S06]  /*01f0*/  @P0 LOP3.LUT R13, R13, 0x80, RZ, 0xfc, !PT ;  /* 0x000000800d0d0812 */ /* 0x000fcc00078efcff */
[----:B------:R-:W0:Y:S01]  /*0200*/  @P3 LDC.64 R10, c[0x0][0x260] ;  /* 0x00009800ff0a3b82 */ /* 0x000e220000000a00 */
[----:B------:R1:W5:Y:S01]  /*0210*/  @P0 LDG.E.128 R16, desc[UR4][R2.64] ;  /* 0x0000000402100981 */ /* 0x000362000c1e1d00 */
[C---:B--2---:R-:W-:Y:S01]  /*0220*/  @P1 IMAD.WIDE.U32 R6, R13.reuse, 0x10, R4 ;  /* 0x000000100d061825 */ /* 0x044fe200078e0004 */
[----:B------:R-:W-:-:S04]  /*0230*/  @P1 IADD3 R13, R13, 0x80, RZ ;  /* 0x000000800d0d1810 */ /* 0x000fc80007ffe0ff */
[----:B------:R2:W5:Y:S01]  /*0240*/  @P1 LDG.E.128 R60, desc[UR4][R6.64] ;  /* 0x00000004063c1981 */ /* 0x000562000c1e1d00 */
[C---:B---3--:R-:W-:Y:S01]  /*0250*/  @P2 IMAD.WIDE.U32 R8, R13.reuse, 0x10, R8 ;  /* 0x000000100d082825 */ /* 0x048fe200078e0008 */
[----:B------:R-:W-:-:S04]  /*0260*/  @P2 IADD3 R13, R13, 0x80, RZ ;  /* 0x000000800d0d2810 */ /* 0x000fc80007ffe0ff */
[----:B------:R2:W5:Y:S01]  /*0270*/  @P2 LDG.E.128 R104, desc[UR4][R8.64] ;  /* 0x0000000408682981 */ /* 0x000562000c1e1d00 */
[----:B-1----:R-:W-:Y:S01]  /*0280*/  LEA.HI R2, R36, UR6, RZ, 0x19 ;  /* 0x0000000624027c11 */ /* 0x002fe2000f8fc8ff */
[----:B0-----:R-:W-:-:S05]  /*0290*/  @P3 IMAD.WIDE.U32 R4, R13, 0x10, R10 ;  /* 0x000000100d043825 */ /* 0x001fca00078e000a */
        /* <DEDUP_REMOVED lines=34> */
[----:B--2---:R-:W-:Y:S06]  /*04c0*/  @P3 BRA `(.L_x_2138) ;  /* 0x00000038003c3947 */ /* 0x004fec0003800000 */
[----:B------:R-:W-:Y:S01]  /*04d0*/  ULDC.64 UR6, c[0x0][0x270] ;  /* 0x00009c0000067ab9 */ /* 0x000fe20000000a00 */
[----:B------:R-:W-:Y:S01]  /*04e0*/  HFMA2.MMA R203, -RZ, RZ, 0, 5.9604644775390625e-08 ;  /* 0x00000001ffcb7435 */ /* 0x000fe200000001ff */
[----:B------:R-:W-:Y:S01]  /*04f0*/  ISETP.NE.U32.AND P3, PT, RZ, UR6, PT ;  /* 0x00000006ff007c0c */ /* 0x000fe2000bf65070 */
[--C-:B-----5:R-:W-:Y:S01]  /*0500*/  HADD2.F32 R35, -RZ, R16.reuse.H0_H0 ;  /* 0x20000010ff237230 */ /* 0x120fe20000004100 */
[----:B------:R-:W-:Y:S01]  /*0510*/  MOV R45, RZ ;  /* 0x000000ff002d7202 */ /* 0x000fe20000000f00 */
[----:B------:R-:W-:Y:S01]  /*0520*/  HADD2.F32 R34, -RZ, R16.H1_H1 ;  /* 0x30000010ff227230 */ /* 0x000fe20000004100 */
[----:B------:R-:W-:Y:S01]  /*0530*/  ISETP.NE.AND.EX P3, PT, RZ, UR7, PT, P3 ;  /* 0x00000007ff007c0c */ /* 0x000fe2000bf65330 */
[--C-:B------:R-:W-:Y:S02]  /*0540*/  HADD2.F32 R33, -RZ, R17.reuse.H0_H0 ;  /* 0x20000011ff217230 */ /* 0x100fe40000004100 */
[----:B------:R-:W-:Y:S02]  /*0550*/  HADD2.F32 R32, -RZ, R17.H1_H1 ;  /* 0x30000011ff207230 */ /* 0x000fe40000004100 */
[----:B------:R-:W-:-:S02]  /*0560*/  HADD2.F32 R31, -RZ, R18.H0_H0 ;  /* 0x20000012ff1f7230 */ /* 0x000fc40000004100 */
[----:B------:R-:W-:Y:S02]  /*0570*/  HADD2.F32 R30, -RZ, R18.H1_H1 ;  /* 0x30000012ff1e7230 */ /* 0x000fe40000004100 */
        /* <DEDUP_REMOVED lines=25> */
[----:B------:R-:W-:-:S07]  /*0710*/  HADD2.F32 R4, -RZ, R43.H1_H1 ;  /* 0x3000002bff047230 */ /* 0x000fce0000004100 */
.L_x_2156:
[----:B0-----:R-:W0:Y:S01]  /*0720*/  @P3 LDC.64 R38, c[0x0][0x270] ;  /* 0x00009c00ff263b82 */ /* 0x001e220000000a00 */
[----:B------:R-:W-:-:S07]  /*0730*/  SHF.R.S32.HI R37, RZ, 0x1f, R2 ;  /* 0x0000001fff257819 */ /* 0x000fce0000011402 */
[----:B-123--:R-:W1:Y:S01]  /*0740*/  LDC.64 R126, c[0x0][0x250] ;  /* 0x00009400ff7e7b82 */ /* 0x00ee620000000a00 */
        /* <DEDUP_REMOVED lines=34> */
[----:B------:R-:W-:Y:S01]  /*0970*/  IADD3 R209, R38, 0x80, RZ ;  /* 0x0000008026d17810 */ /* 0x000fe20007ffe0ff */
[--C-:B--2---:R-:W-:Y:S02]  /*0980*/  HADD2.F32 R134, -RZ, R128.reuse.H0_H0 ;  /* 0x20000080ff867230 */ /* 0x104fe40000004100 */
[----:B------:R-:W-:-:S03]  /*0990*/  HADD2.F32 R140, -RZ, R128.H1_H1 ;  /* 0x30000080ff8c7230 */ /* 0x000fc60000004100 */
[----:B------:R-:W-:Y:S01]  /*09a0*/  FADD.FTZ R3, -R207, R134 ;  /* 0x00000086cf037221 */ /* 0x000fe20000010100 */
[----:B------:R-:W-:-:S03]  /*09b0*/  HADD2.F32 R144, -RZ, R129.H1_H1 ;  /* 0x30000081ff907230 */ /* 0x000fc60000004100 */
[----:B-----5:R-:W-:Y:S01]  /*09c0*/  FMUL.FTZ R3, R132, R3 ;  /* 0x0000000384037220 */ /* 0x020fe20000410000 */
[--C-:B------:R-:W-:Y:S02]  /*09d0*/  HADD2.F32 R154, -RZ, R130.reuse.H0_H0 ;  /* 0x20000082ff9a7230 */ /* 0x100fe40000004100 */
[----:B------:R-:W-:Y:S02]  /*09e0*/  HADD2.F32 R130, -RZ, R130.H1_H1 ;  /* 0x30000082ff827230 */ /* 0x000fe40000004100 */
[--C-:B---3--:R-:W-:Y:S02]  /*09f0*/  HADD2.F32 R136, -RZ, R124.reuse.H0_H0 ;  /* 0x2000007cff887230 */ /* 0x108fe40000004100 */
[--C-:B------:R-:W-:Y:S02]  /*0a00*/  HADD2.F32 R128, -RZ, R125.reuse.H0_H0 ;  /* 0x2000007dff807230 */ /* 0x100fe40000004100 */
[----:B------:R-:W-:Y:S02]  /*0a10*/  HADD2.F32 R145, -RZ, R125.H1_H1 ;  /* 0x3000007dff917230 */ /* 0x000fe40000004100 */
[----:B------:R-:W-:Y:S01]  /*0a20*/  FADD.FTZ R125, -R207, R140 ;  /* 0x0000008ccf7d7221 */ /* 0x000fe20000010100 */
[----:B------:R-:W-:-:S02]  /*0a30*/  HADD2.F32 R124, -RZ, R124.H1_H1 ;  /* 0x3000007cff7c7230 */ /* 0x000fc40000004100 */
[----:B------:R-:W-:Y:S01]  /*0a40*/  FADD.FTZ R72, R72, R136 ;  /* 0x0000008848487221 */ /* 0x000fe20000010000 */
[-C--:B------:R-:W-:Y:S01]  /*0a50*/  FFMA.FTZ R44, R3, R136.reuse, R44 ;  /* 0x00000088032c7223 */ /* 0x080fe2000001002c */
[----:B------:R-:W-:Y:S01]  /*0a60*/  FMUL.FTZ R134, R132, R125 ;  /* 0x0000007d84867220 */ /* 0x000fe20000410000 */
[----:B------:R-:W-:Y:S02]  /*0a70*/  HADD2.F32 R142, -RZ, R129.H0_H0 ;  /* 0x20000081ff8e7230 */ /* 0x000fe40000004100 */
[----:B------:R-:W-:Y:S01]  /*0a80*/  FMUL.FTZ R136, R35, R136 ;  /* 0x0000008823887220 */ /* 0x000fe20000410000 */
[----:B------:R-:W-:Y:S01]  /*0a90*/  FADD.FTZ R125, -R207, R144 ;  /* 0x00000090cf7d7221 */ /* 0x000fe20000010100 */
[--C-:B------:R-:W-:Y:S02]  /*0aa0*/  HADD2.F32 R156, -RZ, R131.reuse.H0_H0 ;  /* 0x20000083ff9c7230 */ /* 0x100fe40000004100 */
[----:B------:R-:W-:Y:S02]  /*0ab0*/  HADD2.F32 R158, -RZ, R131.H1_H1 ;  /* 0x30000083ff9e7230 */ /* 0x000fe40000004100 */
[----:B------:R-:W-:Y:S01]  /*0ac0*/  FADD.FTZ R73, R73, R124 ;  /* 0x0000007c49497221 */ /* 0x000fe20000010000 */
[----:B------:R-:W-:-:S02]  /*0ad0*/  HADD2.F32 R131, -RZ, R127.H0_H0 ;  /* 0x2000007fff837230 */ /* 0x000fc40000004100 */
[-C--:B------:R-:W-:Y:S01]  /*0ae0*/  FFMA.FTZ R45, R134, R124.reuse, R45 ;  /* 0x0000007c862d7223 */ /* 0x080fe2000001002d */
[----:B------:R-:W-:Y:S02]  /*0af0*/  HADD2.F32 R182, -RZ, R127.H1_H1 ;  /* 0x3000007fffb67230 */ /* 0x000fe40000004100 */
[----:B0-----:R-:W-:Y:S01]  /*0b00*/  FMUL.FTZ R139, R34, R124 ;  /* 0x0000007c228b7220 */ /* 0x001fe20000410000 */
[C---:B------:R-:W-:Y:S01]  /*0b10*/  FADD.FTZ R127, -R207.reuse, R130 ;  /* 0x00000082cf7f7221 */ /* 0x040fe20000010100 */
[C---:B------:R-:W-:Y:S01]  /*0b20*/  FMUL.FTZ R138, R132.reuse, R125 ;  /* 0x0000007d848a7220 */ /* 0x040fe20000410000 */
[----:B------:R-:W-:Y:S01]  /*0b30*/  FADD.FTZ R124, RZ, R136 ;  /* 0x00000088ff7c7221 */ /* 0x000fe20000010000 */
[----:B------:R-:W-:Y:S01]  /*0b40*/  FADD.FTZ R141, -R207, R142 ;  /* 0x0000008ecf8d7221 */ /* 0x000fe20000010100 */
[----:B------:R-:W-:Y:S01]  /*0b50*/  FFMA.FTZ R125, R3, R136, RZ ;  /* 0x00000088037d7223 */ /* 0x000fe200000100ff */
[--C-:B------:R-:W-:Y:S02]  /*0b60*/  HADD2.F32 R129, -RZ, R126.reuse.H0_H0 ;  /* 0x2000007eff817230 */ /* 0x100fe40000004100 */
[----:B------:R-:W-:Y:S01]  /*0b70*/  FMUL.FTZ R144, R132, R127 ;  /* 0x0000007f84907220 */ /* 0x000fe20000410000 */
[----:B------:R-:W-:-:S02]  /*0b80*/  HADD2.F32 R126, -RZ, R126.H1_H1 ;  /* 0x3000007eff7e7230 */ /* 0x000fc40000004100 */
[----:B------:R-:W-:Y:S01]  /*0b90*/  FADD.FTZ R127, R124, R139 ;  /* 0x0000008b7c7f7221 */ /* 0x000fe20000010000 */
[----:B------:R-:W-:Y:S01]  /*0ba0*/  FMUL.FTZ R141, R132, R141 ;  /* 0x0000008d848d7220 */ /* 0x000fe20000410000 */
[----:B------:R-:W-:Y:S01]  /*0bb0*/  FMUL.FTZ R140, R33, R128 ;  /* 0x00000080218c7220 */ /* 0x000fe20000410000 */
[----:B------:R-:W-:Y:S01]  /*0bc0*/  FFMA.FTZ R124, R134, R139, R125 ;  /* 0x0000008b867c7223 */ /* 0x000fe2000001007d */
[----:B------:R-:W-:Y:S01]  /*0bd0*/  FADD.FTZ R75, R75, R145 ;  /* 0x000000914b4b7221 */ /* 0x000fe20000010000 */
[-C--:B------:R-:W-:Y:S01]  /*0be0*/  FFMA.FTZ R47, R138, R145.reuse, R47 ;  /* 0x000000918a2f7223 */ /* 0x080fe2000001002f */
        /* <DEDUP_REMOVED lines=11> */
[----:B------:R-:W-:-:S02]  /*0ca0*/  FADD.FTZ R157, -R207, R156 ;  /* 0x0000009ccf9d7221 */ /* 0x000fc40000010100 */
[----:B------:R-:W-:Y:S01]  /*0cb0*/  FADD.FTZ R126, R127, R142 ;  /* 0x0000008e7f7e7221 */ /* 0x000fe20000010000 */
[C---:B------:R-:W-:Y:S01]  /*0cc0*/  FFMA.FTZ R125, R143.reuse, R142, R124 ;  /* 0x0000008e8f7d7223 */ /* 0x040fe2000001007c */
        /* <DEDUP_REMOVED lines=19> */
.L_x_2140:
[----:B------:R-:W-:Y:S05]  /*0e00*/  BSYNC B0 ;  /* 0x0000000000007941 */ /* 0x000fea0003800000 */
.L_x_2139:
        /* <DEDUP_REMOVED lines=17> */
[----:B--2---:R-:W-:Y:S02]  /*0f20*/  HADD2.F32 R170, -RZ, R126.H0_H0 ;  /* 0x2000007effaa7230 */ /* 0x004fe40000004100 */
[--C-:B------:R-:W-:Y:S02]  /*0f30*/  HADD2.F32 R162, -RZ, R124.reuse.H0_H0 ;  /* 0x2000007cffa27230 */ /* 0x100fe40000004100 */
[----:B------:R-:W-:Y:S02]  /*0f40*/  HADD2.F32 R164, -RZ, R124.H1_H1 ;  /* 0x3000007cffa47230 */ /* 0x000fe40000004100 */
[C---:B------:R-:W-:Y:S01]  /*0f50*/  FADD.FTZ R163, -R207.reuse, R170 ;  /* 0x000000aacfa37221 */ /* 0x040fe20000010100 */
[--C-:B------:R-:W-:Y:S02]  /*0f60*/  HADD2.F32 R166, -RZ, R125.reuse.H0_H0 ;  /* 0x2000007dffa67230 */ /* 0x100fe40000004100 */
[----:B------:R-:W-:Y:S01]  /*0f70*/  FADD.FTZ R133, -R207, R162 ;  /* 0x000000a2cf857221 */ /* 0x000fe20000010100 */
[----:B------:R-:W-:-:S02]  /*0f80*/  HADD2.F32 R168, -RZ, R125.H1_H1 ;  /* 0x3000007dffa87230 */ /* 0x000fc40000004100 */
[----:B------:R-:W-:Y:S01]  /*0f90*/  FADD.FTZ R125, -R207, R164 ;  /* 0x000000a4cf7d7221 */ /* 0x000fe20000010100 */
[--C-:B------:R-:W-:Y:S02]  /*0fa0*/  HADD2.F32 R174, -RZ, R127.reuse.H0_H0 ;  /* 0x2000007fffae7230 */ /* 0x100fe40000004100 */
[----:B------:R-:W-:Y:S02]  /*0fb0*/  HADD2.F32 R182, -RZ, R127.H1_H1 ;  /* 0x3000007fffb67230 */ /* 0x000fe40000004100 */
[C---:B-----5:R-:W-:Y:S01]  /*0fc0*/  FMUL.FTZ R163, R132.reuse, R163 ;  /* 0x000000a384a37220 */ /* 0x060fe20000410000 */
[----:B------:R-:W-:Y:S02]  /*0fd0*/  HADD2.F32 R172, -RZ, R126.H1_H1 ;  /* 0x3000007effac7230 */ /* 0x000fe40000004100 */
[----:B------:R-:W-:Y:S01]  /*0fe0*/  FMUL.FTZ R133, R132, R133 ;  /* 0x0000008584857220 */ /* 0x000fe20000410000 */
[----:B---3--:R-:W-:Y:S02]  /*0ff0*/  HADD2.F32 R124, -RZ, R128.H0_H0 ;  /* 0x20000080ff7c7230 */ /* 0x008fe40000004100 */
[----:B------:R-:W-:-:S02]  /*1000*/  HADD2.F32 R127, -RZ, R130.H0_H0 ;  /* 0x20000082ff7f7230 */ /* 0x000fc40000004100 */
[----:B0-----:R-:W-:Y:S01]  /*1010*/  FMUL.FTZ R160, R132, R125 ;  /* 0x0000007d84a07220 */ /* 0x001fe20000410000 */
[----:B------:R-:W-:Y:S02]  /*1020*/  HADD2.F32 R128, -RZ, R128.H1_H1 ;  /* 0x30000080ff807230 */ /* 0x000fe40000004100 */
[-C--:B------:R-:W-:Y:S01]  /*1030*/  FMUL.FTZ R162, R27, R124.reuse ;  /* 0x0000007c1ba27220 */ /* 0x080fe20000410000 */
[----:B------:R-:W-:Y:S01]  /*1040*/  FADD.FTZ R125, -R207, R168 ;  /* 0x000000a8cf7d7221 */ /* 0x000fe20000010100 */
[----:B------:R-:W-:Y:S01]  /*1050*/  FADD.FTZ R84, R84, R127 ;  /* 0x0000007f54547221 */ /* 0x000fe20000010000 */
[-C--:B------:R-:W-:Y:S01]  /*1060*/  FFMA.FTZ R56, R163, R127.reuse, R56 ;  /* 0x0000007fa3387223 */ /* 0x080fe20000010038 */
[----:B------:R-:W-:Y:S01]  /*1070*/  FMUL.FTZ R168, R23, R127 ;  /* 0x0000007f17a87220 */ /* 0x000fe20000410000 */
[----:B------:R-:W-:Y:S01]  /*1080*/  FADD.FTZ R80, R80, R124 ;  /* 0x0000007c50507221 */ /* 0x000fe20000010000 */
[----:B------:R-:W-:Y:S01]  /*1090*/  FFMA.FTZ R52, R133, R124, R52 ;  /* 0x0000007c85347223 */ /* 0x000fe20000010034 */
[----:B------:R-:W-:Y:S01]  /*10a0*/  FADD.FTZ R127, -R207, R172 ;  /* 0x000000accf7f7221 */ /* 0x000fe20000010100 */
[----:B------:R-:W-:-:S02]  /*10b0*/  HADD2.F32 R126, -RZ, R129.H0_H0 ;  /* 0x20000081ff7e7230 */ /* 0x000fc40000004100 */
[----:B------:R-:W-:Y:S01]  /*10c0*/  FADD.FTZ R161, -R207, R166 ;  /* 0x000000a6cfa17221 */ /* 0x000fe20000010100 */
[----:B------:R-:W-:Y:S01]  /*10d0*/  FMUL.FTZ R159, R26, R128 ;  /* 0x000000801a9f7220 */ /* 0x000fe20000410000 */
[C---:B------:R-:W-:Y:S01]  /*10e0*/  FMUL.FTZ R164, R132.reuse, R125 ;  /* 0x0000007d84a47220 */ /* 0x040fe20000410000 */
[----:B------:R-:W-:Y:S01]  /*10f0*/  FADD.FTZ R124, R211, R162 ;  /* 0x000000a2d37c7221 */ /* 0x000fe20000010000 */
[----:B------:R-:W-:Y:S01]  /*1100*/  FFMA.FTZ R125, R133, R162, R210 ;  /* 0x000000a2857d7223 */ /* 0x000fe200000100d2 */
[C---:B------:R-:W-:Y:S01]  /*1110*/  FMUL.FTZ R170, R132.reuse, R127 ;  /* 0x0000007f84aa7220 */ /* 0x040fe20000410000 */
[----:B------:R-:W-:Y:S02]  /*1120*/  HADD2.F32 R129, -RZ, R129.H1_H1 ;  /* 0x30000081ff817230 */ /* 0x000fe40000004100 */
[----:B------:R-:W-:Y:S01]  /*1130*/  FMUL.FTZ R161, R132, R161 ;  /* 0x000000a184a17220 */ /* 0x000fe20000410000 */
[----:B------:R-:W-:Y:S01]  /*1140*/  FADD.FTZ R127, R124, R159 ;  /* 0x0000009f7c7f7221 */ /* 0x000fe20000010000 */
[-C--:B------:R-:W-:Y:S01]  /*1150*/  FMUL.FTZ R166, R25, R126.reuse ;  /* 0x0000007e19a67220 */ /* 0x080fe20000410000 */
[----:B------:R-:W-:Y:S01]  /*1160*/  FFMA.FTZ R124, R160, R159, R125 ;  /* 0x0000009fa07c7223 */ /* 0x000fe2000001007d */
[----:B------:R-:W-:Y:S01]  /*1170*/  FADD.FTZ R82, R82, R126 ;  /* 0x0000007e52527221 */ /* 0x000fe20000010000 */
[----:B------:R-:W-:Y:S01]  /*1180*/  FFMA.FTZ R54, R161, R126, R54 ;  /* 0x0000007ea1367223 */ /* 0x000fe20000010036 */
[----:B------:R-:W-:Y:S01]  /*1190*/  FMUL.FTZ R165, R24, R129 ;  /* 0x0000008118a57220 */ /* 0x000fe20000410000 */
[----:B------:R-:W-:Y:S01]  /*11a0*/  FADD.FTZ R126, R127, R166 ;  /* 0x000000a67f7e7221 */ /* 0x000fe20000010000 */
[----:B------:R-:W-:Y:S01]  /*11b0*/  FFMA.FTZ R125, R161, R166, R124 ;  /* 0x000000a6a17d7223 */ /* 0x000fe2000001007c */
[----:B------:R-:W-:-:S02]  /*11c0*/  HADD2.F32 R130, -RZ, R130.H1_H1 ;  /* 0x30000082ff827230 */ /* 0x000fc40000004100 */
[----:B------:R-:W-:Y:S01]  /*11d0*/  FADD.FTZ R127, R126, R165 ;  /* 0x000000a57e7f7221 */ /* 0x000fe20000010000 */
[----:B------:R-:W-:Y:S01]  /*11e0*/  FFMA.FTZ R124, R164, R165, R125 ;  /* 0x000000a5a47c7223 */ /* 0x000fe2000001007d */
[--C-:B------:R-:W-:Y:S02]  /*11f0*/  HADD2.F32 R171, -RZ, R131.reuse.H0_H0 ;  /* 0x20000083ffab7230 */ /* 0x100fe40000004100 */
[----:B------:R-:W-:Y:S01]  /*1200*/  FADD.FTZ R169, -R207, R174 ;  /* 0x000000aecfa97221 */ /* 0x000fe20000010100 */
[----:B------:R-:W-:Y:S01]  /*1210*/  FMUL.FTZ R167, R22, R130 ;  /* 0x0000008216a77220 */ /* 0x000fe20000410000 */
[----:B------:R-:W-:Y:S01]  /*1220*/  FADD.FTZ R126, R127, R168 ;  /* 0x000000a87f7e7221 */ /* 0x000fe20000010000 */
[----:B------:R-:W-:Y:S01]  /*1230*/  FFMA.FTZ R125, R163, R168, R124 ;  /* 0x000000a8a37d7223 */ /* 0x000fe2000001007c */
[----:B------:R-:W-:Y:S02]  /*1240*/  HADD2.F32 R131, -RZ, R131.H1_H1 ;  /* 0x30000083ff837230 */ /* 0x000fe40000004100 */
[----:B------:R-:W-:Y:S01]  /*1250*/  FADD.FTZ R83, R83, R129 ;  /* 0x0000008153537221 */ /* 0x000fe20000010000 */
[----:B------:R-:W-:Y:S01]  /*1260*/  FFMA.FTZ R55, R164, R129, R55 ;  /* 0x00000081a4377223 */ /* 0x000fe20000010037 */
        /* <DEDUP_REMOVED lines=19> */
.L_x_2142:
[----:B------:R-:W-:Y:S05]  /*13a0*/  BSYNC B0 ;  /* 0x0000000000007941 */ /* 0x000fea0003800000 */
.L_x_2141:
        /* <DEDUP_REMOVED lines=18> */
[----:B------:R-:W-:Y:S02]  /*14d0*/  HADD2.F32 R180, -RZ, R124.H1_H1 ;  /* 0x3000007cffb47230 */ /* 0x000fe40000004100 */
[--C-:B------:R-:W-:Y:S02]  /*14e0*/  HADD2.F32 R182, -RZ, R125.reuse.H0_H0 ;  /* 0x2000007dffb67230 */ /* 0x100fe40000004100 */
[C---:B------:R-:W-:Y:S01]  /*14f0*/  FADD.FTZ R135, -R207.reuse, R178 ;  /* 0x000000b2cf877221 */ /* 0x040fe20000010100 */
[----:B------:R-:W-:Y:S02]  /*1500*/  HADD2.F32 R186, -RZ, R125.H1_H1 ;  /* 0x3000007dffba7230 */ /* 0x000fe40000004100 */
[----:B------:R-:W-:Y:S01]  /*1510*/  FADD.FTZ R125, -R207, R180 ;  /* 0x000000b4cf7d7221 */ /* 0x000fe20000010100 */
[----:B------:R-:W-:-:S02]  /*1520*/  HADD2.F32 R190, -RZ, R126.H1_H1 ;  /* 0x3000007effbe7230 */ /* 0x000fc40000004100 */
[C---:B-----5:R-:W-:Y:S01]  /*1530*/  FMUL.FTZ R135, R132.reuse, R135 ;  /* 0x0000008784877220 */ /* 0x060fe20000410000 */
[----:B------:R-:W-:Y:S02]  /*1540*/  HADD2.F32 R188, -RZ, R126.H0_H0 ;  /* 0x2000007effbc7230 */ /* 0x000fe40000004100 */
[----:B0-----:R-:W-:Y:S01]  /*1550*/  FMUL.FTZ R176, R132, R125 ;  /* 0x0000007d84b07220 */ /* 0x001fe20000410000 */
[C---:B------:R-:W-:Y:S01]  /*1560*/  FADD.FTZ R175, -R207.reuse, R182 ;  /* 0x000000b6cfaf7221 */ /* 0x040fe20000010100 */
[----:B------:R-:W-:Y:S01]  /*1570*/  FADD.FTZ R125, -R207, R186 ;  /* 0x000000bacf7d7221 */ /* 0x000fe20000010100 */
[--C-:B---3--:R-:W-:Y:S02]  /*1580*/  HADD2.F32 R124, -RZ, R128.reuse.H0_H0 ;  /* 0x20000080ff7c7230 */ /* 0x108fe40000004100 */
[----:B------:R-:W-:-:S03]  /*1590*/  HADD2.F32 R128, -RZ, R128.H1_H1 ;  /* 0x30000080ff807230 */ /* 0x000fc60000004100 */
[-C--:B------:R-:W-:Y:S01]  /*15a0*/  FMUL.FTZ R178, R19, R124.reuse ;  /* 0x0000007c13b27220 */ /* 0x080fe20000410000 */
[--C-:B------:R-:W-:Y:S02]  /*15b0*/  HADD2.F32 R192, -RZ, R127.reuse.H0_H0 ;  /* 0x2000007fffc07230 */ /* 0x100fe40000004100 */
[----:B------:R-:W-:Y:S01]  /*15c0*/  FADD.FTZ R100, R100, R124 ;  /* 0x0000007c64647221 */ /* 0x000fe20000010000 */
[----:B------:R-:W-:Y:S02]  /*15d0*/  HADD2.F32 R212, -RZ, R127.H1_H1 ;  /* 0x3000007fffd47230 */ /* 0x000fe40000004100 */
[----:B------:R-:W-:Y:S01]  /*15e0*/  FFMA.FTZ R112, R135, R124, R112 ;  /* 0x0000007c87707223 */ /* 0x000fe20000010070 */
[----:B------:R-:W-:Y:S02]  /*15f0*/  HADD2.F32 R184, -RZ, R129.H0_H0 ;  /* 0x20000081ffb87230 */ /* 0x000fe40000004100 */
[C---:B------:R-:W-:Y:S01]  /*1600*/  FADD.FTZ R127, -R207.reuse, R190 ;  /* 0x000000becf7f7221 */ /* 0x040fe20000010100 */
[----:B------:R-:W-:Y:S01]  /*1610*/  FMUL.FTZ R173, R18, R128 ;  /* 0x0000008012ad7220 */ /* 0x000fe20000410000 */
[C---:B------:R-:W-:Y:S01]  /*1620*/  FMUL.FTZ R175, R132.reuse, R175 ;  /* 0x000000af84af7220 */ /* 0x040fe20000410000 */
[----:B------:R-:W-:Y:S01]  /*1630*/  FADD.FTZ R177, -R207, R188 ;  /* 0x000000bccfb17221 */ /* 0x000fe20000010100 */
[----:B------:R-:W-:Y:S01]  /*1640*/  FMUL.FTZ R180, R132, R125 ;  /* 0x0000007d84b47220 */ /* 0x000fe20000410000 */
[----:B------:R-:W-:Y:S01]  /*1650*/  FADD.FTZ R124, R211, R178 ;  /* 0x000000b2d37c7221 */ /* 0x000fe20000010000 */
[----:B------:R-:W-:Y:S01]  /*1660*/  FFMA.FTZ R125, R135, R178, R210 ;  /* 0x000000b2877d7223 */ /* 0x000fe200000100d2 */
[----:B------:R-:W-:-:S02]  /*1670*/  HADD2.F32 R126, -RZ, R130.H0_H0 ;  /* 0x20000082ff7e7230 */ /* 0x000fc40000004100 */
[----:B------:R-:W-:Y:S01]  /*1680*/  FMUL.FTZ R188, R132, R127 ;  /* 0x0000007f84bc7220 */ /* 0x000fe20000410000 */
[----:B------:R-:W-:Y:S02]  /*1690*/  HADD2.F32 R129, -RZ, R129.H1_H1 ;  /* 0x30000081ff817230 */ /* 0x000fe40000004100 */
[----:B------:R-:W-:Y:S01]  /*16a0*/  FADD.FTZ R102, R102, R184 ;  /* 0x000000b866667221 */ /* 0x000fe20000010000 */
[-C--:B------:R-:W-:Y:S01]  /*16b0*/  FFMA.FTZ R114, R175, R184.reuse, R114 ;  /* 0x000000b8af727223 */ /* 0x080fe20000010072 */
        /* <DEDUP_REMOVED lines=40> */
.L_x_2144:
[----:B------:R-:W-:Y:S05]  /*1940*/  BSYNC B0 ;  /* 0x0000000000007941 */ /* 0x000fea0003800000 */
.L_x_2143:
        /* <DEDUP_REMOVED lines=17> */
[--C-:B--2---:R-:W-:Y:S02]  /*1a60*/  HADD2.F32 R194, -RZ, R124.reuse.H0_H0 ;  /* 0x2000007cffc27230 */ /* 0x104fe40000004100 */
[----:B------:R-:W-:Y:S02]  /*1a70*/  HADD2.F32 R196, -RZ, R124.H1_H1 ;  /* 0x3000007cffc47230 */ /* 0x000fe40000004100 */
[--C-:B------:R-:W-:Y:S02]  /*1a80*/  HADD2.F32 R198, -RZ, R125.reuse.H0_H0 ;  /* 0x2000007dffc67230 */ /* 0x100fe40000004100 */
[C---:B------:R-:W-:Y:S01]  /*1a90*/  FADD.FTZ R137, -R207.reuse, R194 ;  /* 0x000000c2cf897221 */ /* 0x040fe20000010100 */
[----:B------:R-:W-:Y:S02]  /*1aa0*/  HADD2.F32 R200, -RZ, R125.H1_H1 ;  /* 0x3000007dffc87230 */ /* 0x000fe40000004100 */
[----:B------:R-:W-:Y:S01]  /*1ab0*/  FADD.FTZ R125, -R207, R196 ;  /* 0x000000c4cf7d7221 */ /* 0x000fe20000010100 */
[----:B-----5:R-:W-:Y:S01]  /*1ac0*/  FMUL.FTZ R137, R132, R137 ;  /* 0x0000008984897220 */ /* 0x020fe20000410000 */
[----:B------:R-:W-:-:S02]  /*1ad0*/  HADD2.F32 R124, -RZ, R126.H0_H0 ;  /* 0x2000007eff7c7230 */ /* 0x000fc40000004100 */
[----:B------:R-:W-:Y:S01]  /*1ae0*/  FADD.FTZ R189, -R207, R198 ;  /* 0x000000c6cfbd7221 */ /* 0x000fe20000010100 */
[----:B------:R-:W-:Y:S02]  /*1af0*/  HADD2.F32 R202, -RZ, R127.H0_H0 ;  /* 0x2000007fffca7230 */ /* 0x000fe40000004100 */
[--C-:B---3--:R-:W-:Y:S02]  /*1b00*/  HADD2.F32 R196, -RZ, R128.reuse.H0_H0 ;  /* 0x20000080ffc47230 */ /* 0x108fe40000004100 */
[----:B------:R-:W-:-:S03]  /*1b10*/  HADD2.F32 R128, -RZ, R128.H1_H1 ;  /* 0x30000080ff807230 */ /* 0x000fc60000004100 */
[----:B------:R-:W-:Y:S01]  /*1b20*/  FADD.FTZ R92, R92, R196 ;  /* 0x000000c45c5c7221 */ /* 0x000fe20000010000 */
[-C--:B------:R-:W-:Y:S01]  /*1b30*/  FFMA.FTZ R64, R137, R196.reuse, R64 ;  /* 0x000000c489407223 */ /* 0x080fe20000010040 */
[----:B------:R-:W-:Y:S01]  /*1b40*/  FMUL.FTZ R196, R11, R196 ;  /* 0x000000c40bc47220 */ /* 0x000fe20000410000 */
[----:B0-----:R-:W-:Y:S02]  /*1b50*/  HADD2.F32 R182, -RZ, R127.H1_H1 ;  /* 0x3000007fffb67230 */ /* 0x001fe40000004100 */
[C---:B------:R-:W-:Y:S01]  /*1b60*/  FADD.FTZ R127, -R207.reuse, R200 ;  /* 0x000000c8cf7f7221 */ /* 0x040fe20000010100 */
[----:B------:R-:W-:Y:S01]  /*1b70*/  FADD.FTZ R195, -R207, R124 ;  /* 0x0000007ccfc37221 */ /* 0x000fe20000010100 */
[----:B------:R-:W-:Y:S02]  /*1b80*/  HADD2.F32 R200, -RZ, R129.H0_H0 ;  /* 0x20000081ffc87230 */ /* 0x000fe40000004100 */
[C---:B------:R-:W-:Y:S01]  /*1b90*/  FMUL.FTZ R194, R132.reuse, R125 ;  /* 0x0000007d84c27220 */ /* 0x040fe20000410000 */
[----:B------:R-:W-:Y:S01]  /*1ba0*/  FMUL.FTZ R189, R132, R189 ;  /* 0x000000bd84bd7220 */ /* 0x000fe20000410000 */
[----:B------:R-:W-:Y:S01]  /*1bb0*/  FMUL.FTZ R191, R10, R128 ;  /* 0x000000800abf7220 */ /* 0x000fe20000410000 */
[----:B------:R-:W-:Y:S01]  /*1bc0*/  FADD.FTZ R124, R211, R196 ;  /* 0x000000c4d37c7221 */ /* 0x000fe20000010000 */
[----:B------:R-:W-:Y:S01]  /*1bd0*/  FFMA.FTZ R125, R137, R196, R210 ;  /* 0x000000c4897d7223 */ /* 0x000fe200000100d2 */
[----:B------:R-:W-:-:S02]  /*1be0*/  HADD2.F32 R126, -RZ, R126.H1_H1 ;  /* 0x3000007eff7e7230 */ /* 0x000fc40000004100 */
[----:B------:R-:W-:Y:S01]  /*1bf0*/  FMUL.FTZ R198, R132, R127 ;  /* 0x0000007f84c67220 */ /* 0x000fe20000410000 */
[----:B------:R-:W-:Y:S02]  /*1c00*/  HADD2.F32 R129, -RZ, R129.H1_H1 ;  /* 0x30000081ff817230 */ /* 0x000fe40000004100 */
[----:B------:R-:W-:Y:S01]  /*1c10*/  FADD.FTZ R94, R94, R200 ;  /* 0x000000c85e5e7221 */ /* 0x000fe20000010000 */
[-C--:B------:R-:W-:Y:S01]  /*1c20*/  FFMA.FTZ R66, R189, R200.reuse, R66 ;  /* 0x000000c8bd427223 */ /* 0x080fe20000010042 */
[----:B------:R-:W-:Y:S01]  /*1c30*/  FADD.FTZ R127, R124, R191 ;  /* 0x000000bf7c7f7221 */ /* 0x000fe20000010000 */
[----:B------:R-:W-:Y:S01]  /*1c40*/  FMUL.FTZ R200, R9, R200 ;  /* 0x000000c809c87220 */ /* 0x000fe20000410000 */
[----:B------:R-:W-:Y:S01]  /*1c50*/  FFMA.FTZ R124, R194, R191, R125 ;  /* 0x000000bfc27c7223 */ /* 0x000fe2000001007d */
[C---:B------:R-:W-:Y:S01]  /*1c60*/  FADD.FTZ R199, -R207.reuse, R202 ;  /* 0x000000cacfc77221 */ /* 0x040fe20000010100 */
[--C-:B------:R-:W-:Y:S02]  /*1c70*/  HADD2.F32 R202, -RZ, R130.reuse.H0_H0 ;  /* 0x20000082ffca7230 */ /* 0x100fe40000004100 */
[----:B------:R-:W-:Y:S01]  /*1c80*/  FADD.FTZ R183, -R207, R126 ;  /* 0x0000007ecfb77221 */ /* 0x000fe20000010100 */
        /* <DEDUP_REMOVED lines=37> */
.L_x_2146:
[----:B------:R-:W-:Y:S05]  /*1ee0*/  BSYNC B0 ;  /* 0x0000000000007941 */ /* 0x000fea0003800000 */
.L_x_2145:
[----:B------:R-:W-:Y:S01]  /*1ef0*/  LOP3.LUT P4, RZ, R203, 0xff, RZ, 0xc0, !PT ;  /* 0x000000ffcbff7812 */ /* 0x000fe2000788c0ff */
[----:B------:R-:W-:Y:S01]  /*1f00*/  HFMA2.MMA R203, -RZ, RZ, 1.875, 0 ;  /* 0x3f800000ffcb7435 */ /* 0x000fe200000001ff */
[----:B------:R-:W-:Y:S01]  /*1f10*/  SHF.R.U32.HI R124, RZ, 0x5, R36 ;  /* 0x00000005ff7c7819 */ /* 0x000fe20000011624 */
[----:B------:R-:W-:Y:S01]  /*1f20*/  UMOV UR6, 0xffffffff ;  /* 0xffffffff00067882 */ /* 0x000fe20000000000 */
[----:B------:R-:W-:Y:S02]  /*1f30*/  LOP3.LUT P5, RZ, R36, 0x1f, RZ, 0xc0, !PT ;  /* 0x0000001f24ff7812 */ /* 0x000fe400078ac0ff */
[----:B------:R-:W-:Y:S01]  /*1f40*/  LOP3.LUT R125, R124, 0x7fffffc, RZ, 0xc0, !PT ;  /* 0x07fffffc7c7d7812 */ /* 0x000fe200078ec0ff */
[----:B-----5:R-:W-:-:S06]  /*1f50*/  @P3 HADD2.F32 R203, -RZ, R205.H0_H0 ;  /* 0x200000cdffcb3230 */ /* 0x020fcc0000004100 */
        /* <DEDUP_REMOVED lines=20> */
.L_x_2173:
        /* <DEDUP_REMOVED lines=10> */
[-C--:B------:R-:W-:Y:S02]  /*2140*/  @!P5 LEA R205, R124, R128.reuse, 0x3 ;  /* 0x000000807ccdd211 */ /* 0x080fe400078e18ff */
[----:B------:R-:W-:-:S03]  /*2150*/  LEA R207, R125, R128, 0x3 ;  /* 0x000000807dcf7211 */ /* 0x000fc600078e18ff */
        /* <DEDUP_REMOVED lines=22> */
[-CC-:B------:R-:W-:Y:S01]  /*22c0*/  FFMA.FTZ R130, R134, R182.reuse, R183.reuse ;  /* 0x000000b686827223 */ /* 0x180fe200000100b7 */
[-CC-:B------:R-:W-:Y:S01]  /*22d0*/  FFMA.FTZ R131, R157, R182.reuse, R183.reuse ;  /* 0x000000b69d837223 */ /* 0x180fe200000100b7 */
[----:B------:R-:W-:Y:S01]  /*22e0*/  FFMA.FTZ R205, R158, R182, R183 ;  /* 0x000000b69ecd7223 */ /* 0x000fe200000100b7 */
[----:B------:R-:W-:Y:S02]  /*22f0*/  FMUL.FTZ R210, R132, R125 ;  /* 0x0000007d84d27220 */ /* 0x000fe40000410000 */
[----:B------:R-:W-:Y:S01]  /*2300*/  FADD.FTZ R131, R154, -R131 ;  /* 0x800000839a837221 */ /* 0x000fe20000010000 */
[----:B------:R-:W-:-:S03]  /*2310*/  FADD.FTZ R205, R156, -R205 ;  /* 0x800000cd9ccd7221 */ /* 0x000fc60000010000 */
[C---:B------:R-:W-:Y:S01]  /*2320*/  FMUL.FTZ R218, R132.reuse, R131 ;  /* 0x0000008384da7220 */ /* 0x040fe20000410000 */
[----:B------:R-:W-:Y:S01]  /*2330*/  FMUL.FTZ R220, R132, R205 ;  /* 0x000000cd84dc7220 */ /* 0x000fe20000410000 */
[--C-:B------:R-:W-:Y:S02]  /*2340*/  @P5 HADD2.F32 R127, -RZ, R105.reuse.H0_H0 ;  /* 0x20000069ff7f5230 */ /* 0x100fe40000004100 */
[----:B------:R-:W-:Y:S02]  /*2350*/  @P5 HADD2.F32 R129, -RZ, R105.H1_H1 ;  /* 0x30000069ff815230 */ /* 0x000fe40000004100 */
[----:B------:R-:W-:Y:S02]  /*2360*/  @P5 HADD2.F32 R131, -RZ, R107.H1_H1 ;  /* 0x3000006bff835230 */ /* 0x000fe40000004100 */
[----:B------:R-:W-:-:S04]  /*2370*/  @P5 FADD.FTZ R210, R210, R127 ;  /* 0x0000007fd2d25221 */ /* 0x000fc80000010000 */
[----:B------:R-:W-:Y:S01]  /*2380*/  FMUL.FTZ R124, R210, R203 ;  /* 0x000000cbd27c7220 */ /* 0x000fe20000410000 */
[----:B------:R-:W-:-:S03]  /*2390*/  @P5 FADD.FTZ R220, R220, R131 ;  /* 0x00000083dcdc5221 */ /* 0x000fc60000010000 */
[----:B------:R-:W-:-:S05]  /*23a0*/  FMUL.FTZ R124, R124, UR18 ;  /* 0x000000127c7c7c20 */ /* 0x000fca0008410000 */
[----:B------:R-:W-:Y:S01]  /*23b0*/  FSEL R125, R124, RZ, P6 ;  /* 0x000000ff7c7d7208 */ /* 0x000fe20003000000 */
[----:B------:R-:W-:Y:S01]  /*23c0*/  FFMA.FTZ R124, R138, R182, R183 ;  /* 0x000000b68a7c7223 */ /* 0x000fe200000100b7 */
[----:B------:R-:W-:-:S03]  /*23d0*/  LOP3.LUT P6, RZ, R146, 0xff000000, RZ, 0xc0, !PT ;  /* 0xff00000092ff7812 */ /* 0x000fc600078cc0ff */
[----:B------:R-:W-:-:S04]  /*23e0*/  FADD.FTZ R127, R145, -R124 ;  /* 0x8000007c917f7221 */ /* 0x000fc80000010000 */
[----:B------:R-:W-:Y:S01]  /*23f0*/  FMUL.FTZ R212, R132, R127 ;  /* 0x0000007f84d47220 */ /* 0x000fe20000410000 */
[----:B------:R-:W-:-:S03]  /*2400*/  FFMA.FTZ R127, R143, R182, R183 ;  /* 0x000000b68f7f7223 */ /* 0x000fc600000100b7 */
[----:B------:R-:W-:Y:S01]  /*2410*/  @P5 FADD.FTZ R212, R212, R129 ;  /* 0x00000081d4d45221 */ /* 0x000fe20000010000 */
[----:B------:R-:W-:Y:S01]  /*2420*/  FADD.FTZ R127, R142, -R127 ;  /* 0x8000007f8e7f7221 */ /* 0x000fe20000010000 */
[--C-:B------:R-:W-:Y:S02]  /*2430*/  @P5 HADD2.F32 R129, -RZ, R106.reuse.H0_H0 ;  /* 0x2000006aff815230 */ /* 0x100fe40000004100 */
[----:B------:R-:W-:Y:S01]  /*2440*/  FMUL.FTZ R124, R212, R203 ;  /* 0x000000cbd47c7220 */ /* 0x000fe20000410000 */
[----:B------:R-:W-:Y:S01]  /*2450*/  FMUL.FTZ R214, R132, R127 ;  /* 0x0000007f84d67220 */ /* 0x000fe20000410000 */
[----:B------:R-:W-:Y:S02]  /*2460*/  FADD.FTZ R127, R155, -R128 ;  /* 0x800000809b7f7221 */ /* 0x000fe40000010000 */
[----:B------:R-:W-:Y:S01]  /*2470*/  FMUL.FTZ R124, R124, UR18 ;  /* 0x000000127c7c7c20 */ /* 0x000fe20008410000 */
[----:B------:R-:W-:Y:S01]  /*2480*/  @P5 FADD.FTZ R214, R214, R129 ;  /* 0x00000081d6d65221 */ /* 0x000fe20000010000 */
[----:B------:R-:W-:-:S02]  /*2490*/  @P5 HADD2.F32 R129, -RZ, R106.H1_H1 ;  /* 0x3000006aff815230 */ /* 0x000fc40000004100 */
[----:B------:R-:W-:Y:S01]  /*24a0*/  FMUL.FTZ R216, R132, R127 ;  /* 0x0000007f84d87220 */ /* 0x000fe20000410000 */
[-C--:B------:R-:W-:Y:S01]  /*24b0*/  FMUL.FTZ R126, R214, R203.reuse ;  /* 0x000000cbd67e7220 */ /* 0x080fe20000410000 */
[----:B------:R-:W-:Y:S02]  /*24c0*/  FSEL R124, R124, RZ, P6 ;  /* 0x000000ff7c7c7208 */ /* 0x000fe40003000000 */
[----:B------:R-:W-:Y:S01]  /*24d0*/  @P5 FADD.FTZ R216, R216, R129 ;  /* 0x00000081d8d85221 */ /* 0x000fe20000010000 */
[----:B------:R-:W-:Y:S01]  /*24e0*/  LOP3.LUT P6, RZ, R147, 0xff, RZ, 0xc0, !PT ;  /* 0x000000ff93ff7812 */ /* 0x000fe200078cc0ff */
[----:B------:R-:W-:Y:S01]  /*24f0*/  FMUL.FTZ R126, R126, UR18 ;  /* 0x000000127e7e7c20 */ /* 0x000fe20008410000 */
[----:B------:R-:W-:Y:S02]  /*2500*/  @P5 HADD2.F32 R129, -RZ, R104.H0_H0 ;  /* 0x20000068ff815230 */ /* 0x000fe40000004100 */
[----:B------:R-:W-:Y:S01]  /*2510*/  FMUL.FTZ R127, R216, R203 ;  /* 0x000000cbd87f7220 */ /* 0x000fe20000410000 */
[----:B------:R-:W-:-:S02]  /*2520*/  F2FP.F16.F32.PACK_AB R125, R124, R125 ;  /* 0x0000007d7c7d723e */ /* 0x000fc400000000ff */
[----:B------:R-:W-:Y:S01]  /*2530*/  FSEL R126, R126, RZ, P6 ;  /* 0x000000ff7e7e7208 */ /* 0x000fe20003000000 */
[----:B------:R-:W-:Y:S01]  /*2540*/  FMUL.FTZ R127, R127, UR18 ;  /* 0x000000127f7f7c20 */ /* 0x000fe20008410000 */
[----:B------:R-:W-:-:S04]  /*2550*/  LOP3.LUT P6, RZ, R147, 0xff00, RZ, 0xc0, !PT ;  /* 0x0000ff0093ff7812 */ /* 0x000fc800078cc0ff */
[----:B------:R-:W-:Y:S01]  /*2560*/  FSEL R207, R127, RZ, P6 ;  /* 0x000000ff7fcf7208 */ /* 0x000fe20003000000 */
[----:B------:R-:W-:-:S03]  /*2570*/  FFMA.FTZ R127, R3, R182, R183 ;  /* 0x000000b6037f7223 */ /* 0x000fc600000100b7 */
[----:B------:R-:W-:Y:S01]  /*2580*/  F2FP.F16.F32.PACK_AB R126, R207, R126 ;  /* 0x0000007ecf7e723e */ /* 0x000fe200000000ff */
[----:B------:R-:W-:-:S04]  /*2590*/  FADD.FTZ R127, R136, -R127 ;  /* 0x8000007f887f7221 */ /* 0x000fc80000010000 */
[----:B------:R-:W-:Y:S01]  /*25a0*/  FMUL.FTZ R128, R132, R127 ;  /* 0x0000007f84807220 */ /* 0x000fe20000410000 */
[----:B------:R-:W-:-:S03]  /*25b0*/  FADD.FTZ R127, R139, -R130 ;  /* 0x800000828b7f7221 */ /* 0x000fc60000010000 */
[----:B------:R-:W-:Y:S01]  /*25c0*/  @P5 FADD.FTZ R128, R128, R129 ;  /* 0x0000008180805221 */ /* 0x000fe20000010000 */
[----:B------:R-:W-:Y:S01]  /*25d0*/  FMUL.FTZ R130, R132, R127 ;  /* 0x0000007f84827220 */ /* 0x000fe20000410000 */
[----:B------:R-:W-:Y:S02]  /*25e0*/  @P5 HADD2.F32 R127, -RZ, R107.H0_H0 ;  /* 0x2000006bff7f5230 */ /* 0x000fe40000004100 */
[----:B------:R-:W-:-:S03]  /*25f0*/  @P5 HADD2.F32 R129, -RZ, R104.H1_H1 ;  /* 0x30000068ff815230 */ /* 0x000fc60000004100 */
[----:B------:R-:W-:Y:S01]  /*2600*/  @P5 FADD.FTZ R218, R218, R127 ;  /* 0x0000007fdada5221 */ /* 0x000fe20000010000 */
[-C--:B------:R-:W-:Y:S01]  /*2610*/  FMUL.FTZ R127, R128, R203.reuse ;  /* 0x000000cb807f7220 */ /* 0x080fe20000410000 */
[----:B------:R-:W-:Y:S01]  /*2620*/  @P5 FADD.FTZ R130, R130, R129 ;  /* 0x0000008182825221 */ /* 0x000fe20000010000 */
[----:B------:R-:W-:Y:S02]  /*2630*/  MOV R129, R146 ;  /* 0x0000009200817202 */ /* 0x000fe40000000f00 */
[----:B------:R-:W-:Y:S01]  /*2640*/  FMUL.FTZ R127, R127, UR18 ;  /* 0x000000127f7f7c20 */ /* 0x000fe20008410000 */
[----:B------:R-:W-:Y:S01]  /*2650*/  FMUL.FTZ R131, R130, R203 ;  /* 0x000000cb82837220 */ /* 0x000fe20000410000 */
[----:B------:R-:W-:-:S03]  /*2660*/  LOP3.LUT P5, RZ, R129, 0xff, RZ, 0xc0, !PT ;  /* 0x000000ff81ff7812 */ /* 0x000fc600078ac0ff */
[----:B------:R-:W-:Y:S01]  /*2670*/  FMUL.FTZ R131, R131, UR18 ;  /* 0x0000001283837c20 */ /* 0x000fe20008410000 */
[----:B------:R-:W-:Y:S02]  /*2680*/  FSEL R205, R127, RZ, P5 ;  /* 0x000000ff7fcd7208 */ /* 0x000fe40002800000 */
[----:B------:R-:W-:-:S04]  /*2690*/  LOP3.LUT P5, RZ, R146, 0xff00, RZ, 0xc0, !PT ;  /* 0x0000ff0092ff7812 */ /* 0x000fc800078ac0ff */
[----:B------:R-:W-:Y:S02]  /*26a0*/  FSEL R222, R131, RZ, P5 ;  /* 0x000000ff83de7208 */ /* 0x000fe40002800000 */
[----:B------:R-:W-:Y:S02]  /*26b0*/  ISETP.NE.U32.AND P5, PT, RZ, UR16, PT ;  /* 0x00000010ff007c0c */ /* 0x000fe4000bfa5070 */
[----:B------:R-:W-:Y:S02]  /*26c0*/  F2FP.F16.F32.PACK_AB R124, R222, R205 ;  /* 0x000000cdde7c723e */ /* 0x000fe400000000ff */
[----:B------:R-:W-:-:S13]  /*26d0*/  ISETP.NE.AND.EX P5, PT, RZ, UR17, PT, P5 ;  /* 0x00000011ff007c0c */ /* 0x000fda000bfa5350 */
[----:B------:R-:W-:Y:S02]  /*26e0*/  @P5 F2FP.F16.F32.PACK_AB R210, RZ, R210 ;  /* 0x000000d2ffd2523e */ /* 0x000fe400000000ff */
[----:B------:R-:W-:Y:S02]  /*26f0*/  @P5 F2FP.F16.F32.PACK_AB R214, RZ, R214 ;  /* 0x000000d6ffd6523e */ /* 0x000fe400000000ff */
[----:B------:R-:W-:Y:S02]  /*2700*/  @P5 F2FP.F16.F32.PACK_AB R128, RZ, R128 ;  /* 0x00000080ff80523e */ /* 0x000fe400000000ff */
[----:B------:R-:W-:Y:S01]  /*2710*/  @P5 F2FP.F16.F32.PACK_AB R127, RZ, R218 ;  /* 0x000000daff7f523e */ /* 0x000fe200000000ff */
[----:B------:R-:W-:Y:S01]  /*2720*/  FMUL.FTZ R218, R218, R203 ;  /* 0x000000cbdada7220 */ /* 0x000fe20000410000 */
[----:B------:R-:W-:Y:S02]  /*2730*/  @P5 F2FP.F16.F32.PACK_AB R212, RZ, R212 ;  /* 0x000000d4ffd4523e */ /* 0x000fe400000000ff */
[----:B------:R-:W-:Y:S01]  /*2740*/  @P5 F2FP.F16.F32.PACK_AB R216, RZ, R216 ;  /* 0x000000d8ffd8523e */ /* 0x000fe200000000ff */
[----:B------:R-:W-:Y:S01]  /*2750*/  FMUL.FTZ R218, R218, UR18 ;  /* 0x00000012dada7c20 */ /* 0x000fe20008410000 */
[----:B------:R-:W-:-:S02]  /*2760*/  @P5 F2FP.F16.F32.PACK_AB R130, RZ, R130 ;  /* 0x00000082ff82523e */ /* 0x000fc400000000ff */
[----:B------:R-:W-:Y:S01]  /*2770*/  @P5 F2FP.F16.F32.PACK_AB R129, RZ, R220 ;  /* 0x000000dcff81523e */ /* 0x000fe200000000ff */
[----:B------:R-:W-:Y:S01]  /*2780*/  FMUL.FTZ R220, R220, R203 ;  /* 0x000000cbdcdc7220 */ /* 0x000fe20000410000 */
[----:B------:R-:W-:Y:S02]  /*2790*/  @P5 PRMT R61, R210, 0x7610, R61 ;  /* 0x00007610d23d5816 */ /* 0x000fe4000000003d */
[----:B------:R-:W-:Y:S01]  /*27a0*/  @P5 PRMT R62, R214, 0x7610, R62 ;  /* 0x00007610d63e5816 */ /* 0x000fe2000000003e */
[----:B------:R-:W-:Y:S01]  /*27b0*/  FMUL.FTZ R220, R220, UR18 ;  /* 0x00000012dcdc7c20 */ /* 0x000fe20008410000 */
[----:B------:R-:W-:Y:S02]  /*27c0*/  @P5 PRMT R60, R128, 0x7610, R60 ;  /* 0x00007610803c5816 */ /* 0x000fe4000000003c */
[----:B------:R-:W-:Y:S02]  /*27d0*/  @P5 PRMT R63, R127, 0x7610, R63 ;  /* 0x000076107f3f5816 */ /* 0x000fe4000000003f */
[----:B------:R-:W-:-:S02]  /*27e0*/  @P5 PRMT R61, R61, 0x5410, R212 ;  /* 0x000054103d3d5816 */ /* 0x000fc400000000d4 */
[----:B------:R-:W-:Y:S02]  /*27f0*/  @P5 PRMT R62, R62, 0x5410, R216 ;  /* 0x000054103e3e5816 */ /* 0x000fe400000000d8 */
[----:B------:R-:W-:Y:S02]  /*2800*/  @P5 PRMT R60, R60, 0x5410, R130 ;  /* 0x000054103c3c5816 */ /* 0x000fe40000000082 */
[----:B------:R-:W-:Y:S02]  /*2810*/  @P5 PRMT R63, R63, 0x5410, R129 ;  /* 0x000054103f3f5816 */ /* 0x000fe40000000081 */
[----:B------:R-:W-:Y:S01]  /*2820*/  LOP3.LUT P5, RZ, R147, 0xff0000, RZ, 0xc0, !PT ;  /* 0x00ff000093ff7812 */ /* 0x000fe200078ac0ff */
[----:B------:R-:W0:Y:S03]  /*2830*/  LDC.64 R128, c[0x0][0x2f8] ;  /* 0x0000be00ff807b82 */ /* 0x000e260000000a00 */
[----:B------:R-:W-:-:S02]  /*2840*/  FSEL R127, R218, RZ, P5 ;  /* 0x000000ffda7f7208 */ /* 0x000fc40002800000 */
[----:B------:R-:W-:-:S04]  /*2850*/  LOP3.LUT P5, RZ, R147, 0xff000000, RZ, 0xc0, !PT ;  /* 0xff00000093ff7812 */ /* 0x000fc800078ac0ff */
[----:B------:R-:W-:Y:S02]  /*2860*/  FSEL R220, R220, RZ, P5 ;  /* 0x000000ffdcdc7208 */ /* 0x000fe40002800000 */
[----:B------:R-:W-:Y:S02]  /*2870*/  ISETP.NE.U32.AND P5, PT, RZ, UR16, PT ;  /* 0x00000010ff007c0c */ /* 0x000fe4000bfa5070 */
[----:B------:R-:W-:Y:S02]  /*2880*/  F2FP.F16.F32.PACK_AB R127, R220, R127 ;  /* 0x0000007fdc7f723e */ /* 0x000fe400000000ff */
[----:B------:R-:W-:Y:S01]  /*2890*/  ISETP.NE.AND.EX P5, PT, RZ, UR17, PT, P5 ;  /* 0x00000011ff007c0c */ /* 0x000fe2000bfa5350 */
[----:B0-----:R-:W-:-:S12]  /*28a0*/  IMAD.WIDE.U32 R128, R38, 0x10, R128 ;  /* 0x0000001026807825 */ /* 0x001fd800078e0080 */
[----:B------:R-:W0:Y:S02]  /*28b0*/  @P5 LDC.64 R130, c[0x0][0x308] ;  /* 0x0000c200ff825b82 */ /* 0x000e240000000a00 */
[C---:B0-----:R-:W-:Y:S01]  /*28c0*/  @P5 IMAD.WIDE.U32 R130, R38.reuse, 0x10, R130 ;  /* 0x0000001026825825 */ /* 0x041fe200078e0082 */
[----:B------:R-:W-:-:S04]  /*28d0*/  IADD3 R38, R38, 0x80, RZ ;  /* 0x0000008026267810 */ /* 0x000fc80007ffe0ff */
[----:B------:R0:W-:Y:S04]  /*28e0*/  @P5 STG.E.128 desc[UR4][R130.64], R60 ;  /* 0x0000003c82005986 */ /* 0x0001e8000c101d04 */
[----:B------:R0:W-:Y:S02]  /*28f0*/  STG.E.128 desc[UR4][R128.64], R124 ;  /* 0x0000007c80007986 */ /* 0x0001e4000c101d04 */
.L_x_2149:
[----:B------:R-:W-:Y:S05]  /*2900*/  BSYNC B0 ;  /* 0x0000000000007941 */ /* 0x000fea0003800000 */
.L_x_2148:
        /* <DEDUP_REMOVED lines=108> */
.L_x_2151:
[----:B------:R-:W-:Y:S05]  /*2fd0*/  BSYNC B0 ;  /* 0x0000000000007941 */ /* 0x000fea0003800000 */
.L_x_2150:
        /* <DEDUP_REMOVED lines=108> */
.L_x_2153:
[----:B------:R-:W-:Y:S05]  /*36a0*/  BSYNC B0 ;  /* 0x0000000000007941 */ /* 0x000fea0003800000 */
.L_x_2152:
[----:B------:R-:W-:Y:S01]  /*36b0*/  ISETP.NE.AND P5, PT, R0, RZ, PT ;  /* 0x000000ff0000720c */ /* 0x000fe20003fa5270 */
[----:B------:R-:W-:-:S12]  /*36c0*/  BSSY B0, `(.L_x_2154) ;  /* 0x000006b000007945 */ /* 0x000fd80003800000 */
[----:B------:R-:W-:Y:S05]  /*36d0*/  @!P5 BRA `(.L_x_2155) ;  /* 0x0000000400a4d947 */ /* 0x000fea0003800000 */
[----:B------:R-:W-:Y:S01]  /*36e0*/  ISETP.NE.U32.AND P5, PT, RZ, UR10, PT ;  /* 0x0000000aff007c0c */ /* 0x000fe2000bfa5070 */
[-CC-:B012---:R-:W-:Y:S01]  /*36f0*/  FFMA.FTZ R125, R189, R182.reuse, R183.reuse ;  /* 0x000000b6bd7d7223 */ /* 0x187fe200000100b7 */
[----:B------:R-:W-:Y:S01]  /*3700*/  LOP3.LUT P6, RZ, R152, 0xff0000, RZ, 0xc0, !PT ;  /* 0x00ff000098ff7812 */ /* 0x000fe200078cc0ff */
[-C--:B------:R-:W-:Y:S01]  /*3710*/  FFMA.FTZ R128, R204, R182.reuse, R183 ;  /* 0x000000b6cc807223 */ /* 0x080fe200000100b7 */
[----:B------:R-:W-:Y:S01]  /*3720*/  ISETP.NE.AND.EX P5, PT, RZ, UR11, PT, P5 ;  /* 0x0000000bff007c0c */ /* 0x000fe2000bfa5350 */
[----:B------:R-:W-:Y:S01]  /*3730*/  FADD.FTZ R125, R200, -R125 ;  /* 0x8000007dc87d7221 */ /* 0x000fe20000010000 */
[----:B------:R-:W-:-:S03]  /*3740*/  FFMA.FTZ R131, R199, R182, R183 ;  /* 0x000000b6c7837223 */ /* 0x000fc600000100b7 */
[----:B------:R-:W-:Y:S01]  /*3750*/  FMUL.FTZ R210, R132, R125 ;  /* 0x0000007d84d27220 */ /* 0x000fe20000410000 */
[----:B------:R-:W-:-:S07]  /*3760*/  FADD.FTZ R131, R206, -R131 ;  /* 0x80000083ce837221 */ /* 0x000fce0000010000 */
[--C-:B------:R-:W-:Y:S02]  /*3770*/  @P5 HADD2.F32 R127, -RZ, R121.reuse.H0_H0 ;  /* 0x20000079ff7f5230 */ /* 0x100fe40000004100 */
[----:B------:R-:W-:-:S03]  /*3780*/  @P5 HADD2.F32 R129, -RZ, R121.H1_H1 ;  /* 0x30000079ff815230 */ /* 0x000fc60000004100 */
[----:B------:R-:W-:-:S04]  /*3790*/  @P5 FADD.FTZ R210, R210, R127 ;  /* 0x0000007fd2d25221 */ /* 0x000fc80000010000 */
[----:B------:R-:W-:-:S04]  /*37a0*/  FMUL.FTZ R124, R210, R203 ;  /* 0x000000cbd27c7220 */ /* 0x000fc80000410000 */
        /* <DEDUP_REMOVED lines=12> */
[----:B------:R-:W-:Y:S01]  /*3870*/  FADD.FTZ R127, R197, -R128 ;  /* 0x80000080c57f7221 */ /* 0x000fe20000010000 */
[----:B------:R-:W-:Y:S01]  /*3880*/  FFMA.FTZ R128, R194, R182, R183 ;  /* 0x000000b6c2807223 */ /* 0x000fe200000100b7 */
        /* <DEDUP_REMOVED lines=9> */
[----:B------:R-:W-:Y:S01]  /*3920*/  FADD.FTZ R129, R191, -R128 ;  /* 0x80000080bf817221 */ /* 0x000fe20000010000 */
[----:B------:R-:W-:Y:S01]  /*3930*/  FMUL.FTZ R127, R216, R203 ;  /* 0x000000cbd87f7220 */ /* 0x000fe20000410000 */
[----:B------:R-:W-:Y:S02]  /*3940*/  F2FP.F16.F32.PACK_AB R125, R124, R125 ;  /* 0x0000007d7c7d723e */ /* 0x000fe400000000ff */
[----:B------:R-:W-:Y:S01]  /*3950*/  FSEL R126, R126, RZ, P6 ;  /* 0x000000ff7e7e7208 */ /* 0x000fe20003000000 */
[----:B------:R-:W-:Y:S01]  /*3960*/  FMUL.FTZ R127, R127, UR18 ;  /* 0x000000127f7f7c20 */ /* 0x000fe20008410000 */
[----:B------:R-:W-:Y:S01]  /*3970*/  LOP3.LUT P6, RZ, R153, 0xff00, RZ, 0xc0, !PT ;  /* 0x0000ff0099ff7812 */ /* 0x000fe200078cc0ff */
[----:B------:R-:W-:Y:S01]  /*3980*/  FMUL.FTZ R130, R132, R129 ;  /* 0x0000008184827220 */ /* 0x000fe20000410000 */
[----:B------:R-:W-:-:S02]  /*3990*/  @P5 HADD2.F32 R129, -RZ, R120.H1_H1 ;  /* 0x30000078ff815230 */ /* 0x000fc40000004100 */
[----:B------:R-:W-:Y:S01]  /*39a0*/  FSEL R205, R127, RZ, P6 ;  /* 0x000000ff7fcd7208 */ /* 0x000fe20003000000 */
[-CC-:B------:R-:W-:Y:S01]  /*39b0*/  FFMA.FTZ R127, R137, R182.reuse, R183.reuse ;  /* 0x000000b6897f7223 */ /* 0x180fe200000100b7 */
[----:B------:R-:W-:Y:S01]  /*39c0*/  FFMA.FTZ R182, R208, R182, R183 ;  /* 0x000000b6d0b67223 */ /* 0x000fe200000100b7 */
[----:B------:R-:W-:Y:S01]  /*39d0*/  @P5 FADD.FTZ R130, R130, R129 ;  /* 0x0000008182825221 */ /* 0x000fe20000010000 */
[----:B------:R-:W-:Y:S01]  /*39e0*/  MOV R129, R152 ;  /* 0x0000009800817202 */ /* 0x000fe20000000f00 */
[----:B------:R-:W-:Y:S01]  /*39f0*/  FADD.FTZ R127, R196, -R127 ;  /* 0x8000007fc47f7221 */ /* 0x000fe20000010000 */
[----:B------:R-:W-:Y:S01]  /*3a00*/  FADD.FTZ R183, R201, -R182 ;  /* 0x800000b6c9b77221 */ /* 0x000fe20000010000 */
[C---:B------:R-:W-:Y:S01]  /*3a10*/  FMUL.FTZ R182, R132.reuse, R131 ;  /* 0x0000008384b67220 */ /* 0x040fe20000410000 */
[----:B------:R-:W-:Y:S02]  /*3a20*/  @P5 HADD2.F32 R131, -RZ, R123.H0_H0 ;  /* 0x2000007bff835230 */ /* 0x000fe40000004100 */
[----:B------:R-:W-:Y:S01]  /*3a30*/  FMUL.FTZ R128, R132, R127 ;  /* 0x0000007f84807220 */ /* 0x000fe20000410000 */
[----:B------:R-:W-:-:S02]  /*3a40*/  @P5 HADD2.F32 R127, -RZ, R120.H0_H0 ;  /* 0x20000078ff7f5230 */ /* 0x000fc40000004100 */
[----:B------:R-:W-:Y:S01]  /*3a50*/  FMUL.FTZ R132, R132, R183 ;  /* 0x000000b784847220 */ /* 0x000fe20000410000 */
[----:B------:R-:W-:Y:S02]  /*3a60*/  @P5 HADD2.F32 R183, -RZ, R123.H1_H1 ;  /* 0x3000007bffb75230 */ /* 0x000fe40000004100 */
[----:B------:R-:W-:Y:S01]  /*3a70*/  @P5 FADD.FTZ R182, R182, R131 ;  /* 0x00000083b6b65221 */ /* 0x000fe20000010000 */
[-C--:B------:R-:W-:Y:S01]  /*3a80*/  FMUL.FTZ R131, R130, R203.reuse ;  /* 0x000000cb82837220 */ /* 0x080fe20000410000 */
[----:B------:R-:W-:Y:S01]  /*3a90*/  @P5 FADD.FTZ R128, R128, R127 ;  /* 0x0000007f80805221 */ /* 0x000fe20000010000 */
[----:B------:R-:W-:Y:S01]  /*3aa0*/  F2FP.F16.F32.PACK_AB R126, R205, R126 ;  /* 0x0000007ecd7e723e */ /* 0x000fe200000000ff */
[----:B------:R-:W-:Y:S01]  /*3ab0*/  @P5 FADD.FTZ R132, R132, R183 ;  /* 0x000000b784845221 */ /* 0x000fe20000010000 */
[----:B------:R-:W-:Y:S01]  /*3ac0*/  LOP3.LUT P5, RZ, R129, 0xff, RZ, 0xc0, !PT ;  /* 0x000000ff81ff7812 */ /* 0x000fe200078ac0ff */
[----:B------:R-:W-:Y:S01]  /*3ad0*/  FMUL.FTZ R127, R128, R203 ;  /* 0x000000cb807f7220 */ /* 0x000fe20000410000 */
[----:B------:R-:W-:-:S03]  /*3ae0*/  FMUL.FTZ R131, R131, UR18 ;  /* 0x0000001283837c20 */ /* 0x000fc60008410000 */
[----:B------:R-:W-:-:S05]  /*3af0*/  FMUL.FTZ R127, R127, UR18 ;  /* 0x000000127f7f7c20 */ /* 0x000fca0008410000 */
        /* <DEDUP_REMOVED lines=10> */
[-C--:B------:R-:W-:Y:S01]  /*3ba0*/  FMUL.FTZ R182, R182, R203.reuse ;  /* 0x000000cbb6b67220 */ /* 0x080fe20000410000 */
[----:B------:R-:W-:Y:S01]  /*3bb0*/  FMUL.FTZ R203, R132, R203 ;  /* 0x000000cb84cb7220 */ /* 0x000fe20000410000 */
[----:B------:R-:W-:Y:S02]  /*3bc0*/  @P5 F2FP.F16.F32.PACK_AB R212, RZ, R212 ;  /* 0x000000d4ffd4523e */ /* 0x000fe400000000ff */
[----:B------:R-:W-:Y:S01]  /*3bd0*/  @P5 F2FP.F16.F32.PACK_AB R216, RZ, R216 ;  /* 0x000000d8ffd8523e */ /* 0x000fe200000000ff */
[----:B------:R-:W-:Y:S01]  /*3be0*/  FMUL.FTZ R182, R182, UR18 ;  /* 0x00000012b6b67c20 */ /* 0x000fe20008410000 */
[----:B------:R-:W-:Y:S01]  /*3bf0*/  @P5 F2FP.F16.F32.PACK_AB R130, RZ, R130 ;  /* 0x00000082ff82523e */ /* 0x000fe200000000ff */
[----:B------:R-:W-:Y:S01]  /*3c00*/  FMUL.FTZ R203, R203, UR18 ;  /* 0x00000012cbcb7c20 */ /* 0x000fe20008410000 */
[----:B------:R-:W-:-:S02]  /*3c10*/  @P5 F2FP.F16.F32.PACK_AB R132, RZ, R132 ;  /* 0x00000084ff84523e */ /* 0x000fc400000000ff */
[----:B------:R-:W-:Y:S02]  /*3c20*/  @P5 PRMT R61, R210, 0x7610, R61 ;  /* 0x00007610d23d5816 */ /* 0x000fe4000000003d */
[----:B------:R-:W-:Y:S02]  /*3c30*/  @P5 PRMT R62, R214, 0x7610, R62 ;  /* 0x00007610d63e5816 */ /* 0x000fe4000000003e */
[----:B------:R-:W-:Y:S02]  /*3c40*/  @P5 PRMT R60, R128, 0x7610, R60 ;  /* 0x00007610803c5816 */ /* 0x000fe4000000003c */
[----:B------:R-:W-:Y:S02]  /*3c50*/  @P5 PRMT R63, R127, 0x7610, R63 ;  /* 0x000076107f3f5816 */ /* 0x000fe4000000003f */
[----:B------:R-:W-:Y:S02]  /*3c60*/  @P5 PRMT R61, R61, 0x5410, R212 ;  /* 0x000054103d3d5816 */ /* 0x000fe400000000d4 */
[----:B------:R-:W-:-:S02]  /*3c70*/  @P5 PRMT R62, R62, 0x5410, R216 ;  /* 0x000054103e3e5816 */ /* 0x000fc400000000d8 */
        /* <DEDUP_REMOVED lines=12> */
[----:B0-----:R-:W-:-:S05]  /*3d40*/  @P5 IMAD.WIDE.U32 R128, R38, 0x10, R128 ;  /* 0x0000001026805825 */ /* 0x001fca00078e0080 */
[----:B------:R3:W-:Y:S04]  /*3d50*/  @P5 STG.E.128 desc[UR4][R128.64], R60 ;  /* 0x0000003c80005986 */ /* 0x0007e8000c101d04 */
[----:B------:R3:W-:Y:S02]  /*3d60*/  STG.E.128 desc[UR4][R130.64], R124 ;  /* 0x0000007c82007986 */ /* 0x0007e4000c101d04 */
.L_x_2155:
[----:B------:R-:W-:Y:S05]  /*3d70*/  BSYNC B0 ;  /* 0x0000000000007941 */ /* 0x000fea0003800000 */
.L_x_2154:
[----:B------:R-:W-:Y:S02]  /*3d80*/  IADD3 R2, R2, UR20, RZ ;  /* 0x0000001402027c10 */ /* 0x000fe4000fffe0ff */
[----:B------:R-:W-:Y:S02]  /*3d90*/  SEL R203, RZ, 0x1, P4 ;  /* 0x00000001ffcb7807 */ /* 0x000fe40002000000 */
[----:B------:R-:W-:-:S13]  /*3da0*/  ISETP.GE.AND P5, PT, R2, UR21, PT ;  /* 0x0000001502007c0c */ /* 0x000fda000bfa6270 */
[----:B------:R-:W-:Y:S05]  /*3db0*/  @!P5 BRA `(.L_x_2156) ;  /* 0xffffffc80058d947 */ /* 0x000fea000383ffff */
.L_x_2138:
        /* <DEDUP_REMOVED lines=16> */
.L_x_2158:
[----:B------:R-:W-:Y:S05]  /*3ec0*/  BSYNC B0 ;  /* 0x0000000000007941 */ /* 0x000fea0003800000 */
.L_x_2157:
        /* <DEDUP_REMOVED lines=11> */
.L_x_2160:
[----:B------:R-:W-:Y:S05]  /*3f80*/  BSYNC B0 ;  /* 0x0000000000007941 */ /* 0x000fea0003800000 */
.L_x_2159:
        /* <DEDUP_REMOVED lines=11> */
.L_x_2162:
[----:B------:R-:W-:Y:S05]  /*4040*/  BSYNC B0 ;  /* 0x0000000000007941 */ /* 0x000fea0003800000 */
.L_x_2161:
        /* <DEDUP_REMOVED lines=11> */
.L_x_2147:
[----:B------:R-:W-:Y:S02]  /*4100*/  MOV R212, R211 ;  /* 0x000000d300d47202 */ /* 0x000fe40000000f00 */
[----:B------:R-:W-:Y:S02]  /*4110*/  MOV R209, 0x10 ;  /* 0x0000001000d17802 */ /* 0x000fe40000000f00 */
[----:B------:R-:W-:Y:S02]  /*4120*/  MOV R214, 0x1f ;  /* 0x0000001f00d67802 */ /* 0x000fe40000000f00 */
[----:B------:R-:W-:-:S07]  /*4130*/  MOV R205, 0xffffffff ;  /* 0xffffffff00cd7802 */ /* 0x000fce0000000f00 */
[----:B------:R-:W-:Y:S05]  /*4140*/  WARPSYNC.COLLECTIVE R205, `(.L_x_2163) ;  /* 0x00000000cd087348 */ /* 0x000fea0003c00000 */
[----:B------:R0:W1:Y:S02]  /*4150*/  SHFL.DOWN P6, R207, R212, R209, R214 ;  /* 0x080000d1d4cf7389 */ /* 0x00006400000c00d6 */
[----:B01----:R-:W-:Y:S01]  /*4160*/  ENDCOLLECTIVE ;  /* 0x000000000000791b */ /* 0x003fe20003800000 */
.L_x_2163:
[----:B------:R-:W-:Y:S02]  /*4170*/  MOV R212, R210 ;  /* 0x000000d200d47202 */ /* 0x000fe40000000f00 */
[----:B------:R-:W-:-:S07]  /*4180*/  MOV R126, R207 ;  /* 0x000000cf007e7202 */ /* 0x000fce0000000f00 */
[----:B------:R-:W-:Y:S05]  /*4190*/  WARPSYNC.COLLECTIVE R205, `(.L_x_2164) ;  /* 0x00000000cd087348 */ /* 0x000fea0003c00000 */
[----:B------:R0:W1:Y:S02]  /*41a0*/  SHFL.DOWN P6, R207, R212, R209, R214 ;  /* 0x080000d1d4cf7389 */ /* 0x00006400000c00d6 */
[----:B01----:R-:W-:Y:S01]  /*41b0*/  ENDCOLLECTIVE ;  /* 0x000000000000791b */ /* 0x003fe20003800000 */
.L_x_2164:
[----:B------:R-:W-:-:S05]  /*41c0*/  FADD.FTZ R126, R126, R211 ;  /* 0x000000d37e7e7221 */ /* 0x000fca0000010000 */
[----:B------:R-:W-:Y:S02]  /*41d0*/  MOV R212, R126 ;  /* 0x0000007e00d47202 */ /* 0x000fe40000000f00 */
[----:B------:R-:W-:Y:S02]  /*41e0*/  MOV R209, 0x8 ;  /* 0x0000000800d17802 */ /* 0x000fe40000000f00 */
[----:B------:R-:W-:-:S07]  /*41f0*/  MOV R127, R207 ;  /* 0x000000cf007f7202 */ /* 0x000fce0000000f00 */
[----:B------:R-:W-:Y:S05]  /*4200*/  WARPSYNC.COLLECTIVE R205, `(.L_x_2165) ;  /* 0x00000000cd087348 */ /* 0x000fea0003c00000 */
[----:B------:R0:W1:Y:S02]  /*4210*/  SHFL.DOWN P6, R207, R212, R209, R214 ;  /* 0x080000d1d4cf7389 */ /* 0x00006400000c00d6 */
[----:B01----:R-:W-:Y:S01]  /*4220*/  ENDCOLLECTIVE ;  /* 0x000000000000791b */ /* 0x003fe20003800000 */
.L_x_2165:
[----:B------:R-:W-:-:S05]  /*4230*/  FADD.FTZ R127, R127, R210 ;  /* 0x000000d27f7f7221 */ /* 0x000fca0000010000 */
[----:B------:R-:W-:Y:S02]  /*4240*/  MOV R212, R127 ;  /* 0x0000007f00d47202 */ /* 0x000fe40000000f00 */
[----:B------:R-:W-:-:S07]  /*4250*/  MOV R129, R207 ;  /* 0x000000cf00817202 */ /* 0x000fce0000000f00 */
[----:B------:R-:W-:Y:S05]  /*4260*/  WARPSYNC.COLLECTIVE R205, `(.L_x_2166) ;  /* 0x00000000cd087348 */ /* 0x000fea0003c00000 */
[----:B------:R0:W1:Y:S02]  /*4270*/  SHFL.DOWN P6, R207, R212, R209, R214 ;  /* 0x080000d1d4cf7389 */ /* 0x00006400000c00d6 */
[----:B01----:R-:W-:Y:S01]  /*4280*/  ENDCOLLECTIVE ;  /* 0x000000000000791b */ /* 0x003fe20003800000 */
.L_x_2166:
[----:B------:R-:W-:-:S05]  /*4290*/  FADD.FTZ R129, R126, R129 ;  /* 0x000000817e817221 */ /* 0x000fca0000010000 */
[----:B------:R-:W-:Y:S02]  /*42a0*/  MOV R212, R129 ;  /* 0x0000008100d47202 */ /* 0x000fe40000000f00 */
[----:B------:R-:W-:Y:S02]  /*42b0*/  MOV R209, 0x4 ;  /* 0x0000000400d17802 */ /* 0x000fe40000000f00 */
[----:B------:R-:W-:-:S07]  /*42c0*/  MOV R128, R207 ;  /* 0x000000cf00807202 */ /* 0x000fce0000000f00 */
[----:B------:R-:W-:Y:S05]  /*42d0*/  WARPSYNC.COLLECTIVE R205, `(.L_x_2167) ;  /* 0x00000000cd087348 */ /* 0x000fea0003c00000 */
[----:B------:R0:W1:Y:S02]  /*42e0*/  SHFL.DOWN P6, R207, R212, R209, R214 ;  /* 0x080000d1d4cf7389 */ /* 0x00006400000c00d6 */
[----:B01----:R-:W-:Y:S01]  /*42f0*/  ENDCOLLECTIVE ;  /* 0x000000000000791b */ /* 0x003fe20003800000 */
.L_x_2167:
[----:B------:R-:W-:-:S05]  /*4300*/  FADD.FTZ R128, R127, R128 ;  /* 0x000000807f807221 */ /* 0x000fca0000010000 */
[----:B------:R-:W-:Y:S02]  /*4310*/  MOV R212, R128 ;  /* 0x0000008000d47202 */ /* 0x000fe40000000f00 */
[----:B------:R-:W-:-:S07]  /*4320*/  MOV R130, R207 ;  /* 0x000000cf00827202 */ /* 0x000fce0000000f00 */
[----:B------:R-:W-:Y:S05]  /*4330*/  WARPSYNC.COLLECTIVE R205, `(.L_x_2168) ;  /* 0x00000000cd087348 */ /* 0x000fea0003c00000 */
[----:B------:R0:W1:Y:S02]  /*4340*/  SHFL.DOWN P6, R207, R212, R209, R214 ;  /* 0x080000d1d4cf7389 */ /* 0x00006400000c00d6 */
[----:B01----:R-:W-:Y:S01]  /*4350*/  ENDCOLLECTIVE ;  /* 0x000000000000791b */ /* 0x003fe20003800000 */
.L_x_2168:
[----:B------:R-:W-:-:S05]  /*4360*/  FADD.FTZ R130, R129, R130 ;  /* 0x0000008281827221 */ /* 0x000fca0000010000 */
[----:B------:R-:W-:Y:S02]  /*4370*/  MOV R212, R130 ;  /* 0x0000008200d47202 */ /* 0x000fe40000000f00 */
[----:B------:R-:W-:Y:S02]  /*4380*/  MOV R209, 0x2 ;  /* 0x0000000200d17802 */ /* 0x000fe40000000f00 */
[----:B------:R-:W-:-:S07]  /*4390*/  MOV R131, R207 ;  /* 0x000000cf00837202 */ /* 0x000fce0000000f00 */
[----:B------:R-:W-:Y:S05]  /*43a0*/  WARPSYNC.COLLECTIVE R205, `(.L_x_2169) ;  /* 0x00000000cd087348 */ /* 0x000fea0003c00000 */
[----:B------:R0:W1:Y:S02]  /*43b0*/  SHFL.DOWN P6, R207, R212, R209, R214 ;  /* 0x080000d1d4cf7389 */ /* 0x00006400000c00d6 */
[----:B01----:R-:W-:Y:S01]  /*43c0*/  ENDCOLLECTIVE ;  /* 0x000000000000791b */ /* 0x003fe20003800000 */
.L_x_2169:
[----:B------:R-:W-:-:S05]  /*43d0*/  FADD.FTZ R131, R128, R131 ;  /* 0x0000008380837221 */ /* 0x000fca0000010000 */
[----:B------:R-:W-:Y:S02]  /*43e0*/  MOV R212, R131 ;  /* 0x0000008300d47202 */ /* 0x000fe40000000f00 */
[----:B------:R-:W-:-:S07]  /*43f0*/  MOV R183, R207 ;  /* 0x000000cf00b77202 */ /* 0x000fce0000000f00 */
[----:B------:R-:W-:Y:S05]  /*4400*/  WARPSYNC.COLLECTIVE R205, `(.L_x_2170) ;  /* 0x00000000cd087348 */ /* 0x000fea0003c00000 */
[----:B------:R0:W1:Y:S02]  /*4410*/  SHFL.DOWN P6, R207, R212, R209, R214 ;  /* 0x080000d1d4cf7389 */ /* 0x00006400000c00d6 */
[----:B01----:R-:W-:Y:S01]  /*4420*/  ENDCOLLECTIVE ;  /* 0x000000000000791b */ /* 0x003fe20003800000 */
.L_x_2170:
[----:B------:R-:W-:-:S05]  /*4430*/  FADD.FTZ R183, R130, R183 ;  /* 0x000000b782b77221 */ /* 0x000fca0000010000 */
[----:B------:R-:W-:Y:S02]  /*4440*/  MOV R212, R183 ;  /* 0x000000b700d47202 */ /* 0x000fe40000000f00 */
[----:B------:R-:W-:Y:S02]  /*4450*/  MOV R209, 0x1 ;  /* 0x0000000100d17802 */ /* 0x000fe40000000f00 */
[----:B------:R-:W-:-:S07]  /*4460*/  MOV R182, R207 ;  /* 0x000000cf00b67202 */ /* 0x000fce0000000f00 */
[----:B------:R-:W-:Y:S05]  /*4470*/  WARPSYNC.COLLECTIVE R205, `(.L_x_2171) ;  /* 0x00000000cd087348 */ /* 0x000fea0003c00000 */
[----:B------:R0:W1:Y:S02]  /*4480*/  SHFL.DOWN P6, R207, R212, R209, R214 ;  /* 0x080000d1d4cf7389 */ /* 0x00006400000c00d6 */
[----:B01----:R-:W-:Y:S01]  /*4490*/  ENDCOLLECTIVE ;  /* 0x000000000000791b */ /* 0x003fe20003800000 */
.L_x_2171:
[----:B------:R-:W-:-:S05]  /*44a0*/  FADD.FTZ R126, R131, R182 ;  /* 0x000000b6837e7221 */ /* 0x000fca0000010000 */
[----:B------:R-:W-:Y:S02]  /*44b0*/  MOV R212, R126 ;  /* 0x0000007e00d47202 */ /* 0x000fe40000000f00 */
[----:B------:R-:W-:-:S07]  /*44c0*/  MOV R182, R207 ;  /* 0x000000cf00b67202 */ /* 0x000fce0000000f00 */
[----:B------:R-:W-:Y:S05]  /*44d0*/  WARPSYNC.COLLECTIVE R205, `(.L_x_2172) ;  /* 0x00000000cd087348 */ /* 0x000fea0003c00000 */
[----:B------:R0:W1:Y:S02]  /*44e0*/  SHFL.DOWN P6, R207, R212, R209, R214 ;  /* 0x080000d1d4cf7389 */ /* 0x00006400000c00d6 */
[----:B01----:R-:W-:Y:S01]  /*44f0*/  ENDCOLLECTIVE ;  /* 0x000000000000791b */ /* 0x003fe20003800000 */
.L_x_2172:
[----:B------:R-:W-:Y:S01]  /*4500*/  MOV R127, R207 ;  /* 0x000000cf007f7202 */ /* 0x000fe20000000f00 */
[----:B------:R-:W-:Y:S06]  /*4510*/  BRA `(.L_x_2173) ;  /* 0xffffffd800e07947 */ /* 0x000fec000383ffff */
.L_x_2174:
        /* <DEDUP_REMOVED lines=14> */
.L_x_13888:


//--------------------- .text._ZN10layer_norm13ln_bwd_kernelINS_13Kernel_traitsI6__halfS2_S2_S2_fjLj4096ELj1ELj1ELj4ELj16ENS_18Kernel_traits_baseILj4096ES2_S2_S2_S2_fjLj128EEEEELb1ELb0ELb0ELb1EEEvNS_9BwdParamsE --------------------------
	.section	.text._ZN10layer_norm13ln_bwd_kernelINS_13Kernel_traitsI6__halfS2_S2_S2_fjLj4096ELj1ELj1ELj4ELj16ENS_18Kernel_traits_baseILj4096ES2_S2_S2_S2_fjLj128EEEEELb1ELb0ELb0ELb1EEEvNS_9BwdParamsE,"ax",@progbits
	.align	128
        .global         _ZN10layer_norm13ln_bwd_kernelINS_13Kernel_traitsI6__halfS2_S2_S2_fjLj4096ELj1ELj1ELj4ELj16ENS_18Kernel_traits_baseILj4096ES2_S2_S2_S2_fjLj128EEEEELb1ELb0ELb0ELb1EEEvNS_9BwdParamsE
        .type           _ZN10layer_norm13ln_bwd_kernelINS_13Kernel_traitsI6__halfS2_S2_S2_fjLj4096ELj1ELj1ELj4ELj16ENS_18Kernel_traits_baseILj4096ES2_S2_S2_S2_fjLj128EEEEELb1ELb0ELb0ELb1EEEvNS_9BwdParamsE,@function
        .size           _ZN10layer_norm13ln_bwd_kernelINS_13Kernel_traitsI6__halfS2_S2_S2_fjLj4096ELj1ELj1ELj4ELj16ENS_18Kernel_traits_baseILj4096ES2_S2_S2_S2_fjLj128EEEEELb1ELb0ELb0ELb1EEEvNS_9BwdParamsE,(.L_x_13889 - _ZN10layer_norm13ln_bwd_kernelINS_13Kernel_traitsI6__halfS2_S2_S2_fjLj4096ELj1ELj1ELj4ELj16ENS_18Kernel_traits_baseILj4096ES2_S2_S2_S2_fjLj128EEEEELb1ELb0ELb0ELb1EEEvNS_9BwdParamsE)
        .other          _ZN10layer_norm13ln_bwd_kernelINS_13Kernel_traitsI6__halfS2_S2_S2_fjLj4096ELj1ELj1ELj4ELj16ENS_18Kernel_traits_baseILj4096ES2_S2_S2_S2_fjLj128EEEEELb1ELb0ELb0ELb1EEEvNS_9BwdParamsE,@"STO_CUDA_ENTRY STV_DEFAULT"
_ZN10layer_norm13ln_bwd_kernelINS_13Kernel_traitsI6__halfS2_S2_S2_fjLj4096ELj1ELj1ELj4ELj16ENS_18Kernel_traits_baseILj4096ES2_S2_S2_S2_fjLj128EEEEELb1ELb0ELb0ELb1EEEvNS_9BwdParamsE:
.text._ZN10layer_norm13ln_bwd_kernelINS_13Kernel_traitsI6__halfS2_S2_S2_fjLj4096ELj1ELj1ELj4ELj16ENS_18Kernel_traits_baseILj4096ES2_S2_S2_S2_fjLj128EEEEELb1ELb0ELb0ELb1EEEvNS_9BwdParamsE:
        /* <DEDUP_REMOVED lines=48> */
.L_x_2175:
        /* <DEDUP_REMOVED lines=78> */
.L_x_2179:
        /* <DEDUP_REMOVED lines=12> */
[----:B------:R-:W-:Y:S02]  /*08a0*/  IADD3 R175, R177, 0x80, RZ ;  /* 0x00000080b1af7810 */ /* 0x000fe40007ffe0ff */
[----:B------:R-:W-:Y:S01]  /*08b0*/  @P0 LEA.HI.X R37, R169, R37, R20, 0x1, P1 ;  /* 0x00000025a9250211 */ /* 0x000fe200008f0c14 */
[C-C-:B-1----:R-:W-:Y:S01]  /*08c0*/  IMAD.WIDE.U32 R20, R177.reuse, 0x10, R44.reuse ;  /* 0x00000010b1147825 */ /* 0x142fe200078e002c */
[C---:B------:R-:W-:Y:S02]  /*08d0*/  IADD3 R173, R177.reuse, 0x100, RZ ;  /* 0x00000100b1ad7810 */ /* 0x040fe40007ffe0ff */
[----:B------:R-:W-:Y:S01]  /*08e0*/  IADD3 R171, R177, 0x180, RZ ;  /* 0x00000180b1ab7810 */ /* 0x000fe20007ffe0ff */
[----:B------:R-:W-:Y:S01]  /*08f0*/  IMAD.WIDE.U32 R28, R175, 0x10, R44 ;  /* 0x00000010af1c7825 */ /* 0x000fe200078e002c */
[----:B------:R1:W4:Y:S03]  /*0900*/  @P0 LDG.E.U16 R0, desc[UR6][R36.64] ;  /* 0x0000000624000981 */ /* 0x000326000c1e1500 */
[----:B--2---:R-:W-:Y:S01]  /*0910*/  IMAD.WIDE R56, R169, 0x4, R46 ;  /* 0x00000004a9387825 */ /* 0x004fe200078e022e */
[----:B------:R-:W2:Y:S03]  /*0920*/  LDG.E.128 R20, desc[UR6][R20.64] ;  /* 0x0000000614147981 */ /* 0x000ea6000c1e1d00 */
[--C-:B---3--:R-:W-:Y:S01]  /*0930*/  IMAD.WIDE.U32 R32, R175, 0x10, R2.reuse ;  /* 0x00000010af207825 */ /* 0x108fe200078e0002 */
[----:B------:R3:W2:Y:S03]  /*0940*/  LDG.E R196, desc[UR6][R56.64] ;  /* 0x0000000638c47981 */ /* 0x0006a6000c1e1900 */
[----:B------:R-:W-:Y:S01]  /*0950*/  IMAD.WIDE.U32 R24, R177, 0x10, R2 ;  /* 0x00000010b1187825 */ /* 0x000fe200078e0002 */
[----:B------:R-:W2:Y:S03]  /*0960*/  LDG.E.128 R28, desc[UR6][R28.64] ;  /* 0x000000061c1c7981 */ /* 0x000ea6000c1e1d00 */
[C---:B-1----:R-:W-:Y:S01]  /*0970*/  IMAD.WIDE.U32 R36, R173.reuse, 0x10, R44 ;  /* 0x00000010ad247825 */ /* 0x042fe200078e002c */
[----:B------:R-:W2:Y:S03]  /*0980*/  LDG.E.128 R32, desc[UR6][R32.64] ;  /* 0x0000000620207981 */ /* 0x000ea6000c1e1d00 */
[----:B------:R-:W-:Y:S01]  /*0990*/  IMAD.WIDE.U32 R40, R173, 0x10, R2 ;  /* 0x00000010ad287825 */ /* 0x000fe200078e0002 */
[----:B------:R-:W2:Y:S03]  /*09a0*/  LDG.E.128 R24, desc[UR6][R24.64] ;  /* 0x0000000618187981 */ /* 0x000ea6000c1e1d00 */
[C---:B------:R-:W-:Y:S01]  /*09b0*/  IMAD.WIDE.U32 R44, R171.reuse, 0x10, R44 ;  /* 0x00000010ab2c7825 */ /* 0x040fe200078e002c */
[----:B------:R-:W2:Y:S03]  /*09c0*/  LDG.E.128 R36, desc[UR6][R36.64] ;  /* 0x0000000624247981 */ /* 0x000ea6000c1e1d00 */
[----:B------:R-:W-:Y:S01]  /*09d0*/  IMAD.WIDE.U32 R48, R171, 0x10, R2 ;  /* 0x00000010ab307825 */ /* 0x000fe200078e0002 */
[----:B------:R-:W2:Y:S03]  /*09e0*/  LDG.E.128 R40, desc[UR6][R40.64] ;  /* 0x0000000628287981 */ /* 0x000ea6000c1e1d00 */
[----:B0-----:R-:W-:Y:S01]  /*09f0*/  IMAD.WIDE R60, R169, 0x4, R52 ;  /* 0x00000004a93c7825 */ /* 0x001fe200078e0234 */
[----:B------:R-:W2:Y:S01]  /*0a00*/  LDG.E.128 R44, desc[UR6][R44.64] ;  /* 0x000000062c2c7981 */ /* 0x000ea2000c1e1d00 */
[----:B------:R-:W-:Y:S01]  /*0a10*/  ISETP.NE.U32.AND P1, PT, RZ, UR10, PT ;  /* 0x0000000aff007c0c */ /* 0x000fe2000bf25070 */
[----:B------:R-:W0:Y:S02]  /*0a20*/  LDC.64 R2, c[0x0][0x240] ;  /* 0x00009000ff027b82 */ /* 0x000e240000000a00 */
[----:B------:R-:W2:Y:S04]  /*0a30*/  LDG.E.128 R48, desc[UR6][R48.64] ;  /* 0x0000000630307981 */ /* 0x000ea8000c1e1d00 */
[----:B------:R1:W2:Y:S01]  /*0a40*/  LDG.E R174, desc[UR6][R60.64] ;  /* 0x000000063cae7981 */ /* 0x0002a2000c1e1900 */
[----:B------:R-:W-:-:S13]  /*0a50*/  ISETP.NE.AND.EX P1, PT, RZ, UR11, PT, P1 ;  /* 0x0000000bff007c0c */ /* 0x000fda000bf25310 */
[----:B---3--:R-:W3:Y:S08]  /*0a60*/  @P1 LDC.64 R56, c[0x0][0x2c8] ;  /* 0x0000b200ff381b82 */ /* 0x008ef00000000a00 */
[----:B------:R-:W1:Y:S08]  /*0a70*/  @P1 LDC.64 R52, c[0x0][0x2c8] ;  /* 0x0000b200ff341b82 */ /* 0x000e700000000a00 */
[----:B------:R-:W1:Y:S01]  /*0a80*/  @P1 LDC.64 R58, c[0x0][0x2c8] ;  /* 0x0000b200ff3a1b82 */ /* 0x000e620000000a00 */
[----:B---3--:R-:W-:-:S07]  /*0a90*/  @P1 IMAD.WIDE.U32 R62, R173, 0x10, R56 ;  /* 0x00000010ad3e1825 */ /* 0x008fce00078e0038 */
[----:B------:R-:W3:Y:S01]  /*0aa0*/  @P1 LDC.64 R54, c[0x0][0x2c8] ;  /* 0x0000b200ff361b82 */ /* 0x000ee20000000a00 */
[C---:B0-----:R-:W-:Y:S01]  /*0ab0*/  IMAD.WIDE.U32 R56, R171.reuse, 0x8, R2 ;  /* 0x00000008ab387825 */ /* 0x041fe200078e0002 */
[----:B------:R-:W-:Y:S01]  /*0ac0*/  ISETP.NE.AND P4, PT, RZ, UR8, PT ;  /* 0x00000008ff007c0c */ /* 0x000fe2000bf85270 */
[----:B------:R-:W5:Y:S02]  /*0ad0*/  @P1 LDG.E.128 R8, desc[UR6][R62.64] ;  /* 0x000000063e081981 */ /* 0x000f64000c1e1d00 */
[----:B-1----:R-:W-:Y:S02]  /*0ae0*/  @P1 IMAD.WIDE.U32 R64, R171, 0x10, R52 ;  /* 0x00000010ab401825 */ /* 0x002fe400078e0034 */
[----:B------:R-:W5:Y:S02]  /*0af0*/  LDG.E.64 R56, desc[UR6][R56.64] ;  /* 0x0000000638387981 */ /* 0x000f64000c1e1b00 */
[C---:B------:R-:W-:Y:S01]  /*0b00*/  IMAD.WIDE.U32 R52, R175.reuse, 0x8, R2 ;  /* 0x00000008af347825 */ /* 0x040fe200078e0002 */
[----:B------:R-:W-:Y:S01]  /*0b10*/  MOV R172, 0x3f800000 ;  /* 0x3f80000000ac7802 */ /* 0x000fe20000000f00 */
[----:B------:R0:W5:Y:S04]  /*0b20*/  @P1 LDG.E.128 R12, desc[UR6][R64.64] ;  /* 0x00000006400c1981 */ /* 0x000168000c1e1d00 */
[----:B------:R-:W5:Y:S01]  /*0b30*/  LDG.E.64 R52, desc[UR6][R52.64] ;  /* 0x0000000634347981 */ /* 0x000f62000c1e1b00 */
[----:B------:R-:W-:-:S05]  /*0b40*/  @P1 IMAD.WIDE.U32 R58, R175, 0x10, R58 ;  /* 0x00000010af3a1825 */ /* 0x000fca00078e003a */
[----:B------:R1:W5:Y:S01]  /*0b50*/  @P1 LDG.E.128 R4, desc[UR6][R58.64] ;  /* 0x000000063a041981 */ /* 0x000362000c1e1d00 */
[----:B------:R-:W-:-:S04]  /*0b60*/  IMAD.WIDE.U32 R66, R177, 0x8, R2 ;  /* 0x00000008b1427825 */ /* 0x000fc800078e0002 */
[----:B---3--:R-:W-:-:S04]  /*0b70*/  @P1 IMAD.WIDE.U32 R54, R177, 0x10, R54 ;  /* 0x00000010b1361825 */ /* 0x008fc800078e0036 */
[----:B------:R-:W-:Y:S01]  /*0b80*/  IMAD.WIDE.U32 R60, R173, 0x8, R2 ;  /* 0x00000008ad3c7825 */ /* 0x000fe200078e0002 */
[----:B------:R-:W5:Y:S04]  /*0b90*/  @P1 LDG.E.128 R84, desc[UR6][R54.64] ;  /* 0x0000000636541981 */ /* 0x000f68000c1e1d00 */
[----:B------:R3:W5:Y:S04]  /*0ba0*/  LDG.E.64 R2, desc[UR6][R66.64] ;  /* 0x0000000642027981 */ /* 0x000768000c1e1b00 */
[----:B------:R3:W5:Y:S01]  /*0bb0*/  LDG.E.64 R54, desc[UR6][R60.64] ;  /* 0x000000063c367981 */ /* 0x000762000c1e1b00 */
[----:B------:R-:W-:Y:S01]  /*0bc0*/  UMOV UR4, 0xffffffff ;  /* 0xffffffff00047882 */ /* 0x000fe20000000000 */
[----:B------:R-:W-:Y:S01]  /*0bd0*/  LOP3.LUT P2, RZ, R128, 0x1f, RZ, 0xc0, !PT ;  /* 0x0000001f80ff7812 */ /* 0x000fe2000784c0ff */
[----:B----4-:R-:W-:-:S02]  /*0be0*/  @P0 HADD2.F32 R172, -RZ, R0.H0_H0 ;  /* 0x20000000ffac0230 */ /* 0x010fc40000004100 */
[----:B--2---:R-:W-:Y:S02]  /*0bf0*/  HADD2.F32 R187, -RZ, R21.H0_H0 ;  /* 0x20000015ffbb7230 */ /* 0x004fe40000004100 */
[--C-:B------:R-:W-:Y:S01]  /*0c00*/  HADD2.F32 R0, -RZ, R20.reuse.H0_H0 ;  /* 0x20000014ff007230 */ /* 0x100fe20000004100 */
[----:B------:R-:W-:Y:S01]  /*0c10*/  FSEL R196, R196, RZ, !P4 ;  /* 0x000000ffc4c47208 */ /* 0x000fe20006000000 */
[----:B------:R-:W-:Y:S02]  /*0c20*/  HADD2.F32 R183, -RZ, R20.H1_H1 ;  /* 0x30000014ffb77230 */ /* 0x000fe40000004100 */
[----:B------:R-:W-:Y:S02]  /*0c30*/  HADD2.F32 R192, -RZ, R29.H1_H1 ;  /* 0x3000001dffc07230 */ /* 0x000fe40000004100 */
[--C-:B------:R-:W-:Y:S02]  /*0c40*/  HADD2.F32 R188, -RZ, R22.reuse.H0_H0 ;  /* 0x20000016ffbc7230 */ /* 0x100fe40000004100 */
[----:B------:R-:W-:-:S02]  /*0c50*/  HADD2.F32 R190, -RZ, R22.H1_H1 ;  /* 0x30000016ffbe7230 */ /* 0x000fc40000004100 */
[----:B------:R-:W-:Y:S02]  /*0c60*/  HADD2.F32 R191, -RZ, R23.H0_H0 ;  /* 0x20000017ffbf7230 */ /* 0x000fe40000004100 */
[----:B------:R-:W-:Y:S02]  /*0c70*/  HADD2.F32 R194, -RZ, R31.H0_H0 ;  /* 0x2000001fffc27230 */ /* 0x000fe40000004100 */
[--C-:B0-----:R-:W-:Y:S02]  /*0c80*/  HADD2.F32 R65, -RZ, R35.reuse.H0_H0 ;  /* 0x20000023ff417230 */ /* 0x101fe40000004100 */
[----:B------:R-:W-:Y:S02]  /*0c90*/  HADD2.F32 R64, -RZ, R35.H1_H1 ;  /* 0x30000023ff407230 */ /* 0x000fe40000004100 */
[--C-:B------:R-:W-:Y:S02]  /*0ca0*/  HADD2.F32 R184, -RZ, R24.reuse.H0_H0 ;  /* 0x20000018ffb87230 */ /* 0x100fe40000004100 */
[----:B------:R-:W-:-:S02]  /*0cb0*/  HADD2.F32 R180, -RZ, R24.H1_H1 ;  /* 0x30000018ffb47230 */ /* 0x000fc40000004100 */
[--C-:B------:R-:W-:Y:S02]  /*0cc0*/  HADD2.F32 R63, -RZ, R26.reuse.H0_H0 ;  /* 0x2000001aff3f7230 */ /* 0x100fe40000004100 */
[----:B------:R-:W-:Y:S02]  /*0cd0*/  HADD2.F32 R62, -RZ, R26.H1_H1 ;  /* 0x3000001aff3e7230 */ /* 0x000fe40000004100 */
[--C-:B------:R-:W-:Y:S02]  /*0ce0*/  HADD2.F32 R22, -RZ, R33.reuse.H0_H0 ;  /* 0x20000021ff167230 */ /* 0x100fe40000004100 */
[----:B------:R-:W-:Y:S02]  /*0cf0*/  HADD2.F32 R20, -RZ, R33.H1_H1 ;  /* 0x30000021ff147230 */ /* 0x000fe40000004100 */
[C---:B------:R-:W-:Y:S01]  /*0d00*/  FADD.FTZ R33, -R196.reuse, R187 ;  /* 0x000000bbc4217221 */ /* 0x040fe20000010100 */
[----:B------:R-:W-:Y:S02]  /*0d10*/  HADD2.F32 R35, -RZ, R39.H1_H1 ;  /* 0x30000027ff237230 */ /* 0x000fe40000004100 */
[----:B------:R-:W-:Y:S01]  /*0d20*/  FADD.FTZ R225, -R196, R192 ;  /* 0x000000c0c4e17221 */ /* 0x000fe20000010100 */
[----:B-1----:R-:W-:-:S02]  /*0d30*/  HADD2.F32 R58, -RZ, R27.H0_H0 ;  /* 0x2000001bff3a7230 */ /* 0x002fc40000004100 */
[----:B------:R-:W-:Y:S02]  /*0d40*/  HADD2.F32 R59, -RZ, R27.H1_H1 ;  /* 0x3000001bff3b7230 */ /* 0x000fe40000004100 */
[--C-:B------:R-:W-:Y:S02]  /*0d50*/  HADD2.F32 R26, -RZ, R32.reuse.H0_H0 ;  /* 0x20000020ff1a7230 */ /* 0x100fe40000004100 */
[----:B------:R-:W-:Y:S02]  /*0d60*/  HADD2.F32 R24, -RZ, R32.H1_H1 ;  /* 0x30000020ff187230 */ /* 0x000fe40000004100 */
[----:B------:R-:W-:Y:S02]  /*0d70*/  HADD2.F32 R27, -RZ, R29.H0_H0 ;  /* 0x2000001dff1b7230 */ /* 0x000fe40000004100 */
[----:B------:R-:W-:Y:S01]  /*0d80*/  FADD.FTZ R29, -R196, R0 ;  /* 0x00000000c41d7221 */ /* 0x000fe20000010100 */
[--C-:B------:R-:W-:Y:S02]  /*0d90*/  HADD2.F32 R32, -RZ, R36.reuse.H0_H0 ;  /* 0x20000024ff207230 */ /* 0x100fe40000004100 */
[----:B------:R-:W-:-:S02]  /*0da0*/  HADD2.F32 R217, -RZ, R36.H1_H1 ;  /* 0x30000024ffd97230 */ /* 0x000fc40000004100 */
[C---:B------:R-:W-:Y:S01]  /*0db0*/  FADD.FTZ R231, -R196.reuse, R194 ;  /* 0x000000c2c4e77221 */ /* 0x040fe20000010100 */
[--C-:B------:R-:W-:Y:S02]  /*0dc0*/  HADD2.F32 R179, -RZ, R25.reuse.H0_H0 ;  /* 0x20000019ffb37230 */ /* 0x100fe40000004100 */
[----:B------:R-:W-:Y:S02]  /*0dd0*/  HADD2.F32 R176, -RZ, R25.H1_H1 ;  /* 0x30000019ffb07230 */ /* 0x000fe40000004100 */
[--C-:B------:R-:W-:Y:S02]  /*0de0*/  HADD2.F32 R189, -RZ, R43.reuse.H0_H0 ;  /* 0x2000002bffbd7230 */ /* 0x100fe40000004100 */
[----:B------:R-:W-:Y:S02]  /*0df0*/  HADD2.F32 R186, -RZ, R43.H1_H1 ;  /* 0x3000002bffba7230 */ /* 0x000fe40000004100 */
[----:B------:R-:W-:Y:S01]  /*0e00*/  FADD.FTZ R43, -R196, R191 ;  /* 0x000000bfc42b7221 */ /* 0x000fe20000010100 */
[----:B------:R-:W-:-:S02]  /*0e10*/  HADD2.F32 R36, -RZ, R46.H0_H0 ;  /* 0x2000002eff247230 */ /* 0x000fc40000004100 */
[----:B------:R-:W-:Y:S01]  /*0e20*/  FADD.FTZ R191, -R196, R35 ;  /* 0x00000023c4bf7221 */ /* 0x000fe20000010100 */
[----:B------:R-:W-:Y:S02]  /*0e30*/  HADD2.F32 R25, -RZ, R28.H0_H0 ;  /* 0x2000001cff197230 */ /* 0x000fe40000004100 */
[----:B------:R-:W-:Y:S01]  /*0e40*/  FMUL.FTZ R33, R174, R33 ;  /* 0x00000021ae217220 */ /* 0x000fe20000410000 */
[--C-:B------:R-:W-:Y:S02]  /*0e50*/  HADD2.F32 R197, -RZ, R49.reuse.H0_H0 ;  /* 0x20000031ffc57230 */ /* 0x100fe40000004100 */
[----:B------:R-:W-:Y:S01]  /*0e60*/  FMUL.FTZ R35, R168, R184 ;  /* 0x000000b8a8237220 */ /* 0x000fe20000410000 */
[----:B------:R-:W-:Y:S02]  /*0e70*/  HADD2.F32 R194, -RZ, R49.H1_H1 ;  /* 0x30000031ffc27230 */ /* 0x000fe40000004100 */
[----:B------:R-:W-:Y:S01]  /*0e80*/  FMUL.FTZ R49, R174, R225 ;  /* 0x000000e1ae317220 */ /* 0x000fe20000410000 */
[----:B------:R-:W-:-:S02]  /*0e90*/  HADD2.F32 R195, -RZ, R31.H1_H1 ;  /* 0x3000001fffc37230 */ /* 0x000fc40000004100 */
[C---:B------:R-:W-:Y:S01]  /*0ea0*/  FADD.FTZ R31, -R196.reuse, R183 ;  /* 0x000000b7c41f7221 */ /* 0x040fe20000010100 */
[--C-:B------:R-:W-:Y:S02]  /*0eb0*/  HADD2.F32 R213, -RZ, R38.reuse.H0_H0 ;  /* 0x20000026ffd57230 */ /* 0x100fe40000004100 */
[----:B------:R-:W-:Y:S01]  /*0ec0*/  FADD.FTZ R223, -R196, R27 ;  /* 0x0000001bc4df7221 */ /* 0x000fe20000010100 */
[----:B------:R-:W-:Y:S02]  /*0ed0*/  HADD2.F32 R38, -RZ, R38.H1_H1 ;  /* 0x30000026ff267230 */ /* 0x000fe40000004100 */
[----:B------:R-:W-:Y:S01]  /*0ee0*/  FMUL.FTZ R0, R174, R29 ;  /* 0x0000001dae007220 */ /* 0x000fe20000410000 */
[C---:B------:R-:W-:Y:S01]  /*0ef0*/  FADD.FTZ R27, -R196.reuse, R36 ;  /* 0x00000024c41b7221 */ /* 0x040fe20000010100 */
[C---:B------:R-:W-:Y:S01]  /*0f00*/  FADD.FTZ R219, -R196.reuse, R25 ;  /* 0x00000019c4db7221 */ /* 0x040fe20000010100 */
[----:B------:R-:W-:Y:S01]  /*0f10*/  FADD.FTZ R235, -R196, R32 ;  /* 0x00000020c4eb7221 */ /* 0x000fe20000010100 */
[----:B------:R-:W-:-:S02]  /*0f20*/  HADD2.F32 R201, -RZ, R50.H0_H0 ;  /* 0x20000032ffc97230 */ /* 0x000fc40000004100 */
[----:B------:R-:W-:Y:S01]  /*0f30*/  FADD.FTZ R131, R179, R131 ;  /* 0x00000083b3837221 */ /* 0x000fe20000010000 */
[----:B------:R-:W-:Y:S02]  /*0f40*/  HADD2.F32 R198, -RZ, R50.H1_H1 ;  /* 0x30000032ffc67230 */ /* 0x000fe40000004100 */
[-C--:B------:R-:W-:Y:S01]  /*0f50*/  FFMA.FTZ R132, R33, R179.reuse, R132 ;  /* 0x000000b321847223 */ /* 0x080fe20000010084 */
[----:B------:R-:W-:Y:S01]  /*0f60*/  FMUL.FTZ R36, R166, R179 ;  /* 0x000000b3a6247220 */ /* 0x000fe20000410000 */
[----:B------:R-:W-:Y:S02]  /*0f70*/  HADD2.F32 R21, -RZ, R21.H1_H1 ;  /* 0x30000015ff157230 */ /* 0x000fe40000004100 */
[----:B------:R-:W-:Y:S01]  /*0f80*/  FMUL.FTZ R32, R167, R180 ;  /* 0x000000b4a7207220 */ /* 0x000fe20000410000 */
[--C-:B------:R-:W-:Y:S02]  /*0f90*/  HADD2.F32 R209, -RZ, R44.reuse.H0_H0 ;  /* 0x2000002cffd17230 */ /* 0x100fe40000004100 */
[----:B------:R-:W-:Y:S01]  /*0fa0*/  FADD.FTZ R179, RZ, R35 ;  /* 0x00000023ffb37221 */ /* 0x000fe20000010000 */
[----:B------:R-:W-:Y:S01]  /*0fb0*/  FADD.FTZ R106, R20, R106 ;  /* 0x0000006a146a7221 */ /* 0x000fe20000010000 */
[-C--:B------:R-:W-:Y:S01]  /*0fc0*/  FFMA.FTZ R74, R49, R20.reuse, R74 ;  /* 0x00000014314a7223 */ /* 0x080fe2000001004a */
[----:B------:R-:W-:Y:S01]  /*0fd0*/  FMUL.FTZ R50, R157, R20 ;  /* 0x000000149d327220 */ /* 0x000fe20000410000 */
[----:B------:R-:W-:-:S02]  /*0fe0*/  HADD2.F32 R44, -RZ, R44.H1_H1 ;  /* 0x3000002cff2c7230 */ /* 0x000fc40000004100 */
[----:B------:R-:W-:Y:S01]  /*0ff0*/  FMUL.FTZ R31, R174, R31 ;  /* 0x0000001fae1f7220 */ /* 0x000fe20000410000 */
[----:B------:R-:W-:Y:S01]  /*1000*/  FFMA.FTZ R20, R0, R35, RZ ;  /* 0x0000002300147223 */ /* 0x000fe200000100ff */
[----:B------:R-:W-:Y:S01]  /*1010*/  FADD.FTZ R187, -R196, R38 ;  /* 0x00000026c4bb7221 */ /* 0x000fe20000010100 */
[----:B------:R-:W-:Y:S01]  /*1020*/  FMUL.FTZ R38, R174, R219 ;  /* 0x000000dbae267220 */ /* 0x000fe20000410000 */
[----:B------:R-:W-:Y:S02]  /*1030*/  HADD2.F32 R211, -RZ, R39.H0_H0 ;  /* 0x20000027ffd37230 */ /* 0x000fe40000004100 */
[----:B------:R-:W-:Y:S01]  /*1040*/  FADD.FTZ R219, R179, R32 ;  /* 0x00000020b3db7221 */ /* 0x000fe20000010000 */
[--C-:B---3--:R-:W-:Y:S02]  /*1050*/  HADD2.F32 R67, -RZ, R40.reuse.H0_H0 ;  /* 0x20000028ff437230 */ /* 0x108fe40000004100 */
[----:B------:R-:W-:Y:S01]  /*1060*/  FADD.FTZ R39, -R196, R21 ;  /* 0x00000015c4277221 */ /* 0x000fe20000010100 */
[----:B------:R-:W-:-:S02]  /*1070*/  HADD2.F32 R66, -RZ, R40.H1_H1 ;  /* 0x30000028ff427230 */ /* 0x000fc40000004100 */
[C---:B------:R-:W-:Y:S01]  /*1080*/  FADD.FTZ R233, -R196.reuse, R195 ;  /* 0x000000c3c4e97221 */ /* 0x040fe20000010100 */
[----:B------:R-:W-:Y:S02]  /*1090*/  HADD2.F32 R40, -RZ, R47.H0_H0 ;  /* 0x2000002fff287230 */ /* 0x000fe40000004100 */
[----:B------:R-:W-:Y:S01]  /*10a0*/  FFMA.FTZ R20, R31, R32, R20 ;  /* 0x000000201f147223 */ /* 0x000fe20000010014 */
[--C-:B------:R-:W-:Y:S02]  /*10b0*/  HADD2.F32 R61, -RZ, R34.reuse.H0_H0 ;  /* 0x20000022ff3d7230 */ /* 0x100fe40000004100 */
[----:B------:R-:W-:Y:S01]  /*10c0*/  FADD.FTZ R195, -R196, R44 ;  /* 0x0000002cc4c37221 */ /* 0x000fe20000010100 */
[----:B------:R-:W-:Y:S02]  /*10d0*/  HADD2.F32 R60, -RZ, R34.H1_H1 ;  /* 0x30000022ff3c7230 */ /* 0x000fe40000004100 */
[----:B------:R-:W-:Y:S01]  /*10e0*/  FMUL.FTZ R44, R174, R223 ;  /* 0x000000dfae2c7220 */ /* 0x000fe20000410000 */
[----:B------:R-:W-:-:S02]  /*10f0*/  HADD2.F32 R215, -RZ, R37.H0_H0 ;  /* 0x20000025ffd77230 */ /* 0x000fc40000004100 */
[----:B------:R-:W-:Y:S02]  /*1100*/  HADD2.F32 R47, -RZ, R47.H1_H1 ;  /* 0x3000002fff2f7230 */ /* 0x000fe40000004100 */
[----:B------:R-:W-:Y:S01]  /*1110*/  FADD.FTZ R217, -R196, R217 ;  /* 0x000000d9c4d97221 */ /* 0x000fe20000010100 */
[----:B------:R-:W-:Y:S02]  /*1120*/  HADD2.F32 R34, -RZ, R37.H1_H1 ;  /* 0x30000025ff227230 */ /* 0x000fe40000004100 */
[----:B------:R-:W-:Y:S01]  /*1130*/  FADD.FTZ R219, R219, R36 ;  /* 0x00000024dbdb7221 */ /* 0x000fe20000010000 */
[--C-:B------:R-:W-:Y:S02]  /*1140*/  HADD2.F32 R185, -RZ, R42.reuse.H0_H0 ;  /* 0x2000002affb97230 */ /* 0x100fe40000004100 */
[----:B------:R-:W-:Y:S02]  /*1150*/  HADD2.F32 R182, -RZ, R42.H1_H1 ;  /* 0x3000002affb67230 */ /* 0x000fe40000004100 */
[----:B------:R-:W-:Y:S01]  /*1160*/  FMUL.FTZ R42, R165, R176 ;  /* 0x000000b0a52a7220 */ /* 0x000fe20000410000 */
[----:B------:R-:W-:-:S02]  /*1170*/  HADD2.F32 R193, -RZ, R30.H0_H0 ;  /* 0x2000001effc17230 */ /* 0x000fc40000004100 */
[----:B------:R-:W-:Y:S01]  /*1180*/  FADD.FTZ R37, -R196, R188 ;  /* 0x000000bcc4257221 */ /* 0x000fe20000010100 */
[----:B------:R-:W-:Y:S01]  /*1190*/  FMUL.FTZ R39, R174, R39 ;  /* 0x00000027ae277220 */ /* 0x000fe20000410000 */
[----:B------:R-:W-:Y:S01]  /*11a0*/  FFMA.FTZ R20, R33, R36, R20 ;  /* 0x0000002421147223 */ /* 0x000fe20000010014 */
[----:B------:R-:W-:Y:S02]  /*11b0*/  HADD2.F32 R30, -RZ, R30.H1_H1 ;  /* 0x3000001eff1e7230 */ /* 0x000fe40000004100 */
[C---:B------:R-:W-:Y:S01]  /*11c0*/  FADD.FTZ R215, -R196.reuse, R215 ;  /* 0x000000d7c4d77221 */ /* 0x040fe20000010100 */
[--C-:B------:R-:W-:Y:S02]  /*11d0*/  HADD2.F32 R205, -RZ, R51.reuse.H0_H0 ;  /* 0x20000033ffcd7230 */ /* 0x100fe40000004100 */
[----:B------:R-:W-:Y:S01]  /*11e0*/  FADD.FTZ R21, -R196, R47 ;  /* 0x0000002fc4157221 */ /* 0x000fe20000010100 */
[----:B------:R-:W-:Y:S02]  /*11f0*/  HADD2.F32 R25, -RZ, R51.H1_H1 ;  /* 0x30000033ff197230 */ /* 0x000fe40000004100 */
[----:B------:R-:W-:Y:S01]  /*1200*/  FADD.FTZ R107, R22, R107 ;  /* 0x0000006b166b7221 */ /* 0x000fe20000010000 */
[-C--:B------:R-:W-:Y:S01]  /*1210*/  FFMA.FTZ R75, R44, R22.reuse, R75 ;  /* 0x000000162c4b7223 */ /* 0x080fe2000001004b */
[----:B------:R-:W-:Y:S01]  /*1220*/  FMUL.FTZ R51, R158, R22 ;  /* 0x000000169e337220 */ /* 0x000fe20000410000 */
[----:B------:R-:W-:-:S02]  /*1230*/  HADD2.F32 R181, -RZ, R41.H0_H0 ;  /* 0x20000029ffb57230 */ /* 0x000fc40000004100 */
[----:B------:R-:W-:Y:S01]  /*1240*/  FADD.FTZ R183, -R196, R34 ;  /* 0x00000022c4b77221 */ /* 0x000fe20000010100 */
[----:B------:R-:W-:Y:S02]  /*1250*/  HADD2.F32 R178, -RZ, R41.H1_H1 ;  /* 0x30000029ffb27230 */ /* 0x000fe40000004100 */
[----:B------:R-:W-:Y:S01]  /*1260*/  FMUL.FTZ R47, R164, R63 ;  /* 0x0000003fa42f7220 */ /* 0x000fe20000410000 */
[----:B------:R-:W-:Y:S01]  /*1270*/  FMUL.FTZ R179, R174, R217 ;  /* 0x000000d9aeb37220 */ /* 0x000fe20000410000 */
[----:B------:R-:W-:Y:S01]  /*1280*/  FADD.FTZ R22, R219, R42 ;  /* 0x0000002adb167221 */ /* 0x000fe20000010000 */
[----:B------:R-:W-:Y:S01]  /*1290*/  FADD.FTZ R41, -R196, R190 ;  /* 0x000000bec4297221 */ /* 0x000fe20000010100 */
[----:B------:R-:W-:Y:S01]  /*12a0*/  FMUL.FTZ R34, R174, R37 ;  /* 0x00000025ae227220 */ /* 0x000fe20000410000 */
[C---:B------:R-:W-:Y:S01]  /*12b0*/  FFMA.FTZ R217, R39.reuse, R42, R20 ;  /* 0x0000002a27d97223 */ /* 0x040fe20000010014 */
[----:B------:R-:W-:Y:S01]  /*12c0*/  FADD.FTZ R129, R176, R129 ;  /* 0x00000081b0817221 */ /* 0x000fe20000010000 */
[----:B------:R-:W-:Y:S01]  /*12d0*/  FFMA.FTZ R130, R39, R176, R130 ;  /* 0x000000b027827223 */ /* 0x000fe20000010082 */
[----:B------:R-:W-:-:S02]  /*12e0*/  HADD2.F32 R28, -RZ, R28.H1_H1 ;  /* 0x3000001cff1c7230 */ /* 0x000fc40000004100 */
[----:B------:R-:W-:Y:S01]  /*12f0*/  FADD.FTZ R229, -R196, R30 ;  /* 0x0000001ec4e57221 */ /* 0x000fe20000010100 */
[----:B------:R-:W-:Y:S01]  /*1300*/  FMUL.FTZ R176, R174, R215 ;  /* 0x000000d7aeb07220 */ /* 0x000fe20000410000 */
[----:B------:R-:W-:Y:S02]  /*1310*/  HADD2.F32 R23, -RZ, R23.H1_H1 ;  /* 0x30000017ff177230 */ /* 0x000fe40000004100 */
[----:B------:R-:W-:Y:S01]  /*1320*/  FMUL.FTZ R30, R163, R62 ;  /* 0x0000003ea31e7220 */ /* 0x000fe20000410000 */
[----:B------:R-:W-:Y:S01]  /*1330*/  FADD.FTZ R215, R22, R47 ;  /* 0x0000002f16d77221 */ /* 0x000fe20000010000 */
[----:B------:R-:W-:Y:S01]  /*1340*/  FMUL.FTZ R29, R174, R41 ;  /* 0x00000029ae1d7220 */ /* 0x000fe20000410000 */
[----:B------:R-:W-:Y:S01]  /*1350*/  FFMA.FTZ R20, R34, R47, R217 ;  /* 0x0000002f22147223 */ /* 0x000fe200000100d9 */
[--C-:B------:R-:W-:Y:S02]  /*1360*/  HADD2.F32 R207, -RZ, R45.reuse.H0_H0 ;  /* 0x2000002dffcf7230 */ /* 0x100fe40000004100 */
[----:B------:R-:W-:Y:S01]  /*1370*/  FADD.FTZ R221, -R196, R28 ;  /* 0x0000001cc4dd7221 */ /* 0x000fe20000010100 */
[----:B------:R-:W-:-:S02]  /*1380*/  HADD2.F32 R199, -RZ, R45.H1_H1 ;  /* 0x3000002dffc77230 */ /* 0x000fc40000004100 */
[----:B------:R-:W-:Y:S01]  /*1390*/  FMUL.FTZ R41, R162, R58 ;  /* 0x0000003aa2297220 */ /* 0x000fe20000410000 */
[----:B------:R-:W-:Y:S01]  /*13a0*/  FADD.FTZ R22, R215, R30 ;  /* 0x0000001ed7167221 */ /* 0x000fe20000010000 */
[----:B------:R-:W-:Y:S01]  /*13b0*/  FADD.FTZ R45, -R196, R23 ;  /* 0x00000017c42d7221 */ /* 0x000fe20000010100 */
[----:B------:R-:W-:Y:S01]  /*13c0*/  FMUL.FTZ R28, R174, R43 ;  /* 0x0000002bae1c7220 */ /* 0x000fe20000410000 */
[----:B------:R-:W-:Y:S01]  /*13d0*/  FFMA.FTZ R215, R29, R30, R20 ;  /* 0x0000001e1dd77223 */ /* 0x000fe20000010014 */
[----:B------:R-:W-:Y:S01]  /*13e0*/  FADD.FTZ R23, -R196, R40 ;  /* 0x00000028c4177221 */ /* 0x000fe20000010100 */
[----:B------:R-:W-:Y:S01]  /*13f0*/  FMUL.FTZ R40, R161, R59 ;  /* 0x0000003ba1287220 */ /* 0x000fe20000410000 */
[----:B------:R-:W-:Y:S01]  /*1400*/  FADD.FTZ R217, R22, R41 ;  /* 0x0000002916d97221 */ /* 0x000fe20000010000 */
[----:B------:R-:W-:Y:S01]  /*1410*/  FMUL.FTZ R37, R174, R45 ;  /* 0x0000002dae257220 */ /* 0x000fe20000410000 */
[----:B------:R-:W-:Y:S01]  /*1420*/  FFMA.FTZ R20, R28, R41, R215 ;  /* 0x000000291c147223 */ /* 0x000fe200000100d7 */
[----:B------:R-:W-:Y:S01]  /*1430*/  FADD.FTZ R213, -R196, R213 ;  /* 0x000000d5c4d57221 */ /* 0x000fe20000010100 */
[----:B------:R-:W-:Y:S01]  /*1440*/  FMUL.FTZ R45, R160, R26 ;  /* 0x0000001aa02d7220 */ /* 0x000fe20000410000 */
[----:B------:R-:W-:Y:S01]  /*1450*/  FADD.FTZ R22, R217, R40 ;  /* 0x00000028d9167221 */ /* 0x000fe20000010000 */
[----:B------:R-:W-:Y:S01]  /*1460*/  FFMA.FTZ R215, R37, R40, R20 ;  /* 0x0000002825d77223 */ /* 0x000fe20000010014 */
[----:B------:R-:W-:Y:S01]  /*1470*/  FADD.FTZ R133, R180, R133 ;  /* 0x00000085b4857221 */ /* 0x000fe20000010000 */
[----:B------:R-:W-:Y:S01]  /*1480*/  FFMA.FTZ R134, R31, R180, R134 ;  /* 0x000000b41f867223 */ /* 0x000fe20000010086 */
[----:B------:R-:W-:-:S02]  /*1490*/  HADD2.F32 R203, -RZ, R46.H1_H1 ;  /* 0x3000002effcb7230 */ /* 0x000fc40000004100 */
[----:B------:R-:W-:Y:S01]  /*14a0*/  FMUL.FTZ R180, R174, R213 ;  /* 0x000000d5aeb47220 */ /* 0x000fe20000410000 */
[----:B------:R-:W-:Y:S01]  /*14b0*/  FMUL.FTZ R46, R159, R24 ;  /* 0x000000189f2e7220 */ /* 0x000fe20000410000 */
[----:B------:R-:W-:Y:S01]  /*14c0*/  FADD.FTZ R213, R22, R45 ;  /* 0x0000002d16d57221 */ /* 0x000fe20000010000 */
[----:B------:R-:W-:Y:S01]  /*14d0*/  FMUL.FTZ R43, R174, R221 ;  /* 0x000000ddae2b7220 */ /* 0x000fe20000410000 */
[----:B------:R-:W-:Y:S01]  /*14e0*/  FFMA.FTZ R20, R38, R45, R215 ;  /* 0x0000002d26147223 */ /* 0x000fe200000100d7 */
[----:B------:R-:W-:Y:S01]  /*14f0*/  FADD.FTZ R227, -R196, R193 ;  /* 0x000000c1c4e37221 */ /* 0x000fe20000010100 */
[----:B------:R-:W-:Y:S01]  /*1500*/  FADD.FTZ R22, R213, R46 ;  /* 0x0000002ed5167221 */ /* 0x000fe20000010000 */
[--C-:B------:R-:W-:Y:S02]  /*1510*/  HADD2.F32 R193, -RZ, R48.reuse.H0_H0 ;  /* 0x20000030ffc17230 */ /* 0x100fe40000004100 */
[----:B------:R-:W-:Y:S01]  /*1520*/  FFMA.FTZ R213, R43, R46, R20 ;  /* 0x0000002e2bd57223 */ /* 0x000fe20000010014 */
[----:B------:R-:W-:-:S02]  /*1530*/  HADD2.F32 R190, -RZ, R48.H1_H1 ;  /* 0x30000030ffbe7230 */ /* 0x000fc40000004100 */
[----:B------:R-:W-:Y:S01]  /*1540*/  FMUL.FTZ R48, R174, R227 ;  /* 0x000000e3ae307220 */ /* 0x000fe20000410000 */
[----:B------:R-:W-:Y:S01]  /*1550*/  FADD.FTZ R215, R22, R51 ;  /* 0x0000003316d77221 */ /* 0x000fe20000010000 */
[----:B------:R-:W-:Y:S01]  /*1560*/  FFMA.FTZ R20, R44, R51, R213 ;  /* 0x000000332c147223 */ /* 0x000fe200000100d5 */
[----:B------:R-:W-:Y:S01]  /*1570*/  FADD.FTZ R102, R59, R102 ;  /* 0x000000663b667221 */ /* 0x000fe20000010000 */
[----:B------:R-:W-:Y:S01]  /*1580*/  FFMA.FTZ R70, R37, R59, R70 ;  /* 0x0000003b25467223 */ /* 0x000fe20000010046 */
[----:B------:R-:W-:Y:S01]  /*1590*/  FADD.FTZ R211, -R196, R211 ;  /* 0x000000d3c4d37221 */ /* 0x000fe20000010100 */
[----:B------:R-:W-:Y:S01]  /*15a0*/  FADD.FTZ R109, R61, R109 ;  /* 0x0000006d3d6d7221 */ /* 0x000fe20000010000 */
[----:B------:R-:W-:Y:S01]  /*15b0*/  FMUL.FTZ R59, R174, R229 ;  /* 0x000000e5ae3b7220 */ /* 0x000fe20000410000 */
        /* <DEDUP_REMOVED lines=9> */
[C---:B------:R-:W-:Y:S01]  /*1650*/  FMUL.FTZ R58, R174.reuse, R231 ;  /* 0x000000e7ae3a7220 */ /* 0x040fe20000410000 */
        /* <DEDUP_REMOVED lines=74> */
[C---:B------:R-:W-:Y:S01]  /*1b00*/  FADD.FTZ R199, -R196.reuse, R199 ;  /* 0x000000c7c4c77221 */ /* 0x040fe20000010100 */
[----:B------:R-:W-:Y:S01]  /*1b10*/  FADD.FTZ R203, -R196, R203 ;  /* 0x000000cbc4cb7221 */ /* 0x000fe20000010100 */
        /* <DEDUP_REMOVED lines=65> */
.L_x_2190:
        /* <DEDUP_REMOVED lines=13> */
.L_x_2178:
        /* <DEDUP_REMOVED lines=21> */
[----:B------:R-:W-:-:S02]  /*2150*/  @P1 HADD2.F32 R22, -RZ, R85.H0_H0 ;  /* 0x20000055ff161230 */ /* 0x000fc40000004100 */
[----:B--2---:R-:W-:Y:S01]  /*2160*/  FADD.FTZ R209, R209, R24 ;  /* 0x00000018d1d17221 */ /* 0x004fe20000010000 */
[----:B------:R-:W-:Y:S01]  /*2170*/  FADD.FTZ R20, R20, R25 ;  /* 0x0000001914147221 */ /* 0x000fe20000010000 */
[----:B------:R-:W-:Y:S02]  /*2180*/  @P1 HADD2.F32 R24, -RZ, R85.H1_H1 ;  /* 0x30000055ff181230 */ /* 0x000fe40000004100 */
[----:B------:R-:W-:Y:S01]  /*2190*/  FADD.FTZ R26, R26, R209 ;  /* 0x000000d11a1a7221 */ /* 0x000fe20000010000 */
[----:B------:R-:W-:-:S03]  /*21a0*/  FADD.FTZ R27, R27, R20 ;  /* 0x000000141b1b7221 */ /* 0x000fc60000010000 */
[----:B------:R-:W-:Y:S01]  /*21b0*/  FMUL.FTZ R26, R26, UR12 ;  /* 0x0000000c1a1a7c20 */ /* 0x000fe20008410000 */
[----:B------:R-:W-:-:S04]  /*21c0*/  FMUL.FTZ R209, R27, UR12 ;  /* 0x0000000c1bd17c20 */ /* 0x000fc80008410000 */
[----:B------:R-:W-:Y:S01]  /*21d0*/  FSEL R20, R26, RZ, !P4 ;  /* 0x000000ff1a147208 */ /* 0x000fe20006000000 */
[----:B------:R-:W-:Y:S01]  /*21e0*/  @P1 HADD2.F32 R26, -RZ, R86.H0_H0 ;  /* 0x20000056ff1a1230 */ /* 0x000fe20000004100 */
[----:B------:R-:W-:-:S03]  /*21f0*/  LOP3.LUT P4, RZ, R2, 0xff000000, RZ, 0xc0, !PT ;  /* 0xff00000002ff7812 */ /* 0x000fc6000788c0ff */
[-CC-:B------:R-:W-:Y:S01]  /*2200*/  FFMA.FTZ R0, R0, R209.reuse, R20.reuse ;  /* 0x000000d100007223 */ /* 0x180fe20000010014 */
[-CC-:B------:R-:W-:Y:S01]  /*2210*/  FFMA.FTZ R31, R31, R209.reuse, R20.reuse ;  /* 0x000000d11f1f7223 */ /* 0x180fe20000010014 */
[-CC-:B------:R-:W-:Y:S01]  /*2220*/  FFMA.FTZ R33, R33, R209.reuse, R20.reuse ;  /* 0x000000d121217223 */ /* 0x180fe20000010014 */
[----:B------:R-:W-:Y:S01]  /*2230*/  FFMA.FTZ R34, R34, R209, R20 ;  /* 0x000000d122227223 */ /* 0x000fe20000010014 */
[----:B------:R-:W-:Y:S01]  /*2240*/  FADD.FTZ R21, R35, -R0 ;  /* 0x8000000023157221 */ /* 0x000fe20000010000 */
[--C-:B------:R-:W-:Y:S02]  /*2250*/  @P1 HADD2.F32 R0, -RZ, R84.reuse.H0_H0 ;  /* 0x20000054ff001230 */ /* 0x100fe40000004100 */
[----:B------:R-:W-:Y:S01]  /*2260*/  FADD.FTZ R31, R32, -R31 ;  /* 0x8000001f201f7221 */ /* 0x000fe20000010000 */
[----:B------:R-:W-:Y:S01]  /*2270*/  FADD.FTZ R33, R36, -R33 ;  /* 0x8000002124217221 */ /* 0x000fe20000010000 */
[C---:B------:R-:W-:Y:S01]  /*2280*/  FMUL.FTZ R21, R174.reuse, R21 ;  /* 0x00000015ae157220 */ /* 0x040fe20000410000 */
[----:B------:R-:W-:Y:S01]  /*2290*/  FADD.FTZ R47, R47, -R34 ;  /* 0x800000222f2f7221 */ /* 0x000fe20000010000 */
[C---:B------:R-:W-:Y:S01]  /*22a0*/  FMUL.FTZ R35, R174.reuse, R31 ;  /* 0x0000001fae237220 */ /* 0x040fe20000410000 */
[----:B------:R-:W-:Y:S01]  /*22b0*/  FMUL.FTZ R33, R174, R33 ;  /* 0x00000021ae217220 */ /* 0x000fe20000410000 */
[----:B------:R-:W-:Y:S01]  /*22c0*/  @P1 FADD.FTZ R21, R21, R0 ;  /* 0x0000000015151221 */ /* 0x000fe20000010000 */
[----:B------:R-:W-:-:S02]  /*22d0*/  @P1 HADD2.F32 R0, -RZ, R84.H1_H1 ;  /* 0x30000054ff001230 */ /* 0x000fc40000004100 */
[----:B------:R-:W-:Y:S01]  /*22e0*/  FFMA.FTZ R39, R39, R209, R20 ;  /* 0x000000d127277223 */ /* 0x000fe20000010014 */
[----:B------:R-:W-:Y:S01]  /*22f0*/  FMUL.FTZ R31, R174, R47 ;  /* 0x0000002fae1f7220 */ /* 0x000fe20000410000 */
[----:B------:R-:W-:Y:S01]  /*2300*/  @P1 FADD.FTZ R33, R33, R22 ;  /* 0x0000001621211221 */ /* 0x000fe20000010000 */
[----:B------:R-:W-:Y:S01]  /*2310*/  FFMA.FTZ R29, R29, R209, R20 ;  /* 0x000000d11d1d7223 */ /* 0x000fe20000010014 */
[----:B------:R-:W-:Y:S01]  /*2320*/  @P1 FADD.FTZ R35, R35, R0 ;  /* 0x0000000023231221 */ /* 0x000fe20000010000 */
[-C--:B------:R-:W-:Y:S01]  /*2330*/  FMUL.FTZ R0, R21, R172.reuse ;  /* 0x000000ac15007220 */ /* 0x080fe20000410000 */
[----:B------:R-:W-:Y:S01]  /*2340*/  FADD.FTZ R39, R42, -R39 ;  /* 0x800000272a277221 */ /* 0x000fe20000010000 */
[----:B------:R-:W-:Y:S01]  /*2350*/  @P1 FADD.FTZ R31, R31, R26 ;  /* 0x0000001a1f1f1221 */ /* 0x000fe20000010000 */
[-C--:B------:R-:W-:Y:S01]  /*2360*/  FMUL.FTZ R22, R35, R172.reuse ;  /* 0x000000ac23167220 */ /* 0x080fe20000410000 */
[-C--:B------:R-:W-:Y:S01]  /*2370*/  FMUL.FTZ R2, R33, R172.reuse ;  /* 0x000000ac21027220 */ /* 0x080fe20000410000 */
[----:B------:R-:W-:Y:S01]  /*2380*/  FMUL.FTZ R0, R0, UR13 ;  /* 0x0000000d00007c20 */ /* 0x000fe20008410000 */
[----:B------:R-:W-:Y:S01]  /*2390*/  FMUL.FTZ R23, R174, R39 ;  /* 0x00000027ae177220 */ /* 0x000fe20000410000 */
[----:B------:R-:W-:Y:S01]  /*23a0*/  FMUL.FTZ R22, R22, UR13 ;  /* 0x0000000d16167c20 */ /* 0x000fe20008410000 */
[----:B------:R-:W-:Y:S01]  /*23b0*/  FMUL.FTZ R2, R2, UR13 ;  /* 0x0000000d02027c20 */ /* 0x000fe20008410000 */
[-C--:B------:R-:W-:Y:S01]  /*23c0*/  FMUL.FTZ R26, R31, R172.reuse ;  /* 0x000000ac1f1a7220 */ /* 0x080fe20000410000 */
[----:B------:R-:W-:Y:S01]  /*23d0*/  FSEL R25, R0, RZ, P5 ;  /* 0x000000ff00197208 */ /* 0x000fe20002800000 */
[----:B------:R-:W-:Y:S01]  /*23e0*/  @P1 FADD.FTZ R23, R23, R24 ;  /* 0x0000001817171221 */ /* 0x000fe20000010000 */
[----:B------:R-:W-:Y:S01]  /*23f0*/  FSEL R0, R22, RZ, P2 ;  /* 0x000000ff16007208 */ /* 0x000fe20001000000 */
[----:B------:R-:W-:Y:S01]  /*2400*/  FMUL.FTZ R22, R26, UR13 ;  /* 0x0000000d1a167c20 */ /* 0x000fe20008410000 */
[----:B------:R-:W-:Y:S01]  /*2410*/  LOP3.LUT P5, RZ, R3, 0xff, RZ, 0xc0, !PT ;  /* 0x000000ff03ff7812 */ /* 0x000fe200078ac0ff */
[----:B------:R-:W-:Y:S01]  /*2420*/  FMUL.FTZ R24, R23, R172 ;  /* 0x000000ac17187220 */ /* 0x000fe20000410000 */
[----:B------:R-:W-:Y:S01]  /*2430*/  FSEL R27, R2, RZ, P6 ;  /* 0x000000ff021b7208 */ /* 0x000fe20003000000 */
[----:B------:R-:W-:Y:S01]  /*2440*/  FADD.FTZ R29, R30, -R29 ;  /* 0x8000001d1e1d7221 */ /* 0x000fe20000010000 */
[----:B------:R-:W-:Y:S01]  /*2450*/  MOV R2, R52 ;  /* 0x0000003400027202 */ /* 0x000fe20000000f00 */
[-CC-:B------:R-:W-:Y:S01]  /*2460*/  FFMA.FTZ R37, R37, R209.reuse, R20.reuse ;  /* 0x000000d125257223 */ /* 0x180fe20000010014 */
[----:B------:R-:W-:Y:S01]  /*2470*/  FSEL R22, R22, RZ, P5 ;  /* 0x000000ff16167208 */ /* 0x000fe20002800000 */
[----:B------:R-:W-:Y:S01]  /*2480*/  FMUL.FTZ R24, R24, UR13 ;  /* 0x0000000d18187c20 */ /* 0x000fe20008410000 */
[----:B------:R-:W-:Y:S01]  /*2490*/  LOP3.LUT P5, RZ, R2, 0xff, RZ, 0xc0, !PT ;  /* 0x000000ff02ff7812 */ /* 0x000fe200078ac0ff */
[----:B------:R-:W-:Y:S01]  /*24a0*/  FFMA.FTZ R28, R28, R209, R20 ;  /* 0x000000d11c1c7223 */ /* 0x000fe20000010014 */
[----:B------:R-:W-:-:S02]  /*24b0*/  @P1 HADD2.F32 R2, -RZ, R86.H1_H1 ;  /* 0x30000056ff021230 */ /* 0x000fc40000004100 */
[----:B------:R-:W-:Y:S01]  /*24c0*/  FMUL.FTZ R29, R174, R29 ;  /* 0x0000001dae1d7220 */ /* 0x000fe20000410000 */
[-CC-:B------:R-:W-:Y:S01]  /*24d0*/  FFMA.FTZ R44, R44, R209.reuse, R20.reuse ;  /* 0x000000d12c2c7223 */ /* 0x180fe20000010014 */
[-C--:B------:R-:W-:Y:S01]  /*24e0*/  FFMA.FTZ R43, R43, R209.reuse, R20 ;  /* 0x000000d12b2b7223 */ /* 0x080fe20000010014 */
[----:B------:R-:W-:Y:S01]  /*24f0*/  FADD.FTZ R37, R40, -R37 ;  /* 0x8000002528257221 */ /* 0x000fe20000010000 */
[----:B------:R-:W-:Y:S01]  /*2500*/  FADD.FTZ R41, R41, -R28 ;  /* 0x8000001c29297221 */ /* 0x000fe20000010000 */
[----:B------:R-:W-:Y:S01]  /*2510*/  FSEL R24, R24, RZ, P4 ;  /* 0x000000ff18187208 */ /* 0x000fe20002000000 */
[----:B------:R-:W-:Y:S01]  /*2520*/  @P1 FADD.FTZ R29, R29, R2 ;  /* 0x000000021d1d1221 */ /* 0x000fe20000010000 */
[C---:B------:R-:W-:Y:S01]  /*2530*/  LOP3.LUT P2, RZ, R3.reuse, 0xff00, RZ, 0xc0, !PT ;  /* 0x0000ff0003ff7812 */ /* 0x040fe2000784c0ff */
[----:B------:R-:W-:Y:S01]  /*2540*/  FFMA.FTZ R38, R38, R209, R20 ;  /* 0x000000d126267223 */ /* 0x000fe20000010014 */
[----:B------:R-:W-:Y:S01]  /*2550*/  LOP3.LUT P6, RZ, R3, 0xff0000, RZ, 0xc0, !PT ;  /* 0x00ff000003ff7812 */ /* 0x000fe200078cc0ff */
[----:B------:R-:W-:Y:S01]  /*2560*/  FADD.FTZ R39, R51, -R44 ;  /* 0x8000002c33277221 */ /* 0x000fe20000010000 */
[----:B------:R-:W-:Y:S01]  /*2570*/  LOP3.LUT P4, RZ, R3, 0xff000000, RZ, 0xc0, !PT ;  /* 0xff00000003ff7812 */ /* 0x000fe2000788c0ff */
[----:B------:R-:W-:-:S02]  /*2580*/  @P1 HADD2.F32 R2, -RZ, R87.H1_H1 ;  /* 0x30000057ff021230 */ /* 0x000fc40000004100 */
[----:B------:R-:W-:Y:S01]  /*2590*/  FADD.FTZ R3, R46, -R43 ;  /* 0x8000002b2e037221 */ /* 0x000fe20000010000 */
[----:B------:R-:W-:Y:S02]  /*25a0*/  @P1 HADD2.F32 R26, -RZ, R87.H0_H0 ;  /* 0x20000057ff1a1230 */ /* 0x000fe40000004100 */
[C---:B------:R-:W-:Y:S01]  /*25b0*/  FMUL.FTZ R51, R174.reuse, R37 ;  /* 0x00000025ae337220 */ /* 0x040fe20000410000 */
[----:B------:R-:W-:Y:S01]  /*25c0*/  FMUL.FTZ R43, R174, R41 ;  /* 0x00000029ae2b7220 */ /* 0x000fe20000410000 */
[----:B------:R-:W-:Y:S01]  /*25d0*/  FADD.FTZ R45, R45, -R38 ;  /* 0x800000262d2d7221 */ /* 0x000fe20000010000 */
[----:B------:R-:W-:Y:S01]  /*25e0*/  FFMA.FTZ R49, R49, R209, R20 ;  /* 0x000000d131317223 */ /* 0x000fe20000010014 */
[----:B------:R-:W-:Y:S01]  /*25f0*/  @P1 FADD.FTZ R51, R51, R2 ;  /* 0x0000000233331221 */ /* 0x000fe20000010000 */
[----:B------:R-:W-:Y:S01]  /*2600*/  @P1 FADD.FTZ R43, R43, R26 ;  /* 0x0000001a2b2b1221 */ /* 0x000fe20000010000 */
[----:B------:R-:W-:Y:S01]  /*2610*/  FMUL.FTZ R2, R29, R172 ;  /* 0x000000ac1d027220 */ /* 0x000fe20000410000 */
[----:B------:R-:W-:-:S02]  /*2620*/  @P1 HADD2.F32 R26, -RZ, R4.H0_H0 ;  /* 0x20000004ff1a1230 */ /* 0x000fc40000004100 */
[----:B------:R-:W-:Y:S01]  /*2630*/  FMUL.FTZ R41, R174, R45 ;  /* 0x0000002dae297220 */ /* 0x000fe20000410000 */
[----:B------:R-:W-:Y:S01]  /*2640*/  FFMA.FTZ R48, R48, R209, R20 ;  /* 0x000000d130307223 */ /* 0x000fe20000010014 */
[----:B------:R-:W-:Y:S01]  /*2650*/  FADD.FTZ R49, R50, -R49 ;  /* 0x8000003132317221 */ /* 0x000fe20000010000 */
[----:B------:R-:W-:Y:S01]  /*2660*/  FMUL.FTZ R2, R2, UR13 ;  /* 0x0000000d02027c20 */ /* 0x000fe20008410000 */
[----:B------:R-:W-:Y:S02]  /*2670*/  @P1 HADD2.F32 R28, -RZ, R4.H1_H1 ;  /* 0x30000004ff1c1230 */ /* 0x000fe40000004100 */
[C---:B------:R-:W-:Y:S01]  /*2680*/  FMUL.FTZ R37, R174.reuse, R3 ;  /* 0x00000003ae257220 */ /* 0x040fe20000410000 */
[----:B------:R-:W-:Y:S01]  /*2690*/  @P1 FADD.FTZ R41, R41, R26 ;  /* 0x0000001a29291221 */ /* 0x000fe20000010000 */
[----:B------:R-:W-:Y:S01]  /*26a0*/  FADD.FTZ R61, R61, -R48 ;  /* 0x800000303d3d7221 */ /* 0x000fe20000010000 */
[----:B------:R-:W-:Y:S01]  /*26b0*/  FMUL.FTZ R47, R174, R49 ;  /* 0x00000031ae2f7220 */ /* 0x000fe20000410000 */
[----:B------:R-:W-:Y:S01]  /*26c0*/  FSEL R49, R2, RZ, P2 ;  /* 0x000000ff02317208 */ /* 0x000fe20001000000 */
[----:B------:R-:W-:Y:S01]  /*26d0*/  @P1 FADD.FTZ R37, R37, R28 ;  /* 0x0000001c25251221 */ /* 0x000fe20000010000 */
[----:B------:R-:W-:-:S02]  /*26e0*/  @P1 HADD2.F32 R26, -RZ, R5.H1_H1 ;  /* 0x30000005ff1a1230 */ /* 0x000fc40000004100 */
[-C--:B------:R-:W-:Y:S01]  /*26f0*/  FMUL.FTZ R2, R41, R172.reuse ;  /* 0x000000ac29027220 */ /* 0x080fe20000410000 */
[--C-:B------:R-:W-:Y:S02]  /*2700*/  @P1 HADD2.F32 R28, -RZ, R6.reuse.H0_H0 ;  /* 0x20000006ff1c1230 */ /* 0x100fe40000004100 */
[C---:B------:R-:W-:Y:S01]  /*2710*/  FMUL.FTZ R45, R174.reuse, R61 ;  /* 0x0000003dae2d7220 */ /* 0x040fe20000410000 */
[-C--:B------:R-:W-:Y:S01]  /*2720*/  FMUL.FTZ R3, R43, R172.reuse ;  /* 0x000000ac2b037220 */ /* 0x080fe20000410000 */
[----:B------:R-:W-:Y:S02]  /*2730*/  @P1 HADD2.F32 R30, -RZ, R5.H0_H0 ;  /* 0x20000005ff1e1230 */ /* 0x000fe40000004100 */
[----:B------:R-:W-:Y:S01]  /*2740*/  FMUL.FTZ R39, R174, R39 ;  /* 0x00000027ae277220 */ /* 0x000fe20000410000 */
[----:B------:R-:W-:Y:S01]  /*2750*/  FMUL.FTZ R2, R2, UR13 ;  /* 0x0000000d02027c20 */ /* 0x000fe20008410000 */
[----:B------:R-:W-:Y:S01]  /*2760*/  @P1 FADD.FTZ R47, R47, R26 ;  /* 0x0000001a2f2f1221 */ /* 0x000fe20000010000 */
[----:B------:R-:W-:Y:S01]  /*2770*/  @P1 FADD.FTZ R45, R45, R28 ;  /* 0x0000001c2d2d1221 */ /* 0x000fe20000010000 */
[-C--:B------:R-:W-:Y:S01]  /*2780*/  FMUL.FTZ R26, R51, R172.reuse ;  /* 0x000000ac331a7220 */ /* 0x080fe20000410000 */
[----:B------:R-:W-:Y:S01]  /*2790*/  FMUL.FTZ R3, R3, UR13 ;  /* 0x0000000d03037c20 */ /* 0x000fe20008410000 */
[----:B------:R-:W-:Y:S01]  /*27a0*/  @P1 FADD.FTZ R39, R39, R30 ;  /* 0x0000001e27271221 */ /* 0x000fe20000010000 */
[----:B------:R-:W-:Y:S01]  /*27b0*/  FSEL R30, R2, RZ, P5 ;  /* 0x000000ff021e7208 */ /* 0x000fe20002800000 */
[----:B------:R-:W-:Y:S01]  /*27c0*/  FMUL.FTZ R213, R26, UR13 ;  /* 0x0000000d1ad57c20 */ /* 0x000fe20008410000 */
[-C--:B------:R-:W-:Y:S01]  /*27d0*/  FMUL.FTZ R2, R45, R172.reuse ;  /* 0x000000ac2d027220 */ /* 0x080fe20000410000 */
[----:B------:R-:W-:Y:S01]  /*27e0*/  FSEL R26, R3, RZ, P6 ;  /* 0x000000ff031a7208 */ /* 0x000fe20003000000 */
[-C--:B------:R-:W-:Y:S01]  /*27f0*/  FMUL.FTZ R3, R37, R172.reuse ;  /* 0x000000ac25037220 */ /* 0x080fe20000410000 */
[-CC-:B------:R-:W-:Y:S01]  /*2800*/  FFMA.FTZ R59, R59, R209.reuse, R20.reuse ;  /* 0x000000d13b3b7223 */ /* 0x180fe20000010014 */
[----:B------:R-:W-:Y:S01]  /*2810*/  FMUL.FTZ R2, R2, UR13 ;  /* 0x0000000d02027c20 */ /* 0x000fe20008410000 */
[----:B------:R-:W-:Y:S01]  /*2820*/  LOP3.LUT P5, RZ, R53, 0xff, RZ, 0xc0, !PT ;  /* 0x000000ff35ff7812 */ /* 0x000fe200078ac0ff */
[----:B------:R-:W-:Y:S01]  /*2830*/  FMUL.FTZ R3, R3, UR13 ;  /* 0x0000000d03037c20 */ /* 0x000fe20008410000 */
[----:B------:R-:W-:Y:S01]  /*2840*/  LOP3.LUT P2, RZ, R52, 0xff00, RZ, 0xc0, !PT ;  /* 0x0000ff0034ff7812 */ /* 0x000fe2000784c0ff */
[----:B------:R-:W-:Y:S01]  /*2850*/  FMUL.FTZ R28, R39, R172 ;  /* 0x000000ac271c7220 */ /* 0x000fe20000410000 */
[----:B------:R-:W-:Y:S01]  /*2860*/  FADD.FTZ R59, R60, -R59 ;  /* 0x8000003b3c3b7221 */ /* 0x000fe20000010000 */
[----:B------:R-:W-:Y:S01]  /*2870*/  FSEL R34, R2, RZ, P5 ;  /* 0x000000ff02227208 */ /* 0x000fe20002800000 */
[-CC-:B------:R-:W-:Y:S01]  /*2880*/  FFMA.FTZ R63, R63, R209.reuse, R20.reuse ;  /* 0x000000d13f3f7223 */ /* 0x180fe20000010014 */
[----:B------:R-:W-:Y:S01]  /*2890*/  FFMA.FTZ R58, R58, R209, R20 ;  /* 0x000000d13a3a7223 */ /* 0x000fe20000010014 */
[----:B------:R-:W-:-:S02]  /*28a0*/  @P1 HADD2.F32 R2, -RZ, R6.H1_H1 ;  /* 0x30000006ff021230 */ /* 0x000fc40000004100 */
[----:B------:R-:W-:Y:S01]  /*28b0*/  FMUL.FTZ R28, R28, UR13 ;  /* 0x0000000d1c1c7c20 */ /* 0x000fe20008410000 */
[----:B------:R-:W-:Y:S01]  /*28c0*/  FSEL R61, R3, RZ, P2 ;  /* 0x000000ff033d7208 */ /* 0x000fe20001000000 */
[----:B------:R-:W-:Y:S01]  /*28d0*/  FMUL.FTZ R215, R174, R59 ;  /* 0x0000003baed77220 */ /* 0x000fe20000410000 */
[----:B------:R-:W-:Y:S01]  /*28e0*/  LOP3.LUT P6, RZ, R52, 0xff0000, RZ, 0xc0, !PT ;  /* 0x00ff000034ff7812 */ /* 0x000fe200078cc0ff */
[-C--:B------:R-:W-:Y:S01]  /*28f0*/  FFMA.FTZ R180, R180, R209.reuse, R20 ;  /* 0x000000d1b4b47223 */ /* 0x080fe20000010014 */
[----:B------:R-:W-:Y:S01]  /*2900*/  MOV R3, R54 ;  /* 0x0000003600037202 */ /* 0x000fe20000000f00 */
[----:B------:R-:W-:Y:S01]  /*2910*/  FADD.FTZ R63, R64, -R63 ;  /* 0x8000003f403f7221 */ /* 0x000fe20000010000 */
[----:B------:R-:W-:Y:S01]  /*2920*/  FADD.FTZ R65, R65, -R58 ;  /* 0x8000003a41417221 */ /* 0x000fe20000010000 */
[----:B------:R-:W-:Y:S01]  /*2930*/  @P1 FADD.FTZ R215, R215, R2 ;  /* 0x00000002d7d71221 */ /* 0x000fe20000010000 */
[----:B------:R-:W-:Y:S01]  /*2940*/  FSEL R211, R28, RZ, P6 ;  /* 0x000000ff1cd37208 */ /* 0x000fe20003000000 */
[----:B------:R-:W-:Y:S01]  /*2950*/  FFMA.FTZ R62, R62, R209, R20 ;  /* 0x000000d13e3e7223 */ /* 0x000fe20000010014 */
[----:B------:R-:W-:Y:S01]  /*2960*/  LOP3.LUT P5, RZ, R3, 0xff, RZ, 0xc0, !PT ;  /* 0x000000ff03ff7812 */ /* 0x000fe200078ac0ff */
[----:B------:R-:W-:Y:S01]  /*2970*/  FADD.FTZ R59, R185, -R180 ;  /* 0x800000b4b93b7221 */ /* 0x000fe20000010000 */
[----:B------:R-:W-:-:S02]  /*2980*/  @P1 HADD2.F32 R2, -RZ, R7.H1_H1 ;  /* 0x30000007ff021230 */ /* 0x000fc40000004100 */
[----:B------:R-:W-:Y:S01]  /*2990*/  FFMA.FTZ R3, R183, R209, R20 ;  /* 0x000000d1b7037223 */ /* 0x000fe20000010014 */
        /* <DEDUP_REMOVED lines=10> */
[----:B------:R-:W-:Y:S01]  /*2a40*/  LOP3.LUT P2, RZ, R53, 0xff00, RZ, 0xc0, !PT ;  /* 0x0000ff0035ff7812 */ /* 0x000fe2000784c0ff */
[----:B------:R-:W-:Y:S01]  /*2a50*/  FMUL.FTZ R2, R2, UR13 ;  /* 0x0000000d02027c20 */ /* 0x000fe20008410000 */
[----:B------:R-:W-:Y:S01]  /*2a60*/  FADD.FTZ R179, R66, -R179 ;  /* 0x800000b342b37221 */ /* 0x000fe20000010000 */
[----:B------:R-:W-:Y:S01]  /*2a70*/  FADD.FTZ R3, R178, -R3 ;  /* 0x80000003b2037221 */ /* 0x000fe20000010000 */
[----:B------:R-:W-:Y:S01]  /*2a80*/  @P1 FADD.FTZ R67, R67, R28 ;  /* 0x0000001c43431221 */ /* 0x000fe20000010000 */
[-C--:B------:R-:W-:Y:S01]  /*2a90*/  FMUL.FTZ R32, R47, R172.reuse ;  /* 0x000000ac2f207220 */ /* 0x080fe20000410000 */
[----:B------:R-:W-:Y:S01]  /*2aa0*/  @P1 HADD2.F32 R36, -RZ, R8.H1_H1 ;  /* 0x30000008ff241230 */ /* 0x000fe20000004100 */
[----:B------:R-:W-:Y:S01]  /*2ab0*/  FSEL R217, R2, RZ, P2 ;  /* 0x000000ff02d97208 */ /* 0x000fe20001000000 */
[----:B------:R-:W-:Y:S02]  /*2ac0*/  @P1 HADD2.F32 R28, -RZ, R9.H1_H1 ;  /* 0x30000009ff1c1230 */ /* 0x000fe40000004100 */
[C---:B------:R-:W-:Y:S01]  /*2ad0*/  FMUL.FTZ R179, R174.reuse, R179 ;  /* 0x000000b3aeb37220 */ /* 0x040fe20000410000 */
[----:B------:R-:W-:Y:S01]  /*2ae0*/  FMUL.FTZ R63, R174, R3 ;  /* 0x00000003ae3f7220 */ /* 0x000fe20000410000 */
[----:B------:R-:W-:Y:S01]  /*2af0*/  FMUL.FTZ R2, R67, R172 ;  /* 0x000000ac43027220 */ /* 0x000fe20000410000 */
[----:B------:R-:W-:Y:S01]  /*2b00*/  FSEL R213, R213, RZ, P4 ;  /* 0x000000ffd5d57208 */ /* 0x000fe20002000000 */
[----:B------:R-:W-:Y:S01]  /*2b10*/  FMUL.FTZ R32, R32, UR13 ;  /* 0x0000000d20207c20 */ /* 0x000fe20008410000 */
[----:B------:R-:W-:Y:S01]  /*2b20*/  LOP3.LUT P4, RZ, R52, 0xff000000, RZ, 0xc0, !PT ;  /* 0xff00000034ff7812 */ /* 0x000fe2000788c0ff */
[----:B------:R-:W-:Y:S01]  /*2b30*/  FFMA.FTZ R176, R176, R209, R20 ;  /* 0x000000d1b0b07223 */ /* 0x000fe20000010014 */
[----:B------:R-:W-:Y:S01]  /*2b40*/  @P1 FADD.FTZ R179, R179, R36 ;  /* 0x00000024b3b31221 */ /* 0x000fe20000010000 */
[----:B------:R-:W-:Y:S01]  /*2b50*/  @P1 FADD.FTZ R63, R63, R28 ;  /* 0x0000001c3f3f1221 */ /* 0x000fe20000010000 */
[----:B------:R-:W-:Y:S01]  /*2b60*/  FMUL.FTZ R2, R2, UR13 ;  /* 0x0000000d02027c20 */ /* 0x000fe20008410000 */
[----:B------:R-:W-:-:S02]  /*2b70*/  @P1 HADD2.F32 R36, -RZ, R10.H0_H0 ;  /* 0x2000000aff241230 */ /* 0x000fc40000004100 */
[-C--:B------:R-:W-:Y:S01]  /*2b80*/  FMUL.FTZ R28, R185, R172.reuse ;  /* 0x000000acb91c7220 */ /* 0x080fe20000410000 */
[----:B------:R-:W-:Y:S01]  /*2b90*/  FMUL.FTZ R59, R174, R59 ;  /* 0x0000003bae3b7220 */ /* 0x000fe20000410000 */
[----:B------:R-:W-:Y:S01]  /*2ba0*/  FSEL R32, R32, RZ, P4 ;  /* 0x000000ff20207208 */ /* 0x000fe20002000000 */
[----:B------:R-:W-:Y:S01]  /*2bb0*/  FADD.FTZ R181, R181, -R176 ;  /* 0x800000b0b5b57221 */ /* 0x000fe20000010000 */
[----:B------:R-:W-:Y:S01]  /*2bc0*/  LOP3.LUT P6, RZ, R53, 0xff0000, RZ, 0xc0, !PT ;  /* 0x00ff000035ff7812 */ /* 0x000fe200078cc0ff */
[-C--:B------:R-:W-:Y:S01]  /*2bd0*/  FMUL.FTZ R3, R183, R172.reuse ;  /* 0x000000acb7037220 */ /* 0x080fe20000410000 */
[----:B------:R-:W-:Y:S01]  /*2be0*/  LOP3.LUT P4, RZ, R53, 0xff000000, RZ, 0xc0, !PT ;  /* 0xff00000035ff7812 */ /* 0x000fe2000788c0ff */
[----:B------:R-:W-:Y:S01]  /*2bf0*/  FMUL.FTZ R28, R28, UR13 ;  /* 0x0000000d1c1c7c20 */ /* 0x000fe20008410000 */
[----:B------:R-:W-:Y:S01]  /*2c00*/  FSEL R53, R2, RZ, P5 ;  /* 0x000000ff02357208 */ /* 0x000fe20002800000 */
[----:B------:R-:W-:Y:S02]  /*2c10*/  @P1 HADD2.F32 R38, -RZ, R9.H0_H0 ;  /* 0x20000009ff261230 */ /* 0x000fe40000004100 */
[----:B------:R-:W-:Y:S01]  /*2c20*/  @P1 FADD.FTZ R59, R59, R36 ;  /* 0x000000243b3b1221 */ /* 0x000fe20000010000 */
[-C--:B------:R-:W-:Y:S01]  /*2c30*/  FMUL.FTZ R2, R63, R172.reuse ;  /* 0x000000ac3f027220 */ /* 0x080fe20000410000 */
[----:B------:R-:W-:Y:S01]  /*2c40*/  FMUL.FTZ R65, R174, R181 ;  /* 0x000000b5ae417220 */ /* 0x000fe20000410000 */
[----:B------:R-:W-:Y:S01]  /*2c50*/  FMUL.FTZ R3, R3, UR13 ;  /* 0x0000000d03037c20 */ /* 0x000fe20008410000 */
[-C--:B------:R-:W-:Y:S01]  /*2c60*/  FFMA.FTZ R187, R187, R209.reuse, R20 ;  /* 0x000000d1bbbb7223 */ /* 0x080fe20000010014 */
[----:B------:R-:W-:Y:S01]  /*2c70*/  FSEL R219, R28, RZ, P4 ;  /* 0x000000ff1cdb7208 */ /* 0x000fe20002000000 */
[-C--:B------:R-:W-:Y:S01]  /*2c80*/  FMUL.FTZ R40, R59, R172.reuse ;  /* 0x000000ac3b287220 */ /* 0x080fe20000410000 */
[----:B------:R-:W-:Y:S01]  /*2c90*/  FMUL.FTZ R2, R2, UR13 ;  /* 0x0000000d02027c20 */ /* 0x000fe20008410000 */
[----:B------:R-:W-:Y:S01]  /*2ca0*/  @P1 FADD.FTZ R65, R65, R38 ;  /* 0x0000002641411221 */ /* 0x000fe20000010000 */
[----:B------:R-:W-:Y:S01]  /*2cb0*/  LOP3.LUT P4, RZ, R54, 0xff000000, RZ, 0xc0, !PT ;  /* 0xff00000036ff7812 */ /* 0x000fe2000788c0ff */
[----:B------:R-:W-:Y:S01]  /*2cc0*/  FFMA.FTZ R200, R200, R209, R20 ;  /* 0x000000d1c8c87223 */ /* 0x000fe20000010014 */
[----:B------:R-:W-:Y:S01]  /*2cd0*/  FADD.FTZ R187, R182, -R187 ;  /* 0x800000bbb6bb7221 */ /* 0x000fe20000010000 */
[----:B------:R-:W-:Y:S01]  /*2ce0*/  FSEL R36, R3, RZ, P6 ;  /* 0x000000ff03247208 */ /* 0x000fe20003000000 */
[----:B------:R-:W-:Y:S01]  /*2cf0*/  FMUL.FTZ R42, R40, UR13 ;  /* 0x0000000d282a7c20 */ /* 0x000fe20008410000 */
[-C--:B------:R-:W-:Y:S01]  /*2d00*/  FMUL.FTZ R3, R179, R172.reuse ;  /* 0x000000acb3037220 */ /* 0x080fe20000410000 */
[----:B------:R-:W-:Y:S01]  /*2d10*/  FMUL.FTZ R28, R65, R172 ;  /* 0x000000ac411c7220 */ /* 0x000fe20000410000 */
[----:B------:R-:W-:Y:S01]  /*2d20*/  FSEL R40, R2, RZ, P4 ;  /* 0x000000ff02287208 */ /* 0x000fe20002000000 */
[----:B------:R-:W-:Y:S01]  /*2d30*/  FADD.FTZ R221, R205, -R200 ;  /* 0x800000c8cddd7221 */ /* 0x000fe20000010000 */
[----:B------:R-:W-:-:S02]  /*2d40*/  @P1 HADD2.F32 R2, -RZ, R10.H1_H1 ;  /* 0x3000000aff021230 */ /* 0x000fc40000004100 */
[----:B------:R-:W-:Y:S01]  /*2d50*/  FMUL.FTZ R205, R174, R187 ;  /* 0x000000bbaecd7220 */ /* 0x000fe20000410000 */
[----:B------:R-:W-:Y:S01]  /*2d60*/  FMUL.FTZ R3, R3, UR13 ;  /* 0x0000000d03037c20 */ /* 0x000fe20008410000 */
[----:B------:R-:W-:Y:S01]  /*2d70*/  FMUL.FTZ R28, R28, UR13 ;  /* 0x0000000d1c1c7c20 */ /* 0x000fe20008410000 */
[----:B------:R-:W-:Y:S01]  /*2d80*/  LOP3.LUT P2, RZ, R54, 0xff00, RZ, 0xc0, !PT ;  /* 0x0000ff0036ff7812 */ /* 0x000fe2000784c0ff */
[-C--:B------:R-:W-:Y:S01]  /*2d90*/  FFMA.FTZ R184, R184, R209.reuse, R20 ;  /* 0x000000d1b8b87223 */ /* 0x080fe20000010014 */
[----:B------:R-:W-:Y:S01]  /*2da0*/  LOP3.LUT P6, RZ, R54, 0xff0000, RZ, 0xc0, !PT ;  /* 0x00ff000036ff7812 */ /* 0x000fe200078cc0ff */
[----:B------:R-:W-:Y:S01]  /*2db0*/  @P1 FADD.FTZ R205, R205, R2 ;  /* 0x00000002cdcd1221 */ /* 0x000fe20000010000 */
[-CC-:B------:R-:W-:Y:S01]  /*2dc0*/  FFMA.FTZ R196, R196, R209.reuse, R20.reuse ;  /* 0x000000d1c4c47223 */ /* 0x180fe20000010014 */
[----:B------:R-:W-:Y:S01]  /*2dd0*/  FSEL R38, R3, RZ, P2 ;  /* 0x000000ff03267208 */ /* 0x000fe20001000000 */
[-C--:B------:R-:W-:Y:S01]  /*2de0*/  FFMA.FTZ R188, R188, R209.reuse, R20 ;  /* 0x000000d1bcbc7223 */ /* 0x080fe20000010014 */
[----:B------:R-:W-:Y:S01]  /*2df0*/  FSEL R181, R28, RZ, P6 ;  /* 0x000000ff1cb57208 */ /* 0x000fe20003000000 */
[----:B------:R-:W-:Y:S01]  /*2e00*/  FADD.FTZ R189, R189, -R184 ;  /* 0x800000b8bdbd7221 */ /* 0x000fe20000010000 */
[----:B------:R-:W-:Y:S01]  /*2e10*/  LOP3.LUT P5, RZ, R55, 0xff, RZ, 0xc0, !PT ;  /* 0x000000ff37ff7812 */ /* 0x000fe200078ac0ff */
[----:B------:R-:W-:Y:S01]  /*2e20*/  FMUL.FTZ R2, R205, R172 ;  /* 0x000000accd027220 */ /* 0x000fe20000410000 */
[----:B------:R-:W-:Y:S01]  /*2e30*/  LOP3.LUT P2, RZ, R55, 0xff00, RZ, 0xc0, !PT ;  /* 0x0000ff0037ff7812 */ /* 0x000fe2000784c0ff */
[-CC-:B------:R-:W-:Y:S01]  /*2e40*/  FFMA.FTZ R191, R191, R209.reuse, R20.reuse ;  /* 0x000000d1bfbf7223 */ /* 0x180fe20000010014 */
[----:B------:R-:W-:Y:S01]  /*2e50*/  LOP3.LUT P6, RZ, R55, 0xff0000, RZ, 0xc0, !PT ;  /* 0x00ff000037ff7812 */ /* 0x000fe200078cc0ff */
[-CC-:B------:R-:W-:Y:S01]  /*2e60*/  FFMA.FTZ R195, R195, R209.reuse, R20.reuse ;  /* 0x000000d1c3c37223 */ /* 0x180fe20000010014 */
[----:B------:R-:W-:Y:S01]  /*2e70*/  LOP3.LUT P4, RZ, R55, 0xff000000, RZ, 0xc0, !PT ;  /* 0xff00000037ff7812 */ /* 0x000fe2000788c0ff */
[-CC-:B------:R-:W-:Y:S01]  /*2e80*/  FFMA.FTZ R192, R192, R209.reuse, R20.reuse ;  /* 0x000000d1c0c07223 */ /* 0x180fe20000010014 */
[-CC-:B------:R-:W-:Y:S01]  /*2e90*/  FFMA.FTZ R199, R199, R209.reuse, R20.reuse ;  /* 0x000000d1c7c77223 */ /* 0x180fe20000010014 */
[-CC-:B------:R-:W-:Y:S01]  /*2ea0*/  FFMA.FTZ R203, R203, R209.reuse, R20.reuse ;  /* 0x000000d1cbcb7223 */ /* 0x180fe20000010014 */
[----:B------:R-:W-:Y:S01]  /*2eb0*/  FFMA.FTZ R55, R207, R209, R20 ;  /* 0x000000d1cf377223 */ /* 0x000fe20000010014 */
[----:B------:R-:W-:Y:S01]  /*2ec0*/  FADD.FTZ R207, R201, -R196 ;  /* 0x800000c4c9cf7221 */ /* 0x000fe20000010000 */
[----:B------:R-:W-:-:S02]  /*2ed0*/  @P1 HADD2.F32 R20, -RZ, R11.H0_H0 ;  /* 0x2000000bff141230 */ /* 0x000fc40000004100 */
[----:B------:R-:W-:Y:S01]  /*2ee0*/  FADD.FTZ R193, R193, -R188 ;  /* 0x800000bcc1c17221 */ /* 0x000fe20000010000 */
[----:B------:R-:W-:Y:S01]  /*2ef0*/  FMUL.FTZ R201, R174, R189 ;  /* 0x000000bdaec97220 */ /* 0x000fe20000410000 */
[----:B------:R-:W-:Y:S01]  /*2f00*/  FMUL.FTZ R2, R2, UR13 ;  /* 0x0000000d02027c20 */ /* 0x000fe20008410000 */
[----:B------:R-:W-:Y:S01]  /*2f10*/  FADD.FTZ R191, R186, -R191 ;  /* 0x800000bfbabf7221 */ /* 0x000fe20000010000 */
[----:B------:R-:W-:Y:S01]  /*2f20*/  MOV R3, R56 ;  /* 0x0000003800037202 */ /* 0x000fe20000000f00 */
[----:B------:R-:W-:Y:S01]  /*2f30*/  FMUL.FTZ R187, R174, R193 ;  /* 0x000000c1aebb7220 */ /* 0x000fe20000410000 */
[----:B------:R-:W-:Y:S01]  /*2f40*/  @P1 FADD.FTZ R201, R201, R20 ;  /* 0x00000014c9c91221 */ /* 0x000fe20000010000 */
[----:B------:R-:W-:Y:S01]  /*2f50*/  FADD.FTZ R209, R198, -R203 ;  /* 0x800000cbc6d17221 */ /* 0x000fe20000010000 */
[----:B------:R-:W-:Y:S01]  /*2f60*/  FMUL.FTZ R193, R174, R207 ;  /* 0x000000cfaec17220 */ /* 0x000fe20000410000 */
[----:B------:R-:W-:Y:S02]  /*2f70*/  @P1 HADD2.F32 R28, -RZ, R11.H1_H1 ;  /* 0x3000000bff1c1230 */ /* 0x000fe40000004100 */
[----:B------:R-:W-:Y:S01]  /*2f80*/  FADD.FTZ R199, R194, -R199 ;  /* 0x800000c7c2c77221 */ /* 0x000fe20000010000 */
[----:B------:R-:W-:Y:S01]  /*2f90*/  FMUL.FTZ R203, R174, R191 ;  /* 0x000000bfaecb7220 */ /* 0x000fe20000410000 */
[----:B------:R-:W-:Y:S01]  /*2fa0*/  FSEL R207, R2, RZ, P2 ;  /* 0x000000ff02cf7208 */ /* 0x000fe20001000000 */
[----:B------:R-:W-:Y:S01]  /*2fb0*/  FADD.FTZ R223, R202, -R55 ;  /* 0x80000037cadf7221 */ /* 0x000fe20000010000 */
[----:B------:R-:W-:Y:S01]  /*2fc0*/  FSEL R42, R42, RZ, P5 ;  /* 0x000000ff2a2a7208 */ /* 0x000fe20002800000 */
[----:B------:R-:W-:Y:S01]  /*2fd0*/  FADD.FTZ R195, R190, -R195 ;  /* 0x800000c3bec37221 */ /* 0x000fe20000010000 */
[----:B------:R-:W-:Y:S01]  /*2fe0*/  ISETP.NE.U32.AND P2, PT, RZ, UR14, PT ;  /* 0x0000000eff007c0c */ /* 0x000fe2000bf45070 */
[----:B------:R-:W-:Y:S01]  /*2ff0*/  FMUL.FTZ R2, R201, R172 ;  /* 0x000000acc9027220 */ /* 0x000fe20000410000 */
[----:B------:R-:W-:Y:S01]  /*3000*/  LOP3.LUT P5, RZ, R3, 0xff, RZ, 0xc0, !PT ;  /* 0x000000ff03ff7812 */ /* 0x000fe200078ac0ff */
[----:B------:R-:W-:Y:S01]  /*3010*/  FADD.FTZ R3, R197, -R192 ;  /* 0x800000c0c5037221 */ /* 0x000fe20000010000 */
[----:B------:R-:W-:-:S02]  /*3020*/  @P1 HADD2.F32 R44, -RZ, R12.H0_H0 ;  /* 0x2000000cff2c1230 */ /* 0x000fc40000004100 */
[C---:B------:R-:W-:Y:S01]  /*3030*/  FMUL.FTZ R55, R174.reuse, R199 ;  /* 0x000000c7ae377220 */ /* 0x040fe20000410000 */
[----:B------:R-:W-:Y:S02]  /*3040*/  @P1 HADD2.F32 R46, -RZ, R15.H1_H1 ;  /* 0x3000000fff2e1230 */ /* 0x000fe40000004100 */
[----:B------:R-:W-:Y:S01]  /*3050*/  @P1 FADD.FTZ R203, R203, R28 ;  /* 0x0000001ccbcb1221 */ /* 0x000fe20000010000 */
[C---:B------:R-:W-:Y:S01]  /*3060*/  FMUL.FTZ R199, R174.reuse, R223 ;  /* 0x000000dfaec77220 */ /* 0x040fe20000410000 */
[----:B------:R-:W-:Y:S01]  /*3070*/  ISETP.NE.AND.EX P2, PT, RZ, UR15, PT, P2 ;  /* 0x0000000fff007c0c */ /* 0x000fe2000bf45320 */
[----:B------:R-:W-:Y:S01]  /*3080*/  FMUL.FTZ R197, R174, R195 ;  /* 0x000000c3aec57220 */ /* 0x000fe20000410000 */
[----:B------:R-:W-:Y:S01]  /*3090*/  FMUL.FTZ R2, R2, UR13 ;  /* 0x0000000d02027c20 */ /* 0x000fe20008410000 */
[----:B------:R-:W-:Y:S01]  /*30a0*/  FMUL.FTZ R195, R174, R3 ;  /* 0x00000003aec37220 */ /* 0x000fe20000410000 */
[--C-:B------:R-:W-:Y:S02]  /*30b0*/  @P1 HADD2.F32 R28, -RZ, R13.reuse.H0_H0 ;  /* 0x2000000dff1c1230 */ /* 0x100fe40000004100 */
[----:B------:R-:W-:Y:S01]  /*30c0*/  @P1 FADD.FTZ R187, R187, R44 ;  /* 0x0000002cbbbb1221 */ /* 0x000fe20000010000 */
[----:B------:R-:W-:Y:S01]  /*30d0*/  FMUL.FTZ R3, R203, R172 ;  /* 0x000000accb037220 */ /* 0x000fe20000410000 */
[----:B------:R-:W-:Y:S01]  /*30e0*/  @P1 FADD.FTZ R199, R199, R46 ;  /* 0x0000002ec7c71221 */ /* 0x000fe20000010000 */
[----:B------:R-:W-:Y:S01]  /*30f0*/  @P1 HADD2.F32 R46, -RZ, R14.H0_H0 ;  /* 0x2000000eff2e1230 */ /* 0x000fe20000004100 */
[----:B------:R-:W-:Y:S01]  /*3100*/  FSEL R52, R2, RZ, P6 ;  /* 0x000000ff02347208 */ /* 0x000fe20003000000 */
[----:B------:R-:W-:-:S02]  /*3110*/  @P1 HADD2.F32 R44, -RZ, R13.H1_H1 ;  /* 0x3000000dff2c1230 */ /* 0x000fc40000004100 */
[----:B------:R-:W-:Y:S01]  /*3120*/  @P1 FADD.FTZ R195, R195, R28 ;  /* 0x0000001cc3c31221 */ /* 0x000fe20000010000 */
[----:B------:R-:W-:Y:S01]  /*3130*/  FMUL.FTZ R3, R3, UR13 ;  /* 0x0000000d03037c20 */ /* 0x000fe20008410000 */
[-C--:B------:R-:W-:Y:S01]  /*3140*/  FMUL.FTZ R2, R187, R172.reuse ;  /* 0x000000acbb027220 */ /* 0x080fe20000410000 */
[----:B------:R-:W-:Y:S02]  /*3150*/  @P1 HADD2.F32 R28, -RZ, R15.H0_H0 ;  /* 0x2000000fff1c1230 */ /* 0x000fe40000004100 */
[C---:B------:R-:W-:Y:S01]  /*3160*/  FMUL.FTZ R191, R174.reuse, R221 ;  /* 0x000000ddaebf7220 */ /* 0x040fe20000410000 */
[----:B------:R-:W-:Y:S01]  /*3170*/  @P1 FADD.FTZ R193, R193, R46 ;  /* 0x0000002ec1c11221 */ /* 0x000fe20000010000 */
[----:B------:R-:W-:Y:S01]  /*3180*/  FMUL.FTZ R189, R174, R209 ;  /* 0x000000d1aebd7220 */ /* 0x000fe20000410000 */
[----:B------:R-:W-:Y:S01]  /*3190*/  @P1 FADD.FTZ R55, R55, R44 ;  /* 0x0000002c37371221 */ /* 0x000fe20000010000 */
[----:B------:R-:W-:Y:S01]  /*31a0*/  FSEL R209, R3, RZ, P4 ;  /* 0x000000ff03d17208 */ /* 0x000fe20002000000 */
[----:B------:R-:W-:Y:S01]  /*31b0*/  FMUL.FTZ R44, R2, UR13 ;  /* 0x0000000d022c7c20 */ /* 0x000fe20008410000 */
[----:B------:R-:W-:Y:S01]  /*31c0*/  @P1 FADD.FTZ R191, R191, R28 ;  /* 0x0000001cbfbf1221 */ /* 0x000fe20000010000 */
[----:B------:R-:W0:Y:S01]  /*31d0*/  @P2 LDC.64 R2, c[0x0][0x308] ;  /* 0x0000c200ff022b82 */ /* 0x000e220000000a00 */
[-C--:B------:R-:W-:Y:S01]  /*31e0*/  FMUL.FTZ R28, R193, R172.reuse ;  /* 0x000000acc11c7220 */ /* 0x080fe20000410000 */
[----:B------:R-:W-:Y:S01]  /*31f0*/  @P1 HADD2.F32 R20, -RZ, R12.H1_H1 ;  /* 0x3000000cff141230 */ /* 0x000fe20000004100 */
[----:B------:R-:W-:Y:S01]  /*3200*/  @P2 F2FP.F16.F32.PACK_AB R31, RZ, R31 ;  /* 0x0000001fff1f223e */ /* 0x000fe200000000ff */
[----:B------:R-:W-:Y:S01]  /*3210*/  FMUL.FTZ R46, R191, R172 ;  /* 0x000000acbf2e7220 */ /* 0x000fe20000410000 */
[----:B------:R-:W-:Y:S01]  /*3220*/  FMUL.FTZ R28, R28, UR13 ;  /* 0x0000000d1c1c7c20 */ /* 0x000fe20008410000 */
[----:B------:R-:W-:Y:S01]  /*3230*/  @P2 F2FP.F16.F32.PACK_AB R29, RZ, R29 ;  /* 0x0000001dff1d223e */ /* 0x000fe200000000ff */
[----:B------:R-:W-:Y:S01]  /*3240*/  @P1 FADD.FTZ R197, R197, R20 ;  /* 0x00000014c5c51221 */ /* 0x000fe20000010000 */
[----:B------:R-:W-:Y:S01]  /*3250*/  LOP3.LUT P4, RZ, R57, 0xff, RZ, 0xc0, !PT ;  /* 0x000000ff39ff7812 */ /* 0x000fe2000788c0ff */
[----:B------:R-:W-:Y:S01]  /*3260*/  @P1 HADD2.F32 R20, -RZ, R14.H1_H1 ;  /* 0x3000000eff141230 */ /* 0x000fe20000004100 */
[----:B------:R-:W-:Y:S01]  /*3270*/  @P2 PRMT R18, R31, 0x7610, R18 ;  /* 0x000076101f122816 */ /* 0x000fe20000000012 */
[----:B------:R-:W-:Y:S01]  /*3280*/  FMUL.FTZ R50, R46, UR13 ;  /* 0x0000000d2e327c20 */ /* 0x000fe20008410000 */
[----:B------:R-:W-:-:S02]  /*3290*/  FSEL R48, R28, RZ, P4 ;  /* 0x000000ff1c307208 */ /* 0x000fc40002000000 */
[----:B------:R-:W-:Y:S01]  /*32a0*/  @P2 PRMT R18, R18, 0x5410, R29 ;  /* 0x0000541012122816 */ /* 0x000fe2000000001d */
[----:B------:R-:W-:Y:S01]  /*32b0*/  @P1 FADD.FTZ R189, R189, R20 ;  /* 0x00000014bdbd1221 */ /* 0x000fe20000010000 */
[----:B------:R-:W1:Y:S01]  /*32c0*/  @P2 LDC.64 R28, c[0x0][0x308] ;  /* 0x0000c200ff1c2b82 */ /* 0x000e620000000a00 */
[----:B------:R-:W-:Y:S01]  /*32d0*/  FMUL.FTZ R20, R195, R172 ;  /* 0x000000acc3147220 */ /* 0x000fe20000410000 */
[----:B------:R-:W-:Y:S02]  /*32e0*/  LOP3.LUT P6, RZ, R56, 0xff0000, RZ, 0xc0, !PT ;  /* 0x00ff000038ff7812 */ /* 0x000fe400078cc0ff */
[----:B------:R-:W-:Y:S01]  /*32f0*/  @P2 F2FP.F16.F32.PACK_AB R21, RZ, R21 ;  /* 0x00000015ff15223e */ /* 0x000fe200000000ff */
[----:B------:R-:W-:Y:S01]  /*3300*/  FMUL.FTZ R20, R20, UR13 ;  /* 0x0000000d14147c20 */ /* 0x000fe20008410000 */
[----:B------:R-:W-:Y:S02]  /*3310*/  @P2 F2FP.F16.F32.PACK_AB R33, RZ, R33 ;  /* 0x00000021ff21223e */ /* 0x000fe400000000ff */
[----:B------:R-:W-:-:S02]  /*3320*/  @P2 F2FP.F16.F32.PACK_AB R43, RZ, R43 ;  /* 0x0000002bff2b223e */ /* 0x000fc400000000ff */
[----:B------:R-:W-:Y:S02]  /*3330*/  FSEL R46, R20, RZ, P6 ;  /* 0x000000ff142e7208 */ /* 0x000fe40003000000 */
[----:B------:R-:W-:Y:S02]  /*3340*/  @P2 F2FP.F16.F32.PACK_AB R35, RZ, R35 ;  /* 0x00000023ff23223e */ /* 0x000fe400000000ff */
[----:B------:R-:W-:Y:S02]  /*3350*/  @P2 F2FP.F16.F32.PACK_AB R23, RZ, R23 ;  /* 0x00000017ff17223e */ /* 0x000fe400000000ff */
[----:B------:R-:W-:Y:S02]  /*3360*/  @P2 F2FP.F16.F32.PACK_AB R51, RZ, R51 ;  /* 0x00000033ff33223e */ /* 0x000fe400000000ff */
[----:B------:R-:W-:Y:S01]  /*3370*/  @P2 PRMT R16, R21, 0x7610, R16 ;  /* 0x0000761015102816 */ /* 0x000fe20000000010 */
[----:B0-----:R-:W-:Y:S01]  /*3380*/  @P2 IMAD.WIDE.U32 R20, R177, 0x10, R2 ;  /* 0x00000010b1142825 */ /* 0x001fe200078e0002 */
[----:B------:R-:W-:Y:S01]  /*3390*/  @P2 PRMT R17, R33, 0x7610, R17 ;  /* 0x0000761021112816 */ /* 0x000fe20000000011 */
[----:B------:R-:W0:Y:S01]  /*33a0*/  LDC.64 R2, c[0x0][0x2f8] ;  /* 0x0000be00ff027b82 */ /* 0x000e220000000a00 */
[----:B------:R-:W-:-:S02]  /*33b0*/  @P2 PRMT R19, R43, 0x7610, R19 ;  /* 0x000076102b132816 */ /* 0x000fc40000000013 */
[----:B------:R-:W-:Y:S02]  /*33c0*/  @P2 PRMT R16, R16, 0x5410, R35 ;  /* 0x0000541010102816 */ /* 0x000fe40000000023 */
[----:B------:R-:W-:Y:S02]  /*33d0*/  @P2 PRMT R17, R17, 0x5410, R23 ;  /* 0x0000541011112816 */ /* 0x000fe40000000017 */
[----:B------:R-:W-:Y:S02]  /*33e0*/  @P2 PRMT R19, R19, 0x5410, R51 ;  /* 0x0000541013132816 */ /* 0x000fe40000000033 */
[----:B------:R-:W-:Y:S02]  /*33f0*/  @P2 F2FP.F16.F32.PACK_AB R41, RZ, R41 ;  /* 0x00000029ff29223e */ /* 0x000fe400000000ff */
[----:B------:R-:W-:Y:S01]  /*3400*/  @P2 F2FP.F16.F32.PACK_AB R39, RZ, R39 ;  /* 0x00000027ff27223e */ /* 0x000fe200000000ff */
[----:B------:R2:W-:Y:S01]  /*3410*/  @P2 STG.E.128 desc[UR6][R20.64], R16 ;  /* 0x0000001014002986 */ /* 0x0005e2000c101d06 */
[----:B------:R-:W-:-:S02]  /*3420*/  @P2 F2FP.F16.F32.PACK_AB R45, RZ, R45 ;  /* 0x0000002dff2d223e */ /* 0x000fc400000000ff */
[----:B------:R-:W-:Y:S02]  /*3430*/  @P2 F2FP.F16.F32.PACK_AB R183, RZ, R183 ;  /* 0x000000b7ffb7223e */ /* 0x000fe400000000ff */
[----:B------:R-:W-:Y:S02]  /*3440*/  @P2 F2FP.F16.F32.PACK_AB R37, RZ, R37 ;  /* 0x00000025ff25223e */ /* 0x000fe400000000ff */
[----:B------:R-:W-:Y:S02]  /*3450*/  @P2 F2FP.F16.F32.PACK_AB R47, RZ, R47 ;  /* 0x0000002fff2f223e */ /* 0x000fe400000000ff */
[----:B------:R-:W-:Y:S02]  /*3460*/  @P2 F2FP.F16.F32.PACK_AB R215, RZ, R215 ;  /* 0x000000d7ffd7223e */ /* 0x000fe400000000ff */
[----:B------:R-:W-:Y:S02]  /*3470*/  @P2 F2FP.F16.F32.PACK_AB R185, RZ, R185 ;  /* 0x000000b9ffb9223e */ /* 0x000fe400000000ff */
[----:B------:R-:W-:-:S02]  /*3480*/  F2FP.F16.F32.PACK_AB R23, R213, R26 ;  /* 0x0000001ad517723e */ /* 0x000fc400000000ff */
[----:B------:R-:W-:Y:S02]  /*3490*/  F2FP.F16.F32.PACK_AB R22, R49, R22 ;  /* 0x000000163116723e */ /* 0x000fe400000000ff */
[----:B------:R-:W-:Y:S02]  /*34a0*/  @P2 F2FP.F16.F32.PACK_AB R67, RZ, R67 ;  /* 0x00000043ff43223e */ /* 0x000fe400000000ff */
[----:B--2---:R-:W-:Y:S02]  /*34b0*/  F2FP.F16.F32.PACK_AB R20, R0, R25 ;  /* 0x000000190014723e */ /* 0x004fe400000000ff */
[----:B------:R-:W-:Y:S01]  /*34c0*/  F2FP.F16.F32.PACK_AB R25, R32, R211 ;  /* 0x000000d32019723e */ /* 0x000fe200000000ff */
[----:B-1----:R-:W-:Y:S01]  /*34d0*/  @P2 IMAD.WIDE.U32 R32, R175, 0x10, R28 ;  /* 0x00000010af202825 */ /* 0x002fe200078e001c */
[----:B------:R-:W-:Y:S01]  /*34e0*/  @P2 PRMT R16, R41, 0x7610, R16 ;  /* 0x0000761029102816 */ /* 0x000fe20000000010 */
[----:B------:R-:W1:Y:S01]  /*34f0*/  @P2 LDC.64 R28, c[0x0][0x308] ;  /* 0x0000c200ff1c2b82 */ /* 0x000e620000000a00 */
[----:B------:R-:W-:-:S02]  /*3500*/  @P2 PRMT R17, R39, 0x7610, R17 ;  /* 0x0000761027112816 */ /* 0x000fc40000000011 */
[----:B------:R-:W-:Y:S02]  /*3510*/  @P2 PRMT R18, R45, 0x7610, R18 ;  /* 0x000076102d122816 */ /* 0x000fe40000000012 */
[----:B------:R-:W-:Y:S02]  /*3520*/  @P2 PRMT R19, R183, 0x7610, R19 ;  /* 0x00007610b7132816 */ /* 0x000fe40000000013 */
[----:B------:R-:W-:Y:S02]  /*3530*/  F2FP.F16.F32.PACK_AB R21, R24, R27 ;  /* 0x0000001b1815723e */ /* 0x000fe400000000ff */
[----:B------:R-:W-:Y:S01]  /*3540*/  F2FP.F16.F32.PACK_AB R24, R61, R30 ;  /* 0x0000001e3d18723e */ /* 0x000fe200000000ff */
[----:B0-----:R-:W-:Y:S01]  /*3550*/  IMAD.WIDE.U32 R30, R177, 0x10, R2 ;  /* 0x00000010b11e7825 */ /* 0x001fe200078e0002 */
[----:B------:R-:W-:Y:S02]  /*3560*/  @P2 PRMT R16, R16, 0x5410, R37 ;  /* 0x0000541010102816 */ /* 0x000fe40000000025 */
[----:B------:R-:W-:-:S02]  /*3570*/  @P2 PRMT R17, R17, 0x5410, R47 ;  /* 0x0000541011112816 */ /* 0x000fc4000000002f */
[----:B------:R-:W-:Y:S01]  /*3580*/  @P2 PRMT R18, R18, 0x5410, R215 ;  /* 0x0000541012122816 */ /* 0x000fe200000000d7 */
[----:B------:R0:W-:Y:S01]  /*3590*/  STG.E.128 desc[UR6][R30.64], R20 ;  /* 0x000000141e007986 */ /* 0x0001e2000c101d06 */
[----:B------:R-:W-:Y:S02]  /*35a0*/  @P2 PRMT R19, R19, 0x5410, R185 ;  /* 0x0000541013132816 */ /* 0x000fe400000000b9 */
[----:B------:R-:W-:Y:S02]  /*35b0*/  @P2 F2FP.F16.F32.PACK_AB R65, RZ, R65 ;  /* 0x00000041ff41223e */ /* 0x000fe400000000ff */
[----:B------:R-:W-:Y:S01]  /*35c0*/  @P2 F2FP.F16.F32.PACK_AB R59, RZ, R59 ;  /* 0x0000003bff3b223e */ /* 0x000fe200000000ff */
[----:B------:R2:W-:Y:S01]  /*35d0*/  @P2 STG.E.128 desc[UR6][R32.64], R16 ;  /* 0x0000001020002986 */ /* 0x0005e2000c101d06 */
[----:B------:R-:W-:Y:S01]  /*35e0*/  @P2 F2FP.F16.F32.PACK_AB R201, RZ, R201 ;  /* 0x000000c9ffc9223e */ /* 0x000fe200000000ff */
[----:B-1----:R-:W-:Y:S01]  /*35f0*/  @P2 IMAD.WIDE.U32 R28, R173, 0x10, R28 ;  /* 0x00000010ad1c2825 */ /* 0x002fe200078e001c */
[----:B------:R-:W-:-:S02]  /*3600*/  F2FP.F16.F32.PACK_AB R26, R217, R34 ;  /* 0x00000022d91a723e */ /* 0x000fc400000000ff */
[----:B------:R-:W-:Y:S01]  /*3610*/  F2FP.F16.F32.PACK_AB R27, R219, R36 ;  /* 0x00000024db1b723e */ /* 0x000fe200000000ff */
[----:B------:R-:W-:Y:S01]  /*3620*/  IMAD.WIDE.U32 R34, R175, 0x10, R2 ;  /* 0x00000010af227825 */ /* 0x000fe200078e0002 */
[----:B------:R-:W-:Y:S01]  /*3630*/  @P2 F2FP.F16.F32.PACK_AB R179, RZ, R179 ;  /* 0x000000b3ffb3223e */ /* 0x000fe200000000ff */
[----:B------:R-:W1:Y:S01]  /*3640*/  @P2 LDC.64 R36, c[0x0][0x308] ;  /* 0x0000c200ff242b82 */ /* 0x000e620000000a00 */
[----:B------:R-:W-:Y:S02]  /*3650*/  @P2 F2FP.F16.F32.PACK_AB R63, RZ, R63 ;  /* 0x0000003fff3f223e */ /* 0x000fe400000000ff */
[----:B------:R-:W-:Y:S01]  /*3660*/  @P2 F2FP.F16.F32.PACK_AB R205, RZ, R205 ;  /* 0x000000cdffcd223e */ /* 0x000fe200000000ff */
[----:B------:R3:W-:Y:S01]  /*3670*/  STG.E.128 desc[UR6][R34.64], R24 ;  /* 0x0000001822007986 */ /* 0x0007e2000c101d06 */
[----:B------:R-:W-:Y:S02]  /*3680*/  @P2 F2FP.F16.F32.PACK_AB R203, RZ, R203 ;  /* 0x000000cbffcb223e */ /* 0x000fe400000000ff */
[----:B0-----:R-:W-:-:S02]  /*3690*/  F2FP.F16.F32.PACK_AB R23, R209, R52 ;  /* 0x00000034d117723e */ /* 0x001fc400000000ff */
[----:B------:R-:W-:Y:S02]  /*36a0*/  F2FP.F16.F32.PACK_AB R22, R207, R42 ;  /* 0x0000002acf16723e */ /* 0x000fe400000000ff */
[----:B--2---:R-:W-:Y:S02]  /*36b0*/  @P2 PRMT R16, R67, 0x7610, R16 ;  /* 0x0000761043102816 */ /* 0x004fe40000000010 */
[----:B------:R-:W-:Y:S02]  /*36c0*/  @P2 PRMT R17, R65, 0x7610, R17 ;  /* 0x0000761041112816 */ /* 0x000fe40000000011 */
[----:B------:R-:W-:Y:S02]  /*36d0*/  @P2 PRMT R18, R59, 0x7610, R18 ;  /* 0x000076103b122816 */ /* 0x000fe40000000012 */
[----:B------:R-:W-:Y:S02]  /*36e0*/  @P2 PRMT R19, R201, 0x7610, R19 ;  /* 0x00007610c9132816 */ /* 0x000fe40000000013 */
[----:B------:R-:W-:-:S02]  /*36f0*/  @P2 PRMT R16, R16, 0x5410, R179 ;  /* 0x0000541010102816 */ /* 0x000fc400000000b3 */
[----:B------:R-:W-:Y:S01]  /*3700*/  @P2 PRMT R17, R17, 0x5410, R63 ;  /* 0x0000541011112816 */ /* 0x000fe2000000003f */
[----:B---3--:R-:W-:Y:S01]  /*3710*/  IMAD.WIDE.U32 R24, R173, 0x10, R2 ;  /* 0x00000010ad187825 */ /* 0x008fe200078e0002 */
[----:B------:R-:W-:-:S03]  /*3720*/  @P2 PRMT R18, R18, 0x5410, R205 ;  /* 0x0000541012122816 */ /* 0x000fc600000000cd */
[----:B------:R-:W-:Y:S01]  /*3730*/  FMUL.FTZ R26, R199, R172 ;  /* 0x000000acc71a7220 */ /* 0x000fe20000410000 */
[----:B------:R-:W-:Y:S01]  /*3740*/  @P2 PRMT R19, R19, 0x5410, R203 ;  /* 0x0000541013132816 */ /* 0x000fe200000000cb */
[----:B-1----:R-:W-:Y:S01]  /*3750*/  @P2 IMAD.WIDE.U32 R36, R171, 0x10, R36 ;  /* 0x00000010ab242825 */ /* 0x002fe200078e0024 */
[----:B------:R-:W-:-:S03]  /*3760*/  F2FP.F16.F32.PACK_AB R21, R40, R181 ;  /* 0x000000b52815723e */ /* 0x000fc600000000ff */
[----:B------:R-:W-:Y:S01]  /*3770*/  FMUL.FTZ R26, R26, UR13 ;  /* 0x0000000d1a1a7c20 */ /* 0x000fe20008410000 */
[----:B------:R-:W-:Y:S01]  /*3780*/  F2FP.F16.F32.PACK_AB R20, R38, R53 ;  /* 0x000000352614723e */ /* 0x000fe200000000ff */
[----:B------:R-:W-:Y:S01]  /*3790*/  @P2 STG.E.128 desc[UR6][R28.64], R16 ;  /* 0x000000101c002986 */ /* 0x000fe2000c101d06 */
[----:B------:R-:W-:Y:S01]  /*37a0*/  @P2 F2FP.F16.F32.PACK_AB R0, RZ, R197 ;  /* 0x000000c5ff00223e */ /* 0x000fe200000000ff */
[----:B------:R-:W-:Y:S01]  /*37b0*/  FMUL.FTZ R197, R197, R172 ;  /* 0x000000acc5c57220 */ /* 0x000fe20000410000 */
[----:B------:R-:W-:Y:S01]  /*37c0*/  FSEL R44, R44, RZ, P5 ;  /* 0x000000ff2c2c7208 */ /* 0x000fe20002800000 */
[----:B------:R0:W-:Y:S01]  /*37d0*/  STG.E.128 desc[UR6][R24.64], R20 ;  /* 0x0000001418007986 */ /* 0x0001e2000c101d06 */
[----:B------:R-:W-:Y:S01]  /*37e0*/  LOP3.LUT P5, RZ, R57, 0xff0000, RZ, 0xc0, !PT ;  /* 0x00ff000039ff7812 */ /* 0x000fe200078ac0ff */
[----:B------:R-:W-:Y:S01]  /*37f0*/  FMUL.FTZ R197, R197, UR13 ;  /* 0x0000000dc5c57c20 */ /* 0x000fe20008410000 */
[----:B------:R-:W-:Y:S01]  /*3800*/  @P2 F2FP.F16.F32.PACK_AB R187, RZ, R187 ;  /* 0x000000bbffbb223e */ /* 0x000fe200000000ff */
[----:B------:R-:W-:Y:S01]  /*3810*/  IMAD.WIDE.U32 R2, R171, 0x10, R2 ;  /* 0x00000010ab027825 */ /* 0x000fe200078e0002 */
[----:B------:R-:W-:-:S02]  /*3820*/  FSEL R50, R50, RZ, P5 ;  /* 0x000000ff32327208 */ /* 0x000fc40002800000 */
[----:B------:R-:W-:Y:S02]  /*3830*/  @P2 F2FP.F16.F32.PACK_AB R195, RZ, R195 ;  /* 0x000000c3ffc3223e */ /* 0x000fe400000000ff */
[----:B------:R-:W-:Y:S02]  /*3840*/  @P2 F2FP.F16.F32.PACK_AB R193, RZ, R193 ;  /* 0x000000c1ffc1223e */ /* 0x000fe400000000ff */
[----:B------:R-:W-:Y:S02]  /*3850*/  @P2 F2FP.F16.F32.PACK_AB R191, RZ, R191 ;  /* 0x000000bfffbf223e */ /* 0x000fe400000000ff */
[C---:B------:R-:W-:Y:S02]  /*3860*/  LOP3.LUT P1, RZ, R56.reuse, 0xff00, RZ, 0xc0, !PT ;  /* 0x0000ff0038ff7812 */ /* 0x040fe4000782c0ff */
[----:B------:R-:W-:Y:S02]  /*3870*/  LOP3.LUT P6, RZ, R56, 0xff000000, RZ, 0xc0, !PT ;  /* 0xff00000038ff7812 */ /* 0x000fe400078cc0ff */
[----:B------:R-:W-:-:S02]  /*3880*/  LOP3.LUT P4, RZ, R57, 0xff00, RZ, 0xc0, !PT ;  /* 0x0000ff0039ff7812 */ /* 0x000fc4000788c0ff */
[----:B0-----:R-:W-:Y:S01]  /*3890*/  @P2 F2FP.F16.F32.PACK_AB R25, RZ, R55 ;  /* 0x00000037ff19223e */ /* 0x001fe200000000ff */
[-C--:B------:R-:W-:Y:S01]  /*38a0*/  FMUL.FTZ R55, R55, R172.reuse ;  /* 0x000000ac37377220 */ /* 0x080fe20000410000 */
[----:B------:R-:W-:Y:S01]  /*38b0*/  FMUL.FTZ R172, R189, R172 ;  /* 0x000000acbdac7220 */ /* 0x000fe20000410000 */
[----:B------:R-:W-:Y:S02]  /*38c0*/  LOP3.LUT P5, RZ, R57, 0xff000000, RZ, 0xc0, !PT ;  /* 0xff00000039ff7812 */ /* 0x000fe400078ac0ff */
[----:B------:R-:W-:Y:S01]  /*38d0*/  FMUL.FTZ R55, R55, UR13 ;  /* 0x0000000d37377c20 */ /* 0x000fe20008410000 */
[----:B------:R-:W-:Y:S01]  /*38e0*/  FMUL.FTZ R172, R172, UR13 ;  /* 0x0000000dacac7c20 */ /* 0x000fe20008410000 */
[----:B------:R-:W-:Y:S02]  /*38f0*/  @P2 F2FP.F16.F32.PACK_AB R189, RZ, R189 ;  /* 0x000000bdffbd223e */ /* 0x000fe400000000ff */
[----:B------:R-:W-:Y:S02]  /*3900*/  @P2 F2FP.F16.F32.PACK_AB R199, RZ, R199 ;  /* 0x000000c7ffc7223e */ /* 0x000fe400000000ff */
[----:B------:R-:W-:-:S02]  /*3910*/  @P2 PRMT R16, R187, 0x7610, R16 ;  /* 0x00007610bb102816 */ /* 0x000fc40000000010 */
[----:B------:R-:W-:Y:S02]  /*3920*/  @P2 PRMT R17, R195, 0x7610, R17 ;  /* 0x00007610c3112816 */ /* 0x000fe40000000011 */
[----:B------:R-:W-:Y:S02]  /*3930*/  @P2 PRMT R18, R193, 0x7610, R18 ;  /* 0x00007610c1122816 */ /* 0x000fe40000000012 */
[----:B------:R-:W-:Y:S02]  /*3940*/  @P2 PRMT R19, R191, 0x7610, R19 ;  /* 0x00007610bf132816 */ /* 0x000fe40000000013 */
[----:B------:R-:W-:Y:S02]  /*3950*/  FSEL R23, R26, RZ, P5 ;  /* 0x000000ff1a177208 */ /* 0x000fe40002800000 */
[----:B------:R-:W-:Y:S02]  /*3960*/  FSEL R27, R172, RZ, P4 ;  /* 0x000000ffac1b7208 */ /* 0x000fe40002000000 */
[----:B------:R-:W-:-:S02]  /*3970*/  FSEL R21, R55, RZ, P6 ;  /* 0x000000ff37157208 */ /* 0x000fc40003000000 */
[----:B------:R-:W-:Y:S02]  /*3980*/  FSEL R197, R197, RZ, P1 ;  /* 0x000000ffc5c57208 */ /* 0x000fe40000800000 */
[----:B------:R-:W-:Y:S02]  /*3990*/  @P2 PRMT R16, R16, 0x5410, R0 ;  /* 0x0000541010102816 */ /* 0x000fe40000000000 */
[----:B------:R-:W-:Y:S02]  /*39a0*/  @P2 PRMT R17, R17, 0x5410, R25 ;  /* 0x0000541011112816 */ /* 0x000fe40000000019 */
[----:B------:R-:W-:Y:S02]  /*39b0*/  @P2 PRMT R18, R18, 0x5410, R189 ;  /* 0x0000541012122816 */ /* 0x000fe400000000bd */
[----:B------:R-:W-:Y:S02]  /*39c0*/  @P2 PRMT R19, R19, 0x5410, R199 ;  /* 0x0000541013132816 */ /* 0x000fe400000000c7 */
[----:B------:R-:W-:-:S02]  /*39d0*/  F2FP.F16.F32.PACK_AB R23, R23, R50 ;  /* 0x000000321717723e */ /* 0x000fc400000000ff */
[----:B------:R-:W-:Y:S01]  /*39e0*/  F2FP.F16.F32.PACK_AB R22, R27, R48 ;  /* 0x000000301b16723e */ /* 0x000fe200000000ff */
[----:B------:R0:W-:Y:S01]  /*39f0*/  @P2 STG.E.128 desc[UR6][R36.64], R16 ;  /* 0x0000001024002986 */ /* 0x0001e2000c101d06 */
[----:B------:R-:W-:Y:S02]  /*3a00*/  F2FP.F16.F32.PACK_AB R21, R21, R46 ;  /* 0x0000002e1515723e */ /* 0x000fe400000000ff */
[----:B------:R-:W-:Y:S02]  /*3a10*/  F2FP.F16.F32.PACK_AB R20, R197, R44 ;  /* 0x0000002cc514723e */ /* 0x000fe400000000ff */
[----:B------:R-:W-:-:S03]  /*3a20*/  ISETP.GE.AND P1, PT, R169, UR17, PT ;  /* 0x00000011a9007c0c */ /* 0x000fc6000bf26270 */
[----:B------:R0:W-:Y:S10]  /*3a30*/  STG.E.128 desc[UR6][R2.64], R20 ;  /* 0x0000001402007986 */ /* 0x0001f4000c101d06 */
[----:B------:R-:W-:Y:S05]  /*3a40*/  @!P1 BRA `(.L_x_2179) ;  /* 0xffffffcc00649947 */ /* 0x000fea000383ffff */
        /* <DEDUP_REMOVED lines=12> */
[----:B0-----:R-:W-:Y:S02]  /*3b10*/  MOV R16, R101 ;  /* 0x0000006500107202 */ /* 0x001fe40000000f00 */
        /* <DEDUP_REMOVED lines=50> */
[----:B------:R-:W-:-:S07]  /*3e40*/  MOV R71, R126 ;  /* 0x0000007e00477202 */ /* 0x000fce0000000f00 */
.L_x_2176:
        /* <DEDUP_REMOVED lines=27> */
.L_x_2177:
[----:B------:R-:W-:Y:S01]  /*4000*/  HFMA2.MMA R208, -RZ, RZ, 0, 9.5367431640625e-07 ;  /* 0x00000010ffd07435 */ /* 0x000fe200000001ff */
[----:B------:R-:W-:Y:S02]  /*4010*/  MOV R209, R21 ;  /* 0x0000001500d17202 */ /* 0x000fe40000000f00 */
[----:B------:R-:W-:Y:S02]  /*4020*/  MOV R211, 0x1f ;  /* 0x0000001f00d37802 */ /* 0x000fe40000000f00 */
[----:B------:R-:W-:-:S07]  /*4030*/  MOV R204, 0xffffffff ;  /* 0xffffffff00cc7802 */ /* 0x000fce0000000f00 */
[----:B-----5:R-:W-:Y:S05]  /*4040*/  WARPSYNC.COLLECTIVE R204, `(.L_x_2180) ;  /* 0x00000000cc087348 */ /* 0x020fea0003c00000 */
[----:B------:R0:W1:Y:S02]  /*4050*/  SHFL.DOWN P3, R206, R209, R208, R211 ;  /* 0x080000d0d1ce7389 */ /* 0x00006400000600d3 */
[----:B01---5:R-:W-:Y:S01]  /*4060*/  ENDCOLLECTIVE ;  /* 0x000000000000791b */ /* 0x023fe20003800000 */
.L_x_2180:
[----:B------:R-:W-:Y:S02]  /*4070*/  MOV R209, R23 ;  /* 0x0000001700d17202 */ /* 0x000fe40000000f00 */
[----:B------:R-:W-:-:S07]  /*4080*/  MOV R20, R206 ;  /* 0x000000ce00147202 */ /* 0x000fce0000000f00 */
[----:B------:R-:W-:Y:S05]  /*4090*/  WARPSYNC.COLLECTIVE R204, `(.L_x_2181) ;  /* 0x00000000cc087348 */ /* 0x000fea0003c00000 */
[----:B------:R0:W1:Y:S02]  /*40a0*/  SHFL.DOWN P3, R206, R209, R208, R211 ;  /* 0x080000d0d1ce7389 */ /* 0x00006400000600d3 */
[----:B01----:R-:W-:Y:S01]  /*40b0*/  ENDCOLLECTIVE ;  /* 0x000000000000791b */ /* 0x003fe20003800000 */
.L_x_2181:
[----:B------:R-:W-:Y:S01]  /*40c0*/  FADD.FTZ R20, R21, R20 ;  /* 0x0000001415147221 */ /* 0x000fe20000010000 */
[----:B------:R-:W-:-:S04]  /*40d0*/  HFMA2.MMA R208, -RZ, RZ, 0, 4.76837158203125e-07 ;  /* 0x00000008ffd07435 */ /* 0x000fc800000001ff */
[----:B------:R-:W-:Y:S02]  /*40e0*/  MOV R209, R20 ;  /* 0x0000001400d17202 */ /* 0x000fe40000000f00 */
[----:B------:R-:W-:-:S07]  /*40f0*/  MOV R22, R206 ;  /* 0x000000ce00167202 */ /* 0x000fce0000000f00 */
[----:B------:R-:W-:Y:S05]  /*4100*/  WARPSYNC.COLLECTIVE R204, `(.L_x_2182) ;  /* 0x00000000cc087348 */ /* 0x000fea0003c00000 */
[----:B------:R0:W1:Y:S02]  /*4110*/  SHFL.DOWN P3, R206, R209, R208, R211 ;  /* 0x080000d0d1ce7389 */ /* 0x00006400000600d3 */
[----:B01----:R-:W-:Y:S01]  /*4120*/  ENDCOLLECTIVE ;  /* 0x000000000000791b */ /* 0x003fe20003800000 */
.L_x_2182:
[----:B------:R-:W-:-:S05]  /*4130*/  FADD.FTZ R22, R23, R22 ;  /* 0x0000001617167221 */ /* 0x000fca0000010000 */
[----:B------:R-:W-:Y:S02]  /*4140*/  MOV R209, R22 ;  /* 0x0000001600d17202 */ /* 0x000fe40000000f00 */
[----:B------:R-:W-:-:S07]  /*4150*/  MOV R25, R206 ;  /* 0x000000ce00197202 */ /* 0x000fce0000000f00 */
[----:B------:R-:W-:Y:S05]  /*4160*/  WARPSYNC.COLLECTIVE R204, `(.L_x_2183) ;  /* 0x00000000cc087348 */ /* 0x000fea0003c00000 */
[----:B------:R0:W1:Y:S02]  /*4170*/  SHFL.DOWN P3, R206, R209, R208, R211 ;  /* 0x080000d0d1ce7389 */ /* 0x00006400000600d3 */
[----:B01----:R-:W-:Y:S01]  /*4180*/  ENDCOLLECTIVE ;  /* 0x000000000000791b */ /* 0x003fe20003800000 */
.L_x_2183:
[----:B------:R-:W-:Y:S01]  /*4190*/  FADD.FTZ R25, R20, R25 ;  /* 0x0000001914197221 */ /* 0x000fe20000010000 */
[----:B------:R-:W-:-:S04]  /*41a0*/  HFMA2.MMA R208, -RZ, RZ, 0, 2.384185791015625e-07 ;  /* 0x00000004ffd07435 */ /* 0x000fc800000001ff */
[----:B------:R-:W-:Y:S02]  /*41b0*/  MOV R209, R25 ;  /* 0x0000001900d17202 */ /* 0x000fe40000000f00 */
[----:B------:R-:W-:-:S07]  /*41c0*/  MOV R27, R206 ;  /* 0x000000ce001b7202 */ /* 0x000fce0000000f00 */
[----:B------:R-:W-:Y:S05]  /*41d0*/  WARPSYNC.COLLECTIVE R204, `(.L_x_2184) ;  /* 0x00000000cc087348 */ /* 0x000fea0003c00000 */
[----:B------:R0:W1:Y:S02]  /*41e0*/  SHFL.DOWN P3, R206, R209, R208, R211 ;  /* 0x080000d0d1ce7389 */ /* 0x00006400000600d3 */
[----:B01----:R-:W-:Y:S01]  /*41f0*/  ENDCOLLECTIVE ;  /* 0x000000000000791b */ /* 0x003fe20003800000 */
.L_x_2184:
[----:B------:R-:W-:-:S05]  /*4200*/  FADD.FTZ R27, R22, R27 ;  /* 0x0000001b161b7221 */ /* 0x000fca0000010000 */
[----:B------:R-:W-:Y:S02]  /*4210*/  MOV R209, R27 ;  /* 0x0000001b00d17202 */ /* 0x000fe40000000f00 */
[----:B------:R-:W-:-:S07]  /*4220*/  MOV R24, R206 ;  /* 0x000000ce00187202 */ /* 0x000fce0000000f00 */
[----:B------:R-:W-:Y:S05]  /*4230*/  WARPSYNC.COLLECTIVE R204, `(.L_x_2185) ;  /* 0x00000000cc087348 */ /* 0x000fea0003c00000 */
[----:B------:R0:W1:Y:S02]  /*4240*/  SHFL.DOWN P3, R206, R209, R208, R211 ;  /* 0x080000d0d1ce7389 */ /* 0x00006400000600d3 */
[----:B01----:R-:W-:Y:S01]  /*4250*/  ENDCOLLECTIVE ;  /* 0x000000000000791b */ /* 0x003fe20003800000 */
.L_x_2185:
[----:B------:R-:W-:Y:S01]  /*4260*/  FADD.FTZ R24, R25, R24 ;  /* 0x0000001819187221 */ /* 0x000fe20000010000 */
[----:B------:R-:W-:-:S04]  /*4270*/  HFMA2.MMA R208, -RZ, RZ, 0, 1.1920928955078125e-07 ;  /* 0x00000002ffd07435 */ /* 0x000fc800000001ff */
[----:B------:R-:W-:Y:S02]  /*4280*/  MOV R209, R24 ;  /* 0x0000001800d17202 */ /* 0x000fe40000000f00 */
[----:B------:R-:W-:-:S07]  /*4290*/  MOV R26, R206 ;  /* 0x000000ce001a7202 */ /* 0x000fce0000000f00 */
[----:B------:R-:W-:Y:S05]  /*42a0*/  WARPSYNC.COLLECTIVE R204, `(.L_x_2186) ;  /* 0x00000000cc087348 */ /* 0x000fea0003c00000 */
[----:B------:R0:W1:Y:S02]  /*42b0*/  SHFL.DOWN P3, R206, R209, R208, R211 ;  /* 0x080000d0d1ce7389 */ /* 0x00006400000600d3 */
[----:B01----:R-:W-:Y:S01]  /*42c0*/  ENDCOLLECTIVE ;  /* 0x000000000000791b */ /* 0x003fe20003800000 */
.L_x_2186:
[----:B------:R-:W-:-:S05]  /*42d0*/  FADD.FTZ R26, R27, R26 ;  /* 0x0000001a1b1a7221 */ /* 0x000fca0000010000 */
[----:B------:R-:W-:Y:S02]  /*42e0*/  MOV R209, R26 ;  /* 0x0000001a00d17202 */ /* 0x000fe40000000f00 */
[----:B------:R-:W-:-:S07]  /*42f0*/  MOV R21, R206 ;  /* 0x000000ce00157202 */ /* 0x000fce0000000f00 */
[----:B------:R-:W-:Y:S05]  /*4300*/  WARPSYNC.COLLECTIVE R204, `(.L_x_2187) ;  /* 0x00000000cc087348 */ /* 0x000fea0003c00000 */
[----:B------:R0:W1:Y:S02]  /*4310*/  SHFL.DOWN P3, R206, R209, R208, R211 ;  /* 0x080000d0d1ce7389 */ /* 0x00006400000600d3 */
[----:B01----:R-:W-:Y:S01]  /*4320*/  ENDCOLLECTIVE ;  /* 0x000000000000791b */ /* 0x003fe20003800000 */
.L_x_2187:
[----:B------:R-:W-:Y:S01]  /*4330*/  FADD.FTZ R21, R24, R21 ;  /* 0x0000001518157221 */ /* 0x000fe20000010000 */
[----:B------:R-:W-:-:S04]  /*4340*/  HFMA2.MMA R208, -RZ, RZ, 0, 5.9604644775390625e-08 ;  /* 0x00000001ffd07435 */ /* 0x000fc800000001ff */
[----:B------:R-:W-:Y:S02]  /*4350*/  MOV R209, R21 ;  /* 0x0000001500d17202 */ /* 0x000fe40000000f00 */
[----:B------:R-:W-:-:S07]  /*4360*/  MOV R23, R206 ;  /* 0x000000ce00177202 */ /* 0x000fce0000000f00 */
[----:B------:R-:W-:Y:S05]  /*4370*/  WARPSYNC.COLLECTIVE R204, `(.L_x_2188) ;  /* 0x00000000cc087348 */ /* 0x000fea0003c00000 */
[----:B------:R0:W1:Y:S02]  /*4380*/  SHFL.DOWN P3, R206, R209, R208, R211 ;  /* 0x080000d0d1ce7389 */ /* 0x00006400000600d3 */
[----:B01----:R-:W-:Y:S01]  /*4390*/  ENDCOLLECTIVE ;  /* 0x000000000000791b */ /* 0x003fe20003800000 */
.L_x_2188:
[----:B------:R-:W-:-:S05]  /*43a0*/  FADD.FTZ R23, R26, R23 ;  /* 0x000000171a177221 */ /* 0x000fca0000010000 */
[----:B------:R-:W-:Y:S02]  /*43b0*/  MOV R209, R23 ;  /* 0x0000001700d17202 */ /* 0x000fe40000000f00 */
[----:B------:R-:W-:-:S07]  /*43c0*/  MOV R20, R206 ;  /* 0x000000ce00147202 */ /* 0x000fce0000000f00 */
[----:B------:R-:W-:Y:S05]  /*43d0*/  WARPSYNC.COLLECTIVE R204, `(.L_x_2189) ;  /* 0x00000000cc087348 */ /* 0x000fea0003c00000 */
[----:B------:R0:W1:Y:S02]  /*43e0*/  SHFL.DOWN P3, R206, R209, R208, R211 ;  /* 0x080000d0d1ce7389 */ /* 0x00006400000600d3 */
[----:B01----:R-:W-:Y:S01]  /*43f0*/  ENDCOLLECTIVE ;  /* 0x000000000000791b */ /* 0x003fe20003800000 */
.L_x_2189:
[----:B------:R-:W-:Y:S01]  /*4400*/  MOV R22, R206 ;  /* 0x000000ce00167202 */ /* 0x000fe20000000f00 */
[----:B------:R-:W-:Y:S06]  /*4410*/  BRA `(.L_x_2190) ;  /* 0xffffffd800c47947 */ /* 0x000fec000383ffff */
.L_x_2191:
        /* <DEDUP_REMOVED lines=14> */
.L_x_13889:


//--------------------- .text._ZN10layer_norm22ln_bwd_finalize_kernelINS_22Kernel_traits_finalizeILj4096E6__halfS2_S2_S2_fjLb0ELj1024ELj4ENS_18Kernel_traits_baseILj4096ES2_S2_S2_S2_fjLj1024EEEEELb0ELb0EEEvNS_9BwdParamsE --------------------------
	.section	.text._ZN10layer_norm22ln_bwd_finalize_kernelINS_22Kernel_traits_finalizeILj4096E6__halfS2_S2_S2_fjLb0ELj1024ELj4ENS_18Kernel_traits_baseILj4096ES2_S2_S2_S2_fjLj1024EEEEELb0ELb0EEEvNS_9BwdParamsE,"ax",@progbits
	.align	128
        .global         _ZN10layer_norm22ln_bwd_finalize_kernelINS_22Kernel_traits_finalizeILj4096E6__halfS2_S2_S2_fjLb0ELj1024ELj4ENS_18Kernel_traits_baseILj4096ES2_S2_S2_S2_fjLj1024EEEEELb0ELb0EEEvNS_9BwdParamsE
        .type           _ZN10layer_norm22ln_bwd_finalize_kernelINS_22Kernel_traits_finalizeILj4096E6__halfS2_S2_S2_fjLb0ELj1024ELj4ENS_18Kernel_traits_baseILj4096ES2_S2_S2_S2_fjLj1024EEEEELb0ELb0EEEvNS_9BwdParamsE,@function
        .size           _ZN10layer_norm22ln_bwd_finalize_kernelINS_22Kernel_traits_finalizeILj4096E6__halfS2_S2_S2_fjLb0ELj1024ELj4ENS_18Kernel_traits_baseILj4096ES2_S2_S2_S2_fjLj1024EEEEELb0ELb0EEEvNS_9BwdParamsE,(.L_x_13890 - _ZN10layer_norm22ln_bwd_finalize_kernelINS_22Kernel_traits_finalizeILj4096E6__halfS2_S2_S2_fjLb0ELj1024ELj4ENS_18Kernel_traits_baseILj4096ES2_S2_S2_S2_fjLj1024EEEEELb0ELb0EEEvNS_9BwdParamsE)
        .other          _ZN10layer_norm22ln_bwd_finalize_kernelINS_22Kernel_traits_finalizeILj4096E6__halfS2_S2_S2_fjLb0ELj1024ELj4ENS_18Kernel_traits_baseILj4096ES2_S2_S2_S2_fjLj1024EEEEELb0ELb0EEEvNS_9BwdParamsE,@"STO_CUDA_ENTRY STV_DEFAULT"
_ZN10layer_norm22ln_bwd_finalize_kernelINS_22Kernel_traits_finalizeILj4096E6__halfS2_S2_S2_fjLb0ELj1024ELj4ENS_18Kernel_traits_baseILj4096ES2_S2_S2_S2_fjLj1024EEEEELb0ELb0EEEvNS_9BwdParamsE:
.text._ZN10layer_norm22ln_bwd_finalize_kernelINS_22Kernel_traits_finalizeILj4096E6__halfS2_S2_S2_fjLb0ELj1024ELj4ENS_18Kernel_traits_baseILj4096ES2_S2_S2_S2_fjLj1024EEEEELb0ELb0EEEvNS_9BwdParamsE:
        /* <DEDUP_REMOVED lines=25> */
.L_x_2204:
        /* <DEDUP_REMOVED lines=30> */
.L_x_2196:
        /* <DEDUP_REMOVED lines=36> */
.L_x_2195:
[----:B------:R-:W-:Y:S05]  /*05b0*/  BSYNC B1 ;  /* 0x0000000000017941 */ /* 0x000fea0003800000 */
.L_x_2194:
        /* <DEDUP_REMOVED lines=24> */
.L_x_2198:
[----:B------:R-:W-:Y:S05]  /*0740*/  BSYNC B1 ;  /* 0x0000000000017941 */ /* 0x000fea0003800000 */
.L_x_2197:
        /* <DEDUP_REMOVED lines=12> */
.L_x_2199:
[----:B------:R-:W-:Y:S05]  /*0810*/  BSYNC B1 ;  /* 0x0000000000017941 */ /* 0x000fea0003800000 */
.L_x_2193:
[----:B------:R-:W-:Y:S05]  /*0820*/  BSYNC B0 ;  /* 0x0000000000007941 */ /* 0x000fea0003800000 */
.L_x_2192:
        /* <DEDUP_REMOVED lines=29> */
.L_x_2215:
[----:B---3--:R-:W-:Y:S01]  /*0a00*/  FADD.FTZ R9, R18, R9 ;  /* 0x0000000912097221 */ /* 0x008fe20000010000 */
[----:B--2---:R-:W-:-:S04]  /*0a10*/  FADD.FTZ R11, R10, R11 ;  /* 0x0000000b0a0b7221 */ /* 0x004fc80000010000 */
[----:B------:R2:W-:Y:S04]  /*0a20*/  @!P1 STS [R6+0x2000], R9 ;  /* 0x0020000906009388 */ /* 0x0005e80000000800 */
[----:B------:R2:W-:Y:S02]  /*0a30*/  @!P1 STS [R6+0x2080], R11 ;  /* 0x0020800b06009388 */ /* 0x0005e40000000800 */
.L_x_2200:
        /* <DEDUP_REMOVED lines=14> */
[----:B---3--:R-:W-:Y:S02]  /*0b20*/  F2FP.F16.F32.PACK_AB R15, R15, R14 ;  /* 0x0000000e0f0f723e */ /* 0x008fe400000000ff */
[----:B----4-:R-:W-:-:S03]  /*0b30*/  F2FP.F16.F32.PACK_AB R17, R17, R16 ;  /* 0x000000101111723e */ /* 0x010fc600000000ff */
[----:B------:R2:W-:Y:S04]  /*0b40*/  STG.E desc[UR6][R12.64], R15 ;  /* 0x0000000f0c007986 */ /* 0x0005e8000c101906 */
[----:B------:R2:W-:Y:S02]  /*0b50*/  STG.E desc[UR6][R10.64], R17 ;  /* 0x000000110a007986 */ /* 0x0005e4000c101906 */
.L_x_2203:
[----:B------:R-:W-:Y:S05]  /*0b60*/  BSYNC B0 ;  /* 0x0000000000007941 */ /* 0x000fea0003800000 */
.L_x_2202:
[C---:B------:R-:W-:Y:S01]  /*0b70*/  ISETP.GT.U32.AND P1, PT, R3.reuse, -0x1001, PT ;  /* 0xffffefff0300780c */ /* 0x040fe20003f24070 */
[----:B------:R-:W-:Y:S01]  /*0b80*/  VIADD R4, R4, 0x800 ;  /* 0x0000080004047836 */ /* 0x000fe20000000000 */
[----:B------:R-:W-:-:S11]  /*0b90*/  IADD3 R3, R3, 0x1000, RZ ;  /* 0x0000100003037810 */ /* 0x000fd60007ffe0ff */
[----:B------:R-:W-:Y:S05]  /*0ba0*/  @P1 BRA `(.L_x_2204) ;  /* 0xfffffff400781947 */ /* 0x000fea000383ffff */
[----:B------:R-:W-:Y:S05]  /*0bb0*/  EXIT ;  /* 0x000000000000794d */ /* 0x000fea0003800000 */
.L_x_2201:
[----:B------:R-:W-:Y:S01]  /*0bc0*/  HFMA2.MMA R21, -RZ, RZ, 0, 5.9604644775390625e-08 ;  /* 0x00000001ff157435 */ /* 0x000fe200000001ff */
[----:B0--3--:R-:W-:Y:S01]  /*0bd0*/  MOV R22, R10 ;  /* 0x0000000a00167202 */ /* 0x009fe20000000f00 */
[----:B------:R-:W-:Y:S01]  /*0be0*/  IMAD.MOV.U32 R19, RZ, RZ, -0x1 ;  /* 0xffffffffff137424 */ /* 0x000fe200078e00ff */
[----:B------:R-:W-:-:S08]  /*0bf0*/  MOV R24, 0x1f ;  /* 0x0000001f00187802 */ /* 0x000fd00000000f00 */
[----:B-12---:R-:W-:Y:S05]  /*0c00*/  WARPSYNC.COLLECTIVE R19, `(.L_x_2205) ;  /* 0x0000000013087348 */ /* 0x006fea0003c00000 */
[----:B------:R0:W3:Y:S02]  /*0c10*/  SHFL.BFLY P2, R20, R22, R21, R24 ;  /* 0x0c00001516147389 */ /* 0x0000e40000040018 */
[----:B0123--:R-:W-:Y:S01]  /*0c20*/  ENDCOLLECTIVE ;  /* 0x000000000000791b */ /* 0x00ffe20003800000 */
.L_x_2205:
[----:B------:R-:W-:Y:S01]  /*0c30*/  HFMA2.MMA R21, -RZ, RZ, 0, 1.1920928955078125e-07 ;  /* 0x00000002ff157435 */ /* 0x000fe200000001ff */
[----:B------:R-:W-:-:S05]  /*0c40*/  MOV R11, R20 ;  /* 0x00000014000b7202 */ /* 0x000fca0000000f00 */
[----:B------:R-:W-:-:S05]  /*0c50*/  FADD.FTZ R11, R10, R11 ;  /* 0x0000000b0a0b7221 */ /* 0x000fca0000010000 */
[----:B------:R-:W-:-:S07]  /*0c60*/  MOV R22, R11 ;  /* 0x0000000b00167202 */ /* 0x000fce0000000f00 */
[----:B------:R-:W-:Y:S05]  /*0c70*/  WARPSYNC.COLLECTIVE R19, `(.L_x_2206) ;  /* 0x0000000013087348 */ /* 0x000fea0003c00000 */
[----:B------:R0:W1:Y:S02]  /*0c80*/  SHFL.BFLY P2, R20, R22, R21, R24 ;  /* 0x0c00001516147389 */ /* 0x0000640000040018 */
[----:B01----:R-:W-:Y:S01]  /*0c90*/  ENDCOLLECTIVE ;  /* 0x000000000000791b */ /* 0x003fe20003800000 */
.L_x_2206:
[----:B------:R-:W-:Y:S01]  /*0ca0*/  HFMA2.MMA R21, -RZ, RZ, 0, 2.384185791015625e-07 ;  /* 0x00000004ff157435 */ /* 0x000fe200000001ff */
[----:B------:R-:W-:-:S04]  /*0cb0*/  IMAD.MOV.U32 R14, RZ, RZ, R20 ;  /* 0x000000ffff0e7224 */ /* 0x000fc800078e0014 */
[----:B------:R-:W-:-:S05]  /*0cc0*/  FADD.FTZ R14, R11, R14 ;  /* 0x0000000e0b0e7221 */ /* 0x000fca0000010000 */
[----:B------:R-:W-:-:S07]  /*0cd0*/  MOV R22, R14 ;  /* 0x0000000e00167202 */ /* 0x000fce0000000f00 */
[----:B------:R-:W-:Y:S05]  /*0ce0*/  WARPSYNC.COLLECTIVE R19, `(.L_x_2207) ;  /* 0x0000000013087348 */ /* 0x000fea0003c00000 */
[----:B------:R0:W1:Y:S02]  /*0cf0*/  SHFL.BFLY P2, R20, R22, R21, R24 ;  /* 0x0c00001516147389 */ /* 0x0000640000040018 */
[----:B01----:R-:W-:Y:S01]  /*0d00*/  ENDCOLLECTIVE ;  /* 0x000000000000791b */ /* 0x003fe20003800000 */
.L_x_2207:
[----:B------:R-:W-:Y:S01]  /*0d10*/  HFMA2.MMA R21, -RZ, RZ, 0, 4.76837158203125e-07 ;  /* 0x00000008ff157435 */ /* 0x000fe200000001ff */
[----:B------:R-:W-:-:S05]  /*0d20*/  MOV R13, R20 ;  /* 0x00000014000d7202 */ /* 0x000fca0000000f00 */
[----:B------:R-:W-:-:S04]  /*0d30*/  FADD.FTZ R13, R14, R13 ;  /* 0x0000000d0e0d7221 */ /* 0x000fc80000010000 */
[----:B------:R-:W-:-:S07]  /*0d40*/  IMAD.MOV.U32 R22, RZ, RZ, R13 ;  /* 0x000000ffff167224 */ /* 0x000fce00078e000d */
[----:B------:R-:W-:Y:S05]  /*0d50*/  WARPSYNC.COLLECTIVE R19, `(.L_x_2208) ;  /* 0x0000000013087348 */ /* 0x000fea0003c00000 */
[----:B------:R0:W1:Y:S02]  /*0d60*/  SHFL.BFLY P2, R20, R22, R21, R24 ;  /* 0x0c00001516147389 */ /* 0x0000640000040018 */
[----:B01----:R-:W-:Y:S01]  /*0d70*/  ENDCOLLECTIVE ;  /* 0x000000000000791b */ /* 0x003fe20003800000 */
.L_x_2208:
[----:B------:R-:W-:Y:S01]  /*0d80*/  IMAD.MOV.U32 R21, RZ, RZ, 0x10 ;  /* 0x00000010ff157424 */ /* 0x000fe200078e00ff */
[----:B------:R-:W-:-:S05]  /*0d90*/  MOV R10, R20 ;  /* 0x00000014000a7202 */ /* 0x000fca0000000f00 */
[----:B------:R-:W-:-:S05]  /*0da0*/  FADD.FTZ R10, R13, R10 ;  /* 0x0000000a0d0a7221 */ /* 0x000fca0000010000 */
[----:B------:R-:W-:-:S07]  /*0db0*/  MOV R22, R10 ;  /* 0x0000000a00167202 */ /* 0x000fce0000000f00 */
[----:B------:R-:W-:Y:S05]  /*0dc0*/  WARPSYNC.COLLECTIVE R19, `(.L_x_2209) ;  /* 0x0000000013087348 */ /* 0x000fea0003c00000 */
[----:B------:R0:W1:Y:S02]  /*0dd0*/  SHFL.BFLY P2, R20, R22, R21, R24 ;  /* 0x0c00001516147389 */ /* 0x0000640000040018 */
[----:B01----:R-:W-:Y:S01]  /*0de0*/  ENDCOLLECTIVE ;  /* 0x000000000000791b */ /* 0x003fe20003800000 */
.L_x_2209:
[----:B------:R-:W-:Y:S01]  /*0df0*/  HFMA2.MMA R21, -RZ, RZ, 0, 5.9604644775390625e-08 ;  /* 0x00000001ff157435 */ /* 0x000fe200000001ff */
[----:B------:R-:W-:Y:S02]  /*0e00*/  MOV R22, R9 ;  /* 0x0000000900167202 */ /* 0x000fe40000000f00 */
[----:B------:R-:W-:-:S08]  /*0e10*/  MOV R11, R20 ;  /* 0x00000014000b7202 */ /* 0x000fd00000000f00 */
[----:B------:R-:W-:Y:S05]  /*0e20*/  WARPSYNC.COLLECTIVE R19, `(.L_x_2210) ;  /* 0x0000000013087348 */ /* 0x000fea0003c00000 */
[----:B------:R0:W1:Y:S02]  /*0e30*/  SHFL.BFLY P2, R20, R22, R21, R24 ;  /* 0x0c00001516147389 */ /* 0x0000640000040018 */
[----:B01----:R-:W-:Y:S01]  /*0e40*/  ENDCOLLECTIVE ;  /* 0x000000000000791b */ /* 0x003fe20003800000 */
.L_x_2210:
[----:B------:R-:W-:Y:S01]  /*0e50*/  HFMA2.MMA R21, -RZ, RZ, 0, 1.1920928955078125e-07 ;  /* 0x00000002ff157435 */ /* 0x000fe200000001ff */
[----:B------:R-:W-:-:S04]  /*0e60*/  IMAD.MOV.U32 R14, RZ, RZ, R20 ;  /* 0x000000ffff0e7224 */ /* 0x000fc800078e0014 */
[----:B------:R-:W-:-:S05]  /*0e70*/  FADD.FTZ R15, R9, R14 ;  /* 0x0000000e090f7221 */ /* 0x000fca0000010000 */
[----:B------:R-:W-:-:S07]  /*0e80*/  MOV R22, R15 ;  /* 0x0000000f00167202 */ /* 0x000fce0000000f00 */
[----:B------:R-:W-:Y:S05]  /*0e90*/  WARPSYNC.COLLECTIVE R19, `(.L_x_2211) ;  /* 0x0000000013087348 */ /* 0x000fea0003c00000 */
[----:B------:R0:W1:Y:S02]  /*0ea0*/  SHFL.BFLY P2, R20, R22, R21, R24 ;  /* 0x0c00001516147389 */ /* 0x0000640000040018 */
[----:B01----:R-:W-:Y:S01]  /*0eb0*/  ENDCOLLECTIVE ;  /* 0x000000000000791b */ /* 0x003fe20003800000 */
.L_x_2211:
[----:B------:R-:W-:Y:S01]  /*0ec0*/  HFMA2.MMA R21, -RZ, RZ, 0, 2.384185791015625e-07 ;  /* 0x00000004ff157435 */ /* 0x000fe200000001ff */
[----:B------:R-:W-:-:S05]  /*0ed0*/  MOV R16, R20 ;  /* 0x0000001400107202 */ /* 0x000fca0000000f00 */
[----:B------:R-:W-:-:S04]  /*0ee0*/  FADD.FTZ R16, R15, R16 ;  /* 0x000000100f107221 */ /* 0x000fc80000010000 */
[----:B------:R-:W-:-:S07]  /*0ef0*/  IMAD.MOV.U32 R22, RZ, RZ, R16 ;  /* 0x000000ffff167224 */ /* 0x000fce00078e0010 */
[----:B------:R-:W-:Y:S05]  /*0f00*/  WARPSYNC.COLLECTIVE R19, `(.L_x_2212) ;  /* 0x0000000013087348 */ /* 0x000fea0003c00000 */
[----:B------:R0:W1:Y:S02]  /*0f10*/  SHFL.BFLY P2, R20, R22, R21, R24 ;  /* 0x0c00001516147389 */ /* 0x0000640000040018 */
[----:B01----:R-:W-:Y:S01]  /*0f20*/  ENDCOLLECTIVE ;  /* 0x000000000000791b */ /* 0x003fe20003800000 */
.L_x_2212:
[----:B------:R-:W-:Y:S01]  /*0f30*/  IMAD.MOV.U32 R21, RZ, RZ, 0x8 ;  /* 0x00000008ff157424 */ /* 0x000fe200078e00ff */
[----:B------:R-:W-:-:S05]  /*0f40*/  MOV R17, R20 ;  /* 0x0000001400117202 */ /* 0x000fca0000000f00 */
[----:B------:R-:W-:-:S05]  /*0f50*/  FADD.FTZ R17, R16, R17 ;  /* 0x0000001110117221 */ /* 0x000fca0000010000 */
[----:B------:R-:W-:-:S07]  /*0f60*/  MOV R22, R17 ;  /* 0x0000001100167202 */ /* 0x000fce0000000f00 */
[----:B------:R-:W-:Y:S05]  /*0f70*/  WARPSYNC.COLLECTIVE R19, `(.L_x_2213) ;  /* 0x0000000013087348 */ /* 0x000fea0003c00000 */
[----:B------:R0:W1:Y:S02]  /*0f80*/  SHFL.BFLY P2, R20, R22, R21, R24 ;  /* 0x0c00001516147389 */ /* 0x0000640000040018 */
[----:B01----:R-:W-:Y:S01]  /*0f90*/  ENDCOLLECTIVE ;  /* 0x000000000000791b */ /* 0x003fe20003800000 */
.L_x_2213:
[----:B------:R-:W-:Y:S01]  /*0fa0*/  HFMA2.MMA R21, -RZ, RZ, 0, 9.5367431640625e-07 ;  /* 0x00000010ff157435 */ /* 0x000fe200000001ff */
[----:B------:R-:W-:-:S05]  /*0fb0*/  MOV R18, R20 ;  /* 0x0000001400127202 */ /* 0x000fca0000000f00 */
[----:B------:R-:W-:-:S05]  /*0fc0*/  FADD.FTZ R18, R17, R18 ;  /* 0x0000001211127221 */ /* 0x000fca0000010000 */
[----:B------:R-:W-:-:S07]  /*0fd0*/  MOV R22, R18 ;  /* 0x0000001200167202 */ /* 0x000fce0000000f00 */
[----:B------:R-:W-:Y:S05]  /*0fe0*/  WARPSYNC.COLLECTIVE R19, `(.L_x_2214) ;  /* 0x0000000013087348 */ /* 0x000fea0003c00000 */
[----:B------:R0:W1:Y:S02]  /*0ff0*/  SHFL.BFLY P2, R20, R22, R21, R24 ;  /* 0x0c00001516147389 */ /* 0x0000640000040018 */
[----:B01----:R-:W-:Y:S01]  /*1000*/  ENDCOLLECTIVE ;  /* 0x000000000000791b */ /* 0x003fe20003800000 */
.L_x_2214:
[----:B------:R-:W-:Y:S01]  /*1010*/  MOV R9, R20 ;  /* 0x0000001400097202 */ /* 0x000fe20000000f00 */
[----:B------:R-:W-:Y:S06]  /*1020*/  BRA `(.L_x_2215) ;  /* 0xfffffff800747947 */ /* 0x000fec000383ffff */
.L_x_2216:
        /* <DEDUP_REMOVED lines=13> */
.L_x_13890:


//--------------------- .text._ZN10layer_norm13ln_bwd_kernelINS_13Kernel_traitsI6__halfS2_S2_S2_fjLj4096ELj1ELj1ELj4ELj16ENS_18Kernel_traits_baseILj4096ES2_S2_S2_S2_fjLj128EEEEELb1ELb0ELb1ELb0EEEvNS_9BwdParamsE --------------------------
	.section	.text._ZN10layer_norm13ln_bwd_kernelINS_13Kernel_traitsI6__halfS2_S2_S2_fjLj4096ELj1ELj1ELj4ELj16ENS_18Kernel_traits_baseILj4096ES2_S2_S2_S2_fjLj128EEEEELb1ELb0ELb1ELb0EEEvNS_9BwdParamsE,"ax",@progbits
	.align	128
        .global         _ZN10layer_norm13ln_bwd_kernelINS_13Kernel_traitsI6__halfS2_S2_S2_fjLj4096ELj1ELj1ELj4ELj16ENS_18Kernel_traits_baseILj4096ES2_S2_S2_S2_fjLj128EEEEELb1ELb0ELb1ELb0EEEvNS_9BwdParamsE
        .type           _ZN10layer_norm13ln_bwd_kernelINS_13Kernel_traitsI6__halfS2_S2_S2_fjLj4096ELj1ELj1ELj4ELj16ENS_18Kernel_traits_baseILj4096ES2_S2_S2_S2_fjLj128EEEEELb1ELb0ELb1ELb0EEEvNS_9BwdParamsE,@function
        .size           _ZN10layer_norm13ln_bwd_kernelINS_13Kernel_traitsI6__halfS2_S2_S2_fjLj4096ELj1ELj1ELj4ELj16ENS_18Kernel_traits_baseILj4096ES2_S2_S2_S2_fjLj128EEEEELb1ELb0ELb1ELb0EEEvNS_9BwdParamsE,(.L_x_13891 - _ZN10layer_norm13ln_bwd_kernelINS_13Kernel_traitsI6__halfS2_S2_S2_fjLj4096ELj1ELj1ELj4ELj16ENS_18Kernel_traits_baseILj4096ES2_S2_S2_S2_fjLj128EEEEELb1ELb0ELb1ELb0EEEvNS_9BwdParamsE)
        .other          _ZN10layer_norm13ln_bwd_kernelINS_13Kernel_traitsI6__halfS2_S2_S2_fjLj4096ELj1ELj1ELj4ELj16ENS_18Kernel_traits_baseILj4096ES2_S2_S2_S2_fjLj128EEEEELb1ELb0ELb1ELb0EEEvNS_9BwdParamsE,@"STO_CUDA_ENTRY STV_DEFAULT"
_ZN10layer_norm13ln_bwd_kernelINS_13Kernel_traitsI6__halfS2_S2_S2_fjLj4096ELj1ELj1ELj4ELj16ENS_18Kernel_traits_baseILj4096ES2_S2_S2_S2_fjLj128EEEEELb1ELb0ELb1ELb0EEEvNS_9BwdParamsE:
.text._ZN10layer_norm13ln_bwd_kernelINS_13Kernel_traitsI6__halfS2_S2_S2_fjLj4096ELj1ELj1ELj4ELj16ENS_18Kernel_traits_baseILj4096ES2_S2_S2_S2_fjLj128EEEEELb1ELb0ELb1ELb0EEEvNS_9BwdParamsE:
        /* <DEDUP_REMOVED lines=22> */
[----:B------:R-:W-:-:S02]  /*0160*/  P2R R137, PR, RZ, 0x4 ;  /* 0x00000004ff897803 */ /* 0x000fc40000000000 */
[----:B------:R-:W-:Y:S02]  /*0170*/  CS2R R44, SRZ ;  /* 0x00000000002c7805 */ /* 0x000fe4000001ff00 */
[----:B------:R-:W-:Y:S01]  /*0180*/  P2R R136, PR, RZ, 0x8 ;  /* 0x00000008ff887803 */ /* 0x000fe20000000000 */
[----:B------:R-:W0:Y:S08]  /*0190*/  @P3 LDC.64 R4, c[0x0][0x260] ;  /* 0x00009800ff043b82 */ /* 0x000e300000000a00 */
[----:B------:R-:W1:Y:S08]  /*01a0*/  @P0 LDC.64 R6, c[0x0][0x260] ;  /* 0x00009800ff060b82 */ /* 0x000e700000000a00 */
[----:B------:R-:W2:Y:S01]  /*01b0*/  @P1 LDC.64 R10, c[0x0][0x260] ;  /* 0x00009800ff0a1b82 */ /* 0x000ea20000000a00 */
[C---:B0-----:R-:W-:Y:S01]  /*01c0*/  @P3 IMAD.WIDE.U32 R4, R15.reuse, 0x10, R4 ;  /* 0x000000100f043825 */ /* 0x041fe200078e0004 */
[----:B------:R-:W-:-:S06]  /*01d0*/  @P3 LOP3.LUT R15, R15, 0x80, RZ, 0xfc, !PT ;  /* 0x000000800f0f3812 */ /* 0x000fcc00078efcff */
[----:B------:R-:W0:Y:S01]  /*01e0*/  @P2 LDC.64 R12, c[0x0][0x260] ;  /* 0x00009800ff0c2b82 */ /* 0x000e220000000a00 */
[----:B------:R3:W5:Y:S01]  /*01f0*/  @P3 LDG.E.128 R16, desc[UR4][R4.64] ;  /* 0x0000000404103981 */ /* 0x000762000c1e1d00 */
[C---:B-1----:R-:W-:Y:S01]  /*0200*/  @P0 IMAD.WIDE.U32 R8, R15.reuse, 0x10, R6 ;  /* 0x000000100f080825 */ /* 0x042fe200078e0006 */
[----:B------:R-:W-:-:S04]  /*0210*/  @P0 IADD3 R15, R15, 0x80, RZ ;  /* 0x000000800f0f0810 */ /* 0x000fc80007ffe0ff */
[----:B------:R3:W5:Y:S01]  /*0220*/  @P0 LDG.E.128 R20, desc[UR4][R8.64] ;  /* 0x0000000408140981 */ /* 0x000762000c1e1d00 */
[C---:B--2---:R-:W-:Y:S01]  /*0230*/  @P1 IMAD.WIDE.U32 R10, R15.reuse, 0x10, R10 ;  /* 0x000000100f0a1825 */ /* 0x044fe200078e000a */
[----:B------:R-:W-:-:S04]  /*0240*/  @P1 IADD3 R15, R15, 0x80, RZ ;  /* 0x000000800f0f1810 */ /* 0x000fc80007ffe0ff */
[----:B------:R3:W5:Y:S01]  /*0250*/  @P1 LDG.E.128 R28, desc[UR4][R10.64] ;  /* 0x000000040a1c1981 */ /* 0x000762000c1e1d00 */
[----:B0-----:R-:W-:-:S05]  /*0260*/  @P2 IMAD.WIDE.U32 R6, R15, 0x10, R12 ;  /* 0x000000100f062825 */ /* 0x001fca00078e000c */
        /* <DEDUP_REMOVED lines=34> */
[----:B---3--:R-:W-:Y:S06]  /*0490*/  @P2 BRA `(.L_x_2217) ;  /* 0x00000054005c2947 */ /* 0x008fec0003800000 */
[--C-:B-----5:R-:W-:Y:S01]  /*04a0*/  HADD2.F32 R8, -RZ, R18.reuse.H0_H0 ;  /* 0x20000012ff087230 */ /* 0x120fe20000004100 */
[----:B------:R-:W-:Y:S01]  /*04b0*/  HFMA2.MMA R215, -RZ, RZ, 0, 5.9604644775390625e-08 ;  /* 0x00000001ffd77435 */ /* 0x000fe200000001ff */
[----:B------:R-:W-:Y:S01]  /*04c0*/  HADD2.F32 R9, -RZ, R18.H1_H1 ;  /* 0x30000012ff097230 */ /* 0x000fe20000004100 */
[----:B------:R-:W-:Y:S01]  /*04d0*/  HFMA2.MMA R45, -RZ, RZ, 0, 0 ;  /* 0x00000000ff2d7435 */ /* 0x000fe200000001ff */
[--C-:B------:R-:W-:Y:S02]  /*04e0*/  HADD2.F32 R10, -RZ, R19.reuse.H0_H0 ;  /* 0x20000013ff0a7230 */ /* 0x100fe40000004100 */
[----:B------:R-:W-:Y:S02]  /*04f0*/  HADD2.F32 R11, -RZ, R19.H1_H1 ;  /* 0x30000013ff0b7230 */ /* 0x000fe40000004100 */
[--C-:B------:R-:W-:Y:S02]  /*0500*/  HADD2.F32 R18, -RZ, R23.reuse.H0_H0 ;  /* 0x20000017ff127230 */ /* 0x100fe40000004100 */
[----:B------:R-:W-:-:S02]  /*0510*/  HADD2.F32 R19, -RZ, R23.H1_H1 ;  /* 0x30000017ff137230 */ /* 0x000fc40000004100 */
[----:B------:R-:W0:Y:S01]  /*0520*/  LDC.U8 R23, c[0x0][0x2a0] ;  /* 0x0000a800ff177b82 */ /* 0x000e220000000000 */
        /* <DEDUP_REMOVED lines=21> */
[----:B------:R-:W-:Y:S01]  /*0680*/  HADD2.F32 R32, -RZ, R37.H1_H1 ;  /* 0x30000025ff207230 */ /* 0x000fe20000004100 */
[----:B------:R-:W-:Y:S01]  /*0690*/  MOV R37, R40 ;  /* 0x0000002800257202 */ /* 0x000fe20000000f00 */
[--C-:B------:R-:W-:Y:S02]  /*06a0*/  HADD2.F32 R33, -RZ, R38.reuse.H0_H0 ;  /* 0x20000026ff217230 */ /* 0x100fe40000004100 */
[----:B------:R-:W-:-:S02]  /*06b0*/  HADD2.F32 R34, -RZ, R38.H1_H1 ;  /* 0x30000026ff227230 */ /* 0x000fc40000004100 */
[--C-:B------:R-:W-:Y:S02]  /*06c0*/  HADD2.F32 R35, -RZ, R39.reuse.H0_H0 ;  /* 0x20000027ff237230 */ /* 0x100fe40000004100 */
[----:B0-----:R-:W-:-:S07]  /*06d0*/  HADD2.F32 R36, -RZ, R39.H1_H1 ;  /* 0x30000027ff247230 */ /* 0x001fce0000004100 */
.L_x_2338:
        /* <DEDUP_REMOVED lines=10> */
[----:B------:R-:W-:-:S05]  /*0780*/  MOV R2, UR14 ;  /* 0x0000000e00027c02 */ /* 0x000fca0008000f00 */
        /* <DEDUP_REMOVED lines=11> */
[----:B------:R-:W-:Y:S02]  /*0840*/  ISETP.NE.AND P4, PT, R136, RZ, PT ;  /* 0x000000ff8800720c */ /* 0x000fe40003f85270 */
[----:B------:R-:W-:Y:S02]  /*0850*/  MOV R131, RZ ;  /* 0x000000ff00837202 */ /* 0x000fe40000000f00 */
[----:B------:R-:W-:-:S07]  /*0860*/  MOV R133, R39 ;  /* 0x0000002700857202 */ /* 0x000fce0000000f00 */
        /* <DEDUP_REMOVED lines=12> */
[----:B------:R-:W-:Y:S02]  /*0930*/  IADD3 R133, R39, 0x80, RZ ;  /* 0x0000008027857810 */ /* 0x000fe40007ffe0ff */
[----:B------:R-:W-:-:S07]  /*0940*/  IADD3 R131, R131, 0x80, RZ ;  /* 0x0000008083837810 */ /* 0x000fce0007ffe0ff */
.L_x_2221:
[----:B------:R-:W-:Y:S05]  /*0950*/  BSYNC B1 ;  /* 0x0000000000017941 */ /* 0x000fea0003800000 */
.L_x_2220:
        /* <DEDUP_REMOVED lines=9> */
[----:B------:R-:W-:Y:S02]  /*09f0*/  IADD3 R131, R131, 0x80, RZ ;  /* 0x0000008083837810 */ /* 0x000fe40007ffe0ff */
[----:B--2---:R-:W-:-:S07]  /*0a00*/  IADD3 R133, R133, 0x80, RZ ;  /* 0x0000008085857810 */ /* 0x004fce0007ffe0ff */
.L_x_2223:
[----:B------:R-:W-:Y:S05]  /*0a10*/  BSYNC B1 ;  /* 0x0000000000017941 */ /* 0x000fea0003800000 */
.L_x_2222:
        /* <DEDUP_REMOVED lines=11> */
.L_x_2225:
[----:B------:R-:W-:Y:S05]  /*0ad0*/  BSYNC B1 ;  /* 0x0000000000017941 */ /* 0x000fea0003800000 */
.L_x_2224:
[----:B------:R-:W-:Y:S01]  /*0ae0*/  ISETP.NE.AND P4, PT, R137, RZ, PT ;  /* 0x000000ff8900720c */ /* 0x000fe20003f85270 */
[----:B------:R-:W-:Y:S01]  /*0af0*/  HFMA2.MMA R219, -RZ, RZ, 0, 0 ;  /* 0x00000000ffdb7435 */ /* 0x000fe200000001ff */
[----:B------:R-:W-:-:S11]  /*0b00*/  MOV R220, RZ ;  /* 0x000000ff00dc7202 */ /* 0x000fd60000000f00 */
        /* <DEDUP_REMOVED lines=8> */
[----:B------:R-:W-:Y:S01]  /*0b90*/  MOV R220, RZ ;  /* 0x000000ff00dc7202 */ /* 0x000fe20000000f00 */
[----:B--2---:R-:W-:Y:S06]  /*0ba0*/  BRA `(.L_x_2226) ;  /* 0x0000001400f07947 */ /* 0x004fec0003800000 */
.L_x_2219:
[----:B------:R-:W0:Y:S01]  /*0bb0*/  LDC.64 R128, c[0x0][0x250] ;  /* 0x00009400ff807b82 */ /* 0x000e220000000a00 */
[----:B------:R-:W-:Y:S01]  /*0bc0*/  ISETP.NE.AND P5, PT, R136, RZ, PT ;  /* 0x000000ff8800720c */ /* 0x000fe20003fa5270 */
[----:B0-----:R-:W-:-:S06]  /*0bd0*/  IMAD.WIDE R128, R37, 0x4, R128 ;  /* 0x0000000425807825 */ /* 0x001fcc00078e0280 */
[----:B------:R-:W2:Y:S01]  /*0be0*/  LDG.E R128, desc[UR4][R128.64] ;  /* 0x0000000480807981 */ /* 0x000ea2000c1e1900 */
[----:B-----5:R-:W-:Y:S01]  /*0bf0*/  ISETP.GE.AND P3, PT, R214, 0x1, PT ;  /* 0x00000001d600780c */ /* 0x020fe20003f66270 */
[----:B------:R-:W-:Y:S01]  /*0c00*/  HFMA2.MMA R217, -RZ, RZ, 0, 0 ;  /* 0x00000000ffd97435 */ /* 0x000fe200000001ff */
[----:B------:R-:W-:Y:S01]  /*0c10*/  IADD3 R131, R131, -0x1, RZ ;  /* 0xffffffff83837810 */ /* 0x000fe20007ffe0ff */
[----:B------:R-:W-:Y:S01]  /*0c20*/  BSSY B1, `(.L_x_2227) ;  /* 0x0000067000017945 */ /* 0x000fe20003800000 */
[----:B------:R-:W-:Y:S01]  /*0c30*/  ISETP.NE.AND P4, PT, R23, RZ, PT ;  /* 0x000000ff1700720c */ /* 0x000fe20003f85270 */
[----:B------:R-:W-:Y:S01]  /*0c40*/  HFMA2.MMA R220, -RZ, RZ, 0, 0 ;  /* 0x00000000ffdc7435 */ /* 0x000fe200000001ff */
[----:B------:R-:W-:Y:S01]  /*0c50*/  MOV R219, RZ ;  /* 0x000000ff00db7202 */ /* 0x000fe20000000f00 */
[----:B------:R-:W-:Y:S01]  /*0c60*/  IMAD R131, R131, R2, RZ ;  /* 0x0000000283837224 */ /* 0x000fe200078e02ff */
[----:B------:R-:W-:-:S04]  /*0c70*/  MOV R221, R39 ;  /* 0x0000002700dd7202 */ /* 0x000fc80000000f00 */
[----:B------:R-:W-:Y:S02]  /*0c80*/  SHF.R.S32.HI R130, RZ, 0x1f, R131 ;  /* 0x0000001fff827819 */ /* 0x000fe40000011483 */
        /* <DEDUP_REMOVED lines=21> */
[----:B------:R-:W-:-:S02]  /*0de0*/  IADD3 R221, R39, 0x80, RZ ;  /* 0x0000008027dd7810 */ /* 0x000fc40007ffe0ff */
[----:B------:R-:W-:Y:S02]  /*0df0*/  IADD3 R218, R218, 0x80, RZ ;  /* 0x00000080dada7810 */ /* 0x000fe40007ffe0ff */
[----:B------:R-:W-:Y:S01]  /*0e00*/  IADD3 R217, R217, 0x80, RZ ;  /* 0x00000080d9d97810 */ /* 0x000fe20007ffe0ff */
[----:B---3--:R-:W-:Y:S02]  /*0e10*/  HADD2.F32 R197, -RZ, R128.H0_H0 ;  /* 0x20000080ffc57230 */ /* 0x008fe40000004100 */
[----:B------:R-:W-:Y:S02]  /*0e20*/  HADD2.F32 R211, -RZ, R131.H0_H0 ;  /* 0x20000083ffd37230 */ /* 0x000fe40000004100 */
[----:B------:R-:W-:Y:S02]  /*0e30*/  HADD2.F32 R203, -RZ, R130.H0_H0 ;  /* 0x20000082ffcb7230 */ /* 0x000fe40000004100 */
[----:B------:R-:W-:Y:S01]  /*0e40*/  FADD.FTZ R197, -R216, R197 ;  /* 0x000000c5d8c57221 */ /* 0x000fe20000010100 */
[----:B------:R-:W-:-:S02]  /*0e50*/  HADD2.F32 R201, -RZ, R129.H0_H0 ;  /* 0x20000081ffc97230 */ /* 0x000fc40000004100 */
[--C-:B----4-:R-:W-:Y:S02]  /*0e60*/  HADD2.F32 R213, -RZ, R135.reuse.H0_H0 ;  /* 0x20000087ffd57230 */ /* 0x110fe40000004100 */
[----:B------:R-:W-:Y:S02]  /*0e70*/  HADD2.F32 R196, -RZ, R135.H1_H1 ;  /* 0x30000087ffc47230 */ /* 0x000fe40000004100 */
[C---:B------:R-:W-:Y:S01]  /*0e80*/  FADD.FTZ R135, -R216.reuse, R211 ;  /* 0x000000d3d8877221 */ /* 0x040fe20000010100 */
[----:B------:R-:W-:Y:S02]  /*0e90*/  HADD2.F32 R129, -RZ, R129.H1_H1 ;  /* 0x30000081ff817230 */ /* 0x000fe40000004100 */
[----:B------:R-:W-:Y:S01]  /*0ea0*/  FADD.FTZ R203, -R216, R203 ;  /* 0x000000cbd8cb7221 */ /* 0x000fe20000010100 */
[----:B------:R-:W-:Y:S02]  /*0eb0*/  HADD2.F32 R209, -RZ, R132.H0_H0 ;  /* 0x20000084ffd17230 */ /* 0x000fe40000004100 */
[----:B------:R-:W-:Y:S01]  /*0ec0*/  FMUL.FTZ R211, R38, R197 ;  /* 0x000000c526d37220 */ /* 0x000fe20000410000 */
[----:B------:R-:W-:-:S02]  /*0ed0*/  HADD2.F32 R199, -RZ, R128.H1_H1 ;  /* 0x30000080ffc77230 */ /* 0x000fc40000004100 */
[----:B------:R-:W-:Y:S02]  /*0ee0*/  HADD2.F32 R207, -RZ, R130.H1_H1 ;  /* 0x30000082ffcf7230 */ /* 0x000fe40000004100 */
[C---:B------:R-:W-:Y:S01]  /*0ef0*/  FADD.FTZ R201, -R216.reuse, R201 ;  /* 0x000000c9d8c97221 */ /* 0x040fe20000010100 */
[----:B------:R-:W-:Y:S02]  /*0f00*/  HADD2.F32 R219, -RZ, R131.H1_H1 ;  /* 0x30000083ffdb7230 */ /* 0x000fe40000004100 */
[----:B------:R-:W-:Y:S01]  /*0f10*/  FADD.FTZ R129, -R216, R129 ;  /* 0x00000081d8817221 */ /* 0x000fe20000010100 */
[----:B------:R-:W-:Y:S02]  /*0f20*/  HADD2.F32 R131, -RZ, R134.H0_H0 ;  /* 0x20000086ff837230 */ /* 0x000fe40000004100 */
[----:B------:R-:W-:Y:S01]  /*0f30*/  FADD.FTZ R68, R68, R209 ;  /* 0x000000d144447221 */ /* 0x000fe20000010000 */
[----:B------:R-:W-:Y:S02]  /*0f40*/  HADD2.F32 R132, -RZ, R132.H1_H1 ;  /* 0x30000084ff847230 */ /* 0x000fe40000004100 */
[----:B------:R-:W-:Y:S01]  /*0f50*/  FFMA.FTZ R44, R211, R209, R44 ;  /* 0x000000d1d32c7223 */ /* 0x000fe2000001002c */
[----:B------:R-:W-:Y:S01]  /*0f60*/  FMUL.FTZ R203, R38, R203 ;  /* 0x000000cb26cb7220 */ /* 0x000fe20000410000 */
[----:B------:R-:W-:-:S02]  /*0f70*/  HADD2.F32 R205, -RZ, R133.H0_H0 ;  /* 0x20000085ffcd7230 */ /* 0x000fc40000004100 */
[----:B------:R-:W-:Y:S01]  /*0f80*/  FADD.FTZ R199, -R216, R199 ;  /* 0x000000c7d8c77221 */ /* 0x000fe20000010100 */
[----:B------:R-:W-:Y:S02]  /*0f90*/  HADD2.F32 R204, -RZ, R133.H1_H1 ;  /* 0x30000085ffcc7230 */ /* 0x000fe40000004100 */
[----:B------:R-:W-:Y:S01]  /*0fa0*/  FMUL.FTZ R209, R4, R209 ;  /* 0x000000d104d17220 */ /* 0x000fe20000410000 */
[----:B------:R-:W-:Y:S01]  /*0fb0*/  FADD.FTZ R133, -R216, R207 ;  /* 0x000000cfd8857221 */ /* 0x000fe20000010100 */
[C---:B------:R-:W-:Y:S01]  /*0fc0*/  FMUL.FTZ R207, R38.reuse, R201 ;  /* 0x000000c926cf7220 */ /* 0x040fe20000410000 */
[----:B------:R-:W-:Y:S01]  /*0fd0*/  FMUL.FTZ R206, R38, R129 ;  /* 0x0000008126ce7220 */ /* 0x000fe20000410000 */
[----:B------:R-:W-:Y:S01]  /*0fe0*/  FADD.FTZ R72, R72, R131 ;  /* 0x0000008348487221 */ /* 0x000fe20000010000 */
[-C--:B------:R-:W-:Y:S01]  /*0ff0*/  FFMA.FTZ R48, R203, R131.reuse, R48 ;  /* 0x00000083cb307223 */ /* 0x080fe20000010030 */
[----:B------:R-:W-:Y:S01]  /*1000*/  FMUL.FTZ R201, R8, R131 ;  /* 0x0000008308c97220 */ /* 0x000fe20000410000 */
[----:B------:R-:W-:Y:S01]  /*1010*/  FMUL.FTZ R210, R38, R199 ;  /* 0x000000c726d27220 */ /* 0x000fe20000410000 */
[----:B------:R-:W-:Y:S01]  /*1020*/  FMUL.FTZ R208, R5, R132 ;  /* 0x0000008405d07220 */ /* 0x000fe20000410000 */
[----:B------:R-:W-:Y:S01]  /*1030*/  FADD.FTZ R129, RZ, R209 ;  /* 0x000000d1ff817221 */ /* 0x000fe20000010000 */
[----:B------:R-:W-:Y:S01]  /*1040*/  FFMA.FTZ R131, R211, R209, RZ ;  /* 0x000000d1d3837223 */ /* 0x000fe200000100ff */
        /* <DEDUP_REMOVED lines=10> */
[----:B------:R-:W-:-:S02]  /*10f0*/  HADD2.F32 R134, -RZ, R134.H1_H1 ;  /* 0x30000086ff867230 */ /* 0x000fc40000004100 */
[----:B------:R-:W-:Y:S01]  /*1100*/  FADD.FTZ R128, R129, R204 ;  /* 0x000000cc81807221 */ /* 0x000fe20000010000 */
[----:B------:R-:W-:Y:S01]  /*1110*/  FFMA.FTZ R130, R206, R204, R131 ;  /* 0x000000ccce827223 */ /* 0x000fe20000010083 */
[----:B------:R-:W-:Y:S01]  /*1120*/  FADD.FTZ R219, -R216, R219 ;  /* 0x000000dbd8db7221 */ /* 0x000fe20000010100 */
        /* <DEDUP_REMOVED lines=22> */
.L_x_2228:
[----:B------:R-:W-:Y:S05]  /*1290*/  BSYNC B1 ;  /* 0x0000000000017941 */ /* 0x000fea0003800000 */
.L_x_2227:
        /* <DEDUP_REMOVED lines=15> */
[----:B------:R-:W-:Y:S02]  /*1390*/  IADD3 R218, R218, 0x80, RZ ;  /* 0x00000080dada7810 */ /* 0x000fe40007ffe0ff */
[----:B------:R-:W-:Y:S02]  /*13a0*/  IADD3 R217, R217, 0x80, RZ ;  /* 0x00000080d9d97810 */ /* 0x000fe40007ffe0ff */
[----:B------:R-:W-:Y:S01]  /*13b0*/  IADD3 R221, R221, 0x80, RZ ;  /* 0x00000080dddd7810 */ /* 0x000fe20007ffe0ff */
[----:B---3--:R-:W-:Y:S02]  /*13c0*/  HADD2.F32 R181, -RZ, R128.H0_H0 ;  /* 0x20000080ffb57230 */ /* 0x008fe40000004100 */
[----:B------:R-:W-:-:S03]  /*13d0*/  HADD2.F32 R195, -RZ, R130.H1_H1 ;  /* 0x30000082ffc37230 */ /* 0x000fc60000004100 */
[C---:B------:R-:W-:Y:S01]  /*13e0*/  FADD.FTZ R181, -R216.reuse, R181 ;  /* 0x000000b5d8b57221 */ /* 0x040fe20000010100 */
[----:B------:R-:W-:Y:S02]  /*13f0*/  HADD2.F32 R187, -RZ, R129.H0_H0 ;  /* 0x20000081ffbb7230 */ /* 0x000fe40000004100 */
[--C-:B----4-:R-:W-:Y:S02]  /*1400*/  HADD2.F32 R141, -RZ, R135.reuse.H0_H0 ;  /* 0x20000087ff8d7230 */ /* 0x110fe40000004100 */
[----:B------:R-:W-:Y:S02]  /*1410*/  HADD2.F32 R212, -RZ, R135.H1_H1 ;  /* 0x30000087ffd47230 */ /* 0x000fe40000004100 */
[----:B------:R-:W-:Y:S01]  /*1420*/  FADD.FTZ R135, -R216, R195 ;  /* 0x000000c3d8877221 */ /* 0x000fe20000010100 */
[----:B------:R-:W-:Y:S02]  /*1430*/  HADD2.F32 R193, -RZ, R132.H0_H0 ;  /* 0x20000084ffc17230 */ /* 0x000fe40000004100 */
[----:B------:R-:W-:Y:S01]  /*1440*/  FMUL.FTZ R195, R38, R181 ;  /* 0x000000b526c37220 */ /* 0x000fe20000410000 */
[----:B------:R-:W-:-:S02]  /*1450*/  HADD2.F32 R129, -RZ, R129.H1_H1 ;  /* 0x30000081ff817230 */ /* 0x000fc40000004100 */
[----:B------:R-:W-:Y:S02]  /*1460*/  HADD2.F32 R185, -RZ, R128.H1_H1 ;  /* 0x30000080ffb97230 */ /* 0x000fe40000004100 */
[----:B------:R-:W-:Y:S02]  /*1470*/  HADD2.F32 R191, -RZ, R130.H0_H0 ;  /* 0x20000082ffbf7230 */ /* 0x000fe40000004100 */
[----:B------:R-:W-:Y:S01]  /*1480*/  FADD.FTZ R187, -R216, R187 ;  /* 0x000000bbd8bb7221 */ /* 0x000fe20000010100 */
[----:B------:R-:W-:Y:S02]  /*1490*/  HADD2.F32 R132, -RZ, R132.H1_H1 ;  /* 0x30000084ff847230 */ /* 0x000fe40000004100 */
[----:B------:R-:W-:Y:S01]  /*14a0*/  FADD.FTZ R124, R124, R193 ;  /* 0x000000c17c7c7221 */ /* 0x000fe20000010000 */
[-C--:B------:R-:W-:Y:S01]  /*14b0*/  FFMA.FTZ R112, R195, R193.reuse, R112 ;  /* 0x000000c1c3707223 */ /* 0x080fe20000010070 */
[----:B------:R-:W-:Y:S01]  /*14c0*/  FADD.FTZ R129, -R216, R129 ;  /* 0x00000081d8817221 */ /* 0x000fe20000010100 */
[----:B------:R-:W-:Y:S01]  /*14d0*/  FMUL.FTZ R193, R12, R193 ;  /* 0x000000c10cc17220 */ /* 0x000fe20000410000 */
[----:B------:R-:W-:-:S02]  /*14e0*/  HADD2.F32 R213, -RZ, R131.H0_H0 ;  /* 0x20000083ffd57230 */ /* 0x000fc40000004100 */
[C---:B------:R-:W-:Y:S01]  /*14f0*/  FADD.FTZ R185, -R216.reuse, R185 ;  /* 0x000000b9d8b97221 */ /* 0x040fe20000010100 */
[----:B------:R-:W-:Y:S02]  /*1500*/  HADD2.F32 R223, -RZ, R131.H1_H1 ;  /* 0x30000083ffdf7230 */ /* 0x000fe40000004100 */
[----:B------:R-:W-:Y:S01]  /*1510*/  FADD.FTZ R131, -R216, R191 ;  /* 0x000000bfd8837221 */ /* 0x000fe20000010100 */
[--C-:B------:R-:W-:Y:S02]  /*1520*/  HADD2.F32 R189, -RZ, R133.reuse.H0_H0 ;  /* 0x20000085ffbd7230 */ /* 0x100fe40000004100 */
[C---:B------:R-:W-:Y:S01]  /*1530*/  FMUL.FTZ R191, R38.reuse, R187 ;  /* 0x000000bb26bf7220 */ /* 0x040fe20000410000 */
[----:B------:R-:W-:Y:S01]  /*1540*/  FMUL.FTZ R192, R13, R132 ;  /* 0x000000840dc07220 */ /* 0x000fe20000410000 */
[C---:B------:R-:W-:Y:S01]  /*1550*/  FMUL.FTZ R190, R38.reuse, R129 ;  /* 0x0000008126be7220 */ /* 0x040fe20000410000 */
[----:B------:R-:W-:Y:S01]  /*1560*/  FADD.FTZ R219, R219, R193 ;  /* 0x000000c1dbdb7221 */ /* 0x000fe20000010000 */
[----:B------:R-:W-:Y:S01]  /*1570*/  FMUL.FTZ R194, R38, R185 ;  /* 0x000000b926c27220 */ /* 0x000fe20000410000 */
        /* <DEDUP_REMOVED lines=8> */
[----:B------:R-:W-:Y:S01]  /*1600*/  FADD.FTZ R127, R127, R188 ;  /* 0x000000bc7f7f7221 */ /* 0x000fe20000010000 */
[-C--:B------:R-:W-:Y:S01]  /*1610*/  FFMA.FTZ R115, R190, R188.reuse, R115 ;  /* 0x000000bcbe737223 */ /* 0x080fe20000010073 */
[----:B------:R-:W-:Y:S01]  /*1620*/  FMUL.FTZ R187, R38, R131 ;  /* 0x0000008326bb7220 */ /* 0x000fe20000410000 */
[----:B------:R-:W-:Y:S01]  /*1630*/  FMUL.FTZ R188, R15, R188 ;  /* 0x000000bc0fbc7220 */ /* 0x000fe20000410000 */
[----:B------:R-:W-:Y:S01]  /*1640*/  FADD.FTZ R129, R128, R189 ;  /* 0x000000bd80817221 */ /* 0x000fe20000010000 */
[----:B------:R-:W-:Y:S01]  /*1650*/  FFMA.FTZ R131, R191, R189, R130 ;  /* 0x000000bdbf837223 */ /* 0x000fe20000010082 */
[----:B------:R-:W-:-:S02]  /*1660*/  HADD2.F32 R134, -RZ, R134.H1_H1 ;  /* 0x30000086ff867230 */ /* 0x000fc40000004100 */
[----:B------:R-:W-:Y:S01]  /*1670*/  FMUL.FTZ R185, R16, R133 ;  /* 0x0000008510b97220 */ /* 0x000fe20000410000 */
[----:B------:R-:W-:Y:S01]  /*1680*/  FADD.FTZ R128, R129, R188 ;  /* 0x000000bc81807221 */ /* 0x000fe20000010000 */
[----:B------:R-:W-:Y:S01]  /*1690*/  FFMA.FTZ R130, R190, R188, R131 ;  /* 0x000000bcbe827223 */ /* 0x000fe20000010083 */
[----:B------:R-:W-:Y:S01]  /*16a0*/  FADD.FTZ R213, -R216, R213 ;  /* 0x000000d5d8d57221 */ /* 0x000fe20000010100 */
[----:B------:R-:W-:Y:S01]  /*16b0*/  FMUL.FTZ R184, R17, R134 ;  /* 0x0000008611b87220 */ /* 0x000fe20000410000 */
[----:B------:R-:W-:Y:S01]  /*16c0*/  FADD.FTZ R129, R128, R185 ;  /* 0x000000b980817221 */ /* 0x000fe20000010000 */
[C---:B------:R-:W-:Y:S01]  /*16d0*/  FMUL.FTZ R186, R38.reuse, R135 ;  /* 0x0000008726ba7220 */ /* 0x040fe20000410000 */
[----:B------:R-:W-:Y:S01]  /*16e0*/  FFMA.FTZ R131, R187, R185, R130 ;  /* 0x000000b9bb837223 */ /* 0x000fe20000010082 */
[----:B------:R-:W-:Y:S01]  /*16f0*/  FMUL.FTZ R181, R38, R213 ;  /* 0x000000d526b57220 */ /* 0x000fe20000410000 */
[-C--:B------:R-:W-:Y:S01]  /*1700*/  FMUL.FTZ R138, R18, R141.reuse ;  /* 0x0000008d128a7220 */ /* 0x080fe20000410000 */
[----:B------:R-:W-:Y:S01]  /*1710*/  FADD.FTZ R129, R129, R184 ;  /* 0x000000b881817221 */ /* 0x000fe20000010000 */
[----:B------:R-:W-:Y:S01]  /*1720*/  FADD.FTZ R223, -R216, R223 ;  /* 0x000000dfd8df7221 */ /* 0x000fe20000010100 */
        /* <DEDUP_REMOVED lines=17> */
.L_x_2230:
[----:B------:R-:W-:Y:S05]  /*1840*/  BSYNC B1 ;  /* 0x0000000000017941 */ /* 0x000fea0003800000 */
.L_x_2229:
        /* <DEDUP_REMOVED lines=18> */
[--C-:B---3--:R-:W-:Y:S02]  /*1970*/  HADD2.F32 R145, -RZ, R128.reuse.H0_H0 ;  /* 0x20000080ff917230 */ /* 0x108fe40000004100 */
[----:B------:R-:W-:Y:S02]  /*1980*/  HADD2.F32 R147, -RZ, R128.H1_H1 ;  /* 0x30000080ff937230 */ /* 0x000fe40000004100 */
[----:B------:R-:W-:-:S02]  /*1990*/  HADD2.F32 R149, -RZ, R129.H0_H0 ;  /* 0x20000081ff957230 */ /* 0x000fc40000004100 */
[----:B------:R-:W-:Y:S02]  /*19a0*/  HADD2.F32 R151, -RZ, R129.H1_H1 ;  /* 0x30000081ff977230 */ /* 0x000fe40000004100 */
[C---:B0-----:R-:W-:Y:S01]  /*19b0*/  FADD.FTZ R143, -R216.reuse, R145 ;  /* 0x00000091d88f7221 */ /* 0x041fe20000010100 */
[--C-:B----4-:R-:W-:Y:S02]  /*19c0*/  HADD2.F32 R129, -RZ, R132.reuse.H0_H0 ;  /* 0x20000084ff817230 */ /* 0x110fe40000004100 */
[C---:B------:R-:W-:Y:S01]  /*19d0*/  FADD.FTZ R147, -R216.reuse, R147 ;  /* 0x00000093d8937221 */ /* 0x040fe20000010100 */
[----:B------:R-:W-:Y:S02]  /*19e0*/  HADD2.F32 R132, -RZ, R132.H1_H1 ;  /* 0x30000084ff847230 */ /* 0x000fe40000004100 */
[----:B------:R-:W-:Y:S01]  /*19f0*/  FADD.FTZ R145, -R216, R149 ;  /* 0x00000095d8917221 */ /* 0x000fe20000010100 */
[----:B------:R-:W-:Y:S01]  /*1a00*/  FMUL.FTZ R143, R38, R143 ;  /* 0x0000008f268f7220 */ /* 0x000fe20000410000 */
[----:B------:R-:W-:Y:S01]  /*1a10*/  FMUL.FTZ R144, R20, R129 ;  /* 0x0000008114907220 */ /* 0x000fe20000410000 */
[----:B------:R-:W-:-:S02]  /*1a20*/  HADD2.F32 R165, -RZ, R131.H0_H0 ;  /* 0x20000083ffa57230 */ /* 0x000fc40000004100 */
[----:B------:R-:W-:Y:S02]  /*1a30*/  HADD2.F32 R213, -RZ, R131.H1_H1 ;  /* 0x30000083ffd57230 */ /* 0x000fe40000004100 */
[C---:B------:R-:W-:Y:S01]  /*1a40*/  FMUL.FTZ R142, R38.reuse, R147 ;  /* 0x00000093268e7220 */ /* 0x040fe20000410000 */
[--C-:B------:R-:W-:Y:S02]  /*1a50*/  HADD2.F32 R131, -RZ, R133.reuse.H0_H0 ;  /* 0x20000085ff837230 */ /* 0x100fe40000004100 */
[----:B------:R-:W-:Y:S01]  /*1a60*/  FMUL.FTZ R145, R38, R145 ;  /* 0x0000009126917220 */ /* 0x000fe20000410000 */
[----:B------:R-:W-:Y:S02]  /*1a70*/  HADD2.F32 R153, -RZ, R130.H0_H0 ;  /* 0x20000082ff997230 */ /* 0x000fe40000004100 */
[----:B------:R-:W-:Y:S01]  /*1a80*/  FADD.FTZ R84, R84, R129 ;  /* 0x0000008154547221 */ /* 0x000fe20000010000 */
[----:B------:R-:W-:Y:S01]  /*1a90*/  FFMA.FTZ R52, R143, R129, R52 ;  /* 0x000000818f347223 */ /* 0x000fe20000010034 */
[----:B------:R-:W-:Y:S01]  /*1aa0*/  FMUL.FTZ R147, R21, R132 ;  /* 0x0000008415937220 */ /* 0x000fe20000410000 */
[----:B------:R-:W-:Y:S01]  /*1ab0*/  FADD.FTZ R128, R219, R144 ;  /* 0x00000090db807221 */ /* 0x000fe20000010000 */
[----:B------:R-:W-:Y:S01]  /*1ac0*/  FFMA.FTZ R129, R143, R144, R220 ;  /* 0x000000908f817223 */ /* 0x000fe200000100dc */
[----:B------:R-:W-:Y:S01]  /*1ad0*/  FADD.FTZ R86, R86, R131 ;  /* 0x0000008356567221 */ /* 0x000fe20000010000 */
[-C--:B------:R-:W-:Y:S01]  /*1ae0*/  FFMA.FTZ R54, R145, R131.reuse, R54 ;  /* 0x0000008391367223 */ /* 0x080fe20000010036 */
[----:B------:R-:W-:Y:S01]  /*1af0*/  FMUL.FTZ R148, R22, R131 ;  /* 0x0000008316947220 */ /* 0x000fe20000410000 */
[----:B------:R-:W-:-:S02]  /*1b00*/  HADD2.F32 R133, -RZ, R133.H1_H1 ;  /* 0x30000085ff857230 */ /* 0x000fc40000004100 */
[C---:B------:R-:W-:Y:S01]  /*1b10*/  FADD.FTZ R151, -R216.reuse, R151 ;  /* 0x00000097d8977221 */ /* 0x040fe20000010100 */
[----:B------:R-:W-:Y:S01]  /*1b20*/  FADD.FTZ R149, -R216, R153 ;  /* 0x00000099d8957221 */ /* 0x000fe20000010100 */
[----:B------:R-:W-:Y:S01]  /*1b30*/  FADD.FTZ R131, R128, R147 ;  /* 0x0000009380837221 */ /* 0x000fe20000010000 */
[----:B------:R-:W-:Y:S01]  /*1b40*/  FFMA.FTZ R128, R142, R147, R129 ;  /* 0x000000938e807223 */ /* 0x000fe20000010081 */
[----:B------:R-:W-:Y:S02]  /*1b50*/  HADD2.F32 R163, -RZ, R130.H1_H1 ;  /* 0x30000082ffa37230 */ /* 0x000fe40000004100 */
[C---:B------:R-:W-:Y:S01]  /*1b60*/  FMUL.FTZ R146, R38.reuse, R151 ;  /* 0x0000009726927220 */ /* 0x040fe20000410000 */
[--C-:B------:R-:W-:Y:S02]  /*1b70*/  HADD2.F32 R150, -RZ, R134.reuse.H0_H0 ;  /* 0x20000086ff967230 */ /* 0x100fe40000004100 */
[----:B------:R-:W-:Y:S01]  /*1b80*/  FMUL.FTZ R149, R38, R149 ;  /* 0x0000009526957220 */ /* 0x000fe20000410000 */
[----:B------:R-:W-:Y:S01]  /*1b90*/  FMUL.FTZ R151, R24, R133 ;  /* 0x0000008518977220 */ /* 0x000fe20000410000 */
[----:B------:R-:W-:Y:S01]  /*1ba0*/  FADD.FTZ R130, R131, R148 ;  /* 0x0000009483827221 */ /* 0x000fe20000010000 */
[----:B------:R-:W-:Y:S01]  /*1bb0*/  FFMA.FTZ R129, R145, R148, R128 ;  /* 0x0000009491817223 */ /* 0x000fe20000010080 */
[----:B------:R-:W-:Y:S01]  /*1bc0*/  FADD.FTZ R163, -R216, R163 ;  /* 0x000000a3d8a37221 */ /* 0x000fe20000010100 */
        /* <DEDUP_REMOVED lines=34> */
.L_x_2232:
[----:B------:R-:W-:Y:S05]  /*1df0*/  BSYNC B1 ;  /* 0x0000000000017941 */ /* 0x000fea0003800000 */
.L_x_2231:
        /* <DEDUP_REMOVED lines=15> */
[--C-:B---3--:R-:W-:Y:S02]  /*1ef0*/  HADD2.F32 R139, -RZ, R128.reuse.H0_H0 ;  /* 0x20000080ff8b7230 */ /* 0x108fe40000004100 */
[----:B------:R-:W-:-:S03]  /*1f00*/  HADD2.F32 R167, -RZ, R128.H1_H1 ;  /* 0x30000080ffa77230 */ /* 0x000fc60000004100 */
[----:B------:R-:W-:Y:S01]  /*1f10*/  FADD.FTZ R139, -R216, R139 ;  /* 0x0000008bd88b7221 */ /* 0x000fe20000010100 */
[--C-:B------:R-:W-:Y:S02]  /*1f20*/  HADD2.F32 R169, -RZ, R129.reuse.H0_H0 ;  /* 0x20000081ffa97230 */ /* 0x100fe40000004100 */
[--C-:B----4-:R-:W-:Y:S02]  /*1f30*/  HADD2.F32 R168, -RZ, R132.reuse.H0_H0 ;  /* 0x20000084ffa87230 */ /* 0x110fe40000004100 */
[----:B------:R-:W-:Y:S01]  /*1f40*/  FMUL.FTZ R139, R38, R139 ;  /* 0x0000008b268b7220 */ /* 0x000fe20000410000 */
[----:B------:R-:W-:Y:S02]  /*1f50*/  HADD2.F32 R129, -RZ, R129.H1_H1 ;  /* 0x30000081ff817230 */ /* 0x000fe40000004100 */
[C---:B------:R-:W-:Y:S01]  /*1f60*/  FADD.FTZ R167, -R216.reuse, R167 ;  /* 0x000000a7d8a77221 */ /* 0x040fe20000010100 */
[----:B------:R-:W-:Y:S01]  /*1f70*/  FADD.FTZ R169, -R216, R169 ;  /* 0x000000a9d8a97221 */ /* 0x000fe20000010100 */
[----:B------:R-:W-:-:S02]  /*1f80*/  HADD2.F32 R132, -RZ, R132.H1_H1 ;  /* 0x30000084ff847230 */ /* 0x000fc40000004100 */
[----:B------:R-:W-:Y:S01]  /*1f90*/  FADD.FTZ R92, R92, R168 ;  /* 0x000000a85c5c7221 */ /* 0x000fe20000010000 */
[-C--:B------:R-:W-:Y:S01]  /*1fa0*/  FFMA.FTZ R60, R139, R168.reuse, R60 ;  /* 0x000000a88b3c7223 */ /* 0x080fe2000001003c */
[----:B------:R-:W-:Y:S01]  /*1fb0*/  FADD.FTZ R129, -R216, R129 ;  /* 0x00000081d8817221 */ /* 0x000fe20000010100 */
[----:B------:R-:W-:Y:S01]  /*1fc0*/  FMUL.FTZ R168, R29, R168 ;  /* 0x000000a81da87220 */ /* 0x000fe20000410000 */
[--C-:B------:R-:W-:Y:S02]  /*1fd0*/  HADD2.F32 R177, -RZ, R131.reuse.H0_H0 ;  /* 0x20000083ffb17230 */ /* 0x100fe40000004100 */
[C---:B------:R-:W-:Y:S01]  /*1fe0*/  FMUL.FTZ R166, R38.reuse, R167 ;  /* 0x000000a726a67220 */ /* 0x040fe20000410000 */
[----:B------:R-:W-:Y:S02]  /*1ff0*/  HADD2.F32 R131, -RZ, R131.H1_H1 ;  /* 0x30000083ff837230 */ /* 0x000fe40000004100 */
[----:B------:R-:W-:Y:S01]  /*2000*/  FMUL.FTZ R167, R38, R169 ;  /* 0x000000a926a77220 */ /* 0x000fe20000410000 */
[----:B------:R-:W-:-:S02]  /*2010*/  HADD2.F32 R171, -RZ, R130.H0_H0 ;  /* 0x20000082ffab7230 */ /* 0x000fc40000004100 */
[----:B------:R-:W-:Y:S01]  /*2020*/  FMUL.FTZ R169, R30, R132 ;  /* 0x000000841ea97220 */ /* 0x000fe20000410000 */
[--C-:B------:R-:W-:Y:S02]  /*2030*/  HADD2.F32 R172, -RZ, R133.reuse.H0_H0 ;  /* 0x20000085ffac7230 */ /* 0x100fe40000004100 */
[----:B------:R-:W-:Y:S01]  /*2040*/  FMUL.FTZ R170, R38, R129 ;  /* 0x0000008126aa7220 */ /* 0x000fe20000410000 */
[----:B------:R-:W-:Y:S01]  /*2050*/  FADD.FTZ R128, R219, R168 ;  /* 0x000000a8db807221 */ /* 0x000fe20000010000 */
[----:B------:R-:W-:Y:S01]  /*2060*/  FFMA.FTZ R129, R139, R168, R220 ;  /* 0x000000a88b817223 */ /* 0x000fe200000100dc */
[C---:B0-----:R-:W-:Y:S01]  /*2070*/  FADD.FTZ R183, -R216.reuse, R131 ;  /* 0x00000083d8b77221 */ /* 0x041fe20000010100 */
[----:B------:R-:W-:Y:S01]  /*2080*/  FADD.FTZ R173, -R216, R171 ;  /* 0x000000abd8ad7221 */ /* 0x000fe20000010100 */
[----:B------:R-:W-:Y:S02]  /*2090*/  HADD2.F32 R133, -RZ, R133.H1_H1 ;  /* 0x30000085ff857230 */ /* 0x000fe40000004100 */
[----:B------:R-:W-:Y:S01]  /*20a0*/  FADD.FTZ R94, R94, R172 ;  /* 0x000000ac5e5e7221 */ /* 0x000fe20000010000 */
[-C--:B------:R-:W-:Y:S01]  /*20b0*/  FFMA.FTZ R62, R167, R172.reuse, R62 ;  /* 0x000000aca73e7223 */ /* 0x080fe2000001003e */
[----:B------:R-:W-:Y:S01]  /*20c0*/  FADD.FTZ R131, R128, R169 ;  /* 0x000000a980837221 */ /* 0x000fe20000010000 */
[----:B------:R-:W-:Y:S01]  /*20d0*/  FMUL.FTZ R172, R31, R172 ;  /* 0x000000ac1fac7220 */ /* 0x000fe20000410000 */
[----:B------:R-:W-:Y:S01]  /*20e0*/  FFMA.FTZ R128, R166, R169, R129 ;  /* 0x000000a9a6807223 */ /* 0x000fe20000010081 */
[----:B------:R-:W-:-:S02]  /*20f0*/  HADD2.F32 R175, -RZ, R130.H1_H1 ;  /* 0x30000082ffaf7230 */ /* 0x000fc40000004100 */
[----:B------:R-:W-:Y:S01]  /*2100*/  FMUL.FTZ R173, R38, R173 ;  /* 0x000000ad26ad7220 */ /* 0x000fe20000410000 */
[--C-:B------:R-:W-:Y:S02]  /*2110*/  HADD2.F32 R174, -RZ, R134.reuse.H0_H0 ;  /* 0x20000086ffae7230 */ /* 0x100fe40000004100 */
[----:B------:R-:W-:Y:S01]  /*2120*/  FMUL.FTZ R171, R32, R133 ;  /* 0x0000008520ab7220 */ /* 0x000fe20000410000 */
[----:B------:R-:W-:Y:S01]  /*2130*/  FADD.FTZ R130, R131, R172 ;  /* 0x000000ac83827221 */ /* 0x000fe20000010000 */
[----:B------:R-:W-:Y:S01]  /*2140*/  FFMA.FTZ R129, R167, R172, R128 ;  /* 0x000000aca7817223 */ /* 0x000fe20000010080 */
[C---:B------:R-:W-:Y:S01]  /*2150*/  FADD.FTZ R175, -R216.reuse, R175 ;  /* 0x000000afd8af7221 */ /* 0x040fe20000010100 */
[----:B------:R-:W-:Y:S01]  /*2160*/  FADD.FTZ R177, -R216, R177 ;  /* 0x000000b1d8b17221 */ /* 0x000fe20000010100 */
[----:B------:R-:W-:Y:S02]  /*2170*/  HADD2.F32 R134, -RZ, R134.H1_H1 ;  /* 0x30000086ff867230 */ /* 0x000fe40000004100 */
[----:B------:R-:W-:Y:S01]  /*2180*/  FADD.FTZ R96, R96, R174 ;  /* 0x000000ae60607221 */ /* 0x000fe20000010000 */
[-C--:B------:R-:W-:Y:S01]  /*2190*/  FFMA.FTZ R64, R173, R174.reuse, R64 ;  /* 0x000000aead407223 */ /* 0x080fe20000010040 */
[----:B------:R-:W-:Y:S01]  /*21a0*/  FMUL.FTZ R174, R33, R174 ;  /* 0x000000ae21ae7220 */ /* 0x000fe20000410000 */
[----:B------:R-:W-:Y:S01]  /*21b0*/  FADD.FTZ R131, R130, R171 ;  /* 0x000000ab82837221 */ /* 0x000fe20000010000 */
[----:B------:R-:W-:Y:S01]  /*21c0*/  FFMA.FTZ R128, R170, R171, R129 ;  /* 0x000000abaa807223 */ /* 0x000fe20000010081 */
[----:B------:R-:W-:-:S02]  /*21d0*/  HADD2.F32 R178, -RZ, R135.H0_H0 ;  /* 0x20000087ffb27230 */ /* 0x000fc40000004100 */
[C---:B------:R-:W-:Y:S01]  /*21e0*/  FMUL.FTZ R176, R38.reuse, R175 ;  /* 0x000000af26b07220 */ /* 0x040fe20000410000 */
[----:B------:R-:W-:Y:S01]  /*21f0*/  FMUL.FTZ R177, R38, R177 ;  /* 0x000000b126b17220 */ /* 0x000fe20000410000 */
[----:B------:R-:W-:Y:S01]  /*2200*/  FMUL.FTZ R175, R34, R134 ;  /* 0x0000008622af7220 */ /* 0x000fe20000410000 */
[----:B------:R-:W-:Y:S01]  /*2210*/  FADD.FTZ R130, R131, R174 ;  /* 0x000000ae83827221 */ /* 0x000fe20000010000 */
[----:B------:R-:W-:Y:S01]  /*2220*/  FFMA.FTZ R129, R173, R174, R128 ;  /* 0x000000aead817223 */ /* 0x000fe20000010080 */
[----:B------:R-:W-:Y:S02]  /*2230*/  HADD2.F32 R135, -RZ, R135.H1_H1 ;  /* 0x30000087ff877230 */ /* 0x000fe40000004100 */
        /* <DEDUP_REMOVED lines=19> */
.L_x_2226:
[----:B------:R-:W-:Y:S05]  /*2370*/  BSYNC B0 ;  /* 0x0000000000007941 */ /* 0x000fea0003800000 */
.L_x_2218:
[----:B------:R-:W-:Y:S01]  /*2380*/  LOP3.LUT P4, RZ, R215, 0xff, RZ, 0xc0, !PT ;  /* 0x000000ffd7ff7812 */ /* 0x000fe2000788c0ff */
[----:B------:R-:W-:Y:S01]  /*2390*/  UMOV UR11, 0xffffffff ;  /* 0xffffffff000b7882 */ /* 0x000fe20000000000 */
[----:B-1----:R-:W-:Y:S02]  /*23a0*/  SHF.R.U32.HI R128, RZ, 0x5, R0 ;  /* 0x00000005ff807819 */ /* 0x002fe40000011600 */
[----:B------:R-:W-:Y:S02]  /*23b0*/  P2R R212, PR, RZ, 0x10 ;  /* 0x00000010ffd47803 */ /* 0x000fe40000000000 */
        /* <DEDUP_REMOVED lines=22> */
.L_x_2355:
        /* <DEDUP_REMOVED lines=8> */
[----:B------:R-:W-:-:S02]  /*25a0*/  @P3 IADD3 R217, R214, -0x1, RZ ;  /* 0xffffffffd6d93810 */ /* 0x000fc40007ffe0ff */
[----:B------:R-:W-:-:S03]  /*25b0*/  ISETP.NE.AND P5, PT, R136, RZ, PT ;  /* 0x000000ff8800720c */ /* 0x000fc60003fa5270 */
[----:B------:R-:W-:Y:S01]  /*25c0*/  @P3 IMAD R214, R217, R2, RZ ;  /* 0x00000002d9d63224 */ /* 0x000fe200078e02ff */
        /* <DEDUP_REMOVED lines=29> */
[----:B-----5:R-:W-:Y:S01]  /*27a0*/  HADD2.F32 R134, -RZ, R100.H0_H0 ;  /* 0x20000064ff867230 */ /* 0x020fe20000004100 */
[----:B------:R-:W-:Y:S06]  /*27b0*/  BRA `(.L_x_2238) ;  /* 0x0000000000287947 */ /* 0x000fec0003800000 */
.L_x_2237:
        /* <DEDUP_REMOVED lines=8> */
[----:B-----5:R-:W-:-:S05]  /*2840*/  @P4 HADD2.F32 R133, -RZ, R100.H0_H0 ;  /* 0x20000064ff854230 */ /* 0x020fca0000004100 */
[----:B------:R-:W-:-:S07]  /*2850*/  @P4 FADD.FTZ R134, R134, R133 ;  /* 0x0000008586864221 */ /* 0x000fce0000010000 */
.L_x_2238:
[----:B------:R-:W-:Y:S05]  /*2860*/  BSYNC B1 ;  /* 0x0000000000017941 */ /* 0x000fea0003800000 */
.L_x_2236:
[----:B------:R-:W0:Y:S01]  /*2870*/  @P3 LDC.64 R128, c[0x0][0x298] ;  /* 0x0000a600ff803b82 */ /* 0x000e220000000a00 */
[----:B-----5:R-:W-:Y:S01]  /*2880*/  @P3 LOP3.LUT P5, RZ, R160, 0xff, RZ, 0xc0, !PT ;  /* 0x000000ffa0ff3812 */ /* 0x020fe200078ac0ff */
[----:B------:R-:W-:Y:S01]  /*2890*/  BSSY B1, `(.L_x_2239) ;  /* 0x0000016000017945 */ /* 0x000fe20003800000 */
[----:B0-----:R-:W-:-:S04]  /*28a0*/  @P3 FMUL.FTZ R129, R134, R129 ;  /* 0x0000008186813220 */ /* 0x001fc80000410000 */
[----:B------:R-:W-:-:S05]  /*28b0*/  @P3 FMUL.FTZ R128, R129, R128 ;  /* 0x0000008081803220 */ /* 0x000fca0000410000 */
[----:B------:R-:W-:Y:S02]  /*28c0*/  @P3 FSEL R128, R128, RZ, P5 ;  /* 0x000000ff80803208 */ /* 0x000fe40002800000 */
[----:B------:R-:W-:Y:S02]  /*28d0*/  ISETP.NE.U32.AND P5, PT, RZ, UR6, PT ;  /* 0x00000006ff007c0c */ /* 0x000fe4000bfa5070 */
[----:B------:R-:W-:Y:S02]  /*28e0*/  @P3 F2FP.F16.F32.PACK_AB R128, RZ, R128 ;  /* 0x00000080ff80323e */ /* 0x000fe400000000ff */
[----:B------:R-:W-:Y:S02]  /*28f0*/  ISETP.NE.AND.EX P5, PT, RZ, UR7, PT, P5 ;  /* 0x00000007ff007c0c */ /* 0x000fe4000bfa5350 */
[----:B------:R-:W-:-:S11]  /*2900*/  @P3 PRMT R76, R128, 0x7610, R76 ;  /* 0x00007610804c3816 */ /* 0x000fd6000000004c */
[----:B------:R-:W-:-:S04]  /*2910*/  @P5 F2FP.F16.F32.PACK_AB R134, RZ, R134 ;  /* 0x00000086ff86523e */ /* 0x000fc800000000ff */
[----:B------:R-:W-:Y:S01]  /*2920*/  @P5 PRMT R120, R134, 0x7610, R120 ;  /* 0x0000761086785816 */ /* 0x000fe20000000078 */
[----:B------:R-:W-:Y:S06]  /*2930*/  @P2 BRA `(.L_x_2240) ;  /* 0x0000000000102947 */ /* 0x000fec0003800000 */
[----:B------:R-:W-:Y:S01]  /*2940*/  HFMA2.MMA R134, -RZ, RZ, 0, 0 ;  /* 0x00000000ff867435 */ /* 0x000fe200000001ff */
[----:B------:R-:W-:Y:S10]  /*2950*/  @!P4 BRA `(.L_x_2241) ;  /* 0x000000000024c947 */ /* 0x000ff40003800000 */
[----:B------:R-:W-:Y:S01]  /*2960*/  HADD2.F32 R134, -RZ, R100.H1_H1 ;  /* 0x30000064ff867230 */ /* 0x000fe20000004100 */
[----:B------:R-:W-:Y:S06]  /*2970*/  BRA `(.L_x_2241) ;  /* 0x00000000001c7947 */ /* 0x000fec0003800000 */
.L_x_2240:
[----:B------:R-:W-:Y:S01]  /*2980*/  ISETP.NE.AND P6, PT, R23, RZ, PT ;  /* 0x000000ff1700720c */ /* 0x000fe20003fc5270 */
[----:B------:R-:W-:-:S03]  /*2990*/  @P4 HADD2.F32 R133, -RZ, R100.H1_H1 ;  /* 0x30000064ff854230 */ /* 0x000fc60000004100 */
[----:B------:R-:W-:-:S05]  /*29a0*/  FSEL R129, R132, RZ, !P6 ;  /* 0x000000ff84817208 */ /* 0x000fca0007000000 */
[----:B------:R-:W-:-:S04]  /*29b0*/  FFMA.FTZ R129, R210, R131, R129 ;  /* 0x00000083d2817223 */ /* 0x000fc80000010081 */
[----:B------:R-:W-:-:S04]  /*29c0*/  FADD.FTZ R129, R208, -R129 ;  /* 0x80000081d0817221 */ /* 0x000fc80000010000 */
[----:B------:R-:W-:-:S04]  /*29d0*/  FMUL.FTZ R134, R38, R129 ;  /* 0x0000008126867220 */ /* 0x000fc80000410000 */
[----:B------:R-:W-:-:S07]  /*29e0*/  @P4 FADD.FTZ R134, R134, R133 ;  /* 0x0000008586864221 */ /* 0x000fce0000010000 */
.L_x_2241:
[----:B------:R-:W-:Y:S05]  /*29f0*/  BSYNC B1 ;  /* 0x0000000000017941 */ /* 0x000fea0003800000 */
.L_x_2239:
[----:B------:R-:W0:Y:S01]  /*2a00*/  @P3 LDC.64 R128, c[0x0][0x298] ;  /* 0x0000a600ff803b82 */ /* 0x000e220000000a00 */
[----:B------:R-:W-:Y:S01]  /*2a10*/  @P3 LOP3.LUT P6, RZ, R160, 0xff00, RZ, 0xc0, !PT ;  /* 0x0000ff00a0ff3812 */ /* 0x000fe200078cc0ff */
[----:B------:R-:W-:Y:S01]  /*2a20*/  BSSY B1, `(.L_x_2242) ;  /* 0x0000014000017945 */ /* 0x000fe20003800000 */
[----:B0-----:R-:W-:Y:S01]  /*2a30*/  @P3 FMUL.FTZ R129, R134, R129 ;  /* 0x0000008186813220 */ /* 0x001fe20000410000 */
[----:B------:R-:W-:-:S03]  /*2a40*/  @P5 F2FP.F16.F32.PACK_AB R134, RZ, R134 ;  /* 0x00000086ff86523e */ /* 0x000fc600000000ff */
[----:B------:R-:W-:Y:S01]  /*2a50*/  @P3 FMUL.FTZ R128, R129, R128 ;  /* 0x0000008081803220 */ /* 0x000fe20000410000 */
[----:B------:R-:W-:-:S04]  /*2a60*/  @P5 PRMT R120, R120, 0x5410, R134 ;  /* 0x0000541078785816 */ /* 0x000fc80000000086 */
[----:B------:R-:W-:-:S04]  /*2a70*/  @P3 FSEL R128, R128, RZ, P6 ;  /* 0x000000ff80803208 */ /* 0x000fc80003000000 */
[----:B------:R-:W-:-:S04]  /*2a80*/  @P3 F2FP.F16.F32.PACK_AB R128, RZ, R128 ;  /* 0x00000080ff80323e */ /* 0x000fc800000000ff */
[----:B------:R-:W-:Y:S01]  /*2a90*/  @P3 PRMT R76, R76, 0x5410, R128 ;  /* 0x000054104c4c3816 */ /* 0x000fe20000000080 */
[----:B------:R-:W-:Y:S06]  /*2aa0*/  @P2 BRA `(.L_x_2243) ;  /* 0x0000000000102947 */ /* 0x000fec0003800000 */
[----:B------:R-:W-:Y:S01]  /*2ab0*/  MOV R134, RZ ;  /* 0x000000ff00867202 */ /* 0x000fe20000000f00 */
[----:B------:R-:W-:Y:S06]  /*2ac0*/  @!P4 BRA `(.L_x_2244) ;  /* 0x000000000024c947 */ /* 0x000fec0003800000 */
[----:B------:R-:W-:Y:S01]  /*2ad0*/  HADD2.F32 R134, -RZ, R101.H0_H0 ;  /* 0x20000065ff867230 */ /* 0x000fe20000004100 */
[----:B------:R-:W-:Y:S06]  /*2ae0*/  BRA `(.L_x_2244) ;  /* 0x00000000001c7947 */ /* 0x000fec0003800000 */
.L_x_2243:
[----:B------:R-:W-:Y:S01]  /*2af0*/  ISETP.NE.AND P6, PT, R23, RZ, PT ;  /* 0x000000ff1700720c */ /* 0x000fe20003fc5270 */
[----:B------:R-:W-:-:S03]  /*2b00*/  @P4 HADD2.F32 R133, -RZ, R101.H0_H0 ;  /* 0x20000065ff854230 */ /* 0x000fc60000004100 */
[----:B------:R-:W-:-:S05]  /*2b10*/  FSEL R128, R132, RZ, !P6 ;  /* 0x000000ff84807208 */ /* 0x000fca0007000000 */
[----:B------:R-:W-:-:S04]  /*2b20*/  FFMA.FTZ R128, R207, R131, R128 ;  /* 0x00000083cf807223 */ /* 0x000fc80000010080 */
[----:B------:R-:W-:-:S04]  /*2b30*/  FADD.FTZ R129, R205, -R128 ;  /* 0x80000080cd817221 */ /* 0x000fc80000010000 */
[----:B------:R-:W-:-:S04]  /*2b40*/  FMUL.FTZ R134, R38, R129 ;  /* 0x0000008126867220 */ /* 0x000fc80000410000 */
[----:B------:R-:W-:-:S07]  /*2b50*/  @P4 FADD.FTZ R134, R134, R133 ;  /* 0x0000008586864221 */ /* 0x000fce0000010000 */
.L_x_2244:
[----:B------:R-:W-:Y:S05]  /*2b60*/  BSYNC B1 ;  /* 0x0000000000017941 */ /* 0x000fea0003800000 */
.L_x_2242:
        /* <DEDUP_REMOVED lines=11> */
[----:B------:R-:W-:Y:S01]  /*2c20*/  HFMA2.MMA R134, -RZ, RZ, 0, 0 ;  /* 0x00000000ff867435 */ /* 0x000fe200000001ff */
[----:B------:R-:W-:Y:S10]  /*2c30*/  @!P4 BRA `(.L_x_2247) ;  /* 0x000000000024c947 */ /* 0x000ff40003800000 */
[----:B------:R-:W-:Y:S01]  /*2c40*/  HADD2.F32 R134, -RZ, R101.H1_H1 ;  /* 0x30000065ff867230 */ /* 0x000fe20000004100 */
[----:B------:R-:W-:Y:S06]  /*2c50*/  BRA `(.L_x_2247) ;  /* 0x00000000001c7947 */ /* 0x000fec0003800000 */
.L_x_2246:
[----:B------:R-:W-:Y:S01]  /*2c60*/  ISETP.NE.AND P6, PT, R23, RZ, PT ;  /* 0x000000ff1700720c */ /* 0x000fe20003fc5270 */
[----:B------:R-:W-:-:S03]  /*2c70*/  @P4 HADD2.F32 R133, -RZ, R101.H1_H1 ;  /* 0x30000065ff854230 */ /* 0x000fc60000004100 */
[----:B------:R-:W-:-:S05]  /*2c80*/  FSEL R129, R132, RZ, !P6 ;  /* 0x000000ff84817208 */ /* 0x000fca0007000000 */
[----:B------:R-:W-:-:S04]  /*2c90*/  FFMA.FTZ R129, R206, R131, R129 ;  /* 0x00000083ce817223 */ /* 0x000fc80000010081 */
[----:B------:R-:W-:-:S04]  /*2ca0*/  FADD.FTZ R129, R204, -R129 ;  /* 0x80000081cc817221 */ /* 0x000fc80000010000 */
[----:B------:R-:W-:-:S04]  /*2cb0*/  FMUL.FTZ R134, R38, R129 ;  /* 0x0000008126867220 */ /* 0x000fc80000410000 */
[----:B------:R-:W-:-:S07]  /*2cc0*/  @P4 FADD.FTZ R134, R134, R133 ;  /* 0x0000008586864221 */ /* 0x000fce0000010000 */
.L_x_2247:
[----:B------:R-:W-:Y:S05]  /*2cd0*/  BSYNC B1 ;  /* 0x0000000000017941 */ /* 0x000fea0003800000 */
.L_x_2245:
        /* <DEDUP_REMOVED lines=15> */
.L_x_2249:
[----:B------:R-:W-:Y:S01]  /*2dd0*/  ISETP.NE.AND P6, PT, R23, RZ, PT ;  /* 0x000000ff1700720c */ /* 0x000fe20003fc5270 */
[----:B------:R-:W-:-:S03]  /*2de0*/  @P4 HADD2.F32 R133, -RZ, R102.H0_H0 ;  /* 0x20000066ff854230 */ /* 0x000fc60000004100 */
[----:B------:R-:W-:-:S05]  /*2df0*/  FSEL R128, R132, RZ, !P6 ;  /* 0x000000ff84807208 */ /* 0x000fca0007000000 */
[----:B------:R-:W-:-:S04]  /*2e00*/  FFMA.FTZ R128, R203, R131, R128 ;  /* 0x00000083cb807223 */ /* 0x000fc80000010080 */
[----:B------:R-:W-:-:S04]  /*2e10*/  FADD.FTZ R129, R201, -R128 ;  /* 0x80000080c9817221 */ /* 0x000fc80000010000 */
[----:B------:R-:W-:-:S04]  /*2e20*/  FMUL.FTZ R134, R38, R129 ;  /* 0x0000008126867220 */ /* 0x000fc80000410000 */
[----:B------:R-:W-:-:S07]  /*2e30*/  @P4 FADD.FTZ R134, R134, R133 ;  /* 0x0000008586864221 */ /* 0x000fce0000010000 */
.L_x_2250:
[----:B------:R-:W-:Y:S05]  /*2e40*/  BSYNC B1 ;  /* 0x0000000000017941 */ /* 0x000fea0003800000 */
.L_x_2248:
        /* <DEDUP_REMOVED lines=15> */
.L_x_2252:
[----:B------:R-:W-:Y:S01]  /*2f40*/  ISETP.NE.AND P6, PT, R23, RZ, PT ;  /* 0x000000ff1700720c */ /* 0x000fe20003fc5270 */
[----:B------:R-:W-:-:S03]  /*2f50*/  @P4 HADD2.F32 R133, -RZ, R102.H1_H1 ;  /* 0x30000066ff854230 */ /* 0x000fc60000004100 */
[----:B------:R-:W-:-:S05]  /*2f60*/  FSEL R129, R132, RZ, !P6 ;  /* 0x000000ff84817208 */ /* 0x000fca0007000000 */
[----:B------:R-:W-:-:S04]  /*2f70*/  FFMA.FTZ R129, R202, R131, R129 ;  /* 0x00000083ca817223 */ /* 0x000fc80000010081 */
[----:B------:R-:W-:-:S04]  /*2f80*/  FADD.FTZ R129, R200, -R129 ;  /* 0x80000081c8817221 */ /* 0x000fc80000010000 */
[----:B------:R-:W-:-:S04]  /*2f90*/  FMUL.FTZ R134, R38, R129 ;  /* 0x0000008126867220 */ /* 0x000fc80000410000 */
[----:B------:R-:W-:-:S07]  /*2fa0*/  @P4 FADD.FTZ R134, R134, R133 ;  /* 0x0000008586864221 */ /* 0x000fce0000010000 */
.L_x_2253:
[----:B------:R-:W-:Y:S05]  /*2fb0*/  BSYNC B1 ;  /* 0x0000000000017941 */ /* 0x000fea0003800000 */
.L_x_2251:
        /* <DEDUP_REMOVED lines=15> */
.L_x_2255:
[----:B------:R-:W-:Y:S01]  /*30b0*/  ISETP.NE.AND P6, PT, R23, RZ, PT ;  /* 0x000000ff1700720c */ /* 0x000fe20003fc5270 */
[----:B------:R-:W-:-:S03]  /*30c0*/  @P4 HADD2.F32 R133, -RZ, R103.H0_H0 ;  /* 0x20000067ff854230 */ /* 0x000fc60000004100 */
[----:B------:R-:W-:-:S05]  /*30d0*/  FSEL R128, R132, RZ, !P6 ;  /* 0x000000ff84807208 */ /* 0x000fca0007000000 */
[----:B------:R-:W-:-:S04]  /*30e0*/  FFMA.FTZ R128, R199, R131, R128 ;  /* 0x00000083c7807223 */ /* 0x000fc80000010080 */
[----:B------:R-:W-:-:S04]  /*30f0*/  FADD.FTZ R129, R197, -R128 ;  /* 0x80000080c5817221 */ /* 0x000fc80000010000 */
[----:B------:R-:W-:-:S04]  /*3100*/  FMUL.FTZ R134, R38, R129 ;  /* 0x0000008126867220 */ /* 0x000fc80000410000 */
[----:B------:R-:W-:-:S07]  /*3110*/  @P4 FADD.FTZ R134, R134, R133 ;  /* 0x0000008586864221 */ /* 0x000fce0000010000 */
.L_x_2256:
[----:B------:R-:W-:Y:S05]  /*3120*/  BSYNC B1 ;  /* 0x0000000000017941 */ /* 0x000fea0003800000 */
.L_x_2254:
        /* <DEDUP_REMOVED lines=15> */
.L_x_2258:
[----:B------:R-:W-:Y:S01]  /*3220*/  ISETP.NE.AND P6, PT, R23, RZ, PT ;  /* 0x000000ff1700720c */ /* 0x000fe20003fc5270 */
[----:B------:R-:W-:-:S03]  /*3230*/  @P4 HADD2.F32 R133, -RZ, R103.H1_H1 ;  /* 0x30000067ff854230 */ /* 0x000fc60000004100 */
[----:B------:R-:W-:-:S05]  /*3240*/  FSEL R129, R132, RZ, !P6 ;  /* 0x000000ff84817208 */ /* 0x000fca0007000000 */
[----:B------:R-:W-:-:S04]  /*3250*/  FFMA.FTZ R129, R198, R131, R129 ;  /* 0x00000083c6817223 */ /* 0x000fc80000010081 */
[----:B------:R-:W-:-:S04]  /*3260*/  FADD.FTZ R129, R196, -R129 ;  /* 0x80000081c4817221 */ /* 0x000fc80000010000 */
[----:B------:R-:W-:-:S04]  /*3270*/  FMUL.FTZ R182, R38, R129 ;  /* 0x0000008126b67220 */ /* 0x000fc80000410000 */
[----:B------:R-:W-:-:S07]  /*3280*/  @P4 FADD.FTZ R182, R182, R133 ;  /* 0x00000085b6b64221 */ /* 0x000fce0000010000 */
.L_x_2259:
[----:B------:R-:W-:Y:S05]  /*3290*/  BSYNC B1 ;  /* 0x0000000000017941 */ /* 0x000fea0003800000 */
.L_x_2257:
[----:B------:R-:W0:Y:S01]  /*32a0*/  @P5 LDC.64 R128, c[0x0][0x308] ;  /* 0x0000c200ff805b82 */ /* 0x000e220000000a00 */
[----:B------:R-:W-:Y:S02]  /*32b0*/  @P5 F2FP.F16.F32.PACK_AB R133, RZ, R182 ;  /* 0x000000b6ff85523e */ /* 0x000fe400000000ff */
        /* <DEDUP_REMOVED lines=10> */
[----:B------:R-:W-:-:S04]  /*3360*/  @P3 F2FP.F16.F32.PACK_AB R133, RZ, R133 ;  /* 0x00000085ff85323e */ /* 0x000fc800000000ff */
[----:B------:R-:W-:Y:S01]  /*3370*/  @P3 PRMT R79, R79, 0x5410, R133 ;  /* 0x000054104f4f3816 */ /* 0x000fe20000000085 */
[C---:B0-----:R-:W-:Y:S01]  /*3380*/  @P3 IMAD.WIDE.U32 R128, R130.reuse, 0x10, R128 ;  /* 0x0000001082803825 */ /* 0x041fe200078e0080 */
[----:B------:R-:W-:-:S04]  /*3390*/  IADD3 R130, R130, 0x80, RZ ;  /* 0x0000008082827810 */ /* 0x000fc80007ffe0ff */
[----:B------:R1:W-:Y:S03]  /*33a0*/  @P3 STG.E.128 desc[UR4][R128.64], R76 ;  /* 0x0000004c80003986 */ /* 0x0003e6000c101d04 */
.L_x_2235:
[----:B------:R-:W-:Y:S05]  /*33b0*/  BSYNC B0 ;  /* 0x0000000000007941 */ /* 0x000fea0003800000 */
.L_x_2234:
        /* <DEDUP_REMOVED lines=9> */
[----:B-----5:R-:W-:Y:S01]  /*3450*/  HADD2.F32 R134, -RZ, R40.H0_H0 ;  /* 0x20000028ff867230 */ /* 0x020fe20000004100 */
[----:B------:R-:W-:Y:S06]  /*3460*/  BRA `(.L_x_2264) ;  /* 0x0000000000287947 */ /* 0x000fec0003800000 */
.L_x_2263:
        /* <DEDUP_REMOVED lines=8> */
[----:B-----5:R-:W-:-:S05]  /*34f0*/  @P4 HADD2.F32 R133, -RZ, R40.H0_H0 ;  /* 0x20000028ff854230 */ /* 0x020fca0000004100 */
[----:B------:R-:W-:-:S07]  /*3500*/  @P4 FADD.FTZ R134, R134, R133 ;  /* 0x0000008586864221 */ /* 0x000fce0000010000 */
.L_x_2264:
[----:B------:R-:W-:Y:S05]  /*3510*/  BSYNC B1 ;  /* 0x0000000000017941 */ /* 0x000fea0003800000 */
.L_x_2262:
        /* <DEDUP_REMOVED lines=17> */
.L_x_2266:
[----:B------:R-:W-:Y:S01]  /*3630*/  ISETP.NE.AND P6, PT, R23, RZ, PT ;  /* 0x000000ff1700720c */ /* 0x000fe20003fc5270 */
[----:B------:R-:W-:-:S03]  /*3640*/  @P4 HADD2.F32 R133, -RZ, R40.H1_H1 ;  /* 0x30000028ff854230 */ /* 0x000fc60000004100 */
[----:B------:R-:W-:-:S05]  /*3650*/  FSEL R129, R132, RZ, !P6 ;  /* 0x000000ff84817208 */ /* 0x000fca0007000000 */
[----:B------:R-:W-:-:S04]  /*3660*/  FFMA.FTZ R129, R194, R131, R129 ;  /* 0x00000083c2817223 */ /* 0x000fc80000010081 */
[----:B------:R-:W-:-:S04]  /*3670*/  FADD.FTZ R129, R192, -R129 ;  /* 0x80000081c0817221 */ /* 0x000fc80000010000 */
[----:B------:R-:W-:-:S04]  /*3680*/  FMUL.FTZ R134, R38, R129 ;  /* 0x0000008126867220 */ /* 0x000fc80000410000 */
[----:B------:R-:W-:-:S07]  /*3690*/  @P4 FADD.FTZ R134, R134, R133 ;  /* 0x0000008586864221 */ /* 0x000fce0000010000 */
.L_x_2267:
[----:B------:R-:W-:Y:S05]  /*36a0*/  BSYNC B1 ;  /* 0x0000000000017941 */ /* 0x000fea0003800000 */
.L_x_2265:
        /* <DEDUP_REMOVED lines=15> */
.L_x_2269:
[----:B------:R-:W-:Y:S01]  /*37a0*/  ISETP.NE.AND P6, PT, R23, RZ, PT ;  /* 0x000000ff1700720c */ /* 0x000fe20003fc5270 */
[----:B------:R-:W-:-:S03]  /*37b0*/  @P4 HADD2.F32 R133, -RZ, R41.H0_H0 ;  /* 0x20000029ff854230 */ /* 0x000fc60000004100 */
[----:B------:R-:W-:-:S05]  /*37c0*/  FSEL R128, R132, RZ, !P6 ;  /* 0x000000ff84807208 */ /* 0x000fca0007000000 */
[----:B------:R-:W-:-:S04]  /*37d0*/  FFMA.FTZ R128, R191, R131, R128 ;  /* 0x00000083bf807223 */ /* 0x000fc80000010080 */
[----:B------:R-:W-:-:S04]  /*37e0*/  FADD.FTZ R129, R189, -R128 ;  /* 0x80000080bd817221 */ /* 0x000fc80000010000 */
[----:B------:R-:W-:-:S04]  /*37f0*/  FMUL.FTZ R134, R38, R129 ;  /* 0x0000008126867220 */ /* 0x000fc80000410000 */
[----:B------:R-:W-:-:S07]  /*3800*/  @P4 FADD.FTZ R134, R134, R133 ;  /* 0x0000008586864221 */ /* 0x000fce0000010000 */
.L_x_2270:
[----:B------:R-:W-:Y:S05]  /*3810*/  BSYNC B1 ;  /* 0x0000000000017941 */ /* 0x000fea0003800000 */
.L_x_2268:
        /* <DEDUP_REMOVED lines=15> */
.L_x_2272:
[----:B------:R-:W-:Y:S01]  /*3910*/  ISETP.NE.AND P6, PT, R23, RZ, PT ;  /* 0x000000ff1700720c */ /* 0x000fe20003fc5270 */
[----:B------:R-:W-:-:S03]  /*3920*/  @P4 HADD2.F32 R133, -RZ, R41.H1_H1 ;  /* 0x30000029ff854230 */ /* 0x000fc60000004100 */
[----:B------:R-:W-:-:S05]  /*3930*/  FSEL R129, R132, RZ, !P6 ;  /* 0x000000ff84817208 */ /* 0x000fca0007000000 */
[----:B------:R-:W-:-:S04]  /*3940*/  FFMA.FTZ R129, R190, R131, R129 ;  /* 0x00000083be817223 */ /* 0x000fc80000010081 */
[----:B------:R-:W-:-:S04]  /*3950*/  FADD.FTZ R129, R188, -R129 ;  /* 0x80000081bc817221 */ /* 0x000fc80000010000 */
[----:B------:R-:W-:-:S04]  /*3960*/  FMUL.FTZ R134, R38, R129 ;  /* 0x0000008126867220 */ /* 0x000fc80000410000 */
[----:B------:R-:W-:-:S07]  /*3970*/  @P4 FADD.FTZ R134, R134, R133 ;  /* 0x0000008586864221 */ /* 0x000fce0000010000 */
.L_x_2273:
[----:B------:R-:W-:Y:S05]  /*3980*/  BSYNC B1 ;  /* 0x0000000000017941 */ /* 0x000fea0003800000 */
.L_x_2271:
        /* <DEDUP_REMOVED lines=15> */
.L_x_2275:
[----:B------:R-:W-:Y:S01]  /*3a80*/  ISETP.NE.AND P6, PT, R23, RZ, PT ;  /* 0x000000ff1700720c */ /* 0x000fe20003fc5270 */
[----:B------:R-:W-:-:S03]  /*3a90*/  @P4 HADD2.F32 R133, -RZ, R42.H0_H0 ;  /* 0x2000002aff854230 */ /* 0x000fc60000004100 */
[----:B------:R-:W-:-:S05]  /*3aa0*/  FSEL R128, R132, RZ, !P6 ;  /* 0x000000ff84807208 */ /* 0x000fca0007000000 */
[----:B------:R-:W-:-:S04]  /*3ab0*/  FFMA.FTZ R128, R187, R131, R128 ;  /* 0x00000083bb807223 */ /* 0x000fc80000010080 */
[----:B------:R-:W-:-:S04]  /*3ac0*/  FADD.FTZ R129, R185, -R128 ;  /* 0x80000080b9817221 */ /* 0x000fc80000010000 */
[----:B------:R-:W-:-:S04]  /*3ad0*/  FMUL.FTZ R134, R38, R129 ;  /* 0x0000008126867220 */ /* 0x000fc80000410000 */
[----:B------:R-:W-:-:S07]  /*3ae0*/  @P4 FADD.FTZ R134, R134, R133 ;  /* 0x0000008586864221 */ /* 0x000fce0000010000 */
.L_x_2276:
[----:B------:R-:W-:Y:S05]  /*3af0*/  BSYNC B1 ;  /* 0x0000000000017941 */ /* 0x000fea0003800000 */
.L_x_2274:
        /* <DEDUP_REMOVED lines=15> */
.L_x_2278:
[----:B------:R-:W-:Y:S01]  /*3bf0*/  ISETP.NE.AND P6, PT, R23, RZ, PT ;  /* 0x000000ff1700720c */ /* 0x000fe20003fc5270 */
[----:B------:R-:W-:-:S03]  /*3c00*/  @P4 HADD2.F32 R133, -RZ, R42.H1_H1 ;  /* 0x3000002aff854230 */ /* 0x000fc60000004100 */
[----:B------:R-:W-:-:S05]  /*3c10*/  FSEL R129, R132, RZ, !P6 ;  /* 0x000000ff84817208 */ /* 0x000fca0007000000 */
[----:B------:R-:W-:-:S04]  /*3c20*/  FFMA.FTZ R129, R186, R131, R129 ;  /* 0x00000083ba817223 */ /* 0x000fc80000010081 */
[----:B------:R-:W-:-:S04]  /*3c30*/  FADD.FTZ R129, R184, -R129 ;  /* 0x80000081b8817221 */ /* 0x000fc80000010000 */
[----:B------:R-:W-:-:S04]  /*3c40*/  FMUL.FTZ R134, R38, R129 ;  /* 0x0000008126867220 */ /* 0x000fc80000410000 */
[----:B------:R-:W-:-:S07]  /*3c50*/  @P4 FADD.FTZ R134, R134, R133 ;  /* 0x0000008586864221 */ /* 0x000fce0000010000 */
.L_x_2279:
[----:B------:R-:W-:Y:S05]  /*3c60*/  BSYNC B1 ;  /* 0x0000000000017941 */ /* 0x000fea0003800000 */
.L_x_2277:
        /* <DEDUP_REMOVED lines=15> */
.L_x_2281:
[----:B------:R-:W-:Y:S01]  /*3d60*/  ISETP.NE.AND P6, PT, R23, RZ, PT ;  /* 0x000000ff1700720c */ /* 0x000fe20003fc5270 */
[----:B------:R-:W-:-:S03]  /*3d70*/  @P4 HADD2.F32 R133, -RZ, R43.H0_H0 ;  /* 0x2000002bff854230 */ /* 0x000fc60000004100 */
[----:B------:R-:W-:-:S05]  /*3d80*/  FSEL R128, R132, RZ, !P6 ;  /* 0x000000ff84807208 */ /* 0x000fca0007000000 */
[----:B------:R-:W-:-:S04]  /*3d90*/  FFMA.FTZ R129, R181, R131, R128 ;  /* 0x00000083b5817223 */ /* 0x000fc80000010080 */
[----:B------:R-:W-:-:S04]  /*3da0*/  FADD.FTZ R129, R138, -R129 ;  /* 0x800000818a817221 */ /* 0x000fc80000010000 */
[----:B------:R-:W-:-:S04]  /*3db0*/  FMUL.FTZ R134, R38, R129 ;  /* 0x0000008126867220 */ /* 0x000fc80000410000 */
[----:B------:R-:W-:-:S07]  /*3dc0*/  @P4 FADD.FTZ R134, R134, R133 ;  /* 0x0000008586864221 */ /* 0x000fce0000010000 */
.L_x_2282:
[----:B------:R-:W-:Y:S05]  /*3dd0*/  BSYNC B1 ;  /* 0x0000000000017941 */ /* 0x000fea0003800000 */
.L_x_2280:
        /* <DEDUP_REMOVED lines=15> */
.L_x_2284:
[----:B------:R-:W-:Y:S01]  /*3ed0*/  ISETP.NE.AND P6, PT, R23, RZ, PT ;  /* 0x000000ff1700720c */ /* 0x000fe20003fc5270 */
[----:B------:R-:W-:-:S03]  /*3ee0*/  @P4 HADD2.F32 R133, -RZ, R43.H1_H1 ;  /* 0x3000002bff854230 */ /* 0x000fc60000004100 */
[----:B------:R-:W-:-:S05]  /*3ef0*/  FSEL R129, R132, RZ, !P6 ;  /* 0x000000ff84817208 */ /* 0x000fca0007000000 */
[----:B------:R-:W-:-:S04]  /*3f00*/  FFMA.FTZ R128, R140, R131, R129 ;  /* 0x000000838c807223 */ /* 0x000fc80000010081 */
[----:B------:R-:W-:-:S04]  /*3f10*/  FADD.FTZ R129, R141, -R128 ;  /* 0x800000808d817221 */ /* 0x000fc80000010000 */
[----:B------:R-:W-:-:S04]  /*3f20*/  FMUL.FTZ R182, R38, R129 ;  /* 0x0000008126b67220 */ /* 0x000fc80000410000 */
[----:B------:R-:W-:-:S07]  /*3f30*/  @P4 FADD.FTZ R182, R182, R133 ;  /* 0x00000085b6b64221 */ /* 0x000fce0000010000 */
.L_x_2285:
[----:B------:R-:W-:Y:S05]  /*3f40*/  BSYNC B1 ;  /* 0x0000000000017941 */ /* 0x000fea0003800000 */
.L_x_2283:
        /* <DEDUP_REMOVED lines=17> */
.L_x_2261:
[----:B------:R-:W-:Y:S05]  /*4060*/  BSYNC B0 ;  /* 0x0000000000007941 */ /* 0x000fea0003800000 */
.L_x_2260:
[----:B------:R-:W-:Y:S04]  /*4070*/  BSSY B0, `(.L_x_2286) ;  /* 0x00000ca000007945 */ /* 0x000fe80003800000 */
[----:B------:R-:W-:Y:S05]  /*4080*/  @!P1 BRA `(.L_x_2287) ;  /* 0x0000000c00209947 */ /* 0x000fea0003800000 */
[----:B------:R-:W-:Y:S04]  /*4090*/  BSSY B1, `(.L_x_2288) ;  /* 0x0000013000017945 */ /* 0x000fe80003800000 */
[----:B------:R-:W-:Y:S05]  /*40a0*/  @P2 BRA `(.L_x_2289) ;  /* 0x00000000001c2947 */ /* 0x000fea0003800000 */
[----:B------:R-:W-:Y:S01]  /*40b0*/  UISETP.NE.U32.AND UP0, UPT, UR8, URZ, UPT ;  /* 0x0000003f0800728c */ /* 0x000fe2000bf05070 */
[----:B-12---:R-:W-:-:S03]  /*40c0*/  MOV R134, RZ ;  /* 0x000000ff00867202 */ /* 0x006fc60000000f00 */
[----:B------:R-:W-:-:S06]  /*40d0*/  UISETP.NE.AND.EX UP0, UPT, UR9, URZ, UPT, UP0 ;  /* 0x0000003f0900728c */ /* 0x000fcc000bf05300 */
[----:B------:R-:W-:-:S13]  /*40e0*/  PLOP3.LUT P4, PT, PT, PT, UP0, 0x80, 0x0 ;  /* 0x000000000000781c */ /* 0x000fda0003f8f008 */
[----:B------:R-:W-:Y:S05]  /*40f0*/  @!P4 BRA `(.L_x_2290) ;  /* 0x000000000030c947 */ /* 0x000fea0003800000 */
[----:B-----5:R-:W-:Y:S01]  /*4100*/  HADD2.F32 R134, -RZ, R104.H0_H0 ;  /* 0x20000068ff867230 */ /* 0x020fe20000004100 */
[----:B------:R-:W-:Y:S06]  /*4110*/  BRA `(.L_x_2290) ;  /* 0x0000000000287947 */ /* 0x000fec0003800000 */
.L_x_2289:
        /* <DEDUP_REMOVED lines=8> */
[----:B-----5:R-:W-:-:S05]  /*41a0*/  @P4 HADD2.F32 R133, -RZ, R104.H0_H0 ;  /* 0x20000068ff854230 */ /* 0x020fca0000004100 */
[----:B------:R-:W-:-:S07]  /*41b0*/  @P4 FADD.FTZ R134, R134, R133 ;  /* 0x0000008586864221 */ /* 0x000fce0000010000 */
.L_x_2290:
[----:B------:R-:W-:Y:S05]  /*41c0*/  BSYNC B1 ;  /* 0x0000000000017941 */ /* 0x000fea0003800000 */
.L_x_2288:
        /* <DEDUP_REMOVED lines=17> */
.L_x_2292:
[----:B------:R-:W-:Y:S01]  /*42e0*/  ISETP.NE.AND P6, PT, R23, RZ, PT ;  /* 0x000000ff1700720c */ /* 0x000fe20003fc5270 */
[----:B------:R-:W-:-:S03]  /*42f0*/  @P4 HADD2.F32 R133, -RZ, R104.H1_H1 ;  /* 0x30000068ff854230 */ /* 0x000fc60000004100 */
[----:B------:R-:W-:-:S05]  /*4300*/  FSEL R129, R132, RZ, !P6 ;  /* 0x000000ff84817208 */ /* 0x000fca0007000000 */
[----:B------:R-:W-:-:S04]  /*4310*/  FFMA.FTZ R128, R142, R131, R129 ;  /* 0x000000838e807223 */ /* 0x000fc80000010081 */
[----:B------:R-:W-:-:S04]  /*4320*/  FADD.FTZ R129, R147, -R128 ;  /* 0x8000008093817221 */ /* 0x000fc80000010000 */
[----:B------:R-:W-:-:S04]  /*4330*/  FMUL.FTZ R134, R38, R129 ;  /* 0x0000008126867220 */ /* 0x000fc80000410000 */
[----:B------:R-:W-:-:S07]  /*4340*/  @P4 FADD.FTZ R134, R134, R133 ;  /* 0x0000008586864221 */ /* 0x000fce0000010000 */
.L_x_2293:
[----:B------:R-:W-:Y:S05]  /*4350*/  BSYNC B1 ;  /* 0x0000000000017941 */ /* 0x000fea0003800000 */
.L_x_2291:
        /* <DEDUP_REMOVED lines=15> */
.L_x_2295:
[----:B------:R-:W-:Y:S01]  /*4450*/  ISETP.NE.AND P6, PT, R23, RZ, PT ;  /* 0x000000ff1700720c */ /* 0x000fe20003fc5270 */
[----:B------:R-:W-:-:S03]  /*4460*/  @P4 HADD2.F32 R133, -RZ, R105.H0_H0 ;  /* 0x20000069ff854230 */ /* 0x000fc60000004100 */
[----:B------:R-:W-:-:S05]  /*4470*/  FSEL R128, R132, RZ, !P6 ;  /* 0x000000ff84807208 */ /* 0x000fca0007000000 */
[----:B------:R-:W-:-:S04]  /*4480*/  FFMA.FTZ R129, R145, R131, R128 ;  /* 0x0000008391817223 */ /* 0x000fc80000010080 */
[----:B------:R-:W-:-:S04]  /*4490*/  FADD.FTZ R129, R148, -R129 ;  /* 0x8000008194817221 */ /* 0x000fc80000010000 */
[----:B------:R-:W-:-:S04]  /*44a0*/  FMUL.FTZ R134, R38, R129 ;  /* 0x0000008126867220 */ /* 0x000fc80000410000 */
[----:B------:R-:W-:-:S07]  /*44b0*/  @P4 FADD.FTZ R134, R134, R133 ;  /* 0x0000008586864221 */ /* 0x000fce0000010000 */
.L_x_2296:
[----:B------:R-:W-:Y:S05]  /*44c0*/  BSYNC B1 ;  /* 0x0000000000017941 */ /* 0x000fea0003800000 */
.L_x_2294:
        /* <DEDUP_REMOVED lines=15> */
.L_x_2298:
[----:B------:R-:W-:Y:S01]  /*45c0*/  ISETP.NE.AND P6, PT, R23, RZ, PT ;  /* 0x000000ff1700720c */ /* 0x000fe20003fc5270 */
[----:B------:R-:W-:-:S03]  /*45d0*/  @P4 HADD2.F32 R133, -RZ, R105.H1_H1 ;  /* 0x30000069ff854230 */ /* 0x000fc60000004100 */
[----:B------:R-:W-:-:S05]  /*45e0*/  FSEL R129, R132, RZ, !P6 ;  /* 0x000000ff84817208 */ /* 0x000fca0007000000 */
[----:B------:R-:W-:-:S04]  /*45f0*/  FFMA.FTZ R128, R146, R131, R129 ;  /* 0x0000008392807223 */ /* 0x000fc80000010081 */
[----:B------:R-:W-:-:S04]  /*4600*/  FADD.FTZ R129, R151, -R128 ;  /* 0x8000008097817221 */ /* 0x000fc80000010000 */
[----:B------:R-:W-:-:S04]  /*4610*/  FMUL.FTZ R134, R38, R129 ;  /* 0x0000008126867220 */ /* 0x000fc80000410000 */
[----:B------:R-:W-:-:S07]  /*4620*/  @P4 FADD.FTZ R134, R134, R133 ;  /* 0x0000008586864221 */ /* 0x000fce0000010000 */
.L_x_2299:
[----:B------:R-:W-:Y:S05]  /*4630*/  BSYNC B1 ;  /* 0x0000000000017941 */ /* 0x000fea0003800000 */
.L_x_2297:
        /* <DEDUP_REMOVED lines=15> */
.L_x_2301:
[----:B------:R-:W-:Y:S01]  /*4730*/  ISETP.NE.AND P6, PT, R23, RZ, PT ;  /* 0x000000ff1700720c */ /* 0x000fe20003fc5270 */
[----:B------:R-:W-:-:S03]  /*4740*/  @P4 HADD2.F32 R133, -RZ, R106.H0_H0 ;  /* 0x2000006aff854230 */ /* 0x000fc60000004100 */
[----:B------:R-:W-:-:S05]  /*4750*/  FSEL R128, R132, RZ, !P6 ;  /* 0x000000ff84807208 */ /* 0x000fca0007000000 */
[----:B------:R-:W-:-:S04]  /*4760*/  FFMA.FTZ R129, R149, R131, R128 ;  /* 0x0000008395817223 */ /* 0x000fc80000010080 */
[----:B------:R-:W-:-:S04]  /*4770*/  FADD.FTZ R129, R150, -R129 ;  /* 0x8000008196817221 */ /* 0x000fc80000010000 */
[----:B------:R-:W-:-:S04]  /*4780*/  FMUL.FTZ R134, R38, R129 ;  /* 0x0000008126867220 */ /* 0x000fc80000410000 */
[----:B------:R-:W-:-:S07]  /*4790*/  @P4 FADD.FTZ R134, R134, R133 ;  /* 0x0000008586864221 */ /* 0x000fce0000010000 */
.L_x_2302:
[----:B------:R-:W-:Y:S05]  /*47a0*/  BSYNC B1 ;  /* 0x0000000000017941 */ /* 0x000fea0003800000 */
.L_x_2300:
        /* <DEDUP_REMOVED lines=15> */
.L_x_2304:
[----:B------:R-:W-:Y:S01]  /*48a0*/  ISETP.NE.AND P6, PT, R23, RZ, PT ;  /* 0x000000ff1700720c */ /* 0x000fe20003fc5270 */
[----:B------:R-:W-:-:S03]  /*48b0*/  @P4 HADD2.F32 R133, -RZ, R106.H1_H1 ;  /* 0x3000006aff854230 */ /* 0x000fc60000004100 */
[----:B------:R-:W-:-:S05]  /*48c0*/  FSEL R129, R132, RZ, !P6 ;  /* 0x000000ff84817208 */ /* 0x000fca0007000000 */
[----:B------:R-:W-:-:S04]  /*48d0*/  FFMA.FTZ R128, R152, R131, R129 ;  /* 0x0000008398807223 */ /* 0x000fc80000010081 */
[----:B------:R-:W-:-:S04]  /*48e0*/  FADD.FTZ R129, R153, -R128 ;  /* 0x8000008099817221 */ /* 0x000fc80000010000 */
[----:B------:R-:W-:-:S04]  /*48f0*/  FMUL.FTZ R134, R38, R129 ;  /* 0x0000008126867220 */ /* 0x000fc80000410000 */
[----:B------:R-:W-:-:S07]  /*4900*/  @P4 FADD.FTZ R134, R134, R133 ;  /* 0x0000008586864221 */ /* 0x000fce0000010000 */
.L_x_2305:
[----:B------:R-:W-:Y:S05]  /*4910*/  BSYNC B1 ;  /* 0x0000000000017941 */ /* 0x000fea0003800000 */
.L_x_2303:
        /* <DEDUP_REMOVED lines=15> */
.L_x_2307:
[----:B------:R-:W-:Y:S01]  /*4a10*/  ISETP.NE.AND P6, PT, R23, RZ, PT ;  /* 0x000000ff1700720c */ /* 0x000fe20003fc5270 */
[----:B------:R-:W-:-:S03]  /*4a20*/  @P4 HADD2.F32 R133, -RZ, R107.H0_H0 ;  /* 0x2000006bff854230 */ /* 0x000fc60000004100 */
[----:B------:R-:W-:-:S05]  /*4a30*/  FSEL R128, R132, RZ, !P6 ;  /* 0x000000ff84807208 */ /* 0x000fca0007000000 */
[----:B------:R-:W-:-:S04]  /*4a40*/  FFMA.FTZ R129, R163, R131, R128 ;  /* 0x00000083a3817223 */ /* 0x000fc80000010080 */
[----:B------:R-:W-:-:S04]  /*4a50*/  FADD.FTZ R129, R162, -R129 ;  /* 0x80000081a2817221 */ /* 0x000fc80000010000 */
[----:B------:R-:W-:-:S04]  /*4a60*/  FMUL.FTZ R134, R38, R129 ;  /* 0x0000008126867220 */ /* 0x000fc80000410000 */
[----:B------:R-:W-:-:S07]  /*4a70*/  @P4 FADD.FTZ R134, R134, R133 ;  /* 0x0000008586864221 */ /* 0x000fce0000010000 */
.L_x_2308:
[----:B------:R-:W-:Y:S05]  /*4a80*/  BSYNC B1 ;  /* 0x0000000000017941 */ /* 0x000fea0003800000 */
.L_x_2306:
        /* <DEDUP_REMOVED lines=15> */
.L_x_2310:
[----:B------:R-:W-:Y:S01]  /*4b80*/  ISETP.NE.AND P6, PT, R23, RZ, PT ;  /* 0x000000ff1700720c */ /* 0x000fe20003fc5270 */
[----:B------:R-:W-:-:S03]  /*4b90*/  @P4 HADD2.F32 R133, -RZ, R107.H1_H1 ;  /* 0x3000006bff854230 */ /* 0x000fc60000004100 */
[----:B------:R-:W-:-:S05]  /*4ba0*/  FSEL R129, R132, RZ, !P6 ;  /* 0x000000ff84817208 */ /* 0x000fca0007000000 */
[----:B------:R-:W-:-:S04]  /*4bb0*/  FFMA.FTZ R128, R164, R131, R129 ;  /* 0x00000083a4807223 */ /* 0x000fc80000010081 */
[----:B------:R-:W-:-:S04]  /*4bc0*/  FADD.FTZ R129, R165, -R128 ;  /* 0x80000080a5817221 */ /* 0x000fc80000010000 */
[----:B------:R-:W-:-:S04]  /*4bd0*/  FMUL.FTZ R182, R38, R129 ;  /* 0x0000008126b67220 */ /* 0x000fc80000410000 */
[----:B------:R-:W-:-:S07]  /*4be0*/  @P4 FADD.FTZ R182, R182, R133 ;  /* 0x00000085b6b64221 */ /* 0x000fce0000010000 */
.L_x_2311:
[----:B------:R-:W-:Y:S05]  /*4bf0*/  BSYNC B1 ;  /* 0x0000000000017941 */ /* 0x000fea0003800000 */
.L_x_2309:
[----:B------:R-:W-:Y:S01]  /*4c00*/  @P5 F2FP.F16.F32.PACK_AB R128, RZ, R182 ;  /* 0x000000b6ff80523e */ /* 0x000fe200000000ff */
[----:B------:R-:W0:Y:S01]  /*4c10*/  @P5 LDC.64 R134, c[0x0][0x308] ;  /* 0x0000c200ff865b82 */ /* 0x000e220000000a00 */
[----:B------:R-:W-:Y:S02]  /*4c20*/  @P3 LOP3.LUT P4, RZ, R157, 0xff000000, RZ, 0xc0, !PT ;  /* 0xff0000009dff3812 */ /* 0x000fe4000788c0ff */
[----:B------:R-:W-:-:S05]  /*4c30*/  @P5 PRMT R123, R123, 0x5410, R128 ;  /* 0x000054107b7b5816 */ /* 0x000fca0000000080 */
[----:B------:R-:W1:Y:S01]  /*4c40*/  @P3 LDC.64 R128, c[0x0][0x298] ;  /* 0x0000a600ff803b82 */ /* 0x000e620000000a00 */
[C---:B0-----:R-:W-:Y:S01]  /*4c50*/  @P5 IMAD.WIDE.U32 R134, R39.reuse, 0x10, R134 ;  /* 0x0000001027865825 */ /* 0x041fe200078e0086 */
[----:B------:R-:W-:-:S04]  /*4c60*/  IADD3 R39, R39, 0x80, RZ ;  /* 0x0000008027277810 */ /* 0x000fc80007ffe0ff */
[----:B------:R0:W-:Y:S01]  /*4c70*/  @P5 STG.E.128 desc[UR4][R134.64], R120 ;  /* 0x0000007886005986 */ /* 0x0001e2000c101d04 */
[----:B-1----:R-:W-:-:S04]  /*4c80*/  @P3 FMUL.FTZ R129, R182, R129 ;  /* 0x00000081b6813220 */ /* 0x002fc80000410000 */
[----:B------:R-:W-:-:S05]  /*4c90*/  @P3 FMUL.FTZ R128, R129, R128 ;  /* 0x0000008081803220 */ /* 0x000fca0000410000 */
[----:B------:R-:W-:Y:S02]  /*4ca0*/  @P3 FSEL R133, R128, RZ, P4 ;  /* 0x000000ff80853208 */ /* 0x000fe40002000000 */
[----:B------:R-:W1:Y:S02]  /*4cb0*/  @P3 LDC.64 R128, c[0x0][0x2f8] ;  /* 0x0000be00ff803b82 */ /* 0x000e640000000a00 */
[----:B------:R-:W-:-:S04]  /*4cc0*/  @P3 F2FP.F16.F32.PACK_AB R133, RZ, R133 ;  /* 0x00000085ff85323e */ /* 0x000fc800000000ff */
[----:B------:R-:W-:Y:S01]  /*4cd0*/  @P3 PRMT R79, R79, 0x5410, R133 ;  /* 0x000054104f4f3816 */ /* 0x000fe20000000085 */
[C---:B-1----:R-:W-:Y:S01]  /*4ce0*/  @P3 IMAD.WIDE.U32 R128, R130.reuse, 0x10, R128 ;  /* 0x0000001082803825 */ /* 0x042fe200078e0080 */
[----:B------:R-:W-:-:S04]  /*4cf0*/  IADD3 R130, R130, 0x80, RZ ;  /* 0x0000008082827810 */ /* 0x000fc80007ffe0ff */
[----:B------:R0:W-:Y:S03]  /*4d00*/  @P3 STG.E.128 desc[UR4][R128.64], R76 ;  /* 0x0000004c80003986 */ /* 0x0001e6000c101d04 */
.L_x_2287:
[----:B------:R-:W-:Y:S05]  /*4d10*/  BSYNC B0 ;  /* 0x0000000000007941 */ /* 0x000fea0003800000 */
.L_x_2286:
        /* <DEDUP_REMOVED lines=10> */
[----:B-----5:R-:W-:Y:S01]  /*4dc0*/  HADD2.F32 R134, -RZ, R108.H0_H0 ;  /* 0x2000006cff867230 */ /* 0x020fe20000004100 */
[----:B------:R-:W-:Y:S06]  /*4dd0*/  BRA `(.L_x_2316) ;  /* 0x0000000000287947 */ /* 0x000fec0003800000 */
.L_x_2315:
        /* <DEDUP_REMOVED lines=8> */
[----:B-----5:R-:W-:-:S05]  /*4e60*/  @P4 HADD2.F32 R133, -RZ, R108.H0_H0 ;  /* 0x2000006cff854230 */ /* 0x020fca0000004100 */
[----:B------:R-:W-:-:S07]  /*4e70*/  @P4 FADD.FTZ R134, R134, R133 ;  /* 0x0000008586864221 */ /* 0x000fce0000010000 */
.L_x_2316:
[----:B------:R-:W-:Y:S05]  /*4e80*/  BSYNC B1 ;  /* 0x0000000000017941 */ /* 0x000fea0003800000 */
.L_x_2314:
        /* <DEDUP_REMOVED lines=17> */
.L_x_2318:
[----:B------:R-:W-:Y:S01]  /*4fa0*/  ISETP.NE.AND P6, PT, R23, RZ, PT ;  /* 0x000000ff1700720c */ /* 0x000fe20003fc5270 */
[----:B------:R-:W-:-:S03]  /*4fb0*/  @P4 HADD2.F32 R133, -RZ, R108.H1_H1 ;  /* 0x3000006cff854230 */ /* 0x000fc60000004100 */
[----:B------:R-:W-:-:S05]  /*4fc0*/  FSEL R129, R132, RZ, !P6 ;  /* 0x000000ff84817208 */ /* 0x000fca0007000000 */
[----:B------:R-:W-:-:S04]  /*4fd0*/  FFMA.FTZ R128, R166, R131, R129 ;  /* 0x00000083a6807223 */ /* 0x000fc80000010081 */
[----:B------:R-:W-:-:S04]  /*4fe0*/  FADD.FTZ R129, R169, -R128 ;  /* 0x80000080a9817221 */ /* 0x000fc80000010000 */
[----:B------:R-:W-:-:S04]  /*4ff0*/  FMUL.FTZ R134, R38, R129 ;  /* 0x0000008126867220 */ /* 0x000fc80000410000 */
[----:B------:R-:W-:-:S07]  /*5000*/  @P4 FADD.FTZ R134, R134, R133 ;  /* 0x0000008586864221 */ /* 0x000fce0000010000 */
.L_x_2319:
[----:B------:R-:W-:Y:S05]  /*5010*/  BSYNC B1 ;  /* 0x0000000000017941 */ /* 0x000fea0003800000 */
.L_x_2317:
        /* <DEDUP_REMOVED lines=15> */
.L_x_2321:
[----:B------:R-:W-:Y:S01]  /*5110*/  ISETP.NE.AND P6, PT, R23, RZ, PT ;  /* 0x000000ff1700720c */ /* 0x000fe20003fc5270 */
[----:B------:R-:W-:-:S03]  /*5120*/  @P4 HADD2.F32 R133, -RZ, R109.H0_H0 ;  /* 0x2000006dff854230 */ /* 0x000fc60000004100 */
[----:B------:R-:W-:-:S05]  /*5130*/  FSEL R128, R132, RZ, !P6 ;  /* 0x000000ff84807208 */ /* 0x000fca0007000000 */
[----:B------:R-:W-:-:S04]  /*5140*/  FFMA.FTZ R129, R167, R131, R128 ;  /* 0x00000083a7817223 */ /* 0x000fc80000010080 */
[----:B------:R-:W-:-:S04]  /*5150*/  FADD.FTZ R129, R172, -R129 ;  /* 0x80000081ac817221 */ /* 0x000fc80000010000 */
[----:B------:R-:W-:-:S04]  /*5160*/  FMUL.FTZ R134, R38, R129 ;  /* 0x0000008126867220 */ /* 0x000fc80000410000 */
[----:B------:R-:W-:-:S07]  /*5170*/  @P4 FADD.FTZ R134, R134, R133 ;  /* 0x0000008586864221 */ /* 0x000fce0000010000 */
.L_x_2322:
[----:B------:R-:W-:Y:S05]  /*5180*/  BSYNC B1 ;  /* 0x0000000000017941 */ /* 0x000fea0003800000 */
.L_x_2320:
        /* <DEDUP_REMOVED lines=15> */
.L_x_2324:
[----:B------:R-:W-:Y:S01]  /*5280*/  ISETP.NE.AND P6, PT, R23, RZ, PT ;  /* 0x000000ff1700720c */ /* 0x000fe20003fc5270 */
[----:B------:R-:W-:-:S03]  /*5290*/  @P4 HADD2.F32 R133, -RZ, R109.H1_H1 ;  /* 0x3000006dff854230 */ /* 0x000fc60000004100 */
[----:B------:R-:W-:-:S05]  /*52a0*/  FSEL R129, R132, RZ, !P6 ;  /* 0x000000ff84817208 */ /* 0x000fca0007000000 */
[----:B------:R-:W-:-:S04]  /*52b0*/  FFMA.FTZ R128, R170, R131, R129 ;  /* 0x00000083aa807223 */ /* 0x000fc80000010081 */
[----:B------:R-:W-:-:S04]  /*52c0*/  FADD.FTZ R129, R171, -R128 ;  /* 0x80000080ab817221 */ /* 0x000fc80000010000 */
[----:B------:R-:W-:-:S04]  /*52d0*/  FMUL.FTZ R134, R38, R129 ;  /* 0x0000008126867220 */ /* 0x000fc80000410000 */
[----:B------:R-:W-:-:S07]  /*52e0*/  @P4 FADD.FTZ R134, R134, R133 ;  /* 0x0000008586864221 */ /* 0x000fce0000010000 */
.L_x_2325:
[----:B------:R-:W-:Y:S05]  /*52f0*/  BSYNC B1 ;  /* 0x0000000000017941 */ /* 0x000fea0003800000 */
.L_x_2323:
        /* <DEDUP_REMOVED lines=15> */
.L_x_2327:
[----:B------:R-:W-:Y:S01]  /*53f0*/  ISETP.NE.AND P6, PT, R23, RZ, PT ;  /* 0x000000ff1700720c */ /* 0x000fe20003fc5270 */
[----:B------:R-:W-:-:S03]  /*5400*/  @P4 HADD2.F32 R133, -RZ, R110.H0_H0 ;  /* 0x2000006eff854230 */ /* 0x000fc60000004100 */
[----:B------:R-:W-:-:S05]  /*5410*/  FSEL R128, R132, RZ, !P6 ;  /* 0x000000ff84807208 */ /* 0x000fca0007000000 */
[----:B------:R-:W-:-:S04]  /*5420*/  FFMA.FTZ R129, R173, R131, R128 ;  /* 0x00000083ad817223 */ /* 0x000fc80000010080 */
[----:B------:R-:W-:-:S04]  /*5430*/  FADD.FTZ R129, R174, -R129 ;  /* 0x80000081ae817221 */ /* 0x000fc80000010000 */
[----:B------:R-:W-:-:S04]  /*5440*/  FMUL.FTZ R134, R38, R129 ;  /* 0x0000008126867220 */ /* 0x000fc80000410000 */
[----:B------:R-:W-:-:S07]  /*5450*/  @P4 FADD.FTZ R134, R134, R133 ;  /* 0x0000008586864221 */ /* 0x000fce0000010000 */
.L_x_2328:
[----:B------:R-:W-:Y:S05]  /*5460*/  BSYNC B1 ;  /* 0x0000000000017941 */ /* 0x000fea0003800000 */
.L_x_2326:
        /* <DEDUP_REMOVED lines=15> */
.L_x_2330:
[----:B------:R-:W-:Y:S01]  /*5560*/  ISETP.NE.AND P6, PT, R23, RZ, PT ;  /* 0x000000ff1700720c */ /* 0x000fe20003fc5270 */
[----:B------:R-:W-:-:S03]  /*5570*/  @P4 HADD2.F32 R133, -RZ, R110.H1_H1 ;  /* 0x3000006eff854230 */ /* 0x000fc60000004100 */
[----:B------:R-:W-:-:S05]  /*5580*/  FSEL R129, R132, RZ, !P6 ;  /* 0x000000ff84817208 */ /* 0x000fca0007000000 */
[----:B------:R-:W-:-:S04]  /*5590*/  FFMA.FTZ R128, R176, R131, R129 ;  /* 0x00000083b0807223 */ /* 0x000fc80000010081 */
[----:B------:R-:W-:-:S04]  /*55a0*/  FADD.FTZ R129, R175, -R128 ;  /* 0x80000080af817221 */ /* 0x000fc80000010000 */
[----:B------:R-:W-:-:S04]  /*55b0*/  FMUL.FTZ R134, R38, R129 ;  /* 0x0000008126867220 */ /* 0x000fc80000410000 */
[----:B------:R-:W-:-:S07]  /*55c0*/  @P4 FADD.FTZ R134, R134, R133 ;  /* 0x0000008586864221 */ /* 0x000fce0000010000 */
.L_x_2331:
[----:B------:R-:W-:Y:S05]  /*55d0*/  BSYNC B1 ;  /* 0x0000000000017941 */ /* 0x000fea0003800000 */
.L_x_2329:
        /* <DEDUP_REMOVED lines=15> */
.L_x_2333:
[----:B------:R-:W-:Y:S01]  /*56d0*/  ISETP.NE.AND P6, PT, R23, RZ, PT ;  /* 0x000000ff1700720c */ /* 0x000fe20003fc5270 */
[----:B------:R-:W-:-:S03]  /*56e0*/  @P4 HADD2.F32 R133, -RZ, R111.H0_H0 ;  /* 0x2000006fff854230 */ /* 0x000fc60000004100 */
[----:B------:R-:W-:-:S05]  /*56f0*/  FSEL R128, R132, RZ, !P6 ;  /* 0x000000ff84807208 */ /* 0x000fca0007000000 */
[----:B------:R-:W-:-:S04]  /*5700*/  FFMA.FTZ R129, R177, R131, R128 ;  /* 0x00000083b1817223 */ /* 0x000fc80000010080 */
[----:B------:R-:W-:-:S04]  /*5710*/  FADD.FTZ R129, R178, -R129 ;  /* 0x80000081b2817221 */ /* 0x000fc80000010000 */
[----:B------:R-:W-:-:S04]  /*5720*/  FMUL.FTZ R134, R38, R129 ;  /* 0x0000008126867220 */ /* 0x000fc80000410000 */
[----:B------:R-:W-:-:S07]  /*5730*/  @P4 FADD.FTZ R134, R134, R133 ;  /* 0x0000008586864221 */ /* 0x000fce0000010000 */
.L_x_2334:
[----:B------:R-:W-:Y:S05]  /*5740*/  BSYNC B1 ;  /* 0x0000000000017941 */ /* 0x000fea0003800000 */
.L_x_2332:
        /* <DEDUP_REMOVED lines=15> */
.L_x_2336:
[----:B------:R-:W-:-:S04]  /*5840*/  ISETP.NE.AND P2, PT, R23, RZ, PT ;  /* 0x000000ff1700720c */ /* 0x000fc80003f45270 */
[----:B------:R-:W-:-:S05]  /*5850*/  FSEL R129, R132, RZ, !P2 ;  /* 0x000000ff84817208 */ /* 0x000fca0005000000 */
[----:B------:R-:W-:Y:S01]  /*5860*/  FFMA.FTZ R128, R180, R131, R129 ;  /* 0x00000083b4807223 */ /* 0x000fe20000010081 */
[----:B------:R-:W-:-:S03]  /*5870*/  @P4 HADD2.F32 R131, -RZ, R111.H1_H1 ;  /* 0x3000006fff834230 */ /* 0x000fc60000004100 */
[----:B------:R-:W-:-:S04]  /*5880*/  FADD.FTZ R129, R179, -R128 ;  /* 0x80000080b3817221 */ /* 0x000fc80000010000 */
[----:B------:R-:W-:-:S04]  /*5890*/  FMUL.FTZ R38, R38, R129 ;  /* 0x0000008126267220 */ /* 0x000fc80000410000 */
[----:B------:R-:W-:-:S07]  /*58a0*/  @P4 FADD.FTZ R38, R38, R131 ;  /* 0x0000008326264221 */ /* 0x000fce0000010000 */
.L_x_2337:
[----:B------:R-:W-:Y:S05]  /*58b0*/  BSYNC B1 ;  /* 0x0000000000017941 */ /* 0x000fea0003800000 */
.L_x_2335:
[----:B------:R-:W0:Y:S01]  /*58c0*/  @P3 LDC.64 R128, c[0x0][0x298] ;  /* 0x0000a600ff803b82 */ /* 0x000e220000000a00 */
[----:B------:R-:W-:-:S07]  /*58d0*/  @P3 LOP3.LUT P2, RZ, R155, 0xff000000, RZ, 0xc0, !PT ;  /* 0xff0000009bff3812 */ /* 0x000fce000784c0ff */
[----:B------:R-:W1:Y:S01]  /*58e0*/  @P5 LDC.64 R132, c[0x0][0x308] ;  /* 0x0000c200ff845b82 */ /* 0x000e620000000a00 */
[----:B0-----:R-:W-:Y:S01]  /*58f0*/  @P3 FMUL.FTZ R129, R38, R129 ;  /* 0x0000008126813220 */ /* 0x001fe20000410000 */
[----:B------:R-:W-:-:S03]  /*5900*/  @P5 F2FP.F16.F32.PACK_AB R38, RZ, R38 ;  /* 0x00000026ff26523e */ /* 0x000fc600000000ff */
[----:B------:R-:W-:Y:S01]  /*5910*/  @P3 FMUL.FTZ R128, R129, R128 ;  /* 0x0000008081803220 */ /* 0x000fe20000410000 */
[----:B------:R-:W-:Y:S01]  /*5920*/  @P5 PRMT R123, R123, 0x5410, R38 ;  /* 0x000054107b7b5816 */ /* 0x000fe20000000026 */
[----:B-1----:R-:W-:-:S03]  /*5930*/  @P5 IMAD.WIDE.U32 R132, R39, 0x10, R132 ;  /* 0x0000001027845825 */ /* 0x002fc600078e0084 */
[----:B------:R-:W-:Y:S02]  /*5940*/  @P3 FSEL R131, R128, RZ, P2 ;  /* 0x000000ff80833208 */ /* 0x000fe40001000000 */
[----:B------:R-:W0:Y:S02]  /*5950*/  @P3 LDC.64 R128, c[0x0][0x2f8] ;  /* 0x0000be00ff803b82 */ /* 0x000e240000000a00 */
[----:B------:R-:W-:Y:S01]  /*5960*/  @P3 F2FP.F16.F32.PACK_AB R131, RZ, R131 ;  /* 0x00000083ff83323e */ /* 0x000fe200000000ff */
[----:B------:R3:W-:Y:S03]  /*5970*/  @P5 STG.E.128 desc[UR4][R132.64], R120 ;  /* 0x0000007884005986 */ /* 0x0007e6000c101d04 */
[----:B------:R-:W-:Y:S01]  /*5980*/  @P3 PRMT R79, R79, 0x5410, R131 ;  /* 0x000054104f4f3816 */ /* 0x000fe20000000083 */
[----:B0-----:R-:W-:-:S05]  /*5990*/  @P3 IMAD.WIDE.U32 R128, R130, 0x10, R128 ;  /* 0x0000001082803825 */ /* 0x001fca00078e0080 */
[----:B------:R3:W-:Y:S02]  /*59a0*/  @P3 STG.E.128 desc[UR4][R128.64], R76 ;  /* 0x0000004c80003986 */ /* 0x0007e4000c101d04 */
.L_x_2313:
[----:B------:R-:W-:Y:S05]  /*59b0*/  BSYNC B0 ;  /* 0x0000000000007941 */ /* 0x000fea0003800000 */
.L_x_2312:
[----:B------:R-:W-:Y:S02]  /*59c0*/  IADD3 R37, R37, UR12, RZ ;  /* 0x0000000c25257c10 */ /* 0x000fe4000fffe0ff */
[----:B------:R-:W-:Y:S02]  /*59d0*/  ISETP.NE.AND P3, PT, R212, RZ, PT ;  /* 0x000000ffd400720c */ /* 0x000fe40003f65270 */
[----:B------:R-:W-:Y:S02]  /*59e0*/  ISETP.GE.AND P2, PT, R37, UR13, PT ;  /* 0x0000000d25007c0c */ /* 0x000fe4000bf46270 */
[----:B------:R-:W-:-:S11]  /*59f0*/  SEL R215, RZ, 0x1, P3 ;  /* 0x00000001ffd77807 */ /* 0x000fd60001800000 */
[----:B------:R-:W-:Y:S05]  /*5a00*/  @!P2 BRA `(.L_x_2338) ;  /* 0xffffffac0034a947 */ /* 0x000fea000383ffff */
.L_x_2217:
        /* <DEDUP_REMOVED lines=17> */
.L_x_2340:
[----:B------:R-:W-:Y:S05]  /*5b20*/  BSYNC B0 ;  /* 0x0000000000007941 */ /* 0x000fea0003800000 */
.L_x_2339:
        /* <DEDUP_REMOVED lines=11> */
.L_x_2342:
[----:B------:R-:W-:Y:S05]  /*5be0*/  BSYNC B0 ;  /* 0x0000000000007941 */ /* 0x000fea0003800000 */
.L_x_2341:
        /* <DEDUP_REMOVED lines=11> */
.L_x_2344:
[----:B------:R-:W-:Y:S05]  /*5ca0*/  BSYNC B0 ;  /* 0x0000000000007941 */ /* 0x000fea0003800000 */
.L_x_2343:
        /* <DEDUP_REMOVED lines=11> */
.L_x_2233:
[----:B------:R-:W-:Y:S01]  /*5d60*/  HFMA2.MMA R217, -RZ, RZ, 0, 9.5367431640625e-07 ;  /* 0x00000010ffd97435 */ /* 0x000fe200000001ff */
[----:B------:R-:W-:Y:S02]  /*5d70*/  MOV R216, R219 ;  /* 0x000000db00d87202 */ /* 0x000fe40000000f00 */
[----:B------:R-:W-:Y:S02]  /*5d80*/  MOV R218, 0x1f ;  /* 0x0000001f00da7802 */ /* 0x000fe40000000f00 */
[----:B------:R-:W-:-:S07]  /*5d90*/  MOV R213, 0xffffffff ;  /* 0xffffffff00d57802 */ /* 0x000fce0000000f00 */
[----:B-----5:R-:W-:Y:S05]  /*5da0*/  WARPSYNC.COLLECTIVE R213, `(.L_x_2345) ;  /* 0x00000000d5087348 */ /* 0x020fea0003c00000 */
[----:B------:R0:W1:Y:S02]  /*5db0*/  SHFL.DOWN P5, R215, R216, R217, R218 ;  /* 0x080000d9d8d77389 */ /* 0x00006400000a00da */
[----:B01---5:R-:W-:Y:S01]  /*5dc0*/  ENDCOLLECTIVE ;  /* 0x000000000000791b */ /* 0x023fe20003800000 */
.L_x_2345:
[----:B------:R-:W-:Y:S02]  /*5dd0*/  MOV R216, R220 ;  /* 0x000000dc00d87202 */ /* 0x000fe40000000f00 */
[----:B------:R-:W-:-:S07]  /*5de0*/  MOV R130, R215 ;  /* 0x000000d700827202 */ /* 0x000fce0000000f00 */
[----:B------:R-:W-:Y:S05]  /*5df0*/  WARPSYNC.COLLECTIVE R213, `(.L_x_2346) ;  /* 0x00000000d5087348 */ /* 0x000fea0003c00000 */
[----:B------:R0:W1:Y:S02]  /*5e00*/  SHFL.DOWN P5, R215, R216, R217, R218 ;  /* 0x080000d9d8d77389 */ /* 0x00006400000a00da */
[----:B01----:R-:W-:Y:S01]  /*5e10*/  ENDCOLLECTIVE ;  /* 0x000000000000791b */ /* 0x003fe20003800000 */
.L_x_2346:
[----:B------:R-:W-:Y:S01]  /*5e20*/  FADD.FTZ R130, R130, R219 ;  /* 0x000000db82827221 */ /* 0x000fe20000010000 */
[----:B------:R-:W-:-:S04]  /*5e30*/  HFMA2.MMA R217, -RZ, RZ, 0, 4.76837158203125e-07 ;  /* 0x00000008ffd97435 */ /* 0x000fc800000001ff */
[----:B------:R-:W-:Y:S02]  /*5e40*/  MOV R216, R130 ;  /* 0x0000008200d87202 */ /* 0x000fe40000000f00 */
[----:B------:R-:W-:-:S07]  /*5e50*/  MOV R131, R215 ;  /* 0x000000d700837202 */ /* 0x000fce0000000f00 */
[----:B------:R-:W-:Y:S05]  /*5e60*/  WARPSYNC.COLLECTIVE R213, `(.L_x_2347) ;  /* 0x00000000d5087348 */ /* 0x000fea0003c00000 */
[----:B------:R0:W1:Y:S02]  /*5e70*/  SHFL.DOWN P5, R215, R216, R217, R218 ;  /* 0x080000d9d8d77389 */ /* 0x00006400000a00da */
[----:B01----:R-:W-:Y:S01]  /*5e80*/  ENDCOLLECTIVE ;  /* 0x000000000000791b */ /* 0x003fe20003800000 */
.L_x_2347:
[----:B------:R-:W-:-:S05]  /*5e90*/  FADD.FTZ R131, R131, R220 ;  /* 0x000000dc83837221 */ /* 0x000fca0000010000 */
[----:B------:R-:W-:Y:S02]  /*5ea0*/  MOV R216, R131 ;  /* 0x0000008300d87202 */ /* 0x000fe40000000f00 */
[----:B------:R-:W-:-:S07]  /*5eb0*/  MOV R133, R215 ;  /* 0x000000d700857202 */ /* 0x000fce0000000f00 */
[----:B------:R-:W-:Y:S05]  /*5ec0*/  WARPSYNC.COLLECTIVE R213, `(.L_x_2348) ;  /* 0x00000000d5087348 */ /* 0x000fea0003c00000 */
[----:B------:R0:W1:Y:S02]  /*5ed0*/  SHFL.DOWN P5, R215, R216, R217, R218 ;  /* 0x080000d9d8d77389 */ /* 0x00006400000a00da */
[----:B01----:R-:W-:Y:S01]  /*5ee0*/  ENDCOLLECTIVE ;  /* 0x000000000000791b */ /* 0x003fe20003800000 */
.L_x_2348:
[----:B------:R-:W-:Y:S01]  /*5ef0*/  FADD.FTZ R133, R130, R133 ;  /* 0x0000008582857221 */ /* 0x000fe20000010000 */
[----:B------:R-:W-:-:S04]  /*5f00*/  HFMA2.MMA R217, -RZ, RZ, 0, 2.384185791015625e-07 ;  /* 0x00000004ffd97435 */ /* 0x000fc800000001ff */
[----:B------:R-:W-:Y:S02]  /*5f10*/  MOV R216, R133 ;  /* 0x0000008500d87202 */ /* 0x000fe40000000f00 */
[----:B------:R-:W-:-:S07]  /*5f20*/  MOV R132, R215 ;  /* 0x000000d700847202 */ /* 0x000fce0000000f00 */
[----:B------:R-:W-:Y:S05]  /*5f30*/  WARPSYNC.COLLECTIVE R213, `(.L_x_2349) ;  /* 0x00000000d5087348 */ /* 0x000fea0003c00000 */
[----:B------:R0:W1:Y:S02]  /*5f40*/  SHFL.DOWN P5, R215, R216, R217, R218 ;  /* 0x080000d9d8d77389 */ /* 0x00006400000a00da */
[----:B01----:R-:W-:Y:S01]  /*5f50*/  ENDCOLLECTIVE ;  /* 0x000000000000791b */ /* 0x003fe20003800000 */
.L_x_2349:
[----:B------:R-:W-:-:S05]  /*5f60*/  FADD.FTZ R132, R131, R132 ;  /* 0x0000008483847221 */ /* 0x000fca0000010000 */
[----:B------:R-:W-:Y:S02]  /*5f70*/  MOV R216, R132 ;  /* 0x0000008400d87202 */ /* 0x000fe40000000f00 */
[----:B------:R-:W-:-:S07]  /*5f80*/  MOV R134, R215 ;  /* 0x000000d700867202 */ /* 0x000fce0000000f00 */
[----:B------:R-:W-:Y:S05]  /*5f90*/  WARPSYNC.COLLECTIVE R213, `(.L_x_2350) ;  /* 0x00000000d5087348 */ /* 0x000fea0003c00000 */
[----:B------:R0:W1:Y:S02]  /*5fa0*/  SHFL.DOWN P5, R215, R216, R217, R218 ;  /* 0x080000d9d8d77389 */ /* 0x00006400000a00da */
[----:B01----:R-:W-:Y:S01]  /*5fb0*/  ENDCOLLECTIVE ;  /* 0x000000000000791b */ /* 0x003fe20003800000 */
.L_x_2350:
[----:B------:R-:W-:Y:S01]  /*5fc0*/  FADD.FTZ R134, R133, R134 ;  /* 0x0000008685867221 */ /* 0x000fe20000010000 */
[----:B------:R-:W-:-:S04]  /*5fd0*/  HFMA2.MMA R217, -RZ, RZ, 0, 1.1920928955078125e-07 ;  /* 0x00000002ffd97435 */ /* 0x000fc800000001ff */
[----:B------:R-:W-:Y:S02]  /*5fe0*/  MOV R216, R134 ;  /* 0x0000008600d87202 */ /* 0x000fe40000000f00 */
[----:B------:R-:W-:-:S07]  /*5ff0*/  MOV R135, R215 ;  /* 0x000000d700877202 */ /* 0x000fce0000000f00 */
[----:B------:R-:W-:Y:S05]  /*6000*/  WARPSYNC.COLLECTIVE R213, `(.L_x_2351) ;  /* 0x00000000d5087348 */ /* 0x000fea0003c00000 */
[----:B------:R0:W1:Y:S02]  /*6010*/  SHFL.DOWN P5, R215, R216, R217, R218 ;  /* 0x080000d9d8d77389 */ /* 0x00006400000a00da */
[----:B01----:R-:W-:Y:S01]  /*6020*/  ENDCOLLECTIVE ;  /* 0x000000000000791b */ /* 0x003fe20003800000 */
.L_x_2351:
[----:B------:R-:W-:-:S05]  /*6030*/  FADD.FTZ R135, R132, R135 ;  /* 0x0000008784877221 */ /* 0x000fca0000010000 */
[----:B------:R-:W-:Y:S02]  /*6040*/  MOV R216, R135 ;  /* 0x0000008700d87202 */ /* 0x000fe40000000f00 */
[----:B------:R-:W-:-:S07]  /*6050*/  MOV R183, R215 ;  /* 0x000000d700b77202 */ /* 0x000fce0000000f00 */
[----:B------:R-:W-:Y:S05]  /*6060*/  WARPSYNC.COLLECTIVE R213, `(.L_x_2352) ;  /* 0x00000000d5087348 */ /* 0x000fea0003c00000 */
[----:B------:R0:W1:Y:S02]  /*6070*/  SHFL.DOWN P5, R215, R216, R217, R218 ;  /* 0x080000d9d8d77389 */ /* 0x00006400000a00da */
[----:B01----:R-:W-:Y:S01]  /*6080*/  ENDCOLLECTIVE ;  /* 0x000000000000791b */ /* 0x003fe20003800000 */
.L_x_2352:
[----:B------:R-:W-:Y:S01]  /*6090*/  FADD.FTZ R183, R134, R183 ;  /* 0x000000b786b77221 */ /* 0x000fe20000010000 */
[----:B------:R-:W-:-:S04]  /*60a0*/  HFMA2.MMA R217, -RZ, RZ, 0, 5.9604644775390625e-08 ;  /* 0x00000001ffd97435 */ /* 0x000fc800000001ff */
[----:B------:R-:W-:Y:S02]  /*60b0*/  MOV R216, R183 ;  /* 0x000000b700d87202 */ /* 0x000fe40000000f00 */
[----:B------:R-:W-:-:S07]  /*60c0*/  MOV R182, R215 ;  /* 0x000000d700b67202 */ /* 0x000fce0000000f00 */
[----:B------:R-:W-:Y:S05]  /*60d0*/  WARPSYNC.COLLECTIVE R213, `(.L_x_2353) ;  /* 0x00000000d5087348 */ /* 0x000fea0003c00000 */
[----:B------:R0:W1:Y:S02]  /*60e0*/  SHFL.DOWN P5, R215, R216, R217, R218 ;  /* 0x080000d9d8d77389 */ /* 0x00006400000a00da */
[----:B01----:R-:W-:Y:S01]  /*60f0*/  ENDCOLLECTIVE ;  /* 0x000000000000791b */ /* 0x003fe20003800000 */
.L_x_2353:
[----:B------:R-:W-:-:S05]  /*6100*/  FADD.FTZ R130, R135, R182 ;  /* 0x000000b687827221 */ /* 0x000fca0000010000 */
[----:B------:R-:W-:Y:S02]  /*6110*/  MOV R216, R130 ;  /* 0x0000008200d87202 */ /* 0x000fe40000000f00 */
[----:B------:R-:W-:-:S07]  /*6120*/  MOV R182, R215 ;  /* 0x000000d700b67202 */ /* 0x000fce0000000f00 */
[----:B------:R-:W-:Y:S05]  /*6130*/  WARPSYNC.COLLECTIVE R213, `(.L_x_2354) ;  /* 0x00000000d5087348 */ /* 0x000fea0003c00000 */
[----:B------:R0:W1:Y:S02]  /*6140*/  SHFL.DOWN P5, R215, R216, R217, R218 ;  /* 0x080000d9d8d77389 */ /* 0x00006400000a00da */
[----:B01----:R-:W-:Y:S01]  /*6150*/  ENDCOLLECTIVE ;  /* 0x000000000000791b */ /* 0x003fe20003800000 */
.L_x_2354:
[----:B------:R-:W-:Y:S01]  /*6160*/  MOV R131, R215 ;  /* 0x000000d700837202 */ /* 0x000fe20000000f00 */
[----:B------:R-:W-:Y:S06]  /*6170*/  BRA `(.L_x_2355) ;  /* 0xffffffc000e87947 */ /* 0x000fec000383ffff */
.L_x_2356:
        /* <DEDUP_REMOVED lines=16> */
.L_x_13891:


//--------------------- .text._ZN10layer_norm22ln_bwd_finalize_kernelINS_22Kernel_traits_finalizeILj4096E6__halfS2_S2_S2_fjLb0ELj1024ELj4ENS_18Kernel_traits_baseILj4096ES2_S2_S2_S2_fjLj1024EEEEELb0ELb1EEEvNS_9BwdParamsE --------------------------
	.section	.text._ZN10layer_norm22ln_bwd_finalize_kernelINS_22Kernel_traits_finalizeILj4096E6__halfS2_S2_S2_fjLb0ELj1024ELj4ENS_18Kernel_traits_baseILj4096ES2_S2_S2_S2_fjLj1024EEEEELb0ELb1EEEvNS_9BwdParamsE,"ax",@progbits
	.align	128
        .global         _ZN10layer_norm22ln_bwd_finalize_kernelINS_22Kernel_traits_finalizeILj4096E6__halfS2_S2_S2_fjLb0ELj1024ELj4ENS_18Kernel_traits_baseILj4096ES2_S2_S2_S2_fjLj1024EEEEELb0ELb1EEEvNS_9BwdParamsE
        .type           _ZN10layer_norm22ln_bwd_finalize_kernelINS_22Kernel_traits_finalizeILj4096E6__halfS2_S2_S2_fjLb0ELj1024ELj4ENS_18Kernel_traits_baseILj4096ES2_S2_S2_S2_fjLj1024EEEEELb0ELb1EEEvNS_9BwdParamsE,@function
        .size           _ZN10layer_norm22ln_bwd_finalize_kernelINS_22Kernel_traits_finalizeILj4096E6__halfS2_S2_S2_fjLb0ELj1024ELj4ENS_18Kernel_traits_baseILj4096ES2_S2_S2_S2_fjLj1024EEEEELb0ELb1EEEvNS_9BwdParamsE,(.L_x_13892 - _ZN10layer_norm22ln_bwd_finalize_kernelINS_22Kernel_traits_finalizeILj4096E6__halfS2_S2_S2_fjLb0ELj1024ELj4ENS_18Kernel_traits_baseILj4096ES2_S2_S2_S2_fjLj1024EEEEELb0ELb1EEEvNS_9BwdParamsE)
        .other          _ZN10layer_norm22ln_bwd_finalize_kernelINS_22Kernel_traits_finalizeILj4096E6__halfS2_S2_S2_fjLb0ELj1024ELj4ENS_18Kernel_traits_baseILj4096ES2_S2_S2_S2_fjLj1024EEEEELb0ELb1EEEvNS_9BwdParamsE,@"STO_CUDA_ENTRY STV_DEFAULT"
_ZN10layer_norm22ln_bwd_finalize_kernelINS_22Kernel_traits_finalizeILj4096E6__halfS2_S2_S2_fjLb0ELj1024ELj4ENS_18Kernel_traits_baseILj4096ES2_S2_S2_S2_fjLj1024EEEEELb0ELb1EEEvNS_9BwdParamsE:
.text._ZN10layer_norm22ln_bwd_finalize_kernelINS_22Kernel_traits_finalizeILj4096E6__halfS2_S2_S2_fjLb0ELj1024ELj4ENS_18Kernel_traits_baseILj4096ES2_S2_S2_S2_fjLj1024EEEEELb0ELb1EEEvNS_9BwdParamsE:
        /* <DEDUP_REMOVED lines=26> */
.L_x_2368:
        /* <DEDUP_REMOVED lines=31> */
.L_x_2361:
        /* <DEDUP_REMOVED lines=34> */
.L_x_2360:
[----:B------:R-:W-:Y:S05]  /*05b0*/  BSYNC B1 ;  /* 0x0000000000017941 */ /* 0x000fea0003800000 */
.L_x_2359:
        /* <DEDUP_REMOVED lines=25> */
.L_x_2363:
[----:B------:R-:W-:Y:S05]  /*0750*/  BSYNC B1 ;  /* 0x0000000000017941 */ /* 0x000fea0003800000 */
.L_x_2362:
        /* <DEDUP_REMOVED lines=12> */
.L_x_2358:
[----:B------:R-:W-:Y:S05]  /*0820*/  BSYNC B0 ;  /* 0x0000000000007941 */ /* 0x000fea0003800000 */
.L_x_2357:
        /* <DEDUP_REMOVED lines=29> */
.L_x_2379:
[----:B------:R-:W-:Y:S01]  /*0a00*/  @!P1 SHF.R.U32.HI R12, RZ, 0x3, R0 ;  /* 0x00000003ff0c9819 */ /* 0x000fe20000011600 */
[----:B----4-:R-:W-:Y:S01]  /*0a10*/  FADD.FTZ R14, R9, R14 ;  /* 0x0000000e090e7221 */ /* 0x010fe20000010000 */
[----:B---3--:R-:W-:Y:S02]  /*0a20*/  FADD.FTZ R11, R10, R11 ;  /* 0x0000000b0a0b7221 */ /* 0x008fe40000010000 */
[----:B------:R-:W-:-:S05]  /*0a30*/  @!P1 LOP3.LUT R12, R12, 0x1ffffffc, RZ, 0xc0, !PT ;  /* 0x1ffffffc0c0c9812 */ /* 0x000fca00078ec0ff */
[----:B------:R3:W-:Y:S04]  /*0a40*/  @!P1 STS [R12+UR4+0x2000], R14 ;  /* 0x0020000e0c009988 */ /* 0x0007e80008000804 */
[----:B------:R3:W-:Y:S02]  /*0a50*/  @!P1 STS [R12+UR4+0x2080], R11 ;  /* 0x0020800b0c009988 */ /* 0x0007e40008000804 */
.L_x_2364:
        /* <DEDUP_REMOVED lines=10> */
[----:B---3--:R-:W-:Y:S02]  /*0b00*/  F2FP.F16.F32.PACK_AB R15, R15, R14 ;  /* 0x0000000e0f0f723e */ /* 0x008fe400000000ff */
[----:B-----5:R-:W-:-:S03]  /*0b10*/  F2FP.F16.F32.PACK_AB R17, R17, R16 ;  /* 0x000000101111723e */ /* 0x020fc600000000ff */
[----:B------:R4:W-:Y:S04]  /*0b20*/  STG.E desc[UR6][R12.64], R15 ;  /* 0x0000000f0c007986 */ /* 0x0009e8000c101906 */
[----:B------:R4:W-:Y:S02]  /*0b30*/  STG.E desc[UR6][R10.64], R17 ;  /* 0x000000110a007986 */ /* 0x0009e4000c101906 */
.L_x_2367:
[----:B------:R-:W-:Y:S05]  /*0b40*/  BSYNC B0 ;  /* 0x0000000000007941 */ /* 0x000fea0003800000 */
.L_x_2366:
[C---:B------:R-:W-:Y:S02]  /*0b50*/  ISETP.GT.U32.AND P1, PT, R3.reuse, -0x1001, PT ;  /* 0xffffefff0300780c */ /* 0x040fe40003f24070 */
[----:B------:R-:W-:Y:S02]  /*0b60*/  IADD3 R3, R3, 0x1000, RZ ;  /* 0x0000100003037810 */ /* 0x000fe40007ffe0ff */
[----:B------:R-:W-:-:S09]  /*0b70*/  IADD3 R4, R4, 0x800, RZ ;  /* 0x0000080004047810 */ /* 0x000fd20007ffe0ff */
[----:B------:R-:W-:Y:S05]  /*0b80*/  @P1 BRA `(.L_x_2368) ;  /* 0xfffffff400841947 */ /* 0x000fea000383ffff */
[----:B------:R-:W-:Y:S05]  /*0b90*/  EXIT ;  /* 0x000000000000794d */ /* 0x000fea0003800000 */
.L_x_2365:
[----:B------:R-:W-:Y:S01]  /*0ba0*/  HFMA2.MMA R22, -RZ, RZ, 0, 1.847743988037109375e-06 ;  /* 0x0000001fff167435 */ /* 0x000fe200000001ff */
[----:B0--3--:R-:W-:Y:S01]  /*0bb0*/  MOV R20, R10 ;  /* 0x0000000a00147202 */ /* 0x009fe20000000f00 */
[----:B------:R-:W-:Y:S01]  /*0bc0*/  IMAD.MOV.U32 R19, RZ, RZ, 0x1 ;  /* 0x00000001ff137424 */ /* 0x000fe200078e00ff */
[----:B------:R-:W-:-:S08]  /*0bd0*/  MOV R17, 0xffffffff ;  /* 0xffffffff00117802 */ /* 0x000fd00000000f00 */
[----:B-12---:R-:W-:Y:S05]  /*0be0*/  WARPSYNC.COLLECTIVE R17, `(.L_x_2369) ;  /* 0x0000000011087348 */ /* 0x006fea0003c00000 */
[----:B------:R0:W3:Y:S02]  /*0bf0*/  SHFL.BFLY P2, R18, R20, R19, R22 ;  /* 0x0c00001314127389 */ /* 0x0000e40000040016 */
[----:B0123--:R-:W-:Y:S01]  /*0c00*/  ENDCOLLECTIVE ;  /* 0x000000000000791b */ /* 0x00ffe20003800000 */
.L_x_2369:
[----:B------:R-:W-:Y:S01]  /*0c10*/  HFMA2.MMA R19, -RZ, RZ, 0, 1.1920928955078125e-07 ;  /* 0x00000002ff137435 */ /* 0x000fe200000001ff */
[----:B------:R-:W-:-:S05]  /*0c20*/  MOV R11, R18 ;  /* 0x00000012000b7202 */ /* 0x000fca0000000f00 */
[----:B------:R-:W-:-:S04]  /*0c30*/  FADD.FTZ R11, R10, R11 ;  /* 0x0000000b0a0b7221 */ /* 0x000fc80000010000 */
[----:B------:R-:W-:-:S07]  /*0c40*/  IMAD.MOV.U32 R20, RZ, RZ, R11 ;  /* 0x000000ffff147224 */ /* 0x000fce00078e000b */
[----:B------:R-:W-:Y:S05]  /*0c50*/  WARPSYNC.COLLECTIVE R17, `(.L_x_2370) ;  /* 0x0000000011087348 */ /* 0x000fea0003c00000 */
[----:B------:R0:W1:Y:S02]  /*0c60*/  SHFL.BFLY P2, R18, R20, R19, R22 ;  /* 0x0c00001314127389 */ /* 0x0000640000040016 */
[----:B01----:R-:W-:Y:S01]  /*0c70*/  ENDCOLLECTIVE ;  /* 0x000000000000791b */ /* 0x003fe20003800000 */
.L_x_2370:
[----:B------:R-:W-:Y:S01]  /*0c80*/  IMAD.MOV.U32 R19, RZ, RZ, 0x4 ;  /* 0x00000004ff137424 */ /* 0x000fe200078e00ff */
[----:B------:R-:W-:-:S05]  /*0c90*/  MOV R12, R18 ;  /* 0x00000012000c7202 */ /* 0x000fca0000000f00 */
[----:B------:R-:W-:-:S05]  /*0ca0*/  FADD.FTZ R12, R11, R12 ;  /* 0x0000000c0b0c7221 */ /* 0x000fca0000010000 */
[----:B------:R-:W-:-:S07]  /*0cb0*/  MOV R20, R12 ;  /* 0x0000000c00147202 */ /* 0x000fce0000000f00 */
[----:B------:R-:W-:Y:S05]  /*0cc0*/  WARPSYNC.COLLECTIVE R17, `(.L_x_2371) ;  /* 0x0000000011087348 */ /* 0x000fea0003c00000 */
[----:B------:R0:W1:Y:S02]  /*0cd0*/  SHFL.BFLY P2, R18, R20, R19, R22 ;  /* 0x0c00001314127389 */ /* 0x0000640000040016 */
[----:B01----:R-:W-:Y:S01]  /*0ce0*/  ENDCOLLECTIVE ;  /* 0x000000000000791b */ /* 0x003fe20003800000 */
.L_x_2371:
[----:B------:R-:W-:Y:S01]  /*0cf0*/  HFMA2.MMA R19, -RZ, RZ, 0, 4.76837158203125e-07 ;  /* 0x00000008ff137435 */ /* 0x000fe200000001ff */
[----:B------:R-:W-:-:S05]  /*0d00*/  MOV R13, R18 ;  /* 0x00000012000d7202 */ /* 0x000fca0000000f00 */
[----:B------:R-:W-:-:S05]  /*0d10*/  FADD.FTZ R13, R12, R13 ;  /* 0x0000000d0c0d7221 */ /* 0x000fca0000010000 */
[----:B------:R-:W-:-:S07]  /*0d20*/  MOV R20, R13 ;  /* 0x0000000d00147202 */ /* 0x000fce0000000f00 */
[----:B------:R-:W-:Y:S05]  /*0d30*/  WARPSYNC.COLLECTIVE R17, `(.L_x_2372) ;  /* 0x0000000011087348 */ /* 0x000fea0003c00000 */
[----:B------:R0:W1:Y:S02]  /*0d40*/  SHFL.BFLY P2, R18, R20, R19, R22 ;  /* 0x0c00001314127389 */ /* 0x0000640000040016 */
[----:B01----:R-:W-:Y:S01]  /*0d50*/  ENDCOLLECTIVE ;  /* 0x000000000000791b */ /* 0x003fe20003800000 */
.L_x_2372:
[----:B------:R-:W-:Y:S01]  /*0d60*/  HFMA2.MMA R19, -RZ, RZ, 0, 9.5367431640625e-07 ;  /* 0x00000010ff137435 */ /* 0x000fe200000001ff */
[----:B------:R-:W-:-:S04]  /*0d70*/  IMAD.MOV.U32 R10, RZ, RZ, R18 ;  /* 0x000000ffff0a7224 */ /* 0x000fc800078e0012 */
[----:B------:R-:W-:-:S05]  /*0d80*/  FADD.FTZ R10, R13, R10 ;  /* 0x0000000a0d0a7221 */ /* 0x000fca0000010000 */
[----:B------:R-:W-:-:S07]  /*0d90*/  MOV R20, R10 ;  /* 0x0000000a00147202 */ /* 0x000fce0000000f00 */
[----:B------:R-:W-:Y:S05]  /*0da0*/  WARPSYNC.COLLECTIVE R17, `(.L_x_2373) ;  /* 0x0000000011087348 */ /* 0x000fea0003c00000 */
[----:B------:R0:W1:Y:S02]  /*0db0*/  SHFL.BFLY P2, R18, R20, R19, R22 ;  /* 0x0c00001314127389 */ /* 0x0000640000040016 */
[----:B01----:R-:W-:Y:S01]  /*0dc0*/  ENDCOLLECTIVE ;  /* 0x000000000000791b */ /* 0x003fe20003800000 */
.L_x_2373:
[----:B------:R-:W-:Y:S01]  /*0dd0*/  HFMA2.MMA R19, -RZ, RZ, 0, 5.9604644775390625e-08 ;  /* 0x00000001ff137435 */ /* 0x000fe200000001ff */
[----:B------:R-:W-:Y:S01]  /*0de0*/  IMAD.MOV.U32 R20, RZ, RZ, R9 ;  /* 0x000000ffff147224 */ /* 0x000fe200078e0009 */
[----:B------:R-:W-:-:S09]  /*0df0*/  MOV R11, R18 ;  /* 0x00000012000b7202 */ /* 0x000fd20000000f00 */
[----:B------:R-:W-:Y:S05]  /*0e00*/  WARPSYNC.COLLECTIVE R17, `(.L_x_2374) ;  /* 0x0000000011087348 */ /* 0x000fea0003c00000 */
[----:B------:R0:W1:Y:S02]  /*0e10*/  SHFL.BFLY P2, R18, R20, R19, R22 ;  /* 0x0c00001314127389 */ /* 0x0000640000040016 */
[----:B01----:R-:W-:Y:S01]  /*0e20*/  ENDCOLLECTIVE ;  /* 0x000000000000791b */ /* 0x003fe20003800000 */
.L_x_2374:
[----:B------:R-:W-:Y:S01]  /*0e30*/  HFMA2.MMA R19, -RZ, RZ, 0, 1.1920928955078125e-07 ;  /* 0x00000002ff137435 */ /* 0x000fe200000001ff */
[----:B------:R-:W-:-:S05]  /*0e40*/  MOV R12, R18 ;  /* 0x00000012000c7202 */ /* 0x000fca0000000f00 */
[----:B------:R-:W-:-:S05]  /*0e50*/  FADD.FTZ R14, R9, R12 ;  /* 0x0000000c090e7221 */ /* 0x000fca0000010000 */
[----:B------:R-:W-:-:S07]  /*0e60*/  MOV R20, R14 ;  /* 0x0000000e00147202 */ /* 0x000fce0000000f00 */
[----:B------:R-:W-:Y:S05]  /*0e70*/  WARPSYNC.COLLECTIVE R17, `(.L_x_2375) ;  /* 0x0000000011087348 */ /* 0x000fea0003c00000 */
[----:B------:R0:W1:Y:S02]  /*0e80*/  SHFL.BFLY P2, R18, R20, R19, R22 ;  /* 0x0c00001314127389 */ /* 0x0000640000040016 */
[----:B01----:R-:W-:Y:S01]  /*0e90*/  ENDCOLLECTIVE ;  /* 0x000000000000791b */ /* 0x003fe20003800000 */
.L_x_2375:
[----:B------:R-:W-:Y:S01]  /*0ea0*/  HFMA2.MMA R19, -RZ, RZ, 0, 2.384185791015625e-07 ;  /* 0x00000004ff137435 */ /* 0x000fe200000001ff */
[----:B------:R-:W-:-:S04]  /*0eb0*/  IMAD.MOV.U32 R13, RZ, RZ, R18 ;  /* 0x000000ffff0d7224 */ /* 0x000fc800078e0012 */
[----:B------:R-:W-:-:S05]  /*0ec0*/  FADD.FTZ R15, R14, R13 ;  /* 0x0000000d0e0f7221 */ /* 0x000fca0000010000 */
[----:B------:R-:W-:-:S07]  /*0ed0*/  MOV R20, R15 ;  /* 0x0000000f00147202 */ /* 0x000fce0000000f00 */
[----:B------:R-:W-:Y:S05]  /*0ee0*/  WARPSYNC.COLLECTIVE R17, `(.L_x_2376) ;  /* 0x0000000011087348 */ /* 0x000fea0003c00000 */
[----:B------:R0:W1:Y:S02]  /*0ef0*/  SHFL.BFLY P2, R18, R20, R19, R22 ;  /* 0x0c00001314127389 */ /* 0x0000640000040016 */
[----:B01----:R-:W-:Y:S01]  /*0f00*/  ENDCOLLECTIVE ;  /* 0x000000000000791b */ /* 0x003fe20003800000 */
.L_x_2376:
[----:B------:R-:W-:Y:S01]  /*0f10*/  IMAD.MOV.U32 R19, RZ, RZ, 0x8 ;  /* 0x00000008ff137424 */ /* 0x000fe200078e00ff */
[----:B------:R-:W-:-:S05]  /*0f20*/  MOV R16, R18 ;  /* 0x0000001200107202 */ /* 0x000fca0000000f00 */
[----:B------:R-:W-:-:S05]  /*0f30*/  FADD.FTZ R16, R15, R16 ;  /* 0x000000100f107221 */ /* 0x000fca0000010000 */
[----:B------:R-:W-:-:S07]  /*0f40*/  MOV R20, R16 ;  /* 0x0000001000147202 */ /* 0x000fce0000000f00 */
[----:B------:R-:W-:Y:S05]  /*0f50*/  WARPSYNC.COLLECTIVE R17, `(.L_x_2377) ;  /* 0x0000000011087348 */ /* 0x000fea0003c00000 */
[----:B------:R0:W1:Y:S02]  /*0f60*/  SHFL.BFLY P2, R18, R20, R19, R22 ;  /* 0x0c00001314127389 */ /* 0x0000640000040016 */
[----:B01----:R-:W-:Y:S01]  /*0f70*/  ENDCOLLECTIVE ;  /* 0x000000000000791b */ /* 0x003fe20003800000 */
.L_x_2377:
[----:B------:R-:W-:Y:S01]  /*0f80*/  HFMA2.MMA R19, -RZ, RZ, 0, 9.5367431640625e-07 ;  /* 0x00000010ff137435 */ /* 0x000fe200000001ff */
[----:B------:R-:W-:-:S05]  /*0f90*/  MOV R9, R18 ;  /* 0x0000001200097202 */ /* 0x000fca0000000f00 */
[----:B------:R-:W-:-:S05]  /*0fa0*/  FADD.FTZ R9, R16, R9 ;  /* 0x0000000910097221 */ /* 0x000fca0000010000 */
[----:B------:R-:W-:-:S07]  /*0fb0*/  MOV R20, R9 ;  /* 0x0000000900147202 */ /* 0x000fce0000000f00 */
[----:B------:R-:W-:Y:S05]  /*0fc0*/  WARPSYNC.COLLECTIVE R17, `(.L_x_2378) ;  /* 0x0000000011087348 */ /* 0x000fea0003c00000 */
[----:B------:R0:W1:Y:S02]  /*0fd0*/  SHFL.BFLY P2, R18, R20, R19, R22 ;  /* 0x0c00001314127389 */ /* 0x0000640000040016 */
[----:B01----:R-:W-:Y:S01]  /*0fe0*/  ENDCOLLECTIVE ;  /* 0x000000000000791b */ /* 0x003fe20003800000 */
.L_x_2378:
[----:B------:R-:W-:Y:S01]  /*0ff0*/  MOV R14, R18 ;  /* 0x00000012000e7202 */ /* 0x000fe20000000f00 */
[----:B------:R-:W-:Y:S06]  /*1000*/  BRA `(.L_x_2379) ;  /* 0xfffffff8007c7947 */ /* 0x000fec000383ffff */
.L_x_2380:
        /* <DEDUP_REMOVED lines=15> */
.L_x_13892:


//--------------------- .text._ZN10layer_norm13ln_bwd_kernelINS_13Kernel_traitsI6__halfS2_S2_S2_fjLj4096ELj1ELj1ELj4ELj16ENS_18Kernel_traits_baseILj4096ES2_S2_S2_S2_fjLj128EEEEELb1ELb0ELb1ELb1EEEvNS_9BwdParamsE --------------------------
	.section	.text._ZN10layer_norm13ln_bwd_kernelINS_13Kernel_traitsI6__halfS2_S2_S2_fjLj4096ELj1ELj1ELj4ELj16ENS_18Kernel_traits_baseILj4096ES2_S2_S2_S2_fjLj128EEEEELb1ELb0ELb1ELb1EEEvNS_9BwdParamsE,"ax",@progbits
	.align	128
        .global         _ZN10layer_norm13ln_bwd_kernelINS_13Kernel_traitsI6__halfS2_S2_S2_fjLj4096ELj1ELj1ELj4ELj16ENS_18Kernel_traits_baseILj4096ES2_S2_S2_S2_fjLj128EEEEELb1ELb0ELb1ELb1EEEvNS_9BwdParamsE
        .type           _ZN10layer_norm13ln_bwd_kernelINS_13Kernel_traitsI6__halfS2_S2_S2_fjLj4096ELj1ELj1ELj4ELj16ENS_18Kernel_traits_baseILj4096ES2_S2_S2_S2_fjLj128EEEEELb1ELb0ELb1ELb1EEEvNS_9BwdParamsE,@function
        .size           _ZN10layer_norm13ln_bwd_kernelINS_13Kernel_traitsI6__halfS2_S2_S2_fjLj4096ELj1ELj1ELj4ELj16ENS_18Kernel_traits_baseILj4096ES2_S2_S2_S2_fjLj128EEEEELb1ELb0ELb1ELb1EEEvNS_9BwdParamsE,(.L_x_13893 - _ZN10layer_norm13ln_bwd_kernelINS_13Kernel_traitsI6__halfS2_S2_S2_fjLj4096ELj1ELj1ELj4ELj16ENS_18Kernel_traits_baseILj4096ES2_S2_S2_S2_fjLj128EEEEELb1ELb0ELb1ELb1EEEvNS_9BwdParamsE)
        .other          _ZN10layer_norm13ln_bwd_kernelINS_13Kernel_traitsI6__halfS2_S2_S2_fjLj4096ELj1ELj1ELj4ELj16ENS_18Kernel_traits_baseILj4096ES2_S2_S2_S2_fjLj128EEEEELb1ELb0ELb1ELb1EEEvNS_9BwdParamsE,@"STO_CUDA_ENTRY STV_DEFAULT"
_ZN10layer_norm13ln_bwd_kernelINS_13Kernel_traitsI6__halfS2_S2_S2_fjLj4096ELj1ELj1ELj4ELj16ENS_18Kernel_traits_baseILj4096ES2_S2_S2_S2_fjLj128EEEEELb1ELb0ELb1ELb1EEEvNS_9BwdParamsE:
.text._ZN10layer_norm13ln_bwd_kernelINS_13Kernel_traitsI6__halfS2_S2_S2_fjLj4096ELj1ELj1ELj4ELj16ENS_18Kernel_traits_baseILj4096ES2_S2_S2_S2_fjLj128EEEEELb1ELb0ELb1ELb1EEEvNS_9BwdParamsE:
        /* <DEDUP_REMOVED lines=45> */
.L_x_2381:
        /* <DEDUP_REMOVED lines=53> */
[----:B0-----:R-:W-:-:S02]  /*0620*/  HADD2.F32 R14, -RZ, R17.H1_H1 ;  /* 0x30000011ff0e7230 */ /* 0x001fc40000004100 */
        /* <DEDUP_REMOVED lines=20> */
[----:B------:R-:W0:Y:S05]  /*0770*/  LDC.U8 R35, c[0x0][0x2a0] ;  /* 0x0000a800ff237b82 */ /* 0x000e2a0000000000 */
.L_x_2483:
[----:B-1----:R-:W1:Y:S08]  /*0780*/  LDC.64 R126, c[0x0][0x288] ;  /* 0x0000a200ff7e7b82 */ /* 0x002e700000000a00 */
[----:B------:R-:W2:Y:S08]  /*0790*/  LDC.64 R128, c[0x0][0x258] ;  /* 0x00009600ff807b82 */ /* 0x000eb00000000a00 */
[----:B------:R-:W3:Y:S01]  /*07a0*/  LDC.64 R124, c[0x0][0x280] ;  /* 0x0000a000ff7c7b82 */ /* 0x000ee20000000a00 */
[----:B-1----:R-:W-:-:S07]  /*07b0*/  IMAD.WIDE R126, R2, 0x4, R126 ;  /* 0x00000004027e7825 */ /* 0x002fce00078e027e */
[----:B------:R-:W1:Y:S01]  /*07c0*/  LDC R217, c[0x0][0x218] ;  /* 0x00008600ffd97b82 */ /* 0x000e620000000800 */
[----:B------:R-:W4:Y:S01]  /*07d0*/  LDG.E R126, desc[UR4][R126.64] ;  /* 0x000000047e7e7981 */ /* 0x000f22000c1e1900 */
[----:B--2---:R-:W-:-:S06]  /*07e0*/  IMAD.WIDE R128, R2, 0x4, R128 ;  /* 0x0000000402807825 */ /* 0x004fcc00078e0280 */
[----:B------:R-:W2:Y:S01]  /*07f0*/  LDC.64 R204, c[0x0][0x250] ;  /* 0x00009400ffcc7b82 */ /* 0x000ea20000000a00 */
[----:B------:R0:W5:Y:S01]  /*0800*/  LDG.E R156, desc[UR4][R128.64] ;  /* 0x00000004809c7981 */ /* 0x000162000c1e1900 */
[----:B---3--:R-:W-:-:S06]  /*0810*/  IMAD.WIDE R124, R2, 0x4, R124 ;  /* 0x00000004027c7825 */ /* 0x008fcc00078e027c */
[----:B------:R-:W3:Y:S01]  /*0820*/  LDC.64 R178, c[0x0][0x2c8] ;  /* 0x0000b200ffb27b82 */ /* 0x000ee20000000a00 */
[----:B------:R0:W5:Y:S01]  /*0830*/  LDG.E R216, desc[UR4][R124.64] ;  /* 0x000000047cd87981 */ /* 0x000162000c1e1900 */
[----:B-1----:R-:W-:Y:S01]  /*0840*/  IMAD R130, R2, R217, RZ ;  /* 0x000000d902827224 */ /* 0x002fe200078e02ff */
[----:B------:R-:W-:-:S04]  /*0850*/  LOP3.LUT R215, R0, 0x7f, RZ, 0xc0, !PT ;  /* 0x0000007f00d77812 */ /* 0x000fc800078ec0ff */
[----:B------:R-:W-:-:S04]  /*0860*/  SHF.R.S32.HI R131, RZ, 0x1f, R130 ;  /* 0x0000001fff837819 */ /* 0x000fc80000011482 */
[----:B------:R-:W-:-:S04]  /*0870*/  LEA.HI R130, R131, R130, RZ, 0x3 ;  /* 0x0000008283827211 */ /* 0x000fc800078f18ff */
[----:B------:R-:W-:Y:S01]  /*0880*/  LEA.HI.SX32 R203, R130, R215, 0x1d ;  /* 0x000000d782cb7211 */ /* 0x000fe200078feaff */
[C---:B--2---:R-:W-:Y:S01]  /*0890*/  IMAD.WIDE R204, R2.reuse, 0x4, R204 ;  /* 0x0000000402cc7825 */ /* 0x044fe200078e02cc */
[----:B------:R-:W-:Y:S02]  /*08a0*/  IADD3 R2, R2, UR8, RZ ;  /* 0x0000000802027c10 */ /* 0x000fe4000fffe0ff */
[C---:B------:R-:W-:Y:S02]  /*08b0*/  IADD3 R200, R203.reuse, 0x80, RZ ;  /* 0x00000080cbc87810 */ /* 0x040fe40007ffe0ff */
[C---:B------:R-:W-:Y:S02]  /*08c0*/  IADD3 R157, R203.reuse, 0x100, RZ ;  /* 0x00000100cb9d7810 */ /* 0x040fe40007ffe0ff */
[C---:B------:R-:W-:Y:S01]  /*08d0*/  IADD3 R158, R203.reuse, 0x180, RZ ;  /* 0x00000180cb9e7810 */ /* 0x040fe20007ffe0ff */
[----:B------:R-:W-:Y:S01]  /*08e0*/  BSSY B0, `(.L_x_2383) ;  /* 0x000017e000007945 */ /* 0x000fe20003800000 */
[----:B---3--:R-:W-:Y:S01]  /*08f0*/  IMAD.WIDE.U32 R222, R203, 0x10, R178 ;  /* 0x00000010cbde7825 */ /* 0x008fe200078e00b2 */
[----:B------:R-:W-:-:S03]  /*0900*/  ISETP.GE.AND P3, PT, R2, UR9, PT ;  /* 0x0000000902007c0c */ /* 0x000fc6000bf66270 */
[----:B------:R-:W-:-:S04]  /*0910*/  IMAD.WIDE.U32 R220, R200, 0x10, R178 ;  /* 0x00000010c8dc7825 */ /* 0x000fc800078e00b2 */
[----:B------:R-:W-:-:S04]  /*0920*/  IMAD.WIDE.U32 R218, R157, 0x10, R178 ;  /* 0x000000109dda7825 */ /* 0x000fc800078e00b2 */
[----:B------:R-:W-:Y:S01]  /*0930*/  IMAD.WIDE.U32 R178, R158, 0x10, R178 ;  /* 0x000000109eb27825 */ /* 0x000fe200078e00b2 */
[----:B----4-:R-:W-:-:S13]  /*0940*/  ISETP.GT.AND P2, PT, R126, RZ, PT ;  /* 0x000000ff7e00720c */ /* 0x010fda0003f44270 */
[----:B0-----:R-:W-:Y:S05]  /*0950*/  @P2 BRA `(.L_x_2384) ;  /* 0x0000000000782947 */ /* 0x001fea0003800000 */
[----:B-----5:R-:W-:Y:S01]  /*0960*/  ISETP.GE.AND P4, PT, R216, 0x1, PT ;  /* 0x00000001d800780c */ /* 0x020fe20003f86270 */
[----:B------:R-:W0:Y:S01]  /*0970*/  LDC.64 R204, c[0x0][0x240] ;  /* 0x00009000ffcc7b82 */ /* 0x000e220000000a00 */
[----:B------:R-:W-:Y:S02]  /*0980*/  MOV R212, UR14 ;  /* 0x0000000e00d47c02 */ /* 0x000fe40008000f00 */
[----:B------:R-:W-:Y:S02]  /*0990*/  MOV R213, UR15 ;  /* 0x0000000f00d57c02 */ /* 0x000fe40008000f00 */
[----:B------:R-:W-:Y:S02]  /*09a0*/  ISETP.NE.U32.AND P0, PT, R212, RZ, PT ;  /* 0x000000ffd400720c */ /* 0x000fe40003f05070 */
[----:B------:R-:W-:Y:S02]  /*09b0*/  MOV R211, RZ ;  /* 0x000000ff00d37202 */ /* 0x000fe40000000f00 */
[----:B------:R-:W-:-:S03]  /*09c0*/  ISETP.NE.AND.EX P0, PT, R213, RZ, PT, P0 ;  /* 0x000000ffd500720c */ /* 0x000fc60003f05300 */
[----:B------:R-:W-:-:S05]  /*09d0*/  @P4 IADD3 R124, R216, -0x1, RZ ;  /* 0xffffffffd87c4810 */ /* 0x000fca0007ffe0ff */
        /* <DEDUP_REMOVED lines=8> */
[----:B------:R1:W5:Y:S01]  /*0a60*/  @P0 LDG.E.128 R112, desc[UR4][R178.64] ;  /* 0x00000004b2700981 */ /* 0x000362000c1e1d00 */
[----:B------:R-:W-:-:S02]  /*0a70*/  IADD3 R207, R211, 0x100, RZ ;  /* 0x00000100d3cf7810 */ /* 0x000fc40007ffe0ff */
[C---:B------:R-:W-:Y:S01]  /*0a80*/  IADD3 R125, R211.reuse, 0x180, RZ ;  /* 0x00000180d37d7810 */ /* 0x040fe20007ffe0ff */
        /* <DEDUP_REMOVED lines=9> */
[----:B------:R-:W-:Y:S01]  /*0b20*/  MOV R126, RZ ;  /* 0x000000ff007e7202 */ /* 0x000fe20000000f00 */
[----:B-1----:R-:W-:Y:S09]  /*0b30*/  BRA `(.L_x_2385) ;  /* 0x0000001400607947 */ /* 0x002ff20003800000 */
.L_x_2384:
        /* <DEDUP_REMOVED lines=10> */
[--C-:B------:R-:W-:Y:S02]  /*0be0*/  IMAD.WIDE.U32 R132, R200, 0x10, R148.reuse ;  /* 0x00000010c8847825 */ /* 0x100fe400078e0094 */
[----:B------:R-:W2:Y:S02]  /*0bf0*/  LDG.E.128 R124, desc[UR4][R124.64] ;  /* 0x000000047c7c7981 */ /* 0x000ea4000c1e1d00 */
[--C-:B------:R-:W-:Y:S02]  /*0c00*/  IMAD.WIDE.U32 R140, R157, 0x10, R148.reuse ;  /* 0x000000109d8c7825 */ /* 0x100fe400078e0094 */
[----:B------:R-:W2:Y:S02]  /*0c10*/  LDG.E.128 R132, desc[UR4][R132.64] ;  /* 0x0000000484847981 */ /* 0x000ea4000c1e1d00 */
[----:B------:R-:W-:Y:S02]  /*0c20*/  IMAD.WIDE.U32 R148, R158, 0x10, R148 ;  /* 0x000000109e947825 */ /* 0x000fe400078e0094 */
[----:B------:R-:W2:Y:S02]  /*0c30*/  LDG.E.128 R140, desc[UR4][R140.64] ;  /* 0x000000048c8c7981 */ /* 0x000ea4000c1e1d00 */
[----:B---3--:R-:W-:-:S02]  /*0c40*/  IMAD.WIDE.U32 R128, R155, 0x10, R152 ;  /* 0x000000109b807825 */ /* 0x008fc400078e0098 */
[----:B------:R-:W3:Y:S01]  /*0c50*/  LDG.E.128 R148, desc[UR4][R148.64] ;  /* 0x0000000494947981 */ /* 0x000ee2000c1e1d00 */
[----:B------:R-:W-:-:S03]  /*0c60*/  IADD3 R137, R155, 0x80, RZ ;  /* 0x000000809b897810 */ /* 0x000fc60007ffe0ff */
[----:B------:R-:W3:Y:S01]  /*0c70*/  LDG.E.128 R128, desc[UR4][R128.64] ;  /* 0x0000000480807981 */ /* 0x000ee2000c1e1d00 */
[----:B------:R-:W-:Y:S01]  /*0c80*/  IADD3 R145, R155, 0x100, RZ ;  /* 0x000001009b917810 */ /* 0x000fe20007ffe0ff */
[----:B------:R-:W-:-:S04]  /*0c90*/  IMAD.WIDE.U32 R136, R137, 0x10, R152 ;  /* 0x0000001089887825 */ /* 0x000fc800078e0098 */
[----:B------:R-:W-:Y:S02]  /*0ca0*/  IMAD.WIDE.U32 R144, R145, 0x10, R152 ;  /* 0x0000001091907825 */ /* 0x000fe400078e0098 */
[----:B------:R-:W3:Y:S01]  /*0cb0*/  LDG.E.128 R136, desc[UR4][R136.64] ;  /* 0x0000000488887981 */ /* 0x000ee2000c1e1d00 */
[----:B------:R-:W-:-:S03]  /*0cc0*/  IADD3 R155, R155, 0x180, RZ ;  /* 0x000001809b9b7810 */ /* 0x000fc60007ffe0ff */
[----:B------:R-:W3:Y:S02]  /*0cd0*/  LDG.E.128 R144, desc[UR4][R144.64] ;  /* 0x0000000490907981 */ /* 0x000ee4000c1e1d00 */
[----:B------:R-:W-:-:S06]  /*0ce0*/  IMAD.WIDE.U32 R152, R155, 0x10, R152 ;  /* 0x000000109b987825 */ /* 0x000fcc00078e0098 */
[----:B------:R-:W3:Y:S01]  /*0cf0*/  LDG.E.128 R152, desc[UR4][R152.64] ;  /* 0x0000000498987981 */ /* 0x000ee2000c1e1d00 */
[----:B-----5:R-:W-:Y:S01]  /*0d00*/  ISETP.GE.AND P4, PT, R216, 0x1, PT ;  /* 0x00000001d800780c */ /* 0x020fe20003f86270 */
[----:B------:R-:W-:-:S12]  /*0d10*/  HFMA2.MMA R211, -RZ, RZ, 0, 0 ;  /* 0x00000000ffd37435 */ /* 0x000fd800000001ff */
[----:B------:R-:W-:-:S05]  /*0d20*/  @P4 IADD3 R162, R216, -0x1, RZ ;  /* 0xffffffffd8a24810 */ /* 0x000fca0007ffe0ff */
[----:B------:R-:W-:-:S05]  /*0d30*/  @P4 IMAD R162, R162, R217, RZ ;  /* 0x000000d9a2a24224 */ /* 0x000fca00078e02ff */
[----:B------:R-:W-:-:S04]  /*0d40*/  @P4 SHF.R.S32.HI R163, RZ, 0x1f, R162 ;  /* 0x0000001fffa34819 */ /* 0x000fc800000114a2 */
[----:B------:R-:W-:-:S04]  /*0d50*/  @P4 LEA.HI R162, R163, R162, RZ, 0x3 ;  /* 0x000000a2a3a24211 */ /* 0x000fc800078f18ff */
[----:B------:R-:W-:-:S04]  /*0d60*/  @P4 LEA.HI.SX32 R211, R162, R215, 0x1d ;  /* 0x000000d7a2d34211 */ /* 0x000fc800078feaff */
[C---:B------:R-:W-:Y:S02]  /*0d70*/  IADD3 R209, R211.reuse, 0x80, RZ ;  /* 0x00000080d3d17810 */ /* 0x040fe40007ffe0ff */
[C---:B------:R-:W-:Y:S02]  /*0d80*/  IADD3 R207, R211.reuse, 0x100, RZ ;  /* 0x00000100d3cf7810 */ /* 0x040fe40007ffe0ff */
[C---:B-1----:R-:W-:Y:S01]  /*0d90*/  IADD3 R205, R211.reuse, 0x180, RZ ;  /* 0x00000180d3cd7810 */ /* 0x042fe20007ffe0ff */
[----:B----4-:R-:W-:-:S04]  /*0da0*/  IMAD.WIDE.U32 R210, R211, 0x8, R160 ;  /* 0x00000008d3d27825 */ /* 0x010fc800078e00a0 */
[--C-:B------:R-:W-:Y:S02]  /*0db0*/  IMAD.WIDE.U32 R208, R209, 0x8, R160.reuse ;  /* 0x00000008d1d07825 */ /* 0x100fe400078e00a0 */
[----:B------:R-:W5:Y:S02]  /*0dc0*/  LDG.E.64 R210, desc[UR4][R210.64] ;  /* 0x00000004d2d27981 */ /* 0x000f64000c1e1b00 */
[--C-:B------:R-:W-:Y:S02]  /*0dd0*/  IMAD.WIDE.U32 R206, R207, 0x8, R160.reuse ;  /* 0x00000008cfce7825 */ /* 0x100fe400078e00a0 */
[----:B------:R-:W5:Y:S02]  /*0de0*/  LDG.E.64 R208, desc[UR4][R208.64] ;  /* 0x00000004d0d07981 */ /* 0x000f64000c1e1b00 */
[----:B------:R-:W-:Y:S02]  /*0df0*/  IMAD.WIDE.U32 R204, R205, 0x8, R160 ;  /* 0x00000008cdcc7825 */ /* 0x000fe400078e00a0 */
[----:B------:R-:W5:Y:S04]  /*0e00*/  LDG.E.64 R206, desc[UR4][R206.64] ;  /* 0x00000004cece7981 */ /* 0x000f68000c1e1b00 */
[----:B------:R-:W5:Y:S01]  /*0e10*/  LDG.E.64 R204, desc[UR4][R204.64] ;  /* 0x00000004cccc7981 */ /* 0x000f62000c1e1b00 */
[----:B------:R-:W-:-:S02]  /*0e20*/  MOV R212, UR14 ;  /* 0x0000000e00d47c02 */ /* 0x000fc40008000f00 */
[----:B------:R-:W-:Y:S02]  /*0e30*/  MOV R213, UR15 ;  /* 0x0000000f00d57c02 */ /* 0x000fe40008000f00 */
[----:B------:R-:W-:-:S04]  /*0e40*/  ISETP.NE.U32.AND P0, PT, R212, RZ, PT ;  /* 0x000000ffd400720c */ /* 0x000fc80003f05070 */
[----:B------:R-:W-:-:S13]  /*0e50*/  ISETP.NE.AND.EX P0, PT, R213, RZ, PT, P0 ;  /* 0x000000ffd500720c */ /* 0x000fda0003f05300 */
[----:B------:R-:W5:Y:S04]  /*0e60*/  @P0 LDG.E.128 R100, desc[UR4][R222.64] ;  /* 0x00000004de640981 */ /* 0x000f68000c1e1d00 */
[----:B------:R-:W5:Y:S04]  /*0e70*/  @P0 LDG.E.128 R104, desc[UR4][R220.64] ;  /* 0x00000004dc680981 */ /* 0x000f68000c1e1d00 */
[----:B------:R-:W5:Y:S04]  /*0e80*/  @P0 LDG.E.128 R108, desc[UR4][R218.64] ;  /* 0x00000004da6c0981 */ /* 0x000f68000c1e1d00 */
[----:B------:R0:W5:Y:S01]  /*0e90*/  @P0 LDG.E.128 R112, desc[UR4][R178.64] ;  /* 0x00000004b2700981 */ /* 0x000162000c1e1d00 */
[----:B------:R-:W-:-:S04]  /*0ea0*/  ISETP.NE.AND P0, PT, R35, RZ, PT ;  /* 0x000000ff2300720c */ /* 0x000fc80003f05270 */
[----:B--2---:R-:W-:Y:S01]  /*0eb0*/  FSEL R245, R159, RZ, !P0 ;  /* 0x000000ff9ff57208 */ /* 0x004fe20004000000 */
[--C-:B------:R-:W-:Y:S02]  /*0ec0*/  HADD2.F32 R161, -RZ, R124.reuse.H0_H0 ;  /* 0x2000007cffa17230 */ /* 0x100fe40000004100 */
[--C-:B------:R-:W-:Y:S02]  /*0ed0*/  HADD2.F32 R180, -RZ, R125.reuse.H0_H0 ;  /* 0x2000007dffb47230 */ /* 0x100fe40000004100 */
[----:B------:R-:W-:Y:S02]  /*0ee0*/  HADD2.F32 R125, -RZ, R125.H1_H1 ;  /* 0x3000007dff7d7230 */ /* 0x000fe40000004100 */
[----:B------:R-:W-:Y:S01]  /*0ef0*/  FADD.FTZ R161, -R245, R161 ;  /* 0x000000a1f5a17221 */ /* 0x000fe20000010100 */
[----:B------:R-:W-:Y:S02]  /*0f00*/  HADD2.F32 R124, -RZ, R124.H1_H1 ;  /* 0x3000007cff7c7230 */ /* 0x000fe40000004100 */
[----:B---3--:R-:W-:-:S02]  /*0f10*/  HADD2.F32 R201, -RZ, R151.H0_H0 ;  /* 0x20000097ffc97230 */ /* 0x008fc40000004100 */
[----:B------:R-:W-:Y:S02]  /*0f20*/  HADD2.F32 R194, -RZ, R143.H1_H1 ;  /* 0x3000008fffc27230 */ /* 0x000fe40000004100 */
[----:B------:R-:W-:Y:S02]  /*0f30*/  HADD2.F32 R199, -RZ, R128.H0_H0 ;  /* 0x20000080ffc77230 */ /* 0x000fe40000004100 */
[C---:B------:R-:W-:Y:S01]  /*0f40*/  FADD.FTZ R243, -R245.reuse, R201 ;  /* 0x000000c9f5f37221 */ /* 0x040fe20000010100 */
[--C-:B------:R-:W-:Y:S02]  /*0f50*/  HADD2.F32 R183, -RZ, R133.reuse.H0_H0 ;  /* 0x20000085ffb77230 */ /* 0x100fe40000004100 */
[----:B------:R-:W-:Y:S01]  /*0f60*/  FMUL.FTZ R201, R156, R161 ;  /* 0x000000a19cc97220 */ /* 0x000fe20000410000 */
[----:B------:R-:W-:Y:S02]  /*0f70*/  HADD2.F32 R184, -RZ, R133.H1_H1 ;  /* 0x30000085ffb87230 */ /* 0x000fe40000004100 */
[----:B------:R-:W-:Y:S01]  /*0f80*/  FADD.FTZ R133, -R245, R125 ;  /* 0x0000007df5857221 */ /* 0x000fe20000010100 */
[----:B------:R-:W-:-:S02]  /*0f90*/  HADD2.F32 R198, -RZ, R150.H0_H0 ;  /* 0x20000096ffc67230 */ /* 0x000fc40000004100 */
[C---:B------:R-:W-:Y:S01]  /*0fa0*/  FADD.FTZ R197, -R245.reuse, R180 ;  /* 0x000000b4f5c57221 */ /* 0x040fe20000010100 */
[--C-:B0-----:R-:W-:Y:S02]  /*0fb0*/  HADD2.F32 R178, -RZ, R127.reuse.H0_H0 ;  /* 0x2000007fffb27230 */ /* 0x101fe40000004100 */
[C---:B------:R-:W-:Y:S01]  /*0fc0*/  FADD.FTZ R229, -R245.reuse, R194 ;  /* 0x000000c2f5e57221 */ /* 0x040fe20000010100 */
[----:B------:R-:W-:Y:S02]  /*0fd0*/  HADD2.F32 R179, -RZ, R127.H1_H1 ;  /* 0x3000007fffb37230 */ /* 0x000fe40000004100 */
[----:B------:R-:W-:Y:S01]  /*0fe0*/  FADD.FTZ R127, -R245, R124 ;  /* 0x0000007cf57f7221 */ /* 0x000fe20000010100 */
[----:B------:R-:W-:Y:S02]  /*0ff0*/  HADD2.F32 R195, -RZ, R129.H0_H0 ;  /* 0x20000081ffc37230 */ /* 0x000fe40000004100 */
[----:B------:R-:W-:Y:S01]  /*1000*/  FFMA.FTZ R36, R201, R199, R36 ;  /* 0x000000c7c9247223 */ /* 0x000fe20000010024 */
[----:B------:R-:W-:-:S02]  /*1010*/  HADD2.F32 R192, -RZ, R143.H0_H0 ;  /* 0x2000008fffc07230 */ /* 0x000fc40000004100 */
[----:B------:R-:W-:Y:S01]  /*1020*/  FADD.FTZ R80, R80, R199 ;  /* 0x000000c750507221 */ /* 0x000fe20000010000 */
[----:B------:R-:W-:Y:S02]  /*1030*/  HADD2.F32 R196, -RZ, R149.H1_H1 ;  /* 0x30000095ffc47230 */ /* 0x000fe40000004100 */
[----:B------:R-:W-:Y:S01]  /*1040*/  FMUL.FTZ R194, R156, R133 ;  /* 0x000000859cc27220 */ /* 0x000fe20000410000 */
[----:B------:R-:W-:Y:S02]  /*1050*/  HADD2.F32 R128, -RZ, R128.H1_H1 ;  /* 0x30000080ff807230 */ /* 0x000fe40000004100 */
[----:B------:R-:W-:Y:S01]  /*1060*/  FMUL.FTZ R199, R3, R199 ;  /* 0x000000c703c77220 */ /* 0x000fe20000410000 */
[----:B------:R-:W-:Y:S02]  /*1070*/  HADD2.F32 R129, -RZ, R129.H1_H1 ;  /* 0x30000081ff817230 */ /* 0x000fe40000004100 */
[----:B------:R-:W-:Y:S01]  /*1080*/  FADD.FTZ R239, -R245, R198 ;  /* 0x000000c6f5ef7221 */ /* 0x000fe20000010100 */
[----:B------:R-:W-:-:S02]  /*1090*/  HADD2.F32 R181, -RZ, R126.H0_H0 ;  /* 0x2000007effb57230 */ /* 0x000fc40000004100 */
[C---:B------:R-:W-:Y:S01]  /*10a0*/  FADD.FTZ R227, -R245.reuse, R192 ;  /* 0x000000c0f5e37221 */ /* 0x040fe20000010100 */
[----:B------:R-:W-:Y:S02]  /*10b0*/  HADD2.F32 R126, -RZ, R126.H1_H1 ;  /* 0x3000007eff7e7230 */ /* 0x000fe40000004100 */
[----:B------:R-:W-:Y:S01]  /*10c0*/  FADD.FTZ R237, -R245, R196 ;  /* 0x000000c4f5ed7221 */ /* 0x000fe20000010100 */
[C---:B------:R-:W-:Y:S01]  /*10d0*/  FMUL.FTZ R198, R156.reuse, R127 ;  /* 0x0000007f9cc67220 */ /* 0x040fe20000410000 */
[----:B------:R-:W-:Y:S01]  /*10e0*/  FMUL.FTZ R197, R156, R197 ;  /* 0x000000c59cc57220 */ /* 0x000fe20000410000 */
[----:B------:R-:W-:Y:S01]  /*10f0*/  FMUL.FTZ R196, R4, R128 ;  /* 0x0000008004c47220 */ /* 0x000fe20000410000 */
[-C--:B------:R-:W-:Y:S01]  /*1100*/  FFMA.FTZ R39, R194, R129.reuse, R39 ;  /* 0x00000081c2277223 */ /* 0x080fe20000010027 */
[----:B------:R-:W-:Y:S01]  /*1110*/  FADD.FTZ R83, R83, R129 ;  /* 0x0000008153537221 */ /* 0x000fe20000010000 */
[----:B------:R-:W-:Y:S01]  /*1120*/  FMUL.FTZ R192, R6, R129 ;  /* 0x0000008106c07220 */ /* 0x000fe20000410000 */
[----:B------:R-:W-:Y:S01]  /*1130*/  FADD.FTZ R127, RZ, R199 ;  /* 0x000000c7ff7f7221 */ /* 0x000fe20000010000 */
[----:B------:R-:W-:Y:S01]  /*1140*/  FFMA.FTZ R129, R201, R199, RZ ;  /* 0x000000c7c9817223 */ /* 0x000fe200000100ff */
[----:B------:R-:W-:-:S02]  /*1150*/  HADD2.F32 R186, -RZ, R135.H0_H0 ;  /* 0x20000087ffba7230 */ /* 0x000fc40000004100 */
[C---:B------:R-:W-:Y:S01]  /*1160*/  FADD.FTZ R193, -R245.reuse, R181 ;  /* 0x000000b5f5c17221 */ /* 0x040fe20000010100 */
[----:B------:R-:W-:Y:S02]  /*1170*/  HADD2.F32 R187, -RZ, R135.H1_H1 ;  /* 0x30000087ffbb7230 */ /* 0x000fe40000004100 */
[----:B------:R-:W-:Y:S01]  /*1180*/  FADD.FTZ R135, -R245, R126 ;  /* 0x0000007ef5877221 */ /* 0x000fe20000010100 */
[-C--:B------:R-:W-:Y:S01]  /*1190*/  FFMA.FTZ R38, R197, R195.reuse, R38 ;  /* 0x000000c3c5267223 */ /* 0x080fe20000010026 */
[----:B------:R-:W-:Y:S01]  /*11a0*/  FADD.FTZ R82, R82, R195 ;  /* 0x000000c352527221 */ /* 0x000fe20000010000 */
[--C-:B------:R-:W-:Y:S02]  /*11b0*/  HADD2.F32 R162, -RZ, R136.reuse.H0_H0 ;  /* 0x20000088ffa27230 */ /* 0x100fe40000004100 */
[----:B------:R-:W-:Y:S01]  /*11c0*/  FFMA.FTZ R37, R198, R128, R37 ;  /* 0x00000080c6257223 */ /* 0x000fe20000010025 */
[----:B------:R-:W-:Y:S02]  /*11d0*/  HADD2.F32 R163, -RZ, R136.H1_H1 ;  /* 0x30000088ffa37230 */ /* 0x000fe40000004100 */
[----:B------:R-:W-:Y:S01]  /*11e0*/  FADD.FTZ R81, R81, R128 ;  /* 0x0000008051517221 */ /* 0x000fe20000010000 */
[----:B------:R-:W-:Y:S01]  /*11f0*/  FMUL.FTZ R195, R5, R195 ;  /* 0x000000c305c37220 */ /* 0x000fe20000410000 */
[----:B------:R-:W-:Y:S01]  /*1200*/  FADD.FTZ R126, R127, R196 ;  /* 0x000000c47f7e7221 */ /* 0x000fe20000010000 */
[----:B------:R-:W-:-:S02]  /*1210*/  HADD2.F32 R136, -RZ, R140.H0_H0 ;  /* 0x2000008cff887230 */ /* 0x000fc40000004100 */
[----:B------:R-:W-:Y:S01]  /*1220*/  FFMA.FTZ R128, R198, R196, R129 ;  /* 0x000000c4c6807223 */ /* 0x000fe20000010081 */
[----:B------:R-:W-:Y:S02]  /*1230*/  HADD2.F32 R191, -RZ, R130.H0_H0 ;  /* 0x20000082ffbf7230 */ /* 0x000fe40000004100 */
[----:B------:R-:W-:Y:S01]  /*1240*/  FMUL.FTZ R193, R156, R193 ;  /* 0x000000c19cc17220 */ /* 0x000fe20000410000 */
[----:B------:R-:W-:Y:S02]  /*1250*/  HADD2.F32 R140, -RZ, R140.H1_H1 ;  /* 0x3000008cff8c7230 */ /* 0x000fe40000004100 */
[----:B------:R-:W-:Y:S01]  /*1260*/  FADD.FTZ R127, R126, R195 ;  /* 0x000000c37e7f7221 */ /* 0x000fe20000010000 */
[--C-:B------:R-:W-:Y:S02]  /*1270*/  HADD2.F32 R170, -RZ, R144.reuse.H0_H0 ;  /* 0x20000090ffaa7230 */ /* 0x100fe40000004100 */
[----:B------:R-:W-:Y:S01]  /*1280*/  FFMA.FTZ R129, R197, R195, R128 ;  /* 0x000000c3c5817223 */ /* 0x000fe20000010080 */
[----:B------:R-:W-:-:S02]  /*1290*/  HADD2.F32 R171, -RZ, R144.H1_H1 ;  /* 0x30000090ffab7230 */ /* 0x000fc40000004100 */
[----:B------:R-:W-:Y:S02]  /*12a0*/  HADD2.F32 R144, -RZ, R148.H0_H0 ;  /* 0x20000094ff907230 */ /* 0x000fe40000004100 */
[C---:B------:R-:W-:Y:S01]  /*12b0*/  FADD.FTZ R159, -R245.reuse, R178 ;  /* 0x000000b2f59f7221 */ /* 0x040fe20000010100 */
[----:B------:R-:W-:Y:S02]  /*12c0*/  HADD2.F32 R130, -RZ, R130.H1_H1 ;  /* 0x30000082ff827230 */ /* 0x000fe40000004100 */
[----:B------:R-:W-:Y:S01]  /*12d0*/  FADD.FTZ R189, -R245, R140 ;  /* 0x0000008cf5bd7221 */ /* 0x000fe20000010100 */
[----:B------:R-:W-:Y:S02]  /*12e0*/  HADD2.F32 R190, -RZ, R142.H0_H0 ;  /* 0x2000008effbe7230 */ /* 0x000fe40000004100 */
[-C--:B------:R-:W-:Y:S01]  /*12f0*/  FFMA.FTZ R40, R193, R191.reuse, R40 ;  /* 0x000000bfc1287223 */ /* 0x080fe20000010028 */
[----:B------:R-:W-:Y:S01]  /*1300*/  FADD.FTZ R76, R76, R191 ;  /* 0x000000bf4c4c7221 */ /* 0x000fe20000010000 */
[----:B------:R-:W-:Y:S01]  /*1310*/  FMUL.FTZ R191, R7, R191 ;  /* 0x000000bf07bf7220 */ /* 0x000fe20000410000 */
[----:B------:R-:W-:Y:S01]  /*1320*/  FADD.FTZ R126, R127, R192 ;  /* 0x000000c07f7e7221 */ /* 0x000fe20000010000 */
[----:B------:R-:W-:Y:S01]  /*1330*/  FFMA.FTZ R128, R194, R192, R129 ;  /* 0x000000c0c2807223 */ /* 0x000fe20000010081 */
[----:B------:R-:W-:-:S02]  /*1340*/  HADD2.F32 R160, -RZ, R131.H0_H0 ;  /* 0x20000083ffa07230 */ /* 0x000fc40000004100 */
[C---:B------:R-:W-:Y:S01]  /*1350*/  FADD.FTZ R231, -R245.reuse, R144 ;  /* 0x00000090f5e77221 */ /* 0x040fe20000010100 */
[--C-:B------:R-:W-:Y:S02]  /*1360*/  HADD2.F32 R182, -RZ, R132.reuse.H0_H0 ;  /* 0x20000084ffb67230 */ /* 0x100fe40000004100 */
[C---:B------:R-:W-:Y:S01]  /*1370*/  FMUL.FTZ R159, R156.reuse, R159 ;  /* 0x0000009f9c9f7220 */ /* 0x040fe20000410000 */
[----:B------:R-:W-:Y:S01]  /*1380*/  FMUL.FTZ R144, R156, R189 ;  /* 0x000000bd9c907220 */ /* 0x000fe20000410000 */
[----:B------:R-:W-:Y:S01]  /*1390*/  FADD.FTZ R223, -R245, R190 ;  /* 0x000000bef5df7221 */ /* 0x000fe20000010100 */
[----:B------:R-:W-:Y:S01]  /*13a0*/  FMUL.FTZ R189, R8, R130 ;  /* 0x0000008208bd7220 */ /* 0x000fe20000410000 */
[----:B------:R-:W-:Y:S01]  /*13b0*/  FADD.FTZ R126, R126, R191 ;  /* 0x000000bf7e7e7221 */ /* 0x000fe20000010000 */
[----:B------:R-:W-:Y:S01]  /*13c0*/  FMUL.FTZ R190, R156, R135 ;  /* 0x000000879cbe7220 */ /* 0x000fe20000410000 */
[----:B------:R-:W-:Y:S01]  /*13d0*/  FFMA.FTZ R127, R193, R191, R128 ;  /* 0x000000bfc17f7223 */ /* 0x000fe20000010080 */
[----:B------:R-:W-:-:S02]  /*13e0*/  HADD2.F32 R132, -RZ, R132.H1_H1 ;  /* 0x30000084ff847230 */ /* 0x000fc40000004100 */
[-C--:B------:R-:W-:Y:S01]  /*13f0*/  FFMA.FTZ R42, R159, R160.reuse, R42 ;  /* 0x000000a09f2a7223 */ /* 0x080fe2000001002a */
[----:B------:R-:W-:Y:S02]  /*1400*/  HADD2.F32 R185, -RZ, R134.H0_H0 ;  /* 0x20000086ffb97230 */ /* 0x000fe40000004100 */
[----:B------:R-:W-:Y:S01]  /*1410*/  FADD.FTZ R78, R78, R160 ;  /* 0x000000a04e4e7221 */ /* 0x000fe20000010000 */
[--C-:B------:R-:W-:Y:S02]  /*1420*/  HADD2.F32 R164, -RZ, R137.reuse.H0_H0 ;  /* 0x20000089ffa47230 */ /* 0x100fe40000004100 */
[----:B------:R-:W-:Y:S02]  /*1430*/  HADD2.F32 R165, -RZ, R137.H1_H1 ;  /* 0x30000089ffa57230 */ /* 0x000fe40000004100 */
[----:B------:R-:W-:Y:S01]  /*1440*/  FADD.FTZ R137, -R245, R182 ;  /* 0x000000b6f5897221 */ /* 0x000fe20000010100 */
[----:B------:R-:W-:Y:S02]  /*1450*/  HADD2.F32 R131, -RZ, R131.H1_H1 ;  /* 0x30000083ff837230 */ /* 0x000fe40000004100 */
[----:B------:R-:W-:Y:S01]  /*1460*/  FMUL.FTZ R160, R9, R160 ;  /* 0x000000a009a07220 */ /* 0x000fe20000410000 */
[----:B------:R-:W-:-:S02]  /*1470*/  HADD2.F32 R174, -RZ, R146.H0_H0 ;  /* 0x20000092ffae7230 */ /* 0x000fc40000004100 */
[----:B------:R-:W-:Y:S01]  /*1480*/  FADD.FTZ R129, R126, R189 ;  /* 0x000000bd7e817221 */ /* 0x000fe20000010000 */
[----:B------:R-:W-:Y:S02]  /*1490*/  HADD2.F32 R175, -RZ, R146.H1_H1 ;  /* 0x30000092ffaf7230 */ /* 0x000fe40000004100 */
[C---:B------:R-:W-:Y:S01]  /*14a0*/  FADD.FTZ R179, -R245.reuse, R179 ;  /* 0x000000b3f5b37221 */ /* 0x040fe20000010100 */
[----:B------:R-:W-:Y:S02]  /*14b0*/  HADD2.F32 R146, -RZ, R149.H0_H0 ;  /* 0x20000095ff927230 */ /* 0x000fe40000004100 */
[C---:B------:R-:W-:Y:S01]  /*14c0*/  FADD.FTZ R149, -R245.reuse, R186 ;  /* 0x000000baf5957221 */ /* 0x040fe20000010100 */
[----:B------:R-:W-:Y:S01]  /*14d0*/  FFMA.FTZ R126, R190, R189, R127 ;  /* 0x000000bdbe7e7223 */ /* 0x000fe2000001007f */
[--C-:B------:R-:W-:Y:S02]  /*14e0*/  HADD2.F32 R168, -RZ, R139.reuse.H0_H0 ;  /* 0x2000008bffa87230 */ /* 0x100fe40000004100 */
[----:B------:R-:W-:Y:S01]  /*14f0*/  FADD.FTZ R143, -R245, R184 ;  /* 0x000000b8f58f7221 */ /* 0x000fe20000010100 */
[----:B------:R-:W-:-:S02]  /*1500*/  HADD2.F32 R169, -RZ, R139.H1_H1 ;  /* 0x3000008bffa97230 */ /* 0x000fc40000004100 */
[C---:B------:R-:W-:Y:S01]  /*1510*/  FADD.FTZ R139, -R245.reuse, R132 ;  /* 0x00000084f58b7221 */ /* 0x040fe20000010100 */
[----:B------:R-:W-:Y:S02]  /*1520*/  HADD2.F32 R214, -RZ, R151.H1_H1 ;  /* 0x30000097ffd67230 */ /* 0x000fe40000004100 */
[----:B------:R-:W-:Y:S01]  /*1530*/  FADD.FTZ R151, -R245, R185 ;  /* 0x000000b9f5977221 */ /* 0x000fe20000010100 */
[--C-:B------:R-:W-:Y:S02]  /*1540*/  HADD2.F32 R186, -RZ, R155.reuse.H0_H0 ;  /* 0x2000009bffba7230 */ /* 0x100fe40000004100 */
[----:B------:R-:W-:Y:S02]  /*1550*/  HADD2.F32 R124, -RZ, R155.H1_H1 ;  /* 0x3000009bff7c7230 */ /* 0x000fe40000004100 */
[----:B------:R-:W-:Y:S01]  /*1560*/  FMUL.FTZ R155, R156, R137 ;  /* 0x000000899c9b7220 */ /* 0x000fe20000410000 */
[--C-:B------:R-:W-:Y:S02]  /*1570*/  HADD2.F32 R184, -RZ, R154.reuse.H0_H0 ;  /* 0x2000009affb87230 */ /* 0x100fe40000004100 */
[----:B------:R-:W-:Y:S01]  /*1580*/  FMUL.FTZ R161, R10, R131 ;  /* 0x000000830aa17220 */ /* 0x000fe20000410000 */
[----:B------:R-:W-:-:S02]  /*1590*/  HADD2.F32 R185, -RZ, R154.H1_H1 ;  /* 0x3000009affb97230 */ /* 0x000fc40000004100 */
[----:B------:R-:W-:Y:S01]  /*15a0*/  FADD.FTZ R128, R129, R160 ;  /* 0x000000a081807221 */ /* 0x000fe20000010000 */
[--C-:B------:R-:W-:Y:S02]  /*15b0*/  HADD2.F32 R166, -RZ, R138.reuse.H0_H0 ;  /* 0x2000008affa67230 */ /* 0x100fe40000004100 */
[----:B------:R-:W-:Y:S01]  /*15c0*/  FMUL.FTZ R154, R156, R179 ;  /* 0x000000b39c9a7220 */ /* 0x000fe20000410000 */
[----:B------:R-:W-:Y:S02]  /*15d0*/  HADD2.F32 R167, -RZ, R138.H1_H1 ;  /* 0x3000008affa77230 */ /* 0x000fe40000004100 */
[----:B------:R-:W-:Y:S01]  /*15e0*/  FFMA.FTZ R127, R159, R160, R126 ;  /* 0x000000a09f7f7223 */ /* 0x000fe2000001007e */
[--C-:B------:R-:W-:Y:S02]  /*15f0*/  HADD2.F32 R138, -RZ, R141.reuse.H0_H0 ;  /* 0x2000008dff8a7230 */ /* 0x100fe40000004100 */
[----:B------:R-:W-:Y:S01]  /*1600*/  FFMA.FTZ R44, R155, R162, R44 ;  /* 0x000000a29b2c7223 */ /* 0x000fe2000001002c */
[----:B------:R-:W-:-:S02]  /*1610*/  HADD2.F32 R188, -RZ, R141.H1_H1 ;  /* 0x3000008dffbc7230 */ /* 0x000fc40000004100 */
[----:B------:R-:W-:Y:S01]  /*1620*/  FADD.FTZ R141, -R245, R183 ;  /* 0x000000b7f58d7221 */ /* 0x000fe20000010100 */
[--C-:B------:R-:W-:Y:S02]  /*1630*/  HADD2.F32 R180, -RZ, R152.reuse.H0_H0 ;  /* 0x20000098ffb47230 */ /* 0x100fe40000004100 */
[----:B------:R-:W-:Y:S01]  /*1640*/  FADD.FTZ R72, R72, R162 ;  /* 0x000000a248487221 */ /* 0x000fe20000010000 */
[----:B------:R-:W-:Y:S02]  /*1650*/  HADD2.F32 R181, -RZ, R152.H1_H1 ;  /* 0x30000098ffb57230 */ /* 0x000fe40000004100 */
[----:B------:R-:W-:Y:S01]  /*1660*/  FMUL.FTZ R152, R156, R139 ;  /* 0x0000008b9c987220 */ /* 0x000fe20000410000 */
[----:B------:R-:W-:Y:S01]  /*1670*/  FMUL.FTZ R162, R11, R162 ;  /* 0x000000a20ba27220 */ /* 0x000fe20000410000 */
[----:B------:R-:W-:Y:S01]  /*1680*/  FADD.FTZ R129, R128, R161 ;  /* 0x000000a180817221 */ /* 0x000fe20000010000 */
[----:B------:R-:W-:Y:S02]  /*1690*/  HADD2.F32 R150, -RZ, R150.H1_H1 ;  /* 0x30000096ff967230 */ /* 0x000fe40000004100 */
[----:B------:R-:W-:Y:S01]  /*16a0*/  FFMA.FTZ R128, R154, R161, R127 ;  /* 0x000000a19a807223 */ /* 0x000fe2000001007f */
        /* <DEDUP_REMOVED lines=8> */
[----:B------:R-:W-:Y:S02]  /*1730*/  HADD2.F32 R134, -RZ, R134.H1_H1 ;  /* 0x30000086ff867230 */ /* 0x000fe40000004100 */
[----:B------:R-:W-:Y:S01]  /*1740*/  FADD.FTZ R241, -R245, R150 ;  /* 0x00000096f5f17221 */ /* 0x000fe20000010100 */
[----:B------:R-:W-:Y:S01]  /*1750*/  FMUL.FTZ R150, R156, R143 ;  /* 0x0000008f9c967220 */ /* 0x000fe20000410000 */
[-C--:B------:R-:W-:Y:S01]  /*1760*/  FFMA.FTZ R46, R153, R164.reuse, R46 ;  /* 0x000000a4992e7223 */ /* 0x080fe2000001002e */
[----:B------:R-:W-:Y:S01]  /*1770*/  FADD.FTZ R74, R74, R164 ;  /* 0x000000a44a4a7221 */ /* 0x000fe20000010000 */
[----:B------:R-:W-:Y:S01]  /*1780*/  FMUL.FTZ R164, R13, R164 ;  /* 0x000000a40da47220 */ /* 0x000fe20000410000 */
[----:B------:R-:W-:Y:S01]  /*1790*/  FADD.FTZ R129, R126, R163 ;  /* 0x000000a37e817221 */ /* 0x000fe20000010000 */
[----:B------:R-:W-:-:S02]  /*17a0*/  HADD2.F32 R148, -RZ, R148.H1_H1 ;  /* 0x30000094ff947230 */ /* 0x000fc40000004100 */
[----:B------:R-:W-:Y:S01]  /*17b0*/  FFMA.FTZ R126, R152, R163, R127 ;  /* 0x000000a3987e7223 */ /* 0x000fe2000001007f */
[--C-:B------:R-:W-:Y:S02]  /*17c0*/  HADD2.F32 R172, -RZ, R145.reuse.H0_H0 ;  /* 0x20000091ffac7230 */ /* 0x100fe40000004100 */
[----:B------:R-:W-:Y:S01]  /*17d0*/  FMUL.FTZ R151, R156, R151 ;  /* 0x000000979c977220 */ /* 0x000fe20000410000 */
[----:B------:R-:W-:Y:S02]  /*17e0*/  HADD2.F32 R173, -RZ, R145.H1_H1 ;  /* 0x30000091ffad7230 */ /* 0x000fe40000004100 */
[----:B------:R-:W-:Y:S01]  /*17f0*/  FADD.FTZ R145, -R245, R134 ;  /* 0x00000086f5917221 */ /* 0x000fe20000010100 */
        /* <DEDUP_REMOVED lines=19> */
[----:B------:R-:W-:-:S02]  /*1930*/  HADD2.F32 R176, -RZ, R147.H0_H0 ;  /* 0x20000093ffb07230 */ /* 0x000fc40000004100 */
[C---:B------:R-:W-:Y:S01]  /*1940*/  FADD.FTZ R235, -R245.reuse, R146 ;  /* 0x00000092f5eb7221 */ /* 0x040fe20000010100 */
[----:B------:R-:W-:Y:S02]  /*1950*/  HADD2.F32 R177, -RZ, R147.H1_H1 ;  /* 0x30000093ffb17230 */ /* 0x000fe40000004100 */
        /* <DEDUP_REMOVED lines=18> */
[----:B------:R-:W-:-:S02]  /*1a80*/  HADD2.F32 R142, -RZ, R142.H1_H1 ;  /* 0x3000008eff8e7230 */ /* 0x000fc40000004100 */
        /* <DEDUP_REMOVED lines=57> */
[----:B------:R-:W-:Y:S01]  /*1e20*/  FMUL.FTZ R134, R156, R237 ;  /* 0x000000ed9c867220 */ /* 0x000fe20000410000 */
[-C--:B------:R-:W-:Y:S01]  /*1e30*/  FFMA.FTZ R90, R137, R182.reuse, R90 ;  /* 0x000000b6895a7223 */ /* 0x080fe2000001005a */
[----:B------:R-:W-:Y:S01]  /*1e40*/  FADD.FTZ R58, R58, R182 ;  /* 0x000000b63a3a7221 */ /* 0x000fe20000010000 */
[----:B------:R-:W-:Y:S01]  /*1e50*/  FADD.FTZ R129, R126, R181 ;  /* 0x000000b57e817221 */ /* 0x000fe20000010000 */
[----:B------:R-:W-:Y:S01]  /*1e60*/  FMUL.FTZ R182, R29, R182 ;  /* 0x000000b61db67220 */ /* 0x000fe20000410000 */
        /* <DEDUP_REMOVED lines=37> */
.L_x_2385:
[----:B------:R-:W-:Y:S05]  /*20c0*/  BSYNC B0 ;  /* 0x0000000000007941 */ /* 0x000fea0003800000 */
.L_x_2383:
[----:B------:R-:W-:Y:S01]  /*20d0*/  LOP3.LUT P5, RZ, R202, 0xff, RZ, 0xc0, !PT ;  /* 0x000000ffcaff7812 */ /* 0x000fe200078ac0ff */
[----:B------:R-:W-:Y:S01]  /*20e0*/  UMOV UR6, 0xffffffff ;  /* 0xffffffff00067882 */ /* 0x000fe20000000000 */
[----:B-----5:R-:W-:Y:S02]  /*20f0*/  MOV R125, R210 ;  /* 0x000000d2007d7202 */ /* 0x020fe40000000f00 */
[----:B------:R-:W-:Y:S02]  /*2100*/  SHF.R.U32.HI R124, RZ, 0x5, R0 ;  /* 0x00000005ff7c7819 */ /* 0x000fe40000011600 */
[----:B------:R-:W-:Y:S02]  /*2110*/  PRMT R221, R125, 0x7610, R221 ;  /* 0x000076107ddd7816 */ /* 0x000fe400000000dd */
[----:B------:R-:W-:Y:S02]  /*2120*/  MOV R127, R208 ;  /* 0x000000d0007f7202 */ /* 0x000fe40000000f00 */
[----:B------:R-:W-:-:S02]  /*2130*/  MOV R129, R206 ;  /* 0x000000ce00817202 */ /* 0x000fc40000000f00 */
[----:B------:R-:W-:Y:S02]  /*2140*/  MOV R130, R204 ;  /* 0x000000cc00827202 */ /* 0x000fe40000000f00 */
[----:B------:R-:W-:Y:S02]  /*2150*/  LOP3.LUT R125, R124, 0x7fffffc, RZ, 0xc0, !PT ;  /* 0x07fffffc7c7d7812 */ /* 0x000fe400078ec0ff */
[----:B------:R-:W-:Y:S02]  /*2160*/  LOP3.LUT P0, RZ, R0, 0x1f, RZ, 0xc0, !PT ;  /* 0x0000001f00ff7812 */ /* 0x000fe4000780c0ff */
[----:B------:R-:W-:Y:S02]  /*2170*/  PRMT R218, R127, 0x7610, R218 ;  /* 0x000076107fda7816 */ /* 0x000fe400000000da */
[----:B------:R-:W-:Y:S02]  /*2180*/  PRMT R214, R129, 0x7610, R214 ;  /* 0x0000761081d67816 */ /* 0x000fe400000000d6 */
[----:B------:R-:W-:-:S02]  /*2190*/  PRMT R202, R130, 0x7610, R202 ;  /* 0x0000761082ca7816 */ /* 0x000fc400000000ca */
        /* <DEDUP_REMOVED lines=20> */
.L_x_2494:
[----:B------:R-:W3:Y:S01]  /*22e0*/  S2R R131, SR_CgaCtaId ;  /* 0x0000000000837919 */ /* 0x000ee20000008800 */
[----:B------:R-:W-:Y:S01]  /*22f0*/  MOV R130, 0x400 ;  /* 0x0000040000827802 */ /* 0x000fe20000000f00 */
[----:B-1----:R-:W-:Y:S01]  /*2300*/  FADD.FTZ R178, R126, R127 ;  /* 0x0000007f7eb27221 */ /* 0x002fe20000010000 */
[----:B------:R-:W-:Y:S01]  /*2310*/  @!P0 LOP3.LUT R124, R124, 0x3, RZ, 0xc0, !PT ;  /* 0x000000037c7c8812 */ /* 0x000fe200078ec0ff */
[----:B--2---:R-:W-:Y:S01]  /*2320*/  FADD.FTZ R179, R128, R129 ;  /* 0x0000008180b37221 */ /* 0x004fe20000010000 */
[----:B------:R-:W-:Y:S05]  /*2330*/  WARPSYNC.ALL ;  /* 0x0000000000007948 */ /* 0x000fea0003800000 */
[----:B------:R-:W-:Y:S01]  /*2340*/  @!P0 IADD3 R124, R125, R124, RZ ;  /* 0x0000007c7d7c8210 */ /* 0x000fe20007ffe0ff */
[----:B------:R-:W-:Y:S01]  /*2350*/  BSSY B0, `(.L_x_2387) ;  /* 0x0000028000007945 */ /* 0x000fe20003800000 */
[----:B------:R-:W-:-:S05]  /*2360*/  @P4 IADD3 R216, R216, -0x1, RZ ;  /* 0xffffffffd8d84810 */ /* 0x000fca0007ffe0ff */
[----:B------:R-:W-:Y:S01]  /*2370*/  @P4 IMAD R216, R216, R217, RZ ;  /* 0x000000d9d8d84224 */ /* 0x000fe200078e02ff */
[----:B---3--:R-:W-:-:S04]  /*2380*/  LEA R130, R131, R130, 0x18 ;  /* 0x0000008283827211 */ /* 0x008fc800078ec0ff */
[-C--:B------:R-:W-:Y:S02]  /*2390*/  @!P0 LEA R219, R124, R130.reuse, 0x3 ;  /* 0x000000827cdb8211 */ /* 0x080fe400078e18ff */
[----:B------:R-:W-:-:S03]  /*23a0*/  LEA R220, R125, R130, 0x3 ;  /* 0x000000827ddc7211 */ /* 0x000fc600078e18ff */
        /* <DEDUP_REMOVED lines=19> */
[----:B------:R-:W-:Y:S02]  /*24e0*/  ISETP.NE.U32.AND P0, PT, R212, RZ, PT ;  /* 0x000000ffd400720c */ /* 0x000fe40003f05070 */
[----:B------:R-:W-:Y:S02]  /*24f0*/  MOV R130, RZ ;  /* 0x000000ff00827202 */ /* 0x000fe40000000f00 */
[----:B------:R-:W-:-:S13]  /*2500*/  ISETP.NE.AND.EX P0, PT, R213, RZ, PT, P0 ;  /* 0x000000ffd500720c */ /* 0x000fda0003f05300 */
[----:B------:R-:W-:Y:S05]  /*2510*/  @!P0 BRA `(.L_x_2389) ;  /* 0x00000000002c8947 */ /* 0x000fea0003800000 */
[----:B------:R-:W-:Y:S01]  /*2520*/  HADD2.F32 R130, -RZ, R100.H0_H0 ;  /* 0x20000064ff827230 */ /* 0x000fe20000004100 */
[----:B------:R-:W-:Y:S06]  /*2530*/  BRA `(.L_x_2389) ;  /* 0x0000000000247947 */ /* 0x000fec0003800000 */
.L_x_2388:
[----:B------:R-:W-:Y:S02]  /*2540*/  ISETP.NE.U32.AND P0, PT, R212, RZ, PT ;  /* 0x000000ffd400720c */ /* 0x000fe40003f05070 */
[----:B------:R-:W-:Y:S02]  /*2550*/  ISETP.NE.AND P1, PT, R35, RZ, PT ;  /* 0x000000ff2300720c */ /* 0x000fe40003f25270 */
[----:B------:R-:W-:Y:S02]  /*2560*/  ISETP.NE.AND.EX P0, PT, R213, RZ, PT, P0 ;  /* 0x000000ffd500720c */ /* 0x000fe40003f05300 */
[----:B------:R-:W-:-:S05]  /*2570*/  FSEL R124, R128, RZ, !P1 ;  /* 0x000000ff807c7208 */ /* 0x000fca0004800000 */
[----:B------:R-:W-:-:S04]  /*2580*/  FFMA.FTZ R124, R201, R127, R124 ;  /* 0x0000007fc97c7223 */ /* 0x000fc8000001007c */
[----:B------:R-:W-:Y:S02]  /*2590*/  FADD.FTZ R125, R199, -R124 ;  /* 0x8000007cc77d7221 */ /* 0x000fe40000010000 */
[----:B------:R-:W-:Y:S02]  /*25a0*/  @P0 HADD2.F32 R129, -RZ, R100.H0_H0 ;  /* 0x20000064ff810230 */ /* 0x000fe40000004100 */
[----:B------:R-:W-:-:S04]  /*25b0*/  FMUL.FTZ R130, R156, R125 ;  /* 0x0000007d9c827220 */ /* 0x000fc80000410000 */
[----:B------:R-:W-:-:S07]  /*25c0*/  @P0 FADD.FTZ R130, R130, R129 ;  /* 0x0000008182820221 */ /* 0x000fce0000010000 */
.L_x_2389:
[----:B------:R-:W-:Y:S05]  /*25d0*/  BSYNC B0 ;  /* 0x0000000000007941 */ /* 0x000fea0003800000 */
.L_x_2387:
[----:B------:R-:W0:Y:S01]  /*25e0*/  @P4 LDC.64 R124, c[0x0][0x298] ;  /* 0x0000a600ff7c4b82 */ /* 0x000e220000000a00 */
[----:B------:R-:W-:Y:S01]  /*25f0*/  ISETP.NE.U32.AND P1, PT, RZ, UR12, PT ;  /* 0x0000000cff007c0c */ /* 0x000fe2000bf25070 */
[----:B------:R-:W-:Y:S01]  /*2600*/  BSSY B0, `(.L_x_2390) ;  /* 0x0000016000007945 */ /* 0x000fe20003800000 */
[----:B------:R-:W-:Y:S02]  /*2610*/  @P4 LOP3.LUT P6, RZ, R221, 0xff, RZ, 0xc0, !PT ;  /* 0x000000ffddff4812 */ /* 0x000fe400078cc0ff */
[----:B------:R-:W-:Y:S01]  /*2620*/  ISETP.NE.AND.EX P1, PT, RZ, UR13, PT, P1 ;  /* 0x0000000dff007c0c */ /* 0x000fe2000bf25310 */
[----:B0-----:R-:W-:-:S12]  /*2630*/  @P4 FMUL.FTZ R125, R130, R125 ;  /* 0x0000007d827d4220 */ /* 0x001fd80000410000 */
[----:B------:R-:W-:Y:S01]  /*2640*/  @P1 F2FP.F16.F32.PACK_AB R130, RZ, R130 ;  /* 0x00000082ff82123e */ /* 0x000fe200000000ff */
[----:B------:R-:W-:-:S03]  /*2650*/  @P4 FMUL.FTZ R124, R125, R124 ;  /* 0x0000007c7d7c4220 */ /* 0x000fc60000410000 */
[----:B------:R-:W-:Y:S02]  /*2660*/  @P1 PRMT R116, R130, 0x7610, R116 ;  /* 0x0000761082741816 */ /* 0x000fe40000000074 */
[----:B------:R-:W-:-:S04]  /*2670*/  @P4 FSEL R124, R124, RZ, P6 ;  /* 0x000000ff7c7c4208 */ /* 0x000fc80003000000 */
[----:B------:R-:W-:-:S04]  /*2680*/  @P4 F2FP.F16.F32.PACK_AB R124, RZ, R124 ;  /* 0x0000007cff7c423e */ /* 0x000fc800000000ff */
[----:B------:R-:W-:Y:S01]  /*2690*/  @P4 PRMT R120, R124, 0x7610, R120 ;  /* 0x000076107c784816 */ /* 0x000fe20000000078 */
[----:B------:R-:W-:Y:S06]  /*26a0*/  @P2 BRA `(.L_x_2391) ;  /* 0x0000000000102947 */ /* 0x000fec0003800000 */
[----:B------:R-:W-:Y:S01]  /*26b0*/  MOV R130, RZ ;  /* 0x000000ff00827202 */ /* 0x000fe20000000f00 */
[----:B------:R-:W-:Y:S06]  /*26c0*/  @!P0 BRA `(.L_x_2392) ;  /* 0x0000000000248947 */ /* 0x000fec0003800000 */
[----:B------:R-:W-:Y:S01]  /*26d0*/  HADD2.F32 R130, -RZ, R100.H1_H1 ;  /* 0x30000064ff827230 */ /* 0x000fe20000004100 */
[----:B------:R-:W-:Y:S06]  /*26e0*/  BRA `(.L_x_2392) ;  /* 0x00000000001c7947 */ /* 0x000fec0003800000 */
.L_x_2391:
[----:B------:R-:W-:Y:S01]  /*26f0*/  ISETP.NE.AND P6, PT, R35, RZ, PT ;  /* 0x000000ff2300720c */ /* 0x000fe20003fc5270 */
[----:B------:R-:W-:-:S03]  /*2700*/  @P0 HADD2.F32 R129, -RZ, R100.H1_H1 ;  /* 0x30000064ff810230 */ /* 0x000fc60000004100 */
[----:B------:R-:W-:-:S05]  /*2710*/  FSEL R125, R128, RZ, !P6 ;  /* 0x000000ff807d7208 */ /* 0x000fca0007000000 */
[----:B------:R-:W-:-:S04]  /*2720*/  FFMA.FTZ R125, R198, R127, R125 ;  /* 0x0000007fc67d7223 */ /* 0x000fc8000001007d */
[----:B------:R-:W-:-:S04]  /*2730*/  FADD.FTZ R125, R196, -R125 ;  /* 0x8000007dc47d7221 */ /* 0x000fc80000010000 */
[----:B------:R-:W-:-:S04]  /*2740*/  FMUL.FTZ R130, R156, R125 ;  /* 0x0000007d9c827220 */ /* 0x000fc80000410000 */
[----:B------:R-:W-:-:S07]  /*2750*/  @P0 FADD.FTZ R130, R130, R129 ;  /* 0x0000008182820221 */ /* 0x000fce0000010000 */
.L_x_2392:
[----:B------:R-:W-:Y:S05]  /*2760*/  BSYNC B0 ;  /* 0x0000000000007941 */ /* 0x000fea0003800000 */
.L_x_2390:
        /* <DEDUP_REMOVED lines=13> */
[----:B------:R-:W-:Y:S01]  /*2840*/  HADD2.F32 R130, -RZ, R101.H0_H0 ;  /* 0x20000065ff827230 */ /* 0x000fe20000004100 */
[----:B------:R-:W-:Y:S06]  /*2850*/  BRA `(.L_x_2395) ;  /* 0x00000000001c7947 */ /* 0x000fec0003800000 */
.L_x_2394:
[----:B------:R-:W-:Y:S01]  /*2860*/  ISETP.NE.AND P6, PT, R35, RZ, PT ;  /* 0x000000ff2300720c */ /* 0x000fe20003fc5270 */
[----:B------:R-:W-:-:S03]  /*2870*/  @P0 HADD2.F32 R129, -RZ, R101.H0_H0 ;  /* 0x20000065ff810230 */ /* 0x000fc60000004100 */
[----:B------:R-:W-:-:S05]  /*2880*/  FSEL R124, R128, RZ, !P6 ;  /* 0x000000ff807c7208 */ /* 0x000fca0007000000 */
[----:B------:R-:W-:-:S04]  /*2890*/  FFMA.FTZ R124, R197, R127, R124 ;  /* 0x0000007fc57c7223 */ /* 0x000fc8000001007c */
[----:B------:R-:W-:-:S04]  /*28a0*/  FADD.FTZ R125, R195, -R124 ;  /* 0x8000007cc37d7221 */ /* 0x000fc80000010000 */
[----:B------:R-:W-:-:S04]  /*28b0*/  FMUL.FTZ R130, R156, R125 ;  /* 0x0000007d9c827220 */ /* 0x000fc80000410000 */
[----:B------:R-:W-:-:S07]  /*28c0*/  @P0 FADD.FTZ R130, R130, R129 ;  /* 0x0000008182820221 */ /* 0x000fce0000010000 */
.L_x_2395:
[----:B------:R-:W-:Y:S05]  /*28d0*/  BSYNC B0 ;  /* 0x0000000000007941 */ /* 0x000fea0003800000 */
.L_x_2393:
        /* <DEDUP_REMOVED lines=15> */
.L_x_2397:
[----:B------:R-:W-:Y:S01]  /*29d0*/  ISETP.NE.AND P6, PT, R35, RZ, PT ;  /* 0x000000ff2300720c */ /* 0x000fe20003fc5270 */
[----:B------:R-:W-:-:S03]  /*29e0*/  @P0 HADD2.F32 R129, -RZ, R101.H1_H1 ;  /* 0x30000065ff810230 */ /* 0x000fc60000004100 */
[----:B------:R-:W-:-:S05]  /*29f0*/  FSEL R125, R128, RZ, !P6 ;  /* 0x000000ff807d7208 */ /* 0x000fca0007000000 */
[----:B------:R-:W-:-:S04]  /*2a00*/  FFMA.FTZ R125, R194, R127, R125 ;  /* 0x0000007fc27d7223 */ /* 0x000fc8000001007d */
[----:B------:R-:W-:-:S04]  /*2a10*/  FADD.FTZ R125, R192, -R125 ;  /* 0x8000007dc07d7221 */ /* 0x000fc80000010000 */
[----:B------:R-:W-:-:S04]  /*2a20*/  FMUL.FTZ R130, R156, R125 ;  /* 0x0000007d9c827220 */ /* 0x000fc80000410000 */
[----:B------:R-:W-:-:S07]  /*2a30*/  @P0 FADD.FTZ R130, R130, R129 ;  /* 0x0000008182820221 */ /* 0x000fce0000010000 */
.L_x_2398:
[----:B------:R-:W-:Y:S05]  /*2a40*/  BSYNC B0 ;  /* 0x0000000000007941 */ /* 0x000fea0003800000 */
.L_x_2396:
        /* <DEDUP_REMOVED lines=15> */
.L_x_2400:
[----:B------:R-:W-:Y:S01]  /*2b40*/  ISETP.NE.AND P6, PT, R35, RZ, PT ;  /* 0x000000ff2300720c */ /* 0x000fe20003fc5270 */
[----:B------:R-:W-:-:S03]  /*2b50*/  @P0 HADD2.F32 R129, -RZ, R102.H0_H0 ;  /* 0x20000066ff810230 */ /* 0x000fc60000004100 */
[----:B------:R-:W-:-:S05]  /*2b60*/  FSEL R124, R128, RZ, !P6 ;  /* 0x000000ff807c7208 */ /* 0x000fca0007000000 */
[----:B------:R-:W-:-:S04]  /*2b70*/  FFMA.FTZ R124, R193, R127, R124 ;  /* 0x0000007fc17c7223 */ /* 0x000fc8000001007c */
[----:B------:R-:W-:-:S04]  /*2b80*/  FADD.FTZ R125, R191, -R124 ;  /* 0x8000007cbf7d7221 */ /* 0x000fc80000010000 */
[----:B------:R-:W-:-:S04]  /*2b90*/  FMUL.FTZ R130, R156, R125 ;  /* 0x0000007d9c827220 */ /* 0x000fc80000410000 */
[----:B------:R-:W-:-:S07]  /*2ba0*/  @P0 FADD.FTZ R130, R130, R129 ;  /* 0x0000008182820221 */ /* 0x000fce0000010000 */
.L_x_2401:
[----:B------:R-:W-:Y:S05]  /*2bb0*/  BSYNC B0 ;  /* 0x0000000000007941 */ /* 0x000fea0003800000 */
.L_x_2399:
        /* <DEDUP_REMOVED lines=15> */
.L_x_2403:
[----:B------:R-:W-:Y:S01]  /*2cb0*/  ISETP.NE.AND P6, PT, R35, RZ, PT ;  /* 0x000000ff2300720c */ /* 0x000fe20003fc5270 */
[----:B------:R-:W-:-:S03]  /*2cc0*/  @P0 HADD2.F32 R129, -RZ, R102.H1_H1 ;  /* 0x30000066ff810230 */ /* 0x000fc60000004100 */
[----:B------:R-:W-:-:S05]  /*2cd0*/  FSEL R125, R128, RZ, !P6 ;  /* 0x000000ff807d7208 */ /* 0x000fca0007000000 */
[----:B------:R-:W-:-:S04]  /*2ce0*/  FFMA.FTZ R124, R190, R127, R125 ;  /* 0x0000007fbe7c7223 */ /* 0x000fc8000001007d */
[----:B------:R-:W-:-:S04]  /*2cf0*/  FADD.FTZ R125, R189, -R124 ;  /* 0x8000007cbd7d7221 */ /* 0x000fc80000010000 */
[----:B------:R-:W-:-:S04]  /*2d00*/  FMUL.FTZ R130, R156, R125 ;  /* 0x0000007d9c827220 */ /* 0x000fc80000410000 */
[----:B------:R-:W-:-:S07]  /*2d10*/  @P0 FADD.FTZ R130, R130, R129 ;  /* 0x0000008182820221 */ /* 0x000fce0000010000 */
.L_x_2404:
[----:B------:R-:W-:Y:S05]  /*2d20*/  BSYNC B0 ;  /* 0x0000000000007941 */ /* 0x000fea0003800000 */
.L_x_2402:
        /* <DEDUP_REMOVED lines=15> */
.L_x_2406:
[----:B------:R-:W-:Y:S01]  /*2e20*/  ISETP.NE.AND P6, PT, R35, RZ, PT ;  /* 0x000000ff2300720c */ /* 0x000fe20003fc5270 */
[----:B------:R-:W-:-:S03]  /*2e30*/  @P0 HADD2.F32 R129, -RZ, R103.H0_H0 ;  /* 0x20000067ff810230 */ /* 0x000fc60000004100 */
[----:B------:R-:W-:-:S05]  /*2e40*/  FSEL R124, R128, RZ, !P6 ;  /* 0x000000ff807c7208 */ /* 0x000fca0007000000 */
[----:B------:R-:W-:-:S04]  /*2e50*/  FFMA.FTZ R125, R159, R127, R124 ;  /* 0x0000007f9f7d7223 */ /* 0x000fc8000001007c */
[----:B------:R-:W-:-:S04]  /*2e60*/  FADD.FTZ R125, R160, -R125 ;  /* 0x8000007da07d7221 */ /* 0x000fc80000010000 */
[----:B------:R-:W-:-:S04]  /*2e70*/  FMUL.FTZ R130, R156, R125 ;  /* 0x0000007d9c827220 */ /* 0x000fc80000410000 */
[----:B------:R-:W-:-:S07]  /*2e80*/  @P0 FADD.FTZ R130, R130, R129 ;  /* 0x0000008182820221 */ /* 0x000fce0000010000 */
.L_x_2407:
[----:B------:R-:W-:Y:S05]  /*2e90*/  BSYNC B0 ;  /* 0x0000000000007941 */ /* 0x000fea0003800000 */
.L_x_2405:
        /* <DEDUP_REMOVED lines=15> */
.L_x_2409:
[----:B------:R-:W-:Y:S01]  /*2f90*/  ISETP.NE.AND P6, PT, R35, RZ, PT ;  /* 0x000000ff2300720c */ /* 0x000fe20003fc5270 */
[----:B------:R-:W-:-:S03]  /*2fa0*/  @P0 HADD2.F32 R129, -RZ, R103.H1_H1 ;  /* 0x30000067ff810230 */ /* 0x000fc60000004100 */
[----:B------:R-:W-:-:S05]  /*2fb0*/  FSEL R125, R128, RZ, !P6 ;  /* 0x000000ff807d7208 */ /* 0x000fca0007000000 */
[----:B------:R-:W-:-:S04]  /*2fc0*/  FFMA.FTZ R124, R154, R127, R125 ;  /* 0x0000007f9a7c7223 */ /* 0x000fc8000001007d */
[----:B------:R-:W-:-:S04]  /*2fd0*/  FADD.FTZ R125, R161, -R124 ;  /* 0x8000007ca17d7221 */ /* 0x000fc80000010000 */
[----:B------:R-:W-:-:S04]  /*2fe0*/  FMUL.FTZ R212, R156, R125 ;  /* 0x0000007d9cd47220 */ /* 0x000fc80000410000 */
[----:B------:R-:W-:-:S07]  /*2ff0*/  @P0 FADD.FTZ R212, R212, R129 ;  /* 0x00000081d4d40221 */ /* 0x000fce0000010000 */
.L_x_2410:
[----:B------:R-:W-:Y:S05]  /*3000*/  BSYNC B0 ;  /* 0x0000000000007941 */ /* 0x000fea0003800000 */
.L_x_2408:
[----:B------:R-:W0:Y:S01]  /*3010*/  @P4 LDC.64 R124, c[0x0][0x298] ;  /* 0x0000a600ff7c4b82 */ /* 0x000e220000000a00 */
[----:B------:R-:W-:Y:S01]  /*3020*/  @P4 LOP3.LUT P6, RZ, R211, 0xff000000, RZ, 0xc0, !PT ;  /* 0xff000000d3ff4812 */ /* 0x000fe200078cc0ff */
[----:B------:R-:W-:Y:S06]  /*3030*/  BSSY B0, `(.L_x_2411) ;  /* 0x000001a000007945 */ /* 0x000fec0003800000 */
[----:B------:R-:W1:Y:S08]  /*3040*/  @P1 LDC.64 R178, c[0x0][0x308] ;  /* 0x0000c200ffb21b82 */ /* 0x000e700000000a00 */
[----:B------:R-:W2:Y:S01]  /*3050*/  @P4 LDC.64 R130, c[0x0][0x2f8] ;  /* 0x0000be00ff824b82 */ /* 0x000ea20000000a00 */
[----:B0-----:R-:W-:Y:S01]  /*3060*/  @P4 FMUL.FTZ R125, R212, R125 ;  /* 0x0000007dd47d4220 */ /* 0x001fe20000410000 */
[----:B------:R-:W-:-:S03]  /*3070*/  @P1 F2FP.F16.F32.PACK_AB R212, RZ, R212 ;  /* 0x000000d4ffd4123e */ /* 0x000fc600000000ff */
[----:B------:R-:W-:Y:S01]  /*3080*/  @P4 FMUL.FTZ R124, R125, R124 ;  /* 0x0000007c7d7c4220 */ /* 0x000fe20000410000 */
[----:B------:R-:W-:Y:S01]  /*3090*/  @P1 PRMT R119, R119, 0x5410, R212 ;  /* 0x0000541077771816 */ /* 0x000fe200000000d4 */
[----:B-1----:R-:W-:-:S03]  /*30a0*/  @P1 IMAD.WIDE.U32 R178, R203, 0x10, R178 ;  /* 0x00000010cbb21825 */ /* 0x002fc600078e00b2 */
[----:B------:R-:W-:-:S04]  /*30b0*/  @P4 FSEL R124, R124, RZ, P6 ;  /* 0x000000ff7c7c4208 */ /* 0x000fc80003000000 */
[----:B------:R-:W-:Y:S01]  /*30c0*/  @P4 F2FP.F16.F32.PACK_AB R124, RZ, R124 ;  /* 0x0000007cff7c423e */ /* 0x000fe200000000ff */
[----:B------:R0:W-:Y:S01]  /*30d0*/  @P1 STG.E.128 desc[UR4][R178.64], R116 ;  /* 0x00000074b2001986 */ /* 0x0001e2000c101d04 */
[----:B--2---:R-:W-:Y:S02]  /*30e0*/  @P4 IMAD.WIDE.U32 R130, R126, 0x10, R130 ;  /* 0x000000107e824825 */ /* 0x004fe400078e0082 */
[----:B------:R-:W-:-:S05]  /*30f0*/  @P4 PRMT R123, R123, 0x5410, R124 ;  /* 0x000054107b7b4816 */ /* 0x000fca000000007c */
[----:B------:R0:W-:Y:S01]  /*3100*/  @P4 STG.E.128 desc[UR4][R130.64], R120 ;  /* 0x0000007882004986 */ /* 0x0001e2000c101d04 */
[----:B------:R-:W-:Y:S05]  /*3110*/  @P2 BRA `(.L_x_2412) ;  /* 0x0000000000102947 */ /* 0x000fea0003800000 */
[----:B0-----:R-:W-:Y:S01]  /*3120*/  HFMA2.MMA R130, -RZ, RZ, 0, 0 ;  /* 0x00000000ff827435 */ /* 0x001fe200000001ff */
[----:B------:R-:W-:Y:S10]  /*3130*/  @!P0 BRA `(.L_x_2413) ;  /* 0x0000000000248947 */ /* 0x000ff40003800000 */
[----:B------:R-:W-:Y:S01]  /*3140*/  HADD2.F32 R130, -RZ, R104.H0_H0 ;  /* 0x20000068ff827230 */ /* 0x000fe20000004100 */
[----:B------:R-:W-:Y:S06]  /*3150*/  BRA `(.L_x_2413) ;  /* 0x00000000001c7947 */ /* 0x000fec0003800000 */
.L_x_2412:
[----:B------:R-:W-:Y:S01]  /*3160*/  ISETP.NE.AND P6, PT, R35, RZ, PT ;  /* 0x000000ff2300720c */ /* 0x000fe20003fc5270 */
[----:B------:R-:W-:-:S03]  /*3170*/  @P0 HADD2.F32 R129, -RZ, R104.H0_H0 ;  /* 0x20000068ff810230 */ /* 0x000fc60000004100 */
[----:B------:R-:W-:-:S05]  /*3180*/  FSEL R124, R128, RZ, !P6 ;  /* 0x000000ff807c7208 */ /* 0x000fca0007000000 */
[----:B------:R-:W-:-:S04]  /*3190*/  FFMA.FTZ R125, R155, R127, R124 ;  /* 0x0000007f9b7d7223 */ /* 0x000fc8000001007c */
[----:B------:R-:W-:-:S04]  /*31a0*/  FADD.FTZ R125, R162, -R125 ;  /* 0x8000007da27d7221 */ /* 0x000fc80000010000 */
[----:B0-----:R-:W-:-:S04]  /*31b0*/  FMUL.FTZ R130, R156, R125 ;  /* 0x0000007d9c827220 */ /* 0x001fc80000410000 */
[----:B------:R-:W-:-:S07]  /*31c0*/  @P0 FADD.FTZ R130, R130, R129 ;  /* 0x0000008182820221 */ /* 0x000fce0000010000 */
.L_x_2413:
[----:B------:R-:W-:Y:S05]  /*31d0*/  BSYNC B0 ;  /* 0x0000000000007941 */ /* 0x000fea0003800000 */
.L_x_2411:
        /* <DEDUP_REMOVED lines=15> */
.L_x_2415:
[----:B------:R-:W-:Y:S01]  /*32d0*/  ISETP.NE.AND P6, PT, R35, RZ, PT ;  /* 0x000000ff2300720c */ /* 0x000fe20003fc5270 */
[----:B------:R-:W-:-:S03]  /*32e0*/  @P0 HADD2.F32 R129, -RZ, R104.H1_H1 ;  /* 0x30000068ff810230 */ /* 0x000fc60000004100 */
[----:B------:R-:W-:-:S05]  /*32f0*/  FSEL R125, R128, RZ, !P6 ;  /* 0x000000ff807d7208 */ /* 0x000fca0007000000 */
[----:B------:R-:W-:-:S04]  /*3300*/  FFMA.FTZ R124, R152, R127, R125 ;  /* 0x0000007f987c7223 */ /* 0x000fc8000001007d */
[----:B------:R-:W-:-:S04]  /*3310*/  FADD.FTZ R125, R163, -R124 ;  /* 0x8000007ca37d7221 */ /* 0x000fc80000010000 */
[----:B------:R-:W-:-:S04]  /*3320*/  FMUL.FTZ R130, R156, R125 ;  /* 0x0000007d9c827220 */ /* 0x000fc80000410000 */
[----:B------:R-:W-:-:S07]  /*3330*/  @P0 FADD.FTZ R130, R130, R129 ;  /* 0x0000008182820221 */ /* 0x000fce0000010000 */
.L_x_2416:
[----:B------:R-:W-:Y:S05]  /*3340*/  BSYNC B0 ;  /* 0x0000000000007941 */ /* 0x000fea0003800000 */
.L_x_2414:
        /* <DEDUP_REMOVED lines=15> */
.L_x_2418:
[----:B------:R-:W-:Y:S01]  /*3440*/  ISETP.NE.AND P6, PT, R35, RZ, PT ;  /* 0x000000ff2300720c */ /* 0x000fe20003fc5270 */
[----:B------:R-:W-:-:S03]  /*3450*/  @P0 HADD2.F32 R129, -RZ, R105.H0_H0 ;  /* 0x20000069ff810230 */ /* 0x000fc60000004100 */
[----:B------:R-:W-:-:S05]  /*3460*/  FSEL R124, R128, RZ, !P6 ;  /* 0x000000ff807c7208 */ /* 0x000fca0007000000 */
[----:B------:R-:W-:-:S04]  /*3470*/  FFMA.FTZ R125, R153, R127, R124 ;  /* 0x0000007f997d7223 */ /* 0x000fc8000001007c */
[----:B------:R-:W-:-:S04]  /*3480*/  FADD.FTZ R125, R164, -R125 ;  /* 0x8000007da47d7221 */ /* 0x000fc80000010000 */
[----:B------:R-:W-:-:S04]  /*3490*/  FMUL.FTZ R130, R156, R125 ;  /* 0x0000007d9c827220 */ /* 0x000fc80000410000 */
[----:B------:R-:W-:-:S07]  /*34a0*/  @P0 FADD.FTZ R130, R130, R129 ;  /* 0x0000008182820221 */ /* 0x000fce0000010000 */
.L_x_2419:
[----:B------:R-:W-:Y:S05]  /*34b0*/  BSYNC B0 ;  /* 0x0000000000007941 */ /* 0x000fea0003800000 */
.L_x_2417:
        /* <DEDUP_REMOVED lines=15> */
.L_x_2421:
[----:B------:R-:W-:Y:S01]  /*35b0*/  ISETP.NE.AND P6, PT, R35, RZ, PT ;  /* 0x000000ff2300720c */ /* 0x000fe20003fc5270 */
[----:B------:R-:W-:-:S03]  /*35c0*/  @P0 HADD2.F32 R129, -RZ, R105.H1_H1 ;  /* 0x30000069ff810230 */ /* 0x000fc60000004100 */
[----:B------:R-:W-:-:S05]  /*35d0*/  FSEL R125, R128, RZ, !P6 ;  /* 0x000000ff807d7208 */ /* 0x000fca0007000000 */
[----:B------:R-:W-:-:S04]  /*35e0*/  FFMA.FTZ R124, R150, R127, R125 ;  /* 0x0000007f967c7223 */ /* 0x000fc8000001007d */
[----:B------:R-:W-:-:S04]  /*35f0*/  FADD.FTZ R125, R165, -R124 ;  /* 0x8000007ca57d7221 */ /* 0x000fc80000010000 */
[----:B------:R-:W-:-:S04]  /*3600*/  FMUL.FTZ R130, R156, R125 ;  /* 0x0000007d9c827220 */ /* 0x000fc80000410000 */
[----:B------:R-:W-:-:S07]  /*3610*/  @P0 FADD.FTZ R130, R130, R129 ;  /* 0x0000008182820221 */ /* 0x000fce0000010000 */
.L_x_2422:
[----:B------:R-:W-:Y:S05]  /*3620*/  BSYNC B0 ;  /* 0x0000000000007941 */ /* 0x000fea0003800000 */
.L_x_2420:
        /* <DEDUP_REMOVED lines=15> */
.L_x_2424:
[----:B------:R-:W-:Y:S01]  /*3720*/  ISETP.NE.AND P6, PT, R35, RZ, PT ;  /* 0x000000ff2300720c */ /* 0x000fe20003fc5270 */
[----:B------:R-:W-:-:S03]  /*3730*/  @P0 HADD2.F32 R129, -RZ, R106.H0_H0 ;  /* 0x2000006aff810230 */ /* 0x000fc60000004100 */
[----:B------:R-:W-:-:S05]  /*3740*/  FSEL R124, R128, RZ, !P6 ;  /* 0x000000ff807c7208 */ /* 0x000fca0007000000 */
[----:B------:R-:W-:-:S04]  /*3750*/  FFMA.FTZ R125, R151, R127, R124 ;  /* 0x0000007f977d7223 */ /* 0x000fc8000001007c */
[----:B------:R-:W-:-:S04]  /*3760*/  FADD.FTZ R125, R166, -R125 ;  /* 0x8000007da67d7221 */ /* 0x000fc80000010000 */
[----:B------:R-:W-:-:S04]  /*3770*/  FMUL.FTZ R130, R156, R125 ;  /* 0x0000007d9c827220 */ /* 0x000fc80000410000 */
[----:B------:R-:W-:-:S07]  /*3780*/  @P0 FADD.FTZ R130, R130, R129 ;  /* 0x0000008182820221 */ /* 0x000fce0000010000 */
.L_x_2425:
[----:B------:R-:W-:Y:S05]  /*3790*/  BSYNC B0 ;  /* 0x0000000000007941 */ /* 0x000fea0003800000 */
.L_x_2423:
        /* <DEDUP_REMOVED lines=15> */
.L_x_2427:
[----:B------:R-:W-:Y:S01]  /*3890*/  ISETP.NE.AND P6, PT, R35, RZ, PT ;  /* 0x000000ff2300720c */ /* 0x000fe20003fc5270 */
[----:B------:R-:W-:-:S03]  /*38a0*/  @P0 HADD2.F32 R129, -RZ, R106.H1_H1 ;  /* 0x3000006aff810230 */ /* 0x000fc60000004100 */
[----:B------:R-:W-:-:S05]  /*38b0*/  FSEL R125, R128, RZ, !P6 ;  /* 0x000000ff807d7208 */ /* 0x000fca0007000000 */
[----:B------:R-:W-:-:S04]  /*38c0*/  FFMA.FTZ R124, R148, R127, R125 ;  /* 0x0000007f947c7223 */ /* 0x000fc8000001007d */
[----:B------:R-:W-:-:S04]  /*38d0*/  FADD.FTZ R125, R167, -R124 ;  /* 0x8000007ca77d7221 */ /* 0x000fc80000010000 */
[----:B------:R-:W-:-:S04]  /*38e0*/  FMUL.FTZ R130, R156, R125 ;  /* 0x0000007d9c827220 */ /* 0x000fc80000410000 */
[----:B------:R-:W-:-:S07]  /*38f0*/  @P0 FADD.FTZ R130, R130, R129 ;  /* 0x0000008182820221 */ /* 0x000fce0000010000 */
.L_x_2428:
[----:B------:R-:W-:Y:S05]  /*3900*/  BSYNC B0 ;  /* 0x0000000000007941 */ /* 0x000fea0003800000 */
.L_x_2426:
        /* <DEDUP_REMOVED lines=15> */
.L_x_2430:
[----:B------:R-:W-:Y:S01]  /*3a00*/  ISETP.NE.AND P6, PT, R35, RZ, PT ;  /* 0x000000ff2300720c */ /* 0x000fe20003fc5270 */
[----:B------:R-:W-:-:S03]  /*3a10*/  @P0 HADD2.F32 R129, -RZ, R107.H0_H0 ;  /* 0x2000006bff810230 */ /* 0x000fc60000004100 */
[----:B------:R-:W-:-:S05]  /*3a20*/  FSEL R124, R128, RZ, !P6 ;  /* 0x000000ff807c7208 */ /* 0x000fca0007000000 */
[----:B------:R-:W-:-:S04]  /*3a30*/  FFMA.FTZ R125, R149, R127, R124 ;  /* 0x0000007f957d7223 */ /* 0x000fc8000001007c */
[----:B------:R-:W-:-:S04]  /*3a40*/  FADD.FTZ R125, R168, -R125 ;  /* 0x8000007da87d7221 */ /* 0x000fc80000010000 */
[----:B------:R-:W-:-:S04]  /*3a50*/  FMUL.FTZ R130, R156, R125 ;  /* 0x0000007d9c827220 */ /* 0x000fc80000410000 */
[----:B------:R-:W-:-:S07]  /*3a60*/  @P0 FADD.FTZ R130, R130, R129 ;  /* 0x0000008182820221 */ /* 0x000fce0000010000 */
.L_x_2431:
[----:B------:R-:W-:Y:S05]  /*3a70*/  BSYNC B0 ;  /* 0x0000000000007941 */ /* 0x000fea0003800000 */
.L_x_2429:
        /* <DEDUP_REMOVED lines=15> */
.L_x_2433:
[----:B------:R-:W-:Y:S01]  /*3b70*/  ISETP.NE.AND P6, PT, R35, RZ, PT ;  /* 0x000000ff2300720c */ /* 0x000fe20003fc5270 */
[----:B------:R-:W-:-:S03]  /*3b80*/  @P0 HADD2.F32 R129, -RZ, R107.H1_H1 ;  /* 0x3000006bff810230 */ /* 0x000fc60000004100 */
[----:B------:R-:W-:-:S05]  /*3b90*/  FSEL R125, R128, RZ, !P6 ;  /* 0x000000ff807d7208 */ /* 0x000fca0007000000 */
[----:B------:R-:W-:-:S04]  /*3ba0*/  FFMA.FTZ R124, R146, R127, R125 ;  /* 0x0000007f927c7223 */ /* 0x000fc8000001007d */
[----:B------:R-:W-:-:S04]  /*3bb0*/  FADD.FTZ R125, R169, -R124 ;  /* 0x8000007ca97d7221 */ /* 0x000fc80000010000 */
[----:B------:R-:W-:-:S04]  /*3bc0*/  FMUL.FTZ R210, R156, R125 ;  /* 0x0000007d9cd27220 */ /* 0x000fc80000410000 */
[----:B------:R-:W-:-:S07]  /*3bd0*/  @P0 FADD.FTZ R210, R210, R129 ;  /* 0x00000081d2d20221 */ /* 0x000fce0000010000 */
.L_x_2434:
[----:B------:R-:W-:Y:S05]  /*3be0*/  BSYNC B0 ;  /* 0x0000000000007941 */ /* 0x000fea0003800000 */
.L_x_2432:
        /* <DEDUP_REMOVED lines=8> */
[----:B------:R-:W-:Y:S02]  /*3c70*/  @P4 IADD3 R125, R126, 0x80, RZ ;  /* 0x000000807e7d4810 */ /* 0x000fe40007ffe0ff */
[----:B------:R-:W-:Y:S01]  /*3c80*/  @P1 PRMT R119, R119, 0x5410, R210 ;  /* 0x0000541077771816 */ /* 0x000fe200000000d2 */
[----:B-1----:R-:W-:Y:S01]  /*3c90*/  @P1 IMAD.WIDE.U32 R178, R200, 0x10, R178 ;  /* 0x00000010c8b21825 */ /* 0x002fe200078e00b2 */
        /* <DEDUP_REMOVED lines=11> */
.L_x_2436:
[----:B------:R-:W-:Y:S01]  /*3d50*/  ISETP.NE.AND P6, PT, R35, RZ, PT ;  /* 0x000000ff2300720c */ /* 0x000fe20003fc5270 */
[----:B------:R-:W-:-:S03]  /*3d60*/  @P0 HADD2.F32 R129, -RZ, R108.H0_H0 ;  /* 0x2000006cff810230 */ /* 0x000fc60000004100 */
[----:B------:R-:W-:-:S05]  /*3d70*/  FSEL R124, R128, RZ, !P6 ;  /* 0x000000ff807c7208 */ /* 0x000fca0007000000 */
[----:B------:R-:W-:-:S04]  /*3d80*/  FFMA.FTZ R125, R147, R127, R124 ;  /* 0x0000007f937d7223 */ /* 0x000fc8000001007c */
[----:B------:R-:W-:-:S04]  /*3d90*/  FADD.FTZ R125, R170, -R125 ;  /* 0x8000007daa7d7221 */ /* 0x000fc80000010000 */
[----:B0-----:R-:W-:-:S04]  /*3da0*/  FMUL.FTZ R130, R156, R125 ;  /* 0x0000007d9c827220 */ /* 0x001fc80000410000 */
[----:B------:R-:W-:-:S07]  /*3db0*/  @P0 FADD.FTZ R130, R130, R129 ;  /* 0x0000008182820221 */ /* 0x000fce0000010000 */
.L_x_2437:
[----:B------:R-:W-:Y:S05]  /*3dc0*/  BSYNC B0 ;  /* 0x0000000000007941 */ /* 0x000fea0003800000 */
.L_x_2435:
        /* <DEDUP_REMOVED lines=15> */
.L_x_2439:
[----:B------:R-:W-:Y:S01]  /*3ec0*/  ISETP.NE.AND P6, PT, R35, RZ, PT ;  /* 0x000000ff2300720c */ /* 0x000fe20003fc5270 */
[----:B------:R-:W-:-:S03]  /*3ed0*/  @P0 HADD2.F32 R129, -RZ, R108.H1_H1 ;  /* 0x3000006cff810230 */ /* 0x000fc60000004100 */
[----:B------:R-:W-:-:S05]  /*3ee0*/  FSEL R125, R128, RZ, !P6 ;  /* 0x000000ff807d7208 */ /* 0x000fca0007000000 */
[----:B------:R-:W-:-:S04]  /*3ef0*/  FFMA.FTZ R124, R144, R127, R125 ;  /* 0x0000007f907c7223 */ /* 0x000fc8000001007d */
[----:B------:R-:W-:-:S04]  /*3f00*/  FADD.FTZ R125, R171, -R124 ;  /* 0x8000007cab7d7221 */ /* 0x000fc80000010000 */
[----:B------:R-:W-:-:S04]  /*3f10*/  FMUL.FTZ R130, R156, R125 ;  /* 0x0000007d9c827220 */ /* 0x000fc80000410000 */
[----:B------:R-:W-:-:S07]  /*3f20*/  @P0 FADD.FTZ R130, R130, R129 ;  /* 0x0000008182820221 */ /* 0x000fce0000010000 */
.L_x_2440:
[----:B------:R-:W-:Y:S05]  /*3f30*/  BSYNC B0 ;  /* 0x0000000000007941 */ /* 0x000fea0003800000 */
.L_x_2438:
        /* <DEDUP_REMOVED lines=15> */
.L_x_2442:
[----:B------:R-:W-:Y:S01]  /*4030*/  ISETP.NE.AND P6, PT, R35, RZ, PT ;  /* 0x000000ff2300720c */ /* 0x000fe20003fc5270 */
[----:B------:R-:W-:-:S03]  /*4040*/  @P0 HADD2.F32 R129, -RZ, R109.H0_H0 ;  /* 0x2000006dff810230 */ /* 0x000fc60000004100 */
[----:B------:R-:W-:-:S05]  /*4050*/  FSEL R124, R128, RZ, !P6 ;  /* 0x000000ff807c7208 */ /* 0x000fca0007000000 */
[----:B------:R-:W-:-:S04]  /*4060*/  FFMA.FTZ R125, R145, R127, R124 ;  /* 0x0000007f917d7223 */ /* 0x000fc8000001007c */
[----:B------:R-:W-:-:S04]  /*4070*/  FADD.FTZ R125, R172, -R125 ;  /* 0x8000007dac7d7221 */ /* 0x000fc80000010000 */
[----:B------:R-:W-:-:S04]  /*4080*/  FMUL.FTZ R130, R156, R125 ;  /* 0x0000007d9c827220 */ /* 0x000fc80000410000 */
[----:B------:R-:W-:-:S07]  /*4090*/  @P0 FADD.FTZ R130, R130, R129 ;  /* 0x0000008182820221 */ /* 0x000fce0000010000 */
.L_x_2443:
[----:B------:R-:W-:Y:S05]  /*40a0*/  BSYNC B0 ;  /* 0x0000000000007941 */ /* 0x000fea0003800000 */
.L_x_2441:
        /* <DEDUP_REMOVED lines=15> */
.L_x_2445:
[----:B------:R-:W-:Y:S01]  /*41a0*/  ISETP.NE.AND P6, PT, R35, RZ, PT ;  /* 0x000000ff2300720c */ /* 0x000fe20003fc5270 */
[----:B------:R-:W-:-:S03]  /*41b0*/  @P0 HADD2.F32 R129, -RZ, R109.H1_H1 ;  /* 0x3000006dff810230 */ /* 0x000fc60000004100 */
[----:B------:R-:W-:-:S05]  /*41c0*/  FSEL R125, R128, RZ, !P6 ;  /* 0x000000ff807d7208 */ /* 0x000fca0007000000 */
[----:B------:R-:W-:-:S04]  /*41d0*/  FFMA.FTZ R124, R142, R127, R125 ;  /* 0x0000007f8e7c7223 */ /* 0x000fc8000001007d */
[----:B------:R-:W-:-:S04]  /*41e0*/  FADD.FTZ R125, R173, -R124 ;  /* 0x8000007cad7d7221 */ /* 0x000fc80000010000 */
[----:B------:R-:W-:-:S04]  /*41f0*/  FMUL.FTZ R130, R156, R125 ;  /* 0x0000007d9c827220 */ /* 0x000fc80000410000 */
[----:B------:R-:W-:-:S07]  /*4200*/  @P0 FADD.FTZ R130, R130, R129 ;  /* 0x0000008182820221 */ /* 0x000fce0000010000 */
.L_x_2446:
[----:B------:R-:W-:Y:S05]  /*4210*/  BSYNC B0 ;  /* 0x0000000000007941 */ /* 0x000fea0003800000 */
.L_x_2444:
        /* <DEDUP_REMOVED lines=15> */
.L_x_2448:
[----:B------:R-:W-:Y:S01]  /*4310*/  ISETP.NE.AND P6, PT, R35, RZ, PT ;  /* 0x000000ff2300720c */ /* 0x000fe20003fc5270 */
[----:B------:R-:W-:-:S03]  /*4320*/  @P0 HADD2.F32 R129, -RZ, R110.H0_H0 ;  /* 0x2000006eff810230 */ /* 0x000fc60000004100 */
[----:B------:R-:W-:-:S05]  /*4330*/  FSEL R124, R128, RZ, !P6 ;  /* 0x000000ff807c7208 */ /* 0x000fca0007000000 */
[----:B------:R-:W-:-:S04]  /*4340*/  FFMA.FTZ R125, R143, R127, R124 ;  /* 0x0000007f8f7d7223 */ /* 0x000fc8000001007c */
[----:B------:R-:W-:-:S04]  /*4350*/  FADD.FTZ R125, R174, -R125 ;  /* 0x8000007dae7d7221 */ /* 0x000fc80000010000 */
[----:B------:R-:W-:-:S04]  /*4360*/  FMUL.FTZ R130, R156, R125 ;  /* 0x0000007d9c827220 */ /* 0x000fc80000410000 */
[----:B------:R-:W-:-:S07]  /*4370*/  @P0 FADD.FTZ R130, R130, R129 ;  /* 0x0000008182820221 */ /* 0x000fce0000010000 */
.L_x_2449:
[----:B------:R-:W-:Y:S05]  /*4380*/  BSYNC B0 ;  /* 0x0000000000007941 */ /* 0x000fea0003800000 */
.L_x_2447:
        /* <DEDUP_REMOVED lines=15> */
.L_x_2451:
[----:B------:R-:W-:Y:S01]  /*4480*/  ISETP.NE.AND P6, PT, R35, RZ, PT ;  /* 0x000000ff2300720c */ /* 0x000fe20003fc5270 */
[----:B------:R-:W-:-:S03]  /*4490*/  @P0 HADD2.F32 R129, -RZ, R110.H1_H1 ;  /* 0x3000006eff810230 */ /* 0x000fc60000004100 */
[----:B------:R-:W-:-:S05]  /*44a0*/  FSEL R125, R128, RZ, !P6 ;  /* 0x000000ff807d7208 */ /* 0x000fca0007000000 */
[----:B------:R-:W-:-:S04]  /*44b0*/  FFMA.FTZ R124, R140, R127, R125 ;  /* 0x0000007f8c7c7223 */ /* 0x000fc8000001007d */
[----:B------:R-:W-:-:S04]  /*44c0*/  FADD.FTZ R125, R175, -R124 ;  /* 0x8000007caf7d7221 */ /* 0x000fc80000010000 */
[----:B------:R-:W-:-:S04]  /*44d0*/  FMUL.FTZ R130, R156, R125 ;  /* 0x0000007d9c827220 */ /* 0x000fc80000410000 */
[----:B------:R-:W-:-:S07]  /*44e0*/  @P0 FADD.FTZ R130, R130, R129 ;  /* 0x0000008182820221 */ /* 0x000fce0000010000 */
.L_x_2452:
[----:B------:R-:W-:Y:S05]  /*44f0*/  BSYNC B0 ;  /* 0x0000000000007941 */ /* 0x000fea0003800000 */
.L_x_2450:
        /* <DEDUP_REMOVED lines=15> */
.L_x_2454:
[----:B------:R-:W-:Y:S01]  /*45f0*/  ISETP.NE.AND P6, PT, R35, RZ, PT ;  /* 0x000000ff2300720c */ /* 0x000fe20003fc5270 */
[----:B------:R-:W-:-:S03]  /*4600*/  @P0 HADD2.F32 R129, -RZ, R111.H0_H0 ;  /* 0x2000006fff810230 */ /* 0x000fc60000004100 */
[----:B------:R-:W-:-:S05]  /*4610*/  FSEL R124, R128, RZ, !P6 ;  /* 0x000000ff807c7208 */ /* 0x000fca0007000000 */
[----:B------:R-:W-:-:S04]  /*4620*/  FFMA.FTZ R125, R141, R127, R124 ;  /* 0x0000007f8d7d7223 */ /* 0x000fc8000001007c */
[----:B------:R-:W-:-:S04]  /*4630*/  FADD.FTZ R125, R176, -R125 ;  /* 0x8000007db07d7221 */ /* 0x000fc80000010000 */
[----:B------:R-:W-:-:S04]  /*4640*/  FMUL.FTZ R130, R156, R125 ;  /* 0x0000007d9c827220 */ /* 0x000fc80000410000 */
[----:B------:R-:W-:-:S07]  /*4650*/  @P0 FADD.FTZ R130, R130, R129 ;  /* 0x0000008182820221 */ /* 0x000fce0000010000 */
.L_x_2455:
[----:B------:R-:W-:Y:S05]  /*4660*/  BSYNC B0 ;  /* 0x0000000000007941 */ /* 0x000fea0003800000 */
.L_x_2453:
        /* <DEDUP_REMOVED lines=15> */
.L_x_2457:
[----:B------:R-:W-:Y:S01]  /*4760*/  ISETP.NE.AND P6, PT, R35, RZ, PT ;  /* 0x000000ff2300720c */ /* 0x000fe20003fc5270 */
[----:B------:R-:W-:-:S03]  /*4770*/  @P0 HADD2.F32 R129, -RZ, R111.H1_H1 ;  /* 0x3000006fff810230 */ /* 0x000fc60000004100 */
[----:B------:R-:W-:-:S05]  /*4780*/  FSEL R125, R128, RZ, !P6 ;  /* 0x000000ff807d7208 */ /* 0x000fca0007000000 */
[----:B------:R-:W-:-:S04]  /*4790*/  FFMA.FTZ R124, R138, R127, R125 ;  /* 0x0000007f8a7c7223 */ /* 0x000fc8000001007d */
[----:B------:R-:W-:-:S04]  /*47a0*/  FADD.FTZ R125, R177, -R124 ;  /* 0x8000007cb17d7221 */ /* 0x000fc80000010000 */
[----:B------:R-:W-:-:S04]  /*47b0*/  FMUL.FTZ R200, R156, R125 ;  /* 0x0000007d9cc87220 */ /* 0x000fc80000410000 */
[----:B------:R-:W-:-:S07]  /*47c0*/  @P0 FADD.FTZ R200, R200, R129 ;  /* 0x00000081c8c80221 */ /* 0x000fce0000010000 */
.L_x_2458:
[----:B------:R-:W-:Y:S05]  /*47d0*/  BSYNC B0 ;  /* 0x0000000000007941 */ /* 0x000fea0003800000 */
.L_x_2456:
        /* <DEDUP_REMOVED lines=22> */
.L_x_2460:
[----:B------:R-:W-:Y:S01]  /*4940*/  ISETP.NE.AND P6, PT, R35, RZ, PT ;  /* 0x000000ff2300720c */ /* 0x000fe20003fc5270 */
[----:B------:R-:W-:-:S03]  /*4950*/  @P0 HADD2.F32 R129, -RZ, R112.H0_H0 ;  /* 0x20000070ff810230 */ /* 0x000fc60000004100 */
[----:B------:R-:W-:-:S05]  /*4960*/  FSEL R124, R128, RZ, !P6 ;  /* 0x000000ff807c7208 */ /* 0x000fca0007000000 */
[----:B------:R-:W-:-:S04]  /*4970*/  FFMA.FTZ R125, R139, R127, R124 ;  /* 0x0000007f8b7d7223 */ /* 0x000fc8000001007c */
[----:B------:R-:W-:-:S04]  /*4980*/  FADD.FTZ R125, R180, -R125 ;  /* 0x8000007db47d7221 */ /* 0x000fc80000010000 */
[----:B0-----:R-:W-:-:S04]  /*4990*/  FMUL.FTZ R130, R156, R125 ;  /* 0x0000007d9c827220 */ /* 0x001fc80000410000 */
[----:B------:R-:W-:-:S07]  /*49a0*/  @P0 FADD.FTZ R130, R130, R129 ;  /* 0x0000008182820221 */ /* 0x000fce0000010000 */
.L_x_2461:
[----:B------:R-:W-:Y:S05]  /*49b0*/  BSYNC B0 ;  /* 0x0000000000007941 */ /* 0x000fea0003800000 */
.L_x_2459:
        /* <DEDUP_REMOVED lines=15> */
.L_x_2463:
[----:B------:R-:W-:Y:S01]  /*4ab0*/  ISETP.NE.AND P6, PT, R35, RZ, PT ;  /* 0x000000ff2300720c */ /* 0x000fe20003fc5270 */
[----:B------:R-:W-:-:S03]  /*4ac0*/  @P0 HADD2.F32 R129, -RZ, R112.H1_H1 ;  /* 0x30000070ff810230 */ /* 0x000fc60000004100 */
[----:B------:R-:W-:-:S05]  /*4ad0*/  FSEL R125, R128, RZ, !P6 ;  /* 0x000000ff807d7208 */ /* 0x000fca0007000000 */
[----:B------:R-:W-:-:S04]  /*4ae0*/  FFMA.FTZ R124, R136, R127, R125 ;  /* 0x0000007f887c7223 */ /* 0x000fc8000001007d */
[----:B------:R-:W-:-:S04]  /*4af0*/  FADD.FTZ R125, R181, -R124 ;  /* 0x8000007cb57d7221 */ /* 0x000fc80000010000 */
[----:B------:R-:W-:-:S04]  /*4b00*/  FMUL.FTZ R130, R156, R125 ;  /* 0x0000007d9c827220 */ /* 0x000fc80000410000 */
[----:B------:R-:W-:-:S07]  /*4b10*/  @P0 FADD.FTZ R130, R130, R129 ;  /* 0x0000008182820221 */ /* 0x000fce0000010000 */
.L_x_2464:
[----:B------:R-:W-:Y:S05]  /*4b20*/  BSYNC B0 ;  /* 0x0000000000007941 */ /* 0x000fea0003800000 */
.L_x_2462:
        /* <DEDUP_REMOVED lines=15> */
.L_x_2466:
[----:B------:R-:W-:Y:S01]  /*4c20*/  ISETP.NE.AND P6, PT, R35, RZ, PT ;  /* 0x000000ff2300720c */ /* 0x000fe20003fc5270 */
[----:B------:R-:W-:-:S03]  /*4c30*/  @P0 HADD2.F32 R129, -RZ, R113.H0_H0 ;  /* 0x20000071ff810230 */ /* 0x000fc60000004100 */
[----:B------:R-:W-:-:S05]  /*4c40*/  FSEL R124, R128, RZ, !P6 ;  /* 0x000000ff807c7208 */ /* 0x000fca0007000000 */
[----:B------:R-:W-:-:S04]  /*4c50*/  FFMA.FTZ R125, R137, R127, R124 ;  /* 0x0000007f897d7223 */ /* 0x000fc8000001007c */
[----:B------:R-:W-:-:S04]  /*4c60*/  FADD.FTZ R125, R182, -R125 ;  /* 0x8000007db67d7221 */ /* 0x000fc80000010000 */
[----:B------:R-:W-:-:S04]  /*4c70*/  FMUL.FTZ R130, R156, R125 ;  /* 0x0000007d9c827220 */ /* 0x000fc80000410000 */
[----:B------:R-:W-:-:S07]  /*4c80*/  @P0 FADD.FTZ R130, R130, R129 ;  /* 0x0000008182820221 */ /* 0x000fce0000010000 */
.L_x_2467:
[----:B------:R-:W-:Y:S05]  /*4c90*/  BSYNC B0 ;  /* 0x0000000000007941 */ /* 0x000fea0003800000 */
.L_x_2465:
        /* <DEDUP_REMOVED lines=15> */
.L_x_2469:
[----:B------:R-:W-:Y:S01]  /*4d90*/  ISETP.NE.AND P6, PT, R35, RZ, PT ;  /* 0x000000ff2300720c */ /* 0x000fe20003fc5270 */
[----:B------:R-:W-:-:S03]  /*4da0*/  @P0 HADD2.F32 R129, -RZ, R113.H1_H1 ;  /* 0x30000071ff810230 */ /* 0x000fc60000004100 */
[----:B------:R-:W-:-:S05]  /*4db0*/  FSEL R125, R128, RZ, !P6 ;  /* 0x000000ff807d7208 */ /* 0x000fca0007000000 */
[----:B------:R-:W-:-:S04]  /*4dc0*/  FFMA.FTZ R124, R134, R127, R125 ;  /* 0x0000007f867c7223 */ /* 0x000fc8000001007d */
[----:B------:R-:W-:-:S04]  /*4dd0*/  FADD.FTZ R125, R183, -R124 ;  /* 0x8000007cb77d7221 */ /* 0x000fc80000010000 */
[----:B------:R-:W-:-:S04]  /*4de0*/  FMUL.FTZ R130, R156, R125 ;  /* 0x0000007d9c827220 */ /* 0x000fc80000410000 */
[----:B------:R-:W-:-:S07]  /*4df0*/  @P0 FADD.FTZ R130, R130, R129 ;  /* 0x0000008182820221 */ /* 0x000fce0000010000 */
.L_x_2470:
[----:B------:R-:W-:Y:S05]  /*4e00*/  BSYNC B0 ;  /* 0x0000000000007941 */ /* 0x000fea0003800000 */
.L_x_2468:
        /* <DEDUP_REMOVED lines=15> */
.L_x_2472:
[----:B------:R-:W-:Y:S01]  /*4f00*/  ISETP.NE.AND P6, PT, R35, RZ, PT ;  /* 0x000000ff2300720c */ /* 0x000fe20003fc5270 */
[----:B------:R-:W-:-:S03]  /*4f10*/  @P0 HADD2.F32 R129, -RZ, R114.H0_H0 ;  /* 0x20000072ff810230 */ /* 0x000fc60000004100 */
[----:B------:R-:W-:-:S05]  /*4f20*/  FSEL R124, R128, RZ, !P6 ;  /* 0x000000ff807c7208 */ /* 0x000fca0007000000 */
[----:B------:R-:W-:-:S04]  /*4f30*/  FFMA.FTZ R125, R135, R127, R124 ;  /* 0x0000007f877d7223 */ /* 0x000fc8000001007c */
[----:B------:R-:W-:-:S04]  /*4f40*/  FADD.FTZ R125, R184, -R125 ;  /* 0x8000007db87d7221 */ /* 0x000fc80000010000 */
[----:B------:R-:W-:-:S04]  /*4f50*/  FMUL.FTZ R130, R156, R125 ;  /* 0x0000007d9c827220 */ /* 0x000fc80000410000 */
[----:B------:R-:W-:-:S07]  /*4f60*/  @P0 FADD.FTZ R130, R130, R129 ;  /* 0x0000008182820221 */ /* 0x000fce0000010000 */
.L_x_2473:
[----:B------:R-:W-:Y:S05]  /*4f70*/  BSYNC B0 ;  /* 0x0000000000007941 */ /* 0x000fea0003800000 */
.L_x_2471:
        /* <DEDUP_REMOVED lines=15> */
.L_x_2475:
[----:B------:R-:W-:Y:S01]  /*5070*/  ISETP.NE.AND P6, PT, R35, RZ, PT ;  /* 0x000000ff2300720c */ /* 0x000fe20003fc5270 */
[----:B------:R-:W-:-:S03]  /*5080*/  @P0 HADD2.F32 R129, -RZ, R114.H1_H1 ;  /* 0x30000072ff810230 */ /* 0x000fc60000004100 */
[----:B------:R-:W-:-:S05]  /*5090*/  FSEL R125, R128, RZ, !P6 ;  /* 0x000000ff807d7208 */ /* 0x000fca0007000000 */
[----:B------:R-:W-:-:S04]  /*50a0*/  FFMA.FTZ R124, R132, R127, R125 ;  /* 0x0000007f847c7223 */ /* 0x000fc8000001007d */
[----:B------:R-:W-:-:S04]  /*50b0*/  FADD.FTZ R125, R185, -R124 ;  /* 0x8000007cb97d7221 */ /* 0x000fc80000010000 */
[----:B------:R-:W-:-:S04]  /*50c0*/  FMUL.FTZ R130, R156, R125 ;  /* 0x0000007d9c827220 */ /* 0x000fc80000410000 */
[----:B------:R-:W-:-:S07]  /*50d0*/  @P0 FADD.FTZ R130, R130, R129 ;  /* 0x0000008182820221 */ /* 0x000fce0000010000 */
.L_x_2476:
[----:B------:R-:W-:Y:S05]  /*50e0*/  BSYNC B0 ;  /* 0x0000000000007941 */ /* 0x000fea0003800000 */
.L_x_2474:
        /* <DEDUP_REMOVED lines=15> */
.L_x_2478:
[----:B------:R-:W-:Y:S01]  /*51e0*/  ISETP.NE.AND P6, PT, R35, RZ, PT ;  /* 0x000000ff2300720c */ /* 0x000fe20003fc5270 */
[----:B------:R-:W-:-:S03]  /*51f0*/  @P0 HADD2.F32 R129, -RZ, R115.H0_H0 ;  /* 0x20000073ff810230 */ /* 0x000fc60000004100 */
[----:B------:R-:W-:-:S05]  /*5200*/  FSEL R124, R128, RZ, !P6 ;  /* 0x000000ff807c7208 */ /* 0x000fca0007000000 */
[----:B------:R-:W-:-:S04]  /*5210*/  FFMA.FTZ R125, R133, R127, R124 ;  /* 0x0000007f857d7223 */ /* 0x000fc8000001007c */
[----:B------:R-:W-:-:S04]  /*5220*/  FADD.FTZ R125, R186, -R125 ;  /* 0x8000007dba7d7221 */ /* 0x000fc80000010000 */
[----:B------:R-:W-:-:S04]  /*5230*/  FMUL.FTZ R130, R156, R125 ;  /* 0x0000007d9c827220 */ /* 0x000fc80000410000 */
[----:B------:R-:W-:-:S07]  /*5240*/  @P0 FADD.FTZ R130, R130, R129 ;  /* 0x0000008182820221 */ /* 0x000fce0000010000 */
.L_x_2479:
[----:B------:R-:W-:Y:S05]  /*5250*/  BSYNC B0 ;  /* 0x0000000000007941 */ /* 0x000fea0003800000 */
.L_x_2477:
        /* <DEDUP_REMOVED lines=15> */
.L_x_2481:
[----:B------:R-:W-:-:S04]  /*5350*/  ISETP.NE.AND P2, PT, R35, RZ, PT ;  /* 0x000000ff2300720c */ /* 0x000fc80003f45270 */
[----:B------:R-:W-:-:S05]  /*5360*/  FSEL R125, R128, RZ, !P2 ;  /* 0x000000ff807d7208 */ /* 0x000fca0005000000 */
[----:B------:R-:W-:Y:S01]  /*5370*/  FFMA.FTZ R124, R188, R127, R125 ;  /* 0x0000007fbc7c7223 */ /* 0x000fe2000001007d */
[----:B------:R-:W-:-:S03]  /*5380*/  @P0 HADD2.F32 R127, -RZ, R115.H1_H1 ;  /* 0x30000073ff7f0230 */ /* 0x000fc60000004100 */
[----:B------:R-:W-:-:S04]  /*5390*/  FADD.FTZ R125, R187, -R124 ;  /* 0x8000007cbb7d7221 */ /* 0x000fc80000010000 */
[----:B------:R-:W-:-:S04]  /*53a0*/  FMUL.FTZ R156, R156, R125 ;  /* 0x0000007d9c9c7220 */ /* 0x000fc80000410000 */
[----:B------:R-:W-:-:S07]  /*53b0*/  @P0 FADD.FTZ R156, R156, R127 ;  /* 0x0000007f9c9c0221 */ /* 0x000fce0000010000 */
.L_x_2482:
[----:B------:R-:W-:Y:S05]  /*53c0*/  BSYNC B0 ;  /* 0x0000000000007941 */ /* 0x000fea0003800000 */
.L_x_2480:
[----:B------:R-:W0:Y:S01]  /*53d0*/  @P4 LDC.64 R124, c[0x0][0x298] ;  /* 0x0000a600ff7c4b82 */ /* 0x000e220000000a00 */
[----:B------:R-:W-:Y:S02]  /*53e0*/  @P4 LOP3.LUT P0, RZ, R205, 0xff000000, RZ, 0xc0, !PT ;  /* 0xff000000cdff4812 */ /* 0x000fe4000780c0ff */
[----:B------:R-:W-:-:S05]  /*53f0*/  SEL R202, RZ, 0x1, P5 ;  /* 0x00000001ffca7807 */ /* 0x000fca0002800000 */
        /* <DEDUP_REMOVED lines=14> */
[----:B------:R-:W-:Y:S05]  /*54e0*/  @!P3 BRA `(.L_x_2483) ;  /* 0xffffffb000a4b947 */ /* 0x000fea000383ffff */
.L_x_2382:
[----:B------:R-:W0:Y:S01]  /*54f0*/  S2UR UR6, SR_CTAID.X ;  /* 0x00000000000679c3 */ /* 0x000e220000002500 */
[----:B------:R-:W-:-:S07]  /*5500*/  LOP3.LUT R7, R0, 0x7f, RZ, 0xc0, !PT ;  /* 0x0000007f00077812 */ /* 0x000fce00078ec0ff */
[----:B------:R-:W2:Y:S08]  /*5510*/  LDC.64 R2, c[0x0][0x2d0] ;  /* 0x0000b400ff027b82 */ /* 0x000eb00000000a00 */
[----:B------:R-:W3:Y:S01]  /*5520*/  LDC.64 R4, c[0x0][0x2d8] ;  /* 0x0000b600ff047b82 */ /* 0x000ee20000000a00 */
[----:B0-----:R-:W-:Y:S01]  /*5530*/  LEA.HI R6, R0, UR6, RZ, 0x19 ;  /* 0x0000000600067c11 */ /* 0x001fe2000f8fc8ff */
        /* <DEDUP_REMOVED lines=22> */
.L_x_2386:
[----:B------:R-:W-:Y:S01]  /*56a0*/  HFMA2.MMA R223, -RZ, RZ, 0, 9.5367431640625e-07 ;  /* 0x00000010ffdf7435 */ /* 0x000fe200000001ff */
[----:B------:R-:W-:Y:S02]  /*56b0*/  MOV R222, R128 ;  /* 0x0000008000de7202 */ /* 0x000fe40000000f00 */
[----:B------:R-:W-:Y:S02]  /*56c0*/  MOV R224, 0x1f ;  /* 0x0000001f00e07802 */ /* 0x000fe40000000f00 */
[----:B------:R-:W-:-:S07]  /*56d0*/  MOV R219, 0xffffffff ;  /* 0xffffffff00db7802 */ /* 0x000fce0000000f00 */
[----:B------:R-:W-:Y:S05]  /*56e0*/  WARPSYNC.COLLECTIVE R219, `(.L_x_2484) ;  /* 0x00000000db087348 */ /* 0x000fea0003c00000 */
[----:B------:R0:W1:Y:S02]  /*56f0*/  SHFL.DOWN P1, R220, R222, R223, R224 ;  /* 0x080000dfdedc7389 */ /* 0x00006400000200e0 */
[----:B01----:R-:W-:Y:S01]  /*5700*/  ENDCOLLECTIVE ;  /* 0x000000000000791b */ /* 0x003fe20003800000 */
.L_x_2484:
[----:B------:R-:W-:Y:S02]  /*5710*/  MOV R222, R126 ;  /* 0x0000007e00de7202 */ /* 0x000fe40000000f00 */
[----:B------:R-:W-:-:S07]  /*5720*/  MOV R127, R220 ;  /* 0x000000dc007f7202 */ /* 0x000fce0000000f00 */
[----:B------:R-:W-:Y:S05]  /*5730*/  WARPSYNC.COLLECTIVE R219, `(.L_x_2485) ;  /* 0x00000000db087348 */ /* 0x000fea0003c00000 */
[----:B------:R0:W1:Y:S02]  /*5740*/  SHFL.DOWN P1, R220, R222, R223, R224 ;  /* 0x080000dfdedc7389 */ /* 0x00006400000200e0 */
[----:B01----:R-:W-:Y:S01]  /*5750*/  ENDCOLLECTIVE ;  /* 0x000000000000791b */ /* 0x003fe20003800000 */
.L_x_2485:
[----:B------:R-:W-:Y:S01]  /*5760*/  FADD.FTZ R127, R127, R128 ;  /* 0x000000807f7f7221 */ /* 0x000fe20000010000 */
[----:B------:R-:W-:-:S04]  /*5770*/  HFMA2.MMA R223, -RZ, RZ, 0, 4.76837158203125e-07 ;  /* 0x00000008ffdf7435 */ /* 0x000fc800000001ff */
[----:B------:R-:W-:Y:S02]  /*5780*/  MOV R222, R127 ;  /* 0x0000007f00de7202 */ /* 0x000fe40000000f00 */
[----:B------:R-:W-:-:S07]  /*5790*/  MOV R129, R220 ;  /* 0x000000dc00817202 */ /* 0x000fce0000000f00 */
[----:B------:R-:W-:Y:S05]  /*57a0*/  WARPSYNC.COLLECTIVE R219, `(.L_x_2486) ;  /* 0x00000000db087348 */ /* 0x000fea0003c00000 */
[----:B------:R0:W1:Y:S02]  /*57b0*/  SHFL.DOWN P1, R220, R222, R223, R224 ;  /* 0x080000dfdedc7389 */ /* 0x00006400000200e0 */
[----:B01----:R-:W-:Y:S01]  /*57c0*/  ENDCOLLECTIVE ;  /* 0x000000000000791b */ /* 0x003fe20003800000 */
.L_x_2486:
[----:B------:R-:W-:-:S05]  /*57d0*/  FADD.FTZ R129, R129, R126 ;  /* 0x0000007e81817221 */ /* 0x000fca0000010000 */
[----:B------:R-:W-:Y:S02]  /*57e0*/  MOV R222, R129 ;  /* 0x0000008100de7202 */ /* 0x000fe40000000f00 */
[----:B------:R-:W-:-:S07]  /*57f0*/  MOV R130, R220 ;  /* 0x000000dc00827202 */ /* 0x000fce0000000f00 */
[----:B------:R-:W-:Y:S05]  /*5800*/  WARPSYNC.COLLECTIVE R219, `(.L_x_2487) ;  /* 0x00000000db087348 */ /* 0x000fea0003c00000 */
[----:B------:R0:W1:Y:S02]  /*5810*/  SHFL.DOWN P1, R220, R222, R223, R224 ;  /* 0x080000dfdedc7389 */ /* 0x00006400000200e0 */
[----:B01----:R-:W-:Y:S01]  /*5820*/  ENDCOLLECTIVE ;  /* 0x000000000000791b */ /* 0x003fe20003800000 */
.L_x_2487:
[----:B------:R-:W-:Y:S01]  /*5830*/  FADD.FTZ R130, R127, R130 ;  /* 0x000000827f827221 */ /* 0x000fe20000010000 */
[----:B------:R-:W-:-:S04]  /*5840*/  HFMA2.MMA R223, -RZ, RZ, 0, 2.384185791015625e-07 ;  /* 0x00000004ffdf7435 */ /* 0x000fc800000001ff */
[----:B------:R-:W-:Y:S02]  /*5850*/  MOV R222, R130 ;  /* 0x0000008200de7202 */ /* 0x000fe40000000f00 */
[----:B------:R-:W-:-:S07]  /*5860*/  MOV R178, R220 ;  /* 0x000000dc00b27202 */ /* 0x000fce0000000f00 */
[----:B------:R-:W-:Y:S05]  /*5870*/  WARPSYNC.COLLECTIVE R219, `(.L_x_2488) ;  /* 0x00000000db087348 */ /* 0x000fea0003c00000 */
[----:B------:R0:W1:Y:S02]  /*5880*/  SHFL.DOWN P1, R220, R222, R223, R224 ;  /* 0x080000dfdedc7389 */ /* 0x00006400000200e0 */
[----:B01----:R-:W-:Y:S01]  /*5890*/  ENDCOLLECTIVE ;  /* 0x000000000000791b */ /* 0x003fe20003800000 */
.L_x_2488:
[----:B------:R-:W-:-:S05]  /*58a0*/  FADD.FTZ R178, R129, R178 ;  /* 0x000000b281b27221 */ /* 0x000fca0000010000 */
[----:B------:R-:W-:Y:S02]  /*58b0*/  MOV R222, R178 ;  /* 0x000000b200de7202 */ /* 0x000fe40000000f00 */
[----:B------:R-:W-:-:S07]  /*58c0*/  MOV R131, R220 ;  /* 0x000000dc00837202 */ /* 0x000fce0000000f00 */
[----:B------:R-:W-:Y:S05]  /*58d0*/  WARPSYNC.COLLECTIVE R219, `(.L_x_2489) ;  /* 0x00000000db087348 */ /* 0x000fea0003c00000 */
[----:B------:R0:W1:Y:S02]  /*58e0*/  SHFL.DOWN P1, R220, R222, R223, R224 ;  /* 0x080000dfdedc7389 */ /* 0x00006400000200e0 */
[----:B01----:R-:W-:Y:S01]  /*58f0*/  ENDCOLLECTIVE ;  /* 0x000000000000791b */ /* 0x003fe20003800000 */
.L_x_2489:
[----:B------:R-:W-:Y:S01]  /*5900*/  FADD.FTZ R131, R130, R131 ;  /* 0x0000008382837221 */ /* 0x000fe20000010000 */
[----:B------:R-:W-:-:S04]  /*5910*/  HFMA2.MMA R223, -RZ, RZ, 0, 1.1920928955078125e-07 ;  /* 0x00000002ffdf7435 */ /* 0x000fc800000001ff */
[----:B------:R-:W-:Y:S02]  /*5920*/  MOV R222, R131 ;  /* 0x0000008300de7202 */ /* 0x000fe40000000f00 */
[----:B------:R-:W-:-:S07]  /*5930*/  MOV R179, R220 ;  /* 0x000000dc00b37202 */ /* 0x000fce0000000f00 */
[----:B------:R-:W-:Y:S05]  /*5940*/  WARPSYNC.COLLECTIVE R219, `(.L_x_2490) ;  /* 0x00000000db087348 */ /* 0x000fea0003c00000 */
[----:B------:R0:W1:Y:S02]  /*5950*/  SHFL.DOWN P1, R220, R222, R223, R224 ;  /* 0x080000dfdedc7389 */ /* 0x00006400000200e0 */
[----:B01----:R-:W-:Y:S01]  /*5960*/  ENDCOLLECTIVE ;  /* 0x000000000000791b */ /* 0x003fe20003800000 */
.L_x_2490:
[----:B------:R-:W-:-:S05]  /*5970*/  FADD.FTZ R179, R178, R179 ;  /* 0x000000b3b2b37221 */ /* 0x000fca0000010000 */
[----:B------:R-:W-:Y:S02]  /*5980*/  MOV R222, R179 ;  /* 0x000000b300de7202 */ /* 0x000fe40000000f00 */
[----:B------:R-:W-:-:S07]  /*5990*/  MOV R126, R220 ;  /* 0x000000dc007e7202 */ /* 0x000fce0000000f00 */
[----:B------:R-:W-:Y:S05]  /*59a0*/  WARPSYNC.COLLECTIVE R219, `(.L_x_2491) ;  /* 0x00000000db087348 */ /* 0x000fea0003c00000 */
[----:B------:R0:W1:Y:S02]  /*59b0*/  SHFL.DOWN P1, R220, R222, R223, R224 ;  /* 0x080000dfdedc7389 */ /* 0x00006400000200e0 */
[----:B01----:R-:W-:Y:S01]  /*59c0*/  ENDCOLLECTIVE ;  /* 0x000000000000791b */ /* 0x003fe20003800000 */
.L_x_2491:
[----:B------:R-:W-:Y:S01]  /*59d0*/  FADD.FTZ R126, R131, R126 ;  /* 0x0000007e837e7221 */ /* 0x000fe20000010000 */
[----:B------:R-:W-:-:S04]  /*59e0*/  HFMA2.MMA R223, -RZ, RZ, 0, 5.9604644775390625e-08 ;  /* 0x00000001ffdf7435 */ /* 0x000fc800000001ff */
[----:B------:R-:W-:Y:S02]  /*59f0*/  MOV R222, R126 ;  /* 0x0000007e00de7202 */ /* 0x000fe40000000f00 */
[----:B------:R-:W-:-:S07]  /*5a00*/  MOV R128, R220 ;  /* 0x000000dc00807202 */ /* 0x000fce0000000f00 */
[----:B------:R-:W-:Y:S05]  /*5a10*/  WARPSYNC.COLLECTIVE R219, `(.L_x_2492) ;  /* 0x00000000db087348 */ /* 0x000fea0003c00000 */
[----:B------:R0:W1:Y:S02]  /*5a20*/  SHFL.DOWN P1, R220, R222, R223, R224 ;  /* 0x080000dfdedc7389 */ /* 0x00006400000200e0 */
[----:B01----:R-:W-:Y:S01]  /*5a30*/  ENDCOLLECTIVE ;  /* 0x000000000000791b */ /* 0x003fe20003800000 */
.L_x_2492:
[----:B------:R-:W-:-:S05]  /*5a40*/  FADD.FTZ R128, R179, R128 ;  /* 0x00000080b3807221 */ /* 0x000fca0000010000 */
[----:B------:R-:W-:Y:S02]  /*5a50*/  MOV R222, R128 ;  /* 0x0000008000de7202 */ /* 0x000fe40000000f00 */
[----:B------:R-:W-:-:S07]  /*5a60*/  MOV R127, R220 ;  /* 0x000000dc007f7202 */ /* 0x000fce0000000f00 */
[----:B------:R-:W-:Y:S05]  /*5a70*/  WARPSYNC.COLLECTIVE R219, `(.L_x_2493) ;  /* 0x00000000db087348 */ /* 0x000fea0003c00000 */
[----:B------:R0:W1:Y:S02]  /*5a80*/  SHFL.DOWN P1, R220, R222, R223, R224 ;  /* 0x080000dfdedc7389 */ /* 0x00006400000200e0 */
[----:B01----:R-:W-:Y:S01]  /*5a90*/  ENDCOLLECTIVE ;  /* 0x000000000000791b */ /* 0x003fe20003800000 */
.L_x_2493:
[----:B------:R-:W-:Y:S01]  /*5aa0*/  MOV R129, R220 ;  /* 0x000000dc00817202 */ /* 0x000fe20000000f00 */
[----:B------:R-:W-:Y:S06]  /*5ab0*/  BRA `(.L_x_2494) ;  /* 0xffffffc800087947 */ /* 0x000fec000383ffff */
.L_x_2495:
        /* <DEDUP_REMOVED lines=12> */
.L_x_13893:


//--------------------- .text._ZN10layer_norm13ln_bwd_kernelINS_13Kernel_traitsI6__halfS2_S2_S2_fjLj4096ELj1ELj1ELj4ELj16ENS_18Kernel_traits_baseILj4096ES2_S2_S2_S2_fjLj128EEEEELb1ELb1ELb0ELb0EEEvNS_9BwdParamsE --------------------------
	.section	.text._ZN10layer_norm13ln_bwd_kernelINS_13Kernel_traitsI6__halfS2_S2_S2_fjLj4096ELj1ELj1ELj4ELj16ENS_18Kernel_traits_baseILj4096ES2_S2_S2_S2_fjLj128EEEEELb1ELb1ELb0ELb0EEEvNS_9BwdParamsE,"ax",@progbits
	.align	128
        .global         _ZN10layer_norm13ln_bwd_kernelINS_13Kernel_traitsI6__halfS2_S2_S2_fjLj4096ELj1ELj1ELj4ELj16ENS_18Kernel_traits_baseILj4096ES2_S2_S2_S2_fjLj128EEEEELb1ELb1ELb0ELb0EEEvNS_9BwdParamsE
        .type           _ZN10layer_norm13ln_bwd_kernelINS_13Kernel_traitsI6__halfS2_S2_S2_fjLj4096ELj1ELj1ELj4ELj16ENS_18Kernel_traits_baseILj4096ES2_S2_S2_S2_fjLj128EEEEELb1ELb1ELb0ELb0EEEvNS_9BwdParamsE,@function
        .size           _ZN10layer_norm13ln_bwd_kernelINS_13Kernel_traitsI6__halfS2_S2_S2_fjLj4096ELj1ELj1ELj4ELj16ENS_18Kernel_traits_baseILj4096ES2_S2_S2_S2_fjLj128EEEEELb1ELb1ELb0ELb0EEEvNS_9BwdParamsE,(.L_x_13894 - _ZN10layer_norm13ln_bwd_kernelINS_13Kernel_traitsI6__halfS2_S2_S2_fjLj4096ELj1ELj1ELj4ELj16ENS_18Kernel_traits_baseILj4096ES2_S2_S2_S2_fjLj128EEEEELb1ELb1ELb0ELb0EEEvNS_9BwdParamsE)
        .other          _ZN10layer_norm13ln_bwd_kernelINS_13Kernel_traitsI6__halfS2_S2_S2_fjLj4096ELj1ELj1ELj4ELj16ENS_18Kernel_traits_baseILj4096ES2_S2_S2_S2_fjLj128EEEEELb1ELb1ELb0ELb0EEEvNS_9BwdParamsE,@"STO_CUDA_ENTRY STV_DEFAULT"
_ZN10layer_norm13ln_bwd_kernelINS_13Kernel_traitsI6__halfS2_S2_S2_fjLj4096ELj1ELj1ELj4ELj16ENS_18Kernel_traits_baseILj4096ES2_S2_S2_S2_fjLj128EEEEELb1ELb1ELb0ELb0EEEvNS_9BwdParamsE:
.text._ZN10layer_norm13ln_bwd_kernelINS_13Kernel_traitsI6__halfS2_S2_S2_fjLj4096ELj1ELj1ELj4ELj16ENS_18Kernel_traits_baseILj4096ES2_S2_S2_S2_fjLj128EEEEELb1ELb1ELb0ELb0EEEvNS_9BwdParamsE:
        /* <DEDUP_REMOVED lines=42> */
[----:B------:R1:W5:Y:S01]  /*02a0*/  @P0 LDG.E.128 R8, desc[UR4][R22.64] ;  /* 0x0000000416080981 */ /* 0x000362000c1e1d00 */
[C---:B----4-:R-:W-:Y:S01]  /*02b0*/  @P0 IMAD.WIDE.U32 R24, R35.reuse, 0x10, R20 ;  /* 0x0000001023180825 */ /* 0x050fe200078e0014 */
[----:B------:R-:W-:Y:S01]  /*02c0*/  @P0 IADD3 R35, R35, 0x80, RZ ;  /* 0x0000008023230810 */ /* 0x000fe20007ffe0ff */
[----:B------:R-:W3:Y:S03]  /*02d0*/  @P2 LDC.64 R30, c[0x0][0x260] ;  /* 0x00009800ff1e2b82 */ /* 0x000ee60000000a00 */
[----:B------:R1:W5:Y:S01]  /*02e0*/  @P0 LDG.E.128 R220, desc[UR4][R24.64] ;  /* 0x0000000418dc0981 */ /* 0x000362000c1e1d00 */
[----:B0-----:R-:W-:-:S04]  /*02f0*/  @P1 IMAD.WIDE.U32 R26, R35, 0x10, R26 ;  /* 0x00000010231a1825 */ /* 0x001fc800078e001a */
[----:B------:R-:W0:Y:S01]  /*0300*/  @P2 LDC.64 R32, c[0x0][0x278] ;  /* 0x00009e00ff202b82 */ /* 0x000e220000000a00 */
[----:B------:R1:W5:Y:S01]  /*0310*/  @P1 LDG.E.128 R248, desc[UR4][R26.64] ;  /* 0x000000041af81981 */ /* 0x000362000c1e1d00 */
[C---:B--2---:R-:W-:Y:S01]  /*0320*/  @P1 IMAD.WIDE.U32 R28, R35.reuse, 0x10, R28 ;  /* 0x00000010231c1825 */ /* 0x044fe200078e001c */
[----:B------:R-:W-:-:S04]  /*0330*/  @P1 IADD3 R35, R35, 0x80, RZ ;  /* 0x0000008023231810 */ /* 0x000fc80007ffe0ff */
[----:B------:R1:W5:Y:S01]  /*0340*/  @P1 LDG.E.128 R212, desc[UR4][R28.64] ;  /* 0x000000041cd41981 */ /* 0x000362000c1e1d00 */
[----:B------:R-:W-:Y:S01]  /*0350*/  LEA.HI R3, R34, UR6, RZ, 0x19 ;  /* 0x0000000622037c11 */ /* 0x000fe2000f8fc8ff */
[----:B---3--:R-:W-:-:S05]  /*0360*/  @P2 IMAD.WIDE.U32 R18, R35, 0x10, R30 ;  /* 0x0000001023122825 */ /* 0x008fca00078e001e */
[----:B------:R1:W5:Y:S01]  /*0370*/  @P2 LDG.E.128 R236, desc[UR4][R18.64] ;  /* 0x0000000412ec2981 */ /* 0x000362000c1e1d00 */
        /* <DEDUP_REMOVED lines=51> */
[--C-:B-----5:R-:W-:Y:S01]  /*06b0*/  HADD2.F32 R2, -RZ, R12.reuse.H0_H0 ;  /* 0x2000000cff027230 */ /* 0x120fe20000004100 */
[----:B------:R-:W-:Y:S01]  /*06c0*/  ULDC.64 UR6, c[0x0][0x270] ;  /* 0x00009c0000067ab9 */ /* 0x000fe20000000a00 */
[----:B------:R-:W-:Y:S01]  /*06d0*/  HADD2.F32 R0, -RZ, R12.H1_H1 ;  /* 0x3000000cff007230 */ /* 0x000fe20000004100 */
[----:B------:R-:W-:Y:S01]  /*06e0*/  ISETP.NE.U32.AND P2, PT, RZ, UR6, PT ;  /* 0x00000006ff007c0c */ /* 0x000fe2000bf45070 */
[----:B------:R-:W-:Y:S01]  /*06f0*/  HADD2.F32 R12, -RZ, R13.H0_H0 ;  /* 0x2000000dff0c7230 */ /* 0x000fe20000004100 */
[----:B------:R0:W-:Y:S01]  /*0700*/  STL [R1+0x58], R2 ;  /* 0x0000580201007387 */ /* 0x0001e20000100800 */
[----:B------:R-:W-:Y:S01]  /*0710*/  ULDC.U8 UR6, c[0x0][0x2a0] ;  /* 0x0000a80000067ab9 */ /* 0x000fe20000000000 */
[--C-:B------:R-:W-:Y:S01]  /*0720*/  HADD2.F32 R246, -RZ, R236.reuse.H0_H0 ;  /* 0x200000ecfff67230 */ /* 0x100fe20000004100 */
[----:B------:R-:W-:Y:S01]  /*0730*/  ISETP.NE.AND P3, PT, RZ, UR6, PT ;  /* 0x00000006ff007c0c */ /* 0x000fe2000bf65270 */
[----:B------:R1:W-:Y:S01]  /*0740*/  STL [R1+0x54], R0 ;  /* 0x0000540001007387 */ /* 0x0003e20000100800 */
[----:B------:R-:W-:Y:S01]  /*0750*/  HADD2.F32 R245, -RZ, R236.H1_H1 ;  /* 0x300000ecfff57230 */ /* 0x000fe20000004100 */
[----:B------:R-:W-:Y:S01]  /*0760*/  HFMA2.MMA R190, -RZ, RZ, 0, 5.9604644775390625e-08 ;  /* 0x00000001ffbe7435 */ /* 0x000fe200000001ff */
[--C-:B------:R-:W-:Y:S01]  /*0770*/  HADD2.F32 R244, -RZ, R237.reuse.H0_H0 ;  /* 0x200000edfff47230 */ /* 0x100fe20000004100 */
[----:B------:R2:W-:Y:S01]  /*0780*/  STL [R1+0x50], R12 ;  /* 0x0000500c01007387 */ /* 0x0005e20000100800 */
[----:B------:R-:W-:Y:S01]  /*0790*/  HADD2.F32 R243, -RZ, R237.H1_H1 ;  /* 0x300000edfff37230 */ /* 0x000fe20000004100 */
[----:B------:R-:W-:Y:S01]  /*07a0*/  ISETP.NE.AND.EX P2, PT, RZ, UR7, PT, P2 ;  /* 0x00000007ff007c0c */ /* 0x000fe2000bf45320 */
[----:B0-----:R-:W-:Y:S01]  /*07b0*/  HADD2.F32 R2, -RZ, R13.H1_H1 ;  /* 0x3000000dff027230 */ /* 0x001fe20000004100 */
[----:B------:R-:W-:Y:S01]  /*07c0*/  MOV R137, RZ ;  /* 0x000000ff00897202 */ /* 0x000fe20000000f00 */
[----:B------:R-:W-:-:S02]  /*07d0*/  HADD2.F32 R242, -RZ, R238.H0_H0 ;  /* 0x200000eefff27230 */ /* 0x000fc40000004100 */
[----:B-1----:R-:W-:Y:S01]  /*07e0*/  HADD2.F32 R0, -RZ, R14.H0_H0 ;  /* 0x2000000eff007230 */ /* 0x002fe20000004100 */
[----:B------:R0:W-:Y:S01]  /*07f0*/  STL [R1+0x4c], R2 ;  /* 0x00004c0201007387 */ /* 0x0001e20000100800 */
[----:B------:R-:W-:Y:S02]  /*0800*/  HADD2.F32 R241, -RZ, R238.H1_H1 ;  /* 0x300000eefff17230 */ /* 0x000fe40000004100 */
[----:B--2---:R-:W-:Y:S01]  /*0810*/  HADD2.F32 R12, -RZ, R14.H1_H1 ;  /* 0x3000000eff0c7230 */ /* 0x004fe20000004100 */
[----:B------:R1:W-:Y:S01]  /*0820*/  STL [R1+0x48], R0 ;  /* 0x0000480001007387 */ /* 0x0003e20000100800 */
[--C-:B------:R-:W-:Y:S02]  /*0830*/  HADD2.F32 R238, -RZ, R228.reuse.H0_H0 ;  /* 0x200000e4ffee7230 */ /* 0x100fe40000004100 */
[----:B------:R-:W-:Y:S01]  /*0840*/  HADD2.F32 R237, -RZ, R228.H1_H1 ;  /* 0x300000e4ffed7230 */ /* 0x000fe20000004100 */
[----:B------:R2:W-:Y:S01]  /*0850*/  STL [R1+0x44], R12 ;  /* 0x0000440c01007387 */ /* 0x0005e20000100800 */
[----:B------:R-:W-:-:S02]  /*0860*/  HADD2.F32 R236, -RZ, R229.H0_H0 ;  /* 0x200000e5ffec7230 */ /* 0x000fc40000004100 */
[----:B0-----:R-:W-:Y:S02]  /*0870*/  HADD2.F32 R2, -RZ, R15.H0_H0 ;  /* 0x2000000fff027230 */ /* 0x001fe40000004100 */
[----:B------:R-:W-:Y:S02]  /*0880*/  HADD2.F32 R235, -RZ, R229.H1_H1 ;  /* 0x300000e5ffeb7230 */ /* 0x000fe40000004100 */
[----:B-1----:R-:W-:Y:S01]  /*0890*/  HADD2.F32 R0, -RZ, R15.H1_H1 ;  /* 0x3000000fff007230 */ /* 0x002fe20000004100 */
[----:B------:R0:W-:Y:S01]  /*08a0*/  STL [R1+0x40], R2 ;  /* 0x0000400201007387 */ /* 0x0001e20000100800 */
[----:B------:R-:W-:Y:S02]  /*08b0*/  HADD2.F32 R234, -RZ, R230.H0_H0 ;  /* 0x200000e6ffea7230 */ /* 0x000fe40000004100 */
[----:B--2---:R-:W-:Y:S01]  /*08c0*/  HADD2.F32 R12, -RZ, R8.H0_H0 ;  /* 0x20000008ff0c7230 */ /* 0x004fe20000004100 */
[----:B------:R1:W-:Y:S01]  /*08d0*/  STL [R1+0x3c], R0 ;  /* 0x00003c0001007387 */ /* 0x0003e20000100800 */
[----:B------:R-:W-:-:S02]  /*08e0*/  HADD2.F32 R233, -RZ, R230.H1_H1 ;  /* 0x300000e6ffe97230 */ /* 0x000fc40000004100 */
[--C-:B------:R-:W-:Y:S01]  /*08f0*/  HADD2.F32 R230, -RZ, R220.reuse.H0_H0 ;  /* 0x200000dcffe67230 */ /* 0x100fe20000004100 */
[----:B------:R-:W-:Y:S01]  /*0900*/  STL [R1+0x38], R12 ;  /* 0x0000380c01007387 */ /* 0x000fe20000100800 */
[----:B------:R-:W-:Y:S02]  /*0910*/  HADD2.F32 R229, -RZ, R220.H1_H1 ;  /* 0x300000dcffe57230 */ /* 0x000fe40000004100 */
[----:B0-----:R-:W-:Y:S02]  /*0920*/  HADD2.F32 R2, -RZ, R8.H1_H1 ;  /* 0x30000008ff027230 */ /* 0x001fe40000004100 */
[--C-:B------:R-:W-:Y:S02]  /*0930*/  HADD2.F32 R8, -RZ, R9.reuse.H1_H1 ;  /* 0x30000009ff087230 */ /* 0x100fe40000004100 */
[----:B-1----:R-:W-:Y:S01]  /*0940*/  HADD2.F32 R0, -RZ, R9.H0_H0 ;  /* 0x20000009ff007230 */ /* 0x002fe20000004100 */
[----:B------:R0:W-:Y:S01]  /*0950*/  STL [R1+0x34], R2 ;  /* 0x0000340201007387 */ /* 0x0001e20000100800 */
[----:B------:R-:W-:-:S02]  /*0960*/  HADD2.F32 R228, -RZ, R221.H0_H0 ;  /* 0x200000ddffe47230 */ /* 0x000fc40000004100 */
[----:B------:R-:W-:Y:S01]  /*0970*/  HADD2.F32 R227, -RZ, R221.H1_H1 ;  /* 0x300000ddffe37230 */ /* 0x000fe20000004100 */
[----:B------:R1:W-:Y:S01]  /*0980*/  STL [R1+0x30], R0 ;  /* 0x0000300001007387 */ /* 0x0003e20000100800 */
[--C-:B------:R-:W-:Y:S02]  /*0990*/  HADD2.F32 R226, -RZ, R222.reuse.H0_H0 ;  /* 0x200000deffe27230 */ /* 0x100fe40000004100 */
[----:B------:R-:W-:Y:S01]  /*09a0*/  HADD2.F32 R225, -RZ, R222.H1_H1 ;  /* 0x300000deffe17230 */ /* 0x000fe20000004100 */
[----:B------:R2:W-:Y:S01]  /*09b0*/  STL [R1+0x2c], R8 ;  /* 0x00002c0801007387 */ /* 0x0005e20000100800 */
[----:B------:R-:W-:Y:S02]  /*09c0*/  HADD2.F32 R240, -RZ, R239.H0_H0 ;  /* 0x200000effff07230 */ /* 0x000fe40000004100 */
[----:B0-----:R-:W-:Y:S02]  /*09d0*/  HADD2.F32 R2, -RZ, R10.H0_H0 ;  /* 0x2000000aff027230 */ /* 0x001fe40000004100 */
[----:B------:R-:W-:-:S02]  /*09e0*/  HADD2.F32 R232, -RZ, R231.H0_H0 ;  /* 0x200000e7ffe87230 */ /* 0x000fc40000004100 */
[----:B-1----:R-:W-:Y:S01]  /*09f0*/  HADD2.F32 R0, -RZ, R10.H1_H1 ;  /* 0x3000000aff007230 */ /* 0x002fe20000004100 */
[----:B------:R0:W-:Y:S01]  /*0a00*/  STL [R1+0x28], R2 ;  /* 0x0000280201007387 */ /* 0x0001e20000100800 */
[----:B------:R-:W-:Y:S02]  /*0a10*/  HADD2.F32 R224, -RZ, R223.H0_H0 ;  /* 0x200000dfffe07230 */ /* 0x000fe40000004100 */
[----:B--2---:R-:W-:Y:S01]  /*0a20*/  HADD2.F32 R8, -RZ, R11.H0_H0 ;  /* 0x2000000bff087230 */ /* 0x004fe20000004100 */
[----:B------:R1:W-:Y:S01]  /*0a30*/  STL [R1+0x24], R0 ;  /* 0x0000240001007387 */ /* 0x0003e20000100800 */
[--C-:B------:R-:W-:Y:S02]  /*0a40*/  HADD2.F32 R222, -RZ, R212.reuse.H0_H0 ;  /* 0x200000d4ffde7230 */ /* 0x100fe40000004100 */
[----:B------:R-:W-:Y:S01]  /*0a50*/  HADD2.F32 R221, -RZ, R212.H1_H1 ;  /* 0x300000d4ffdd7230 */ /* 0x000fe20000004100 */
[----:B------:R2:W-:Y:S01]  /*0a60*/  STL [R1+0x20], R8 ;  /* 0x0000200801007387 */ /* 0x0005e20000100800 */
[----:B------:R-:W-:-:S02]  /*0a70*/  HADD2.F32 R220, -RZ, R213.H0_H0 ;  /* 0x200000d5ffdc7230 */ /* 0x000fc40000004100 */
[----:B0-----:R-:W-:Y:S02]  /*0a80*/  HADD2.F32 R2, -RZ, R11.H1_H1 ;  /* 0x3000000bff027230 */ /* 0x001fe40000004100 */
[----:B------:R-:W-:Y:S02]  /*0a90*/  HADD2.F32 R219, -RZ, R213.H1_H1 ;  /* 0x300000d5ffdb7230 */ /* 0x000fe40000004100 */
[----:B-1----:R-:W-:Y:S01]  /*0aa0*/  HADD2.F32 R0, -RZ, R248.H0_H0 ;  /* 0x200000f8ff007230 */ /* 0x002fe20000004100 */
[----:B------:R0:W-:Y:S01]  /*0ab0*/  STL [R1+0x1c], R2 ;  /* 0x00001c0201007387 */ /* 0x0001e20000100800 */
[----:B------:R-:W-:Y:S02]  /*0ac0*/  HADD2.F32 R218, -RZ, R214.H0_H0 ;  /* 0x200000d6ffda7230 */ /* 0x000fe40000004100 */
[----:B--2---:R-:W-:Y:S01]  /*0ad0*/  HADD2.F32 R8, -RZ, R248.H1_H1 ;  /* 0x300000f8ff087230 */ /* 0x004fe20000004100 */
[----:B------:R1:W-:Y:S01]  /*0ae0*/  STL [R1+0x18], R0 ;  /* 0x0000180001007387 */ /* 0x0003e20000100800 */
[----:B------:R-:W-:-:S02]  /*0af0*/  HADD2.F32 R217, -RZ, R214.H1_H1 ;  /* 0x300000d6ffd97230 */ /* 0x000fc40000004100 */
[----:B------:R-:W-:Y:S01]  /*0b00*/  HADD2.F32 R216, -RZ, R215.H0_H0 ;  /* 0x200000d7ffd87230 */ /* 0x000fe20000004100 */
[----:B------:R2:W-:Y:S01]  /*0b10*/  STL [R1+0x14], R8 ;  /* 0x0000140801007387 */ /* 0x0005e20000100800 */
[----:B------:R-:W-:Y:S02]  /*0b20*/  HADD2.F32 R239, -RZ, R239.H1_H1 ;  /* 0x300000efffef7230 */ /* 0x000fe40000004100 */
[----:B0-----:R-:W-:Y:S02]  /*0b30*/  HADD2.F32 R2, -RZ, R249.H0_H0 ;  /* 0x200000f9ff027230 */ /* 0x001fe40000004100 */
[----:B------:R-:W-:Y:S02]  /*0b40*/  HADD2.F32 R231, -RZ, R231.H1_H1 ;  /* 0x300000e7ffe77230 */ /* 0x000fe40000004100 */
[----:B-1----:R-:W-:Y:S01]  /*0b50*/  HADD2.F32 R0, -RZ, R249.H1_H1 ;  /* 0x300000f9ff007230 */ /* 0x002fe20000004100 */
[----:B------:R0:W-:Y:S01]  /*0b60*/  STL [R1+0x10], R2 ;  /* 0x0000100201007387 */ /* 0x0001e20000100800 */
[----:B------:R-:W-:-:S02]  /*0b70*/  HADD2.F32 R223, -RZ, R223.H1_H1 ;  /* 0x300000dfffdf7230 */ /* 0x000fc40000004100 */
[----:B--2---:R-:W-:Y:S01]  /*0b80*/  HADD2.F32 R8, -RZ, R250.H0_H0 ;  /* 0x200000faff087230 */ /* 0x004fe20000004100 */
[----:B------:R1:W-:Y:S01]  /*0b90*/  STL [R1+0xc], R0 ;  /* 0x00000c0001007387 */ /* 0x0003e20000100800 */
[----:B------:R-:W-:Y:S02]  /*0ba0*/  HADD2.F32 R215, -RZ, R215.H1_H1 ;  /* 0x300000d7ffd77230 */ /* 0x000fe40000004100 */
[--C-:B------:R-:W-:Y:S01]  /*0bb0*/  HADD2.F32 R214, -RZ, R4.reuse.H0_H0 ;  /* 0x20000004ffd67230 */ /* 0x100fe20000004100 */
[----:B------:R-:W-:Y:S01]  /*0bc0*/  STL [R1+0x8], R8 ;  /* 0x0000080801007387 */ /* 0x000fe20000100800 */
[----:B------:R-:W-:Y:S02]  /*0bd0*/  HADD2.F32 R213, -RZ, R4.H1_H1 ;  /* 0x30000004ffd57230 */ /* 0x000fe40000004100 */
[----:B0-----:R-:W-:Y:S02]  /*0be0*/  HADD2.F32 R2, -RZ, R250.H1_H1 ;  /* 0x300000faff027230 */ /* 0x001fe40000004100 */
[----:B------:R-:W-:-:S02]  /*0bf0*/  HADD2.F32 R212, -RZ, R5.H0_H0 ;  /* 0x20000005ffd47230 */ /* 0x000fc40000004100 */
[--C-:B-1----:R-:W-:Y:S01]  /*0c00*/  HADD2.F32 R0, -RZ, R251.reuse.H0_H0 ;  /* 0x200000fbff007230 */ /* 0x102fe20000004100 */
[----:B------:R0:W-:Y:S01]  /*0c10*/  STL [R1+0x4], R2 ;  /* 0x0000040201007387 */ /* 0x0001e20000100800 */
[----:B------:R-:W-:Y:S02]  /*0c20*/  HADD2.F32 R251, -RZ, R251.H1_H1 ;  /* 0x300000fbfffb7230 */ /* 0x000fe40000004100 */
[----:B------:R-:W-:Y:S01]  /*0c30*/  HADD2.F32 R211, -RZ, R5.H1_H1 ;  /* 0x30000005ffd37230 */ /* 0x000fe20000004100 */
[----:B------:R1:W-:Y:S01]  /*0c40*/  STL [R1], R0 ;  /* 0x0000000001007387 */ /* 0x0003e20000100800 */
[--C-:B------:R-:W-:Y:S02]  /*0c50*/  HADD2.F32 R210, -RZ, R6.reuse.H0_H0 ;  /* 0x20000006ffd27230 */ /* 0x100fe40000004100 */
[----:B------:R-:W-:Y:S02]  /*0c60*/  HADD2.F32 R209, -RZ, R6.H1_H1 ;  /* 0x30000006ffd17230 */ /* 0x000fe40000004100 */
[--C-:B------:R-:W-:Y:S01]  /*0c70*/  HADD2.F32 R205, -RZ, R7.reuse.H0_H0 ;  /* 0x20000007ffcd7230 */ /* 0x100fe20000004100 */
[----:B0-----:R-:W-:Y:S01]  /*0c80*/  P2R R2, PR, RZ, 0x8 ;  /* 0x00000008ff027803 */ /* 0x001fe20000000000 */
[----:B------:R-:W-:-:S07]  /*0c90*/  HADD2.F32 R204, -RZ, R7.H1_H1 ;  /* 0x30000007ffcc7230 */ /* 0x000fce0000004100 */
.L_x_2514:
[----:B----45:R-:W0:Y:S01]  /*0ca0*/  @P2 LDC.64 R4, c[0x0][0x270] ;  /* 0x00009c00ff042b82 */ /* 0x030e220000000a00 */
[----:B------:R-:W-:Y:S02]  /*0cb0*/  SHF.R.S32.HI R6, RZ, 0x1f, R3 ;  /* 0x0000001fff067819 */ /* 0x000fe40000011403 */
[----:B------:R-:W-:Y:S02]  /*0cc0*/  ISETP.NE.AND P4, PT, R203, RZ, PT ;  /* 0x000000ffcb00720c */ /* 0x000fe40003f85270 */
[----:B------:R-:W-:-:S03]  /*0cd0*/  ISETP.NE.AND P5, PT, R2, RZ, PT ;  /* 0x000000ff0200720c */ /* 0x000fc60003fa5270 */
[----:B------:R-:W2:Y:S01]  /*0ce0*/  LDC.64 R148, c[0x0][0x250] ;  /* 0x00009400ff947b82 */ /* 0x000ea20000000a00 */
[----:B0-----:R-:W-:-:S04]  /*0cf0*/  @P2 LEA R4, P3, R3, R4, 0x1 ;  /* 0x0000000403042211 */ /* 0x001fc800078608ff */
[----:B------:R-:W-:-:S05]  /*0d00*/  @P2 LEA.HI.X R5, R3, R5, R6, 0x1, P3 ;  /* 0x0000000503052211 */ /* 0x000fca00018f0c06 */
[----:B------:R2:W3:Y:S02]  /*0d10*/  @P2 LDG.E.U16 R6, desc[UR4][R4.64] ;  /* 0x0000000404062981 */ /* 0x0004e4000c1e1500 */
[----:B--2---:R-:W-:-:S05]  /*0d20*/  IMAD.WIDE R4, R3, 0x4, R148 ;  /* 0x0000000403047825 */ /* 0x004fca00078e0294 */
[----:B------:R0:W2:Y:S02]  /*0d30*/  LDG.E R191, desc[UR4][R4.64] ;  /* 0x0000000404bf7981 */ /* 0x0000a4000c1e1900 */
[----:B0-----:R-:W0:Y:S01]  /*0d40*/  LDC.64 R4, c[0x0][0x258] ;  /* 0x00009600ff047b82 */ /* 0x001e220000000a00 */
[----:B------:R-:W4:Y:S01]  /*0d50*/  S2R R248, SR_TID.X ;  /* 0x0000000000f87919 */ /* 0x000f220000002100 */
[----:B------:R-:W-:Y:S01]  /*0d60*/  MOV R200, UR22 ;  /* 0x0000001600c87c02 */ /* 0x000fe20008000f00 */
[----:B0-----:R-:W-:-:S06]  /*0d70*/  IMAD.WIDE R4, R3, 0x4, R4 ;  /* 0x0000000403047825 */ /* 0x001fcc00078e0204 */
[----:B------:R0:W5:Y:S01]  /*0d80*/  LDG.E R4, desc[UR4][R4.64] ;  /* 0x0000000404047981 */ /* 0x000162000c1e1900 */
[----:B------:R-:W-:Y:S01]  /*0d90*/  BSSY B0, `(.L_x_2497) ;  /* 0x000006b000007945 */ /* 0x000fe20003800000 */
[----:B------:R-:W-:Y:S02]  /*0da0*/  CS2R R206, SRZ ;  /* 0x0000000000ce7805 */ /* 0x000fe4000001ff00 */
[----:B----4-:R-:W-:Y:S02]  /*0db0*/  LOP3.LUT R201, R248, 0x7f, RZ, 0xc0, !PT ;  /* 0x0000007ff8c97812 */ /* 0x010fe400078ec0ff */
[----:B0-----:R-:W-:Y:S01]  /*0dc0*/  MOV R5, 0x3f800000 ;  /* 0x3f80000000057802 */ /* 0x001fe20000000f00 */
[----:B---3--:R-:W-:Y:S02]  /*0dd0*/  @P2 HADD2.F32 R5, -RZ, R6.H0_H0 ;  /* 0x20000006ff052230 */ /* 0x008fe40000004100 */
[----:B------:R-:W-:-:S05]  /*0de0*/  IMAD R6, R3, R200, RZ ;  /* 0x000000c803067224 */ /* 0x000fca00078e02ff */
[----:B------:R-:W-:-:S04]  /*0df0*/  SHF.R.S32.HI R148, RZ, 0x1f, R6 ;  /* 0x0000001fff947819 */ /* 0x000fc80000011406 */
[----:B------:R-:W-:-:S04]  /*0e00*/  LEA.HI R6, R148, R6, RZ, 0x3 ;  /* 0x0000000694067211 */ /* 0x000fc800078f18ff */
[----:B------:R-:W-:Y:S02]  /*0e10*/  LEA.HI.SX32 R6, R6, R201, 0x1d ;  /* 0x000000c906067211 */ /* 0x000fe400078feaff */
[----:B--2---:R-:W-:Y:S02]  /*0e20*/  FSEL R191, R191, RZ, !P5 ;  /* 0x000000ffbfbf7208 */ /* 0x004fe40006800000 */
        /* <DEDUP_REMOVED lines=23> */
[--C-:B--2---:R-:W-:Y:S02]  /*0fa0*/  HADD2.F32 R10, -RZ, R12.reuse.H0_H0 ;  /* 0x2000000cff0a7230 */ /* 0x104fe40000004100 */
[----:B-1----:R-:W-:-:S03]  /*0fb0*/  HADD2.F32 R0, -RZ, R12.H1_H1 ;  /* 0x3000000cff007230 */ /* 0x002fc60000004100 */
[C---:B------:R-:W-:Y:S01]  /*0fc0*/  FADD.FTZ R10, -R191.reuse, R10 ;  /* 0x0000000abf0a7221 */ /* 0x040fe20000010100 */
[--C-:B------:R-:W-:Y:S02]  /*0fd0*/  HADD2.F32 R192, -RZ, R15.reuse.H0_H0 ;  /* 0x2000000fffc07230 */ /* 0x100fe40000004100 */
[----:B------:R-:W-:Y:S02]  /*0fe0*/  HADD2.F32 R193, -RZ, R15.H1_H1 ;  /* 0x3000000fffc17230 */ /* 0x000fe40000004100 */
[----:B------:R-:W-:Y:S01]  /*0ff0*/  FADD.FTZ R15, -R191, R0 ;  /* 0x00000000bf0f7221 */ /* 0x000fe20000010100 */
[----:B-----5:R-:W-:Y:S01]  /*1000*/  FMUL.FTZ R0, R4, R10 ;  /* 0x0000000a04007220 */ /* 0x020fe20000410000 */
[----:B---3--:R-:W-:-:S05]  /*1010*/  HADD2.F32 R11, -RZ, R148.H0_H0 ;  /* 0x20000094ff0b7230 */ /* 0x008fca0000004100 */
[----:B------:R-:W-:Y:S02]  /*1020*/  FMUL.FTZ R10, R247, R11 ;  /* 0x0000000bf70a7220 */ /* 0x000fe40000410000 */
[----:B------:R-:W2:Y:S01]  /*1030*/  LDL R247, [R1+0x48] ;  /* 0x0000480001f77983 */ /* 0x000ea20000100800 */
[--C-:B------:R-:W-:Y:S02]  /*1040*/  HADD2.F32 R9, -RZ, R13.reuse.H0_H0 ;  /* 0x2000000dff097230 */ /* 0x100fe40000004100 */
[----:B------:R-:W-:Y:S02]  /*1050*/  HADD2.F32 R13, -RZ, R13.H1_H1 ;  /* 0x3000000dff0d7230 */ /* 0x000fe40000004100 */
[----:B------:R-:W-:Y:S02]  /*1060*/  HADD2.F32 R12, -RZ, R14.H0_H0 ;  /* 0x2000000eff0c7230 */ /* 0x000fe40000004100 */
[C---:B------:R-:W-:Y:S01]  /*1070*/  FADD.FTZ R195, -R191.reuse, R9 ;  /* 0x00000009bfc37221 */ /* 0x040fe20000010100 */
[----:B------:R-:W-:Y:S01]  /*1080*/  FADD.FTZ R13, -R191, R13 ;  /* 0x0000000dbf0d7221 */ /* 0x000fe20000010100 */
[----:B------:R-:W-:-:S02]  /*1090*/  HADD2.F32 R198, -RZ, R149.H0_H0 ;  /* 0x20000095ffc67230 */ /* 0x000fc40000004100 */
[C---:B------:R-:W-:Y:S01]  /*10a0*/  FMUL.FTZ R9, R4.reuse, R15 ;  /* 0x0000000f04097220 */ /* 0x040fe20000410000 */
[----:B------:R-:W-:Y:S02]  /*10b0*/  HADD2.F32 R148, -RZ, R148.H1_H1 ;  /* 0x30000094ff947230 */ /* 0x000fe40000004100 */
[----:B------:R-:W-:Y:S01]  /*10c0*/  FADD.FTZ R15, -R191, R12 ;  /* 0x0000000cbf0f7221 */ /* 0x000fe20000010100 */
[----:B------:R-:W-:Y:S02]  /*10d0*/  HADD2.F32 R149, -RZ, R149.H1_H1 ;  /* 0x30000095ff957230 */ /* 0x000fe40000004100 */
[----:B------:R-:W-:Y:S01]  /*10e0*/  FMUL.FTZ R12, R4, R13 ;  /* 0x0000000d040c7220 */ /* 0x000fe20000410000 */
        /* <DEDUP_REMOVED lines=8> */
[----:B----4-:R-:W-:Y:S01]  /*1170*/  FMUL.FTZ R197, R249, R149 ;  /* 0x00000095f9c57220 */ /* 0x010fe20000410000 */
[----:B------:R-:W-:Y:S01]  /*1180*/  FADD.FTZ R148, RZ, R10 ;  /* 0x0000000aff947221 */ /* 0x000fe20000010000 */
[----:B------:R-:W-:Y:S01]  /*1190*/  FFMA.FTZ R149, R0, R10, RZ ;  /* 0x0000000a00957223 */ /* 0x000fe200000100ff */
[----:B------:R-:W-:Y:S01]  /*11a0*/  FADD.FTZ R106, R106, R198 ;  /* 0x000000c66a6a7221 */ /* 0x000fe20000010000 */
[-C--:B------:R-:W-:Y:S01]  /*11b0*/  FFMA.FTZ R138, R11, R198.reuse, R138 ;  /* 0x000000c60b8a7223 */ /* 0x080fe2000001008a */
[----:B------:R-:W-:Y:S01]  /*11c0*/  FMUL.FTZ R198, R250, R198 ;  /* 0x000000c6fac67220 */ /* 0x000fe20000410000 */
[----:B------:R-:W-:Y:S01]  /*11d0*/  FADD.FTZ R148, R148, R199 ;  /* 0x000000c794947221 */ /* 0x000fe20000010000 */
[----:B------:R-:W-:Y:S01]  /*11e0*/  FFMA.FTZ R149, R9, R199, R149 ;  /* 0x000000c709957223 */ /* 0x000fe20000010095 */
[----:B------:R-:W-:-:S02]  /*11f0*/  HADD2.F32 R196, -RZ, R150.H0_H0 ;  /* 0x20000096ffc47230 */ /* 0x000fc40000004100 */
[----:B------:R-:W-:Y:S01]  /*1200*/  FMUL.FTZ R13, R4, R15 ;  /* 0x0000000f040d7220 */ /* 0x000fe20000410000 */
[----:B------:R-:W-:Y:S02]  /*1210*/  HADD2.F32 R14, -RZ, R14.H1_H1 ;  /* 0x3000000eff0e7230 */ /* 0x000fe40000004100 */
[----:B------:R-:W-:Y:S01]  /*1220*/  FADD.FTZ R148, R148, R198 ;  /* 0x000000c694947221 */ /* 0x000fe20000010000 */
[----:B------:R-:W-:Y:S01]  /*1230*/  FFMA.FTZ R149, R11, R198, R149 ;  /* 0x000000c60b957223 */ /* 0x000fe20000010095 */
[----:B------:R-:W-:Y:S02]  /*1240*/  HADD2.F32 R150, -RZ, R150.H1_H1 ;  /* 0x30000096ff967230 */ /* 0x000fe40000004100 */
[----:B------:R-:W-:Y:S01]  /*1250*/  FADD.FTZ R100, R100, R196 ;  /* 0x000000c464647221 */ /* 0x000fe20000010000 */
[----:B------:R-:W-:Y:S01]  /*1260*/  FFMA.FTZ R132, R13, R196, R132 ;  /* 0x000000c40d847223 */ /* 0x000fe20000010084 */
[C---:B------:R-:W-:Y:S01]  /*1270*/  FADD.FTZ R15, -R191.reuse, R192 ;  /* 0x000000c0bf0f7221 */ /* 0x040fe20000010100 */
[----:B------:R-:W-:Y:S01]  /*1280*/  FADD.FTZ R14, -R191, R14 ;  /* 0x0000000ebf0e7221 */ /* 0x000fe20000010100 */
[----:B------:R-:W-:Y:S01]  /*1290*/  FADD.FTZ R148, R148, R197 ;  /* 0x000000c594947221 */ /* 0x000fe20000010000 */
[----:B------:R-:W-:Y:S01]  /*12a0*/  FFMA.FTZ R149, R12, R197, R149 ;  /* 0x000000c50c957223 */ /* 0x000fe20000010095 */
[----:B------:R-:W-:-:S02]  /*12b0*/  HADD2.F32 R194, -RZ, R151.H0_H0 ;  /* 0x20000097ffc27230 */ /* 0x000fc40000004100 */
[C---:B------:R-:W-:Y:S01]  /*12c0*/  FMUL.FTZ R15, R4.reuse, R15 ;  /* 0x0000000f040f7220 */ /* 0x040fe20000410000 */
[----:B------:R-:W-:Y:S01]  /*12d0*/  FMUL.FTZ R14, R4, R14 ;  /* 0x0000000e040e7220 */ /* 0x000fe20000410000 */
[----:B------:R-:W-:Y:S01]  /*12e0*/  FMUL.FTZ R195, R208, R150 ;  /* 0x00000096d0c37220 */ /* 0x000fe20000410000 */
[----:B------:R-:W-:Y:S02]  /*12f0*/  HADD2.F32 R151, -RZ, R151.H1_H1 ;  /* 0x30000097ff977230 */ /* 0x000fe40000004100 */
[----:B------:R-:W-:Y:S01]  /*1300*/  FADD.FTZ R102, R102, R194 ;  /* 0x000000c266667221 */ /* 0x000fe20000010000 */
[-C--:B------:R-:W-:Y:S01]  /*1310*/  FFMA.FTZ R134, R15, R194.reuse, R134 ;  /* 0x000000c20f867223 */ /* 0x080fe20000010086 */
[----:B------:R-:W-:Y:S01]  /*1320*/  FADD.FTZ R193, -R191, R193 ;  /* 0x000000c1bfc17221 */ /* 0x000fe20000010100 */
[----:B------:R-:W-:Y:S01]  /*1330*/  FMUL.FTZ R194, R207, R194 ;  /* 0x000000c2cfc27220 */ /* 0x000fe20000410000 */
[----:B------:R-:W-:Y:S02]  /*1340*/  FMUL.FTZ R192, R206, R151 ;  /* 0x00000097cec07220 */ /* 0x000fe40000410000 */
[----:B------:R-:W-:Y:S01]  /*1350*/  FMUL.FTZ R193, R4, R193 ;  /* 0x000000c104c17220 */ /* 0x000fe20000410000 */
[----:B------:R-:W-:Y:S01]  /*1360*/  FADD.FTZ R101, R101, R150 ;  /* 0x0000009665657221 */ /* 0x000fe20000010000 */
[----:B------:R-:W-:Y:S01]  /*1370*/  FFMA.FTZ R133, R14, R150, R133 ;  /* 0x000000960e857223 */ /* 0x000fe20000010085 */
[----:B------:R-:W-:Y:S01]  /*1380*/  FADD.FTZ R103, R103, R151 ;  /* 0x0000009767677221 */ /* 0x000fe20000010000 */
[----:B------:R-:W-:Y:S01]  /*1390*/  FFMA.FTZ R135, R193, R151, R135 ;  /* 0x00000097c1877223 */ /* 0x000fe20000010087 */
        /* <DEDUP_REMOVED lines=10> */
.L_x_2498:
[----:B------:R-:W-:Y:S05]  /*1440*/  BSYNC B0 ;  /* 0x0000000000007941 */ /* 0x000fea0003800000 */
.L_x_2497:
[----:B------:R-:W-:Y:S04]  /*1450*/  BSSY B0, `(.L_x_2499) ;  /* 0x0000061000007945 */ /* 0x000fe80003800000 */
[----:B------:R-:W-:Y:S05]  /*1460*/  @!P0 BRA `(.L_x_2500) ;  /* 0x00000004007c8947 */ /* 0x000fea0003800000 */
[----:B------:R-:W0:Y:S01]  /*1470*/  LDC.64 R16, c[0x0][0x2b8] ;  /* 0x0000ae00ff107b82 */ /* 0x000e220000000a00 */
[C---:B------:R-:W-:Y:S01]  /*1480*/  LEA R20, P3, R208.reuse, UR10, 0x4 ;  /* 0x0000000ad0147c11 */ /* 0x040fe2000f8620ff */
[----:B------:R-:W2:Y:S03]  /*1490*/  LDL R247, [R1+0x38] ;  /* 0x0000380001f77983 */ /* 0x000ea60000100800 */
[----:B------:R-:W-:Y:S01]  /*14a0*/  LEA.HI.X R21, R208, UR11, RZ, 0x4, P3 ;  /* 0x0000000bd0157c11 */ /* 0x000fe200098f24ff */
[----:B------:R-:W3:Y:S04]  /*14b0*/  LDL R151, [R1+0x34] ;  /* 0x0000340001977983 */ /* 0x000ee80000100800 */
[----:B------:R-:W4:Y:S01]  /*14c0*/  LDL R252, [R1+0x30] ;  /* 0x0000300001fc7983 */ /* 0x000f220000100800 */
[----:B------:R-:W-:-:S03]  /*14d0*/  ISETP.NE.U32.AND P3, PT, RZ, UR8, PT ;  /* 0x00000008ff007c0c */ /* 0x000fc6000bf65070 */
[----:B------:R-:W2:Y:S01]  /*14e0*/  LDG.E.128 R20, desc[UR4][R20.64] ;  /* 0x0000000414147981 */ /* 0x000ea2000c1e1d00 */
[----:B------:R-:W-:-:S03]  /*14f0*/  ISETP.NE.AND.EX P3, PT, RZ, UR9, PT, P3 ;  /* 0x00000009ff007c0c */ /* 0x000fc6000bf65330 */
[----:B------:R-:W4:Y:S04]  /*1500*/  LDL R250, [R1+0x2c] ;  /* 0x00002c0001fa7983 */ /* 0x000f280000100800 */
[----:B------:R-:W4:Y:S01]  /*1510*/  LDL R249, [R1+0x28] ;  /* 0x0000280001f97983 */ /* 0x000f220000100800 */
[----:B0-----:R-:W-:-:S05]  /*1520*/  IMAD.WIDE.U32 R16, R208, 0x10, R16 ;  /* 0x00000010d0107825 */ /* 0x001fca00078e0010 */
[C---:B------:R-:W-:Y:S01]  /*1530*/  @P3 LEA R24, P4, R208.reuse, UR8, 0x4 ;  /* 0x00000008d0183c11 */ /* 0x040fe2000f8820ff */
[----:B------:R-:W3:Y:S03]  /*1540*/  LDG.E.128 R16, desc[UR4][R16.64] ;  /* 0x0000000410107981 */ /* 0x000ee6000c1e1d00 */
[----:B------:R-:W-:-:S05]  /*1550*/  @P3 LEA.HI.X R25, R208, UR9, RZ, 0x4, P4 ;  /* 0x00000009d0193c11 */ /* 0x000fca000a0f24ff */
[----:B------:R2:W5:Y:S01]  /*1560*/  @P3 LDG.E.128 R36, desc[UR4][R24.64] ;  /* 0x0000000418243981 */ /* 0x000562000c1e1d00 */
[----:B------:R-:W-:-:S04]  /*1570*/  LEA R162, P3, R208, UR12, 0x3 ;  /* 0x0000000cd0a27c11 */ /* 0x000fc8000f8618ff */
[----:B------:R-:W-:-:S06]  /*1580*/  LEA.HI.X R163, R208, UR13, RZ, 0x3, P3 ;  /* 0x0000000dd0a37c11 */ /* 0x000fcc00098f1cff */
[----:B------:R-:W5:Y:S01]  /*1590*/  LDG.E.64 R162, desc[UR4][R162.64] ;  /* 0x00000004a2a27981 */ /* 0x000f62000c1e1b00 */
[--C-:B--2---:R-:W-:Y:S02]  /*15a0*/  HADD2.F32 R25, -RZ, R20.reuse.H0_H0 ;  /* 0x20000014ff197230 */ /* 0x104fe40000004100 */
[----:B------:R-:W-:Y:S02]  /*15b0*/  HADD2.F32 R7, -RZ, R20.H1_H1 ;  /* 0x30000014ff077230 */ /* 0x000fe40000004100 */
[--C-:B------:R-:W-:Y:S02]  /*15c0*/  HADD2.F32 R20, -RZ, R22.reuse.H0_H0 ;  /* 0x20000016ff147230 */ /* 0x100fe40000004100 */
[----:B------:R-:W-:Y:S02]  /*15d0*/  HADD2.F32 R24, -RZ, R22.H1_H1 ;  /* 0x30000016ff187230 */ /* 0x000fe40000004100 */
[--C-:B---3--:R-:W-:Y:S02]  /*15e0*/  HADD2.F32 R149, -RZ, R17.reuse.H0_H0 ;  /* 0x20000011ff957230 */ /* 0x108fe40000004100 */
[----:B------:R-:W-:-:S02]  /*15f0*/  HADD2.F32 R22, -RZ, R17.H1_H1 ;  /* 0x30000011ff167230 */ /* 0x000fc40000004100 */
[C---:B------:R-:W-:Y:S01]  /*1600*/  FADD.FTZ R17, -R191.reuse, R25 ;  /* 0x00000019bf117221 */ /* 0x040fe20000010100 */
[--C-:B------:R-:W-:Y:S02]  /*1610*/  HADD2.F32 R189, -RZ, R16.reuse.H0_H0 ;  /* 0x20000010ffbd7230 */ /* 0x100fe40000004100 */
[----:B------:R-:W-:Y:S02]  /*1620*/  HADD2.F32 R150, -RZ, R16.H1_H1 ;  /* 0x30000010ff967230 */ /* 0x000fe40000004100 */
[----:B------:R-:W-:Y:S01]  /*1630*/  FADD.FTZ R16, -R191, R7 ;  /* 0x00000007bf107221 */ /* 0x000fe20000010100 */
[----:B-----5:R-:W-:Y:S01]  /*1640*/  FMUL.FTZ R7, R4, R17 ;  /* 0x0000001104077220 */ /* 0x020fe20000410000 */
[----:B------:R-:W-:-:S03]  /*1650*/  FADD.FTZ R96, R96, R189 ;  /* 0x000000bd60607221 */ /* 0x000fc60000010000 */
[-C--:B------:R-:W-:Y:S01]  /*1660*/  FFMA.FTZ R128, R7, R189.reuse, R128 ;  /* 0x000000bd07807223 */ /* 0x080fe20000010080 */
[----:B------:R-:W-:Y:S01]  /*1670*/  FMUL.FTZ R189, R247, R189 ;  /* 0x000000bdf7bd7220 */ /* 0x000fe20000410000 */
[----:B------:R-:W-:Y:S01]  /*1680*/  FMUL.FTZ R17, R151, R150 ;  /* 0x0000009697117220 */ /* 0x000fe20000410000 */
[----:B------:R-:W2:Y:S01]  /*1690*/  LDL R247, [R1+0x24] ;  /* 0x0000240001f77983 */ /* 0x000ea20000100800 */
[----:B------:R-:W-:-:S03]  /*16a0*/  FMUL.FTZ R16, R4, R16 ;  /* 0x0000001004107220 */ /* 0x000fc60000410000 */
[----:B------:R-:W3:Y:S01]  /*16b0*/  LDL R151, [R1+0x20] ;  /* 0x0000200001977983 */ /* 0x000ee20000100800 */
[----:B------:R-:W-:Y:S01]  /*16c0*/  FADD.FTZ R97, R97, R150 ;  /* 0x0000009661617221 */ /* 0x000fe20000010000 */
[----:B------:R-:W-:Y:S02]  /*16d0*/  FFMA.FTZ R129, R16, R150, R129 ;  /* 0x0000009610817223 */ /* 0x000fe40000010081 */
[----:B------:R-:W3:Y:S01]  /*16e0*/  LDL R150, [R1+0x1c] ;  /* 0x00001c0001967983 */ /* 0x000ee20000100800 */
[--C-:B------:R-:W-:Y:S02]  /*16f0*/  HADD2.F32 R148, -RZ, R21.reuse.H0_H0 ;  /* 0x20000015ff947230 */ /* 0x100fe40000004100 */
[----:B------:R-:W-:Y:S02]  /*1700*/  HADD2.F32 R21, -RZ, R21.H1_H1 ;  /* 0x30000015ff157230 */ /* 0x000fe40000004100 */
[--C-:B------:R-:W-:Y:S02]  /*1710*/  HADD2.F32 R26, -RZ, R23.reuse.H0_H0 ;  /* 0x20000017ff1a7230 */ /* 0x100fe40000004100 */
[----:B------:R-:W-:-:S02]  /*1720*/  HADD2.F32 R27, -RZ, R23.H1_H1 ;  /* 0x30000017ff1b7230 */ /* 0x000fc40000004100 */
[--C-:B------:R-:W-:Y:S02]  /*1730*/  HADD2.F32 R28, -RZ, R19.reuse.H0_H0 ;  /* 0x20000013ff1c7230 */ /* 0x100fe40000004100 */
[----:B------:R-:W-:Y:S02]  /*1740*/  HADD2.F32 R29, -RZ, R19.H1_H1 ;  /* 0x30000013ff1d7230 */ /* 0x000fe40000004100 */
[C---:B------:R-:W-:Y:S01]  /*1750*/  FADD.FTZ R19, -R191.reuse, R21 ;  /* 0x00000015bf137221 */ /* 0x040fe20000010100 */
[--C-:B------:R-:W-:Y:S02]  /*1760*/  HADD2.F32 R23, -RZ, R18.reuse.H0_H0 ;  /* 0x20000012ff177230 */ /* 0x100fe40000004100 */
[----:B------:R-:W-:Y:S01]  /*1770*/  FADD.FTZ R206, R206, R189 ;  /* 0x000000bdcece7221 */ /* 0x000fe20000010000 */
[----:B------:R-:W-:Y:S02]  /*1780*/  HADD2.F32 R25, -RZ, R18.H1_H1 ;  /* 0x30000012ff197230 */ /* 0x000fe40000004100 */
[----:B------:R-:W-:Y:S01]  /*1790*/  FADD.FTZ R18, -R191, R148 ;  /* 0x00000094bf127221 */ /* 0x000fe20000010100 */
[----:B------:R-:W-:Y:S01]  /*17a0*/  FFMA.FTZ R207, R7, R189, R207 ;  /* 0x000000bd07cf7223 */ /* 0x000fe200000100cf */
[----:B------:R-:W-:Y:S01]  /*17b0*/  FADD.FTZ R21, -R191, R20 ;  /* 0x00000014bf157221 */ /* 0x000fe20000010100 */
[C---:B------:R-:W-:Y:S01]  /*17c0*/  FMUL.FTZ R19, R4.reuse, R19 ;  /* 0x0000001304137220 */ /* 0x040fe20000410000 */
[----:B------:R-:W-:Y:S01]  /*17d0*/  FMUL.FTZ R18, R4, R18 ;  /* 0x0000001204127220 */ /* 0x000fe20000410000 */
[----:B----4-:R-:W-:Y:S01]  /*17e0*/  FMUL.FTZ R20, R252, R149 ;  /* 0x00000095fc147220 */ /* 0x010fe20000410000 */
[----:B------:R-:W-:Y:S01]  /*17f0*/  FADD.FTZ R206, R206, R17 ;  /* 0x00000011cece7221 */ /* 0x000fe20000010000 */
[----:B------:R-:W-:Y:S01]  /*1800*/  FFMA.FTZ R207, R16, R17, R207 ;  /* 0x0000001110cf7223 */ /* 0x000fe200000100cf */
[----:B------:R-:W-:Y:S01]  /*1810*/  FADD.FTZ R99, R99, R22 ;  /* 0x0000001663637221 */ /* 0x000fe20000010000 */
[----:B------:R-:W-:Y:S01]  /*1820*/  FMUL.FTZ R21, R4, R21 ;  /* 0x0000001504157220 */ /* 0x000fe20000410000 */
[-C--:B------:R-:W-:Y:S01]  /*1830*/  FFMA.FTZ R131, R19, R22.reuse, R131 ;  /* 0x0000001613837223 */ /* 0x080fe20000010083 */
[C---:B------:R-:W-:Y:S01]  /*1840*/  FADD.FTZ R24, -R191.reuse, R24 ;  /* 0x00000018bf187221 */ /* 0x040fe20000010100 */
[----:B------:R-:W-:Y:S01]  /*1850*/  FMUL.FTZ R22, R250, R22 ;  /* 0x00000016fa167220 */ /* 0x000fe20000410000 */
[----:B------:R-:W-:Y:S01]  /*1860*/  FADD.FTZ R206, R206, R20 ;  /* 0x00000014cece7221 */ /* 0x000fe20000010000 */
[----:B------:R-:W-:Y:S01]  /*1870*/  FFMA.FTZ R207, R18, R20, R207 ;  /* 0x0000001412cf7223 */ /* 0x000fe200000100cf */
[----:B------:R-:W-:Y:S01]  /*1880*/  FADD.FTZ R26, -R191, R26 ;  /* 0x0000001abf1a7221 */ /* 0x000fe20000010100 */
        /* <DEDUP_REMOVED lines=8> */
[----:B------:R-:W-:Y:S01]  /*1910*/  FFMA.FTZ R125, R24, R25, R125 ;  /* 0x00000019187d7223 */ /* 0x000fe2000001007d */
[----:B------:R-:W-:Y:S01]  /*1920*/  FADD.FTZ R148, -R191, R27 ;  /* 0x0000001bbf947221 */ /* 0x000fe20000010100 */
[----:B------:R-:W-:Y:S01]  /*1930*/  FADD.FTZ R206, R206, R23 ;  /* 0x00000017cece7221 */ /* 0x000fe20000010000 */
[----:B------:R-:W-:Y:S01]  /*1940*/  FFMA.FTZ R207, R21, R23, R207 ;  /* 0x0000001715cf7223 */ /* 0x000fe200000100cf */
[----:B------:R-:W-:Y:S01]  /*1950*/  FADD.FTZ R94, R94, R28 ;  /* 0x0000001c5e5e7221 */ /* 0x000fe20000010000 */
[-C--:B------:R-:W-:Y:S01]  /*1960*/  FFMA.FTZ R126, R26, R28.reuse, R126 ;  /* 0x0000001c1a7e7223 */ /* 0x080fe2000001007e */
[----:B------:R-:W-:Y:S01]  /*1970*/  FADD.FTZ R95, R95, R29 ;  /* 0x0000001d5f5f7221 */ /* 0x000fe20000010000 */
[----:B------:R-:W-:Y:S01]  /*1980*/  FADD.FTZ R98, R98, R149 ;  /* 0x0000009562627221 */ /* 0x000fe20000010000 */
[----:B------:R-:W-:Y:S01]  /*1990*/  FFMA.FTZ R130, R18, R149, R130 ;  /* 0x0000009512827223 */ /* 0x000fe20000010082 */
[----:B------:R-:W-:Y:S01]  /*19a0*/  IADD3 R208, R208, 0x80, RZ ;  /* 0x00000080d0d07810 */ /* 0x000fe20007ffe0ff */
[----:B--2---:R-:W-:Y:S01]  /*19b0*/  FMUL.FTZ R25, R247, R25 ;  /* 0x00000019f7197220 */ /* 0x004fe20000410000 */
[----:B---3--:R-:W-:Y:S01]  /*19c0*/  FMUL.FTZ R27, R151, R28 ;  /* 0x0000001c971b7220 */ /* 0x008fe20000410000 */
[----:B------:R-:W-:-:S02]  /*19d0*/  FMUL.FTZ R28, R4, R148 ;  /* 0x00000094041c7220 */ /* 0x000fc40000410000 */
[----:B------:R-:W-:Y:S01]  /*19e0*/  FADD.FTZ R206, R206, R25 ;  /* 0x00000019cece7221 */ /* 0x000fe20000010000 */
[----:B------:R-:W-:Y:S01]  /*19f0*/  FFMA.FTZ R207, R24, R25, R207 ;  /* 0x0000001918cf7223 */ /* 0x000fe200000100cf */
[-C--:B------:R-:W-:Y:S01]  /*1a00*/  FFMA.FTZ R127, R28, R29.reuse, R127 ;  /* 0x0000001d1c7f7223 */ /* 0x080fe2000001007f */
[----:B------:R-:W-:Y:S01]  /*1a10*/  FMUL.FTZ R29, R150, R29 ;  /* 0x0000001d961d7220 */ /* 0x000fe20000410000 */
[----:B------:R-:W-:Y:S01]  /*1a20*/  FADD.FTZ R206, R206, R27 ;  /* 0x0000001bcece7221 */ /* 0x000fe20000010000 */
[----:B------:R-:W-:-:S03]  /*1a30*/  FFMA.FTZ R207, R26, R27, R207 ;  /* 0x0000001b1acf7223 */ /* 0x000fc600000100cf */
[----:B------:R-:W-:Y:S01]  /*1a40*/  FADD.FTZ R206, R206, R29 ;  /* 0x0000001dcece7221 */ /* 0x000fe20000010000 */
[----:B------:R-:W-:-:S07]  /*1a50*/  FFMA.FTZ R207, R28, R29, R207 ;  /* 0x0000001d1ccf7223 */ /* 0x000fce00000100cf */
.L_x_2500:
[----:B------:R-:W-:Y:S05]  /*1a60*/  BSYNC B0 ;  /* 0x0000000000007941 */ /* 0x000fea0003800000 */
.L_x_2499:
        /* <DEDUP_REMOVED lines=23> */
[----:B------:R-:W-:Y:S02]  /*1be0*/  HADD2.F32 R8, -RZ, R156.H1_H1 ;  /* 0x3000009cff087230 */ /* 0x000fe40000004100 */
[----:B------:R-:W-:Y:S02]  /*1bf0*/  HADD2.F32 R156, -RZ, R157.H0_H0 ;  /* 0x2000009dff9c7230 */ /* 0x000fe40000004100 */
[--C-:B------:R-:W-:Y:S02]  /*1c00*/  HADD2.F32 R168, -RZ, R158.reuse.H0_H0 ;  /* 0x2000009effa87230 */ /* 0x100fe40000004100 */
[----:B------:R-:W-:Y:S02]  /*1c10*/  HADD2.F32 R170, -RZ, R158.H1_H1 ;  /* 0x3000009effaa7230 */ /* 0x000fe40000004100 */
[----:B------:R-:W-:Y:S01]  /*1c20*/  FADD.FTZ R171, -R191, R156 ;  /* 0x0000009cbfab7221 */ /* 0x000fe20000010100 */
[----:B---3--:R-:W-:-:S05]  /*1c30*/  HADD2.F32 R158, -RZ, R148.H1_H1 ;  /* 0x30000094ff9e7230 */ /* 0x008fca0000004100 */
[----:B------:R-:W-:Y:S02]  /*1c40*/  FMUL.FTZ R156, R176, R158 ;  /* 0x0000009eb09c7220 */ /* 0x000fe40000410000 */
[----:B------:R-:W2:Y:S01]  /*1c50*/  LDL R176, [R1] ;  /* 0x0000000001b07983 */ /* 0x000ea20000100800 */
[----:B------:R-:W-:Y:S02]  /*1c60*/  HADD2.F32 R31, -RZ, R148.H0_H0 ;  /* 0x20000094ff1f7230 */ /* 0x000fe40000004100 */
[C---:B------:R-:W-:Y:S01]  /*1c70*/  FADD.FTZ R148, -R191.reuse, R30 ;  /* 0x0000001ebf947221 */ /* 0x040fe20000010100 */
[----:B------:R-:W-:Y:S01]  /*1c80*/  FADD.FTZ R30, -R191, R8 ;  /* 0x00000008bf1e7221 */ /* 0x000fe20000010100 */
[----:B------:R-:W-:Y:S02]  /*1c90*/  HADD2.F32 R157, -RZ, R157.H1_H1 ;  /* 0x3000009dff9d7230 */ /* 0x000fe40000004100 */
[C---:B-----5:R-:W-:Y:S01]  /*1ca0*/  FMUL.FTZ R8, R4.reuse, R148 ;  /* 0x0000009404087220 */ /* 0x060fe20000410000 */
[----:B------:R-:W-:Y:S01]  /*1cb0*/  FMUL.FTZ R30, R4, R30 ;  /* 0x0000001e041e7220 */ /* 0x000fe20000410000 */
[----:B------:R-:W-:-:S02]  /*1cc0*/  FADD.FTZ R88, R88, R31 ;  /* 0x0000001f58587221 */ /* 0x000fc40000010000 */
[-C--:B------:R-:W-:Y:S01]  /*1cd0*/  FFMA.FTZ R120, R8, R31.reuse, R120 ;  /* 0x0000001f08787223 */ /* 0x080fe20000010078 */
[----:B------:R-:W-:Y:S01]  /*1ce0*/  FMUL.FTZ R31, R175, R31 ;  /* 0x0000001faf1f7220 */ /* 0x000fe20000410000 */
[--C-:B------:R-:W-:Y:S02]  /*1cf0*/  HADD2.F32 R173, -RZ, R159.reuse.H0_H0 ;  /* 0x2000009fffad7230 */ /* 0x100fe40000004100 */
[----:B------:R-:W-:Y:S01]  /*1d00*/  FADD.FTZ R89, R89, R158 ;  /* 0x0000009e59597221 */ /* 0x000fe20000010000 */
[----:B------:R-:W-:Y:S02]  /*1d10*/  HADD2.F32 R174, -RZ, R159.H1_H1 ;  /* 0x3000009fffae7230 */ /* 0x000fe40000004100 */
[----:B------:R-:W-:Y:S01]  /*1d20*/  FFMA.FTZ R121, R30, R158, R121 ;  /* 0x0000009e1e797223 */ /* 0x000fe20000010079 */
[--C-:B------:R-:W-:Y:S02]  /*1d30*/  HADD2.F32 R159, -RZ, R149.reuse.H0_H0 ;  /* 0x20000095ff9f7230 */ /* 0x100fe40000004100 */
[----:B------:R-:W-:Y:S01]  /*1d40*/  FADD.FTZ R158, -R191, R157 ;  /* 0x0000009dbf9e7221 */ /* 0x000fe20000010100 */
[----:B------:R-:W-:Y:S01]  /*1d50*/  FMUL.FTZ R157, R4, R171 ;  /* 0x000000ab049d7220 */ /* 0x000fe20000410000 */
[----:B------:R-:W-:Y:S01]  /*1d60*/  FADD.FTZ R206, R206, R31 ;  /* 0x0000001fcece7221 */ /* 0x000fe20000010000 */
[----:B------:R-:W-:Y:S01]  /*1d70*/  FFMA.FTZ R207, R8, R31, R207 ;  /* 0x0000001f08cf7223 */ /* 0x000fe200000100cf */
[----:B------:R-:W-:-:S02]  /*1d80*/  HADD2.F32 R169, -RZ, R149.H1_H1 ;  /* 0x30000095ffa97230 */ /* 0x000fc40000004100 */
[----:B------:R-:W-:Y:S01]  /*1d90*/  FADD.FTZ R90, R90, R159 ;  /* 0x0000009f5a5a7221 */ /* 0x000fe20000010000 */
[----:B------:R-:W-:Y:S01]  /*1da0*/  FMUL.FTZ R158, R4, R158 ;  /* 0x0000009e049e7220 */ /* 0x000fe20000410000 */
[-C--:B------:R-:W-:Y:S01]  /*1db0*/  FFMA.FTZ R122, R157, R159.reuse, R122 ;  /* 0x0000009f9d7a7223 */ /* 0x080fe2000001007a */
[----:B----4-:R-:W-:Y:S01]  /*1dc0*/  FMUL.FTZ R159, R252, R159 ;  /* 0x0000009ffc9f7220 */ /* 0x010fe20000410000 */
[----:B------:R-:W-:Y:S01]  /*1dd0*/  FADD.FTZ R206, R206, R156 ;  /* 0x0000009ccece7221 */ /* 0x000fe20000010000 */
[----:B------:R-:W-:Y:S01]  /*1de0*/  FFMA.FTZ R207, R30, R156, R207 ;  /* 0x0000009c1ecf7223 */ /* 0x000fe200000100cf */
[--C-:B------:R-:W-:Y:S02]  /*1df0*/  HADD2.F32 R149, -RZ, R150.reuse.H0_H0 ;  /* 0x20000096ff957230 */ /* 0x100fe40000004100 */
[----:B------:R-:W-:Y:S01]  /*1e00*/  FADD.FTZ R91, R91, R169 ;  /* 0x000000a95b5b7221 */ /* 0x000fe20000010000 */
[-C--:B------:R-:W-:Y:S01]  /*1e10*/  FFMA.FTZ R123, R158, R169.reuse, R123 ;  /* 0x000000a99e7b7223 */ /* 0x080fe2000001007b */
[----:B------:R-:W-:Y:S01]  /*1e20*/  FADD.FTZ R168, -R191, R168 ;  /* 0x000000a8bfa87221 */ /* 0x000fe20000010100 */
[----:B------:R-:W-:Y:S01]  /*1e30*/  FMUL.FTZ R169, R250, R169 ;  /* 0x000000a9faa97220 */ /* 0x000fe20000410000 */
[----:B------:R-:W-:Y:S01]  /*1e40*/  FADD.FTZ R206, R206, R159 ;  /* 0x0000009fcece7221 */ /* 0x000fe20000010000 */
[----:B------:R-:W-:Y:S01]  /*1e50*/  FFMA.FTZ R207, R157, R159, R207 ;  /* 0x0000009f9dcf7223 */ /* 0x000fe200000100cf */
[----:B------:R-:W-:-:S02]  /*1e60*/  HADD2.F32 R150, -RZ, R150.H1_H1 ;  /* 0x30000096ff967230 */ /* 0x000fc40000004100 */
[----:B------:R-:W-:Y:S01]  /*1e70*/  FADD.FTZ R171, -R191, R170 ;  /* 0x000000aabfab7221 */ /* 0x000fe20000010100 */
[----:B------:R-:W-:Y:S01]  /*1e80*/  FMUL.FTZ R168, R4, R168 ;  /* 0x000000a804a87220 */ /* 0x000fe20000410000 */
[----:B------:R-:W-:Y:S01]  /*1e90*/  FMUL.FTZ R170, R249, R149 ;  /* 0x00000095f9aa7220 */ /* 0x000fe20000410000 */
[----:B------:R-:W-:Y:S01]  /*1ea0*/  FADD.FTZ R206, R206, R169 ;  /* 0x000000a9cece7221 */ /* 0x000fe20000010000 */
[----:B------:R-:W-:Y:S01]  /*1eb0*/  FFMA.FTZ R207, R158, R169, R207 ;  /* 0x000000a99ecf7223 */ /* 0x000fe200000100cf */
[--C-:B------:R-:W-:Y:S02]  /*1ec0*/  HADD2.F32 R148, -RZ, R151.reuse.H0_H0 ;  /* 0x20000097ff947230 */ /* 0x100fe40000004100 */
[----:B------:R-:W-:Y:S01]  /*1ed0*/  FMUL.FTZ R171, R4, R171 ;  /* 0x000000ab04ab7220 */ /* 0x000fe20000410000 */
[----:B------:R-:W-:Y:S01]  /*1ee0*/  FMUL.FTZ R172, R247, R150 ;  /* 0x00000096f7ac7220 */ /* 0x000fe20000410000 */
[----:B------:R-:W-:Y:S01]  /*1ef0*/  FADD.FTZ R173, -R191, R173 ;  /* 0x000000adbfad7221 */ /* 0x000fe20000010100 */
[----:B------:R-:W-:Y:S01]  /*1f00*/  FADD.FTZ R206, R206, R170 ;  /* 0x000000aacece7221 */ /* 0x000fe20000010000 */
[----:B------:R-:W-:Y:S01]  /*1f10*/  FFMA.FTZ R207, R168, R170, R207 ;  /* 0x000000aaa8cf7223 */ /* 0x000fe200000100cf */
[----:B------:R-:W-:-:S02]  /*1f20*/  HADD2.F32 R151, -RZ, R151.H1_H1 ;  /* 0x30000097ff977230 */ /* 0x000fc40000004100 */
[----:B------:R-:W-:Y:S01]  /*1f30*/  FADD.FTZ R175, -R191, R174 ;  /* 0x000000aebfaf7221 */ /* 0x000fe20000010100 */
[----:B------:R-:W-:Y:S01]  /*1f40*/  FMUL.FTZ R173, R4, R173 ;  /* 0x000000ad04ad7220 */ /* 0x000fe20000410000 */
[----:B------:R-:W-:Y:S01]  /*1f50*/  FADD.FTZ R206, R206, R172 ;  /* 0x000000accece7221 */ /* 0x000fe20000010000 */
[----:B------:R-:W-:Y:S01]  /*1f60*/  FFMA.FTZ R207, R171, R172, R207 ;  /* 0x000000acabcf7223 */ /* 0x000fe200000100cf */
        /* <DEDUP_REMOVED lines=8> */
[-C--:B------:R-:W-:Y:S01]  /*1ff0*/  FFMA.FTZ R119, R175, R151.reuse, R119 ;  /* 0x00000097af777223 */ /* 0x080fe20000010077 */
[----:B------:R-:W-:Y:S01]  /*2000*/  IADD3 R208, R208, 0x80, RZ ;  /* 0x00000080d0d07810 */ /* 0x000fe20007ffe0ff */
[----:B--2---:R-:W-:Y:S01]  /*2010*/  FMUL.FTZ R174, R176, R148 ;  /* 0x00000094b0ae7220 */ /* 0x004fe20000410000 */
[----:B------:R-:W-:-:S03]  /*2020*/  FMUL.FTZ R176, R251, R151 ;  /* 0x00000097fbb07220 */ /* 0x000fc60000410000 */
[----:B------:R-:W-:Y:S01]  /*2030*/  FADD.FTZ R206, R206, R174 ;  /* 0x000000aecece7221 */ /* 0x000fe20000010000 */
[----:B------:R-:W-:-:S03]  /*2040*/  FFMA.FTZ R207, R173, R174, R207 ;  /* 0x000000aeadcf7223 */ /* 0x000fc600000100cf */
[----:B------:R-:W-:Y:S01]  /*2050*/  FADD.FTZ R206, R206, R176 ;  /* 0x000000b0cece7221 */ /* 0x000fe20000010000 */
[----:B------:R-:W-:-:S07]  /*2060*/  FFMA.FTZ R207, R175, R176, R207 ;  /* 0x000000b0afcf7223 */ /* 0x000fce00000100cf */
.L_x_2502:
[----:B------:R-:W-:Y:S05]  /*2070*/  BSYNC B0 ;  /* 0x0000000000007941 */ /* 0x000fea0003800000 */
.L_x_2501:
        /* <DEDUP_REMOVED lines=17> */
[--C-:B--2---:R-:W-:Y:S02]  /*2190*/  HADD2.F32 R179, -RZ, R148.reuse.H1_H1 ;  /* 0x30000094ffb37230 */ /* 0x104fe40000004100 */
[----:B------:R-:W-:Y:S02]  /*21a0*/  HADD2.F32 R177, -RZ, R148.H0_H0 ;  /* 0x20000094ffb17230 */ /* 0x000fe40000004100 */
[--C-:B------:R-:W-:Y:S02]  /*21b0*/  HADD2.F32 R148, -RZ, R149.reuse.H0_H0 ;  /* 0x20000095ff947230 */ /* 0x100fe40000004100 */
[----:B------:R-:W-:Y:S02]  /*21c0*/  HADD2.F32 R178, -RZ, R149.H1_H1 ;  /* 0x30000095ffb27230 */ /* 0x000fe40000004100 */
[----:B------:R-:W-:Y:S01]  /*21d0*/  FADD.FTZ R149, -R191, R179 ;  /* 0x000000b3bf957221 */ /* 0x000fe20000010100 */
[----:B------:R-:W-:-:S02]  /*21e0*/  HADD2.F32 R180, -RZ, R150.H0_H0 ;  /* 0x20000096ffb47230 */ /* 0x000fc40000004100 */
[----:B------:R-:W-:Y:S02]  /*21f0*/  HADD2.F32 R183, -RZ, R150.H1_H1 ;  /* 0x30000096ffb77230 */ /* 0x000fe40000004100 */
[--C-:B------:R-:W-:Y:S02]  /*2200*/  HADD2.F32 R185, -RZ, R151.reuse.H0_H0 ;  /* 0x20000097ffb97230 */ /* 0x100fe40000004100 */
[----:B------:R-:W-:Y:S02]  /*2210*/  HADD2.F32 R187, -RZ, R151.H1_H1 ;  /* 0x30000097ffbb7230 */ /* 0x000fe40000004100 */
[C---:B------:R-:W-:Y:S01]  /*2220*/  FADD.FTZ R151, -R191.reuse, R177 ;  /* 0x000000b1bf977221 */ /* 0x040fe20000010100 */
[--C-:B---3--:R-:W-:Y:S02]  /*2230*/  HADD2.F32 R150, -RZ, R152.reuse.H0_H0 ;  /* 0x20000098ff967230 */ /* 0x108fe40000004100 */
[----:B------:R-:W-:Y:S01]  /*2240*/  FADD.FTZ R148, -R191, R148 ;  /* 0x00000094bf947221 */ /* 0x000fe20000010100 */
[----:B------:R-:W-:-:S02]  /*2250*/  HADD2.F32 R177, -RZ, R152.H1_H1 ;  /* 0x30000098ffb17230 */ /* 0x000fc40000004100 */
[--C-:B------:R-:W-:Y:S02]  /*2260*/  HADD2.F32 R179, -RZ, R153.reuse.H0_H0 ;  /* 0x20000099ffb37230 */ /* 0x100fe40000004100 */
[----:B------:R-:W-:Y:S02]  /*2270*/  HADD2.F32 R181, -RZ, R153.H1_H1 ;  /* 0x30000099ffb57230 */ /* 0x000fe40000004100 */
[C---:B-----5:R-:W-:Y:S01]  /*2280*/  FMUL.FTZ R153, R4.reuse, R149 ;  /* 0x0000009504997220 */ /* 0x060fe20000410000 */
[--C-:B------:R-:W-:Y:S02]  /*2290*/  HADD2.F32 R182, -RZ, R154.reuse.H0_H0 ;  /* 0x2000009affb67230 */ /* 0x100fe40000004100 */
[----:B------:R-:W-:Y:S01]  /*22a0*/  FMUL.FTZ R152, R4, R151 ;  /* 0x0000009704987220 */ /* 0x000fe20000410000 */
[----:B------:R-:W-:Y:S02]  /*22b0*/  HADD2.F32 R184, -RZ, R154.H1_H1 ;  /* 0x3000009affb87230 */ /* 0x000fe40000004100 */
[----:B------:R-:W-:Y:S01]  /*22c0*/  FMUL.FTZ R154, R246, R150 ;  /* 0x00000096f69a7220 */ /* 0x000fe20000410000 */
[----:B------:R-:W-:-:S02]  /*22d0*/  HADD2.F32 R186, -RZ, R155.H0_H0 ;  /* 0x2000009bffba7230 */ /* 0x000fc40000004100 */
[----:B------:R-:W-:Y:S01]  /*22e0*/  FADD.FTZ R178, -R191, R178 ;  /* 0x000000b2bfb27221 */ /* 0x000fe20000010100 */
[----:B------:R-:W-:Y:S02]  /*22f0*/  HADD2.F32 R188, -RZ, R155.H1_H1 ;  /* 0x3000009bffbc7230 */ /* 0x000fe40000004100 */
        /* <DEDUP_REMOVED lines=20> */
[C---:B------:R-:W-:Y:S01]  /*2440*/  FADD.FTZ R185, -R191.reuse, R185 ;  /* 0x000000b9bfb97221 */ /* 0x040fe20000010100 */
[----:B------:R-:W-:Y:S01]  /*2450*/  FADD.FTZ R76, R76, R182 ;  /* 0x000000b64c4c7221 */ /* 0x000fe20000010000 */
[-C--:B------:R-:W-:Y:S01]  /*2460*/  FFMA.FTZ R108, R180, R182.reuse, R108 ;  /* 0x000000b6b46c7223 */ /* 0x080fe2000001006c */
[----:B------:R-:W-:Y:S01]  /*2470*/  FMUL.FTZ R183, R4, R183 ;  /* 0x000000b704b77220 */ /* 0x000fe20000410000 */
        /* <DEDUP_REMOVED lines=25> */
.L_x_2504:
[----:B------:R-:W-:Y:S05]  /*2610*/  BSYNC B0 ;  /* 0x0000000000007941 */ /* 0x000fea0003800000 */
.L_x_2503:
[----:B------:R-:W-:Y:S01]  /*2620*/  LOP3.LUT P3, RZ, R190, 0xff, RZ, 0xc0, !PT ;  /* 0x000000ffbeff7812 */ /* 0x000fe2000786c0ff */
[----:B------:R-:W-:Y:S01]  /*2630*/  UMOV UR6, 0xffffffff ;  /* 0xffffffff00067882 */ /* 0x000fe20000000000 */
[----:B------:R-:W-:Y:S02]  /*2640*/  SHF.R.U32.HI R247, RZ, 0x5, R248 ;  /* 0x00000005fff77819 */ /* 0x000fe400000116f8 */
        /* <DEDUP_REMOVED lines=13> */
[----:B------:R-:W2:Y:S01]  /*2720*/  SHFL.DOWN PT, R191, R207, 0x4, 0x1f ;  /* 0x08801f00cfbf7f89 */ /* 0x000ea200000e0000 */
[----:B0-----:R-:W-:Y:S01]  /*2730*/  FADD.FTZ R206, R206, R208 ;  /* 0x000000d0cece7221 */ /* 0x001fe20000010000 */
[----:B--2---:R-:W-:-:S04]  /*2740*/  FADD.FTZ R191, R207, R191 ;  /* 0x000000bfcfbf7221 */ /* 0x004fc80000010000 */
[----:B------:R-:W0:Y:S02]  /*2750*/  SHFL.DOWN PT, R208, R206, 0x2, 0x1f ;  /* 0x08401f00ced07f89 */ /* 0x000e2400000e0000 */
[----:B0-----:R-:W-:Y:S02]  /*2760*/  FADD.FTZ R206, R206, R208 ;  /* 0x000000d0cece7221 */ /* 0x001fe40000010000 */
[----:B------:R-:W0:Y:S04]  /*2770*/  SHFL.DOWN PT, R208, R191, 0x2, 0x1f ;  /* 0x08401f00bfd07f89 */ /* 0x000e2800000e0000 */
[----:B------:R2:W3:Y:S01]  /*2780*/  SHFL.DOWN PT, R207, R206, 0x1, 0x1f ;  /* 0x08201f00cecf7f89 */ /* 0x0004e200000e0000 */
[----:B0-----:R-:W-:-:S05]  /*2790*/  FADD.FTZ R191, R191, R208 ;  /* 0x000000d0bfbf7221 */ /* 0x001fca0000010000 */
[----:B---3--:R2:W0:Y:S02]  /*27a0*/  SHFL.DOWN PT, R149, R191, 0x1, 0x1f ;  /* 0x08201f00bf957f89 */ /* 0x00842400000e0000 */
.L_x_2531:
[----:B------:R-:W3:Y:S01]  /*27b0*/  S2R R190, SR_CgaCtaId ;  /* 0x0000000000be7919 */ /* 0x000ee20000008800 */
[----:B0-----:R-:W-:Y:S01]  /*27c0*/  FADD.FTZ R149, R191, R149 ;  /* 0x00000095bf957221 */ /* 0x001fe20000010000 */
[----:B------:R-:W-:Y:S01]  /*27d0*/  @!P4 LOP3.LUT R151, R247, 0x3, RZ, 0xc0, !PT ;  /* 0x00000003f797c812 */ /* 0x000fe200078ec0ff */
[----:B------:R-:W-:Y:S01]  /*27e0*/  FADD.FTZ R148, R206, R207 ;  /* 0x000000cfce947221 */ /* 0x000fe20000010000 */
[----:B--2---:R-:W-:Y:S01]  /*27f0*/  MOV R191, 0x400 ;  /* 0x0000040000bf7802 */ /* 0x004fe20000000f00 */
        /* <DEDUP_REMOVED lines=34> */
[----:B------:R-:W-:-:S05]  /*2a20*/  @P5 HADD2.F32 R190, -RZ, R40.H0_H0 ;  /* 0x20000028ffbe5230 */ /* 0x000fca0000004100 */
[----:B------:R-:W-:Y:S01]  /*2a30*/  @P5 FADD.FTZ R191, R191, R190 ;  /* 0x000000bebfbf5221 */ /* 0x000fe20000010000 */
[----:B------:R-:W-:-:S03]  /*2a40*/  MOV R190, R160 ;  /* 0x000000a000be7202 */ /* 0x000fc60000000f00 */
[----:B------:R-:W-:Y:S01]  /*2a50*/  FMUL.FTZ R247, R191, R5 ;  /* 0x00000005bff77220 */ /* 0x000fe20000410000 */
[----:B------:R-:W-:-:S03]  /*2a60*/  LOP3.LUT P4, RZ, R190, 0xff, RZ, 0xc0, !PT ;  /* 0x000000ffbeff7812 */ /* 0x000fc6000788c0ff */
[----:B------:R-:W-:-:S10]  /*2a70*/  FMUL.FTZ R247, R247, UR15 ;  /* 0x0000000ff7f77c20 */ /* 0x000fd40008410000 */
[----:B--2---:R-:W-:-:S05]  /*2a80*/  @P4 HADD2.F32 R190, -RZ, R148.H0_H0 ;  /* 0x20000094ffbe4230 */ /* 0x004fca0000004100 */
[----:B------:R-:W-:Y:S01]  /*2a90*/  @P4 FMUL.FTZ R208, R247, R190 ;  /* 0x000000bef7d04220 */ /* 0x000fe20000410000 */
[----:B------:R-:W-:Y:S01]  /*2aa0*/  MOV R190, RZ ;  /* 0x000000ff00be7202 */ /* 0x000fe20000000f00 */
[----:B------:R-:W-:Y:S01]  /*2ab0*/  @P4 FMUL.FTZ R190, R238, R247 ;  /* 0x000000f7eebe4220 */ /* 0x000fe20000410000 */
[----:B------:R-:W-:Y:S01]  /*2ac0*/  ISETP.NE.U32.AND P4, PT, RZ, UR16, PT ;  /* 0x00000010ff007c0c */ /* 0x000fe2000bf85070 */
[----:B------:R-:W-:Y:S01]  /*2ad0*/  FFMA.FTZ R247, R9, R207, R249 ;  /* 0x000000cf09f77223 */ /* 0x000fe200000100f9 */
[----:B------:R-:W-:Y:S01]  /*2ae0*/  FADD.FTZ R72, R72, R208 ;  /* 0x000000d048487221 */ /* 0x000fe20000010000 */
[----:B------:R-:W-:Y:S01]  /*2af0*/  @P5 HADD2.F32 R208, -RZ, R41.H0_H0 ;  /* 0x20000029ffd05230 */ /* 0x000fe20000004100 */
[----:B------:R-:W-:Y:S01]  /*2b00*/  ISETP.NE.AND.EX P4, PT, RZ, UR17, PT, P4 ;  /* 0x00000011ff007c0c */ /* 0x000fe2000bf85340 */
[----:B------:R-:W-:-:S04]  /*2b10*/  FADD.FTZ R247, R199, -R247 ;  /* 0x800000f7c7f77221 */ /* 0x000fc80000010000 */
[----:B------:R-:W-:-:S08]  /*2b20*/  FMUL.FTZ R247, R4, R247 ;  /* 0x000000f704f77220 */ /* 0x000fd00000410000 */
[----:B------:R-:W-:-:S04]  /*2b30*/  @P4 F2FP.F16.F32.PACK_AB R191, RZ, R191 ;  /* 0x000000bfffbf423e */ /* 0x000fc800000000ff */
[----:B------:R-:W-:Y:S01]  /*2b40*/  @P4 PRMT R144, R191, 0x7610, R144 ;  /* 0x00007610bf904816 */ /* 0x000fe20000000090 */
[----:B------:R-:W-:-:S05]  /*2b50*/  @P5 HADD2.F32 R191, -RZ, R40.H1_H1 ;  /* 0x30000028ffbf5230 */ /* 0x000fca0000004100 */
[----:B------:R-:W-:Y:S01]  /*2b60*/  @P5 FADD.FTZ R247, R247, R191 ;  /* 0x000000bff7f75221 */ /* 0x000fe20000010000 */
[----:B------:R-:W-:-:S03]  /*2b70*/  @P6 HADD2.F32 R191, -RZ, R148.H1_H1 ;  /* 0x30000094ffbf6230 */ /* 0x000fc60000004100 */
[----:B------:R-:W-:Y:S01]  /*2b80*/  FMUL.FTZ R248, R247, R5 ;  /* 0x00000005f7f87220 */ /* 0x000fe20000410000 */
[----:B------:R-:W-:-:S03]  /*2b90*/  @P4 F2FP.F16.F32.PACK_AB R247, RZ, R247 ;  /* 0x000000f7fff7423e */ /* 0x000fc600000000ff */
[----:B------:R-:W-:Y:S01]  /*2ba0*/  FMUL.FTZ R148, R248, UR15 ;  /* 0x0000000ff8947c20 */ /* 0x000fe20008410000 */
[----:B------:R-:W-:Y:S01]  /*2bb0*/  HFMA2.MMA R248, -RZ, RZ, 0, 0 ;  /* 0x00000000fff87435 */ /* 0x000fe200000001ff */
[----:B------:R-:W-:Y:S01]  /*2bc0*/  @P4 PRMT R144, R144, 0x5410, R247 ;  /* 0x0000541090904816 */ /* 0x000fe200000000f7 */
[----:B------:R-:W-:-:S04]  /*2bd0*/  HFMA2.MMA R247, -RZ, RZ, 0, 0 ;  /* 0x00000000fff77435 */ /* 0x000fc800000001ff */
[----:B------:R-:W-:Y:S01]  /*2be0*/  @P6 FMUL.FTZ R248, R148, R191 ;  /* 0x000000bf94f86220 */ /* 0x000fe20000410000 */
[----:B------:R-:W-:Y:S01]  /*2bf0*/  MOV R191, RZ ;  /* 0x000000ff00bf7202 */ /* 0x000fe20000000f00 */
[----:B------:R-:W-:Y:S01]  /*2c00*/  @P6 FMUL.FTZ R191, R237, R148 ;  /* 0x00000094edbf6220 */ /* 0x000fe20000410000 */
[----:B------:R-:W-:Y:S01]  /*2c10*/  FFMA.FTZ R148, R11, R207, R249 ;  /* 0x000000cf0b947223 */ /* 0x000fe200000100f9 */
[----:B------:R-:W-:Y:S01]  /*2c20*/  LOP3.LUT P6, RZ, R160, 0xff0000, RZ, 0xc0, !PT ;  /* 0x00ff0000a0ff7812 */ /* 0x000fe200078cc0ff */
[----:B------:R-:W-:Y:S02]  /*2c30*/  FADD.FTZ R73, R73, R248 ;  /* 0x000000f849497221 */ /* 0x000fe40000010000 */
[----:B------:R-:W-:-:S04]  /*2c40*/  FADD.FTZ R148, R198, -R148 ;  /* 0x80000094c6947221 */ /* 0x000fc80000010000 */
[----:B------:R-:W-:-:S04]  /*2c50*/  FMUL.FTZ R148, R4, R148 ;  /* 0x0000009404947220 */ /* 0x000fc80000410000 */
[----:B------:R-:W-:Y:S02]  /*2c60*/  @P5 FADD.FTZ R148, R148, R208 ;  /* 0x000000d094945221 */ /* 0x000fe40000010000 */
[----:B------:R-:W-:Y:S02]  /*2c70*/  @P6 HADD2.F32 R208, -RZ, R149.H0_H0 ;  /* 0x20000095ffd06230 */ /* 0x000fe40000004100 */
[----:B------:R-:W-:Y:S01]  /*2c80*/  FMUL.FTZ R248, R148, R5 ;  /* 0x0000000594f87220 */ /* 0x000fe20000410000 */
[----:B------:R-:W-:-:S03]  /*2c90*/  @P4 F2FP.F16.F32.PACK_AB R148, RZ, R148 ;  /* 0x00000094ff94423e */ /* 0x000fc600000000ff */
[----:B------:R-:W-:Y:S01]  /*2ca0*/  FMUL.FTZ R248, R248, UR15 ;  /* 0x0000000ff8f87c20 */ /* 0x000fe20008410000 */
[----:B------:R-:W-:Y:S01]  /*2cb0*/  @P4 PRMT R145, R148, 0x7610, R145 ;  /* 0x0000761094914816 */ /* 0x000fe20000000091 */
[----:B------:R-:W-:Y:S02]  /*2cc0*/  FFMA.FTZ R148, R12, R207, R249 ;  /* 0x000000cf0c947223 */ /* 0x000fe400000100f9 */
[----:B------:R-:W-:Y:S01]  /*2cd0*/  @P6 FMUL.FTZ R247, R248, R208 ;  /* 0x000000d0f8f76220 */ /* 0x000fe20000410000 */
[----:B------:R-:W-:Y:S01]  /*2ce0*/  MOV R208, RZ ;  /* 0x000000ff00d07202 */ /* 0x000fe20000000f00 */
[----:B------:R-:W-:Y:S01]  /*2cf0*/  FADD.FTZ R148, R197, -R148 ;  /* 0x80000094c5947221 */ /* 0x000fe20000010000 */
[----:B------:R-:W-:Y:S01]  /*2d00*/  @P6 FMUL.FTZ R208, R236, R248 ;  /* 0x000000f8ecd06220 */ /* 0x000fe20000410000 */
[----:B------:R-:W-:Y:S01]  /*2d10*/  FADD.FTZ R74, R74, R247 ;  /* 0x000000f74a4a7221 */ /* 0x000fe20000010000 */
[----:B------:R-:W-:Y:S01]  /*2d20*/  LOP3.LUT P6, RZ, R160, 0xff000000, RZ, 0xc0, !PT ;  /* 0xff000000a0ff7812 */ /* 0x000fe200078cc0ff */
[----:B------:R-:W-:-:S02]  /*2d30*/  @P5 HADD2.F32 R247, -RZ, R41.H1_H1 ;  /* 0x30000029fff75230 */ /* 0x000fc40000004100 */
[----:B------:R-:W-:-:S04]  /*2d40*/  FMUL.FTZ R148, R4, R148 ;  /* 0x0000009404947220 */ /* 0x000fc80000410000 */
[----:B------:R-:W-:-:S04]  /*2d50*/  @P5 FADD.FTZ R148, R148, R247 ;  /* 0x000000f794945221 */ /* 0x000fc80000010000 */
[----:B------:R-:W-:Y:S01]  /*2d60*/  FMUL.FTZ R248, R148, R5 ;  /* 0x0000000594f87220 */ /* 0x000fe20000410000 */
[----:B------:R-:W-:Y:S01]  /*2d70*/  @P4 F2FP.F16.F32.PACK_AB R148, RZ, R148 ;  /* 0x00000094ff94423e */ /* 0x000fe200000000ff */
[----:B------:R-:W-:Y:S02]  /*2d80*/  @P6 HADD2.F32 R247, -RZ, R149.H1_H1 ;  /* 0x30000095fff76230 */ /* 0x000fe40000004100 */
[----:B------:R-:W-:Y:S01]  /*2d90*/  FMUL.FTZ R149, R248, UR15 ;  /* 0x0000000ff8957c20 */ /* 0x000fe20008410000 */
[----:B------:R-:W-:Y:S01]  /*2da0*/  HFMA2.MMA R248, -RZ, RZ, 0, 0 ;  /* 0x00000000fff87435 */ /* 0x000fe200000001ff */
[----:B------:R-:W-:Y:S01]  /*2db0*/  @P4 PRMT R145, R145, 0x5410, R148 ;  /* 0x0000541091914816 */ /* 0x000fe20000000094 */
[----:B------:R-:W-:-:S04]  /*2dc0*/  FFMA.FTZ R148, R13, R207, R249 ;  /* 0x000000cf0d947223 */ /* 0x000fc800000100f9 */
[----:B------:R-:W-:Y:S01]  /*2dd0*/  FADD.FTZ R148, R196, -R148 ;  /* 0x80000094c4947221 */ /* 0x000fe20000010000 */
[----:B------:R-:W-:Y:S01]  /*2de0*/  @P6 FMUL.FTZ R248, R149, R247 ;  /* 0x000000f795f86220 */ /* 0x000fe20000410000 */
[----:B------:R-:W-:Y:S01]  /*2df0*/  MOV R247, RZ ;  /* 0x000000ff00f77202 */ /* 0x000fe20000000f00 */
[----:B------:R-:W-:Y:S01]  /*2e00*/  @P6 FMUL.FTZ R247, R235, R149 ;  /* 0x00000095ebf76220 */ /* 0x000fe20000410000 */
[----:B------:R-:W-:Y:S01]  /*2e10*/  FMUL.FTZ R149, R4, R148 ;  /* 0x0000009404957220 */ /* 0x000fe20000410000 */
[----:B------:R-:W-:Y:S01]  /*2e20*/  @P5 HADD2.F32 R148, -RZ, R42.H0_H0 ;  /* 0x2000002aff945230 */ /* 0x000fe20000004100 */
[----:B------:R-:W-:Y:S01]  /*2e30*/  LOP3.LUT P6, RZ, R161, 0xff, RZ, 0xc0, !PT ;  /* 0x000000ffa1ff7812 */ /* 0x000fe200078cc0ff */
[----:B------:R-:W-:-:S03]  /*2e40*/  FADD.FTZ R75, R75, R248 ;  /* 0x000000f84b4b7221 */ /* 0x000fc60000010000 */
[----:B------:R-:W-:-:S05]  /*2e50*/  @P5 FADD.FTZ R149, R149, R148 ;  /* 0x0000009495955221 */ /* 0x000fca0000010000 */
[----:B------:R-:W-:Y:S01]  /*2e60*/  @P4 F2FP.F16.F32.PACK_AB R148, RZ, R149 ;  /* 0x00000095ff94423e */ /* 0x000fe200000000ff */
[----:B------:R-:W-:-:S03]  /*2e70*/  FMUL.FTZ R149, R149, R5 ;  /* 0x0000000595957220 */ /* 0x000fc60000410000 */
[----:B------:R-:W-:Y:S01]  /*2e80*/  @P4 PRMT R146, R148, 0x7610, R146 ;  /* 0x0000761094924816 */ /* 0x000fe20000000092 */
[----:B------:R-:W-:Y:S01]  /*2e90*/  FMUL.FTZ R148, R149, UR15 ;  /* 0x0000000f95947c20 */ /* 0x000fe20008410000 */
[----:B------:R-:W-:Y:S01]  /*2ea0*/  HFMA2.MMA R149, -RZ, RZ, 0, 0 ;  /* 0x00000000ff957435 */ /* 0x000fe200000001ff */
[----:B------:R-:W-:-:S05]  /*2eb0*/  @P6 HADD2.F32 R248, -RZ, R150.H0_H0 ;  /* 0x20000096fff86230 */ /* 0x000fca0000004100 */
[----:B------:R-:W-:Y:S01]  /*2ec0*/  @P6 FMUL.FTZ R149, R148, R248 ;  /* 0x000000f894956220 */ /* 0x000fe20000410000 */
[----:B------:R-:W-:Y:S01]  /*2ed0*/  MOV R248, RZ ;  /* 0x000000ff00f87202 */ /* 0x000fe20000000f00 */
[----:B------:R-:W-:Y:S01]  /*2ee0*/  @P6 FMUL.FTZ R248, R234, R148 ;  /* 0x00000094eaf86220 */ /* 0x000fe20000410000 */
[----:B------:R-:W-:Y:S01]  /*2ef0*/  FFMA.FTZ R148, R14, R207, R249 ;  /* 0x000000cf0e947223 */ /* 0x000fe200000100f9 */
[----:B------:R-:W-:Y:S01]  /*2f00*/  FADD.FTZ R68, R68, R149 ;  /* 0x0000009544447221 */ /* 0x000fe20000010000 */
[----:B------:R-:W-:Y:S02]  /*2f10*/  LOP3.LUT P6, RZ, R161, 0xff00, RZ, 0xc0, !PT ;  /* 0x0000ff00a1ff7812 */ /* 0x000fe400078cc0ff */
[----:B------:R-:W-:-:S04]  /*2f20*/  FADD.FTZ R148, R195, -R148 ;  /* 0x80000094c3947221 */ /* 0x000fc80000010000 */
[----:B------:R-:W-:Y:S01]  /*2f30*/  FMUL.FTZ R149, R4, R148 ;  /* 0x0000009404957220 */ /* 0x000fe20000410000 */
[----:B------:R-:W-:-:S05]  /*2f40*/  @P5 HADD2.F32 R148, -RZ, R42.H1_H1 ;  /* 0x3000002aff945230 */ /* 0x000fca0000004100 */
[----:B------:R-:W-:Y:S01]  /*2f50*/  @P5 FADD.FTZ R149, R149, R148 ;  /* 0x0000009495955221 */ /* 0x000fe20000010000 */
[----:B------:R-:W-:-:S04]  /*2f60*/  @P6 HADD2.F32 R150, -RZ, R150.H1_H1 ;  /* 0x30000096ff966230 */ /* 0x000fc80000004100 */
[----:B------:R-:W-:-:S04]  /*2f70*/  @P4 F2FP.F16.F32.PACK_AB R148, RZ, R149 ;  /* 0x00000095ff94423e */ /* 0x000fc800000000ff */
[----:B------:R-:W-:Y:S01]  /*2f80*/  @P4 PRMT R146, R146, 0x5410, R148 ;  /* 0x0000541092924816 */ /* 0x000fe20000000094 */
[----:B------:R-:W-:Y:S01]  /*2f90*/  FMUL.FTZ R148, R149, R5 ;  /* 0x0000000595947220 */ /* 0x000fe20000410000 */
[----:B------:R-:W-:-:S03]  /*2fa0*/  HFMA2.MMA R149, -RZ, RZ, 0, 0 ;  /* 0x00000000ff957435 */ /* 0x000fc600000001ff */
[----:B------:R-:W-:-:S04]  /*2fb0*/  FMUL.FTZ R148, R148, UR15 ;  /* 0x0000000f94947c20 */ /* 0x000fc80008410000 */
[----:B------:R-:W-:Y:S01]  /*2fc0*/  @P6 FMUL.FTZ R149, R148, R150 ;  /* 0x0000009694956220 */ /* 0x000fe20000410000 */
[----:B------:R-:W-:Y:S01]  /*2fd0*/  MOV R150, RZ ;  /* 0x000000ff00967202 */ /* 0x000fe20000000f00 */
[----:B------:R-:W-:Y:S01]  /*2fe0*/  @P6 FMUL.FTZ R150, R233, R148 ;  /* 0x00000094e9966220 */ /* 0x000fe20000410000 */
[-C--:B------:R-:W-:Y:S01]  /*2ff0*/  FFMA.FTZ R148, R193, R207.reuse, R249 ;  /* 0x000000cfc1947223 */ /* 0x080fe200000100f9 */
[----:B------:R-:W-:Y:S01]  /*3000*/  FADD.FTZ R69, R69, R149 ;  /* 0x0000009545457221 */ /* 0x000fe20000010000 */
[----:B------:R-:W-:Y:S02]  /*3010*/  FFMA.FTZ R149, R15, R207, R249 ;  /* 0x000000cf0f957223 */ /* 0x000fe400000100f9 */
[----:B------:R-:W-:Y:S01]  /*3020*/  FADD.FTZ R148, R192, -R148 ;  /* 0x80000094c0947221 */ /* 0x000fe20000010000 */
[----:B------:R-:W-:Y:S01]  /*3030*/  F2FP.F16.F32.PACK_AB R150, R150, R248 ;  /* 0x000000f89696723e */ /* 0x000fe200000000ff */
[----:B------:R-:W-:Y:S02]  /*3040*/  FADD.FTZ R149, R194, -R149 ;  /* 0x80000095c2957221 */ /* 0x000fe40000010000 */
[----:B------:R-:W-:-:S02]  /*3050*/  FMUL.FTZ R148, R4, R148 ;  /* 0x0000009404947220 */ /* 0x000fc40000410000 */
[----:B------:R-:W-:Y:S01]  /*3060*/  FMUL.FTZ R249, R4, R149 ;  /* 0x0000009504f97220 */ /* 0x000fe20000410000 */
[----:B------:R-:W-:-:S05]  /*3070*/  @P5 HADD2.F32 R149, -RZ, R43.H0_H0 ;  /* 0x2000002bff955230 */ /* 0x000fca0000004100 */
[----:B------:R-:W-:Y:S01]  /*3080*/  @P5 FADD.FTZ R249, R249, R149 ;  /* 0x00000095f9f95221 */ /* 0x000fe20000010000 */
[----:B------:R-:W-:-:S05]  /*3090*/  @P5 HADD2.F32 R149, -RZ, R43.H1_H1 ;  /* 0x3000002bff955230 */ /* 0x000fca0000004100 */
[----:B------:R-:W-:Y:S01]  /*30a0*/  @P5 FADD.FTZ R148, R148, R149 ;  /* 0x0000009594945221 */ /* 0x000fe20000010000 */
[----:B------:R-:W-:Y:S02]  /*30b0*/  LOP3.LUT P5, RZ, R161, 0xff0000, RZ, 0xc0, !PT ;  /* 0x00ff0000a1ff7812 */ /* 0x000fe400078ac0ff */
[----:B------:R-:W-:-:S04]  /*30c0*/  @P4 F2FP.F16.F32.PACK_AB R149, RZ, R249 ;  /* 0x000000f9ff95423e */ /* 0x000fc800000000ff */
[----:B------:R-:W-:Y:S01]  /*30d0*/  @P4 PRMT R147, R149, 0x7610, R147 ;  /* 0x0000761095934816 */ /* 0x000fe20000000093 */
[----:B------:R-:W-:Y:S01]  /*30e0*/  FMUL.FTZ R149, R249, R5 ;  /* 0x00000005f9957220 */ /* 0x000fe20000410000 */
[----:B------:R-:W-:-:S03]  /*30f0*/  HFMA2.MMA R249, -RZ, RZ, 0, 0 ;  /* 0x00000000fff97435 */ /* 0x000fc600000001ff */
[----:B------:R-:W-:Y:S02]  /*3100*/  FMUL.FTZ R149, R149, UR15 ;  /* 0x0000000f95957c20 */ /* 0x000fe40008410000 */
[----:B------:R-:W-:-:S05]  /*3110*/  @P5 HADD2.F32 R250, -RZ, R151.H0_H0 ;  /* 0x20000097fffa5230 */ /* 0x000fca0000004100 */
[----:B------:R-:W-:Y:S01]  /*3120*/  @P5 FMUL.FTZ R249, R149, R250 ;  /* 0x000000fa95f95220 */ /* 0x000fe20000410000 */
[----:B------:R-:W-:-:S03]  /*3130*/  MOV R250, RZ ;  /* 0x000000ff00fa7202 */ /* 0x000fc60000000f00 */
[----:B------:R-:W-:Y:S01]  /*3140*/  FADD.FTZ R70, R70, R249 ;  /* 0x000000f946467221 */ /* 0x000fe20000010000 */
[----:B------:R-:W-:Y:S01]  /*3150*/  MOV R249, RZ ;  /* 0x000000ff00f97202 */ /* 0x000fe20000000f00 */
[----:B------:R-:W-:Y:S01]  /*3160*/  @P5 FMUL.FTZ R249, R232, R149 ;  /* 0x00000095e8f95220 */ /* 0x000fe20000410000 */
[----:B------:R-:W-:Y:S02]  /*3170*/  LOP3.LUT P5, RZ, R161, 0xff000000, RZ, 0xc0, !PT ;  /* 0xff000000a1ff7812 */ /* 0x000fe400078ac0ff */
[----:B------:R-:W-:Y:S01]  /*3180*/  @P4 F2FP.F16.F32.PACK_AB R149, RZ, R148 ;  /* 0x00000094ff95423e */ /* 0x000fe200000000ff */
[----:B------:R-:W-:-:S03]  /*3190*/  FMUL.FTZ R148, R148, R5 ;  /* 0x0000000594947220 */ /* 0x000fc60000410000 */
[----:B------:R-:W-:Y:S01]  /*31a0*/  @P4 PRMT R147, R147, 0x5410, R149 ;  /* 0x0000541093934816 */ /* 0x000fe20000000095 */
[----:B------:R-:W-:-:S06]  /*31b0*/  FMUL.FTZ R148, R148, UR15 ;  /* 0x0000000f94947c20 */ /* 0x000fcc0008410000 */
[----:B------:R-:W-:Y:S01]  /*31c0*/  @P5 HADD2.F32 R149, -RZ, R151.H1_H1 ;  /* 0x30000097ff955230 */ /* 0x000fe20000004100 */
[----:B------:R-:W-:Y:S01]  /*31d0*/  HFMA2.MMA R151, -RZ, RZ, 0, 0 ;  /* 0x00000000ff977435 */ /* 0x000fe200000001ff */
[----:B------:R-:W-:-:S05]  /*31e0*/  @P5 FMUL.FTZ R250, R231, R148 ;  /* 0x00000094e7fa5220 */ /* 0x000fca0000410000 */
[----:B------:R-:W-:Y:S02]  /*31f0*/  @P5 FMUL.FTZ R151, R148, R149 ;  /* 0x0000009594975220 */ /* 0x000fe40000410000 */
[----:B------:R-:W0:Y:S02]  /*3200*/  @P4 LDC.64 R148, c[0x0][0x308] ;  /* 0x0000c200ff944b82 */ /* 0x000e240000000a00 */
[----:B------:R-:W-:Y:S01]  /*3210*/  FADD.FTZ R71, R71, R151 ;  /* 0x0000009747477221 */ /* 0x000fe20000010000 */
[----:B------:R-:W-:-:S05]  /*3220*/  F2FP.F16.F32.PACK_AB R151, R250, R249 ;  /* 0x000000f9fa97723e */ /* 0x000fca00000000ff */
[----:B------:R-:W2:Y:S01]  /*3230*/  LDC.64 R248, c[0x0][0x2f8] ;  /* 0x0000be00fff87b82 */ /* 0x000ea20000000a00 */
[----:B0-----:R-:W-:-:S05]  /*3240*/  @P4 IMAD.WIDE.U32 R148, R6, 0x10, R148 ;  /* 0x0000001006944825 */ /* 0x001fca00078e0094 */
[----:B------:R0:W-:Y:S02]  /*3250*/  @P4 STG.E.128 desc[UR4][R148.64], R144 ;  /* 0x0000009094004986 */ /* 0x0001e4000c101d04 */
[----:B0-----:R-:W-:Y:S01]  /*3260*/  F2FP.F16.F32.PACK_AB R148, R191, R190 ;  /* 0x000000bebf94723e */ /* 0x001fe200000000ff */
[C---:B--2---:R-:W-:Y:S01]  /*3270*/  IMAD.WIDE.U32 R190, R6.reuse, 0x10, R248 ;  /* 0x0000001006be7825 */ /* 0x044fe200078e00f8 */
[----:B------:R-:W-:Y:S02]  /*3280*/  F2FP.F16.F32.PACK_AB R149, R247, R208 ;  /* 0x000000d0f795723e */ /* 0x000fe400000000ff */
[----:B------:R-:W-:-:S03]  /*3290*/  IADD3 R6, R6, 0x80, RZ ;  /* 0x0000008006067810 */ /* 0x000fc60007ffe0ff */
[----:B------:R0:W-:Y:S04]  /*32a0*/  STG.E.128 desc[UR4][R190.64], R148 ;  /* 0x00000094be007986 */ /* 0x0001e8000c101d04 */
.L_x_2507:
[----:B------:R-:W-:Y:S05]  /*32b0*/  BSYNC B0 ;  /* 0x0000000000007941 */ /* 0x000fea0003800000 */
.L_x_2506:
        /* <DEDUP_REMOVED lines=17> */
[----:B------:R-:W-:-:S05]  /*33d0*/  @P5 HADD2.F32 R191, -RZ, R36.H0_H0 ;  /* 0x20000024ffbf5230 */ /* 0x000fca0000004100 */
[----:B------:R-:W-:Y:S01]  /*33e0*/  @P5 FADD.FTZ R247, R247, R191 ;  /* 0x000000bff7f75221 */ /* 0x000fe20000010000 */
[----:B------:R-:W-:-:S03]  /*33f0*/  HFMA2.MMA R191, -RZ, RZ, 0, 0 ;  /* 0x00000000ffbf7435 */ /* 0x000fc600000001ff */
[----:B------:R-:W-:-:S04]  /*3400*/  FMUL.FTZ R248, R247, R5 ;  /* 0x00000005f7f87220 */ /* 0x000fc80000410000 */
[----:B------:R-:W-:Y:S01]  /*3410*/  FMUL.FTZ R248, R248, UR15 ;  /* 0x0000000ff8f87c20 */ /* 0x000fe20008410000 */
        /* <DEDUP_REMOVED lines=20> */
[----:B------:R-:W-:-:S05]  /*3560*/  @P4 PRMT R144, R144, 0x5410, R248 ;  /* 0x0000541090904816 */ /* 0x000fca00000000f8 */
        /* <DEDUP_REMOVED lines=8> */
[----:B------:R-:W-:Y:S01]  /*35f0*/  @P5 FADD.FTZ R148, R148, R191 ;  /* 0x000000bf94945221 */ /* 0x000fe20000010000 */
[----:B------:R-:W-:Y:S01]  /*3600*/  HFMA2.MMA R191, -RZ, RZ, 0, 0 ;  /* 0x00000000ffbf7435 */ /* 0x000fe200000001ff */
        /* <DEDUP_REMOVED lines=36> */
[----:B------:R-:W-:Y:S02]  /*3850*/  @P6 HADD2.F32 R191, -RZ, R150.H0_H0 ;  /* 0x20000096ffbf6230 */ /* 0x000fe40000004100 */
[----:B------:R-:W-:-:S03]  /*3860*/  @P6 FMUL.FTZ R250, R226, R148 ;  /* 0x00000094e2fa6220 */ /* 0x000fc60000410000 */
[----:B------:R-:W-:Y:S01]  /*3870*/  @P6 FMUL.FTZ R149, R148, R191 ;  /* 0x000000bf94956220 */ /* 0x000fe20000410000 */
[----:B------:R-:W-:Y:S01]  /*3880*/  FFMA.FTZ R148, R24, R207, R190 ;  /* 0x000000cf18947223 */ /* 0x000fe200000100be */
[----:B------:R-:W-:Y:S02]  /*3890*/  LOP3.LUT P6, RZ, R163, 0xff00, RZ, 0xc0, !PT ;  /* 0x0000ff00a3ff7812 */ /* 0x000fe400078cc0ff */
[----:B------:R-:W-:Y:S01]  /*38a0*/  FADD.FTZ R60, R60, R149 ;  /* 0x000000953c3c7221 */ /* 0x000fe20000010000 */
        /* <DEDUP_REMOVED lines=13> */
[-CC-:B------:R-:W-:Y:S01]  /*3980*/  FFMA.FTZ R148, R28, R207.reuse, R190.reuse ;  /* 0x000000cf1c947223 */ /* 0x180fe200000100be */
        /* <DEDUP_REMOVED lines=18> */
[----:B------:R-:W-:-:S04]  /*3ab0*/  @P5 FMUL.FTZ R190, R149, R191 ;  /* 0x000000bf95be5220 */ /* 0x000fc80000410000 */
        /* <DEDUP_REMOVED lines=8> */
[----:B------:R-:W-:-:S05]  /*3b40*/  @P5 HADD2.F32 R151, -RZ, R151.H1_H1 ;  /* 0x30000097ff975230 */ /* 0x000fca0000004100 */
[----:B------:R-:W-:Y:S01]  /*3b50*/  @P5 FMUL.FTZ R252, R148, R151 ;  /* 0x0000009794fc5220 */ /* 0x000fe20000410000 */
[----:B------:R-:W-:Y:S01]  /*3b60*/  MOV R151, RZ ;  /* 0x000000ff00977202 */ /* 0x000fe20000000f00 */
[----:B------:R-:W-:Y:S01]  /*3b70*/  @P5 FMUL.FTZ R151, R223, R148 ;  /* 0x00000094df975220 */ /* 0x000fe20000410000 */
[----:B------:R-:W-:Y:S01]  /*3b80*/  @P4 LEA R148, P5, R6, UR16, 0x4 ;  /* 0x0000001006944c11 */ /* 0x000fe2000f8a20ff */
[----:B------:R-:W-:-:S03]  /*3b90*/  FADD.FTZ R63, R63, R252 ;  /* 0x000000fc3f3f7221 */ /* 0x000fc60000010000 */
[----:B------:R-:W-:Y:S02]  /*3ba0*/  @P4 LEA.HI.X R149, R6, UR17, RZ, 0x4, P5 ;  /* 0x0000001106954c11 */ /* 0x000fe4000a8f24ff */
[----:B------:R-:W-:-:S03]  /*3bb0*/  F2FP.F16.F32.PACK_AB R151, R151, R190 ;  /* 0x000000be9797723e */ /* 0x000fc600000000ff */
[----:B------:R0:W-:Y:S01]  /*3bc0*/  @P4 STG.E.128 desc[UR4][R148.64], R144 ;  /* 0x0000009094004986 */ /* 0x0001e2000c101d04 */
[----:B------:R-:W-:-:S04]  /*3bd0*/  LEA R190, P4, R6, UR18, 0x4 ;  /* 0x0000001206be7c11 */ /* 0x000fc8000f8820ff */
[C---:B------:R-:W-:Y:S02]  /*3be0*/  LEA.HI.X R191, R6.reuse, UR19, RZ, 0x4, P4 ;  /* 0x0000001306bf7c11 */ /* 0x040fe4000a0f24ff */
[----:B------:R-:W-:Y:S02]  /*3bf0*/  IADD3 R6, R6, 0x80, RZ ;  /* 0x0000008006067810 */ /* 0x000fe40007ffe0ff */
[----:B0-----:R-:W-:Y:S02]  /*3c00*/  F2FP.F16.F32.PACK_AB R149, R249, R248 ;  /* 0x000000f8f995723e */ /* 0x001fe400000000ff */
[----:B------:R-:W-:-:S05]  /*3c10*/  F2FP.F16.F32.PACK_AB R148, R247, R208 ;  /* 0x000000d0f794723e */ /* 0x000fca00000000ff */
[----:B------:R2:W-:Y:S02]  /*3c20*/  STG.E.128 desc[UR4][R190.64], R148 ;  /* 0x00000094be007986 */ /* 0x0005e4000c101d04 */
.L_x_2509:
[----:B------:R-:W-:Y:S05]  /*3c30*/  BSYNC B0 ;  /* 0x0000000000007941 */ /* 0x000fea0003800000 */
.L_x_2508:
[----:B------:R-:W-:Y:S04]  /*3c40*/  BSSY B0, `(.L_x_2510) ;  /* 0x0000097000007945 */ /* 0x000fe80003800000 */
[----:B------:R-:W-:Y:S05]  /*3c50*/  @!P1 BRA `(.L_x_2511) ;  /* 0x0000000800549947 */ /* 0x000fea0003800000 */
[----:B0-2---:R-:W0:Y:S01]  /*3c60*/  LDC.64 R148, c[0x0][0x220] ;  /* 0x00008800ff947b82 */ /* 0x005e220000000a00 */
        /* <DEDUP_REMOVED lines=148> */
.L_x_2511:
[----:B------:R-:W-:Y:S05]  /*45b0*/  BSYNC B0 ;  /* 0x0000000000007941 */ /* 0x000fea0003800000 */
.L_x_2510:
[----:B------:R-:W-:Y:S01]  /*45c0*/  ISETP.NE.AND P4, PT, R202, RZ, PT ;  /* 0x000000ffca00720c */ /* 0x000fe20003f85270 */
[----:B------:R-:W-:-:S12]  /*45d0*/  BSSY B0, `(.L_x_2512) ;  /* 0x0000096000007945 */ /* 0x000fd80003800000 */
[----:B------:R-:W-:Y:S05]  /*45e0*/  @!P4 BRA `(.L_x_2513) ;  /* 0x000000080050c947 */ /* 0x000fea0003800000 */
[----:B0-23--:R-:W0:Y:S01]  /*45f0*/  LDC.64 R148, c[0x0][0x220] ;  /* 0x00008800ff947b82 */ /* 0x00de220000000a00 */
        /* <DEDUP_REMOVED lines=17> */
[--C-:B--2---:R-:W-:Y:S02]  /*4710*/  @P4 HADD2.F32 R190, -RZ, R148.reuse.H0_H0 ;  /* 0x20000094ffbe4230 */ /* 0x104fe40000004100 */
[----:B------:R-:W-:-:S03]  /*4720*/  @P6 HADD2.F32 R148, -RZ, R148.H1_H1 ;  /* 0x30000094ff946230 */ /* 0x000fc60000004100 */
        /* <DEDUP_REMOVED lines=8> */
[----:B------:R-:W-:Y:S01]  /*47b0*/  FMUL.FTZ R191, R4, R206 ;  /* 0x000000ce04bf7220 */ /* 0x000fe20000410000 */
[----:B------:R-:W-:-:S05]  /*47c0*/  @P5 HADD2.F32 R206, -RZ, R140.H1_H1 ;  /* 0x3000008cffce5230 */ /* 0x000fca0000004100 */
[----:B------:R-:W-:Y:S02]  /*47d0*/  @P5 FADD.FTZ R191, R191, R206 ;  /* 0x000000cebfbf5221 */ /* 0x000fe40000010000 */
[----:B------:R-:W-:Y:S02]  /*47e0*/  @P4 F2FP.F16.F32.PACK_AB R208, RZ, R208 ;  /* 0x000000d0ffd0423e */ /* 0x000fe400000000ff */
[----:B------:R-:W-:Y:S01]  /*47f0*/  FMUL.FTZ R206, R191, R5 ;  /* 0x00000005bfce7220 */ /* 0x000fe20000410000 */
[----:B------:R-:W-:Y:S02]  /*4800*/  @P4 F2FP.F16.F32.PACK_AB R191, RZ, R191 ;  /* 0x000000bfffbf423e */ /* 0x000fe400000000ff */
[----:B------:R-:W-:Y:S01]  /*4810*/  @P4 PRMT R144, R208, 0x7610, R144 ;  /* 0x00007610d0904816 */ /* 0x000fe20000000090 */
[----:B------:R-:W-:Y:S01]  /*4820*/  HFMA2.MMA R208, -RZ, RZ, 0, 0 ;  /* 0x00000000ffd07435 */ /* 0x000fe200000001ff */
[----:B------:R-:W-:Y:S02]  /*4830*/  FMUL.FTZ R206, R206, UR15 ;  /* 0x0000000fcece7c20 */ /* 0x000fe40008410000 */
        /* <DEDUP_REMOVED lines=9> */
[----:B------:R-:W-:Y:S01]  /*48d0*/  @P5 HADD2.F32 R191, -RZ, R141.H0_H0 ;  /* 0x2000008dffbf5230 */ /* 0x000fe20000004100 */
[----:B------:R-:W-:Y:S01]  /*48e0*/  HFMA2.MMA R208, -RZ, RZ, 0, 0 ;  /* 0x00000000ffd07435 */ /* 0x000fe200000001ff */
[----:B------:R-:W-:-:S03]  /*48f0*/  F2FP.F16.F32.PACK_AB R148, R148, R190 ;  /* 0x000000be9494723e */ /* 0x000fc600000000ff */
[----:B------:R-:W-:-:S05]  /*4900*/  @P5 FADD.FTZ R206, R206, R191 ;  /* 0x000000bfcece5221 */ /* 0x000fca0000010000 */
[----:B------:R-:W-:Y:S01]  /*4910*/  @P4 F2FP.F16.F32.PACK_AB R191, RZ, R206 ;  /* 0x000000ceffbf423e */ /* 0x000fe200000000ff */
[----:B------:R-:W-:-:S03]  /*4920*/  FMUL.FTZ R206, R206, R5 ;  /* 0x00000005cece7220 */ /* 0x000fc60000410000 */
[----:B------:R-:W-:Y:S01]  /*4930*/  @P4 PRMT R145, R191, 0x7610, R145 ;  /* 0x00007610bf914816 */ /* 0x000fe20000000091 */
[----:B------:R-:W-:Y:S02]  /*4940*/  @P6 HADD2.F32 R191, -RZ, R149.H0_H0 ;  /* 0x20000095ffbf6230 */ /* 0x000fe40000004100 */
[----:B------:R-:W-:-:S04]  /*4950*/  FMUL.FTZ R206, R206, UR15 ;  /* 0x0000000fcece7c20 */ /* 0x000fc80008410000 */
        /* <DEDUP_REMOVED lines=19> */
[----:B------:R-:W-:Y:S01]  /*4a90*/  FFMA.FTZ R206, R180, R207, R247 ;  /* 0x000000cfb4ce7223 */ /* 0x000fe200000100f7 */
[----:B------:R-:W-:Y:S01]  /*4aa0*/  FADD.FTZ R51, R51, R208 ;  /* 0x000000d033337221 */ /* 0x000fe20000010000 */
[----:B------:R-:W-:Y:S02]  /*4ab0*/  LOP3.LUT P6, RZ, R167, 0xff, RZ, 0xc0, !PT ;  /* 0x000000ffa7ff7812 */ /* 0x000fe400078cc0ff */
[----:B------:R-:W-:Y:S01]  /*4ac0*/  FADD.FTZ R206, R182, -R206 ;  /* 0x800000ceb6ce7221 */ /* 0x000fe20000010000 */
[----:B------:R-:W-:-:S03]  /*4ad0*/  F2FP.F16.F32.PACK_AB R149, R149, R191 ;  /* 0x000000bf9595723e */ /* 0x000fc600000000ff */
[----:B------:R-:W-:Y:S01]  /*4ae0*/  FMUL.FTZ R208, R4, R206 ;  /* 0x000000ce04d07220 */ /* 0x000fe20000410000 */
[----:B------:R-:W-:-:S05]  /*4af0*/  @P5 HADD2.F32 R206, -RZ, R142.H0_H0 ;  /* 0x2000008effce5230 */ /* 0x000fca0000004100 */
[----:B------:R-:W-:Y:S01]  /*4b00*/  @P5 FADD.FTZ R208, R208, R206 ;  /* 0x000000ced0d05221 */ /* 0x000fe20000010000 */
[----:B------:R-:W-:-:S04]  /*4b10*/  @P6 HADD2.F32 R248, -RZ, R150.H0_H0 ;  /* 0x20000096fff86230 */ /* 0x000fc80000004100 */
[----:B------:R-:W-:Y:S01]  /*4b20*/  @P4 F2FP.F16.F32.PACK_AB R206, RZ, R208 ;  /* 0x000000d0ffce423e */ /* 0x000fe200000000ff */
[----:B------:R-:W-:-:S03]  /*4b30*/  FMUL.FTZ R208, R208, R5 ;  /* 0x00000005d0d07220 */ /* 0x000fc60000410000 */
[----:B------:R-:W-:Y:S01]  /*4b40*/  @P4 PRMT R146, R206, 0x7610, R146 ;  /* 0x00007610ce924816 */ /* 0x000fe20000000092 */
[----:B------:R-:W-:Y:S01]  /*4b50*/  HFMA2.MMA R206, -RZ, RZ, 0, 0 ;  /* 0x00000000ffce7435 */ /* 0x000fe200000001ff */
[----:B------:R-:W-:-:S05]  /*4b60*/  FMUL.FTZ R208, R208, UR15 ;  /* 0x0000000fd0d07c20 */ /* 0x000fca0008410000 */
[----:B------:R-:W-:-:S04]  /*4b70*/  @P6 FMUL.FTZ R206, R208, R248 ;  /* 0x000000f8d0ce6220 */ /* 0x000fc80000410000 */
[----:B------:R-:W-:Y:S01]  /*4b80*/  FADD.FTZ R44, R44, R206 ;  /* 0x000000ce2c2c7221 */ /* 0x000fe20000010000 */
[----:B------:R-:W-:Y:S01]  /*4b90*/  MOV R206, RZ ;  /* 0x000000ff00ce7202 */ /* 0x000fe20000000f00 */
[----:B------:R-:W-:Y:S01]  /*4ba0*/  @P6 FMUL.FTZ R206, R210, R208 ;  /* 0x000000d0d2ce6220 */ /* 0x000fe20000410000 */
[----:B------:R-:W-:Y:S01]  /*4bb0*/  FFMA.FTZ R208, R183, R207, R247 ;  /* 0x000000cfb7d07223 */ /* 0x000fe200000100f7 */
[----:B------:R-:W-:-:S03]  /*4bc0*/  LOP3.LUT P6, RZ, R167, 0xff00, RZ, 0xc0, !PT ;  /* 0x0000ff00a7ff7812 */ /* 0x000fc600078cc0ff */
[----:B------:R-:W-:-:S04]  /*4bd0*/  FADD.FTZ R208, R184, -R208 ;  /* 0x800000d0b8d07221 */ /* 0x000fc80000010000 */
[----:B------:R-:W-:Y:S01]  /*4be0*/  FMUL.FTZ R248, R4, R208 ;  /* 0x000000d004f87220 */ /* 0x000fe20000410000 */
[----:B------:R-:W-:-:S05]  /*4bf0*/  @P5 HADD2.F32 R208, -RZ, R142.H1_H1 ;  /* 0x3000008effd05230 */ /* 0x000fca0000004100 */
[----:B------:R-:W-:Y:S01]  /*4c00*/  @P5 FADD.FTZ R248, R248, R208 ;  /* 0x000000d0f8f85221 */ /* 0x000fe20000010000 */
[----:B------:R-:W-:-:S04]  /*4c10*/  @P6 HADD2.F32 R150, -RZ, R150.H1_H1 ;  /* 0x30000096ff966230 */ /* 0x000fc80000004100 */
[----:B------:R-:W-:Y:S01]  /*4c20*/  @P4 F2FP.F16.F32.PACK_AB R208, RZ, R248 ;  /* 0x000000f8ffd0423e */ /* 0x000fe200000000ff */
[----:B------:R-:W-:-:S03]  /*4c30*/  FMUL.FTZ R248, R248, R5 ;  /* 0x00000005f8f87220 */ /* 0x000fc60000410000 */
[----:B------:R-:W-:Y:S01]  /*4c40*/  @P4 PRMT R146, R146, 0x5410, R208 ;  /* 0x0000541092924816 */ /* 0x000fe200000000d0 */
[----:B------:R-:W-:Y:S01]  /*4c50*/  HFMA2.MMA R208, -RZ, RZ, 0, 0 ;  /* 0x00000000ffd07435 */ /* 0x000fe200000001ff */
[----:B------:R-:W-:-:S05]  /*4c60*/  FMUL.FTZ R248, R248, UR15 ;  /* 0x0000000ff8f87c20 */ /* 0x000fca0008410000 */
[----:B------:R-:W-:Y:S01]  /*4c70*/  @P6 FMUL.FTZ R208, R248, R150 ;  /* 0x00000096f8d06220 */ /* 0x000fe20000410000 */
[----:B------:R-:W-:Y:S01]  /*4c80*/  MOV R150, RZ ;  /* 0x000000ff00967202 */ /* 0x000fe20000000f00 */
[----:B------:R-:W-:Y:S01]  /*4c90*/  @P6 FMUL.FTZ R150, R209, R248 ;  /* 0x000000f8d1966220 */ /* 0x000fe20000410000 */
[-CC-:B------:R-:W-:Y:S01]  /*4ca0*/  FFMA.FTZ R248, R185, R207.reuse, R247.reuse ;  /* 0x000000cfb9f87223 */ /* 0x180fe200000100f7 */
[----:B------:R-:W-:Y:S01]  /*4cb0*/  FFMA.FTZ R207, R187, R207, R247 ;  /* 0x000000cfbbcf7223 */ /* 0x000fe200000100f7 */
[----:B------:R-:W-:Y:S01]  /*4cc0*/  HFMA2.MMA R247, -RZ, RZ, 0, 0 ;  /* 0x00000000fff77435 */ /* 0x000fe200000001ff */
[----:B------:R-:W-:Y:S01]  /*4cd0*/  FADD.FTZ R45, R45, R208 ;  /* 0x000000d02d2d7221 */ /* 0x000fe20000010000 */
[----:B------:R-:W-:Y:S01]  /*4ce0*/  FADD.FTZ R248, R186, -R248 ;  /* 0x800000f8baf87221 */ /* 0x000fe20000010000 */
[----:B------:R-:W-:Y:S01]  /*4cf0*/  FADD.FTZ R207, R188, -R207 ;  /* 0x800000cfbccf7221 */ /* 0x000fe20000010000 */
[----:B------:R-:W-:Y:S02]  /*4d00*/  F2FP.F16.F32.PACK_AB R150, R150, R206 ;  /* 0x000000ce9696723e */ /* 0x000fe400000000ff */
[C---:B------:R-:W-:Y:S01]  /*4d10*/  FMUL.FTZ R248, R4.reuse, R248 ;  /* 0x000000f804f87220 */ /* 0x040fe20000410000 */
[----:B------:R-:W-:Y:S01]  /*4d20*/  FMUL.FTZ R207, R4, R207 ;  /* 0x000000cf04cf7220 */ /* 0x000fe20000410000 */
[----:B------:R-:W-:-:S05]  /*4d30*/  @P5 HADD2.F32 R4, -RZ, R143.H0_H0 ;  /* 0x2000008fff045230 */ /* 0x000fca0000004100 */
[----:B------:R-:W-:Y:S01]  /*4d40*/  @P5 FADD.FTZ R248, R248, R4 ;  /* 0x00000004f8f85221 */ /* 0x000fe20000010000 */
[----:B------:R-:W-:-:S05]  /*4d50*/  @P5 HADD2.F32 R4, -RZ, R143.H1_H1 ;  /* 0x3000008fff045230 */ /* 0x000fca0000004100 */
[----:B------:R-:W-:Y:S01]  /*4d60*/  @P5 FADD.FTZ R207, R207, R4 ;  /* 0x00000004cfcf5221 */ /* 0x000fe20000010000 */
[----:B------:R-:W-:Y:S02]  /*4d70*/  LOP3.LUT P5, RZ, R167, 0xff0000, RZ, 0xc0, !PT ;  /* 0x00ff0000a7ff7812 */ /* 0x000fe400078ac0ff */
[----:B------:R-:W-:Y:S01]  /*4d80*/  @P4 F2FP.F16.F32.PACK_AB R4, RZ, R248 ;  /* 0x000000f8ff04423e */ /* 0x000fe200000000ff */
[-C--:B------:R-:W-:Y:S01]  /*4d90*/  FMUL.FTZ R248, R248, R5.reuse ;  /* 0x00000005f8f87220 */ /* 0x080fe20000410000 */
[----:B------:R-:W-:Y:S02]  /*4da0*/  FMUL.FTZ R5, R207, R5 ;  /* 0x00000005cf057220 */ /* 0x000fe40000410000 */
[----:B------:R-:W-:Y:S02]  /*4db0*/  @P4 PRMT R147, R4, 0x7610, R147 ;  /* 0x0000761004934816 */ /* 0x000fe40000000093 */
[----:B------:R-:W-:Y:S01]  /*4dc0*/  @P4 F2FP.F16.F32.PACK_AB R4, RZ, R207 ;  /* 0x000000cfff04423e */ /* 0x000fe200000000ff */
[----:B------:R-:W-:-:S03]  /*4dd0*/  FMUL.FTZ R5, R5, UR15 ;  /* 0x0000000f05057c20 */ /* 0x000fc60008410000 */
[----:B------:R-:W-:Y:S01]  /*4de0*/  @P4 PRMT R147, R147, 0x5410, R4 ;  /* 0x0000541093934816 */ /* 0x000fe20000000004 */
[----:B------:R-:W-:Y:S02]  /*4df0*/  @P5 HADD2.F32 R207, -RZ, R151.H0_H0 ;  /* 0x20000097ffcf5230 */ /* 0x000fe40000004100 */
[----:B------:R-:W-:Y:S01]  /*4e00*/  FMUL.FTZ R4, R248, UR15 ;  /* 0x0000000ff8047c20 */ /* 0x000fe20008410000 */
[----:B------:R-:W-:-:S03]  /*4e10*/  MOV R248, RZ ;  /* 0x000000ff00f87202 */ /* 0x000fc60000000f00 */
[----:B------:R-:W-:Y:S01]  /*4e20*/  @P5 FMUL.FTZ R247, R4, R207 ;  /* 0x000000cf04f75220 */ /* 0x000fe20000410000 */
[----:B------:R-:W-:Y:S01]  /*4e30*/  @P5 FMUL.FTZ R248, R205, R4 ;  /* 0x00000004cdf85220 */ /* 0x000fe20000410000 */
[----:B------:R-:W-:Y:S01]  /*4e40*/  LOP3.LUT P5, RZ, R167, 0xff000000, RZ, 0xc0, !PT ;  /* 0xff000000a7ff7812 */ /* 0x000fe200078ac0ff */
[----:B------:R-:W-:Y:S01]  /*4e50*/  HFMA2.MMA R207, -RZ, RZ, 0, 0 ;  /* 0x00000000ffcf7435 */ /* 0x000fe200000001ff */
[----:B------:R-:W-:-:S11]  /*4e60*/  FADD.FTZ R46, R46, R247 ;  /* 0x000000f72e2e7221 */ /* 0x000fd60000010000 */
        /* <DEDUP_REMOVED lines=8> */
[----:B------:R0:W-:Y:S02]  /*4ef0*/  @P4 STG.E.128 desc[UR4][R4.64], R144 ;  /* 0x0000009004004986 */ /* 0x0001e4000c101d04 */
[----:B0-----:R-:W-:-:S04]  /*4f00*/  LEA R4, P4, R6, UR18, 0x4 ;  /* 0x0000001206047c11 */ /* 0x001fc8000f8820ff */
[----:B------:R-:W-:-:S05]  /*4f10*/  LEA.HI.X R5, R6, UR19, RZ, 0x4, P4 ;  /* 0x0000001306057c11 */ /* 0x000fca000a0f24ff */
[----:B------:R4:W-:Y:S04]  /*4f20*/  STG.E.128 desc[UR4][R4.64], R148 ;  /* 0x0000009404007986 */ /* 0x0009e8000c101d04 */
.L_x_2513:
[----:B------:R-:W-:Y:S05]  /*4f30*/  BSYNC B0 ;  /* 0x0000000000007941 */ /* 0x000fea0003800000 */
.L_x_2512:
[----:B------:R-:W-:Y:S02]  /*4f40*/  IADD3 R3, R3, UR20, RZ ;  /* 0x0000001403037c10 */ /* 0x000fe4000fffe0ff */
[----:B0-23--:R-:W-:Y:S02]  /*4f50*/  SEL R190, RZ, 0x1, P3 ;  /* 0x00000001ffbe7807 */ /* 0x00dfe40001800000 */
[----:B------:R-:W-:-:S13]  /*4f60*/  ISETP.GE.AND P3, PT, R3, UR21, PT ;  /* 0x0000001503007c0c */ /* 0x000fda000bf66270 */
[----:B------:R-:W-:Y:S05]  /*4f70*/  @!P3 BRA `(.L_x_2514) ;  /* 0xffffffbc0048b947 */ /* 0x000fea000383ffff */
.L_x_2496:
[----:B-1----:R-:W0:Y:S01]  /*4f80*/  S2R R0, SR_TID.X ;  /* 0x0000000000007919 */ /* 0x002e220000002100 */
[----:B------:R-:W0:Y:S01]  /*4f90*/  S2UR UR6, SR_CTAID.X ;  /* 0x00000000000679c3 */ /* 0x000e220000002500 */
[----:B------:R-:W-:Y:S01]  /*4fa0*/  ISETP.NE.AND P3, PT, R203, RZ, PT ;  /* 0x000000ffcb00720c */ /* 0x000fe20003f65270 */
[----:B------:R-:W-:Y:S01]  /*4fb0*/  BSSY B0, `(.L_x_2515) ;  /* 0x0000012000007945 */ /* 0x000fe20003800000 */
[----:B0-----:R-:W-:-:S05]  /*4fc0*/  LEA.HI R3, R0, UR6, RZ, 0x19 ;  /* 0x0000000600037c11 */ /* 0x001fca000f8fc8ff */
[----:B------:R-:W-:-:S05]  /*4fd0*/  IMAD R200, R3, R200, RZ ;  /* 0x000000c803c87224 */ /* 0x000fca00078e02ff */
[----:B------:R-:W-:Y:S01]  /*4fe0*/  LEA.HI R201, R200, R201, RZ, 0x1d ;  /* 0x000000c9c8c97211 */ /* 0x000fe200078fe8ff */
[----:B------:R-:W-:Y:S06]  /*4ff0*/  @!P3 BRA `(.L_x_2516) ;  /* 0x000000000034b947 */ /* 0x000fec0003800000 */
[----:B------:R-:W0:Y:S08]  /*5000*/  LDC.64 R2, c[0x0][0x2d0] ;  /* 0x0000b400ff027b82 */ /* 0x000e300000000a00 */
[----:B----45:R-:W1:Y:S08]  /*5010*/  LDC.64 R4, c[0x0][0x2d8] ;  /* 0x0000b600ff047b82 */ /* 0x030e700000000a00 */
        /* <DEDUP_REMOVED lines=11> */
.L_x_2516:
[----:B------:R-:W-:Y:S05]  /*50d0*/  BSYNC B0 ;  /* 0x0000000000007941 */ /* 0x000fea0003800000 */
.L_x_2515:
[----:B------:R-:W-:Y:S04]  /*50e0*/  BSSY B0, `(.L_x_2517) ;  /* 0x000000f000007945 */ /* 0x000fe80003800000 */
[----:B------:R-:W-:Y:S05]  /*50f0*/  @!P0 BRA `(.L_x_2518) ;  /* 0x0000000000348947 */ /* 0x000fea0003800000 */
[----:B0-----:R-:W0:Y:S08]  /*5100*/  LDC.64 R2, c[0x0][0x2d0] ;  /* 0x0000b400ff027b82 */ /* 0x001e300000000a00 */
        /* <DEDUP_REMOVED lines=12> */
.L_x_2518:
[----:B------:R-:W-:Y:S05]  /*51d0*/  BSYNC B0 ;  /* 0x0000000000007941 */ /* 0x000fea0003800000 */
.L_x_2517:
[----:B------:R-:W-:Y:S04]  /*51e0*/  BSSY B0, `(.L_x_2519) ;  /* 0x000000f000007945 */ /* 0x000fe80003800000 */
[----:B------:R-:W-:Y:S05]  /*51f0*/  @!P1 BRA `(.L_x_2520) ;  /* 0x0000000000349947 */ /* 0x000fea0003800000 */
[----:B0--3--:R-:W0:Y:S08]  /*5200*/  LDC.64 R2, c[0x0][0x2d0] ;  /* 0x0000b400ff027b82 */ /* 0x009e300000000a00 */
        /* <DEDUP_REMOVED lines=12> */
.L_x_2520:
[----:B------:R-:W-:Y:S05]  /*52d0*/  BSYNC B0 ;  /* 0x0000000000007941 */ /* 0x000fea0003800000 */
.L_x_2519:
[----:B------:R-:W-:-:S13]  /*52e0*/  ISETP.NE.AND P0, PT, R202, RZ, PT ;  /* 0x000000ffca00720c */ /* 0x000fda0003f05270 */
[----:B------:R-:W-:Y:S05]  /*52f0*/  @!P0 EXIT ;  /* 0x000000000000894d */ /* 0x000fea0003800000 */
[----:B0--3--:R-:W0:Y:S08]  /*5300*/  LDC.64 R2, c[0x0][0x2d0] ;  /* 0x0000b400ff027b82 */ /* 0x009e300000000a00 */
[----:B----45:R-:W1:Y:S08]  /*5310*/  LDC.64 R4, c[0x0][0x2d8] ;  /* 0x0000b600ff047b82 */ /* 0x030e700000000a00 */
        /* <DEDUP_REMOVED lines=11> */
.L_x_2505:
[----:B------:R-:W-:Y:S01]  /*53d0*/  HFMA2.MMA R148, -RZ, RZ, 0, 9.5367431640625e-07 ;  /* 0x00000010ff947435 */ /* 0x000fe200000001ff */
[----:B------:R-:W-:Y:S02]  /*53e0*/  MOV R190, R206 ;  /* 0x000000ce00be7202 */ /* 0x000fe40000000f00 */
[----:B------:R-:W-:Y:S02]  /*53f0*/  MOV R149, 0x1f ;  /* 0x0000001f00957802 */ /* 0x000fe40000000f00 */
[----:B------:R-:W-:-:S07]  /*5400*/  MOV R151, 0xffffffff ;  /* 0xffffffff00977802 */ /* 0x000fce0000000f00 */
[----:B-1---5:R-:W-:Y:S05]  /*5410*/  WARPSYNC.COLLECTIVE R151, `(.L_x_2521) ;  /* 0x0000000097087348 */ /* 0x022fea0003c00000 */
[----:B------:R0:W2:Y:S02]  /*5420*/  SHFL.DOWN P5, R208, R190, R148, R149 ;  /* 0x08000094bed07389 */ /* 0x0000a400000a0095 */
[----:B012--5:R-:W-:Y:S01]  /*5430*/  ENDCOLLECTIVE ;  /* 0x000000000000791b */ /* 0x027fe20003800000 */
.L_x_2521:
[----:B------:R-:W-:Y:S01]  /*5440*/  MOV R190, R207 ;  /* 0x000000cf00be7202 */ /* 0x000fe20000000f00 */
[----:B------:R-:W-:-:S07]  /*5450*/  FADD.FTZ R206, R208, R206 ;  /* 0x000000ced0ce7221 */ /* 0x000fce0000010000 */
[----:B------:R-:W-:Y:S05]  /*5460*/  WARPSYNC.COLLECTIVE R151, `(.L_x_2522) ;  /* 0x0000000097087348 */ /* 0x000fea0003c00000 */
[----:B------:R0:W1:Y:S02]  /*5470*/  SHFL.DOWN P5, R208, R190, R148, R149 ;  /* 0x08000094bed07389 */ /* 0x00006400000a0095 */
[----:B01----:R-:W-:Y:S01]  /*5480*/  ENDCOLLECTIVE ;  /* 0x000000000000791b */ /* 0x003fe20003800000 */
.L_x_2522:
[----:B------:R-:W-:Y:S01]  /*5490*/  HFMA2.MMA R148, -RZ, RZ, 0, 4.76837158203125e-07 ;  /* 0x00000008ff947435 */ /* 0x000fe200000001ff */
[----:B------:R-:W-:Y:S01]  /*54a0*/  MOV R190, R206 ;  /* 0x000000ce00be7202 */ /* 0x000fe20000000f00 */
[----:B------:R-:W-:-:S09]  /*54b0*/  FADD.FTZ R207, R208, R207 ;  /* 0x000000cfd0cf7221 */ /* 0x000fd20000010000 */
[----:B------:R-:W-:Y:S05]  /*54c0*/  WARPSYNC.COLLECTIVE R151, `(.L_x_2523) ;  /* 0x0000000097087348 */ /* 0x000fea0003c00000 */
[----:B------:R0:W1:Y:S02]  /*54d0*/  SHFL.DOWN P5, R208, R190, R148, R149 ;  /* 0x08000094bed07389 */ /* 0x00006400000a0095 */
[----:B01----:R-:W-:Y:S01]  /*54e0*/  ENDCOLLECTIVE ;  /* 0x000000000000791b */ /* 0x003fe20003800000 */
.L_x_2523:
[----:B------:R-:W-:Y:S01]  /*54f0*/  MOV R190, R207 ;  /* 0x000000cf00be7202 */ /* 0x000fe20000000f00 */
[----:B------:R-:W-:-:S07]  /*5500*/  FADD.FTZ R206, R206, R208 ;  /* 0x000000d0cece7221 */ /* 0x000fce0000010000 */
[----:B------:R-:W-:Y:S05]  /*5510*/  WARPSYNC.COLLECTIVE R151, `(.L_x_2524) ;  /* 0x0000000097087348 */ /* 0x000fea0003c00000 */
[----:B------:R0:W1:Y:S02]  /*5520*/  SHFL.DOWN P5, R208, R190, R148, R149 ;  /* 0x08000094bed07389 */ /* 0x00006400000a0095 */
[----:B01----:R-:W-:Y:S01]  /*5530*/  ENDCOLLECTIVE ;  /* 0x000000000000791b */ /* 0x003fe20003800000 */
.L_x_2524:
[----:B------:R-:W-:Y:S01]  /*5540*/  HFMA2.MMA R148, -RZ, RZ, 0, 2.384185791015625e-07 ;  /* 0x00000004ff947435 */ /* 0x000fe200000001ff */
[----:B------:R-:W-:Y:S01]  /*5550*/  MOV R190, R206 ;  /* 0x000000ce00be7202 */ /* 0x000fe20000000f00 */
[----:B------:R-:W-:-:S09]  /*5560*/  FADD.FTZ R207, R207, R208 ;  /* 0x000000d0cfcf7221 */ /* 0x000fd20000010000 */
[----:B------:R-:W-:Y:S05]  /*5570*/  WARPSYNC.COLLECTIVE R151, `(.L_x_2525) ;  /* 0x0000000097087348 */ /* 0x000fea0003c00000 */
[----:B------:R0:W1:Y:S02]  /*5580*/  SHFL.DOWN P5, R208, R190, R148, R149 ;  /* 0x08000094bed07389 */ /* 0x00006400000a0095 */
[----:B01----:R-:W-:Y:S01]  /*5590*/  ENDCOLLECTIVE ;  /* 0x000000000000791b */ /* 0x003fe20003800000 */
.L_x_2525:
[----:B------:R-:W-:Y:S01]  /*55a0*/  MOV R190, R207 ;  /* 0x000000cf00be7202 */ /* 0x000fe20000000f00 */
[----:B------:R-:W-:-:S07]  /*55b0*/  FADD.FTZ R206, R206, R208 ;  /* 0x000000d0cece7221 */ /* 0x000fce0000010000 */
[----:B------:R-:W-:Y:S05]  /*55c0*/  WARPSYNC.COLLECTIVE R151, `(.L_x_2526) ;  /* 0x0000000097087348 */ /* 0x000fea0003c00000 */
[----:B------:R0:W1:Y:S02]  /*55d0*/  SHFL.DOWN P5, R208, R190, R148, R149 ;  /* 0x08000094bed07389 */ /* 0x00006400000a0095 */
[----:B01----:R-:W-:Y:S01]  /*55e0*/  ENDCOLLECTIVE ;  /* 0x000000000000791b */ /* 0x003fe20003800000 */
.L_x_2526:
[----:B------:R-:W-:Y:S01]  /*55f0*/  HFMA2.MMA R148, -RZ, RZ, 0, 1.1920928955078125e-07 ;  /* 0x00000002ff947435 */ /* 0x000fe200000001ff */
[----:B------:R-:W-:Y:S02]  /*5600*/  MOV R190, R206 ;  /* 0x000000ce00be7202 */ /* 0x000fe40000000f00 */
[----:B------:R-:W-:-:S08]  /*5610*/  MOV R191, R208 ;  /* 0x000000d000bf7202 */ /* 0x000fd00000000f00 */
[----:B------:R-:W-:Y:S05]  /*5620*/  WARPSYNC.COLLECTIVE R151, `(.L_x_2527) ;  /* 0x0000000097087348 */ /* 0x000fea0003c00000 */
[----:B------:R0:W1:Y:S02]  /*5630*/  SHFL.DOWN P5, R208, R190, R148, R149 ;  /* 0x08000094bed07389 */ /* 0x00006400000a0095 */
[----:B01----:R-:W-:Y:S01]  /*5640*/  ENDCOLLECTIVE ;  /* 0x000000000000791b */ /* 0x003fe20003800000 */
.L_x_2527:
[----:B------:R-:W-:-:S05]  /*5650*/  FADD.FTZ R191, R207, R191 ;  /* 0x000000bfcfbf7221 */ /* 0x000fca0000010000 */
[----:B------:R-:W-:Y:S01]  /*5660*/  MOV R190, R191 ;  /* 0x000000bf00be7202 */ /* 0x000fe20000000f00 */
[----:B------:R-:W-:-:S07]  /*5670*/  FADD.FTZ R206, R206, R208 ;  /* 0x000000d0cece7221 */ /* 0x000fce0000010000 */
[----:B------:R-:W-:Y:S05]  /*5680*/  WARPSYNC.COLLECTIVE R151, `(.L_x_2528) ;  /* 0x0000000097087348 */ /* 0x000fea0003c00000 */
[----:B------:R0:W1:Y:S02]  /*5690*/  SHFL.DOWN P5, R208, R190, R148, R149 ;  /* 0x08000094bed07389 */ /* 0x00006400000a0095 */
[----:B01----:R-:W-:Y:S01]  /*56a0*/  ENDCOLLECTIVE ;  /* 0x000000000000791b */ /* 0x003fe20003800000 */
.L_x_2528:
[----:B------:R-:W-:Y:S01]  /*56b0*/  HFMA2.MMA R148, -RZ, RZ, 0, 5.9604644775390625e-08 ;  /* 0x00000001ff947435 */ /* 0x000fe200000001ff */
[----:B------:R-:W-:Y:S01]  /*56c0*/  MOV R190, R206 ;  /* 0x000000ce00be7202 */ /* 0x000fe20000000f00 */
[----:B------:R-:W-:-:S09]  /*56d0*/  FADD.FTZ R191, R191, R208 ;  /* 0x000000d0bfbf7221 */ /* 0x000fd20000010000 */
[----:B------:R-:W-:Y:S05]  /*56e0*/  WARPSYNC.COLLECTIVE R151, `(.L_x_2529) ;  /* 0x0000000097087348 */ /* 0x000fea0003c00000 */
[----:B------:R0:W1:Y:S02]  /*56f0*/  SHFL.DOWN P5, R208, R190, R148, R149 ;  /* 0x08000094bed07389 */ /* 0x00006400000a0095 */
[----:B01----:R-:W-:Y:S01]  /*5700*/  ENDCOLLECTIVE ;  /* 0x000000000000791b */ /* 0x003fe20003800000 */
.L_x_2529:
[----:B------:R-:W-:Y:S02]  /*5710*/  MOV R190, R191 ;  /* 0x000000bf00be7202 */ /* 0x000fe40000000f00 */
[----:B------:R-:W-:-:S07]  /*5720*/  MOV R207, R208 ;  /* 0x000000d000cf7202 */ /* 0x000fce0000000f00 */
[----:B------:R-:W-:Y:S05]  /*5730*/  WARPSYNC.COLLECTIVE R151, `(.L_x_2530) ;  /* 0x0000000097087348 */ /* 0x000fea0003c00000 */
[----:B------:R0:W1:Y:S02]  /*5740*/  SHFL.DOWN P5, R208, R190, R148, R149 ;  /* 0x08000094bed07389 */ /* 0x00006400000a0095 */
[----:B01----:R-:W-:Y:S01]  /*5750*/  ENDCOLLECTIVE ;  /* 0x000000000000791b */ /* 0x003fe20003800000 */
.L_x_2530:
[----:B------:R-:W-:Y:S01]  /*5760*/  MOV R149, R208 ;  /* 0x000000d000957202 */ /* 0x000fe20000000f00 */
[----:B------:R-:W-:Y:S06]  /*5770*/  BRA `(.L_x_2531) ;  /* 0xffffffd0000c7947 */ /* 0x000fec000383ffff */
.L_x_2532:
        /* <DEDUP_REMOVED lines=16> */
.L_x_13894:


//--------------------- .text._ZN10layer_norm13ln_bwd_kernelINS_13Kernel_traitsI6__halfS2_S2_S2_fjLj4096ELj1ELj1ELj4ELj16ENS_18Kernel_traits_baseILj4096ES2_S2_S2_S2_fjLj128EEEEELb1ELb1ELb0ELb1EEEvNS_9BwdParamsE --------------------------
	.section	.text._ZN10layer_norm13ln_bwd_kernelINS_13Kernel_traitsI6__halfS2_S2_S2_fjLj4096ELj1ELj1ELj4ELj16ENS_18Kernel_traits_baseILj4096ES2_S2_S2_S2_fjLj128EEEEELb1ELb1ELb0ELb1EEEvNS_9BwdParamsE,"ax",@progbits
	.align	128
        .global         _ZN10layer_norm13ln_bwd_kernelINS_13Kernel_traitsI6__halfS2_S2_S2_fjLj4096ELj1ELj1ELj4ELj16ENS_18Kernel_traits_baseILj4096ES2_S2_S2_S2_fjLj128EEEEELb1ELb1ELb0ELb1EEEvNS_9BwdParamsE
        .type           _ZN10layer_norm13ln_bwd_kernelINS_13Kernel_traitsI6__halfS2_S2_S2_fjLj4096ELj1ELj1ELj4ELj16ENS_18Kernel_traits_baseILj4096ES2_S2_S2_S2_fjLj128EEEEELb1ELb1ELb0ELb1EEEvNS_9BwdParamsE,@function
        .size           _ZN10layer_norm13ln_bwd_kernelINS_13Kernel_traitsI6__halfS2_S2_S2_fjLj4096ELj1ELj1ELj4ELj16ENS_18Kernel_traits_baseILj4096ES2_S2_S2_S2_fjLj128EEEEELb1ELb1ELb0ELb1EEEvNS_9BwdParamsE,(.L_x_13895 - _ZN10layer_norm13ln_bwd_kernelINS_13Kernel_traitsI6__halfS2_S2_S2_fjLj4096ELj1ELj1ELj4ELj16ENS_18Kernel_traits_baseILj4096ES2_S2_S2_S2_fjLj128EEEEELb1ELb1ELb0ELb1EEEvNS_9BwdParamsE)
        .other          _ZN10layer_norm13ln_bwd_kernelINS_13Kernel_traitsI6__halfS2_S2_S2_fjLj4096ELj1ELj1ELj4ELj16ENS_18Kernel_traits_baseILj4096ES2_S2_S2_S2_fjLj128EEEEELb1ELb1ELb0ELb1EEEvNS_9BwdParamsE,@"STO_CUDA_ENTRY STV_DEFAULT"
_ZN10layer_norm13ln_bwd_kernelINS_13Kernel_traitsI6__halfS2_S2_S2_fjLj4096ELj1ELj1ELj4ELj16ENS_18Kernel_traits_baseILj4096ES2_S2_S2_S2_fjLj128EEEEELb1ELb1ELb0ELb1EEEvNS_9BwdParamsE:
.text._ZN10layer_norm13ln_bwd_kernelINS_13Kernel_traitsI6__halfS2_S2_S2_fjLj4096ELj1ELj1ELj4ELj16ENS_18Kernel_traits_baseILj4096ES2_S2_S2_S2_fjLj128EEEEELb1ELb1ELb0ELb1EEEvNS_9BwdParamsE:
        /* <DEDUP_REMOVED lines=65> */
[----:B-----5:R-:W-:Y:S02]  /*0410*/  CS2R R62, SRZ ;  /* 0x00000000003e7805 */ /* 0x020fe4000001ff00 */
        /* <DEDUP_REMOVED lines=10> */
.L_x_2533:
        /* <DEDUP_REMOVED lines=56> */
[----:B------:R0:W-:Y:S01]  /*0840*/  STL [R1], R0 ;  /* 0x0000000001007387 */ /* 0x0001e20000100800 */
[----:B------:R-:W-:Y:S01]  /*0850*/  HADD2.F32 R250, -RZ, R5.H1_H1 ;  /* 0x30000005fffa7230 */ /* 0x000fe20000004100 */
[----:B------:R-:W-:Y:S01]  /*0860*/  CS2R R4, SRZ ;  /* 0x0000000000047805 */ /* 0x000fe2000001ff00 */
[----:B------:R-:W-:-:S02]  /*0870*/  HADD2.F32 R249, -RZ, R6.H0_H0 ;  /* 0x20000006fff97230 */ /* 0x000fc40000004100 */
[----:B------:R-:W-:Y:S02]  /*0880*/  HADD2.F32 R248, -RZ, R6.H1_H1 ;  /* 0x30000006fff87230 */ /* 0x000fe40000004100 */
[--C-:B------:R-:W-:Y:S02]  /*0890*/  HADD2.F32 R247, -RZ, R7.reuse.H0_H0 ;  /* 0x20000007fff77230 */ /* 0x100fe40000004100 */
[----:B------:R-:W-:Y:S01]  /*08a0*/  HADD2.F32 R246, -RZ, R7.H1_H1 ;  /* 0x30000007fff67230 */ /* 0x000fe20000004100 */
[----:B0-----:R-:W-:Y:S01]  /*08b0*/  MOV R0, RZ ;  /* 0x000000ff00007202 */ /* 0x001fe20000000f00 */
[--C-:B---3--:R-:W-:Y:S01]  /*08c0*/  HADD2.F32 R245, -RZ, R8.reuse.H0_H0 ;  /* 0x20000008fff57230 */ /* 0x108fe20000004100 */
[----:B------:R-:W-:Y:S01]  /*08d0*/  CS2R R6, SRZ ;  /* 0x0000000000067805 */ /* 0x000fe2000001ff00 */
        /* <DEDUP_REMOVED lines=9> */
[----:B----4-:R-:W-:-:S02]  /*0970*/  HADD2.F32 R195, -RZ, R12.H0_H0 ;  /* 0x2000000cffc37230 */ /* 0x010fc40000004100 */
[----:B------:R-:W-:Y:S02]  /*0980*/  HADD2.F32 R194, -RZ, R12.H1_H1 ;  /* 0x3000000cffc27230 */ /* 0x000fe40000004100 */
[--C-:B------:R-:W-:Y:S02]  /*0990*/  HADD2.F32 R193, -RZ, R13.reuse.H0_H0 ;  /* 0x2000000dffc17230 */ /* 0x100fe40000004100 */
[----:B------:R-:W-:Y:S01]  /*09a0*/  HADD2.F32 R192, -RZ, R13.H1_H1 ;  /* 0x3000000dffc07230 */ /* 0x000fe20000004100 */
[----:B------:R-:W-:Y:S01]  /*09b0*/  CS2R R12, SRZ ;  /* 0x00000000000c7805 */ /* 0x000fe2000001ff00 */
[--C-:B------:R-:W-:Y:S02]  /*09c0*/  HADD2.F32 R191, -RZ, R14.reuse.H0_H0 ;  /* 0x2000000effbf7230 */ /* 0x100fe40000004100 */
[----:B------:R-:W-:Y:S02]  /*09d0*/  HADD2.F32 R190, -RZ, R14.H1_H1 ;  /* 0x3000000effbe7230 */ /* 0x000fe40000004100 */
[----:B------:R-:W-:-:S02]  /*09e0*/  HADD2.F32 R189, -RZ, R15.H0_H0 ;  /* 0x2000000fffbd7230 */ /* 0x000fc40000004100 */
[----:B------:R-:W-:Y:S01]  /*09f0*/  HADD2.F32 R188, -RZ, R15.H1_H1 ;  /* 0x3000000fffbc7230 */ /* 0x000fe20000004100 */
[----:B------:R-:W-:Y:S01]  /*0a00*/  CS2R R14, SRZ ;  /* 0x00000000000e7805 */ /* 0x000fe2000001ff00 */
[----:B------:R-:W-:Y:S02]  /*0a10*/  HADD2.F32 R180, -RZ, R179.H0_H0 ;  /* 0x200000b3ffb47230 */ /* 0x000fe40000004100 */
[--C-:B------:R-:W-:Y:S02]  /*0a20*/  HADD2.F32 R187, -RZ, R176.reuse.H0_H0 ;  /* 0x200000b0ffbb7230 */ /* 0x100fe40000004100 */
[----:B------:R-:W-:Y:S02]  /*0a30*/  HADD2.F32 R185, -RZ, R176.H1_H1 ;  /* 0x300000b0ffb97230 */ /* 0x000fe40000004100 */
[--C-:B------:R-:W-:Y:S02]  /*0a40*/  HADD2.F32 R184, -RZ, R177.reuse.H0_H0 ;  /* 0x200000b1ffb87230 */ /* 0x100fe40000004100 */
[----:B------:R-:W-:-:S02]  /*0a50*/  HADD2.F32 R183, -RZ, R177.H1_H1 ;  /* 0x300000b1ffb77230 */ /* 0x000fc40000004100 */
[--C-:B------:R-:W-:Y:S02]  /*0a60*/  HADD2.F32 R182, -RZ, R178.reuse.H0_H0 ;  /* 0x200000b2ffb67230 */ /* 0x100fe40000004100 */
[----:B------:R-:W-:Y:S02]  /*0a70*/  HADD2.F32 R181, -RZ, R178.H1_H1 ;  /* 0x300000b2ffb57230 */ /* 0x000fe40000004100 */
[----:B------:R-:W-:-:S07]  /*0a80*/  HADD2.F32 R179, -RZ, R179.H1_H1 ;  /* 0x300000b3ffb37230 */ /* 0x000fce0000004100 */
.L_x_2537:
[----:B0-----:R-:W0:Y:S01]  /*0a90*/  S2R R89, SR_TID.X ;  /* 0x0000000000597919 */ /* 0x001e220000002100 */
[----:B------:R-:W1:Y:S01]  /*0aa0*/  @P0 LDC.64 R84, c[0x0][0x270] ;  /* 0x00009c00ff540b82 */ /* 0x000e620000000a00 */
[----:B------:R-:W-:Y:S01]  /*0ab0*/  IMAD R86, R164, UR9, RZ ;  /* 0x00000009a4567c24 */ /* 0x000fe2000f8e02ff */
[----:B------:R-:W-:Y:S01]  /*0ac0*/  SHF.R.S32.HI R88, RZ, 0x1f, R164 ;  /* 0x0000001fff587819 */ /* 0x000fe200000114a4 */
[----:B------:R-:W2:Y:S03]  /*0ad0*/  LDL R205, [R1] ;  /* 0x0000000001cd7983 */ /* 0x000ea60000100800 */
[----:B------:R-:W-:Y:S02]  /*0ae0*/  SHF.R.S32.HI R87, RZ, 0x1f, R86 ;  /* 0x0000001fff577819 */ /* 0x000fe40000011456 */
[----:B------:R-:W3:Y:S02]  /*0af0*/  LDC.64 R102, c[0x0][0x238] ;  /* 0x00008e00ff667b82 */ /* 0x000ee40000000a00 */
[----:B------:R-:W-:-:S06]  /*0b00*/  LEA.HI R87, R87, R86, RZ, 0x3 ;  /* 0x0000005657577211 */ /* 0x000fcc00078f18ff */
[----:B------:R-:W4:Y:S08]  /*0b10*/  LDC.64 R100, c[0x0][0x250] ;  /* 0x00009400ff647b82 */ /* 0x000f300000000a00 */
[----:B------:R-:W3:Y:S01]  /*0b20*/  LDC.64 R112, c[0x0][0x2b8] ;  /* 0x0000ae00ff707b82 */ /* 0x000ee20000000a00 */
[----:B-1----:R-:W-:-:S04]  /*0b30*/  @P0 LEA R84, P1, R164, R84, 0x1 ;  /* 0x00000054a4540211 */ /* 0x002fc800078208ff */
[----:B------:R-:W-:Y:S02]  /*0b40*/  @P0 LEA.HI.X R85, R164, R85, R88, 0x1, P1 ;  /* 0x00000055a4550211 */ /* 0x000fe400008f0c58 */
[----:B0-----:R-:W-:Y:S01]  /*0b50*/  LOP3.LUT R89, R89, 0x7f, RZ, 0xc0, !PT ;  /* 0x0000007f59597812 */ /* 0x001fe200078ec0ff */
[----:B------:R-:W0:Y:S02]  /*0b60*/  LDC.64 R142, c[0x0][0x258] ;  /* 0x00009600ff8e7b82 */ /* 0x000e240000000a00 */
[----:B------:R3:W2:Y:S01]  /*0b70*/  @P0 LDG.E.U16 R200, desc[UR6][R84.64] ;  /* 0x0000000654c80981 */ /* 0x0006a2000c1e1500 */
[----:B------:R-:W-:-:S04]  /*0b80*/  LEA.HI.SX32 R186, R87, R89, 0x1d ;  /* 0x0000005957ba7211 */ /* 0x000fc800078feaff */
[----:B------:R-:W-:Y:S01]  /*0b90*/  IADD3 R178, R186, 0x80, RZ ;  /* 0x00000080bab27810 */ /* 0x000fe20007ffe0ff */
[----:B----4-:R-:W-:Y:S01]  /*0ba0*/  IMAD.WIDE R100, R164, 0x4, R100 ;  /* 0x00000004a4647825 */ /* 0x010fe200078e0264 */
[----:B------:R-:W1:Y:S03]  /*0bb0*/  LDC.64 R198, c[0x0][0x240] ;  /* 0x00009000ffc67b82 */ /* 0x000e660000000a00 */
[C-C-:B---3--:R-:W-:Y:S01]  /*0bc0*/  IMAD.WIDE.U32 R84, R186.reuse, 0x10, R102.reuse ;  /* 0x00000010ba547825 */ /* 0x148fe200078e0066 */
[----:B------:R-:W-:Y:S01]  /*0bd0*/  IADD3 R175, R186, 0x100, RZ ;  /* 0x00000100baaf7810 */ /* 0x000fe20007ffe0ff */
[----:B------:R-:W3:Y:S02]  /*0be0*/  LDG.E R197, desc[UR6][R100.64] ;  /* 0x0000000664c57981 */ /* 0x000ee4000c1e1900 */
[----:B------:R-:W-:Y:S01]  /*0bf0*/  IMAD.WIDE.U32 R92, R178, 0x10, R102 ;  /* 0x00000010b25c7825 */ /* 0x000fe200078e0066 */
[C---:B------:R-:W-:Y:S01]  /*0c00*/  IADD3 R174, R186.reuse, 0x180, RZ ;  /* 0x00000180baae7810 */ /* 0x040fe20007ffe0ff */
[----:B------:R-:W4:Y:S02]  /*0c10*/  LDG.E.128 R84, desc[UR6][R84.64] ;  /* 0x0000000654547981 */ /* 0x000f24000c1e1d00 */
[----:B------:R-:W-:-:S02]  /*0c20*/  IMAD.WIDE.U32 R88, R186, 0x10, R112 ;  /* 0x00000010ba587825 */ /* 0x000fc400078e0070 */
[----:B------:R-:W3:Y:S02]  /*0c30*/  LDG.E.128 R92, desc[UR6][R92.64] ;  /* 0x000000065c5c7981 */ /* 0x000ee4000c1e1d00 */
[----:B------:R-:W-:Y:S02]  /*0c40*/  IMAD.WIDE.U32 R96, R175, 0x10, R102 ;  /* 0x00000010af607825 */ /* 0x000fe400078e0066 */
[----:B------:R-:W3:Y:S02]  /*0c50*/  LDG.E.128 R88, desc[UR6][R88.64] ;  /* 0x0000000658587981 */ /* 0x000ee4000c1e1d00 */
[----:B0-----:R-:W-:Y:S02]  /*0c60*/  IMAD.WIDE R142, R164, 0x4, R142 ;  /* 0x00000004a48e7825 */ /* 0x001fe400078e028e */
[----:B------:R-:W3:Y:S02]  /*0c70*/  LDG.E.128 R96, desc[UR6][R96.64] ;  /* 0x0000000660607981 */ /* 0x000ee4000c1e1d00 */
[----:B------:R-:W-:-:S02]  /*0c80*/  IMAD.WIDE.U32 R102, R174, 0x10, R102 ;  /* 0x00000010ae667825 */ /* 0x000fc400078e0066 */
[----:B------:R0:W3:Y:S02]  /*0c90*/  LDG.E R177, desc[UR6][R142.64] ;  /* 0x000000068eb17981 */ /* 0x0000e4000c1e1900 */
[--C-:B------:R-:W-:Y:S02]  /*0ca0*/  IMAD.WIDE.U32 R104, R178, 0x10, R112.reuse ;  /* 0x00000010b2687825 */ /* 0x100fe400078e0070 */
[----:B------:R-:W3:Y:S02]  /*0cb0*/  LDG.E.128 R100, desc[UR6][R102.64] ;  /* 0x0000000666647981 */ /* 0x000ee4000c1e1d00 */
[--C-:B------:R-:W-:Y:S02]  /*0cc0*/  IMAD.WIDE.U32 R108, R175, 0x10, R112.reuse ;  /* 0x00000010af6c7825 */ /* 0x100fe400078e0070 */
[----:B------:R-:W3:Y:S02]  /*0cd0*/  LDG.E.128 R104, desc[UR6][R104.64] ;  /* 0x0000000668687981 */ /* 0x000ee4000c1e1d00 */
[----:B------:R-:W-:-:S02]  /*0ce0*/  IMAD.WIDE.U32 R112, R174, 0x10, R112 ;  /* 0x00000010ae707825 */ /* 0x000fc400078e0070 */
[----:B------:R-:W3:Y:S04]  /*0cf0*/  LDG.E.128 R108, desc[UR6][R108.64] ;  /* 0x000000066c6c7981 */ /* 0x000ee8000c1e1d00 */
[----:B------:R-:W3:Y:S01]  /*0d00*/  LDG.E.128 R112, desc[UR6][R112.64] ;  /* 0x0000000670707981 */ /* 0x000ee2000c1e1d00 */
[----:B------:R-:W-:-:S04]  /*0d10*/  ISETP.NE.U32.AND P1, PT, RZ, UR10, PT ;  /* 0x0000000aff007c0c */ /* 0x000fc8000bf25070 */
[----:B------:R-:W-:-:S13]  /*0d20*/  ISETP.NE.AND.EX P1, PT, RZ, UR11, PT, P1 ;  /* 0x0000000bff007c0c */ /* 0x000fda000bf25310 */
[----:B------:R-:W1:Y:S08]  /*0d30*/  @P1 LDC.64 R146, c[0x0][0x2c8] ;  /* 0x0000b200ff921b82 */ /* 0x000e700000000a00 */
[----:B------:R-:W1:Y:S08]  /*0d40*/  @P1 LDC.64 R152, c[0x0][0x2c8] ;  /* 0x0000b200ff981b82 */ /* 0x000e700000000a00 */
[----:B------:R-:W1:Y:S08]  /*0d50*/  @P1 LDC.64 R156, c[0x0][0x2c8] ;  /* 0x0000b200ff9c1b82 */ /* 0x000e700000000a00 */
[----:B0-----:R-:W0:Y:S01]  /*0d60*/  @P1 LDC.64 R142, c[0x0][0x2c8] ;  /* 0x0000b200ff8e1b82 */ /* 0x001e220000000a00 */
[----:B-1----:R-:W-:-:S05]  /*0d70*/  @P1 IMAD.WIDE.U32 R146, R186, 0x10, R146 ;  /* 0x00000010ba921825 */ /* 0x002fca00078e0092 */
[----:B-----5:R-:W5:Y:S01]  /*0d80*/  @P1 LDG.E.128 R64, desc[UR6][R146.64] ;  /* 0x0000000692401981 */ /* 0x020f62000c1e1d00 */
[----:B------:R-:W-:-:S05]  /*0d90*/  @P1 IMAD.WIDE.U32 R152, R178, 0x10, R152 ;  /* 0x00000010b2981825 */ /* 0x000fca00078e0098 */
[----:B------:R1:W5:Y:S01]  /*0da0*/  @P1 LDG.E.128 R68, desc[UR6][R152.64] ;  /* 0x0000000698441981 */ /* 0x000362000c1e1d00 */
[----:B------:R-:W-:-:S04]  /*0db0*/  @P1 IMAD.WIDE.U32 R156, R175, 0x10, R156 ;  /* 0x00000010af9c1825 */ /* 0x000fc800078e009c */
[----:B0-----:R-:W-:Y:S01]  /*0dc0*/  @P1 IMAD.WIDE.U32 R142, R174, 0x10, R142 ;  /* 0x00000010ae8e1825 */ /* 0x001fe200078e008e */
[----:B------:R0:W5:Y:S03]  /*0dd0*/  @P1 LDG.E.128 R72, desc[UR6][R156.64] ;  /* 0x000000069c481981 */ /* 0x000166000c1e1d00 */
[--C-:B-1----:R-:W-:Y:S01]  /*0de0*/  IMAD.WIDE.U32 R152, R178, 0x8, R198.reuse ;  /* 0x00000008b2987825 */ /* 0x102fe200078e00c6 */
[----:B------:R1:W5:Y:S03]  /*0df0*/  @P1 LDG.E.128 R76, desc[UR6][R142.64] ;  /* 0x000000068e4c1981 */ /* 0x000366000c1e1d00 */
[--C-:B------:R-:W-:Y:S02]  /*0e00*/  IMAD.WIDE.U32 R146, R175, 0x8, R198.reuse ;  /* 0x00000008af927825 */ /* 0x100fe400078e00c6 */
[----:B------:R-:W5:Y:S02]  /*0e10*/  LDG.E.64 R152, desc[UR6][R152.64] ;  /* 0x0000000698987981 */ /* 0x000f64000c1e1b00 */
[----:B0-----:R-:W-:-:S02]  /*0e20*/  IMAD.WIDE.U32 R156, R186, 0x8, R198 ;  /* 0x00000008ba9c7825 */ /* 0x001fc400078e00c6 */
[----:B------:R-:W5:Y:S02]  /*0e30*/  LDG.E.64 R146, desc[UR6][R146.64] ;  /* 0x0000000692927981 */ /* 0x000f64000c1e1b00 */
[----:B-1----:R-:W-:Y:S02]  /*0e40*/  IMAD.WIDE.U32 R142, R174, 0x8, R198 ;  /* 0x00000008ae8e7825 */ /* 0x002fe400078e00c6 */
[----:B------:R-:W5:Y:S04]  /*0e50*/  LDG.E.64 R156, desc[UR6][R156.64] ;  /* 0x000000069c9c7981 */ /* 0x000f68000c1e1b00 */
[----:B------:R-:W5:Y:S01]  /*0e60*/  LDG.E.64 R142, desc[UR6][R142.64] ;  /* 0x000000068e8e7981 */ /* 0x000f62000c1e1b00 */
[----:B------:R-:W-:Y:S02]  /*0e70*/  ISETP.NE.AND P4, PT, RZ, UR8, PT ;  /* 0x00000008ff007c0c */ /* 0x000fe4000bf85270 */
[----:B------:R-:W-:-:S02]  /*0e80*/  MOV R176, 0x3f800000 ;  /* 0x3f80000000b07802 */ /* 0x000fc40000000f00 */
[----:B------:R-:W-:Y:S01]  /*0e90*/  LOP3.LUT P3, RZ, R196, 0xff, RZ, 0xc0, !PT ;  /* 0x000000ffc4ff7812 */ /* 0x000fe2000786c0ff */
[----:B------:R-:W0:Y:S02]  /*0ea0*/  S2R R219, SR_TID.X ;  /* 0x0000000000db7919 */ /* 0x000e240000002100 */
[----:B0-----:R-:W-:Y:S01]  /*0eb0*/  LOP3.LUT P2, RZ, R219, 0x1f, RZ, 0xc0, !PT ;  /* 0x0000001fdbff7812 */ /* 0x001fe2000784c0ff */
[----:B--2---:R-:W-:Y:S02]  /*0ec0*/  @P0 HADD2.F32 R176, -RZ, R200.H0_H0 ;  /* 0x200000c8ffb00230 */ /* 0x004fe40000004100 */
[--C-:B----4-:R-:W-:Y:S02]  /*0ed0*/  HADD2.F32 R198, -RZ, R84.reuse.H0_H0 ;  /* 0x20000054ffc67230 */ /* 0x110fe40000004100 */
[----:B------:R-:W-:Y:S01]  /*0ee0*/  HADD2.F32 R242, -RZ, R84.H1_H1 ;  /* 0x30000054fff27230 */ /* 0x000fe20000004100 */
[----:B---3--:R-:W-:Y:S01]  /*0ef0*/  FSEL R84, R197, RZ, !P4 ;  /* 0x000000ffc5547208 */ /* 0x008fe20006000000 */
[----:B------:R-:W-:-:S02]  /*0f00*/  HADD2.F32 R239, -RZ, R85.H1_H1 ;  /* 0x30000055ffef7230 */ /* 0x000fc40000004100 */
[--C-:B------:R-:W-:Y:S02]  /*0f10*/  HADD2.F32 R212, -RZ, R92.reuse.H0_H0 ;  /* 0x2000005cffd47230 */ /* 0x100fe40000004100 */
[----:B------:R-:W-:Y:S02]  /*0f20*/  HADD2.F32 R214, -RZ, R92.H1_H1 ;  /* 0x3000005cffd67230 */ /* 0x000fe40000004100 */
[C---:B------:R-:W-:Y:S01]  /*0f30*/  FADD.FTZ R92, -R84.reuse, R198 ;  /* 0x000000c6545c7221 */ /* 0x040fe20000010100 */
[----:B------:R-:W-:Y:S02]  /*0f40*/  HADD2.F32 R233, -RZ, R87.H1_H1 ;  /* 0x30000057ffe97230 */ /* 0x000fe40000004100 */
[----:B------:R-:W-:Y:S01]  /*0f50*/  FADD.FTZ R239, -R84, R239 ;  /* 0x000000ef54ef7221 */ /* 0x000fe20000010100 */
[----:B------:R-:W-:Y:S02]  /*0f60*/  HADD2.F32 R240, -RZ, R85.H0_H0 ;  /* 0x20000055fff07230 */ /* 0x000fe40000004100 */
[----:B------:R-:W-:-:S02]  /*0f70*/  HADD2.F32 R241, -RZ, R88.H0_H0 ;  /* 0x20000058fff17230 */ /* 0x000fc40000004100 */
[----:B------:R-:W-:Y:S01]  /*0f80*/  FADD.FTZ R233, -R84, R233 ;  /* 0x000000e954e97221 */ /* 0x000fe20000010100 */
[----:B------:R-:W-:Y:S01]  /*0f90*/  FMUL.FTZ R92, R177, R92 ;  /* 0x0000005cb15c7220 */ /* 0x000fe20000410000 */
[----:B------:R-:W-:Y:S02]  /*0fa0*/  HADD2.F32 R196, -RZ, R88.H1_H1 ;  /* 0x30000058ffc47230 */ /* 0x000fe40000004100 */
[--C-:B------:R-:W-:Y:S02]  /*0fb0*/  HADD2.F32 R203, -RZ, R96.reuse.H0_H0 ;  /* 0x20000060ffcb7230 */ /* 0x100fe40000004100 */
[----:B------:R-:W-:Y:S02]  /*0fc0*/  HADD2.F32 R208, -RZ, R96.H1_H1 ;  /* 0x30000060ffd07230 */ /* 0x000fe40000004100 */
[--C-:B------:R-:W-:Y:S02]  /*0fd0*/  HADD2.F32 R209, -RZ, R98.reuse.H0_H0 ;  /* 0x20000062ffd17230 */ /* 0x100fe40000004100 */
[----:B------:R-:W-:-:S02]  /*0fe0*/  HADD2.F32 R200, -RZ, R98.H1_H1 ;  /* 0x30000062ffc87230 */ /* 0x000fc40000004100 */
[----:B------:R-:W-:Y:S02]  /*0ff0*/  HADD2.F32 R88, -RZ, R89.H0_H0 ;  /* 0x20000059ff587230 */ /* 0x000fe40000004100 */
[--C-:B------:R-:W-:Y:S02]  /*1000*/  HADD2.F32 R96, -RZ, R100.reuse.H0_H0 ;  /* 0x20000064ff607230 */ /* 0x100fe40000004100 */
[----:B------:R-:W-:Y:S02]  /*1010*/  HADD2.F32 R98, -RZ, R100.H1_H1 ;  /* 0x30000064ff627230 */ /* 0x000fe40000004100 */
[----:B------:R-:W-:Y:S01]  /*1020*/  FADD.FTZ R240, -R84, R240 ;  /* 0x000000f054f07221 */ /* 0x000fe20000010100 */
[--C-:B------:R-:W-:Y:S02]  /*1030*/  HADD2.F32 R202, -RZ, R86.reuse.H0_H0 ;  /* 0x20000056ffca7230 */ /* 0x100fe40000004100 */
[----:B------:R-:W-:Y:S01]  /*1040*/  FADD.FTZ R167, R241, R167 ;  /* 0x000000a7f1a77221 */ /* 0x000fe20000010000 */
[----:B------:R-:W-:-:S02]  /*1050*/  HADD2.F32 R236, -RZ, R86.H1_H1 ;  /* 0x30000056ffec7230 */ /* 0x000fc40000004100 */
[----:B------:R-:W-:Y:S01]  /*1060*/  FFMA.FTZ R172, R92, R241, R172 ;  /* 0x000000f15cac7223 */ /* 0x000fe200000100ac */
[----:B------:R-:W-:Y:S02]  /*1070*/  HADD2.F32 R201, -RZ, R87.H0_H0 ;  /* 0x20000057ffc97230 */ /* 0x000fe40000004100 */
[----:B------:R-:W-:Y:S01]  /*1080*/  FMUL.FTZ R239, R177, R239 ;  /* 0x000000efb1ef7220 */ /* 0x000fe20000410000 */
[----:B------:R-:W-:Y:S02]  /*1090*/  HADD2.F32 R89, -RZ, R89.H1_H1 ;  /* 0x30000059ff597230 */ /* 0x000fe40000004100 */
[----:B------:R-:W-:Y:S02]  /*10a0*/  HADD2.F32 R234, -RZ, R91.H0_H0 ;  /* 0x2000005bffea7230 */ /* 0x000fe40000004100 */
[--C-:B------:R-:W-:Y:S02]  /*10b0*/  HADD2.F32 R223, -RZ, R94.reuse.H0_H0 ;  /* 0x2000005effdf7230 */ /* 0x100fe40000004100 */
[----:B------:R-:W-:-:S02]  /*10c0*/  HADD2.F32 R217, -RZ, R94.H1_H1 ;  /* 0x3000005effd97230 */ /* 0x000fc40000004100 */
[----:B------:R-:W-:Y:S02]  /*10d0*/  HADD2.F32 R100, -RZ, R101.H0_H0 ;  /* 0x20000065ff647230 */ /* 0x000fe40000004100 */
[----:B------:R-:W-:Y:S01]  /*10e0*/  FMUL.FTZ R241, R205, R241 ;  /* 0x000000f1cdf17220 */ /* 0x000fe20000410000 */
[----:B------:R-:W-:Y:S02]  /*10f0*/  HADD2.F32 R91, -RZ, R91.H1_H1 ;  /* 0x3000005bff5b7230 */ /* 0x000fe40000004100 */
[----:B------:R-:W-:Y:S01]  /*1100*/  FMUL.FTZ R233, R177, R233 ;  /* 0x000000e9b1e97220 */ /* 0x000fe20000410000 */
        /* <DEDUP_REMOVED lines=8> */
[----:B------:R-:W-:-:S02]  /*1190*/  HADD2.F32 R101, -RZ, R101.H1_H1 ;  /* 0x30000065ff657230 */ /* 0x000fc40000004100 */
[--C-:B------:R-:W-:Y:S02]  /*11a0*/  HADD2.F32 R87, -RZ, R102.reuse.H0_H0 ;  /* 0x20000066ff577230 */ /* 0x100fe40000004100 */
[----:B------:R-:W-:Y:S02]  /*11b0*/  HADD2.F32 R86, -RZ, R102.H1_H1 ;  /* 0x30000066ff567230 */ /* 0x000fe40000004100 */
[--C-:B------:R-:W-:Y:S02]  /*11c0*/  HADD2.F32 R85, -RZ, R103.reuse.H0_H0 ;  /* 0x20000067ff557230 */ /* 0x100fe40000004100 */
[----:B------:R-:W-:Y:S01]  /*11d0*/  FADD.FTZ R242, -R84, R242 ;  /* 0x000000f254f27221 */ /* 0x000fe20000010100 */
[----:B------:R-:W-:Y:S02]  /*11e0*/  HADD2.F32 R103, -RZ, R103.H1_H1 ;  /* 0x30000067ff677230 */ /* 0x000fe40000004100 */
[--C-:B------:R-:W-:Y:S02]  /*11f0*/  HADD2.F32 R227, -RZ, R105.reuse.H0_H0 ;  /* 0x20000069ffe37230 */ /* 0x100fe40000004100 */
[----:B------:R-:W-:-:S02]  /*1200*/  HADD2.F32 R224, -RZ, R105.H1_H1 ;  /* 0x30000069ffe07230 */ /* 0x000fc40000004100 */
[--C-:B------:R-:W-:Y:S02]  /*1210*/  HADD2.F32 R221, -RZ, R107.reuse.H0_H0 ;  /* 0x2000006bffdd7230 */ /* 0x100fe40000004100 */
[----:B------:R-:W-:Y:S02]  /*1220*/  HADD2.F32 R222, -RZ, R107.H1_H1 ;  /* 0x3000006bffde7230 */ /* 0x000fe40000004100 */
[----:B------:R-:W-:Y:S01]  /*1230*/  FMUL.FTZ R240, R177, R240 ;  /* 0x000000f0b1f07220 */ /* 0x000fe20000410000 */
[--C-:B------:R-:W-:Y:S02]  /*1240*/  HADD2.F32 R105, -RZ, R114.reuse.H0_H0 ;  /* 0x20000072ff697230 */ /* 0x100fe40000004100 */
[----:B------:R-:W-:Y:S01]  /*1250*/  FADD.FTZ R166, R89, R166 ;  /* 0x000000a659a67221 */ /* 0x000fe20000010000 */
[----:B------:R-:W-:Y:S02]  /*1260*/  HADD2.F32 R107, -RZ, R114.H1_H1 ;  /* 0x30000072ff6b7230 */ /* 0x000fe40000004100 */
[----:B------:R-:W-:Y:S01]  /*1270*/  FFMA.FTZ R171, R239, R89, R171 ;  /* 0x00000059efab7223 */ /* 0x000fe200000100ab */
[----:B------:R-:W-:-:S02]  /*1280*/  HADD2.F32 R97, -RZ, R112.H0_H0 ;  /* 0x20000070ff617230 */ /* 0x000fc40000004100 */
[----:B------:R-:W-:Y:S01]  /*1290*/  FMUL.FTZ R114, R250, R89 ;  /* 0x00000059fa727220 */ /* 0x000fe20000410000 */
[----:B------:R-:W-:Y:S02]  /*12a0*/  HADD2.F32 R99, -RZ, R112.H1_H1 ;  /* 0x30000070ff637230 */ /* 0x000fe40000004100 */
        /* <DEDUP_REMOVED lines=31> */
[----:B------:R-:W-:Y:S01]  /*14a0*/  FADD.FTZ R84, -R84, R103 ;  /* 0x0000006754547221 */ /* 0x000fe20000010100 */
[----:B------:R-:W-:Y:S01]  /*14b0*/  FMUL.FTZ R242, R177, R242 ;  /* 0x000000f2b1f27220 */ /* 0x000fe20000410000 */
[----:B------:R-:W-:Y:S01]  /*14c0*/  FFMA.FTZ R91, R92, R241, RZ ;  /* 0x000000f15c5b7223 */ /* 0x000fe200000100ff */
[----:B------:R-:W-:-:S02]  /*14d0*/  HADD2.F32 R101, -RZ, R113.H0_H0 ;  /* 0x20000071ff657230 */ /* 0x000fc40000004100 */
[----:B------:R-:W-:Y:S01]  /*14e0*/  FADD.FTZ R165, R88, R165 ;  /* 0x000000a558a57221 */ /* 0x000fe20000010000 */
[----:B------:R-:W-:Y:S02]  /*14f0*/  HADD2.F32 R103, -RZ, R113.H1_H1 ;  /* 0x30000071ff677230 */ /* 0x000fe40000004100 */
[-C--:B------:R-:W-:Y:S01]  /*1500*/  FFMA.FTZ R170, R240, R88.reuse, R170 ;  /* 0x00000058f0aa7223 */ /* 0x080fe200000100aa */
[----:B------:R-:W-:Y:S01]  /*1510*/  FMUL.FTZ R113, R251, R88 ;  /* 0x00000058fb717220 */ /* 0x000fe20000410000 */
[----:B------:R-:W-:Y:S01]  /*1520*/  FADD.FTZ R88, R89, R112 ;  /* 0x0000007059587221 */ /* 0x000fe20000010000 */
[--C-:B------:R-:W-:Y:S02]  /*1530*/  HADD2.F32 R211, -RZ, R109.reuse.H0_H0 ;  /* 0x2000006dffd37230 */ /* 0x100fe40000004100 */
[----:B------:R-:W-:Y:S01]  /*1540*/  FFMA.FTZ R91, R242, R112, R91 ;  /* 0x00000070f25b7223 */ /* 0x000fe2000001005b */
[----:B------:R-:W-:Y:S02]  /*1550*/  HADD2.F32 R210, -RZ, R109.H1_H1 ;  /* 0x3000006dffd27230 */ /* 0x000fe40000004100 */
[----:B------:R-:W-:-:S02]  /*1560*/  HADD2.F32 R95, -RZ, R111.H0_H0 ;  /* 0x2000006fff5f7230 */ /* 0x000fc40000004100 */
[----:B------:R-:W-:Y:S02]  /*1570*/  HADD2.F32 R198, -RZ, R111.H1_H1 ;  /* 0x3000006fffc67230 */ /* 0x000fe40000004100 */
[--C-:B------:R-:W-:Y:S02]  /*1580*/  HADD2.F32 R238, -RZ, R90.reuse.H0_H0 ;  /* 0x2000005affee7230 */ /* 0x100fe40000004100 */
[--C-:B------:R-:W-:Y:S02]  /*1590*/  HADD2.F32 R109, -RZ, R115.reuse.H0_H0 ;  /* 0x20000073ff6d7230 */ /* 0x100fe40000004100 */
[----:B------:R-:W-:Y:S02]  /*15a0*/  HADD2.F32 R111, -RZ, R115.H1_H1 ;  /* 0x30000073ff6f7230 */ /* 0x000fe40000004100 */
[----:B------:R-:W-:Y:S01]  /*15b0*/  FMUL.FTZ R115, R177, R197 ;  /* 0x000000c5b1737220 */ /* 0x000fe20000410000 */
[----:B------:R-:W-:Y:S01]  /*15c0*/  FADD.FTZ R89, R88, R113 ;  /* 0x0000007158597221 */ /* 0x000fe20000010000 */
[----:B------:R-:W-:Y:S01]  /*15d0*/  FFMA.FTZ R88, R240, R113, R91 ;  /* 0x00000071f0587223 */ /* 0x000fe2000001005b */
[----:B------:R-:W-:-:S02]  /*15e0*/  HADD2.F32 R90, -RZ, R90.H1_H1 ;  /* 0x3000005aff5a7230 */ /* 0x000fc40000004100 */
[----:B------:R-:W-:Y:S01]  /*15f0*/  FADD.FTZ R163, R238, R163 ;  /* 0x000000a3eea37221 */ /* 0x000fe20000010000 */
[----:B------:R-:W-:Y:S01]  /*1600*/  FMUL.FTZ R236, R177, R236 ;  /* 0x000000ecb1ec7220 */ /* 0x000fe20000410000 */
[-C--:B------:R-:W-:Y:S01]  /*1610*/  FFMA.FTZ R169, R115, R238.reuse, R169 ;  /* 0x000000ee73a97223 */ /* 0x080fe200000100a9 */
        /* <DEDUP_REMOVED lines=14> */
[----:B------:R-:W-:-:S02]  /*1700*/  HADD2.F32 R213, -RZ, R104.H0_H0 ;  /* 0x20000068ffd57230 */ /* 0x000fc40000004100 */
        /* <DEDUP_REMOVED lines=9> */
[C---:B------:R-:W-:Y:S01]  /*17a0*/  FMUL.FTZ R215, R177.reuse, R215 ;  /* 0x000000d7b1d77220 */ /* 0x040fe20000410000 */
[----:B------:R-:W-:Y:S01]  /*17b0*/  FMUL.FTZ R226, R244, R104 ;  /* 0x00000068f4e27220 */ /* 0x000fe20000410000 */
[----:B------:R-:W-:Y:S01]  /*17c0*/  FADD.FTZ R89, R90, R213 ;  /* 0x000000d55a597221 */ /* 0x000fe20000010000 */
[----:B------:R-:W-:Y:S01]  /*17d0*/  FMUL.FTZ R214, R177, R214 ;  /* 0x000000d6b1d67220 */ /* 0x000fe20000410000 */
[----:B------:R-:W-:Y:S01]  /*17e0*/  FFMA.FTZ R91, R212, R213, R91 ;  /* 0x000000d5d45b7223 */ /* 0x000fe2000001005b */
[----:B------:R-:W-:Y:S01]  /*17f0*/  FADD.FTZ R145, R227, R145 ;  /* 0x00000091e3917221 */ /* 0x000fe20000010000 */
[----:B------:R-:W-:Y:S01]  /*1800*/  FMUL.FTZ R216, R177, R216 ;  /* 0x000000d8b1d87220 */ /* 0x000fe20000410000 */
[-C--:B------:R-:W-:Y:S01]  /*1810*/  FFMA.FTZ R148, R215, R227.reuse, R148 ;  /* 0x000000e3d7947223 */ /* 0x080fe20000010094 */
[----:B------:R-:W-:Y:S01]  /*1820*/  FMUL.FTZ R227, R243, R227 ;  /* 0x000000e3f3e37220 */ /* 0x000fe20000410000 */
[----:B------:R-:W-:Y:S01]  /*1830*/  FADD.FTZ R88, R89, R226 ;  /* 0x000000e259587221 */ /* 0x000fe20000010000 */
[----:B------:R-:W-:Y:S01]  /*1840*/  FFMA.FTZ R90, R214, R226, R91 ;  /* 0x000000e2d65a7223 */ /* 0x000fe2000001005b */
[----:B------:R-:W-:-:S02]  /*1850*/  HADD2.F32 R225, -RZ, R106.H0_H0 ;  /* 0x2000006affe17230 */ /* 0x000fc40000004100 */
[----:B------:R-:W-:Y:S01]  /*1860*/  FADD.FTZ R141, R224, R141 ;  /* 0x0000008de08d7221 */ /* 0x000fe20000010000 */
[----:B------:R-:W-:Y:S01]  /*1870*/  FMUL.FTZ R223, R177, R223 ;  /* 0x000000dfb1df7220 */ /* 0x000fe20000410000 */
[-C--:B------:R-:W-:Y:S01]  /*1880*/  FFMA.FTZ R144, R216, R224.reuse, R144 ;  /* 0x000000e0d8907223 */ /* 0x080fe20000010090 */
        /* <DEDUP_REMOVED lines=44> */
[----:B------:R-:W-:-:S02]  /*1b50*/  HADD2.F32 R206, -RZ, R110.H0_H0 ;  /* 0x2000006effce7230 */ /* 0x000fc40000004100 */
[----:B------:R-:W-:Y:S01]  /*1b60*/  FADD.FTZ R125, R210, R125 ;  /* 0x0000007dd27d7221 */ /* 0x000fe20000010000 */
[-C--:B------:R-:W-:Y:S01]  /*1b70*/  FFMA.FTZ R126, R207, R210.reuse, R126 ;  /* 0x000000d2cf7e7223 */ /* 0x080fe2000001007e */
[----:B------:R-:W-:Y:S01]  /*1b80*/  FMUL.FTZ R209, R177, R209 ;  /* 0x000000d1b1d17220 */ /* 0x000fe20000410000 */
[----:B------:R-:W-:Y:S01]  /*1b90*/  FADD.FTZ R91, R88, R211 ;  /* 0x000000d3585b7221 */ /* 0x000fe20000010000 */
[----:B------:R-:W-:Y:S01]  /*1ba0*/  FMUL.FTZ R210, R192, R210 ;  /* 0x000000d2c0d27220 */ /* 0x000fe20000410000 */
        /* <DEDUP_REMOVED lines=103> */
.L_x_2548:
        /* <DEDUP_REMOVED lines=13> */
.L_x_2536:
[----:B------:R-:W-:Y:S05]  /*22f0*/  WARPSYNC.ALL ;  /* 0x0000000000007948 */ /* 0x000fea0003800000 */
[----:B------:R-:W1:Y:S08]  /*2300*/  S2UR UR5, SR_CgaCtaId ;  /* 0x00000000000579c3 */ /* 0x000e700000008800 */
[----:B------:R-:W-:Y:S01]  /*2310*/  BAR.SYNC.DEFER_BLOCKING 0x0 ;  /* 0x0000000000007b1d */ /* 0x000fe20000010000 */
[----:B0--3--:R-:W-:-:S04]  /*2320*/  SHF.R.U32.HI R84, RZ, 0x5, R88 ;  /* 0x00000005ff547819 */ /* 0x009fc80000011658 */
[----:B------:R-:W-:Y:S01]  /*2330*/  LOP3.LUT R84, R84, 0x7fffffc, RZ, 0xc0, !PT ;  /* 0x07fffffc54547812 */ /* 0x000fe200078ec0ff */
[----:B------:R-:W-:-:S03]  /*2340*/  UMOV UR4, 0x400 ;  /* 0x0000040000047882 */ /* 0x000fc60000000000 */
[----:B------:R-:W-:Y:S01]  /*2350*/  @!P3 IADD3 R84, R84, 0x4, RZ ;  /* 0x000000045454b810 */ /* 0x000fe20007ffe0ff */
[----:B-1----:R-:W-:-:S06]  /*2360*/  ULEA UR4, UR5, UR4, 0x18 ;  /* 0x0000000405047291 */ /* 0x002fcc000f8ec03f */
[----:B------:R-:W-:-:S05]  /*2370*/  LEA R196, R84, UR4, 0x3 ;  /* 0x0000000454c47c11 */ /* 0x000fca000f8e18ff */
[----:B------:R-:W0:Y:S04]  /*2380*/  LDS.128 R88, [R196+0x4000] ;  /* 0x00400000c4587984 */ /* 0x000e280000000c00 */
[----:B------:R1:W2:Y:S02]  /*2390*/  LDS.128 R84, [R196+0x4010] ;  /* 0x00401000c4547984 */ /* 0x0002a40000000c00 */
[----:B-1----:R-:W1:Y:S01]  /*23a0*/  LDC.64 R196, c[0x0][0x220] ;  /* 0x00008800ffc47b82 */ /* 0x002e620000000a00 */
[----:B0-----:R-:W-:Y:S01]  /*23b0*/  FADD.FTZ R89, RZ, R89 ;  /* 0x00000059ff597221 */ /* 0x001fe20000010000 */
[----:B------:R-:W-:-:S03]  /*23c0*/  FADD.FTZ R88, RZ, R88 ;  /* 0x00000058ff587221 */ /* 0x000fc60000010000 */
[----:B------:R-:W-:Y:S01]  /*23d0*/  FADD.FTZ R89, R91, R89 ;  /* 0x000000595b597221 */ /* 0x000fe20000010000 */
[----:B------:R-:W-:-:S03]  /*23e0*/  FADD.FTZ R90, R90, R88 ;  /* 0x000000585a5a7221 */ /* 0x000fc60000010000 */
[----:B--2---:R-:W-:Y:S01]  /*23f0*/  FADD.FTZ R85, R89, R85 ;  /* 0x0000005559557221 */ /* 0x004fe20000010000 */
[----:B-1----:R-:W-:-:S04]  /*2400*/  IMAD.WIDE.U32 R88, R186, 0x10, R196 ;  /* 0x00000010ba587825 */ /* 0x002fc800078e00c4 */
[----:B------:R-:W-:-:S04]  /*2410*/  FADD.FTZ R84, R90, R84 ;  /* 0x000000545a547221 */ /* 0x000fc80000010000 */
[----:B------:R-:W-:Y:S01]  /*2420*/  FADD.FTZ R86, R86, R84 ;  /* 0x0000005456567221 */ /* 0x000fe20000010000 */
[----:B------:R-:W2:Y:S01]  /*2430*/  LDG.E.128 R88, desc[UR6][R88.64] ;  /* 0x0000000658587981 */ /* 0x000ea2000c1e1d00 */
[----:B------:R-:W-:Y:S01]  /*2440*/  FADD.FTZ R85, R87, R85 ;  /* 0x0000005557557221 */ /* 0x000fe20000010000 */
[----:B------:R-:W-:Y:S01]  /*2450*/  ISETP.NE.U32.AND P2, PT, RZ, UR14, PT ;  /* 0x0000000eff007c0c */ /* 0x000fe2000bf45070 */
[----:B------:R-:W-:Y:S01]  /*2460*/  FMUL.FTZ R86, R86, UR12 ;  /* 0x0000000c56567c20 */ /* 0x000fe20008410000 */
[----:B-----5:R-:W-:Y:S01]  /*2470*/  LOP3.LUT P6, RZ, R157, 0xff0000, RZ, 0xc0, !PT ;  /* 0x00ff00009dff7812 */ /* 0x020fe200078cc0ff */
[----:B------:R-:W-:Y:S01]  /*2480*/  FMUL.FTZ R197, R85, UR12 ;  /* 0x0000000c55c57c20 */ /* 0x000fe20008410000 */
[----:B------:R-:W-:Y:S01]  /*2490*/  ISETP.NE.AND.EX P2, PT, RZ, UR15, PT, P2 ;  /* 0x0000000fff007c0c */ /* 0x000fe2000bf45320 */
[----:B------:R-:W-:Y:S01]  /*24a0*/  @P1 HADD2.F32 R85, -RZ, R64.H0_H0 ;  /* 0x20000040ff551230 */ /* 0x000fe20000004100 */
[----:B------:R-:W-:Y:S02]  /*24b0*/  FSEL R196, R86, RZ, !P4 ;  /* 0x000000ff56c47208 */ /* 0x000fe40006000000 */
[----:B------:R-:W-:-:S02]  /*24c0*/  MOV R86, R156 ;  /* 0x0000009c00567202 */ /* 0x000fc40000000f00 */
[----:B------:R-:W-:Y:S01]  /*24d0*/  LOP3.LUT P5, RZ, R157, 0xff00, RZ, 0xc0, !PT ;  /* 0x0000ff009dff7812 */ /* 0x000fe200078ac0ff */
[-CC-:B------:R-:W-:Y:S01]  /*24e0*/  FFMA.FTZ R92, R92, R197.reuse, R196.reuse ;  /* 0x000000c55c5c7223 */ /* 0x180fe200000100c4 */
[----:B------:R-:W-:Y:S01]  /*24f0*/  LOP3.LUT P4, RZ, R86, 0xff, RZ, 0xc0, !PT ;  /* 0x000000ff56ff7812 */ /* 0x000fe2000788c0ff */
[-CC-:B------:R-:W-:Y:S01]  /*2500*/  FFMA.FTZ R239, R239, R197.reuse, R196.reuse ;  /* 0x000000c5efef7223 */ /* 0x180fe200000100c4 */
[-C--:B------:R-:W-:Y:S01]  /*2510*/  FFMA.FTZ R115, R115, R197.reuse, R196 ;  /* 0x000000c573737223 */ /* 0x080fe200000100c4 */
[----:B------:R-:W-:Y:S01]  /*2520*/  FADD.FTZ R92, R241, -R92 ;  /* 0x8000005cf15c7221 */ /* 0x000fe20000010000 */
[-CC-:B------:R-:W-:Y:S01]  /*2530*/  FFMA.FTZ R236, R236, R197.reuse, R196.reuse ;  /* 0x000000c5ecec7223 */ /* 0x180fe200000100c4 */
[-CC-:B------:R-:W-:Y:S01]  /*2540*/  FFMA.FTZ R93, R93, R197.reuse, R196.reuse ;  /* 0x000000c55d5d7223 */ /* 0x180fe200000100c4 */
[-C--:B------:R-:W-:Y:S01]  /*2550*/  FFMA.FTZ R233, R233, R197.reuse, R196 ;  /* 0x000000c5e9e97223 */ /* 0x080fe200000100c4 */
[----:B------:R-:W-:Y:S01]  /*2560*/  FMUL.FTZ R84, R177, R92 ;  /* 0x0000005cb1547220 */ /* 0x000fe20000410000 */
[----:B------:R-:W-:Y:S01]  /*2570*/  MOV R92, RZ ;  /* 0x000000ff005c7202 */ /* 0x000fe20000000f00 */
[----:B------:R-:W-:Y:S01]  /*2580*/  FADD.FTZ R237, R237, -R236 ;  /* 0x800000eceded7221 */ /* 0x000fe20000010000 */
[----:B------:R-:W-:Y:S01]  /*2590*/  FADD.FTZ R234, R234, -R93 ;  /* 0x8000005deaea7221 */ /* 0x000fe20000010000 */
[----:B------:R-:W-:Y:S01]  /*25a0*/  @P1 FADD.FTZ R84, R84, R85 ;  /* 0x0000005554541221 */ /* 0x000fe20000010000 */
[----:B------:R-:W-:Y:S01]  /*25b0*/  FFMA.FTZ R85, R242, R197, R196 ;  /* 0x000000c5f2557223 */ /* 0x000fe200000100c4 */
[----:B------:R-:W-:-:S02]  /*25c0*/  @P4 HADD2.F32 R87, -RZ, R60.H0_H0 ;  /* 0x2000003cff574230 */ /* 0x000fc40000004100 */
[----:B------:R-:W-:Y:S01]  /*25d0*/  FMUL.FTZ R93, R177, R237 ;  /* 0x000000edb15d7220 */ /* 0x000fe20000410000 */
[----:B------:R-:W-:Y:S01]  /*25e0*/  @P2 F2FP.F16.F32.PACK_AB R86, RZ, R84 ;  /* 0x00000054ff56223e */ /* 0x000fe200000000ff */
[----:B------:R-:W-:Y:S01]  /*25f0*/  FMUL.FTZ R84, R84, R176 ;  /* 0x000000b054547220 */ /* 0x000fe20000410000 */
[----:B------:R-:W-:Y:S01]  /*2600*/  FADD.FTZ R85, R112, -R85 ;  /* 0x8000005570557221 */ /* 0x000fe20000010000 */
[----:B------:R-:W-:Y:S01]  /*2610*/  HFMA2.MMA R112, -RZ, RZ, 0, 0 ;  /* 0x00000000ff707435 */ /* 0x000fe200000001ff */
[----:B------:R-:W-:Y:S01]  /*2620*/  @P2 PRMT R80, R86, 0x7610, R80 ;  /* 0x0000761056502816 */ /* 0x000fe20000000050 */
[----:B------:R-:W-:Y:S01]  /*2630*/  FMUL.FTZ R86, R84, UR13 ;  /* 0x0000000d54567c20 */ /* 0x000fe20008410000 */
[----:B--2---:R-:W-:-:S05]  /*2640*/  @P4 HADD2.F32 R84, -RZ, R88.H0_H0 ;  /* 0x20000058ff544230 */ /* 0x004fca0000004100 */
[C---:B------:R-:W-:Y:S01]  /*2650*/  @P4 FMUL.FTZ R112, R86.reuse, R84 ;  /* 0x0000005456704220 */ /* 0x040fe20000410000 */
[----:B------:R-:W-:Y:S01]  /*2660*/  MOV R84, RZ ;  /* 0x000000ff00547202 */ /* 0x000fe20000000f00 */
[----:B------:R-:W-:Y:S01]  /*2670*/  @P4 FMUL.FTZ R84, R86, R87 ;  /* 0x0000005756544220 */ /* 0x000fe20000410000 */
[----:B------:R-:W-:Y:S01]  /*2680*/  FMUL.FTZ R86, R177, R85 ;  /* 0x00000055b1567220 */ /* 0x000fe20000410000 */
[----:B------:R-:W-:Y:S01]  /*2690*/  @P1 HADD2.F32 R85, -RZ, R64.H1_H1 ;  /* 0x30000040ff551230 */ /* 0x000fe20000004100 */
[----:B------:R-:W-:Y:S01]  /*26a0*/  LOP3.LUT P4, RZ, R156, 0xff00, RZ, 0xc0, !PT ;  /* 0x0000ff009cff7812 */ /* 0x000fe2000788c0ff */
[----:B------:R-:W-:Y:S02]  /*26b0*/  FFMA.FTZ R87, R240, R197, R196 ;  /* 0x000000c5f0577223 */ /* 0x000fe400000100c4 */
[----:B------:R-:W0:Y:S01]  /*26c0*/  LDC.64 R240, c[0x0][0x2f8] ;  /* 0x0000be00fff07b82 */ /* 0x000e220000000a00 */
[----:B------:R-:W-:Y:S01]  /*26d0*/  @P1 FADD.FTZ R86, R86, R85 ;  /* 0x0000005556561221 */ /* 0x000fe20000010000 */
[----:B------:R-:W-:Y:S01]  /*26e0*/  FADD.FTZ R87, R113, -R87 ;  /* 0x8000005771577221 */ /* 0x000fe20000010000 */
[----:B------:R-:W-:-:S03]  /*26f0*/  HFMA2.MMA R113, -RZ, RZ, 0, 0 ;  /* 0x00000000ff717435 */ /* 0x000fc600000001ff */
[----:B------:R-:W-:Y:S01]  /*2700*/  @P2 F2FP.F16.F32.PACK_AB R85, RZ, R86 ;  /* 0x00000056ff55223e */ /* 0x000fe200000000ff */
[----:B------:R-:W-:-:S03]  /*2710*/  FMUL.FTZ R87, R177, R87 ;  /* 0x00000057b1577220 */ /* 0x000fc60000410000 */
[----:B------:R-:W-:Y:S01]  /*2720*/  @P2 PRMT R80, R80, 0x5410, R85 ;  /* 0x0000541050502816 */ /* 0x000fe20000000055 */
[----:B------:R-:W-:Y:S01]  /*2730*/  FMUL.FTZ R85, R86, R176 ;  /* 0x000000b056557220 */ /* 0x000fe20000410000 */
[----:B------:R-:W-:Y:S02]  /*2740*/  @P4 HADD2.F32 R88, -RZ, R88.H1_H1 ;  /* 0x30000058ff584230 */ /* 0x000fe40000004100 */
[----:B------:R-:W-:Y:S02]  /*2750*/  @P4 HADD2.F32 R86, -RZ, R60.H1_H1 ;  /* 0x3000003cff564230 */ /* 0x000fe40000004100 */
[----:B------:R-:W-:-:S04]  /*2760*/  FMUL.FTZ R85, R85, UR13 ;  /* 0x0000000d55557c20 */ /* 0x000fc80008410000 */
[C---:B------:R-:W-:Y:S01]  /*2770*/  @P4 FMUL.FTZ R113, R85.reuse, R88 ;  /* 0x0000005855714220 */ /* 0x040fe20000410000 */
[----:B------:R-:W-:Y:S01]  /*2780*/  @P4 FMUL.FTZ R92, R85, R86 ;  /* 0x00000056555c4220 */ /* 0x000fe20000410000 */
[----:B------:R-:W-:Y:S01]  /*2790*/  LOP3.LUT P4, RZ, R156, 0xff0000, RZ, 0xc0, !PT ;  /* 0x00ff00009cff7812 */ /* 0x000fe2000788c0ff */
[----:B------:R-:W-:-:S03]  /*27a0*/  @P1 HADD2.F32 R86, -RZ, R65.H0_H0 ;  /* 0x20000041ff561230 */ /* 0x000fc60000004100 */
[----:B------:R-:W-:Y:S02]  /*27b0*/  F2FP.F16.F32.PACK_AB R84, R92, R84 ;  /* 0x000000545c54723e */ /* 0x000fe400000000ff */
[----:B------:R-:W-:Y:S01]  /*27c0*/  @P1 FADD.FTZ R87, R87, R86 ;  /* 0x0000005657571221 */ /* 0x000fe20000010000 */
[----:B------:R-:W-:Y:S01]  /*27d0*/  FADD.FTZ R86, R114, -R239 ;  /* 0x800000ef72567221 */ /* 0x000fe20000010000 */
[----:B------:R-:W-:Y:S02]  /*27e0*/  HFMA2.MMA R114, -RZ, RZ, 0, 0 ;  /* 0x00000000ff727435 */ /* 0x000fe400000001ff */
[----:B------:R-:W-:Y:S01]  /*27f0*/  FMUL.FTZ R88, R87, R176 ;  /* 0x000000b057587220 */ /* 0x000fe20000410000 */
[----:B------:R-:W-:Y:S01]  /*2800*/  FMUL.FTZ R86, R177, R86 ;  /* 0x00000056b1567220 */ /* 0x000fe20000410000 */
[----:B------:R-:W-:Y:S01]  /*2810*/  @P2 F2FP.F16.F32.PACK_AB R87, RZ, R87 ;  /* 0x00000057ff57223e */ /* 0x000fe200000000ff */
[----:B------:R-:W-:Y:S02]  /*2820*/  @P4 HADD2.F32 R85, -RZ, R89.H0_H0 ;  /* 0x20000059ff554230 */ /* 0x000fe40000004100 */
[----:B------:R-:W-:Y:S01]  /*2830*/  FMUL.FTZ R88, R88, UR13 ;  /* 0x0000000d58587c20 */ /* 0x000fe20008410000 */
[----:B------:R-:W-:Y:S01]  /*2840*/  @P4 HADD2.F32 R239, -RZ, R61.H0_H0 ;  /* 0x2000003dffef4230 */ /* 0x000fe20000004100 */
[----:B------:R-:W-:Y:S01]  /*2850*/  @P2 PRMT R81, R87, 0x7610, R81 ;  /* 0x0000761057512816 */ /* 0x000fe20000000051 */
[----:B------:R-:W-:Y:S01]  /*2860*/  HFMA2.MMA R87, -RZ, RZ, 0, 0 ;  /* 0x00000000ff577435 */ /* 0x000fe200000001ff */
[C---:B------:R-:W-:Y:S01]  /*2870*/  @P4 FMUL.FTZ R114, R88.reuse, R85 ;  /* 0x0000005558724220 */ /* 0x040fe20000410000 */
[----:B------:R-:W-:Y:S01]  /*2880*/  MOV R85, RZ ;  /* 0x000000ff00557202 */ /* 0x000fe20000000f00 */
[----:B------:R-:W-:Y:S01]  /*2890*/  @P4 FMUL.FTZ R85, R88, R239 ;  /* 0x000000ef58554220 */ /* 0x000fe20000410000 */
[----:B------:R-:W-:Y:S01]  /*28a0*/  LOP3.LUT P4, RZ, R156, 0xff000000, RZ, 0xc0, !PT ;  /* 0xff0000009cff7812 */ /* 0x000fe2000788c0ff */
[----:B------:R-:W-:Y:S01]  /*28b0*/  @P1 HADD2.F32 R88, -RZ, R65.H1_H1 ;  /* 0x30000041ff581230 */ /* 0x000fe20000004100 */
[----:B------:R-:W-:-:S04]  /*28c0*/  MOV R239, RZ ;  /* 0x000000ff00ef7202 */ /* 0x000fc80000000f00 */
[----:B------:R-:W-:Y:S01]  /*28d0*/  @P1 FADD.FTZ R86, R86, R88 ;  /* 0x0000005856561221 */ /* 0x000fe20000010000 */
[----:B------:R-:W-:-:S03]  /*28e0*/  FADD.FTZ R88, R238, -R115 ;  /* 0x80000073ee587221 */ /* 0x000fc60000010000 */
[----:B------:R-:W-:Y:S01]  /*28f0*/  FMUL.FTZ R115, R86, R176 ;  /* 0x000000b056737220 */ /* 0x000fe20000410000 */
[----:B------:R-:W-:Y:S01]  /*2900*/  @P2 F2FP.F16.F32.PACK_AB R238, RZ, R86 ;  /* 0x00000056ffee223e */ /* 0x000fe200000000ff */
[----:B------:R-:W-:Y:S01]  /*2910*/  FMUL.FTZ R88, R177, R88 ;  /* 0x00000058b1587220 */ /* 0x000fe20000410000 */
[----:B------:R-:W-:Y:S02]  /*2920*/  @P4 HADD2.F32 R156, -RZ, R89.H1_H1 ;  /* 0x30000059ff9c4230 */ /* 0x000fe40000004100 */
[----:B------:R-:W-:Y:S01]  /*2930*/  FMUL.FTZ R89, R115, UR13 ;  /* 0x0000000d73597c20 */ /* 0x000fe20008410000 */
[----:B------:R-:W-:Y:S01]  /*2940*/  HFMA2.MMA R115, -RZ, RZ, 0, 0 ;  /* 0x00000000ff737435 */ /* 0x000fe200000001ff */
[----:B------:R-:W-:Y:S01]  /*2950*/  @P4 HADD2.F32 R86, -RZ, R61.H1_H1 ;  /* 0x3000003dff564230 */ /* 0x000fe20000004100 */
[----:B------:R-:W-:-:S04]  /*2960*/  @P2 PRMT R81, R81, 0x5410, R238 ;  /* 0x0000541051512816 */ /* 0x000fc800000000ee */
[C---:B------:R-:W-:Y:S01]  /*2970*/  @P4 FMUL.FTZ R115, R89.reuse, R156 ;  /* 0x0000009c59734220 */ /* 0x040fe20000410000 */
[----:B------:R-:W-:Y:S01]  /*2980*/  @P4 FMUL.FTZ R239, R89, R86 ;  /* 0x0000005659ef4220 */ /* 0x000fe20000410000 */
[----:B------:R-:W-:Y:S01]  /*2990*/  LOP3.LUT P4, RZ, R157, 0xff, RZ, 0xc0, !PT ;  /* 0x000000ff9dff7812 */ /* 0x000fe2000788c0ff */
[----:B------:R-:W-:Y:S01]  /*29a0*/  @P1 HADD2.F32 R86, -RZ, R66.H0_H0 ;  /* 0x20000042ff561230 */ /* 0x000fe20000004100 */
[----:B------:R-:W-:Y:S02]  /*29b0*/  HFMA2.MMA R156, -RZ, RZ, 0, 0 ;  /* 0x00000000ff9c7435 */ /* 0x000fe400000001ff */
[----:B------:R-:W-:Y:S02]  /*29c0*/  F2FP.F16.F32.PACK_AB R85, R239, R85 ;  /* 0x00000055ef55723e */ /* 0x000fe400000000ff */
[----:B------:R-:W-:-:S04]  /*29d0*/  @P1 FADD.FTZ R88, R88, R86 ;  /* 0x0000005658581221 */ /* 0x000fc80000010000 */
[----:B------:R-:W-:Y:S01]  /*29e0*/  FMUL.FTZ R89, R88, R176 ;  /* 0x000000b058597220 */ /* 0x000fe20000410000 */
[----:B------:R-:W-:Y:S02]  /*29f0*/  @P2 F2FP.F16.F32.PACK_AB R88, RZ, R88 ;  /* 0x00000058ff58223e */ /* 0x000fe400000000ff */
[----:B------:R-:W-:Y:S02]  /*2a00*/  @P4 HADD2.F32 R86, -RZ, R90.H0_H0 ;  /* 0x2000005aff564230 */ /* 0x000fe40000004100 */
[----:B------:R-:W-:Y:S01]  /*2a10*/  FMUL.FTZ R89, R89, UR13 ;  /* 0x0000000d59597c20 */ /* 0x000fe20008410000 */
[--C-:B------:R-:W-:Y:S01]  /*2a20*/  @P4 HADD2.F32 R236, -RZ, R62.reuse.H0_H0 ;  /* 0x2000003effec4230 */ /* 0x100fe20000004100 */
[----:B------:R-:W-:Y:S01]  /*2a30*/  @P2 PRMT R82, R88, 0x7610, R82 ;  /* 0x0000761058522816 */ /* 0x000fe20000000052 */
[----:B------:R-:W-:Y:S02]  /*2a40*/  @P5 HADD2.F32 R88, -RZ, R62.H1_H1 ;  /* 0x3000003eff585230 */ /* 0x000fe40000004100 */
[C---:B------:R-:W-:Y:S01]  /*2a50*/  @P4 FMUL.FTZ R156, R89.reuse, R86 ;  /* 0x00000056599c4220 */ /* 0x040fe20000410000 */
[----:B------:R-:W-:Y:S01]  /*2a60*/  MOV R86, RZ ;  /* 0x000000ff00567202 */ /* 0x000fe20000000f00 */
[----:B------:R-:W-:Y:S01]  /*2a70*/  @P4 FMUL.FTZ R86, R89, R236 ;  /* 0x000000ec59564220 */ /* 0x000fe20000410000 */
[----:B------:R-:W-:Y:S01]  /*2a80*/  FADD.FTZ R236, R235, -R233 ;  /* 0x800000e9ebec7221 */ /* 0x000fe20000010000 */
[----:B------:R-:W-:Y:S01]  /*2a90*/  FMUL.FTZ R89, R177, R234 ;  /* 0x000000eab1597220 */ /* 0x000fe20000410000 */
[--C-:B------:R-:W-:Y:S01]  /*2aa0*/  @P1 HADD2.F32 R234, -RZ, R67.reuse.H0_H0 ;  /* 0x20000043ffea1230 */ /* 0x100fe20000004100 */
[----:B------:R-:W-:Y:S01]  /*2ab0*/  LOP3.LUT P4, RZ, R157, 0xff000000, RZ, 0xc0, !PT ;  /* 0xff0000009dff7812 */ /* 0x000fe2000788c0ff */
[----:B------:R-:W-:Y:S01]  /*2ac0*/  FMUL.FTZ R233, R177, R236 ;  /* 0x000000ecb1e97220 */ /* 0x000fe20000410000 */
[----:B------:R-:W-:-:S02]  /*2ad0*/  @P1 HADD2.F32 R236, -RZ, R67.H1_H1 ;  /* 0x30000043ffec1230 */ /* 0x000fc40000004100 */
[----:B------:R-:W-:Y:S01]  /*2ae0*/  @P1 FADD.FTZ R89, R89, R234 ;  /* 0x000000ea59591221 */ /* 0x000fe20000010000 */
[----:B------:R-:W-:Y:S02]  /*2af0*/  @P1 HADD2.F32 R234, -RZ, R66.H1_H1 ;  /* 0x30000042ffea1230 */ /* 0x000fe40000004100 */
[----:B------:R-:W-:Y:S01]  /*2b00*/  @P1 FADD.FTZ R233, R233, R236 ;  /* 0x000000ece9e91221 */ /* 0x000fe20000010000 */
[--C-:B------:R-:W-:Y:S01]  /*2b10*/  @P6 HADD2.F32 R235, -RZ, R63.reuse.H0_H0 ;  /* 0x2000003fffeb6230 */ /* 0x100fe20000004100 */
[----:B------:R-:W-:Y:S01]  /*2b20*/  @P2 F2FP.F16.F32.PACK_AB R157, RZ, R89 ;  /* 0x00000059ff9d223e */ /* 0x000fe200000000ff */
[-C--:B------:R-:W-:Y:S01]  /*2b30*/  FMUL.FTZ R89, R89, R176.reuse ;  /* 0x000000b059597220 */ /* 0x080fe20000410000 */
[----:B------:R-:W-:Y:S01]  /*2b40*/  @P1 FADD.FTZ R93, R93, R234 ;  /* 0x000000ea5d5d1221 */ /* 0x000fe20000010000 */
[----:B------:R-:W-:Y:S01]  /*2b50*/  @P2 F2FP.F16.F32.PACK_AB R236, RZ, R233 ;  /* 0x000000e9ffec223e */ /* 0x000fe200000000ff */
[-C--:B------:R-:W-:Y:S01]  /*2b60*/  FMUL.FTZ R233, R233, R176.reuse ;  /* 0x000000b0e9e97220 */ /* 0x080fe20000410000 */
[----:B------:R-:W-:Y:S01]  /*2b70*/  FMUL.FTZ R234, R89, UR13 ;  /* 0x0000000d59ea7c20 */ /* 0x000fe20008410000 */
[----:B------:R-:W-:Y:S01]  /*2b80*/  @P4 HADD2.F32 R237, -RZ, R63.H1_H1 ;  /* 0x3000003fffed4230 */ /* 0x000fe20000004100 */
[----:B------:R-:W-:Y:S01]  /*2b90*/  MOV R89, RZ ;  /* 0x000000ff00597202 */ /* 0x000fe20000000f00 */
[----:B------:R-:W-:Y:S01]  /*2ba0*/  FMUL.FTZ R233, R233, UR13 ;  /* 0x0000000de9e97c20 */ /* 0x000fe20008410000 */
[----:B------:R-:W-:Y:S01]  /*2bb0*/  @P6 FMUL.FTZ R87, R234, R235 ;  /* 0x000000ebea576220 */ /* 0x000fe20000410000 */
[----:B------:R-:W-:Y:S01]  /*2bc0*/  FMUL.FTZ R235, R93, R176 ;  /* 0x000000b05deb7220 */ /* 0x000fe20000410000 */
[----:B------:R-:W-:Y:S01]  /*2bd0*/  @P2 PRMT R83, R157, 0x7610, R83 ;  /* 0x000076109d532816 */ /* 0x000fe20000000053 */
[----:B------:R-:W-:Y:S01]  /*2be0*/  @P4 FMUL.FTZ R89, R233, R237 ;  /* 0x000000ede9594220 */ /* 0x000fe20000410000 */
[----:B------:R-:W-:Y:S01]  /*2bf0*/  @P2 F2FP.F16.F32.PACK_AB R237, RZ, R93 ;  /* 0x0000005dffed223e */ /* 0x000fe200000000ff */
[----:B------:R-:W-:Y:S01]  /*2c00*/  HFMA2.MMA R93, -RZ, RZ, 0, 0 ;  /* 0x00000000ff5d7435 */ /* 0x000fe200000001ff */
[----:B------:R-:W-:Y:S01]  /*2c10*/  FMUL.FTZ R235, R235, UR13 ;  /* 0x0000000debeb7c20 */ /* 0x000fe20008410000 */
[----:B------:R-:W-:-:S02]  /*2c20*/  @P2 PRMT R83, R83, 0x5410, R236 ;  /* 0x0000541053532816 */ /* 0x000fc400000000ec */
[----:B------:R-:W-:Y:S02]  /*2c30*/  F2FP.F16.F32.PACK_AB R87, R89, R87 ;  /* 0x000000575957723e */ /* 0x000fe400000000ff */
[----:B------:R-:W-:Y:S01]  /*2c40*/  @P5 FMUL.FTZ R93, R235, R88 ;  /* 0x00000058eb5d5220 */ /* 0x000fe20000410000 */
[----:B------:R-:W-:Y:S01]  /*2c50*/  @P2 PRMT R82, R82, 0x5410, R237 ;  /* 0x0000541052522816 */ /* 0x000fe200000000ed */
[----:B------:R-:W1:Y:S03]  /*2c60*/  @P2 LDC.64 R88, c[0x0][0x308] ;  /* 0x0000c200ff582b82 */ /* 0x000e660000000a00 */
[----:B------:R-:W-:Y:S01]  /*2c70*/  F2FP.F16.F32.PACK_AB R86, R93, R86 ;  /* 0x000000565d56723e */ /* 0x000fe200000000ff */
[----:B0-----:R-:W-:-:S04]  /*2c80*/  IMAD.WIDE.U32 R92, R186, 0x10, R240 ;  /* 0x00000010ba5c7825 */ /* 0x001fc800078e00f0 */
[----:B------:R-:W0:Y:S01]  /*2c90*/  LDC.64 R240, c[0x0][0x220] ;  /* 0x00008800fff07b82 */ /* 0x000e220000000a00 */
[----:B-1----:R-:W-:-:S05]  /*2ca0*/  @P2 IMAD.WIDE.U32 R88, R186, 0x10, R88 ;  /* 0x00000010ba582825 */ /* 0x002fca00078e0058 */
[----:B------:R-:W-:Y:S04]  /*2cb0*/  @P2 STG.E.128 desc[UR6][R88.64], R80 ;  /* 0x0000005058002986 */ /* 0x000fe8000c101d06 */
[----:B------:R0:W-:Y:S02]  /*2cc0*/  STG.E.128 desc[UR6][R92.64], R84 ;  /* 0x000000545c007986 */ /* 0x0001e4000c101d06 */
[----:B0-----:R-:W-:-:S06]  /*2cd0*/  IMAD.WIDE.U32 R84, R178, 0x10, R240 ;  /* 0x00000010b2547825 */ /* 0x001fcc00078e00f0 */
[----:B------:R-:W2:Y:S01]  /*2ce0*/  LDG.E.128 R84, desc[UR6][R84.64] ;  /* 0x0000000654547981 */ /* 0x000ea2000c1e1d00 */
[----:B------:R-:W-:Y:S01]  /*2cf0*/  FFMA.FTZ R212, R212, R197, R196 ;  /* 0x000000c5d4d47223 */ /* 0x000fe200000100c4 */
[----:B------:R-:W-:Y:S01]  /*2d00*/  @P5 HADD2.F32 R90, -RZ, R90.H1_H1 ;  /* 0x3000005aff5a5230 */ /* 0x000fe20000004100 */
[----:B------:R-:W-:Y:S01]  /*2d10*/  MOV R157, RZ ;  /* 0x000000ff009d7202 */ /* 0x000fe20000000f00 */
[----:B------:R-:W-:Y:S02]  /*2d20*/  @P1 HADD2.F32 R88, -RZ, R68.H0_H0 ;  /* 0x20000044ff581230 */ /* 0x000fe40000004100 */
[----:B------:R-:W-:Y:S01]  /*2d30*/  FADD.FTZ R212, R213, -R212 ;  /* 0x800000d4d5d47221 */ /* 0x000fe20000010000 */
[----:B------:R-:W-:Y:S01]  /*2d40*/  HFMA2.MMA R186, -RZ, RZ, 0, 0 ;  /* 0x00000000ffba7435 */ /* 0x000fe200000001ff */
[----:B------:R-:W-:Y:S01]  /*2d50*/  @P5 FMUL.FTZ R157, R235, R90 ;  /* 0x0000005aeb9d5220 */ /* 0x000fe20000410000 */
[----:B------:R-:W-:Y:S01]  /*2d60*/  MOV R90, R152 ;  /* 0x00000098005a7202 */ /* 0x000fe20000000f00 */
[----:B------:R-:W-:Y:S01]  /*2d70*/  FMUL.FTZ R89, R177, R212 ;  /* 0x000000d4b1597220 */ /* 0x000fe20000410000 */
[----:B------:R-:W-:Y:S01]  /*2d80*/  @P6 HADD2.F32 R213, -RZ, R91.H0_H0 ;  /* 0x2000005bffd56230 */ /* 0x000fe20000004100 */
[----:B------:R-:W-:-:S02]  /*2d90*/  CS2R R92, SRZ ;  /* 0x00000000005c7805 */ /* 0x000fc4000001ff00 */
[----:B------:R-:W-:Y:S01]  /*2da0*/  LOP3.LUT P5, RZ, R90, 0xff, RZ, 0xc0, !PT ;  /* 0x000000ff5aff7812 */ /* 0x000fe200078ac0ff */
[----:B------:R-:W-:Y:S01]  /*2db0*/  @P1 FADD.FTZ R89, R89, R88 ;  /* 0x0000005859591221 */ /* 0x000fe20000010000 */
[----:B------:R-:W-:Y:S02]  /*2dc0*/  @P4 HADD2.F32 R88, -RZ, R91.H1_H1 ;  /* 0x3000005bff584230 */ /* 0x000fe40000004100 */
[----:B------:R-:W-:Y:S01]  /*2dd0*/  @P6 FMUL.FTZ R186, R234, R213 ;  /* 0x000000d5eaba6220 */ /* 0x000fe20000410000 */
[----:B------:R-:W-:Y:S01]  /*2de0*/  CS2R R212, SRZ ;  /* 0x0000000000d47805 */ /* 0x000fe2000001ff00 */
[----:B------:R-:W-:Y:S01]  /*2df0*/  FFMA.FTZ R218, R218, R197, R196 ;  /* 0x000000c5dada7223 */ /* 0x000fe200000100c4 */
[----:B------:R-:W-:Y:S01]  /*2e00*/  LOP3.LUT P6, RZ, R153, 0xff0000, RZ, 0xc0, !PT ;  /* 0x00ff000099ff7812 */ /* 0x000fe200078cc0ff */
[----:B------:R-:W-:Y:S01]  /*2e10*/  @P4 FMUL.FTZ R212, R233, R88 ;  /* 0x00000058e9d44220 */ /* 0x000fe20000410000 */
[----:B------:R-:W-:Y:S01]  /*2e20*/  FMUL.FTZ R88, R89, R176 ;  /* 0x000000b059587220 */ /* 0x000fe20000410000 */
[----:B------:R-:W-:Y:S01]  /*2e30*/  LOP3.LUT P4, RZ, R152, 0xff00, RZ, 0xc0, !PT ;  /* 0x0000ff0098ff7812 */ /* 0x000fe2000788c0ff */
[----:B------:R-:W-:Y:S01]  /*2e40*/  FADD.FTZ R218, R221, -R218 ;  /* 0x800000daddda7221 */ /* 0x000fe20000010000 */
[----:B------:R-:W-:Y:S01]  /*2e50*/  @P2 F2FP.F16.F32.PACK_AB R89, RZ, R89 ;  /* 0x00000059ff59223e */ /* 0x000fe200000000ff */
[----:B------:R-:W-:Y:S01]  /*2e60*/  FMUL.FTZ R91, R88, UR13 ;  /* 0x0000000d585b7c20 */ /* 0x000fe20008410000 */
[----:B------:R-:W-:-:S02]  /*2e70*/  @P5 HADD2.F32 R90, -RZ, R56.H0_H0 ;  /* 0x20000038ff5a5230 */ /* 0x000fc40000004100 */
[----:B------:R-:W-:-:S03]  /*2e80*/  @P2 PRMT R80, R89, 0x7610, R80 ;  /* 0x0000761059502816 */ /* 0x000fc60000000050 */
[----:B------:R-:W-:Y:S01]  /*2e90*/  @P5 FMUL.FTZ R92, R91, R90 ;  /* 0x0000005a5b5c5220 */ /* 0x000fe20000410000 */
[----:B--2---:R-:W-:-:S03]  /*2ea0*/  @P5 HADD2.F32 R88, -RZ, R84.H0_H0 ;  /* 0x20000054ff585230 */ /* 0x004fc60000004100 */
[----:B------:R-:W-:Y:S02]  /*2eb0*/  @P4 HADD2.F32 R84, -RZ, R84.H1_H1 ;  /* 0x30000054ff544230 */ /* 0x000fe40000004100 */
[----:B------:R-:W-:Y:S01]  /*2ec0*/  @P5 FMUL.FTZ R213, R91, R88 ;  /* 0x000000585bd55220 */ /* 0x000fe20000410000 */
[-CC-:B------:R-:W-:Y:S01]  /*2ed0*/  FFMA.FTZ R91, R214, R197.reuse, R196.reuse ;  /* 0x000000c5d65b7223 */ /* 0x180fe200000100c4 */
[----:B------:R-:W-:Y:S01]  /*2ee0*/  FFMA.FTZ R88, R215, R197, R196 ;  /* 0x000000c5d7587223 */ /* 0x000fe200000100c4 */
[----:B------:R-:W-:Y:S01]  /*2ef0*/  LOP3.LUT P5, RZ, R152, 0xff0000, RZ, 0xc0, !PT ;  /* 0x00ff000098ff7812 */ /* 0x000fe200078ac0ff */
[----:B------:R-:W-:Y:S01]  /*2f00*/  HFMA2.MMA R214, -RZ, RZ, 0, 0 ;  /* 0x00000000ffd67435 */ /* 0x000fe200000001ff */
[----:B------:R-:W-:Y:S01]  /*2f10*/  FADD.FTZ R226, R226, -R91 ;  /* 0x8000005be2e27221 */ /* 0x000fe20000010000 */
[----:B------:R-:W-:Y:S01]  /*2f20*/  FADD.FTZ R90, R227, -R88 ;  /* 0x80000058e35a7221 */ /* 0x000fe20000010000 */
[----:B------:R-:W-:Y:S02]  /*2f30*/  @P1 HADD2.F32 R88, -RZ, R68.H1_H1 ;  /* 0x30000044ff581230 */ /* 0x000fe40000004100 */
[C---:B------:R-:W-:Y:S01]  /*2f40*/  FMUL.FTZ R91, R177.reuse, R226 ;  /* 0x000000e2b15b7220 */ /* 0x040fe20000410000 */
[----:B------:R-:W-:Y:S01]  /*2f50*/  FMUL.FTZ R227, R177, R90 ;  /* 0x0000005ab1e37220 */ /* 0x000fe20000410000 */
[----:B------:R-:W-:-:S02]  /*2f60*/  HFMA2.MMA R226, -RZ, RZ, 0, 0 ;  /* 0x00000000ffe27435 */ /* 0x000fc400000001ff */
[----:B------:R-:W-:Y:S01]  /*2f70*/  @P1 FADD.FTZ R91, R91, R88 ;  /* 0x000000585b5b1221 */ /* 0x000fe20000010000 */
[----:B------:R-:W-:Y:S01]  /*2f80*/  @P1 HADD2.F32 R88, -RZ, R69.H0_H0 ;  /* 0x20000045ff581230 */ /* 0x000fe20000004100 */
[----:B------:R-:W-:-:S04]  /*2f90*/  HFMA2.MMA R90, -RZ, RZ, 0, 0 ;  /* 0x00000000ff5a7435 */ /* 0x000fc800000001ff */
[----:B------:R-:W-:Y:S01]  /*2fa0*/  @P1 FADD.FTZ R227, R227, R88 ;  /* 0x00000058e3e31221 */ /* 0x000fe20000010000 */
[----:B------:R-:W-:Y:S01]  /*2fb0*/  FMUL.FTZ R88, R91, R176 ;  /* 0x000000b05b587220 */ /* 0x000fe20000410000 */
[----:B------:R-:W-:-:S03]  /*2fc0*/  @P2 F2FP.F16.F32.PACK_AB R91, RZ, R91 ;  /* 0x0000005bff5b223e */ /* 0x000fc600000000ff */
[----:B------:R-:W-:Y:S01]  /*2fd0*/  FMUL.FTZ R215, R88, UR13 ;  /* 0x0000000d58d77c20 */ /* 0x000fe20008410000 */
[----:B------:R-:W-:Y:S01]  /*2fe0*/  @P4 HADD2.F32 R88, -RZ, R56.H1_H1 ;  /* 0x30000038ff584230 */ /* 0x000fe20000004100 */
[----:B------:R-:W-:Y:S02]  /*2ff0*/  @P2 PRMT R80, R80, 0x5410, R91 ;  /* 0x0000541050502816 */ /* 0x000fe4000000005b */
[----:B------:R-:W-:Y:S01]  /*3000*/  @P4 FMUL.FTZ R214, R215, R84 ;  /* 0x00000054d7d64220 */ /* 0x000fe20000410000 */
[----:B------:R-:W-:Y:S01]  /*3010*/  FMUL.FTZ R84, R227, R176 ;  /* 0x000000b0e3547220 */ /* 0x000fe20000410000 */
[----:B------:R-:W-:Y:S01]  /*3020*/  @P4 FMUL.FTZ R93, R215, R88 ;  /* 0x00000058d75d4220 */ /* 0x000fe20000410000 */
[----:B------:R-:W-:Y:S01]  /*3030*/  @P5 HADD2.F32 R88, -RZ, R57.H0_H0 ;  /* 0x20000039ff585230 */ /* 0x000fe20000004100 */
[----:B------:R-:W-:Y:S01]  /*3040*/  MOV R215, RZ ;  /* 0x000000ff00d77202 */ /* 0x000fe20000000f00 */
[----:B------:R-:W-:Y:S01]  /*3050*/  FMUL.FTZ R233, R84, UR13 ;  /* 0x0000000d54e97c20 */ /* 0x000fe20008410000 */
[----:B------:R-:W-:Y:S01]  /*3060*/  @P5 HADD2.F32 R84, -RZ, R85.H0_H0 ;  /* 0x20000055ff545230 */ /* 0x000fe20000004100 */
[----:B------:R-:W-:Y:S01]  /*3070*/  LOP3.LUT P4, RZ, R152, 0xff000000, RZ, 0xc0, !PT ;  /* 0xff00000098ff7812 */ /* 0x000fe2000788c0ff */
[----:B------:R-:W-:Y:S01]  /*3080*/  HFMA2.MMA R152, -RZ, RZ, 0, 0 ;  /* 0x00000000ff987435 */ /* 0x000fe200000001ff */
[C---:B------:R-:W-:Y:S01]  /*3090*/  @P5 FMUL.FTZ R226, R233.reuse, R88 ;  /* 0x00000058e9e25220 */ /* 0x040fe20000410000 */
[----:B------:R-:W-:Y:S01]  /*30a0*/  @P2 F2FP.F16.F32.PACK_AB R227, RZ, R227 ;  /* 0x000000e3ffe3223e */ /* 0x000fe200000000ff */
[----:B------:R-:W-:Y:S01]  /*30b0*/  @P5 FMUL.FTZ R215, R233, R84 ;  /* 0x00000054e9d75220 */ /* 0x000fe20000410000 */
[-CC-:B------:R-:W-:Y:S01]  /*30c0*/  FFMA.FTZ R233, R216, R197.reuse, R196.reuse ;  /* 0x000000c5d8e97223 */ /* 0x180fe200000100c4 */
[----:B------:R-:W-:Y:S01]  /*30d0*/  FFMA.FTZ R84, R223, R197, R196 ;  /* 0x000000c5df547223 */ /* 0x000fe200000100c4 */
[----:B------:R-:W-:-:S02]  /*30e0*/  LOP3.LUT P5, RZ, R153, 0xff, RZ, 0xc0, !PT ;  /* 0x000000ff99ff7812 */ /* 0x000fc400078ac0ff */
[----:B------:R-:W-:Y:S01]  /*30f0*/  FADD.FTZ R224, R224, -R233 ;  /* 0x800000e9e0e07221 */ /* 0x000fe20000010000 */
[----:B------:R-:W-:Y:S01]  /*3100*/  FADD.FTZ R88, R225, -R84 ;  /* 0x80000054e1587221 */ /* 0x000fe20000010000 */
[----:B------:R-:W-:Y:S01]  /*3110*/  @P1 HADD2.F32 R84, -RZ, R69.H1_H1 ;  /* 0x30000045ff541230 */ /* 0x000fe20000004100 */
[----:B------:R-:W-:Y:S01]  /*3120*/  MOV R223, RZ ;  /* 0x000000ff00df7202 */ /* 0x000fe20000000f00 */
[C---:B------:R-:W-:Y:S01]  /*3130*/  FMUL.FTZ R225, R177.reuse, R224 ;  /* 0x000000e0b1e17220 */ /* 0x040fe20000410000 */
[----:B------:R-:W-:Y:S01]  /*3140*/  FMUL.FTZ R233, R177, R88 ;  /* 0x00000058b1e97220 */ /* 0x000fe20000410000 */
[----:B------:R-:W-:Y:S01]  /*3150*/  @P4 HADD2.F32 R85, -RZ, R85.H1_H1 ;  /* 0x30000055ff554230 */ /* 0x000fe20000004100 */
[----:B------:R-:W-:Y:S01]  /*3160*/  MOV R216, RZ ;  /* 0x000000ff00d87202 */ /* 0x000fe20000000f00 */
[----:B------:R-:W-:Y:S01]  /*3170*/  @P1 FADD.FTZ R225, R225, R84 ;  /* 0x00000054e1e11221 */ /* 0x000fe20000010000 */
[----:B------:R-:W-:Y:S01]  /*3180*/  @P1 HADD2.F32 R84, -RZ, R70.H0_H0 ;  /* 0x20000046ff541230 */ /* 0x000fe20000004100 */
[----:B------:R-:W-:-:S02]  /*3190*/  @P2 PRMT R81, R227, 0x7610, R81 ;  /* 0x00007610e3512816 */ /* 0x000fc40000000051 */
[----:B------:R-:W-:Y:S02]  /*31a0*/  MOV R91, RZ ;  /* 0x000000ff005b7202 */ /* 0x000fe40000000f00 */
[----:B------:R-:W-:Y:S01]  /*31b0*/  @P1 FADD.FTZ R233, R233, R84 ;  /* 0x00000054e9e91221 */ /* 0x000fe20000010000 */
[----:B------:R-:W-:Y:S01]  /*31c0*/  FMUL.FTZ R84, R225, R176 ;  /* 0x000000b0e1547220 */ /* 0x000fe20000410000 */
[----:B------:R-:W-:-:S03]  /*31d0*/  @P2 F2FP.F16.F32.PACK_AB R225, RZ, R225 ;  /* 0x000000e1ffe1223e */ /* 0x000fc600000000ff */
[----:B------:R-:W-:Y:S01]  /*31e0*/  FMUL.FTZ R88, R84, UR13 ;  /* 0x0000000d54587c20 */ /* 0x000fe20008410000 */
[----:B------:R-:W-:Y:S01]  /*31f0*/  @P4 HADD2.F32 R84, -RZ, R57.H1_H1 ;  /* 0x30000039ff544230 */ /* 0x000fe20000004100 */
[----:B------:R-:W-:Y:S02]  /*3200*/  @P2 PRMT R81, R81, 0x5410, R225 ;  /* 0x0000541051512816 */ /* 0x000fe400000000e1 */
[C---:B------:R-:W-:Y:S01]  /*3210*/  @P4 FMUL.FTZ R152, R88.reuse, R85 ;  /* 0x0000005558984220 */ /* 0x040fe20000410000 */
[----:B------:R-:W-:Y:S02]  /*3220*/  @P5 HADD2.F32 R85, -RZ, R58.H0_H0 ;  /* 0x2000003aff555230 */ /* 0x000fe40000004100 */
[----:B------:R-:W-:Y:S01]  /*3230*/  @P4 FMUL.FTZ R223, R88, R84 ;  /* 0x0000005458df4220 */ /* 0x000fe20000410000 */
[----:B------:R-:W-:Y:S01]  /*3240*/  FMUL.FTZ R84, R233, R176 ;  /* 0x000000b0e9547220 */ /* 0x000fe20000410000 */
[----:B------:R-:W-:-:S03]  /*3250*/  @P2 F2FP.F16.F32.PACK_AB R233, RZ, R233 ;  /* 0x000000e9ffe9223e */ /* 0x000fc600000000ff */
[----:B------:R-:W-:Y:S01]  /*3260*/  FMUL.FTZ R88, R84, UR13 ;  /* 0x0000000d54587c20 */ /* 0x000fe20008410000 */
[----:B------:R-:W-:Y:S01]  /*3270*/  @P5 HADD2.F32 R84, -RZ, R86.H0_H0 ;  /* 0x20000056ff545230 */ /* 0x000fe20000004100 */
[----:B------:R-:W-:Y:S02]  /*3280*/  @P2 PRMT R82, R233, 0x7610, R82 ;  /* 0x00007610e9522816 */ /* 0x000fe40000000052 */
[C---:B------:R-:W-:Y:S02]  /*3290*/  @P5 FMUL.FTZ R90, R88.reuse, R85 ;  /* 0x00000055585a5220 */ /* 0x040fe40000410000 */
[----:B------:R-:W-:Y:S01]  /*32a0*/  @P5 FMUL.FTZ R216, R88, R84 ;  /* 0x0000005458d85220 */ /* 0x000fe20000410000 */
[C---:B------:R-:W-:Y:S01]  /*32b0*/  LEA R84, P4, R178.reuse, UR16, 0x4 ;  /* 0x00000010b2547c11 */ /* 0x040fe2000f8820ff */
[-C--:B------:R-:W-:Y:S01]  /*32c0*/  FFMA.FTZ R88, R217, R197.reuse, R196 ;  /* 0x000000c5d9587223 */ /* 0x080fe200000100c4 */
[----:B------:R-:W-:Y:S02]  /*32d0*/  LOP3.LUT P5, RZ, R153, 0xff00, RZ, 0xc0, !PT ;  /* 0x0000ff0099ff7812 */ /* 0x000fe400078ac0ff */
[----:B------:R-:W-:Y:S01]  /*32e0*/  LEA.HI.X R85, R178, UR17, RZ, 0x4, P4 ;  /* 0x00000011b2557c11 */ /* 0x000fe2000a0f24ff */
[----:B------:R-:W-:Y:S01]  /*32f0*/  FADD.FTZ R88, R219, -R88 ;  /* 0x80000058db587221 */ /* 0x000fe20000010000 */
[----:B------:R-:W-:Y:S01]  /*3300*/  LOP3.LUT P4, RZ, R153, 0xff000000, RZ, 0xc0, !PT ;  /* 0xff00000099ff7812 */ /* 0x000fe2000788c0ff */
[----:B------:R-:W-:Y:S01]  /*3310*/  FFMA.FTZ R153, R220, R197, R196 ;  /* 0x000000c5dc997223 */ /* 0x000fe200000100c4 */
[----:B------:R-:W-:-:S02]  /*3320*/  @P1 HADD2.F32 R220, -RZ, R71.H1_H1 ;  /* 0x30000047ffdc1230 */ /* 0x000fc40000004100 */
[C---:B------:R-:W-:Y:S01]  /*3330*/  FMUL.FTZ R221, R177.reuse, R88 ;  /* 0x00000058b1dd7220 */ /* 0x040fe20000410000 */
[----:B------:R-:W-:Y:S01]  /*3340*/  FADD.FTZ R222, R222, -R153 ;  /* 0x80000099dede7221 */ /* 0x000fe20000010000 */
[C---:B------:R-:W-:Y:S01]  /*3350*/  FMUL.FTZ R153, R177.reuse, R218 ;  /* 0x000000dab1997220 */ /* 0x040fe20000410000 */
[----:B------:R-:W-:Y:S01]  /*3360*/  @P1 HADD2.F32 R218, -RZ, R71.H0_H0 ;  /* 0x20000047ffda1230 */ /* 0x000fe20000004100 */
[----:B------:R-:W0:Y:S01]  /*3370*/  @P2 LDC.64 R88, c[0x0][0x308] ;  /* 0x0000c200ff582b82 */ /* 0x000e220000000a00 */
[----:B------:R-:W-:-:S03]  /*3380*/  FMUL.FTZ R225, R177, R222 ;  /* 0x000000deb1e17220 */ /* 0x000fc60000410000 */
[----:B------:R-:W-:Y:S01]  /*3390*/  @P1 FADD.FTZ R153, R153, R218 ;  /* 0x000000da99991221 */ /* 0x000fe20000010000 */
[----:B------:R-:W-:Y:S02]  /*33a0*/  @P1 HADD2.F32 R218, -RZ, R70.H1_H1 ;  /* 0x30000046ffda1230 */ /* 0x000fe40000004100 */
[----:B------:R-:W-:Y:S01]  /*33b0*/  @P1 FADD.FTZ R225, R225, R220 ;  /* 0x000000dce1e11221 */ /* 0x000fe20000010000 */
[--C-:B------:R-:W-:Y:S01]  /*33c0*/  @P4 HADD2.F32 R227, -RZ, R59.reuse.H1_H1 ;  /* 0x3000003bffe34230 */ /* 0x100fe20000004100 */
[----:B------:R-:W-:Y:S01]  /*33d0*/  @P2 F2FP.F16.F32.PACK_AB R217, RZ, R153 ;  /* 0x00000099ffd9223e */ /* 0x000fe200000000ff */
[----:B------:R-:W-:Y:S01]  /*33e0*/  @P1 FADD.FTZ R221, R221, R218 ;  /* 0x000000dadddd1221 */ /* 0x000fe20000010000 */
[----:B------:R-:W-:Y:S02]  /*33f0*/  @P6 HADD2.F32 R218, -RZ, R59.H0_H0 ;  /* 0x2000003bffda6230 */ /* 0x000fe40000004100 */
[----:B------:R-:W-:Y:S01]  /*3400*/  @P2 PRMT R83, R217, 0x7610, R83 ;  /* 0x00007610d9532816 */ /* 0x000fe20000000053 */
[-C--:B------:R-:W-:Y:S01]  /*3410*/  FMUL.FTZ R217, R153, R176.reuse ;  /* 0x000000b099d97220 */ /* 0x080fe20000410000 */
[----:B------:R-:W-:Y:S01]  /*3420*/  @P2 F2FP.F16.F32.PACK_AB R219, RZ, R221 ;  /* 0x000000ddffdb223e */ /* 0x000fe200000000ff */
[----:B------:R-:W-:Y:S01]  /*3430*/  FMUL.FTZ R221, R221, R176 ;  /* 0x000000b0dddd7220 */ /* 0x000fe20000410000 */
[----:B------:R-:W-:Y:S01]  /*3440*/  @P2 F2FP.F16.F32.PACK_AB R153, RZ, R225 ;  /* 0x000000e1ff99223e */ /* 0x000fe200000000ff */
[----:B------:R-:W-:Y:S01]  /*3450*/  FMUL.FTZ R217, R217, UR13 ;  /* 0x0000000dd9d97c20 */ /* 0x000fe20008410000 */
[----:B------:R-:W-:-:S02]  /*3460*/  @P2 PRMT R82, R82, 0x5410, R219 ;  /* 0x0000541052522816 */ /* 0x000fc400000000db */
[----:B------:R-:W-:Y:S01]  /*3470*/  @P2 PRMT R83, R83, 0x5410, R153 ;  /* 0x0000541053532816 */ /* 0x000fe20000000099 */
[----:B------:R-:W-:Y:S01]  /*3480*/  @P6 FMUL.FTZ R91, R217, R218 ;  /* 0x000000dad95b6220 */ /* 0x000fe20000410000 */
[----:B------:R-:W-:Y:S01]  /*3490*/  FMUL.FTZ R218, R225, R176 ;  /* 0x000000b0e1da7220 */ /* 0x000fe20000410000 */
[----:B0-----:R-:W-:-:S04]  /*34a0*/  @P2 IMAD.WIDE.U32 R88, R178, 0x10, R88 ;  /* 0x00000010b2582825 */ /* 0x001fc800078e0058 */
[----:B------:R-:W-:Y:S01]  /*34b0*/  FMUL.FTZ R178, R221, UR13 ;  /* 0x0000000dddb27c20 */ /* 0x000fe20008410000 */
[----:B------:R-:W-:Y:S01]  /*34c0*/  CS2R R220, SRZ ;  /* 0x0000000000dc7805 */ /* 0x000fe2000001ff00 */
[----:B------:R-:W-:Y:S01]  /*34d0*/  FMUL.FTZ R218, R218, UR13 ;  /* 0x0000000ddada7c20 */ /* 0x000fe20008410000 */
[----:B------:R-:W-:Y:S01]  /*34e0*/  @P5 HADD2.F32 R225, -RZ, R58.H1_H1 ;  /* 0x3000003affe15230 */ /* 0x000fe20000004100 */
[----:B------:R0:W-:Y:S02]  /*34f0*/  @P2 STG.E.128 desc[UR6][R88.64], R80 ;  /* 0x0000005058002986 */ /* 0x0001e4000c101d06 */
[----:B------:R-:W-:Y:S02]  /*3500*/  @P4 FMUL.FTZ R220, R218, R227 ;  /* 0x000000e3dadc4220 */ /* 0x000fe40000410000 */
[----:B------:R-:W-:-:S03]  /*3510*/  @P5 FMUL.FTZ R221, R178, R225 ;  /* 0x000000e1b2dd5220 */ /* 0x000fc60000410000 */
[----:B------:R-:W-:Y:S02]  /*3520*/  F2FP.F16.F32.PACK_AB R91, R220, R91 ;  /* 0x0000005bdc5b723e */ /* 0x000fe400000000ff */
[----:B------:R-:W-:Y:S02]  /*3530*/  F2FP.F16.F32.PACK_AB R90, R221, R90 ;  /* 0x0000005add5a723e */ /* 0x000fe400000000ff */
[----:B0-----:R-:W-:Y:S02]  /*3540*/  F2FP.F16.F32.PACK_AB R89, R223, R226 ;  /* 0x000000e2df59723e */ /* 0x001fe400000000ff */
[----:B------:R-:W-:Y:S01]  /*3550*/  F2FP.F16.F32.PACK_AB R88, R93, R92 ;  /* 0x0000005c5d58723e */ /* 0x000fe200000000ff */
[----:B------:R-:W-:-:S04]  /*3560*/  IMAD.WIDE.U32 R92, R175, 0x10, R240 ;  /* 0x00000010af5c7825 */ /* 0x000fc800078e00f0 */
[----:B------:R0:W-:Y:S04]  /*3570*/  STG.E.128 desc[UR6][R84.64], R88 ;  /* 0x0000005854007986 */ /* 0x0001e8000c101d06 */
[----:B0-----:R0:W2:Y:S01]  /*3580*/  LDG.E.128 R88, desc[UR6][R92.64] ;  /* 0x000000065c587981 */ /* 0x0010a2000c1e1d00 */
[-CC-:B------:R-:W-:Y:S01]  /*3590*/  FFMA.FTZ R203, R203, R197.reuse, R196.reuse ;  /* 0x000000c5cbcb7223 */ /* 0x180fe200000100c4 */
[-CC-:B------:R-:W-:Y:S01]  /*35a0*/  FFMA.FTZ R208, R208, R197.reuse, R196.reuse ;  /* 0x000000c5d0d07223 */ /* 0x180fe200000100c4 */
[----:B------:R-:W-:Y:S01]  /*35b0*/  FFMA.FTZ R204, R204, R197, R196 ;  /* 0x000000c5cccc7223 */ /* 0x000fe200000100c4 */
[----:B------:R-:W-:Y:S01]  /*35c0*/  HFMA2.MMA R153, -RZ, RZ, 0, 0 ;  /* 0x00000000ff997435 */ /* 0x000fe200000001ff */
[----:B------:R-:W-:Y:S01]  /*35d0*/  FADD.FTZ R202, R202, -R203 ;  /* 0x800000cbcaca7221 */ /* 0x000fe20000010000 */
[----:B------:R-:W-:-:S02]  /*35e0*/  @P5 HADD2.F32 R219, -RZ, R86.H1_H1 ;  /* 0x30000056ffdb5230 */ /* 0x000fc40000004100 */
[----:B------:R-:W-:Y:S01]  /*35f0*/  FADD.FTZ R208, R201, -R208 ;  /* 0x800000d0c9d07221 */ /* 0x000fe20000010000 */
[----:B------:R-:W-:Y:S01]  /*3600*/  MOV R86, R146 ;  /* 0x0000009200567202 */ /* 0x000fe20000000f00 */
[----:B------:R-:W-:Y:S01]  /*3610*/  FADD.FTZ R204, R211, -R204 ;  /* 0x800000ccd3cc7221 */ /* 0x000fe20000010000 */
[--C-:B------:R-:W-:Y:S02]  /*3620*/  @P1 HADD2.F32 R84, -RZ, R72.reuse.H0_H0 ;  /* 0x20000048ff541230 */ /* 0x100fe40000004100 */
[----:B------:R-:W-:Y:S01]  /*3630*/  FMUL.FTZ R211, R177, R202 ;  /* 0x000000cab1d37220 */ /* 0x000fe20000410000 */
[----:B0-----:R-:W-:Y:S02]  /*3640*/  @P1 HADD2.F32 R92, -RZ, R72.H1_H1 ;  /* 0x30000048ff5c1230 */ /* 0x001fe40000004100 */
[--C-:B------:R-:W-:Y:S01]  /*3650*/  FFMA.FTZ R85, R209, R197, R196.reuse ;  /* 0x000000c5d1557223 */ /* 0x100fe200000100c4 */
[----:B------:R-:W-:Y:S01]  /*3660*/  @P5 FMUL.FTZ R153, R178, R219 ;  /* 0x000000dbb2995220 */ /* 0x000fe20000410000 */
[----:B------:R-:W-:Y:S01]  /*3670*/  FFMA.FTZ R207, R207, R197, R196 ;  /* 0x000000c5cfcf7223 */ /* 0x000fe200000100c4 */
[----:B------:R-:W-:Y:S01]  /*3680*/  FMUL.FTZ R209, R177, R208 ;  /* 0x000000d0b1d17220 */ /* 0x000fe20000410000 */
[----:B------:R-:W-:Y:S01]  /*3690*/  LOP3.LUT P5, RZ, R86, 0xff, RZ, 0xc0, !PT ;  /* 0x000000ff56ff7812 */ /* 0x000fe200078ac0ff */
[----:B------:R-:W-:Y:S01]  /*36a0*/  @P1 FADD.FTZ R211, R211, R84 ;  /* 0x00000054d3d31221 */ /* 0x000fe20000010000 */
[----:B------:R-:W-:Y:S01]  /*36b0*/  HFMA2.MMA R178, -RZ, RZ, 0, 0 ;  /* 0x00000000ffb27435 */ /* 0x000fe200000001ff */
[----:B------:R-:W-:-:S02]  /*36c0*/  @P6 HADD2.F32 R84, -RZ, R87.H0_H0 ;  /* 0x20000057ff546230 */ /* 0x000fc40000004100 */
[----:B------:R-:W-:Y:S01]  /*36d0*/  FADD.FTZ R210, R210, -R207 ;  /* 0x800000cfd2d27221 */ /* 0x000fe20000010000 */
[----:B------:R-:W-:Y:S01]  /*36e0*/  @P1 FADD.FTZ R209, R209, R92 ;  /* 0x0000005cd1d11221 */ /* 0x000fe20000010000 */
[----:B------:R-:W-:Y:S01]  /*36f0*/  FADD.FTZ R206, R206, -R85 ;  /* 0x80000055cece7221 */ /* 0x000fe20000010000 */
[----:B------:R-:W-:Y:S02]  /*3700*/  @P1 HADD2.F32 R92, -RZ, R73.H0_H0 ;  /* 0x20000049ff5c1230 */ /* 0x000fe40000004100 */
[----:B------:R-:W-:Y:S01]  /*3710*/  FFMA.FTZ R86, R200, R197, R196 ;  /* 0x000000c5c8567223 */ /* 0x000fe200000100c4 */
[C---:B------:R-:W-:Y:S01]  /*3720*/  FMUL.FTZ R85, R177.reuse, R204 ;  /* 0x000000ccb1557220 */ /* 0x040fe20000410000 */
[----:B------:R-:W-:Y:S02]  /*3730*/  @P4 HADD2.F32 R93, -RZ, R87.H1_H1 ;  /* 0x30000057ff5d4230 */ /* 0x000fe40000004100 */
[----:B------:R-:W-:Y:S01]  /*3740*/  FMUL.FTZ R87, R177, R210 ;  /* 0x000000d2b1577220 */ /* 0x000fe20000410000 */
[----:B------:R-:W-:-:S02]  /*3750*/  @P1 HADD2.F32 R200, -RZ, R73.H1_H1 ;  /* 0x30000049ffc81230 */ /* 0x000fc40000004100 */
[----:B------:R-:W-:Y:S01]  /*3760*/  @P6 FMUL.FTZ R178, R217, R84 ;  /* 0x00000054d9b26220 */ /* 0x000fe20000410000 */
[----:B------:R-:W-:Y:S01]  /*3770*/  LOP3.LUT P6, RZ, R146, 0xff00, RZ, 0xc0, !PT ;  /* 0x0000ff0092ff7812 */ /* 0x000fe200078cc0ff */
[----:B------:R-:W-:Y:S01]  /*3780*/  @P1 FADD.FTZ R85, R85, R92 ;  /* 0x0000005c55551221 */ /* 0x000fe20000010000 */
[-C--:B------:R-:W-:Y:S01]  /*3790*/  FMUL.FTZ R92, R211, R176.reuse ;  /* 0x000000b0d35c7220 */ /* 0x080fe20000410000 */
[----:B------:R-:W-:Y:S01]  /*37a0*/  MOV R201, RZ ;  /* 0x000000ff00c97202 */ /* 0x000fe20000000f00 */
[----:B------:R-:W-:Y:S01]  /*37b0*/  @P1 FADD.FTZ R87, R87, R200 ;  /* 0x000000c857571221 */ /* 0x000fe20000010000 */
[----:B------:R-:W-:Y:S01]  /*37c0*/  @P4 FMUL.FTZ R201, R218, R93 ;  /* 0x0000005ddac94220 */ /* 0x000fe20000410000 */
[----:B------:R-:W-:Y:S01]  /*37d0*/  HFMA2.MMA R200, -RZ, RZ, 0, 0 ;  /* 0x00000000ffc87435 */ /* 0x000fe200000001ff */
[----:B------:R-:W-:Y:S01]  /*37e0*/  FADD.FTZ R86, R205, -R86 ;  /* 0x80000056cd567221 */ /* 0x000fe20000010000 */
[--C-:B------:R-:W-:Y:S02]  /*37f0*/  @P5 HADD2.F32 R202, -RZ, R52.reuse.H0_H0 ;  /* 0x20000034ffca5230 */ /* 0x100fe40000004100 */
[----:B------:R-:W-:Y:S01]  /*3800*/  FMUL.FTZ R205, R92, UR13 ;  /* 0x0000000d5ccd7c20 */ /* 0x000fe20008410000 */
[----:B------:R-:W-:Y:S01]  /*3810*/  MOV R207, RZ ;  /* 0x000000ff00cf7202 */ /* 0x000fe20000000f00 */
[----:B------:R-:W-:Y:S01]  /*3820*/  FMUL.FTZ R204, R209, R176 ;  /* 0x000000b0d1cc7220 */ /* 0x000fe20000410000 */
[----:B------:R-:W-:Y:S01]  /*3830*/  HFMA2.MMA R203, -RZ, RZ, 0, 0 ;  /* 0x00000000ffcb7435 */ /* 0x000fe200000001ff */
[----:B------:R-:W-:Y:S01]  /*3840*/  @P5 FMUL.FTZ R207, R205, R202 ;  /* 0x000000cacdcf5220 */ /* 0x000fe20000410000 */
[----:B------:R-:W-:Y:S01]  /*3850*/  LOP3.LUT P4, RZ, R146, 0xff0000, RZ, 0xc0, !PT ;  /* 0x00ff000092ff7812 */ /* 0x000fe2000788c0ff */
[----:B------:R-:W-:Y:S01]  /*3860*/  FMUL.FTZ R217, R204, UR13 ;  /* 0x0000000dccd97c20 */ /* 0x000fe20008410000 */
[----:B------:R-:W-:Y:S01]  /*3870*/  @P6 HADD2.F32 R92, -RZ, R52.H1_H1 ;  /* 0x30000034ff5c6230 */ /* 0x000fe20000004100 */
[----:B------:R-:W-:Y:S01]  /*3880*/  MOV R84, RZ ;  /* 0x000000ff00547202 */ /* 0x000fe20000000f00 */
[----:B------:R-:W-:-:S02]  /*3890*/  @P1 HADD2.F32 R208, -RZ, R74.H0_H0 ;  /* 0x2000004affd01230 */ /* 0x000fc40000004100 */
[----:B------:R-:W-:Y:S01]  /*38a0*/  FMUL.FTZ R202, R87, R176 ;  /* 0x000000b057ca7220 */ /* 0x000fe20000410000 */
[----:B------:R-:W-:Y:S01]  /*38b0*/  FMUL.FTZ R219, R177, R206 ;  /* 0x000000ceb1db7220 */ /* 0x000fe20000410000 */
[----:B------:R-:W-:Y:S01]  /*38c0*/  @P6 FMUL.FTZ R84, R217, R92 ;  /* 0x0000005cd9546220 */ /* 0x000fe20000410000 */
[----:B------:R-:W-:Y:S01]  /*38d0*/  HFMA2.MMA R204, -RZ, RZ, 0, 0 ;  /* 0x00000000ffcc7435 */ /* 0x000fe200000001ff */
[----:B------:R-:W-:Y:S01]  /*38e0*/  FMUL.FTZ R210, R202, UR13 ;  /* 0x0000000dcad27c20 */ /* 0x000fe20008410000 */
[----:B------:R-:W-:Y:S01]  /*38f0*/  @P1 FADD.FTZ R219, R219, R208 ;  /* 0x000000d0dbdb1221 */ /* 0x000fe20000010000 */
[----:B------:R-:W-:Y:S01]  /*3900*/  HFMA2.MMA R202, -RZ, RZ, 0, 0 ;  /* 0x00000000ffca7435 */ /* 0x000fe200000001ff */
[----:B------:R-:W-:Y:S01]  /*3910*/  MOV R206, RZ ;  /* 0x000000ff00ce7202 */ /* 0x000fe20000000f00 */
[----:B------:R-:W-:Y:S01]  /*3920*/  FMUL.FTZ R221, R177, R86 ;  /* 0x00000056b1dd7220 */ /* 0x000fe20000410000 */
[-CC-:B------:R-:W-:Y:S01]  /*3930*/  FFMA.FTZ R199, R199, R197.reuse, R196.reuse ;  /* 0x000000c5c7c77223 */ /* 0x180fe200000100c4 */
[----:B------:R-:W-:Y:S01]  /*3940*/  FFMA.FTZ R94, R94, R197, R196 ;  /* 0x000000c55e5e7223 */ /* 0x000fe200000100c4 */
[--C-:B------:R-:W-:Y:S01]  /*3950*/  @P1 HADD2.F32 R208, -RZ, R75.reuse.H1_H1 ;  /* 0x3000004bffd01230 */ /* 0x100fe20000004100 */
[----:B------:R-:W-:Y:S01]  /*3960*/  HFMA2.MMA R233, -RZ, RZ, 0, 0 ;  /* 0x00000000ffe97435 */ /* 0x000fe200000001ff */
[----:B------:R-:W-:Y:S01]  /*3970*/  FADD.FTZ R86, R198, -R199 ;  /* 0x800000c7c6567221 */ /* 0x000fe20000010000 */
[----:B------:R-:W-:Y:S01]  /*3980*/  FADD.FTZ R94, R95, -R94 ;  /* 0x8000005e5f5e7221 */ /* 0x000fe20000010000 */
[----:B------:R-:W-:Y:S01]  /*3990*/  @P1 HADD2.F32 R198, -RZ, R75.H0_H0 ;  /* 0x2000004bffc61230 */ /* 0x000fe20000004100 */
[----:B------:R-:W-:Y:S01]  /*39a0*/  HFMA2.MMA R95, -RZ, RZ, 0, 0 ;  /* 0x00000000ff5f7435 */ /* 0x000fe200000001ff */
[C---:B------:R-:W-:Y:S01]  /*39b0*/  FMUL.FTZ R225, R177.reuse, R86 ;  /* 0x00000056b1e17220 */ /* 0x040fe20000410000 */
[----:B------:R-:W-:Y:S01]  /*39c0*/  FMUL.FTZ R223, R177, R94 ;  /* 0x0000005eb1df7220 */ /* 0x000fe20000410000 */
[----:B------:R-:W-:-:S02]  /*39d0*/  @P2 F2FP.F16.F32.PACK_AB R211, RZ, R211 ;  /* 0x000000d3ffd3223e */ /* 0x000fc400000000ff */
[----:B------:R-:W-:Y:S01]  /*39e0*/  @P1 FADD.FTZ R225, R225, R208 ;  /* 0x000000d0e1e11221 */ /* 0x000fe20000010000 */
[----:B------:R-:W-:Y:S01]  /*39f0*/  @P1 FADD.FTZ R223, R223, R198 ;  /* 0x000000c6dfdf1221 */ /* 0x000fe20000010000 */
[----:B------:R-:W-:Y:S02]  /*3a00*/  @P2 F2FP.F16.F32.PACK_AB R209, RZ, R209 ;  /* 0x000000d1ffd1223e */ /* 0x000fe400000000ff */
[----:B------:R-:W-:Y:S01]  /*3a10*/  @P2 PRMT R80, R211, 0x7610, R80 ;  /* 0x00007610d3502816 */ /* 0x000fe20000000050 */
[----:B------:R-:W-:Y:S01]  /*3a20*/  FMUL.FTZ R198, R223, R176 ;  /* 0x000000b0dfc67220 */ /* 0x000fe20000410000 */
[----:B------:R-:W-:Y:S02]  /*3a30*/  @P2 F2FP.F16.F32.PACK_AB R223, RZ, R223 ;  /* 0x000000dfffdf223e */ /* 0x000fe400000000ff */
[----:B------:R-:W-:Y:S01]  /*3a40*/  @P2 PRMT R80, R80, 0x5410, R209 ;  /* 0x0000541050502816 */ /* 0x000fe200000000d1 */
[----:B------:R-:W-:Y:S01]  /*3a50*/  FMUL.FTZ R198, R198, UR13 ;  /* 0x0000000dc6c67c20 */ /* 0x000fe20008410000 */
[----:B------:R-:W-:-:S02]  /*3a60*/  @P2 PRMT R83, R223, 0x7610, R83 ;  /* 0x00007610df532816 */ /* 0x000fc40000000053 */
[----:B------:R-:W-:Y:S01]  /*3a70*/  F2FP.F16.F32.PACK_AB R84, R84, R207 ;  /* 0x000000cf5454723e */ /* 0x000fe200000000ff */
[--C-:B--2---:R-:W-:Y:S02]  /*3a80*/  @P5 HADD2.F32 R93, -RZ, R88.reuse.H0_H0 ;  /* 0x20000058ff5d5230 */ /* 0x104fe40000004100 */
[----:B------:R-:W-:Y:S02]  /*3a90*/  @P6 HADD2.F32 R88, -RZ, R88.H1_H1 ;  /* 0x30000058ff586230 */ /* 0x000fe40000004100 */
[----:B------:R-:W-:Y:S02]  /*3aa0*/  @P4 HADD2.F32 R92, -RZ, R89.H0_H0 ;  /* 0x20000059ff5c4230 */ /* 0x000fe40000004100 */
[----:B------:R-:W-:Y:S01]  /*3ab0*/  @P5 FMUL.FTZ R200, R205, R93 ;  /* 0x0000005dcdc85220 */ /* 0x000fe20000410000 */
[----:B------:R-:W-:Y:S01]  /*3ac0*/  LOP3.LUT P5, RZ, R146, 0xff000000, RZ, 0xc0, !PT ;  /* 0xff00000092ff7812 */ /* 0x000fe200078ac0ff */
[----:B------:R-:W-:Y:S01]  /*3ad0*/  @P6 FMUL.FTZ R203, R217, R88 ;  /* 0x00000058d9cb6220 */ /* 0x000fe20000410000 */
[----:B------:R-:W-:Y:S01]  /*3ae0*/  FMUL.FTZ R88, R85, R176 ;  /* 0x000000b055587220 */ /* 0x000fe20000410000 */
[----:B------:R-:W-:Y:S01]  /*3af0*/  LOP3.LUT P6, RZ, R147, 0xff, RZ, 0xc0, !PT ;  /* 0x000000ff93ff7812 */ /* 0x000fe200078cc0ff */
[----:B------:R-:W-:Y:S01]  /*3b00*/  HFMA2.MMA R146, -RZ, RZ, 0, 0 ;  /* 0x00000000ff927435 */ /* 0x000fe200000001ff */
[----:B------:R-:W-:-:S02]  /*3b10*/  @P4 HADD2.F32 R93, -RZ, R53.H0_H0 ;  /* 0x20000035ff5d4230 */ /* 0x000fc40000004100 */
[----:B------:R-:W-:Y:S01]  /*3b20*/  FMUL.FTZ R205, R88, UR13 ;  /* 0x0000000d58cd7c20 */ /* 0x000fe20008410000 */
[----:B------:R-:W-:-:S03]  /*3b30*/  MOV R217, RZ ;  /* 0x000000ff00d97202 */ /* 0x000fc60000000f00 */
[C---:B------:R-:W-:Y:S01]  /*3b40*/  @P4 FMUL.FTZ R146, R205.reuse, R92 ;  /* 0x0000005ccd924220 */ /* 0x040fe20000410000 */
[----:B------:R-:W-:Y:S01]  /*3b50*/  @P4 FMUL.FTZ R217, R205, R93 ;  /* 0x0000005dcdd94220 */ /* 0x000fe20000410000 */
[----:B------:R-:W-:Y:S01]  /*3b60*/  MOV R205, RZ ;  /* 0x000000ff00cd7202 */ /* 0x000fe20000000f00 */
[----:B------:R-:W-:Y:S01]  /*3b70*/  @P5 HADD2.F32 R88, -RZ, R53.H1_H1 ;  /* 0x30000035ff585230 */ /* 0x000fe20000004100 */
[----:B------:R-:W-:Y:S01]  /*3b80*/  LOP3.LUT P4, RZ, R147, 0xff0000, RZ, 0xc0, !PT ;  /* 0x00ff000093ff7812 */ /* 0x000fe2000788c0ff */
[----:B------:R-:W-:Y:S02]  /*3b90*/  @P5 HADD2.F32 R89, -RZ, R89.H1_H1 ;  /* 0x30000059ff595230 */ /* 0x000fe40000004100 */
[----:B------:R-:W-:Y:S02]  /*3ba0*/  @P6 HADD2.F32 R92, -RZ, R54.H0_H0 ;  /* 0x20000036ff5c6230 */ /* 0x000fe40000004100 */
[C---:B------:R-:W-:Y:S01]  /*3bb0*/  @P5 FMUL.FTZ R204, R210.reuse, R88 ;  /* 0x00000058d2cc5220 */ /* 0x040fe20000410000 */
[----:B------:R-:W-:Y:S01]  /*3bc0*/  FMUL.FTZ R88, R219, R176 ;  /* 0x000000b0db587220 */ /* 0x000fe20000410000 */
[----:B------:R-:W-:Y:S01]  /*3bd0*/  @P5 FMUL.FTZ R205, R210, R89 ;  /* 0x00000059d2cd5220 */ /* 0x000fe20000410000 */
[----:B------:R-:W-:-:S02]  /*3be0*/  LOP3.LUT P5, RZ, R147, 0xff00, RZ, 0xc0, !PT ;  /* 0x0000ff0093ff7812 */ /* 0x000fc400078ac0ff */
[----:B------:R-:W-:Y:S01]  /*3bf0*/  FMUL.FTZ R93, R88, UR13 ;  /* 0x0000000d585d7c20 */ /* 0x000fe20008410000 */
[----:B------:R-:W-:Y:S01]  /*3c00*/  @P6 HADD2.F32 R88, -RZ, R90.H0_H0 ;  /* 0x2000005aff586230 */ /* 0x000fe20000004100 */
[----:B------:R-:W-:Y:S02]  /*3c10*/  @P2 F2FP.F16.F32.PACK_AB R219, RZ, R219 ;  /* 0x000000dbffdb223e */ /* 0x000fe400000000ff */
[C---:B------:R-:W-:Y:S01]  /*3c20*/  @P6 FMUL.FTZ R206, R93.reuse, R92 ;  /* 0x0000005c5dce6220 */ /* 0x040fe20000410000 */
[----:B------:R-:W-:Y:S02]  /*3c30*/  @P1 HADD2.F32 R92, -RZ, R74.H1_H1 ;  /* 0x3000004aff5c1230 */ /* 0x000fe40000004100 */
[----:B------:R-:W-:Y:S01]  /*3c40*/  @P6 FMUL.FTZ R202, R93, R88 ;  /* 0x000000585dca6220 */ /* 0x000fe20000410000 */
[----:B------:R-:W-:Y:S01]  /*3c50*/  LEA R88, P6, R175, UR16, 0x4 ;  /* 0x00000010af587c11 */ /* 0x000fe2000f8c20ff */
[----:B------:R-:W-:Y:S01]  /*3c60*/  @P4 HADD2.F32 R227, -RZ, R55.H0_H0 ;  /* 0x20000037ffe34230 */ /* 0x000fe20000004100 */
[----:B------:R-:W-:Y:S01]  /*3c70*/  @P2 PRMT R82, R219, 0x7610, R82 ;  /* 0x00007610db522816 */ /* 0x000fe20000000052 */
[----:B------:R-:W-:Y:S01]  /*3c80*/  @P1 FADD.FTZ R221, R221, R92 ;  /* 0x0000005cdddd1221 */ /* 0x000fe20000010000 */
[----:B------:R-:W-:Y:S01]  /*3c90*/  LEA.HI.X R89, R175, UR17, RZ, 0x4, P6 ;  /* 0x00000011af597c11 */ /* 0x000fe2000b0f24ff */
[----:B------:R-:W0:Y:S01]  /*3ca0*/  @P2 LDC.64 R92, c[0x0][0x308] ;  /* 0x0000c200ff5c2b82 */ /* 0x000e220000000a00 */
[----:B------:R-:W-:Y:S01]  /*3cb0*/  LOP3.LUT P6, RZ, R147, 0xff000000, RZ, 0xc0, !PT ;  /* 0xff00000093ff7812 */ /* 0x000fe200078cc0ff */
[-C--:B------:R-:W-:Y:S01]  /*3cc0*/  FMUL.FTZ R147, R225, R176.reuse ;  /* 0x000000b0e1937220 */ /* 0x080fe20000410000 */
[----:B------:R-:W-:Y:S01]  /*3cd0*/  FMUL.FTZ R199, R221, R176 ;  /* 0x000000b0ddc77220 */ /* 0x000fe20000410000 */
[----:B------:R-:W-:Y:S01]  /*3ce0*/  @P5 HADD2.F32 R86, -RZ, R54.H1_H1 ;  /* 0x30000036ff565230 */ /* 0x000fe20000004100 */
[----:B------:R-:W-:Y:S01]  /*3cf0*/  @P2 F2FP.F16.F32.PACK_AB R221, RZ, R221 ;  /* 0x000000ddffdd223e */ /* 0x000fe200000000ff */
[----:B------:R-:W-:Y:S01]  /*3d00*/  FMUL.FTZ R147, R147, UR13 ;  /* 0x0000000d93937c20 */ /* 0x000fe20008410000 */
[----:B------:R-:W-:Y:S01]  /*3d10*/  FMUL.FTZ R199, R199, UR13 ;  /* 0x0000000dc7c77c20 */ /* 0x000fe20008410000 */
[----:B------:R-:W-:-:S02]  /*3d20*/  @P2 F2FP.F16.F32.PACK_AB R225, RZ, R225 ;  /* 0x000000e1ffe1223e */ /* 0x000fc400000000ff */
[----:B------:R-:W-:Y:S01]  /*3d30*/  @P2 PRMT R82, R82, 0x5410, R221 ;  /* 0x0000541052522816 */ /* 0x000fe200000000dd */
[----:B------:R-:W-:Y:S01]  /*3d40*/  @P5 FMUL.FTZ R95, R199, R86 ;  /* 0x00000056c75f5220 */ /* 0x000fe20000410000 */
[----:B------:R-:W-:Y:S01]  /*3d50*/  MOV R86, RZ ;  /* 0x000000ff00567202 */ /* 0x000fe20000000f00 */
[----:B------:R-:W-:Y:S01]  /*3d60*/  @P4 FMUL.FTZ R86, R198, R227 ;  /* 0x000000e3c6564220 */ /* 0x000fe20000410000 */
[----:B------:R-:W-:Y:S01]  /*3d70*/  @P6 HADD2.F32 R94, -RZ, R55.H1_H1 ;  /* 0x30000037ff5e6230 */ /* 0x000fe20000004100 */
[----:B------:R-:W-:-:S04]  /*3d80*/  @P2 PRMT R83, R83, 0x5410, R225 ;  /* 0x0000541053532816 */ /* 0x000fc800000000e1 */
[----:B------:R-:W-:Y:S01]  /*3d90*/  @P6 FMUL.FTZ R233, R147, R94 ;  /* 0x0000005e93e96220 */ /* 0x000fe20000410000 */
[----:B------:R-:W-:Y:S02]  /*3da0*/  @P2 F2FP.F16.F32.PACK_AB R94, RZ, R85 ;  /* 0x00000055ff5e223e */ /* 0x000fe400000000ff */
[----:B------:R-:W-:Y:S01]  /*3db0*/  F2FP.F16.F32.PACK_AB R85, R204, R217 ;  /* 0x000000d9cc55723e */ /* 0x000fe200000000ff */
[----:B0-----:R-:W-:Y:S01]  /*3dc0*/  @P2 IMAD.WIDE.U32 R92, R175, 0x10, R92 ;  /* 0x00000010af5c2825 */ /* 0x001fe200078e005c */
[----:B------:R-:W-:Y:S02]  /*3dd0*/  @P2 F2FP.F16.F32.PACK_AB R175, RZ, R87 ;  /* 0x00000057ffaf223e */ /* 0x000fe400000000ff */
[----:B------:R-:W-:Y:S02]  /*3de0*/  @P2 PRMT R81, R94, 0x7610, R81 ;  /* 0x000076105e512816 */ /* 0x000fe40000000051 */
[----:B------:R-:W-:Y:S02]  /*3df0*/  F2FP.F16.F32.PACK_AB R87, R233, R86 ;  /* 0x00000056e957723e */ /* 0x000fe400000000ff */
[----:B------:R-:W-:-:S02]  /*3e00*/  @P2 PRMT R81, R81, 0x5410, R175 ;  /* 0x0000541051512816 */ /* 0x000fc400000000af */
[----:B------:R-:W-:Y:S01]  /*3e10*/  F2FP.F16.F32.PACK_AB R86, R95, R206 ;  /* 0x000000ce5f56723e */ /* 0x000fe200000000ff */
[----:B------:R-:W-:Y:S02]  /*3e20*/  IMAD.WIDE.U32 R94, R174, 0x10, R240 ;  /* 0x00000010ae5e7825 */ /* 0x000fe400078e00f0 */
[----:B------:R-:W-:Y:S04]  /*3e30*/  @P2 STG.E.128 desc[UR6][R92.64], R80 ;  /* 0x000000505c002986 */ /* 0x000fe8000c101d06 */
[----:B------:R0:W-:Y:S04]  /*3e40*/  STG.E.128 desc[UR6][R88.64], R84 ;  /* 0x0000005458007986 */ /* 0x0001e8000c101d06 */
[----:B0-----:R0:W2:Y:S01]  /*3e50*/  LDG.E.128 R84, desc[UR6][R94.64] ;  /* 0x000000065e547981 */ /* 0x0010a2000c1e1d00 */
[-CC-:B------:R-:W-:Y:S01]  /*3e60*/  FFMA.FTZ R96, R96, R197.reuse, R196.reuse ;  /* 0x000000c560607223 */ /* 0x180fe200000100c4 */
[----:B------:R-:W-:Y:S01]  /*3e70*/  FFMA.FTZ R100, R100, R197, R196 ;  /* 0x000000c564647223 */ /* 0x000fe200000100c4 */
[----:B------:R-:W-:-:S02]  /*3e80*/  @P1 HADD2.F32 R88, -RZ, R76.H0_H0 ;  /* 0x2000004cff581230 */ /* 0x000fc40000004100 */
[-C--:B------:R-:W-:Y:S01]  /*3e90*/  FFMA.FTZ R102, R102, R197.reuse, R196 ;  /* 0x000000c566667223 */ /* 0x080fe200000100c4 */
[----:B------:R-:W-:Y:S01]  /*3ea0*/  FADD.FTZ R96, R97, -R96 ;  /* 0x8000006061607221 */ /* 0x000fe20000010000 */
[-CC-:B------:R-:W-:Y:S01]  /*3eb0*/  FFMA.FTZ R106, R106, R197.reuse, R196.reuse ;  /* 0x000000c56a6a7223 */ /* 0x180fe200000100c4 */
[-C--:B------:R-:W-:Y:S01]  /*3ec0*/  FFMA.FTZ R98, R98, R197.reuse, R196 ;  /* 0x000000c562627223 */ /* 0x080fe200000100c4 */
[----:B------:R-:W-:Y:S01]  /*3ed0*/  FADD.FTZ R100, R101, -R100 ;  /* 0x8000006465647221 */ /* 0x000fe20000010000 */
[----:B------:R-:W-:Y:S01]  /*3ee0*/  FMUL.FTZ R93, R177, R96 ;  /* 0x00000060b15d7220 */ /* 0x000fe20000410000 */
[----:B------:R-:W-:Y:S02]  /*3ef0*/  @P5 HADD2.F32 R90, -RZ, R90.H1_H1 ;  /* 0x3000005aff5a5230 */ /* 0x000fe40000004100 */
[----:B------:R-:W-:Y:S01]  /*3f00*/  FADD.FTZ R102, R103, -R102 ;  /* 0x8000006667667221 */ /* 0x000fe20000010000 */
[----:B------:R-:W-:Y:S01]  /*3f10*/  MOV R204, R142 ;  /* 0x0000008e00cc7202 */ /* 0x000fe20000000f00 */
[----:B------:R-:W-:Y:S01]  /*3f20*/  @P1 FADD.FTZ R93, R93, R88 ;  /* 0x000000585d5d1221 */ /* 0x000fe20000010000 */
[----:B------:R-:W-:Y:S01]  /*3f30*/  FFMA.FTZ R104, R104, R197, R196 ;  /* 0x000000c568687223 */ /* 0x000fe200000100c4 */
[----:B------:R-:W-:Y:S01]  /*3f40*/  FADD.FTZ R106, R107, -R106 ;  /* 0x8000006a6b6a7221 */ /* 0x000fe20000010000 */
[----:B------:R-:W-:-:S02]  /*3f50*/  @P1 HADD2.F32 R88, -RZ, R77.H0_H0 ;  /* 0x2000004dff581230 */ /* 0x000fc40000004100 */
[----:B------:R-:W-:Y:S01]  /*3f60*/  FADD.FTZ R98, R99, -R98 ;  /* 0x8000006263627221 */ /* 0x000fe20000010000 */
[----:B------:R-:W-:Y:S01]  /*3f70*/  FMUL.FTZ R107, R177, R100 ;  /* 0x00000064b16b7220 */ /* 0x000fe20000410000 */
[----:B------:R-:W-:Y:S01]  /*3f80*/  MOV R175, RZ ;  /* 0x000000ff00af7202 */ /* 0x000fe20000000f00 */
[----:B------:R-:W-:Y:S02]  /*3f90*/  @P1 HADD2.F32 R92, -RZ, R77.H1_H1 ;  /* 0x3000004dff5c1230 */ /* 0x000fe40000004100 */
[----:B------:R-:W-:Y:S01]  /*3fa0*/  @P5 FMUL.FTZ R175, R199, R90 ;  /* 0x0000005ac7af5220 */ /* 0x000fe20000410000 */
[----:B------:R-:W-:Y:S01]  /*3fb0*/  FMUL.FTZ R101, R177, R102 ;  /* 0x00000066b1657220 */ /* 0x000fe20000410000 */
[----:B------:R-:W-:Y:S01]  /*3fc0*/  LOP3.LUT P5, RZ, R204, 0xff, RZ, 0xc0, !PT ;  /* 0x000000ffccff7812 */ /* 0x000fe200078ac0ff */
[----:B------:R-:W-:Y:S01]  /*3fd0*/  FADD.FTZ R104, R105, -R104 ;  /* 0x8000006869687221 */ /* 0x000fe20000010000 */
[----:B------:R-:W-:Y:S02]  /*3fe0*/  @P1 HADD2.F32 R90, -RZ, R76.H1_H1 ;  /* 0x3000004cff5a1230 */ /* 0x000fe40000004100 */
[----:B------:R-:W-:Y:S01]  /*3ff0*/  FMUL.FTZ R105, R177, R98 ;  /* 0x00000062b1697220 */ /* 0x000fe20000410000 */
[----:B------:R-:W-:Y:S01]  /*4000*/  @P1 FADD.FTZ R107, R107, R88 ;  /* 0x000000586b6b1221 */ /* 0x000fe20000010000 */
[----:B------:R-:W-:-:S02]  /*4010*/  @P6 HADD2.F32 R88, -RZ, R91.H1_H1 ;  /* 0x3000005bff586230 */ /* 0x000fc40000004100 */
[----:B------:R-:W-:Y:S01]  /*4020*/  FFMA.FTZ R108, R108, R197, R196 ;  /* 0x000000c56c6c7223 */ /* 0x000fe200000100c4 */
[----:B------:R-:W-:Y:S01]  /*4030*/  @P1 FADD.FTZ R101, R101, R92 ;  /* 0x0000005c65651221 */ /* 0x000fe20000010000 */
[----:B------:R-:W-:Y:S02]  /*4040*/  @P1 HADD2.F32 R92, -RZ, R78.H0_H0 ;  /* 0x2000004eff5c1230 */ /* 0x000fe40000004100 */
[----:B------:R-:W-:Y:S01]  /*4050*/  FMUL.FTZ R99, R177, R104 ;  /* 0x00000068b1637220 */ /* 0x000fe20000410000 */
[----:B------:R-:W-:Y:S01]  /*4060*/  @P1 FADD.FTZ R105, R105, R90 ;  /* 0x0000005a69691221 */ /* 0x000fe20000010000 */
[----:B------:R-:W-:Y:S01]  /*4070*/  @P4 HADD2.F32 R89, -RZ, R91.H0_H0 ;  /* 0x2000005bff594230 */ /* 0x000fe20000004100 */
[----:B------:R-:W-:Y:S01]  /*4080*/  HFMA2.MMA R90, -RZ, RZ, 0, 0 ;  /* 0x00000000ff5a7435 */ /* 0x000fe200000001ff */
[----:B------:R-:W-:Y:S01]  /*4090*/  MOV R91, RZ ;  /* 0x000000ff005b7202 */ /* 0x000fe20000000f00 */
[----:B------:R-:W-:Y:S01]  /*40a0*/  FADD.FTZ R108, R109, -R108 ;  /* 0x8000006c6d6c7221 */ /* 0x000fe20000010000 */
[----:B------:R-:W-:Y:S01]  /*40b0*/  @P6 FMUL.FTZ R91, R147, R88 ;  /* 0x00000058935b6220 */ /* 0x000fe20000410000 */
[----:B------:R-:W-:Y:S01]  /*40c0*/  LOP3.LUT P6, RZ, R142, 0xff0000, RZ, 0xc0, !PT ;  /* 0x00ff00008eff7812 */ /* 0x000fe200078cc0ff */
[----:B------:R-:W-:Y:S01]  /*40d0*/  @P1 FADD.FTZ R99, R99, R92 ;  /* 0x0000005c63631221 */ /* 0x000fe20000010000 */
[----:B------:R-:W-:-:S02]  /*40e0*/  @P1 HADD2.F32 R92, -RZ, R79.H0_H0 ;  /* 0x2000004fff5c1230 */ /* 0x000fc40000004100 */
[----:B------:R-:W-:Y:S01]  /*40f0*/  FMUL.FTZ R88, R93, R176 ;  /* 0x000000b05d587220 */ /* 0x000fe20000410000 */
[----:B------:R-:W-:Y:S01]  /*4100*/  FMUL.FTZ R97, R177, R108 ;  /* 0x0000006cb1617220 */ /* 0x000fe20000410000 */
[----:B------:R-:W-:Y:S01]  /*4110*/  @P4 FMUL.FTZ R90, R198, R89 ;  /* 0x00000059c65a4220 */ /* 0x000fe20000410000 */
[----:B------:R-:W-:Y:S01]  /*4120*/  HFMA2.MMA R103, -RZ, RZ, 0, 0 ;  /* 0x00000000ff677435 */ /* 0x000fe200000001ff */
[----:B------:R-:W-:Y:S02]  /*4130*/  @P5 HADD2.F32 R89, -RZ, R48.H0_H0 ;  /* 0x20000030ff595230 */ /* 0x000fe40000004100 */
[----:B------:R-:W-:Y:S01]  /*4140*/  FMUL.FTZ R108, R88, UR13 ;  /* 0x0000000d586c7c20 */ /* 0x000fe20008410000 */
[----:B------:R-:W-:Y:S01]  /*4150*/  @P1 FADD.FTZ R97, R97, R92 ;  /* 0x0000005c61611221 */ /* 0x000fe20000010000 */
[-C--:B------:R-:W-:Y:S01]  /*4160*/  FMUL.FTZ R92, R105, R176.reuse ;  /* 0x000000b0695c7220 */ /* 0x080fe20000410000 */
[----:B------:R-:W-:Y:S01]  /*4170*/  FFMA.FTZ R110, R110, R197, R196 ;  /* 0x000000c56e6e7223 */ /* 0x000fe200000100c4 */
[----:B------:R-:W-:Y:S01]  /*4180*/  LOP3.LUT P4, RZ, R142, 0xff00, RZ, 0xc0, !PT ;  /* 0x0000ff008eff7812 */ /* 0x000fe2000788c0ff */
[----:B------:R-:W-:Y:S01]  /*4190*/  FMUL.FTZ R100, R107, R176 ;  /* 0x000000b06b647220 */ /* 0x000fe20000410000 */
[----:B------:R-:W-:Y:S01]  /*41a0*/  @P5 FMUL.FTZ R103, R108, R89 ;  /* 0x000000596c675220 */ /* 0x000fe20000410000 */
[----:B------:R-:W-:Y:S01]  /*41b0*/  HFMA2.MMA R98, -RZ, RZ, 0, 0 ;  /* 0x00000000ff627435 */ /* 0x000fe200000001ff */
[----:B------:R-:W1:Y:S01]  /*41c0*/  @P2 LDC.64 R88, c[0x0][0x308] ;  /* 0x0000c200ff582b82 */ /* 0x000e620000000a00 */
[----:B------:R-:W-:Y:S01]  /*41d0*/  FMUL.FTZ R109, R92, UR13 ;  /* 0x0000000d5c6d7c20 */ /* 0x000fe20008410000 */
[----:B------:R-:W-:Y:S01]  /*41e0*/  FADD.FTZ R110, R111, -R110 ;  /* 0x8000006e6f6e7221 */ /* 0x000fe20000010000 */
[----:B------:R-:W-:-:S02]  /*41f0*/  @P6 HADD2.F32 R92, -RZ, R49.H0_H0 ;  /* 0x20000031ff5c6230 */ /* 0x000fc40000004100 */
[----:B------:R-:W-:Y:S01]  /*4200*/  FMUL.FTZ R111, R100, UR13 ;  /* 0x0000000d646f7c20 */ /* 0x000fe20008410000 */
[C---:B0-----:R-:W-:Y:S01]  /*4210*/  FMUL.FTZ R95, R177.reuse, R106 ;  /* 0x0000006ab15f7220 */ /* 0x041fe20000410000 */
[----:B------:R-:W-:Y:S02]  /*4220*/  @P1 HADD2.F32 R96, -RZ, R79.H1_H1 ;  /* 0x3000004fff601230 */ /* 0x000fe40000004100 */
[----:B------:R-:W-:Y:S01]  /*4230*/  FMUL.FTZ R177, R177, R110 ;  /* 0x0000006eb1b17220 */ /* 0x000fe20000410000 */
[----:B------:R-:W-:Y:S01]  /*4240*/  @P6 FMUL.FTZ R98, R111, R92 ;  /* 0x0000005c6f626220 */ /* 0x000fe20000410000 */
[----:B------:R-:W-:Y:S01]  /*4250*/  @P2 F2FP.F16.F32.PACK_AB R92, RZ, R99 ;  /* 0x00000063ff5c223e */ /* 0x000fe200000000ff */
[----:B------:R-:W-:Y:S02]  /*4260*/  @P1 HADD2.F32 R94, -RZ, R78.H1_H1 ;  /* 0x3000004eff5e1230 */ /* 0x000fe40000004100 */
[----:B------:R-:W-:Y:S01]  /*4270*/  @P1 FADD.FTZ R177, R177, R96 ;  /* 0x00000060b1b11221 */ /* 0x000fe20000010000 */
[----:B------:R-:W-:Y:S01]  /*4280*/  @P4 HADD2.F32 R96, -RZ, R48.H1_H1 ;  /* 0x30000030ff604230 */ /* 0x000fe20000004100 */
[----:B------:R-:W-:Y:S01]  /*4290*/  @P2 PRMT R82, R92, 0x7610, R82 ;  /* 0x000076105c522816 */ /* 0x000fe20000000052 */
[----:B------:R-:W-:Y:S01]  /*42a0*/  FMUL.FTZ R99, R99, R176 ;  /* 0x000000b063637220 */ /* 0x000fe20000410000 */
[----:B------:R-:W-:Y:S01]  /*42b0*/  @P2 F2FP.F16.F32.PACK_AB R93, RZ, R93 ;  /* 0x0000005dff5d223e */ /* 0x000fe200000000ff */
[----:B------:R-:W-:Y:S01]  /*42c0*/  @P1 FADD.FTZ R95, R95, R94 ;  /* 0x0000005e5f5f1221 */ /* 0x000fe20000010000 */
[----:B------:R-:W-:Y:S01]  /*42d0*/  @P2 F2FP.F16.F32.PACK_AB R107, RZ, R107 ;  /* 0x0000006bff6b223e */ /* 0x000fe200000000ff */
[----:B------:R-:W-:Y:S01]  /*42e0*/  FADD.FTZ R9, R90, R9 ;  /* 0x000000095a097221 */ /* 0x000fe20000010000 */
[----:B------:R-:W-:Y:S01]  /*42f0*/  MOV R94, RZ ;  /* 0x000000ff005e7202 */ /* 0x000fe20000000f00 */
[----:B------:R-:W-:Y:S01]  /*4300*/  @P4 FMUL.FTZ R94, R109, R96 ;  /* 0x000000606d5e4220 */ /* 0x000fe20000410000 */
[----:B------:R-:W-:Y:S01]  /*4310*/  @P2 F2FP.F16.F32.PACK_AB R104, RZ, R97 ;  /* 0x00000061ff68223e */ /* 0x000fe200000000ff */
[----:B------:R-:W-:Y:S01]  /*4320*/  FADD.FTZ R10, R91, R10 ;  /* 0x0000000a5b0a7221 */ /* 0x000fe20000010000 */
[----:B------:R-:W-:Y:S01]  /*4330*/  @P2 F2FP.F16.F32.PACK_AB R105, RZ, R105 ;  /* 0x00000069ff69223e */ /* 0x000fe200000000ff */
[----:B-1----:R-:W-:Y:S01]  /*4340*/  @P2 IMAD.WIDE.U32 R88, R174, 0x10, R88 ;  /* 0x00000010ae582825 */ /* 0x002fe200078e0058 */
[----:B------:R-:W-:-:S03]  /*4350*/  @P2 PRMT R80, R93, 0x7610, R80 ;  /* 0x000076105d502816 */ /* 0x000fc60000000050 */
[----:B------:R-:W-:Y:S01]  /*4360*/  FADD.FTZ R31, R112, R31 ;  /* 0x0000001f701f7221 */ /* 0x000fe20000010000 */
[----:B------:R-:W-:Y:S01]  /*4370*/  MOV R96, RZ ;  /* 0x000000ff00607202 */ /* 0x000fe20000000f00 */
[----:B------:R-:W-:Y:S01]  /*4380*/  FADD.FTZ R32, R113, R32 ;  /* 0x0000002071207221 */ /* 0x000fe20000010000 */
[----:B------:R-:W-:Y:S01]  /*4390*/  @P2 F2FP.F16.F32.PACK_AB R100, RZ, R101 ;  /* 0x00000065ff64223e */ /* 0x000fe200000000ff */
[-C--:B------:R-:W-:Y:S01]  /*43a0*/  FMUL.FTZ R101, R101, R176.reuse ;  /* 0x000000b065657220 */ /* 0x080fe20000410000 */
[----:B------:R-:W-:Y:S01]  /*43b0*/  @P2 PRMT R81, R107, 0x7610, R81 ;  /* 0x000076106b512816 */ /* 0x000fe20000000051 */
[----:B------:R-:W-:Y:S01]  /*43c0*/  HFMA2.MMA R107, -RZ, RZ, 0, 0 ;  /* 0x00000000ff6b7435 */ /* 0x000fe200000001ff */
[----:B------:R-:W-:Y:S01]  /*43d0*/  @P2 F2FP.F16.F32.PACK_AB R102, RZ, R95 ;  /* 0x0000005fff66223e */ /* 0x000fe200000000ff */
[----:B------:R-:W-:Y:S01]  /*43e0*/  FMUL.FTZ R95, R95, R176 ;  /* 0x000000b05f5f7220 */ /* 0x000fe20000410000 */
[----:B------:R-:W-:Y:S01]  /*43f0*/  @P2 F2FP.F16.F32.PACK_AB R106, RZ, R177 ;  /* 0x000000b1ff6a223e */ /* 0x000fe200000000ff */
[----:B------:R-:W-:Y:S01]  /*4400*/  FADD.FTZ R29, R114, R29 ;  /* 0x0000001d721d7221 */ /* 0x000fe20000010000 */
[----:B------:R-:W-:Y:S01]  /*4410*/  @P2 PRMT R83, R104, 0x7610, R83 ;  /* 0x0000761068532816 */ /* 0x000fe20000000053 */
[----:B------:R-:W-:Y:S01]  /*4420*/  FADD.FTZ R30, R115, R30 ;  /* 0x0000001e731e7221 */ /* 0x000fe20000010000 */
[----:B------:R-:W-:Y:S01]  /*4430*/  @P2 PRMT R80, R80, 0x5410, R105 ;  /* 0x0000541050502816 */ /* 0x000fe20000000069 */
[----:B------:R-:W-:Y:S01]  /*4440*/  HFMA2.MMA R105, -RZ, RZ, 0, 0 ;  /* 0x00000000ff697435 */ /* 0x000fe200000001ff */
[----:B------:R-:W-:Y:S01]  /*4450*/  @P2 PRMT R81, R81, 0x5410, R100 ;  /* 0x0000541051512816 */ /* 0x000fe20000000064 */
[----:B------:R-:W-:Y:S01]  /*4460*/  FADD.FTZ R27, R156, R27 ;  /* 0x0000001b9c1b7221 */ /* 0x000fe20000010000 */
[----:B------:R-:W-:Y:S01]  /*4470*/  MOV R100, RZ ;  /* 0x000000ff00647202 */ /* 0x000fe20000000f00 */
[----:B------:R-:W-:Y:S01]  /*4480*/  FADD.FTZ R28, R157, R28 ;  /* 0x0000001c9d1c7221 */ /* 0x000fe20000010000 */
[----:B------:R-:W-:Y:S01]  /*4490*/  @P2 PRMT R82, R82, 0x5410, R102 ;  /* 0x0000541052522816 */ /* 0x000fe20000000066 */
[----:B------:R-:W-:Y:S01]  /*44a0*/  FADD.FTZ R25, R186, R25 ;  /* 0x00000019ba197221 */ /* 0x000fe20000010000 */
[----:B------:R-:W-:Y:S01]  /*44b0*/  @P2 PRMT R83, R83, 0x5410, R106 ;  /* 0x0000541053532816 */ /* 0x000fe2000000006a */
[----:B------:R-:W-:Y:S01]  /*44c0*/  FADD.FTZ R26, R212, R26 ;  /* 0x0000001ad41a7221 */ /* 0x000fe20000010000 */
[----:B------:R-:W-:Y:S01]  /*44d0*/  LOP3.LUT P1, RZ, R142, 0xff000000, RZ, 0xc0, !PT ;  /* 0xff0000008eff7812 */ /* 0x000fe2000782c0ff */
[----:B------:R-:W-:Y:S01]  /*44e0*/  FADD.FTZ R23, R213, R23 ;  /* 0x00000017d5177221 */ /* 0x000fe20000010000 */
[----:B------:R-:W-:Y:S01]  /*44f0*/  MOV R102, RZ ;  /* 0x000000ff00667202 */ /* 0x000fe20000000f00 */
[----:B------:R0:W-:Y:S01]  /*4500*/  @P2 STG.E.128 desc[UR6][R88.64], R80 ;  /* 0x0000005058002986 */ /* 0x0001e2000c101d06 */
[----:B------:R-:W-:Y:S01]  /*4510*/  LOP3.LUT P2, RZ, R143, 0xff0000, RZ, 0xc0, !PT ;  /* 0x00ff00008fff7812 */ /* 0x000fe2000784c0ff */
[----:B------:R-:W-:Y:S01]  /*4520*/  FADD.FTZ R24, R214, R24 ;  /* 0x00000018d6187221 */ /* 0x000fe20000010000 */
[----:B------:R-:W-:Y:S01]  /*4530*/  IADD3 R164, R164, UR18, RZ ;  /* 0x00000012a4a47c10 */ /* 0x000fe2000fffe0ff */
        /* <DEDUP_REMOVED lines=10> */
[----:B------:R-:W-:-:S02]  /*45e0*/  @P2 HADD2.F32 R104, -RZ, R51.H0_H0 ;  /* 0x20000033ff682230 */ /* 0x000fc40000004100 */
[----:B------:R-:W-:Y:S01]  /*45f0*/  FADD.FTZ R11, R202, R11 ;  /* 0x0000000bca0b7221 */ /* 0x000fe20000010000 */
[----:B------:R-:W-:Y:S01]  /*4600*/  FADD.FTZ R12, R175, R12 ;  /* 0x0000000caf0c7221 */ /* 0x000fe20000010000 */
[----:B------:R-:W-:Y:S01]  /*4610*/  SEL R196, RZ, 0x1, P3 ;  /* 0x00000001ffc47807 */ /* 0x000fe20001800000 */
[----:B0-----:R-:W-:Y:S01]  /*4620*/  HFMA2.MMA R89, -RZ, RZ, 0, 0 ;  /* 0x00000000ff597435 */ /* 0x001fe200000001ff */
[--C-:B--2---:R-:W-:Y:S02]  /*4630*/  @P5 HADD2.F32 R92, -RZ, R84.reuse.H0_H0 ;  /* 0x20000054ff5c5230 */ /* 0x104fe40000004100 */
[----:B------:R-:W-:-:S03]  /*4640*/  @P4 HADD2.F32 R84, -RZ, R84.H1_H1 ;  /* 0x30000054ff544230 */ /* 0x000fc60000004100 */
[----:B------:R-:W-:Y:S01]  /*4650*/  @P5 FMUL.FTZ R96, R108, R92 ;  /* 0x0000005c6c605220 */ /* 0x000fe20000410000 */
[----:B------:R-:W-:Y:S02]  /*4660*/  @P6 HADD2.F32 R92, -RZ, R85.H0_H0 ;  /* 0x20000055ff5c6230 */ /* 0x000fe40000004100 */
[----:B------:R-:W-:Y:S01]  /*4670*/  @P4 FMUL.FTZ R105, R109, R84 ;  /* 0x000000546d694220 */ /* 0x000fe20000410000 */
[C---:B------:R-:W-:Y:S01]  /*4680*/  LOP3.LUT P5, RZ, R143.reuse, 0xff, RZ, 0xc0, !PT ;  /* 0x000000ff8fff7812 */ /* 0x040fe200078ac0ff */
[----:B------:R-:W-:Y:S01]  /*4690*/  @P1 HADD2.F32 R84, -RZ, R49.H1_H1 ;  /* 0x30000031ff541230 */ /* 0x000fe20000004100 */
[----:B------:R-:W-:Y:S01]  /*46a0*/  LOP3.LUT P4, RZ, R143, 0xff00, RZ, 0xc0, !PT ;  /* 0x0000ff008fff7812 */ /* 0x000fe2000788c0ff */
[----:B------:R-:W-:Y:S01]  /*46b0*/  @P6 FMUL.FTZ R100, R111, R92 ;  /* 0x0000005c6f646220 */ /* 0x000fe20000410000 */
[C---:B------:R-:W-:Y:S01]  /*46c0*/  LEA R92, P6, R174.reuse, UR16, 0x4 ;  /* 0x00000010ae5c7c11 */ /* 0x040fe2000f8c20ff */
[----:B------:R-:W-:Y:S01]  /*46d0*/  FMUL.FTZ R111, R101, UR13 ;  /* 0x0000000d656f7c20 */ /* 0x000fe20008410000 */
[-C--:B------:R-:W-:Y:S01]  /*46e0*/  FMUL.FTZ R101, R97, R176.reuse ;  /* 0x000000b061657220 */ /* 0x080fe20000410000 */
[----:B------:R-:W-:Y:S01]  /*46f0*/  FMUL.FTZ R176, R177, R176 ;  /* 0x000000b0b1b07220 */ /* 0x000fe20000410000 */
[----:B------:R-:W-:Y:S01]  /*4700*/  LEA.HI.X R93, R174, UR17, RZ, 0x4, P6 ;  /* 0x00000011ae5d7c11 */ /* 0x000fe2000b0f24ff */
[----:B------:R-:W-:Y:S01]  /*4710*/  HFMA2.MMA R109, -RZ, RZ, 0, 0 ;  /* 0x00000000ff6d7435 */ /* 0x000fe200000001ff */
[----:B------:R-:W-:Y:S01]  /*4720*/  LOP3.LUT P6, RZ, R143, 0xff000000, RZ, 0xc0, !PT ;  /* 0xff0000008fff7812 */ /* 0x000fe200078cc0ff */
[----:B------:R-:W-:Y:S01]  /*4730*/  FMUL.FTZ R143, R99, UR13 ;  /* 0x0000000d638f7c20 */ /* 0x000fe20008410000 */
[----:B------:R-:W-:Y:S01]  /*4740*/  FMUL.FTZ R108, R95, UR13 ;  /* 0x0000000d5f6c7c20 */ /* 0x000fe20008410000 */
[----:B------:R-:W-:-:S02]  /*4750*/  @P5 HADD2.F32 R88, -RZ, R50.H0_H0 ;  /* 0x20000032ff585230 */ /* 0x000fc40000004100 */
[----:B------:R-:W-:Y:S01]  /*4760*/  FMUL.FTZ R147, R101, UR13 ;  /* 0x0000000d65937c20 */ /* 0x000fe20008410000 */
[----:B------:R-:W-:Y:S02]  /*4770*/  @P4 HADD2.F32 R97, -RZ, R50.H1_H1 ;  /* 0x30000032ff614230 */ /* 0x000fe40000004100 */
[----:B------:R-:W-:Y:S01]  /*4780*/  FMUL.FTZ R176, R176, UR13 ;  /* 0x0000000db0b07c20 */ /* 0x000fe20008410000 */
[----:B------:R-:W-:Y:S01]  /*4790*/  @P1 FMUL.FTZ R107, R111, R84 ;  /* 0x000000546f6b1220 */ /* 0x000fe20000410000 */
[----:B------:R-:W-:Y:S01]  /*47a0*/  MOV R84, RZ ;  /* 0x000000ff00547202 */ /* 0x000fe20000000f00 */
[----:B------:R-:W-:Y:S01]  /*47b0*/  @P5 FMUL.FTZ R84, R143, R88 ;  /* 0x000000588f545220 */ /* 0x000fe20000410000 */
[----:B------:R-:W-:Y:S01]  /*47c0*/  @P4 FMUL.FTZ R89, R108, R97 ;  /* 0x000000616c594220 */ /* 0x000fe20000410000 */
[----:B------:R-:W-:Y:S01]  /*47d0*/  @P2 FMUL.FTZ R102, R147, R104 ;  /* 0x0000006893662220 */ /* 0x000fe20000410000 */
[----:B------:R-:W-:Y:S01]  /*47e0*/  F2FP.F16.F32.PACK_AB R88, R94, R103 ;  /* 0x000000675e58723e */ /* 0x000fe200000000ff */
[----:B------:R-:W-:Y:S01]  /*47f0*/  @P6 HADD2.F32 R106, -RZ, R51.H1_H1 ;  /* 0x30000033ff6a6230 */ /* 0x000fe20000004100 */
[----:B------:R-:W-:Y:S01]  /*4800*/  HFMA2.MMA R97, -RZ, RZ, 0, 0 ;  /* 0x00000000ff617435 */ /* 0x000fe200000001ff */
[----:B------:R-:W-:Y:S01]  /*4810*/  F2FP.F16.F32.PACK_AB R90, R89, R84 ;  /* 0x00000054595a723e */ /* 0x000fe200000000ff */
[----:B------:R-:W-:Y:S01]  /*4820*/  @P1 HADD2.F32 R84, -RZ, R85.H1_H1 ;  /* 0x30000055ff541230 */ /* 0x000fe20000004100 */
[----:B------:R-:W-:Y:S01]  /*4830*/  F2FP.F16.F32.PACK_AB R89, R107, R98 ;  /* 0x000000626b59723e */ /* 0x000fe200000000ff */
[----:B------:R-:W-:Y:S01]  /*4840*/  @P6 FMUL.FTZ R109, R176, R106 ;  /* 0x0000006ab06d6220 */ /* 0x000fe20000410000 */
[----:B------:R-:W-:Y:S01]  /*4850*/  MOV R85, RZ ;  /* 0x000000ff00557202 */ /* 0x000fe20000000f00 */
[----:B------:R-:W-:-:S02]  /*4860*/  @P5 HADD2.F32 R94, -RZ, R86.H0_H0 ;  /* 0x20000056ff5e5230 */ /* 0x000fc40000004100 */
[----:B------:R-:W-:Y:S01]  /*4870*/  @P1 FMUL.FTZ R85, R111, R84 ;  /* 0x000000546f551220 */ /* 0x000fe20000410000 */
[----:B------:R-:W-:Y:S01]  /*4880*/  ISETP.GE.AND P1, PT, R164, UR19, PT ;  /* 0x00000013a4007c0c */ /* 0x000fe2000bf26270 */
[----:B------:R-:W-:Y:S01]  /*4890*/  @P4 HADD2.F32 R95, -RZ, R86.H1_H1 ;  /* 0x30000056ff5f4230 */ /* 0x000fe20000004100 */
[----:B------:R-:W-:Y:S01]  /*48a0*/  F2FP.F16.F32.PACK_AB R91, R109, R102 ;  /* 0x000000666d5b723e */ /* 0x000fe200000000ff */
[--C-:B------:R-:W-:Y:S01]  /*48b0*/  @P2 HADD2.F32 R98, -RZ, R87.reuse.H0_H0 ;  /* 0x20000057ff622230 */ /* 0x100fe20000004100 */
[----:B------:R-:W-:Y:S01]  /*48c0*/  MOV R99, RZ ;  /* 0x000000ff00637202 */ /* 0x000fe20000000f00 */
[----:B------:R-:W-:Y:S01]  /*48d0*/  @P6 HADD2.F32 R101, -RZ, R87.H1_H1 ;  /* 0x30000057ff656230 */ /* 0x000fe20000004100 */
[----:B------:R-:W-:Y:S01]  /*48e0*/  CS2R R86, SRZ ;  /* 0x0000000000567805 */ /* 0x000fe2000001ff00 */
[----:B------:R0:W-:Y:S01]  /*48f0*/  STG.E.128 desc[UR6][R92.64], R88 ;  /* 0x000000585c007986 */ /* 0x0001e2000c101d06 */
[----:B------:R-:W-:Y:S01]  /*4900*/  @P5 FMUL.FTZ R86, R143, R94 ;  /* 0x0000005e8f565220 */ /* 0x000fe20000410000 */
[----:B------:R-:W-:Y:S01]  /*4910*/  @P4 FMUL.FTZ R87, R108, R95 ;  /* 0x0000005f6c574220 */ /* 0x000fe20000410000 */
[----:B------:R-:W-:Y:S01]  /*4920*/  @P2 FMUL.FTZ R97, R147, R98 ;  /* 0x0000006293612220 */ /* 0x000fe20000410000 */
[----:B------:R-:W-:Y:S01]  /*4930*/  @P6 FMUL.FTZ R99, R176, R101 ;  /* 0x00000065b0636220 */ /* 0x000fe20000410000 */
        /* <DEDUP_REMOVED lines=8> */
[----:B------:R-:W-:Y:S06]  /*49c0*/  @!P1 BRA `(.L_x_2537) ;  /* 0xffffffc000309947 */ /* 0x000fec000383ffff */
[----:B------:R-:W-:Y:S02]  /*49d0*/  MOV R87, R117 ;  /* 0x0000007500577202 */ /* 0x000fe40000000f00 */
[----:B------:R-:W-:Y:S02]  /*49e0*/  MOV R117, R45 ;  /* 0x0000002d00757202 */ /* 0x000fe40000000f00 */
[----:B------:R-:W-:Y:S02]  /*49f0*/  MOV R66, R119 ;  /* 0x0000007700427202 */ /* 0x000fe40000000f00 */
[----:B------:R-:W-:Y:S02]  /*4a00*/  MOV R45, R41 ;  /* 0x00000029002d7202 */ /* 0x000fe40000000f00 */
[----:B0-----:R-:W-:Y:S02]  /*4a10*/  MOV R93, R44 ;  /* 0x0000002c005d7202 */ /* 0x001fe40000000f00 */
        /* <DEDUP_REMOVED lines=87> */
.L_x_2534:
        /* <DEDUP_REMOVED lines=38> */
.L_x_2535:
[----:B------:R-:W-:Y:S01]  /*51f0*/  HFMA2.MMA R90, -RZ, RZ, 0, 9.5367431640625e-07 ;  /* 0x00000010ff5a7435 */ /* 0x000fe200000001ff */
[----:B------:R-:W-:Y:S02]  /*5200*/  MOV R89, 0x1f ;  /* 0x0000001f00597802 */ /* 0x000fe40000000f00 */
[----:B------:R-:W-:-:S08]  /*5210*/  MOV R88, 0xffffffff ;  /* 0xffffffff00587802 */ /* 0x000fd00000000f00 */
[----:B-----5:R-:W-:Y:S05]  /*5220*/  WARPSYNC.COLLECTIVE R88, `(.L_x_2538) ;  /* 0x0000000058087348 */ /* 0x020fea0003c00000 */
[----:B------:R0:W1:Y:S02]  /*5230*/  SHFL.DOWN P5, R86, R91, R90, R89 ;  /* 0x0800005a5b567389 */ /* 0x00006400000a0059 */
[----:B01---5:R-:W-:Y:S01]  /*5240*/  ENDCOLLECTIVE ;  /* 0x000000000000791b */ /* 0x023fe20003800000 */
.L_x_2538:
[----:B------:R-:W-:Y:S01]  /*5250*/  FADD.FTZ R85, R91, R86 ;  /* 0x000000565b557221 */ /* 0x000fe20000010000 */
[----:B------:R-:W-:-:S07]  /*5260*/  MOV R91, R84 ;  /* 0x00000054005b7202 */ /* 0x000fce0000000f00 */
[----:B------:R-:W-:Y:S05]  /*5270*/  WARPSYNC.COLLECTIVE R88, `(.L_x_2539) ;  /* 0x0000000058087348 */ /* 0x000fea0003c00000 */
[----:B------:R0:W1:Y:S02]  /*5280*/  SHFL.DOWN P5, R86, R91, R90, R89 ;  /* 0x0800005a5b567389 */ /* 0x00006400000a0059 */
[----:B01----:R-:W-:Y:S01]  /*5290*/  ENDCOLLECTIVE ;  /* 0x000000000000791b */ /* 0x003fe20003800000 */
.L_x_2539:
[----:B------:R-:W-:Y:S01]  /*52a0*/  HFMA2.MMA R90, -RZ, RZ, 0, 4.76837158203125e-07 ;  /* 0x00000008ff5a7435 */ /* 0x000fe200000001ff */
[----:B------:R-:W-:Y:S02]  /*52b0*/  MOV R91, R85 ;  /* 0x00000055005b7202 */ /* 0x000fe40000000f00 */
[----:B------:R-:W-:-:S08]  /*52c0*/  MOV R87, R86 ;  /* 0x0000005600577202 */ /* 0x000fd00000000f00 */
[----:B------:R-:W-:Y:S05]  /*52d0*/  WARPSYNC.COLLECTIVE R88, `(.L_x_2540) ;  /* 0x0000000058087348 */ /* 0x000fea0003c00000 */
[----:B------:R0:W1:Y:S02]  /*52e0*/  SHFL.DOWN P5, R86, R91, R90, R89 ;  /* 0x0800005a5b567389 */ /* 0x00006400000a0059 */
[----:B01----:R-:W-:Y:S01]  /*52f0*/  ENDCOLLECTIVE ;  /* 0x000000000000791b */ /* 0x003fe20003800000 */
.L_x_2540:
[----:B------:R-:W-:-:S05]  /*5300*/  FADD.FTZ R87, R84, R87 ;  /* 0x0000005754577221 */ /* 0x000fca0000010000 */
[----:B------:R-:W-:Y:S01]  /*5310*/  MOV R91, R87 ;  /* 0x00000057005b7202 */ /* 0x000fe20000000f00 */
[----:B------:R-:W-:-:S07]  /*5320*/  FADD.FTZ R197, R85, R86 ;  /* 0x0000005655c57221 */ /* 0x000fce0000010000 */
[----:B------:R-:W-:Y:S05]  /*5330*/  WARPSYNC.COLLECTIVE R88, `(.L_x_2541) ;  /* 0x0000000058087348 */ /* 0x000fea0003c00000 */
[----:B------:R0:W1:Y:S02]  /*5340*/  SHFL.DOWN P5, R86, R91, R90, R89 ;  /* 0x0800005a5b567389 */ /* 0x00006400000a0059 */
[----:B01----:R-:W-:Y:S01]  /*5350*/  ENDCOLLECTIVE ;  /* 0x000000000000791b */ /* 0x003fe20003800000 */
.L_x_2541:
[----:B------:R-:W-:Y:S01]  /*5360*/  HFMA2.MMA R90, -RZ, RZ, 0, 2.384185791015625e-07 ;  /* 0x00000004ff5a7435 */ /* 0x000fe200000001ff */
[----:B------:R-:W-:Y:S02]  /*5370*/  MOV R91, R197 ;  /* 0x000000c5005b7202 */ /* 0x000fe40000000f00 */
[----:B------:R-:W-:-:S08]  /*5380*/  MOV R196, R86 ;  /* 0x0000005600c47202 */ /* 0x000fd00000000f00 */
[----:B------:R-:W-:Y:S05]  /*5390*/  WARPSYNC.COLLECTIVE R88, `(.L_x_2542) ;  /* 0x0000000058087348 */ /* 0x000fea0003c00000 */
[----:B------:R0:W1:Y:S02]  /*53a0*/  SHFL.DOWN P5, R86, R91, R90, R89 ;  /* 0x0800005a5b567389 */ /* 0x00006400000a0059 */
[----:B01----:R-:W-:Y:S01]  /*53b0*/  ENDCOLLECTIVE ;  /* 0x000000000000791b */ /* 0x003fe20003800000 */
.L_x_2542:
[----:B------:R-:W-:-:S05]  /*53c0*/  FADD.FTZ R196, R87, R196 ;  /* 0x000000c457c47221 */ /* 0x000fca0000010000 */
[----:B------:R-:W-:Y:S01]  /*53d0*/  MOV R91, R196 ;  /* 0x000000c4005b7202 */ /* 0x000fe20000000f00 */
[----:B------:R-:W-:-:S07]  /*53e0*/  FADD.FTZ R197, R197, R86 ;  /* 0x00000056c5c57221 */ /* 0x000fce0000010000 */
[----:B------:R-:W-:Y:S05]  /*53f0*/  WARPSYNC.COLLECTIVE R88, `(.L_x_2543) ;  /* 0x0000000058087348 */ /* 0x000fea0003c00000 */
[----:B------:R0:W1:Y:S02]  /*5400*/  SHFL.DOWN P5, R86, R91, R90, R89 ;  /* 0x0800005a5b567389 */ /* 0x00006400000a0059 */
[----:B01----:R-:W-:Y:S01]  /*5410*/  ENDCOLLECTIVE ;  /* 0x000000000000791b */ /* 0x003fe20003800000 */
.L_x_2543:
[----:B------:R-:W-:Y:S01]  /*5420*/  HFMA2.MMA R90, -RZ, RZ, 0, 1.1920928955078125e-07 ;  /* 0x00000002ff5a7435 */ /* 0x000fe200000001ff */
[----:B------:R-:W-:Y:S02]  /*5430*/  MOV R91, R197 ;  /* 0x000000c5005b7202 */ /* 0x000fe40000000f00 */
[----:B------:R-:W-:-:S08]  /*5440*/  MOV R85, R86 ;  /* 0x0000005600557202 */ /* 0x000fd00000000f00 */
[----:B------:R-:W-:Y:S05]  /*5450*/  WARPSYNC.COLLECTIVE R88, `(.L_x_2544) ;  /* 0x0000000058087348 */ /* 0x000fea0003c00000 */
[----:B------:R0:W1:Y:S02]  /*5460*/  SHFL.DOWN P5, R86, R91, R90, R89 ;  /* 0x0800005a5b567389 */ /* 0x00006400000a0059 */
[----:B01----:R-:W-:Y:S01]  /*5470*/  ENDCOLLECTIVE ;  /* 0x000000000000791b */ /* 0x003fe20003800000 */
.L_x_2544:
[----:B------:R-:W-:-:S05]  /*5480*/  FADD.FTZ R196, R196, R85 ;  /* 0x00000055c4c47221 */ /* 0x000fca0000010000 */
[----:B------:R-:W-:Y:S01]  /*5490*/  MOV R91, R196 ;  /* 0x000000c4005b7202 */ /* 0x000fe20000000f00 */
[----:B------:R-:W-:-:S07]  /*54a0*/  FADD.FTZ R84, R197, R86 ;  /* 0x00000056c5547221 */ /* 0x000fce0000010000 */
[----:B------:R-:W-:Y:S05]  /*54b0*/  WARPSYNC.COLLECTIVE R88, `(.L_x_2545) ;  /* 0x0000000058087348 */ /* 0x000fea0003c00000 */
[----:B------:R0:W1:Y:S02]  /*54c0*/  SHFL.DOWN P5, R86, R91, R90, R89 ;  /* 0x0800005a5b567389 */ /* 0x00006400000a0059 */
[----:B01----:R-:W-:Y:S01]  /*54d0*/  ENDCOLLECTIVE ;  /* 0x000000000000791b */ /* 0x003fe20003800000 */
.L_x_2545:
[----:B------:R-:W-:Y:S01]  /*54e0*/  HFMA2.MMA R90, -RZ, RZ, 0, 5.9604644775390625e-08 ;  /* 0x00000001ff5a7435 */ /* 0x000fe200000001ff */
[----:B------:R-:W-:Y:S02]  /*54f0*/  MOV R91, R84 ;  /* 0x00000054005b7202 */ /* 0x000fe40000000f00 */
[----:B------:R-:W-:-:S08]  /*5500*/  MOV R85, R86 ;  /* 0x0000005600557202 */ /* 0x000fd00000000f00 */
[----:B------:R-:W-:Y:S05]  /*5510*/  WARPSYNC.COLLECTIVE R88, `(.L_x_2546) ;  /* 0x0000000058087348 */ /* 0x000fea0003c00000 */
[----:B------:R0:W1:Y:S02]  /*5520*/  SHFL.DOWN P5, R86, R91, R90, R89 ;  /* 0x0800005a5b567389 */ /* 0x00006400000a0059 */
[----:B01----:R-:W-:Y:S01]  /*5530*/  ENDCOLLECTIVE ;  /* 0x000000000000791b */ /* 0x003fe20003800000 */
.L_x_2546:
[----:B------:R-:W-:-:S05]  /*5540*/  FADD.FTZ R85, R196, R85 ;  /* 0x00000055c4557221 */ /* 0x000fca0000010000 */
[----:B------:R-:W-:Y:S02]  /*5550*/  MOV R91, R85 ;  /* 0x00000055005b7202 */ /* 0x000fe40000000f00 */
[----:B------:R-:W-:-:S07]  /*5560*/  MOV R87, R86 ;  /* 0x0000005600577202 */ /* 0x000fce0000000f00 */
[----:B------:R-:W-:Y:S05]  /*5570*/  WARPSYNC.COLLECTIVE R88, `(.L_x_2547) ;  /* 0x0000000058087348 */ /* 0x000fea0003c00000 */
[----:B------:R0:W1:Y:S02]  /*5580*/  SHFL.DOWN P5, R86, R91, R90, R89 ;  /* 0x0800005a5b567389 */ /* 0x00006400000a0059 */
[----:B01----:R-:W-:Y:S01]  /*5590*/  ENDCOLLECTIVE ;  /* 0x000000000000791b */ /* 0x003fe20003800000 */
.L_x_2547:
[----:B------:R-:W-:Y:S05]  /*55a0*/  BRA `(.L_x_2548) ;  /* 0xffffffcc001c7947 */ /* 0x000fea000383ffff */
.L_x_2549:
        /* <DEDUP_REMOVED lines=13> */
.L_x_13895:


//--------------------- .text._ZN10layer_norm22ln_bwd_finalize_kernelINS_22Kernel_traits_finalizeILj4096E6__halfS2_S2_S2_fjLb1ELj1024ELj4ENS_18Kernel_traits_baseILj4096ES2_S2_S2_S2_fjLj1024EEEEELb1ELb0EEEvNS_9BwdParamsE --------------------------
	.section	.text._ZN10layer_norm22ln_bwd_finalize_kernelINS_22Kernel_traits_finalizeILj4096E6__halfS2_S2_S2_fjLb1ELj1024ELj4ENS_18Kernel_traits_baseILj4096ES2_S2_S2_S2_fjLj1024EEEEELb1ELb0EEEvNS_9BwdParamsE,"ax",@progbits
	.align	128
        .global         _ZN10layer_norm22ln_bwd_finalize_kernelINS_22Kernel_traits_finalizeILj4096E6__halfS2_S2_S2_fjLb1ELj1024ELj4ENS_18Kernel_traits_baseILj4096ES2_S2_S2_S2_fjLj1024EEEEELb1ELb0EEEvNS_9BwdParamsE
        .type           _ZN10layer_norm22ln_bwd_finalize_kernelINS_22Kernel_traits_finalizeILj4096E6__halfS2_S2_S2_fjLb1ELj1024ELj4ENS_18Kernel_traits_baseILj4096ES2_S2_S2_S2_fjLj1024EEEEELb1ELb0EEEvNS_9BwdParamsE,@function
        .size           _ZN10layer_norm22ln_bwd_finalize_kernelINS_22Kernel_traits_finalizeILj4096E6__halfS2_S2_S2_fjLb1ELj1024ELj4ENS_18Kernel_traits_baseILj4096ES2_S2_S2_S2_fjLj1024EEEEELb1ELb0EEEvNS_9BwdParamsE,(.L_x_13896 - _ZN10layer_norm22ln_bwd_finalize_kernelINS_22Kernel_traits_finalizeILj4096E6__halfS2_S2_S2_fjLb1ELj1024ELj4ENS_18Kernel_traits_baseILj4096ES2_S2_S2_S2_fjLj1024EEEEELb1ELb0EEEvNS_9BwdParamsE)
        .other          _ZN10layer_norm22ln_bwd_finalize_kernelINS_22Kernel_traits_finalizeILj4096E6__halfS2_S2_S2_fjLb1ELj1024ELj4ENS_18Kernel_traits_baseILj4096ES2_S2_S2_S2_fjLj1024EEEEELb1ELb0EEEvNS_9BwdParamsE,@"STO_CUDA_ENTRY STV_DEFAULT"
_ZN10layer_norm22ln_bwd_finalize_kernelINS_22Kernel_traits_finalizeILj4096E6__halfS2_S2_S2_fjLb1ELj1024ELj4ENS_18Kernel_traits_baseILj4096ES2_S2_S2_S2_fjLj1024EEEEELb1ELb0EEEvNS_9BwdParamsE:
.text._ZN10layer_norm22ln_bwd_finalize_kernelINS_22Kernel_traits_finalizeILj4096E6__halfS2_S2_S2_fjLb1ELj1024ELj4ENS_18Kernel_traits_baseILj4096ES2_S2_S2_S2_fjLj1024EEEEELb1ELb0EEEvNS_9BwdParamsE:
        /* <DEDUP_REMOVED lines=24> */
.L_x_2562:
        /* <DEDUP_REMOVED lines=36> */
.L_x_2554:
        /* <DEDUP_REMOVED lines=49> */
.L_x_2553:
[----:B------:R-:W-:Y:S05]  /*06d0*/  BSYNC B1 ;  /* 0x0000000000017941 */ /* 0x000fea0003800000 */
.L_x_2552:
        /* <DEDUP_REMOVED lines=31> */
.L_x_2556:
[----:B------:R-:W-:Y:S05]  /*08d0*/  BSYNC B1 ;  /* 0x0000000000017941 */ /* 0x000fea0003800000 */
.L_x_2555:
        /* <DEDUP_REMOVED lines=16> */
.L_x_2557:
[----:B------:R-:W-:Y:S05]  /*09e0*/  BSYNC B1 ;  /* 0x0000000000017941 */ /* 0x000fea0003800000 */
.L_x_2551:
[----:B------:R-:W-:Y:S05]  /*09f0*/  BSYNC B0 ;  /* 0x0000000000007941 */ /* 0x000fea0003800000 */
.L_x_2550:
        /* <DEDUP_REMOVED lines=40> */
.L_x_2578:
        /* <DEDUP_REMOVED lines=8> */
.L_x_2558:
        /* <DEDUP_REMOVED lines=17> */
[----:B0-----:R-:W-:Y:S02]  /*0e10*/  F2FP.F16.F32.PACK_AB R21, R21, R20 ;  /* 0x000000141515723e */ /* 0x001fe400000000ff */
[----:B----4-:R-:W-:-:S03]  /*0e20*/  F2FP.F16.F32.PACK_AB R13, R13, R12 ;  /* 0x0000000c0d0d723e */ /* 0x010fc600000000ff */
[----:B------:R3:W-:Y:S01]  /*0e30*/  STG.E desc[UR6][R14.64], R21 ;  /* 0x000000150e007986 */ /* 0x0007e2000c101906 */
[----:B-----5:R-:W-:-:S03]  /*0e40*/  F2FP.F16.F32.PACK_AB R17, R17, R16 ;  /* 0x000000101111723e */ /* 0x020fc600000000ff */
[----:B------:R3:W-:Y:S04]  /*0e50*/  STG.E desc[UR6][R10.64], R13 ;  /* 0x0000000d0a007986 */ /* 0x0007e8000c101906 */
[----:B------:R3:W-:Y:S02]  /*0e60*/  STG.E desc[UR6][R8.64], R17 ;  /* 0x0000001108007986 */ /* 0x0007e4000c101906 */
.L_x_2561:
[----:B------:R-:W-:Y:S05]  /*0e70*/  BSYNC B0 ;  /* 0x0000000000007941 */ /* 0x000fea0003800000 */
.L_x_2560:
[C---:B------:R-:W-:Y:S01]  /*0e80*/  ISETP.GT.U32.AND P1, PT, R4.reuse, -0x1001, PT ;  /* 0xffffefff0400780c */ /* 0x040fe20003f24070 */
[----:B------:R-:W-:Y:S01]  /*0e90*/  VIADD R4, R4, 0x1000 ;  /* 0x0000100004047836 */ /* 0x000fe20000000000 */
[----:B------:R-:W-:-:S11]  /*0ea0*/  IADD3 R5, R5, 0x800, RZ ;  /* 0x0000080005057810 */ /* 0x000fd60007ffe0ff */
[----:B------:R-:W-:Y:S05]  /*0eb0*/  @P1 BRA `(.L_x_2562) ;  /* 0xfffffff000b01947 */ /* 0x000fea000383ffff */
[----:B------:R-:W-:Y:S05]  /*0ec0*/  EXIT ;  /* 0x000000000000794d */ /* 0x000fea0003800000 */
.L_x_2559:
[----:B0-----:R-:W-:Y:S01]  /*0ed0*/  HFMA2.MMA R24, -RZ, RZ, 0, 5.9604644775390625e-08 ;  /* 0x00000001ff187435 */ /* 0x001fe200000001ff */
[----:B----4-:R-:W-:Y:S02]  /*0ee0*/  MOV R23, R10 ;  /* 0x0000000a00177202 */ /* 0x010fe40000000f00 */
[----:B------:R-:W-:Y:S02]  /*0ef0*/  MOV R25, 0x1f ;  /* 0x0000001f00197802 */ /* 0x000fe40000000f00 */
[----:B------:R-:W-:-:S07]  /*0f00*/  MOV R20, 0xffffffff ;  /* 0xffffffff00147802 */ /* 0x000fce0000000f00 */
[----:B-123--:R-:W-:Y:S05]  /*0f10*/  WARPSYNC.COLLECTIVE R20, `(.L_x_2563) ;  /* 0x0000000014087348 */ /* 0x00efea0003c00000 */
[----:B------:R0:W4:Y:S02]  /*0f20*/  SHFL.BFLY P2, R22, R23, R24, R25 ;  /* 0x0c00001817167389 */ /* 0x0001240000040019 */
[----:B01234-:R-:W-:Y:S01]  /*0f30*/  ENDCOLLECTIVE ;  /* 0x000000000000791b */ /* 0x01ffe20003800000 */
.L_x_2563:
[----:B------:R-:W-:Y:S01]  /*0f40*/  HFMA2.MMA R24, -RZ, RZ, 0, 1.1920928955078125e-07 ;  /* 0x00000002ff187435 */ /* 0x000fe200000001ff */
[----:B------:R-:W-:-:S05]  /*0f50*/  MOV R11, R22 ;  /* 0x00000016000b7202 */ /* 0x000fca0000000f00 */
[----:B------:R-:W-:-:S04]  /*0f60*/  FADD.FTZ R11, R10, R11 ;  /* 0x0000000b0a0b7221 */ /* 0x000fc80000010000 */
[----:B------:R-:W-:-:S07]  /*0f70*/  IMAD.MOV.U32 R23, RZ, RZ, R11 ;  /* 0x000000ffff177224 */ /* 0x000fce00078e000b */
[----:B------:R-:W-:Y:S05]  /*0f80*/  WARPSYNC.COLLECTIVE R20, `(.L_x_2564) ;  /* 0x0000000014087348 */ /* 0x000fea0003c00000 */
[----:B------:R0:W1:Y:S02]  /*0f90*/  SHFL.BFLY P2, R22, R23, R24, R25 ;  /* 0x0c00001817167389 */ /* 0x0000640000040019 */
[----:B01----:R-:W-:Y:S01]  /*0fa0*/  ENDCOLLECTIVE ;  /* 0x000000000000791b */ /* 0x003fe20003800000 */
.L_x_2564:
[----:B------:R-:W-:Y:S01]  /*0fb0*/  HFMA2.MMA R24, -RZ, RZ, 0, 2.384185791015625e-07 ;  /* 0x00000004ff187435 */ /* 0x000fe200000001ff */
[----:B------:R-:W-:-:S05]  /*0fc0*/  MOV R14, R22 ;  /* 0x00000016000e7202 */ /* 0x000fca0000000f00 */
[----:B------:R-:W-:-:S05]  /*0fd0*/  FADD.FTZ R14, R11, R14 ;  /* 0x0000000e0b0e7221 */ /* 0x000fca0000010000 */
[----:B------:R-:W-:-:S07]  /*0fe0*/  MOV R23, R14 ;  /* 0x0000000e00177202 */ /* 0x000fce0000000f00 */
[----:B------:R-:W-:Y:S05]  /*0ff0*/  WARPSYNC.COLLECTIVE R20, `(.L_x_2565) ;  /* 0x0000000014087348 */ /* 0x000fea0003c00000 */
[----:B------:R0:W1:Y:S02]  /*1000*/  SHFL.BFLY P2, R22, R23, R24, R25 ;  /* 0x0c00001817167389 */ /* 0x0000640000040019 */
[----:B01----:R-:W-:Y:S01]  /*1010*/  ENDCOLLECTIVE ;  /* 0x000000000000791b */ /* 0x003fe20003800000 */
.L_x_2565:
[----:B------:R-:W-:Y:S01]  /*1020*/  IMAD.MOV.U32 R24, RZ, RZ, 0x8 ;  /* 0x00000008ff187424 */ /* 0x000fe200078e00ff */
[----:B------:R-:W-:-:S05]  /*1030*/  MOV R13, R22 ;  /* 0x00000016000d7202 */ /* 0x000fca0000000f00 */
[----:B------:R-:W-:-:S05]  /*1040*/  FADD.FTZ R13, R14, R13 ;  /* 0x0000000d0e0d7221 */ /* 0x000fca0000010000 */
[----:B------:R-:W-:-:S07]  /*1050*/  MOV R23, R13 ;  /* 0x0000000d00177202 */ /* 0x000fce0000000f00 */
[----:B------:R-:W-:Y:S05]  /*1060*/  WARPSYNC.COLLECTIVE R20, `(.L_x_2566) ;  /* 0x0000000014087348 */ /* 0x000fea0003c00000 */
[----:B------:R0:W1:Y:S02]  /*1070*/  SHFL.BFLY P2, R22, R23, R24, R25 ;  /* 0x0c00001817167389 */ /* 0x0000640000040019 */
[----:B01----:R-:W-:Y:S01]  /*1080*/  ENDCOLLECTIVE ;  /* 0x000000000000791b */ /* 0x003fe20003800000 */
.L_x_2566:
[----:B------:R-:W-:Y:S01]  /*1090*/  HFMA2.MMA R24, -RZ, RZ, 0, 9.5367431640625e-07 ;  /* 0x00000010ff187435 */ /* 0x000fe200000001ff */
[----:B------:R-:W-:-:S05]  /*10a0*/  MOV R10, R22 ;  /* 0x00000016000a7202 */ /* 0x000fca0000000f00 */
[----:B------:R-:W-:-:S05]  /*10b0*/  FADD.FTZ R11, R13, R10 ;  /* 0x0000000a0d0b7221 */ /* 0x000fca0000010000 */
[----:B------:R-:W-:-:S07]  /*10c0*/  MOV R23, R11 ;  /* 0x0000000b00177202 */ /* 0x000fce0000000f00 */
[----:B------:R-:W-:Y:S05]  /*10d0*/  WARPSYNC.COLLECTIVE R20, `(.L_x_2567) ;  /* 0x0000000014087348 */ /* 0x000fea0003c00000 */
[----:B------:R0:W1:Y:S02]  /*10e0*/  SHFL.BFLY P2, R22, R23, R24, R25 ;  /* 0x0c00001817167389 */ /* 0x0000640000040019 */
[----:B01----:R-:W-:Y:S01]  /*10f0*/  ENDCOLLECTIVE ;  /* 0x000000000000791b */ /* 0x003fe20003800000 */
.L_x_2567:
[----:B------:R-:W-:Y:S01]  /*1100*/  HFMA2.MMA R24, -RZ, RZ, 0, 5.9604644775390625e-08 ;  /* 0x00000001ff187435 */ /* 0x000fe200000001ff */
[----:B------:R-:W-:Y:S02]  /*1110*/  MOV R23, R12 ;  /* 0x0000000c00177202 */ /* 0x000fe40000000f00 */
[----:B------:R-:W-:-:S08]  /*1120*/  MOV R10, R22 ;  /* 0x00000016000a7202 */ /* 0x000fd00000000f00 */
[----:B------:R-:W-:Y:S05]  /*1130*/  WARPSYNC.COLLECTIVE R20, `(.L_x_2568) ;  /* 0x0000000014087348 */ /* 0x000fea0003c00000 */
[----:B------:R0:W1:Y:S02]  /*1140*/  SHFL.BFLY P2, R22, R23, R24, R25 ;  /* 0x0c00001817167389 */ /* 0x0000640000040019 */
[----:B01----:R-:W-:Y:S01]  /*1150*/  ENDCOLLECTIVE ;  /* 0x000000000000791b */ /* 0x003fe20003800000 */
.L_x_2568:
[----:B------:R-:W-:Y:S01]  /*1160*/  HFMA2.MMA R24, -RZ, RZ, 0, 1.1920928955078125e-07 ;  /* 0x00000002ff187435 */ /* 0x000fe200000001ff */
[----:B------:R-:W-:-:S04]  /*1170*/  IMAD.MOV.U32 R13, RZ, RZ, R22 ;  /* 0x000000ffff0d7224 */ /* 0x000fc800078e0016 */
[----:B------:R-:W-:-:S05]  /*1180*/  FADD.FTZ R15, R12, R13 ;  /* 0x0000000d0c0f7221 */ /* 0x000fca0000010000 */
[----:B------:R-:W-:-:S07]  /*1190*/  MOV R23, R15 ;  /* 0x0000000f00177202 */ /* 0x000fce0000000f00 */
[----:B------:R-:W-:Y:S05]  /*11a0*/  WARPSYNC.COLLECTIVE R20, `(.L_x_2569) ;  /* 0x0000000014087348 */ /* 0x000fea0003c00000 */
[----:B------:R0:W1:Y:S02]  /*11b0*/  SHFL.BFLY P2, R22, R23, R24, R25 ;  /* 0x0c00001817167389 */ /* 0x0000640000040019 */
[----:B01----:R-:W-:Y:S01]  /*11c0*/  ENDCOLLECTIVE ;  /* 0x000000000000791b */ /* 0x003fe20003800000 */
.L_x_2569:
[----:B------:R-:W-:Y:S01]  /*11d0*/  HFMA2.MMA R24, -RZ, RZ, 0, 2.384185791015625e-07 ;  /* 0x00000004ff187435 */ /* 0x000fe200000001ff */
[----:B------:R-:W-:-:S05]  /*11e0*/  MOV R16, R22 ;  /* 0x0000001600107202 */ /* 0x000fca0000000f00 */
[----:B------:R-:W-:-:S05]  /*11f0*/  FADD.FTZ R16, R15, R16 ;  /* 0x000000100f107221 */ /* 0x000fca0000010000 */
[----:B------:R-:W-:-:S07]  /*1200*/  MOV R23, R16 ;  /* 0x0000001000177202 */ /* 0x000fce0000000f00 */
[----:B------:R-:W-:Y:S05]  /*1210*/  WARPSYNC.COLLECTIVE R20, `(.L_x_2570) ;  /* 0x0000000014087348 */ /* 0x000fea0003c00000 */
[----:B------:R0:W1:Y:S02]  /*1220*/  SHFL.BFLY P2, R22, R23, R24, R25 ;  /* 0x0c00001817167389 */ /* 0x0000640000040019 */
[----:B01----:R-:W-:Y:S01]  /*1230*/  ENDCOLLECTIVE ;  /* 0x000000000000791b */ /* 0x003fe20003800000 */
.L_x_2570:
[----:B------:R-:W-:Y:S01]  /*1240*/  HFMA2.MMA R24, -RZ, RZ, 0, 4.76837158203125e-07 ;  /* 0x00000008ff187435 */ /* 0x000fe200000001ff */
[----:B------:R-:W-:-:S05]  /*1250*/  MOV R17, R22 ;  /* 0x0000001600117202 */ /* 0x000fca0000000f00 */
[----:B------:R-:W-:-:S04]  /*1260*/  FADD.FTZ R17, R16, R17 ;  /* 0x0000001110117221 */ /* 0x000fc80000010000 */
[----:B------:R-:W-:-:S07]  /*1270*/  IMAD.MOV.U32 R23, RZ, RZ, R17 ;  /* 0x000000ffff177224 */ /* 0x000fce00078e0011 */
[----:B------:R-:W-:Y:S05]  /*1280*/  WARPSYNC.COLLECTIVE R20, `(.L_x_2571) ;  /* 0x0000000014087348 */ /* 0x000fea0003c00000 */
[----:B------:R0:W1:Y:S02]  /*1290*/  SHFL.BFLY P2, R22, R23, R24, R25 ;  /* 0x0c00001817167389 */ /* 0x0000640000040019 */
[----:B01----:R-:W-:Y:S01]  /*12a0*/  ENDCOLLECTIVE ;  /* 0x000000000000791b */ /* 0x003fe20003800000 */
.L_x_2571:
[----:B------:R-:W-:Y:S01]  /*12b0*/  HFMA2.MMA R24, -RZ, RZ, 0, 9.5367431640625e-07 ;  /* 0x00000010ff187435 */ /* 0x000fe200000001ff */
[----:B------:R-:W-:-:S05]  /*12c0*/  MOV R12, R22 ;  /* 0x00000016000c7202 */ /* 0x000fca0000000f00 */
[----:B------:R-:W-:-:S05]  /*12d0*/  FADD.FTZ R12, R17, R12 ;  /* 0x0000000c110c7221 */ /* 0x000fca0000010000 */
[----:B------:R-:W-:-:S07]  /*12e0*/  MOV R23, R12 ;  /* 0x0000000c00177202 */ /* 0x000fce0000000f00 */
[----:B------:R-:W-:Y:S05]  /*12f0*/  WARPSYNC.COLLECTIVE R20, `(.L_x_2572) ;  /* 0x0000000014087348 */ /* 0x000fea0003c00000 */
[----:B------:R0:W1:Y:S02]  /*1300*/  SHFL.BFLY P2, R22, R23, R24, R25 ;  /* 0x0c00001817167389 */ /* 0x0000640000040019 */
[----:B01----:R-:W-:Y:S01]  /*1310*/  ENDCOLLECTIVE ;  /* 0x000000000000791b */ /* 0x003fe20003800000 */
.L_x_2572:
[----:B------:R-:W-:Y:S01]  /*1320*/  MOV R23, R8 ;  /* 0x0000000800177202 */ /* 0x000fe20000000f00 */
[----:B------:R-:W-:Y:S01]  /*1330*/  IMAD.MOV.U32 R24, RZ, RZ, 0x1 ;  /* 0x00000001ff187424 */ /* 0x000fe200078e00ff */
[----:B------:R-:W-:-:S07]  /*1340*/  MOV R15, R22 ;  /* 0x00000016000f7202 */ /* 0x000fce0000000f00 */
[----:B------:R-:W-:Y:S05]  /*1350*/  WARPSYNC.COLLECTIVE R20, `(.L_x_2573) ;  /* 0x0000000014087348 */ /* 0x000fea0003c00000 */
[----:B------:R0:W1:Y:S02]  /*1360*/  SHFL.BFLY P2, R22, R23, R24, R25 ;  /* 0x0c00001817167389 */ /* 0x0000640000040019 */
[----:B01----:R-:W-:Y:S01]  /*1370*/  ENDCOLLECTIVE ;  /* 0x000000000000791b */ /* 0x003fe20003800000 */
.L_x_2573:
[----:B------:R-:W-:Y:S01]  /*1380*/  HFMA2.MMA R24, -RZ, RZ, 0, 1.1920928955078125e-07 ;  /* 0x00000002ff187435 */ /* 0x000fe200000001ff */
[----:B------:R-:W-:-:S05]  /*1390*/  MOV R17, R22 ;  /* 0x0000001600117202 */ /* 0x000fca0000000f00 */
[----:B------:R-:W-:-:S05]  /*13a0*/  FADD.FTZ R18, R8, R17 ;  /* 0x0000001108127221 */ /* 0x000fca0000010000 */
[----:B------:R-:W-:-:S07]  /*13b0*/  MOV R23, R18 ;  /* 0x0000001200177202 */ /* 0x000fce0000000f00 */
[----:B------:R-:W-:Y:S05]  /*13c0*/  WARPSYNC.COLLECTIVE R20, `(.L_x_2574) ;  /* 0x0000000014087348 */ /* 0x000fea0003c00000 */
[----:B------:R0:W1:Y:S02]  /*13d0*/  SHFL.BFLY P2, R22, R23, R24, R25 ;  /* 0x0c00001817167389 */ /* 0x0000640000040019 */
[----:B01----:R-:W-:Y:S01]  /*13e0*/  ENDCOLLECTIVE ;  /* 0x000000000000791b */ /* 0x003fe20003800000 */
.L_x_2574:
[----:B------:R-:W-:Y:S01]  /*13f0*/  HFMA2.MMA R24, -RZ, RZ, 0, 2.384185791015625e-07 ;  /* 0x00000004ff187435 */ /* 0x000fe200000001ff */
[----:B------:R-:W-:-:S05]  /*1400*/  MOV R13, R22 ;  /* 0x00000016000d7202 */ /* 0x000fca0000000f00 */
[----:B------:R-:W-:-:S05]  /*1410*/  FADD.FTZ R19, R18, R13 ;  /* 0x0000000d12137221 */ /* 0x000fca0000010000 */
[----:B------:R-:W-:-:S07]  /*1420*/  MOV R23, R19 ;  /* 0x0000001300177202 */ /* 0x000fce0000000f00 */
[----:B------:R-:W-:Y:S05]  /*1430*/  WARPSYNC.COLLECTIVE R20, `(.L_x_2575) ;  /* 0x0000000014087348 */ /* 0x000fea0003c00000 */
[----:B------:R0:W1:Y:S02]  /*1440*/  SHFL.BFLY P2, R22, R23, R24, R25 ;  /* 0x0c00001817167389 */ /* 0x0000640000040019 */
[----:B01----:R-:W-:Y:S01]  /*1450*/  ENDCOLLECTIVE ;  /* 0x000000000000791b */ /* 0x003fe20003800000 */
.L_x_2575:
[----:B------:R-:W-:Y:S01]  /*1460*/  HFMA2.MMA R24, -RZ, RZ, 0, 4.76837158203125e-07 ;  /* 0x00000008ff187435 */ /* 0x000fe200000001ff */
[----:B------:R-:W-:-:S04]  /*1470*/  IMAD.MOV.U32 R8, RZ, RZ, R22 ;  /* 0x000000ffff087224 */ /* 0x000fc800078e0016 */
[----:B------:R-:W-:-:S05]  /*1480*/  FADD.FTZ R8, R19, R8 ;  /* 0x0000000813087221 */ /* 0x000fca0000010000 */
[----:B------:R-:W-:-:S07]  /*1490*/  MOV R23, R8 ;  /* 0x0000000800177202 */ /* 0x000fce0000000f00 */
[----:B------:R-:W-:Y:S05]  /*14a0*/  WARPSYNC.COLLECTIVE R20, `(.L_x_2576) ;  /* 0x0000000014087348 */ /* 0x000fea0003c00000 */
[----:B------:R0:W1:Y:S02]  /*14b0*/  SHFL.BFLY P2, R22, R23, R24, R25 ;  /* 0x0c00001817167389 */ /* 0x0000640000040019 */
[----:B01----:R-:W-:Y:S01]  /*14c0*/  ENDCOLLECTIVE ;  /* 0x000000000000791b */ /* 0x003fe20003800000 */
.L_x_2576:
[----:B------:R-:W-:Y:S01]  /*14d0*/  HFMA2.MMA R24, -RZ, RZ, 0, 9.5367431640625e-07 ;  /* 0x00000010ff187435 */ /* 0x000fe200000001ff */
[----:B------:R-:W-:-:S05]  /*14e0*/  MOV R21, R22 ;  /* 0x0000001600157202 */ /* 0x000fca0000000f00 */
[----:B------:R-:W-:-:S05]  /*14f0*/  FADD.FTZ R21, R8, R21 ;  /* 0x0000001508157221 */ /* 0x000fca0000010000 */
[----:B------:R-:W-:-:S07]  /*1500*/  MOV R23, R21 ;  /* 0x0000001500177202 */ /* 0x000fce0000000f00 */
[----:B------:R-:W-:Y:S05]  /*1510*/  WARPSYNC.COLLECTIVE R20, `(.L_x_2577) ;  /* 0x0000000014087348 */ /* 0x000fea0003c00000 */
[----:B------:R0:W1:Y:S02]  /*1520*/  SHFL.BFLY P2, R22, R23, R24, R25 ;  /* 0x0c00001817167389 */ /* 0x0000640000040019 */
[----:B01----:R-:W-:Y:S01]  /*1530*/  ENDCOLLECTIVE ;  /* 0x000000000000791b */ /* 0x003fe20003800000 */
.L_x_2577:
[----:B------:R-:W-:Y:S01]  /*1540*/  MOV R14, R22 ;  /* 0x00000016000e7202 */ /* 0x000fe20000000f00 */
[----:B------:R-:W-:Y:S06]  /*1550*/  BRA `(.L_x_2578) ;  /* 0xfffffff400c87947 */ /* 0x000fec000383ffff */
.L_x_2579:
        /* <DEDUP_REMOVED lines=10> */
.L_x_13896:


//--------------------- .text._ZN10layer_norm13ln_bwd_kernelINS_13Kernel_traitsI6__halfS2_S2_S2_fjLj4096ELj1ELj1ELj4ELj16ENS_18Kernel_traits_baseILj4096ES2_S2_S2_S2_fjLj128EEEEELb1ELb1ELb1ELb0EEEvNS_9BwdParamsE --------------------------
	.section	.text._ZN10layer_norm13ln_bwd_kernelINS_13Kernel_traitsI6__halfS2_S2_S2_fjLj4096ELj1ELj1ELj4ELj16ENS_18Kernel_traits_baseILj4096ES2_S2_S2_S2_fjLj128EEEEELb1ELb1ELb1ELb0EEEvNS_9BwdParamsE,"ax",@progbits
	.align	128
        .global         _ZN10layer_norm13ln_bwd_kernelINS_13Kernel_traitsI6__halfS2_S2_S2_fjLj4096ELj1ELj1ELj4ELj16ENS_18Kernel_traits_baseILj4096ES2_S2_S2_S2_fjLj128EEEEELb1ELb1ELb1ELb0EEEvNS_9BwdParamsE
        .type           _ZN10layer_norm13ln_bwd_kernelINS_13Kernel_traitsI6__halfS2_S2_S2_fjLj4096ELj1ELj1ELj4ELj16ENS_18Kernel_traits_baseILj4096ES2_S2_S2_S2_fjLj128EEEEELb1ELb1ELb1ELb0EEEvNS_9BwdParamsE,@function
        .size           _ZN10layer_norm13ln_bwd_kernelINS_13Kernel_traitsI6__halfS2_S2_S2_fjLj4096ELj1ELj1ELj4ELj16ENS_18Kernel_traits_baseILj4096ES2_S2_S2_S2_fjLj128EEEEELb1ELb1ELb1ELb0EEEvNS_9BwdParamsE,(.L_x_13897 - _ZN10layer_norm13ln_bwd_kernelINS_13Kernel_traitsI6__halfS2_S2_S2_fjLj4096ELj1ELj1ELj4ELj16ENS_18Kernel_traits_baseILj4096ES2_S2_S2_S2_fjLj128EEEEELb1ELb1ELb1ELb0EEEvNS_9BwdParamsE)
        .other          _ZN10layer_norm13ln_bwd_kernelINS_13Kernel_traitsI6__halfS2_S2_S2_fjLj4096ELj1ELj1ELj4ELj16ENS_18Kernel_traits_baseILj4096ES2_S2_S2_S2_fjLj128EEEEELb1ELb1ELb1ELb0EEEvNS_9BwdParamsE,@"STO_CUDA_ENTRY STV_DEFAULT"
_ZN10layer_norm13ln_bwd_kernelINS_13Kernel_traitsI6__halfS2_S2_S2_fjLj4096ELj1ELj1ELj4ELj16ENS_18Kernel_traits_baseILj4096ES2_S2_S2_S2_fjLj128EEEEELb1ELb1ELb1ELb0EEEvNS_9BwdParamsE:
.text._ZN10layer_norm13ln_bwd_kernelINS_13Kernel_traitsI6__halfS2_S2_S2_fjLj4096ELj1ELj1ELj4ELj16ENS_18Kernel_traits_baseILj4096ES2_S2_S2_S2_fjLj128EEEEELb1ELb1ELb1ELb0EEEvNS_9BwdParamsE:
        /* <DEDUP_REMOVED lines=24> */
[----:B------:R-:W-:-:S03]  /*0180*/  P2R R220, PR, RZ, 0x8 ;  /* 0x00000008ffdc7803 */ /* 0x000fc60000000000 */
[----:B------:R-:W0:Y:S08]  /*0190*/  @P3 LDC.64 R24, c[0x0][0x260] ;  /* 0x00009800ff183b82 */ /* 0x000e300000000a00 */
[----:B------:R-:W1:Y:S08]  /*01a0*/  @P3 LDC.64 R26, c[0x0][0x278] ;  /* 0x00009e00ff1a3b82 */ /* 0x000e700000000a00 */
[----:B------:R-:W3:Y:S08]  /*01b0*/  @P0 LDC.64 R28, c[0x0][0x260] ;  /* 0x00009800ff1c0b82 */ /* 0x000ef00000000a00 */
[----:B------:R-:W4:Y:S01]  /*01c0*/  @P0 LDC.64 R30, c[0x0][0x278] ;  /* 0x00009e00ff1e0b82 */ /* 0x000f220000000a00 */
[----:B0-----:R-:W-:-:S07]  /*01d0*/  @P3 IMAD.WIDE.U32 R24, R45, 0x10, R24 ;  /* 0x000000102d183825 */ /* 0x001fce00078e0018 */
[----:B------:R-:W0:Y:S01]  /*01e0*/  @P1 LDC.64 R36, c[0x0][0x260] ;  /* 0x00009800ff241b82 */ /* 0x000e220000000a00 */
[C---:B-1----:R-:W-:Y:S01]  /*01f0*/  @P3 IMAD.WIDE.U32 R26, R45.reuse, 0x10, R26 ;  /* 0x000000102d1a3825 */ /* 0x042fe200078e001a */
[----:B------:R-:W-:Y:S01]  /*0200*/  @P3 LOP3.LUT R45, R45, 0x80, RZ, 0xfc, !PT ;  /* 0x000000802d2d3812 */ /* 0x000fe200078efcff */
[----:B------:R1:W5:Y:S05]  /*0210*/  @P3 LDG.E.128 R20, desc[UR4][R24.64] ;  /* 0x0000000418143981 */ /* 0x00036a000c1e1d00 */
[----:B------:R-:W1:Y:S01]  /*0220*/  @P1 LDC.64 R38, c[0x0][0x278] ;  /* 0x00009e00ff261b82 */ /* 0x000e620000000a00 */
[----:B---3--:R-:W-:Y:S01]  /*0230*/  @P0 IMAD.WIDE.U32 R32, R45, 0x10, R28 ;  /* 0x000000102d200825 */ /* 0x008fe200078e001c */
[----:B------:R3:W5:Y:S01]  /*0240*/  @P3 LDG.E.128 R244, desc[UR4][R26.64] ;  /* 0x000000041af43981 */ /* 0x000762000c1e1d00 */
[----:B--2---:R-:W-:-:S02]  /*0250*/  LEA.HI R0, R44, UR6, RZ, 0x19 ;  /* 0x000000062c007c11 */ /* 0x004fc4000f8fc8ff */
[----:B------:R-:W-:Y:S01]  /*0260*/  P2R R219, PR, RZ, 0x4 ;  /* 0x00000004ffdb7803 */ /* 0x000fe20000000000 */
[----:B------:R3:W5:Y:S01]  /*0270*/  @P0 LDG.E.128 R16, desc[UR4][R32.64] ;  /* 0x0000000420100981 */ /* 0x000762000c1e1d00 */
[C---:B----4-:R-:W-:Y:S01]  /*0280*/  @P0 IMAD.WIDE.U32 R34, R45.reuse, 0x10, R30 ;  /* 0x000000102d220825 */ /* 0x050fe200078e001e */
[----:B------:R-:W-:Y:S01]  /*0290*/  @P0 IADD3 R45, R45, 0x80, RZ ;  /* 0x000000802d2d0810 */ /* 0x000fe20007ffe0ff */
[----:B------:R-:W2:Y:S03]  /*02a0*/  @P2 LDC.64 R40, c[0x0][0x260] ;  /* 0x00009800ff282b82 */ /* 0x000ea60000000a00 */
[----:B------:R3:W5:Y:S01]  /*02b0*/  @P0 LDG.E.128 R236, desc[UR4][R34.64] ;  /* 0x0000000422ec0981 */ /* 0x000762000c1e1d00 */
[----:B0-----:R-:W-:-:S04]  /*02c0*/  @P1 IMAD.WIDE.U32 R36, R45, 0x10, R36 ;  /* 0x000000102d241825 */ /* 0x001fc800078e0024 */
[----:B------:R-:W0:Y:S01]  /*02d0*/  @P2 LDC.64 R42, c[0x0][0x278] ;  /* 0x00009e00ff2a2b82 */ /* 0x000e220000000a00 */
[----:B------:R3:W5:Y:S01]  /*02e0*/  @P1 LDG.E.128 R12, desc[UR4][R36.64] ;  /* 0x00000004240c1981 */ /* 0x000762000c1e1d00 */
[C---:B-1----:R-:W-:Y:S01]  /*02f0*/  @P1 IMAD.WIDE.U32 R38, R45.reuse, 0x10, R38 ;  /* 0x000000102d261825 */ /* 0x042fe200078e0026 */
[----:B------:R-:W-:-:S04]  /*0300*/  @P1 IADD3 R45, R45, 0x80, RZ ;  /* 0x000000802d2d1810 */ /* 0x000fc80007ffe0ff */
[----:B------:R3:W5:Y:S01]  /*0310*/  @P1 LDG.E.128 R228, desc[UR4][R38.64] ;  /* 0x0000000426e41981 */ /* 0x000762000c1e1d00 */
[----:B--2---:R-:W-:-:S05]  /*0320*/  @P2 IMAD.WIDE.U32 R28, R45, 0x10, R40 ;  /* 0x000000102d1c2825 */ /* 0x004fca00078e0028 */
        /* <DEDUP_REMOVED lines=52> */
[----:B---3--:R-:W-:Y:S06]  /*0670*/  @P2 BRA `(.L_x_2580) ;  /* 0x0000006800d82947 */ /* 0x008fec0003800000 */
[--C-:B-----5:R-:W-:Y:S01]  /*0680*/  HADD2.F32 R2, -RZ, R20.reuse.H0_H0 ;  /* 0x20000014ff027230 */ /* 0x120fe20000004100 */
[----:B------:R-:W0:Y:S01]  /*0690*/  LDC.U8 R222, c[0x0][0x2a0] ;  /* 0x0000a800ffde7b82 */ /* 0x000e220000000000 */
[----:B------:R-:W-:Y:S01]  /*06a0*/  HADD2.F32 R20, -RZ, R20.H1_H1 ;  /* 0x30000014ff147230 */ /* 0x000fe20000004100 */
[----:B------:R-:W-:Y:S01]  /*06b0*/  HFMA2.MMA R221, -RZ, RZ, 0, 5.9604644775390625e-08 ;  /* 0x00000001ffdd7435 */ /* 0x000fe200000001ff */
[----:B------:R-:W-:Y:S01]  /*06c0*/  HADD2.F32 R3, -RZ, R21.H0_H0 ;  /* 0x20000015ff037230 */ /* 0x000fe20000004100 */
[----:B------:R1:W-:Y:S01]  /*06d0*/  STL [R1+0x84], R2 ;  /* 0x0000840201007387 */ /* 0x0003e20000100800 */
[--C-:B------:R-:W-:Y:S01]  /*06e0*/  HADD2.F32 R252, -RZ, R245.reuse.H0_H0 ;  /* 0x200000f5fffc7230 */ /* 0x100fe20000004100 */
[----:B------:R-:W-:Y:S01]  /*06f0*/  HFMA2.MMA R141, -RZ, RZ, 0, 0 ;  /* 0x00000000ff8d7435 */ /* 0x000fe200000001ff */
[----:B------:R-:W-:Y:S01]  /*0700*/  HADD2.F32 R251, -RZ, R245.H1_H1 ;  /* 0x300000f5fffb7230 */ /* 0x000fe20000004100 */
[----:B------:R2:W-:Y:S01]  /*0710*/  STL [R1+0x80], R20 ;  /* 0x0000801401007387 */ /* 0x0005e20000100800 */
[----:B------:R-:W-:-:S02]  /*0720*/  HADD2.F32 R250, -RZ, R246.H0_H0 ;  /* 0x200000f6fffa7230 */ /* 0x000fc40000004100 */
[----:B------:R-:W-:Y:S01]  /*0730*/  HADD2.F32 R249, -RZ, R246.H1_H1 ;  /* 0x300000f6fff97230 */ /* 0x000fe20000004100 */
[----:B------:R3:W-:Y:S01]  /*0740*/  STL [R1+0x7c], R3 ;  /* 0x00007c0301007387 */ /* 0x0007e20000100800 */
[--C-:B------:R-:W-:Y:S02]  /*0750*/  HADD2.F32 R246, -RZ, R236.reuse.H0_H0 ;  /* 0x200000ecfff67230 */ /* 0x100fe40000004100 */
[----:B-1----:R-:W-:Y:S02]  /*0760*/  HADD2.F32 R2, -RZ, R21.H1_H1 ;  /* 0x30000015ff027230 */ /* 0x002fe40000004100 */
[----:B------:R-:W-:Y:S02]  /*0770*/  HADD2.F32 R245, -RZ, R236.H1_H1 ;  /* 0x300000ecfff57230 */ /* 0x000fe40000004100 */
[----:B--2---:R-:W-:Y:S01]  /*0780*/  HADD2.F32 R20, -RZ, R22.H0_H0 ;  /* 0x20000016ff147230 */ /* 0x004fe20000004100 */
[----:B------:R1:W-:Y:S01]  /*0790*/  STL [R1+0x78], R2 ;  /* 0x0000780201007387 */ /* 0x0003e20000100800 */
[----:B------:R-:W-:-:S02]  /*07a0*/  HADD2.F32 R243, -RZ, R237.H1_H1 ;  /* 0x300000edfff37230 */ /* 0x000fc40000004100 */
[----:B---3--:R-:W-:Y:S01]  /*07b0*/  HADD2.F32 R3, -RZ, R22.H1_H1 ;  /* 0x30000016ff037230 */ /* 0x008fe20000004100 */
[----:B------:R2:W-:Y:S01]  /*07c0*/  STL [R1+0x74], R20 ;  /* 0x0000741401007387 */ /* 0x0005e20000100800 */
[--C-:B------:R-:W-:Y:S02]  /*07d0*/  HADD2.F32 R242, -RZ, R238.reuse.H0_H0 ;  /* 0x200000eefff27230 */ /* 0x100fe40000004100 */
[----:B------:R-:W-:Y:S01]  /*07e0*/  HADD2.F32 R241, -RZ, R238.H1_H1 ;  /* 0x300000eefff17230 */ /* 0x000fe20000004100 */
[----:B------:R3:W-:Y:S01]  /*07f0*/  STL [R1+0x70], R3 ;  /* 0x0000700301007387 */ /* 0x0007e20000100800 */
[----:B------:R-:W-:Y:S02]  /*0800*/  HADD2.F32 R236, -RZ, R229.H0_H0 ;  /* 0x200000e5ffec7230 */ /* 0x000fe40000004100 */
[----:B-1----:R-:W-:Y:S02]  /*0810*/  HADD2.F32 R2, -RZ, R23.H0_H0 ;  /* 0x20000017ff027230 */ /* 0x002fe40000004100 */
[----:B------:R-:W-:-:S02]  /*0820*/  HADD2.F32 R235, -RZ, R229.H1_H1 ;  /* 0x300000e5ffeb7230 */ /* 0x000fc40000004100 */
[----:B--2---:R-:W-:Y:S01]  /*0830*/  HADD2.F32 R20, -RZ, R23.H1_H1 ;  /* 0x30000017ff147230 */ /* 0x004fe20000004100 */
[----:B------:R1:W-:Y:S01]  /*0840*/  STL [R1+0x6c], R2 ;  /* 0x00006c0201007387 */ /* 0x0003e20000100800 */
[----:B------:R-:W-:Y:S02]  /*0850*/  HADD2.F32 R234, -RZ, R230.H0_H0 ;  /* 0x200000e6ffea7230 */ /* 0x000fe40000004100 */
[----:B---3--:R-:W-:Y:S01]  /*0860*/  HADD2.F32 R3, -RZ, R16.H0_H0 ;  /* 0x20000010ff037230 */ /* 0x008fe20000004100 */
[----:B------:R-:W-:Y:S01]  /*0870*/  STL [R1+0x68], R20 ;  /* 0x0000681401007387 */ /* 0x000fe20000100800 */
[----:B------:R-:W-:Y:S02]  /*0880*/  HADD2.F32 R233, -RZ, R230.H1_H1 ;  /* 0x300000e6ffe97230 */ /* 0x000fe40000004100 */
[----:B------:R-:W-:Y:S01]  /*0890*/  HADD2.F32 R248, -RZ, R247.H0_H0 ;  /* 0x200000f7fff87230 */ /* 0x000fe20000004100 */
[----:B------:R2:W-:Y:S01]  /*08a0*/  STL [R1+0x64], R3 ;  /* 0x0000640301007387 */ /* 0x0005e20000100800 */
[----:B------:R-:W-:-:S02]  /*08b0*/  HADD2.F32 R240, -RZ, R239.H0_H0 ;  /* 0x200000effff07230 */ /* 0x000fc40000004100 */
[----:B-1----:R-:W-:Y:S02]  /*08c0*/  HADD2.F32 R2, -RZ, R16.H1_H1 ;  /* 0x30000010ff027230 */ /* 0x002fe40000004100 */
[----:B------:R-:W-:Y:S02]  /*08d0*/  HADD2.F32 R16, -RZ, R17.H0_H0 ;  /* 0x20000011ff107230 */ /* 0x000fe40000004100 */
[----:B------:R-:W-:Y:S01]  /*08e0*/  HADD2.F32 R238, -RZ, R228.H0_H0 ;  /* 0x200000e4ffee7230 */ /* 0x000fe20000004100 */
[----:B------:R1:W-:Y:S01]  /*08f0*/  STL [R1+0x60], R2 ;  /* 0x0000600201007387 */ /* 0x0003e20000100800 */
[----:B------:R-:W-:Y:S02]  /*0900*/  HADD2.F32 R232, -RZ, R231.H0_H0 ;  /* 0x200000e7ffe87230 */ /* 0x000fe40000004100 */
[----:B--2---:R-:W-:Y:S01]  /*0910*/  HADD2.F32 R3, -RZ, R17.H1_H1 ;  /* 0x30000011ff037230 */ /* 0x004fe20000004100 */
[----:B------:R2:W-:Y:S01]  /*0920*/  STL [R1+0x5c], R16 ;  /* 0x00005c1001007387 */ /* 0x0005e20000100800 */
[----:B------:R-:W-:-:S02]  /*0930*/  HADD2.F32 R230, -RZ, R4.H0_H0 ;  /* 0x20000004ffe67230 */ /* 0x000fc40000004100 */
[----:B------:R-:W-:Y:S01]  /*0940*/  HADD2.F32 R229, -RZ, R4.H1_H1 ;  /* 0x30000004ffe57230 */ /* 0x000fe20000004100 */
[----:B------:R3:W-:Y:S01]  /*0950*/  STL [R1+0x58], R3 ;  /* 0x0000580301007387 */ /* 0x0007e20000100800 */
[----:B------:R-:W-:Y:S01]  /*0960*/  HADD2.F32 R247, -RZ, R247.H1_H1 ;  /* 0x300000f7fff77230 */ /* 0x000fe20000004100 */
[----:B------:R-:W-:Y:S01]  /*0970*/  MOV R4, R0 ;  /* 0x0000000000047202 */ /* 0x000fe20000000f00 */
[--C-:B-1----:R-:W-:Y:S02]  /*0980*/  HADD2.F32 R2, -RZ, R18.reuse.H0_H0 ;  /* 0x20000012ff027230 */ /* 0x102fe40000004100 */
[----:B------:R-:W-:Y:S02]  /*0990*/  HADD2.F32 R239, -RZ, R239.H1_H1 ;  /* 0x300000efffef7230 */ /* 0x000fe40000004100 */
[----:B--2---:R-:W-:Y:S01]  /*09a0*/  HADD2.F32 R16, -RZ, R18.H1_H1 ;  /* 0x30000012ff107230 */ /* 0x004fe20000004100 */
[----:B------:R1:W-:Y:S01]  /*09b0*/  STL [R1+0x54], R2 ;  /* 0x0000540201007387 */ /* 0x0003e20000100800 */
[----:B------:R-:W-:-:S02]  /*09c0*/  HADD2.F32 R231, -RZ, R231.H1_H1 ;  /* 0x300000e7ffe77230 */ /* 0x000fc40000004100 */
[----:B---3--:R-:W-:Y:S01]  /*09d0*/  HADD2.F32 R3, -RZ, R19.H0_H0 ;  /* 0x20000013ff037230 */ /* 0x008fe20000004100 */
[----:B------:R2:W-:Y:S01]  /*09e0*/  STL [R1+0x50], R16 ;  /* 0x0000501001007387 */ /* 0x0005e20000100800 */
[----:B------:R-:W-:Y:S02]  /*09f0*/  HADD2.F32 R227, -RZ, R5.H1_H1 ;  /* 0x30000005ffe37230 */ /* 0x000fe40000004100 */
[--C-:B------:R-:W-:Y:S01]  /*0a00*/  HADD2.F32 R226, -RZ, R6.reuse.H0_H0 ;  /* 0x20000006ffe27230 */ /* 0x100fe20000004100 */
[----:B------:R3:W-:Y:S01]  /*0a10*/  STL [R1+0x4c], R3 ;  /* 0x00004c0301007387 */ /* 0x0007e20000100800 */
[----:B------:R-:W-:Y:S02]  /*0a20*/  HADD2.F32 R225, -RZ, R6.H1_H1 ;  /* 0x30000006ffe17230 */ /* 0x000fe40000004100 */
[----:B-1----:R-:W-:Y:S02]  /*0a30*/  HADD2.F32 R2, -RZ, R19.H1_H1 ;  /* 0x30000013ff027230 */ /* 0x002fe40000004100 */
[----:B------:R-:W-:-:S02]  /*0a40*/  HADD2.F32 R224, -RZ, R7.H0_H0 ;  /* 0x20000007ffe07230 */ /* 0x000fc40000004100 */
[--C-:B--2---:R-:W-:Y:S01]  /*0a50*/  HADD2.F32 R16, -RZ, R12.reuse.H0_H0 ;  /* 0x2000000cff107230 */ /* 0x104fe20000004100 */
[----:B------:R1:W-:Y:S01]  /*0a60*/  STL [R1+0x48], R2 ;  /* 0x0000480201007387 */ /* 0x0003e20000100800 */
[----:B------:R-:W-:Y:S02]  /*0a70*/  HADD2.F32 R223, -RZ, R7.H1_H1 ;  /* 0x30000007ffdf7230 */ /* 0x000fe40000004100 */
[----:B---3--:R-:W-:Y:S01]  /*0a80*/  HADD2.F32 R3, -RZ, R12.H1_H1 ;  /* 0x3000000cff037230 */ /* 0x008fe20000004100 */
[----:B------:R-:W-:Y:S01]  /*0a90*/  STL [R1+0x44], R16 ;  /* 0x0000441001007387 */ /* 0x000fe20000100800 */
[----:B------:R-:W-:-:S03]  /*0aa0*/  HADD2.F32 R12, -RZ, R13.H1_H1 ;  /* 0x3000000dff0c7230 */ /* 0x000fc60000004100 */
[----:B------:R2:W-:Y:S01]  /*0ab0*/  STL [R1+0x40], R3 ;  /* 0x0000400301007387 */ /* 0x0005e20000100800 */
[----:B-1----:R-:W-:-:S05]  /*0ac0*/  HADD2.F32 R2, -RZ, R13.H0_H0 ;  /* 0x2000000dff027230 */ /* 0x002fca0000004100 */
[----:B------:R1:W-:Y:S01]  /*0ad0*/  STL [R1+0x3c], R2 ;  /* 0x00003c0201007387 */ /* 0x0003e20000100800 */
[----:B--2---:R-:W-:-:S03]  /*0ae0*/  HADD2.F32 R3, -RZ, R14.H0_H0 ;  /* 0x2000000eff037230 */ /* 0x004fc60000004100 */
[----:B------:R2:W-:Y:S04]  /*0af0*/  STL [R1+0x38], R12 ;  /* 0x0000380c01007387 */ /* 0x0005e80000100800 */
[----:B------:R3:W-:Y:S01]  /*0b00*/  STL [R1+0x34], R3 ;  /* 0x0000340301007387 */ /* 0x0007e20000100800 */
[----:B-1----:R-:W-:Y:S02]  /*0b10*/  HADD2.F32 R2, -RZ, R14.H1_H1 ;  /* 0x3000000eff027230 */ /* 0x002fe40000004100 */
[----:B--2---:R-:W-:-:S03]  /*0b20*/  HADD2.F32 R12, -RZ, R15.H0_H0 ;  /* 0x2000000fff0c7230 */ /* 0x004fc60000004100 */
[----:B------:R1:W-:Y:S01]  /*0b30*/  STL [R1+0x30], R2 ;  /* 0x0000300201007387 */ /* 0x0003e20000100800 */
[----:B---3--:R-:W-:-:S03]  /*0b40*/  HADD2.F32 R3, -RZ, R15.H1_H1 ;  /* 0x3000000fff037230 */ /* 0x008fc60000004100 */
[----:B------:R-:W-:Y:S04]  /*0b50*/  STL [R1+0x2c], R12 ;  /* 0x00002c0c01007387 */ /* 0x000fe80000100800 */
[----:B------:R2:W-:Y:S01]  /*0b60*/  STL [R1+0x28], R3 ;  /* 0x0000280301007387 */ /* 0x0005e20000100800 */
[--C-:B-1----:R-:W-:Y:S02]  /*0b70*/  HADD2.F32 R2, -RZ, R8.reuse.H0_H0 ;  /* 0x20000008ff027230 */ /* 0x102fe40000004100 */
[----:B------:R-:W-:-:S03]  /*0b80*/  HADD2.F32 R8, -RZ, R8.H1_H1 ;  /* 0x30000008ff087230 */ /* 0x000fc60000004100 */
        /* <DEDUP_REMOVED lines=8> */
[----:B------:R2:W-:Y:S04]  /*0c10*/  STL [R1+0x14], R8 ;  /* 0x0000140801007387 */ /* 0x0005e80000100800 */
[----:B------:R3:W-:Y:S01]  /*0c20*/  STL [R1+0x10], R3 ;  /* 0x0000100301007387 */ /* 0x0007e20000100800 */
[--C-:B-1----:R-:W-:Y:S02]  /*0c30*/  HADD2.F32 R2, -RZ, R11.reuse.H0_H0 ;  /* 0x2000000bff027230 */ /* 0x102fe40000004100 */
[----:B--2---:R-:W-:-:S03]  /*0c40*/  HADD2.F32 R8, -RZ, R11.H1_H1 ;  /* 0x3000000bff087230 */ /* 0x004fc60000004100 */
[----:B------:R1:W-:Y:S01]  /*0c50*/  STL [R1+0xc], R2 ;  /* 0x00000c0201007387 */ /* 0x0003e20000100800 */
[----:B---3--:R-:W-:-:S03]  /*0c60*/  HADD2.F32 R3, -RZ, R244.H0_H0 ;  /* 0x200000f4ff037230 */ /* 0x008fc60000004100 */
[----:B------:R2:W-:Y:S04]  /*0c70*/  STL [R1+0x8], R8 ;  /* 0x0000080801007387 */ /* 0x0005e80000100800 */
[----:B------:R2:W-:Y:S01]  /*0c80*/  STL [R1+0x4], R3 ;  /* 0x0000040301007387 */ /* 0x0005e20000100800 */
[----:B-1----:R-:W-:Y:S02]  /*0c90*/  HADD2.F32 R2, -RZ, R244.H1_H1 ;  /* 0x300000f4ff027230 */ /* 0x002fe40000004100 */
[----:B------:R-:W-:Y:S02]  /*0ca0*/  HADD2.F32 R244, -RZ, R237.H0_H0 ;  /* 0x200000edfff47230 */ /* 0x000fe40000004100 */
[----:B------:R-:W-:Y:S01]  /*0cb0*/  HADD2.F32 R237, -RZ, R228.H1_H1 ;  /* 0x300000e4ffed7230 */ /* 0x000fe20000004100 */
[----:B------:R2:W-:Y:S01]  /*0cc0*/  STL [R1], R2 ;  /* 0x0000000201007387 */ /* 0x0005e20000100800 */
[----:B0-----:R-:W-:-:S07]  /*0cd0*/  HADD2.F32 R228, -RZ, R5.H0_H0 ;  /* 0x20000005ffe47230 */ /* 0x001fce0000004100 */
.L_x_2773:
        /* <DEDUP_REMOVED lines=38> */
[----:B------:R-:W-:Y:S02]  /*0f40*/  IADD3 R158, R158, 0x80, RZ ;  /* 0x000000809e9e7810 */ /* 0x000fe40007ffe0ff */
[----:B-1----:R-:W-:-:S07]  /*0f50*/  IADD3 R159, R6, 0x80, RZ ;  /* 0x00000080069f7810 */ /* 0x002fce0007ffe0ff */
.L_x_2584:
[----:B------:R-:W-:Y:S05]  /*0f60*/  BSYNC B1 ;  /* 0x0000000000017941 */ /* 0x000fea0003800000 */
.L_x_2583:
        /* <DEDUP_REMOVED lines=11> */
.L_x_2586:
[----:B------:R-:W-:Y:S05]  /*1020*/  BSYNC B1 ;  /* 0x0000000000017941 */ /* 0x000fea0003800000 */
.L_x_2585:
        /* <DEDUP_REMOVED lines=11> */
.L_x_2588:
[----:B------:R-:W-:Y:S05]  /*10e0*/  BSYNC B1 ;  /* 0x0000000000017941 */ /* 0x000fea0003800000 */
.L_x_2587:
        /* <DEDUP_REMOVED lines=12> */
.L_x_2582:
[----:B------:R-:W0:Y:S01]  /*11b0*/  LDC.64 R156, c[0x0][0x250] ;  /* 0x00009400ff9c7b82 */ /* 0x000e220000000a00 */
[----:B------:R-:W-:Y:S01]  /*11c0*/  ISETP.NE.AND P5, PT, R220, RZ, PT ;  /* 0x000000ffdc00720c */ /* 0x000fe20003fa5270 */
[----:B0-----:R-:W-:-:S06]  /*11d0*/  IMAD.WIDE R156, R4, 0x4, R156 ;  /* 0x00000004049c7825 */ /* 0x001fcc00078e029c */
[----:B------:R0:W2:Y:S01]  /*11e0*/  LDG.E R156, desc[UR4][R156.64] ;  /* 0x000000049c9c7981 */ /* 0x0000a2000c1e1900 */
[----:B-----5:R-:W-:Y:S01]  /*11f0*/  ISETP.GE.AND P3, PT, R202, 0x1, PT ;  /* 0x00000001ca00780c */ /* 0x020fe20003f66270 */
[----:B------:R-:W-:Y:S01]  /*1200*/  BSSY B1, `(.L_x_2590) ;  /* 0x0000070000017945 */ /* 0x000fe20003800000 */
[----:B------:R-:W-:Y:S02]  /*1210*/  IADD3 R213, R158, -0x1, RZ ;  /* 0xffffffff9ed57810 */ /* 0x000fe40007ffe0ff */
[----:B------:R-:W-:Y:S02]  /*1220*/  CS2R R214, SRZ ;  /* 0x0000000000d67805 */ /* 0x000fe4000001ff00 */
[----:B------:R-:W-:Y:S02]  /*1230*/  ISETP.NE.AND P4, PT, R222, RZ, PT ;  /* 0x000000ffde00720c */ /* 0x000fe40003f85270 */
[----:B------:R-:W-:Y:S01]  /*1240*/  MOV R212, RZ ;  /* 0x000000ff00d47202 */ /* 0x000fe20000000f00 */
[----:B------:R-:W-:Y:S01]  /*1250*/  IMAD R213, R213, R2, RZ ;  /* 0x00000002d5d57224 */ /* 0x000fe200078e02ff */
[----:B------:R-:W-:-:S04]  /*1260*/  MOV R216, R6 ;  /* 0x0000000600d87202 */ /* 0x000fc80000000f00 */
[----:B------:R-:W-:Y:S02]  /*1270*/  SHF.R.S32.HI R158, RZ, 0x1f, R213 ;  /* 0x0000001fff9e7819 */ /* 0x000fe400000114d5 */
        /* <DEDUP_REMOVED lines=23> */
[----:B------:R-:W-:Y:S01]  /*13f0*/  ISETP.NE.AND.EX P4, PT, RZ, UR9, PT, P4 ;  /* 0x00000009ff007c0c */ /* 0x000fe2000bf85340 */
[----:B------:R-:W-:-:S06]  /*1400*/  IMAD.WIDE.U32 R176, R212, 0x8, R176 ;  /* 0x00000008d4b07825 */ /* 0x000fcc00078e00b0 */
[----:B------:R-:W5:Y:S06]  /*1410*/  LDG.E.64 R176, desc[UR4][R176.64] ;  /* 0x00000004b0b07981 */ /* 0x000f6c000c1e1b00 */
[----:B------:R0:W5:Y:S01]  /*1420*/  @P4 LDG.E.128 R44, desc[UR4][R196.64] ;  /* 0x00000004c42c4981 */ /* 0x000162000c1e1d00 */
[--C-:B--2---:R-:W-:Y:S02]  /*1430*/  HADD2.F32 R170, -RZ, R159.reuse.H0_H0 ;  /* 0x2000009fffaa7230 */ /* 0x104fe40000004100 */
[----:B------:R-:W-:Y:S02]  /*1440*/  HADD2.F32 R172, -RZ, R159.H1_H1 ;  /* 0x3000009fffac7230 */ /* 0x000fe40000004100 */
[----:B------:R-:W2:Y:S01]  /*1450*/  LDL R159, [R1+0x6c] ;  /* 0x00006c00019f7983 */ /* 0x000ea20000100800 */
[----:B------:R-:W-:-:S02]  /*1460*/  HADD2.F32 R205, -RZ, R158.H0_H0 ;  /* 0x2000009effcd7230 */ /* 0x000fc40000004100 */
[----:B------:R-:W-:Y:S02]  /*1470*/  HADD2.F32 R203, -RZ, R158.H1_H1 ;  /* 0x3000009effcb7230 */ /* 0x000fe40000004100 */
[----:B------:R-:W2:Y:S01]  /*1480*/  LDL R158, [R1+0x68] ;  /* 0x00006800019e7983 */ /* 0x000ea20000100800 */
[--C-:B------:R-:W-:Y:S02]  /*1490*/  HADD2.F32 R0, -RZ, R156.reuse.H0_H0 ;  /* 0x2000009cff007230 */ /* 0x100fe40000004100 */
[----:B------:R-:W-:-:S03]  /*14a0*/  HADD2.F32 R169, -RZ, R156.H1_H1 ;  /* 0x3000009cffa97230 */ /* 0x000fc60000004100 */
[----:B------:R-:W-:Y:S01]  /*14b0*/  FADD.FTZ R0, -R211, R0 ;  /* 0x00000000d3007221 */ /* 0x000fe20000010100 */
[--C-:B------:R-:W-:Y:S02]  /*14c0*/  HADD2.F32 R156, -RZ, R157.reuse.H0_H0 ;  /* 0x2000009dff9c7230 */ /* 0x100fe40000004100 */
[----:B------:R-:W-:Y:S02]  /*14d0*/  HADD2.F32 R157, -RZ, R157.H1_H1 ;  /* 0x3000009dff9d7230 */ /* 0x000fe40000004100 */
[----:B------:R-:W-:Y:S01]  /*14e0*/  FMUL.FTZ R0, R5, R0 ;  /* 0x0000000005007220 */ /* 0x000fe20000410000 */
[--C-:B---3--:R-:W-:Y:S02]  /*14f0*/  HADD2.F32 R168, -RZ, R160.reuse.H0_H0 ;  /* 0x200000a0ffa87230 */ /* 0x108fe40000004100 */
[----:B------:R-:W-:Y:S02]  /*1500*/  HADD2.F32 R160, -RZ, R160.H1_H1 ;  /* 0x300000a0ffa07230 */ /* 0x000fe40000004100 */
[C---:B------:R-:W-:Y:S01]  /*1510*/  FADD.FTZ R156, -R211.reuse, R156 ;  /* 0x0000009cd39c7221 */ /* 0x040fe20000010100 */
[C---:B------:R-:W-:Y:S01]  /*1520*/  FADD.FTZ R157, -R211.reuse, R157 ;  /* 0x0000009dd39d7221 */ /* 0x040fe20000010100 */
[----:B------:R-:W-:Y:S01]  /*1530*/  FADD.FTZ R108, R108, R168 ;  /* 0x000000a86c6c7221 */ /* 0x000fe20000010000 */
[-C--:B------:R-:W-:Y:S01]  /*1540*/  FFMA.FTZ R140, R0, R168.reuse, R140 ;  /* 0x000000a8008c7223 */ /* 0x080fe2000001008c */
[----:B------:R-:W-:Y:S01]  /*1550*/  FADD.FTZ R169, -R211, R169 ;  /* 0x000000a9d3a97221 */ /* 0x000fe20000010100 */
[----:B------:R-:W-:Y:S01]  /*1560*/  FMUL.FTZ R168, R217, R168 ;  /* 0x000000a8d9a87220 */ /* 0x000fe20000410000 */
[----:B------:R-:W-:-:S02]  /*1570*/  HADD2.F32 R208, -RZ, R161.H0_H0 ;  /* 0x200000a1ffd07230 */ /* 0x000fc40000004100 */
[----:B------:R-:W-:Y:S01]  /*1580*/  FMUL.FTZ R217, R207, R160 ;  /* 0x000000a0cfd97220 */ /* 0x000fe20000410000 */
[C---:B------:R-:W-:Y:S01]  /*1590*/  FMUL.FTZ R209, R5.reuse, R156 ;  /* 0x0000009c05d17220 */ /* 0x040fe20000410000 */
[C---:B------:R-:W-:Y:S01]  /*15a0*/  FMUL.FTZ R207, R5.reuse, R157 ;  /* 0x0000009d05cf7220 */ /* 0x040fe20000410000 */
[----:B------:R-:W-:Y:S01]  /*15b0*/  FMUL.FTZ R218, R5, R169 ;  /* 0x000000a905da7220 */ /* 0x000fe20000410000 */
[----:B------:R-:W-:Y:S01]  /*15c0*/  FADD.FTZ R157, RZ, R168 ;  /* 0x000000a8ff9d7221 */ /* 0x000fe20000010000 */
[----:B------:R-:W-:Y:S01]  /*15d0*/  FFMA.FTZ R156, R0, R168, RZ ;  /* 0x000000a8009c7223 */ /* 0x000fe200000100ff */
[----:B------:R-:W-:Y:S02]  /*15e0*/  HADD2.F32 R161, -RZ, R161.H1_H1 ;  /* 0x300000a1ffa17230 */ /* 0x000fe40000004100 */
[----:B------:R-:W-:Y:S01]  /*15f0*/  FADD.FTZ R205, -R211, R205 ;  /* 0x000000cdd3cd7221 */ /* 0x000fe20000010100 */
[----:B------:R-:W-:Y:S01]  /*1600*/  FADD.FTZ R110, R110, R208 ;  /* 0x000000d06e6e7221 */ /* 0x000fe20000010000 */
[-C--:B------:R-:W-:Y:S01]  /*1610*/  FFMA.FTZ R142, R209, R208.reuse, R142 ;  /* 0x000000d0d18e7223 */ /* 0x080fe2000001008e */
[----:B----4-:R-:W-:Y:S01]  /*1620*/  FMUL.FTZ R208, R215, R208 ;  /* 0x000000d0d7d07220 */ /* 0x010fe20000410000 */
[----:B------:R-:W-:Y:S01]  /*1630*/  FADD.FTZ R157, R157, R217 ;  /* 0x000000d99d9d7221 */ /* 0x000fe20000010000 */
[----:B------:R-:W-:Y:S01]  /*1640*/  FFMA.FTZ R156, R218, R217, R156 ;  /* 0x000000d9da9c7223 */ /* 0x000fe2000001009c */
[----:B------:R-:W-:-:S02]  /*1650*/  HADD2.F32 R204, -RZ, R162.H0_H0 ;  /* 0x200000a2ffcc7230 */ /* 0x000fc40000004100 */
        /* <DEDUP_REMOVED lines=20> */
[----:B------:R-:W-:Y:S01]  /*17a0*/  FFMA.FTZ R138, R170, R171, R138 ;  /* 0x000000abaa8a7223 */ /* 0x000fe2000001008a */
[----:B------:R-:W-:Y:S01]  /*17b0*/  FADD.FTZ R172, -R211, R172 ;  /* 0x000000acd3ac7221 */ /* 0x000fe20000010100 */
[----:B------:R-:W-:Y:S01]  /*17c0*/  FADD.FTZ R157, R157, R169 ;  /* 0x000000a99d9d7221 */ /* 0x000fe20000010000 */
[----:B------:R-:W-:-:S02]  /*17d0*/  FFMA.FTZ R156, R203, R169, R156 ;  /* 0x000000a9cb9c7223 */ /* 0x000fc4000001009c */
        /* <DEDUP_REMOVED lines=9> */
[----:B------:R-:W-:Y:S02]  /*1870*/  IADD3 R213, R213, 0x80, RZ ;  /* 0x00000080d5d57810 */ /* 0x000fe40007ffe0ff */
[----:B------:R-:W-:-:S02]  /*1880*/  IADD3 R212, R212, 0x80, RZ ;  /* 0x00000080d4d47810 */ /* 0x000fc40007ffe0ff */
[----:B------:R-:W-:Y:S01]  /*1890*/  IADD3 R216, R6, 0x80, RZ ;  /* 0x0000008006d87810 */ /* 0x000fe20007ffe0ff */
[----:B--2---:R-:W-:-:S04]  /*18a0*/  FMUL.FTZ R171, R159, R171 ;  /* 0x000000ab9fab7220 */ /* 0x004fc80000410000 */
[----:B------:R-:W-:Y:S01]  /*18b0*/  FADD.FTZ R157, R157, R171 ;  /* 0x000000ab9d9d7221 */ /* 0x000fe20000010000 */
[----:B------:R-:W-:Y:S01]  /*18c0*/  FMUL.FTZ R173, R158, R163 ;  /* 0x000000a39ead7220 */ /* 0x000fe20000410000 */
[----:B------:R-:W-:-:S03]  /*18d0*/  FFMA.FTZ R156, R170, R171, R156 ;  /* 0x000000abaa9c7223 */ /* 0x000fc6000001009c */
[----:B------:R-:W-:Y:S01]  /*18e0*/  FADD.FTZ R214, R157, R173 ;  /* 0x000000ad9dd67221 */ /* 0x000fe20000010000 */
[----:B0-----:R-:W-:-:S07]  /*18f0*/  FFMA.FTZ R215, R172, R173, R156 ;  /* 0x000000adacd77223 */ /* 0x001fce000001009c */
.L_x_2591:
[----:B------:R-:W-:Y:S05]  /*1900*/  BSYNC B1 ;  /* 0x0000000000017941 */ /* 0x000fea0003800000 */
.L_x_2590:
        /* <DEDUP_REMOVED lines=12> */
[----:B------:R-:W0:Y:S02]  /*19d0*/  LDC.64 R174, c[0x0][0x240] ;  /* 0x00009000ffae7b82 */ /* 0x000e240000000a00 */
[----:B------:R-:W4:Y:S04]  /*19e0*/  LDL R160, [R1+0x50] ;  /* 0x0000500001a07983 */ /* 0x000f280000100800 */
        /* <DEDUP_REMOVED lines=8> */
[--C-:B--2---:R-:W-:Y:S02]  /*1a70*/  HADD2.F32 R159, -RZ, R9.reuse.H1_H1 ;  /* 0x30000009ff9f7230 */ /* 0x104fe40000004100 */
[--C-:B------:R-:W-:Y:S02]  /*1a80*/  HADD2.F32 R7, -RZ, R8.reuse.H0_H0 ;  /* 0x20000008ff077230 */ /* 0x100fe40000004100 */
[----:B------:R-:W-:Y:S02]  /*1a90*/  HADD2.F32 R19, -RZ, R8.H1_H1 ;  /* 0x30000008ff137230 */ /* 0x000fe40000004100 */
[--C-:B------:R-:W-:Y:S02]  /*1aa0*/  HADD2.F32 R158, -RZ, R10.reuse.H0_H0 ;  /* 0x2000000aff9e7230 */ /* 0x100fe40000004100 */
[----:B------:R-:W-:Y:S02]  /*1ab0*/  HADD2.F32 R156, -RZ, R10.H1_H1 ;  /* 0x3000000aff9c7230 */ /* 0x000fe40000004100 */
[----:B------:R-:W-:-:S02]  /*1ac0*/  HADD2.F32 R8, -RZ, R9.H0_H0 ;  /* 0x20000009ff087230 */ /* 0x000fc40000004100 */
[--C-:B------:R-:W-:Y:S02]  /*1ad0*/  HADD2.F32 R10, -RZ, R11.reuse.H0_H0 ;  /* 0x2000000bff0a7230 */ /* 0x100fe40000004100 */
[----:B------:R-:W-:Y:S02]  /*1ae0*/  HADD2.F32 R21, -RZ, R11.H1_H1 ;  /* 0x3000000bff157230 */ /* 0x000fe40000004100 */
[--C-:B---3--:R-:W-:Y:S02]  /*1af0*/  HADD2.F32 R9, -RZ, R12.reuse.H0_H0 ;  /* 0x2000000cff097230 */ /* 0x108fe40000004100 */
[----:B------:R-:W-:Y:S02]  /*1b00*/  HADD2.F32 R11, -RZ, R12.H1_H1 ;  /* 0x3000000cff0b7230 */ /* 0x000fe40000004100 */
[----:B------:R-:W-:Y:S02]  /*1b10*/  FADD.FTZ R12, -R211, R159 ;  /* 0x0000009fd30c7221 */ /* 0x000fe40000010100 */
[----:B------:R-:W2:Y:S01]  /*1b20*/  LDL R159, [R1+0x4c] ;  /* 0x00004c00019f7983 */ /* 0x000ea20000100800 */
[----:B-1----:R-:W-:-:S02]  /*1b30*/  HADD2.F32 R16, -RZ, R14.H0_H0 ;  /* 0x2000000eff107230 */ /* 0x002fc40000004100 */
[----:B------:R-:W-:Y:S02]  /*1b40*/  HADD2.F32 R18, -RZ, R14.H1_H1 ;  /* 0x3000000eff127230 */ /* 0x000fe40000004100 */
[C---:B------:R-:W-:Y:S02]  /*1b50*/  FADD.FTZ R14, -R211.reuse, R158 ;  /* 0x0000009ed30e7221 */ /* 0x040fe40000010100 */
[----:B------:R-:W3:Y:S01]  /*1b60*/  LDL R158, [R1+0x48] ;  /* 0x00004800019e7983 */ /* 0x000ee20000100800 */
[C---:B------:R-:W-:Y:S01]  /*1b70*/  FADD.FTZ R7, -R211.reuse, R7 ;  /* 0x00000007d3077221 */ /* 0x040fe20000010100 */
[--C-:B------:R-:W-:Y:S02]  /*1b80*/  HADD2.F32 R20, -RZ, R15.reuse.H0_H0 ;  /* 0x2000000fff147230 */ /* 0x100fe40000004100 */
[----:B------:R-:W-:Y:S02]  /*1b90*/  HADD2.F32 R22, -RZ, R15.H1_H1 ;  /* 0x3000000fff167230 */ /* 0x000fe40000004100 */
[----:B------:R-:W-:Y:S01]  /*1ba0*/  FADD.FTZ R15, -R211, R19 ;  /* 0x00000013d30f7221 */ /* 0x000fe20000010100 */
[----:B------:R-:W-:Y:S01]  /*1bb0*/  FMUL.FTZ R7, R5, R7 ;  /* 0x0000000705077220 */ /* 0x000fe20000410000 */
[----:B------:R-:W-:-:S02]  /*1bc0*/  HADD2.F32 R157, -RZ, R13.H0_H0 ;  /* 0x2000000dff9d7230 */ /* 0x000fc40000004100 */
[----:B------:R-:W-:Y:S02]  /*1bd0*/  HADD2.F32 R17, -RZ, R13.H1_H1 ;  /* 0x3000000dff117230 */ /* 0x000fe40000004100 */
[----:B------:R-:W-:Y:S01]  /*1be0*/  FADD.FTZ R13, -R211, R8 ;  /* 0x00000008d30d7221 */ /* 0x000fe20000010100 */
        /* <DEDUP_REMOVED lines=9> */
[----:B------:R-:W-:Y:S01]  /*1c80*/  FADD.FTZ R19, -R211, R10 ;  /* 0x0000000ad3137221 */ /* 0x000fe20000010100 */
[----:B------:R-:W-:Y:S01]  /*1c90*/  FMUL.FTZ R10, R5, R13 ;  /* 0x0000000d050a7220 */ /* 0x000fe20000410000 */
[----:B----4-:R-:W-:Y:S01]  /*1ca0*/  FMUL.FTZ R13, R163, R157 ;  /* 0x0000009da30d7220 */ /* 0x010fe20000410000 */
        /* <DEDUP_REMOVED lines=30> */
[----:B------:R-:W-:Y:S01]  /*1e90*/  IADD3 R213, R213, 0x80, RZ ;  /* 0x00000080d5d57810 */ /* 0x000fe20007ffe0ff */
[----:B------:R-:W-:Y:S01]  /*1ea0*/  FADD.FTZ R102, R102, R157 ;  /* 0x0000009d66667221 */ /* 0x000fe20000010000 */
[----:B------:R-:W-:Y:S01]  /*1eb0*/  FFMA.FTZ R134, R10, R157, R134 ;  /* 0x0000009d0a867223 */ /* 0x000fe20000010086 */
[----:B------:R-:W-:-:S02]  /*1ec0*/  IADD3 R212, R212, 0x80, RZ ;  /* 0x00000080d4d47810 */ /* 0x000fc40007ffe0ff */
[----:B------:R-:W-:Y:S01]  /*1ed0*/  IADD3 R216, R216, 0x80, RZ ;  /* 0x00000080d8d87810 */ /* 0x000fe20007ffe0ff */
[----:B--2---:R-:W-:-:S04]  /*1ee0*/  FMUL.FTZ R20, R159, R20 ;  /* 0x000000149f147220 */ /* 0x004fc80000410000 */
[----:B------:R-:W-:Y:S01]  /*1ef0*/  FADD.FTZ R214, R214, R20 ;  /* 0x00000014d6d67221 */ /* 0x000fe20000010000 */
[----:B------:R-:W-:Y:S01]  /*1f00*/  FFMA.FTZ R215, R19, R20, R215 ;  /* 0x0000001413d77223 */ /* 0x000fe200000100d7 */
[----:B---3--:R-:W-:-:S04]  /*1f10*/  FMUL.FTZ R22, R158, R22 ;  /* 0x000000169e167220 */ /* 0x008fc80000410000 */
[----:B------:R-:W-:Y:S01]  /*1f20*/  FADD.FTZ R214, R214, R22 ;  /* 0x00000016d6d67221 */ /* 0x000fe20000010000 */
[----:B------:R-:W-:-:S07]  /*1f30*/  FFMA.FTZ R215, R21, R22, R215 ;  /* 0x0000001615d77223 */ /* 0x000fce00000100d7 */
.L_x_2593:
[----:B------:R-:W-:Y:S05]  /*1f40*/  BSYNC B1 ;  /* 0x0000000000017941 */ /* 0x000fea0003800000 */
.L_x_2592:
        /* <DEDUP_REMOVED lines=11> */
[----:B------:R-:W0:Y:S02]  /*2000*/  LDC.64 R178, c[0x0][0x240] ;  /* 0x00009000ffb27b82 */ /* 0x000e240000000a00 */
[----:B------:R-:W3:Y:S04]  /*2010*/  LDL R161, [R1+0x30] ;  /* 0x0000300001a17983 */ /* 0x000ee80000100800 */
[----:B------:R-:W2:Y:S01]  /*2020*/  LDG.E.128 R28, desc[UR4][R28.64] ;  /* 0x000000041c1c7981 */ /* 0x000ea2000c1e1d00 */
[----:B-1----:R-:W-:-:S06]  /*2030*/  IMAD.WIDE.U32 R24, R216, 0x10, R24 ;  /* 0x00000010d8187825 */ /* 0x002fcc00078e0018 */
[----:B------:R-:W3:Y:S01]  /*2040*/  LDG.E.128 R24, desc[UR4][R24.64] ;  /* 0x0000000418187981 */ /* 0x000ee2000c1e1d00 */
[----:B------:R-:W-:-:S13]  /*2050*/  ISETP.NE.AND.EX P4, PT, RZ, UR9, PT, P4 ;  /* 0x00000009ff007c0c */ /* 0x000fda000bf85340 */
[----:B----4-:R-:W-:-:S05]  /*2060*/  @P4 IMAD.WIDE.U32 R156, R216, 0x10, R156 ;  /* 0x00000010d89c4825 */ /* 0x010fca00078e009c */
[----:B------:R2:W5:Y:S01]  /*2070*/  @P4 LDG.E.128 R36, desc[UR4][R156.64] ;  /* 0x000000049c244981 */ /* 0x000562000c1e1d00 */
[----:B0-----:R-:W-:-:S06]  /*2080*/  IMAD.WIDE.U32 R178, R212, 0x8, R178 ;  /* 0x00000008d4b27825 */ /* 0x001fcc00078e00b2 */
[----:B------:R-:W5:Y:S01]  /*2090*/  LDG.E.64 R178, desc[UR4][R178.64] ;  /* 0x00000004b2b27981 */ /* 0x000f62000c1e1b00 */
[--C-:B--2---:R-:W-:Y:S02]  /*20a0*/  HADD2.F32 R157, -RZ, R29.reuse.H0_H0 ;  /* 0x2000001dff9d7230 */ /* 0x104fe40000004100 */
[----:B------:R-:W-:Y:S02]  /*20b0*/  HADD2.F32 R156, -RZ, R29.H1_H1 ;  /* 0x3000001dff9c7230 */ /* 0x000fe40000004100 */
[----:B------:R-:W2:Y:S01]  /*20c0*/  LDL R29, [R1+0x44] ;  /* 0x00004400011d7983 */ /* 0x000ea20000100800 */
[----:B---3--:R-:W-:Y:S02]  /*20d0*/  HADD2.F32 R158, -RZ, R24.H1_H1 ;  /* 0x30000018ff9e7230 */ /* 0x008fe40000004100 */
[----:B------:R-:W-:Y:S02]  /*20e0*/  HADD2.F32 R159, -RZ, R26.H0_H0 ;  /* 0x2000001aff9f7230 */ /* 0x000fe40000004100 */
[----:B------:R-:W-:-:S02]  /*20f0*/  HADD2.F32 R23, -RZ, R24.H0_H0 ;  /* 0x20000018ff177230 */ /* 0x000fc40000004100 */
[C---:B------:R-:W-:Y:S01]  /*2100*/  FADD.FTZ R158, -R211.reuse, R158 ;  /* 0x0000009ed39e7221 */ /* 0x040fe20000010100 */
[----:B------:R-:W-:Y:S02]  /*2110*/  HADD2.F32 R24, -RZ, R25.H0_H0 ;  /* 0x20000019ff187230 */ /* 0x000fe40000004100 */
[--C-:B------:R-:W-:Y:S02]  /*2120*/  HADD2.F32 R164, -RZ, R30.reuse.H0_H0 ;  /* 0x2000001effa47230 */ /* 0x100fe40000004100 */
[----:B------:R-:W-:Y:S02]  /*2130*/  HADD2.F32 R166, -RZ, R30.H1_H1 ;  /* 0x3000001effa67230 */ /* 0x000fe40000004100 */
[C---:B------:R-:W-:Y:S01]  /*2140*/  FADD.FTZ R30, -R211.reuse, R159 ;  /* 0x0000009fd31e7221 */ /* 0x040fe20000010100 */
[----:B------:R-:W-:Y:S01]  /*2150*/  HADD2.F32 R165, -RZ, R26.H1_H1 ;  /* 0x3000001affa57230 */ /* 0x000fe20000004100 */
[----:B------:R-:W3:Y:S01]  /*2160*/  LDL R159, [R1+0x2c] ;  /* 0x00002c00019f7983 */ /* 0x000ee20000100800 */
[----:B------:R-:W-:Y:S01]  /*2170*/  FADD.FTZ R26, -R211, R24 ;  /* 0x00000018d31a7221 */ /* 0x000fe20000010100 */
[----:B------:R-:W-:-:S02]  /*2180*/  FMUL.FTZ R24, R5, R158 ;  /* 0x0000009e05187220 */ /* 0x000fc40000410000 */
[----:B------:R-:W4:Y:S01]  /*2190*/  LDL R158, [R1+0x28] ;  /* 0x00002800019e7983 */ /* 0x000f220000100800 */
[----:B------:R-:W-:Y:S01]  /*21a0*/  FADD.FTZ R23, -R211, R23 ;  /* 0x00000017d3177221 */ /* 0x000fe20000010100 */
[----:B------:R-:W-:Y:S02]  /*21b0*/  HADD2.F32 R160, -RZ, R25.H1_H1 ;  /* 0x30000019ffa07230 */ /* 0x000fe40000004100 */
[--C-:B------:R-:W-:Y:S02]  /*21c0*/  HADD2.F32 R25, -RZ, R28.reuse.H0_H0 ;  /* 0x2000001cff197230 */ /* 0x100fe40000004100 */
[----:B------:R-:W-:Y:S01]  /*21d0*/  FMUL.FTZ R23, R5, R23 ;  /* 0x0000001705177220 */ /* 0x000fe20000410000 */
[--C-:B------:R-:W-:Y:S02]  /*21e0*/  HADD2.F32 R167, -RZ, R27.reuse.H0_H0 ;  /* 0x2000001bffa77230 */ /* 0x100fe40000004100 */
[----:B------:R-:W-:Y:S02]  /*21f0*/  HADD2.F32 R183, -RZ, R27.H1_H1 ;  /* 0x3000001bffb77230 */ /* 0x000fe40000004100 */
[----:B------:R-:W-:Y:S01]  /*2200*/  FADD.FTZ R92, R92, R25 ;  /* 0x000000195c5c7221 */ /* 0x000fe20000010000 */
[----:B------:R-:W-:-:S02]  /*2210*/  HADD2.F32 R27, -RZ, R28.H1_H1 ;  /* 0x3000001cff1b7230 */ /* 0x000fc40000004100 */
[----:B------:R-:W-:-:S03]  /*2220*/  FFMA.FTZ R124, R23, R25, R124 ;  /* 0x00000019177c7223 */ /* 0x000fc6000001007c */
[----:B------:R-:W-:Y:S01]  /*2230*/  FADD.FTZ R93, R93, R27 ;  /* 0x0000001b5d5d7221 */ /* 0x000fe20000010000 */
[-C--:B------:R-:W-:Y:S01]  /*2240*/  FFMA.FTZ R125, R24, R27.reuse, R125 ;  /* 0x0000001b187d7223 */ /* 0x080fe2000001007d */
[----:B------:R-:W-:Y:S01]  /*2250*/  FMUL.FTZ R27, R197, R27 ;  /* 0x0000001bc51b7220 */ /* 0x000fe20000410000 */
[----:B------:R-:W-:Y:S01]  /*2260*/  FADD.FTZ R28, -R211, R160 ;  /* 0x000000a0d31c7221 */ /* 0x000fe20000010100 */
[----:B------:R-:W-:Y:S01]  /*2270*/  FMUL.FTZ R26, R5, R26 ;  /* 0x0000001a051a7220 */ /* 0x000fe20000410000 */
[--C-:B------:R-:W-:Y:S02]  /*2280*/  HADD2.F32 R182, -RZ, R31.reuse.H0_H0 ;  /* 0x2000001fffb67230 */ /* 0x100fe40000004100 */
[----:B------:R-:W-:Y:S01]  /*2290*/  FADD.FTZ R165, -R211, R165 ;  /* 0x000000a5d3a57221 */ /* 0x000fe20000010100 */
[----:B------:R-:W-:Y:S02]  /*22a0*/  HADD2.F32 R184, -RZ, R31.H1_H1 ;  /* 0x3000001fffb87230 */ /* 0x000fe40000004100 */
[C---:B------:R-:W-:Y:S01]  /*22b0*/  FMUL.FTZ R30, R5.reuse, R30 ;  /* 0x0000001e051e7220 */ /* 0x040fe20000410000 */
[----:B------:R-:W-:Y:S01]  /*22c0*/  FMUL.FTZ R28, R5, R28 ;  /* 0x0000001c051c7220 */ /* 0x000fe20000410000 */
[----:B------:R-:W-:Y:S01]  /*22d0*/  FMUL.FTZ R31, R163, R156 ;  /* 0x0000009ca31f7220 */ /* 0x000fe20000410000 */
[----:B------:R-:W-:Y:S01]  /*22e0*/  FADD.FTZ R167, -R211, R167 ;  /* 0x000000a7d3a77221 */ /* 0x000fe20000010100 */
[----:B------:R-:W-:Y:S01]  /*22f0*/  FADD.FTZ R88, R88, R164 ;  /* 0x000000a458587221 */ /* 0x000fe20000010000 */
[-C--:B------:R-:W-:Y:S01]  /*2300*/  FFMA.FTZ R120, R30, R164.reuse, R120 ;  /* 0x000000a41e787223 */ /* 0x080fe20000010078 */
[----:B------:R-:W-:Y:S01]  /*2310*/  FMUL.FTZ R165, R5, R165 ;  /* 0x000000a505a57220 */ /* 0x000fe20000410000 */
[----:B------:R-:W-:Y:S01]  /*2320*/  FMUL.FTZ R164, R162, R164 ;  /* 0x000000a4a2a47220 */ /* 0x000fe20000410000 */
[----:B------:R-:W-:Y:S01]  /*2330*/  FADD.FTZ R183, -R211, R183 ;  /* 0x000000b7d3b77221 */ /* 0x000fe20000010100 */
[----:B------:R-:W-:Y:S01]  /*2340*/  FADD.FTZ R89, R89, R166 ;  /* 0x000000a659597221 */ /* 0x000fe20000010000 */
[-C--:B------:R-:W-:Y:S01]  /*2350*/  FFMA.FTZ R121, R165, R166.reuse, R121 ;  /* 0x000000a6a5797223 */ /* 0x080fe20000010079 */
[----:B------:R-:W-:Y:S01]  /*2360*/  FMUL.FTZ R167, R5, R167 ;  /* 0x000000a705a77220 */ /* 0x000fe20000410000 */
[----:B------:R-:W-:Y:S01]  /*2370*/  FMUL.FTZ R166, R161, R166 ;  /* 0x000000a6a1a67220 */ /* 0x000fe20000410000 */
[----:B------:R-:W-:Y:S01]  /*2380*/  FADD.FTZ R90, R90, R182 ;  /* 0x000000b65a5a7221 */ /* 0x000fe20000010000 */
[----:B------:R-:W-:Y:S01]  /*2390*/  FMUL.FTZ R183, R5, R183 ;  /* 0x000000b705b77220 */ /* 0x000fe20000410000 */
[----:B------:R-:W-:Y:S01]  /*23a0*/  FFMA.FTZ R122, R167, R182, R122 ;  /* 0x000000b6a77a7223 */ /* 0x000fe2000001007a */
[----:B------:R-:W-:-:S02]  /*23b0*/  FADD.FTZ R91, R91, R184 ;  /* 0x000000b85b5b7221 */ /* 0x000fc40000010000 */
[----:B------:R-:W-:Y:S01]  /*23c0*/  FFMA.FTZ R123, R183, R184, R123 ;  /* 0x000000b8b77b7223 */ /* 0x000fe2000001007b */
[----:B------:R-:W-:Y:S01]  /*23d0*/  IADD3 R213, R213, 0x80, RZ ;  /* 0x00000080d5d57810 */ /* 0x000fe20007ffe0ff */
[----:B------:R-:W-:Y:S01]  /*23e0*/  FADD.FTZ R94, R94, R157 ;  /* 0x0000009d5e5e7221 */ /* 0x000fe20000010000 */
[----:B------:R-:W-:Y:S01]  /*23f0*/  FFMA.FTZ R126, R26, R157, R126 ;  /* 0x0000009d1a7e7223 */ /* 0x000fe2000001007e */
[----:B------:R-:W-:Y:S01]  /*2400*/  FADD.FTZ R95, R95, R156 ;  /* 0x0000009c5f5f7221 */ /* 0x000fe20000010000 */
[----:B------:R-:W-:Y:S01]  /*2410*/  FFMA.FTZ R127, R28, R156, R127 ;  /* 0x0000009c1c7f7223 */ /* 0x000fe2000001007f */
[----:B------:R-:W-:Y:S02]  /*2420*/  IADD3 R212, R212, 0x80, RZ ;  /* 0x00000080d4d47810 */ /* 0x000fe40007ffe0ff */
[----:B------:R-:W-:Y:S01]  /*2430*/  IADD3 R216, R216, 0x80, RZ ;  /* 0x00000080d8d87810 */ /* 0x000fe20007ffe0ff */
[----:B--2---:R-:W-:-:S04]  /*2440*/  FMUL.FTZ R25, R29, R25 ;  /* 0x000000191d197220 */ /* 0x004fc80000410000 */
        /* <DEDUP_REMOVED lines=11> */
[----:B---3--:R-:W-:Y:S02]  /*2500*/  FMUL.FTZ R182, R159, R182 ;  /* 0x000000b69fb67220 */ /* 0x008fe40000410000 */
[----:B------:R-:W-:Y:S01]  /*2510*/  FADD.FTZ R214, R214, R166 ;  /* 0x000000a6d6d67221 */ /* 0x000fe20000010000 */
[----:B------:R-:W-:Y:S01]  /*2520*/  FFMA.FTZ R215, R165, R166, R215 ;  /* 0x000000a6a5d77223 */ /* 0x000fe200000100d7 */
[----:B----4-:R-:W-:Y:S02]  /*2530*/  FMUL.FTZ R184, R158, R184 ;  /* 0x000000b89eb87220 */ /* 0x010fe40000410000 */
[----:B------:R-:W-:Y:S01]  /*2540*/  FADD.FTZ R214, R214, R182 ;  /* 0x000000b6d6d67221 */ /* 0x000fe20000010000 */
[----:B------:R-:W-:-:S03]  /*2550*/  FFMA.FTZ R215, R167, R182, R215 ;  /* 0x000000b6a7d77223 */ /* 0x000fc600000100d7 */
[----:B------:R-:W-:Y:S01]  /*2560*/  FADD.FTZ R214, R214, R184 ;  /* 0x000000b8d6d67221 */ /* 0x000fe20000010000 */
[----:B------:R-:W-:-:S07]  /*2570*/  FFMA.FTZ R215, R183, R184, R215 ;  /* 0x000000b8b7d77223 */ /* 0x000fce00000100d7 */
.L_x_2595:
[----:B------:R-:W-:Y:S05]  /*2580*/  BSYNC B1 ;  /* 0x0000000000017941 */ /* 0x000fea0003800000 */
.L_x_2594:
        /* <DEDUP_REMOVED lines=22> */
[--C-:B--2---:R-:W-:Y:S02]  /*26f0*/  HADD2.F32 R187, -RZ, R157.reuse.H0_H0 ;  /* 0x2000009dffbb7230 */ /* 0x104fe40000004100 */
[----:B------:R-:W-:Y:S02]  /*2700*/  HADD2.F32 R189, -RZ, R157.H1_H1 ;  /* 0x3000009dffbd7230 */ /* 0x000fe40000004100 */
[----:B------:R-:W2:Y:S01]  /*2710*/  LDL R157, [R1+0xc] ;  /* 0x00000c00019d7983 */ /* 0x000ea20000100800 */
[----:B------:R-:W-:-:S02]  /*2720*/  HADD2.F32 R210, -RZ, R156.H0_H0 ;  /* 0x2000009cffd27230 */ /* 0x000fc40000004100 */
[----:B------:R-:W-:Y:S02]  /*2730*/  HADD2.F32 R185, -RZ, R156.H1_H1 ;  /* 0x3000009cffb97230 */ /* 0x000fe40000004100 */
[----:B------:R-:W2:Y:S01]  /*2740*/  LDL R156, [R1+0x8] ;  /* 0x00000800019c7983 */ /* 0x000ea20000100800 */
[----:B------:R-:W-:Y:S01]  /*2750*/  FADD.FTZ R210, -R211, R210 ;  /* 0x000000d2d3d27221 */ /* 0x000fe20000010100 */
[----:B---3--:R-:W-:-:S03]  /*2760*/  HADD2.F32 R186, -RZ, R160.H0_H0 ;  /* 0x200000a0ffba7230 */ /* 0x008fc60000004100 */
[----:B------:R-:W-:Y:S01]  /*2770*/  FMUL.FTZ R210, R5, R210 ;  /* 0x000000d205d27220 */ /* 0x000fe20000410000 */
[C---:B------:R-:W-:Y:S01]  /*2780*/  FADD.FTZ R187, -R211.reuse, R187 ;  /* 0x000000bbd3bb7221 */ /* 0x040fe20000010100 */
[----:B------:R-:W-:Y:S02]  /*2790*/  HADD2.F32 R160, -RZ, R160.H1_H1 ;  /* 0x300000a0ffa07230 */ /* 0x000fe40000004100 */
[----:B------:R-:W-:Y:S01]  /*27a0*/  FADD.FTZ R84, R84, R186 ;  /* 0x000000ba54547221 */ /* 0x000fe20000010000 */
[-C--:B------:R-:W-:Y:S01]  /*27b0*/  FFMA.FTZ R116, R210, R186.reuse, R116 ;  /* 0x000000bad2747223 */ /* 0x080fe20000010074 */
[----:B------:R-:W-:Y:S01]  /*27c0*/  FADD.FTZ R185, -R211, R185 ;  /* 0x000000b9d3b97221 */ /* 0x000fe20000010100 */
[----:B------:R-:W-:Y:S01]  /*27d0*/  FMUL.FTZ R186, R201, R186 ;  /* 0x000000bac9ba7220 */ /* 0x000fe20000410000 */
[----:B------:R-:W-:Y:S02]  /*27e0*/  HADD2.F32 R191, -RZ, R158.H0_H0 ;  /* 0x2000009effbf7230 */ /* 0x000fe40000004100 */
[----:B------:R-:W-:Y:S01]  /*27f0*/  FMUL.FTZ R187, R5, R187 ;  /* 0x000000bb05bb7220 */ /* 0x000fe20000410000 */
[----:B------:R-:W-:-:S02]  /*2800*/  HADD2.F32 R190, -RZ, R161.H0_H0 ;  /* 0x200000a1ffbe7230 */ /* 0x000fc40000004100 */
        /* <DEDUP_REMOVED lines=30> */
[----:B------:R-:W-:Y:S02]  /*29f0*/  HADD2.F32 R200, -RZ, R159.H1_H1 ;  /* 0x3000009fffc87230 */ /* 0x000fe40000004100 */
[----:B------:R-:W-:Y:S01]  /*2a00*/  FMUL.FTZ R194, R5, R194 ;  /* 0x000000c205c27220 */ /* 0x000fe20000410000 */
[----:B------:R-:W-:Y:S01]  /*2a10*/  FMUL.FTZ R195, R195, R162 ;  /* 0x000000a2c3c37220 */ /* 0x000fe20000410000 */
[----:B------:R-:W-:Y:S01]  /*2a20*/  FADD.FTZ R214, R214, R193 ;  /* 0x000000c1d6d67221 */ /* 0x000fe20000010000 */
[----:B------:R-:W-:Y:S01]  /*2a30*/  FFMA.FTZ R215, R191, R193, R215 ;  /* 0x000000c1bfd77223 */ /* 0x000fe200000100d7 */
[----:B------:R-:W-:-:S02]  /*2a40*/  HADD2.F32 R163, -RZ, R163.H1_H1 ;  /* 0x300000a3ffa37230 */ /* 0x000fc40000004100 */
[----:B------:R-:W-:Y:S01]  /*2a50*/  FADD.FTZ R82, R82, R199 ;  /* 0x000000c752527221 */ /* 0x000fe20000010000 */
[----:B------:R-:W-:Y:S01]  /*2a60*/  FFMA.FTZ R114, R198, R199, R114 ;  /* 0x000000c7c6727223 */ /* 0x000fe20000010072 */
[----:B------:R-:W-:Y:S01]  /*2a70*/  FADD.FTZ R200, -R211, R200 ;  /* 0x000000c8d3c87221 */ /* 0x000fe20000010100 */
[----:B------:R-:W-:Y:S01]  /*2a80*/  FADD.FTZ R214, R214, R195 ;  /* 0x000000c3d6d67221 */ /* 0x000fe20000010000 */
[C---:B------:R-:W-:Y:S02]  /*2a90*/  FFMA.FTZ R215, R194.reuse, R195, R215 ;  /* 0x000000c3c2d77223 */ /* 0x040fe400000100d7 */
        /* <DEDUP_REMOVED lines=11> */
[----:B------:R-:W-:Y:S01]  /*2b50*/  FMUL.FTZ R201, R156, R163 ;  /* 0x000000a39cc97220 */ /* 0x000fe20000410000 */
[----:B------:R-:W-:-:S03]  /*2b60*/  FFMA.FTZ R215, R198, R199, R215 ;  /* 0x000000c7c6d77223 */ /* 0x000fc600000100d7 */
[----:B------:R-:W-:Y:S01]  /*2b70*/  FADD.FTZ R214, R214, R201 ;  /* 0x000000c9d6d67221 */ /* 0x000fe20000010000 */
[----:B0-----:R-:W-:-:S07]  /*2b80*/  FFMA.FTZ R215, R200, R201, R215 ;  /* 0x000000c9c8d77223 */ /* 0x001fce00000100d7 */
.L_x_2589:
[----:B------:R-:W-:Y:S05]  /*2b90*/  BSYNC B0 ;  /* 0x0000000000007941 */ /* 0x000fea0003800000 */
.L_x_2581:
        /* <DEDUP_REMOVED lines=27> */
.L_x_2790:
        /* <DEDUP_REMOVED lines=8> */
[----:B------:R-:W-:-:S02]  /*2dd0*/  @P3 IADD3 R202, R202, -0x1, RZ ;  /* 0xffffffffcaca3810 */ /* 0x000fc40007ffe0ff */
[----:B------:R-:W-:-:S03]  /*2de0*/  ISETP.NE.AND P5, PT, R220, RZ, PT ;  /* 0x000000ffdc00720c */ /* 0x000fc60003fa5270 */
        /* <DEDUP_REMOVED lines=28> */
.L_x_2600:
[----:B------:R-:W-:Y:S05]  /*2fb0*/  BSYNC B1 ;  /* 0x0000000000017941 */ /* 0x000fea0003800000 */
.L_x_2599:
        /* <DEDUP_REMOVED lines=9> */
.L_x_2602:
        /* <DEDUP_REMOVED lines=10> */
.L_x_2603:
[----:B------:R-:W-:Y:S05]  /*30f0*/  BSYNC B1 ;  /* 0x0000000000017941 */ /* 0x000fea0003800000 */
.L_x_2601:
[----:B------:R-:W-:Y:S01]  /*3100*/  ISETP.NE.U32.AND P5, PT, RZ, UR6, PT ;  /* 0x00000006ff007c0c */ /* 0x000fe2000bfa5070 */
[----:B------:R-:W-:Y:S03]  /*3110*/  BSSY B1, `(.L_x_2604) ;  /* 0x0000011000017945 */ /* 0x000fe60003800000 */
[----:B------:R-:W-:-:S13]  /*3120*/  ISETP.NE.AND.EX P5, PT, RZ, UR7, PT, P5 ;  /* 0x00000007ff007c0c */ /* 0x000fda000bfa5350 */
[----:B------:R-:W-:-:S04]  /*3130*/  @P5 F2FP.F16.F32.PACK_AB R156, RZ, R157 ;  /* 0x0000009dff9c523e */ /* 0x000fc800000000ff */
[----:B------:R-:W-:Y:S01]  /*3140*/  @P5 PRMT R148, R156, 0x7610, R148 ;  /* 0x000076109c945816 */ /* 0x000fe20000000094 */
[----:B------:R-:W-:Y:S06]  /*3150*/  @!P3 BRA `(.L_x_2605) ;  /* 0x000000000030b947 */ /* 0x000fec0003800000 */
[----:B------:R-:W2:Y:S01]  /*3160*/  LDL R163, [R1+0x4] ;  /* 0x0000040001a37983 */ /* 0x000ea20000100800 */
[----:B-----5:R-:W-:Y:S01]  /*3170*/  LOP3.LUT P6, RZ, R176, 0xff, RZ, 0xc0, !PT ;  /* 0x000000ffb0ff7812 */ /* 0x020fe200078cc0ff */
[----:B------:R-:W-:Y:S01]  /*3180*/  FMUL.FTZ R156, R157, UR13 ;  /* 0x0000000d9d9c7c20 */ /* 0x000fe20008410000 */
[----:B------:R-:W-:-:S03]  /*3190*/  HFMA2.MMA R157, -RZ, RZ, 0, 0 ;  /* 0x00000000ff9d7435 */ /* 0x000fc600000001ff */
[----:B------:R-:W-:-:S08]  /*31a0*/  FMUL.FTZ R156, R156, UR12 ;  /* 0x0000000c9c9c7c20 */ /* 0x000fd00008410000 */
[----:B------:R-:W-:-:S05]  /*31b0*/  @P6 HADD2.F32 R162, -RZ, R144.H0_H0 ;  /* 0x20000090ffa26230 */ /* 0x000fca0000004100 */
[----:B------:R-:W-:-:S04]  /*31c0*/  @P6 FMUL.FTZ R157, R156, R162 ;  /* 0x000000a29c9d6220 */ /* 0x000fc80000410000 */
[----:B------:R-:W-:Y:S01]  /*31d0*/  FADD.FTZ R76, R76, R157 ;  /* 0x0000009d4c4c7221 */ /* 0x000fe20000010000 */
[----:B------:R-:W-:Y:S01]  /*31e0*/  MOV R157, RZ ;  /* 0x000000ff009d7202 */ /* 0x000fe20000000f00 */
[----:B--2---:R-:W-:-:S05]  /*31f0*/  @P6 FMUL.FTZ R157, R163, R156 ;  /* 0x0000009ca39d6220 */ /* 0x004fca0000410000 */
[----:B------:R-:W-:-:S04]  /*3200*/  F2FP.F16.F32.PACK_AB R157, RZ, R157 ;  /* 0x0000009dff9d723e */ /* 0x000fc800000000ff */
[----:B------:R-:W-:-:S07]  /*3210*/  PRMT R152, R157, 0x7610, R152 ;  /* 0x000076109d987816 */ /* 0x000fce0000000098 */
.L_x_2605:
[----:B------:R-:W-:Y:S05]  /*3220*/  BSYNC B1 ;  /* 0x0000000000017941 */ /* 0x000fea0003800000 */
.L_x_2604:
[----:B------:R-:W-:Y:S04]  /*3230*/  BSSY B1, `(.L_x_2606) ;  /* 0x000000d000017945 */ /* 0x000fe80003800000 */
[----:B------:R-:W-:Y:S05]  /*3240*/  @P2 BRA `(.L_x_2607) ;  /* 0x0000000000102947 */ /* 0x000fea0003800000 */
[----:B------:R-:W-:Y:S01]  /*3250*/  HFMA2.MMA R157, -RZ, RZ, 0, 0 ;  /* 0x00000000ff9d7435 */ /* 0x000fe200000001ff */
[----:B------:R-:W-:Y:S10]  /*3260*/  @!P4 BRA `(.L_x_2608) ;  /* 0x000000000024c947 */ /* 0x000ff40003800000 */
[----:B-----5:R-:W-:Y:S01]  /*3270*/  HADD2.F32 R157, -RZ, R44.H1_H1 ;  /* 0x3000002cff9d7230 */ /* 0x020fe20000004100 */
[----:B------:R-:W-:Y:S06]  /*3280*/  BRA `(.L_x_2608) ;  /* 0x00000000001c7947 */ /* 0x000fec0003800000 */
.L_x_2607:
[----:B------:R-:W-:-:S04]  /*3290*/  ISETP.NE.AND P6, PT, R222, RZ, PT ;  /* 0x000000ffde00720c */ /* 0x000fc80003fc5270 */
[----:B------:R-:W-:-:S05]  /*32a0*/  FSEL R156, R159, RZ, !P6 ;  /* 0x000000ff9f9c7208 */ /* 0x000fca0007000000 */
[----:B------:R-:W-:-:S04]  /*32b0*/  FFMA.FTZ R156, R218, R161, R156 ;  /* 0x000000a1da9c7223 */ /* 0x000fc8000001009c */
[----:B------:R-:W-:-:S04]  /*32c0*/  FADD.FTZ R156, R217, -R156 ;  /* 0x8000009cd99c7221 */ /* 0x000fc80000010000 */
[----:B------:R-:W-:Y:S01]  /*32d0*/  FMUL.FTZ R157, R5, R156 ;  /* 0x0000009c059d7220 */ /* 0x000fe20000410000 */
[----:B-----5:R-:W-:-:S05]  /*32e0*/  @P4 HADD2.F32 R156, -RZ, R44.H1_H1 ;  /* 0x3000002cff9c4230 */ /* 0x020fca0000004100 */
[----:B------:R-:W-:-:S07]  /*32f0*/  @P4 FADD.FTZ R157, R157, R156 ;  /* 0x0000009c9d9d4221 */ /* 0x000fce0000010000 */
.L_x_2608:
[----:B------:R-:W-:Y:S05]  /*3300*/  BSYNC B1 ;  /* 0x0000000000017941 */ /* 0x000fea0003800000 */
.L_x_2606:
[----:B------:R-:W-:Y:S01]  /*3310*/  @P5 F2FP.F16.F32.PACK_AB R156, RZ, R157 ;  /* 0x0000009dff9c523e */ /* 0x000fe200000000ff */
[----:B------:R-:W-:Y:S03]  /*3320*/  BSSY B1, `(.L_x_2609) ;  /* 0x000000f000017945 */ /* 0x000fe60003800000 */
[----:B------:R-:W-:Y:S01]  /*3330*/  @P5 PRMT R148, R148, 0x5410, R156 ;  /* 0x0000541094945816 */ /* 0x000fe2000000009c */
[----:B------:R-:W-:Y:S06]  /*3340*/  @!P3 BRA `(.L_x_2610) ;  /* 0x000000000030b947 */ /* 0x000fec0003800000 */
[----:B------:R-:W2:Y:S01]  /*3350*/  LDL R163, [R1] ;  /* 0x0000000001a37983 */ /* 0x000ea20000100800 */
[----:B-----5:R-:W-:Y:S01]  /*3360*/  LOP3.LUT P6, RZ, R176, 0xff00, RZ, 0xc0, !PT ;  /* 0x0000ff00b0ff7812 */ /* 0x020fe200078cc0ff */
[----:B------:R-:W-:Y:S01]  /*3370*/  FMUL.FTZ R156, R157, UR13 ;  /* 0x0000000d9d9c7c20 */ /* 0x000fe20008410000 */
[----:B------:R-:W-:-:S03]  /*3380*/  MOV R157, RZ ;  /* 0x000000ff009d7202 */ /* 0x000fc60000000f00 */
[----:B------:R-:W-:-:S08]  /*3390*/  FMUL.FTZ R156, R156, UR12 ;  /* 0x0000000c9c9c7c20 */ /* 0x000fd00008410000 */
[----:B------:R-:W-:-:S05]  /*33a0*/  @P6 HADD2.F32 R162, -RZ, R144.H1_H1 ;  /* 0x30000090ffa26230 */ /* 0x000fca0000004100 */
[----:B------:R-:W-:-:S04]  /*33b0*/  @P6 FMUL.FTZ R157, R156, R162 ;  /* 0x000000a29c9d6220 */ /* 0x000fc80000410000 */
[----:B------:R-:W-:Y:S01]  /*33c0*/  FADD.FTZ R77, R77, R157 ;  /* 0x0000009d4d4d7221 */ /* 0x000fe20000010000 */
[----:B------:R-:W-:-:S06]  /*33d0*/  HFMA2.MMA R157, -RZ, RZ, 0, 0 ;  /* 0x00000000ff9d7435 */ /* 0x000fcc00000001ff */
[----:B--2---:R-:W-:-:S05]  /*33e0*/  @P6 FMUL.FTZ R157, R163, R156 ;  /* 0x0000009ca39d6220 */ /* 0x004fca0000410000 */
[----:B------:R-:W-:-:S04]  /*33f0*/  F2FP.F16.F32.PACK_AB R157, RZ, R157 ;  /* 0x0000009dff9d723e */ /* 0x000fc800000000ff */
[----:B------:R-:W-:-:S07]  /*3400*/  PRMT R152, R152, 0x5410, R157 ;  /* 0x0000541098987816 */ /* 0x000fce000000009d */
.L_x_2610:
[----:B------:R-:W-:Y:S05]  /*3410*/  BSYNC B1 ;  /* 0x0000000000017941 */ /* 0x000fea0003800000 */
.L_x_2609:
[----:B------:R-:W-:Y:S04]  /*3420*/  BSSY B1, `(.L_x_2611) ;  /* 0x000000d000017945 */ /* 0x000fe80003800000 */
[----:B------:R-:W-:Y:S05]  /*3430*/  @P2 BRA `(.L_x_2612) ;  /* 0x0000000000102947 */ /* 0x000fea0003800000 */
[----:B------:R-:W-:Y:S01]  /*3440*/  MOV R157, RZ ;  /* 0x000000ff009d7202 */ /* 0x000fe20000000f00 */
[----:B------:R-:W-:Y:S06]  /*3450*/  @!P4 BRA `(.L_x_2613) ;  /* 0x000000000024c947 */ /* 0x000fec0003800000 */
[----:B-----5:R-:W-:Y:S01]  /*3460*/  HADD2.F32 R157, -RZ, R45.H0_H0 ;  /* 0x2000002dff9d7230 */ /* 0x020fe20000004100 */
[----:B------:R-:W-:Y:S06]  /*3470*/  BRA `(.L_x_2613) ;  /* 0x00000000001c7947 */ /* 0x000fec0003800000 */
.L_x_2612:
[----:B------:R-:W-:-:S04]  /*3480*/  ISETP.NE.AND P6, PT, R222, RZ, PT ;  /* 0x000000ffde00720c */ /* 0x000fc80003fc5270 */
[----:B------:R-:W-:-:S05]  /*3490*/  FSEL R156, R159, RZ, !P6 ;  /* 0x000000ff9f9c7208 */ /* 0x000fca0007000000 */
[----:B------:R-:W-:-:S04]  /*34a0*/  FFMA.FTZ R156, R209, R161, R156 ;  /* 0x000000a1d19c7223 */ /* 0x000fc8000001009c */
[----:B------:R-:W-:-:S04]  /*34b0*/  FADD.FTZ R156, R208, -R156 ;  /* 0x8000009cd09c7221 */ /* 0x000fc80000010000 */
[----:B------:R-:W-:Y:S01]  /*34c0*/  FMUL.FTZ R157, R5, R156 ;  /* 0x0000009c059d7220 */ /* 0x000fe20000410000 */
[----:B-----5:R-:W-:-:S05]  /*34d0*/  @P4 HADD2.F32 R156, -RZ, R45.H0_H0 ;  /* 0x2000002dff9c4230 */ /* 0x020fca0000004100 */
[----:B------:R-:W-:-:S07]  /*34e0*/  @P4 FADD.FTZ R157, R157, R156 ;  /* 0x0000009c9d9d4221 */ /* 0x000fce0000010000 */
.L_x_2613:
[----:B------:R-:W-:Y:S05]  /*34f0*/  BSYNC B1 ;  /* 0x0000000000017941 */ /* 0x000fea0003800000 */
.L_x_2611:
[----:B------:R-:W-:Y:S01]  /*3500*/  @P5 F2FP.F16.F32.PACK_AB R156, RZ, R157 ;  /* 0x0000009dff9c523e */ /* 0x000fe200000000ff */
[----:B------:R-:W-:Y:S03]  /*3510*/  BSSY B1, `(.L_x_2614) ;  /* 0x000000e000017945 */ /* 0x000fe60003800000 */
[----:B------:R-:W-:Y:S01]  /*3520*/  @P5 PRMT R149, R156, 0x7610, R149 ;  /* 0x000076109c955816 */ /* 0x000fe20000000095 */
[----:B------:R-:W-:Y:S06]  /*3530*/  @!P3 BRA `(.L_x_2615) ;  /* 0x00000000002cb947 */ /* 0x000fec0003800000 */
        /* <DEDUP_REMOVED lines=8> */
[----:B------:R-:W-:-:S05]  /*35c0*/  @P6 FMUL.FTZ R157, R252, R156 ;  /* 0x0000009cfc9d6220 */ /* 0x000fca0000410000 */
[----:B------:R-:W-:-:S04]  /*35d0*/  F2FP.F16.F32.PACK_AB R157, RZ, R157 ;  /* 0x0000009dff9d723e */ /* 0x000fc800000000ff */
[----:B------:R-:W-:-:S07]  /*35e0*/  PRMT R153, R157, 0x7610, R153 ;  /* 0x000076109d997816 */ /* 0x000fce0000000099 */
.L_x_2615:
[----:B------:R-:W-:Y:S05]  /*35f0*/  BSYNC B1 ;  /* 0x0000000000017941 */ /* 0x000fea0003800000 */
.L_x_2614:
[----:B------:R-:W-:Y:S04]  /*3600*/  BSSY B1, `(.L_x_2616) ;  /* 0x000000d000017945 */ /* 0x000fe80003800000 */
[----:B------:R-:W-:Y:S05]  /*3610*/  @P2 BRA `(.L_x_2617) ;  /* 0x0000000000102947 */ /* 0x000fea0003800000 */
[----:B------:R-:W-:Y:S01]  /*3620*/  HFMA2.MMA R157, -RZ, RZ, 0, 0 ;  /* 0x00000000ff9d7435 */ /* 0x000fe200000001ff */
[----:B------:R-:W-:Y:S10]  /*3630*/  @!P4 BRA `(.L_x_2618) ;  /* 0x000000000024c947 */ /* 0x000ff40003800000 */
[----:B-----5:R-:W-:Y:S01]  /*3640*/  HADD2.F32 R157, -RZ, R45.H1_H1 ;  /* 0x3000002dff9d7230 */ /* 0x020fe20000004100 */
[----:B------:R-:W-:Y:S06]  /*3650*/  BRA `(.L_x_2618) ;  /* 0x00000000001c7947 */ /* 0x000fec0003800000 */
.L_x_2617:
[----:B------:R-:W-:-:S04]  /*3660*/  ISETP.NE.AND P6, PT, R222, RZ, PT ;  /* 0x000000ffde00720c */ /* 0x000fc80003fc5270 */
[----:B------:R-:W-:-:S05]  /*3670*/  FSEL R156, R159, RZ, !P6 ;  /* 0x000000ff9f9c7208 */ /* 0x000fca0007000000 */
[----:B------:R-:W-:-:S04]  /*3680*/  FFMA.FTZ R156, R207, R161, R156 ;  /* 0x000000a1cf9c7223 */ /* 0x000fc8000001009c */
[----:B------:R-:W-:-:S04]  /*3690*/  FADD.FTZ R156, R206, -R156 ;  /* 0x8000009cce9c7221 */ /* 0x000fc80000010000 */
[----:B------:R-:W-:Y:S01]  /*36a0*/  FMUL.FTZ R157, R5, R156 ;  /* 0x0000009c059d7220 */ /* 0x000fe20000410000 */
[----:B-----5:R-:W-:-:S05]  /*36b0*/  @P4 HADD2.F32 R156, -RZ, R45.H1_H1 ;  /* 0x3000002dff9c4230 */ /* 0x020fca0000004100 */
[----:B------:R-:W-:-:S07]  /*36c0*/  @P4 FADD.FTZ R157, R157, R156 ;  /* 0x0000009c9d9d4221 */ /* 0x000fce0000010000 */
.L_x_2618:
[----:B------:R-:W-:Y:S05]  /*36d0*/  BSYNC B1 ;  /* 0x0000000000017941 */ /* 0x000fea0003800000 */
.L_x_2616:
[----:B------:R-:W-:Y:S01]  /*36e0*/  @P5 F2FP.F16.F32.PACK_AB R156, RZ, R157 ;  /* 0x0000009dff9c523e */ /* 0x000fe200000000ff */
[----:B------:R-:W-:Y:S03]  /*36f0*/  BSSY B1, `(.L_x_2619) ;  /* 0x000000e000017945 */ /* 0x000fe60003800000 */
[----:B------:R-:W-:Y:S01]  /*3700*/  @P5 PRMT R149, R149, 0x5410, R156 ;  /* 0x0000541095955816 */ /* 0x000fe2000000009c */
[----:B------:R-:W-:Y:S06]  /*3710*/  @!P3 BRA `(.L_x_2620) ;  /* 0x00000000002cb947 */ /* 0x000fec0003800000 */
        /* <DEDUP_REMOVED lines=8> */
[----:B------:R-:W-:-:S05]  /*37a0*/  @P6 FMUL.FTZ R157, R251, R156 ;  /* 0x0000009cfb9d6220 */ /* 0x000fca0000410000 */
[----:B------:R-:W-:-:S04]  /*37b0*/  F2FP.F16.F32.PACK_AB R157, RZ, R157 ;  /* 0x0000009dff9d723e */ /* 0x000fc800000000ff */
[----:B------:R-:W-:-:S07]  /*37c0*/  PRMT R153, R153, 0x5410, R157 ;  /* 0x0000541099997816 */ /* 0x000fce000000009d */
.L_x_2620:
[----:B------:R-:W-:Y:S05]  /*37d0*/  BSYNC B1 ;  /* 0x0000000000017941 */ /* 0x000fea0003800000 */
.L_x_2619:
[----:B------:R-:W-:Y:S04]  /*37e0*/  BSSY B1, `(.L_x_2621) ;  /* 0x000000d000017945 */ /* 0x000fe80003800000 */
[----:B------:R-:W-:Y:S05]  /*37f0*/  @P2 BRA `(.L_x_2622) ;  /* 0x0000000000102947 */ /* 0x000fea0003800000 */
[----:B------:R-:W-:Y:S01]  /*3800*/  MOV R157, RZ ;  /* 0x000000ff009d7202 */ /* 0x000fe20000000f00 */
[----:B------:R-:W-:Y:S06]  /*3810*/  @!P4 BRA `(.L_x_2623) ;  /* 0x000000000024c947 */ /* 0x000fec0003800000 */
[----:B-----5:R-:W-:Y:S01]  /*3820*/  HADD2.F32 R157, -RZ, R46.H0_H0 ;  /* 0x2000002eff9d7230 */ /* 0x020fe20000004100 */
[----:B------:R-:W-:Y:S06]  /*3830*/  BRA `(.L_x_2623) ;  /* 0x00000000001c7947 */ /* 0x000fec0003800000 */
.L_x_2622:
[----:B------:R-:W-:-:S04]  /*3840*/  ISETP.NE.AND P6, PT, R222, RZ, PT ;  /* 0x000000ffde00720c */ /* 0x000fc80003fc5270 */
[----:B------:R-:W-:-:S05]  /*3850*/  FSEL R156, R159, RZ, !P6 ;  /* 0x000000ff9f9c7208 */ /* 0x000fca0007000000 */
[----:B------:R-:W-:-:S04]  /*3860*/  FFMA.FTZ R156, R205, R161, R156 ;  /* 0x000000a1cd9c7223 */ /* 0x000fc8000001009c */
[----:B------:R-:W-:-:S04]  /*3870*/  FADD.FTZ R156, R204, -R156 ;  /* 0x8000009ccc9c7221 */ /* 0x000fc80000010000 */
[----:B------:R-:W-:Y:S01]  /*3880*/  FMUL.FTZ R157, R5, R156 ;  /* 0x0000009c059d7220 */ /* 0x000fe20000410000 */
[----:B-----5:R-:W-:-:S05]  /*3890*/  @P4 HADD2.F32 R156, -RZ, R46.H0_H0 ;  /* 0x2000002eff9c4230 */ /* 0x020fca0000004100 */
[----:B------:R-:W-:-:S07]  /*38a0*/  @P4 FADD.FTZ R157, R157, R156 ;  /* 0x0000009c9d9d4221 */ /* 0x000fce0000010000 */
.L_x_2623:
[----:B------:R-:W-:Y:S05]  /*38b0*/  BSYNC B1 ;  /* 0x0000000000017941 */ /* 0x000fea0003800000 */
.L_x_2621:
        /* <DEDUP_REMOVED lines=15> */
.L_x_2625:
[----:B------:R-:W-:Y:S05]  /*39b0*/  BSYNC B1 ;  /* 0x0000000000017941 */ /* 0x000fea0003800000 */
.L_x_2624:
[----:B------:R-:W-:Y:S04]  /*39c0*/  BSSY B1, `(.L_x_2626) ;  /* 0x000000d000017945 */ /* 0x000fe80003800000 */
[----:B------:R-:W-:Y:S05]  /*39d0*/  @P2 BRA `(.L_x_2627) ;  /* 0x0000000000102947 */ /* 0x000fea0003800000 */
[----:B------:R-:W-:Y:S01]  /*39e0*/  HFMA2.MMA R157, -RZ, RZ, 0, 0 ;  /* 0x00000000ff9d7435 */ /* 0x000fe200000001ff */
[----:B------:R-:W-:Y:S10]  /*39f0*/  @!P4 BRA `(.L_x_2628) ;  /* 0x000000000024c947 */ /* 0x000ff40003800000 */
[----:B-----5:R-:W-:Y:S01]  /*3a00*/  HADD2.F32 R157, -RZ, R46.H1_H1 ;  /* 0x3000002eff9d7230 */ /* 0x020fe20000004100 */
[----:B------:R-:W-:Y:S06]  /*3a10*/  BRA `(.L_x_2628) ;  /* 0x00000000001c7947 */ /* 0x000fec0003800000 */
.L_x_2627:
[----:B------:R-:W-:-:S04]  /*3a20*/  ISETP.NE.AND P6, PT, R222, RZ, PT ;  /* 0x000000ffde00720c */ /* 0x000fc80003fc5270 */
[----:B------:R-:W-:-:S05]  /*3a30*/  FSEL R156, R159, RZ, !P6 ;  /* 0x000000ff9f9c7208 */ /* 0x000fca0007000000 */
[----:B------:R-:W-:-:S04]  /*3a40*/  FFMA.FTZ R156, R203, R161, R156 ;  /* 0x000000a1cb9c7223 */ /* 0x000fc8000001009c */
[----:B------:R-:W-:-:S04]  /*3a50*/  FADD.FTZ R156, R169, -R156 ;  /* 0x8000009ca99c7221 */ /* 0x000fc80000010000 */
[----:B------:R-:W-:Y:S01]  /*3a60*/  FMUL.FTZ R157, R5, R156 ;  /* 0x0000009c059d7220 */ /* 0x000fe20000410000 */
[----:B-----5:R-:W-:-:S05]  /*3a70*/  @P4 HADD2.F32 R156, -RZ, R46.H1_H1 ;  /* 0x3000002eff9c4230 */ /* 0x020fca0000004100 */
[----:B------:R-:W-:-:S07]  /*3a80*/  @P4 FADD.FTZ R157, R157, R156 ;  /* 0x0000009c9d9d4221 */ /* 0x000fce0000010000 */
.L_x_2628:
[----:B------:R-:W-:Y:S05]  /*3a90*/  BSYNC B1 ;  /* 0x0000000000017941 */ /* 0x000fea0003800000 */
.L_x_2626:
        /* <DEDUP_REMOVED lines=15> */
.L_x_2630:
[----:B------:R-:W-:Y:S05]  /*3b90*/  BSYNC B1 ;  /* 0x0000000000017941 */ /* 0x000fea0003800000 */
.L_x_2629:
[----:B------:R-:W-:Y:S04]  /*3ba0*/  BSSY B1, `(.L_x_2631) ;  /* 0x000000d000017945 */ /* 0x000fe80003800000 */
[----:B------:R-:W-:Y:S05]  /*3bb0*/  @P2 BRA `(.L_x_2632) ;  /* 0x0000000000102947 */ /* 0x000fea0003800000 */
[----:B------:R-:W-:Y:S01]  /*3bc0*/  MOV R157, RZ ;  /* 0x000000ff009d7202 */ /* 0x000fe20000000f00 */
[----:B------:R-:W-:Y:S06]  /*3bd0*/  @!P4 BRA `(.L_x_2633) ;  /* 0x000000000024c947 */ /* 0x000fec0003800000 */
[----:B-----5:R-:W-:Y:S01]  /*3be0*/  HADD2.F32 R157, -RZ, R47.H0_H0 ;  /* 0x2000002fff9d7230 */ /* 0x020fe20000004100 */
[----:B------:R-:W-:Y:S06]  /*3bf0*/  BRA `(.L_x_2633) ;  /* 0x00000000001c7947 */ /* 0x000fec0003800000 */
.L_x_2632:
[----:B------:R-:W-:-:S04]  /*3c00*/  ISETP.NE.AND P6, PT, R222, RZ, PT ;  /* 0x000000ffde00720c */ /* 0x000fc80003fc5270 */
[----:B------:R-:W-:-:S05]  /*3c10*/  FSEL R156, R159, RZ, !P6 ;  /* 0x000000ff9f9c7208 */ /* 0x000fca0007000000 */
[----:B------:R-:W-:-:S04]  /*3c20*/  FFMA.FTZ R156, R170, R161, R156 ;  /* 0x000000a1aa9c7223 */ /* 0x000fc8000001009c */
[----:B------:R-:W-:-:S04]  /*3c30*/  FADD.FTZ R156, R171, -R156 ;  /* 0x8000009cab9c7221 */ /* 0x000fc80000010000 */
[----:B------:R-:W-:Y:S01]  /*3c40*/  FMUL.FTZ R157, R5, R156 ;  /* 0x0000009c059d7220 */ /* 0x000fe20000410000 */
[----:B-----5:R-:W-:-:S05]  /*3c50*/  @P4 HADD2.F32 R156, -RZ, R47.H0_H0 ;  /* 0x2000002fff9c4230 */ /* 0x020fca0000004100 */
[----:B------:R-:W-:-:S07]  /*3c60*/  @P4 FADD.FTZ R157, R157, R156 ;  /* 0x0000009c9d9d4221 */ /* 0x000fce0000010000 */
.L_x_2633:
[----:B------:R-:W-:Y:S05]  /*3c70*/  BSYNC B1 ;  /* 0x0000000000017941 */ /* 0x000fea0003800000 */
.L_x_2631:
        /* <DEDUP_REMOVED lines=15> */
.L_x_2635:
[----:B------:R-:W-:Y:S05]  /*3d70*/  BSYNC B1 ;  /* 0x0000000000017941 */ /* 0x000fea0003800000 */
.L_x_2634:
[----:B------:R-:W-:Y:S04]  /*3d80*/  BSSY B1, `(.L_x_2636) ;  /* 0x000000d000017945 */ /* 0x000fe80003800000 */
[----:B------:R-:W-:Y:S05]  /*3d90*/  @P2 BRA `(.L_x_2637) ;  /* 0x0000000000102947 */ /* 0x000fea0003800000 */
[----:B------:R-:W-:Y:S01]  /*3da0*/  HFMA2.MMA R157, -RZ, RZ, 0, 0 ;  /* 0x00000000ff9d7435 */ /* 0x000fe200000001ff */
[----:B------:R-:W-:Y:S10]  /*3db0*/  @!P4 BRA `(.L_x_2638) ;  /* 0x000000000024c947 */ /* 0x000ff40003800000 */
[----:B-----5:R-:W-:Y:S01]  /*3dc0*/  HADD2.F32 R157, -RZ, R47.H1_H1 ;  /* 0x3000002fff9d7230 */ /* 0x020fe20000004100 */
[----:B------:R-:W-:Y:S06]  /*3dd0*/  BRA `(.L_x_2638) ;  /* 0x00000000001c7947 */ /* 0x000fec0003800000 */
.L_x_2637:
[----:B------:R-:W-:-:S04]  /*3de0*/  ISETP.NE.AND P6, PT, R222, RZ, PT ;  /* 0x000000ffde00720c */ /* 0x000fc80003fc5270 */
[----:B------:R-:W-:-:S05]  /*3df0*/  FSEL R156, R159, RZ, !P6 ;  /* 0x000000ff9f9c7208 */ /* 0x000fca0007000000 */
[----:B------:R-:W-:-:S04]  /*3e00*/  FFMA.FTZ R156, R172, R161, R156 ;  /* 0x000000a1ac9c7223 */ /* 0x000fc8000001009c */
[----:B------:R-:W-:-:S04]  /*3e10*/  FADD.FTZ R156, R173, -R156 ;  /* 0x8000009cad9c7221 */ /* 0x000fc80000010000 */
[----:B------:R-:W-:Y:S01]  /*3e20*/  FMUL.FTZ R157, R5, R156 ;  /* 0x0000009c059d7220 */ /* 0x000fe20000410000 */
[----:B-----5:R-:W-:-:S05]  /*3e30*/  @P4 HADD2.F32 R156, -RZ, R47.H1_H1 ;  /* 0x3000002fff9c4230 */ /* 0x020fca0000004100 */
[----:B------:R-:W-:-:S07]  /*3e40*/  @P4 FADD.FTZ R157, R157, R156 ;  /* 0x0000009c9d9d4221 */ /* 0x000fce0000010000 */
.L_x_2638:
[----:B------:R-:W-:Y:S05]  /*3e50*/  BSYNC B1 ;  /* 0x0000000000017941 */ /* 0x000fea0003800000 */
.L_x_2636:
        /* <DEDUP_REMOVED lines=15> */
.L_x_2640:
[----:B------:R-:W-:Y:S05]  /*3f50*/  BSYNC B1 ;  /* 0x0000000000017941 */ /* 0x000fea0003800000 */
.L_x_2639:
        /* <DEDUP_REMOVED lines=8> */
.L_x_2598:
[----:B------:R-:W-:Y:S05]  /*3fe0*/  BSYNC B0 ;  /* 0x0000000000007941 */ /* 0x000fea0003800000 */
.L_x_2597:
[----:B------:R-:W-:Y:S04]  /*3ff0*/  BSSY B0, `(.L_x_2641) ;  /* 0x0000108000007945 */ /* 0x000fe80003800000 */
[----:B------:R-:W-:Y:S05]  /*4000*/  @!P0 BRA `(.L_x_2642) ;  /* 0x0000001000188947 */ /* 0x000fea0003800000 */
[----:B------:R-:W-:Y:S04]  /*4010*/  BSSY B1, `(.L_x_2643) ;  /* 0x0000005000017945 */ /* 0x000fe80003800000 */
[----:B------:R-:W-:Y:S05]  /*4020*/  @!P3 BRA `(.L_x_2644) ;  /* 0x00000000000cb947 */ /* 0x000fea0003800000 */
[----:B-----5:R-:W1:Y:S02]  /*4030*/  LDC.64 R144, c[0x0][0x220] ;  /* 0x00008800ff907b82 */ /* 0x020e640000000a00 */
[----:B-1----:R-:W-:-:S06]  /*4040*/  IMAD.WIDE.U32 R144, R158, 0x10, R144 ;  /* 0x000000109e907825 */ /* 0x002fcc00078e0090 */
[----:B------:R-:W5:Y:S02]  /*4050*/  LDG.E.128 R144, desc[UR4][R144.64] ;  /* 0x0000000490907981 */ /* 0x000f64000c1e1d00 */
.L_x_2644:
[----:B------:R-:W-:Y:S05]  /*4060*/  BSYNC B1 ;  /* 0x0000000000017941 */ /* 0x000fea0003800000 */
.L_x_2643:
[----:B------:R-:W-:Y:S04]  /*4070*/  BSSY B1, `(.L_x_2645) ;  /* 0x0000013000017945 */ /* 0x000fe80003800000 */
[----:B------:R-:W-:Y:S05]  /*4080*/  @P2 BRA `(.L_x_2646) ;  /* 0x00000000001c2947 */ /* 0x000fea0003800000 */
[----:B------:R-:W-:Y:S01]  /*4090*/  UISETP.NE.U32.AND UP0, UPT, UR8, URZ, UPT ;  /* 0x0000003f0800728c */ /* 0x000fe2000bf05070 */
[----:B0-----:R-:W-:-:S03]  /*40a0*/  MOV R157, RZ ;  /* 0x000000ff009d7202 */ /* 0x001fc60000000f00 */
[----:B------:R-:W-:-:S06]  /*40b0*/  UISETP.NE.AND.EX UP0, UPT, UR9, URZ, UPT, UP0 ;  /* 0x0000003f0900728c */ /* 0x000fcc000bf05300 */
[----:B------:R-:W-:-:S13]  /*40c0*/  PLOP3.LUT P4, PT, PT, PT, UP0, 0x80, 0x0 ;  /* 0x000000000000781c */ /* 0x000fda0003f8f008 */
[----:B------:R-:W-:Y:S05]  /*40d0*/  @!P4 BRA `(.L_x_2647) ;  /* 0x000000000030c947 */ /* 0x000fea0003800000 */
[----:B-----5:R-:W-:Y:S01]  /*40e0*/  HADD2.F32 R157, -RZ, R40.H0_H0 ;  /* 0x20000028ff9d7230 */ /* 0x020fe20000004100 */
[----:B------:R-:W-:Y:S06]  /*40f0*/  BRA `(.L_x_2647) ;  /* 0x0000000000287947 */ /* 0x000fec0003800000 */
.L_x_2646:
        /* <DEDUP_REMOVED lines=8> */
[----:B-----5:R-:W-:-:S05]  /*4180*/  @P4 HADD2.F32 R156, -RZ, R40.H0_H0 ;  /* 0x20000028ff9c4230 */ /* 0x020fca0000004100 */
[----:B------:R-:W-:-:S07]  /*4190*/  @P4 FADD.FTZ R157, R157, R156 ;  /* 0x0000009c9d9d4221 */ /* 0x000fce0000010000 */
.L_x_2647:
[----:B------:R-:W-:Y:S05]  /*41a0*/  BSYNC B1 ;  /* 0x0000000000017941 */ /* 0x000fea0003800000 */
.L_x_2645:
[----:B------:R-:W-:Y:S01]  /*41b0*/  ISETP.NE.U32.AND P5, PT, RZ, UR6, PT ;  /* 0x00000006ff007c0c */ /* 0x000fe2000bfa5070 */
[----:B------:R-:W-:Y:S03]  /*41c0*/  BSSY B1, `(.L_x_2648) ;  /* 0x0000010000017945 */ /* 0x000fe60003800000 */
[----:B------:R-:W-:-:S13]  /*41d0*/  ISETP.NE.AND.EX P5, PT, RZ, UR7, PT, P5 ;  /* 0x00000007ff007c0c */ /* 0x000fda000bfa5350 */
[----:B------:R-:W-:-:S04]  /*41e0*/  @P5 F2FP.F16.F32.PACK_AB R156, RZ, R157 ;  /* 0x0000009dff9c523e */ /* 0x000fc800000000ff */
        /* <DEDUP_REMOVED lines=13> */
.L_x_2649:
[----:B------:R-:W-:Y:S05]  /*42c0*/  BSYNC B1 ;  /* 0x0000000000017941 */ /* 0x000fea0003800000 */
.L_x_2648:
[----:B------:R-:W-:Y:S04]  /*42d0*/  BSSY B1, `(.L_x_2650) ;  /* 0x000000d000017945 */ /* 0x000fe80003800000 */
[----:B------:R-:W-:Y:S05]  /*42e0*/  @P2 BRA `(.L_x_2651) ;  /* 0x0000000000102947 */ /* 0x000fea0003800000 */
[----:B------:R-:W-:Y:S01]  /*42f0*/  HFMA2.MMA R157, -RZ, RZ, 0, 0 ;  /* 0x00000000ff9d7435 */ /* 0x000fe200000001ff */
[----:B------:R-:W-:Y:S10]  /*4300*/  @!P4 BRA `(.L_x_2652) ;  /* 0x000000000024c947 */ /* 0x000ff40003800000 */
[----:B-----5:R-:W-:Y:S01]  /*4310*/  HADD2.F32 R157, -RZ, R40.H1_H1 ;  /* 0x30000028ff9d7230 */ /* 0x020fe20000004100 */
[----:B------:R-:W-:Y:S06]  /*4320*/  BRA `(.L_x_2652) ;  /* 0x00000000001c7947 */ /* 0x000fec0003800000 */
.L_x_2651:
[----:B------:R-:W-:-:S04]  /*4330*/  ISETP.NE.AND P6, PT, R222, RZ, PT ;  /* 0x000000ffde00720c */ /* 0x000fc80003fc5270 */
[----:B------:R-:W-:-:S05]  /*4340*/  FSEL R156, R159, RZ, !P6 ;  /* 0x000000ff9f9c7208 */ /* 0x000fca0007000000 */
[----:B------:R-:W-:-:S04]  /*4350*/  FFMA.FTZ R156, R8, R161, R156 ;  /* 0x000000a1089c7223 */ /* 0x000fc8000001009c */
[----:B------:R-:W-:-:S04]  /*4360*/  FADD.FTZ R156, R11, -R156 ;  /* 0x8000009c0b9c7221 */ /* 0x000fc80000010000 */
[----:B------:R-:W-:Y:S01]  /*4370*/  FMUL.FTZ R157, R5, R156 ;  /* 0x0000009c059d7220 */ /* 0x000fe20000410000 */
[----:B-----5:R-:W-:-:S05]  /*4380*/  @P4 HADD2.F32 R156, -RZ, R40.H1_H1 ;  /* 0x30000028ff9c4230 */ /* 0x020fca0000004100 */
[----:B------:R-:W-:-:S07]  /*4390*/  @P4 FADD.FTZ R157, R157, R156 ;  /* 0x0000009c9d9d4221 */ /* 0x000fce0000010000 */
.L_x_2652:
[----:B------:R-:W-:Y:S05]  /*43a0*/  BSYNC B1 ;  /* 0x0000000000017941 */ /* 0x000fea0003800000 */
.L_x_2650:
        /* <DEDUP_REMOVED lines=15> */
.L_x_2654:
[----:B------:R-:W-:Y:S05]  /*44a0*/  BSYNC B1 ;  /* 0x0000000000017941 */ /* 0x000fea0003800000 */
.L_x_2653:
[----:B------:R-:W-:Y:S04]  /*44b0*/  BSSY B1, `(.L_x_2655) ;  /* 0x000000d000017945 */ /* 0x000fe80003800000 */
[----:B------:R-:W-:Y:S05]  /*44c0*/  @P2 BRA `(.L_x_2656) ;  /* 0x0000000000102947 */ /* 0x000fea0003800000 */
[----:B------:R-:W-:Y:S01]  /*44d0*/  MOV R157, RZ ;  /* 0x000000ff009d7202 */ /* 0x000fe20000000f00 */
[----:B------:R-:W-:Y:S06]  /*44e0*/  @!P4 BRA `(.L_x_2657) ;  /* 0x000000000024c947 */ /* 0x000fec0003800000 */
[----:B-----5:R-:W-:Y:S01]  /*44f0*/  HADD2.F32 R157, -RZ, R41.H0_H0 ;  /* 0x20000029ff9d7230 */ /* 0x020fe20000004100 */
[----:B------:R-:W-:Y:S06]  /*4500*/  BRA `(.L_x_2657) ;  /* 0x00000000001c7947 */ /* 0x000fec0003800000 */
.L_x_2656:
[----:B------:R-:W-:-:S04]  /*4510*/  ISETP.NE.AND P6, PT, R222, RZ, PT ;  /* 0x000000ffde00720c */ /* 0x000fc80003fc5270 */
[----:B------:R-:W-:-:S05]  /*4520*/  FSEL R156, R159, RZ, !P6 ;  /* 0x000000ff9f9c7208 */ /* 0x000fca0007000000 */
[----:B------:R-:W-:-:S04]  /*4530*/  FFMA.FTZ R156, R10, R161, R156 ;  /* 0x000000a10a9c7223 */ /* 0x000fc8000001009c */
[----:B------:R-:W-:-:S04]  /*4540*/  FADD.FTZ R156, R13, -R156 ;  /* 0x8000009c0d9c7221 */ /* 0x000fc80000010000 */
[----:B------:R-:W-:Y:S01]  /*4550*/  FMUL.FTZ R157, R5, R156 ;  /* 0x0000009c059d7220 */ /* 0x000fe20000410000 */
[----:B-----5:R-:W-:-:S05]  /*4560*/  @P4 HADD2.F32 R156, -RZ, R41.H0_H0 ;  /* 0x20000029ff9c4230 */ /* 0x020fca0000004100 */
[----:B------:R-:W-:-:S07]  /*4570*/  @P4 FADD.FTZ R157, R157, R156 ;  /* 0x0000009c9d9d4221 */ /* 0x000fce0000010000 */
.L_x_2657:
[----:B------:R-:W-:Y:S05]  /*4580*/  BSYNC B1 ;  /* 0x0000000000017941 */ /* 0x000fea0003800000 */
.L_x_2655:
        /* <DEDUP_REMOVED lines=15> */
.L_x_2659:
[----:B------:R-:W-:Y:S05]  /*4680*/  BSYNC B1 ;  /* 0x0000000000017941 */ /* 0x000fea0003800000 */
.L_x_2658:
[----:B------:R-:W-:Y:S04]  /*4690*/  BSSY B1, `(.L_x_2660) ;  /* 0x000000d000017945 */ /* 0x000fe80003800000 */
[----:B------:R-:W-:Y:S05]  /*46a0*/  @P2 BRA `(.L_x_2661) ;  /* 0x0000000000102947 */ /* 0x000fea0003800000 */
[----:B------:R-:W-:Y:S01]  /*46b0*/  HFMA2.MMA R157, -RZ, RZ, 0, 0 ;  /* 0x00000000ff9d7435 */ /* 0x000fe200000001ff */
[----:B------:R-:W-:Y:S10]  /*46c0*/  @!P4 BRA `(.L_x_2662) ;  /* 0x000000000024c947 */ /* 0x000ff40003800000 */
[----:B-----5:R-:W-:Y:S01]  /*46d0*/  HADD2.F32 R157, -RZ, R41.H1_H1 ;  /* 0x30000029ff9d7230 */ /* 0x020fe20000004100 */
[----:B------:R-:W-:Y:S06]  /*46e0*/  BRA `(.L_x_2662) ;  /* 0x00000000001c7947 */ /* 0x000fec0003800000 */
.L_x_2661:
[----:B------:R-:W-:-:S04]  /*46f0*/  ISETP.NE.AND P6, PT, R222, RZ, PT ;  /* 0x000000ffde00720c */ /* 0x000fc80003fc5270 */
[----:B------:R-:W-:-:S05]  /*4700*/  FSEL R156, R159, RZ, !P6 ;  /* 0x000000ff9f9c7208 */ /* 0x000fca0007000000 */
[----:B------:R-:W-:-:S04]  /*4710*/  FFMA.FTZ R156, R12, R161, R156 ;  /* 0x000000a10c9c7223 */ /* 0x000fc8000001009c */
[----:B------:R-:W-:-:S04]  /*4720*/  FADD.FTZ R156, R15, -R156 ;  /* 0x8000009c0f9c7221 */ /* 0x000fc80000010000 */
[----:B------:R-:W-:Y:S01]  /*4730*/  FMUL.FTZ R157, R5, R156 ;  /* 0x0000009c059d7220 */ /* 0x000fe20000410000 */
[----:B-----5:R-:W-:-:S05]  /*4740*/  @P4 HADD2.F32 R156, -RZ, R41.H1_H1 ;  /* 0x30000029ff9c4230 */ /* 0x020fca0000004100 */
[----:B------:R-:W-:-:S07]  /*4750*/  @P4 FADD.FTZ R157, R157, R156 ;  /* 0x0000009c9d9d4221 */ /* 0x000fce0000010000 */
.L_x_2662:
[----:B------:R-:W-:Y:S05]  /*4760*/  BSYNC B1 ;  /* 0x0000000000017941 */ /* 0x000fea0003800000 */
.L_x_2660:
        /* <DEDUP_REMOVED lines=15> */
.L_x_2664:
[----:B------:R-:W-:Y:S05]  /*4860*/  BSYNC B1 ;  /* 0x0000000000017941 */ /* 0x000fea0003800000 */
.L_x_2663:
[----:B------:R-:W-:Y:S04]  /*4870*/  BSSY B1, `(.L_x_2665) ;  /* 0x000000d000017945 */ /* 0x000fe80003800000 */
[----:B------:R-:W-:Y:S05]  /*4880*/  @P2 BRA `(.L_x_2666) ;  /* 0x0000000000102947 */ /* 0x000fea0003800000 */
[----:B------:R-:W-:Y:S01]  /*4890*/  MOV R157, RZ ;  /* 0x000000ff009d7202 */ /* 0x000fe20000000f00 */
[----:B------:R-:W-:Y:S06]  /*48a0*/  @!P4 BRA `(.L_x_2667) ;  /* 0x000000000024c947 */ /* 0x000fec0003800000 */
[----:B-----5:R-:W-:Y:S01]  /*48b0*/  HADD2.F32 R157, -RZ, R42.H0_H0 ;  /* 0x2000002aff9d7230 */ /* 0x020fe20000004100 */
[----:B------:R-:W-:Y:S06]  /*48c0*/  BRA `(.L_x_2667) ;  /* 0x00000000001c7947 */ /* 0x000fec0003800000 */
.L_x_2666:
[----:B------:R-:W-:-:S04]  /*48d0*/  ISETP.NE.AND P6, PT, R222, RZ, PT ;  /* 0x000000ffde00720c */ /* 0x000fc80003fc5270 */
[----:B------:R-:W-:-:S05]  /*48e0*/  FSEL R156, R159, RZ, !P6 ;  /* 0x000000ff9f9c7208 */ /* 0x000fca0007000000 */
[----:B------:R-:W-:-:S04]  /*48f0*/  FFMA.FTZ R156, R14, R161, R156 ;  /* 0x000000a10e9c7223 */ /* 0x000fc8000001009c */
[----:B------:R-:W-:-:S04]  /*4900*/  FADD.FTZ R156, R16, -R156 ;  /* 0x8000009c109c7221 */ /* 0x000fc80000010000 */
[----:B------:R-:W-:Y:S01]  /*4910*/  FMUL.FTZ R157, R5, R156 ;  /* 0x0000009c059d7220 */ /* 0x000fe20000410000 */
[----:B-----5:R-:W-:-:S05]  /*4920*/  @P4 HADD2.F32 R156, -RZ, R42.H0_H0 ;  /* 0x2000002aff9c4230 */ /* 0x020fca0000004100 */
[----:B------:R-:W-:-:S07]  /*4930*/  @P4 FADD.FTZ R157, R157, R156 ;  /* 0x0000009c9d9d4221 */ /* 0x000fce0000010000 */
.L_x_2667:
[----:B------:R-:W-:Y:S05]  /*4940*/  BSYNC B1 ;  /* 0x0000000000017941 */ /* 0x000fea0003800000 */
.L_x_2665:
        /* <DEDUP_REMOVED lines=15> */
.L_x_2669:
[----:B------:R-:W-:Y:S05]  /*4a40*/  BSYNC B1 ;  /* 0x0000000000017941 */ /* 0x000fea0003800000 */
.L_x_2668:
[----:B------:R-:W-:Y:S04]  /*4a50*/  BSSY B1, `(.L_x_2670) ;  /* 0x000000d000017945 */ /* 0x000fe80003800000 */
[----:B------:R-:W-:Y:S05]  /*4a60*/  @P2 BRA `(.L_x_2671) ;  /* 0x0000000000102947 */ /* 0x000fea0003800000 */
[----:B------:R-:W-:Y:S01]  /*4a70*/  HFMA2.MMA R157, -RZ, RZ, 0, 0 ;  /* 0x00000000ff9d7435 */ /* 0x000fe200000001ff */
[----:B------:R-:W-:Y:S10]  /*4a80*/  @!P4 BRA `(.L_x_2672) ;  /* 0x000000000024c947 */ /* 0x000ff40003800000 */
[----:B-----5:R-:W-:Y:S01]  /*4a90*/  HADD2.F32 R157, -RZ, R42.H1_H1 ;  /* 0x3000002aff9d7230 */ /* 0x020fe20000004100 */
[----:B------:R-:W-:Y:S06]  /*4aa0*/  BRA `(.L_x_2672) ;  /* 0x00000000001c7947 */ /* 0x000fec0003800000 */
.L_x_2671:
[----:B------:R-:W-:-:S04]  /*4ab0*/  ISETP.NE.AND P6, PT, R222, RZ, PT ;  /* 0x000000ffde00720c */ /* 0x000fc80003fc5270 */
[----:B------:R-:W-:-:S05]  /*4ac0*/  FSEL R156, R159, RZ, !P6 ;  /* 0x000000ff9f9c7208 */ /* 0x000fca0007000000 */
[----:B------:R-:W-:-:S04]  /*4ad0*/  FFMA.FTZ R156, R17, R161, R156 ;  /* 0x000000a1119c7223 */ /* 0x000fc8000001009c */
[----:B------:R-:W-:-:S04]  /*4ae0*/  FADD.FTZ R156, R18, -R156 ;  /* 0x8000009c129c7221 */ /* 0x000fc80000010000 */
[----:B------:R-:W-:Y:S01]  /*4af0*/  FMUL.FTZ R157, R5, R156 ;  /* 0x0000009c059d7220 */ /* 0x000fe20000410000 */
[----:B-----5:R-:W-:-:S05]  /*4b00*/  @P4 HADD2.F32 R156, -RZ, R42.H1_H1 ;  /* 0x3000002aff9c4230 */ /* 0x020fca0000004100 */
[----:B------:R-:W-:-:S07]  /*4b10*/  @P4 FADD.FTZ R157, R157, R156 ;  /* 0x0000009c9d9d4221 */ /* 0x000fce0000010000 */
.L_x_2672:
[----:B------:R-:W-:Y:S05]  /*4b20*/  BSYNC B1 ;  /* 0x0000000000017941 */ /* 0x000fea0003800000 */
.L_x_2670:
        /* <DEDUP_REMOVED lines=15> */
.L_x_2674:
[----:B------:R-:W-:Y:S05]  /*4c20*/  BSYNC B1 ;  /* 0x0000000000017941 */ /* 0x000fea0003800000 */
.L_x_2673:
[----:B------:R-:W-:Y:S04]  /*4c30*/  BSSY B1, `(.L_x_2675) ;  /* 0x000000d000017945 */ /* 0x000fe80003800000 */
[----:B------:R-:W-:Y:S05]  /*4c40*/  @P2 BRA `(.L_x_2676) ;  /* 0x0000000000102947 */ /* 0x000fea0003800000 */
[----:B------:R-:W-:Y:S01]  /*4c50*/  MOV R157, RZ ;  /* 0x000000ff009d7202 */ /* 0x000fe20000000f00 */
[----:B------:R-:W-:Y:S06]  /*4c60*/  @!P4 BRA `(.L_x_2677) ;  /* 0x000000000024c947 */ /* 0x000fec0003800000 */
[----:B-----5:R-:W-:Y:S01]  /*4c70*/  HADD2.F32 R157, -RZ, R43.H0_H0 ;  /* 0x2000002bff9d7230 */ /* 0x020fe20000004100 */
[----:B------:R-:W-:Y:S06]  /*4c80*/  BRA `(.L_x_2677) ;  /* 0x00000000001c7947 */ /* 0x000fec0003800000 */
.L_x_2676:
[----:B------:R-:W-:-:S04]  /*4c90*/  ISETP.NE.AND P6, PT, R222, RZ, PT ;  /* 0x000000ffde00720c */ /* 0x000fc80003fc5270 */
[----:B------:R-:W-:-:S05]  /*4ca0*/  FSEL R156, R159, RZ, !P6 ;  /* 0x000000ff9f9c7208 */ /* 0x000fca0007000000 */
[----:B------:R-:W-:-:S04]  /*4cb0*/  FFMA.FTZ R156, R19, R161, R156 ;  /* 0x000000a1139c7223 */ /* 0x000fc8000001009c */
[----:B------:R-:W-:-:S04]  /*4cc0*/  FADD.FTZ R156, R20, -R156 ;  /* 0x8000009c149c7221 */ /* 0x000fc80000010000 */
[----:B------:R-:W-:Y:S01]  /*4cd0*/  FMUL.FTZ R157, R5, R156 ;  /* 0x0000009c059d7220 */ /* 0x000fe20000410000 */
[----:B-----5:R-:W-:-:S05]  /*4ce0*/  @P4 HADD2.F32 R156, -RZ, R43.H0_H0 ;  /* 0x2000002bff9c4230 */ /* 0x020fca0000004100 */
[----:B------:R-:W-:-:S07]  /*4cf0*/  @P4 FADD.FTZ R157, R157, R156 ;  /* 0x0000009c9d9d4221 */ /* 0x000fce0000010000 */
.L_x_2677:
[----:B------:R-:W-:Y:S05]  /*4d00*/  BSYNC B1 ;  /* 0x0000000000017941 */ /* 0x000fea0003800000 */
.L_x_2675:
        /* <DEDUP_REMOVED lines=15> */
.L_x_2679:
[----:B------:R-:W-:Y:S05]  /*4e00*/  BSYNC B1 ;  /* 0x0000000000017941 */ /* 0x000fea0003800000 */
.L_x_2678:
[----:B------:R-:W-:Y:S04]  /*4e10*/  BSSY B1, `(.L_x_2680) ;  /* 0x000000d000017945 */ /* 0x000fe80003800000 */
[----:B------:R-:W-:Y:S05]  /*4e20*/  @P2 BRA `(.L_x_2681) ;  /* 0x0000000000102947 */ /* 0x000fea0003800000 */
[----:B------:R-:W-:Y:S01]  /*4e30*/  HFMA2.MMA R157, -RZ, RZ, 0, 0 ;  /* 0x00000000ff9d7435 */ /* 0x000fe200000001ff */
[----:B------:R-:W-:Y:S10]  /*4e40*/  @!P4 BRA `(.L_x_2682) ;  /* 0x000000000024c947 */ /* 0x000ff40003800000 */
[----:B-----5:R-:W-:Y:S01]  /*4e50*/  HADD2.F32 R157, -RZ, R43.H1_H1 ;  /* 0x3000002bff9d7230 */ /* 0x020fe20000004100 */
[----:B------:R-:W-:Y:S06]  /*4e60*/  BRA `(.L_x_2682) ;  /* 0x00000000001c7947 */ /* 0x000fec0003800000 */
.L_x_2681:
[----:B------:R-:W-:-:S04]  /*4e70*/  ISETP.NE.AND P6, PT, R222, RZ, PT ;  /* 0x000000ffde00720c */ /* 0x000fc80003fc5270 */
[----:B------:R-:W-:-:S05]  /*4e80*/  FSEL R156, R159, RZ, !P6 ;  /* 0x000000ff9f9c7208 */ /* 0x000fca0007000000 */
[----:B------:R-:W-:-:S04]  /*4e90*/  FFMA.FTZ R156, R21, R161, R156 ;  /* 0x000000a1159c7223 */ /* 0x000fc8000001009c */
[----:B------:R-:W-:-:S04]  /*4ea0*/  FADD.FTZ R156, R22, -R156 ;  /* 0x8000009c169c7221 */ /* 0x000fc80000010000 */
[----:B------:R-:W-:Y:S01]  /*4eb0*/  FMUL.FTZ R157, R5, R156 ;  /* 0x0000009c059d7220 */ /* 0x000fe20000410000 */
[----:B-----5:R-:W-:-:S05]  /*4ec0*/  @P4 HADD2.F32 R156, -RZ, R43.H1_H1 ;  /* 0x3000002bff9c4230 */ /* 0x020fca0000004100 */
[----:B------:R-:W-:-:S07]  /*4ed0*/  @P4 FADD.FTZ R157, R157, R156 ;  /* 0x0000009c9d9d4221 */ /* 0x000fce0000010000 */
.L_x_2682:
[----:B------:R-:W-:Y:S05]  /*4ee0*/  BSYNC B1 ;  /* 0x0000000000017941 */ /* 0x000fea0003800000 */
.L_x_2680:
        /* <DEDUP_REMOVED lines=15> */
.L_x_2684:
[----:B------:R-:W-:Y:S05]  /*4fe0*/  BSYNC B1 ;  /* 0x0000000000017941 */ /* 0x000fea0003800000 */
.L_x_2683:
        /* <DEDUP_REMOVED lines=8> */
.L_x_2642:
[----:B------:R-:W-:Y:S05]  /*5070*/  BSYNC B0 ;  /* 0x0000000000007941 */ /* 0x000fea0003800000 */
.L_x_2641:
[----:B------:R-:W-:Y:S04]  /*5080*/  BSSY B0, `(.L_x_2685) ;  /* 0x0000108000007945 */ /* 0x000fe80003800000 */
[----:B------:R-:W-:Y:S05]  /*5090*/  @!P1 BRA `(.L_x_2686) ;  /* 0x0000001000189947 */ /* 0x000fea0003800000 */
[----:B------:R-:W-:Y:S04]  /*50a0*/  BSSY B1, `(.L_x_2687) ;  /* 0x0000005000017945 */ /* 0x000fe80003800000 */
[----:B------:R-:W-:Y:S05]  /*50b0*/  @!P3 BRA `(.L_x_2688) ;  /* 0x00000000000cb947 */ /* 0x000fea0003800000 */
[----:B-----5:R-:W2:Y:S02]  /*50c0*/  LDC.64 R144, c[0x0][0x220] ;  /* 0x00008800ff907b82 */ /* 0x020ea40000000a00 */
[----:B--2---:R-:W-:-:S06]  /*50d0*/  IMAD.WIDE.U32 R144, R158, 0x10, R144 ;  /* 0x000000109e907825 */ /* 0x004fcc00078e0090 */
[----:B------:R-:W5:Y:S02]  /*50e0*/  LDG.E.128 R144, desc[UR4][R144.64] ;  /* 0x0000000490907981 */ /* 0x000f64000c1e1d00 */
.L_x_2688:
[----:B------:R-:W-:Y:S05]  /*50f0*/  BSYNC B1 ;  /* 0x0000000000017941 */ /* 0x000fea0003800000 */
.L_x_2687:
[----:B------:R-:W-:Y:S04]  /*5100*/  BSSY B1, `(.L_x_2689) ;  /* 0x0000013000017945 */ /* 0x000fe80003800000 */
[----:B------:R-:W-:Y:S05]  /*5110*/  @P2 BRA `(.L_x_2690) ;  /* 0x00000000001c2947 */ /* 0x000fea0003800000 */
[----:B------:R-:W-:Y:S01]  /*5120*/  UISETP.NE.U32.AND UP0, UPT, UR8, URZ, UPT ;  /* 0x0000003f0800728c */ /* 0x000fe2000bf05070 */
[----:B01----:R-:W-:-:S03]  /*5130*/  MOV R157, RZ ;  /* 0x000000ff009d7202 */ /* 0x003fc60000000f00 */
[----:B------:R-:W-:-:S06]  /*5140*/  UISETP.NE.AND.EX UP0, UPT, UR9, URZ, UPT, UP0 ;  /* 0x0000003f0900728c */ /* 0x000fcc000bf05300 */
[----:B------:R-:W-:-:S13]  /*5150*/  PLOP3.LUT P4, PT, PT, PT, UP0, 0x80, 0x0 ;  /* 0x000000000000781c */ /* 0x000fda0003f8f008 */
[----:B------:R-:W-:Y:S05]  /*5160*/  @!P4 BRA `(.L_x_2691) ;  /* 0x000000000030c947 */ /* 0x000fea0003800000 */
[----:B-----5:R-:W-:Y:S01]  /*5170*/  HADD2.F32 R157, -RZ, R36.H0_H0 ;  /* 0x20000024ff9d7230 */ /* 0x020fe20000004100 */
[----:B------:R-:W-:Y:S06]  /*5180*/  BRA `(.L_x_2691) ;  /* 0x0000000000287947 */ /* 0x000fec0003800000 */
.L_x_2690:
        /* <DEDUP_REMOVED lines=8> */
[----:B-----5:R-:W-:-:S05]  /*5210*/  @P4 HADD2.F32 R156, -RZ, R36.H0_H0 ;  /* 0x20000024ff9c4230 */ /* 0x020fca0000004100 */
[----:B------:R-:W-:-:S07]  /*5220*/  @P4 FADD.FTZ R157, R157, R156 ;  /* 0x0000009c9d9d4221 */ /* 0x000fce0000010000 */
.L_x_2691:
[----:B------:R-:W-:Y:S05]  /*5230*/  BSYNC B1 ;  /* 0x0000000000017941 */ /* 0x000fea0003800000 */
.L_x_2689:
        /* <DEDUP_REMOVED lines=17> */
.L_x_2693:
[----:B------:R-:W-:Y:S05]  /*5350*/  BSYNC B1 ;  /* 0x0000000000017941 */ /* 0x000fea0003800000 */
.L_x_2692:
[----:B------:R-:W-:Y:S04]  /*5360*/  BSSY B1, `(.L_x_2694) ;  /* 0x000000d000017945 */ /* 0x000fe80003800000 */
[----:B------:R-:W-:Y:S05]  /*5370*/  @P2 BRA `(.L_x_2695) ;  /* 0x0000000000102947 */ /* 0x000fea0003800000 */
[----:B------:R-:W-:Y:S01]  /*5380*/  HFMA2.MMA R157, -RZ, RZ, 0, 0 ;  /* 0x00000000ff9d7435 */ /* 0x000fe200000001ff */
[----:B------:R-:W-:Y:S10]  /*5390*/  @!P4 BRA `(.L_x_2696) ;  /* 0x000000000024c947 */ /* 0x000ff40003800000 */
[----:B-----5:R-:W-:Y:S01]  /*53a0*/  HADD2.F32 R157, -RZ, R36.H1_H1 ;  /* 0x30000024ff9d7230 */ /* 0x020fe20000004100 */
[----:B------:R-:W-:Y:S06]  /*53b0*/  BRA `(.L_x_2696) ;  /* 0x00000000001c7947 */ /* 0x000fec0003800000 */
.L_x_2695:
[----:B------:R-:W-:-:S04]  /*53c0*/  ISETP.NE.AND P6, PT, R222, RZ, PT ;  /* 0x000000ffde00720c */ /* 0x000fc80003fc5270 */
[----:B------:R-:W-:-:S05]  /*53d0*/  FSEL R156, R159, RZ, !P6 ;  /* 0x000000ff9f9c7208 */ /* 0x000fca0007000000 */
[----:B------:R-:W-:-:S04]  /*53e0*/  FFMA.FTZ R156, R24, R161, R156 ;  /* 0x000000a1189c7223 */ /* 0x000fc8000001009c */
[----:B------:R-:W-:-:S04]  /*53f0*/  FADD.FTZ R156, R27, -R156 ;  /* 0x8000009c1b9c7221 */ /* 0x000fc80000010000 */
[----:B------:R-:W-:Y:S01]  /*5400*/  FMUL.FTZ R157, R5, R156 ;  /* 0x0000009c059d7220 */ /* 0x000fe20000410000 */
[----:B-----5:R-:W-:-:S05]  /*5410*/  @P4 HADD2.F32 R156, -RZ, R36.H1_H1 ;  /* 0x30000024ff9c4230 */ /* 0x020fca0000004100 */
[----:B------:R-:W-:-:S07]  /*5420*/  @P4 FADD.FTZ R157, R157, R156 ;  /* 0x0000009c9d9d4221 */ /* 0x000fce0000010000 */
.L_x_2696:
[----:B------:R-:W-:Y:S05]  /*5430*/  BSYNC B1 ;  /* 0x0000000000017941 */ /* 0x000fea0003800000 */
.L_x_2694:
        /* <DEDUP_REMOVED lines=15> */
.L_x_2698:
[----:B------:R-:W-:Y:S05]  /*5530*/  BSYNC B1 ;  /* 0x0000000000017941 */ /* 0x000fea0003800000 */
.L_x_2697:
[----:B------:R-:W-:Y:S04]  /*5540*/  BSSY B1, `(.L_x_2699) ;  /* 0x000000d000017945 */ /* 0x000fe80003800000 */
[----:B------:R-:W-:Y:S05]  /*5550*/  @P2 BRA `(.L_x_2700) ;  /* 0x0000000000102947 */ /* 0x000fea0003800000 */
[----:B------:R-:W-:Y:S01]  /*5560*/  MOV R157, RZ ;  /* 0x000000ff009d7202 */ /* 0x000fe20000000f00 */
[----:B------:R-:W-:Y:S06]  /*5570*/  @!P4 BRA `(.L_x_2701) ;  /* 0x000000000024c947 */ /* 0x000fec0003800000 */
[----:B-----5:R-:W-:Y:S01]  /*5580*/  HADD2.F32 R157, -RZ, R37.H0_H0 ;  /* 0x20000025ff9d7230 */ /* 0x020fe20000004100 */
[----:B------:R-:W-:Y:S06]  /*5590*/  BRA `(.L_x_2701) ;  /* 0x00000000001c7947 */ /* 0x000fec0003800000 */
.L_x_2700:
[----:B------:R-:W-:-:S04]  /*55a0*/  ISETP.NE.AND P6, PT, R222, RZ, PT ;  /* 0x000000ffde00720c */ /* 0x000fc80003fc5270 */
[----:B------:R-:W-:-:S05]  /*55b0*/  FSEL R156, R159, RZ, !P6 ;  /* 0x000000ff9f9c7208 */ /* 0x000fca0007000000 */
[----:B------:R-:W-:-:S04]  /*55c0*/  FFMA.FTZ R156, R26, R161, R156 ;  /* 0x000000a11a9c7223 */ /* 0x000fc8000001009c */
[----:B------:R-:W-:-:S04]  /*55d0*/  FADD.FTZ R156, R29, -R156 ;  /* 0x8000009c1d9c7221 */ /* 0x000fc80000010000 */
[----:B------:R-:W-:Y:S01]  /*55e0*/  FMUL.FTZ R157, R5, R156 ;  /* 0x0000009c059d7220 */ /* 0x000fe20000410000 */
[----:B-----5:R-:W-:-:S05]  /*55f0*/  @P4 HADD2.F32 R156, -RZ, R37.H0_H0 ;  /* 0x20000025ff9c4230 */ /* 0x020fca0000004100 */
[----:B------:R-:W-:-:S07]  /*5600*/  @P4 FADD.FTZ R157, R157, R156 ;  /* 0x0000009c9d9d4221 */ /* 0x000fce0000010000 */
.L_x_2701:
[----:B------:R-:W-:Y:S05]  /*5610*/  BSYNC B1 ;  /* 0x0000000000017941 */ /* 0x000fea0003800000 */
.L_x_2699:
        /* <DEDUP_REMOVED lines=15> */
.L_x_2703:
[----:B------:R-:W-:Y:S05]  /*5710*/  BSYNC B1 ;  /* 0x0000000000017941 */ /* 0x000fea0003800000 */
.L_x_2702:
[----:B------:R-:W-:Y:S04]  /*5720*/  BSSY B1, `(.L_x_2704) ;  /* 0x000000d000017945 */ /* 0x000fe80003800000 */
[----:B------:R-:W-:Y:S05]  /*5730*/  @P2 BRA `(.L_x_2705) ;  /* 0x0000000000102947 */ /* 0x000fea0003800000 */
[----:B------:R-:W-:Y:S01]  /*5740*/  HFMA2.MMA R157, -RZ, RZ, 0, 0 ;  /* 0x00000000ff9d7435 */ /* 0x000fe200000001ff */
[----:B------:R-:W-:Y:S10]  /*5750*/  @!P4 BRA `(.L_x_2706) ;  /* 0x000000000024c947 */ /* 0x000ff40003800000 */
[----:B-----5:R-:W-:Y:S01]  /*5760*/  HADD2.F32 R157, -RZ, R37.H1_H1 ;  /* 0x30000025ff9d7230 */ /* 0x020fe20000004100 */
[----:B------:R-:W-:Y:S06]  /*5770*/  BRA `(.L_x_2706) ;  /* 0x00000000001c7947 */ /* 0x000fec0003800000 */
.L_x_2705:
[----:B------:R-:W-:-:S04]  /*5780*/  ISETP.NE.AND P6, PT, R222, RZ, PT ;  /* 0x000000ffde00720c */ /* 0x000fc80003fc5270 */
[----:B------:R-:W-:-:S05]  /*5790*/  FSEL R156, R159, RZ, !P6 ;  /* 0x000000ff9f9c7208 */ /* 0x000fca0007000000 */
[----:B------:R-:W-:-:S04]  /*57a0*/  FFMA.FTZ R156, R28, R161, R156 ;  /* 0x000000a11c9c7223 */ /* 0x000fc8000001009c */
[----:B------:R-:W-:-:S04]  /*57b0*/  FADD.FTZ R156, R31, -R156 ;  /* 0x8000009c1f9c7221 */ /* 0x000fc80000010000 */
[----:B------:R-:W-:Y:S01]  /*57c0*/  FMUL.FTZ R157, R5, R156 ;  /* 0x0000009c059d7220 */ /* 0x000fe20000410000 */
[----:B-----5:R-:W-:-:S05]  /*57d0*/  @P4 HADD2.F32 R156, -RZ, R37.H1_H1 ;  /* 0x30000025ff9c4230 */ /* 0x020fca0000004100 */
[----:B------:R-:W-:-:S07]  /*57e0*/  @P4 FADD.FTZ R157, R157, R156 ;  /* 0x0000009c9d9d4221 */ /* 0x000fce0000010000 */
.L_x_2706:
[----:B------:R-:W-:Y:S05]  /*57f0*/  BSYNC B1 ;  /* 0x0000000000017941 */ /* 0x000fea0003800000 */
.L_x_2704:
        /* <DEDUP_REMOVED lines=15> */
.L_x_2708:
[----:B------:R-:W-:Y:S05]  /*58f0*/  BSYNC B1 ;  /* 0x0000000000017941 */ /* 0x000fea0003800000 */
.L_x_2707:
[----:B------:R-:W-:Y:S04]  /*5900*/  BSSY B1, `(.L_x_2709) ;  /* 0x000000d000017945 */ /* 0x000fe80003800000 */
[----:B------:R-:W-:Y:S05]  /*5910*/  @P2 BRA `(.L_x_2710) ;  /* 0x0000000000102947 */ /* 0x000fea0003800000 */
[----:B------:R-:W-:Y:S01]  /*5920*/  MOV R157, RZ ;  /* 0x000000ff009d7202 */ /* 0x000fe20000000f00 */
[----:B------:R-:W-:Y:S06]  /*5930*/  @!P4 BRA `(.L_x_2711) ;  /* 0x000000000024c947 */ /* 0x000fec0003800000 */
[----:B-----5:R-:W-:Y:S01]  /*5940*/  HADD2.F32 R157, -RZ, R38.H0_H0 ;  /* 0x20000026ff9d7230 */ /* 0x020fe20000004100 */
[----:B------:R-:W-:Y:S06]  /*5950*/  BRA `(.L_x_2711) ;  /* 0x00000000001c7947 */ /* 0x000fec0003800000 */
.L_x_2710:
[----:B------:R-:W-:-:S04]  /*5960*/  ISETP.NE.AND P6, PT, R222, RZ, PT ;  /* 0x000000ffde00720c */ /* 0x000fc80003fc5270 */
[----:B------:R-:W-:-:S05]  /*5970*/  FSEL R156, R159, RZ, !P6 ;  /* 0x000000ff9f9c7208 */ /* 0x000fca0007000000 */
[----:B------:R-:W-:-:S04]  /*5980*/  FFMA.FTZ R156, R30, R161, R156 ;  /* 0x000000a11e9c7223 */ /* 0x000fc8000001009c */
[----:B------:R-:W-:-:S04]  /*5990*/  FADD.FTZ R156, R164, -R156 ;  /* 0x8000009ca49c7221 */ /* 0x000fc80000010000 */
[----:B------:R-:W-:Y:S01]  /*59a0*/  FMUL.FTZ R157, R5, R156 ;  /* 0x0000009c059d7220 */ /* 0x000fe20000410000 */
[----:B-----5:R-:W-:-:S05]  /*59b0*/  @P4 HADD2.F32 R156, -RZ, R38.H0_H0 ;  /* 0x20000026ff9c4230 */ /* 0x020fca0000004100 */
[----:B------:R-:W-:-:S07]  /*59c0*/  @P4 FADD.FTZ R157, R157, R156 ;  /* 0x0000009c9d9d4221 */ /* 0x000fce0000010000 */
.L_x_2711:
[----:B------:R-:W-:Y:S05]  /*59d0*/  BSYNC B1 ;  /* 0x0000000000017941 */ /* 0x000fea0003800000 */
.L_x_2709:
        /* <DEDUP_REMOVED lines=15> */
.L_x_2713:
[----:B------:R-:W-:Y:S05]  /*5ad0*/  BSYNC B1 ;  /* 0x0000000000017941 */ /* 0x000fea0003800000 */
.L_x_2712:
[----:B------:R-:W-:Y:S04]  /*5ae0*/  BSSY B1, `(.L_x_2714) ;  /* 0x000000d000017945 */ /* 0x000fe80003800000 */
[----:B------:R-:W-:Y:S05]  /*5af0*/  @P2 BRA `(.L_x_2715) ;  /* 0x0000000000102947 */ /* 0x000fea0003800000 */
[----:B------:R-:W-:Y:S01]  /*5b00*/  HFMA2.MMA R157, -RZ, RZ, 0, 0 ;  /* 0x00000000ff9d7435 */ /* 0x000fe200000001ff */
[----:B------:R-:W-:Y:S10]  /*5b10*/  @!P4 BRA `(.L_x_2716) ;  /* 0x000000000024c947 */ /* 0x000ff40003800000 */
[----:B-----5:R-:W-:Y:S01]  /*5b20*/  HADD2.F32 R157, -RZ, R38.H1_H1 ;  /* 0x30000026ff9d7230 */ /* 0x020fe20000004100 */
[----:B------:R-:W-:Y:S06]  /*5b30*/  BRA `(.L_x_2716) ;  /* 0x00000000001c7947 */ /* 0x000fec0003800000 */
.L_x_2715:
[----:B------:R-:W-:-:S04]  /*5b40*/  ISETP.NE.AND P6, PT, R222, RZ, PT ;  /* 0x000000ffde00720c */ /* 0x000fc80003fc5270 */
[----:B------:R-:W-:-:S05]  /*5b50*/  FSEL R156, R159, RZ, !P6 ;  /* 0x000000ff9f9c7208 */ /* 0x000fca0007000000 */
[----:B------:R-:W-:-:S04]  /*5b60*/  FFMA.FTZ R156, R165, R161, R156 ;  /* 0x000000a1a59c7223 */ /* 0x000fc8000001009c */
[----:B------:R-:W-:-:S04]  /*5b70*/  FADD.FTZ R156, R166, -R156 ;  /* 0x8000009ca69c7221 */ /* 0x000fc80000010000 */
[----:B------:R-:W-:Y:S01]  /*5b80*/  FMUL.FTZ R157, R5, R156 ;  /* 0x0000009c059d7220 */ /* 0x000fe20000410000 */
[----:B-----5:R-:W-:-:S05]  /*5b90*/  @P4 HADD2.F32 R156, -RZ, R38.H1_H1 ;  /* 0x30000026ff9c4230 */ /* 0x020fca0000004100 */
[----:B------:R-:W-:-:S07]  /*5ba0*/  @P4 FADD.FTZ R157, R157, R156 ;  /* 0x0000009c9d9d4221 */ /* 0x000fce0000010000 */
.L_x_2716:
[----:B------:R-:W-:Y:S05]  /*5bb0*/  BSYNC B1 ;  /* 0x0000000000017941 */ /* 0x000fea0003800000 */
.L_x_2714:
        /* <DEDUP_REMOVED lines=15> */
.L_x_2718:
[----:B------:R-:W-:Y:S05]  /*5cb0*/  BSYNC B1 ;  /* 0x0000000000017941 */ /* 0x000fea0003800000 */
.L_x_2717:
[----:B------:R-:W-:Y:S04]  /*5cc0*/  BSSY B1, `(.L_x_2719) ;  /* 0x000000d000017945 */ /* 0x000fe80003800000 */
[----:B------:R-:W-:Y:S05]  /*5cd0*/  @P2 BRA `(.L_x_2720) ;  /* 0x0000000000102947 */ /* 0x000fea0003800000 */
[----:B------:R-:W-:Y:S01]  /*5ce0*/  MOV R157, RZ ;  /* 0x000000ff009d7202 */ /* 0x000fe20000000f00 */
[----:B------:R-:W-:Y:S06]  /*5cf0*/  @!P4 BRA `(.L_x_2721) ;  /* 0x000000000024c947 */ /* 0x000fec0003800000 */
[----:B-----5:R-:W-:Y:S01]  /*5d00*/  HADD2.F32 R157, -RZ, R39.H0_H0 ;  /* 0x20000027ff9d7230 */ /* 0x020fe20000004100 */
[----:B------:R-:W-:Y:S06]  /*5d10*/  BRA `(.L_x_2721) ;  /* 0x00000000001c7947 */ /* 0x000fec0003800000 */
.L_x_2720:
[----:B------:R-:W-:-:S04]  /*5d20*/  ISETP.NE.AND P6, PT, R222, RZ, PT ;  /* 0x000000ffde00720c */ /* 0x000fc80003fc5270 */
[----:B------:R-:W-:-:S05]  /*5d30*/  FSEL R156, R159, RZ, !P6 ;  /* 0x000000ff9f9c7208 */ /* 0x000fca0007000000 */
[----:B------:R-:W-:-:S04]  /*5d40*/  FFMA.FTZ R156, R167, R161, R156 ;  /* 0x000000a1a79c7223 */ /* 0x000fc8000001009c */
[----:B------:R-:W-:-:S04]  /*5d50*/  FADD.FTZ R156, R182, -R156 ;  /* 0x8000009cb69c7221 */ /* 0x000fc80000010000 */
[----:B------:R-:W-:Y:S01]  /*5d60*/  FMUL.FTZ R157, R5, R156 ;  /* 0x0000009c059d7220 */ /* 0x000fe20000410000 */
[----:B-----5:R-:W-:-:S05]  /*5d70*/  @P4 HADD2.F32 R156, -RZ, R39.H0_H0 ;  /* 0x20000027ff9c4230 */ /* 0x020fca0000004100 */
[----:B------:R-:W-:-:S07]  /*5d80*/  @P4 FADD.FTZ R157, R157, R156 ;  /* 0x0000009c9d9d4221 */ /* 0x000fce0000010000 */
.L_x_2721:
[----:B------:R-:W-:Y:S05]  /*5d90*/  BSYNC B1 ;  /* 0x0000000000017941 */ /* 0x000fea0003800000 */
.L_x_2719:
        /* <DEDUP_REMOVED lines=15> */
.L_x_2723:
[----:B------:R-:W-:Y:S05]  /*5e90*/  BSYNC B1 ;  /* 0x0000000000017941 */ /* 0x000fea0003800000 */
.L_x_2722:
[----:B------:R-:W-:Y:S04]  /*5ea0*/  BSSY B1, `(.L_x_2724) ;  /* 0x000000d000017945 */ /* 0x000fe80003800000 */
[----:B------:R-:W-:Y:S05]  /*5eb0*/  @P2 BRA `(.L_x_2725) ;  /* 0x0000000000102947 */ /* 0x000fea0003800000 */
[----:B------:R-:W-:Y:S01]  /*5ec0*/  HFMA2.MMA R157, -RZ, RZ, 0, 0 ;  /* 0x00000000ff9d7435 */ /* 0x000fe200000001ff */
[----:B------:R-:W-:Y:S10]  /*5ed0*/  @!P4 BRA `(.L_x_2726) ;  /* 0x000000000024c947 */ /* 0x000ff40003800000 */
[----:B-----5:R-:W-:Y:S01]  /*5ee0*/  HADD2.F32 R157, -RZ, R39.H1_H1 ;  /* 0x30000027ff9d7230 */ /* 0x020fe20000004100 */
[----:B------:R-:W-:Y:S06]  /*5ef0*/  BRA `(.L_x_2726) ;  /* 0x00000000001c7947 */ /* 0x000fec0003800000 */
.L_x_2725:
[----:B------:R-:W-:-:S04]  /*5f00*/  ISETP.NE.AND P6, PT, R222, RZ, PT ;  /* 0x000000ffde00720c */ /* 0x000fc80003fc5270 */
[----:B------:R-:W-:-:S05]  /*5f10*/  FSEL R156, R159, RZ, !P6 ;  /* 0x000000ff9f9c7208 */ /* 0x000fca0007000000 */
[----:B------:R-:W-:-:S04]  /*5f20*/  FFMA.FTZ R156, R183, R161, R156 ;  /* 0x000000a1b79c7223 */ /* 0x000fc8000001009c */
[----:B------:R-:W-:-:S04]  /*5f30*/  FADD.FTZ R156, R184, -R156 ;  /* 0x8000009cb89c7221 */ /* 0x000fc80000010000 */
[----:B------:R-:W-:Y:S01]  /*5f40*/  FMUL.FTZ R157, R5, R156 ;  /* 0x0000009c059d7220 */ /* 0x000fe20000410000 */
[----:B-----5:R-:W-:-:S05]  /*5f50*/  @P4 HADD2.F32 R156, -RZ, R39.H1_H1 ;  /* 0x30000027ff9c4230 */ /* 0x020fca0000004100 */
[----:B------:R-:W-:-:S07]  /*5f60*/  @P4 FADD.FTZ R157, R157, R156 ;  /* 0x0000009c9d9d4221 */ /* 0x000fce0000010000 */
.L_x_2726:
[----:B------:R-:W-:Y:S05]  /*5f70*/  BSYNC B1 ;  /* 0x0000000000017941 */ /* 0x000fea0003800000 */
.L_x_2724:
        /* <DEDUP_REMOVED lines=15> */
.L_x_2728:
[----:B------:R-:W-:Y:S05]  /*6070*/  BSYNC B1 ;  /* 0x0000000000017941 */ /* 0x000fea0003800000 */
.L_x_2727:
        /* <DEDUP_REMOVED lines=8> */
.L_x_2686:
[----:B------:R-:W-:Y:S05]  /*6100*/  BSYNC B0 ;  /* 0x0000000000007941 */ /* 0x000fea0003800000 */
.L_x_2685:
        /* <DEDUP_REMOVED lines=8> */
.L_x_2732:
[----:B------:R-:W-:Y:S05]  /*6190*/  BSYNC B1 ;  /* 0x0000000000017941 */ /* 0x000fea0003800000 */
.L_x_2731:
        /* <DEDUP_REMOVED lines=9> */
.L_x_2734:
        /* <DEDUP_REMOVED lines=10> */
.L_x_2735:
[----:B------:R-:W-:Y:S05]  /*62d0*/  BSYNC B1 ;  /* 0x0000000000017941 */ /* 0x000fea0003800000 */
.L_x_2733:
        /* <DEDUP_REMOVED lines=17> */
.L_x_2737:
[----:B------:R-:W-:Y:S05]  /*63f0*/  BSYNC B1 ;  /* 0x0000000000017941 */ /* 0x000fea0003800000 */
.L_x_2736:
[----:B------:R-:W-:Y:S04]  /*6400*/  BSSY B1, `(.L_x_2738) ;  /* 0x000000d000017945 */ /* 0x000fe80003800000 */
[----:B------:R-:W-:Y:S05]  /*6410*/  @P2 BRA `(.L_x_2739) ;  /* 0x0000000000102947 */ /* 0x000fea0003800000 */
[----:B------:R-:W-:Y:S01]  /*6420*/  HFMA2.MMA R157, -RZ, RZ, 0, 0 ;  /* 0x00000000ff9d7435 */ /* 0x000fe200000001ff */
[----:B------:R-:W-:Y:S10]  /*6430*/  @!P4 BRA `(.L_x_2740) ;  /* 0x000000000024c947 */ /* 0x000ff40003800000 */
[----:B-----5:R-:W-:Y:S01]  /*6440*/  HADD2.F32 R157, -RZ, R32.H1_H1 ;  /* 0x30000020ff9d7230 */ /* 0x020fe20000004100 */
[----:B------:R-:W-:Y:S06]  /*6450*/  BRA `(.L_x_2740) ;  /* 0x00000000001c7947 */ /* 0x000fec0003800000 */
.L_x_2739:
[----:B------:R-:W-:-:S04]  /*6460*/  ISETP.NE.AND P6, PT, R222, RZ, PT ;  /* 0x000000ffde00720c */ /* 0x000fc80003fc5270 */
[----:B------:R-:W-:-:S05]  /*6470*/  FSEL R156, R159, RZ, !P6 ;  /* 0x000000ff9f9c7208 */ /* 0x000fca0007000000 */
[----:B------:R-:W-:-:S04]  /*6480*/  FFMA.FTZ R156, R185, R161, R156 ;  /* 0x000000a1b99c7223 */ /* 0x000fc8000001009c */
[----:B------:R-:W-:-:S04]  /*6490*/  FADD.FTZ R156, R188, -R156 ;  /* 0x8000009cbc9c7221 */ /* 0x000fc80000010000 */
[----:B------:R-:W-:Y:S01]  /*64a0*/  FMUL.FTZ R157, R5, R156 ;  /* 0x0000009c059d7220 */ /* 0x000fe20000410000 */
[----:B-----5:R-:W-:-:S05]  /*64b0*/  @P4 HADD2.F32 R156, -RZ, R32.H1_H1 ;  /* 0x30000020ff9c4230 */ /* 0x020fca0000004100 */
[----:B------:R-:W-:-:S07]  /*64c0*/  @P4 FADD.FTZ R157, R157, R156 ;  /* 0x0000009c9d9d4221 */ /* 0x000fce0000010000 */
.L_x_2740:
[----:B------:R-:W-:Y:S05]  /*64d0*/  BSYNC B1 ;  /* 0x0000000000017941 */ /* 0x000fea0003800000 */
.L_x_2738:
        /* <DEDUP_REMOVED lines=15> */
.L_x_2742:
[----:B------:R-:W-:Y:S05]  /*65d0*/  BSYNC B1 ;  /* 0x0000000000017941 */ /* 0x000fea0003800000 */
.L_x_2741:
[----:B------:R-:W-:Y:S04]  /*65e0*/  BSSY B1, `(.L_x_2743) ;  /* 0x000000d000017945 */ /* 0x000fe80003800000 */
[----:B------:R-:W-:Y:S05]  /*65f0*/  @P2 BRA `(.L_x_2744) ;  /* 0x0000000000102947 */ /* 0x000fea0003800000 */
[----:B------:R-:W-:Y:S01]  /*6600*/  MOV R157, RZ ;  /* 0x000000ff009d7202 */ /* 0x000fe20000000f00 */
[----:B------:R-:W-:Y:S06]  /*6610*/  @!P4 BRA `(.L_x_2745) ;  /* 0x000000000024c947 */ /* 0x000fec0003800000 */
[----:B-----5:R-:W-:Y:S01]  /*6620*/  HADD2.F32 R157, -RZ, R33.H0_H0 ;  /* 0x20000021ff9d7230 */ /* 0x020fe20000004100 */
[----:B------:R-:W-:Y:S06]  /*6630*/  BRA `(.L_x_2745) ;  /* 0x00000000001c7947 */ /* 0x000fec0003800000 */
.L_x_2744:
[----:B------:R-:W-:-:S04]  /*6640*/  ISETP.NE.AND P6, PT, R222, RZ, PT ;  /* 0x000000ffde00720c */ /* 0x000fc80003fc5270 */
[----:B------:R-:W-:-:S05]  /*6650*/  FSEL R156, R159, RZ, !P6 ;  /* 0x000000ff9f9c7208 */ /* 0x000fca0007000000 */
[----:B------:R-:W-:-:S04]  /*6660*/  FFMA.FTZ R156, R187, R161, R156 ;  /* 0x000000a1bb9c7223 */ /* 0x000fc8000001009c */
[----:B------:R-:W-:-:S04]  /*6670*/  FADD.FTZ R156, R190, -R156 ;  /* 0x8000009cbe9c7221 */ /* 0x000fc80000010000 */
[----:B------:R-:W-:Y:S01]  /*6680*/  FMUL.FTZ R157, R5, R156 ;  /* 0x0000009c059d7220 */ /* 0x000fe20000410000 */
[----:B-----5:R-:W-:-:S05]  /*6690*/  @P4 HADD2.F32 R156, -RZ, R33.H0_H0 ;  /* 0x20000021ff9c4230 */ /* 0x020fca0000004100 */
[----:B------:R-:W-:-:S07]  /*66a0*/  @P4 FADD.FTZ R157, R157, R156 ;  /* 0x0000009c9d9d4221 */ /* 0x000fce0000010000 */
.L_x_2745:
[----:B------:R-:W-:Y:S05]  /*66b0*/  BSYNC B1 ;  /* 0x0000000000017941 */ /* 0x000fea0003800000 */
.L_x_2743:
        /* <DEDUP_REMOVED lines=15> */
.L_x_2747:
[----:B------:R-:W-:Y:S05]  /*67b0*/  BSYNC B1 ;  /* 0x0000000000017941 */ /* 0x000fea0003800000 */
.L_x_2746:
[----:B------:R-:W-:Y:S04]  /*67c0*/  BSSY B1, `(.L_x_2748) ;  /* 0x000000d000017945 */ /* 0x000fe80003800000 */
[----:B------:R-:W-:Y:S05]  /*67d0*/  @P2 BRA `(.L_x_2749) ;  /* 0x0000000000102947 */ /* 0x000fea0003800000 */
[----:B------:R-:W-:Y:S01]  /*67e0*/  HFMA2.MMA R157, -RZ, RZ, 0, 0 ;  /* 0x00000000ff9d7435 */ /* 0x000fe200000001ff */
[----:B------:R-:W-:Y:S10]  /*67f0*/  @!P4 BRA `(.L_x_2750) ;  /* 0x000000000024c947 */ /* 0x000ff40003800000 */
[----:B-----5:R-:W-:Y:S01]  /*6800*/  HADD2.F32 R157, -RZ, R33.H1_H1 ;  /* 0x30000021ff9d7230 */ /* 0x020fe20000004100 */
[----:B------:R-:W-:Y:S06]  /*6810*/  BRA `(.L_x_2750) ;  /* 0x00000000001c7947 */ /* 0x000fec0003800000 */
.L_x_2749:
[----:B------:R-:W-:-:S04]  /*6820*/  ISETP.NE.AND P6, PT, R222, RZ, PT ;  /* 0x000000ffde00720c */ /* 0x000fc80003fc5270 */
[----:B------:R-:W-:-:S05]  /*6830*/  FSEL R156, R159, RZ, !P6 ;  /* 0x000000ff9f9c7208 */ /* 0x000fca0007000000 */
[----:B------:R-:W-:-:S04]  /*6840*/  FFMA.FTZ R156, R189, R161, R156 ;  /* 0x000000a1bd9c7223 */ /* 0x000fc8000001009c */
[----:B------:R-:W-:-:S04]  /*6850*/  FADD.FTZ R156, R192, -R156 ;  /* 0x8000009cc09c7221 */ /* 0x000fc80000010000 */
[----:B------:R-:W-:Y:S01]  /*6860*/  FMUL.FTZ R157, R5, R156 ;  /* 0x0000009c059d7220 */ /* 0x000fe20000410000 */
[----:B-----5:R-:W-:-:S05]  /*6870*/  @P4 HADD2.F32 R156, -RZ, R33.H1_H1 ;  /* 0x30000021ff9c4230 */ /* 0x020fca0000004100 */
[----:B------:R-:W-:-:S07]  /*6880*/  @P4 FADD.FTZ R157, R157, R156 ;  /* 0x0000009c9d9d4221 */ /* 0x000fce0000010000 */
.L_x_2750:
[----:B------:R-:W-:Y:S05]  /*6890*/  BSYNC B1 ;  /* 0x0000000000017941 */ /* 0x000fea0003800000 */
.L_x_2748:
        /* <DEDUP_REMOVED lines=15> */
.L_x_2752:
[----:B------:R-:W-:Y:S05]  /*6990*/  BSYNC B1 ;  /* 0x0000000000017941 */ /* 0x000fea0003800000 */
.L_x_2751:
[----:B------:R-:W-:Y:S04]  /*69a0*/  BSSY B1, `(.L_x_2753) ;  /* 0x000000d000017945 */ /* 0x000fe80003800000 */
[----:B------:R-:W-:Y:S05]  /*69b0*/  @P2 BRA `(.L_x_2754) ;  /* 0x0000000000102947 */ /* 0x000fea0003800000 */
[----:B------:R-:W-:Y:S01]  /*69c0*/  MOV R157, RZ ;  /* 0x000000ff009d7202 */ /* 0x000fe20000000f00 */
[----:B------:R-:W-:Y:S06]  /*69d0*/  @!P4 BRA `(.L_x_2755) ;  /* 0x000000000024c947 */ /* 0x000fec0003800000 */
[----:B-----5:R-:W-:Y:S01]  /*69e0*/  HADD2.F32 R157, -RZ, R34.H0_H0 ;  /* 0x20000022ff9d7230 */ /* 0x020fe20000004100 */
[----:B------:R-:W-:Y:S06]  /*69f0*/  BRA `(.L_x_2755) ;  /* 0x00000000001c7947 */ /* 0x000fec0003800000 */
.L_x_2754:
[----:B------:R-:W-:-:S04]  /*6a00*/  ISETP.NE.AND P6, PT, R222, RZ, PT ;  /* 0x000000ffde00720c */ /* 0x000fc80003fc5270 */
[----:B------:R-:W-:-:S05]  /*6a10*/  FSEL R156, R159, RZ, !P6 ;  /* 0x000000ff9f9c7208 */ /* 0x000fca0007000000 */
[----:B------:R-:W-:-:S04]  /*6a20*/  FFMA.FTZ R156, R191, R161, R156 ;  /* 0x000000a1bf9c7223 */ /* 0x000fc8000001009c */
[----:B------:R-:W-:-:S04]  /*6a30*/  FADD.FTZ R156, R193, -R156 ;  /* 0x8000009cc19c7221 */ /* 0x000fc80000010000 */
[----:B------:R-:W-:Y:S01]  /*6a40*/  FMUL.FTZ R157, R5, R156 ;  /* 0x0000009c059d7220 */ /* 0x000fe20000410000 */
[----:B-----5:R-:W-:-:S05]  /*6a50*/  @P4 HADD2.F32 R156, -RZ, R34.H0_H0 ;  /* 0x20000022ff9c4230 */ /* 0x020fca0000004100 */
[----:B------:R-:W-:-:S07]  /*6a60*/  @P4 FADD.FTZ R157, R157, R156 ;  /* 0x0000009c9d9d4221 */ /* 0x000fce0000010000 */
.L_x_2755:
[----:B------:R-:W-:Y:S05]  /*6a70*/  BSYNC B1 ;  /* 0x0000000000017941 */ /* 0x000fea0003800000 */
.L_x_2753:
        /* <DEDUP_REMOVED lines=15> */
.L_x_2757:
[----:B------:R-:W-:Y:S05]  /*6b70*/  BSYNC B1 ;  /* 0x0000000000017941 */ /* 0x000fea0003800000 */
.L_x_2756:
[----:B------:R-:W-:Y:S04]  /*6b80*/  BSSY B1, `(.L_x_2758) ;  /* 0x000000d000017945 */ /* 0x000fe80003800000 */
[----:B------:R-:W-:Y:S05]  /*6b90*/  @P2 BRA `(.L_x_2759) ;  /* 0x0000000000102947 */ /* 0x000fea0003800000 */
[----:B------:R-:W-:Y:S01]  /*6ba0*/  HFMA2.MMA R157, -RZ, RZ, 0, 0 ;  /* 0x00000000ff9d7435 */ /* 0x000fe200000001ff */
[----:B------:R-:W-:Y:S10]  /*6bb0*/  @!P4 BRA `(.L_x_2760) ;  /* 0x000000000024c947 */ /* 0x000ff40003800000 */
[----:B-----5:R-:W-:Y:S01]  /*6bc0*/  HADD2.F32 R157, -RZ, R34.H1_H1 ;  /* 0x30000022ff9d7230 */ /* 0x020fe20000004100 */
[----:B------:R-:W-:Y:S06]  /*6bd0*/  BRA `(.L_x_2760) ;  /* 0x00000000001c7947 */ /* 0x000fec0003800000 */
.L_x_2759:
[----:B------:R-:W-:-:S04]  /*6be0*/  ISETP.NE.AND P6, PT, R222, RZ, PT ;  /* 0x000000ffde00720c */ /* 0x000fc80003fc5270 */
[----:B------:R-:W-:-:S05]  /*6bf0*/  FSEL R156, R159, RZ, !P6 ;  /* 0x000000ff9f9c7208 */ /* 0x000fca0007000000 */
[----:B------:R-:W-:-:S04]  /*6c00*/  FFMA.FTZ R156, R194, R161, R156 ;  /* 0x000000a1c29c7223 */ /* 0x000fc8000001009c */
[----:B------:R-:W-:-:S04]  /*6c10*/  FADD.FTZ R156, R195, -R156 ;  /* 0x8000009cc39c7221 */ /* 0x000fc80000010000 */
[----:B------:R-:W-:Y:S01]  /*6c20*/  FMUL.FTZ R157, R5, R156 ;  /* 0x0000009c059d7220 */ /* 0x000fe20000410000 */
[----:B-----5:R-:W-:-:S05]  /*6c30*/  @P4 HADD2.F32 R156, -RZ, R34.H1_H1 ;  /* 0x30000022ff9c4230 */ /* 0x020fca0000004100 */
[----:B------:R-:W-:-:S07]  /*6c40*/  @P4 FADD.FTZ R157, R157, R156 ;  /* 0x0000009c9d9d4221 */ /* 0x000fce0000010000 */
.L_x_2760:
[----:B------:R-:W-:Y:S05]  /*6c50*/  BSYNC B1 ;  /* 0x0000000000017941 */ /* 0x000fea0003800000 */
.L_x_2758:
        /* <DEDUP_REMOVED lines=15> */
.L_x_2762:
[----:B------:R-:W-:Y:S05]  /*6d50*/  BSYNC B1 ;  /* 0x0000000000017941 */ /* 0x000fea0003800000 */
.L_x_2761:
[----:B------:R-:W-:Y:S04]  /*6d60*/  BSSY B1, `(.L_x_2763) ;  /* 0x000000d000017945 */ /* 0x000fe80003800000 */
[----:B------:R-:W-:Y:S05]  /*6d70*/  @P2 BRA `(.L_x_2764) ;  /* 0x0000000000102947 */ /* 0x000fea0003800000 */
[----:B------:R-:W-:Y:S01]  /*6d80*/  MOV R157, RZ ;  /* 0x000000ff009d7202 */ /* 0x000fe20000000f00 */
[----:B------:R-:W-:Y:S06]  /*6d90*/  @!P4 BRA `(.L_x_2765) ;  /* 0x000000000024c947 */ /* 0x000fec0003800000 */
[----:B-----5:R-:W-:Y:S01]  /*6da0*/  HADD2.F32 R157, -RZ, R35.H0_H0 ;  /* 0x20000023ff9d7230 */ /* 0x020fe20000004100 */
[----:B------:R-:W-:Y:S06]  /*6db0*/  BRA `(.L_x_2765) ;  /* 0x00000000001c7947 */ /* 0x000fec0003800000 */
.L_x_2764:
[----:B------:R-:W-:-:S04]  /*6dc0*/  ISETP.NE.AND P6, PT, R222, RZ, PT ;  /* 0x000000ffde00720c */ /* 0x000fc80003fc5270 */
[----:B------:R-:W-:-:S05]  /*6dd0*/  FSEL R156, R159, RZ, !P6 ;  /* 0x000000ff9f9c7208 */ /* 0x000fca0007000000 */
[----:B------:R-:W-:-:S04]  /*6de0*/  FFMA.FTZ R156, R198, R161, R156 ;  /* 0x000000a1c69c7223 */ /* 0x000fc8000001009c */
[----:B------:R-:W-:-:S04]  /*6df0*/  FADD.FTZ R156, R199, -R156 ;  /* 0x8000009cc79c7221 */ /* 0x000fc80000010000 */
[----:B------:R-:W-:Y:S01]  /*6e00*/  FMUL.FTZ R157, R5, R156 ;  /* 0x0000009c059d7220 */ /* 0x000fe20000410000 */
[----:B-----5:R-:W-:-:S05]  /*6e10*/  @P4 HADD2.F32 R156, -RZ, R35.H0_H0 ;  /* 0x20000023ff9c4230 */ /* 0x020fca0000004100 */
[----:B------:R-:W-:-:S07]  /*6e20*/  @P4 FADD.FTZ R157, R157, R156 ;  /* 0x0000009c9d9d4221 */ /* 0x000fce0000010000 */
.L_x_2765:
[----:B------:R-:W-:Y:S05]  /*6e30*/  BSYNC B1 ;  /* 0x0000000000017941 */ /* 0x000fea0003800000 */
.L_x_2763:
        /* <DEDUP_REMOVED lines=15> */
.L_x_2767:
[----:B------:R-:W-:Y:S05]  /*6f30*/  BSYNC B1 ;  /* 0x0000000000017941 */ /* 0x000fea0003800000 */
.L_x_2766:
[----:B------:R-:W-:Y:S04]  /*6f40*/  BSSY B1, `(.L_x_2768) ;  /* 0x000000d000017945 */ /* 0x000fe80003800000 */
[----:B------:R-:W-:Y:S05]  /*6f50*/  @P2 BRA `(.L_x_2769) ;  /* 0x0000000000102947 */ /* 0x000fea0003800000 */
[----:B------:R-:W-:Y:S01]  /*6f60*/  HFMA2.MMA R156, -RZ, RZ, 0, 0 ;  /* 0x00000000ff9c7435 */ /* 0x000fe200000001ff */
[----:B------:R-:W-:Y:S10]  /*6f70*/  @!P4 BRA `(.L_x_2770) ;  /* 0x000000000024c947 */ /* 0x000ff40003800000 */
[----:B-----5:R-:W-:Y:S01]  /*6f80*/  HADD2.F32 R156, -RZ, R35.H1_H1 ;  /* 0x30000023ff9c7230 */ /* 0x020fe20000004100 */
[----:B------:R-:W-:Y:S06]  /*6f90*/  BRA `(.L_x_2770) ;  /* 0x00000000001c7947 */ /* 0x000fec0003800000 */
.L_x_2769:
[----:B------:R-:W-:-:S04]  /*6fa0*/  ISETP.NE.AND P2, PT, R222, RZ, PT ;  /* 0x000000ffde00720c */ /* 0x000fc80003f45270 */
[----:B------:R-:W-:-:S05]  /*6fb0*/  FSEL R159, R159, RZ, !P2 ;  /* 0x000000ff9f9f7208 */ /* 0x000fca0005000000 */
[----:B------:R-:W-:-:S04]  /*6fc0*/  FFMA.FTZ R159, R200, R161, R159 ;  /* 0x000000a1c89f7223 */ /* 0x000fc8000001009f */
[----:B------:R-:W-:-:S04]  /*6fd0*/  FADD.FTZ R159, R201, -R159 ;  /* 0x8000009fc99f7221 */ /* 0x000fc80000010000 */
[----:B------:R-:W-:Y:S01]  /*6fe0*/  FMUL.FTZ R156, R5, R159 ;  /* 0x0000009f059c7220 */ /* 0x000fe20000410000 */
[----:B-----5:R-:W-:-:S05]  /*6ff0*/  @P4 HADD2.F32 R5, -RZ, R35.H1_H1 ;  /* 0x30000023ff054230 */ /* 0x020fca0000004100 */
[----:B------:R-:W-:-:S07]  /*7000*/  @P4 FADD.FTZ R156, R156, R5 ;  /* 0x000000059c9c4221 */ /* 0x000fce0000010000 */
.L_x_2770:
[----:B------:R-:W-:Y:S05]  /*7010*/  BSYNC B1 ;  /* 0x0000000000017941 */ /* 0x000fea0003800000 */
.L_x_2768:
        /* <DEDUP_REMOVED lines=15> */
.L_x_2772:
[----:B------:R-:W-:Y:S05]  /*7110*/  BSYNC B1 ;  /* 0x0000000000017941 */ /* 0x000fea0003800000 */
.L_x_2771:
[----:B------:R-:W0:Y:S02]  /*7120*/  @P5 LDC.64 R156, c[0x0][0x308] ;  /* 0x0000c200ff9c5b82 */ /* 0x000e240000000a00 */
[----:B0-----:R-:W-:-:S05]  /*7130*/  @P5 IMAD.WIDE.U32 R156, R6, 0x10, R156 ;  /* 0x00000010069c5825 */ /* 0x001fca00078e009c */
[----:B------:R0:W-:Y:S02]  /*7140*/  @P5 STG.E.128 desc[UR4][R156.64], R148 ;  /* 0x000000949c005986 */ /* 0x0001e4000c101d04 */
[----:B0-----:R-:W0:Y:S02]  /*7150*/  @P3 LDC.64 R156, c[0x0][0x2f8] ;  /* 0x0000be00ff9c3b82 */ /* 0x001e240000000a00 */
[----:B0-----:R-:W-:-:S05]  /*7160*/  @P3 IMAD.WIDE.U32 R156, R158, 0x10, R156 ;  /* 0x000000109e9c3825 */ /* 0x001fca00078e009c */
[----:B------:R3:W-:Y:S02]  /*7170*/  @P3 STG.E.128 desc[UR4][R156.64], R152 ;  /* 0x000000989c003986 */ /* 0x0007e4000c101d04 */
.L_x_2730:
[----:B------:R-:W-:Y:S05]  /*7180*/  BSYNC B0 ;  /* 0x0000000000007941 */ /* 0x000fea0003800000 */
.L_x_2729:
[----:B------:R-:W-:Y:S02]  /*7190*/  IADD3 R4, R4, UR14, RZ ;  /* 0x0000000e04047c10 */ /* 0x000fe4000fffe0ff */
[----:B------:R-:W-:Y:S02]  /*71a0*/  ISETP.NE.AND P3, PT, R160, RZ, PT ;  /* 0x000000ffa000720c */ /* 0x000fe40003f65270 */
[----:B------:R-:W-:Y:S02]  /*71b0*/  ISETP.GE.AND P2, PT, R4, UR15, PT ;  /* 0x0000000f04007c0c */ /* 0x000fe4000bf46270 */
[----:B------:R-:W-:-:S11]  /*71c0*/  SEL R221, RZ, 0x1, P3 ;  /* 0x00000001ffdd7807 */ /* 0x000fd60001800000 */
[----:B------:R-:W-:Y:S05]  /*71d0*/  @!P2 BRA `(.L_x_2773) ;  /* 0xffffff9800c0a947 */ /* 0x000fea000383ffff */
.L_x_2580:
        /* <DEDUP_REMOVED lines=21> */
.L_x_2775:
[----:B------:R-:W-:Y:S05]  /*7330*/  BSYNC B0 ;  /* 0x0000000000007941 */ /* 0x000fea0003800000 */
.L_x_2774:
        /* <DEDUP_REMOVED lines=15> */
.L_x_2777:
[----:B------:R-:W-:Y:S05]  /*7430*/  BSYNC B0 ;  /* 0x0000000000007941 */ /* 0x000fea0003800000 */
.L_x_2776:
        /* <DEDUP_REMOVED lines=15> */
.L_x_2779:
[----:B------:R-:W-:Y:S05]  /*7530*/  BSYNC B0 ;  /* 0x0000000000007941 */ /* 0x000fea0003800000 */
.L_x_2778:
        /* <DEDUP_REMOVED lines=15> */
.L_x_2596:
[----:B------:R-:W-:Y:S01]  /*7630*/  HFMA2.MMA R156, -RZ, RZ, 0, 9.5367431640625e-07 ;  /* 0x00000010ff9c7435 */ /* 0x000fe200000001ff */
[----:B------:R-:W-:Y:S02]  /*7640*/  MOV R161, R214 ;  /* 0x000000d600a17202 */ /* 0x000fe40000000f00 */
[----:B------:R-:W-:Y:S02]  /*7650*/  MOV R157, 0x1f ;  /* 0x0000001f009d7802 */ /* 0x000fe40000000f00 */
[----:B------:R-:W-:-:S07]  /*7660*/  MOV R159, 0xffffffff ;  /* 0xffffffff009f7802 */ /* 0x000fce0000000f00 */
[----:B-----5:R-:W-:Y:S05]  /*7670*/  WARPSYNC.COLLECTIVE R159, `(.L_x_2780) ;  /* 0x000000009f087348 */ /* 0x020fea0003c00000 */
[----:B------:R0:W1:Y:S02]  /*7680*/  SHFL.DOWN P5, R196, R161, R156, R157 ;  /* 0x0800009ca1c47389 */ /* 0x00006400000a009d */
[----:B01---5:R-:W-:Y:S01]  /*7690*/  ENDCOLLECTIVE ;  /* 0x000000000000791b */ /* 0x023fe20003800000 */
.L_x_2780:
[----:B------:R-:W-:Y:S01]  /*76a0*/  MOV R161, R215 ;  /* 0x000000d700a17202 */ /* 0x000fe20000000f00 */
[----:B------:R-:W-:-:S07]  /*76b0*/  FADD.FTZ R214, R196, R214 ;  /* 0x000000d6c4d67221 */ /* 0x000fce0000010000 */
[----:B------:R-:W-:Y:S05]  /*76c0*/  WARPSYNC.COLLECTIVE R159, `(.L_x_2781) ;  /* 0x000000009f087348 */ /* 0x000fea0003c00000 */
[----:B------:R0:W1:Y:S02]  /*76d0*/  SHFL.DOWN P5, R196, R161, R156, R157 ;  /* 0x0800009ca1c47389 */ /* 0x00006400000a009d */
[----:B01----:R-:W-:Y:S01]  /*76e0*/  ENDCOLLECTIVE ;  /* 0x000000000000791b */ /* 0x003fe20003800000 */
.L_x_2781:
[----:B------:R-:W-:Y:S01]  /*76f0*/  HFMA2.MMA R156, -RZ, RZ, 0, 4.76837158203125e-07 ;  /* 0x00000008ff9c7435 */ /* 0x000fe200000001ff */
[----:B------:R-:W-:Y:S01]  /*7700*/  MOV R161, R214 ;  /* 0x000000d600a17202 */ /* 0x000fe20000000f00 */
[----:B------:R-:W-:-:S09]  /*7710*/  FADD.FTZ R215, R196, R215 ;  /* 0x000000d7c4d77221 */ /* 0x000fd20000010000 */
[----:B------:R-:W-:Y:S05]  /*7720*/  WARPSYNC.COLLECTIVE R159, `(.L_x_2782) ;  /* 0x000000009f087348 */ /* 0x000fea0003c00000 */
[----:B------:R0:W1:Y:S02]  /*7730*/  SHFL.DOWN P5, R196, R161, R156, R157 ;  /* 0x0800009ca1c47389 */ /* 0x00006400000a009d */
[----:B01----:R-:W-:Y:S01]  /*7740*/  ENDCOLLECTIVE ;  /* 0x000000000000791b */ /* 0x003fe20003800000 */
.L_x_2782:
[----:B------:R-:W-:Y:S01]  /*7750*/  MOV R161, R215 ;  /* 0x000000d700a17202 */ /* 0x000fe20000000f00 */
[----:B------:R-:W-:-:S07]  /*7760*/  FADD.FTZ R214, R214, R196 ;  /* 0x000000c4d6d67221 */ /* 0x000fce0000010000 */
[----:B------:R-:W-:Y:S05]  /*7770*/  WARPSYNC.COLLECTIVE R159, `(.L_x_2783) ;  /* 0x000000009f087348 */ /* 0x000fea0003c00000 */
[----:B------:R0:W1:Y:S02]  /*7780*/  SHFL.DOWN P5, R196, R161, R156, R157 ;  /* 0x0800009ca1c47389 */ /* 0x00006400000a009d */
[----:B01----:R-:W-:Y:S01]  /*7790*/  ENDCOLLECTIVE ;  /* 0x000000000000791b */ /* 0x003fe20003800000 */
.L_x_2783:
[----:B------:R-:W-:Y:S01]  /*77a0*/  HFMA2.MMA R156, -RZ, RZ, 0, 2.384185791015625e-07 ;  /* 0x00000004ff9c7435 */ /* 0x000fe200000001ff */
[----:B------:R-:W-:Y:S01]  /*77b0*/  MOV R161, R214 ;  /* 0x000000d600a17202 */ /* 0x000fe20000000f00 */
[----:B------:R-:W-:-:S09]  /*77c0*/  FADD.FTZ R215, R215, R196 ;  /* 0x000000c4d7d77221 */ /* 0x000fd20000010000 */
[----:B------:R-:W-:Y:S05]  /*77d0*/  WARPSYNC.COLLECTIVE R159, `(.L_x_2784) ;  /* 0x000000009f087348 */ /* 0x000fea0003c00000 */
[----:B------:R0:W1:Y:S02]  /*77e0*/  SHFL.DOWN P5, R196, R161, R156, R157 ;  /* 0x0800009ca1c47389 */ /* 0x00006400000a009d */
[----:B01----:R-:W-:Y:S01]  /*77f0*/  ENDCOLLECTIVE ;  /* 0x000000000000791b */ /* 0x003fe20003800000 */
.L_x_2784:
[----:B------:R-:W-:Y:S02]  /*7800*/  MOV R161, R215 ;  /* 0x000000d700a17202 */ /* 0x000fe40000000f00 */
[----:B------:R-:W-:-:S07]  /*7810*/  MOV R163, R196 ;  /* 0x000000c400a37202 */ /* 0x000fce0000000f00 */
[----:B------:R-:W-:Y:S05]  /*7820*/  WARPSYNC.COLLECTIVE R159, `(.L_x_2785) ;  /* 0x000000009f087348 */ /* 0x000fea0003c00000 */
[----:B------:R0:W1:Y:S02]  /*7830*/  SHFL.DOWN P5, R196, R161, R156, R157 ;  /* 0x0800009ca1c47389 */ /* 0x00006400000a009d */
[----:B01----:R-:W-:Y:S01]  /*7840*/  ENDCOLLECTIVE ;  /* 0x000000000000791b */ /* 0x003fe20003800000 */
.L_x_2785:
[----:B------:R-:W-:Y:S01]  /*7850*/  FADD.FTZ R163, R214, R163 ;  /* 0x000000a3d6a37221 */ /* 0x000fe20000010000 */
[----:B------:R-:W-:-:S04]  /*7860*/  HFMA2.MMA R156, -RZ, RZ, 0, 1.1920928955078125e-07 ;  /* 0x00000002ff9c7435 */ /* 0x000fc800000001ff */
[----:B------:R-:W-:Y:S02]  /*7870*/  MOV R161, R163 ;  /* 0x000000a300a17202 */ /* 0x000fe40000000f00 */
[----:B------:R-:W-:-:S07]  /*7880*/  MOV R162, R196 ;  /* 0x000000c400a27202 */ /* 0x000fce0000000f00 */
[----:B------:R-:W-:Y:S05]  /*7890*/  WARPSYNC.COLLECTIVE R159, `(.L_x_2786) ;  /* 0x000000009f087348 */ /* 0x000fea0003c00000 */
[----:B------:R0:W1:Y:S02]  /*78a0*/  SHFL.DOWN P5, R196, R161, R156, R157 ;  /* 0x0800009ca1c47389 */ /* 0x00006400000a009d */
[----:B01----:R-:W-:Y:S01]  /*78b0*/  ENDCOLLECTIVE ;  /* 0x000000000000791b */ /* 0x003fe20003800000 */
.L_x_2786:
[----:B------:R-:W-:-:S05]  /*78c0*/  FADD.FTZ R162, R215, R162 ;  /* 0x000000a2d7a27221 */ /* 0x000fca0000010000 */
[----:B------:R-:W-:Y:S01]  /*78d0*/  MOV R161, R162 ;  /* 0x000000a200a17202 */ /* 0x000fe20000000f00 */
[----:B------:R-:W-:-:S07]  /*78e0*/  FADD.FTZ R163, R163, R196 ;  /* 0x000000c4a3a37221 */ /* 0x000fce0000010000 */
[----:B------:R-:W-:Y:S05]  /*78f0*/  WARPSYNC.COLLECTIVE R159, `(.L_x_2787) ;  /* 0x000000009f087348 */ /* 0x000fea0003c00000 */
[----:B------:R0:W1:Y:S02]  /*7900*/  SHFL.DOWN P5, R196, R161, R156, R157 ;  /* 0x0800009ca1c47389 */ /* 0x00006400000a009d */
[----:B01----:R-:W-:Y:S01]  /*7910*/  ENDCOLLECTIVE ;  /* 0x000000000000791b */ /* 0x003fe20003800000 */
.L_x_2787:
[----:B------:R-:W-:Y:S01]  /*7920*/  HFMA2.MMA R156, -RZ, RZ, 0, 5.9604644775390625e-08 ;  /* 0x00000001ff9c7435 */ /* 0x000fe200000001ff */
[----:B------:R-:W-:Y:S01]  /*7930*/  MOV R161, R163 ;  /* 0x000000a300a17202 */ /* 0x000fe20000000f00 */
[----:B------:R-:W-:-:S09]  /*7940*/  FADD.FTZ R162, R162, R196 ;  /* 0x000000c4a2a27221 */ /* 0x000fd20000010000 */
[----:B------:R-:W-:Y:S05]  /*7950*/  WARPSYNC.COLLECTIVE R159, `(.L_x_2788) ;  /* 0x000000009f087348 */ /* 0x000fea0003c00000 */
[----:B------:R0:W1:Y:S02]  /*7960*/  SHFL.DOWN P5, R196, R161, R156, R157 ;  /* 0x0800009ca1c47389 */ /* 0x00006400000a009d */
[----:B01----:R-:W-:Y:S01]  /*7970*/  ENDCOLLECTIVE ;  /* 0x000000000000791b */ /* 0x003fe20003800000 */
.L_x_2788:
[----:B------:R-:W-:Y:S02]  /*7980*/  MOV R161, R162 ;  /* 0x000000a200a17202 */ /* 0x000fe40000000f00 */
[----:B------:R-:W-:-:S07]  /*7990*/  MOV R197, R196 ;  /* 0x000000c400c57202 */ /* 0x000fce0000000f00 */
[----:B------:R-:W-:Y:S05]  /*79a0*/  WARPSYNC.COLLECTIVE R159, `(.L_x_2789) ;  /* 0x000000009f087348 */ /* 0x000fea0003c00000 */
[----:B------:R0:W1:Y:S02]  /*79b0*/  SHFL.DOWN P5, R196, R161, R156, R157 ;  /* 0x0800009ca1c47389 */ /* 0x00006400000a009d */
[----:B01----:R-:W-:Y:S01]  /*79c0*/  ENDCOLLECTIVE ;  /* 0x000000000000791b */ /* 0x003fe20003800000 */
.L_x_2789:
[----:B------:R-:W-:Y:S01]  /*79d0*/  MOV R157, R196 ;  /* 0x000000c4009d7202 */ /* 0x000fe20000000f00 */
[----:B------:R-:W-:Y:S06]  /*79e0*/  BRA `(.L_x_2790) ;  /* 0xffffffb000d87947 */ /* 0x000fec000383ffff */
.L_x_2791:
        /* <DEDUP_REMOVED lines=9> */
.L_x_13897:


//--------------------- .text._ZN10layer_norm22ln_bwd_finalize_kernelINS_22Kernel_traits_finalizeILj4096E6__halfS2_S2_S2_fjLb1ELj1024ELj4ENS_18Kernel_traits_baseILj4096ES2_S2_S2_S2_fjLj1024EEEEELb1ELb1EEEvNS_9BwdParamsE --------------------------
	.section	.text._ZN10layer_norm22ln_bwd_finalize_kernelINS_22Kernel_traits_finalizeILj4096E6__halfS2_S2_S2_fjLb1ELj1024ELj4ENS_18Kernel_traits_baseILj4096ES2_S2_S2_S2_fjLj1024EEEEELb1ELb1EEEvNS_9BwdParamsE,"ax",@progbits
	.align	128
        .global         _ZN10layer_norm22ln_bwd_finalize_kernelINS_22Kernel_traits_finalizeILj4096E6__halfS2_S2_S2_fjLb1ELj1024ELj4ENS_18Kernel_traits_baseILj4096ES2_S2_S2_S2_fjLj1024EEEEELb1ELb1EEEvNS_9BwdParamsE
        .type           _ZN10layer_norm22ln_bwd_finalize_kernelINS_22Kernel_traits_finalizeILj4096E6__halfS2_S2_S2_fjLb1ELj1024ELj4ENS_18Kernel_traits_baseILj4096ES2_S2_S2_S2_fjLj1024EEEEELb1ELb1EEEvNS_9BwdParamsE,@function
        .size           _ZN10layer_norm22ln_bwd_finalize_kernelINS_22Kernel_traits_finalizeILj4096E6__halfS2_S2_S2_fjLb1ELj1024ELj4ENS_18Kernel_traits_baseILj4096ES2_S2_S2_S2_fjLj1024EEEEELb1ELb1EEEvNS_9BwdParamsE,(.L_x_13898 - _ZN10layer_norm22ln_bwd_finalize_kernelINS_22Kernel_traits_finalizeILj4096E6__halfS2_S2_S2_fjLb1ELj1024ELj4ENS_18Kernel_traits_baseILj4096ES2_S2_S2_S2_fjLj1024EEEEELb1ELb1EEEvNS_9BwdParamsE)
        .other          _ZN10layer_norm22ln_bwd_finalize_kernelINS_22Kernel_traits_finalizeILj4096E6__halfS2_S2_S2_fjLb1ELj1024ELj4ENS_18Kernel_traits_baseILj4096ES2_S2_S2_S2_fjLj1024EEEEELb1ELb1EEEvNS_9BwdParamsE,@"STO_CUDA_ENTRY STV_DEFAULT"
_ZN10layer_norm22ln_bwd_finalize_kernelINS_22Kernel_traits_finalizeILj4096E6__halfS2_S2_S2_fjLb1ELj1024ELj4ENS_18Kernel_traits_baseILj4096ES2_S2_S2_S2_fjLj1024EEEEELb1ELb1EEEvNS_9BwdParamsE:
.text._ZN10layer_norm22ln_bwd_finalize_kernelINS_22Kernel_traits_finalizeILj4096E6__halfS2_S2_S2_fjLb1ELj1024ELj4ENS_18Kernel_traits_baseILj4096ES2_S2_S2_S2_fjLj1024EEEEELb1ELb1EEEvNS_9BwdParamsE:
        /* <DEDUP_REMOVED lines=25> */
.L_x_2803:
        /* <DEDUP_REMOVED lines=33> */
.L_x_2796:
        /* <DEDUP_REMOVED lines=49> */
.L_x_2795:
[----:B------:R-:W-:Y:S05]  /*06b0*/  BSYNC B1 ;  /* 0x0000000000017941 */ /* 0x000fea0003800000 */
.L_x_2794:
        /* <DEDUP_REMOVED lines=32> */
.L_x_2798:
[----:B------:R-:W-:Y:S05]  /*08c0*/  BSYNC B1 ;  /* 0x0000000000017941 */ /* 0x000fea0003800000 */
.L_x_2797:
        /* <DEDUP_REMOVED lines=16> */
.L_x_2793:
[----:B------:R-:W-:Y:S05]  /*09d0*/  BSYNC B0 ;  /* 0x0000000000007941 */ /* 0x000fea0003800000 */
.L_x_2792:
        /* <DEDUP_REMOVED lines=40> */
.L_x_2819:
        /* <DEDUP_REMOVED lines=8> */
.L_x_2799:
        /* <DEDUP_REMOVED lines=15> */
[----:B---3--:R-:W-:Y:S02]  /*0dd0*/  F2FP.F16.F32.PACK_AB R21, R21, R20 ;  /* 0x000000141515723e */ /* 0x008fe400000000ff */
[----:B-1----:R-:W-:-:S03]  /*0de0*/  F2FP.F16.F32.PACK_AB R13, R13, R12 ;  /* 0x0000000c0d0d723e */ /* 0x002fc600000000ff */
[----:B------:R3:W-:Y:S01]  /*0df0*/  STG.E desc[UR6][R14.64], R21 ;  /* 0x000000150e007986 */ /* 0x0007e2000c101906 */
[----:B----4-:R-:W-:-:S03]  /*0e00*/  F2FP.F16.F32.PACK_AB R17, R17, R16 ;  /* 0x000000101111723e */ /* 0x010fc600000000ff */
[----:B------:R3:W-:Y:S04]  /*0e10*/  STG.E desc[UR6][R10.64], R13 ;  /* 0x0000000d0a007986 */ /* 0x0007e8000c101906 */
[----:B------:R3:W-:Y:S02]  /*0e20*/  STG.E desc[UR6][R8.64], R17 ;  /* 0x0000001108007986 */ /* 0x0007e4000c101906 */
.L_x_2802:
[----:B------:R-:W-:Y:S05]  /*0e30*/  BSYNC B0 ;  /* 0x0000000000007941 */ /* 0x000fea0003800000 */
.L_x_2801:
[C---:B------:R-:W-:Y:S02]  /*0e40*/  ISETP.GT.U32.AND P1, PT, R4.reuse, -0x1001, PT ;  /* 0xffffefff0400780c */ /* 0x040fe40003f24070 */
[----:B------:R-:W-:Y:S02]  /*0e50*/  IADD3 R4, R4, 0x1000, RZ ;  /* 0x0000100004047810 */ /* 0x000fe40007ffe0ff */
[----:B------:R-:W-:-:S09]  /*0e60*/  IADD3 R5, R5, 0x800, RZ ;  /* 0x0000080005057810 */ /* 0x000fd20007ffe0ff */
[----:B------:R-:W-:Y:S05]  /*0e70*/  @P1 BRA `(.L_x_2803) ;  /* 0xfffffff000c41947 */ /* 0x000fea000383ffff */
[----:B------:R-:W-:Y:S05]  /*0e80*/  EXIT ;  /* 0x000000000000794d */ /* 0x000fea0003800000 */
.L_x_2800:
[----:B------:R-:W-:Y:S01]  /*0e90*/  HFMA2.MMA R22, -RZ, RZ, 0, 5.9604644775390625e-08 ;  /* 0x00000001ff167435 */ /* 0x000fe200000001ff */
[----:B---3--:R-:W-:Y:S01]  /*0ea0*/  MOV R23, R8 ;  /* 0x0000000800177202 */ /* 0x008fe20000000f00 */
[----:B------:R-:W-:Y:S01]  /*0eb0*/  IMAD.MOV.U32 R20, RZ, RZ, -0x1 ;  /* 0xffffffffff147424 */ /* 0x000fe200078e00ff */
[----:B------:R-:W-:-:S08]  /*0ec0*/  MOV R25, 0x1f ;  /* 0x0000001f00197802 */ /* 0x000fd00000000f00 */
[----:B012---:R-:W-:Y:S05]  /*0ed0*/  WARPSYNC.COLLECTIVE R20, `(.L_x_2804) ;  /* 0x0000000014087348 */ /* 0x007fea0003c00000 */
[----:B------:R3:W4:Y:S02]  /*0ee0*/  SHFL.BFLY P2, R21, R23, R22, R25 ;  /* 0x0c00001617157389 */ /* 0x0007240000040019 */
[----:B01234-:R-:W-:Y:S01]  /*0ef0*/  ENDCOLLECTIVE ;  /* 0x000000000000791b */ /* 0x01ffe20003800000 */
.L_x_2804:
[----:B------:R-:W-:Y:S01]  /*0f00*/  HFMA2.MMA R22, -RZ, RZ, 0, 1.1920928955078125e-07 ;  /* 0x00000002ff167435 */ /* 0x000fe200000001ff */
[----:B------:R-:W-:-:S05]  /*0f10*/  MOV R9, R21 ;  /* 0x0000001500097202 */ /* 0x000fca0000000f00 */
[----:B------:R-:W-:-:S05]  /*0f20*/  FADD.FTZ R9, R8, R9 ;  /* 0x0000000908097221 */ /* 0x000fca0000010000 */
[----:B------:R-:W-:-:S07]  /*0f30*/  MOV R23, R9 ;  /* 0x0000000900177202 */ /* 0x000fce0000000f00 */
[----:B------:R-:W-:Y:S05]  /*0f40*/  WARPSYNC.COLLECTIVE R20, `(.L_x_2805) ;  /* 0x0000000014087348 */ /* 0x000fea0003c00000 */
[----:B------:R0:W1:Y:S02]  /*0f50*/  SHFL.BFLY P2, R21, R23, R22, R25 ;  /* 0x0c00001617157389 */ /* 0x0000640000040019 */
[----:B01----:R-:W-:Y:S01]  /*0f60*/  ENDCOLLECTIVE ;  /* 0x000000000000791b */ /* 0x003fe20003800000 */
.L_x_2805:
[----:B------:R-:W-:Y:S01]  /*0f70*/  HFMA2.MMA R22, -RZ, RZ, 0, 2.384185791015625e-07 ;  /* 0x00000004ff167435 */ /* 0x000fe200000001ff */
[----:B------:R-:W-:-:S05]  /*0f80*/  MOV R12, R21 ;  /* 0x00000015000c7202 */ /* 0x000fca0000000f00 */
[----:B------:R-:W-:-:S05]  /*0f90*/  FADD.FTZ R12, R9, R12 ;  /* 0x0000000c090c7221 */ /* 0x000fca0000010000 */
[----:B------:R-:W-:-:S07]  /*0fa0*/  MOV R23, R12 ;  /* 0x0000000c00177202 */ /* 0x000fce0000000f00 */
[----:B------:R-:W-:Y:S05]  /*0fb0*/  WARPSYNC.COLLECTIVE R20, `(.L_x_2806) ;  /* 0x0000000014087348 */ /* 0x000fea0003c00000 */
[----:B------:R0:W1:Y:S02]  /*0fc0*/  SHFL.BFLY P2, R21, R23, R22, R25 ;  /* 0x0c00001617157389 */ /* 0x0000640000040019 */
[----:B01----:R-:W-:Y:S01]  /*0fd0*/  ENDCOLLECTIVE ;  /* 0x000000000000791b */ /* 0x003fe20003800000 */
.L_x_2806:
[----:B------:R-:W-:Y:S01]  /*0fe0*/  HFMA2.MMA R22, -RZ, RZ, 0, 4.76837158203125e-07 ;  /* 0x00000008ff167435 */ /* 0x000fe200000001ff */
[----:B------:R-:W-:-:S05]  /*0ff0*/  MOV R13, R21 ;  /* 0x00000015000d7202 */ /* 0x000fca0000000f00 */
[----:B------:R-:W-:-:S04]  /*1000*/  FADD.FTZ R13, R12, R13 ;  /* 0x0000000d0c0d7221 */ /* 0x000fc80000010000 */
[----:B------:R-:W-:-:S07]  /*1010*/  IMAD.MOV.U32 R23, RZ, RZ, R13 ;  /* 0x000000ffff177224 */ /* 0x000fce00078e000d */
[----:B------:R-:W-:Y:S05]  /*1020*/  WARPSYNC.COLLECTIVE R20, `(.L_x_2807) ;  /* 0x0000000014087348 */ /* 0x000fea0003c00000 */
[----:B------:R0:W1:Y:S02]  /*1030*/  SHFL.BFLY P2, R21, R23, R22, R25 ;  /* 0x0c00001617157389 */ /* 0x0000640000040019 */
[----:B01----:R-:W-:Y:S01]  /*1040*/  ENDCOLLECTIVE ;  /* 0x000000000000791b */ /* 0x003fe20003800000 */
.L_x_2807:
[----:B------:R-:W-:Y:S01]  /*1050*/  HFMA2.MMA R22, -RZ, RZ, 0, 9.5367431640625e-07 ;  /* 0x00000010ff167435 */ /* 0x000fe200000001ff */
[----:B------:R-:W-:-:S05]  /*1060*/  MOV R8, R21 ;  /* 0x0000001500087202 */ /* 0x000fca0000000f00 */
[----:B------:R-:W-:-:S05]  /*1070*/  FADD.FTZ R9, R13, R8 ;  /* 0x000000080d097221 */ /* 0x000fca0000010000 */
[----:B------:R-:W-:-:S07]  /*1080*/  MOV R23, R9 ;  /* 0x0000000900177202 */ /* 0x000fce0000000f00 */
[----:B------:R-:W-:Y:S05]  /*1090*/  WARPSYNC.COLLECTIVE R20, `(.L_x_2808) ;  /* 0x0000000014087348 */ /* 0x000fea0003c00000 */
[----:B------:R0:W1:Y:S02]  /*10a0*/  SHFL.BFLY P2, R21, R23, R22, R25 ;  /* 0x0c00001617157389 */ /* 0x0000640000040019 */
[----:B01----:R-:W-:Y:S01]  /*10b0*/  ENDCOLLECTIVE ;  /* 0x000000000000791b */ /* 0x003fe20003800000 */
.L_x_2808:
[----:B------:R-:W-:Y:S01]  /*10c0*/  HFMA2.MMA R22, -RZ, RZ, 0, 5.9604644775390625e-08 ;  /* 0x00000001ff167435 */ /* 0x000fe200000001ff */
[----:B------:R-:W-:Y:S02]  /*10d0*/  MOV R23, R11 ;  /* 0x0000000b00177202 */ /* 0x000fe40000000f00 */
[----:B------:R-:W-:-:S08]  /*10e0*/  MOV R8, R21 ;  /* 0x0000001500087202 */ /* 0x000fd00000000f00 */
[----:B------:R-:W-:Y:S05]  /*10f0*/  WARPSYNC.COLLECTIVE R20, `(.L_x_2809) ;  /* 0x0000000014087348 */ /* 0x000fea0003c00000 */
[----:B------:R0:W1:Y:S02]  /*1100*/  SHFL.BFLY P2, R21, R23, R22, R25 ;  /* 0x0c00001617157389 */ /* 0x0000640000040019 */
[----:B01----:R-:W-:Y:S01]  /*1110*/  ENDCOLLECTIVE ;  /* 0x000000000000791b */ /* 0x003fe20003800000 */
.L_x_2809:
[----:B------:R-:W-:Y:S01]  /*1120*/  HFMA2.MMA R22, -RZ, RZ, 0, 1.1920928955078125e-07 ;  /* 0x00000002ff167435 */ /* 0x000fe200000001ff */
[----:B------:R-:W-:-:S05]  /*1130*/  MOV R12, R21 ;  /* 0x00000015000c7202 */ /* 0x000fca0000000f00 */
[----:B------:R-:W-:-:S04]  /*1140*/  FADD.FTZ R14, R11, R12 ;  /* 0x0000000c0b0e7221 */ /* 0x000fc80000010000 */
[----:B------:R-:W-:-:S07]  /*1150*/  IMAD.MOV.U32 R23, RZ, RZ, R14 ;  /* 0x000000ffff177224 */ /* 0x000fce00078e000e */
[----:B------:R-:W-:Y:S05]  /*1160*/  WARPSYNC.COLLECTIVE R20, `(.L_x_2810) ;  /* 0x0000000014087348 */ /* 0x000fea0003c00000 */
[----:B------:R0:W1:Y:S02]  /*1170*/  SHFL.BFLY P2, R21, R23, R22, R25 ;  /* 0x0c00001617157389 */ /* 0x0000640000040019 */
[----:B01----:R-:W-:Y:S01]  /*1180*/  ENDCOLLECTIVE ;  /* 0x000000000000791b */ /* 0x003fe20003800000 */
.L_x_2810:
[----:B------:R-:W-:Y:S01]  /*1190*/  HFMA2.MMA R22, -RZ, RZ, 0, 2.384185791015625e-07 ;  /* 0x00000004ff167435 */ /* 0x000fe200000001ff */
[----:B------:R-:W-:-:S05]  /*11a0*/  MOV R13, R21 ;  /* 0x00000015000d7202 */ /* 0x000fca0000000f00 */
[----:B------:R-:W-:-:S05]  /*11b0*/  FADD.FTZ R15, R14, R13 ;  /* 0x0000000d0e0f7221 */ /* 0x000fca0000010000 */
[----:B------:R-:W-:-:S07]  /*11c0*/  MOV R23, R15 ;  /* 0x0000000f00177202 */ /* 0x000fce0000000f00 */
[----:B------:R-:W-:Y:S05]  /*11d0*/  WARPSYNC.COLLECTIVE R20, `(.L_x_2811) ;  /* 0x0000000014087348 */ /* 0x000fea0003c00000 */
[----:B------:R0:W1:Y:S02]  /*11e0*/  SHFL.BFLY P2, R21, R23, R22, R25 ;  /* 0x0c00001617157389 */ /* 0x0000640000040019 */
[----:B01----:R-:W-:Y:S01]  /*11f0*/  ENDCOLLECTIVE ;  /* 0x000000000000791b */ /* 0x003fe20003800000 */
.L_x_2811:
[----:B------:R-:W-:Y:S01]  /*1200*/  HFMA2.MMA R22, -RZ, RZ, 0, 4.76837158203125e-07 ;  /* 0x00000008ff167435 */ /* 0x000fe200000001ff */
[----:B------:R-:W-:-:S05]  /*1210*/  MOV R16, R21 ;  /* 0x0000001500107202 */ /* 0x000fca0000000f00 */
[----:B------:R-:W-:-:S05]  /*1220*/  FADD.FTZ R16, R15, R16 ;  /* 0x000000100f107221 */ /* 0x000fca0000010000 */
[----:B------:R-:W-:-:S07]  /*1230*/  MOV R23, R16 ;  /* 0x0000001000177202 */ /* 0x000fce0000000f00 */
[----:B------:R-:W-:Y:S05]  /*1240*/  WARPSYNC.COLLECTIVE R20, `(.L_x_2812) ;  /* 0x0000000014087348 */ /* 0x000fea0003c00000 */
[----:B------:R0:W1:Y:S02]  /*1250*/  SHFL.BFLY P2, R21, R23, R22, R25 ;  /* 0x0c00001617157389 */ /* 0x0000640000040019 */
[----:B01----:R-:W-:Y:S01]  /*1260*/  ENDCOLLECTIVE ;  /* 0x000000000000791b */ /* 0x003fe20003800000 */
.L_x_2812:
[----:B------:R-:W-:Y:S01]  /*1270*/  HFMA2.MMA R22, -RZ, RZ, 0, 9.5367431640625e-07 ;  /* 0x00000010ff167435 */ /* 0x000fe200000001ff */
[----:B------:R-:W-:-:S05]  /*1280*/  MOV R11, R21 ;  /* 0x00000015000b7202 */ /* 0x000fca0000000f00 */
[----:B------:R-:W-:-:S04]  /*1290*/  FADD.FTZ R11, R16, R11 ;  /* 0x0000000b100b7221 */ /* 0x000fc80000010000 */
[----:B------:R-:W-:-:S07]  /*12a0*/  IMAD.MOV.U32 R23, RZ, RZ, R11 ;  /* 0x000000ffff177224 */ /* 0x000fce00078e000b */
[----:B------:R-:W-:Y:S05]  /*12b0*/  WARPSYNC.COLLECTIVE R20, `(.L_x_2813) ;  /* 0x0000000014087348 */ /* 0x000fea0003c00000 */
[----:B------:R0:W1:Y:S02]  /*12c0*/  SHFL.BFLY P2, R21, R23, R22, R25 ;  /* 0x0c00001617157389 */ /* 0x0000640000040019 */
[----:B01----:R-:W-:Y:S01]  /*12d0*/  ENDCOLLECTIVE ;  /* 0x000000000000791b */ /* 0x003fe20003800000 */
.L_x_2813:
[----:B------:R-:W-:Y:S01]  /*12e0*/  HFMA2.MMA R22, -RZ, RZ, 0, 5.9604644775390625e-08 ;  /* 0x00000001ff167435 */ /* 0x000fe200000001ff */
[----:B------:R-:W-:Y:S02]  /*12f0*/  MOV R23, R10 ;  /* 0x0000000a00177202 */ /* 0x000fe40000000f00 */
[----:B------:R-:W-:-:S08]  /*1300*/  MOV R12, R21 ;  /* 0x00000015000c7202 */ /* 0x000fd00000000f00 */
[----:B------:R-:W-:Y:S05]  /*1310*/  WARPSYNC.COLLECTIVE R20, `(.L_x_2814) ;  /* 0x0000000014087348 */ /* 0x000fea0003c00000 */
[----:B------:R0:W1:Y:S02]  /*1320*/  SHFL.BFLY P2, R21, R23, R22, R25 ;  /* 0x0c00001617157389 */ /* 0x0000640000040019 */
[----:B01----:R-:W-:Y:S01]  /*1330*/  ENDCOLLECTIVE ;  /* 0x000000000000791b */ /* 0x003fe20003800000 */
.L_x_2814:
[----:B------:R-:W-:Y:S01]  /*1340*/  HFMA2.MMA R22, -RZ, RZ, 0, 1.1920928955078125e-07 ;  /* 0x00000002ff167435 */ /* 0x000fe200000001ff */
[----:B------:R-:W-:-:S05]  /*1350*/  MOV R13, R21 ;  /* 0x00000015000d7202 */ /* 0x000fca0000000f00 */
[----:B------:R-:W-:-:S05]  /*1360*/  FADD.FTZ R17, R10, R13 ;  /* 0x0000000d0a117221 */ /* 0x000fca0000010000 */
[----:B------:R-:W-:-:S07]  /*1370*/  MOV R23, R17 ;  /* 0x0000001100177202 */ /* 0x000fce0000000f00 */
[----:B------:R-:W-:Y:S05]  /*1380*/  WARPSYNC.COLLECTIVE R20, `(.L_x_2815) ;  /* 0x0000000014087348 */ /* 0x000fea0003c00000 */
[----:B------:R0:W1:Y:S02]  /*1390*/  SHFL.BFLY P2, R21, R23, R22, R25 ;  /* 0x0c00001617157389 */ /* 0x0000640000040019 */
[----:B01----:R-:W-:Y:S01]  /*13a0*/  ENDCOLLECTIVE ;  /* 0x000000000000791b */ /* 0x003fe20003800000 */
.L_x_2815:
[----:B------:R-:W-:Y:S01]  /*13b0*/  HFMA2.MMA R22, -RZ, RZ, 0, 2.384185791015625e-07 ;  /* 0x00000004ff167435 */ /* 0x000fe200000001ff */
[----:B------:R-:W-:-:S05]  /*13c0*/  MOV R16, R21 ;  /* 0x0000001500107202 */ /* 0x000fca0000000f00 */
[----:B------:R-:W-:-:S04]  /*13d0*/  FADD.FTZ R18, R17, R16 ;  /* 0x0000001011127221 */ /* 0x000fc80000010000 */
[----:B------:R-:W-:-:S07]  /*13e0*/  IMAD.MOV.U32 R23, RZ, RZ, R18 ;  /* 0x000000ffff177224 */ /* 0x000fce00078e0012 */
[----:B------:R-:W-:Y:S05]  /*13f0*/  WARPSYNC.COLLECTIVE R20, `(.L_x_2816) ;  /* 0x0000000014087348 */ /* 0x000fea0003c00000 */
[----:B------:R0:W1:Y:S02]  /*1400*/  SHFL.BFLY P2, R21, R23, R22, R25 ;  /* 0x0c00001617157389 */ /* 0x0000640000040019 */
[----:B01----:R-:W-:Y:S01]  /*1410*/  ENDCOLLECTIVE ;  /* 0x000000000000791b */ /* 0x003fe20003800000 */
.L_x_2816:
[----:B------:R-:W-:Y:S01]  /*1420*/  HFMA2.MMA R22, -RZ, RZ, 0, 4.76837158203125e-07 ;  /* 0x00000008ff167435 */ /* 0x000fe200000001ff */
[----:B------:R-:W-:-:S05]  /*1430*/  MOV R19, R21 ;  /* 0x0000001500137202 */ /* 0x000fca0000000f00 */
[----:B------:R-:W-:-:S05]  /*1440*/  FADD.FTZ R19, R18, R19 ;  /* 0x0000001312137221 */ /* 0x000fca0000010000 */
[----:B------:R-:W-:-:S07]  /*1450*/  MOV R23, R19 ;  /* 0x0000001300177202 */ /* 0x000fce0000000f00 */
[----:B------:R-:W-:Y:S05]  /*1460*/  WARPSYNC.COLLECTIVE R20, `(.L_x_2817) ;  /* 0x0000000014087348 */ /* 0x000fea0003c00000 */
[----:B------:R0:W1:Y:S02]  /*1470*/  SHFL.BFLY P2, R21, R23, R22, R25 ;  /* 0x0c00001617157389 */ /* 0x0000640000040019 */
[----:B01----:R-:W-:Y:S01]  /*1480*/  ENDCOLLECTIVE ;  /* 0x000000000000791b */ /* 0x003fe20003800000 */
.L_x_2817:
[----:B------:R-:W-:Y:S01]  /*1490*/  HFMA2.MMA R22, -RZ, RZ, 0, 9.5367431640625e-07 ;  /* 0x00000010ff167435 */ /* 0x000fe200000001ff */
[----:B------:R-:W-:-:S05]  /*14a0*/  MOV R10, R21 ;  /* 0x00000015000a7202 */ /* 0x000fca0000000f00 */
[----:B------:R-:W-:-:S05]  /*14b0*/  FADD.FTZ R10, R19, R10 ;  /* 0x0000000a130a7221 */ /* 0x000fca0000010000 */
[----:B------:R-:W-:-:S07]  /*14c0*/  MOV R23, R10 ;  /* 0x0000000a00177202 */ /* 0x000fce0000000f00 */
[----:B------:R-:W-:Y:S05]  /*14d0*/  WARPSYNC.COLLECTIVE R20, `(.L_x_2818) ;  /* 0x0000000014087348 */ /* 0x000fea0003c00000 */
[----:B------:R0:W1:Y:S02]  /*14e0*/  SHFL.BFLY P2, R21, R23, R22, R25 ;  /* 0x0c00001617157389 */ /* 0x0000640000040019 */
[----:B01----:R-:W-:Y:S01]  /*14f0*/  ENDCOLLECTIVE ;  /* 0x000000000000791b */ /* 0x003fe20003800000 */
.L_x_2818:
[----:B------:R-:W-:Y:S01]  /*1500*/  MOV R15, R21 ;  /* 0x00000015000f7202 */ /* 0x000fe20000000f00 */
[----:B------:R-:W-:Y:S06]  /*1510*/  BRA `(.L_x_2819) ;  /* 0xfffffff400d07947 */ /* 0x000fec000383ffff */
.L_x_2820:
        /* <DEDUP_REMOVED lines=14> */
.L_x_13898:


//--------------------- .text._ZN10layer_norm13ln_bwd_kernelINS_13Kernel_traitsI6__halfS2_S2_S2_fjLj4096ELj1ELj1ELj4ELj16ENS_18Kernel_traits_baseILj4096ES2_S2_S2_S2_fjLj128EEEEELb1ELb1ELb1ELb1EEEvNS_9BwdParamsE --------------------------
	.section	.text._ZN10layer_norm13ln_bwd_kernelINS_13Kernel_traitsI6__halfS2_S2_S2_fjLj4096ELj1ELj1ELj4ELj16ENS_18Kernel_traits_baseILj4096ES2_S2_S2_S2_fjLj128EEEEELb1ELb1ELb1ELb1EEEvNS_9BwdParamsE,"ax",@progbits
	.align	128
        .global         _ZN10layer_norm13ln_bwd_kernelINS_13Kernel_traitsI6__halfS2_S2_S2_fjLj4096ELj1ELj1ELj4ELj16ENS_18Kernel_traits_baseILj4096ES2_S2_S2_S2_fjLj128EEEEELb1ELb1ELb1ELb1EEEvNS_9BwdParamsE
        .type           _ZN10layer_norm13ln_bwd_kernelINS_13Kernel_traitsI6__halfS2_S2_S2_fjLj4096ELj1ELj1ELj4ELj16ENS_18Kernel_traits_baseILj4096ES2_S2_S2_S2_fjLj128EEEEELb1ELb1ELb1ELb1EEEvNS_9BwdParamsE,@function
        .size           _ZN10layer_norm13ln_bwd_kernelINS_13Kernel_traitsI6__halfS2_S2_S2_fjLj4096ELj1ELj1ELj4ELj16ENS_18Kernel_traits_baseILj4096ES2_S2_S2_S2_fjLj128EEEEELb1ELb1ELb1ELb1EEEvNS_9BwdParamsE,(.L_x_13899 - _ZN10layer_norm13ln_bwd_kernelINS_13Kernel_traitsI6__halfS2_S2_S2_fjLj4096ELj1ELj1ELj4ELj16ENS_18Kernel_traits_baseILj4096ES2_S2_S2_S2_fjLj128EEEEELb1ELb1ELb1ELb1EEEvNS_9BwdParamsE)
        .other          _ZN10layer_norm13ln_bwd_kernelINS_13Kernel_traitsI6__halfS2_S2_S2_fjLj4096ELj1ELj1ELj4ELj16ENS_18Kernel_traits_baseILj4096ES2_S2_S2_S2_fjLj128EEEEELb1ELb1ELb1ELb1EEEvNS_9BwdParamsE,@"STO_CUDA_ENTRY STV_DEFAULT"
_ZN10layer_norm13ln_bwd_kernelINS_13Kernel_traitsI6__halfS2_S2_S2_fjLj4096ELj1ELj1ELj4ELj16ENS_18Kernel_traits_baseILj4096ES2_S2_S2_S2_fjLj128EEEEELb1ELb1ELb1ELb1EEEvNS_9BwdParamsE:
.text._ZN10layer_norm13ln_bwd_kernelINS_13Kernel_traitsI6__halfS2_S2_S2_fjLj4096ELj1ELj1ELj4ELj16ENS_18Kernel_traits_baseILj4096ES2_S2_S2_S2_fjLj128EEEEELb1ELb1ELb1ELb1EEEvNS_9BwdParamsE:
        /* <DEDUP_REMOVED lines=73> */
.L_x_2821:
[----:B------:R-:W-:Y:S01]  /*0490*/  ULDC.64 UR6, c[0x0][0x260] ;  /* 0x0000980000067ab9 */ /* 0x000fe20000000a00 */
[----:B------:R-:W0:Y:S01]  /*04a0*/  LDC.U8 R228, c[0x0][0x2a0] ;  /* 0x0000a800ffe47b82 */ /* 0x000e220000000000 */
[----:B------:R-:W-:-:S04]  /*04b0*/  LEA R4, P0, R0, UR6, 0x4 ;  /* 0x0000000600047c11 */ /* 0x000fc8000f8020ff */
[----:B------:R-:W-:-:S05]  /*04c0*/  IADD3.X R5, RZ, UR7, RZ, P0, !PT ;  /* 0x00000007ff057c10 */ /* 0x000fca00087fe4ff */
[----:B------:R-:W2:Y:S04]  /*04d0*/  LDG.E.128 R8, desc[UR4][R4.64] ;  /* 0x0000000404087981 */ /* 0x000ea8000c1e1d00 */
[----:B------:R-:W3:Y:S04]  /*04e0*/  LDG.E.128 R244, desc[UR4][R4.64+0x800] ;  /* 0x0008000404f47981 */ /* 0x000ee8000c1e1d00 */
[----:B------:R-:W4:Y:S04]  /*04f0*/  LDG.E.128 R12, desc[UR4][R4.64+0x1000] ;  /* 0x00100004040c7981 */ /* 0x000f28000c1e1d00 */
[----:B------:R2:W3:Y:S01]  /*0500*/  LDG.E.128 R16, desc[UR4][R4.64+0x1800] ;  /* 0x0018000404107981 */ /* 0x0004e2000c1e1d00 */
        /* <DEDUP_REMOVED lines=50> */
[----:B------:R-:W-:-:S02]  /*0830*/  HADD2.F32 R3, -RZ, R8.H1_H1 ;  /* 0x30000008ff037230 */ /* 0x000fc40000004100 */
[----:B------:R-:W-:Y:S01]  /*0840*/  HADD2.F32 R0, -RZ, R9.H0_H0 ;  /* 0x20000009ff007230 */ /* 0x000fe20000004100 */
[----:B------:R1:W-:Y:S01]  /*0850*/  STL [R1+0x38], R4 ;  /* 0x0000380401007387 */ /* 0x0003e20000100800 */
[----:B----4-:R-:W-:-:S03]  /*0860*/  HADD2.F32 R243, -RZ, R13.H1_H1 ;  /* 0x3000000dfff37230 */ /* 0x010fc60000004100 */
[----:B------:R2:W-:Y:S01]  /*0870*/  STL [R1+0x34], R3 ;  /* 0x0000340301007387 */ /* 0x0005e20000100800 */
[--C-:B------:R-:W-:Y:S02]  /*0880*/  HADD2.F32 R242, -RZ, R14.reuse.H0_H0 ;  /* 0x2000000efff27230 */ /* 0x100fe40000004100 */
[----:B------:R-:W-:Y:S01]  /*0890*/  HADD2.F32 R241, -RZ, R14.H1_H1 ;  /* 0x3000000efff17230 */ /* 0x000fe20000004100 */
[----:B------:R4:W-:Y:S01]  /*08a0*/  STL [R1+0x30], R0 ;  /* 0x0000300001007387 */ /* 0x0009e20000100800 */
[----:B------:R-:W-:Y:S02]  /*08b0*/  HADD2.F32 R240, -RZ, R15.H0_H0 ;  /* 0x2000000ffff07230 */ /* 0x000fe40000004100 */
[----:B-1----:R-:W-:Y:S02]  /*08c0*/  HADD2.F32 R4, -RZ, R9.H1_H1 ;  /* 0x30000009ff047230 */ /* 0x002fe40000004100 */
[----:B------:R-:W-:Y:S02]  /*08d0*/  HADD2.F32 R238, -RZ, R15.H1_H1 ;  /* 0x3000000fffee7230 */ /* 0x000fe40000004100 */
[----:B--2---:R-:W-:Y:S01]  /*08e0*/  HADD2.F32 R3, -RZ, R10.H0_H0 ;  /* 0x2000000aff037230 */ /* 0x004fe20000004100 */
[----:B------:R1:W-:Y:S01]  /*08f0*/  STL [R1+0x2c], R4 ;  /* 0x00002c0401007387 */ /* 0x0003e20000100800 */
[----:B---3--:R-:W-:-:S02]  /*0900*/  HADD2.F32 R237, -RZ, R16.H0_H0 ;  /* 0x20000010ffed7230 */ /* 0x008fc40000004100 */
[----:B----4-:R-:W-:Y:S01]  /*0910*/  HADD2.F32 R0, -RZ, R10.H1_H1 ;  /* 0x3000000aff007230 */ /* 0x010fe20000004100 */
[----:B------:R2:W-:Y:S01]  /*0920*/  STL [R1+0x28], R3 ;  /* 0x0000280301007387 */ /* 0x0005e20000100800 */
[----:B------:R-:W-:Y:S02]  /*0930*/  HADD2.F32 R236, -RZ, R16.H1_H1 ;  /* 0x30000010ffec7230 */ /* 0x000fe40000004100 */
[--C-:B------:R-:W-:Y:S01]  /*0940*/  HADD2.F32 R235, -RZ, R17.reuse.H0_H0 ;  /* 0x20000011ffeb7230 */ /* 0x100fe20000004100 */
[----:B------:R3:W-:Y:S01]  /*0950*/  STL [R1+0x24], R0 ;  /* 0x0000240001007387 */ /* 0x0007e20000100800 */
[----:B------:R-:W-:Y:S02]  /*0960*/  HADD2.F32 R234, -RZ, R17.H1_H1 ;  /* 0x30000011ffea7230 */ /* 0x000fe40000004100 */
[----:B-1----:R-:W-:Y:S02]  /*0970*/  HADD2.F32 R4, -RZ, R11.H0_H0 ;  /* 0x2000000bff047230 */ /* 0x002fe40000004100 */
[----:B------:R-:W-:-:S02]  /*0980*/  HADD2.F32 R233, -RZ, R18.H0_H0 ;  /* 0x20000012ffe97230 */ /* 0x000fc40000004100 */
[----:B--2---:R-:W-:Y:S01]  /*0990*/  HADD2.F32 R3, -RZ, R11.H1_H1 ;  /* 0x3000000bff037230 */ /* 0x004fe20000004100 */
[----:B------:R1:W-:Y:S01]  /*09a0*/  STL [R1+0x20], R4 ;  /* 0x0000200401007387 */ /* 0x0003e20000100800 */
[----:B------:R-:W-:Y:S02]  /*09b0*/  HADD2.F32 R232, -RZ, R18.H1_H1 ;  /* 0x30000012ffe87230 */ /* 0x000fe40000004100 */
[--C-:B---3--:R-:W-:Y:S01]  /*09c0*/  HADD2.F32 R0, -RZ, R244.reuse.H0_H0 ;  /* 0x200000f4ff007230 */ /* 0x108fe20000004100 */
[----:B------:R2:W-:Y:S01]  /*09d0*/  STL [R1+0x1c], R3 ;  /* 0x00001c0301007387 */ /* 0x0005e20000100800 */
[--C-:B------:R-:W-:Y:S02]  /*09e0*/  HADD2.F32 R231, -RZ, R19.reuse.H0_H0 ;  /* 0x20000013ffe77230 */ /* 0x100fe40000004100 */
[----:B------:R-:W-:Y:S01]  /*09f0*/  HADD2.F32 R230, -RZ, R19.H1_H1 ;  /* 0x30000013ffe67230 */ /* 0x000fe20000004100 */
[----:B------:R3:W-:Y:S01]  /*0a00*/  STL [R1+0x18], R0 ;  /* 0x0000180001007387 */ /* 0x0007e20000100800 */
[----:B-1----:R-:W-:-:S02]  /*0a10*/  HADD2.F32 R4, -RZ, R244.H1_H1 ;  /* 0x300000f4ff047230 */ /* 0x002fc40000004100 */
[----:B------:R-:W-:Y:S02]  /*0a20*/  HADD2.F32 R244, -RZ, R13.H0_H0 ;  /* 0x2000000dfff47230 */ /* 0x000fe40000004100 */
[--C-:B--2---:R-:W-:Y:S01]  /*0a30*/  HADD2.F32 R3, -RZ, R245.reuse.H0_H0 ;  /* 0x200000f5ff037230 */ /* 0x104fe20000004100 */
[----:B------:R1:W-:Y:S01]  /*0a40*/  STL [R1+0x14], R4 ;  /* 0x0000140401007387 */ /* 0x0003e20000100800 */
[----:B---3--:R-:W-:-:S03]  /*0a50*/  HADD2.F32 R0, -RZ, R245.H1_H1 ;  /* 0x300000f5ff007230 */ /* 0x008fc60000004100 */
[----:B------:R2:W-:Y:S01]  /*0a60*/  STL [R1+0x10], R3 ;  /* 0x0000100301007387 */ /* 0x0005e20000100800 */
[----:B------:R-:W-:-:S03]  /*0a70*/  HADD2.F32 R245, -RZ, R12.H1_H1 ;  /* 0x3000000cfff57230 */ /* 0x000fc60000004100 */
[----:B------:R3:W-:Y:S01]  /*0a80*/  STL [R1+0xc], R0 ;  /* 0x00000c0001007387 */ /* 0x0007e20000100800 */
[--C-:B-1----:R-:W-:Y:S02]  /*0a90*/  HADD2.F32 R4, -RZ, R246.reuse.H0_H0 ;  /* 0x200000f6ff047230 */ /* 0x102fe40000004100 */
[----:B--2---:R-:W-:-:S03]  /*0aa0*/  HADD2.F32 R3, -RZ, R246.H1_H1 ;  /* 0x300000f6ff037230 */ /* 0x004fc60000004100 */
[----:B------:R1:W-:Y:S01]  /*0ab0*/  STL [R1+0x8], R4 ;  /* 0x0000080401007387 */ /* 0x0003e20000100800 */
[----:B------:R-:W-:Y:S02]  /*0ac0*/  HADD2.F32 R246, -RZ, R12.H0_H0 ;  /* 0x2000000cfff67230 */ /* 0x000fe40000004100 */
[--C-:B---3--:R-:W-:Y:S01]  /*0ad0*/  HADD2.F32 R0, -RZ, R247.reuse.H0_H0 ;  /* 0x200000f7ff007230 */ /* 0x108fe20000004100 */
[----:B------:R1:W-:Y:S01]  /*0ae0*/  STL [R1+0x4], R3 ;  /* 0x0000040301007387 */ /* 0x0003e20000100800 */
[----:B------:R-:W-:-:S03]  /*0af0*/  HADD2.F32 R247, -RZ, R247.H1_H1 ;  /* 0x300000f7fff77230 */ /* 0x000fc60000004100 */
[----:B0-----:R1:W-:Y:S04]  /*0b00*/  STL [R1], R0 ;  /* 0x0000000001007387 */ /* 0x0013e80000100800 */
.L_x_2993:
        /* <DEDUP_REMOVED lines=19> */
[C---:B------:R-:W-:Y:S01]  /*0c40*/  IMAD.WIDE R196, R2.reuse, 0x4, R196 ;  /* 0x0000000402c47825 */ /* 0x040fe200078e02c4 */
[----:B------:R-:W-:Y:S02]  /*0c50*/  IADD3 R2, R2, UR8, RZ ;  /* 0x0000000802027c10 */ /* 0x000fe4000fffe0ff */
[C---:B------:R-:W-:Y:S02]  /*0c60*/  IADD3 R221, R223.reuse, 0x80, RZ ;  /* 0x00000080dfdd7810 */ /* 0x040fe40007ffe0ff */
[C---:B------:R-:W-:Y:S02]  /*0c70*/  IADD3 R220, R223.reuse, 0x100, RZ ;  /* 0x00000100dfdc7810 */ /* 0x040fe40007ffe0ff */
[C---:B------:R-:W-:Y:S01]  /*0c80*/  IADD3 R219, R223.reuse, 0x180, RZ ;  /* 0x00000180dfdb7810 */ /* 0x040fe20007ffe0ff */
[----:B0-----:R-:W-:Y:S01]  /*0c90*/  IMAD.WIDE.U32 R194, R223, 0x10, R168 ;  /* 0x00000010dfc27825 */ /* 0x001fe200078e00a8 */
[----:B------:R-:W-:-:S03]  /*0ca0*/  ISETP.GE.AND P2, PT, R2, UR9, PT ;  /* 0x0000000902007c0c */ /* 0x000fc6000bf46270 */
[----:B------:R-:W-:-:S04]  /*0cb0*/  IMAD.WIDE.U32 R192, R221, 0x10, R168 ;  /* 0x00000010ddc07825 */ /* 0x000fc800078e00a8 */
[----:B--2---:R-:W-:-:S04]  /*0cc0*/  IMAD.WIDE.U32 R170, R220, 0x10, R168 ;  /* 0x00000010dcaa7825 */ /* 0x004fc800078e00a8 */
[----:B------:R-:W-:Y:S01]  /*0cd0*/  IMAD.WIDE.U32 R168, R219, 0x10, R168 ;  /* 0x00000010dba87825 */ /* 0x000fe200078e00a8 */
[----:B----4-:R-:W-:-:S13]  /*0ce0*/  ISETP.GT.AND P3, PT, R198, RZ, PT ;  /* 0x000000ffc600720c */ /* 0x010fda0003f64270 */
[----:B------:R-:W-:Y:S05]  /*0cf0*/  @P3 BRA `(.L_x_2824) ;  /* 0x0000000000783947 */ /* 0x000fea0003800000 */
[----:B------:R-:W-:Y:S01]  /*0d00*/  MOV R226, UR16 ;  /* 0x0000001000e27c02 */ /* 0x000fe20008000f00 */
[----:B------:R-:W0:Y:S01]  /*0d10*/  LDC.64 R248, c[0x0][0x240] ;  /* 0x00009000fff87b82 */ /* 0x000e220000000a00 */
[----:B------:R-:W-:Y:S02]  /*0d20*/  MOV R225, UR17 ;  /* 0x0000001100e17c02 */ /* 0x000fe40008000f00 */
[----:B------:R-:W-:Y:S02]  /*0d30*/  ISETP.NE.U32.AND P0, PT, R226, RZ, PT ;  /* 0x000000ffe200720c */ /* 0x000fe40003f05070 */
[----:B-----5:R-:W-:Y:S02]  /*0d40*/  ISETP.GE.AND P4, PT, R227, 0x1, PT ;  /* 0x00000001e300780c */ /* 0x020fe40003f86270 */
[----:B------:R-:W-:-:S13]  /*0d50*/  ISETP.NE.AND.EX P0, PT, R225, RZ, PT, P0 ;  /* 0x000000ffe100720c */ /* 0x000fda0003f05300 */
[----:B------:R1:W5:Y:S01]  /*0d60*/  @P0 LDG.E.128 R144, desc[UR4][R192.64] ;  /* 0x00000004c0900981 */ /* 0x000362000c1e1d00 */
[----:B------:R-:W-:-:S03]  /*0d70*/  MOV R198, RZ ;  /* 0x000000ff00c67202 */ /* 0x000fc60000000f00 */
[----:B------:R2:W5:Y:S04]  /*0d80*/  @P0 LDG.E.128 R140, desc[UR4][R194.64] ;  /* 0x00000004c28c0981 */ /* 0x000568000c1e1d00 */
[----:B------:R-:W5:Y:S01]  /*0d90*/  @P0 LDG.E.128 R148, desc[UR4][R170.64] ;  /* 0x00000004aa940981 */ /* 0x000f62000c1e1d00 */
[----:B-1----:R-:W-:Y:S01]  /*0da0*/  @P4 IADD3 R192, R227, -0x1, RZ ;  /* 0xffffffffe3c04810 */ /* 0x002fe20007ffe0ff */
[----:B------:R-:W-:Y:S02]  /*0db0*/  HFMA2.MMA R250, -RZ, RZ, 0, 0 ;  /* 0x00000000fffa7435 */ /* 0x000fe400000001ff */
[----:B------:R1:W5:Y:S02]  /*0dc0*/  @P0 LDG.E.128 R152, desc[UR4][R168.64] ;  /* 0x00000004a8980981 */ /* 0x000364000c1e1d00 */
[----:B------:R-:W-:-:S05]  /*0dd0*/  @P4 IMAD R192, R192, R229, RZ ;  /* 0x000000e5c0c04224 */ /* 0x000fca00078e02ff */
[----:B------:R-:W-:-:S04]  /*0de0*/  @P4 SHF.R.S32.HI R193, RZ, 0x1f, R192 ;  /* 0x0000001fffc14819 */ /* 0x000fc800000114c0 */
[----:B------:R-:W-:-:S04]  /*0df0*/  @P4 LEA.HI R193, R193, R192, RZ, 0x3 ;  /* 0x000000c0c1c14211 */ /* 0x000fc800078f18ff */
[----:B------:R-:W-:-:S04]  /*0e00*/  @P4 LEA.HI.SX32 R198, R193, R224, 0x1d ;  /* 0x000000e0c1c64211 */ /* 0x000fc800078feaff */
[C---:B------:R-:W-:Y:S02]  /*0e10*/  IADD3 R196, R198.reuse, 0x80, RZ ;  /* 0x00000080c6c47810 */ /* 0x040fe40007ffe0ff */
[C---:B--2---:R-:W-:Y:S02]  /*0e20*/  IADD3 R194, R198.reuse, 0x100, RZ ;  /* 0x00000100c6c27810 */ /* 0x044fe40007ffe0ff */
        /* <DEDUP_REMOVED lines=9> */
[----:B-1----:R-:W-:Y:S01]  /*0ec0*/  MOV R169, RZ ;  /* 0x000000ff00a97202 */ /* 0x002fe20000000f00 */
[----:B------:R-:W-:Y:S06]  /*0ed0*/  BRA `(.L_x_2825) ;  /* 0x00000014009c7947 */ /* 0x000fec0003800000 */
.L_x_2824:
        /* <DEDUP_REMOVED lines=8> */
[----:B------:R-:W-:-:S04]  /*0f60*/  LEA.HI.SX32 R3, R3, R224, 0x1d ;  /* 0x000000e003037211 */ /* 0x000fc800078feaff */
[C---:B------:R-:W-:Y:S01]  /*0f70*/  IADD3 R25, R3.reuse, 0x80, RZ ;  /* 0x0000008003197810 */ /* 0x040fe20007ffe0ff */
[C-C-:B0-----:R-:W-:Y:S01]  /*0f80*/  IMAD.WIDE.U32 R4, R3.reuse, 0x10, R176.reuse ;  /* 0x0000001003047825 */ /* 0x141fe200078e00b0 */
[C---:B------:R-:W-:Y:S02]  /*0f90*/  IADD3 R173, R3.reuse, 0x100, RZ ;  /* 0x0000010003ad7810 */ /* 0x040fe40007ffe0ff */
[----:B------:R-:W-:Y:S01]  /*0fa0*/  IADD3 R3, R3, 0x180, RZ ;  /* 0x0000018003037810 */ /* 0x000fe20007ffe0ff */
[--C-:B------:R-:W-:Y:S02]  /*0fb0*/  IMAD.WIDE.U32 R24, R25, 0x10, R176.reuse ;  /* 0x0000001019187825 */ /* 0x100fe400078e00b0 */
[----:B------:R-:W2:Y:S02]  /*0fc0*/  LDG.E.128 R4, desc[UR4][R4.64] ;  /* 0x0000000404047981 */ /* 0x000ea4000c1e1d00 */
[----:B------:R-:W-:Y:S01]  /*0fd0*/  IMAD.WIDE.U32 R172, R173, 0x10, R176 ;  /* 0x00000010adac7825 */ /* 0x000fe200078e00b0 */
[----:B-----5:R-:W-:-:S02]  /*0fe0*/  ISETP.GE.AND P4, PT, R227, 0x1, PT ;  /* 0x00000001e300780c */ /* 0x020fc40003f86270 */
[----:B------:R-:W-:Y:S01]  /*0ff0*/  MOV R226, UR16 ;  /* 0x0000001000e27c02 */ /* 0x000fe20008000f00 */
[----:B---3--:R-:W-:Y:S01]  /*1000*/  IMAD.WIDE.U32 R16, R223, 0x10, R20 ;  /* 0x00000010df107825 */ /* 0x008fe200078e0014 */
[----:B------:R-:W-:Y:S01]  /*1010*/  MOV R225, UR17 ;  /* 0x0000001100e17c02 */ /* 0x000fe20008000f00 */
[----:B------:R-:W-:Y:S01]  /*1020*/  HFMA2.MMA R199, -RZ, RZ, 0, 0 ;  /* 0x00000000ffc77435 */ /* 0x000fe200000001ff */
[----:B------:R-:W3:Y:S01]  /*1030*/  LDG.E.128 R24, desc[UR4][R24.64] ;  /* 0x0000000418187981 */ /* 0x000ee2000c1e1d00 */
[----:B------:R-:W-:-:S03]  /*1040*/  IMAD.WIDE.U32 R176, R3, 0x10, R176 ;  /* 0x0000001003b07825 */ /* 0x000fc600078e00b0 */
[----:B------:R-:W3:Y:S01]  /*1050*/  LDG.E.128 R16, desc[UR4][R16.64] ;  /* 0x0000000410107981 */ /* 0x000ee2000c1e1d00 */
[----:B------:R-:W-:-:S03]  /*1060*/  IMAD.WIDE.U32 R8, R221, 0x10, R20 ;  /* 0x00000010dd087825 */ /* 0x000fc600078e0014 */
[----:B------:R-:W3:Y:S01]  /*1070*/  LDG.E.128 R176, desc[UR4][R176.64] ;  /* 0x00000004b0b07981 */ /* 0x000ee2000c1e1d00 */
[----:B------:R-:W-:-:S03]  /*1080*/  IMAD.WIDE.U32 R12, R220, 0x10, R20 ;  /* 0x00000010dc0c7825 */ /* 0x000fc600078e0014 */
[----:B------:R-:W3:Y:S01]  /*1090*/  LDG.E.128 R8, desc[UR4][R8.64] ;  /* 0x0000000408087981 */ /* 0x000ee2000c1e1d00 */
[----:B------:R-:W-:-:S03]  /*10a0*/  IMAD.WIDE.U32 R20, R219, 0x10, R20 ;  /* 0x00000010db147825 */ /* 0x000fc600078e0014 */
[----:B------:R-:W3:Y:S04]  /*10b0*/  LDG.E.128 R12, desc[UR4][R12.64] ;  /* 0x000000040c0c7981 */ /* 0x000ee8000c1e1d00 */
[----:B------:R-:W3:Y:S01]  /*10c0*/  LDG.E.128 R20, desc[UR4][R20.64] ;  /* 0x0000000414147981 */ /* 0x000ee2000c1e1d00 */
[----:B------:R-:W-:Y:S02]  /*10d0*/  @P4 IADD3 R0, R227, -0x1, RZ ;  /* 0xffffffffe3004810 */ /* 0x000fe40007ffe0ff */
[----:B------:R-:W-:Y:S01]  /*10e0*/  ISETP.NE.U32.AND P0, PT, R226, RZ, PT ;  /* 0x000000ffe200720c */ /* 0x000fe20003f05070 */
[----:B------:R-:W3:Y:S02]  /*10f0*/  LDG.E.128 R172, desc[UR4][R172.64] ;  /* 0x00000004acac7981 */ /* 0x000ee4000c1e1d00 */
[----:B------:R-:W-:Y:S01]  /*1100*/  @P4 IMAD R0, R0, R229, RZ ;  /* 0x000000e500004224 */ /* 0x000fe200078e02ff */
[----:B------:R-:W-:-:S04]  /*1110*/  ISETP.NE.AND.EX P0, PT, R225, RZ, PT, P0 ;  /* 0x000000ffe100720c */ /* 0x000fc80003f05300 */
[----:B------:R-:W-:-:S04]  /*1120*/  @P4 SHF.R.S32.HI R3, RZ, 0x1f, R0 ;  /* 0x0000001fff034819 */ /* 0x000fc80000011400 */
[----:B------:R-:W-:-:S04]  /*1130*/  @P4 LEA.HI R3, R3, R0, RZ, 0x3 ;  /* 0x0000000003034211 */ /* 0x000fc800078f18ff */
[----:B------:R-:W-:Y:S01]  /*1140*/  @P4 LEA.HI.SX32 R199, R3, R224, 0x1d ;  /* 0x000000e003c74211 */ /* 0x000fe200078feaff */
[----:B------:R-:W5:Y:S03]  /*1150*/  @P0 LDG.E.128 R140, desc[UR4][R194.64] ;  /* 0x00000004c28c0981 */ /* 0x000f66000c1e1d00 */
[C---:B-1----:R-:W-:Y:S01]  /*1160*/  IADD3 R197, R199.reuse, 0x80, RZ ;  /* 0x00000080c7c57810 */ /* 0x042fe20007ffe0ff */
[----:B------:R-:W5:Y:S01]  /*1170*/  @P0 LDG.E.128 R144, desc[UR4][R192.64] ;  /* 0x00000004c0900981 */ /* 0x000f62000c1e1d00 */
[C---:B------:R-:W-:Y:S02]  /*1180*/  IADD3 R183, R199.reuse, 0x100, RZ ;  /* 0x00000100c7b77810 */ /* 0x040fe40007ffe0ff */
[C---:B------:R-:W-:Y:S01]  /*1190*/  IADD3 R3, R199.reuse, 0x180, RZ ;  /* 0x00000180c7037810 */ /* 0x040fe20007ffe0ff */
[----:B------:R2:W5:Y:S01]  /*11a0*/  @P0 LDG.E.128 R148, desc[UR4][R170.64] ;  /* 0x00000004aa940981 */ /* 0x000562000c1e1d00 */
[----:B----4-:R-:W-:-:S03]  /*11b0*/  IMAD.WIDE.U32 R198, R199, 0x8, R180 ;  /* 0x00000008c7c67825 */ /* 0x010fc600078e00b4 */
[----:B------:R0:W5:Y:S01]  /*11c0*/  @P0 LDG.E.128 R152, desc[UR4][R168.64] ;  /* 0x00000004a8980981 */ /* 0x000162000c1e1d00 */
[----:B------:R-:W-:Y:S01]  /*11d0*/  ISETP.NE.AND P0, PT, R228, RZ, PT ;  /* 0x000000ffe400720c */ /* 0x000fe20003f05270 */
[--C-:B------:R-:W-:Y:S02]  /*11e0*/  IMAD.WIDE.U32 R196, R197, 0x8, R180.reuse ;  /* 0x00000008c5c47825 */ /* 0x100fe400078e00b4 */
[----:B------:R-:W5:Y:S02]  /*11f0*/  LDG.E.64 R198, desc[UR4][R198.64] ;  /* 0x00000004c6c67981 */ /* 0x000f64000c1e1b00 */
[--C-:B------:R-:W-:Y:S02]  /*1200*/  IMAD.WIDE.U32 R182, R183, 0x8, R180.reuse ;  /* 0x00000008b7b67825 */ /* 0x100fe400078e00b4 */
[----:B------:R-:W5:Y:S02]  /*1210*/  LDG.E.64 R196, desc[UR4][R196.64] ;  /* 0x00000004c4c47981 */ /* 0x000f64000c1e1b00 */
[----:B------:R-:W-:-:S02]  /*1220*/  IMAD.WIDE.U32 R180, R3, 0x8, R180 ;  /* 0x0000000803b47825 */ /* 0x000fc400078e00b4 */
[----:B------:R-:W5:Y:S04]  /*1230*/  LDG.E.64 R194, desc[UR4][R182.64] ;  /* 0x00000004b6c27981 */ /* 0x000f68000c1e1b00 */
[----:B------:R1:W5:Y:S01]  /*1240*/  LDG.E.64 R192, desc[UR4][R180.64] ;  /* 0x00000004b4c07981 */ /* 0x000362000c1e1b00 */
[----:B--2---:R-:W-:Y:S01]  /*1250*/  FSEL R170, R186, RZ, !P0 ;  /* 0x000000ffbaaa7208 */ /* 0x004fe20004000000 */
[--C-:B0-----:R-:W-:Y:S02]  /*1260*/  HADD2.F32 R169, -RZ, R4.reuse.H0_H0 ;  /* 0x20000004ffa97230 */ /* 0x101fe40000004100 */
[----:B------:R-:W-:Y:S02]  /*1270*/  HADD2.F32 R168, -RZ, R4.H1_H1 ;  /* 0x30000004ffa87230 */ /* 0x000fe40000004100 */
[----:B-1----:R-:W-:-:S02]  /*1280*/  HADD2.F32 R180, -RZ, R5.H0_H0 ;  /* 0x20000005ffb47230 */ /* 0x002fc40000004100 */
[----:B------:R-:W-:Y:S02]  /*1290*/  HADD2.F32 R181, -RZ, R5.H1_H1 ;  /* 0x30000005ffb57230 */ /* 0x000fe40000004100 */
[--C-:B---3--:R-:W-:Y:S02]  /*12a0*/  HADD2.F32 R0, -RZ, R16.reuse.H0_H0 ;  /* 0x20000010ff007230 */ /* 0x108fe40000004100 */
[----:B------:R-:W-:Y:S02]  /*12b0*/  HADD2.F32 R3, -RZ, R16.H1_H1 ;  /* 0x30000010ff037230 */ /* 0x000fe40000004100 */
[--C-:B------:R-:W-:Y:S02]  /*12c0*/  HADD2.F32 R205, -RZ, R17.reuse.H0_H0 ;  /* 0x20000011ffcd7230 */ /* 0x100fe40000004100 */
[----:B------:R-:W-:Y:S02]  /*12d0*/  HADD2.F32 R206, -RZ, R17.H1_H1 ;  /* 0x30000011ffce7230 */ /* 0x000fe40000004100 */
[----:B------:R-:W-:-:S02]  /*12e0*/  HADD2.F32 R216, -RZ, R179.H0_H0 ;  /* 0x200000b3ffd87230 */ /* 0x000fc40000004100 */
[----:B------:R-:W-:Y:S02]  /*12f0*/  HADD2.F32 R217, -RZ, R179.H1_H1 ;  /* 0x300000b3ffd97230 */ /* 0x000fe40000004100 */
[--C-:B------:R-:W-:Y:S01]  /*1300*/  HADD2.F32 R201, -RZ, R18.reuse.H0_H0 ;  /* 0x20000012ffc97230 */ /* 0x100fe20000004100 */
[----:B------:R-:W2:Y:S01]  /*1310*/  LDL R179, [R1+0x34] ;  /* 0x0000340001b37983 */ /* 0x000ea20000100800 */
[----:B------:R-:W-:Y:S02]  /*1320*/  HADD2.F32 R202, -RZ, R18.H1_H1 ;  /* 0x30000012ffca7230 */ /* 0x000fe40000004100 */
[--C-:B------:R-:W-:Y:S02]  /*1330*/  HADD2.F32 R16, -RZ, R19.reuse.H0_H0 ;  /* 0x20000013ff107230 */ /* 0x100fe40000004100 */
[----:B------:R-:W-:Y:S02]  /*1340*/  HADD2.F32 R17, -RZ, R19.H1_H1 ;  /* 0x30000013ff117230 */ /* 0x000fe40000004100 */
[----:B------:R-:W-:-:S02]  /*1350*/  HADD2.F32 R214, -RZ, R178.H0_H0 ;  /* 0x200000b2ffd67230 */ /* 0x000fc40000004100 */
[----:B------:R-:W-:Y:S02]  /*1360*/  HADD2.F32 R215, -RZ, R178.H1_H1 ;  /* 0x300000b2ffd77230 */ /* 0x000fe40000004100 */
[--C-:B------:R-:W-:Y:S01]  /*1370*/  HADD2.F32 R209, -RZ, R8.reuse.H0_H0 ;  /* 0x20000008ffd17230 */ /* 0x100fe20000004100 */
[----:B------:R-:W3:Y:S01]  /*1380*/  LDL R178, [R1+0x38] ;  /* 0x0000380001b27983 */ /* 0x000ee20000100800 */
        /* <DEDUP_REMOVED lines=23> */
[C---:B------:R-:W-:Y:S01]  /*1500*/  FADD.FTZ R8, -R170.reuse, R16 ;  /* 0x00000010aa087221 */ /* 0x040fe20000010100 */
[--C-:B------:R-:W-:Y:S02]  /*1510*/  HADD2.F32 R182, -RZ, R6.reuse.H0_H0 ;  /* 0x20000006ffb67230 */ /* 0x100fe40000004100 */
[C---:B------:R-:W-:Y:S01]  /*1520*/  FADD.FTZ R9, -R170.reuse, R17 ;  /* 0x00000011aa097221 */ /* 0x040fe20000010100 */
[----:B------:R-:W-:Y:S02]  /*1530*/  HADD2.F32 R183, -RZ, R6.H1_H1 ;  /* 0x30000006ffb77230 */ /* 0x000fe40000004100 */
[C---:B------:R-:W-:Y:S01]  /*1540*/  FADD.FTZ R0, -R170.reuse, R0 ;  /* 0x00000000aa007221 */ /* 0x040fe20000010100 */
[--C-:B------:R-:W-:Y:S02]  /*1550*/  HADD2.F32 R184, -RZ, R7.reuse.H0_H0 ;  /* 0x20000007ffb87230 */ /* 0x100fe40000004100 */
[----:B------:R-:W-:Y:S01]  /*1560*/  FADD.FTZ R3, -R170, R3 ;  /* 0x00000003aa037221 */ /* 0x000fe20000010100 */
[----:B------:R-:W-:-:S02]  /*1570*/  HADD2.F32 R185, -RZ, R7.H1_H1 ;  /* 0x30000007ffb97230 */ /* 0x000fc40000004100 */
        /* <DEDUP_REMOVED lines=28> */
[----:B------:R-:W-:-:S02]  /*1740*/  HADD2.F32 R212, -RZ, R177.H0_H0 ;  /* 0x200000b1ffd47230 */ /* 0x000fc40000004100 */
[----:B------:R-:W-:Y:S02]  /*1750*/  HADD2.F32 R213, -RZ, R177.H1_H1 ;  /* 0x300000b1ffd57230 */ /* 0x000fe40000004100 */
[C---:B------:R-:W-:Y:S02]  /*1760*/  FMUL.FTZ R177, R218.reuse, R170 ;  /* 0x000000aadab17220 */ /* 0x040fe40000410000 */
[----:B------:R-:W4:Y:S01]  /*1770*/  LDL R170, [R1+0x24] ;  /* 0x0000240001aa7983 */ /* 0x000f220000100800 */
[--C-:B------:R-:W-:Y:S02]  /*1780*/  HADD2.F32 R210, -RZ, R176.reuse.H0_H0 ;  /* 0x200000b0ffd27230 */ /* 0x100fe40000004100 */
[----:B------:R-:W-:Y:S02]  /*1790*/  HADD2.F32 R211, -RZ, R176.H1_H1 ;  /* 0x300000b0ffd37230 */ /* 0x000fe40000004100 */
[C---:B------:R-:W-:Y:S02]  /*17a0*/  FMUL.FTZ R176, R218.reuse, R171 ;  /* 0x000000abdab07220 */ /* 0x040fe40000410000 */
[----:B------:R-:W4:Y:S01]  /*17b0*/  LDL R171, [R1+0x1c] ;  /* 0x00001c0001ab7983 */ /* 0x000f220000100800 */
[C---:B------:R-:W-:Y:S01]  /*17c0*/  FMUL.FTZ R3, R218.reuse, R3 ;  /* 0x00000003da037220 */ /* 0x040fe20000410000 */
[----:B------:R-:W-:Y:S01]  /*17d0*/  FMUL.FTZ R0, R218, R0 ;  /* 0x00000000da007220 */ /* 0x000fe20000410000 */
[----:B------:R-:W-:Y:S01]  /*17e0*/  FADD.FTZ R45, R45, R168 ;  /* 0x000000a82d2d7221 */ /* 0x000fe20000010000 */
[----:B------:R-:W-:Y:S01]  /*17f0*/  FADD.FTZ R44, R44, R169 ;  /* 0x000000a92c2c7221 */ /* 0x000fe20000010000 */
[----:B------:R-:W-:Y:S01]  /*1800*/  FFMA.FTZ R137, R3, R168, R137 ;  /* 0x000000a803897223 */ /* 0x000fe20000010089 */
[----:B------:R-:W-:Y:S01]  /*1810*/  FFMA.FTZ R136, R0, R169, R136 ;  /* 0x000000a900887223 */ /* 0x000fe20000010088 */
[----:B------:R-:W-:-:S02]  /*1820*/  HADD2.F32 R190, -RZ, R26.H0_H0 ;  /* 0x2000001affbe7230 */ /* 0x000fc40000004100 */
[----:B------:R-:W-:Y:S02]  /*1830*/  HADD2.F32 R191, -RZ, R26.H1_H1 ;  /* 0x3000001affbf7230 */ /* 0x000fe40000004100 */
[C---:B------:R-:W-:Y:S02]  /*1840*/  FMUL.FTZ R26, R218.reuse, R250 ;  /* 0x000000fada1a7220 */ /* 0x040fe40000410000 */
[----:B------:R-:W4:Y:S01]  /*1850*/  LDL R250, [R1+0x30] ;  /* 0x0000300001fa7983 */ /* 0x000f220000100800 */
[--C-:B------:R-:W-:Y:S02]  /*1860*/  HADD2.F32 R188, -RZ, R25.reuse.H0_H0 ;  /* 0x20000019ffbc7230 */ /* 0x100fe40000004100 */
[C---:B------:R-:W-:Y:S01]  /*1870*/  FMUL.FTZ R7, R218.reuse, R7 ;  /* 0x00000007da077220 */ /* 0x040fe20000410000 */
[----:B------:R-:W-:Y:S02]  /*1880*/  HADD2.F32 R189, -RZ, R25.H1_H1 ;  /* 0x30000019ffbd7230 */ /* 0x000fe40000004100 */
[----:B------:R-:W-:-:S02]  /*1890*/  FMUL.FTZ R25, R218, R251 ;  /* 0x000000fbda197220 */ /* 0x000fc40000410000 */
[----:B------:R-:W4:Y:S01]  /*18a0*/  LDL R251, [R1+0x2c] ;  /* 0x00002c0001fb7983 */ /* 0x000f220000100800 */
[--C-:B------:R-:W-:Y:S02]  /*18b0*/  HADD2.F32 R186, -RZ, R24.reuse.H0_H0 ;  /* 0x20000018ffba7230 */ /* 0x100fe40000004100 */
[----:B------:R-:W-:Y:S01]  /*18c0*/  FFMA.FTZ R133, R7, R183, R133 ;  /* 0x000000b707857223 */ /* 0x000fe20000010085 */
[----:B------:R-:W-:Y:S02]  /*18d0*/  HADD2.F32 R187, -RZ, R24.H1_H1 ;  /* 0x30000018ffbb7230 */ /* 0x000fe40000004100 */
[----:B------:R-:W-:Y:S01]  /*18e0*/  FADD.FTZ R49, R49, R183 ;  /* 0x000000b731317221 */ /* 0x000fe20000010000 */
[----:B------:R-:W-:Y:S02]  /*18f0*/  FMUL.FTZ R24, R218, R252 ;  /* 0x000000fcda187220 */ /* 0x000fe40000410000 */
[----:B------:R-:W4:Y:S01]  /*1900*/  LDL R252, [R1+0x28] ;  /* 0x0000280001fc7983 */ /* 0x000f220000100800 */
[----:B------:R-:W-:-:S02]  /*1910*/  HADD2.F32 R202, -RZ, R172.H0_H0 ;  /* 0x200000acffca7230 */ /* 0x000fc40000004100 */
[----:B------:R-:W-:Y:S02]  /*1920*/  HADD2.F32 R203, -RZ, R172.H1_H1 ;  /* 0x300000acffcb7230 */ /* 0x000fe40000004100 */
[C---:B------:R-:W-:Y:S02]  /*1930*/  FMUL.FTZ R172, R218.reuse, R248 ;  /* 0x000000f8daac7220 */ /* 0x040fe40000410000 */
[----:B------:R-:W4:Y:S01]  /*1940*/  LDL R248, [R1+0x20] ;  /* 0x0000200001f87983 */ /* 0x000f220000100800 */
[--C-:B------:R-:W-:Y:S02]  /*1950*/  HADD2.F32 R204, -RZ, R173.reuse.H0_H0 ;  /* 0x200000adffcc7230 */ /* 0x100fe40000004100 */
[----:B------:R-:W-:Y:S02]  /*1960*/  HADD2.F32 R205, -RZ, R173.H1_H1 ;  /* 0x300000adffcd7230 */ /* 0x000fe40000004100 */
        /* <DEDUP_REMOVED lines=10> */
[----:B------:R-:W-:Y:S01]  /*1a10*/  FMUL.FTZ R9, R218, R9 ;  /* 0x00000009da097220 */ /* 0x000fe20000410000 */
[----:B------:R-:W-:-:S03]  /*1a20*/  FADD.FTZ R51, R51, R185 ;  /* 0x000000b933337221 */ /* 0x000fc60000010000 */
[----:B------:R-:W-:Y:S01]  /*1a30*/  FFMA.FTZ R135, R9, R185, R135 ;  /* 0x000000b909877223 */ /* 0x000fe20000010087 */
[----:B--2---:R-:W-:Y:S02]  /*1a40*/  FMUL.FTZ R179, R179, R168 ;  /* 0x000000a8b3b37220 */ /* 0x004fe40000410000 */
[----:B------:R-:W2:Y:S01]  /*1a50*/  LDL R168, [R1+0xc] ;  /* 0x00000c0001a87983 */ /* 0x000ea20000100800 */
[----:B---3--:R-:W-:-:S03]  /*1a60*/  FMUL.FTZ R178, R178, R169 ;  /* 0x000000a9b2b27220 */ /* 0x008fc60000410000 */
[----:B------:R-:W3:Y:S01]  /*1a70*/  LDL R169, [R1+0x10] ;  /* 0x0000100001a97983 */ /* 0x000ee20000100800 */
[----:B----4-:R-:W-:-:S03]  /*1a80*/  FMUL.FTZ R183, R170, R183 ;  /* 0x000000b7aab77220 */ /* 0x010fc60000410000 */
[----:B------:R-:W4:Y:S01]  /*1a90*/  LDL R170, [R1+0x4] ;  /* 0x0000040001aa7983 */ /* 0x000f220000100800 */
[----:B------:R-:W-:-:S03]  /*1aa0*/  FMUL.FTZ R185, R171, R185 ;  /* 0x000000b9abb97220 */ /* 0x000fc60000410000 */
[----:B------:R-:W4:Y:S01]  /*1ab0*/  LDL R171, [R1] ;  /* 0x0000000001ab7983 */ /* 0x000f220000100800 */
[C---:B------:R-:W-:Y:S01]  /*1ac0*/  FMUL.FTZ R13, R218.reuse, R13 ;  /* 0x0000000dda0d7220 */ /* 0x040fe20000410000 */
[C---:B------:R-:W-:Y:S01]  /*1ad0*/  FMUL.FTZ R12, R218.reuse, R12 ;  /* 0x0000000cda0c7220 */ /* 0x040fe20000410000 */
[----:B------:R-:W-:Y:S01]  /*1ae0*/  FADD.FTZ R55, R55, R189 ;  /* 0x000000bd37377221 */ /* 0x000fe20000010000 */
[----:B------:R-:W-:Y:S01]  /*1af0*/  FMUL.FTZ R4, R218, R4 ;  /* 0x00000004da047220 */ /* 0x000fe20000410000 */
[----:B------:R-:W-:Y:S01]  /*1b00*/  FFMA.FTZ R131, R13, R189, R131 ;  /* 0x000000bd0d837223 */ /* 0x000fe20000010083 */
[----:B------:R-:W-:Y:S01]  /*1b10*/  FFMA.FTZ R130, R12, R188, R130 ;  /* 0x000000bc0c827223 */ /* 0x000fe20000010082 */
[----:B------:R-:W-:Y:S01]  /*1b20*/  FADD.FTZ R54, R54, R188 ;  /* 0x000000bc36367221 */ /* 0x000fe20000010000 */
        /* <DEDUP_REMOVED lines=9> */
[-C--:B------:R-:W-:Y:S01]  /*1bc0*/  FFMA.FTZ R132, R6, R182.reuse, R132 ;  /* 0x000000b606847223 */ /* 0x080fe20000010084 */
[----:B------:R-:W-:Y:S01]  /*1bd0*/  FADD.FTZ R48, R48, R182 ;  /* 0x000000b630307221 */ /* 0x000fe20000010000 */
[----:B------:R-:W-:Y:S01]  /*1be0*/  FFMA.FTZ R125, R15, R191, R125 ;  /* 0x000000bf0f7d7223 */ /* 0x000fe2000001007d */
[----:B------:R-:W-:Y:S01]  /*1bf0*/  FADD.FTZ R57, R57, R191 ;  /* 0x000000bf39397221 */ /* 0x000fe20000010000 */
[----:B------:R-:W-:Y:S01]  /*1c00*/  FMUL.FTZ R182, R252, R182 ;  /* 0x000000b6fcb67220 */ /* 0x000fe20000410000 */
[----:B------:R-:W-:Y:S01]  /*1c10*/  FMUL.FTZ R8, R218, R8 ;  /* 0x00000008da087220 */ /* 0x000fe20000410000 */
[----:B------:R-:W-:-:S03]  /*1c20*/  FADD.FTZ R50, R50, R184 ;  /* 0x000000b832327221 */ /* 0x000fc60000010000 */
[-C--:B------:R-:W-:Y:S01]  /*1c30*/  FFMA.FTZ R134, R8, R184.reuse, R134 ;  /* 0x000000b808867223 */ /* 0x080fe20000010086 */
[----:B------:R-:W-:Y:S01]  /*1c40*/  FMUL.FTZ R184, R248, R184 ;  /* 0x000000b8f8b87220 */ /* 0x000fe20000410000 */
[C---:B------:R-:W-:Y:S01]  /*1c50*/  FMUL.FTZ R10, R218.reuse, R10 ;  /* 0x0000000ada0a7220 */ /* 0x040fe20000410000 */
[----:B------:R-:W-:Y:S01]  /*1c60*/  FMUL.FTZ R11, R218, R11 ;  /* 0x0000000bda0b7220 */ /* 0x000fe20000410000 */
[----:B------:R-:W-:Y:S02]  /*1c70*/  FADD.FTZ R52, R52, R186 ;  /* 0x000000ba34347221 */ /* 0x000fe40000010000 */
[-C--:B------:R-:W-:Y:S01]  /*1c80*/  FFMA.FTZ R128, R10, R186.reuse, R128 ;  /* 0x000000ba0a807223 */ /* 0x080fe20000010080 */
[----:B------:R-:W-:Y:S01]  /*1c90*/  FMUL.FTZ R186, R239, R186 ;  /* 0x000000baefba7220 */ /* 0x000fe20000410000 */
[-C--:B------:R-:W-:Y:S01]  /*1ca0*/  FFMA.FTZ R129, R11, R187.reuse, R129 ;  /* 0x000000bb0b817223 */ /* 0x080fe20000010081 */
[----:B------:R-:W-:Y:S01]  /*1cb0*/  FADD.FTZ R53, R53, R187 ;  /* 0x000000bb35357221 */ /* 0x000fe20000010000 */
[----:B------:R-:W-:Y:S01]  /*1cc0*/  FMUL.FTZ R187, R229, R187 ;  /* 0x000000bbe5bb7220 */ /* 0x000fe20000410000 */
[----:B------:R-:W-:Y:S01]  /*1cd0*/  FMUL.FTZ R14, R218, R14 ;  /* 0x0000000eda0e7220 */ /* 0x000fe20000410000 */
[----:B------:R-:W-:-:S03]  /*1ce0*/  FADD.FTZ R56, R56, R190 ;  /* 0x000000be38387221 */ /* 0x000fc60000010000 */
[-C--:B------:R-:W-:Y:S01]  /*1cf0*/  FFMA.FTZ R124, R14, R190.reuse, R124 ;  /* 0x000000be0e7c7223 */ /* 0x080fe2000001007c */
[----:B------:R-:W-:Y:S01]  /*1d00*/  FMUL.FTZ R190, R224, R190 ;  /* 0x000000bee0be7220 */ /* 0x000fe20000410000 */
[--C-:B------:R-:W-:Y:S02]  /*1d10*/  HADD2.F32 R200, -RZ, R27.reuse.H0_H0 ;  /* 0x2000001bffc87230 */ /* 0x100fe40000004100 */
[C---:B------:R-:W-:Y:S01]  /*1d20*/  FMUL.FTZ R16, R218.reuse, R16 ;  /* 0x00000010da107220 */ /* 0x040fe20000410000 */
[----:B------:R-:W-:Y:S02]  /*1d30*/  HADD2.F32 R201, -RZ, R27.H1_H1 ;  /* 0x3000001bffc97230 */ /* 0x000fe40000004100 */
[----:B------:R-:W-:Y:S01]  /*1d40*/  FMUL.FTZ R17, R218, R17 ;  /* 0x00000011da117220 */ /* 0x000fe20000410000 */
[----:B------:R-:W-:Y:S01]  /*1d50*/  FFMA.FTZ R126, R16, R200, R126 ;  /* 0x000000c8107e7223 */ /* 0x000fe2000001007e */
[----:B------:R-:W-:Y:S01]  /*1d60*/  FADD.FTZ R58, R58, R200 ;  /* 0x000000c83a3a7221 */ /* 0x000fe20000010000 */
[C---:B------:R-:W-:Y:S01]  /*1d70*/  FMUL.FTZ R18, R218.reuse, R18 ;  /* 0x00000012da127220 */ /* 0x040fe20000410000 */
[-C--:B------:R-:W-:Y:S01]  /*1d80*/  FFMA.FTZ R127, R17, R201.reuse, R127 ;  /* 0x000000c9117f7223 */ /* 0x080fe2000001007f */
[----:B------:R-:W-:Y:S01]  /*1d90*/  FADD.FTZ R59, R59, R201 ;  /* 0x000000c93b3b7221 */ /* 0x000fe20000010000 */
[----:B------:R-:W-:Y:S01]  /*1da0*/  FMUL.FTZ R201, R247, R201 ;  /* 0x000000c9f7c97220 */ /* 0x000fe20000410000 */
[----:B------:R-:W-:Y:S01]  /*1db0*/  FMUL.FTZ R19, R218, R19 ;  /* 0x00000013da137220 */ /* 0x000fe20000410000 */
[-C--:B------:R-:W-:Y:S01]  /*1dc0*/  FFMA.FTZ R120, R18, R202.reuse, R120 ;  /* 0x000000ca12787223 */ /* 0x080fe20000010078 */
[----:B------:R-:W-:Y:S01]  /*1dd0*/  FADD.FTZ R60, R60, R202 ;  /* 0x000000ca3c3c7221 */ /* 0x000fe20000010000 */
[----:B------:R-:W-:Y:S01]  /*1de0*/  FMUL.FTZ R202, R246, R202 ;  /* 0x000000caf6ca7220 */ /* 0x000fe20000410000 */
        /* <DEDUP_REMOVED lines=32> */
[----:B------:R-:W-:Y:S01]  /*1ff0*/  FFMA.FTZ R114, R172, R212, R114 ;  /* 0x000000d4ac727223 */ /* 0x000fe20000010072 */
[----:B--2---:R-:W-:Y:S01]  /*2000*/  FMUL.FTZ R189, R168, R189 ;  /* 0x000000bda8bd7220 */ /* 0x004fe20000410000 */
[----:B------:R-:W-:-:S04]  /*2010*/  FADD.FTZ R168, RZ, R178 ;  /* 0x000000b2ffa87221 */ /* 0x000fc80000010000 */
[----:B------:R-:W-:Y:S01]  /*2020*/  FADD.FTZ R168, R168, R179 ;  /* 0x000000b3a8a87221 */ /* 0x000fe20000010000 */
[----:B---3--:R-:W-:Y:S01]  /*2030*/  FMUL.FTZ R188, R169, R188 ;  /* 0x000000bca9bc7220 */ /* 0x008fe20000410000 */
[----:B------:R-:W-:Y:S02]  /*2040*/  FFMA.FTZ R169, R0, R178, RZ ;  /* 0x000000b200a97223 */ /* 0x000fe400000100ff */
[----:B------:R-:W-:Y:S02]  /*2050*/  FADD.FTZ R168, R168, R180 ;  /* 0x000000b4a8a87221 */ /* 0x000fe40000010000 */
[----:B------:R-:W-:Y:S02]  /*2060*/  FFMA.FTZ R169, R3, R179, R169 ;  /* 0x000000b303a97223 */ /* 0x000fe400000100a9 */
[----:B------:R-:W-:Y:S02]  /*2070*/  FADD.FTZ R168, R168, R181 ;  /* 0x000000b5a8a87221 */ /* 0x000fe40000010000 */
[----:B------:R-:W-:Y:S01]  /*2080*/  FFMA.FTZ R169, R4, R180, R169 ;  /* 0x000000b404a97223 */ /* 0x000fe200000100a9 */
[----:B----4-:R-:W-:-:S03]  /*2090*/  FMUL.FTZ R191, R170, R191 ;  /* 0x000000bfaabf7220 */ /* 0x010fc60000410000 */
        /* <DEDUP_REMOVED lines=21> */
[----:B------:R-:W-:Y:S02]  /*21f0*/  FFMA.FTZ R168, R15, R191, R168 ;  /* 0x000000bf0fa87223 */ /* 0x000fe400000100a8 */
[----:B------:R-:W-:Y:S02]  /*2200*/  FADD.FTZ R169, R169, R200 ;  /* 0x000000c8a9a97221 */ /* 0x000fe40000010000 */
[----:B------:R-:W-:Y:S02]  /*2210*/  FFMA.FTZ R168, R16, R200, R168 ;  /* 0x000000c810a87223 */ /* 0x000fe400000100a8 */
[----:B------:R-:W-:-:S02]  /*2220*/  FADD.FTZ R169, R169, R201 ;  /* 0x000000c9a9a97221 */ /* 0x000fc40000010000 */
[----:B------:R-:W-:Y:S02]  /*2230*/  FFMA.FTZ R168, R17, R201, R168 ;  /* 0x000000c911a87223 */ /* 0x000fe400000100a8 */
        /* <DEDUP_REMOVED lines=17> */
[----:B------:R-:W-:Y:S01]  /*2350*/  FFMA.FTZ R168, R26, R210, R168 ;  /* 0x000000d21aa87223 */ /* 0x000fe200000100a8 */
        /* <DEDUP_REMOVED lines=31> */
.L_x_2825:
[----:B------:R-:W-:Y:S05]  /*2550*/  BSYNC B0 ;  /* 0x0000000000007941 */ /* 0x000fea0003800000 */
.L_x_2823:
[----:B------:R-:W0:Y:S01]  /*2560*/  S2R R171, SR_TID.X ;  /* 0x0000000000ab7919 */ /* 0x000e220000002100 */
[----:B------:R-:W-:Y:S01]  /*2570*/  LOP3.LUT P5, RZ, R222, 0xff, RZ, 0xc0, !PT ;  /* 0x000000ffdeff7812 */ /* 0x000fe200078ac0ff */
[----:B------:R-:W-:Y:S01]  /*2580*/  UMOV UR6, 0xffffffff ;  /* 0xffffffff00067882 */ /* 0x000fe20000000000 */
[----:B-----5:R-:W-:Y:S02]  /*2590*/  MOV R170, R198 ;  /* 0x000000c600aa7202 */ /* 0x020fe40000000f00 */
[----:B------:R-:W-:Y:S02]  /*25a0*/  MOV R168, R196 ;  /* 0x000000c400a87202 */ /* 0x000fe40000000f00 */
[----:B------:R-:W-:Y:S02]  /*25b0*/  PRMT R239, R170, 0x7610, R239 ;  /* 0x00007610aaef7816 */ /* 0x000fe400000000ef */
[----:B------:R-:W-:Y:S02]  /*25c0*/  PRMT R229, R168, 0x7610, R229 ;  /* 0x00007610a8e57816 */ /* 0x000fe400000000e5 */
[----:B------:R-:W-:-:S04]  /*25d0*/  MOV R168, R192 ;  /* 0x000000c000a87202 */ /* 0x000fc80000000f00 */
        /* <DEDUP_REMOVED lines=26> */
.L_x_3004:
        /* <DEDUP_REMOVED lines=13> */
[----:B0-----:R-:W-:-:S04]  /*2850*/  LEA R249, R248, R249, 0x18 ;  /* 0x000000f9f8f97211 */ /* 0x001fc800078ec0ff */
[-C--:B------:R-:W-:Y:S02]  /*2860*/  @!P0 LEA R171, R171, R249.reuse, 0x3 ;  /* 0x000000f9abab8211 */ /* 0x080fe400078e18ff */
[----:B------:R-:W-:-:S03]  /*2870*/  LEA R249, R170, R249, 0x3 ;  /* 0x000000f9aaf97211 */ /* 0x000fc600078e18ff */
        /* <DEDUP_REMOVED lines=13> */
[----:B------:R-:W-:Y:S01]  /*2950*/  HFMA2.MMA R170, -RZ, RZ, 0, 0 ;  /* 0x00000000ffaa7435 */ /* 0x000fe200000001ff */
[----:B------:R-:W-:Y:S01]  /*2960*/  @P4 LEA.HI R168, R168, R227, RZ, 0x3 ;  /* 0x000000e3a8a84211 */ /* 0x000fe200078f18ff */
[----:B------:R-:W-:-:S04]  /*2970*/  FADD.FTZ R227, R171, R169 ;  /* 0x000000a9abe37221 */ /* 0x000fc80000010000 */
        /* <DEDUP_REMOVED lines=14> */
.L_x_2828:
[----:B------:R-:W-:Y:S02]  /*2a60*/  ISETP.NE.AND P1, PT, R228, RZ, PT ;  /* 0x000000ffe400720c */ /* 0x000fe40003f25270 */
[----:B------:R-:W-:Y:S02]  /*2a70*/  ISETP.NE.U32.AND P0, PT, R226, RZ, PT ;  /* 0x000000ffe200720c */ /* 0x000fe40003f05070 */
[----:B0-----:R-:W-:Y:S02]  /*2a80*/  FSEL R168, R171, RZ, !P1 ;  /* 0x000000ffaba87208 */ /* 0x001fe40004800000 */
[----:B------:R-:W-:-:S03]  /*2a90*/  ISETP.NE.AND.EX P0, PT, R225, RZ, PT, P0 ;  /* 0x000000ffe100720c */ /* 0x000fc60003f05300 */
[----:B------:R-:W-:-:S04]  /*2aa0*/  FFMA.FTZ R168, R0, R227, R168 ;  /* 0x000000e300a87223 */ /* 0x000fc800000100a8 */
[----:B------:R-:W-:-:S04]  /*2ab0*/  FADD.FTZ R168, R178, -R168 ;  /* 0x800000a8b2a87221 */ /* 0x000fc80000010000 */
[----:B------:R-:W-:Y:S02]  /*2ac0*/  FMUL.FTZ R169, R218, R168 ;  /* 0x000000a8daa97220 */ /* 0x000fe40000410000 */
[----:B------:R-:W-:-:S05]  /*2ad0*/  @P0 HADD2.F32 R168, -RZ, R140.H0_H0 ;  /* 0x2000008cffa80230 */ /* 0x000fca0000004100 */
[----:B------:R-:W-:-:S07]  /*2ae0*/  @P0 FADD.FTZ R169, R169, R168 ;  /* 0x000000a8a9a90221 */ /* 0x000fce0000010000 */
.L_x_2829:
[----:B------:R-:W-:Y:S05]  /*2af0*/  BSYNC B0 ;  /* 0x0000000000007941 */ /* 0x000fea0003800000 */
.L_x_2827:
[----:B------:R-:W-:Y:S01]  /*2b00*/  ISETP.NE.U32.AND P1, PT, RZ, UR12, PT ;  /* 0x0000000cff007c0c */ /* 0x000fe2000bf25070 */
[----:B------:R-:W-:Y:S03]  /*2b10*/  BSSY B0, `(.L_x_2830) ;  /* 0x0000011000007945 */ /* 0x000fe60003800000 */
[----:B------:R-:W-:-:S13]  /*2b20*/  ISETP.NE.AND.EX P1, PT, RZ, UR13, PT, P1 ;  /* 0x0000000dff007c0c */ /* 0x000fda000bf25310 */
[----:B------:R-:W-:-:S04]  /*2b30*/  @P1 F2FP.F16.F32.PACK_AB R168, RZ, R169 ;  /* 0x000000a9ffa8123e */ /* 0x000fc800000000ff */
[----:B------:R-:W-:Y:S01]  /*2b40*/  @P1 PRMT R160, R168, 0x7610, R160 ;  /* 0x00007610a8a01816 */ /* 0x000fe200000000a0 */
[----:B------:R-:W-:Y:S06]  /*2b50*/  @!P4 BRA `(.L_x_2831) ;  /* 0x000000000030c947 */ /* 0x000fec0003800000 */
[----:B------:R-:W-:Y:S01]  /*2b60*/  LOP3.LUT P6, RZ, R239, 0xff, RZ, 0xc0, !PT ;  /* 0x000000ffefff7812 */ /* 0x000fe200078cc0ff */
[----:B------:R-:W-:Y:S01]  /*2b70*/  FMUL.FTZ R168, R169, UR15 ;  /* 0x0000000fa9a87c20 */ /* 0x000fe20008410000 */
[----:B------:R-:W-:-:S03]  /*2b80*/  MOV R169, RZ ;  /* 0x000000ff00a97202 */ /* 0x000fc60000000f00 */
[----:B------:R-:W-:-:S08]  /*2b90*/  FMUL.FTZ R168, R168, UR14 ;  /* 0x0000000ea8a87c20 */ /* 0x000fd00008410000 */
[----:B-----5:R-:W-:-:S05]  /*2ba0*/  @P6 HADD2.F32 R225, -RZ, R156.H0_H0 ;  /* 0x2000009cffe16230 */ /* 0x020fca0000004100 */
[----:B------:R-:W-:Y:S01]  /*2bb0*/  @P6 FMUL.FTZ R169, R168, R225 ;  /* 0x000000e1a8a96220 */ /* 0x000fe20000410000 */
[----:B------:R-:W-:-:S03]  /*2bc0*/  @P6 HADD2.F32 R225, -RZ, R28.H0_H0 ;  /* 0x2000001cffe16230 */ /* 0x000fc60000004100 */
[----:B------:R-:W-:Y:S01]  /*2bd0*/  FADD.FTZ R76, R76, R169 ;  /* 0x000000a94c4c7221 */ /* 0x000fe20000010000 */
[----:B------:R-:W-:-:S06]  /*2be0*/  HFMA2.MMA R169, -RZ, RZ, 0, 0 ;  /* 0x00000000ffa97435 */ /* 0x000fcc00000001ff */
[----:B------:R-:W-:-:S05]  /*2bf0*/  @P6 FMUL.FTZ R169, R168, R225 ;  /* 0x000000e1a8a96220 */ /* 0x000fca0000410000 */
[----:B------:R-:W-:-:S04]  /*2c00*/  F2FP.F16.F32.PACK_AB R169, RZ, R169 ;  /* 0x000000a9ffa9723e */ /* 0x000fc800000000ff */
[----:B------:R-:W-:-:S07]  /*2c10*/  PRMT R164, R169, 0x7610, R164 ;  /* 0x00007610a9a47816 */ /* 0x000fce00000000a4 */
.L_x_2831:
[----:B------:R-:W-:Y:S05]  /*2c20*/  BSYNC B0 ;  /* 0x0000000000007941 */ /* 0x000fea0003800000 */
.L_x_2830:
[----:B------:R-:W-:Y:S04]  /*2c30*/  BSSY B0, `(.L_x_2832) ;  /* 0x000000d000007945 */ /* 0x000fe80003800000 */
[----:B------:R-:W-:Y:S05]  /*2c40*/  @P3 BRA `(.L_x_2833) ;  /* 0x0000000000103947 */ /* 0x000fea0003800000 */
[----:B------:R-:W-:Y:S01]  /*2c50*/  MOV R169, RZ ;  /* 0x000000ff00a97202 */ /* 0x000fe20000000f00 */
[----:B------:R-:W-:Y:S06]  /*2c60*/  @!P0 BRA `(.L_x_2834) ;  /* 0x0000000000248947 */ /* 0x000fec0003800000 */
[----:B------:R-:W-:Y:S01]  /*2c70*/  HADD2.F32 R169, -RZ, R140.H1_H1 ;  /* 0x3000008cffa97230 */ /* 0x000fe20000004100 */
[----:B------:R-:W-:Y:S06]  /*2c80*/  BRA `(.L_x_2834) ;  /* 0x00000000001c7947 */ /* 0x000fec0003800000 */
.L_x_2833:
[----:B------:R-:W-:-:S04]  /*2c90*/  ISETP.NE.AND P6, PT, R228, RZ, PT ;  /* 0x000000ffe400720c */ /* 0x000fc80003fc5270 */
[----:B------:R-:W-:-:S05]  /*2ca0*/  FSEL R168, R171, RZ, !P6 ;  /* 0x000000ffaba87208 */ /* 0x000fca0007000000 */
[----:B------:R-:W-:-:S04]  /*2cb0*/  FFMA.FTZ R168, R3, R227, R168 ;  /* 0x000000e303a87223 */ /* 0x000fc800000100a8 */
[----:B------:R-:W-:-:S04]  /*2cc0*/  FADD.FTZ R168, R179, -R168 ;  /* 0x800000a8b3a87221 */ /* 0x000fc80000010000 */
[----:B------:R-:W-:Y:S01]  /*2cd0*/  FMUL.FTZ R169, R218, R168 ;  /* 0x000000a8daa97220 */ /* 0x000fe20000410000 */
[----:B------:R-:W-:-:S05]  /*2ce0*/  @P0 HADD2.F32 R168, -RZ, R140.H1_H1 ;  /* 0x3000008cffa80230 */ /* 0x000fca0000004100 */
[----:B------:R-:W-:-:S07]  /*2cf0*/  @P0 FADD.FTZ R169, R169, R168 ;  /* 0x000000a8a9a90221 */ /* 0x000fce0000010000 */
.L_x_2834:
[----:B------:R-:W-:Y:S05]  /*2d00*/  BSYNC B0 ;  /* 0x0000000000007941 */ /* 0x000fea0003800000 */
.L_x_2832:
[----:B------:R-:W-:Y:S01]  /*2d10*/  @P1 F2FP.F16.F32.PACK_AB R168, RZ, R169 ;  /* 0x000000a9ffa8123e */ /* 0x000fe200000000ff */
[----:B------:R-:W-:Y:S03]  /*2d20*/  BSSY B0, `(.L_x_2835) ;  /* 0x000000f000007945 */ /* 0x000fe60003800000 */
[----:B------:R-:W-:Y:S01]  /*2d30*/  @P1 PRMT R160, R160, 0x5410, R168 ;  /* 0x00005410a0a01816 */ /* 0x000fe200000000a8 */
[----:B------:R-:W-:Y:S06]  /*2d40*/  @!P4 BRA `(.L_x_2836) ;  /* 0x000000000030c947 */ /* 0x000fec0003800000 */
[----:B------:R-:W-:Y:S01]  /*2d50*/  LOP3.LUT P6, RZ, R198, 0xff00, RZ, 0xc0, !PT ;  /* 0x0000ff00c6ff7812 */ /* 0x000fe200078cc0ff */
[----:B------:R-:W-:Y:S01]  /*2d60*/  FMUL.FTZ R168, R169, UR15 ;  /* 0x0000000fa9a87c20 */ /* 0x000fe20008410000 */
[----:B------:R-:W-:-:S03]  /*2d70*/  HFMA2.MMA R169, -RZ, RZ, 0, 0 ;  /* 0x00000000ffa97435 */ /* 0x000fc600000001ff */
[----:B------:R-:W-:-:S08]  /*2d80*/  FMUL.FTZ R168, R168, UR14 ;  /* 0x0000000ea8a87c20 */ /* 0x000fd00008410000 */
[----:B-----5:R-:W-:-:S05]  /*2d90*/  @P6 HADD2.F32 R225, -RZ, R156.H1_H1 ;  /* 0x3000009cffe16230 */ /* 0x020fca0000004100 */
[----:B------:R-:W-:Y:S01]  /*2da0*/  @P6 FMUL.FTZ R169, R168, R225 ;  /* 0x000000e1a8a96220 */ /* 0x000fe20000410000 */
[----:B------:R-:W-:-:S03]  /*2db0*/  @P6 HADD2.F32 R225, -RZ, R28.H1_H1 ;  /* 0x3000001cffe16230 */ /* 0x000fc60000004100 */
[----:B------:R-:W-:Y:S01]  /*2dc0*/  FADD.FTZ R77, R77, R169 ;  /* 0x000000a94d4d7221 */ /* 0x000fe20000010000 */
[----:B------:R-:W-:Y:S01]  /*2dd0*/  MOV R169, RZ ;  /* 0x000000ff00a97202 */ /* 0x000fe20000000f00 */
[----:B------:R-:W-:-:S05]  /*2de0*/  @P6 FMUL.FTZ R169, R168, R225 ;  /* 0x000000e1a8a96220 */ /* 0x000fca0000410000 */
[----:B------:R-:W-:-:S04]  /*2df0*/  F2FP.F16.F32.PACK_AB R169, RZ, R169 ;  /* 0x000000a9ffa9723e */ /* 0x000fc800000000ff */
[----:B------:R-:W-:-:S07]  /*2e00*/  PRMT R164, R164, 0x5410, R169 ;  /* 0x00005410a4a47816 */ /* 0x000fce00000000a9 */
.L_x_2836:
[----:B------:R-:W-:Y:S05]  /*2e10*/  BSYNC B0 ;  /* 0x0000000000007941 */ /* 0x000fea0003800000 */
.L_x_2835:
[----:B------:R-:W-:Y:S04]  /*2e20*/  BSSY B0, `(.L_x_2837) ;  /* 0x000000d000007945 */ /* 0x000fe80003800000 */
[----:B------:R-:W-:Y:S05]  /*2e30*/  @P3 BRA `(.L_x_2838) ;  /* 0x0000000000103947 */ /* 0x000fea0003800000 */
[----:B------:R-:W-:Y:S01]  /*2e40*/  HFMA2.MMA R169, -RZ, RZ, 0, 0 ;  /* 0x00000000ffa97435 */ /* 0x000fe200000001ff */
[----:B------:R-:W-:Y:S10]  /*2e50*/  @!P0 BRA `(.L_x_2839) ;  /* 0x0000000000248947 */ /* 0x000ff40003800000 */
[----:B------:R-:W-:Y:S01]  /*2e60*/  HADD2.F32 R169, -RZ, R141.H0_H0 ;  /* 0x2000008dffa97230 */ /* 0x000fe20000004100 */
[----:B------:R-:W-:Y:S06]  /*2e70*/  BRA `(.L_x_2839) ;  /* 0x00000000001c7947 */ /* 0x000fec0003800000 */
.L_x_2838:
[----:B------:R-:W-:-:S04]  /*2e80*/  ISETP.NE.AND P6, PT, R228, RZ, PT ;  /* 0x000000ffe400720c */ /* 0x000fc80003fc5270 */
[----:B------:R-:W-:-:S05]  /*2e90*/  FSEL R168, R171, RZ, !P6 ;  /* 0x000000ffaba87208 */ /* 0x000fca0007000000 */
[----:B------:R-:W-:-:S04]  /*2ea0*/  FFMA.FTZ R168, R4, R227, R168 ;  /* 0x000000e304a87223 */ /* 0x000fc800000100a8 */
[----:B------:R-:W-:-:S04]  /*2eb0*/  FADD.FTZ R168, R180, -R168 ;  /* 0x800000a8b4a87221 */ /* 0x000fc80000010000 */
[----:B------:R-:W-:Y:S01]  /*2ec0*/  FMUL.FTZ R169, R218, R168 ;  /* 0x000000a8daa97220 */ /* 0x000fe20000410000 */
[----:B------:R-:W-:-:S05]  /*2ed0*/  @P0 HADD2.F32 R168, -RZ, R141.H0_H0 ;  /* 0x2000008dffa80230 */ /* 0x000fca0000004100 */
[----:B------:R-:W-:-:S07]  /*2ee0*/  @P0 FADD.FTZ R169, R169, R168 ;  /* 0x000000a8a9a90221 */ /* 0x000fce0000010000 */
.L_x_2839:
[----:B------:R-:W-:Y:S05]  /*2ef0*/  BSYNC B0 ;  /* 0x0000000000007941 */ /* 0x000fea0003800000 */
.L_x_2837:
[----:B------:R-:W-:Y:S01]  /*2f00*/  @P1 F2FP.F16.F32.PACK_AB R168, RZ, R169 ;  /* 0x000000a9ffa8123e */ /* 0x000fe200000000ff */
[----:B------:R-:W-:Y:S03]  /*2f10*/  BSSY B0, `(.L_x_2840) ;  /* 0x000000f000007945 */ /* 0x000fe60003800000 */
        /* <DEDUP_REMOVED lines=14> */
.L_x_2841:
[----:B------:R-:W-:Y:S05]  /*3000*/  BSYNC B0 ;  /* 0x0000000000007941 */ /* 0x000fea0003800000 */
.L_x_2840:
[----:B------:R-:W-:Y:S04]  /*3010*/  BSSY B0, `(.L_x_2842) ;  /* 0x000000d000007945 */ /* 0x000fe80003800000 */
[----:B------:R-:W-:Y:S05]  /*3020*/  @P3 BRA `(.L_x_2843) ;  /* 0x0000000000103947 */ /* 0x000fea0003800000 */
[----:B------:R-:W-:Y:S01]  /*3030*/  MOV R169, RZ ;  /* 0x000000ff00a97202 */ /* 0x000fe20000000f00 */
[----:B------:R-:W-:Y:S06]  /*3040*/  @!P0 BRA `(.L_x_2844) ;  /* 0x0000000000248947 */ /* 0x000fec0003800000 */
[----:B------:R-:W-:Y:S01]  /*3050*/  HADD2.F32 R169, -RZ, R141.H1_H1 ;  /* 0x3000008dffa97230 */ /* 0x000fe20000004100 */
[----:B------:R-:W-:Y:S06]  /*3060*/  BRA `(.L_x_2844) ;  /* 0x00000000001c7947 */ /* 0x000fec0003800000 */
.L_x_2843:
[----:B------:R-:W-:-:S04]  /*3070*/  ISETP.NE.AND P6, PT, R228, RZ, PT ;  /* 0x000000ffe400720c */ /* 0x000fc80003fc5270 */
[----:B------:R-:W-:-:S05]  /*3080*/  FSEL R168, R171, RZ, !P6 ;  /* 0x000000ffaba87208 */ /* 0x000fca0007000000 */
[----:B------:R-:W-:-:S04]  /*3090*/  FFMA.FTZ R168, R5, R227, R168 ;  /* 0x000000e305a87223 */ /* 0x000fc800000100a8 */
[----:B------:R-:W-:-:S04]  /*30a0*/  FADD.FTZ R168, R181, -R168 ;  /* 0x800000a8b5a87221 */ /* 0x000fc80000010000 */
[----:B------:R-:W-:Y:S01]  /*30b0*/  FMUL.FTZ R169, R218, R168 ;  /* 0x000000a8daa97220 */ /* 0x000fe20000410000 */
[----:B------:R-:W-:-:S05]  /*30c0*/  @P0 HADD2.F32 R168, -RZ, R141.H1_H1 ;  /* 0x3000008dffa80230 */ /* 0x000fca0000004100 */
[----:B------:R-:W-:-:S07]  /*30d0*/  @P0 FADD.FTZ R169, R169, R168 ;  /* 0x000000a8a9a90221 */ /* 0x000fce0000010000 */
.L_x_2844:
[----:B------:R-:W-:Y:S05]  /*30e0*/  BSYNC B0 ;  /* 0x0000000000007941 */ /* 0x000fea0003800000 */
.L_x_2842:
        /* <DEDUP_REMOVED lines=16> */
.L_x_2846:
[----:B------:R-:W-:Y:S05]  /*31f0*/  BSYNC B0 ;  /* 0x0000000000007941 */ /* 0x000fea0003800000 */
.L_x_2845:
[----:B------:R-:W-:Y:S04]  /*3200*/  BSSY B0, `(.L_x_2847) ;  /* 0x000000d000007945 */ /* 0x000fe80003800000 */
[----:B------:R-:W-:Y:S05]  /*3210*/  @P3 BRA `(.L_x_2848) ;  /* 0x0000000000103947 */ /* 0x000fea0003800000 */
[----:B------:R-:W-:Y:S01]  /*3220*/  HFMA2.MMA R169, -RZ, RZ, 0, 0 ;  /* 0x00000000ffa97435 */ /* 0x000fe200000001ff */
[----:B------:R-:W-:Y:S10]  /*3230*/  @!P0 BRA `(.L_x_2849) ;  /* 0x0000000000248947 */ /* 0x000ff40003800000 */
[----:B------:R-:W-:Y:S01]  /*3240*/  HADD2.F32 R169, -RZ, R142.H0_H0 ;  /* 0x2000008effa97230 */ /* 0x000fe20000004100 */
[----:B------:R-:W-:Y:S06]  /*3250*/  BRA `(.L_x_2849) ;  /* 0x00000000001c7947 */ /* 0x000fec0003800000 */
.L_x_2848:
[----:B------:R-:W-:-:S04]  /*3260*/  ISETP.NE.AND P6, PT, R228, RZ, PT ;  /* 0x000000ffe400720c */ /* 0x000fc80003fc5270 */
[----:B------:R-:W-:-:S05]  /*3270*/  FSEL R168, R171, RZ, !P6 ;  /* 0x000000ffaba87208 */ /* 0x000fca0007000000 */
[----:B------:R-:W-:-:S04]  /*3280*/  FFMA.FTZ R168, R6, R227, R168 ;  /* 0x000000e306a87223 */ /* 0x000fc800000100a8 */
[----:B------:R-:W-:-:S04]  /*3290*/  FADD.FTZ R168, R182, -R168 ;  /* 0x800000a8b6a87221 */ /* 0x000fc80000010000 */
[----:B------:R-:W-:Y:S01]  /*32a0*/  FMUL.FTZ R169, R218, R168 ;  /* 0x000000a8daa97220 */ /* 0x000fe20000410000 */
[----:B------:R-:W-:-:S05]  /*32b0*/  @P0 HADD2.F32 R168, -RZ, R142.H0_H0 ;  /* 0x2000008effa80230 */ /* 0x000fca0000004100 */
[----:B------:R-:W-:-:S07]  /*32c0*/  @P0 FADD.FTZ R169, R169, R168 ;  /* 0x000000a8a9a90221 */ /* 0x000fce0000010000 */
.L_x_2849:
[----:B------:R-:W-:Y:S05]  /*32d0*/  BSYNC B0 ;  /* 0x0000000000007941 */ /* 0x000fea0003800000 */
.L_x_2847:
        /* <DEDUP_REMOVED lines=16> */
.L_x_2851:
[----:B------:R-:W-:Y:S05]  /*33e0*/  BSYNC B0 ;  /* 0x0000000000007941 */ /* 0x000fea0003800000 */
.L_x_2850:
[----:B------:R-:W-:Y:S04]  /*33f0*/  BSSY B0, `(.L_x_2852) ;  /* 0x000000d000007945 */ /* 0x000fe80003800000 */
[----:B------:R-:W-:Y:S05]  /*3400*/  @P3 BRA `(.L_x_2853) ;  /* 0x0000000000103947 */ /* 0x000fea0003800000 */
[----:B------:R-:W-:Y:S01]  /*3410*/  MOV R169, RZ ;  /* 0x000000ff00a97202 */ /* 0x000fe20000000f00 */
[----:B------:R-:W-:Y:S06]  /*3420*/  @!P0 BRA `(.L_x_2854) ;  /* 0x0000000000248947 */ /* 0x000fec0003800000 */
[----:B------:R-:W-:Y:S01]  /*3430*/  HADD2.F32 R169, -RZ, R142.H1_H1 ;  /* 0x3000008effa97230 */ /* 0x000fe20000004100 */
[----:B------:R-:W-:Y:S06]  /*3440*/  BRA `(.L_x_2854) ;  /* 0x00000000001c7947 */ /* 0x000fec0003800000 */
.L_x_2853:
[----:B------:R-:W-:-:S04]  /*3450*/  ISETP.NE.AND P6, PT, R228, RZ, PT ;  /* 0x000000ffe400720c */ /* 0x000fc80003fc5270 */
[----:B------:R-:W-:-:S05]  /*3460*/  FSEL R168, R171, RZ, !P6 ;  /* 0x000000ffaba87208 */ /* 0x000fca0007000000 */
[----:B------:R-:W-:-:S04]  /*3470*/  FFMA.FTZ R168, R7, R227, R168 ;  /* 0x000000e307a87223 */ /* 0x000fc800000100a8 */
[----:B------:R-:W-:-:S04]  /*3480*/  FADD.FTZ R168, R183, -R168 ;  /* 0x800000a8b7a87221 */ /* 0x000fc80000010000 */
[----:B------:R-:W-:Y:S01]  /*3490*/  FMUL.FTZ R169, R218, R168 ;  /* 0x000000a8daa97220 */ /* 0x000fe20000410000 */
[----:B------:R-:W-:-:S05]  /*34a0*/  @P0 HADD2.F32 R168, -RZ, R142.H1_H1 ;  /* 0x3000008effa80230 */ /* 0x000fca0000004100 */
[----:B------:R-:W-:-:S07]  /*34b0*/  @P0 FADD.FTZ R169, R169, R168 ;  /* 0x000000a8a9a90221 */ /* 0x000fce0000010000 */
.L_x_2854:
[----:B------:R-:W-:Y:S05]  /*34c0*/  BSYNC B0 ;  /* 0x0000000000007941 */ /* 0x000fea0003800000 */
.L_x_2852:
        /* <DEDUP_REMOVED lines=16> */
.L_x_2856:
[----:B------:R-:W-:Y:S05]  /*35d0*/  BSYNC B0 ;  /* 0x0000000000007941 */ /* 0x000fea0003800000 */
.L_x_2855:
[----:B------:R-:W-:Y:S04]  /*35e0*/  BSSY B0, `(.L_x_2857) ;  /* 0x000000d000007945 */ /* 0x000fe80003800000 */
[----:B------:R-:W-:Y:S05]  /*35f0*/  @P3 BRA `(.L_x_2858) ;  /* 0x0000000000103947 */ /* 0x000fea0003800000 */
[----:B------:R-:W-:Y:S01]  /*3600*/  HFMA2.MMA R169, -RZ, RZ, 0, 0 ;  /* 0x00000000ffa97435 */ /* 0x000fe200000001ff */
[----:B------:R-:W-:Y:S10]  /*3610*/  @!P0 BRA `(.L_x_2859) ;  /* 0x0000000000248947 */ /* 0x000ff40003800000 */
[----:B------:R-:W-:Y:S01]  /*3620*/  HADD2.F32 R169, -RZ, R143.H0_H0 ;  /* 0x2000008fffa97230 */ /* 0x000fe20000004100 */
[----:B------:R-:W-:Y:S06]  /*3630*/  BRA `(.L_x_2859) ;  /* 0x00000000001c7947 */ /* 0x000fec0003800000 */
.L_x_2858:
[----:B------:R-:W-:-:S04]  /*3640*/  ISETP.NE.AND P6, PT, R228, RZ, PT ;  /* 0x000000ffe400720c */ /* 0x000fc80003fc5270 */
[----:B------:R-:W-:-:S05]  /*3650*/  FSEL R168, R171, RZ, !P6 ;  /* 0x000000ffaba87208 */ /* 0x000fca0007000000 */
[----:B------:R-:W-:-:S04]  /*3660*/  FFMA.FTZ R168, R8, R227, R168 ;  /* 0x000000e308a87223 */ /* 0x000fc800000100a8 */
[----:B------:R-:W-:-:S04]  /*3670*/  FADD.FTZ R168, R184, -R168 ;  /* 0x800000a8b8a87221 */ /* 0x000fc80000010000 */
[----:B------:R-:W-:Y:S01]  /*3680*/  FMUL.FTZ R169, R218, R168 ;  /* 0x000000a8daa97220 */ /* 0x000fe20000410000 */
[----:B------:R-:W-:-:S05]  /*3690*/  @P0 HADD2.F32 R168, -RZ, R143.H0_H0 ;  /* 0x2000008fffa80230 */ /* 0x000fca0000004100 */
[----:B------:R-:W-:-:S07]  /*36a0*/  @P0 FADD.FTZ R169, R169, R168 ;  /* 0x000000a8a9a90221 */ /* 0x000fce0000010000 */
.L_x_2859:
[----:B------:R-:W-:Y:S05]  /*36b0*/  BSYNC B0 ;  /* 0x0000000000007941 */ /* 0x000fea0003800000 */
.L_x_2857:
        /* <DEDUP_REMOVED lines=16> */
.L_x_2861:
[----:B------:R-:W-:Y:S05]  /*37c0*/  BSYNC B0 ;  /* 0x0000000000007941 */ /* 0x000fea0003800000 */
.L_x_2860:
[----:B------:R-:W-:Y:S04]  /*37d0*/  BSSY B0, `(.L_x_2862) ;  /* 0x000000d000007945 */ /* 0x000fe80003800000 */
[----:B------:R-:W-:Y:S05]  /*37e0*/  @P3 BRA `(.L_x_2863) ;  /* 0x0000000000103947 */ /* 0x000fea0003800000 */
[----:B------:R-:W-:Y:S01]  /*37f0*/  MOV R169, RZ ;  /* 0x000000ff00a97202 */ /* 0x000fe20000000f00 */
[----:B------:R-:W-:Y:S06]  /*3800*/  @!P0 BRA `(.L_x_2864) ;  /* 0x0000000000248947 */ /* 0x000fec0003800000 */
[----:B------:R-:W-:Y:S01]  /*3810*/  HADD2.F32 R169, -RZ, R143.H1_H1 ;  /* 0x3000008fffa97230 */ /* 0x000fe20000004100 */
[----:B------:R-:W-:Y:S06]  /*3820*/  BRA `(.L_x_2864) ;  /* 0x00000000001c7947 */ /* 0x000fec0003800000 */
.L_x_2863:
[----:B------:R-:W-:-:S04]  /*3830*/  ISETP.NE.AND P6, PT, R228, RZ, PT ;  /* 0x000000ffe400720c */ /* 0x000fc80003fc5270 */
[----:B------:R-:W-:-:S05]  /*3840*/  FSEL R168, R171, RZ, !P6 ;  /* 0x000000ffaba87208 */ /* 0x000fca0007000000 */
[----:B------:R-:W-:-:S04]  /*3850*/  FFMA.FTZ R168, R9, R227, R168 ;  /* 0x000000e309a87223 */ /* 0x000fc800000100a8 */
[----:B------:R-:W-:-:S04]  /*3860*/  FADD.FTZ R168, R185, -R168 ;  /* 0x800000a8b9a87221 */ /* 0x000fc80000010000 */
[----:B------:R-:W-:Y:S01]  /*3870*/  FMUL.FTZ R169, R218, R168 ;  /* 0x000000a8daa97220 */ /* 0x000fe20000410000 */
[----:B------:R-:W-:-:S05]  /*3880*/  @P0 HADD2.F32 R168, -RZ, R143.H1_H1 ;  /* 0x3000008fffa80230 */ /* 0x000fca0000004100 */
[----:B------:R-:W-:-:S07]  /*3890*/  @P0 FADD.FTZ R169, R169, R168 ;  /* 0x000000a8a9a90221 */ /* 0x000fce0000010000 */
.L_x_2864:
[----:B------:R-:W-:Y:S05]  /*38a0*/  BSYNC B0 ;  /* 0x0000000000007941 */ /* 0x000fea0003800000 */
.L_x_2862:
        /* <DEDUP_REMOVED lines=16> */
.L_x_2866:
[----:B------:R-:W-:Y:S05]  /*39b0*/  BSYNC B0 ;  /* 0x0000000000007941 */ /* 0x000fea0003800000 */
.L_x_2865:
        /* <DEDUP_REMOVED lines=9> */
[----:B------:R-:W-:-:S05]  /*3a50*/  IADD3 R156, R170, 0x80, RZ ;  /* 0x00000080aa9c7810 */ /* 0x000fca0007ffe0ff */
[----:B-1----:R-:W-:-:S06]  /*3a60*/  IMAD.WIDE.U32 R156, R156, 0x10, R158 ;  /* 0x000000109c9c7825 */ /* 0x002fcc00078e009e */
[----:B------:R-:W5:Y:S02]  /*3a70*/  LDG.E.128 R156, desc[UR4][R156.64] ;  /* 0x000000049c9c7981 */ /* 0x000f64000c1e1d00 */
.L_x_2868:
[----:B------:R-:W-:Y:S05]  /*3a80*/  BSYNC B0 ;  /* 0x0000000000007941 */ /* 0x000fea0003800000 */
.L_x_2867:
[----:B------:R-:W-:Y:S04]  /*3a90*/  BSSY B0, `(.L_x_2869) ;  /* 0x000000d000007945 */ /* 0x000fe80003800000 */
[----:B------:R-:W-:Y:S05]  /*3aa0*/  @P3 BRA `(.L_x_2870) ;  /* 0x0000000000103947 */ /* 0x000fea0003800000 */
[----:B0-----:R-:W-:Y:S01]  /*3ab0*/  HFMA2.MMA R169, -RZ, RZ, 0, 0 ;  /* 0x00000000ffa97435 */ /* 0x001fe200000001ff */
[----:B------:R-:W-:Y:S10]  /*3ac0*/  @!P0 BRA `(.L_x_2871) ;  /* 0x0000000000248947 */ /* 0x000ff40003800000 */
[----:B------:R-:W-:Y:S01]  /*3ad0*/  HADD2.F32 R169, -RZ, R144.H0_H0 ;  /* 0x20000090ffa97230 */ /* 0x000fe20000004100 */
[----:B------:R-:W-:Y:S06]  /*3ae0*/  BRA `(.L_x_2871) ;  /* 0x00000000001c7947 */ /* 0x000fec0003800000 */
.L_x_2870:
[----:B------:R-:W-:-:S04]  /*3af0*/  ISETP.NE.AND P6, PT, R228, RZ, PT ;  /* 0x000000ffe400720c */ /* 0x000fc80003fc5270 */
[----:B0-----:R-:W-:-:S05]  /*3b00*/  FSEL R168, R171, RZ, !P6 ;  /* 0x000000ffaba87208 */ /* 0x001fca0007000000 */
[----:B------:R-:W-:-:S04]  /*3b10*/  FFMA.FTZ R168, R10, R227, R168 ;  /* 0x000000e30aa87223 */ /* 0x000fc800000100a8 */
[----:B------:R-:W-:-:S04]  /*3b20*/  FADD.FTZ R168, R186, -R168 ;  /* 0x800000a8baa87221 */ /* 0x000fc80000010000 */
[----:B------:R-:W-:Y:S01]  /*3b30*/  FMUL.FTZ R169, R218, R168 ;  /* 0x000000a8daa97220 */ /* 0x000fe20000410000 */
[----:B------:R-:W-:-:S05]  /*3b40*/  @P0 HADD2.F32 R168, -RZ, R144.H0_H0 ;  /* 0x20000090ffa80230 */ /* 0x000fca0000004100 */
[----:B------:R-:W-:-:S07]  /*3b50*/  @P0 FADD.FTZ R169, R169, R168 ;  /* 0x000000a8a9a90221 */ /* 0x000fce0000010000 */
.L_x_2871:
[----:B------:R-:W-:Y:S05]  /*3b60*/  BSYNC B0 ;  /* 0x0000000000007941 */ /* 0x000fea0003800000 */
.L_x_2869:
        /* <DEDUP_REMOVED lines=16> */
.L_x_2873:
[----:B------:R-:W-:Y:S05]  /*3c70*/  BSYNC B0 ;  /* 0x0000000000007941 */ /* 0x000fea0003800000 */
.L_x_2872:
[----:B------:R-:W-:Y:S04]  /*3c80*/  BSSY B0, `(.L_x_2874) ;  /* 0x000000d000007945 */ /* 0x000fe80003800000 */
[----:B------:R-:W-:Y:S05]  /*3c90*/  @P3 BRA `(.L_x_2875) ;  /* 0x0000000000103947 */ /* 0x000fea0003800000 */
[----:B------:R-:W-:Y:S01]  /*3ca0*/  MOV R169, RZ ;  /* 0x000000ff00a97202 */ /* 0x000fe20000000f00 */
[----:B------:R-:W-:Y:S06]  /*3cb0*/  @!P0 BRA `(.L_x_2876) ;  /* 0x0000000000248947 */ /* 0x000fec0003800000 */
[----:B------:R-:W-:Y:S01]  /*3cc0*/  HADD2.F32 R169, -RZ, R144.H1_H1 ;  /* 0x30000090ffa97230 */ /* 0x000fe20000004100 */
[----:B------:R-:W-:Y:S06]  /*3cd0*/  BRA `(.L_x_2876) ;  /* 0x00000000001c7947 */ /* 0x000fec0003800000 */
.L_x_2875:
[----:B------:R-:W-:-:S04]  /*3ce0*/  ISETP.NE.AND P6, PT, R228, RZ, PT ;  /* 0x000000ffe400720c */ /* 0x000fc80003fc5270 */
[----:B------:R-:W-:-:S05]  /*3cf0*/  FSEL R168, R171, RZ, !P6 ;  /* 0x000000ffaba87208 */ /* 0x000fca0007000000 */
[----:B------:R-:W-:-:S04]  /*3d00*/  FFMA.FTZ R168, R11, R227, R168 ;  /* 0x000000e30ba87223 */ /* 0x000fc800000100a8 */
[----:B------:R-:W-:-:S04]  /*3d10*/  FADD.FTZ R168, R187, -R168 ;  /* 0x800000a8bba87221 */ /* 0x000fc80000010000 */
[----:B------:R-:W-:Y:S01]  /*3d20*/  FMUL.FTZ R169, R218, R168 ;  /* 0x000000a8daa97220 */ /* 0x000fe20000410000 */
[----:B------:R-:W-:-:S05]  /*3d30*/  @P0 HADD2.F32 R168, -RZ, R144.H1_H1 ;  /* 0x30000090ffa80230 */ /* 0x000fca0000004100 */
[----:B------:R-:W-:-:S07]  /*3d40*/  @P0 FADD.FTZ R169, R169, R168 ;  /* 0x000000a8a9a90221 */ /* 0x000fce0000010000 */
.L_x_2876:
[----:B------:R-:W-:Y:S05]  /*3d50*/  BSYNC B0 ;  /* 0x0000000000007941 */ /* 0x000fea0003800000 */
.L_x_2874:
        /* <DEDUP_REMOVED lines=16> */
.L_x_2878:
[----:B------:R-:W-:Y:S05]  /*3e60*/  BSYNC B0 ;  /* 0x0000000000007941 */ /* 0x000fea0003800000 */
.L_x_2877:
[----:B------:R-:W-:Y:S04]  /*3e70*/  BSSY B0, `(.L_x_2879) ;  /* 0x000000d000007945 */ /* 0x000fe80003800000 */
[----:B------:R-:W-:Y:S05]  /*3e80*/  @P3 BRA `(.L_x_2880) ;  /* 0x0000000000103947 */ /* 0x000fea0003800000 */
[----:B------:R-:W-:Y:S01]  /*3e90*/  HFMA2.MMA R169, -RZ, RZ, 0, 0 ;  /* 0x00000000ffa97435 */ /* 0x000fe200000001ff */
[----:B------:R-:W-:Y:S10]  /*3ea0*/  @!P0 BRA `(.L_x_2881) ;  /* 0x0000000000248947 */ /* 0x000ff40003800000 */
[----:B------:R-:W-:Y:S01]  /*3eb0*/  HADD2.F32 R169, -RZ, R145.H0_H0 ;  /* 0x20000091ffa97230 */ /* 0x000fe20000004100 */
[----:B------:R-:W-:Y:S06]  /*3ec0*/  BRA `(.L_x_2881) ;  /* 0x00000000001c7947 */ /* 0x000fec0003800000 */
.L_x_2880:
[----:B------:R-:W-:-:S04]  /*3ed0*/  ISETP.NE.AND P6, PT, R228, RZ, PT ;  /* 0x000000ffe400720c */ /* 0x000fc80003fc5270 */
[----:B------:R-:W-:-:S05]  /*3ee0*/  FSEL R168, R171, RZ, !P6 ;  /* 0x000000ffaba87208 */ /* 0x000fca0007000000 */
[----:B------:R-:W-:-:S04]  /*3ef0*/  FFMA.FTZ R168, R12, R227, R168 ;  /* 0x000000e30ca87223 */ /* 0x000fc800000100a8 */
[----:B------:R-:W-:-:S04]  /*3f00*/  FADD.FTZ R168, R188, -R168 ;  /* 0x800000a8bca87221 */ /* 0x000fc80000010000 */
[----:B------:R-:W-:Y:S01]  /*3f10*/  FMUL.FTZ R169, R218, R168 ;  /* 0x000000a8daa97220 */ /* 0x000fe20000410000 */
[----:B------:R-:W-:-:S05]  /*3f20*/  @P0 HADD2.F32 R168, -RZ, R145.H0_H0 ;  /* 0x20000091ffa80230 */ /* 0x000fca0000004100 */
[----:B------:R-:W-:-:S07]  /*3f30*/  @P0 FADD.FTZ R169, R169, R168 ;  /* 0x000000a8a9a90221 */ /* 0x000fce0000010000 */
.L_x_2881:
[----:B------:R-:W-:Y:S05]  /*3f40*/  BSYNC B0 ;  /* 0x0000000000007941 */ /* 0x000fea0003800000 */
.L_x_2879:
        /* <DEDUP_REMOVED lines=16> */
.L_x_2883:
[----:B------:R-:W-:Y:S05]  /*4050*/  BSYNC B0 ;  /* 0x0000000000007941 */ /* 0x000fea0003800000 */
.L_x_2882:
[----:B------:R-:W-:Y:S04]  /*4060*/  BSSY B0, `(.L_x_2884) ;  /* 0x000000d000007945 */ /* 0x000fe80003800000 */
[----:B------:R-:W-:Y:S05]  /*4070*/  @P3 BRA `(.L_x_2885) ;  /* 0x0000000000103947 */ /* 0x000fea0003800000 */
[----:B------:R-:W-:Y:S01]  /*4080*/  MOV R169, RZ ;  /* 0x000000ff00a97202 */ /* 0x000fe20000000f00 */
[----:B------:R-:W-:Y:S06]  /*4090*/  @!P0 BRA `(.L_x_2886) ;  /* 0x0000000000248947 */ /* 0x000fec0003800000 */
[----:B------:R-:W-:Y:S01]  /*40a0*/  HADD2.F32 R169, -RZ, R145.H1_H1 ;  /* 0x30000091ffa97230 */ /* 0x000fe20000004100 */
[----:B------:R-:W-:Y:S06]  /*40b0*/  BRA `(.L_x_2886) ;  /* 0x00000000001c7947 */ /* 0x000fec0003800000 */
.L_x_2885:
[----:B------:R-:W-:-:S04]  /*40c0*/  ISETP.NE.AND P6, PT, R228, RZ, PT ;  /* 0x000000ffe400720c */ /* 0x000fc80003fc5270 */
[----:B------:R-:W-:-:S05]  /*40d0*/  FSEL R168, R171, RZ, !P6 ;  /* 0x000000ffaba87208 */ /* 0x000fca0007000000 */
[----:B------:R-:W-:-:S04]  /*40e0*/  FFMA.FTZ R168, R13, R227, R168 ;  /* 0x000000e30da87223 */ /* 0x000fc800000100a8 */
[----:B------:R-:W-:-:S04]  /*40f0*/  FADD.FTZ R168, R189, -R168 ;  /* 0x800000a8bda87221 */ /* 0x000fc80000010000 */
[----:B------:R-:W-:Y:S01]  /*4100*/  FMUL.FTZ R169, R218, R168 ;  /* 0x000000a8daa97220 */ /* 0x000fe20000410000 */
[----:B------:R-:W-:-:S05]  /*4110*/  @P0 HADD2.F32 R168, -RZ, R145.H1_H1 ;  /* 0x30000091ffa80230 */ /* 0x000fca0000004100 */
[----:B------:R-:W-:-:S07]  /*4120*/  @P0 FADD.FTZ R169, R169, R168 ;  /* 0x000000a8a9a90221 */ /* 0x000fce0000010000 */
.L_x_2886:
[----:B------:R-:W-:Y:S05]  /*4130*/  BSYNC B0 ;  /* 0x0000000000007941 */ /* 0x000fea0003800000 */
.L_x_2884:
        /* <DEDUP_REMOVED lines=16> */
.L_x_2888:
[----:B------:R-:W-:Y:S05]  /*4240*/  BSYNC B0 ;  /* 0x0000000000007941 */ /* 0x000fea0003800000 */
.L_x_2887:
[----:B------:R-:W-:Y:S04]  /*4250*/  BSSY B0, `(.L_x_2889) ;  /* 0x000000d000007945 */ /* 0x000fe80003800000 */
[----:B------:R-:W-:Y:S05]  /*4260*/  @P3 BRA `(.L_x_2890) ;  /* 0x0000000000103947 */ /* 0x000fea0003800000 */
[----:B------:R-:W-:Y:S01]  /*4270*/  HFMA2.MMA R169, -RZ, RZ, 0, 0 ;  /* 0x00000000ffa97435 */ /* 0x000fe200000001ff */
[----:B------:R-:W-:Y:S10]  /*4280*/  @!P0 BRA `(.L_x_2891) ;  /* 0x0000000000248947 */ /* 0x000ff40003800000 */
[----:B------:R-:W-:Y:S01]  /*4290*/  HADD2.F32 R169, -RZ, R146.H0_H0 ;  /* 0x20000092ffa97230 */ /* 0x000fe20000004100 */
[----:B------:R-:W-:Y:S06]  /*42a0*/  BRA `(.L_x_2891) ;  /* 0x00000000001c7947 */ /* 0x000fec0003800000 */
.L_x_2890:
[----:B------:R-:W-:-:S04]  /*42b0*/  ISETP.NE.AND P6, PT, R228, RZ, PT ;  /* 0x000000ffe400720c */ /* 0x000fc80003fc5270 */
[----:B------:R-:W-:-:S05]  /*42c0*/  FSEL R168, R171, RZ, !P6 ;  /* 0x000000ffaba87208 */ /* 0x000fca0007000000 */
[----:B------:R-:W-:-:S04]  /*42d0*/  FFMA.FTZ R168, R14, R227, R168 ;  /* 0x000000e30ea87223 */ /* 0x000fc800000100a8 */
[----:B------:R-:W-:-:S04]  /*42e0*/  FADD.FTZ R168, R190, -R168 ;  /* 0x800000a8bea87221 */ /* 0x000fc80000010000 */
[----:B------:R-:W-:Y:S01]  /*42f0*/  FMUL.FTZ R169, R218, R168 ;  /* 0x000000a8daa97220 */ /* 0x000fe20000410000 */
[----:B------:R-:W-:-:S05]  /*4300*/  @P0 HADD2.F32 R168, -RZ, R146.H0_H0 ;  /* 0x20000092ffa80230 */ /* 0x000fca0000004100 */
[----:B------:R-:W-:-:S07]  /*4310*/  @P0 FADD.FTZ R169, R169, R168 ;  /* 0x000000a8a9a90221 */ /* 0x000fce0000010000 */
.L_x_2891:
[----:B------:R-:W-:Y:S05]  /*4320*/  BSYNC B0 ;  /* 0x0000000000007941 */ /* 0x000fea0003800000 */
.L_x_2889:
        /* <DEDUP_REMOVED lines=16> */
.L_x_2893:
[----:B------:R-:W-:Y:S05]  /*4430*/  BSYNC B0 ;  /* 0x0000000000007941 */ /* 0x000fea0003800000 */
.L_x_2892:
[----:B------:R-:W-:Y:S04]  /*4440*/  BSSY B0, `(.L_x_2894) ;  /* 0x000000d000007945 */ /* 0x000fe80003800000 */
[----:B------:R-:W-:Y:S05]  /*4450*/  @P3 BRA `(.L_x_2895) ;  /* 0x0000000000103947 */ /* 0x000fea0003800000 */
[----:B------:R-:W-:Y:S01]  /*4460*/  MOV R169, RZ ;  /* 0x000000ff00a97202 */ /* 0x000fe20000000f00 */
[----:B------:R-:W-:Y:S06]  /*4470*/  @!P0 BRA `(.L_x_2896) ;  /* 0x0000000000248947 */ /* 0x000fec0003800000 */
[----:B------:R-:W-:Y:S01]  /*4480*/  HADD2.F32 R169, -RZ, R146.H1_H1 ;  /* 0x30000092ffa97230 */ /* 0x000fe20000004100 */
[----:B------:R-:W-:Y:S06]  /*4490*/  BRA `(.L_x_2896) ;  /* 0x00000000001c7947 */ /* 0x000fec0003800000 */
.L_x_2895:
[----:B------:R-:W-:-:S04]  /*44a0*/  ISETP.NE.AND P6, PT, R228, RZ, PT ;  /* 0x000000ffe400720c */ /* 0x000fc80003fc5270 */
[----:B------:R-:W-:-:S05]  /*44b0*/  FSEL R168, R171, RZ, !P6 ;  /* 0x000000ffaba87208 */ /* 0x000fca0007000000 */
[----:B------:R-:W-:-:S04]  /*44c0*/  FFMA.FTZ R168, R15, R227, R168 ;  /* 0x000000e30fa87223 */ /* 0x000fc800000100a8 */
[----:B------:R-:W-:-:S04]  /*44d0*/  FADD.FTZ R168, R191, -R168 ;  /* 0x800000a8bfa87221 */ /* 0x000fc80000010000 */
[----:B------:R-:W-:Y:S01]  /*44e0*/  FMUL.FTZ R169, R218, R168 ;  /* 0x000000a8daa97220 */ /* 0x000fe20000410000 */
[----:B------:R-:W-:-:S05]  /*44f0*/  @P0 HADD2.F32 R168, -RZ, R146.H1_H1 ;  /* 0x30000092ffa80230 */ /* 0x000fca0000004100 */
[----:B------:R-:W-:-:S07]  /*4500*/  @P0 FADD.FTZ R169, R169, R168 ;  /* 0x000000a8a9a90221 */ /* 0x000fce0000010000 */
.L_x_2896:
[----:B------:R-:W-:Y:S05]  /*4510*/  BSYNC B0 ;  /* 0x0000000000007941 */ /* 0x000fea0003800000 */
.L_x_2894:
        /* <DEDUP_REMOVED lines=16> */
.L_x_2898:
[----:B------:R-:W-:Y:S05]  /*4620*/  BSYNC B0 ;  /* 0x0000000000007941 */ /* 0x000fea0003800000 */
.L_x_2897:
[----:B------:R-:W-:Y:S04]  /*4630*/  BSSY B0, `(.L_x_2899) ;  /* 0x000000d000007945 */ /* 0x000fe80003800000 */
[----:B------:R-:W-:Y:S05]  /*4640*/  @P3 BRA `(.L_x_2900) ;  /* 0x0000000000103947 */ /* 0x000fea0003800000 */
[----:B------:R-:W-:Y:S01]  /*4650*/  HFMA2.MMA R169, -RZ, RZ, 0, 0 ;  /* 0x00000000ffa97435 */ /* 0x000fe200000001ff */
[----:B------:R-:W-:Y:S10]  /*4660*/  @!P0 BRA `(.L_x_2901) ;  /* 0x0000000000248947 */ /* 0x000ff40003800000 */
[----:B------:R-:W-:Y:S01]  /*4670*/  HADD2.F32 R169, -RZ, R147.H0_H0 ;  /* 0x20000093ffa97230 */ /* 0x000fe20000004100 */
[----:B------:R-:W-:Y:S06]  /*4680*/  BRA `(.L_x_2901) ;  /* 0x00000000001c7947 */ /* 0x000fec0003800000 */
.L_x_2900:
[----:B------:R-:W-:-:S04]  /*4690*/  ISETP.NE.AND P6, PT, R228, RZ, PT ;  /* 0x000000ffe400720c */ /* 0x000fc80003fc5270 */
[----:B------:R-:W-:-:S05]  /*46a0*/  FSEL R168, R171, RZ, !P6 ;  /* 0x000000ffaba87208 */ /* 0x000fca0007000000 */
[----:B------:R-:W-:-:S04]  /*46b0*/  FFMA.FTZ R168, R16, R227, R168 ;  /* 0x000000e310a87223 */ /* 0x000fc800000100a8 */
[----:B------:R-:W-:-:S04]  /*46c0*/  FADD.FTZ R168, R200, -R168 ;  /* 0x800000a8c8a87221 */ /* 0x000fc80000010000 */
[----:B------:R-:W-:Y:S01]  /*46d0*/  FMUL.FTZ R169, R218, R168 ;  /* 0x000000a8daa97220 */ /* 0x000fe20000410000 */
[----:B------:R-:W-:-:S05]  /*46e0*/  @P0 HADD2.F32 R168, -RZ, R147.H0_H0 ;  /* 0x20000093ffa80230 */ /* 0x000fca0000004100 */
[----:B------:R-:W-:-:S07]  /*46f0*/  @P0 FADD.FTZ R169, R169, R168 ;  /* 0x000000a8a9a90221 */ /* 0x000fce0000010000 */
.L_x_2901:
[----:B------:R-:W-:Y:S05]  /*4700*/  BSYNC B0 ;  /* 0x0000000000007941 */ /* 0x000fea0003800000 */
.L_x_2899:
        /* <DEDUP_REMOVED lines=16> */
.L_x_2903:
[----:B------:R-:W-:Y:S05]  /*4810*/  BSYNC B0 ;  /* 0x0000000000007941 */ /* 0x000fea0003800000 */
.L_x_2902:
[----:B------:R-:W-:Y:S04]  /*4820*/  BSSY B0, `(.L_x_2904) ;  /* 0x000000d000007945 */ /* 0x000fe80003800000 */
[----:B------:R-:W-:Y:S05]  /*4830*/  @P3 BRA `(.L_x_2905) ;  /* 0x0000000000103947 */ /* 0x000fea0003800000 */
[----:B------:R-:W-:Y:S01]  /*4840*/  MOV R169, RZ ;  /* 0x000000ff00a97202 */ /* 0x000fe20000000f00 */
[----:B------:R-:W-:Y:S06]  /*4850*/  @!P0 BRA `(.L_x_2906) ;  /* 0x0000000000248947 */ /* 0x000fec0003800000 */
[----:B------:R-:W-:Y:S01]  /*4860*/  HADD2.F32 R169, -RZ, R147.H1_H1 ;  /* 0x30000093ffa97230 */ /* 0x000fe20000004100 */
[----:B------:R-:W-:Y:S06]  /*4870*/  BRA `(.L_x_2906) ;  /* 0x00000000001c7947 */ /* 0x000fec0003800000 */
.L_x_2905:
[----:B------:R-:W-:-:S04]  /*4880*/  ISETP.NE.AND P6, PT, R228, RZ, PT ;  /* 0x000000ffe400720c */ /* 0x000fc80003fc5270 */
[----:B------:R-:W-:-:S05]  /*4890*/  FSEL R168, R171, RZ, !P6 ;  /* 0x000000ffaba87208 */ /* 0x000fca0007000000 */
[----:B------:R-:W-:-:S04]  /*48a0*/  FFMA.FTZ R168, R17, R227, R168 ;  /* 0x000000e311a87223 */ /* 0x000fc800000100a8 */
[----:B------:R-:W-:-:S04]  /*48b0*/  FADD.FTZ R168, R201, -R168 ;  /* 0x800000a8c9a87221 */ /* 0x000fc80000010000 */
[----:B------:R-:W-:Y:S01]  /*48c0*/  FMUL.FTZ R169, R218, R168 ;  /* 0x000000a8daa97220 */ /* 0x000fe20000410000 */
[----:B------:R-:W-:-:S05]  /*48d0*/  @P0 HADD2.F32 R168, -RZ, R147.H1_H1 ;  /* 0x30000093ffa80230 */ /* 0x000fca0000004100 */
[----:B------:R-:W-:-:S07]  /*48e0*/  @P0 FADD.FTZ R169, R169, R168 ;  /* 0x000000a8a9a90221 */ /* 0x000fce0000010000 */
.L_x_2906:
[----:B------:R-:W-:Y:S05]  /*48f0*/  BSYNC B0 ;  /* 0x0000000000007941 */ /* 0x000fea0003800000 */
.L_x_2904:
        /* <DEDUP_REMOVED lines=16> */
.L_x_2908:
[----:B------:R-:W-:Y:S05]  /*4a00*/  BSYNC B0 ;  /* 0x0000000000007941 */ /* 0x000fea0003800000 */
.L_x_2907:
[----:B------:R-:W0:Y:S01]  /*4a10*/  @P1 LDC.64 R168, c[0x0][0x308] ;  /* 0x0000c200ffa81b82 */ /* 0x000e220000000a00 */
[----:B------:R-:W-:Y:S01]  /*4a20*/  @P4 IADD3 R196, R170, 0x80, RZ ;  /* 0x00000080aac44810 */ /* 0x000fe20007ffe0ff */
        /* <DEDUP_REMOVED lines=11> */
.L_x_2910:
[----:B------:R-:W-:Y:S05]  /*4ae0*/  BSYNC B0 ;  /* 0x0000000000007941 */ /* 0x000fea0003800000 */
.L_x_2909:
[----:B------:R-:W-:Y:S04]  /*4af0*/  BSSY B0, `(.L_x_2911) ;  /* 0x000000d000007945 */ /* 0x000fe80003800000 */
[----:B------:R-:W-:Y:S05]  /*4b00*/  @P3 BRA `(.L_x_2912) ;  /* 0x0000000000103947 */ /* 0x000fea0003800000 */
[----:B0-----:R-:W-:Y:S01]  /*4b10*/  HFMA2.MMA R169, -RZ, RZ, 0, 0 ;  /* 0x00000000ffa97435 */ /* 0x001fe200000001ff */
[----:B------:R-:W-:Y:S10]  /*4b20*/  @!P0 BRA `(.L_x_2913) ;  /* 0x0000000000248947 */ /* 0x000ff40003800000 */
[----:B------:R-:W-:Y:S01]  /*4b30*/  HADD2.F32 R169, -RZ, R148.H0_H0 ;  /* 0x20000094ffa97230 */ /* 0x000fe20000004100 */
[----:B------:R-:W-:Y:S06]  /*4b40*/  BRA `(.L_x_2913) ;  /* 0x00000000001c7947 */ /* 0x000fec0003800000 */
.L_x_2912:
[----:B------:R-:W-:-:S04]  /*4b50*/  ISETP.NE.AND P6, PT, R228, RZ, PT ;  /* 0x000000ffe400720c */ /* 0x000fc80003fc5270 */
[----:B0-----:R-:W-:-:S05]  /*4b60*/  FSEL R168, R171, RZ, !P6 ;  /* 0x000000ffaba87208 */ /* 0x001fca0007000000 */
[----:B------:R-:W-:-:S04]  /*4b70*/  FFMA.FTZ R168, R18, R227, R168 ;  /* 0x000000e312a87223 */ /* 0x000fc800000100a8 */
[----:B------:R-:W-:-:S04]  /*4b80*/  FADD.FTZ R168, R202, -R168 ;  /* 0x800000a8caa87221 */ /* 0x000fc80000010000 */
[----:B------:R-:W-:Y:S01]  /*4b90*/  FMUL.FTZ R169, R218, R168 ;  /* 0x000000a8daa97220 */ /* 0x000fe20000410000 */
[----:B------:R-:W-:-:S05]  /*4ba0*/  @P0 HADD2.F32 R168, -RZ, R148.H0_H0 ;  /* 0x20000094ffa80230 */ /* 0x000fca0000004100 */
[----:B------:R-:W-:-:S07]  /*4bb0*/  @P0 FADD.FTZ R169, R169, R168 ;  /* 0x000000a8a9a90221 */ /* 0x000fce0000010000 */
.L_x_2913:
[----:B------:R-:W-:Y:S05]  /*4bc0*/  BSYNC B0 ;  /* 0x0000000000007941 */ /* 0x000fea0003800000 */
.L_x_2911:
        /* <DEDUP_REMOVED lines=16> */
.L_x_2915:
[----:B------:R-:W-:Y:S05]  /*4cd0*/  BSYNC B0 ;  /* 0x0000000000007941 */ /* 0x000fea0003800000 */
.L_x_2914:
[----:B------:R-:W-:Y:S04]  /*4ce0*/  BSSY B0, `(.L_x_2916) ;  /* 0x000000d000007945 */ /* 0x000fe80003800000 */
[----:B------:R-:W-:Y:S05]  /*4cf0*/  @P3 BRA `(.L_x_2917) ;  /* 0x0000000000103947 */ /* 0x000fea0003800000 */
[----:B------:R-:W-:Y:S01]  /*4d00*/  MOV R169, RZ ;  /* 0x000000ff00a97202 */ /* 0x000fe20000000f00 */
[----:B------:R-:W-:Y:S06]  /*4d10*/  @!P0 BRA `(.L_x_2918) ;  /* 0x0000000000248947 */ /* 0x000fec0003800000 */
[----:B------:R-:W-:Y:S01]  /*4d20*/  HADD2.F32 R169, -RZ, R148.H1_H1 ;  /* 0x30000094ffa97230 */ /* 0x000fe20000004100 */
[----:B------:R-:W-:Y:S06]  /*4d30*/  BRA `(.L_x_2918) ;  /* 0x00000000001c7947 */ /* 0x000fec0003800000 */
.L_x_2917:
[----:B------:R-:W-:-:S04]  /*4d40*/  ISETP.NE.AND P6, PT, R228, RZ, PT ;  /* 0x000000ffe400720c */ /* 0x000fc80003fc5270 */
[----:B------:R-:W-:-:S05]  /*4d50*/  FSEL R168, R171, RZ, !P6 ;  /* 0x000000ffaba87208 */ /* 0x000fca0007000000 */
[----:B------:R-:W-:-:S04]  /*4d60*/  FFMA.FTZ R168, R19, R227, R168 ;  /* 0x000000e313a87223 */ /* 0x000fc800000100a8 */
[----:B------:R-:W-:-:S04]  /*4d70*/  FADD.FTZ R168, R203, -R168 ;  /* 0x800000a8cba87221 */ /* 0x000fc80000010000 */
[----:B------:R-:W-:Y:S01]  /*4d80*/  FMUL.FTZ R169, R218, R168 ;  /* 0x000000a8daa97220 */ /* 0x000fe20000410000 */
[----:B------:R-:W-:-:S05]  /*4d90*/  @P0 HADD2.F32 R168, -RZ, R148.H1_H1 ;  /* 0x30000094ffa80230 */ /* 0x000fca0000004100 */
[----:B------:R-:W-:-:S07]  /*4da0*/  @P0 FADD.FTZ R169, R169, R168 ;  /* 0x000000a8a9a90221 */ /* 0x000fce0000010000 */
.L_x_2918:
[----:B------:R-:W-:Y:S05]  /*4db0*/  BSYNC B0 ;  /* 0x0000000000007941 */ /* 0x000fea0003800000 */
.L_x_2916:
        /* <DEDUP_REMOVED lines=16> */
.L_x_2920:
[----:B------:R-:W-:Y:S05]  /*4ec0*/  BSYNC B0 ;  /* 0x0000000000007941 */ /* 0x000fea0003800000 */
.L_x_2919:
[----:B------:R-:W-:Y:S04]  /*4ed0*/  BSSY B0, `(.L_x_2921) ;  /* 0x000000d000007945 */ /* 0x000fe80003800000 */
[----:B------:R-:W-:Y:S05]  /*4ee0*/  @P3 BRA `(.L_x_2922) ;  /* 0x0000000000103947 */ /* 0x000fea0003800000 */
[----:B------:R-:W-:Y:S01]  /*4ef0*/  HFMA2.MMA R169, -RZ, RZ, 0, 0 ;  /* 0x00000000ffa97435 */ /* 0x000fe200000001ff */
[----:B------:R-:W-:Y:S10]  /*4f00*/  @!P0 BRA `(.L_x_2923) ;  /* 0x0000000000248947 */ /* 0x000ff40003800000 */
[----:B------:R-:W-:Y:S01]  /*4f10*/  HADD2.F32 R169, -RZ, R149.H0_H0 ;  /* 0x20000095ffa97230 */ /* 0x000fe20000004100 */
[----:B------:R-:W-:Y:S06]  /*4f20*/  BRA `(.L_x_2923) ;  /* 0x00000000001c7947 */ /* 0x000fec0003800000 */
.L_x_2922:
[----:B------:R-:W-:-:S04]  /*4f30*/  ISETP.NE.AND P6, PT, R228, RZ, PT ;  /* 0x000000ffe400720c */ /* 0x000fc80003fc5270 */
[----:B------:R-:W-:-:S05]  /*4f40*/  FSEL R168, R171, RZ, !P6 ;  /* 0x000000ffaba87208 */ /* 0x000fca0007000000 */
[----:B------:R-:W-:-:S04]  /*4f50*/  FFMA.FTZ R168, R20, R227, R168 ;  /* 0x000000e314a87223 */ /* 0x000fc800000100a8 */
[----:B------:R-:W-:-:S04]  /*4f60*/  FADD.FTZ R168, R204, -R168 ;  /* 0x800000a8cca87221 */ /* 0x000fc80000010000 */
[----:B------:R-:W-:Y:S01]  /*4f70*/  FMUL.FTZ R169, R218, R168 ;  /* 0x000000a8daa97220 */ /* 0x000fe20000410000 */
[----:B------:R-:W-:-:S05]  /*4f80*/  @P0 HADD2.F32 R168, -RZ, R149.H0_H0 ;  /* 0x20000095ffa80230 */ /* 0x000fca0000004100 */
[----:B------:R-:W-:-:S07]  /*4f90*/  @P0 FADD.FTZ R169, R169, R168 ;  /* 0x000000a8a9a90221 */ /* 0x000fce0000010000 */
.L_x_2923:
[----:B------:R-:W-:Y:S05]  /*4fa0*/  BSYNC B0 ;  /* 0x0000000000007941 */ /* 0x000fea0003800000 */
.L_x_2921:
        /* <DEDUP_REMOVED lines=16> */
.L_x_2925:
[----:B------:R-:W-:Y:S05]  /*50b0*/  BSYNC B0 ;  /* 0x0000000000007941 */ /* 0x000fea0003800000 */
.L_x_2924:
[----:B------:R-:W-:Y:S04]  /*50c0*/  BSSY B0, `(.L_x_2926) ;  /* 0x000000d000007945 */ /* 0x000fe80003800000 */
[----:B------:R-:W-:Y:S05]  /*50d0*/  @P3 BRA `(.L_x_2927) ;  /* 0x0000000000103947 */ /* 0x000fea0003800000 */
[----:B------:R-:W-:Y:S01]  /*50e0*/  MOV R169, RZ ;  /* 0x000000ff00a97202 */ /* 0x000fe20000000f00 */
[----:B------:R-:W-:Y:S06]  /*50f0*/  @!P0 BRA `(.L_x_2928) ;  /* 0x0000000000248947 */ /* 0x000fec0003800000 */
[----:B------:R-:W-:Y:S01]  /*5100*/  HADD2.F32 R169, -RZ, R149.H1_H1 ;  /* 0x30000095ffa97230 */ /* 0x000fe20000004100 */
[----:B------:R-:W-:Y:S06]  /*5110*/  BRA `(.L_x_2928) ;  /* 0x00000000001c7947 */ /* 0x000fec0003800000 */
.L_x_2927:
[----:B------:R-:W-:-:S04]  /*5120*/  ISETP.NE.AND P6, PT, R228, RZ, PT ;  /* 0x000000ffe400720c */ /* 0x000fc80003fc5270 */
[----:B------:R-:W-:-:S05]  /*5130*/  FSEL R168, R171, RZ, !P6 ;  /* 0x000000ffaba87208 */ /* 0x000fca0007000000 */
[----:B------:R-:W-:-:S04]  /*5140*/  FFMA.FTZ R168, R21, R227, R168 ;  /* 0x000000e315a87223 */ /* 0x000fc800000100a8 */
[----:B------:R-:W-:-:S04]  /*5150*/  FADD.FTZ R168, R205, -R168 ;  /* 0x800000a8cda87221 */ /* 0x000fc80000010000 */
[----:B------:R-:W-:Y:S01]  /*5160*/  FMUL.FTZ R169, R218, R168 ;  /* 0x000000a8daa97220 */ /* 0x000fe20000410000 */
[----:B------:R-:W-:-:S05]  /*5170*/  @P0 HADD2.F32 R168, -RZ, R149.H1_H1 ;  /* 0x30000095ffa80230 */ /* 0x000fca0000004100 */
[----:B------:R-:W-:-:S07]  /*5180*/  @P0 FADD.FTZ R169, R169, R168 ;  /* 0x000000a8a9a90221 */ /* 0x000fce0000010000 */
.L_x_2928:
[----:B------:R-:W-:Y:S05]  /*5190*/  BSYNC B0 ;  /* 0x0000000000007941 */ /* 0x000fea0003800000 */
.L_x_2926:
        /* <DEDUP_REMOVED lines=16> */
.L_x_2930:
[----:B------:R-:W-:Y:S05]  /*52a0*/  BSYNC B0 ;  /* 0x0000000000007941 */ /* 0x000fea0003800000 */
.L_x_2929:
[----:B------:R-:W-:Y:S04]  /*52b0*/  BSSY B0, `(.L_x_2931) ;  /* 0x000000d000007945 */ /* 0x000fe80003800000 */
[----:B------:R-:W-:Y:S05]  /*52c0*/  @P3 BRA `(.L_x_2932) ;  /* 0x0000000000103947 */ /* 0x000fea0003800000 */
[----:B------:R-:W-:Y:S01]  /*52d0*/  HFMA2.MMA R169, -RZ, RZ, 0, 0 ;  /* 0x00000000ffa97435 */ /* 0x000fe200000001ff */
[----:B------:R-:W-:Y:S10]  /*52e0*/  @!P0 BRA `(.L_x_2933) ;  /* 0x0000000000248947 */ /* 0x000ff40003800000 */
[----:B------:R-:W-:Y:S01]  /*52f0*/  HADD2.F32 R169, -RZ, R150.H0_H0 ;  /* 0x20000096ffa97230 */ /* 0x000fe20000004100 */
[----:B------:R-:W-:Y:S06]  /*5300*/  BRA `(.L_x_2933) ;  /* 0x00000000001c7947 */ /* 0x000fec0003800000 */
.L_x_2932:
[----:B------:R-:W-:-:S04]  /*5310*/  ISETP.NE.AND P6, PT, R228, RZ, PT ;  /* 0x000000ffe400720c */ /* 0x000fc80003fc5270 */
[----:B------:R-:W-:-:S05]  /*5320*/  FSEL R168, R171, RZ, !P6 ;  /* 0x000000ffaba87208 */ /* 0x000fca0007000000 */
[----:B------:R-:W-:-:S04]  /*5330*/  FFMA.FTZ R168, R22, R227, R168 ;  /* 0x000000e316a87223 */ /* 0x000fc800000100a8 */
[----:B------:R-:W-:-:S04]  /*5340*/  FADD.FTZ R168, R206, -R168 ;  /* 0x800000a8cea87221 */ /* 0x000fc80000010000 */
[----:B------:R-:W-:Y:S01]  /*5350*/  FMUL.FTZ R169, R218, R168 ;  /* 0x000000a8daa97220 */ /* 0x000fe20000410000 */
[----:B------:R-:W-:-:S05]  /*5360*/  @P0 HADD2.F32 R168, -RZ, R150.H0_H0 ;  /* 0x20000096ffa80230 */ /* 0x000fca0000004100 */
[----:B------:R-:W-:-:S07]  /*5370*/  @P0 FADD.FTZ R169, R169, R168 ;  /* 0x000000a8a9a90221 */ /* 0x000fce0000010000 */
.L_x_2933:
[----:B------:R-:W-:Y:S05]  /*5380*/  BSYNC B0 ;  /* 0x0000000000007941 */ /* 0x000fea0003800000 */
.L_x_2931:
        /* <DEDUP_REMOVED lines=16> */
.L_x_2935:
[----:B------:R-:W-:Y:S05]  /*5490*/  BSYNC B0 ;  /* 0x0000000000007941 */ /* 0x000fea0003800000 */
.L_x_2934:
[----:B------:R-:W-:Y:S04]  /*54a0*/  BSSY B0, `(.L_x_2936) ;  /* 0x000000d000007945 */ /* 0x000fe80003800000 */
[----:B------:R-:W-:Y:S05]  /*54b0*/  @P3 BRA `(.L_x_2937) ;  /* 0x0000000000103947 */ /* 0x000fea0003800000 */
[----:B------:R-:W-:Y:S01]  /*54c0*/  MOV R169, RZ ;  /* 0x000000ff00a97202 */ /* 0x000fe20000000f00 */
[----:B------:R-:W-:Y:S06]  /*54d0*/  @!P0 BRA `(.L_x_2938) ;  /* 0x0000000000248947 */ /* 0x000fec0003800000 */
[----:B------:R-:W-:Y:S01]  /*54e0*/  HADD2.F32 R169, -RZ, R150.H1_H1 ;  /* 0x30000096ffa97230 */ /* 0x000fe20000004100 */
[----:B------:R-:W-:Y:S06]  /*54f0*/  BRA `(.L_x_2938) ;  /* 0x00000000001c7947 */ /* 0x000fec0003800000 */
.L_x_2937:
[----:B------:R-:W-:-:S04]  /*5500*/  ISETP.NE.AND P6, PT, R228, RZ, PT ;  /* 0x000000ffe400720c */ /* 0x000fc80003fc5270 */
[----:B------:R-:W-:-:S05]  /*5510*/  FSEL R168, R171, RZ, !P6 ;  /* 0x000000ffaba87208 */ /* 0x000fca0007000000 */
[----:B------:R-:W-:-:S04]  /*5520*/  FFMA.FTZ R168, R23, R227, R168 ;  /* 0x000000e317a87223 */ /* 0x000fc800000100a8 */
[----:B------:R-:W-:-:S04]  /*5530*/  FADD.FTZ R168, R207, -R168 ;  /* 0x800000a8cfa87221 */ /* 0x000fc80000010000 */
[----:B------:R-:W-:Y:S01]  /*5540*/  FMUL.FTZ R169, R218, R168 ;  /* 0x000000a8daa97220 */ /* 0x000fe20000410000 */
[----:B------:R-:W-:-:S05]  /*5550*/  @P0 HADD2.F32 R168, -RZ, R150.H1_H1 ;  /* 0x30000096ffa80230 */ /* 0x000fca0000004100 */
[----:B------:R-:W-:-:S07]  /*5560*/  @P0 FADD.FTZ R169, R169, R168 ;  /* 0x000000a8a9a90221 */ /* 0x000fce0000010000 */
.L_x_2938:
[----:B------:R-:W-:Y:S05]  /*5570*/  BSYNC B0 ;  /* 0x0000000000007941 */ /* 0x000fea0003800000 */
.L_x_2936:
        /* <DEDUP_REMOVED lines=16> */
.L_x_2940:
[----:B------:R-:W-:Y:S05]  /*5680*/  BSYNC B0 ;  /* 0x0000000000007941 */ /* 0x000fea0003800000 */
.L_x_2939:
[----:B------:R-:W-:Y:S04]  /*5690*/  BSSY B0, `(.L_x_2941) ;  /* 0x000000d000007945 */ /* 0x000fe80003800000 */
[----:B------:R-:W-:Y:S05]  /*56a0*/  @P3 BRA `(.L_x_2942) ;  /* 0x0000000000103947 */ /* 0x000fea0003800000 */
[----:B------:R-:W-:Y:S01]  /*56b0*/  HFMA2.MMA R169, -RZ, RZ, 0, 0 ;  /* 0x00000000ffa97435 */ /* 0x000fe200000001ff */
[----:B------:R-:W-:Y:S10]  /*56c0*/  @!P0 BRA `(.L_x_2943) ;  /* 0x0000000000248947 */ /* 0x000ff40003800000 */
[----:B------:R-:W-:Y:S01]  /*56d0*/  HADD2.F32 R169, -RZ, R151.H0_H0 ;  /* 0x20000097ffa97230 */ /* 0x000fe20000004100 */
[----:B------:R-:W-:Y:S06]  /*56e0*/  BRA `(.L_x_2943) ;  /* 0x00000000001c7947 */ /* 0x000fec0003800000 */
.L_x_2942:
[----:B------:R-:W-:-:S04]  /*56f0*/  ISETP.NE.AND P6, PT, R228, RZ, PT ;  /* 0x000000ffe400720c */ /* 0x000fc80003fc5270 */
[----:B------:R-:W-:-:S05]  /*5700*/  FSEL R168, R171, RZ, !P6 ;  /* 0x000000ffaba87208 */ /* 0x000fca0007000000 */
[----:B------:R-:W-:-:S04]  /*5710*/  FFMA.FTZ R168, R24, R227, R168 ;  /* 0x000000e318a87223 */ /* 0x000fc800000100a8 */
[----:B------:R-:W-:-:S04]  /*5720*/  FADD.FTZ R168, R208, -R168 ;  /* 0x800000a8d0a87221 */ /* 0x000fc80000010000 */
[----:B------:R-:W-:Y:S01]  /*5730*/  FMUL.FTZ R169, R218, R168 ;  /* 0x000000a8daa97220 */ /* 0x000fe20000410000 */
[----:B------:R-:W-:-:S05]  /*5740*/  @P0 HADD2.F32 R168, -RZ, R151.H0_H0 ;  /* 0x20000097ffa80230 */ /* 0x000fca0000004100 */
[----:B------:R-:W-:-:S07]  /*5750*/  @P0 FADD.FTZ R169, R169, R168 ;  /* 0x000000a8a9a90221 */ /* 0x000fce0000010000 */
.L_x_2943:
[----:B------:R-:W-:Y:S05]  /*5760*/  BSYNC B0 ;  /* 0x0000000000007941 */ /* 0x000fea0003800000 */
.L_x_2941:
        /* <DEDUP_REMOVED lines=16> */
.L_x_2945:
[----:B------:R-:W-:Y:S05]  /*5870*/  BSYNC B0 ;  /* 0x0000000000007941 */ /* 0x000fea0003800000 */
.L_x_2944:
[----:B------:R-:W-:Y:S04]  /*5880*/  BSSY B0, `(.L_x_2946) ;  /* 0x000000d000007945 */ /* 0x000fe80003800000 */
[----:B------:R-:W-:Y:S05]  /*5890*/  @P3 BRA `(.L_x_2947) ;  /* 0x0000000000103947 */ /* 0x000fea0003800000 */
[----:B------:R-:W-:Y:S01]  /*58a0*/  MOV R169, RZ ;  /* 0x000000ff00a97202 */ /* 0x000fe20000000f00 */
[----:B------:R-:W-:Y:S06]  /*58b0*/  @!P0 BRA `(.L_x_2948) ;  /* 0x0000000000248947 */ /* 0x000fec0003800000 */
[----:B------:R-:W-:Y:S01]  /*58c0*/  HADD2.F32 R169, -RZ, R151.H1_H1 ;  /* 0x30000097ffa97230 */ /* 0x000fe20000004100 */
[----:B------:R-:W-:Y:S06]  /*58d0*/  BRA `(.L_x_2948) ;  /* 0x00000000001c7947 */ /* 0x000fec0003800000 */
.L_x_2947:
[----:B------:R-:W-:-:S04]  /*58e0*/  ISETP.NE.AND P6, PT, R228, RZ, PT ;  /* 0x000000ffe400720c */ /* 0x000fc80003fc5270 */
[----:B------:R-:W-:-:S05]  /*58f0*/  FSEL R168, R171, RZ, !P6 ;  /* 0x000000ffaba87208 */ /* 0x000fca0007000000 */
[----:B------:R-:W-:-:S04]  /*5900*/  FFMA.FTZ R168, R25, R227, R168 ;  /* 0x000000e319a87223 */ /* 0x000fc800000100a8 */
[----:B------:R-:W-:-:S04]  /*5910*/  FADD.FTZ R168, R209, -R168 ;  /* 0x800000a8d1a87221 */ /* 0x000fc80000010000 */
[----:B------:R-:W-:Y:S01]  /*5920*/  FMUL.FTZ R169, R218, R168 ;  /* 0x000000a8daa97220 */ /* 0x000fe20000410000 */
[----:B------:R-:W-:-:S05]  /*5930*/  @P0 HADD2.F32 R168, -RZ, R151.H1_H1 ;  /* 0x30000097ffa80230 */ /* 0x000fca0000004100 */
[----:B------:R-:W-:-:S07]  /*5940*/  @P0 FADD.FTZ R169, R169, R168 ;  /* 0x000000a8a9a90221 */ /* 0x000fce0000010000 */
.L_x_2948:
[----:B------:R-:W-:Y:S05]  /*5950*/  BSYNC B0 ;  /* 0x0000000000007941 */ /* 0x000fea0003800000 */
.L_x_2946:
        /* <DEDUP_REMOVED lines=16> */
.L_x_2950:
[----:B------:R-:W-:Y:S05]  /*5a60*/  BSYNC B0 ;  /* 0x0000000000007941 */ /* 0x000fea0003800000 */
.L_x_2949:
        /* <DEDUP_REMOVED lines=12> */
.L_x_2952:
[----:B------:R-:W-:Y:S05]  /*5b30*/  BSYNC B0 ;  /* 0x0000000000007941 */ /* 0x000fea0003800000 */
.L_x_2951:
[----:B------:R-:W-:Y:S04]  /*5b40*/  BSSY B0, `(.L_x_2953) ;  /* 0x000000d000007945 */ /* 0x000fe80003800000 */
[----:B------:R-:W-:Y:S05]  /*5b50*/  @P3 BRA `(.L_x_2954) ;  /* 0x0000000000103947 */ /* 0x000fea0003800000 */
[----:B0-----:R-:W-:Y:S01]  /*5b60*/  HFMA2.MMA R169, -RZ, RZ, 0, 0 ;  /* 0x00000000ffa97435 */ /* 0x001fe200000001ff */
[----:B------:R-:W-:Y:S10]  /*5b70*/  @!P0 BRA `(.L_x_2955) ;  /* 0x0000000000248947 */ /* 0x000ff40003800000 */
[----:B------:R-:W-:Y:S01]  /*5b80*/  HADD2.F32 R169, -RZ, R152.H0_H0 ;  /* 0x20000098ffa97230 */ /* 0x000fe20000004100 */
[----:B------:R-:W-:Y:S06]  /*5b90*/  BRA `(.L_x_2955) ;  /* 0x00000000001c7947 */ /* 0x000fec0003800000 */
.L_x_2954:
[----:B------:R-:W-:Y:S01]  /*5ba0*/  ISETP.NE.AND P6, PT, R228, RZ, PT ;  /* 0x000000ffe400720c */ /* 0x000fe20003fc5270 */
[----:B0-----:R-:W-:-:S03]  /*5bb0*/  @P0 HADD2.F32 R168, -RZ, R152.H0_H0 ;  /* 0x20000098ffa80230 */ /* 0x001fc60000004100 */
[----:B------:R-:W-:-:S05]  /*5bc0*/  FSEL R169, R171, RZ, !P6 ;  /* 0x000000ffaba97208 */ /* 0x000fca0007000000 */
[----:B------:R-:W-:-:S04]  /*5bd0*/  FFMA.FTZ R169, R26, R227, R169 ;  /* 0x000000e31aa97223 */ /* 0x000fc800000100a9 */
[----:B------:R-:W-:-:S04]  /*5be0*/  FADD.FTZ R169, R210, -R169 ;  /* 0x800000a9d2a97221 */ /* 0x000fc80000010000 */
[----:B------:R-:W-:-:S04]  /*5bf0*/  FMUL.FTZ R169, R218, R169 ;  /* 0x000000a9daa97220 */ /* 0x000fc80000410000 */
[----:B------:R-:W-:-:S07]  /*5c00*/  @P0 FADD.FTZ R169, R169, R168 ;  /* 0x000000a8a9a90221 */ /* 0x000fce0000010000 */
.L_x_2955:
[----:B------:R-:W-:Y:S05]  /*5c10*/  BSYNC B0 ;  /* 0x0000000000007941 */ /* 0x000fea0003800000 */
.L_x_2953:
[----:B------:R-:W-:Y:S01]  /*5c20*/  @P1 F2FP.F16.F32.PACK_AB R168, RZ, R169 ;  /* 0x000000a9ffa8123e */ /* 0x000fe200000000ff */
[----:B------:R-:W-:Y:S03]  /*5c30*/  BSSY B0, `(.L_x_2956) ;  /* 0x000000e000007945 */ /* 0x000fe60003800000 */
[----:B------:R-:W-:Y:S01]  /*5c40*/  @P1 PRMT R160, R168, 0x7610, R160 ;  /* 0x00007610a8a01816 */ /* 0x000fe200000000a0 */
[----:B------:R-:W-:Y:S06]  /*5c50*/  @!P4 BRA `(.L_x_2957) ;  /* 0x00000000002cc947 */ /* 0x000fec0003800000 */
[----:B------:R-:W-:Y:S01]  /*5c60*/  LOP3.LUT P6, RZ, R222, 0xff, RZ, 0xc0, !PT ;  /* 0x000000ffdeff7812 */ /* 0x000fe200078cc0ff */
[----:B------:R-:W-:-:S04]  /*5c70*/  FMUL.FTZ R169, R169, UR15 ;  /* 0x0000000fa9a97c20 */ /* 0x000fc80008410000 */
[----:B------:R-:W-:Y:S01]  /*5c80*/  FMUL.FTZ R170, R169, UR14 ;  /* 0x0000000ea9aa7c20 */ /* 0x000fe20008410000 */
[----:B------:R-:W-:-:S07]  /*5c90*/  CS2R R168, SRZ ;  /* 0x0000000000a87805 */ /* 0x000fce000001ff00 */
[----:B-----5:R-:W-:-:S05]  /*5ca0*/  @P6 HADD2.F32 R195, -RZ, R156.H0_H0 ;  /* 0x2000009cffc36230 */ /* 0x020fca0000004100 */
[----:B------:R-:W-:-:S04]  /*5cb0*/  @P6 FMUL.FTZ R169, R195, R170 ;  /* 0x000000aac3a96220 */ /* 0x000fc80000410000 */
[----:B------:R-:W-:Y:S01]  /*5cc0*/  FADD.FTZ R100, R100, R169 ;  /* 0x000000a964647221 */ /* 0x000fe20000010000 */
[----:B------:R-:W-:-:S05]  /*5cd0*/  @P6 HADD2.F32 R169, -RZ, R40.H0_H0 ;  /* 0x20000028ffa96230 */ /* 0x000fca0000004100 */
[----:B------:R-:W-:-:S05]  /*5ce0*/  @P6 FMUL.FTZ R168, R170, R169 ;  /* 0x000000a9aaa86220 */ /* 0x000fca0000410000 */
[----:B------:R-:W-:-:S04]  /*5cf0*/  F2FP.F16.F32.PACK_AB R168, RZ, R168 ;  /* 0x000000a8ffa8723e */ /* 0x000fc800000000ff */
[----:B------:R-:W-:-:S07]  /*5d00*/  PRMT R164, R168, 0x7610, R164 ;  /* 0x00007610a8a47816 */ /* 0x000fce00000000a4 */
.L_x_2957:
[----:B------:R-:W-:Y:S05]  /*5d10*/  BSYNC B0 ;  /* 0x0000000000007941 */ /* 0x000fea0003800000 */
.L_x_2956:
[----:B------:R-:W-:Y:S04]  /*5d20*/  BSSY B0, `(.L_x_2958) ;  /* 0x000000d000007945 */ /* 0x000fe80003800000 */
[----:B------:R-:W-:Y:S05]  /*5d30*/  @P3 BRA `(.L_x_2959) ;  /* 0x0000000000103947 */ /* 0x000fea0003800000 */
[----:B------:R-:W-:Y:S01]  /*5d40*/  MOV R169, RZ ;  /* 0x000000ff00a97202 */ /* 0x000fe20000000f00 */
[----:B------:R-:W-:Y:S06]  /*5d50*/  @!P0 BRA `(.L_x_2960) ;  /* 0x0000000000248947 */ /* 0x000fec0003800000 */
[----:B------:R-:W-:Y:S01]  /*5d60*/  HADD2.F32 R169, -RZ, R152.H1_H1 ;  /* 0x30000098ffa97230 */ /* 0x000fe20000004100 */
[----:B------:R-:W-:Y:S06]  /*5d70*/  BRA `(.L_x_2960) ;  /* 0x00000000001c7947 */ /* 0x000fec0003800000 */
.L_x_2959:
[----:B------:R-:W-:-:S04]  /*5d80*/  ISETP.NE.AND P6, PT, R228, RZ, PT ;  /* 0x000000ffe400720c */ /* 0x000fc80003fc5270 */
[----:B------:R-:W-:-:S05]  /*5d90*/  FSEL R168, R171, RZ, !P6 ;  /* 0x000000ffaba87208 */ /* 0x000fca0007000000 */
[----:B------:R-:W-:-:S04]  /*5da0*/  FFMA.FTZ R168, R27, R227, R168 ;  /* 0x000000e31ba87223 */ /* 0x000fc800000100a8 */
[----:B------:R-:W-:Y:S01]  /*5db0*/  FADD.FTZ R169, R211, -R168 ;  /* 0x800000a8d3a97221 */ /* 0x000fe20000010000 */
[----:B------:R-:W-:-:S03]  /*5dc0*/  @P0 HADD2.F32 R168, -RZ, R152.H1_H1 ;  /* 0x30000098ffa80230 */ /* 0x000fc60000004100 */
[----:B------:R-:W-:-:S04]  /*5dd0*/  FMUL.FTZ R169, R218, R169 ;  /* 0x000000a9daa97220 */ /* 0x000fc80000410000 */
[----:B------:R-:W-:-:S07]  /*5de0*/  @P0 FADD.FTZ R169, R169, R168 ;  /* 0x000000a8a9a90221 */ /* 0x000fce0000010000 */
.L_x_2960:
[----:B------:R-:W-:Y:S05]  /*5df0*/  BSYNC B0 ;  /* 0x0000000000007941 */ /* 0x000fea0003800000 */
.L_x_2958:
        /* <DEDUP_REMOVED lines=16> */
.L_x_2962:
[----:B------:R-:W-:Y:S05]  /*5f00*/  BSYNC B0 ;  /* 0x0000000000007941 */ /* 0x000fea0003800000 */
.L_x_2961:
[----:B------:R-:W-:Y:S04]  /*5f10*/  BSSY B0, `(.L_x_2963) ;  /* 0x000000d000007945 */ /* 0x000fe80003800000 */
[----:B------:R-:W-:Y:S05]  /*5f20*/  @P3 BRA `(.L_x_2964) ;  /* 0x0000000000103947 */ /* 0x000fea0003800000 */
[----:B------:R-:W-:Y:S01]  /*5f30*/  HFMA2.MMA R169, -RZ, RZ, 0, 0 ;  /* 0x00000000ffa97435 */ /* 0x000fe200000001ff */
[----:B------:R-:W-:Y:S10]  /*5f40*/  @!P0 BRA `(.L_x_2965) ;  /* 0x0000000000248947 */ /* 0x000ff40003800000 */
[----:B------:R-:W-:Y:S01]  /*5f50*/  HADD2.F32 R169, -RZ, R153.H0_H0 ;  /* 0x20000099ffa97230 */ /* 0x000fe20000004100 */
[----:B------:R-:W-:Y:S06]  /*5f60*/  BRA `(.L_x_2965) ;  /* 0x00000000001c7947 */ /* 0x000fec0003800000 */
.L_x_2964:
[----:B------:R-:W-:Y:S01]  /*5f70*/  ISETP.NE.AND P6, PT, R228, RZ, PT ;  /* 0x000000ffe400720c */ /* 0x000fe20003fc5270 */
[----:B------:R-:W-:-:S03]  /*5f80*/  @P0 HADD2.F32 R168, -RZ, R153.H0_H0 ;  /* 0x20000099ffa80230 */ /* 0x000fc60000004100 */
[----:B------:R-:W-:-:S05]  /*5f90*/  FSEL R169, R171, RZ, !P6 ;  /* 0x000000ffaba97208 */ /* 0x000fca0007000000 */
[----:B------:R-:W-:-:S04]  /*5fa0*/  FFMA.FTZ R169, R172, R227, R169 ;  /* 0x000000e3aca97223 */ /* 0x000fc800000100a9 */
[----:B------:R-:W-:-:S04]  /*5fb0*/  FADD.FTZ R169, R212, -R169 ;  /* 0x800000a9d4a97221 */ /* 0x000fc80000010000 */
[----:B------:R-:W-:-:S04]  /*5fc0*/  FMUL.FTZ R169, R218, R169 ;  /* 0x000000a9daa97220 */ /* 0x000fc80000410000 */
[----:B------:R-:W-:-:S07]  /*5fd0*/  @P0 FADD.FTZ R169, R169, R168 ;  /* 0x000000a8a9a90221 */ /* 0x000fce0000010000 */
.L_x_2965:
[----:B------:R-:W-:Y:S05]  /*5fe0*/  BSYNC B0 ;  /* 0x0000000000007941 */ /* 0x000fea0003800000 */
.L_x_2963:
        /* <DEDUP_REMOVED lines=15> */
.L_x_2967:
[----:B------:R-:W-:Y:S05]  /*60e0*/  BSYNC B0 ;  /* 0x0000000000007941 */ /* 0x000fea0003800000 */
.L_x_2966:
[----:B------:R-:W-:Y:S04]  /*60f0*/  BSSY B0, `(.L_x_2968) ;  /* 0x000000d000007945 */ /* 0x000fe80003800000 */
[----:B------:R-:W-:Y:S05]  /*6100*/  @P3 BRA `(.L_x_2969) ;  /* 0x0000000000103947 */ /* 0x000fea0003800000 */
[----:B------:R-:W-:Y:S01]  /*6110*/  MOV R169, RZ ;  /* 0x000000ff00a97202 */ /* 0x000fe20000000f00 */
[----:B------:R-:W-:Y:S06]  /*6120*/  @!P0 BRA `(.L_x_2970) ;  /* 0x0000000000248947 */ /* 0x000fec0003800000 */
[----:B------:R-:W-:Y:S01]  /*6130*/  HADD2.F32 R169, -RZ, R153.H1_H1 ;  /* 0x30000099ffa97230 */ /* 0x000fe20000004100 */
[----:B------:R-:W-:Y:S06]  /*6140*/  BRA `(.L_x_2970) ;  /* 0x00000000001c7947 */ /* 0x000fec0003800000 */
.L_x_2969:
[----:B------:R-:W-:-:S04]  /*6150*/  ISETP.NE.AND P6, PT, R228, RZ, PT ;  /* 0x000000ffe400720c */ /* 0x000fc80003fc5270 */
[----:B------:R-:W-:-:S05]  /*6160*/  FSEL R168, R171, RZ, !P6 ;  /* 0x000000ffaba87208 */ /* 0x000fca0007000000 */
[----:B------:R-:W-:-:S04]  /*6170*/  FFMA.FTZ R168, R173, R227, R168 ;  /* 0x000000e3ada87223 */ /* 0x000fc800000100a8 */
[----:B------:R-:W-:Y:S01]  /*6180*/  FADD.FTZ R169, R213, -R168 ;  /* 0x800000a8d5a97221 */ /* 0x000fe20000010000 */
[----:B------:R-:W-:-:S03]  /*6190*/  @P0 HADD2.F32 R168, -RZ, R153.H1_H1 ;  /* 0x30000099ffa80230 */ /* 0x000fc60000004100 */
[----:B------:R-:W-:-:S04]  /*61a0*/  FMUL.FTZ R169, R218, R169 ;  /* 0x000000a9daa97220 */ /* 0x000fc80000410000 */
[----:B------:R-:W-:-:S07]  /*61b0*/  @P0 FADD.FTZ R169, R169, R168 ;  /* 0x000000a8a9a90221 */ /* 0x000fce0000010000 */
.L_x_2970:
[----:B------:R-:W-:Y:S05]  /*61c0*/  BSYNC B0 ;  /* 0x0000000000007941 */ /* 0x000fea0003800000 */
.L_x_2968:
        /* <DEDUP_REMOVED lines=16> */
.L_x_2972:
[----:B------:R-:W-:Y:S05]  /*62d0*/  BSYNC B0 ;  /* 0x0000000000007941 */ /* 0x000fea0003800000 */
.L_x_2971:
[----:B------:R-:W-:Y:S04]  /*62e0*/  BSSY B0, `(.L_x_2973) ;  /* 0x000000d000007945 */ /* 0x000fe80003800000 */
[----:B------:R-:W-:Y:S05]  /*62f0*/  @P3 BRA `(.L_x_2974) ;  /* 0x0000000000103947 */ /* 0x000fea0003800000 */
[----:B------:R-:W-:Y:S01]  /*6300*/  HFMA2.MMA R169, -RZ, RZ, 0, 0 ;  /* 0x00000000ffa97435 */ /* 0x000fe200000001ff */
[----:B------:R-:W-:Y:S10]  /*6310*/  @!P0 BRA `(.L_x_2975) ;  /* 0x0000000000248947 */ /* 0x000ff40003800000 */
[----:B------:R-:W-:Y:S01]  /*6320*/  HADD2.F32 R169, -RZ, R154.H0_H0 ;  /* 0x2000009affa97230 */ /* 0x000fe20000004100 */
[----:B------:R-:W-:Y:S06]  /*6330*/  BRA `(.L_x_2975) ;  /* 0x00000000001c7947 */ /* 0x000fec0003800000 */
.L_x_2974:
[----:B------:R-:W-:Y:S01]  /*6340*/  ISETP.NE.AND P6, PT, R228, RZ, PT ;  /* 0x000000ffe400720c */ /* 0x000fe20003fc5270 */
[----:B------:R-:W-:-:S03]  /*6350*/  @P0 HADD2.F32 R168, -RZ, R154.H0_H0 ;  /* 0x2000009affa80230 */ /* 0x000fc60000004100 */
[----:B------:R-:W-:-:S05]  /*6360*/  FSEL R169, R171, RZ, !P6 ;  /* 0x000000ffaba97208 */ /* 0x000fca0007000000 */
[----:B------:R-:W-:-:S04]  /*6370*/  FFMA.FTZ R169, R174, R227, R169 ;  /* 0x000000e3aea97223 */ /* 0x000fc800000100a9 */
[----:B------:R-:W-:-:S04]  /*6380*/  FADD.FTZ R169, R214, -R169 ;  /* 0x800000a9d6a97221 */ /* 0x000fc80000010000 */
[----:B------:R-:W-:-:S04]  /*6390*/  FMUL.FTZ R169, R218, R169 ;  /* 0x000000a9daa97220 */ /* 0x000fc80000410000 */
[----:B------:R-:W-:-:S07]  /*63a0*/  @P0 FADD.FTZ R169, R169, R168 ;  /* 0x000000a8a9a90221 */ /* 0x000fce0000010000 */
.L_x_2975:
[----:B------:R-:W-:Y:S05]  /*63b0*/  BSYNC B0 ;  /* 0x0000000000007941 */ /* 0x000fea0003800000 */
.L_x_2973:
        /* <DEDUP_REMOVED lines=15> */
.L_x_2977:
[----:B------:R-:W-:Y:S05]  /*64b0*/  BSYNC B0 ;  /* 0x0000000000007941 */ /* 0x000fea0003800000 */
.L_x_2976:
[----:B------:R-:W-:Y:S04]  /*64c0*/  BSSY B0, `(.L_x_2978) ;  /* 0x000000d000007945 */ /* 0x000fe80003800000 */
[----:B------:R-:W-:Y:S05]  /*64d0*/  @P3 BRA `(.L_x_2979) ;  /* 0x0000000000103947 */ /* 0x000fea0003800000 */
[----:B------:R-:W-:Y:S01]  /*64e0*/  MOV R169, RZ ;  /* 0x000000ff00a97202 */ /* 0x000fe20000000f00 */
[----:B------:R-:W-:Y:S06]  /*64f0*/  @!P0 BRA `(.L_x_2980) ;  /* 0x0000000000248947 */ /* 0x000fec0003800000 */
[----:B------:R-:W-:Y:S01]  /*6500*/  HADD2.F32 R169, -RZ, R154.H1_H1 ;  /* 0x3000009affa97230 */ /* 0x000fe20000004100 */
[----:B------:R-:W-:Y:S06]  /*6510*/  BRA `(.L_x_2980) ;  /* 0x00000000001c7947 */ /* 0x000fec0003800000 */
.L_x_2979:
[----:B------:R-:W-:-:S04]  /*6520*/  ISETP.NE.AND P6, PT, R228, RZ, PT ;  /* 0x000000ffe400720c */ /* 0x000fc80003fc5270 */
[----:B------:R-:W-:-:S05]  /*6530*/  FSEL R168, R171, RZ, !P6 ;  /* 0x000000ffaba87208 */ /* 0x000fca0007000000 */
[----:B------:R-:W-:-:S04]  /*6540*/  FFMA.FTZ R168, R175, R227, R168 ;  /* 0x000000e3afa87223 */ /* 0x000fc800000100a8 */
[----:B------:R-:W-:Y:S01]  /*6550*/  FADD.FTZ R169, R215, -R168 ;  /* 0x800000a8d7a97221 */ /* 0x000fe20000010000 */
[----:B------:R-:W-:-:S03]  /*6560*/  @P0 HADD2.F32 R168, -RZ, R154.H1_H1 ;  /* 0x3000009affa80230 */ /* 0x000fc60000004100 */
[----:B------:R-:W-:-:S04]  /*6570*/  FMUL.FTZ R169, R218, R169 ;  /* 0x000000a9daa97220 */ /* 0x000fc80000410000 */
[----:B------:R-:W-:-:S07]  /*6580*/  @P0 FADD.FTZ R169, R169, R168 ;  /* 0x000000a8a9a90221 */ /* 0x000fce0000010000 */
.L_x_2980:
[----:B------:R-:W-:Y:S05]  /*6590*/  BSYNC B0 ;  /* 0x0000000000007941 */ /* 0x000fea0003800000 */
.L_x_2978:
        /* <DEDUP_REMOVED lines=16> */
.L_x_2982:
[----:B------:R-:W-:Y:S05]  /*66a0*/  BSYNC B0 ;  /* 0x0000000000007941 */ /* 0x000fea0003800000 */
.L_x_2981:
[----:B------:R-:W-:Y:S04]  /*66b0*/  BSSY B0, `(.L_x_2983) ;  /* 0x000000d000007945 */ /* 0x000fe80003800000 */
[----:B------:R-:W-:Y:S05]  /*66c0*/  @P3 BRA `(.L_x_2984) ;  /* 0x0000000000103947 */ /* 0x000fea0003800000 */
[----:B------:R-:W-:Y:S01]  /*66d0*/  HFMA2.MMA R169, -RZ, RZ, 0, 0 ;  /* 0x00000000ffa97435 */ /* 0x000fe200000001ff */
[----:B------:R-:W-:Y:S10]  /*66e0*/  @!P0 BRA `(.L_x_2985) ;  /* 0x0000000000248947 */ /* 0x000ff40003800000 */
[----:B------:R-:W-:Y:S01]  /*66f0*/  HADD2.F32 R169, -RZ, R155.H0_H0 ;  /* 0x2000009bffa97230 */ /* 0x000fe20000004100 */
[----:B------:R-:W-:Y:S06]  /*6700*/  BRA `(.L_x_2985) ;  /* 0x00000000001c7947 */ /* 0x000fec0003800000 */
.L_x_2984:
[----:B------:R-:W-:Y:S01]  /*6710*/  ISETP.NE.AND P6, PT, R228, RZ, PT ;  /* 0x000000ffe400720c */ /* 0x000fe20003fc5270 */
[----:B------:R-:W-:-:S03]  /*6720*/  @P0 HADD2.F32 R168, -RZ, R155.H0_H0 ;  /* 0x2000009bffa80230 */ /* 0x000fc60000004100 */
[----:B------:R-:W-:-:S05]  /*6730*/  FSEL R169, R171, RZ, !P6 ;  /* 0x000000ffaba97208 */ /* 0x000fca0007000000 */
[----:B------:R-:W-:-:S04]  /*6740*/  FFMA.FTZ R169, R176, R227, R169 ;  /* 0x000000e3b0a97223 */ /* 0x000fc800000100a9 */
[----:B------:R-:W-:-:S04]  /*6750*/  FADD.FTZ R169, R216, -R169 ;  /* 0x800000a9d8a97221 */ /* 0x000fc80000010000 */
[----:B------:R-:W-:-:S04]  /*6760*/  FMUL.FTZ R169, R218, R169 ;  /* 0x000000a9daa97220 */ /* 0x000fc80000410000 */
[----:B------:R-:W-:-:S07]  /*6770*/  @P0 FADD.FTZ R169, R169, R168 ;  /* 0x000000a8a9a90221 */ /* 0x000fce0000010000 */
.L_x_2985:
[----:B------:R-:W-:Y:S05]  /*6780*/  BSYNC B0 ;  /* 0x0000000000007941 */ /* 0x000fea0003800000 */
.L_x_2983:
        /* <DEDUP_REMOVED lines=15> */
.L_x_2987:
[----:B------:R-:W-:Y:S05]  /*6880*/  BSYNC B0 ;  /* 0x0000000000007941 */ /* 0x000fea0003800000 */
.L_x_2986:
[----:B------:R-:W-:Y:S04]  /*6890*/  BSSY B0, `(.L_x_2988) ;  /* 0x000000d000007945 */ /* 0x000fe80003800000 */
[----:B------:R-:W-:Y:S05]  /*68a0*/  @P3 BRA `(.L_x_2989) ;  /* 0x0000000000103947 */ /* 0x000fea0003800000 */
[----:B------:R-:W-:Y:S01]  /*68b0*/  MOV R169, RZ ;  /* 0x000000ff00a97202 */ /* 0x000fe20000000f00 */
[----:B------:R-:W-:Y:S06]  /*68c0*/  @!P0 BRA `(.L_x_2990) ;  /* 0x0000000000248947 */ /* 0x000fec0003800000 */
[----:B------:R-:W-:Y:S01]  /*68d0*/  HADD2.F32 R169, -RZ, R155.H1_H1 ;  /* 0x3000009bffa97230 */ /* 0x000fe20000004100 */
[----:B------:R-:W-:Y:S06]  /*68e0*/  BRA `(.L_x_2990) ;  /* 0x00000000001c7947 */ /* 0x000fec0003800000 */
.L_x_2989:
[----:B------:R-:W-:-:S04]  /*68f0*/  ISETP.NE.AND P3, PT, R228, RZ, PT ;  /* 0x000000ffe400720c */ /* 0x000fc80003f65270 */
[----:B------:R-:W-:-:S05]  /*6900*/  FSEL R168, R171, RZ, !P3 ;  /* 0x000000ffaba87208 */ /* 0x000fca0005800000 */
[----:B------:R-:W-:-:S04]  /*6910*/  FFMA.FTZ R168, R177, R227, R168 ;  /* 0x000000e3b1a87223 */ /* 0x000fc800000100a8 */
[----:B------:R-:W-:Y:S01]  /*6920*/  FADD.FTZ R169, R217, -R168 ;  /* 0x800000a8d9a97221 */ /* 0x000fe20000010000 */
[----:B------:R-:W-:-:S03]  /*6930*/  @P0 HADD2.F32 R168, -RZ, R155.H1_H1 ;  /* 0x3000009bffa80230 */ /* 0x000fc60000004100 */
[----:B------:R-:W-:-:S04]  /*6940*/  FMUL.FTZ R169, R218, R169 ;  /* 0x000000a9daa97220 */ /* 0x000fc80000410000 */
[----:B------:R-:W-:-:S07]  /*6950*/  @P0 FADD.FTZ R169, R169, R168 ;  /* 0x000000a8a9a90221 */ /* 0x000fce0000010000 */
.L_x_2990:
[----:B------:R-:W-:Y:S05]  /*6960*/  BSYNC B0 ;  /* 0x0000000000007941 */ /* 0x000fea0003800000 */
.L_x_2988:
[----:B------:R-:W-:Y:S01]  /*6970*/  @P1 F2FP.F16.F32.PACK_AB R168, RZ, R169 ;  /* 0x000000a9ffa8123e */ /* 0x000fe200000000ff */
[----:B------:R-:W-:Y:S03]  /*6980*/  BSSY B0, `(.L_x_2991) ;  /* 0x000000f000007945 */ /* 0x000fe60003800000 */
[----:B------:R-:W-:Y:S01]  /*6990*/  @P1 PRMT R163, R163, 0x5410, R168 ;  /* 0x00005410a3a31816 */ /* 0x000fe200000000a8 */
[----:B------:R-:W-:Y:S06]  /*69a0*/  @!P4 BRA `(.L_x_2992) ;  /* 0x000000000030c947 */ /* 0x000fec0003800000 */
[----:B------:R-:W-:Y:S01]  /*69b0*/  LOP3.LUT P0, RZ, R193, 0xff000000, RZ, 0xc0, !PT ;  /* 0xff000000c1ff7812 */ /* 0x000fe2000780c0ff */
[----:B------:R-:W-:Y:S01]  /*69c0*/  FMUL.FTZ R169, R169, UR15 ;  /* 0x0000000fa9a97c20 */ /* 0x000fe20008410000 */
[----:B------:R-:W-:Y:S01]  /*69d0*/  HFMA2.MMA R170, -RZ, RZ, 0, 0 ;  /* 0x00000000ffaa7435 */ /* 0x000fe200000001ff */
[----:B------:R-:W-:Y:S02]  /*69e0*/  MOV R168, RZ ;  /* 0x000000ff00a87202 */ /* 0x000fe40000000f00 */
[----:B------:R-:W-:-:S08]  /*69f0*/  FMUL.FTZ R192, R169, UR14 ;  /* 0x0000000ea9c07c20 */ /* 0x000fd00008410000 */
[----:B------:R-:W-:Y:S02]  /*6a00*/  @P0 HADD2.F32 R169, -RZ, R43.H1_H1 ;  /* 0x3000002bffa90230 */ /* 0x000fe40000004100 */
[----:B-----5:R-:W-:-:S03]  /*6a10*/  @P0 HADD2.F32 R171, -RZ, R159.H1_H1 ;  /* 0x3000009fffab0230 */ /* 0x020fc60000004100 */
[----:B------:R-:W-:Y:S02]  /*6a20*/  @P0 FMUL.FTZ R168, R192, R169 ;  /* 0x000000a9c0a80220 */ /* 0x000fe40000410000 */
[----:B------:R-:W-:-:S03]  /*6a30*/  @P0 FMUL.FTZ R170, R171, R192 ;  /* 0x000000c0abaa0220 */ /* 0x000fc60000410000 */
[----:B------:R-:W-:Y:S01]  /*6a40*/  F2FP.F16.F32.PACK_AB R168, RZ, R168 ;  /* 0x000000a8ffa8723e */ /* 0x000fe200000000ff */
[----:B------:R-:W-:-:S03]  /*6a50*/  FADD.FTZ R107, R107, R170 ;  /* 0x000000aa6b6b7221 */ /* 0x000fc60000010000 */
[----:B------:R-:W-:-:S07]  /*6a60*/  PRMT R167, R167, 0x5410, R168 ;  /* 0x00005410a7a77816 */ /* 0x000fce00000000a8 */
.L_x_2992:
[----:B------:R-:W-:Y:S05]  /*6a70*/  BSYNC B0 ;  /* 0x0000000000007941 */ /* 0x000fea0003800000 */
.L_x_2991:
        /* <DEDUP_REMOVED lines=8> */
.L_x_2822:
        /* <DEDUP_REMOVED lines=38> */
.L_x_2826:
[----:B------:R-:W-:Y:S01]  /*6d60*/  HFMA2.MMA R248, -RZ, RZ, 0, 9.5367431640625e-07 ;  /* 0x00000010fff87435 */ /* 0x000fe200000001ff */
[----:B------:R-:W-:Y:S02]  /*6d70*/  MOV R249, R250 ;  /* 0x000000fa00f97202 */ /* 0x000fe40000000f00 */
[----:B------:R-:W-:Y:S02]  /*6d80*/  MOV R171, 0x1f ;  /* 0x0000001f00ab7802 */ /* 0x000fe40000000f00 */
[----:B------:R-:W-:-:S07]  /*6d90*/  MOV R168, 0xffffffff ;  /* 0xffffffff00a87802 */ /* 0x000fce0000000f00 */
[----:B------:R-:W-:Y:S05]  /*6da0*/  WARPSYNC.COLLECTIVE R168, `(.L_x_2994) ;  /* 0x00000000a8087348 */ /* 0x000fea0003c00000 */
[----:B------:R0:W1:Y:S02]  /*6db0*/  SHFL.DOWN P1, R251, R249, R248, R171 ;  /* 0x080000f8f9fb7389 */ /* 0x00006400000200ab */
[----:B01----:R-:W-:Y:S01]  /*6dc0*/  ENDCOLLECTIVE ;  /* 0x000000000000791b */ /* 0x003fe20003800000 */
.L_x_2994:
[----:B------:R-:W-:Y:S01]  /*6dd0*/  MOV R249, R169 ;  /* 0x000000a900f97202 */ /* 0x000fe20000000f00 */
[----:B------:R-:W-:-:S07]  /*6de0*/  FADD.FTZ R250, R251, R250 ;  /* 0x000000fafbfa7221 */ /* 0x000fce0000010000 */
[----:B------:R-:W-:Y:S05]  /*6df0*/  WARPSYNC.COLLECTIVE R168, `(.L_x_2995) ;  /* 0x00000000a8087348 */ /* 0x000fea0003c00000 */
[----:B------:R0:W1:Y:S02]  /*6e00*/  SHFL.DOWN P1, R251, R249, R248, R171 ;  /* 0x080000f8f9fb7389 */ /* 0x00006400000200ab */
[----:B01----:R-:W-:Y:S01]  /*6e10*/  ENDCOLLECTIVE ;  /* 0x000000000000791b */ /* 0x003fe20003800000 */
.L_x_2995:
[----:B------:R-:W-:Y:S01]  /*6e20*/  HFMA2.MMA R248, -RZ, RZ, 0, 4.76837158203125e-07 ;  /* 0x00000008fff87435 */ /* 0x000fe200000001ff */
[----:B------:R-:W-:Y:S01]  /*6e30*/  MOV R249, R250 ;  /* 0x000000fa00f97202 */ /* 0x000fe20000000f00 */
[----:B------:R-:W-:-:S09]  /*6e40*/  FADD.FTZ R169, R251, R169 ;  /* 0x000000a9fba97221 */ /* 0x000fd20000010000 */
[----:B------:R-:W-:Y:S05]  /*6e50*/  WARPSYNC.COLLECTIVE R168, `(.L_x_2996) ;  /* 0x00000000a8087348 */ /* 0x000fea0003c00000 */
[----:B------:R0:W1:Y:S02]  /*6e60*/  SHFL.DOWN P1, R251, R249, R248, R171 ;  /* 0x080000f8f9fb7389 */ /* 0x00006400000200ab */
[----:B01----:R-:W-:Y:S01]  /*6e70*/  ENDCOLLECTIVE ;  /* 0x000000000000791b */ /* 0x003fe20003800000 */
.L_x_2996:
[----:B------:R-:W-:Y:S01]  /*6e80*/  MOV R249, R169 ;  /* 0x000000a900f97202 */ /* 0x000fe20000000f00 */
[----:B------:R-:W-:-:S07]  /*6e90*/  FADD.FTZ R250, R250, R251 ;  /* 0x000000fbfafa7221 */ /* 0x000fce0000010000 */
[----:B------:R-:W-:Y:S05]  /*6ea0*/  WARPSYNC.COLLECTIVE R168, `(.L_x_2997) ;  /* 0x00000000a8087348 */ /* 0x000fea0003c00000 */
[----:B------:R0:W1:Y:S02]  /*6eb0*/  SHFL.DOWN P1, R251, R249, R248, R171 ;  /* 0x080000f8f9fb7389 */ /* 0x00006400000200ab */
[----:B01----:R-:W-:Y:S01]  /*6ec0*/  ENDCOLLECTIVE ;  /* 0x000000000000791b */ /* 0x003fe20003800000 */
.L_x_2997:
[----:B------:R-:W-:Y:S01]  /*6ed0*/  HFMA2.MMA R248, -RZ, RZ, 0, 2.384185791015625e-07 ;  /* 0x00000004fff87435 */ /* 0x000fe200000001ff */
[----:B------:R-:W-:Y:S01]  /*6ee0*/  MOV R249, R250 ;  /* 0x000000fa00f97202 */ /* 0x000fe20000000f00 */
[----:B------:R-:W-:-:S09]  /*6ef0*/  FADD.FTZ R169, R169, R251 ;  /* 0x000000fba9a97221 */ /* 0x000fd20000010000 */
[----:B------:R-:W-:Y:S05]  /*6f00*/  WARPSYNC.COLLECTIVE R168, `(.L_x_2998) ;  /* 0x00000000a8087348 */ /* 0x000fea0003c00000 */
[----:B------:R0:W1:Y:S02]  /*6f10*/  SHFL.DOWN P1, R251, R249, R248, R171 ;  /* 0x080000f8f9fb7389 */ /* 0x00006400000200ab */
[----:B01----:R-:W-:Y:S01]  /*6f20*/  ENDCOLLECTIVE ;  /* 0x000000000000791b */ /* 0x003fe20003800000 */
.L_x_2998:
[----:B------:R-:W-:Y:S01]  /*6f30*/  MOV R249, R169 ;  /* 0x000000a900f97202 */ /* 0x000fe20000000f00 */
[----:B------:R-:W-:-:S07]  /*6f40*/  FADD.FTZ R250, R250, R251 ;  /* 0x000000fbfafa7221 */ /* 0x000fce0000010000 */
[----:B------:R-:W-:Y:S05]  /*6f50*/  WARPSYNC.COLLECTIVE R168, `(.L_x_2999) ;  /* 0x00000000a8087348 */ /* 0x000fea0003c00000 */
[----:B------:R0:W1:Y:S02]  /*6f60*/  SHFL.DOWN P1, R251, R249, R248, R171 ;  /* 0x080000f8f9fb7389 */ /* 0x00006400000200ab */
[----:B01----:R-:W-:Y:S01]  /*6f70*/  ENDCOLLECTIVE ;  /* 0x000000000000791b */ /* 0x003fe20003800000 */
.L_x_2999:
[----:B------:R-:W-:Y:S01]  /*6f80*/  HFMA2.MMA R248, -RZ, RZ, 0, 1.1920928955078125e-07 ;  /* 0x00000002fff87435 */ /* 0x000fe200000001ff */
[----:B------:R-:W-:Y:S01]  /*6f90*/  MOV R249, R250 ;  /* 0x000000fa00f97202 */ /* 0x000fe20000000f00 */
[----:B------:R-:W-:-:S09]  /*6fa0*/  FADD.FTZ R169, R169, R251 ;  /* 0x000000fba9a97221 */ /* 0x000fd20000010000 */
[----:B------:R-:W-:Y:S05]  /*6fb0*/  WARPSYNC.COLLECTIVE R168, `(.L_x_3000) ;  /* 0x00000000a8087348 */ /* 0x000fea0003c00000 */
[----:B------:R0:W1:Y:S02]  /*6fc0*/  SHFL.DOWN P1, R251, R249, R248, R171 ;  /* 0x080000f8f9fb7389 */ /* 0x00006400000200ab */
[----:B01----:R-:W-:Y:S01]  /*6fd0*/  ENDCOLLECTIVE ;  /* 0x000000000000791b */ /* 0x003fe20003800000 */
.L_x_3000:
[----:B------:R-:W-:Y:S01]  /*6fe0*/  MOV R249, R169 ;  /* 0x000000a900f97202 */ /* 0x000fe20000000f00 */
[----:B------:R-:W-:-:S07]  /*6ff0*/  FADD.FTZ R250, R250, R251 ;  /* 0x000000fbfafa7221 */ /* 0x000fce0000010000 */
[----:B------:R-:W-:Y:S05]  /*7000*/  WARPSYNC.COLLECTIVE R168, `(.L_x_3001) ;  /* 0x00000000a8087348 */ /* 0x000fea0003c00000 */
[----:B------:R0:W1:Y:S02]  /*7010*/  SHFL.DOWN P1, R251, R249, R248, R171 ;  /* 0x080000f8f9fb7389 */ /* 0x00006400000200ab */
[----:B01----:R-:W-:Y:S01]  /*7020*/  ENDCOLLECTIVE ;  /* 0x000000000000791b */ /* 0x003fe20003800000 */
.L_x_3001:
[----:B------:R-:W-:Y:S01]  /*7030*/  HFMA2.MMA R248, -RZ, RZ, 0, 5.9604644775390625e-08 ;  /* 0x00000001fff87435 */ /* 0x000fe200000001ff */
[----:B------:R-:W-:Y:S01]  /*7040*/  MOV R249, R250 ;  /* 0x000000fa00f97202 */ /* 0x000fe20000000f00 */
[----:B------:R-:W-:-:S09]  /*7050*/  FADD.FTZ R169, R169, R251 ;  /* 0x000000fba9a97221 */ /* 0x000fd20000010000 */
[----:B------:R-:W-:Y:S05]  /*7060*/  WARPSYNC.COLLECTIVE R168, `(.L_x_3002) ;  /* 0x00000000a8087348 */ /* 0x000fea0003c00000 */
[----:B------:R0:W1:Y:S02]  /*7070*/  SHFL.DOWN P1, R251, R249, R248, R171 ;  /* 0x080000f8f9fb7389 */ /* 0x00006400000200ab */
[----:B01----:R-:W-:Y:S01]  /*7080*/  ENDCOLLECTIVE ;  /* 0x000000000000791b */ /* 0x003fe20003800000 */
.L_x_3002:
[----:B------:R-:W-:Y:S02]  /*7090*/  MOV R249, R169 ;  /* 0x000000a900f97202 */ /* 0x000fe40000000f00 */
[----:B------:R-:W-:-:S07]  /*70a0*/  MOV R252, R251 ;  /* 0x000000fb00fc7202 */ /* 0x000fce0000000f00 */
[----:B------:R-:W-:Y:S05]  /*70b0*/  WARPSYNC.COLLECTIVE R168, `(.L_x_3003) ;  /* 0x00000000a8087348 */ /* 0x000fea0003c00000 */
[----:B------:R0:W1:Y:S02]  /*70c0*/  SHFL.DOWN P1, R251, R249, R248, R171 ;  /* 0x080000f8f9fb7389 */ /* 0x00006400000200ab */
[----:B01----:R-:W-:Y:S01]  /*70d0*/  ENDCOLLECTIVE ;  /* 0x000000000000791b */ /* 0x003fe20003800000 */
.L_x_3003:
[----:B------:R-:W-:Y:S01]  /*70e0*/  MOV R171, R251 ;  /* 0x000000fb00ab7202 */ /* 0x000fe20000000f00 */
[----:B------:R-:W-:Y:S06]  /*70f0*/  BRA `(.L_x_3004) ;  /* 0xffffffb400a07947 */ /* 0x000fec000383ffff */
.L_x_3005:
        /* <DEDUP_REMOVED lines=16> */
.L_x_13899:


//--------------------- .text._ZN10layer_norm13ln_bwd_kernelINS_13Kernel_traitsIf13__nv_bfloat16S2_S2_fjLj4096ELj1ELj1ELj4ELj16ENS_18Kernel_traits_baseILj4096EfS2_S2_S2_fjLj128EEEEELb0ELb0ELb0ELb0EEEvNS_9BwdParamsE --------------------------
	.section	.text._ZN10layer_norm13ln_bwd_kernelINS_13Kernel_traitsIf13__nv_bfloat16S2_S2_fjLj4096ELj1ELj1ELj4ELj16ENS_18Kernel_traits_baseILj4096EfS2_S2_S2_fjLj128EEEEELb0ELb0ELb0ELb0EEEvNS_9BwdParamsE,"ax",@progbits
	.align	128
        .global         _ZN10layer_norm13ln_bwd_kernelINS_13Kernel_traitsIf13__nv_bfloat16S2_S2_fjLj4096ELj1ELj1ELj4ELj16ENS_18Kernel_traits_baseILj4096EfS2_S2_S2_fjLj128EEEEELb0ELb0ELb0ELb0EEEvNS_9BwdParamsE
        .type           _ZN10layer_norm13ln_bwd_kernelINS_13Kernel_traitsIf13__nv_bfloat16S2_S2_fjLj4096ELj1ELj1ELj4ELj16ENS_18Kernel_traits_baseILj4096EfS2_S2_S2_fjLj128EEEEELb0ELb0ELb0ELb0EEEvNS_9BwdParamsE,@function
        .size           _ZN10layer_norm13ln_bwd_kernelINS_13Kernel_traitsIf13__nv_bfloat16S2_S2_fjLj4096ELj1ELj1ELj4ELj16ENS_18Kernel_traits_baseILj4096EfS2_S2_S2_fjLj128EEEEELb0ELb0ELb0ELb0EEEvNS_9BwdParamsE,(.L_x_13900 - _ZN10layer_norm13ln_bwd_kernelINS_13Kernel_traitsIf13__nv_bfloat16S2_S2_fjLj4096ELj1ELj1ELj4ELj16ENS_18Kernel_traits_baseILj4096EfS2_S2_S2_fjLj128EEEEELb0ELb0ELb0ELb0EEEvNS_9BwdParamsE)
        .other          _ZN10layer_norm13ln_bwd_kernelINS_13Kernel_traitsIf13__nv_bfloat16S2_S2_fjLj4096ELj1ELj1ELj4ELj16ENS_18Kernel_traits_baseILj4096EfS2_S2_S2_fjLj128EEEEELb0ELb0ELb0ELb0EEEvNS_9BwdParamsE,@"STO_CUDA_ENTRY STV_DEFAULT"
_ZN10layer_norm13ln_bwd_kernelINS_13Kernel_traitsIf13__nv_bfloat16S2_S2_fjLj4096ELj1ELj1ELj4ELj16ENS_18Kernel_traits_baseILj4096EfS2_S2_S2_fjLj128EEEEELb0ELb0ELb0ELb0EEEvNS_9BwdParamsE:
.text._ZN10layer_norm13ln_bwd_kernelINS_13Kernel_traitsIf13__nv_bfloat16S2_S2_fjLj4096ELj1ELj1ELj4ELj16ENS_18Kernel_traits_baseILj4096EfS2_S2_S2_fjLj128EEEEELb0ELb0ELb0ELb0EEEvNS_9BwdParamsE:
        /* <DEDUP_REMOVED lines=17> */
[----:B------:R-:W-:-:S04]  /*0110*/  LOP3.LUT R3, R2, 0x7f, RZ, 0x3c, !PT ;  /* 0x0000007f02037812 */ /* 0x000fc800078e3cff */
[----:B------:R-:W-:Y:S02]  /*0120*/  LEA.HI.SX32 R0, R0, R3, 0x1d ;  /* 0x0000000300007211 */ /* 0x000fe400078feaff */
[----:B------:R-:W-:Y:S02]  /*0130*/  MOV R3, R2 ;  /* 0x0000000200037202 */ /* 0x000fe40000000f00 */
        /* <DEDUP_REMOVED lines=12> */
[----:B------:R-:W-:Y:S02]  /*0200*/  @P4 IADD3 R3, R3, 0x80, RZ ;  /* 0x0000008003034810 */ /* 0x000fe40007ffe0ff */
[----:B------:R0:W5:Y:S04]  /*0210*/  @P5 LDG.E.128 R44, desc[UR4][R6.64+0x10] ;  /* 0x00001004062c5981 */ /* 0x000168000c1e1d00 */
[----:B------:R0:W5:Y:S01]  /*0220*/  @P4 LDG.E.128 R48, desc[UR4][R10.64] ;  /* 0x000000040a304981 */ /* 0x000162000c1e1d00 */
[C---:B---3--:R-:W-:Y:S01]  /*0230*/  @P3 IMAD.WIDE.U32 R12, R3.reuse, 0x20, R12 ;  /* 0x00000020030c3825 */ /* 0x048fe200078e000c */
[----:B------:R-:W-:-:S02]  /*0240*/  @P3 IADD3 R3, R3, 0x80, RZ ;  /* 0x0000008003033810 */ /* 0x000fc40007ffe0ff */
[----:B------:R0:W5:Y:S04]  /*0250*/  @P4 LDG.E.128 R52, desc[UR4][R10.64+0x10] ;  /* 0x000010040a344981 */ /* 0x000168000c1e1d00 */
[----:B------:R0:W5:Y:S01]  /*0260*/  @P3 LDG.E.128 R56, desc[UR4][R12.64] ;  /* 0x000000040c383981 */ /* 0x000162000c1e1d00 */
[----:B----4-:R-:W-:-:S03]  /*0270*/  @P2 IMAD.WIDE.U32 R8, R3, 0x20, R14 ;  /* 0x0000002003082825 */ /* 0x010fc600078e000e */
[----:B------:R0:W5:Y:S04]  /*0280*/  @P3 LDG.E.128 R60, desc[UR4][R12.64+0x10] ;  /* 0x000010040c3c3981 */ /* 0x000168000c1e1d00 */
[----:B------:R0:W5:Y:S04]  /*0290*/  @P2 LDG.E.128 R64, desc[UR4][R8.64] ;  /* 0x0000000408402981 */ /* 0x000168000c1e1d00 */
        /* <DEDUP_REMOVED lines=37> */
[----:B------:R-:W-:Y:S01]  /*04f0*/  HFMA2.MMA R193, -RZ, RZ, 0, 5.9604644775390625e-08 ;  /* 0x00000001ffc17435 */ /* 0x000fe200000001ff */
[----:B------:R-:W-:Y:S02]  /*0500*/  ISETP.NE.U32.AND P1, PT, RZ, UR6, PT ;  /* 0x00000006ff007c0c */ /* 0x000fe4000bf25070 */
[----:B------:R-:W-:Y:S02]  /*0510*/  MOV R73, RZ ;  /* 0x000000ff00497202 */ /* 0x000fe40000000f00 */
[----:B------:R-:W-:-:S13]  /*0520*/  ISETP.NE.AND.EX P1, PT, RZ, UR7, PT, P1 ;  /* 0x00000007ff007c0c */ /* 0x000fda000bf25310 */
.L_x_3024:
[----:B0123--:R-:W0:Y:S01]  /*0530*/  LDC.64 R154, c[0x0][0x250] ;  /* 0x00009400ff9a7b82 */ /* 0x00fe220000000a00 */
[----:B------:R-:W-:-:S07]  /*0540*/  SHF.R.S32.HI R2, RZ, 0x1f, R0 ;  /* 0x0000001fff027819 */ /* 0x000fce0000011400 */
[----:B------:R-:W1:Y:S08]  /*0550*/  @P1 LDC.64 R152, c[0x0][0x270] ;  /* 0x00009c00ff981b82 */ /* 0x000e700000000a00 */
[----:B------:R-:W2:Y:S01]  /*0560*/  LDC.64 R156, c[0x0][0x258] ;  /* 0x00009600ff9c7b82 */ /* 0x000ea20000000a00 */
[----:B0-----:R-:W-:-:S06]  /*0570*/  IMAD.WIDE R154, R0, 0x4, R154 ;  /* 0x00000004009a7825 */ /* 0x001fcc00078e029a */
[----:B------:R-:W3:Y:S01]  /*0580*/  LDG.E R154, desc[UR4][R154.64] ;  /* 0x000000049a9a7981 */ /* 0x000ee2000c1e1900 */
[----:B-1----:R-:W-:-:S04]  /*0590*/  @P1 LEA R152, P0, R0, R152, 0x1 ;  /* 0x0000009800981211 */ /* 0x002fc800078008ff */
[C---:B------:R-:W-:Y:S01]  /*05a0*/  @P1 LEA.HI.X R153, R0.reuse, R153, R2, 0x1, P0 ;  /* 0x0000009900991211 */ /* 0x040fe200000f0c02 */
[----:B--2---:R-:W-:-:S04]  /*05b0*/  IMAD.WIDE R156, R0, 0x4, R156 ;  /* 0x00000004009c7825 */ /* 0x004fc800078e029c */
[----:B-----5:R0:W5:Y:S04]  /*05c0*/  @P1 LDG.E.U16 R194, desc[UR4][R152.64] ;  /* 0x0000000498c21981 */ /* 0x020168000c1e1500 */
        /* <DEDUP_REMOVED lines=12> */
[----:B---3--:R-:W-:Y:S01]  /*0690*/  FSEL R195, R154, RZ, !P6 ;  /* 0x000000ff9ac37208 */ /* 0x008fe20007000000 */
[----:B0-----:R-:W-:Y:S06]  /*06a0*/  @!P5 BRA `(.L_x_3008) ;  /* 0x000000040070d947 */ /* 0x001fec0003800000 */
        /* <DEDUP_REMOVED lines=13> */
[----:B------:R-:W-:-:S02]  /*0780*/  PRMT R16, R8, 0x7632, R16 ;  /* 0x0000763208107816 */ /* 0x000fc40000000010 */
[----:B------:R-:W-:Y:S01]  /*0790*/  SHF.L.U32 R18, R8, 0x10, RZ ;  /* 0x0000001008127819 */ /* 0x000fe200000006ff */
[----:B0-----:R-:W-:Y:S01]  /*07a0*/  FADD.FTZ R7, -R195, R20 ;  /* 0x00000014c3077221 */ /* 0x001fe20000010100 */
[C---:B------:R-:W-:Y:S02]  /*07b0*/  PRMT R19, R10.reuse, 0x7632, R19 ;  /* 0x000076320a137816 */ /* 0x040fe40000000013 */
[----:B------:R-:W-:Y:S01]  /*07c0*/  SHF.L.U32 R152, R10, 0x10, RZ ;  /* 0x000000100a987819 */ /* 0x000fe200000006ff */
[----:B-----5:R-:W-:Y:S01]  /*07d0*/  FMUL.FTZ R7, R162, R7 ;  /* 0x00000007a2077220 */ /* 0x020fe20000410000 */
[C---:B------:R-:W-:Y:S02]  /*07e0*/  PRMT R155, R11.reuse, 0x7632, R155 ;  /* 0x000076320b9b7816 */ /* 0x040fe4000000009b */
[----:B------:R-:W-:Y:S02]  /*07f0*/  SHF.L.U32 R156, R11, 0x10, RZ ;  /* 0x000000100b9c7819 */ /* 0x000fe400000006ff */
[----:B------:R-:W-:Y:S01]  /*0800*/  SHF.L.U32 R16, R16, 0x10, RZ ;  /* 0x0000001010107819 */ /* 0x000fe200000006ff */
[----:B------:R-:W-:Y:S01]  /*0810*/  FADD.FTZ R3, -R195, R18 ;  /* 0x00000012c3037221 */ /* 0x000fe20000010100 */
[----:B---3--:R-:W-:-:S02]  /*0820*/  PRMT R10, R13, 0x7632, R10 ;  /* 0x000076320d0a7816 */ /* 0x008fc4000000000a */
[----:B------:R-:W-:Y:S02]  /*0830*/  PRMT R8, R12, 0x7632, R8 ;  /* 0x000076320c087816 */ /* 0x000fe40000000008 */
[----:B------:R-:W-:Y:S02]  /*0840*/  SHF.L.U32 R13, R13, 0x10, RZ ;  /* 0x000000100d0d7819 */ /* 0x000fe400000006ff */
[----:B------:R-:W-:Y:S02]  /*0850*/  PRMT R11, R14, 0x7632, R11 ;  /* 0x000076320e0b7816 */ /* 0x000fe4000000000b */
[----:B------:R-:W-:Y:S01]  /*0860*/  SHF.L.U32 R18, R8, 0x10, RZ ;  /* 0x0000001008127819 */ /* 0x000fe200000006ff */
[----:B------:R-:W-:Y:S01]  /*0870*/  FADD.FTZ R110, R110, R13 ;  /* 0x0000000d6e6e7221 */ /* 0x000fe20000010000 */
[----:B------:R-:W-:Y:S01]  /*0880*/  PRMT R17, R9, 0x7632, R17 ;  /* 0x0000763209117816 */ /* 0x000fe20000000011 */
[-C--:B------:R-:W-:Y:S01]  /*0890*/  FFMA.FTZ R74, R7, R13.reuse, R74 ;  /* 0x0000000d074a7223 */ /* 0x080fe2000001004a */
[----:B------:R-:W-:Y:S01]  /*08a0*/  FMUL.FTZ R8, R42, R13 ;  /* 0x0000000d2a087220 */ /* 0x000fe20000410000 */
[----:B------:R-:W-:Y:S01]  /*08b0*/  SHF.L.U32 R9, R12, 0x10, RZ ;  /* 0x000000100c097819 */ /* 0x000fe200000006ff */
[----:B------:R-:W-:Y:S01]  /*08c0*/  FADD.FTZ R13, -R195, R16 ;  /* 0x00000010c30d7221 */ /* 0x000fe20000010100 */
[----:B------:R-:W-:Y:S01]  /*08d0*/  SHF.L.U32 R154, R11, 0x10, RZ ;  /* 0x000000100b9a7819 */ /* 0x000fe200000006ff */
[----:B------:R-:W-:Y:S01]  /*08e0*/  FADD.FTZ R11, -R195, R156 ;  /* 0x0000009cc30b7221 */ /* 0x000fe20000010100 */
[----:B------:R-:W-:Y:S01]  /*08f0*/  SHF.L.U32 R153, R14, 0x10, RZ ;  /* 0x000000100e997819 */ /* 0x000fe200000006ff */
[----:B------:R-:W-:Y:S01]  /*0900*/  FMUL.FTZ R14, R162, R13 ;  /* 0x0000000da20e7220 */ /* 0x000fe20000410000 */
[----:B------:R-:W-:-:S02]  /*0910*/  PRMT R12, R15, 0x7632, R12 ;  /* 0x000076320f0c7816 */ /* 0x000fc4000000000c */
[----:B------:R-:W-:Y:S01]  /*0920*/  SHF.L.U32 R16, R17, 0x10, RZ ;  /* 0x0000001011107819 */ /* 0x000fe200000006ff */
[----:B------:R-:W-:Y:S01]  /*0930*/  FMUL.FTZ R3, R162, R3 ;  /* 0x00000003a2037220 */ /* 0x000fe20000410000 */
[----:B------:R-:W-:Y:S01]  /*0940*/  SHF.L.U32 R15, R15, 0x10, RZ ;  /* 0x000000100f0f7819 */ /* 0x000fe200000006ff */
[----:B------:R-:W-:Y:S01]  /*0950*/  FMUL.FTZ R6, R40, R9 ;  /* 0x0000000928067220 */ /* 0x000fe20000410000 */
[----:B------:R-:W-:Y:S01]  /*0960*/  FMUL.FTZ R11, R162, R11 ;  /* 0x0000000ba20b7220 */ /* 0x000fe20000410000 */
[----:B------:R-:W-:Y:S01]  /*0970*/  SHF.L.U32 R158, R12, 0x10, RZ ;  /* 0x000000100c9e7819 */ /* 0x000fe200000006ff */
[----:B------:R-:W-:Y:S01]  /*0980*/  FADD.FTZ R109, R109, R18 ;  /* 0x000000126d6d7221 */ /* 0x000fe20000010000 */
[-C--:B------:R-:W-:Y:S01]  /*0990*/  FFMA.FTZ R73, R14, R18.reuse, R73 ;  /* 0x000000120e497223 */ /* 0x080fe20000010049 */
[----:B------:R-:W-:Y:S01]  /*09a0*/  FMUL.FTZ R13, R41, R18 ;  /* 0x00000012290d7220 */ /* 0x000fe20000410000 */
[----:B------:R-:W-:Y:S01]  /*09b0*/  FADD.FTZ R17, -R195, R16 ;  /* 0x00000010c3117221 */ /* 0x000fe20000010100 */
[----:B------:R-:W-:Y:S01]  /*09c0*/  FADD.FTZ R108, R108, R9 ;  /* 0x000000096c6c7221 */ /* 0x000fe20000010000 */
[----:B------:R-:W-:Y:S01]  /*09d0*/  FFMA.FTZ R72, R3, R9, R72 ;  /* 0x0000000903487223 */ /* 0x000fe20000010048 */
[----:B------:R-:W-:Y:S01]  /*09e0*/  FADD.FTZ R114, R114, R15 ;  /* 0x0000000f72727221 */ /* 0x000fe20000010000 */
[-C--:B------:R-:W-:Y:S01]  /*09f0*/  FFMA.FTZ R78, R11, R15.reuse, R78 ;  /* 0x0000000f0b4e7223 */ /* 0x080fe2000001004e */
[----:B------:R-:W-:Y:S01]  /*0a00*/  FMUL.FTZ R12, R46, R15 ;  /* 0x0000000f2e0c7220 */ /* 0x000fe20000410000 */
[----:B------:R-:W-:Y:S01]  /*0a10*/  FADD.FTZ R18, RZ, R6 ;  /* 0x00000006ff127221 */ /* 0x000fe20000010000 */
[----:B------:R-:W-:Y:S01]  /*0a20*/  FADD.FTZ R9, -R195, R152 ;  /* 0x00000098c3097221 */ /* 0x000fe20000010100 */
        /* <DEDUP_REMOVED lines=35> */
[----:B------:R-:W-:-:S07]  /*0c60*/  FFMA.FTZ R200, R20, R19, R152 ;  /* 0x0000001314c87223 */ /* 0x000fce0000010098 */
.L_x_3008:
[----:B------:R-:W-:Y:S05]  /*0c70*/  BSYNC B0 ;  /* 0x0000000000007941 */ /* 0x000fea0003800000 */
.L_x_3007:
        /* <DEDUP_REMOVED lines=16> */
[C---:B------:R-:W-:Y:S01]  /*0d80*/  PRMT R35, R26.reuse, 0x7632, R35 ;  /* 0x000076321a237816 */ /* 0x040fe20000000023 */
[----:B0-----:R-:W-:Y:S01]  /*0d90*/  FADD.FTZ R23, -R195, R154 ;  /* 0x0000009ac3177221 */ /* 0x001fe20000010100 */
[----:B------:R-:W-:Y:S02]  /*0da0*/  SHF.L.U32 R156, R26, 0x10, RZ ;  /* 0x000000101a9c7819 */ /* 0x000fe400000006ff */
[----:B------:R-:W-:Y:S02]  /*0db0*/  SHF.L.U32 R34, R24, 0x10, RZ ;  /* 0x0000001018227819 */ /* 0x000fe400000006ff */
[C---:B------:R-:W-:Y:S02]  /*0dc0*/  PRMT R155, R27.reuse, 0x7632, R155 ;  /* 0x000076321b9b7816 */ /* 0x040fe4000000009b */
[----:B------:R-:W-:Y:S01]  /*0dd0*/  SHF.L.U32 R160, R27, 0x10, RZ ;  /* 0x000000101ba07819 */ /* 0x000fe200000006ff */
[----:B-----5:R-:W-:Y:S01]  /*0de0*/  FMUL.FTZ R23, R162, R23 ;  /* 0x00000017a2177220 */ /* 0x020fe20000410000 */
[----:B------:R-:W-:-:S02]  /*0df0*/  SHF.L.U32 R32, R32, 0x10, RZ ;  /* 0x0000001020207819 */ /* 0x000fc400000006ff */
[C---:B---3--:R-:W-:Y:S02]  /*0e00*/  PRMT R26, R29.reuse, 0x7632, R26 ;  /* 0x000076321d1a7816 */ /* 0x048fe4000000001a */
[----:B------:R-:W-:Y:S02]  /*0e10*/  PRMT R24, R28, 0x7632, R24 ;  /* 0x000076321c187816 */ /* 0x000fe40000000018 */
[----:B------:R-:W-:Y:S02]  /*0e20*/  SHF.L.U32 R29, R29, 0x10, RZ ;  /* 0x000000101d1d7819 */ /* 0x000fe400000006ff */
[----:B------:R-:W-:Y:S02]  /*0e30*/  PRMT R27, R30, 0x7632, R27 ;  /* 0x000076321e1b7816 */ /* 0x000fe4000000001b */
[----:B------:R-:W-:Y:S01]  /*0e40*/  PRMT R33, R25, 0x7632, R33 ;  /* 0x0000763219217816 */ /* 0x000fe20000000021 */
[----:B------:R-:W-:Y:S01]  /*0e50*/  FADD.FTZ R21, -R195, R34 ;  /* 0x00000022c3157221 */ /* 0x000fe20000010100 */
[----:B------:R-:W-:Y:S01]  /*0e60*/  SHF.L.U32 R25, R28, 0x10, RZ ;  /* 0x000000101c197819 */ /* 0x000fe200000006ff */
[----:B------:R-:W-:Y:S01]  /*0e70*/  FADD.FTZ R118, R118, R29 ;  /* 0x0000001d76767221 */ /* 0x000fe20000010000 */
[----:B------:R-:W-:Y:S01]  /*0e80*/  SHF.L.U32 R152, R24, 0x10, RZ ;  /* 0x0000001018987819 */ /* 0x000fe200000006ff */
[-C--:B------:R-:W-:Y:S01]  /*0e90*/  FFMA.FTZ R82, R23, R29.reuse, R82 ;  /* 0x0000001d17527223 */ /* 0x080fe20000010052 */
[----:B------:R-:W-:Y:S01]  /*0ea0*/  SHF.L.U32 R158, R27, 0x10, RZ ;  /* 0x000000101b9e7819 */ /* 0x000fe200000006ff */
[----:B------:R-:W-:Y:S01]  /*0eb0*/  FMUL.FTZ R24, R50, R29 ;  /* 0x0000001d32187220 */ /* 0x000fe20000410000 */
[C---:B------:R-:W-:Y:S01]  /*0ec0*/  FADD.FTZ R27, -R195.reuse, R160 ;  /* 0x000000a0c31b7221 */ /* 0x040fe20000010100 */
[----:B------:R-:W-:Y:S01]  /*0ed0*/  FADD.FTZ R29, -R195, R32 ;  /* 0x00000020c31d7221 */ /* 0x000fe20000010100 */
[----:B------:R-:W-:-:S02]  /*0ee0*/  PRMT R28, R31, 0x7632, R28 ;  /* 0x000076321f1c7816 */ /* 0x000fc4000000001c */
[----:B------:R-:W-:Y:S01]  /*0ef0*/  SHF.L.U32 R32, R33, 0x10, RZ ;  /* 0x0000001021207819 */ /* 0x000fe200000006ff */
[----:B------:R-:W-:Y:S01]  /*0f00*/  FMUL.FTZ R21, R162, R21 ;  /* 0x00000015a2157220 */ /* 0x000fe20000410000 */
[----:B------:R-:W-:Y:S01]  /*0f10*/  SHF.L.U32 R31, R31, 0x10, RZ ;  /* 0x000000101f1f7819 */ /* 0x000fe200000006ff */
[----:B------:R-:W-:Y:S01]  /*0f20*/  FMUL.FTZ R22, R48, R25 ;  /* 0x0000001930167220 */ /* 0x000fe20000410000 */
[----:B------:R-:W-:Y:S01]  /*0f30*/  FMUL.FTZ R27, R162, R27 ;  /* 0x0000001ba21b7220 */ /* 0x000fe20000410000 */
[----:B------:R-:W-:Y:S01]  /*0f40*/  SHF.L.U32 R153, R30, 0x10, RZ ;  /* 0x000000101e997819 */ /* 0x000fe200000006ff */
[----:B------:R-:W-:Y:S01]  /*0f50*/  FMUL.FTZ R30, R162, R29 ;  /* 0x0000001da21e7220 */ /* 0x000fe20000410000 */
[----:B------:R-:W-:Y:S01]  /*0f60*/  SHF.L.U32 R202, R28, 0x10, RZ ;  /* 0x000000101cca7819 */ /* 0x000fe200000006ff */
[----:B------:R-:W-:Y:S01]  /*0f70*/  FADD.FTZ R33, -R195, R32 ;  /* 0x00000020c3217221 */ /* 0x000fe20000010100 */
[----:B------:R-:W-:Y:S01]  /*0f80*/  FADD.FTZ R116, R116, R25 ;  /* 0x0000001974747221 */ /* 0x000fe20000010000 */
[----:B------:R-:W-:Y:S01]  /*0f90*/  FFMA.FTZ R80, R21, R25, R80 ;  /* 0x0000001915507223 */ /* 0x000fe20000010050 */
[----:B------:R-:W-:Y:S01]  /*0fa0*/  FADD.FTZ R122, R122, R31 ;  /* 0x0000001f7a7a7221 */ /* 0x000fe20000010000 */
[-C--:B------:R-:W-:Y:S01]  /*0fb0*/  FFMA.FTZ R86, R27, R31.reuse, R86 ;  /* 0x0000001f1b567223 */ /* 0x080fe20000010056 */
[----:B------:R-:W-:Y:S01]  /*0fc0*/  FMUL.FTZ R28, R54, R31 ;  /* 0x0000001f361c7220 */ /* 0x000fe20000410000 */
[----:B------:R-:W-:Y:S01]  /*0fd0*/  FADD.FTZ R34, R197, R22 ;  /* 0x00000016c5227221 */ /* 0x000fe20000010000 */
[----:B------:R-:W-:Y:S01]  /*0fe0*/  FMUL.FTZ R29, R49, R152 ;  /* 0x00000098311d7220 */ /* 0x000fe20000410000 */
[----:B------:R-:W-:Y:S01]  /*0ff0*/  FADD.FTZ R25, -R195, R156 ;  /* 0x0000009cc3197221 */ /* 0x000fe20000010100 */
[----:B------:R-:W-:Y:S01]  /*1000*/  FFMA.FTZ R31, R21, R22, R200 ;  /* 0x00000016151f7223 */ /* 0x000fe200000100c8 */
[----:B------:R-:W-:Y:S01]  /*1010*/  SHF.L.U32 R156, R35, 0x10, RZ ;  /* 0x00000010239c7819 */ /* 0x000fe200000006ff */
[----:B------:R-:W-:Y:S01]  /*1020*/  FMUL.FTZ R32, R162, R33 ;  /* 0x00000021a2207220 */ /* 0x000fe20000410000 */
[----:B------:R-:W-:Y:S01]  /*1030*/  SHF.L.U32 R154, R26, 0x10, RZ ;  /* 0x000000101a9a7819 */ /* 0x000fe200000006ff */
[----:B------:R-:W-:Y:S01]  /*1040*/  FADD.FTZ R33, R34, R29 ;  /* 0x0000001d22217221 */ /* 0x000fe20000010000 */
[C---:B------:R-:W-:Y:S01]  /*1050*/  FFMA.FTZ R34, R30.reuse, R29, R31 ;  /* 0x0000001d1e227223 */ /* 0x040fe2000001001f */
[----:B------:R-:W-:Y:S01]  /*1060*/  FADD.FTZ R117, R117, R152 ;  /* 0x0000009875757221 */ /* 0x000fe20000010000 */
[----:B------:R-:W-:Y:S01]  /*1070*/  FFMA.FTZ R81, R30, R152, R81 ;  /* 0x000000981e517223 */ /* 0x000fe20000010051 */
[----:B------:R-:W-:Y:S01]  /*1080*/  FADD.FTZ R35, -R195, R156 ;  /* 0x0000009cc3237221 */ /* 0x000fe20000010100 */
        /* <DEDUP_REMOVED lines=9> */
[----:B------:R-:W-:Y:S01]  /*1120*/  FFMA.FTZ R84, R25, R153, R84 ;  /* 0x0000009919547223 */ /* 0x000fe20000010054 */
[----:B------:R-:W-:Y:S01]  /*1130*/  SHF.L.U32 R160, R155, 0x10, RZ ;  /* 0x000000109ba07819 */ /* 0x000fe200000006ff */
[----:B------:R-:W-:Y:S01]  /*1140*/  FADD.FTZ R119, R119, R154 ;  /* 0x0000009a77777221 */ /* 0x000fe20000010000 */
[----:B------:R-:W-:Y:S01]  /*1150*/  FFMA.FTZ R83, R32, R154, R83 ;  /* 0x0000009a20537223 */ /* 0x000fe20000010053 */
        /* <DEDUP_REMOVED lines=16> */
.L_x_3010:
[----:B------:R-:W-:Y:S05]  /*1260*/  BSYNC B0 ;  /* 0x0000000000007941 */ /* 0x000fea0003800000 */
.L_x_3009:
        /* <DEDUP_REMOVED lines=43> */
[C---:B------:R-:W-:Y:S01]  /*1520*/  FMUL.FTZ R171, R162.reuse, R153 ;  /* 0x00000099a2ab7220 */ /* 0x040fe20000410000 */
        /* <DEDUP_REMOVED lines=14> */
[----:B------:R-:W-:Y:S01]  /*1610*/  SHF.L.U32 R180, R175, 0x10, RZ ;  /* 0x00000010afb47819 */ /* 0x000fe200000006ff */
[----:B------:R-:W-:Y:S01]  /*1620*/  FADD.FTZ R125, R125, R154 ;  /* 0x0000009a7d7d7221 */ /* 0x000fe20000010000 */
[----:B------:R-:W-:Y:S01]  /*1630*/  FFMA.FTZ R89, R172, R154, R89 ;  /* 0x0000009aac597223 */ /* 0x000fe20000010059 */
[----:B------:R-:W-:Y:S01]  /*1640*/  FMUL.FTZ R175, R59, R158 ;  /* 0x0000009e3baf7220 */ /* 0x000fe20000410000 */
[----:B------:R-:W-:Y:S01]  /*1650*/  FADD.FTZ R154, R155, R166 ;  /* 0x000000a69b9a7221 */ /* 0x000fe20000010000 */
[----:B------:R-:W-:Y:S01]  /*1660*/  FFMA.FTZ R153, R167, R166, R152 ;  /* 0x000000a6a7997223 */ /* 0x000fe20000010098 */
[----:B------:R-:W-:Y:S01]  /*1670*/  PRMT R177, R159, 0x7632, R177 ;  /* 0x000076329fb17816 */ /* 0x000fe200000000b1 */
        /* <DEDUP_REMOVED lines=29> */
.L_x_3012:
[----:B------:R-:W-:Y:S05]  /*1850*/  BSYNC B0 ;  /* 0x0000000000007941 */ /* 0x000fea0003800000 */
.L_x_3011:
        /* <DEDUP_REMOVED lines=18> */
[----:B------:R-:W-:Y:S01]  /*1980*/  SHF.L.U32 R188, R154, 0x10, RZ ;  /* 0x000000109abc7819 */ /* 0x000fe200000006ff */
[----:B0-----:R-:W-:Y:S01]  /*1990*/  FADD.FTZ R183, -R195, R152 ;  /* 0x00000098c3b77221 */ /* 0x001fe20000010100 */
[----:B------:R-:W-:Y:S02]  /*19a0*/  SHF.L.U32 R154, R179, 0x10, RZ ;  /* 0x00000010b39a7819 */ /* 0x000fe400000006ff */
[C---:B------:R-:W-:Y:S02]  /*19b0*/  PRMT R189, R155.reuse, 0x7632, R189 ;  /* 0x000076329bbd7816 */ /* 0x040fe400000000bd */
[----:B------:R-:W-:-:S02]  /*19c0*/  SHF.L.U32 R190, R155, 0x10, RZ ;  /* 0x000000109bbe7819 */ /* 0x000fc400000006ff */
[----:B------:R-:W-:Y:S02]  /*19d0*/  SHF.L.U32 R182, R185, 0x10, RZ ;  /* 0x00000010b9b67819 */ /* 0x000fe400000006ff */
[C---:B---3--:R-:W-:Y:S02]  /*19e0*/  PRMT R152, R156.reuse, 0x7632, R152 ;  /* 0x000076329c987816 */ /* 0x048fe40000000098 */
[----:B------:R-:W-:Y:S01]  /*19f0*/  SHF.L.U32 R155, R156, 0x10, RZ ;  /* 0x000000109c9b7819 */ /* 0x000fe200000006ff */
[----:B------:R-:W-:Y:S01]  /*1a00*/  FADD.FTZ R187, -R195, R188 ;  /* 0x000000bcc3bb7221 */ /* 0x000fe20000010100 */
[----:B------:R-:W-:Y:S01]  /*1a10*/  SHF.L.U32 R186, R153, 0x10, RZ ;  /* 0x0000001099ba7819 */ /* 0x000fe200000006ff */
[C---:B------:R-:W-:Y:S01]  /*1a20*/  FADD.FTZ R153, -R195.reuse, R184 ;  /* 0x000000b8c3997221 */ /* 0x040fe20000010100 */
[----:B------:R-:W-:Y:S01]  /*1a30*/  FADD.FTZ R185, -R195, R154 ;  /* 0x0000009ac3b97221 */ /* 0x000fe20000010100 */
[----:B------:R-:W-:Y:S01]  /*1a40*/  PRMT R188, R159, 0x7632, R188 ;  /* 0x000076329fbc7816 */ /* 0x000fe200000000bc */
[----:B------:R-:W-:Y:S01]  /*1a50*/  FADD.FTZ R191, -R195, R182 ;  /* 0x000000b6c3bf7221 */ /* 0x000fe20000010100 */
[----:B------:R-:W-:Y:S01]  /*1a60*/  SHF.L.U32 R154, R152, 0x10, RZ ;  /* 0x00000010989a7819 */ /* 0x000fe200000006ff */
[----:B------:R-:W-:Y:S01]  /*1a70*/  FMUL.FTZ R182, R64, R155 ;  /* 0x0000009b40b67220 */ /* 0x000fe20000410000 */
[----:B-----5:R-:W-:Y:S01]  /*1a80*/  FMUL.FTZ R163, R162, R153 ;  /* 0x00000099a2a37220 */ /* 0x020fe20000410000 */
[----:B------:R-:W-:Y:S01]  /*1a90*/  SHF.L.U32 R202, R188, 0x10, RZ ;  /* 0x00000010bcca7819 */ /* 0x000fe200000006ff */
[----:B------:R-:W-:Y:S01]  /*1aa0*/  FMUL.FTZ R188, R162, R183 ;  /* 0x000000b7a2bc7220 */ /* 0x000fe20000410000 */
[----:B------:R-:W-:Y:S01]  /*1ab0*/  SHF.L.U32 R184, R189, 0x10, RZ ;  /* 0x00000010bdb87819 */ /* 0x000fe200000006ff */
[----:B------:R-:W-:Y:S01]  /*1ac0*/  FADD.FTZ R152, R197, R182 ;  /* 0x000000b6c5987221 */ /* 0x000fe20000010000 */
[----:B------:R-:W-:Y:S01]  /*1ad0*/  PRMT R156, R157, 0x7632, R156 ;  /* 0x000076329d9c7816 */ /* 0x000fe2000000009c */
[----:B------:R-:W-:Y:S01]  /*1ae0*/  FMUL.FTZ R183, R65, R154 ;  /* 0x0000009a41b77220 */ /* 0x000fe20000410000 */
[----:B------:R-:W-:Y:S01]  /*1af0*/  SHF.L.U32 R157, R157, 0x10, RZ ;  /* 0x000000109d9d7819 */ /* 0x000fe200000006ff */
[----:B------:R-:W-:Y:S01]  /*1b00*/  FADD.FTZ R181, -R195, R186 ;  /* 0x000000bac3b57221 */ /* 0x000fe20000010100 */
[----:B------:R-:W-:Y:S01]  /*1b10*/  FFMA.FTZ R153, R163, R182, R200 ;  /* 0x000000b6a3997223 */ /* 0x000fe200000100c8 */
[----:B------:R-:W-:Y:S01]  /*1b20*/  FADD.FTZ R199, -R195, R190 ;  /* 0x000000bec3c77221 */ /* 0x000fe20000010100 */
[----:B------:R-:W-:Y:S01]  /*1b30*/  FADD.FTZ R96, R96, R155 ;  /* 0x0000009b60607221 */ /* 0x000fe20000010000 */
[----:B------:R-:W-:Y:S01]  /*1b40*/  FFMA.FTZ R132, R163, R155, R132 ;  /* 0x0000009ba3847223 */ /* 0x000fe20000010084 */
[----:B------:R-:W-:Y:S01]  /*1b50*/  FADD.FTZ R195, -R195, R184 ;  /* 0x000000b8c3c37221 */ /* 0x000fe20000010100 */
[----:B------:R-:W-:Y:S01]  /*1b60*/  SHF.L.U32 R156, R156, 0x10, RZ ;  /* 0x000000109c9c7819 */ /* 0x000fe200000006ff */
[----:B------:R-:W-:Y:S01]  /*1b70*/  FADD.FTZ R155, R152, R183 ;  /* 0x000000b7989b7221 */ /* 0x000fe20000010000 */
[----:B------:R-:W-:Y:S01]  /*1b80*/  FMUL.FTZ R179, R162, R181 ;  /* 0x000000b5a2b37220 */ /* 0x000fe20000410000 */
[----:B------:R-:W-:Y:S01]  /*1b90*/  FMUL.FTZ R184, R66, R157 ;  /* 0x0000009d42b87220 */ /* 0x000fe20000410000 */
[----:B------:R-:W-:Y:S01]  /*1ba0*/  FFMA.FTZ R152, R188, R183, R153 ;  /* 0x000000b7bc987223 */ /* 0x000fe20000010099 */
[C---:B------:R-:W-:Y:S01]  /*1bb0*/  PRMT R186, R158.reuse, 0x7632, R186 ;  /* 0x000076329eba7816 */ /* 0x040fe200000000ba */
[----:B------:R-:W-:Y:S01]  /*1bc0*/  FADD.FTZ R97, R97, R154 ;  /* 0x0000009a61617221 */ /* 0x000fe20000010000 */
[----:B------:R-:W-:Y:S01]  /*1bd0*/  SHF.L.U32 R189, R158, 0x10, RZ ;  /* 0x000000109ebd7819 */ /* 0x000fe200000006ff */
[----:B------:R-:W-:Y:S01]  /*1be0*/  FFMA.FTZ R133, R188, R154, R133 ;  /* 0x0000009abc857223 */ /* 0x000fe20000010085 */
[C---:B------:R-:W-:Y:S01]  /*1bf0*/  FMUL.FTZ R190, R162.reuse, R185 ;  /* 0x000000b9a2be7220 */ /* 0x040fe20000410000 */
        /* <DEDUP_REMOVED lines=35> */
.L_x_3014:
[----:B------:R-:W-:Y:S05]  /*1e30*/  BSYNC B0 ;  /* 0x0000000000007941 */ /* 0x000fea0003800000 */
.L_x_3013:
        /* <DEDUP_REMOVED lines=28> */
.L_x_3041:
        /* <DEDUP_REMOVED lines=114> */
.L_x_3017:
[----:B------:R-:W-:Y:S05]  /*2720*/  BSYNC B0 ;  /* 0x0000000000007941 */ /* 0x000fea0003800000 */
.L_x_3016:
        /* <DEDUP_REMOVED lines=87> */
.L_x_3019:
[----:B------:R-:W-:Y:S05]  /*2ca0*/  BSYNC B0 ;  /* 0x0000000000007941 */ /* 0x000fea0003800000 */
.L_x_3018:
        /* <DEDUP_REMOVED lines=87> */
.L_x_3021:
[----:B------:R-:W-:Y:S05]  /*3220*/  BSYNC B0 ;  /* 0x0000000000007941 */ /* 0x000fea0003800000 */
.L_x_3020:
        /* <DEDUP_REMOVED lines=86> */
.L_x_3023:
[----:B------:R-:W-:Y:S05]  /*3790*/  BSYNC B0 ;  /* 0x0000000000007941 */ /* 0x000fea0003800000 */
.L_x_3022:
[----:B------:R-:W-:Y:S02]  /*37a0*/  IADD3 R0, R0, UR16, RZ ;  /* 0x0000001000007c10 */ /* 0x000fe4000fffe0ff */
[----:B------:R-:W-:Y:S02]  /*37b0*/  SEL R193, RZ, 0x1, P0 ;  /* 0x00000001ffc17807 */ /* 0x000fe40000000000 */
[----:B------:R-:W-:-:S13]  /*37c0*/  ISETP.GE.AND P6, PT, R0, UR17, PT ;  /* 0x0000001100007c0c */ /* 0x000fda000bfc6270 */
[----:B------:R-:W-:Y:S05]  /*37d0*/  @!P6 BRA `(.L_x_3024) ;  /* 0xffffffcc0054e947 */ /* 0x000fea000383ffff */
.L_x_3006:
        /* <DEDUP_REMOVED lines=16> */
.L_x_3026:
[----:B------:R-:W-:Y:S05]  /*38e0*/  BSYNC B0 ;  /* 0x0000000000007941 */ /* 0x000fea0003800000 */
.L_x_3025:
        /* <DEDUP_REMOVED lines=11> */
.L_x_3028:
[----:B------:R-:W-:Y:S05]  /*39a0*/  BSYNC B0 ;  /* 0x0000000000007941 */ /* 0x000fea0003800000 */
.L_x_3027:
        /* <DEDUP_REMOVED lines=11> */
.L_x_3030:
[----:B------:R-:W-:Y:S05]  /*3a60*/  BSYNC B0 ;  /* 0x0000000000007941 */ /* 0x000fea0003800000 */
.L_x_3029:
        /* <DEDUP_REMOVED lines=10> */
.L_x_3015:
[----:B------:R-:W-:Y:S02]  /*3b10*/  MOV R202, R197 ;  /* 0x000000c500ca7202 */ /* 0x000fe40000000f00 */
[----:B------:R-:W-:Y:S02]  /*3b20*/  MOV R203, 0x10 ;  /* 0x0000001000cb7802 */ /* 0x000fe40000000f00 */
[----:B------:R-:W-:Y:S02]  /*3b30*/  MOV R204, 0x1f ;  /* 0x0000001f00cc7802 */ /* 0x000fe40000000f00 */
[----:B------:R-:W-:-:S07]  /*3b40*/  MOV R199, 0xffffffff ;  /* 0xffffffff00c77802 */ /* 0x000fce0000000f00 */
[----:B------:R-:W-:Y:S05]  /*3b50*/  WARPSYNC.COLLECTIVE R199, `(.L_x_3031) ;  /* 0x00000000c7087348 */ /* 0x000fea0003c00000 */
[----:B------:R0:W1:Y:S02]  /*3b60*/  SHFL.DOWN P6, R201, R202, R203, R204 ;  /* 0x080000cbcac97389 */ /* 0x00006400000c00cc */
[----:B01----:R-:W-:Y:S01]  /*3b70*/  ENDCOLLECTIVE ;  /* 0x000000000000791b */ /* 0x003fe20003800000 */
.L_x_3031:
[----:B------:R-:W-:Y:S02]  /*3b80*/  MOV R202, R200 ;  /* 0x000000c800ca7202 */ /* 0x000fe40000000f00 */
[----:B------:R-:W-:-:S07]  /*3b90*/  MOV R154, R201 ;  /* 0x000000c9009a7202 */ /* 0x000fce0000000f00 */
[----:B------:R-:W-:Y:S05]  /*3ba0*/  WARPSYNC.COLLECTIVE R199, `(.L_x_3032) ;  /* 0x00000000c7087348 */ /* 0x000fea0003c00000 */
[----:B------:R0:W1:Y:S02]  /*3bb0*/  SHFL.DOWN P6, R201, R202, R203, R204 ;  /* 0x080000cbcac97389 */ /* 0x00006400000c00cc */
[----:B01----:R-:W-:Y:S01]  /*3bc0*/  ENDCOLLECTIVE ;  /* 0x000000000000791b */ /* 0x003fe20003800000 */
.L_x_3032:
[----:B------:R-:W-:-:S05]  /*3bd0*/  FADD.FTZ R154, R154, R197 ;  /* 0x000000c59a9a7221 */ /* 0x000fca0000010000 */
[----:B------:R-:W-:Y:S02]  /*3be0*/  MOV R202, R154 ;  /* 0x0000009a00ca7202 */ /* 0x000fe40000000f00 */
[----:B------:R-:W-:Y:S02]  /*3bf0*/  MOV R203, 0x8 ;  /* 0x0000000800cb7802 */ /* 0x000fe40000000f00 */
[----:B------:R-:W-:-:S07]  /*3c00*/  MOV R155, R201 ;  /* 0x000000c9009b7202 */ /* 0x000fce0000000f00 */
[----:B------:R-:W-:Y:S05]  /*3c10*/  WARPSYNC.COLLECTIVE R199, `(.L_x_3033) ;  /* 0x00000000c7087348 */ /* 0x000fea0003c00000 */
[----:B------:R0:W1:Y:S02]  /*3c20*/  SHFL.DOWN P6, R201, R202, R203, R204 ;  /* 0x080000cbcac97389 */ /* 0x00006400000c00cc */
[----:B01----:R-:W-:Y:S01]  /*3c30*/  ENDCOLLECTIVE ;  /* 0x000000000000791b */ /* 0x003fe20003800000 */
.L_x_3033:
[----:B------:R-:W-:-:S05]  /*3c40*/  FADD.FTZ R155, R155, R200 ;  /* 0x000000c89b9b7221 */ /* 0x000fca0000010000 */
[----:B------:R-:W-:Y:S02]  /*3c50*/  MOV R202, R155 ;  /* 0x0000009b00ca7202 */ /* 0x000fe40000000f00 */
[----:B------:R-:W-:-:S07]  /*3c60*/  MOV R157, R201 ;  /* 0x000000c9009d7202 */ /* 0x000fce0000000f00 */
[----:B------:R-:W-:Y:S05]  /*3c70*/  WARPSYNC.COLLECTIVE R199, `(.L_x_3034) ;  /* 0x00000000c7087348 */ /* 0x000fea0003c00000 */
[----:B------:R0:W1:Y:S02]  /*3c80*/  SHFL.DOWN P6, R201, R202, R203, R204 ;  /* 0x080000cbcac97389 */ /* 0x00006400000c00cc */
[----:B01----:R-:W-:Y:S01]  /*3c90*/  ENDCOLLECTIVE ;  /* 0x000000000000791b */ /* 0x003fe20003800000 */
.L_x_3034:
[----:B------:R-:W-:-:S05]  /*3ca0*/  FADD.FTZ R157, R154, R157 ;  /* 0x0000009d9a9d7221 */ /* 0x000fca0000010000 */
[----:B------:R-:W-:Y:S02]  /*3cb0*/  MOV R202, R157 ;  /* 0x0000009d00ca7202 */ /* 0x000fe40000000f00 */
[----:B------:R-:W-:Y:S02]  /*3cc0*/  MOV R203, 0x4 ;  /* 0x0000000400cb7802 */ /* 0x000fe40000000f00 */
[----:B------:R-:W-:-:S07]  /*3cd0*/  MOV R156, R201 ;  /* 0x000000c9009c7202 */ /* 0x000fce0000000f00 */
[----:B------:R-:W-:Y:S05]  /*3ce0*/  WARPSYNC.COLLECTIVE R199, `(.L_x_3035) ;  /* 0x00000000c7087348 */ /* 0x000fea0003c00000 */
[----:B------:R0:W1:Y:S02]  /*3cf0*/  SHFL.DOWN P6, R201, R202, R203, R204 ;  /* 0x080000cbcac97389 */ /* 0x00006400000c00cc */
[----:B01----:R-:W-:Y:S01]  /*3d00*/  ENDCOLLECTIVE ;  /* 0x000000000000791b */ /* 0x003fe20003800000 */
.L_x_3035:
[----:B------:R-:W-:-:S05]  /*3d10*/  FADD.FTZ R156, R155, R156 ;  /* 0x0000009c9b9c7221 */ /* 0x000fca0000010000 */
[----:B------:R-:W-:Y:S02]  /*3d20*/  MOV R202, R156 ;  /* 0x0000009c00ca7202 */ /* 0x000fe40000000f00 */
[----:B------:R-:W-:-:S07]  /*3d30*/  MOV R158, R201 ;  /* 0x000000c9009e7202 */ /* 0x000fce0000000f00 */
[----:B------:R-:W-:Y:S05]  /*3d40*/  WARPSYNC.COLLECTIVE R199, `(.L_x_3036) ;  /* 0x00000000c7087348 */ /* 0x000fea0003c00000 */
[----:B------:R0:W1:Y:S02]  /*3d50*/  SHFL.DOWN P6, R201, R202, R203, R204 ;  /* 0x080000cbcac97389 */ /* 0x00006400000c00cc */
[----:B01----:R-:W-:Y:S01]  /*3d60*/  ENDCOLLECTIVE ;  /* 0x000000000000791b */ /* 0x003fe20003800000 */
.L_x_3036:
[----:B------:R-:W-:-:S05]  /*3d70*/  FADD.FTZ R158, R157, R158 ;  /* 0x0000009e9d9e7221 */ /* 0x000fca0000010000 */
[----:B------:R-:W-:Y:S02]  /*3d80*/  MOV R202, R158 ;  /* 0x0000009e00ca7202 */ /* 0x000fe40000000f00 */
[----:B------:R-:W-:Y:S02]  /*3d90*/  MOV R203, 0x2 ;  /* 0x0000000200cb7802 */ /* 0x000fe40000000f00 */
[----:B------:R-:W-:-:S07]  /*3da0*/  MOV R159, R201 ;  /* 0x000000c9009f7202 */ /* 0x000fce0000000f00 */
[----:B------:R-:W-:Y:S05]  /*3db0*/  WARPSYNC.COLLECTIVE R199, `(.L_x_3037) ;  /* 0x00000000c7087348 */ /* 0x000fea0003c00000 */
[----:B------:R0:W1:Y:S02]  /*3dc0*/  SHFL.DOWN P6, R201, R202, R203, R204 ;  /* 0x080000cbcac97389 */ /* 0x00006400000c00cc */
[----:B01----:R-:W-:Y:S01]  /*3dd0*/  ENDCOLLECTIVE ;  /* 0x000000000000791b */ /* 0x003fe20003800000 */
.L_x_3037:
[----:B------:R-:W-:-:S05]  /*3de0*/  FADD.FTZ R159, R156, R159 ;  /* 0x0000009f9c9f7221 */ /* 0x000fca0000010000 */
[----:B------:R-:W-:Y:S02]  /*3df0*/  MOV R202, R159 ;  /* 0x0000009f00ca7202 */ /* 0x000fe40000000f00 */
[----:B------:R-:W-:-:S07]  /*3e00*/  MOV R195, R201 ;  /* 0x000000c900c37202 */ /* 0x000fce0000000f00 */
[----:B------:R-:W-:Y:S05]  /*3e10*/  WARPSYNC.COLLECTIVE R199, `(.L_x_3038) ;  /* 0x00000000c7087348 */ /* 0x000fea0003c00000 */
[----:B------:R0:W1:Y:S02]  /*3e20*/  SHFL.DOWN P6, R201, R202, R203, R204 ;  /* 0x080000cbcac97389 */ /* 0x00006400000c00cc */
[----:B01----:R-:W-:Y:S01]  /*3e30*/  ENDCOLLECTIVE ;  /* 0x000000000000791b */ /* 0x003fe20003800000 */
.L_x_3038:
[----:B------:R-:W-:-:S05]  /*3e40*/  FADD.FTZ R195, R158, R195 ;  /* 0x000000c39ec37221 */ /* 0x000fca0000010000 */
[----:B------:R-:W-:Y:S02]  /*3e50*/  MOV R202, R195 ;  /* 0x000000c300ca7202 */ /* 0x000fe40000000f00 */
[----:B------:R-:W-:Y:S02]  /*3e60*/  MOV R203, 0x1 ;  /* 0x0000000100cb7802 */ /* 0x000fe40000000f00 */
[----:B------:R-:W-:-:S07]  /*3e70*/  MOV R194, R201 ;  /* 0x000000c900c27202 */ /* 0x000fce0000000f00 */
[----:B------:R-:W-:Y:S05]  /*3e80*/  WARPSYNC.COLLECTIVE R199, `(.L_x_3039) ;  /* 0x00000000c7087348 */ /* 0x000fea0003c00000 */
[----:B------:R0:W1:Y:S02]  /*3e90*/  SHFL.DOWN P6, R201, R202, R203, R204 ;  /* 0x080000cbcac97389 */ /* 0x00006400000c00cc */
[----:B01----:R-:W-:Y:S01]  /*3ea0*/  ENDCOLLECTIVE ;  /* 0x000000000000791b */ /* 0x003fe20003800000 */
.L_x_3039:
[----:B------:R-:W-:-:S05]  /*3eb0*/  FADD.FTZ R154, R159, R194 ;  /* 0x000000c29f9a7221 */ /* 0x000fca0000010000 */
[----:B------:R-:W-:Y:S02]  /*3ec0*/  MOV R202, R154 ;  /* 0x0000009a00ca7202 */ /* 0x000fe40000000f00 */
[----:B------:R-:W-:-:S07]  /*3ed0*/  MOV R194, R201 ;  /* 0x000000c900c27202 */ /* 0x000fce0000000f00 */
[----:B------:R-:W-:Y:S05]  /*3ee0*/  WARPSYNC.COLLECTIVE R199, `(.L_x_3040) ;  /* 0x00000000c7087348 */ /* 0x000fea0003c00000 */
[----:B------:R0:W1:Y:S02]  /*3ef0*/  SHFL.DOWN P6, R201, R202, R203, R204 ;  /* 0x080000cbcac97389 */ /* 0x00006400000c00cc */
[----:B01----:R-:W-:Y:S01]  /*3f00*/  ENDCOLLECTIVE ;  /* 0x000000000000791b */ /* 0x003fe20003800000 */
.L_x_3040:
[----:B------:R-:W-:Y:S01]  /*3f10*/  MOV R155, R201 ;  /* 0x000000c9009b7202 */ /* 0x000fe20000000f00 */
[----:B------:R-:W-:Y:S06]  /*3f20*/  BRA `(.L_x_3041) ;  /* 0xffffffe000347947 */ /* 0x000fec000383ffff */
.L_x_3042:
        /* <DEDUP_REMOVED lines=13> */
.L_x_13900:


//--------------------- .text._ZN10layer_norm13ln_bwd_kernelINS_13Kernel_traitsIf13__nv_bfloat16S2_S2_fjLj4096ELj1ELj1ELj4ELj16ENS_18Kernel_traits_baseILj4096EfS2_S2_S2_fjLj128EEEEELb0ELb0ELb0ELb1EEEvNS_9BwdParamsE --------------------------
	.section	.text._ZN10layer_norm13ln_bwd_kernelINS_13Kernel_traitsIf13__nv_bfloat16S2_S2_fjLj4096ELj1ELj1ELj4ELj16ENS_18Kernel_traits_baseILj4096EfS2_S2_S2_fjLj128EEEEELb0ELb0ELb0ELb1EEEvNS_9BwdParamsE,"ax",@progbits
	.align	128
        .global         _ZN10layer_norm13ln_bwd_kernelINS_13Kernel_traitsIf13__nv_bfloat16S2_S2_fjLj4096ELj1ELj1ELj4ELj16ENS_18Kernel_traits_baseILj4096EfS2_S2_S2_fjLj128EEEEELb0ELb0ELb0ELb1EEEvNS_9BwdParamsE
        .type           _ZN10layer_norm13ln_bwd_kernelINS_13Kernel_traitsIf13__nv_bfloat16S2_S2_fjLj4096ELj1ELj1ELj4ELj16ENS_18Kernel_traits_baseILj4096EfS2_S2_S2_fjLj128EEEEELb0ELb0ELb0ELb1EEEvNS_9BwdParamsE,@function
        .size           _ZN10layer_norm13ln_bwd_kernelINS_13Kernel_traitsIf13__nv_bfloat16S2_S2_fjLj4096ELj1ELj1ELj4ELj16ENS_18Kernel_traits_baseILj4096EfS2_S2_S2_fjLj128EEEEELb0ELb0ELb0ELb1EEEvNS_9BwdParamsE,(.L_x_13901 - _ZN10layer_norm13ln_bwd_kernelINS_13Kernel_traitsIf13__nv_bfloat16S2_S2_fjLj4096ELj1ELj1ELj4ELj16ENS_18Kernel_traits_baseILj4096EfS2_S2_S2_fjLj128EEEEELb0ELb0ELb0ELb1EEEvNS_9BwdParamsE)
        .other          _ZN10layer_norm13ln_bwd_kernelINS_13Kernel_traitsIf13__nv_bfloat16S2_S2_fjLj4096ELj1ELj1ELj4ELj16ENS_18Kernel_traits_baseILj4096EfS2_S2_S2_fjLj128EEEEELb0ELb0ELb0ELb1EEEvNS_9BwdParamsE,@"STO_CUDA_ENTRY STV_DEFAULT"
_ZN10layer_norm13ln_bwd_kernelINS_13Kernel_traitsIf13__nv_bfloat16S2_S2_fjLj4096ELj1ELj1ELj4ELj16ENS_18Kernel_traits_baseILj4096EfS2_S2_S2_fjLj128EEEEELb0ELb0ELb0ELb1EEEvNS_9BwdParamsE:
.text._ZN10layer_norm13ln_bwd_kernelINS_13Kernel_traitsIf13__nv_bfloat16S2_S2_fjLj4096ELj1ELj1ELj4ELj16ENS_18Kernel_traits_baseILj4096EfS2_S2_S2_fjLj128EEEEELb0ELb0ELb0ELb1EEEvNS_9BwdParamsE:
        /* <DEDUP_REMOVED lines=47> */
.L_x_3043:
[----:B------:R-:W-:Y:S01]  /*02f0*/  SHF.L.U32 R0, R2, 0x5, RZ ;  /* 0x0000000502007819 */ /* 0x000fe200000006ff */
[----:B------:R-:W-:-:S03]  /*0300*/  ULDC.64 UR4, c[0x0][0x260] ;  /* 0x0000980000047ab9 */ /* 0x000fc60000000a00 */
[----:B------:R-:W-:-:S04]  /*0310*/  LOP3.LUT R0, R0, 0xfe0, RZ, 0xc0, !PT ;  /* 0x00000fe000007812 */ /* 0x000fc800078ec0ff */
[----:B------:R-:W-:-:S04]  /*0320*/  IADD3 R36, P0, R0, UR4, RZ ;  /* 0x0000000400247c10 */ /* 0x000fc8000ff1e0ff */
[----:B------:R-:W-:Y:S01]  /*0330*/  IADD3.X R37, RZ, UR5, RZ, P0, !PT ;  /* 0x00000005ff257c10 */ /* 0x000fe200087fe4ff */
[----:B------:R-:W-:-:S04]  /*0340*/  ULDC.64 UR4, c[0x0][0x270] ;  /* 0x00009c0000047ab9 */ /* 0x000fc80000000a00 */
[----:B------:R0:W5:Y:S04]  /*0350*/  LDG.E.128 R32, desc[UR6][R36.64] ;  /* 0x0000000624207981 */ /* 0x000168000c1e1d00 */
[----:B------:R0:W5:Y:S04]  /*0360*/  LDG.E.128 R28, desc[UR6][R36.64+0x10] ;  /* 0x00001006241c7981 */ /* 0x000168000c1e1d00 */
[----:B------:R0:W5:Y:S04]  /*0370*/  LDG.E.128 R24, desc[UR6][R36.64+0x1000] ;  /* 0x0010000624187981 */ /* 0x000168000c1e1d00 */
[----:B------:R0:W5:Y:S04]  /*0380*/  LDG.E.128 R20, desc[UR6][R36.64+0x1010] ;  /* 0x0010100624147981 */ /* 0x000168000c1e1d00 */
[----:B------:R0:W5:Y:S04]  /*0390*/  LDG.E.128 R16, desc[UR6][R36.64+0x2000] ;  /* 0x0020000624107981 */ /* 0x000168000c1e1d00 */
[----:B------:R0:W5:Y:S04]  /*03a0*/  LDG.E.128 R12, desc[UR6][R36.64+0x2010] ;  /* 0x00201006240c7981 */ /* 0x000168000c1e1d00 */
[----:B------:R0:W5:Y:S04]  /*03b0*/  LDG.E.128 R8, desc[UR6][R36.64+0x3000] ;  /* 0x0030000624087981 */ /* 0x000168000c1e1d00 */
[----:B------:R0:W5:Y:S01]  /*03c0*/  LDG.E.128 R4, desc[UR6][R36.64+0x3010] ;  /* 0x0030100624047981 */ /* 0x000162000c1e1d00 */
        /* <DEDUP_REMOVED lines=35> */
[----:B0-----:R-:W-:-:S07]  /*0600*/  CS2R R92, SRZ ;  /* 0x00000000005c7805 */ /* 0x001fce000001ff00 */
.L_x_3047:
[----:B0-----:R-:W0:Y:S01]  /*0610*/  @P0 LDC.64 R68, c[0x0][0x270] ;  /* 0x00009c00ff440b82 */ /* 0x001e220000000a00 */
[----:B------:R-:W-:Y:S01]  /*0620*/  IMAD R0, R150, UR9, RZ ;  /* 0x0000000996007c24 */ /* 0x000fe2000f8e02ff */
[----:B------:R-:W-:-:S04]  /*0630*/  LOP3.LUT R156, R2, 0x7f, RZ, 0xc0, !PT ;  /* 0x0000007f029c7812 */ /* 0x000fc800078ec0ff */
[----:B------:R-:W-:Y:S02]  /*0640*/  SHF.R.S32.HI R53, RZ, 0x1f, R0 ;  /* 0x0000001fff357819 */ /* 0x000fe40000011400 */
[----:B------:R-:W1:Y:S02]  /*0650*/  LDC.64 R76, c[0x0][0x238] ;  /* 0x00008e00ff4c7b82 */ /* 0x000e640000000a00 */
[----:B------:R-:W-:Y:S02]  /*0660*/  LEA.HI R53, R53, R0, RZ, 0x3 ;  /* 0x0000000035357211 */ /* 0x000fe400078f18ff */
[----:B------:R-:W-:Y:S02]  /*0670*/  SHF.R.S32.HI R0, RZ, 0x1f, R150 ;  /* 0x0000001fff007819 */ /* 0x000fe40000011496 */
[----:B------:R-:W-:Y:S02]  /*0680*/  LEA.HI.SX32 R156, R53, R156, 0x1d ;  /* 0x0000009c359c7211 */ /* 0x000fe400078feaff */
[----:B------:R-:W2:Y:S08]  /*0690*/  LDC.64 R80, c[0x0][0x2b8] ;  /* 0x0000ae00ff507b82 */ /* 0x000eb00000000a00 */
[----:B------:R-:W3:Y:S01]  /*06a0*/  LDC.64 R158, c[0x0][0x250] ;  /* 0x00009400ff9e7b82 */ /* 0x000ee20000000a00 */
[----:B0-----:R-:W-:-:S07]  /*06b0*/  @P0 LEA R68, P1, R150, R68, 0x1 ;  /* 0x0000004496440211 */ /* 0x001fce00078208ff */
[----:B------:R-:W0:Y:S01]  /*06c0*/  LDC.64 R168, c[0x0][0x258] ;  /* 0x00009600ffa87b82 */ /* 0x000e220000000a00 */
[----:B------:R-:W-:Y:S01]  /*06d0*/  @P0 LEA.HI.X R69, R150, R69, R0, 0x1, P1 ;  /* 0x0000004596450211 */ /* 0x000fe200008f0c00 */
[C---:B-1----:R-:W-:Y:S01]  /*06e0*/  IMAD.WIDE.U32 R52, R156.reuse, 0x10, R76 ;  /* 0x000000109c347825 */ /* 0x042fe200078e004c */
[C---:B------:R-:W-:Y:S02]  /*06f0*/  IADD3 R155, R156.reuse, 0x80, RZ ;  /* 0x000000809c9b7810 */ /* 0x040fe40007ffe0ff */
[C---:B------:R-:W-:Y:S01]  /*0700*/  IADD3 R153, R156.reuse, 0x100, RZ ;  /* 0x000001009c997810 */ /* 0x040fe20007ffe0ff */
[----:B------:R1:W4:Y:S02]  /*0710*/  @P0 LDG.E.U16 R0, desc[UR6][R68.64] ;  /* 0x0000000644000981 */ /* 0x000324000c1e1500 */
[C---:B--2---:R-:W-:Y:S01]  /*0720*/  IMAD.WIDE.U32 R64, R155.reuse, 0x10, R80 ;  /* 0x000000109b407825 */ /* 0x044fe200078e0050 */
[----:B------:R-:W-:Y:S01]  /*0730*/  IADD3 R152, R156, 0x180, RZ ;  /* 0x000001809c987810 */ /* 0x000fe20007ffe0ff */
[----:B------:R-:W2:Y:S02]  /*0740*/  LDG.E.128 R52, desc[UR6][R52.64] ;  /* 0x0000000634347981 */ /* 0x000ea4000c1e1d00 */
[----:B------:R-:W-:-:S02]  /*0750*/  IMAD.WIDE.U32 R60, R155, 0x10, R76 ;  /* 0x000000109b3c7825 */ /* 0x000fc400078e004c */
[----:B------:R-:W2:Y:S02]  /*0760*/  LDG.E.128 R64, desc[UR6][R64.64] ;  /* 0x0000000640407981 */ /* 0x000ea4000c1e1d00 */
[C---:B-1----:R-:W-:Y:S02]  /*0770*/  IMAD.WIDE.U32 R68, R153.reuse, 0x10, R76 ;  /* 0x0000001099447825 */ /* 0x042fe400078e004c */
[----:B------:R-:W2:Y:S02]  /*0780*/  LDG.E.128 R60, desc[UR6][R60.64] ;  /* 0x000000063c3c7981 */ /* 0x000ea4000c1e1d00 */
[----:B------:R-:W-:Y:S02]  /*0790*/  IMAD.WIDE.U32 R72, R153, 0x10, R80 ;  /* 0x0000001099487825 */ /* 0x000fe400078e0050 */
[----:B------:R-:W2:Y:S02]  /*07a0*/  LDG.E.128 R68, desc[UR6][R68.64] ;  /* 0x0000000644447981 */ /* 0x000ea4000c1e1d00 */
[----:B---3--:R-:W-:-:S02]  /*07b0*/  IMAD.WIDE R158, R150, 0x4, R158 ;  /* 0x00000004969e7825 */ /* 0x008fc400078e029e */
[----:B------:R-:W3:Y:S02]  /*07c0*/  LDG.E.128 R72, desc[UR6][R72.64] ;  /* 0x0000000648487981 */ /* 0x000ee4000c1e1d00 */
[----:B------:R-:W-:Y:S02]  /*07d0*/  IMAD.WIDE.U32 R56, R156, 0x10, R80 ;  /* 0x000000109c387825 */ /* 0x000fe400078e0050 */
[----:B------:R1:W3:Y:S02]  /*07e0*/  LDG.E R192, desc[UR6][R158.64] ;  /* 0x000000069ec07981 */ /* 0x0002e4000c1e1900 */
[----:B------:R-:W-:Y:S02]  /*07f0*/  IMAD.WIDE.U32 R76, R152, 0x10, R76 ;  /* 0x00000010984c7825 */ /* 0x000fe400078e004c */
[----:B------:R-:W3:Y:S02]  /*0800*/  LDG.E.128 R56, desc[UR6][R56.64] ;  /* 0x0000000638387981 */ /* 0x000ee4000c1e1d00 */
[----:B0-----:R-:W-:-:S02]  /*0810*/  IMAD.WIDE R168, R150, 0x4, R168 ;  /* 0x0000000496a87825 */ /* 0x001fc400078e02a8 */
[----:B------:R-:W3:Y:S02]  /*0820*/  LDG.E.128 R76, desc[UR6][R76.64] ;  /* 0x000000064c4c7981 */ /* 0x000ee4000c1e1d00 */
[----:B------:R-:W-:Y:S02]  /*0830*/  IMAD.WIDE.U32 R80, R152, 0x10, R80 ;  /* 0x0000001098507825 */ /* 0x000fe400078e0050 */
[----:B------:R0:W3:Y:S04]  /*0840*/  LDG.E R157, desc[UR6][R168.64] ;  /* 0x00000006a89d7981 */ /* 0x0000e8000c1e1900 */
[----:B------:R-:W3:Y:S01]  /*0850*/  LDG.E.128 R80, desc[UR6][R80.64] ;  /* 0x0000000650507981 */ /* 0x000ee2000c1e1d00 */
[----:B------:R-:W-:-:S04]  /*0860*/  ISETP.NE.U32.AND P1, PT, RZ, UR10, PT ;  /* 0x0000000aff007c0c */ /* 0x000fc8000bf25070 */
[----:B------:R-:W-:-:S13]  /*0870*/  ISETP.NE.AND.EX P1, PT, RZ, UR11, PT, P1 ;  /* 0x0000000bff007c0c */ /* 0x000fda000bf25310 */
[----:B------:R-:W0:Y:S08]  /*0880*/  @P1 LDC.64 R164, c[0x0][0x2c8] ;  /* 0x0000b200ffa41b82 */ /* 0x000e300000000a00 */
[----:B------:R-:W0:Y:S08]  /*0890*/  @P1 LDC.64 R162, c[0x0][0x2c8] ;  /* 0x0000b200ffa21b82 */ /* 0x000e300000000a00 */
[----:B------:R-:W0:Y:S08]  /*08a0*/  @P1 LDC.64 R160, c[0x0][0x2c8] ;  /* 0x0000b200ffa01b82 */ /* 0x000e300000000a00 */
[----:B-1----:R-:W1:Y:S01]  /*08b0*/  @P1 LDC.64 R158, c[0x0][0x2c8] ;  /* 0x0000b200ff9e1b82 */ /* 0x002e620000000a00 */
[----:B------:R-:W-:Y:S01]  /*08c0*/  MOV R154, 0x3f800000 ;  /* 0x3f800000009a7802 */ /* 0x000fe20000000f00 */
[----:B0-----:R-:W-:Y:S01]  /*08d0*/  @P1 IMAD.WIDE.U32 R164, R156, 0x10, R164 ;  /* 0x000000109ca41825 */ /* 0x001fe200078e00a4 */
[----:B------:R-:W-:-:S04]  /*08e0*/  ISETP.NE.AND P4, PT, RZ, UR8, PT ;  /* 0x00000008ff007c0c */ /* 0x000fc8000bf85270 */
[----:B-----5:R0:W5:Y:S01]  /*08f0*/  @P1 LDG.E.128 R116, desc[UR6][R164.64] ;  /* 0x00000006a4741981 */ /* 0x020162000c1e1d00 */
[----:B------:R-:W-:-:S05]  /*0900*/  @P1 IMAD.WIDE.U32 R162, R155, 0x10, R162 ;  /* 0x000000109ba21825 */ /* 0x000fca00078e00a2 */
[----:B------:R0:W5:Y:S01]  /*0910*/  @P1 LDG.E.128 R36, desc[UR6][R162.64] ;  /* 0x00000006a2241981 */ /* 0x000162000c1e1d00 */
[----:B------:R-:W-:-:S05]  /*0920*/  @P1 IMAD.WIDE.U32 R160, R153, 0x10, R160 ;  /* 0x0000001099a01825 */ /* 0x000fca00078e00a0 */
[----:B------:R0:W5:Y:S01]  /*0930*/  @P1 LDG.E.128 R40, desc[UR6][R160.64] ;  /* 0x00000006a0281981 */ /* 0x000162000c1e1d00 */
[----:B-1----:R-:W-:-:S05]  /*0940*/  @P1 IMAD.WIDE.U32 R158, R152, 0x10, R158 ;  /* 0x00000010989e1825 */ /* 0x002fca00078e009e */
[----:B------:R1:W5:Y:S01]  /*0950*/  @P1 LDG.E.128 R44, desc[UR6][R158.64] ;  /* 0x000000069e2c1981 */ /* 0x000362000c1e1d00 */
[----:B------:R-:W-:Y:S01]  /*0960*/  UMOV UR4, 0xffffffff ;  /* 0xffffffff00047882 */ /* 0x000fe20000000000 */
[----:B------:R-:W-:Y:S02]  /*0970*/  LOP3.LUT P2, RZ, R2, 0x1f, RZ, 0xc0, !PT ;  /* 0x0000001f02ff7812 */ /* 0x000fe4000784c0ff */
[----:B----4-:R-:W-:Y:S02]  /*0980*/  @P0 SHF.L.U32 R154, R0, 0x10, RZ ;  /* 0x00000010009a0819 */ /* 0x010fe400000006ff */
[----:B--2---:R-:W-:Y:S02]  /*0990*/  PRMT R0, R52, 0x7632, R0 ;  /* 0x0000763234007816 */ /* 0x004fe40000000000 */
[----:B------:R-:W-:Y:S02]  /*09a0*/  PRMT R168, R53, 0x7632, R168 ;  /* 0x0000763235a87816 */ /* 0x000fe400000000a8 */
        /* <DEDUP_REMOVED lines=8> */
[----:B------:R-:W-:Y:S02]  /*0a30*/  PRMT R63, R68, 0x7632, R63 ;  /* 0x00007632443f7816 */ /* 0x000fe4000000003f */
[----:B------:R-:W-:Y:S02]  /*0a40*/  PRMT R69, R71, 0x7632, R69 ;  /* 0x0000763247457816 */ /* 0x000fe40000000045 */
[C---:B---3--:R-:W-:Y:S02]  /*0a50*/  PRMT R55, R75.reuse, 0x7632, R55 ;  /* 0x000076324b377816 */ /* 0x048fe40000000037 */
[----:B------:R-:W-:Y:S02]  /*0a60*/  SHF.L.U32 R184, R75, 0x10, RZ ;  /* 0x000000104bb87819 */ /* 0x000fe400000006ff */
[----:B------:R-:W-:-:S02]  /*0a70*/  PRMT R172, R54, 0x7632, R172 ;  /* 0x0000763236ac7816 */ /* 0x000fc400000000ac */
[----:B------:R-:W-:Y:S02]  /*0a80*/  FSEL R75, R192, RZ, !P4 ;  /* 0x000000ffc04b7208 */ /* 0x000fe40006000000 */
[----:B------:R-:W-:Y:S02]  /*0a90*/  SHF.L.U32 R0, R0, 0x10, RZ ;  /* 0x0000001000007819 */ /* 0x000fe400000006ff */
[----:B------:R-:W-:Y:S02]  /*0aa0*/  SHF.L.U32 R52, R52, 0x10, RZ ;  /* 0x0000001034347819 */ /* 0x000fe400000006ff */
[C---:B------:R-:W-:Y:S02]  /*0ab0*/  PRMT R174, R67.reuse, 0x7632, R174 ;  /* 0x0000763243ae7816 */ /* 0x040fe400000000ae */
[----:B0-----:R-:W-:Y:S02]  /*0ac0*/  SHF.L.U32 R164, R67, 0x10, RZ ;  /* 0x0000001043a47819 */ /* 0x001fe400000006ff */
[----:B------:R-:W-:-:S02]  /*0ad0*/  PRMT R177, R57, 0x7632, R177 ;  /* 0x0000763239b17816 */ /* 0x000fc400000000b1 */
[----:B------:R-:W-:Y:S02]  /*0ae0*/  SHF.L.U32 R171, R57, 0x10, RZ ;  /* 0x0000001039ab7819 */ /* 0x000fe400000006ff */
[----:B------:R-:W-:Y:S02]  /*0af0*/  PRMT R67, R70, 0x7632, R67 ;  /* 0x0000763246437816 */ /* 0x000fe40000000043 */
[----:B------:R-:W-:Y:S02]  /*0b00*/  SHF.L.U32 R168, R168, 0x10, RZ ;  /* 0x00000010a8a87819 */ /* 0x000fe400000006ff */
[----:B------:R-:W-:Y:S02]  /*0b10*/  SHF.L.U32 R170, R53, 0x10, RZ ;  /* 0x0000001035aa7819 */ /* 0x000fe400000006ff */
[C---:B------:R-:W-:Y:S02]  /*0b20*/  PRMT R167, R58.reuse, 0x7632, R167 ;  /* 0x000076323aa77816 */ /* 0x040fe400000000a7 */
[----:B------:R-:W-:-:S02]  /*0b30*/  SHF.L.U32 R57, R58, 0x10, RZ ;  /* 0x000000103a397819 */ /* 0x000fc400000006ff */
[----:B------:R-:W-:Y:S02]  /*0b40*/  SHF.L.U32 R63, R63, 0x10, RZ ;  /* 0x000000103f3f7819 */ /* 0x000fe400000006ff */
[----:B------:R-:W-:Y:S02]  /*0b50*/  SHF.L.U32 R69, R69, 0x10, RZ ;  /* 0x0000001045457819 */ /* 0x000fe400000006ff */
[----:B------:R-:W-:Y:S02]  /*0b60*/  SHF.L.U32 R54, R54, 0x10, RZ ;  /* 0x0000001036367819 */ /* 0x000fe400000006ff */
[C---:B------:R-:W-:Y:S02]  /*0b70*/  PRMT R186, R56.reuse, 0x7632, R186 ;  /* 0x0000763238ba7816 */ /* 0x040fe400000000ba */
[----:B------:R-:W-:Y:S02]  /*0b80*/  SHF.L.U32 R182, R56, 0x10, RZ ;  /* 0x0000001038b67819 */ /* 0x000fe400000006ff */
[----:B------:R-:W-:-:S02]  /*0b90*/  SHF.L.U32 R58, R60, 0x10, RZ ;  /* 0x000000103c3a7819 */ /* 0x000fc400000006ff */
[C---:B------:R-:W-:Y:S02]  /*0ba0*/  PRMT R190, R64.reuse, 0x7632, R190 ;  /* 0x0000763240be7816 */ /* 0x040fe400000000be */
[----:B------:R-:W-:Y:S01]  /*0bb0*/  SHF.L.U32 R189, R64, 0x10, RZ ;  /* 0x0000001040bd7819 */ /* 0x000fe200000006ff */
[C---:B------:R-:W-:Y:S01]  /*0bc0*/  FADD.FTZ R64, -R75.reuse, R0 ;  /* 0x000000004b407221 */ /* 0x040fe20000010100 */
[----:B------:R-:W-:Y:S02]  /*0bd0*/  SHF.L.U32 R172, R172, 0x10, RZ ;  /* 0x00000010acac7819 */ /* 0x000fe400000006ff */
[----:B------:R-:W-:Y:S01]  /*0be0*/  PRMT R56, R60, 0x7632, R56 ;  /* 0x000076323c387816 */ /* 0x000fe20000000038 */
[----:B------:R-:W-:Y:S01]  /*0bf0*/  FADD.FTZ R60, -R75, R52 ;  /* 0x000000344b3c7221 */ /* 0x000fe20000010100 */
[----:B------:R-:W-:Y:S02]  /*0c00*/  PRMT R176, R61, 0x7632, R176 ;  /* 0x000076323db07816 */ /* 0x000fe400000000b0 */
[----:B------:R-:W-:-:S02]  /*0c10*/  SHF.L.U32 R200, R70, 0x10, RZ ;  /* 0x0000001046c87819 */ /* 0x000fc400000006ff */
[----:B------:R-:W-:Y:S02]  /*0c20*/  SHF.L.U32 R194, R71, 0x10, RZ ;  /* 0x0000001047c27819 */ /* 0x000fe400000006ff */
[C---:B------:R-:W-:Y:S02]  /*0c30*/  PRMT R163, R73.reuse, 0x7632, R163 ;  /* 0x0000763249a37816 */ /* 0x040fe400000000a3 */
[----:B------:R-:W-:Y:S02]  /*0c40*/  SHF.L.U32 R165, R73, 0x10, RZ ;  /* 0x0000001049a57819 */ /* 0x000fe400000006ff */
[C---:B------:R-:W-:Y:S02]  /*0c50*/  PRMT R169, R74.reuse, 0x7632, R169 ;  /* 0x000076324aa97816 */ /* 0x040fe400000000a9 */
[----:B------:R-:W-:Y:S02]  /*0c60*/  SHF.L.U32 R180, R74, 0x10, RZ ;  /* 0x000000104ab47819 */ /* 0x000fe400000006ff */
[----:B------:R-:W-:-:S02]  /*0c70*/  SHF.L.U32 R61, R61, 0x10, RZ ;  /* 0x000000103d3d7819 */ /* 0x000fc400000006ff */
[----:B------:R-:W-:Y:S02]  /*0c80*/  PRMT R178, R62, 0x7632, R178 ;  /* 0x000076323eb27816 */ /* 0x000fe400000000b2 */
[C---:B------:R-:W-:Y:S02]  /*0c90*/  PRMT R179, R66.reuse, 0x7632, R179 ;  /* 0x0000763242b37816 */ /* 0x040fe400000000b3 */
[----:B------:R-:W-:Y:S01]  /*0ca0*/  SHF.L.U32 R181, R66, 0x10, RZ ;  /* 0x0000001042b57819 */ /* 0x000fe200000006ff */
[----:B------:R-:W-:Y:S01]  /*0cb0*/  FADD.FTZ R66, -R75, R168 ;  /* 0x000000a84b427221 */ /* 0x000fe20000010100 */
[----:B------:R-:W-:Y:S02]  /*0cc0*/  PRMT R70, R76, 0x7632, R70 ;  /* 0x000076324c467816 */ /* 0x000fe40000000046 */
[----:B------:R-:W-:Y:S02]  /*0cd0*/  PRMT R71, R77, 0x7632, R71 ;  /* 0x000076324d477816 */ /* 0x000fe40000000047 */
[----:B------:R-:W-:-:S02]  /*0ce0*/  PRMT R73, R78, 0x7632, R73 ;  /* 0x000076324e497816 */ /* 0x000fc40000000049 */
[----:B------:R-:W-:Y:S02]  /*0cf0*/  PRMT R74, R79, 0x7632, R74 ;  /* 0x000076324f4a7816 */ /* 0x000fe4000000004a */
[----:B------:R-:W-:Y:S01]  /*0d00*/  SHF.L.U32 R67, R67, 0x10, RZ ;  /* 0x0000001043437819 */ /* 0x000fe200000006ff */
[C---:B------:R-:W-:Y:S01]  /*0d10*/  FADD.FTZ R168, -R75.reuse, R63 ;  /* 0x0000003f4ba87221 */ /* 0x040fe20000010100 */
[----:B------:R-:W-:Y:S01]  /*0d20*/  SHF.L.U32 R188, R62, 0x10, RZ ;  /* 0x000000103ebc7819 */ /* 0x000fe200000006ff */
[C---:B------:R-:W-:Y:S01]  /*0d30*/  FADD.FTZ R62, -R75.reuse, R170 ;  /* 0x000000aa4b3e7221 */ /* 0x040fe20000010100 */
[C---:B------:R-:W-:Y:S01]  /*0d40*/  PRMT R161, R72.reuse, 0x7632, R161 ;  /* 0x0000763248a17816 */ /* 0x040fe200000000a1 */
[C---:B-1----:R-:W-:Y:S01]  /*0d50*/  FADD.FTZ R158, -R75.reuse, R69 ;  /* 0x000000454b9e7221 */ /* 0x042fe20000010100 */
[----:B------:R-:W-:Y:S01]  /*0d60*/  SHF.L.U32 R183, R72, 0x10, RZ ;  /* 0x0000001048b77819 */ /* 0x000fe200000006ff */
[----:B------:R-:W-:Y:S01]  /*0d70*/  FADD.FTZ R72, -R75, R175 ;  /* 0x000000af4b487221 */ /* 0x000fe20000010100 */
[----:B------:R-:W-:Y:S01]  /*0d80*/  PRMT R53, R59, 0x7632, R53 ;  /* 0x000076323b357816 */ /* 0x000fe20000000035 */
[C---:B------:R-:W-:Y:S01]  /*0d90*/  FADD.FTZ R208, -R75.reuse, R58 ;  /* 0x0000003a4bd07221 */ /* 0x040fe20000010100 */
[----:B------:R-:W-:Y:S01]  /*0da0*/  SHF.L.U32 R204, R68, 0x10, RZ ;  /* 0x0000001044cc7819 */ /* 0x000fe200000006ff */
[C---:B------:R-:W-:Y:S01]  /*0db0*/  FADD.FTZ R68, -R75.reuse, R54 ;  /* 0x000000364b447221 */ /* 0x040fe20000010100 */
[----:B------:R-:W-:Y:S01]  /*0dc0*/  SHF.L.U32 R192, R76, 0x10, RZ ;  /* 0x000000104cc07819 */ /* 0x000fe200000006ff */
[----:B------:R-:W-:Y:S01]  /*0dd0*/  FADD.FTZ R76, -R75, R172 ;  /* 0x000000ac4b4c7221 */ /* 0x000fe20000010100 */
[----:B------:R-:W-:Y:S01]  /*0de0*/  SHF.L.U32 R198, R77, 0x10, RZ ;  /* 0x000000104dc67819 */ /* 0x000fe200000006ff */
[----:B------:R-:W-:Y:S01]  /*0df0*/  FMUL.FTZ R63, R32, R182 ;  /* 0x000000b6203f7220 */ /* 0x000fe20000410000 */
[----:B------:R-:W-:Y:S01]  /*0e00*/  SHF.L.U32 R186, R186, 0x10, RZ ;  /* 0x00000010baba7819 */ /* 0x000fe200000006ff */
[C---:B------:R-:W-:Y:S01]  /*0e10*/  FMUL.FTZ R69, R157.reuse, R64 ;  /* 0x000000409d457220 */ /* 0x040fe20000410000 */
[----:B------:R-:W-:Y:S01]  /*0e20*/  SHF.L.U32 R78, R78, 0x10, RZ ;  /* 0x000000104e4e7819 */ /* 0x000fe200000006ff */
[----:B------:R-:W-:Y:S01]  /*0e30*/  FMUL.FTZ R0, R157, R60 ;  /* 0x0000003c9d007220 */ /* 0x000fe20000410000 */
[----:B------:R-:W-:Y:S01]  /*0e40*/  SHF.L.U32 R56, R56, 0x10, RZ ;  /* 0x0000001038387819 */ /* 0x000fe200000006ff */
[----:B------:R-:W-:Y:S01]  /*0e50*/  FADD.FTZ R210, -R75, R61 ;  /* 0x0000003d4bd27221 */ /* 0x000fe20000010100 */
[----:B------:R-:W-:Y:S01]  /*0e60*/  SHF.L.U32 R79, R79, 0x10, RZ ;  /* 0x000000104f4f7819 */ /* 0x000fe200000006ff */
[----:B------:R-:W-:Y:S01]  /*0e70*/  FADD.FTZ R160, -R75, R67 ;  /* 0x000000434ba07221 */ /* 0x000fe20000010100 */
        /* <DEDUP_REMOVED lines=8> */
[----:B------:R-:W-:Y:S01]  /*0f00*/  SHF.L.U32 R52, R74, 0x10, RZ ;  /* 0x000000104a347819 */ /* 0x000fe200000006ff */
[C---:B------:R-:W-:Y:S01]  /*0f10*/  FMUL.FTZ R61, R157.reuse, R62 ;  /* 0x0000003e9d3d7220 */ /* 0x040fe20000410000 */
[C---:B------:R-:W-:Y:S01]  /*0f20*/  PRMT R191, R80.reuse, 0x7632, R191 ;  /* 0x0000763250bf7816 */ /* 0x040fe200000000bf */
[----:B------:R-:W-:Y:S01]  /*0f30*/  FMUL.FTZ R67, R157, R72 ;  /* 0x000000489d437220 */ /* 0x000fe20000410000 */
[----:B------:R-:W-:Y:S01]  /*0f40*/  SHF.L.U32 R193, R80, 0x10, RZ ;  /* 0x0000001050c17819 */ /* 0x000fe200000006ff */
[----:B------:R-:W-:Y:S01]  /*0f50*/  FADD.FTZ R212, -R75, R188 ;  /* 0x000000bc4bd47221 */ /* 0x000fe20000010100 */
[----:B------:R-:W-:Y:S01]  /*0f60*/  SHF.L.U32 R80, R53, 0x10, RZ ;  /* 0x0000001035507819 */ /* 0x000fe200000006ff */
[C---:B------:R-:W-:Y:S01]  /*0f70*/  FADD.FTZ R202, -R75.reuse, R202 ;  /* 0x000000ca4bca7221 */ /* 0x040fe20000010100 */
[----:B------:R-:W-:Y:S01]  /*0f80*/  FADD.FTZ R198, -R75, R198 ;  /* 0x000000c64bc67221 */ /* 0x000fe20000010100 */
[----:B------:R-:W-:Y:S01]  /*0f90*/  FADD.FTZ R147, R186, R147 ;  /* 0x00000093ba937221 */ /* 0x000fe20000010000 */
[-C--:B------:R-:W-:Y:S01]  /*0fa0*/  FFMA.FTZ R148, R69, R186.reuse, R148 ;  /* 0x000000ba45947223 */ /* 0x080fe20000010094 */
[----:B------:R-:W-:Y:S01]  /*0fb0*/  FMUL.FTZ R72, R33, R186 ;  /* 0x000000ba21487220 */ /* 0x000fe20000410000 */
[----:B------:R-:W-:Y:S01]  /*0fc0*/  FADD.FTZ R53, RZ, R63 ;  /* 0x0000003fff357221 */ /* 0x000fe20000010000 */
[C---:B------:R-:W-:Y:S01]  /*0fd0*/  FADD.FTZ R188, -R75.reuse, R78 ;  /* 0x0000004e4bbc7221 */ /* 0x040fe20000010100 */
[C---:B------:R-:W-:Y:S01]  /*0fe0*/  FADD.FTZ R178, -R75.reuse, R56 ;  /* 0x000000384bb27221 */ /* 0x040fe20000010100 */
[----:B------:R-:W-:Y:S01]  /*0ff0*/  FFMA.FTZ R186, R0, R63, RZ ;  /* 0x0000003f00ba7223 */ /* 0x000fe200000100ff */
        /* <DEDUP_REMOVED lines=15> */
[----:B------:R-:W-:Y:S01]  /*10f0*/  SHF.L.U32 R70, R177, 0x10, RZ ;  /* 0x00000010b1467819 */ /* 0x000fe200000006ff */
[----:B------:R-:W-:Y:S01]  /*1100*/  FADD.FTZ R145, R171, R145 ;  /* 0x00000091ab917221 */ /* 0x000fe20000010000 */
[-C--:B------:R-:W-:Y:S01]  /*1110*/  FFMA.FTZ R146, R61, R171.reuse, R146 ;  /* 0x000000ab3d927223 */ /* 0x080fe20000010092 */
[----:B------:R-:W-:Y:S01]  /*1120*/  FMUL.FTZ R60, R34, R171 ;  /* 0x000000ab223c7220 */ /* 0x000fe20000410000 */
[C---:B------:R-:W-:Y:S01]  /*1130*/  FMUL.FTZ R75, R157.reuse, R66 ;  /* 0x000000429d4b7220 */ /* 0x040fe20000410000 */
[C---:B------:R-:W-:Y:S01]  /*1140*/  FMUL.FTZ R159, R157.reuse, R202 ;  /* 0x000000ca9d9f7220 */ /* 0x040fe20000410000 */
[----:B------:R-:W-:Y:S01]  /*1150*/  FMUL.FTZ R171, R157, R198 ;  /* 0x000000c69dab7220 */ /* 0x000fe20000410000 */
[----:B------:R-:W-:Y:S01]  /*1160*/  FADD.FTZ R53, R53, R72 ;  /* 0x0000004835357221 */ /* 0x000fe20000010000 */
[----:B------:R-:W-:Y:S01]  /*1170*/  SHF.L.U32 R202, R174, 0x10, RZ ;  /* 0x00000010aeca7819 */ /* 0x000fe200000006ff */
[----:B------:R-:W-:Y:S01]  /*1180*/  FFMA.FTZ R198, R69, R72, R186 ;  /* 0x0000004845c67223 */ /* 0x000fe200000100ba */
[----:B------:R-:W-:Y:S01]  /*1190*/  FMUL.FTZ R174, R157, R196 ;  /* 0x000000c49dae7220 */ /* 0x000fe20000410000 */
[----:B------:R-:W-:Y:S01]  /*11a0*/  FADD.FTZ R143, R70, R143 ;  /* 0x0000008f468f7221 */ /* 0x000fe20000010000 */
[-C--:B------:R-:W-:Y:S01]  /*11b0*/  FFMA.FTZ R144, R75, R70.reuse, R144 ;  /* 0x000000464b907223 */ /* 0x080fe20000010090 */
[----:B------:R-:W-:Y:S01]  /*11c0*/  SHF.L.U32 R196, R55, 0x10, RZ ;  /* 0x0000001037c47819 */ /* 0x000fe200000006ff */
[----:B------:R-:W-:Y:S01]  /*11d0*/  FMUL.FTZ R70, R35, R70 ;  /* 0x0000004623467220 */ /* 0x000fe20000410000 */
[----:B------:R-:W-:Y:S01]  /*11e0*/  FADD.FTZ R55, R53, R60 ;  /* 0x0000003c35377221 */ /* 0x000fe20000010000 */
[----:B------:R-:W-:Y:S01]  /*11f0*/  FMUL.FTZ R65, R157, R68 ;  /* 0x000000449d417220 */ /* 0x000fe20000410000 */
[----:B------:R-:W-:Y:S01]  /*1200*/  FFMA.FTZ R198, R61, R60, R198 ;  /* 0x0000003c3dc67223 */ /* 0x000fe200000100c6 */
[----:B------:R-:W-:Y:S01]  /*1210*/  SHF.L.U32 R68, R167, 0x10, RZ ;  /* 0x00000010a7447819 */ /* 0x000fe200000006ff */
[----:B------:R-:W-:Y:S01]  /*1220*/  FMUL.FTZ R73, R157, R76 ;  /* 0x0000004c9d497220 */ /* 0x000fe20000410000 */
[-C--:B------:R-:W-:Y:S01]  /*1230*/  FMUL.FTZ R62, R28, R57.reuse ;  /* 0x000000391c3e7220 */ /* 0x080fe20000410000 */
[----:B------:R-:W-:Y:S01]  /*1240*/  FADD.FTZ R55, R55, R70 ;  /* 0x0000004637377221 */ /* 0x000fe20000010000 */
[----:B------:R-:W-:Y:S01]  /*1250*/  FFMA.FTZ R198, R75, R70, R198 ;  /* 0x000000464bc67223 */ /* 0x000fe200000100c6 */
[----:B------:R-:W-:Y:S01]  /*1260*/  FADD.FTZ R141, R57, R141 ;  /* 0x0000008d398d7221 */ /* 0x000fe20000010000 */
[----:B------:R-:W-:Y:S01]  /*1270*/  FFMA.FTZ R142, R65, R57, R142 ;  /* 0x00000039418e7223 */ /* 0x000fe2000001008e */
[----:B------:R-:W-:Y:S01]  /*1280*/  SHF.L.U32 R59, R59, 0x10, RZ ;  /* 0x000000103b3b7819 */ /* 0x000fe200000006ff */
[----:B------:R-:W-:Y:S01]  /*1290*/  FADD.FTZ R139, R68, R139 ;  /* 0x0000008b448b7221 */ /* 0x000fe20000010000 */
[-C--:B------:R-:W-:Y:S01]  /*12a0*/  FFMA.FTZ R140, R73, R68.reuse, R140 ;  /* 0x00000044498c7223 */ /* 0x080fe2000001008c */
[----:B------:R-:W-:Y:S01]  /*12b0*/  SHF.L.U32 R57, R163, 0x10, RZ ;  /* 0x00000010a3397819 */ /* 0x000fe200000006ff */
[----:B------:R-:W-:Y:S01]  /*12c0*/  FMUL.FTZ R68, R29, R68 ;  /* 0x000000441d447220 */ /* 0x000fe20000410000 */
[----:B------:R-:W-:Y:S01]  /*12d0*/  FMUL.FTZ R163, R157, R200 ;  /* 0x000000c89da37220 */ /* 0x000fe20000410000 */
[----:B------:R-:W-:Y:S01]  /*12e0*/  FADD.FTZ R55, R55, R62 ;  /* 0x0000003e37377221 */ /* 0x000fe20000010000 */
[----:B------:R-:W-:Y:S01]  /*12f0*/  FFMA.FTZ R200, R65, R62, R198 ;  /* 0x0000003e41c87223 */ /* 0x000fe200000100c6 */
[----:B------:R-:W-:-:S02]  /*1300*/  FMUL.FTZ R74, R30, R59 ;  /* 0x0000003b1e4a7220 */ /* 0x000fc40000410000 */
[----:B------:R-:W-:Y:S01]  /*1310*/  FADD.FTZ R55, R55, R68 ;  /* 0x0000004437377221 */ /* 0x000fe20000010000 */
[----:B------:R-:W-:Y:S01]  /*1320*/  FFMA.FTZ R200, R73, R68, R200 ;  /* 0x0000004449c87223 */ /* 0x000fe200000100c8 */
[----:B------:R-:W-:Y:S01]  /*1330*/  PRMT R173, R83, 0x7632, R173 ;  /* 0x0000763253ad7816 */ /* 0x000fe200000000ad */
[----:B------:R-:W-:Y:S01]  /*1340*/  FMUL.FTZ R66, R31, R80 ;  /* 0x000000501f427220 */ /* 0x000fe20000410000 */
[----:B------:R-:W-:Y:S01]  /*1350*/  FADD.FTZ R55, R55, R74 ;  /* 0x0000004a37377221 */ /* 0x000fe20000010000 */
[----:B------:R-:W-:Y:S01]  /*1360*/  FMUL.FTZ R71, R157, R206 ;  /* 0x000000ce9d477220 */ /* 0x000fe20000410000 */
[----:B------:R-:W-:Y:S01]  /*1370*/  FFMA.FTZ R200, R67, R74, R200 ;  /* 0x0000004a43c87223 */ /* 0x000fe200000100c8 */
[C---:B------:R-:W-:Y:S01]  /*1380*/  PRMT R199, R82.reuse, 0x7632, R199 ;  /* 0x0000763252c77816 */ /* 0x040fe200000000c7 */
[C---:B------:R-:W-:Y:S01]  /*1390*/  FMUL.FTZ R64, R157.reuse, R208 ;  /* 0x000000d09d407220 */ /* 0x040fe20000410000 */
[----:B------:R-:W-:Y:S01]  /*13a0*/  SHF.L.U32 R175, R82, 0x10, RZ ;  /* 0x0000001052af7819 */ /* 0x000fe200000006ff */
[----:B------:R-:W-:Y:S01]  /*13b0*/  FMUL.FTZ R82, R157, R204 ;  /* 0x000000cc9d527220 */ /* 0x000fe20000410000 */
[----:B------:R-:W-:-:S02]  /*13c0*/  SHF.L.U32 R177, R190, 0x10, RZ ;  /* 0x00000010beb17819 */ /* 0x000fc400000006ff */
[----:B------:R-:W-:Y:S01]  /*13d0*/  SHF.L.U32 R198, R173, 0x10, RZ ;  /* 0x00000010adc67819 */ /* 0x000fe200000006ff */
[----:B------:R-:W-:Y:S01]  /*13e0*/  FMUL.FTZ R173, R157, R178 ;  /* 0x000000b29dad7220 */ /* 0x000fe20000410000 */
[----:B------:R-:W-:Y:S01]  /*13f0*/  FMUL.FTZ R77, R24, R189 ;  /* 0x000000bd184d7220 */ /* 0x000fe20000410000 */
[----:B------:R-:W-:Y:S01]  /*1400*/  SHF.L.U32 R208, R179, 0x10, RZ ;  /* 0x00000010b3d07819 */ /* 0x000fe200000006ff */
        /* <DEDUP_REMOVED lines=8> */
[----:B------:R-:W-:-:S02]  /*1490*/  PRMT R195, R81, 0x7632, R195 ;  /* 0x0000763251c37816 */ /* 0x000fc400000000c3 */
[----:B------:R-:W-:Y:S01]  /*14a0*/  SHF.L.U32 R197, R81, 0x10, RZ ;  /* 0x0000001051c57819 */ /* 0x000fe200000006ff */
[----:B------:R-:W-:Y:S01]  /*14b0*/  FMUL.FTZ R81, R26, R185 ;  /* 0x000000b91a517220 */ /* 0x000fe20000410000 */
[----:B------:R-:W-:Y:S01]  /*14c0*/  SHF.L.U32 R206, R187, 0x10, RZ ;  /* 0x00000010bbce7819 */ /* 0x000fe200000006ff */
[----:B------:R-:W-:Y:S01]  /*14d0*/  FADD.FTZ R200, R55, R178 ;  /* 0x000000b237c87221 */ /* 0x000fe20000010000 */
[----:B------:R-:W-:Y:S01]  /*14e0*/  FMUL.FTZ R76, R157, R210 ;  /* 0x000000d29d4c7220 */ /* 0x000fe20000410000 */
[----:B------:R-:W-:Y:S02]  /*14f0*/  FFMA.FTZ R55, R173, R178, R176 ;  /* 0x000000b2ad377223 */ /* 0x000fe400000100b0 */
        /* <DEDUP_REMOVED lines=9> */
[----:B------:R-:W-:Y:S01]  /*1590*/  FMUL.FTZ R179, R21, R208 ;  /* 0x000000d015b37220 */ /* 0x000fe20000410000 */
[----:B------:R-:W-:Y:S01]  /*15a0*/  FADD.FTZ R204, R55, R80 ;  /* 0x0000005037cc7221 */ /* 0x000fe20000010000 */
[----:B------:R-:W-:Y:S01]  /*15b0*/  FMUL.FTZ R172, R157, R172 ;  /* 0x000000ac9dac7220 */ /* 0x000fe20000410000 */
[----:B------:R-:W-:Y:S01]  /*15c0*/  FFMA.FTZ R55, R79, R80, R200 ;  /* 0x000000504f377223 */ /* 0x000fe200000100c8 */
[----:B------:R-:W-:Y:S01]  /*15d0*/  FADD.FTZ R102, R185, R102 ;  /* 0x00000066b9667221 */ /* 0x000fe20000010000 */
[----:B------:R-:W-:Y:S01]  /*15e0*/  FFMA.FTZ R107, R76, R185, R107 ;  /* 0x000000b94c6b7223 */ /* 0x000fe2000001006b */
[----:B------:R-:W-:Y:S01]  /*15f0*/  FADD.FTZ R99, R164, R99 ;  /* 0x00000063a4637221 */ /* 0x000fe20000010000 */
[-C--:B------:R-:W-:Y:S01]  /*1600*/  FFMA.FTZ R108, R159, R164.reuse, R108 ;  /* 0x000000a49f6c7223 */ /* 0x080fe2000001006c */
        /* <DEDUP_REMOVED lines=57> */
[----:B------:R-:W-:Y:S01]  /*19a0*/  FADD.FTZ R149, R182, R149 ;  /* 0x00000095b6957221 */ /* 0x000fe20000010000 */
[----:B------:R-:W-:Y:S01]  /*19b0*/  FFMA.FTZ R151, R0, R182, R151 ;  /* 0x000000b600977223 */ /* 0x000fe20000010097 */
[----:B------:R-:W-:Y:S01]  /*19c0*/  FFMA.FTZ R55, R167, R184, R190 ;  /* 0x000000b8a7377223 */ /* 0x000fe200000100be */
[----:B------:R-:W-:Y:S01]  /*19d0*/  FMUL.FTZ R182, R157, R192 ;  /* 0x000000c09db67220 */ /* 0x000fe20000410000 */
[----:B------:R-:W-:Y:S01]  /*19e0*/  SHF.L.U32 R192, R191, 0x10, RZ ;  /* 0x00000010bfc07819 */ /* 0x000fe200000006ff */
[----:B------:R-:W-:Y:S01]  /*19f0*/  FMUL.FTZ R190, R157, R58 ;  /* 0x0000003a9dbe7220 */ /* 0x000fe20000410000 */
[----:B------:R-:W-:Y:S01]  /*1a00*/  FMUL.FTZ R169, R8, R193 ;  /* 0x000000c108a97220 */ /* 0x000fe20000410000 */
[----:B------:R-:W-:Y:S01]  /*1a10*/  FADD.FTZ R58, R196, R189 ;  /* 0x000000bdc43a7221 */ /* 0x000fe20000010000 */
[----:B------:R-:W-:Y:S01]  /*1a20*/  FFMA.FTZ R55, R158, R189, R55 ;  /* 0x000000bd9e377223 */ /* 0x000fe20000010037 */
[----:B------:R-:W-:-:S02]  /*1a30*/  FMUL.FTZ R191, R9, R192 ;  /* 0x000000c009bf7220 */ /* 0x000fc40000410000 */
[----:B------:R-:W-:Y:S01]  /*1a40*/  FADD.FTZ R58, R58, R169 ;  /* 0x000000a93a3a7221 */ /* 0x000fe20000010000 */
[C---:B------:R-:W-:Y:S01]  /*1a50*/  FFMA.FTZ R55, R182.reuse, R169, R55 ;  /* 0x000000a9b6377223 */ /* 0x040fe20000010037 */
[----:B------:R-:W-:Y:S01]  /*1a60*/  FADD.FTZ R134, R193, R134 ;  /* 0x00000086c1867221 */ /* 0x000fe20000010000 */
[----:B------:R-:W-:Y:S01]  /*1a70*/  FFMA.FTZ R111, R182, R193, R111 ;  /* 0x000000c1b66f7223 */ /* 0x000fe2000001006f */
[----:B------:R-:W-:Y:S01]  /*1a80*/  SHF.L.U32 R194, R195, 0x10, RZ ;  /* 0x00000010c3c27819 */ /* 0x000fe200000006ff */
[C---:B------:R-:W-:Y:S01]  /*1a90*/  FMUL.FTZ R193, R157.reuse, R56 ;  /* 0x000000389dc17220 */ /* 0x040fe20000410000 */
        /* <DEDUP_REMOVED lines=67> */
.L_x_3058:
        /* <DEDUP_REMOVED lines=13> */
.L_x_3046:
        /* <DEDUP_REMOVED lines=16> */
[--C-:B------:R-:W-:Y:S01]  /*20a0*/  FADD.FTZ R52, RZ, R53.reuse ;  /* 0x00000035ff347221 */ /* 0x100fe20000010000 */
[----:B-----5:R-:W-:Y:S02]  /*20b0*/  @P1 PRMT R53, R119, 0x7632, R53 ;  /* 0x0000763277351816 */ /* 0x020fe40000000035 */
[----:B------:R-:W-:Y:S01]  /*20c0*/  FADD.FTZ R197, R54, R197 ;  /* 0x000000c536c57221 */ /* 0x000fe20000010000 */
[----:B------:R-:W-:Y:S01]  /*20d0*/  FADD.FTZ R52, R55, R52 ;  /* 0x0000003437347221 */ /* 0x000fe20000010000 */
[----:B------:R-:W-:-:S02]  /*20e0*/  @P1 SHF.L.U32 R54, R118, 0x10, RZ ;  /* 0x0000001076361819 */ /* 0x000fc400000006ff */
[----:B--2---:R-:W-:Y:S01]  /*20f0*/  FADD.FTZ R197, R197, R56 ;  /* 0x00000038c5c57221 */ /* 0x004fe20000010000 */
[----:B------:R-:W-:Y:S01]  /*2100*/  FADD.FTZ R52, R52, R57 ;  /* 0x0000003934347221 */ /* 0x000fe20000010000 */
[----:B------:R-:W-:Y:S02]  /*2110*/  @P1 SHF.L.U32 R56, R53, 0x10, RZ ;  /* 0x0000001035381819 */ /* 0x000fe400000006ff */
[----:B------:R-:W-:Y:S01]  /*2120*/  FADD.FTZ R58, R58, R197 ;  /* 0x000000c53a3a7221 */ /* 0x000fe20000010000 */
[----:B------:R-:W-:Y:S01]  /*2130*/  FADD.FTZ R52, R59, R52 ;  /* 0x000000343b347221 */ /* 0x000fe20000010000 */
[----:B------:R-:W-:Y:S02]  /*2140*/  @P1 PRMT R53, R38, 0x7632, R53 ;  /* 0x0000763226351816 */ /* 0x000fe40000000035 */
        /* <DEDUP_REMOVED lines=37> */
[----:B------:R-:W-:Y:S01]  /*23a0*/  @P1 SHF.L.U32 R52, R119, 0x10, RZ ;  /* 0x0000001077341819 */ /* 0x000fe200000006ff */
[----:B------:R-:W-:Y:S01]  /*23b0*/  FADD.FTZ R66, R66, -R71 ;  /* 0x8000004742427221 */ /* 0x000fe20000010000 */
[----:B------:R-:W-:Y:S01]  /*23c0*/  FMUL.FTZ R187, R157, R74 ;  /* 0x0000004a9dbb7220 */ /* 0x000fe20000410000 */
[----:B------:R-:W-:Y:S01]  /*23d0*/  FADD.FTZ R158, R189, -R158 ;  /* 0x8000009ebd9e7221 */ /* 0x000fe20000010000 */
[----:B------:R-:W-:Y:S01]  /*23e0*/  FADD.FTZ R60, R60, -R61 ;  /* 0x8000003d3c3c7221 */ /* 0x000fe20000010000 */
[----:B------:R-:W-:Y:S01]  /*23f0*/  FMUL.FTZ R189, R157, R66 ;  /* 0x000000429dbd7220 */ /* 0x000fe20000410000 */
[--C-:B------:R-:W-:Y:S01]  /*2400*/  @P1 FADD.FTZ R187, R187, R52.reuse ;  /* 0x00000034bbbb1221 */ /* 0x100fe20000010000 */
[----:B------:R-:W-:Y:S01]  /*2410*/  @P1 PRMT R52, R118, 0x7632, R52 ;  /* 0x0000763276341816 */ /* 0x000fe20000000034 */
[----:B------:R-:W-:Y:S01]  /*2420*/  FMUL.FTZ R61, R157, R60 ;  /* 0x0000003c9d3d7220 */ /* 0x000fe20000410000 */
[----:B------:R-:W-:Y:S01]  /*2430*/  @P1 FADD.FTZ R189, R189, R56 ;  /* 0x00000038bdbd1221 */ /* 0x000fe20000010000 */
[----:B------:R-:W-:Y:S01]  /*2440*/  FADD.FTZ R0, R63, -R0 ;  /* 0x800000003f007221 */ /* 0x000fe20000010000 */
[----:B------:R-:W-:Y:S01]  /*2450*/  @P1 SHF.L.U32 R56, R52, 0x10, RZ ;  /* 0x0000001034381819 */ /* 0x000fe200000006ff */
[----:B------:R-:W-:Y:S01]  /*2460*/  FADD.FTZ R62, R62, -R65 ;  /* 0x800000413e3e7221 */ /* 0x000fe20000010000 */
[----:B------:R-:W-:Y:S01]  /*2470*/  @P1 SHF.L.U32 R52, R117, 0x10, RZ ;  /* 0x0000001075341819 */ /* 0x000fe200000006ff */
[----:B------:R-:W-:Y:S01]  /*2480*/  FADD.FTZ R72, R72, -R69 ;  /* 0x8000004548487221 */ /* 0x000fe20000010000 */
[C---:B------:R-:W-:Y:S01]  /*2490*/  FMUL.FTZ R57, R157.reuse, R0 ;  /* 0x000000009d397220 */ /* 0x040fe20000410000 */
[----:B------:R-:W-:Y:S01]  /*24a0*/  FMUL.FTZ R63, R157, R62 ;  /* 0x0000003e9d3f7220 */ /* 0x000fe20000410000 */
[----:B------:R-:W-:Y:S01]  /*24b0*/  @P1 PRMT R0, R117, 0x7632, R0 ;  /* 0x0000763275001816 */ /* 0x000fe20000000000 */
[--C-:B------:R-:W-:Y:S01]  /*24c0*/  @P1 FADD.FTZ R61, R61, R52.reuse ;  /* 0x000000343d3d1221 */ /* 0x100fe20000010000 */
[----:B------:R-:W-:Y:S01]  /*24d0*/  @P1 PRMT R52, R116, 0x7632, R52 ;  /* 0x0000763274341816 */ /* 0x000fe20000000034 */
[----:B------:R-:W-:Y:S01]  /*24e0*/  FMUL.FTZ R59, R157, R72 ;  /* 0x000000489d3b7220 */ /* 0x000fe20000410000 */
[----:B------:R-:W-:Y:S01]  /*24f0*/  @P1 FADD.FTZ R63, R63, R54 ;  /* 0x000000363f3f1221 */ /* 0x000fe20000010000 */
[----:B------:R-:W-:Y:S01]  /*2500*/  @P1 SHF.L.U32 R54, R0, 0x10, RZ ;  /* 0x0000001000361819 */ /* 0x000fe200000006ff */
[----:B------:R-:W-:Y:S01]  /*2510*/  FADD.FTZ R172, R179, -R172 ;  /* 0x800000acb3ac7221 */ /* 0x000fe20000010000 */
[----:B------:R-:W-:Y:S01]  /*2520*/  @P1 SHF.L.U32 R52, R52, 0x10, RZ ;  /* 0x0000001034341819 */ /* 0x000fe200000006ff */
[----:B------:R-:W-:Y:S01]  /*2530*/  FADD.FTZ R68, R68, -R73 ;  /* 0x8000004944447221 */ /* 0x000fe20000010000 */
[----:B------:R-:W-:Y:S01]  /*2540*/  @P1 SHF.L.U32 R0, R116, 0x10, RZ ;  /* 0x0000001074001819 */ /* 0x000fe200000006ff */
[----:B------:R-:W-:Y:S01]  /*2550*/  FADD.FTZ R162, R162, -R185 ;  /* 0x800000b9a2a27221 */ /* 0x000fe20000010000 */
[----:B------:R-:W-:Y:S01]  /*2560*/  FMUL.FTZ R179, R157, R172 ;  /* 0x000000ac9db37220 */ /* 0x000fe20000410000 */
[----:B------:R-:W-:Y:S01]  /*2570*/  @P1 FADD.FTZ R59, R59, R52 ;  /* 0x000000343b3b1221 */ /* 0x000fe20000010000 */
[----:B------:R-:W-:Y:S01]  /*2580*/  @P1 SHF.L.U32 R52, R53, 0x10, RZ ;  /* 0x0000001035341819 */ /* 0x000fe200000006ff */
[----:B------:R-:W-:Y:S01]  /*2590*/  FMUL.FTZ R185, R157, R68 ;  /* 0x000000449db97220 */ /* 0x000fe20000410000 */
[--C-:B------:R-:W-:Y:S01]  /*25a0*/  @P1 FADD.FTZ R57, R57, R0.reuse ;  /* 0x0000000039391221 */ /* 0x100fe20000010000 */
[----:B------:R-:W-:Y:S01]  /*25b0*/  @P1 PRMT R0, R39, 0x7632, R0 ;  /* 0x0000763227001816 */ /* 0x000fe20000000000 */
[----:B------:R-:W-:Y:S01]  /*25c0*/  FADD.FTZ R80, R80, -R79 ;  /* 0x8000004f50507221 */ /* 0x000fe20000010000 */
[----:B------:R-:W-:Y:S01]  /*25d0*/  @P1 FADD.FTZ R179, R179, R52 ;  /* 0x00000034b3b31221 */ /* 0x000fe20000010000 */
[----:B------:R-:W-:Y:S01]  /*25e0*/  @P1 FADD.FTZ R185, R185, R56 ;  /* 0x00000038b9b91221 */ /* 0x000fe20000010000 */
[----:B------:R-:W-:Y:S01]  /*25f0*/  @P1 PRMT R52, R36, 0x7632, R52 ;  /* 0x0000763224341816 */ /* 0x000fe20000000034 */
        /* <DEDUP_REMOVED lines=9> */
[C---:B------:R-:W-:Y:S01]  /*2690*/  FMUL.FTZ R171, R157.reuse, R178 ;  /* 0x000000b29dab7220 */ /* 0x040fe20000410000 */
        /* <DEDUP_REMOVED lines=9> */
[----:B------:R-:W-:Y:S01]  /*2730*/  FADD.FTZ R164, R164, -R159 ;  /* 0x8000009fa4a47221 */ /* 0x000fe20000010000 */
[----:B------:R-:W-:Y:S01]  /*2740*/  @P1 FADD.FTZ R183, R183, R56 ;  /* 0x00000038b7b71221 */ /* 0x000fe20000010000 */
[----:B------:R-:W-:Y:S01]  /*2750*/  @P1 SHF.L.U32 R56, R0, 0x10, RZ ;  /* 0x0000001000381819 */ /* 0x000fe200000006ff */
[----:B------:R-:W-:Y:S01]  /*2760*/  FADD.FTZ R182, R169, -R182 ;  /* 0x800000b6a9b67221 */ /* 0x000fe20000010000 */
[----:B------:R-:W-:Y:S01]  /*2770*/  @P1 FADD.FTZ R55, R55, R54 ;  /* 0x0000003637371221 */ /* 0x000fe20000010000 */
[----:B------:R-:W-:Y:S01]  /*2780*/  @P1 SHF.L.U32 R0, R36, 0x10, RZ ;  /* 0x0000001024001819 */ /* 0x000fe200000006ff */
[----:B------:R-:W-:Y:S01]  /*2790*/  FMUL.FTZ R169, R157, R64 ;  /* 0x000000409da97220 */ /* 0x000fe20000410000 */
[----:B------:R-:W-:Y:S01]  /*27a0*/  @P1 SHF.L.U32 R54, R39, 0x10, RZ ;  /* 0x0000001027361819 */ /* 0x000fe200000006ff */
[C---:B------:R-:W-:Y:S01]  /*27b0*/  FMUL.FTZ R181, R157.reuse, R164 ;  /* 0x000000a49db57220 */ /* 0x040fe20000410000 */
[----:B------:R-:W-:Y:S01]  /*27c0*/  @P1 SHF.L.U32 R52, R52, 0x10, RZ ;  /* 0x0000001034341819 */ /* 0x000fe200000006ff */
[----:B------:R-:W-:Y:S01]  /*27d0*/  FMUL.FTZ R159, R157, R162 ;  /* 0x000000a29d9f7220 */ /* 0x000fe20000410000 */
[----:B------:R-:W-:Y:S01]  /*27e0*/  FADD.FTZ R76, R81, -R76 ;  /* 0x8000004c514c7221 */ /* 0x000fe20000010000 */
[----:B------:R-:W-:Y:S01]  /*27f0*/  FADD.FTZ R188, R175, -R188 ;  /* 0x800000bcafbc7221 */ /* 0x000fe20000010000 */
[----:B------:R-:W-:Y:S01]  /*2800*/  FMUL.FTZ R175, R157, R176 ;  /* 0x000000b09daf7220 */ /* 0x000fe20000410000 */
[----:B------:R-:W-:Y:S01]  /*2810*/  @P1 FADD.FTZ R169, R169, R0 ;  /* 0x00000000a9a91221 */ /* 0x000fe20000010000 */
[----:B------:R-:W-:Y:S01]  /*2820*/  @P1 FADD.FTZ R181, R181, R54 ;  /* 0x00000036b5b51221 */ /* 0x000fe20000010000 */
[----:B------:R-:W-:Y:S01]  /*2830*/  @P1 PRMT R53, R43, 0x7632, R53 ;  /* 0x000076322b351816 */ /* 0x000fe20000000035 */
[----:B------:R-:W-:Y:S01]  /*2840*/  @P1 FADD.FTZ R159, R159, R52 ;  /* 0x000000349f9f1221 */ /* 0x000fe20000010000 */
[----:B------:R-:W-:Y:S01]  /*2850*/  @P1 PRMT R0, R42, 0x7632, R0 ;  /* 0x000076322a001816 */ /* 0x000fe20000000000 */
[----:B------:R-:W-:Y:S01]  /*2860*/  FADD.FTZ R174, R165, -R174 ;  /* 0x800000aea5ae7221 */ /* 0x000fe20000010000 */
[----:B------:R-:W-:Y:S01]  /*2870*/  @P1 SHF.L.U32 R54, R37, 0x10, RZ ;  /* 0x0000001025361819 */ /* 0x000fe200000006ff */
[----:B------:R-:W-:Y:S01]  /*2880*/  FMUL.FTZ R173, R157, R76 ;  /* 0x0000004c9dad7220 */ /* 0x000fe20000410000 */
[----:B------:R-:W-:Y:S01]  /*2890*/  @P1 PRMT R52, R40, 0x7632, R52 ;  /* 0x0000763228341816 */ /* 0x000fe20000000034 */
[----:B------:R-:W-:Y:S01]  /*28a0*/  @P1 FADD.FTZ R175, R175, R56 ;  /* 0x00000038afaf1221 */ /* 0x000fe20000010000 */
[----:B------:R-:W-:Y:S01]  /*28b0*/  FADD.FTZ R180, R180, -R163 ;  /* 0x800000a3b4b47221 */ /* 0x000fe20000010000 */
[----:B------:R-:W-:Y:S01]  /*28c0*/  FADD.FTZ R184, R184, -R167 ;  /* 0x800000a7b8b87221 */ /* 0x000fe20000010000 */
[----:B------:R-:W-:Y:S01]  /*28d0*/  @P1 SHF.L.U32 R58, R53, 0x10, RZ ;  /* 0x00000010353a1819 */ /* 0x000fe200000006ff */
[----:B------:R-:W-:Y:S01]  /*28e0*/  FADD.FTZ R78, R83, -R78 ;  /* 0x8000004e534e7221 */ /* 0x000fe20000010000 */
[----:B------:R-:W-:Y:S01]  /*28f0*/  @P1 SHF.L.U32 R56, R0, 0x10, RZ ;  /* 0x0000001000381819 */ /* 0x000fe200000006ff */
[----:B------:R-:W-:Y:S01]  /*2900*/  FMUL.FTZ R163, R157, R160 ;  /* 0x000000a09da37220 */ /* 0x000fe20000410000 */
[----:B------:R-:W-:Y:S01]  /*2910*/  @P1 SHF.L.U32 R0, R41, 0x10, RZ ;  /* 0x0000001029001819 */ /* 0x000fe200000006ff */
[C---:B------:R-:W-:Y:S01]  /*2920*/  FMUL.FTZ R81, R157.reuse, R168 ;  /* 0x000000a89d517220 */ /* 0x040fe20000410000 */
[----:B------:R-:W-:Y:S01]  /*2930*/  @P1 PRMT R53, R44, 0x7632, R53 ;  /* 0x000076322c351816 */ /* 0x000fe20000000035 */
[----:B------:R-:W-:Y:S01]  /*2940*/  FMUL.FTZ R83, R157, R174 ;  /* 0x000000ae9d537220 */ /* 0x000fe20000410000 */
[----:B------:R-:W-:Y:S01]  /*2950*/  @P1 SHF.L.U32 R52, R52, 0x10, RZ ;  /* 0x0000001034341819 */ /* 0x000fe200000006ff */
[----:B------:R-:W-:Y:S01]  /*2960*/  @P1 FADD.FTZ R173, R173, R54 ;  /* 0x00000036adad1221 */ /* 0x000fe20000010000 */
[----:B------:R-:W-:Y:S01]  /*2970*/  @P1 SHF.L.U32 R54, R43, 0x10, RZ ;  /* 0x000000102b361819 */ /* 0x000fe200000006ff */
[----:B------:R-:W-:Y:S01]  /*2980*/  FADD.FTZ R82, R161, -R82 ;  /* 0x80000052a1527221 */ /* 0x000fe20000010000 */
[----:B------:R-:W-:Y:S01]  /*2990*/  FADD.FTZ R190, R191, -R190 ;  /* 0x800000bebfbe7221 */ /* 0x000fe20000010000 */
        /* <DEDUP_REMOVED lines=15> */
[----:B------:R-:W-:Y:S01]  /*2a90*/  FADD.FTZ R194, R194, -R193 ;  /* 0x800000c1c2c27221 */ /* 0x000fe20000010000 */
[----:B------:R-:W-:Y:S01]  /*2aa0*/  FADD.FTZ R192, R192, -R195 ;  /* 0x800000c3c0c07221 */ /* 0x000fe20000010000 */
[----:B------:R-:W-:Y:S01]  /*2ab0*/  @P1 PRMT R0, R45, 0x7632, R0 ;  /* 0x000076322d001816 */ /* 0x000fe20000000000 */
[----:B------:R-:W-:Y:S01]  /*2ac0*/  @P1 FADD.FTZ R167, R167, R58 ;  /* 0x0000003aa7a71221 */ /* 0x000fe20000010000 */
[----:B------:R-:W-:Y:S01]  /*2ad0*/  @P1 PRMT R56, R46, 0x7632, R56 ;  /* 0x000076322e381816 */ /* 0x000fe20000000038 */
[----:B------:R-:W-:Y:S01]  /*2ae0*/  @P1 FADD.FTZ R161, R161, R54 ;  /* 0x00000036a1a11221 */ /* 0x000fe20000010000 */
[----:B------:R-:W-:Y:S01]  /*2af0*/  @P1 PRMT R60, R47, 0x7632, R60 ;  /* 0x000076322f3c1816 */ /* 0x000fe2000000003c */
[C---:B------:R-:W-:Y:S01]  /*2b00*/  FMUL.FTZ R65, R157.reuse, R182 ;  /* 0x000000b69d417220 */ /* 0x040fe20000410000 */
[----:B------:R-:W-:Y:S01]  /*2b10*/  @P1 SHF.L.U32 R54, R44, 0x10, RZ ;  /* 0x000000102c361819 */ /* 0x000fe200000006ff */
[----:B------:R-:W-:Y:S01]  /*2b20*/  FMUL.FTZ R67, R157, R186 ;  /* 0x000000ba9d437220 */ /* 0x000fe20000410000 */
[----:B------:R-:W-:Y:S01]  /*2b30*/  @P1 SHF.L.U32 R58, R45, 0x10, RZ ;  /* 0x000000102d3a1819 */ /* 0x000fe200000006ff */
[C---:B------:R-:W-:Y:S01]  /*2b40*/  FMUL.FTZ R75, R157.reuse, R194 ;  /* 0x000000c29d4b7220 */ /* 0x040fe20000410000 */
[C---:B------:R-:W-:Y:S01]  /*2b50*/  FMUL.FTZ R69, R157.reuse, R188 ;  /* 0x000000bc9d457220 */ /* 0x040fe20000410000 */
[C---:B------:R-:W-:Y:S01]  /*2b60*/  FMUL.FTZ R71, R157.reuse, R192 ;  /* 0x000000c09d477220 */ /* 0x040fe20000410000 */
[C---:B------:R-:W-:Y:S01]  /*2b70*/  FMUL.FTZ R73, R157.reuse, R78 ;  /* 0x0000004e9d497220 */ /* 0x040fe20000410000 */
[----:B------:R-:W-:Y:S01]  /*2b80*/  @P1 SHF.L.U32 R0, R0, 0x10, RZ ;  /* 0x0000001000001819 */ /* 0x000fe200000006ff */
[----:B------:R-:W-:Y:S01]  /*2b90*/  FMUL.FTZ R157, R157, R196 ;  /* 0x000000c49d9d7220 */ /* 0x000fe20000410000 */
[----:B------:R-:W-:Y:S01]  /*2ba0*/  @P1 SHF.L.U32 R56, R56, 0x10, RZ ;  /* 0x0000001038381819 */ /* 0x000fe200000006ff */
[----:B------:R-:W-:Y:S01]  /*2bb0*/  @P1 FADD.FTZ R65, R65, R54 ;  /* 0x0000003641411221 */ /* 0x000fe20000010000 */
[----:B------:R-:W-:Y:S01]  /*2bc0*/  @P1 SHF.L.U32 R60, R60, 0x10, RZ ;  /* 0x000000103c3c1819 */ /* 0x000fe200000006ff */
[----:B------:R-:W-:Y:S01]  /*2bd0*/  @P1 FADD.FTZ R67, R67, R58 ;  /* 0x0000003a43431221 */ /* 0x000fe20000010000 */
[----:B------:R-:W-:Y:S01]  /*2be0*/  @P1 SHF.L.U32 R54, R46, 0x10, RZ ;  /* 0x000000102e361819 */ /* 0x000fe200000006ff */
[----:B------:R-:W-:Y:S01]  /*2bf0*/  @P1 FADD.FTZ R75, R75, R0 ;  /* 0x000000004b4b1221 */ /* 0x000fe20000010000 */
[----:B------:R-:W-:Y:S01]  /*2c00*/  @P1 SHF.L.U32 R58, R47, 0x10, RZ ;  /* 0x000000102f3a1819 */ /* 0x000fe200000006ff */
        /* <DEDUP_REMOVED lines=17> */
[----:B------:R-:W-:Y:S01]  /*2d20*/  FMUL.FTZ R59, R59, R154 ;  /* 0x0000009a3b3b7220 */ /* 0x000fe20000410000 */
[----:B------:R-:W-:Y:S02]  /*2d30*/  @P2 PRMT R51, R64, 0x7610, R51 ;  /* 0x0000761040332816 */ /* 0x000fe40000000033 */
[----:B------:R-:W-:-:S02]  /*2d40*/  @P2 PRMT R50, R60, 0x7610, R50 ;  /* 0x000076103c322816 */ /* 0x000fc40000000032 */
[----:B------:R-:W-:Y:S01]  /*2d50*/  @P2 PRMT R49, R56, 0x7610, R49 ;  /* 0x0000761038312816 */ /* 0x000fe20000000031 */
[-C--:B------:R-:W-:Y:S01]  /*2d60*/  FMUL.FTZ R56, R189, R154.reuse ;  /* 0x0000009abd387220 */ /* 0x080fe20000410000 */
[----:B------:R-:W-:Y:S02]  /*2d70*/  @P2 PRMT R48, R0, 0x7610, R48 ;  /* 0x0000761000302816 */ /* 0x000fe40000000030 */
[----:B------:R-:W-:Y:S02]  /*2d80*/  @P2 PRMT R51, R51, 0x5410, R66 ;  /* 0x0000541033332816 */ /* 0x000fe40000000042 */
[----:B------:R-:W-:Y:S02]  /*2d90*/  @P2 PRMT R50, R50, 0x5410, R62 ;  /* 0x0000541032322816 */ /* 0x000fe4000000003e */
[----:B------:R-:W-:Y:S01]  /*2da0*/  @P2 PRMT R49, R49, 0x5410, R58 ;  /* 0x0000541031312816 */ /* 0x000fe2000000003a */
[-C--:B------:R-:W-:Y:S01]  /*2db0*/  FMUL.FTZ R58, R177, R154.reuse ;  /* 0x0000009ab13a7220 */ /* 0x080fe20000410000 */
[----:B------:R-:W-:Y:S01]  /*2dc0*/  @P2 PRMT R48, R48, 0x5410, R54 ;  /* 0x0000541030302816 */ /* 0x000fe20000000036 */
[-C--:B------:R-:W-:Y:S01]  /*2dd0*/  FMUL.FTZ R54, R63, R154.reuse ;  /* 0x0000009a3f367220 */ /* 0x080fe20000410000 */
[----:B------:R-:W-:Y:S01]  /*2de0*/  @P2 F2FP.BF16.F32.PACK_AB R0, RZ, R169 ;  /* 0x000000a9ff00223e */ /* 0x000fe200000010ff */
[----:B------:R-:W0:Y:S01]  /*2df0*/  @P2 LDC.64 R62, c[0x0][0x308] ;  /* 0x0000c200ff3e2b82 */ /* 0x000e220000000a00 */
[----:B------:R-:W-:Y:S01]  /*2e00*/  @P2 F2FP.BF16.F32.PACK_AB R74, RZ, R181 ;  /* 0x000000b5ff4a223e */ /* 0x000fe200000010ff */
[----:B------:R1:W-:Y:S01]  /*2e10*/  @P2 STG.E.128 desc[UR6][R52.64], R48 ;  /* 0x0000003034002986 */ /* 0x0003e2000c101d06 */
[----:B------:R-:W-:Y:S01]  /*2e20*/  @P2 F2FP.BF16.F32.PACK_AB R70, RZ, R177 ;  /* 0x000000b1ff46223e */ /* 0x000fe200000010ff */
[----:B------:R-:W-:Y:S01]  /*2e30*/  FMUL.FTZ R181, R181, R154 ;  /* 0x0000009ab5b57220 */ /* 0x000fe20000410000 */
[----:B------:R-:W-:-:S02]  /*2e40*/  @P2 F2FP.BF16.F32.PACK_AB R66, RZ, R173 ;  /* 0x000000adff42223e */ /* 0x000fc400000010ff */
[----:B------:R-:W-:Y:S01]  /*2e50*/  @P2 F2FP.BF16.F32.PACK_AB R64, RZ, R171 ;  /* 0x000000abff40223e */ /* 0x000fe200000010ff */
[-C--:B------:R-:W-:Y:S01]  /*2e60*/  FMUL.FTZ R171, R171, R154.reuse ;  /* 0x0000009aabab7220 */ /* 0x080fe20000410000 */
[----:B------:R-:W-:Y:S01]  /*2e70*/  @P2 F2FP.BF16.F32.PACK_AB R72, RZ, R179 ;  /* 0x000000b3ff48223e */ /* 0x000fe200000010ff */
[----:B------:R-:W-:Y:S01]  /*2e80*/  FMUL.FTZ R179, R179, R154 ;  /* 0x0000009ab3b37220 */ /* 0x000fe20000410000 */
[----:B------:R-:W-:Y:S02]  /*2e90*/  @P2 F2FP.BF16.F32.PACK_AB R76, RZ, R183 ;  /* 0x000000b7ff4c223e */ /* 0x000fe400000010ff */
[----:B------:R-:W-:Y:S02]  /*2ea0*/  @P2 F2FP.BF16.F32.PACK_AB R68, RZ, R175 ;  /* 0x000000afff44223e */ /* 0x000fe400000010ff */
[----:B------:R-:W-:Y:S02]  /*2eb0*/  F2FP.BF16.F32.PACK_AB R54, R185, R54 ;  /* 0x00000036b936723e */ /* 0x000fe400000010ff */
[----:B------:R-:W-:-:S02]  /*2ec0*/  F2FP.BF16.F32.PACK_AB R58, R179, R58 ;  /* 0x0000003ab33a723e */ /* 0x000fc400000010ff */
[----:B------:R-:W-:Y:S01]  /*2ed0*/  ISETP.GE.AND P1, PT, R150, UR17, PT ;  /* 0x0000001196007c0c */ /* 0x000fe2000bf26270 */
[-C--:B-1----:R-:W-:Y:S01]  /*2ee0*/  FMUL.FTZ R53, R61, R154.reuse ;  /* 0x0000009a3d357220 */ /* 0x082fe20000410000 */
[-C--:B------:R-:W-:Y:S01]  /*2ef0*/  FMUL.FTZ R52, R55, R154.reuse ;  /* 0x0000009a37347220 */ /* 0x080fe20000410000 */
[----:B------:R-:W1:Y:S01]  /*2f00*/  LDC.64 R60, c[0x0][0x2f8] ;  /* 0x0000be00ff3c7b82 */ /* 0x000e620000000a00 */
[----:B------:R-:W-:Y:S01]  /*2f10*/  F2FP.BF16.F32.PACK_AB R55, R56, R187 ;  /* 0x000000bb3837723e */ /* 0x000fe200000010ff */
[-C--:B------:R-:W-:Y:S01]  /*2f20*/  FMUL.FTZ R56, R169, R154.reuse ;  /* 0x0000009aa9387220 */ /* 0x080fe20000410000 */
[----:B------:R-:W-:Y:S02]  /*2f30*/  @P2 PRMT R51, R74, 0x7610, R51 ;  /* 0x000076104a332816 */ /* 0x000fe40000000033 */
[----:B------:R-:W-:Y:S01]  /*2f40*/  F2FP.BF16.F32.PACK_AB R53, R52, R53 ;  /* 0x000000353435723e */ /* 0x000fe200000010ff */
[-C--:B------:R-:W-:Y:S01]  /*2f50*/  FMUL.FTZ R52, R57, R154.reuse ;  /* 0x0000009a39347220 */ /* 0x080fe20000410000 */
[----:B------:R-:W-:Y:S01]  /*2f60*/  FMUL.FTZ R57, R173, R154 ;  /* 0x0000009aad397220 */ /* 0x000fe20000410000 */
[----:B------:R-:W2:Y:S01]  /*2f70*/  @P2 LDC.64 R168, c[0x0][0x308] ;  /* 0x0000c200ffa82b82 */ /* 0x000ea20000000a00 */
[----:B------:R-:W-:Y:S01]  /*2f80*/  @P2 PRMT R50, R70, 0x7610, R50 ;  /* 0x0000761046322816 */ /* 0x000fe20000000032 */
[----:B0-----:R-:W-:Y:S01]  /*2f90*/  @P2 IMAD.WIDE.U32 R172, R155, 0x10, R62 ;  /* 0x000000109bac2825 */ /* 0x001fe200078e003e */
[----:B------:R-:W-:-:S02]  /*2fa0*/  @P2 PRMT R49, R66, 0x7610, R49 ;  /* 0x0000761042312816 */ /* 0x000fc40000000031 */
[----:B------:R-:W-:Y:S02]  /*2fb0*/  @P2 PRMT R48, R0, 0x7610, R48 ;  /* 0x0000761000302816 */ /* 0x000fe40000000030 */
[----:B------:R-:W-:Y:S01]  /*2fc0*/  F2FP.BF16.F32.PACK_AB R56, R171, R56 ;  /* 0x00000038ab38723e */ /* 0x000fe200000010ff */
[----:B------:R-:W0:Y:S01]  /*2fd0*/  @P2 LDC.64 R62, c[0x0][0x308] ;  /* 0x0000c200ff3e2b82 */ /* 0x000e220000000a00 */
[----:B------:R-:W-:Y:S02]  /*2fe0*/  F2FP.BF16.F32.PACK_AB R52, R59, R52 ;  /* 0x000000343b34723e */ /* 0x000fe400000010ff */
[----:B------:R-:W-:Y:S02]  /*2ff0*/  @P2 PRMT R51, R51, 0x5410, R76 ;  /* 0x0000541033332816 */ /* 0x000fe4000000004c */
[----:B------:R-:W-:Y:S02]  /*3000*/  @P2 PRMT R50, R50, 0x5410, R72 ;  /* 0x0000541032322816 */ /* 0x000fe40000000048 */
[----:B------:R-:W-:Y:S01]  /*3010*/  @P2 PRMT R49, R49, 0x5410, R68 ;  /* 0x0000541031312816 */ /* 0x000fe20000000044 */
[----:B-1----:R-:W-:Y:S01]  /*3020*/  IMAD.WIDE.U32 R170, R156, 0x10, R60 ;  /* 0x000000109caa7825 */ /* 0x002fe200078e003c */
[----:B------:R-:W-:-:S02]  /*3030*/  @P2 PRMT R48, R48, 0x5410, R64 ;  /* 0x0000541030302816 */ /* 0x000fc40000000040 */
[----:B------:R-:W-:Y:S01]  /*3040*/  F2FP.BF16.F32.PACK_AB R59, R80, R181 ;  /* 0x000000b5503b723e */ /* 0x000fe200000010ff */
[----:B------:R-:W-:Y:S01]  /*3050*/  IMAD.WIDE.U32 R174, R155, 0x10, R60 ;  /* 0x000000109bae7825 */ /* 0x000fe200078e003c */
[----:B------:R-:W-:Y:S01]  /*3060*/  F2FP.BF16.F32.PACK_AB R57, R78, R57 ;  /* 0x000000394e39723e */ /* 0x000fe200000010ff */
[----:B------:R1:W-:Y:S01]  /*3070*/  STG.E.128 desc[UR6][R170.64], R52 ;  /* 0x00000034aa007986 */ /* 0x0003e2000c101d06 */
[----:B------:R-:W-:Y:S01]  /*3080*/  @P2 F2FP.BF16.F32.PACK_AB R72, RZ, R165 ;  /* 0x000000a5ff48223e */ /* 0x000fe200000010ff */
[----:B--2---:R-:W-:Y:S01]  /*3090*/  @P2 IMAD.WIDE.U32 R168, R153, 0x10, R168 ;  /* 0x0000001099a82825 */ /* 0x004fe200078e00a8 */
[----:B------:R-:W-:Y:S01]  /*30a0*/  @P2 F2FP.BF16.F32.PACK_AB R68, RZ, R161 ;  /* 0x000000a1ff44223e */ /* 0x000fe200000010ff */
[----:B------:R2:W-:Y:S01]  /*30b0*/  @P2 STG.E.128 desc[UR6][R172.64], R48 ;  /* 0x00000030ac002986 */ /* 0x0005e2000c101d06 */
[----:B------:R-:W-:Y:S02]  /*30c0*/  @P2 F2FP.BF16.F32.PACK_AB R64, RZ, R83 ;  /* 0x00000053ff40223e */ /* 0x000fe400000010ff */
[----:B------:R-:W-:Y:S01]  /*30d0*/  @P2 F2FP.BF16.F32.PACK_AB R0, RZ, R79 ;  /* 0x0000004fff00223e */ /* 0x000fe200000010ff */
[----:B------:R3:W-:Y:S01]  /*30e0*/  STG.E.128 desc[UR6][R174.64], R56 ;  /* 0x00000038ae007986 */ /* 0x0007e2000c101d06 */
[----:B------:R-:W-:Y:S01]  /*30f0*/  @P2 F2FP.BF16.F32.PACK_AB R70, RZ, R163 ;  /* 0x000000a3ff46223e */ /* 0x000fe200000010ff */
[----:B------:R-:W-:Y:S01]  /*3100*/  FMUL.FTZ R163, R163, R154 ;  /* 0x0000009aa3a37220 */ /* 0x000fe20000410000 */
[----:B------:R-:W-:Y:S01]  /*3110*/  @P2 F2FP.BF16.F32.PACK_AB R74, RZ, R167 ;  /* 0x000000a7ff4a223e */ /* 0x000fe200000010ff */
[----:B0-----:R-:W-:Y:S01]  /*3120*/  @P2 IMAD.WIDE.U32 R62, R152, 0x10, R62 ;  /* 0x00000010983e2825 */ /* 0x001fe200078e003e */
[----:B------:R-:W-:-:S03]  /*3130*/  @P2 F2FP.BF16.F32.PACK_AB R66, RZ, R159 ;  /* 0x0000009fff42223e */ /* 0x000fc600000010ff */
[-C--:B-1----:R-:W-:Y:S01]  /*3140*/  FMUL.FTZ R53, R83, R154.reuse ;  /* 0x0000009a53357220 */ /* 0x082fe20000410000 */
[-C--:B------:R-:W-:Y:S01]  /*3150*/  FMUL.FTZ R52, R79, R154.reuse ;  /* 0x0000009a4f347220 */ /* 0x080fe20000410000 */
[-C--:B------:R-:W-:Y:S01]  /*3160*/  FMUL.FTZ R55, R165, R154.reuse ;  /* 0x0000009aa5377220 */ /* 0x080fe20000410000 */
[-C--:B------:R-:W-:Y:S01]  /*3170*/  FMUL.FTZ R54, R161, R154.reuse ;  /* 0x0000009aa1367220 */ /* 0x080fe20000410000 */
[----:B--2---:R-:W-:Y:S02]  /*3180*/  @P2 PRMT R51, R72, 0x7610, R51 ;  /* 0x0000761048332816 */ /* 0x004fe40000000033 */
[----:B------:R-:W-:Y:S01]  /*3190*/  @P2 PRMT R50, R68, 0x7610, R50 ;  /* 0x0000761044322816 */ /* 0x000fe20000000032 */
[-C--:B---3--:R-:W-:Y:S01]  /*31a0*/  FMUL.FTZ R56, R159, R154.reuse ;  /* 0x0000009a9f387220 */ /* 0x088fe20000410000 */
[-C--:B------:R-:W-:Y:S01]  /*31b0*/  FMUL.FTZ R57, R81, R154.reuse ;  /* 0x0000009a51397220 */ /* 0x080fe20000410000 */
[----:B------:R-:W-:Y:S01]  /*31c0*/  FMUL.FTZ R58, R167, R154 ;  /* 0x0000009aa73a7220 */ /* 0x000fe20000410000 */
[----:B------:R-:W-:-:S02]  /*31d0*/  @P2 F2FP.BF16.F32.PACK_AB R81, RZ, R81 ;  /* 0x00000051ff51223e */ /* 0x000fc400000010ff */
[----:B------:R-:W-:Y:S02]  /*31e0*/  @P2 PRMT R49, R64, 0x7610, R49 ;  /* 0x0000761040312816 */ /* 0x000fe40000000031 */
[----:B------:R-:W-:Y:S02]  /*31f0*/  @P2 PRMT R48, R0, 0x7610, R48 ;  /* 0x0000761000302816 */ /* 0x000fe40000000030 */
[----:B------:R-:W-:Y:S02]  /*3200*/  F2FP.BF16.F32.PACK_AB R53, R56, R53 ;  /* 0x000000353835723e */ /* 0x000fe400000010ff */
[----:B------:R-:W-:Y:S01]  /*3210*/  F2FP.BF16.F32.PACK_AB R52, R57, R52 ;  /* 0x000000343934723e */ /* 0x000fe200000010ff */
[----:B------:R-:W-:Y:S01]  /*3220*/  IMAD.WIDE.U32 R56, R153, 0x10, R60 ;  /* 0x0000001099387825 */ /* 0x000fe200078e003c */
[----:B------:R-:W-:Y:S02]  /*3230*/  @P2 PRMT R51, R51, 0x5410, R74 ;  /* 0x0000541033332816 */ /* 0x000fe4000000004a */
[----:B------:R-:W-:Y:S01]  /*3240*/  @P2 PRMT R50, R50, 0x5410, R70 ;  /* 0x0000541032322816 */ /* 0x000fe20000000046 */
[----:B------:R-:W-:Y:S01]  /*3250*/  IMAD.WIDE.U32 R60, R152, 0x10, R60 ;  /* 0x00000010983c7825 */ /* 0x000fe200078e003c */
[----:B------:R-:W-:-:S03]  /*3260*/  @P2 PRMT R49, R49, 0x5410, R66 ;  /* 0x0000541031312816 */ /* 0x000fc60000000042 */
[----:B------:R-:W-:Y:S01]  /*3270*/  FMUL.FTZ R66, R77, R154 ;  /* 0x0000009a4d427220 */ /* 0x000fe20000410000 */
[----:B------:R-:W-:Y:S02]  /*3280*/  @P2 PRMT R48, R48, 0x5410, R81 ;  /* 0x0000541030302816 */ /* 0x000fe40000000051 */
        /* <DEDUP_REMOVED lines=93> */
[----:B------:R-:W-:-:S07]  /*3860*/  MOV R107, R112 ;  /* 0x00000070006b7202 */ /* 0x000fce0000000f00 */
.L_x_3044:
        /* <DEDUP_REMOVED lines=27> */
.L_x_3045:
[----:B------:R-:W-:Y:S01]  /*3a20*/  HFMA2.MMA R199, -RZ, RZ, 0, 9.5367431640625e-07 ;  /* 0x00000010ffc77435 */ /* 0x000fe200000001ff */
[----:B------:R-:W-:Y:S02]  /*3a30*/  MOV R202, R55 ;  /* 0x0000003700ca7202 */ /* 0x000fe40000000f00 */
[----:B------:R-:W-:Y:S02]  /*3a40*/  MOV R204, 0x1f ;  /* 0x0000001f00cc7802 */ /* 0x000fe40000000f00 */
[----:B------:R-:W-:-:S07]  /*3a50*/  MOV R197, 0xffffffff ;  /* 0xffffffff00c57802 */ /* 0x000fce0000000f00 */
[----:B-----5:R-:W-:Y:S05]  /*3a60*/  WARPSYNC.COLLECTIVE R197, `(.L_x_3048) ;  /* 0x00000000c5087348 */ /* 0x020fea0003c00000 */
[----:B------:R0:W1:Y:S02]  /*3a70*/  SHFL.DOWN P3, R198, R202, R199, R204 ;  /* 0x080000c7cac67389 */ /* 0x00006400000600cc */
[----:B01---5:R-:W-:Y:S01]  /*3a80*/  ENDCOLLECTIVE ;  /* 0x000000000000791b */ /* 0x023fe20003800000 */
.L_x_3048:
[----:B------:R-:W-:Y:S02]  /*3a90*/  MOV R202, R53 ;  /* 0x0000003500ca7202 */ /* 0x000fe40000000f00 */
[----:B------:R-:W-:-:S07]  /*3aa0*/  MOV R52, R198 ;  /* 0x000000c600347202 */ /* 0x000fce0000000f00 */
[----:B------:R-:W-:Y:S05]  /*3ab0*/  WARPSYNC.COLLECTIVE R197, `(.L_x_3049) ;  /* 0x00000000c5087348 */ /* 0x000fea0003c00000 */
[----:B------:R0:W1:Y:S02]  /*3ac0*/  SHFL.DOWN P3, R198, R202, R199, R204 ;  /* 0x080000c7cac67389 */ /* 0x00006400000600cc */
[----:B01----:R-:W-:Y:S01]  /*3ad0*/  ENDCOLLECTIVE ;  /* 0x000000000000791b */ /* 0x003fe20003800000 */
.L_x_3049:
[----:B------:R-:W-:Y:S01]  /*3ae0*/  FADD.FTZ R52, R55, R52 ;  /* 0x0000003437347221 */ /* 0x000fe20000010000 */
[----:B------:R-:W-:-:S04]  /*3af0*/  HFMA2.MMA R199, -RZ, RZ, 0, 4.76837158203125e-07 ;  /* 0x00000008ffc77435 */ /* 0x000fc800000001ff */
[----:B------:R-:W-:Y:S02]  /*3b00*/  MOV R202, R52 ;  /* 0x0000003400ca7202 */ /* 0x000fe40000000f00 */
[----:B------:R-:W-:-:S07]  /*3b10*/  MOV R54, R198 ;  /* 0x000000c600367202 */ /* 0x000fce0000000f00 */
[----:B------:R-:W-:Y:S05]  /*3b20*/  WARPSYNC.COLLECTIVE R197, `(.L_x_3050) ;  /* 0x00000000c5087348 */ /* 0x000fea0003c00000 */
[----:B------:R0:W1:Y:S02]  /*3b30*/  SHFL.DOWN P3, R198, R202, R199, R204 ;  /* 0x080000c7cac67389 */ /* 0x00006400000600cc */
[----:B01----:R-:W-:Y:S01]  /*3b40*/  ENDCOLLECTIVE ;  /* 0x000000000000791b */ /* 0x003fe20003800000 */
.L_x_3050:
[----:B------:R-:W-:-:S05]  /*3b50*/  FADD.FTZ R54, R53, R54 ;  /* 0x0000003635367221 */ /* 0x000fca0000010000 */
[----:B------:R-:W-:Y:S02]  /*3b60*/  MOV R202, R54 ;  /* 0x0000003600ca7202 */ /* 0x000fe40000000f00 */
[----:B------:R-:W-:-:S07]  /*3b70*/  MOV R57, R198 ;  /* 0x000000c600397202 */ /* 0x000fce0000000f00 */
[----:B------:R-:W-:Y:S05]  /*3b80*/  WARPSYNC.COLLECTIVE R197, `(.L_x_3051) ;  /* 0x00000000c5087348 */ /* 0x000fea0003c00000 */
[----:B------:R0:W1:Y:S02]  /*3b90*/  SHFL.DOWN P3, R198, R202, R199, R204 ;  /* 0x080000c7cac67389 */ /* 0x00006400000600cc */
[----:B01----:R-:W-:Y:S01]  /*3ba0*/  ENDCOLLECTIVE ;  /* 0x000000000000791b */ /* 0x003fe20003800000 */
.L_x_3051:
[----:B------:R-:W-:Y:S01]  /*3bb0*/  FADD.FTZ R57, R52, R57 ;  /* 0x0000003934397221 */ /* 0x000fe20000010000 */
[----:B------:R-:W-:-:S04]  /*3bc0*/  HFMA2.MMA R199, -RZ, RZ, 0, 2.384185791015625e-07 ;  /* 0x00000004ffc77435 */ /* 0x000fc800000001ff */
[----:B------:R-:W-:Y:S02]  /*3bd0*/  MOV R202, R57 ;  /* 0x0000003900ca7202 */ /* 0x000fe40000000f00 */
[----:B------:R-:W-:-:S07]  /*3be0*/  MOV R59, R198 ;  /* 0x000000c6003b7202 */ /* 0x000fce0000000f00 */
[----:B------:R-:W-:Y:S05]  /*3bf0*/  WARPSYNC.COLLECTIVE R197, `(.L_x_3052) ;  /* 0x00000000c5087348 */ /* 0x000fea0003c00000 */
[----:B------:R0:W1:Y:S02]  /*3c00*/  SHFL.DOWN P3, R198, R202, R199, R204 ;  /* 0x080000c7cac67389 */ /* 0x00006400000600cc */
[----:B01----:R-:W-:Y:S01]  /*3c10*/  ENDCOLLECTIVE ;  /* 0x000000000000791b */ /* 0x003fe20003800000 */
.L_x_3052:
[----:B------:R-:W-:-:S05]  /*3c20*/  FADD.FTZ R59, R54, R59 ;  /* 0x0000003b363b7221 */ /* 0x000fca0000010000 */
[----:B------:R-:W-:Y:S02]  /*3c30*/  MOV R202, R59 ;  /* 0x0000003b00ca7202 */ /* 0x000fe40000000f00 */
[----:B------:R-:W-:-:S07]  /*3c40*/  MOV R56, R198 ;  /* 0x000000c600387202 */ /* 0x000fce0000000f00 */
[----:B------:R-:W-:Y:S05]  /*3c50*/  WARPSYNC.COLLECTIVE R197, `(.L_x_3053) ;  /* 0x00000000c5087348 */ /* 0x000fea0003c00000 */
[----:B------:R0:W1:Y:S02]  /*3c60*/  SHFL.DOWN P3, R198, R202, R199, R204 ;  /* 0x080000c7cac67389 */ /* 0x00006400000600cc */
[----:B01----:R-:W-:Y:S01]  /*3c70*/  ENDCOLLECTIVE ;  /* 0x000000000000791b */ /* 0x003fe20003800000 */
.L_x_3053:
[----:B------:R-:W-:Y:S01]  /*3c80*/  FADD.FTZ R56, R57, R56 ;  /* 0x0000003839387221 */ /* 0x000fe20000010000 */
[----:B------:R-:W-:-:S04]  /*3c90*/  HFMA2.MMA R199, -RZ, RZ, 0, 1.1920928955078125e-07 ;  /* 0x00000002ffc77435 */ /* 0x000fc800000001ff */
[----:B------:R-:W-:Y:S02]  /*3ca0*/  MOV R202, R56 ;  /* 0x0000003800ca7202 */ /* 0x000fe40000000f00 */
[----:B------:R-:W-:-:S07]  /*3cb0*/  MOV R58, R198 ;  /* 0x000000c6003a7202 */ /* 0x000fce0000000f00 */
[----:B------:R-:W-:Y:S05]  /*3cc0*/  WARPSYNC.COLLECTIVE R197, `(.L_x_3054) ;  /* 0x00000000c5087348 */ /* 0x000fea0003c00000 */
[----:B------:R0:W1:Y:S02]  /*3cd0*/  SHFL.DOWN P3, R198, R202, R199, R204 ;  /* 0x080000c7cac67389 */ /* 0x00006400000600cc */
[----:B01----:R-:W-:Y:S01]  /*3ce0*/  ENDCOLLECTIVE ;  /* 0x000000000000791b */ /* 0x003fe20003800000 */
.L_x_3054:
[----:B------:R-:W-:-:S05]  /*3cf0*/  FADD.FTZ R58, R59, R58 ;  /* 0x0000003a3b3a7221 */ /* 0x000fca0000010000 */
[----:B------:R-:W-:Y:S02]  /*3d00*/  MOV R202, R58 ;  /* 0x0000003a00ca7202 */ /* 0x000fe40000000f00 */
[----:B------:R-:W-:-:S07]  /*3d10*/  MOV R53, R198 ;  /* 0x000000c600357202 */ /* 0x000fce0000000f00 */
[----:B------:R-:W-:Y:S05]  /*3d20*/  WARPSYNC.COLLECTIVE R197, `(.L_x_3055) ;  /* 0x00000000c5087348 */ /* 0x000fea0003c00000 */
[----:B------:R0:W1:Y:S02]  /*3d30*/  SHFL.DOWN P3, R198, R202, R199, R204 ;  /* 0x080000c7cac67389 */ /* 0x00006400000600cc */
[----:B01----:R-:W-:Y:S01]  /*3d40*/  ENDCOLLECTIVE ;  /* 0x000000000000791b */ /* 0x003fe20003800000 */
.L_x_3055:
[----:B------:R-:W-:Y:S01]  /*3d50*/  FADD.FTZ R53, R56, R53 ;  /* 0x0000003538357221 */ /* 0x000fe20000010000 */
[----:B------:R-:W-:-:S04]  /*3d60*/  HFMA2.MMA R199, -RZ, RZ, 0, 5.9604644775390625e-08 ;  /* 0x00000001ffc77435 */ /* 0x000fc800000001ff */
[----:B------:R-:W-:Y:S02]  /*3d70*/  MOV R202, R53 ;  /* 0x0000003500ca7202 */ /* 0x000fe40000000f00 */
[----:B------:R-:W-:-:S07]  /*3d80*/  MOV R55, R198 ;  /* 0x000000c600377202 */ /* 0x000fce0000000f00 */
[----:B------:R-:W-:Y:S05]  /*3d90*/  WARPSYNC.COLLECTIVE R197, `(.L_x_3056) ;  /* 0x00000000c5087348 */ /* 0x000fea0003c00000 */
[----:B------:R0:W1:Y:S02]  /*3da0*/  SHFL.DOWN P3, R198, R202, R199, R204 ;  /* 0x080000c7cac67389 */ /* 0x00006400000600cc */
[----:B01----:R-:W-:Y:S01]  /*3db0*/  ENDCOLLECTIVE ;  /* 0x000000000000791b */ /* 0x003fe20003800000 */
.L_x_3056:
[----:B------:R-:W-:-:S05]  /*3dc0*/  FADD.FTZ R55, R58, R55 ;  /* 0x000000373a377221 */ /* 0x000fca0000010000 */
[----:B------:R-:W-:Y:S02]  /*3dd0*/  MOV R202, R55 ;  /* 0x0000003700ca7202 */ /* 0x000fe40000000f00 */
[----:B------:R-:W-:-:S07]  /*3de0*/  MOV R52, R198 ;  /* 0x000000c600347202 */ /* 0x000fce0000000f00 */
[----:B------:R-:W-:Y:S05]  /*3df0*/  WARPSYNC.COLLECTIVE R197, `(.L_x_3057) ;  /* 0x00000000c5087348 */ /* 0x000fea0003c00000 */
[----:B------:R0:W1:Y:S02]  /*3e00*/  SHFL.DOWN P3, R198, R202, R199, R204 ;  /* 0x080000c7cac67389 */ /* 0x00006400000600cc */
[----:B01----:R-:W-:Y:S01]  /*3e10*/  ENDCOLLECTIVE ;  /* 0x000000000000791b */ /* 0x003fe20003800000 */
.L_x_3057:
[----:B------:R-:W-:Y:S01]  /*3e20*/  MOV R54, R198 ;  /* 0x000000c600367202 */ /* 0x000fe20000000f00 */
[----:B------:R-:W-:Y:S06]  /*3e30*/  BRA `(.L_x_3058) ;  /* 0xffffffe000247947 */ /* 0x000fec000383ffff */
.L_x_3059:
        /* <DEDUP_REMOVED lines=12> */
.L_x_13901:


//--------------------- .text._ZN10layer_norm13ln_bwd_kernelINS_13Kernel_traitsIf13__nv_bfloat16S2_S2_fjLj4096ELj1ELj1ELj4ELj16ENS_18Kernel_traits_baseILj4096EfS2_S2_S2_fjLj128EEEEELb0ELb0ELb1ELb0EEEvNS_9BwdParamsE --------------------------
	.section	.text._ZN10layer_norm13ln_bwd_kernelINS_13Kernel_traitsIf13__nv_bfloat16S2_S2_fjLj4096ELj1ELj1ELj4ELj16ENS_18Kernel_traits_baseILj4096EfS2_S2_S2_fjLj128EEEEELb0ELb0ELb1ELb0EEEvNS_9BwdParamsE,"ax",@progbits
	.align	128
        .global         _ZN10layer_norm13ln_bwd_kernelINS_13Kernel_traitsIf13__nv_bfloat16S2_S2_fjLj4096ELj1ELj1ELj4ELj16ENS_18Kernel_traits_baseILj4096EfS2_S2_S2_fjLj128EEEEELb0ELb0ELb1ELb0EEEvNS_9BwdParamsE
        .type           _ZN10layer_norm13ln_bwd_kernelINS_13Kernel_traitsIf13__nv_bfloat16S2_S2_fjLj4096ELj1ELj1ELj4ELj16ENS_18Kernel_traits_baseILj4096EfS2_S2_S2_fjLj128EEEEELb0ELb0ELb1ELb0EEEvNS_9BwdParamsE,@function
        .size           _ZN10layer_norm13ln_bwd_kernelINS_13Kernel_traitsIf13__nv_bfloat16S2_S2_fjLj4096ELj1ELj1ELj4ELj16ENS_18Kernel_traits_baseILj4096EfS2_S2_S2_fjLj128EEEEELb0ELb0ELb1ELb0EEEvNS_9BwdParamsE,(.L_x_13902 - _ZN10layer_norm13ln_bwd_kernelINS_13Kernel_traitsIf13__nv_bfloat16S2_S2_fjLj4096ELj1ELj1ELj4ELj16ENS_18Kernel_traits_baseILj4096EfS2_S2_S2_fjLj128EEEEELb0ELb0ELb1ELb0EEEvNS_9BwdParamsE)
        .other          _ZN10layer_norm13ln_bwd_kernelINS_13Kernel_traitsIf13__nv_bfloat16S2_S2_fjLj4096ELj1ELj1ELj4ELj16ENS_18Kernel_traits_baseILj4096EfS2_S2_S2_fjLj128EEEEELb0ELb0ELb1ELb0EEEvNS_9BwdParamsE,@"STO_CUDA_ENTRY STV_DEFAULT"
_ZN10layer_norm13ln_bwd_kernelINS_13Kernel_traitsIf13__nv_bfloat16S2_S2_fjLj4096ELj1ELj1ELj4ELj16ENS_18Kernel_traits_baseILj4096EfS2_S2_S2_fjLj128EEEEELb0ELb0ELb1ELb0EEEvNS_9BwdParamsE:
.text._ZN10layer_norm13ln_bwd_kernelINS_13Kernel_traitsIf13__nv_bfloat16S2_S2_fjLj4096ELj1ELj1ELj4ELj16ENS_18Kernel_traits_baseILj4096EfS2_S2_S2_fjLj128EEEEELb0ELb0ELb1ELb0EEEvNS_9BwdParamsE:
        /* <DEDUP_REMOVED lines=33> */
[----:B------:R-:W-:Y:S02]  /*0210*/  @P0 IADD3 R19, R19, 0x80, RZ ;  /* 0x0000008013130810 */ /* 0x000fe40007ffe0ff */
[----:B------:R-:W5:Y:S04]  /*0220*/  @P3 LDG.E.128 R40, desc[UR4][R2.64+0x10] ;  /* 0x0000100402283981 */ /* 0x000f68000c1e1d00 */
[----:B------:R-:W5:Y:S01]  /*0230*/  @P0 LDG.E.128 R44, desc[UR4][R12.64] ;  /* 0x000000040c2c0981 */ /* 0x000f62000c1e1d00 */
[C---:B---3--:R-:W-:Y:S01]  /*0240*/  @P1 IMAD.WIDE.U32 R14, R19.reuse, 0x20, R14 ;  /* 0x00000020130e1825 */ /* 0x048fe200078e000e */
[----:B------:R-:W-:-:S02]  /*0250*/  @P1 IADD3 R19, R19, 0x80, RZ ;  /* 0x0000008013131810 */ /* 0x000fc40007ffe0ff */
[----:B------:R-:W5:Y:S04]  /*0260*/  @P0 LDG.E.128 R48, desc[UR4][R12.64+0x10] ;  /* 0x000010040c300981 */ /* 0x000f68000c1e1d00 */
[----:B------:R-:W5:Y:S04]  /*0270*/  @P1 LDG.E.128 R52, desc[UR4][R14.64] ;  /* 0x000000040e341981 */ /* 0x000f68000c1e1d00 */
[----:B------:R-:W5:Y:S01]  /*0280*/  @P1 LDG.E.128 R56, desc[UR4][R14.64+0x10] ;  /* 0x000010040e381981 */ /* 0x000f62000c1e1d00 */
[----:B0-----:R-:W-:-:S05]  /*0290*/  @P2 IMAD.WIDE.U32 R6, R19, 0x20, R16 ;  /* 0x0000002013062825 */ /* 0x001fca00078e0010 */
[----:B------:R-:W5:Y:S04]  /*02a0*/  @P2 LDG.E.128 R60, desc[UR4][R6.64] ;  /* 0x00000004063c2981 */ /* 0x000f68000c1e1d00 */
        /* <DEDUP_REMOVED lines=35> */
[----:B------:R-:W0:Y:S01]  /*04e0*/  LDC.U8 R8, c[0x0][0x2a0] ;  /* 0x0000a800ff087b82 */ /* 0x000e220000000000 */
[----:B------:R-:W-:Y:S01]  /*04f0*/  ULDC.64 UR6, c[0x0][0x2c8] ;  /* 0x0000b20000067ab9 */ /* 0x000fe20000000a00 */
[----:B------:R-:W-:Y:S01]  /*0500*/  HFMA2.MMA R69, -RZ, RZ, 0, 0 ;  /* 0x00000000ff457435 */ /* 0x000fe200000001ff */
[----:B------:R-:W-:Y:S01]  /*0510*/  ISETP.NE.U32.AND P2, PT, RZ, UR6, PT ;  /* 0x00000006ff007c0c */ /* 0x000fe2000bf45070 */
[----:B------:R-:W-:-:S03]  /*0520*/  IMAD.MOV.U32 R206, RZ, RZ, 0x1 ;  /* 0x00000001ffce7424 */ /* 0x000fc600078e00ff */
[----:B------:R-:W-:-:S04]  /*0530*/  ISETP.NE.AND.EX P2, PT, RZ, UR7, PT, P2 ;  /* 0x00000007ff007c0c */ /* 0x000fc8000bf45320 */
[----:B------:R-:W-:-:S04]  /*0540*/  ISETP.LT.U32.OR P2, PT, R5, 0x200, !P2 ;  /* 0x000002000500780c */ /* 0x000fc80005741470 */
[----:B------:R-:W-:-:S09]  /*0550*/  P2R R2, PR, RZ, 0x4 ;  /* 0x00000004ff027803 */ /* 0x000fd20000000000 */
.L_x_3184:
[----:B0123--:R-:W1:Y:S08]  /*0560*/  LDC.64 R154, c[0x0][0x288] ;  /* 0x0000a200ff9a7b82 */ /* 0x00fe700000000a00 */
[----:B------:R-:W2:Y:S08]  /*0570*/  LDC.64 R156, c[0x0][0x258] ;  /* 0x00009600ff9c7b82 */ /* 0x000eb00000000a00 */
[----:B------:R-:W3:Y:S01]  /*0580*/  LDC.64 R152, c[0x0][0x280] ;  /* 0x0000a000ff987b82 */ /* 0x000ee20000000a00 */
[----:B-1----:R-:W-:-:S07]  /*0590*/  IMAD.WIDE R154, R7, 0x4, R154 ;  /* 0x00000004079a7825 */ /* 0x002fce00078e029a */
[----:B------:R-:W1:Y:S01]  /*05a0*/  LDC.64 R178, c[0x0][0x2c8] ;  /* 0x0000b200ffb27b82 */ /* 0x000e620000000a00 */
[----:B------:R-:W4:Y:S01]  /*05b0*/  LDG.E R207, desc[UR4][R154.64] ;  /* 0x000000049acf7981 */ /* 0x000f22000c1e1900 */
[----:B--2---:R-:W-:-:S05]  /*05c0*/  IMAD.WIDE R158, R7, 0x4, R156 ;  /* 0x00000004079e7825 */ /* 0x004fca00078e029c */
[----:B-----5:R2:W5:Y:S01]  /*05d0*/  LDG.E R6, desc[UR4][R158.64] ;  /* 0x000000049e067981 */ /* 0x020562000c1e1900 */
[----:B---3--:R-:W-:-:S05]  /*05e0*/  IMAD.WIDE R156, R7, 0x4, R152 ;  /* 0x00000004079c7825 */ /* 0x008fca00078e0298 */
        /* <DEDUP_REMOVED lines=8> */
[----:B-1----:R-:W-:Y:S01]  /*0670*/  IMAD.WIDE.U32 R152, R5, 0x10, R178 ;  /* 0x0000001005987825 */ /* 0x002fe200078e00b2 */
[----:B----4-:R-:W-:-:S13]  /*0680*/  ISETP.GT.AND P2, PT, R207, RZ, PT ;  /* 0x000000ffcf00720c */ /* 0x010fda0003f44270 */
[----:B--2---:R-:W-:Y:S05]  /*0690*/  @P2 BRA `(.L_x_3062) ;  /* 0x00000000008c2947 */ /* 0x004fea0003800000 */
        /* <DEDUP_REMOVED lines=8> */
.L_x_3065:
[----:B------:R-:W-:-:S07]  /*0720*/  IADD3 R155, R5, 0x80, RZ ;  /* 0x00000080059b7810 */ /* 0x000fce0007ffe0ff */
.L_x_3064:
[----:B------:R-:W-:Y:S05]  /*0730*/  BSYNC B1 ;  /* 0x0000000000017941 */ /* 0x000fea0003800000 */
.L_x_3063:
[----:B------:R-:W-:Y:S04]  /*0740*/  BSSY B1, `(.L_x_3066) ;  /* 0x0000008000017945 */ /* 0x000fe80003800000 */
[----:B------:R-:W-:Y:S05]  /*0750*/  @!P0 BRA `(.L_x_3067) ;  /* 0x0000000000188947 */ /* 0x000fea0003800000 */
[----:B------:R-:W-:-:S04]  /*0760*/  ISETP.NE.U32.AND P3, PT, RZ, UR14, PT ;  /* 0x0000000eff007c0c */ /* 0x000fc8000bf65070 */
[----:B------:R-:W-:-:S13]  /*0770*/  ISETP.NE.AND.EX P3, PT, RZ, UR15, PT, P3 ;  /* 0x0000000fff007c0c */ /* 0x000fda000bf65330 */
[----:B------:R-:W-:Y:S05]  /*0780*/  @!P3 BRA `(.L_x_3068) ;  /* 0x000000000008b947 */ /* 0x000fea0003800000 */
[----:B------:R-:W-:-:S06]  /*0790*/  IMAD.WIDE.U32 R136, R155, 0x10, R178 ;  /* 0x000000109b887825 */ /* 0x000fcc00078e00b2 */
[----:B------:R-:W5:Y:S02]  /*07a0*/  LDG.E.128 R136, desc[UR4][R136.64] ;  /* 0x0000000488887981 */ /* 0x000f64000c1e1d00 */
.L_x_3068:
[----:B------:R-:W-:-:S07]  /*07b0*/  VIADD R155, R155, 0x80 ;  /* 0x000000809b9b7836 */ /* 0x000fce0000000000 */
.L_x_3067:
[----:B------:R-:W-:Y:S05]  /*07c0*/  BSYNC B1 ;  /* 0x0000000000017941 */ /* 0x000fea0003800000 */
.L_x_3066:
[----:B------:R-:W-:Y:S04]  /*07d0*/  BSSY B1, `(.L_x_3069) ;  /* 0x0000008000017945 */ /* 0x000fe80003800000 */
[----:B------:R-:W-:Y:S05]  /*07e0*/  @!P1 BRA `(.L_x_3070) ;  /* 0x0000000000189947 */ /* 0x000fea0003800000 */
[----:B------:R-:W-:-:S04]  /*07f0*/  ISETP.NE.U32.AND P3, PT, RZ, UR14, PT ;  /* 0x0000000eff007c0c */ /* 0x000fc8000bf65070 */
[----:B------:R-:W-:-:S13]  /*0800*/  ISETP.NE.AND.EX P3, PT, RZ, UR15, PT, P3 ;  /* 0x0000000fff007c0c */ /* 0x000fda000bf65330 */
[----:B------:R-:W-:Y:S05]  /*0810*/  @!P3 BRA `(.L_x_3071) ;  /* 0x000000000008b947 */ /* 0x000fea0003800000 */
[----:B------:R-:W-:-:S06]  /*0820*/  IMAD.WIDE.U32 R140, R155, 0x10, R178 ;  /* 0x000000109b8c7825 */ /* 0x000fcc00078e00b2 */
[----:B------:R-:W5:Y:S02]  /*0830*/  LDG.E.128 R140, desc[UR4][R140.64] ;  /* 0x000000048c8c7981 */ /* 0x000f64000c1e1d00 */
.L_x_3071:
[----:B------:R-:W-:-:S07]  /*0840*/  IADD3 R155, R155, 0x80, RZ ;  /* 0x000000809b9b7810 */ /* 0x000fce0007ffe0ff */
.L_x_3070:
[----:B------:R-:W-:Y:S05]  /*0850*/  BSYNC B1 ;  /* 0x0000000000017941 */ /* 0x000fea0003800000 */
.L_x_3069:
[----:B------:R-:W-:Y:S01]  /*0860*/  ISETP.NE.AND P3, PT, R2, RZ, PT ;  /* 0x000000ff0200720c */ /* 0x000fe20003f65270 */
[----:B------:R-:W-:Y:S01]  /*0870*/  HFMA2.MMA R211, -RZ, RZ, 0, 0 ;  /* 0x00000000ffd37435 */ /* 0x000fe200000001ff */
[----:B------:R-:W-:-:S11]  /*0880*/  MOV R208, RZ ;  /* 0x000000ff00d07202 */ /* 0x000fd60000000f00 */
[----:B------:R-:W-:Y:S05]  /*0890*/  @P3 BRA `(.L_x_3072) ;  /* 0x0000001800243947 */ /* 0x000fea0003800000 */
[----:B------:R-:W-:-:S06]  /*08a0*/  IMAD.WIDE.U32 R32, R155, 0x10, R178 ;  /* 0x000000109b207825 */ /* 0x000fcc00078e00b2 */
[----:B------:R-:W5:Y:S01]  /*08b0*/  LDG.E.128 R32, desc[UR4][R32.64] ;  /* 0x0000000420207981 */ /* 0x000f62000c1e1d00 */
[----:B------:R-:W-:Y:S05]  /*08c0*/  BRA `(.L_x_3072) ;  /* 0x0000001800187947 */ /* 0x000fea0003800000 */
.L_x_3062:
[----:B------:R-:W1:Y:S01]  /*08d0*/  LDC.64 R154, c[0x0][0x250] ;  /* 0x00009400ff9a7b82 */ /* 0x000e620000000a00 */
[----:B------:R-:W-:Y:S01]  /*08e0*/  ISETP.NE.AND P4, PT, R4, RZ, PT ;  /* 0x000000ff0400720c */ /* 0x000fe20003f85270 */
[----:B-1----:R-:W-:-:S06]  /*08f0*/  IMAD.WIDE R154, R7, 0x4, R154 ;  /* 0x00000004079a7825 */ /* 0x002fcc00078e029a */
[----:B------:R-:W2:Y:S01]  /*0900*/  LDG.E R154, desc[UR4][R154.64] ;  /* 0x000000049a9a7981 */ /* 0x000ea2000c1e1900 */
[----:B------:R-:W-:Y:S01]  /*0910*/  IADD3 R157, R207, -0x1, RZ ;  /* 0xffffffffcf9d7810 */ /* 0x000fe20007ffe0ff */
[----:B------:R-:W-:Y:S01]  /*0920*/  BSSY B1, `(.L_x_3073) ;  /* 0x0000066000017945 */ /* 0x000fe20003800000 */
[----:B0-----:R-:W-:Y:S01]  /*0930*/  ISETP.NE.AND P3, PT, R8, RZ, PT ;  /* 0x000000ff0800720c */ /* 0x001fe20003f65270 */
        /* <DEDUP_REMOVED lines=18> */
[----:B------:R-:W-:Y:S01]  /*0a60*/  IADD3 R213, R5, 0x80, RZ ;  /* 0x0000008005d57810 */ /* 0x000fe20007ffe0ff */
[----:B------:R-:W-:Y:S01]  /*0a70*/  VIADD R209, R209, 0x80 ;  /* 0x00000080d1d17836 */ /* 0x000fe20000000000 */
[----:B--2---:R-:W-:Y:S01]  /*0a80*/  SHF.L.U32 R20, R12, 0x10, RZ ;  /* 0x000000100c147819 */ /* 0x004fe200000006ff */
[----:B------:R-:W-:Y:S01]  /*0a90*/  IMAD.U32 R26, R14, 0x10000, RZ ;  /* 0x000100000e1a7824 */ /* 0x000fe200078e00ff */
[----:B------:R-:W-:Y:S02]  /*0aa0*/  PRMT R3, R12, 0x7632, R3 ;  /* 0x000076320c037816 */ /* 0x000fe40000000003 */
[C---:B------:R-:W-:Y:S02]  /*0ab0*/  PRMT R21, R13.reuse, 0x7632, R21 ;  /* 0x000076320d157816 */ /* 0x040fe40000000015 */
[----:B------:R-:W-:Y:S01]  /*0ac0*/  SHF.L.U32 R22, R13, 0x10, RZ ;  /* 0x000000100d167819 */ /* 0x000fe200000006ff */
[----:B------:R-:W-:Y:S01]  /*0ad0*/  FADD.FTZ R13, -R207, R20 ;  /* 0x00000014cf0d7221 */ /* 0x000fe20000010100 */
[----:B------:R-:W-:Y:S01]  /*0ae0*/  PRMT R154, R15, 0x7632, R154 ;  /* 0x000076320f9a7816 */ /* 0x000fe2000000009a */
[----:B---3--:R-:W-:Y:S01]  /*0af0*/  IMAD.U32 R155, R19, 0x10000, RZ ;  /* 0x00010000139b7824 */ /* 0x008fe200078e00ff */
[----:B------:R-:W-:-:S02]  /*0b00*/  SHF.L.U32 R156, R15, 0x10, RZ ;  /* 0x000000100f9c7819 */ /* 0x000fc400000006ff */
[----:B------:R-:W-:Y:S01]  /*0b10*/  PRMT R12, R16, 0x7632, R12 ;  /* 0x00007632100c7816 */ /* 0x000fe2000000000c */
[----:B------:R-:W-:Y:S01]  /*0b20*/  FADD.FTZ R106, R106, R155 ;  /* 0x0000009b6a6a7221 */ /* 0x000fe20000010000 */
[----:B------:R-:W-:Y:S02]  /*0b30*/  SHF.L.U32 R15, R16, 0x10, RZ ;  /* 0x00000010100f7819 */ /* 0x000fe400000006ff */
[----:B------:R-:W-:Y:S02]  /*0b40*/  PRMT R24, R14, 0x7632, R24 ;  /* 0x000076320e187816 */ /* 0x000fe40000000018 */
[----:B------:R-:W-:Y:S01]  /*0b50*/  PRMT R16, R18, 0x7632, R16 ;  /* 0x0000763212107816 */ /* 0x000fe20000000010 */
[----:B------:R-:W-:Y:S01]  /*0b60*/  FADD.FTZ R100, R100, R15 ;  /* 0x0000000f64647221 */ /* 0x000fe20000010000 */
[----:B------:R-:W-:Y:S02]  /*0b70*/  SHF.L.U32 R25, R18, 0x10, RZ ;  /* 0x0000001012197819 */ /* 0x000fe400000006ff */
[----:B------:R-:W-:-:S02]  /*0b80*/  PRMT R14, R17, 0x7632, R14 ;  /* 0x00007632110e7816 */ /* 0x000fc4000000000e */
[----:B------:R-:W-:Y:S01]  /*0b90*/  SHF.L.U32 R23, R17, 0x10, RZ ;  /* 0x0000001011177819 */ /* 0x000fe200000006ff */
[----:B------:R-:W-:Y:S01]  /*0ba0*/  FADD.FTZ R17, -R207, R22 ;  /* 0x00000016cf117221 */ /* 0x000fe20000010100 */
[----:B------:R-:W-:Y:S01]  /*0bb0*/  SHF.L.U32 R18, R3, 0x10, RZ ;  /* 0x0000001003127819 */ /* 0x000fe200000006ff */
[----:B-----5:R-:W-:Y:S01]  /*0bc0*/  FMUL.FTZ R3, R6, R13 ;  /* 0x0000000d06037220 */ /* 0x020fe20000410000 */
[----:B0-----:R-:W-:Y:S01]  /*0bd0*/  PRMT R153, R19, 0x7632, R153 ;  /* 0x0000763213997816 */ /* 0x001fe20000000099 */
[----:B------:R-:W-:Y:S01]  /*0be0*/  FADD.FTZ R19, -R207, R26 ;  /* 0x0000001acf137221 */ /* 0x000fe20000010100 */
[----:B------:R-:W-:Y:S01]  /*0bf0*/  IMAD.U32 R22, R12, 0x10000, RZ ;  /* 0x000100000c167824 */ /* 0x000fe200078e00ff */
[----:B------:R-:W-:Y:S01]  /*0c00*/  SHF.L.U32 R20, R21, 0x10, RZ ;  /* 0x0000001015147819 */ /* 0x000fe200000006ff */
[-C--:B------:R-:W-:Y:S01]  /*0c10*/  FFMA.FTZ R68, R3, R15.reuse, R68 ;  /* 0x0000000f03447223 */ /* 0x080fe20000010044 */
[----:B------:R-:W-:Y:S01]  /*0c20*/  FMUL.FTZ R12, R36, R15 ;  /* 0x0000000f240c7220 */ /* 0x000fe20000410000 */
[C---:B------:R-:W-:Y:S01]  /*0c30*/  FMUL.FTZ R13, R6.reuse, R17 ;  /* 0x00000011060d7220 */ /* 0x040fe20000410000 */
[----:B------:R-:W-:Y:S01]  /*0c40*/  FMUL.FTZ R15, R6, R19 ;  /* 0x00000013060f7220 */ /* 0x000fe20000410000 */
[----:B------:R-:W-:Y:S01]  /*0c50*/  SHF.L.U32 R24, R24, 0x10, RZ ;  /* 0x0000001018187819 */ /* 0x000fe200000006ff */
[C---:B------:R-:W-:Y:S01]  /*0c60*/  FADD.FTZ R19, -R207.reuse, R18 ;  /* 0x00000012cf137221 */ /* 0x040fe20000010100 */
[----:B------:R-:W-:Y:S01]  /*0c70*/  SHF.L.U32 R26, R14, 0x10, RZ ;  /* 0x000000100e1a7819 */ /* 0x000fe200000006ff */
[----:B------:R-:W-:Y:S01]  /*0c80*/  FADD.FTZ R21, -R207, R156 ;  /* 0x0000009ccf157221 */ /* 0x000fe20000010100 */
[----:B------:R-:W-:Y:S01]  /*0c90*/  FADD.FTZ R102, R102, R23 ;  /* 0x0000001766667221 */ /* 0x000fe20000010000 */
[-C--:B------:R-:W-:Y:S01]  /*0ca0*/  FFMA.FTZ R70, R13, R23.reuse, R70 ;  /* 0x000000170d467223 */ /* 0x080fe20000010046 */
[----:B------:R-:W-:Y:S01]  /*0cb0*/  FMUL.FTZ R14, R38, R23 ;  /* 0x00000017260e7220 */ /* 0x000fe20000410000 */
[----:B------:R-:W-:Y:S01]  /*0cc0*/  SHF.L.U32 R152, R16, 0x10, RZ ;  /* 0x0000001010987819 */ /* 0x000fe200000006ff */
[----:B------:R-:W-:Y:S01]  /*0cd0*/  FADD.FTZ R23, -R207, R20 ;  /* 0x00000014cf177221 */ /* 0x000fe20000010100 */
[----:B------:R-:W-:Y:S01]  /*0ce0*/  FADD.FTZ R104, R104, R25 ;  /* 0x0000001968687221 */ /* 0x000fe20000010000 */
[-C--:B------:R-:W-:Y:S01]  /*0cf0*/  FFMA.FTZ R72, R15, R25.reuse, R72 ;  /* 0x000000190f487223 */ /* 0x080fe20000010048 */
[----:B------:R-:W-:Y:S01]  /*0d00*/  FMUL.FTZ R16, R40, R25 ;  /* 0x0000001928107220 */ /* 0x000fe20000410000 */
[C---:B------:R-:W-:Y:S01]  /*0d10*/  FMUL.FTZ R20, R6.reuse, R19 ;  /* 0x0000001306147220 */ /* 0x040fe20000410000 */
[----:B------:R-:W-:Y:S01]  /*0d20*/  FADD.FTZ R25, -R207, R24 ;  /* 0x00000018cf197221 */ /* 0x000fe20000010100 */
[----:B------:R-:W-:Y:S01]  /*0d30*/  FMUL.FTZ R17, R6, R21 ;  /* 0x0000001506117220 */ /* 0x000fe20000410000 */
[----:B------:R-:W-:Y:S01]  /*0d40*/  FMUL.FTZ R19, R37, R22 ;  /* 0x0000001625137220 */ /* 0x000fe20000410000 */
[----:B------:R-:W-:Y:S01]  /*0d50*/  FADD.FTZ R24, RZ, R12 ;  /* 0x0000000cff187221 */ /* 0x000fe20000010000 */
[----:B------:R-:W-:Y:S01]  /*0d60*/  FFMA.FTZ R21, R3, R12, RZ ;  /* 0x0000000c03157223 */ /* 0x000fe200000100ff */
        /* <DEDUP_REMOVED lines=26> */
[----:B------:R-:W-:Y:S01]  /*0f10*/  FFMA.FTZ R74, R17, R155, R74 ;  /* 0x0000009b114a7223 */ /* 0x000fe2000001004a */
[----:B------:R-:W-:Y:S01]  /*0f20*/  FADD.FTZ R154, R153, R18 ;  /* 0x00000012999a7221 */ /* 0x000fe20000010000 */
[----:B------:R-:W-:Y:S01]  /*0f30*/  FFMA.FTZ R153, R17, R18, R152 ;  /* 0x0000001211997223 */ /* 0x000fe20000010098 */
[----:B------:R-:W-:Y:S01]  /*0f40*/  FADD.FTZ R107, R107, R156 ;  /* 0x0000009c6b6b7221 */ /* 0x000fe20000010000 */
[----:B------:R-:W-:Y:S01]  /*0f50*/  FFMA.FTZ R75, R26, R156, R75 ;  /* 0x0000009c1a4b7223 */ /* 0x000fe2000001004b */
[----:B------:R-:W-:Y:S01]  /*0f60*/  FADD.FTZ R211, R154, R25 ;  /* 0x000000199ad37221 */ /* 0x000fe20000010000 */
[----:B------:R-:W-:-:S07]  /*0f70*/  FFMA.FTZ R208, R26, R25, R153 ;  /* 0x000000191ad07223 */ /* 0x000fce0000010099 */
.L_x_3074:
[----:B------:R-:W-:Y:S05]  /*0f80*/  BSYNC B1 ;  /* 0x0000000000017941 */ /* 0x000fea0003800000 */
.L_x_3073:
        /* <DEDUP_REMOVED lines=14> */
[C---:B--2---:R-:W-:Y:S02]  /*1070*/  SHF.L.U32 R158, R28.reuse, 0x10, RZ ;  /* 0x000000101c9e7819 */ /* 0x044fe400000006ff */
[C---:B------:R-:W-:Y:S02]  /*1080*/  SHF.L.U32 R160, R29.reuse, 0x10, RZ ;  /* 0x000000101da07819 */ /* 0x040fe400000006ff */
[----:B------:R-:W-:Y:S02]  /*1090*/  PRMT R27, R28, 0x7632, R27 ;  /* 0x000076321c1b7816 */ /* 0x000fe4000000001b */
[----:B------:R-:W-:Y:S01]  /*10a0*/  PRMT R159, R29, 0x7632, R159 ;  /* 0x000076321d9f7816 */ /* 0x000fe2000000009f */
[----:B------:R-:W-:Y:S01]  /*10b0*/  FADD.FTZ R29, -R207, R158 ;  /* 0x0000009ecf1d7221 */ /* 0x000fe20000010100 */
[----:B------:R-:W-:-:S02]  /*10c0*/  PRMT R161, R30, 0x7632, R161 ;  /* 0x000076321ea17816 */ /* 0x000fc400000000a1 */
[----:B------:R-:W-:Y:S01]  /*10d0*/  SHF.L.U32 R162, R30, 0x10, RZ ;  /* 0x000000101ea27819 */ /* 0x000fe200000006ff */
[----:B0-----:R-:W-:Y:S01]  /*10e0*/  IMAD.U32 R156, R159, 0x10000, RZ ;  /* 0x000100009f9c7824 */ /* 0x001fe200078e00ff */
[C---:B------:R-:W-:Y:S02]  /*10f0*/  PRMT R166, R31.reuse, 0x7632, R166 ;  /* 0x000076321fa67816 */ /* 0x040fe400000000a6 */
[----:B------:R-:W-:Y:S01]  /*1100*/  SHF.L.U32 R168, R31, 0x10, RZ ;  /* 0x000000101fa87819 */ /* 0x000fe200000006ff */
[C---:B---3--:R-:W-:Y:S01]  /*1110*/  IMAD.U32 R31, R152.reuse, 0x10000, RZ ;  /* 0x00010000981f7824 */ /* 0x048fe200078e00ff */
[C---:B------:R-:W-:Y:S02]  /*1120*/  PRMT R30, R153.reuse, 0x7632, R30 ;  /* 0x00007632991e7816 */ /* 0x040fe4000000001e */
[----:B------:R-:W-:Y:S01]  /*1130*/  SHF.L.U32 R157, R153, 0x10, RZ ;  /* 0x00000010999d7819 */ /* 0x000fe200000006ff */
[----:B------:R-:W-:Y:S01]  /*1140*/  FADD.FTZ R153, -R207, R160 ;  /* 0x000000a0cf997221 */ /* 0x000fe20000010100 */
[----:B------:R-:W-:Y:S01]  /*1150*/  PRMT R28, R152, 0x7632, R28 ;  /* 0x00007632981c7816 */ /* 0x000fe2000000001c */
[----:B------:R-:W-:Y:S01]  /*1160*/  FADD.FTZ R108, R108, R31 ;  /* 0x0000001f6c6c7221 */ /* 0x000fe20000010000 */
[----:B------:R-:W-:Y:S01]  /*1170*/  SHF.L.U32 R152, R27, 0x10, RZ ;  /* 0x000000101b987819 */ /* 0x000fe200000006ff */
[C---:B-----5:R-:W-:Y:S01]  /*1180*/  FMUL.FTZ R27, R6.reuse, R29 ;  /* 0x0000001d061b7220 */ /* 0x060fe20000410000 */
[C---:B------:R-:W-:Y:S01]  /*1190*/  PRMT R167, R155.reuse, 0x7632, R167 ;  /* 0x000076329ba77816 */ /* 0x040fe200000000a7 */
[----:B------:R-:W-:Y:S01]  /*11a0*/  FMUL.FTZ R29, R6, R153 ;  /* 0x00000099061d7220 */ /* 0x000fe20000410000 */
[----:B------:R-:W-:Y:S01]  /*11b0*/  SHF.L.U32 R169, R155, 0x10, RZ ;  /* 0x000000109ba97819 */ /* 0x000fe200000006ff */
[C---:B------:R-:W-:Y:S01]  /*11c0*/  FADD.FTZ R155, -R207.reuse, R162 ;  /* 0x000000a2cf9b7221 */ /* 0x040fe20000010100 */
[C---:B------:R-:W-:Y:S01]  /*11d0*/  PRMT R163, R154.reuse, 0x7632, R163 ;  /* 0x000076329aa37816 */ /* 0x040fe200000000a3 */
[----:B------:R-:W-:Y:S01]  /*11e0*/  FADD.FTZ R153, -R207, R152 ;  /* 0x00000098cf997221 */ /* 0x000fe20000010100 */
[----:B------:R-:W-:Y:S01]  /*11f0*/  SHF.L.U32 R165, R154, 0x10, RZ ;  /* 0x000000109aa57819 */ /* 0x000fe200000006ff */
[-C--:B------:R-:W-:Y:S01]  /*1200*/  FFMA.FTZ R76, R27, R31.reuse, R76 ;  /* 0x0000001f1b4c7223 */ /* 0x080fe2000001004c */
[----:B------:R-:W-:Y:S01]  /*1210*/  SHF.L.U32 R164, R161, 0x10, RZ ;  /* 0x00000010a1a47819 */ /* 0x000fe200000006ff */
[----:B------:R-:W-:Y:S01]  /*1220*/  FADD.FTZ R110, R110, R157 ;  /* 0x0000009d6e6e7221 */ /* 0x000fe20000010000 */
[----:B------:R-:W-:Y:S01]  /*1230*/  SHF.L.U32 R154, R28, 0x10, RZ ;  /* 0x000000101c9a7819 */ /* 0x000fe200000006ff */
[----:B------:R-:W-:Y:S01]  /*1240*/  FMUL.FTZ R28, R44, R31 ;  /* 0x0000001f2c1c7220 */ /* 0x000fe20000410000 */
[----:B------:R-:W-:Y:S01]  /*1250*/  SHF.L.U32 R166, R166, 0x10, RZ ;  /* 0x00000010a6a67819 */ /* 0x000fe200000006ff */
[----:B------:R-:W-:Y:S01]  /*1260*/  FMUL.FTZ R31, R6, R155 ;  /* 0x0000009b061f7220 */ /* 0x000fe20000410000 */
[----:B------:R-:W-:Y:S01]  /*1270*/  SHF.L.U32 R158, R30, 0x10, RZ ;  /* 0x000000101e9e7819 */ /* 0x000fe200000006ff */
[-C--:B------:R-:W-:Y:S01]  /*1280*/  FFMA.FTZ R78, R29, R157.reuse, R78 ;  /* 0x0000009d1d4e7223 */ /* 0x080fe2000001004e */
[----:B------:R-:W-:Y:S01]  /*1290*/  FMUL.FTZ R30, R46, R157 ;  /* 0x0000009d2e1e7220 */ /* 0x000fe20000410000 */
[----:B------:R-:W-:-:S02]  /*12a0*/  IMAD.U32 R170, R163, 0x10000, RZ ;  /* 0x00010000a3aa7824 */ /* 0x000fc400078e00ff */
[C---:B------:R-:W-:Y:S01]  /*12b0*/  FADD.FTZ R155, -R207.reuse, R156 ;  /* 0x0000009ccf9b7221 */ /* 0x040fe20000010100 */
[----:B------:R-:W-:Y:S01]  /*12c0*/  FADD.FTZ R157, -R207, R164 ;  /* 0x000000a4cf9d7221 */ /* 0x000fe20000010100 */
[C---:B------:R-:W-:Y:S01]  /*12d0*/  FMUL.FTZ R164, R6.reuse, R153 ;  /* 0x0000009906a47220 */ /* 0x040fe20000410000 */
        /* <DEDUP_REMOVED lines=15> */
[----:B------:R-:W-:Y:S01]  /*13d0*/  FADD.FTZ R161, -R207, R168 ;  /* 0x000000a8cfa17221 */ /* 0x000fe20000010100 */
        /* <DEDUP_REMOVED lines=25> */
.L_x_3076:
[----:B------:R-:W-:Y:S05]  /*1570*/  BSYNC B1 ;  /* 0x0000000000017941 */ /* 0x000fea0003800000 */
.L_x_3075:
        /* <DEDUP_REMOVED lines=12> */
[----:B------:R-:W-:Y:S01]  /*1640*/  VIADD R209, R209, 0x80 ;  /* 0x00000080d1d17836 */ /* 0x000fe20000000000 */
[----:B------:R-:W-:Y:S02]  /*1650*/  IADD3 R213, R213, 0x80, RZ ;  /* 0x00000080d5d57810 */ /* 0x000fe40007ffe0ff */
[----:B--2---:R-:W-:Y:S01]  /*1660*/  SHF.L.U32 R182, R152, 0x10, RZ ;  /* 0x0000001098b67819 */ /* 0x004fe200000006ff */
[----:B------:R-:W-:Y:S01]  /*1670*/  IMAD.U32 R184, R153, 0x10000, RZ ;  /* 0x0001000099b87824 */ /* 0x000fe200078e00ff */
[C---:B------:R-:W-:Y:S02]  /*1680*/  PRMT R183, R154.reuse, 0x7632, R183 ;  /* 0x000076329ab77816 */ /* 0x040fe400000000b7 */
[----:B------:R-:W-:Y:S01]  /*1690*/  SHF.L.U32 R154, R154, 0x10, RZ ;  /* 0x000000109a9a7819 */ /* 0x000fe200000006ff */
[C---:B0-----:R-:W-:Y:S01]  /*16a0*/  FADD.FTZ R173, -R207.reuse, R182 ;  /* 0x000000b6cfad7221 */ /* 0x041fe20000010100 */
[----:B------:R-:W-:Y:S01]  /*16b0*/  PRMT R174, R152, 0x7632, R174 ;  /* 0x0000763298ae7816 */ /* 0x000fe200000000ae */
[----:B------:R-:W-:Y:S01]  /*16c0*/  FADD.FTZ R177, -R207, R184 ;  /* 0x000000b8cfb17221 */ /* 0x000fe20000010100 */
[----:B------:R-:W-:Y:S01]  /*16d0*/  PRMT R175, R153, 0x7632, R175 ;  /* 0x0000763299af7816 */ /* 0x000fe200000000af */
[----:B------:R-:W-:Y:S01]  /*16e0*/  FADD.FTZ R185, -R207, R154 ;  /* 0x0000009acfb97221 */ /* 0x000fe20000010100 */
[----:B------:R-:W-:Y:S01]  /*16f0*/  SHF.L.U32 R188, R155, 0x10, RZ ;  /* 0x000000109bbc7819 */ /* 0x000fe200000006ff */
[----:B-----5:R-:W-:Y:S01]  /*1700*/  FMUL.FTZ R173, R6, R173 ;  /* 0x000000ad06ad7220 */ /* 0x020fe20000410000 */
[----:B---3--:R-:W-:Y:S01]  /*1710*/  SHF.L.U32 R153, R156, 0x10, RZ ;  /* 0x000000109c997819 */ /* 0x008fe200000006ff */
[----:B------:R-:W-:Y:S01]  /*1720*/  IMAD.U32 R181, R158, 0x10000, RZ ;  /* 0x000100009eb57824 */ /* 0x000fe200078e00ff */
[----:B------:R-:W-:-:S02]  /*1730*/  PRMT R152, R156, 0x7632, R152 ;  /* 0x000076329c987816 */ /* 0x000fc40000000098 */
[----:B------:R-:W-:Y:S01]  /*1740*/  SHF.L.U32 R182, R174, 0x10, RZ ;  /* 0x00000010aeb67819 */ /* 0x000fe200000006ff */
[----:B------:R-:W-:Y:S01]  /*1750*/  FADD.FTZ R116, R116, R153 ;  /* 0x0000009974747221 */ /* 0x000fe20000010000 */
[----:B------:R-:W-:Y:S01]  /*1760*/  SHF.L.U32 R184, R175, 0x10, RZ ;  /* 0x00000010afb87819 */ /* 0x000fe200000006ff */
[C---:B------:R-:W-:Y:S01]  /*1770*/  FMUL.FTZ R175, R6.reuse, R177 ;  /* 0x000000b106af7220 */ /* 0x040fe20000410000 */
[----:B------:R-:W-:Y:S01]  /*1780*/  PRMT R187, R155, 0x7632, R187 ;  /* 0x000076329bbb7816 */ /* 0x000fe200000000bb */
[----:B------:R-:W-:Y:S01]  /*1790*/  FMUL.FTZ R177, R6, R185 ;  /* 0x000000b906b17220 */ /* 0x000fe20000410000 */
[----:B------:R-:W-:Y:S01]  /*17a0*/  PRMT R176, R158, 0x7632, R176 ;  /* 0x000076329eb07816 */ /* 0x000fe200000000b0 */
[-C--:B------:R-:W-:Y:S01]  /*17b0*/  FFMA.FTZ R84, R173, R153.reuse, R84 ;  /* 0x00000099ad547223 */ /* 0x080fe20000010054 */
[----:B------:R-:W-:Y:S01]  /*17c0*/  PRMT R155, R157, 0x7632, R155 ;  /* 0x000076329d9b7816 */ /* 0x000fe2000000009b */
[----:B------:R-:W-:Y:S01]  /*17d0*/  FMUL.FTZ R172, R52, R153 ;  /* 0x0000009934ac7220 */ /* 0x000fe20000410000 */
[----:B------:R-:W-:Y:S01]  /*17e0*/  SHF.L.U32 R186, R183, 0x10, RZ ;  /* 0x00000010b7ba7819 */ /* 0x000fe200000006ff */
[C---:B------:R-:W-:Y:S01]  /*17f0*/  FADD.FTZ R183, -R207.reuse, R188 ;  /* 0x000000bccfb77221 */ /* 0x040fe20000010100 */
[----:B------:R-:W-:Y:S01]  /*1800*/  SHF.L.U32 R154, R152, 0x10, RZ ;  /* 0x00000010989a7819 */ /* 0x000fe200000006ff */
[----:B------:R-:W-:Y:S01]  /*1810*/  FADD.FTZ R153, -R207, R182 ;  /* 0x000000b6cf997221 */ /* 0x000fe20000010100 */
[----:B------:R-:W-:Y:S01]  /*1820*/  SHF.L.U32 R158, R176, 0x10, RZ ;  /* 0x00000010b09e7819 */ /* 0x000fe200000006ff */
[----:B------:R-:W-:Y:S01]  /*1830*/  FADD.FTZ R120, R120, R181 ;  /* 0x000000b578787221 */ /* 0x000fe20000010000 */
[----:B------:R-:W-:Y:S01]  /*1840*/  SHF.L.U32 R156, R155, 0x10, RZ ;  /* 0x000000109b9c7819 */ /* 0x000fe200000006ff */
[-C--:B------:R-:W-:Y:S01]  /*1850*/  FFMA.FTZ R88, R177, R181.reuse, R88 ;  /* 0x000000b5b1587223 */ /* 0x080fe20000010058 */
[----:B------:R-:W-:Y:S01]  /*1860*/  FMUL.FTZ R176, R56, R181 ;  /* 0x000000b538b07220 */ /* 0x000fe20000410000 */
[C---:B------:R-:W-:Y:S01]  /*1870*/  FMUL.FTZ R181, R6.reuse, R183 ;  /* 0x000000b706b57220 */ /* 0x040fe20000410000 */
[----:B------:R-:W-:Y:S01]  /*1880*/  FADD.FTZ R155, -R207, R184 ;  /* 0x000000b8cf9b7221 */ /* 0x000fe20000010100 */
[----:B------:R-:W-:Y:S01]  /*1890*/  SHF.L.U32 R157, R157, 0x10, RZ ;  /* 0x000000109d9d7819 */ /* 0x000fe200000006ff */
[C---:B------:R-:W-:Y:S01]  /*18a0*/  FMUL.FTZ R182, R6.reuse, R153 ;  /* 0x0000009906b67220 */ /* 0x040fe20000410000 */
[----:B------:R-:W-:Y:S01]  /*18b0*/  FADD.FTZ R152, R211, R172 ;  /* 0x000000acd3987221 */ /* 0x000fe20000010000 */
[----:B------:R-:W-:Y:S01]  /*18c0*/  FMUL.FTZ R183, R53, R154 ;  /* 0x0000009a35b77220 */ /* 0x000fe20000410000 */
[----:B------:R-:W-:Y:S01]  /*18d0*/  FFMA.FTZ R153, R173, R172, R208 ;  /* 0x000000acad997223 */ /* 0x000fe200000100d0 */
[----:B------:R-:W-:Y:S01]  /*18e0*/  FMUL.FTZ R184, R6, R155 ;  /* 0x0000009b06b87220 */ /* 0x000fe20000410000 */
[----:B------:R-:W-:Y:S01]  /*18f0*/  FMUL.FTZ R174, R54, R157 ;  /* 0x0000009d36ae7220 */ /* 0x000fe20000410000 */
[----:B------:R-:W-:Y:S01]  /*1900*/  FADD.FTZ R155, R152, R183 ;  /* 0x000000b7989b7221 */ /* 0x000fe20000010000 */
        /* <DEDUP_REMOVED lines=11> */
[----:B------:R-:W-:Y:S01]  /*19c0*/  PRMT R180, R159, 0x7632, R180 ;  /* 0x000076329fb47816 */ /* 0x000fe200000000b4 */
[----:B------:R-:W-:Y:S01]  /*19d0*/  IMAD.U32 R188, R187, 0x10000, RZ ;  /* 0x00010000bbbc7824 */ /* 0x000fe200078e00ff */
[----:B------:R-:W-:Y:S01]  /*19e0*/  SHF.L.U32 R159, R159, 0x10, RZ ;  /* 0x000000109f9f7819 */ /* 0x000fe200000006ff */
        /* <DEDUP_REMOVED lines=23> */
.L_x_3078:
[----:B------:R-:W-:Y:S05]  /*1b60*/  BSYNC B1 ;  /* 0x0000000000017941 */ /* 0x000fea0003800000 */
.L_x_3077:
        /* <DEDUP_REMOVED lines=15> */
[----:B------:R-:W-:Y:S01]  /*1c60*/  PRMT R191, R153, 0x7632, R191 ;  /* 0x0000763299bf7816 */ /* 0x000fe200000000bf */
[----:B------:R-:W-:Y:S01]  /*1c70*/  FADD.FTZ R203, -R207, R198 ;  /* 0x000000c6cfcb7221 */ /* 0x000fe20000010100 */
[----:B------:R-:W-:Y:S01]  /*1c80*/  SHF.L.U32 R192, R153, 0x10, RZ ;  /* 0x0000001099c07819 */ /* 0x000fe200000006ff */
[----:B------:R-:W-:Y:S01]  /*1c90*/  FADD.FTZ R153, -R207, R190 ;  /* 0x000000becf997221 */ /* 0x000fe20000010100 */
[----:B------:R-:W-:Y:S02]  /*1ca0*/  SHF.L.U32 R152, R171, 0x10, RZ ;  /* 0x00000010ab987819 */ /* 0x000fe400000006ff */
[C---:B------:R-:W-:Y:S01]  /*1cb0*/  SHF.L.U32 R196, R154.reuse, 0x10, RZ ;  /* 0x000000109ac47819 */ /* 0x040fe200000006ff */
[C---:B------:R-:W-:Y:S01]  /*1cc0*/  FADD.FTZ R193, -R207.reuse, R192 ;  /* 0x000000c0cfc17221 */ /* 0x040fe20000010100 */
[----:B------:R-:W-:Y:S01]  /*1cd0*/  PRMT R194, R154, 0x7632, R194 ;  /* 0x000076329ac27816 */ /* 0x000fe200000000c2 */
[----:B0-----:R-:W-:Y:S01]  /*1ce0*/  FADD.FTZ R179, -R207, R152 ;  /* 0x00000098cfb37221 */ /* 0x001fe20000010100 */
[----:B------:R-:W-:Y:S01]  /*1cf0*/  PRMT R197, R155, 0x7632, R197 ;  /* 0x000076329bc57816 */ /* 0x000fe200000000c5 */
[----:B------:R-:W-:Y:S01]  /*1d00*/  FADD.FTZ R195, -R207, R196 ;  /* 0x000000c4cfc37221 */ /* 0x000fe20000010100 */
[----:B------:R-:W-:Y:S01]  /*1d10*/  SHF.L.U32 R154, R191, 0x10, RZ ;  /* 0x00000010bf9a7819 */ /* 0x000fe200000006ff */
[C---:B---3--:R-:W-:Y:S01]  /*1d20*/  IMAD.U32 R155, R156.reuse, 0x10000, RZ ;  /* 0x000100009c9b7824 */ /* 0x048fe200078e00ff */
[----:B------:R-:W-:Y:S01]  /*1d30*/  PRMT R152, R156, 0x7632, R152 ;  /* 0x000076329c987816 */ /* 0x000fe20000000098 */
[----:B-----5:R-:W-:Y:S01]  /*1d40*/  FMUL.FTZ R191, R6, R193 ;  /* 0x000000c106bf7220 */ /* 0x020fe20000410000 */
[----:B------:R-:W-:Y:S01]  /*1d50*/  SHF.L.U32 R194, R194, 0x10, RZ ;  /* 0x00000010c2c27819 */ /* 0x000fe200000006ff */
[----:B------:R-:W-:Y:S01]  /*1d60*/  FADD.FTZ R199, -R207, R154 ;  /* 0x0000009acfc77221 */ /* 0x000fe20000010100 */
[----:B------:R-:W-:Y:S01]  /*1d70*/  SHF.L.U32 R178, R197, 0x10, RZ ;  /* 0x00000010c5b27819 */ /* 0x000fe200000006ff */
[----:B------:R-:W-:Y:S01]  /*1d80*/  FMUL.FTZ R193, R6, R195 ;  /* 0x000000c306c17220 */ /* 0x000fe20000410000 */
[----:B------:R-:W-:Y:S01]  /*1d90*/  SHF.L.U32 R197, R158, 0x10, RZ ;  /* 0x000000109ec57819 */ /* 0x000fe200000006ff */
[----:B------:R-:W-:Y:S01]  /*1da0*/  FMUL.FTZ R190, R60, R155 ;  /* 0x0000009b3cbe7220 */ /* 0x000fe20000410000 */
[----:B------:R-:W-:Y:S01]  /*1db0*/  SHF.L.U32 R154, R152, 0x10, RZ ;  /* 0x00000010989a7819 */ /* 0x000fe200000006ff */
[----:B------:R-:W-:Y:S01]  /*1dc0*/  FMUL.FTZ R171, R6, R153 ;  /* 0x0000009906ab7220 */ /* 0x000fe20000410000 */
[----:B------:R-:W-:Y:S01]  /*1dd0*/  FADD.FTZ R201, -R207, R194 ;  /* 0x000000c2cfc97221 */ /* 0x000fe20000010100 */
        /* <DEDUP_REMOVED lines=11> */
[----:B------:R-:W-:Y:S01]  /*1e90*/  FADD.FTZ R155, R152, R197 ;  /* 0x000000c5989b7221 */ /* 0x000fe20000010000 */
[----:B------:R-:W-:-:S02]  /*1ea0*/  IMAD.U32 R156, R156, 0x10000, RZ ;  /* 0x000100009c9c7824 */ /* 0x000fc400078e00ff */
[----:B------:R-:W-:Y:S01]  /*1eb0*/  FMUL.FTZ R192, R62, R157 ;  /* 0x0000009d3ec07220 */ /* 0x000fe20000410000 */
[----:B------:R-:W-:Y:S01]  /*1ec0*/  FFMA.FTZ R152, R196, R197, R153 ;  /* 0x000000c5c4987223 */ /* 0x000fe20000010099 */
[--C-:B------:R-:W-:Y:S01]  /*1ed0*/  FADD.FTZ R207, -R207, R178.reuse ;  /* 0x000000b2cfcf7221 */ /* 0x100fe20000010100 */
[----:B------:R-:W-:Y:S01]  /*1ee0*/  PRMT R178, R158, 0x7632, R178 ;  /* 0x000076329eb27816 */ /* 0x000fe200000000b2 */
[----:B------:R-:W-:Y:S01]  /*1ef0*/  FADD.FTZ R93, R93, R154 ;  /* 0x0000009a5d5d7221 */ /* 0x000fe20000010000 */
[----:B------:R-:W-:Y:S01]  /*1f00*/  FFMA.FTZ R125, R196, R154, R125 ;  /* 0x0000009ac47d7223 */ /* 0x000fe2000001007d */
[----:B------:R-:W-:Y:S01]  /*1f10*/  FMUL.FTZ R198, R6, R199 ;  /* 0x000000c706c67220 */ /* 0x000fe20000410000 */
[----:B------:R-:W-:Y:S01]  /*1f20*/  FMUL.FTZ R199, R63, R156 ;  /* 0x0000009c3fc77220 */ /* 0x000fe20000410000 */
[----:B------:R-:W-:Y:S01]  /*1f30*/  FADD.FTZ R154, R155, R192 ;  /* 0x000000c09b9a7221 */ /* 0x000fe20000010000 */
[----:B------:R-:W-:Y:S01]  /*1f40*/  FFMA.FTZ R153, R191, R192, R152 ;  /* 0x000000c0bf997223 */ /* 0x000fe20000010098 */
[----:B------:R-:W-:Y:S01]  /*1f50*/  SHF.L.U32 R178, R178, 0x10, RZ ;  /* 0x00000010b2b27819 */ /* 0x000fe200000006ff */
[----:B------:R-:W-:Y:S01]  /*1f60*/  FMUL.FTZ R200, R6, R201 ;  /* 0x000000c906c87220 */ /* 0x000fe20000410000 */
[----:B------:R-:W-:Y:S01]  /*1f70*/  FADD.FTZ R155, R154, R199 ;  /* 0x000000c79a9b7221 */ /* 0x000fe20000010000 */
[----:B------:R-:W-:Y:S01]  /*1f80*/  FFMA.FTZ R152, R198, R199, R153 ;  /* 0x000000c7c6987223 */ /* 0x000fe20000010099 */
[----:B------:R-:W-:Y:S01]  /*1f90*/  PRMT R158, R159, 0x7632, R158 ;  /* 0x000076329f9e7816 */ /* 0x000fe2000000009e */
[----:B------:R-:W-:Y:S01]  /*1fa0*/  FMUL.FTZ R201, R65, R178 ;  /* 0x000000b241c97220 */ /* 0x000fe20000410000 */
[----:B------:R-:W-:Y:S01]  /*1fb0*/  SHF.L.U32 R159, R159, 0x10, RZ ;  /* 0x000000109f9f7819 */ /* 0x000fe200000006ff */
        /* <DEDUP_REMOVED lines=23> */
.L_x_3072:
[----:B------:R-:W-:Y:S05]  /*2130*/  BSYNC B0 ;  /* 0x0000000000007941 */ /* 0x000fea0003800000 */
.L_x_3061:
        /* <DEDUP_REMOVED lines=24> */
[----:B------:R1:W2:Y:S04]  /*22c0*/  SHFL.DOWN PT, R178, R179, 0x1, 0x1f ;  /* 0x08201f00b3b27f89 */ /* 0x0002a800000e0000 */
[----:B------:R1:W3:Y:S02]  /*22d0*/  SHFL.DOWN PT, R155, R154, 0x1, 0x1f ;  /* 0x08201f009a9b7f89 */ /* 0x0002e400000e0000 */
.L_x_3201:
[----:B------:R-:W4:Y:S01]  /*22e0*/  S2R R157, SR_CgaCtaId ;  /* 0x00000000009d7919 */ /* 0x000f220000008800 */
[----:B------:R-:W-:Y:S01]  /*22f0*/  MOV R156, 0x400 ;  /* 0x00000400009c7802 */ /* 0x000fe20000000f00 */
[----:B--2---:R-:W-:Y:S01]  /*2300*/  FADD.FTZ R178, R179, R178 ;  /* 0x000000b2b3b27221 */ /* 0x004fe20000010000 */
[----:B------:R-:W-:Y:S01]  /*2310*/  @!P3 LOP3.LUT R152, R152, 0x3, RZ, 0xc0, !PT ;  /* 0x000000039898b812 */ /* 0x000fe200078ec0ff */
[----:B-1-3--:R-:W-:Y:S01]  /*2320*/  FADD.FTZ R179, R154, R155 ;  /* 0x0000009b9ab37221 */ /* 0x00afe20000010000 */
[----:B------:R-:W-:Y:S05]  /*2330*/  WARPSYNC.ALL ;  /* 0x0000000000007948 */ /* 0x000fea0003800000 */
[----:B------:R-:W-:Y:S01]  /*2340*/  @!P3 IADD3 R152, R153, R152, RZ ;  /* 0x000000989998b210 */ /* 0x000fe20007ffe0ff */
[----:B------:R-:W-:Y:S01]  /*2350*/  BSSY B0, `(.L_x_3080) ;  /* 0x00000c5000007945 */ /* 0x000fe20003800000 */
[----:B------:R-:W-:-:S02]  /*2360*/  ISETP.NE.AND P4, PT, R4, RZ, PT ;  /* 0x000000ff0400720c */ /* 0x000fc40003f85270 */
[----:B----4-:R-:W-:-:S04]  /*2370*/  LEA R156, R157, R156, 0x18 ;  /* 0x0000009c9d9c7211 */ /* 0x010fc800078ec0ff */
[----:B------:R-:W-:Y:S01]  /*2380*/  LEA R208, R153, R156, 0x3 ;  /* 0x0000009c99d07211 */ /* 0x000fe200078e18ff */
[----:B------:R-:W-:-:S05]  /*2390*/  @!P3 IMAD R207, R152, 0x8, R156 ;  /* 0x0000000898cfb824 */ /* 0x000fca00078e029c */
[----:B------:R-:W-:Y:S01]  /*23a0*/  @!P3 STS.64 [R207+0x4000], R178 ;  /* 0x004000b2cf00b388 */ /* 0x000fe20000000a00 */
[----:B------:R-:W-:Y:S01]  /*23b0*/  BAR.SYNC.DEFER_BLOCKING 0x0 ;  /* 0x0000000000007b1d */ /* 0x000fe20000010000 */
[----:B0-----:R-:W-:-:S05]  /*23c0*/  ISETP.NE.AND P3, PT, R8, RZ, PT ;  /* 0x000000ff0800720c */ /* 0x001fca0003f65270 */
        /* <DEDUP_REMOVED lines=30> */
.L_x_3083:
        /* <DEDUP_REMOVED lines=8> */
.L_x_3084:
[----:B------:R-:W-:Y:S05]  /*2630*/  BSYNC B1 ;  /* 0x0000000000017941 */ /* 0x000fea0003800000 */
.L_x_3082:
        /* <DEDUP_REMOVED lines=15> */
.L_x_3086:
[----:B------:R-:W-:Y:S01]  /*2730*/  FFMA.FTZ R152, R20, R159, R156 ;  /* 0x0000009f14987223 */ /* 0x000fe2000001009c */
[----:B------:R-:W-:-:S03]  /*2740*/  @P4 PRMT R154, R132, 0x7632, R154 ;  /* 0x00007632849a4816 */ /* 0x000fc6000000009a */
[----:B------:R-:W-:Y:S01]  /*2750*/  FADD.FTZ R153, R19, -R152 ;  /* 0x8000009813997221 */ /* 0x000fe20000010000 */
[----:B------:R-:W-:-:S03]  /*2760*/  @P4 SHF.L.U32 R154, R154, 0x10, RZ ;  /* 0x000000109a9a4819 */ /* 0x000fc600000006ff */
[----:B------:R-:W-:-:S04]  /*2770*/  FMUL.FTZ R153, R6, R153 ;  /* 0x0000009906997220 */ /* 0x000fc80000410000 */
[----:B------:R-:W-:-:S07]  /*2780*/  @P4 FADD.FTZ R153, R153, R154 ;  /* 0x0000009a99994221 */ /* 0x000fce0000010000 */
.L_x_3087:
[----:B------:R-:W-:Y:S05]  /*2790*/  BSYNC B1 ;  /* 0x0000000000017941 */ /* 0x000fea0003800000 */
.L_x_3085:
        /* <DEDUP_REMOVED lines=12> */
.L_x_3089:
[----:B------:R-:W-:Y:S01]  /*2860*/  FFMA.FTZ R153, R13, R159, R156 ;  /* 0x0000009f0d997223 */ /* 0x000fe2000001009c */
[----:B------:R-:W-:-:S03]  /*2870*/  @P4 SHF.L.U32 R152, R133, 0x10, RZ ;  /* 0x0000001085984819 */ /* 0x000fc600000006ff */
[----:B------:R-:W-:-:S04]  /*2880*/  FADD.FTZ R153, R14, -R153 ;  /* 0x800000990e997221 */ /* 0x000fc80000010000 */
[----:B------:R-:W-:-:S04]  /*2890*/  FMUL.FTZ R153, R6, R153 ;  /* 0x0000009906997220 */ /* 0x000fc80000410000 */
[----:B------:R-:W-:-:S07]  /*28a0*/  @P4 FADD.FTZ R153, R153, R152 ;  /* 0x0000009899994221 */ /* 0x000fce0000010000 */
.L_x_3090:
[----:B------:R-:W-:Y:S05]  /*28b0*/  BSYNC B1 ;  /* 0x0000000000017941 */ /* 0x000fea0003800000 */
.L_x_3088:
        /* <DEDUP_REMOVED lines=13> */
.L_x_3092:
[----:B------:R-:W-:Y:S01]  /*2990*/  FFMA.FTZ R152, R22, R159, R156 ;  /* 0x0000009f16987223 */ /* 0x000fe2000001009c */
[----:B------:R-:W-:-:S03]  /*29a0*/  @P4 PRMT R154, R133, 0x7632, R154 ;  /* 0x00007632859a4816 */ /* 0x000fc6000000009a */
[----:B------:R-:W-:Y:S01]  /*29b0*/  FADD.FTZ R153, R21, -R152 ;  /* 0x8000009815997221 */ /* 0x000fe20000010000 */
[----:B------:R-:W-:-:S03]  /*29c0*/  @P4 SHF.L.U32 R154, R154, 0x10, RZ ;  /* 0x000000109a9a4819 */ /* 0x000fc600000006ff */
[----:B------:R-:W-:-:S04]  /*29d0*/  FMUL.FTZ R153, R6, R153 ;  /* 0x0000009906997220 */ /* 0x000fc80000410000 */
[----:B------:R-:W-:-:S07]  /*29e0*/  @P4 FADD.FTZ R153, R153, R154 ;  /* 0x0000009a99994221 */ /* 0x000fce0000010000 */
.L_x_3093:
[----:B------:R-:W-:Y:S05]  /*29f0*/  BSYNC B1 ;  /* 0x0000000000017941 */ /* 0x000fea0003800000 */
.L_x_3091:
        /* <DEDUP_REMOVED lines=12> */
.L_x_3095:
[----:B------:R-:W-:Y:S01]  /*2ac0*/  FFMA.FTZ R153, R15, R159, R156 ;  /* 0x0000009f0f997223 */ /* 0x000fe2000001009c */
[----:B------:R-:W-:-:S03]  /*2ad0*/  @P4 SHF.L.U32 R152, R134, 0x10, RZ ;  /* 0x0000001086984819 */ /* 0x000fc600000006ff */
[----:B------:R-:W-:-:S04]  /*2ae0*/  FADD.FTZ R153, R16, -R153 ;  /* 0x8000009910997221 */ /* 0x000fc80000010000 */
[----:B------:R-:W-:-:S04]  /*2af0*/  FMUL.FTZ R153, R6, R153 ;  /* 0x0000009906997220 */ /* 0x000fc80000410000 */
[----:B------:R-:W-:-:S07]  /*2b00*/  @P4 FADD.FTZ R153, R153, R152 ;  /* 0x0000009899994221 */ /* 0x000fce0000010000 */
.L_x_3096:
[----:B------:R-:W-:Y:S05]  /*2b10*/  BSYNC B1 ;  /* 0x0000000000017941 */ /* 0x000fea0003800000 */
.L_x_3094:
        /* <DEDUP_REMOVED lines=13> */
.L_x_3098:
[----:B------:R-:W-:Y:S01]  /*2bf0*/  FFMA.FTZ R152, R24, R159, R156 ;  /* 0x0000009f18987223 */ /* 0x000fe2000001009c */
[----:B------:R-:W-:-:S03]  /*2c00*/  @P4 PRMT R154, R134, 0x7632, R154 ;  /* 0x00007632869a4816 */ /* 0x000fc6000000009a */
[----:B------:R-:W-:Y:S01]  /*2c10*/  FADD.FTZ R153, R23, -R152 ;  /* 0x8000009817997221 */ /* 0x000fe20000010000 */
[----:B------:R-:W-:-:S03]  /*2c20*/  @P4 SHF.L.U32 R154, R154, 0x10, RZ ;  /* 0x000000109a9a4819 */ /* 0x000fc600000006ff */
[----:B------:R-:W-:-:S04]  /*2c30*/  FMUL.FTZ R153, R6, R153 ;  /* 0x0000009906997220 */ /* 0x000fc80000410000 */
[----:B------:R-:W-:-:S07]  /*2c40*/  @P4 FADD.FTZ R153, R153, R154 ;  /* 0x0000009a99994221 */ /* 0x000fce0000010000 */
.L_x_3099:
[----:B------:R-:W-:Y:S05]  /*2c50*/  BSYNC B1 ;  /* 0x0000000000017941 */ /* 0x000fea0003800000 */
.L_x_3097:
        /* <DEDUP_REMOVED lines=12> */
.L_x_3101:
[----:B------:R-:W-:Y:S01]  /*2d20*/  FFMA.FTZ R153, R17, R159, R156 ;  /* 0x0000009f11997223 */ /* 0x000fe2000001009c */
[----:B------:R-:W-:-:S03]  /*2d30*/  @P4 SHF.L.U32 R152, R135, 0x10, RZ ;  /* 0x0000001087984819 */ /* 0x000fc600000006ff */
[----:B------:R-:W-:-:S04]  /*2d40*/  FADD.FTZ R153, R18, -R153 ;  /* 0x8000009912997221 */ /* 0x000fc80000010000 */
[----:B------:R-:W-:-:S04]  /*2d50*/  FMUL.FTZ R153, R6, R153 ;  /* 0x0000009906997220 */ /* 0x000fc80000410000 */
[----:B------:R-:W-:-:S07]  /*2d60*/  @P4 FADD.FTZ R153, R153, R152 ;  /* 0x0000009899994221 */ /* 0x000fce0000010000 */
.L_x_3102:
[----:B------:R-:W-:Y:S05]  /*2d70*/  BSYNC B1 ;  /* 0x0000000000017941 */ /* 0x000fea0003800000 */
.L_x_3100:
        /* <DEDUP_REMOVED lines=13> */
.L_x_3104:
[----:B------:R-:W-:Y:S01]  /*2e50*/  FFMA.FTZ R152, R26, R159, R156 ;  /* 0x0000009f1a987223 */ /* 0x000fe2000001009c */
[----:B------:R-:W-:-:S03]  /*2e60*/  @P4 PRMT R154, R135, 0x7632, R154 ;  /* 0x00007632879a4816 */ /* 0x000fc6000000009a */
[----:B------:R-:W-:Y:S01]  /*2e70*/  FADD.FTZ R153, R25, -R152 ;  /* 0x8000009819997221 */ /* 0x000fe20000010000 */
[----:B------:R-:W-:-:S03]  /*2e80*/  @P4 SHF.L.U32 R155, R154, 0x10, RZ ;  /* 0x000000109a9b4819 */ /* 0x000fc600000006ff */
[----:B------:R-:W-:-:S04]  /*2e90*/  FMUL.FTZ R158, R6, R153 ;  /* 0x00000099069e7220 */ /* 0x000fc80000410000 */
[----:B------:R-:W-:-:S07]  /*2ea0*/  @P4 FADD.FTZ R158, R158, R155 ;  /* 0x0000009b9e9e4221 */ /* 0x000fce0000010000 */
.L_x_3105:
[----:B------:R-:W-:Y:S05]  /*2eb0*/  BSYNC B1 ;  /* 0x0000000000017941 */ /* 0x000fea0003800000 */
.L_x_3103:
        /* <DEDUP_REMOVED lines=14> */
.L_x_3081:
[----:B------:R-:W-:Y:S05]  /*2fa0*/  BSYNC B0 ;  /* 0x0000000000007941 */ /* 0x000fea0003800000 */
.L_x_3080:
        /* <DEDUP_REMOVED lines=11> */
.L_x_3109:
        /* <DEDUP_REMOVED lines=8> */
.L_x_3110:
[----:B------:R-:W-:Y:S05]  /*30e0*/  BSYNC B1 ;  /* 0x0000000000017941 */ /* 0x000fea0003800000 */
.L_x_3108:
        /* <DEDUP_REMOVED lines=15> */
.L_x_3112:
[----:B------:R-:W-:Y:S01]  /*31e0*/  FFMA.FTZ R152, R164, R159, R156 ;  /* 0x0000009fa4987223 */ /* 0x000fe2000001009c */
[----:B------:R-:W-:-:S03]  /*31f0*/  @P4 PRMT R154, R136, 0x7632, R154 ;  /* 0x00007632889a4816 */ /* 0x000fc6000000009a */
[----:B------:R-:W-:Y:S02]  /*3200*/  FADD.FTZ R153, R163, -R152 ;  /* 0x80000098a3997221 */ /* 0x000fe40000010000 */
[----:B------:R-:W-:Y:S02]  /*3210*/  @P4 IMAD.U32 R154, R154, 0x10000, RZ ;  /* 0x000100009a9a4824 */ /* 0x000fe400078e00ff */
[----:B------:R-:W-:-:S04]  /*3220*/  FMUL.FTZ R153, R6, R153 ;  /* 0x0000009906997220 */ /* 0x000fc80000410000 */
[----:B------:R-:W-:-:S07]  /*3230*/  @P4 FADD.FTZ R153, R153, R154 ;  /* 0x0000009a99994221 */ /* 0x000fce0000010000 */
.L_x_3113:
[----:B------:R-:W-:Y:S05]  /*3240*/  BSYNC B1 ;  /* 0x0000000000017941 */ /* 0x000fea0003800000 */
.L_x_3111:
        /* <DEDUP_REMOVED lines=12> */
.L_x_3115:
[----:B------:R-:W-:Y:S01]  /*3310*/  FFMA.FTZ R153, R29, R159, R156 ;  /* 0x0000009f1d997223 */ /* 0x000fe2000001009c */
[----:B------:R-:W-:-:S03]  /*3320*/  @P4 SHF.L.U32 R152, R137, 0x10, RZ ;  /* 0x0000001089984819 */ /* 0x000fc600000006ff */
[----:B------:R-:W-:-:S04]  /*3330*/  FADD.FTZ R153, R30, -R153 ;  /* 0x800000991e997221 */ /* 0x000fc80000010000 */
[----:B------:R-:W-:-:S04]  /*3340*/  FMUL.FTZ R153, R6, R153 ;  /* 0x0000009906997220 */ /* 0x000fc80000410000 */
[----:B------:R-:W-:-:S07]  /*3350*/  @P4 FADD.FTZ R153, R153, R152 ;  /* 0x0000009899994221 */ /* 0x000fce0000010000 */
.L_x_3116:
[----:B------:R-:W-:Y:S05]  /*3360*/  BSYNC B1 ;  /* 0x0000000000017941 */ /* 0x000fea0003800000 */
.L_x_3114:
        /* <DEDUP_REMOVED lines=13> */
.L_x_3118:
[----:B------:R-:W-:Y:S01]  /*3440*/  FFMA.FTZ R152, R166, R159, R156 ;  /* 0x0000009fa6987223 */ /* 0x000fe2000001009c */
[----:B------:R-:W-:-:S03]  /*3450*/  @P4 PRMT R154, R137, 0x7632, R154 ;  /* 0x00007632899a4816 */ /* 0x000fc6000000009a */
[----:B------:R-:W-:Y:S02]  /*3460*/  FADD.FTZ R153, R165, -R152 ;  /* 0x80000098a5997221 */ /* 0x000fe40000010000 */
[----:B------:R-:W-:Y:S02]  /*3470*/  @P4 IMAD.U32 R154, R154, 0x10000, RZ ;  /* 0x000100009a9a4824 */ /* 0x000fe400078e00ff */
[----:B------:R-:W-:-:S04]  /*3480*/  FMUL.FTZ R153, R6, R153 ;  /* 0x0000009906997220 */ /* 0x000fc80000410000 */
[----:B------:R-:W-:-:S07]  /*3490*/  @P4 FADD.FTZ R153, R153, R154 ;  /* 0x0000009a99994221 */ /* 0x000fce0000010000 */
.L_x_3119:
[----:B------:R-:W-:Y:S05]  /*34a0*/  BSYNC B1 ;  /* 0x0000000000017941 */ /* 0x000fea0003800000 */
.L_x_3117:
        /* <DEDUP_REMOVED lines=12> */
.L_x_3121:
[----:B------:R-:W-:Y:S01]  /*3570*/  FFMA.FTZ R153, R31, R159, R156 ;  /* 0x0000009f1f997223 */ /* 0x000fe2000001009c */
[----:B------:R-:W-:-:S03]  /*3580*/  @P4 SHF.L.U32 R152, R138, 0x10, RZ ;  /* 0x000000108a984819 */ /* 0x000fc600000006ff */
[----:B------:R-:W-:-:S04]  /*3590*/  FADD.FTZ R153, R160, -R153 ;  /* 0x80000099a0997221 */ /* 0x000fc80000010000 */
[----:B------:R-:W-:-:S04]  /*35a0*/  FMUL.FTZ R153, R6, R153 ;  /* 0x0000009906997220 */ /* 0x000fc80000410000 */
[----:B------:R-:W-:-:S07]  /*35b0*/  @P4 FADD.FTZ R153, R153, R152 ;  /* 0x0000009899994221 */ /* 0x000fce0000010000 */
.L_x_3122:
[----:B------:R-:W-:Y:S05]  /*35c0*/  BSYNC B1 ;  /* 0x0000000000017941 */ /* 0x000fea0003800000 */
.L_x_3120:
        /* <DEDUP_REMOVED lines=13> */
.L_x_3124:
[----:B------:R-:W-:Y:S01]  /*36a0*/  FFMA.FTZ R152, R168, R159, R156 ;  /* 0x0000009fa8987223 */ /* 0x000fe2000001009c */
[----:B------:R-:W-:-:S03]  /*36b0*/  @P4 PRMT R154, R138, 0x7632, R154 ;  /* 0x000076328a9a4816 */ /* 0x000fc6000000009a */
[----:B------:R-:W-:Y:S02]  /*36c0*/  FADD.FTZ R153, R167, -R152 ;  /* 0x80000098a7997221 */ /* 0x000fe40000010000 */
[----:B------:R-:W-:Y:S02]  /*36d0*/  @P4 IMAD.U32 R154, R154, 0x10000, RZ ;  /* 0x000100009a9a4824 */ /* 0x000fe400078e00ff */
[----:B------:R-:W-:-:S04]  /*36e0*/  FMUL.FTZ R153, R6, R153 ;  /* 0x0000009906997220 */ /* 0x000fc80000410000 */
[----:B------:R-:W-:-:S07]  /*36f0*/  @P4 FADD.FTZ R153, R153, R154 ;  /* 0x0000009a99994221 */ /* 0x000fce0000010000 */
.L_x_3125:
[----:B------:R-:W-:Y:S05]  /*3700*/  BSYNC B1 ;  /* 0x0000000000017941 */ /* 0x000fea0003800000 */
.L_x_3123:
        /* <DEDUP_REMOVED lines=12> */
.L_x_3127:
[----:B------:R-:W-:Y:S01]  /*37d0*/  FFMA.FTZ R153, R161, R159, R156 ;  /* 0x0000009fa1997223 */ /* 0x000fe2000001009c */
[----:B------:R-:W-:-:S03]  /*37e0*/  @P4 SHF.L.U32 R152, R139, 0x10, RZ ;  /* 0x000000108b984819 */ /* 0x000fc600000006ff */
[----:B------:R-:W-:-:S04]  /*37f0*/  FADD.FTZ R153, R162, -R153 ;  /* 0x80000099a2997221 */ /* 0x000fc80000010000 */
[----:B------:R-:W-:-:S04]  /*3800*/  FMUL.FTZ R153, R6, R153 ;  /* 0x0000009906997220 */ /* 0x000fc80000410000 */
[----:B------:R-:W-:-:S07]  /*3810*/  @P4 FADD.FTZ R153, R153, R152 ;  /* 0x0000009899994221 */ /* 0x000fce0000010000 */
.L_x_3128:
[----:B------:R-:W-:Y:S05]  /*3820*/  BSYNC B1 ;  /* 0x0000000000017941 */ /* 0x000fea0003800000 */
.L_x_3126:
        /* <DEDUP_REMOVED lines=13> */
.L_x_3130:
[----:B------:R-:W-:Y:S01]  /*3900*/  FFMA.FTZ R152, R170, R159, R156 ;  /* 0x0000009faa987223 */ /* 0x000fe2000001009c */
[----:B------:R-:W-:-:S03]  /*3910*/  @P4 PRMT R154, R139, 0x7632, R154 ;  /* 0x000076328b9a4816 */ /* 0x000fc6000000009a */
[----:B------:R-:W-:Y:S02]  /*3920*/  FADD.FTZ R153, R169, -R152 ;  /* 0x80000098a9997221 */ /* 0x000fe40000010000 */
[----:B------:R-:W-:Y:S02]  /*3930*/  @P4 IMAD.U32 R155, R154, 0x10000, RZ ;  /* 0x000100009a9b4824 */ /* 0x000fe400078e00ff */
[----:B------:R-:W-:-:S04]  /*3940*/  FMUL.FTZ R158, R6, R153 ;  /* 0x00000099069e7220 */ /* 0x000fc80000410000 */
[----:B------:R-:W-:-:S07]  /*3950*/  @P4 FADD.FTZ R158, R158, R155 ;  /* 0x0000009b9e9e4221 */ /* 0x000fce0000010000 */
.L_x_3131:
[----:B------:R-:W-:Y:S05]  /*3960*/  BSYNC B1 ;  /* 0x0000000000017941 */ /* 0x000fea0003800000 */
.L_x_3129:
        /* <DEDUP_REMOVED lines=14> */
.L_x_3107:
[----:B------:R-:W-:Y:S05]  /*3a50*/  BSYNC B0 ;  /* 0x0000000000007941 */ /* 0x000fea0003800000 */
.L_x_3106:
        /* <DEDUP_REMOVED lines=9> */
[----:B------:R-:W-:Y:S01]  /*3af0*/  SHF.L.U32 R153, R140, 0x10, RZ ;  /* 0x000000108c997819 */ /* 0x000fe200000006ff */
[----:B------:R-:W-:Y:S06]  /*3b00*/  BRA `(.L_x_3136) ;  /* 0x0000000000207947 */ /* 0x000fec0003800000 */
.L_x_3135:
        /* <DEDUP_REMOVED lines=8> */
.L_x_3136:
[----:B------:R-:W-:Y:S05]  /*3b90*/  BSYNC B1 ;  /* 0x0000000000017941 */ /* 0x000fea0003800000 */
.L_x_3134:
        /* <DEDUP_REMOVED lines=15> */
.L_x_3138:
[----:B------:R-:W-:Y:S01]  /*3c90*/  FFMA.FTZ R152, R182, R159, R156 ;  /* 0x0000009fb6987223 */ /* 0x000fe2000001009c */
[----:B------:R-:W-:-:S03]  /*3ca0*/  @P4 PRMT R154, R140, 0x7632, R154 ;  /* 0x000076328c9a4816 */ /* 0x000fc6000000009a */
[----:B------:R-:W-:Y:S01]  /*3cb0*/  FADD.FTZ R153, R183, -R152 ;  /* 0x80000098b7997221 */ /* 0x000fe20000010000 */
[----:B------:R-:W-:-:S03]  /*3cc0*/  @P4 SHF.L.U32 R154, R154, 0x10, RZ ;  /* 0x000000109a9a4819 */ /* 0x000fc600000006ff */
[----:B------:R-:W-:-:S04]  /*3cd0*/  FMUL.FTZ R153, R6, R153 ;  /* 0x0000009906997220 */ /* 0x000fc80000410000 */
[----:B------:R-:W-:-:S07]  /*3ce0*/  @P4 FADD.FTZ R153, R153, R154 ;  /* 0x0000009a99994221 */ /* 0x000fce0000010000 */
.L_x_3139:
[----:B------:R-:W-:Y:S05]  /*3cf0*/  BSYNC B1 ;  /* 0x0000000000017941 */ /* 0x000fea0003800000 */
.L_x_3137:
        /* <DEDUP_REMOVED lines=12> */
.L_x_3141:
[----:B------:R-:W-:Y:S01]  /*3dc0*/  FFMA.FTZ R153, R175, R159, R156 ;  /* 0x0000009faf997223 */ /* 0x000fe2000001009c */
[----:B------:R-:W-:-:S03]  /*3dd0*/  @P4 SHF.L.U32 R152, R141, 0x10, RZ ;  /* 0x000000108d984819 */ /* 0x000fc600000006ff */
[----:B------:R-:W-:-:S04]  /*3de0*/  FADD.FTZ R153, R174, -R153 ;  /* 0x80000099ae997221 */ /* 0x000fc80000010000 */
[----:B------:R-:W-:-:S04]  /*3df0*/  FMUL.FTZ R153, R6, R153 ;  /* 0x0000009906997220 */ /* 0x000fc80000410000 */
[----:B------:R-:W-:-:S07]  /*3e00*/  @P4 FADD.FTZ R153, R153, R152 ;  /* 0x0000009899994221 */ /* 0x000fce0000010000 */
.L_x_3142:
[----:B------:R-:W-:Y:S05]  /*3e10*/  BSYNC B1 ;  /* 0x0000000000017941 */ /* 0x000fea0003800000 */
.L_x_3140:
        /* <DEDUP_REMOVED lines=13> */
.L_x_3144:
[----:B------:R-:W-:Y:S01]  /*3ef0*/  FFMA.FTZ R152, R184, R159, R156 ;  /* 0x0000009fb8987223 */ /* 0x000fe2000001009c */
[----:B------:R-:W-:-:S03]  /*3f00*/  @P4 PRMT R154, R141, 0x7632, R154 ;  /* 0x000076328d9a4816 */ /* 0x000fc6000000009a */
[----:B------:R-:W-:Y:S01]  /*3f10*/  FADD.FTZ R153, R185, -R152 ;  /* 0x80000098b9997221 */ /* 0x000fe20000010000 */
[----:B------:R-:W-:-:S03]  /*3f20*/  @P4 SHF.L.U32 R154, R154, 0x10, RZ ;  /* 0x000000109a9a4819 */ /* 0x000fc600000006ff */
[----:B------:R-:W-:-:S04]  /*3f30*/  FMUL.FTZ R153, R6, R153 ;  /* 0x0000009906997220 */ /* 0x000fc80000410000 */
[----:B------:R-:W-:-:S07]  /*3f40*/  @P4 FADD.FTZ R153, R153, R154 ;  /* 0x0000009a99994221 */ /* 0x000fce0000010000 */
.L_x_3145:
[----:B------:R-:W-:Y:S05]  /*3f50*/  BSYNC B1 ;  /* 0x0000000000017941 */ /* 0x000fea0003800000 */
.L_x_3143:
        /* <DEDUP_REMOVED lines=12> */
.L_x_3147:
[----:B------:R-:W-:Y:S01]  /*4020*/  FFMA.FTZ R153, R177, R159, R156 ;  /* 0x0000009fb1997223 */ /* 0x000fe2000001009c */
[----:B------:R-:W-:-:S03]  /*4030*/  @P4 SHF.L.U32 R152, R142, 0x10, RZ ;  /* 0x000000108e984819 */ /* 0x000fc600000006ff */
[----:B------:R-:W-:-:S04]  /*4040*/  FADD.FTZ R153, R176, -R153 ;  /* 0x80000099b0997221 */ /* 0x000fc80000010000 */
[----:B------:R-:W-:-:S04]  /*4050*/  FMUL.FTZ R153, R6, R153 ;  /* 0x0000009906997220 */ /* 0x000fc80000410000 */
[----:B------:R-:W-:-:S07]  /*4060*/  @P4 FADD.FTZ R153, R153, R152 ;  /* 0x0000009899994221 */ /* 0x000fce0000010000 */
.L_x_3148:
[----:B------:R-:W-:Y:S05]  /*4070*/  BSYNC B1 ;  /* 0x0000000000017941 */ /* 0x000fea0003800000 */
.L_x_3146:
        /* <DEDUP_REMOVED lines=13> */
.L_x_3150:
[----:B------:R-:W-:Y:S01]  /*4150*/  FFMA.FTZ R152, R186, R159, R156 ;  /* 0x0000009fba987223 */ /* 0x000fe2000001009c */
[----:B------:R-:W-:-:S03]  /*4160*/  @P4 PRMT R154, R142, 0x7632, R154 ;  /* 0x000076328e9a4816 */ /* 0x000fc6000000009a */
[----:B------:R-:W-:Y:S01]  /*4170*/  FADD.FTZ R153, R187, -R152 ;  /* 0x80000098bb997221 */ /* 0x000fe20000010000 */
[----:B------:R-:W-:-:S03]  /*4180*/  @P4 SHF.L.U32 R154, R154, 0x10, RZ ;  /* 0x000000109a9a4819 */ /* 0x000fc600000006ff */
[----:B------:R-:W-:-:S04]  /*4190*/  FMUL.FTZ R153, R6, R153 ;  /* 0x0000009906997220 */ /* 0x000fc80000410000 */
[----:B------:R-:W-:-:S07]  /*41a0*/  @P4 FADD.FTZ R153, R153, R154 ;  /* 0x0000009a99994221 */ /* 0x000fce0000010000 */
.L_x_3151:
[----:B------:R-:W-:Y:S05]  /*41b0*/  BSYNC B1 ;  /* 0x0000000000017941 */ /* 0x000fea0003800000 */
.L_x_3149:
        /* <DEDUP_REMOVED lines=12> */
.L_x_3153:
[----:B------:R-:W-:Y:S01]  /*4280*/  FFMA.FTZ R153, R181, R159, R156 ;  /* 0x0000009fb5997223 */ /* 0x000fe2000001009c */
[----:B------:R-:W-:-:S03]  /*4290*/  @P4 SHF.L.U32 R152, R143, 0x10, RZ ;  /* 0x000000108f984819 */ /* 0x000fc600000006ff */
[----:B------:R-:W-:-:S04]  /*42a0*/  FADD.FTZ R153, R180, -R153 ;  /* 0x80000099b4997221 */ /* 0x000fc80000010000 */
[----:B------:R-:W-:-:S04]  /*42b0*/  FMUL.FTZ R153, R6, R153 ;  /* 0x0000009906997220 */ /* 0x000fc80000410000 */
[----:B------:R-:W-:-:S07]  /*42c0*/  @P4 FADD.FTZ R153, R153, R152 ;  /* 0x0000009899994221 */ /* 0x000fce0000010000 */
.L_x_3154:
[----:B------:R-:W-:Y:S05]  /*42d0*/  BSYNC B1 ;  /* 0x0000000000017941 */ /* 0x000fea0003800000 */
.L_x_3152:
        /* <DEDUP_REMOVED lines=13> */
.L_x_3156:
[----:B------:R-:W-:Y:S01]  /*43b0*/  FFMA.FTZ R152, R188, R159, R156 ;  /* 0x0000009fbc987223 */ /* 0x000fe2000001009c */
[----:B------:R-:W-:-:S03]  /*43c0*/  @P4 PRMT R154, R143, 0x7632, R154 ;  /* 0x000076328f9a4816 */ /* 0x000fc6000000009a */
[----:B------:R-:W-:Y:S01]  /*43d0*/  FADD.FTZ R153, R189, -R152 ;  /* 0x80000098bd997221 */ /* 0x000fe20000010000 */
[----:B------:R-:W-:-:S03]  /*43e0*/  @P4 SHF.L.U32 R155, R154, 0x10, RZ ;  /* 0x000000109a9b4819 */ /* 0x000fc600000006ff */
[----:B------:R-:W-:-:S04]  /*43f0*/  FMUL.FTZ R158, R6, R153 ;  /* 0x00000099069e7220 */ /* 0x000fc80000410000 */
[----:B------:R-:W-:-:S07]  /*4400*/  @P4 FADD.FTZ R158, R158, R155 ;  /* 0x0000009b9e9e4221 */ /* 0x000fce0000010000 */
.L_x_3157:
[----:B------:R-:W-:Y:S05]  /*4410*/  BSYNC B1 ;  /* 0x0000000000017941 */ /* 0x000fea0003800000 */
.L_x_3155:
        /* <DEDUP_REMOVED lines=11> */
[C---:B--2---:R-:W-:Y:S01]  /*44d0*/  @P3 IMAD.WIDE.U32 R154, R157.reuse, 0x10, R154 ;  /* 0x000000109d9a3825 */ /* 0x044fe200078e009a */
[----:B------:R-:W-:-:S04]  /*44e0*/  IADD3 R157, R157, 0x80, RZ ;  /* 0x000000809d9d7810 */ /* 0x000fc80007ffe0ff */
[----:B------:R0:W-:Y:S03]  /*44f0*/  @P3 STG.E.128 desc[UR4][R154.64], R148 ;  /* 0x000000949a003986 */ /* 0x0001e6000c101d04 */
.L_x_3133:
[----:B------:R-:W-:Y:S05]  /*4500*/  BSYNC B0 ;  /* 0x0000000000007941 */ /* 0x000fea0003800000 */
.L_x_3132:
        /* <DEDUP_REMOVED lines=10> */
[----:B------:R-:W-:Y:S01]  /*45b0*/  IMAD.U32 R153, R32, 0x10000, RZ ;  /* 0x0001000020997824 */ /* 0x000fe200078e00ff */
[----:B------:R-:W-:Y:S06]  /*45c0*/  BRA `(.L_x_3162) ;  /* 0x0000000000207947 */ /* 0x000fec0003800000 */
.L_x_3161:
        /* <DEDUP_REMOVED lines=8> */
.L_x_3162:
[----:B------:R-:W-:Y:S05]  /*4650*/  BSYNC B1 ;  /* 0x0000000000017941 */ /* 0x000fea0003800000 */
.L_x_3160:
        /* <DEDUP_REMOVED lines=15> */
.L_x_3164:
[----:B------:R-:W-:Y:S01]  /*4750*/  FFMA.FTZ R152, R196, R159, R156 ;  /* 0x0000009fc4987223 */ /* 0x000fe2000001009c */
[----:B------:R-:W-:-:S03]  /*4760*/  @P4 PRMT R154, R32, 0x7632, R154 ;  /* 0x00007632209a4816 */ /* 0x000fc6000000009a */
[----:B------:R-:W-:Y:S01]  /*4770*/  FADD.FTZ R153, R197, -R152 ;  /* 0x80000098c5997221 */ /* 0x000fe20000010000 */
[----:B------:R-:W-:-:S03]  /*4780*/  @P4 SHF.L.U32 R154, R154, 0x10, RZ ;  /* 0x000000109a9a4819 */ /* 0x000fc600000006ff */
[----:B------:R-:W-:-:S04]  /*4790*/  FMUL.FTZ R153, R6, R153 ;  /* 0x0000009906997220 */ /* 0x000fc80000410000 */
[----:B------:R-:W-:-:S07]  /*47a0*/  @P4 FADD.FTZ R153, R153, R154 ;  /* 0x0000009a99994221 */ /* 0x000fce0000010000 */
.L_x_3165:
[----:B------:R-:W-:Y:S05]  /*47b0*/  BSYNC B1 ;  /* 0x0000000000017941 */ /* 0x000fea0003800000 */
.L_x_3163:
        /* <DEDUP_REMOVED lines=12> */
.L_x_3167:
[----:B------:R-:W-:Y:S01]  /*4880*/  FFMA.FTZ R153, R191, R159, R156 ;  /* 0x0000009fbf997223 */ /* 0x000fe2000001009c */
[----:B------:R-:W-:-:S03]  /*4890*/  @P4 SHF.L.U32 R152, R33, 0x10, RZ ;  /* 0x0000001021984819 */ /* 0x000fc600000006ff */
[----:B------:R-:W-:-:S04]  /*48a0*/  FADD.FTZ R153, R192, -R153 ;  /* 0x80000099c0997221 */ /* 0x000fc80000010000 */
[----:B------:R-:W-:-:S04]  /*48b0*/  FMUL.FTZ R153, R6, R153 ;  /* 0x0000009906997220 */ /* 0x000fc80000410000 */
[----:B------:R-:W-:-:S07]  /*48c0*/  @P4 FADD.FTZ R153, R153, R152 ;  /* 0x0000009899994221 */ /* 0x000fce0000010000 */
.L_x_3168:
[----:B------:R-:W-:Y:S05]  /*48d0*/  BSYNC B1 ;  /* 0x0000000000017941 */ /* 0x000fea0003800000 */
.L_x_3166:
        /* <DEDUP_REMOVED lines=13> */
.L_x_3170:
[----:B------:R-:W-:Y:S01]  /*49b0*/  FFMA.FTZ R152, R198, R159, R156 ;  /* 0x0000009fc6987223 */ /* 0x000fe2000001009c */
[----:B------:R-:W-:-:S03]  /*49c0*/  @P4 PRMT R154, R33, 0x7632, R154 ;  /* 0x00007632219a4816 */ /* 0x000fc6000000009a */
[----:B------:R-:W-:Y:S01]  /*49d0*/  FADD.FTZ R153, R199, -R152 ;  /* 0x80000098c7997221 */ /* 0x000fe20000010000 */
[----:B------:R-:W-:-:S03]  /*49e0*/  @P4 SHF.L.U32 R154, R154, 0x10, RZ ;  /* 0x000000109a9a4819 */ /* 0x000fc600000006ff */
[----:B------:R-:W-:-:S04]  /*49f0*/  FMUL.FTZ R153, R6, R153 ;  /* 0x0000009906997220 */ /* 0x000fc80000410000 */
[----:B------:R-:W-:-:S07]  /*4a00*/  @P4 FADD.FTZ R153, R153, R154 ;  /* 0x0000009a99994221 */ /* 0x000fce0000010000 */
.L_x_3171:
[----:B------:R-:W-:Y:S05]  /*4a10*/  BSYNC B1 ;  /* 0x0000000000017941 */ /* 0x000fea0003800000 */
.L_x_3169:
        /* <DEDUP_REMOVED lines=12> */
.L_x_3173:
[----:B------:R-:W-:Y:S01]  /*4ae0*/  FFMA.FTZ R153, R193, R159, R156 ;  /* 0x0000009fc1997223 */ /* 0x000fe2000001009c */
[----:B------:R-:W-:-:S03]  /*4af0*/  @P4 SHF.L.U32 R152, R34, 0x10, RZ ;  /* 0x0000001022984819 */ /* 0x000fc600000006ff */
[----:B------:R-:W-:-:S04]  /*4b00*/  FADD.FTZ R153, R194, -R153 ;  /* 0x80000099c2997221 */ /* 0x000fc80000010000 */
[----:B------:R-:W-:-:S04]  /*4b10*/  FMUL.FTZ R153, R6, R153 ;  /* 0x0000009906997220 */ /* 0x000fc80000410000 */
[----:B------:R-:W-:-:S07]  /*4b20*/  @P4 FADD.FTZ R153, R153, R152 ;  /* 0x0000009899994221 */ /* 0x000fce0000010000 */
.L_x_3174:
[----:B------:R-:W-:Y:S05]  /*4b30*/  BSYNC B1 ;  /* 0x0000000000017941 */ /* 0x000fea0003800000 */
.L_x_3172:
        /* <DEDUP_REMOVED lines=13> */
.L_x_3176:
[----:B------:R-:W-:Y:S01]  /*4c10*/  FFMA.FTZ R152, R200, R159, R156 ;  /* 0x0000009fc8987223 */ /* 0x000fe2000001009c */
[----:B------:R-:W-:-:S03]  /*4c20*/  @P4 PRMT R154, R34, 0x7632, R154 ;  /* 0x00007632229a4816 */ /* 0x000fc6000000009a */
[----:B------:R-:W-:Y:S01]  /*4c30*/  FADD.FTZ R153, R201, -R152 ;  /* 0x80000098c9997221 */ /* 0x000fe20000010000 */
[----:B------:R-:W-:-:S03]  /*4c40*/  @P4 SHF.L.U32 R154, R154, 0x10, RZ ;  /* 0x000000109a9a4819 */ /* 0x000fc600000006ff */
[----:B------:R-:W-:-:S04]  /*4c50*/  FMUL.FTZ R153, R6, R153 ;  /* 0x0000009906997220 */ /* 0x000fc80000410000 */
[----:B------:R-:W-:-:S07]  /*4c60*/  @P4 FADD.FTZ R153, R153, R154 ;  /* 0x0000009a99994221 */ /* 0x000fce0000010000 */
.L_x_3177:
[----:B------:R-:W-:Y:S05]  /*4c70*/  BSYNC B1 ;  /* 0x0000000000017941 */ /* 0x000fea0003800000 */
.L_x_3175:
        /* <DEDUP_REMOVED lines=12> */
.L_x_3179:
[----:B------:R-:W-:Y:S01]  /*4d40*/  FFMA.FTZ R153, R195, R159, R156 ;  /* 0x0000009fc3997223 */ /* 0x000fe2000001009c */
[----:B------:R-:W-:-:S03]  /*4d50*/  @P4 SHF.L.U32 R152, R35, 0x10, RZ ;  /* 0x0000001023984819 */ /* 0x000fc600000006ff */
[----:B------:R-:W-:-:S04]  /*4d60*/  FADD.FTZ R153, R202, -R153 ;  /* 0x80000099ca997221 */ /* 0x000fc80000010000 */
[----:B------:R-:W-:-:S04]  /*4d70*/  FMUL.FTZ R153, R6, R153 ;  /* 0x0000009906997220 */ /* 0x000fc80000410000 */
[----:B------:R-:W-:-:S07]  /*4d80*/  @P4 FADD.FTZ R153, R153, R152 ;  /* 0x0000009899994221 */ /* 0x000fce0000010000 */
.L_x_3180:
[----:B------:R-:W-:Y:S05]  /*4d90*/  BSYNC B1 ;  /* 0x0000000000017941 */ /* 0x000fea0003800000 */
.L_x_3178:
        /* <DEDUP_REMOVED lines=13> */
.L_x_3182:
[----:B------:R-:W-:Y:S01]  /*4e70*/  FFMA.FTZ R156, R204, R159, R156 ;  /* 0x0000009fcc9c7223 */ /* 0x000fe2000001009c */
[----:B------:R-:W-:-:S03]  /*4e80*/  @P4 PRMT R152, R35, 0x7632, R152 ;  /* 0x0000763223984816 */ /* 0x000fc60000000098 */
[----:B------:R-:W-:Y:S01]  /*4e90*/  FADD.FTZ R153, R203, -R156 ;  /* 0x8000009ccb997221 */ /* 0x000fe20000010000 */
[----:B------:R-:W-:-:S03]  /*4ea0*/  @P4 SHF.L.U32 R155, R152, 0x10, RZ ;  /* 0x00000010989b4819 */ /* 0x000fc600000006ff */
[----:B------:R-:W-:-:S04]  /*4eb0*/  FMUL.FTZ R6, R6, R153 ;  /* 0x0000009906067220 */ /* 0x000fc80000410000 */
[----:B------:R-:W-:-:S07]  /*4ec0*/  @P4 FADD.FTZ R6, R6, R155 ;  /* 0x0000009b06064221 */ /* 0x000fce0000010000 */
.L_x_3183:
[----:B------:R-:W-:Y:S05]  /*4ed0*/  BSYNC B1 ;  /* 0x0000000000017941 */ /* 0x000fea0003800000 */
.L_x_3181:
        /* <DEDUP_REMOVED lines=12> */
.L_x_3159:
[----:B------:R-:W-:Y:S05]  /*4fa0*/  BSYNC B0 ;  /* 0x0000000000007941 */ /* 0x000fea0003800000 */
.L_x_3158:
[----:B------:R-:W-:Y:S02]  /*4fb0*/  IADD3 R7, R7, UR12, RZ ;  /* 0x0000000c07077c10 */ /* 0x000fe4000fffe0ff */
[----:B------:R-:W-:Y:S02]  /*4fc0*/  ISETP.NE.AND P3, PT, R206, RZ, PT ;  /* 0x000000ffce00720c */ /* 0x000fe40003f65270 */
[----:B------:R-:W-:Y:S02]  /*4fd0*/  ISETP.GE.AND P2, PT, R7, UR13, PT ;  /* 0x0000000d07007c0c */ /* 0x000fe4000bf46270 */
[----:B------:R-:W-:-:S11]  /*4fe0*/  SEL R206, RZ, 0x1, P3 ;  /* 0x00000001ffce7807 */ /* 0x000fd60001800000 */
[----:B------:R-:W-:Y:S05]  /*4ff0*/  @!P2 BRA `(.L_x_3184) ;  /* 0xffffffb40058a947 */ /* 0x000fea000383ffff */
.L_x_3060:
        /* <DEDUP_REMOVED lines=17> */
.L_x_3186:
[----:B------:R-:W-:Y:S05]  /*5110*/  BSYNC B0 ;  /* 0x0000000000007941 */ /* 0x000fea0003800000 */
.L_x_3185:
        /* <DEDUP_REMOVED lines=11> */
.L_x_3188:
[----:B------:R-:W-:Y:S05]  /*51d0*/  BSYNC B0 ;  /* 0x0000000000007941 */ /* 0x000fea0003800000 */
.L_x_3187:
        /* <DEDUP_REMOVED lines=11> */
.L_x_3190:
[----:B------:R-:W-:Y:S05]  /*5290*/  BSYNC B0 ;  /* 0x0000000000007941 */ /* 0x000fea0003800000 */
.L_x_3189:
        /* <DEDUP_REMOVED lines=11> */
.L_x_3079:
[----:B------:R-:W-:Y:S01]  /*5350*/  HFMA2.MMA R212, -RZ, RZ, 0, 9.5367431640625e-07 ;  /* 0x00000010ffd47435 */ /* 0x000fe200000001ff */
[----:B------:R-:W-:Y:S01]  /*5360*/  MOV R210, R211 ;  /* 0x000000d300d27202 */ /* 0x000fe20000000f00 */
[----:B------:R-:W-:Y:S01]  /*5370*/  IMAD.MOV.U32 R207, RZ, RZ, -0x1 ;  /* 0xffffffffffcf7424 */ /* 0x000fe200078e00ff */
[----:B------:R-:W-:-:S08]  /*5380*/  MOV R213, 0x1f ;  /* 0x0000001f00d57802 */ /* 0x000fd00000000f00 */
[----:B0----5:R-:W-:Y:S05]  /*5390*/  WARPSYNC.COLLECTIVE R207, `(.L_x_3191) ;  /* 0x00000000cf087348 */ /* 0x021fea0003c00000 */
[----:B------:R1:W2:Y:S02]  /*53a0*/  SHFL.DOWN P4, R209, R210, R212, R213 ;  /* 0x080000d4d2d17389 */ /* 0x0002a400000800d5 */
[----:B012--5:R-:W-:Y:S01]  /*53b0*/  ENDCOLLECTIVE ;  /* 0x000000000000791b */ /* 0x027fe20003800000 */
.L_x_3191:
[----:B------:R-:W-:Y:S02]  /*53c0*/  MOV R210, R208 ;  /* 0x000000d000d27202 */ /* 0x000fe40000000f00 */
[----:B------:R-:W-:-:S07]  /*53d0*/  MOV R154, R209 ;  /* 0x000000d1009a7202 */ /* 0x000fce0000000f00 */
[----:B------:R-:W-:Y:S05]  /*53e0*/  WARPSYNC.COLLECTIVE R207, `(.L_x_3192) ;  /* 0x00000000cf087348 */ /* 0x000fea0003c00000 */
[----:B------:R0:W1:Y:S02]  /*53f0*/  SHFL.DOWN P4, R209, R210, R212, R213 ;  /* 0x080000d4d2d17389 */ /* 0x00006400000800d5 */
[----:B01----:R-:W-:Y:S01]  /*5400*/  ENDCOLLECTIVE ;  /* 0x000000000000791b */ /* 0x003fe20003800000 */
.L_x_3192:
[----:B------:R-:W-:Y:S01]  /*5410*/  FADD.FTZ R154, R154, R211 ;  /* 0x000000d39a9a7221 */ /* 0x000fe20000010000 */
[----:B------:R-:W-:-:S04]  /*5420*/  HFMA2.MMA R212, -RZ, RZ, 0, 4.76837158203125e-07 ;  /* 0x00000008ffd47435 */ /* 0x000fc800000001ff */
[----:B------:R-:W-:Y:S02]  /*5430*/  MOV R210, R154 ;  /* 0x0000009a00d27202 */ /* 0x000fe40000000f00 */
[----:B------:R-:W-:-:S07]  /*5440*/  MOV R155, R209 ;  /* 0x000000d1009b7202 */ /* 0x000fce0000000f00 */
[----:B------:R-:W-:Y:S05]  /*5450*/  WARPSYNC.COLLECTIVE R207, `(.L_x_3193) ;  /* 0x00000000cf087348 */ /* 0x000fea0003c00000 */
[----:B------:R0:W1:Y:S02]  /*5460*/  SHFL.DOWN P4, R209, R210, R212, R213 ;  /* 0x080000d4d2d17389 */ /* 0x00006400000800d5 */
[----:B01----:R-:W-:Y:S01]  /*5470*/  ENDCOLLECTIVE ;  /* 0x000000000000791b */ /* 0x003fe20003800000 */
.L_x_3193:
[----:B------:R-:W-:-:S05]  /*5480*/  FADD.FTZ R155, R155, R208 ;  /* 0x000000d09b9b7221 */ /* 0x000fca0000010000 */
[----:B------:R-:W-:Y:S01]  /*5490*/  MOV R210, R155 ;  /* 0x0000009b00d27202 */ /* 0x000fe20000000f00 */
[----:B------:R-:W-:-:S07]  /*54a0*/  IMAD.MOV.U32 R157, RZ, RZ, R209 ;  /* 0x000000ffff9d7224 */ /* 0x000fce00078e00d1 */
[----:B------:R-:W-:Y:S05]  /*54b0*/  WARPSYNC.COLLECTIVE R207, `(.L_x_3194) ;  /* 0x00000000cf087348 */ /* 0x000fea0003c00000 */
[----:B------:R0:W1:Y:S02]  /*54c0*/  SHFL.DOWN P4, R209, R210, R212, R213 ;  /* 0x080000d4d2d17389 */ /* 0x00006400000800d5 */
[----:B01----:R-:W-:Y:S01]  /*54d0*/  ENDCOLLECTIVE ;  /* 0x000000000000791b */ /* 0x003fe20003800000 */
.L_x_3194:
[----:B------:R-:W-:Y:S01]  /*54e0*/  FADD.FTZ R157, R154, R157 ;  /* 0x0000009d9a9d7221 */ /* 0x000fe20000010000 */
[----:B------:R-:W-:-:S04]  /*54f0*/  HFMA2.MMA R212, -RZ, RZ, 0, 2.384185791015625e-07 ;  /* 0x00000004ffd47435 */ /* 0x000fc800000001ff */
[----:B------:R-:W-:Y:S02]  /*5500*/  MOV R210, R157 ;  /* 0x0000009d00d27202 */ /* 0x000fe40000000f00 */
[----:B------:R-:W-:-:S07]  /*5510*/  MOV R156, R209 ;  /* 0x000000d1009c7202 */ /* 0x000fce0000000f00 */
[----:B------:R-:W-:Y:S05]  /*5520*/  WARPSYNC.COLLECTIVE R207, `(.L_x_3195) ;  /* 0x00000000cf087348 */ /* 0x000fea0003c00000 */
[----:B------:R0:W1:Y:S02]  /*5530*/  SHFL.DOWN P4, R209, R210, R212, R213 ;  /* 0x080000d4d2d17389 */ /* 0x00006400000800d5 */
[----:B01----:R-:W-:Y:S01]  /*5540*/  ENDCOLLECTIVE ;  /* 0x000000000000791b */ /* 0x003fe20003800000 */
.L_x_3195:
[----:B------:R-:W-:-:S04]  /*5550*/  FADD.FTZ R156, R155, R156 ;  /* 0x0000009c9b9c7221 */ /* 0x000fc80000010000 */
[----:B------:R-:W-:Y:S01]  /*5560*/  IMAD.MOV.U32 R210, RZ, RZ, R156 ;  /* 0x000000ffffd27224 */ /* 0x000fe200078e009c */
[----:B------:R-:W-:-:S07]  /*5570*/  MOV R158, R209 ;  /* 0x000000d1009e7202 */ /* 0x000fce0000000f00 */
[----:B------:R-:W-:Y:S05]  /*5580*/  WARPSYNC.COLLECTIVE R207, `(.L_x_3196) ;  /* 0x00000000cf087348 */ /* 0x000fea0003c00000 */
[----:B------:R0:W1:Y:S02]  /*5590*/  SHFL.DOWN P4, R209, R210, R212, R213 ;  /* 0x080000d4d2d17389 */ /* 0x00006400000800d5 */
[----:B01----:R-:W-:Y:S01]  /*55a0*/  ENDCOLLECTIVE ;  /* 0x000000000000791b */ /* 0x003fe20003800000 */
.L_x_3196:
[----:B------:R-:W-:Y:S01]  /*55b0*/  FADD.FTZ R158, R157, R158 ;  /* 0x0000009e9d9e7221 */ /* 0x000fe20000010000 */
[----:B------:R-:W-:-:S04]  /*55c0*/  HFMA2.MMA R212, -RZ, RZ, 0, 1.1920928955078125e-07 ;  /* 0x00000002ffd47435 */ /* 0x000fc800000001ff */
[----:B------:R-:W-:Y:S02]  /*55d0*/  MOV R210, R158 ;  /* 0x0000009e00d27202 */ /* 0x000fe40000000f00 */
[----:B------:R-:W-:-:S07]  /*55e0*/  MOV R159, R209 ;  /* 0x000000d1009f7202 */ /* 0x000fce0000000f00 */
[----:B------:R-:W-:Y:S05]  /*55f0*/  WARPSYNC.COLLECTIVE R207, `(.L_x_3197) ;  /* 0x00000000cf087348 */ /* 0x000fea0003c00000 */
[----:B------:R0:W1:Y:S02]  /*5600*/  SHFL.DOWN P4, R209, R210, R212, R213 ;  /* 0x080000d4d2d17389 */ /* 0x00006400000800d5 */
[----:B01----:R-:W-:Y:S01]  /*5610*/  ENDCOLLECTIVE ;  /* 0x000000000000791b */ /* 0x003fe20003800000 */
.L_x_3197:
[----:B------:R-:W-:-:S05]  /*5620*/  FADD.FTZ R159, R156, R159 ;  /* 0x0000009f9c9f7221 */ /* 0x000fca0000010000 */
[----:B------:R-:W-:Y:S02]  /*5630*/  MOV R210, R159 ;  /* 0x0000009f00d27202 */ /* 0x000fe40000000f00 */
[----:B------:R-:W-:-:S07]  /*5640*/  MOV R179, R209 ;  /* 0x000000d100b37202 */ /* 0x000fce0000000f00 */
[----:B------:R-:W-:Y:S05]  /*5650*/  WARPSYNC.COLLECTIVE R207, `(.L_x_3198) ;  /* 0x00000000cf087348 */ /* 0x000fea0003c00000 */
[----:B------:R0:W1:Y:S02]  /*5660*/  SHFL.DOWN P4, R209, R210, R212, R213 ;  /* 0x080000d4d2d17389 */ /* 0x00006400000800d5 */
[----:B01----:R-:W-:Y:S01]  /*5670*/  ENDCOLLECTIVE ;  /* 0x000000000000791b */ /* 0x003fe20003800000 */
.L_x_3198:
[----:B------:R-:W-:Y:S01]  /*5680*/  FADD.FTZ R179, R158, R179 ;  /* 0x000000b39eb37221 */ /* 0x000fe20000010000 */
[----:B------:R-:W-:-:S04]  /*5690*/  HFMA2.MMA R212, -RZ, RZ, 0, 5.9604644775390625e-08 ;  /* 0x00000001ffd47435 */ /* 0x000fc800000001ff */
[----:B------:R-:W-:Y:S01]  /*56a0*/  MOV R210, R179 ;  /* 0x000000b300d27202 */ /* 0x000fe20000000f00 */
[----:B------:R-:W-:-:S07]  /*56b0*/  IMAD.MOV.U32 R178, RZ, RZ, R209 ;  /* 0x000000ffffb27224 */ /* 0x000fce00078e00d1 */
[----:B------:R-:W-:Y:S05]  /*56c0*/  WARPSYNC.COLLECTIVE R207, `(.L_x_3199) ;  /* 0x00000000cf087348 */ /* 0x000fea0003c00000 */
[----:B------:R0:W1:Y:S02]  /*56d0*/  SHFL.DOWN P4, R209, R210, R212, R213 ;  /* 0x080000d4d2d17389 */ /* 0x00006400000800d5 */
[----:B01----:R-:W-:Y:S01]  /*56e0*/  ENDCOLLECTIVE ;  /* 0x000000000000791b */ /* 0x003fe20003800000 */
.L_x_3199:
[----:B------:R-:W-:-:S05]  /*56f0*/  FADD.FTZ R154, R159, R178 ;  /* 0x000000b29f9a7221 */ /* 0x000fca0000010000 */
[----:B------:R-:W-:Y:S02]  /*5700*/  MOV R210, R154 ;  /* 0x0000009a00d27202 */ /* 0x000fe40000000f00 */
[----:B------:R-:W-:-:S07]  /*5710*/  MOV R178, R209 ;  /* 0x000000d100b27202 */ /* 0x000fce0000000f00 */
[----:B------:R-:W-:Y:S05]  /*5720*/  WARPSYNC.COLLECTIVE R207, `(.L_x_3200) ;  /* 0x00000000cf087348 */ /* 0x000fea0003c00000 */
[----:B------:R0:W1:Y:S02]  /*5730*/  SHFL.DOWN P4, R209, R210, R212, R213 ;  /* 0x080000d4d2d17389 */ /* 0x00006400000800d5 */
[----:B01----:R-:W-:Y:S01]  /*5740*/  ENDCOLLECTIVE ;  /* 0x000000000000791b */ /* 0x003fe20003800000 */
.L_x_3200:
[----:B------:R-:W-:Y:S01]  /*5750*/  MOV R155, R209 ;  /* 0x000000d1009b7202 */ /* 0x000fe20000000f00 */
[----:B------:R-:W-:Y:S06]  /*5760*/  BRA `(.L_x_3201) ;  /* 0xffffffc800dc7947 */ /* 0x000fec000383ffff */
.L_x_3202:
        /* <DEDUP_REMOVED lines=9> */
.L_x_13902:


//--------------------- .text._ZN10layer_norm13ln_bwd_kernelINS_13Kernel_traitsIf13__nv_bfloat16S2_S2_fjLj4096ELj1ELj1ELj4ELj16ENS_18Kernel_traits_baseILj4096EfS2_S2_S2_fjLj128EEEEELb0ELb0ELb1ELb1EEEvNS_9BwdParamsE --------------------------
	.section	.text._ZN10layer_norm13ln_bwd_kernelINS_13Kernel_traitsIf13__nv_bfloat16S2_S2_fjLj4096ELj1ELj1ELj4ELj16ENS_18Kernel_traits_baseILj4096EfS2_S2_S2_fjLj128EEEEELb0ELb0ELb1ELb1EEEvNS_9BwdParamsE,"ax",@progbits
	.align	128
        .global         _ZN10layer_norm13ln_bwd_kernelINS_13Kernel_traitsIf13__nv_bfloat16S2_S2_fjLj4096ELj1ELj1ELj4ELj16ENS_18Kernel_traits_baseILj4096EfS2_S2_S2_fjLj128EEEEELb0ELb0ELb1ELb1EEEvNS_9BwdParamsE
        .type           _ZN10layer_norm13ln_bwd_kernelINS_13Kernel_traitsIf13__nv_bfloat16S2_S2_fjLj4096ELj1ELj1ELj4ELj16ENS_18Kernel_traits_baseILj4096EfS2_S2_S2_fjLj128EEEEELb0ELb0ELb1ELb1EEEvNS_9BwdParamsE,@function
        .size           _ZN10layer_norm13ln_bwd_kernelINS_13Kernel_traitsIf13__nv_bfloat16S2_S2_fjLj4096ELj1ELj1ELj4ELj16ENS_18Kernel_traits_baseILj4096EfS2_S2_S2_fjLj128EEEEELb0ELb0ELb1ELb1EEEvNS_9BwdParamsE,(.L_x_13903 - _ZN10layer_norm13ln_bwd_kernelINS_13Kernel_traitsIf13__nv_bfloat16S2_S2_fjLj4096ELj1ELj1ELj4ELj16ENS_18Kernel_traits_baseILj4096EfS2_S2_S2_fjLj128EEEEELb0ELb0ELb1ELb1EEEvNS_9BwdParamsE)
        .other          _ZN10layer_norm13ln_bwd_kernelINS_13Kernel_traitsIf13__nv_bfloat16S2_S2_fjLj4096ELj1ELj1ELj4ELj16ENS_18Kernel_traits_baseILj4096EfS2_S2_S2_fjLj128EEEEELb0ELb0ELb1ELb1EEEvNS_9BwdParamsE,@"STO_CUDA_ENTRY STV_DEFAULT"
_ZN10layer_norm13ln_bwd_kernelINS_13Kernel_traitsIf13__nv_bfloat16S2_S2_fjLj4096ELj1ELj1ELj4ELj16ENS_18Kernel_traits_baseILj4096EfS2_S2_S2_fjLj128EEEEELb0ELb0ELb1ELb1EEEvNS_9BwdParamsE:
.text._ZN10layer_norm13ln_bwd_kernelINS_13Kernel_traitsIf13__nv_bfloat16S2_S2_fjLj4096ELj1ELj1ELj4ELj16ENS_18Kernel_traits_baseILj4096EfS2_S2_S2_fjLj128EEEEELb0ELb0ELb1ELb1EEEvNS_9BwdParamsE:
        /* <DEDUP_REMOVED lines=45> */
.L_x_3203:
[----:B------:R-:W-:Y:S01]  /*02d0*/  SHF.L.U32 R0, R2, 0x5, RZ ;  /* 0x0000000502007819 */ /* 0x000fe200000006ff */
[----:B------:R-:W-:-:S03]  /*02e0*/  ULDC.64 UR6, c[0x0][0x260] ;  /* 0x0000980000067ab9 */ /* 0x000fc60000000a00 */
[----:B------:R-:W-:-:S04]  /*02f0*/  LOP3.LUT R0, R0, 0xfe0, RZ, 0xc0, !PT ;  /* 0x00000fe000007812 */ /* 0x000fc800078ec0ff */
[----:B------:R-:W-:Y:S02]  /*0300*/  IADD3 R12, P0, R0, UR6, RZ ;  /* 0x00000006000c7c10 */ /* 0x000fe4000ff1e0ff */
[----:B------:R-:W0:Y:S02]  /*0310*/  LDC.U8 R0, c[0x0][0x2a0] ;  /* 0x0000a800ff007b82 */ /* 0x000e240000000000 */
[----:B------:R-:W-:Y:S01]  /*0320*/  IADD3.X R13, RZ, UR7, RZ, P0, !PT ;  /* 0x00000007ff0d7c10 */ /* 0x000fe200087fe4ff */
[----:B------:R-:W-:Y:S01]  /*0330*/  HFMA2.MMA R132, -RZ, RZ, 0, 5.9604644775390625e-08 ;  /* 0x00000001ff847435 */ /* 0x000fe200000001ff */
[----:B------:R-:W-:Y:S02]  /*0340*/  CS2R R4, SRZ ;  /* 0x0000000000047805 */ /* 0x000fe4000001ff00 */
[----:B------:R-:W-:Y:S02]  /*0350*/  CS2R R6, SRZ ;  /* 0x0000000000067805 */ /* 0x000fe4000001ff00 */
[----:B------:R-:W-:Y:S01]  /*0360*/  CS2R R8, SRZ ;  /* 0x0000000000087805 */ /* 0x000fe2000001ff00 */
[----:B------:R-:W5:Y:S01]  /*0370*/  LDG.E.128 R68, desc[UR4][R12.64] ;  /* 0x000000040c447981 */ /* 0x000f62000c1e1d00 */
[----:B------:R-:W-:-:S02]  /*0380*/  CS2R R10, SRZ ;  /* 0x00000000000a7805 */ /* 0x000fc4000001ff00 */
[----:B------:R-:W-:Y:S02]  /*0390*/  CS2R R14, SRZ ;  /* 0x00000000000e7805 */ /* 0x000fe4000001ff00 */
[----:B------:R-:W-:Y:S01]  /*03a0*/  CS2R R16, SRZ ;  /* 0x0000000000107805 */ /* 0x000fe2000001ff00 */
[----:B------:R-:W5:Y:S01]  /*03b0*/  LDG.E.128 R72, desc[UR4][R12.64+0x10] ;  /* 0x000010040c487981 */ /* 0x000f62000c1e1d00 */
        /* <DEDUP_REMOVED lines=23> */
[----:B------:R1:W5:Y:S01]  /*0530*/  LDG.E.128 R96, desc[UR4][R12.64+0x3010] ;  /* 0x003010040c607981 */ /* 0x000362000c1e1d00 */
[----:B------:R-:W-:Y:S02]  /*0540*/  CS2R R52, SRZ ;  /* 0x0000000000347805 */ /* 0x000fe4000001ff00 */
[----:B------:R-:W-:Y:S02]  /*0550*/  CS2R R58, SRZ ;  /* 0x00000000003a7805 */ /* 0x000fe4000001ff00 */
[----:B------:R-:W-:Y:S02]  /*0560*/  CS2R R56, SRZ ;  /* 0x0000000000387805 */ /* 0x000fe4000001ff00 */
[----:B------:R-:W-:-:S02]  /*0570*/  CS2R R62, SRZ ;  /* 0x00000000003e7805 */ /* 0x000fc4000001ff00 */
[----:B------:R-:W-:Y:S02]  /*0580*/  CS2R R60, SRZ ;  /* 0x00000000003c7805 */ /* 0x000fe4000001ff00 */
[----:B------:R-:W-:Y:S02]  /*0590*/  CS2R R66, SRZ ;  /* 0x0000000000427805 */ /* 0x000fe4000001ff00 */
[----:B------:R-:W-:Y:S02]  /*05a0*/  CS2R R64, SRZ ;  /* 0x0000000000407805 */ /* 0x000fe4000001ff00 */
[----:B01----:R-:W-:-:S07]  /*05b0*/  CS2R R12, SRZ ;  /* 0x00000000000c7805 */ /* 0x003fce000001ff00 */
.L_x_3305:
[----:B0-----:R-:W0:Y:S08]  /*05c0*/  LDC.64 R128, c[0x0][0x288] ;  /* 0x0000a200ff807b82 */ /* 0x001e300000000a00 */
[----:B------:R-:W1:Y:S08]  /*05d0*/  LDC R202, c[0x0][0x218] ;  /* 0x00008600ffca7b82 */ /* 0x000e700000000800 */
[----:B------:R-:W2:Y:S01]  /*05e0*/  LDC.64 R126, c[0x0][0x258] ;  /* 0x00009600ff7e7b82 */ /* 0x000ea20000000a00 */
[----:B0-----:R-:W-:-:S07]  /*05f0*/  IMAD.WIDE R128, R135, 0x4, R128 ;  /* 0x0000000487807825 */ /* 0x001fce00078e0280 */
[----:B------:R-:W0:Y:S01]  /*0600*/  LDC.64 R124, c[0x0][0x280] ;  /* 0x0000a000ff7c7b82 */ /* 0x000e220000000a00 */
[----:B------:R3:W4:Y:S01]  /*0610*/  LDG.E R206, desc[UR4][R128.64] ;  /* 0x0000000480ce7981 */ /* 0x000722000c1e1900 */
[----:B-1----:R-:W-:-:S06]  /*0620*/  IMAD R133, R135, R202, RZ ;  /* 0x000000ca87857224 */ /* 0x002fcc00078e02ff */
[----:B------:R-:W3:Y:S01]  /*0630*/  LDC.64 R130, c[0x0][0x2c8] ;  /* 0x0000b200ff827b82 */ /* 0x000ee20000000a00 */
[----:B------:R-:W-:Y:S01]  /*0640*/  SHF.R.S32.HI R204, RZ, 0x1f, R133 ;  /* 0x0000001fffcc7819 */ /* 0x000fe20000011485 */
[----:B--2---:R-:W-:-:S03]  /*0650*/  IMAD.WIDE R126, R135, 0x4, R126 ;  /* 0x00000004877e7825 */ /* 0x004fc600078e027e */
[----:B------:R-:W-:Y:S02]  /*0660*/  LEA.HI R205, R204, R133, RZ, 0x3 ;  /* 0x00000085cccd7211 */ /* 0x000fe400078f18ff */
[----:B------:R-:W-:Y:S01]  /*0670*/  LOP3.LUT R204, R2, 0x7f, RZ, 0xc0, !PT ;  /* 0x0000007f02cc7812 */ /* 0x000fe200078ec0ff */
[----:B------:R-:W-:Y:S01]  /*0680*/  BSSY B0, `(.L_x_3205) ;  /* 0x0000183000007945 */ /* 0x000fe20003800000 */
[----:B-----5:R1:W5:Y:S02]  /*0690*/  LDG.E R198, desc[UR4][R126.64] ;  /* 0x000000047ec67981 */ /* 0x020364000c1e1900 */
[----:B------:R-:W-:Y:S01]  /*06a0*/  LEA.HI.SX32 R205, R205, R204, 0x1d ;  /* 0x000000cccdcd7211 */ /* 0x000fe200078feaff */
[----:B0-----:R-:W-:-:S03]  /*06b0*/  IMAD.WIDE R124, R135, 0x4, R124 ;  /* 0x00000004877c7825 */ /* 0x001fc600078e027c */
[C---:B------:R-:W-:Y:S02]  /*06c0*/  IADD3 R203, R205.reuse, 0x80, RZ ;  /* 0x00000080cdcb7810 */ /* 0x040fe40007ffe0ff */
[C---:B------:R-:W-:Y:S01]  /*06d0*/  IADD3 R201, R205.reuse, 0x100, RZ ;  /* 0x00000100cdc97810 */ /* 0x040fe20007ffe0ff */
[C---:B------:R-:W-:Y:S01]  /*06e0*/  VIADD R199, R205.reuse, 0x180 ;  /* 0x00000180cdc77836 */ /* 0x040fe20000000000 */
[----:B------:R0:W5:Y:S01]  /*06f0*/  LDG.E R200, desc[UR4][R124.64] ;  /* 0x000000047cc87981 */ /* 0x000162000c1e1900 */
[----:B---3--:R-:W-:-:S04]  /*0700*/  IMAD.WIDE.U32 R128, R205, 0x10, R130 ;  /* 0x00000010cd807825 */ /* 0x008fc800078e0082 */
[----:B-1----:R-:W-:-:S04]  /*0710*/  IMAD.WIDE.U32 R126, R203, 0x10, R130 ;  /* 0x00000010cb7e7825 */ /* 0x002fc800078e0082 */
[----:B0-----:R-:W-:-:S04]  /*0720*/  IMAD.WIDE.U32 R124, R201, 0x10, R130 ;  /* 0x00000010c97c7825 */ /* 0x001fc800078e0082 */
[----:B------:R-:W-:Y:S01]  /*0730*/  IMAD.WIDE.U32 R130, R199, 0x10, R130 ;  /* 0x00000010c7827825 */ /* 0x000fe200078e0082 */
[----:B----4-:R-:W-:-:S13]  /*0740*/  ISETP.GT.AND P2, PT, R206, RZ, PT ;  /* 0x000000ffce00720c */ /* 0x010fda0003f44270 */
        /* <DEDUP_REMOVED lines=15> */
.L_x_3206:
        /* <DEDUP_REMOVED lines=9> */
[----:B------:R-:W-:-:S04]  /*08d0*/  IMAD.WIDE.U32 R140, R203, 0x10, R148 ;  /* 0x00000010cb8c7825 */ /* 0x000fc800078e0094 */
[--C-:B------:R-:W-:Y:S01]  /*08e0*/  IMAD.WIDE.U32 R144, R201, 0x10, R148.reuse ;  /* 0x00000010c9907825 */ /* 0x100fe200078e0094 */
[----:B------:R-:W-:Y:S01]  /*08f0*/  IADD3 R153, R3, 0x80, RZ ;  /* 0x0000008003997810 */ /* 0x000fe20007ffe0ff */
[----:B------:R-:W3:Y:S02]  /*0900*/  LDG.E.128 R164, desc[UR4][R164.64] ;  /* 0x00000004a4a47981 */ /* 0x000ee4000c1e1d00 */
[----:B------:R-:W-:Y:S01]  /*0910*/  IMAD.WIDE.U32 R148, R199, 0x10, R148 ;  /* 0x00000010c7947825 */ /* 0x000fe200078e0094 */
[----:B------:R-:W-:Y:S01]  /*0920*/  IADD3 R157, R3, 0x100, RZ ;  /* 0x00000100039d7810 */ /* 0x000fe20007ffe0ff */
[----:B------:R-:W4:Y:S02]  /*0930*/  LDG.E.128 R144, desc[UR4][R144.64] ;  /* 0x0000000490907981 */ /* 0x000f24000c1e1d00 */
[----:B-1----:R-:W-:Y:S02]  /*0940*/  IMAD.WIDE R168, R135, 0x4, R168 ;  /* 0x0000000487a87825 */ /* 0x002fe400078e02a8 */
[----:B------:R-:W4:Y:S02]  /*0950*/  LDG.E.128 R148, desc[UR4][R148.64] ;  /* 0x0000000494947981 */ /* 0x000f24000c1e1d00 */
[C-C-:B--2---:R-:W-:Y:S01]  /*0960*/  IMAD.WIDE.U32 R160, R3.reuse, 0x10, R136.reuse ;  /* 0x0000001003a07825 */ /* 0x144fe200078e0088 */
[----:B------:R-:W-:Y:S01]  /*0970*/  IADD3 R3, R3, 0x180, RZ ;  /* 0x0000018003037810 */ /* 0x000fe20007ffe0ff */
[----:B------:R-:W2:Y:S02]  /*0980*/  LDG.E R168, desc[UR4][R168.64] ;  /* 0x00000004a8a87981 */ /* 0x000ea4000c1e1900 */
[----:B------:R-:W-:-:S02]  /*0990*/  IMAD.WIDE.U32 R152, R153, 0x10, R136 ;  /* 0x0000001099987825 */ /* 0x000fc400078e0088 */
[----:B------:R-:W2:Y:S02]  /*09a0*/  LDG.E.128 R160, desc[UR4][R160.64] ;  /* 0x00000004a0a07981 */ /* 0x000ea4000c1e1d00 */
[--C-:B------:R-:W-:Y:S02]  /*09b0*/  IMAD.WIDE.U32 R156, R157, 0x10, R136.reuse ;  /* 0x000000109d9c7825 */ /* 0x100fe400078e0088 */
[----:B------:R-:W2:Y:S02]  /*09c0*/  LDG.E.128 R140, desc[UR4][R140.64] ;  /* 0x000000048c8c7981 */ /* 0x000ea4000c1e1d00 */
[----:B------:R-:W-:Y:S02]  /*09d0*/  IMAD.WIDE.U32 R136, R3, 0x10, R136 ;  /* 0x0000001003887825 */ /* 0x000fe400078e0088 */
[----:B------:R-:W2:Y:S04]  /*09e0*/  LDG.E.128 R152, desc[UR4][R152.64] ;  /* 0x0000000498987981 */ /* 0x000ea8000c1e1d00 */
        /* <DEDUP_REMOVED lines=11> */
[----:B---3--:R-:W-:Y:S02]  /*0aa0*/  PRMT R182, R167, 0x7632, R182 ;  /* 0x00007632a7b67816 */ /* 0x008fe400000000b6 */
[----:B------:R-:W-:Y:S02]  /*0ab0*/  PRMT R170, R165, 0x7632, R170 ;  /* 0x00007632a5aa7816 */ /* 0x000fe400000000aa */
[----:B----4-:R-:W-:Y:S02]  /*0ac0*/  PRMT R125, R145, 0x7632, R125 ;  /* 0x00007632917d7816 */ /* 0x010fe4000000007d */
[----:B------:R-:W-:Y:S02]  /*0ad0*/  SHF.L.U32 R165, R165, 0x10, RZ ;  /* 0x00000010a5a57819 */ /* 0x000fe400000006ff */
[----:B------:R-:W-:Y:S02]  /*0ae0*/  PRMT R193, R151, 0x7632, R193 ;  /* 0x0000763297c17816 */ /* 0x000fe400000000c1 */
[----:B------:R-:W-:-:S02]  /*0af0*/  PRMT R178, R166, 0x7632, R178 ;  /* 0x00007632a6b27816 */ /* 0x000fc400000000b2 */
[----:B--2---:R-:W-:Y:S02]  /*0b00*/  FSEL R195, R168, RZ, !P0 ;  /* 0x000000ffa8c37208 */ /* 0x004fe40004000000 */
[C---:B------:R-:W-:Y:S02]  /*0b10*/  PRMT R3, R164.reuse, 0x7632, R3 ;  /* 0x00007632a4037816 */ /* 0x040fe40000000003 */
[----:B------:R-:W-:Y:S02]  /*0b20*/  SHF.L.U32 R134, R164, 0x10, RZ ;  /* 0x00000010a4867819 */ /* 0x000fe400000006ff */
[----:B------:R-:W-:Y:S02]  /*0b30*/  SHF.L.U32 R182, R182, 0x10, RZ ;  /* 0x00000010b6b67819 */ /* 0x000fe400000006ff */
[----:B------:R-:W-:Y:S01]  /*0b40*/  SHF.L.U32 R125, R125, 0x10, RZ ;  /* 0x000000107d7d7819 */ /* 0x000fe200000006ff */
[----:B------:R-:W-:Y:S01]  /*0b50*/  IMAD.U32 R190, R143, 0x10000, RZ ;  /* 0x000100008fbe7824 */ /* 0x000fe200078e00ff */
[----:B------:R-:W-:-:S02]  /*0b60*/  PRMT R164, R160, 0x7632, R164 ;  /* 0x00007632a0a47816 */ /* 0x000fc400000000a4 */
[----:B------:R-:W-:Y:S02]  /*0b70*/  SHF.L.U32 R175, R160, 0x10, RZ ;  /* 0x00000010a0af7819 */ /* 0x000fe400000006ff */
[----:B------:R-:W-:Y:S02]  /*0b80*/  SHF.L.U32 R193, R193, 0x10, RZ ;  /* 0x00000010c1c17819 */ /* 0x000fe400000006ff */
[----:B------:R-:W-:Y:S02]  /*0b90*/  SHF.L.U32 R186, R167, 0x10, RZ ;  /* 0x00000010a7ba7819 */ /* 0x000fe400000006ff */
[C---:B------:R-:W-:Y:S01]  /*0ba0*/  PRMT R160, R140.reuse, 0x7632, R160 ;  /* 0x000076328ca07816 */ /* 0x040fe200000000a0 */
[----:B------:R-:W-:Y:S01]  /*0bb0*/  FADD.FTZ R165, -R195, R165 ;  /* 0x000000a5c3a57221 */ /* 0x000fe20000010100 */
[----:B------:R-:W-:Y:S02]  /*0bc0*/  SHF.L.U32 R140, R140, 0x10, RZ ;  /* 0x000000108c8c7819 */ /* 0x000fe400000006ff */
[----:B------:R-:W-:Y:S01]  /*0bd0*/  SHF.L.U32 R178, R178, 0x10, RZ ;  /* 0x00000010b2b27819 */ /* 0x000fe200000006ff */
[----:B------:R-:W-:Y:S01]  /*0be0*/  IMAD.U32 R173, R161, 0x10000, RZ ;  /* 0x00010000a1ad7824 */ /* 0x000fe200078e00ff */
[----:B------:R-:W-:Y:S01]  /*0bf0*/  SHF.L.U32 R180, R166, 0x10, RZ ;  /* 0x00000010a6b47819 */ /* 0x000fe200000006ff */
[----:B------:R-:W-:Y:S01]  /*0c00*/  FADD.FTZ R213, -R195, R182 ;  /* 0x000000b6c3d57221 */ /* 0x000fe20000010100 */
[----:B------:R-:W-:Y:S01]  /*0c10*/  PRMT R133, R163, 0x7632, R133 ;  /* 0x00007632a3857816 */ /* 0x000fe20000000085 */
[----:B------:R-:W-:Y:S01]  /*0c20*/  FADD.FTZ R225, -R195, R125 ;  /* 0x0000007dc3e17221 */ /* 0x000fe20000010100 */
[----:B------:R-:W-:Y:S01]  /*0c30*/  PRMT R166, R161, 0x7632, R166 ;  /* 0x00007632a1a67816 */ /* 0x000fe200000000a6 */
[----:B------:R-:W-:Y:S01]  /*0c40*/  IMAD.U32 R129, R145, 0x10000, RZ ;  /* 0x0001000091817824 */ /* 0x000fe200078e00ff */
[C---:B------:R-:W-:Y:S01]  /*0c50*/  PRMT R167, R162.reuse, 0x7632, R167 ;  /* 0x00007632a2a77816 */ /* 0x040fe200000000a7 */
[----:B------:R-:W-:Y:S01]  /*0c60*/  FADD.FTZ R125, -R195, R193 ;  /* 0x000000c1c37d7221 */ /* 0x000fe20000010100 */
[----:B------:R-:W-:-:S02]  /*0c70*/  SHF.L.U32 R169, R162, 0x10, RZ ;  /* 0x00000010a2a97819 */ /* 0x000fc400000006ff */
[C---:B------:R-:W-:Y:S02]  /*0c80*/  PRMT R174, R153.reuse, 0x7632, R174 ;  /* 0x0000763299ae7816 */ /* 0x040fe400000000ae */
[----:B------:R-:W-:Y:S01]  /*0c90*/  SHF.L.U32 R181, R153, 0x10, RZ ;  /* 0x0000001099b57819 */ /* 0x000fe200000006ff */
[----:B------:R-:W-:Y:S01]  /*0ca0*/  FADD.FTZ R153, -R195, R190 ;  /* 0x000000bec3997221 */ /* 0x000fe20000010100 */
[----:B------:R-:W-:Y:S01]  /*0cb0*/  SHF.L.U32 R3, R3, 0x10, RZ ;  /* 0x0000001003037819 */ /* 0x000fe200000006ff */
[----:B------:R-:W-:Y:S01]  /*0cc0*/  FADD.FTZ R145, -R195, R186 ;  /* 0x000000bac3917221 */ /* 0x000fe20000010100 */
[C---:B------:R-:W-:Y:S02]  /*0cd0*/  PRMT R161, R141.reuse, 0x7632, R161 ;  /* 0x000076328da17816 */ /* 0x040fe400000000a1 */
[----:B------:R-:W-:Y:S01]  /*0ce0*/  SHF.L.U32 R162, R141, 0x10, RZ ;  /* 0x000000108da27819 */ /* 0x000fe200000006ff */
[----:B------:R-:W-:Y:S01]  /*0cf0*/  FADD.FTZ R141, -R195, R134 ;  /* 0x00000086c38d7221 */ /* 0x000fe20000010100 */
[----:B------:R-:W-:-:S02]  /*0d00*/  PRMT R176, R154, 0x7632, R176 ;  /* 0x000076329ab07816 */ /* 0x000fc400000000b0 */
[----:B------:R-:W-:Y:S02]  /*0d10*/  SHF.L.U32 R183, R154, 0x10, RZ ;  /* 0x000000109ab77819 */ /* 0x000fe400000006ff */
[----:B------:R-:W-:Y:S01]  /*0d20*/  PRMT R126, R144, 0x7632, R126 ;  /* 0x00007632907e7816 */ /* 0x000fe2000000007e */
[----:B------:R-:W-:Y:S01]  /*0d30*/  FADD.FTZ R211, -R195, R178 ;  /* 0x000000b2c3d37221 */ /* 0x000fe20000010100 */
[C---:B------:R-:W-:Y:S02]  /*0d40*/  PRMT R154, R147.reuse, 0x7632, R154 ;  /* 0x00007632939a7816 */ /* 0x040fe4000000009a */
[----:B------:R-:W-:Y:S01]  /*0d50*/  SHF.L.U32 R191, R147, 0x10, RZ ;  /* 0x0000001093bf7819 */ /* 0x000fe200000006ff */
[----:B------:R-:W-:Y:S01]  /*0d60*/  FADD.FTZ R147, -R195, R140 ;  /* 0x0000008cc3937221 */ /* 0x000fe20000010100 */
[C---:B------:R-:W-:Y:S02]  /*0d70*/  PRMT R190, R137.reuse, 0x7632, R190 ;  /* 0x0000763289be7816 */ /* 0x040fe400000000be */
[----:B------:R-:W-:Y:S01]  /*0d80*/  SHF.L.U32 R193, R137, 0x10, RZ ;  /* 0x0000001089c17819 */ /* 0x000fe200000006ff */
[C---:B-----5:R-:W-:Y:S01]  /*0d90*/  FMUL.FTZ R137, R198.reuse, R165 ;  /* 0x000000a5c6897220 */ /* 0x060fe20000410000 */
[----:B------:R-:W-:Y:S01]  /*0da0*/  SHF.L.U32 R171, R163, 0x10, RZ ;  /* 0x00000010a3ab7819 */ /* 0x000fe200000006ff */
[----:B------:R-:W-:Y:S01]  /*0db0*/  FMUL.FTZ R140, R198, R213 ;  /* 0x000000d5c68c7220 */ /* 0x000fe20000410000 */
[----:B------:R-:W-:Y:S01]  /*0dc0*/  SHF.L.U32 R186, R133, 0x10, RZ ;  /* 0x0000001085ba7819 */ /* 0x000fe200000006ff */
[----:B------:R-:W-:Y:S01]  /*0dd0*/  FADD.FTZ R197, -R195, R3 ;  /* 0x00000003c3c57221 */ /* 0x000fe20000010100 */
[----:B------:R-:W-:-:S02]  /*0de0*/  PRMT R163, R142, 0x7632, R163 ;  /* 0x000076328ea37816 */ /* 0x000fc400000000a3 */
[----:B------:R-:W-:Y:S01]  /*0df0*/  PRMT R188, R143, 0x7632, R188 ;  /* 0x000076328fbc7816 */ /* 0x000fe200000000bc */
[----:B------:R-:W-:Y:S01]  /*0e00*/  FADD.FTZ R143, -R195, R180 ;  /* 0x000000b4c38f7221 */ /* 0x000fe20000010100 */
[----:B------:R-:W-:Y:S01]  /*0e10*/  SHF.L.U32 R178, R164, 0x10, RZ ;  /* 0x00000010a4b27819 */ /* 0x000fe200000006ff */
[----:B------:R-:W-:Y:S01]  /*0e20*/  FMUL.FTZ R164, R68, R175 ;  /* 0x000000af44a47220 */ /* 0x000fe20000410000 */
[----:B------:R-:W-:Y:S01]  /*0e30*/  SHF.L.U32 R142, R142, 0x10, RZ ;  /* 0x000000108e8e7819 */ /* 0x000fe200000006ff */
[----:B------:R-:W-:Y:S01]  /*0e40*/  FMUL.FTZ R3, R198, R141 ;  /* 0x0000008dc6037220 */ /* 0x000fe20000410000 */
[C---:B------:R-:W-:Y:S02]  /*0e50*/  PRMT R172, R152.reuse, 0x7632, R172 ;  /* 0x0000763298ac7816 */ /* 0x040fe400000000ac */
[----:B------:R-:W-:Y:S02]  /*0e60*/  SHF.L.U32 R179, R152, 0x10, RZ ;  /* 0x0000001098b37819 */ /* 0x000fe400000006ff */
[----:B------:R-:W-:Y:S01]  /*0e70*/  SHF.L.U32 R126, R126, 0x10, RZ ;  /* 0x000000107e7e7819 */ /* 0x000fe200000006ff */
[----:B------:R-:W-:Y:S01]  /*0e80*/  FFMA.FTZ R66, R137, R173, R66 ;  /* 0x000000ad89427223 */ /* 0x000fe20000010042 */
[----:B------:R-:W-:Y:S01]  /*0e90*/  SHF.L.U32 R144, R144, 0x10, RZ ;  /* 0x0000001090907819 */ /* 0x000fe200000006ff */
[----:B------:R-:W-:Y:S01]  /*0ea0*/  FADD.FTZ R6, R6, R173 ;  /* 0x000000ad06067221 */ /* 0x000fe20000010000 */
[----:B------:R-:W-:-:S02]  /*0eb0*/  PRMT R152, R146, 0x7632, R152 ;  /* 0x0000763292987816 */ /* 0x000fc40000000098 */
[C---:B------:R-:W-:Y:S02]  /*0ec0*/  PRMT R128, R156.reuse, 0x7632, R128 ;  /* 0x000076329c807816 */ /* 0x040fe40000000080 */
[----:B------:R-:W-:Y:S02]  /*0ed0*/  SHF.L.U32 R187, R156, 0x10, RZ ;  /* 0x000000109cbb7819 */ /* 0x000fe400000006ff */
[C---:B------:R-:W-:Y:S02]  /*0ee0*/  PRMT R184, R158.reuse, 0x7632, R184 ;  /* 0x000076329eb87816 */ /* 0x040fe400000000b8 */
[----:B0-----:R-:W-:Y:S02]  /*0ef0*/  SHF.L.U32 R131, R158, 0x10, RZ ;  /* 0x000000109e837819 */ /* 0x001fe400000006ff */
[----:B------:R-:W-:Y:S02]  /*0f00*/  PRMT R168, R150, 0x7632, R168 ;  /* 0x0000763296a87816 */ /* 0x000fe400000000a8 */
[----:B------:R-:W-:Y:S01]  /*0f10*/  SHF.L.U32 R180, R166, 0x10, RZ ;  /* 0x00000010a6b47819 */ /* 0x000fe200000006ff */
[----:B------:R-:W-:Y:S01]  /*0f20*/  FMUL.FTZ R166, R70, R173 ;  /* 0x000000ad46a67220 */ /* 0x000fe20000410000 */
[----:B------:R-:W-:Y:S01]  /*0f30*/  SHF.L.U32 R146, R146, 0x10, RZ ;  /* 0x0000001092927819 */ /* 0x000fe200000006ff */
[-C--:B------:R-:W-:Y:S01]  /*0f40*/  FFMA.FTZ R63, R140, R186.reuse, R63 ;  /* 0x000000ba8c3f7223 */ /* 0x080fe2000001003f */
[----:B------:R-:W-:Y:S01]  /*0f50*/  PRMT R156, R148, 0x7632, R156 ;  /* 0x00007632949c7816 */ /* 0x000fe2000000009c */
[----:B------:R-:W-:Y:S01]  /*0f60*/  FADD.FTZ R11, R11, R186 ;  /* 0x000000ba0b0b7221 */ /* 0x000fe20000010000 */
[----:B------:R-:W-:Y:S01]  /*0f70*/  PRMT R158, R149, 0x7632, R158 ;  /* 0x00007632959e7816 */ /* 0x000fe2000000009e */
[----:B------:R-:W-:Y:S01]  /*0f80*/  FMUL.FTZ R173, R75, R186 ;  /* 0x000000ba4bad7220 */ /* 0x000fe20000410000 */
[----:B------:R-:W-:Y:S01]  /*0f90*/  SHF.L.U32 R182, R167, 0x10, RZ ;  /* 0x00000010a7b67819 */ /* 0x000fe200000006ff */
[----:B------:R-:W-:Y:S01]  /*0fa0*/  FMUL.FTZ R167, R69, R178 ;  /* 0x000000b245a77220 */ /* 0x000fe20000410000 */
[C---:B------:R-:W-:Y:S01]  /*0fb0*/  PRMT R130, R157.reuse, 0x7632, R130 ;  /* 0x000076329d827816 */ /* 0x040fe20000000082 */
[----:B------:R-:W-:Y:S01]  /*0fc0*/  FADD.FTZ R186, RZ, R164 ;  /* 0x000000a4ffba7221 */ /* 0x000fe20000010000 */
[----:B------:R-:W-:Y:S01]  /*0fd0*/  SHF.L.U32 R189, R157, 0x10, RZ ;  /* 0x000000109dbd7819 */ /* 0x000fe200000006ff */
[----:B------:R-:W-:Y:S01]  /*0fe0*/  IMAD.U32 R170, R170, 0x10000, RZ ;  /* 0x00010000aaaa7824 */ /* 0x000fe200078e00ff */
[----:B------:R-:W-:Y:S01]  /*0ff0*/  SHF.L.U32 R194, R151, 0x10, RZ ;  /* 0x0000001097c27819 */ /* 0x000fe200000006ff */
[----:B------:R-:W-:Y:S01]  /*1000*/  FADD.FTZ R151, -R195, R142 ;  /* 0x0000008ec3977221 */ /* 0x000fe20000010100 */
[----:B------:R-:W-:Y:S01]  /*1010*/  PRMT R177, R155, 0x7632, R177 ;  /* 0x000076329bb17816 */ /* 0x000fe200000000b1 */
[----:B------:R-:W-:Y:S01]  /*1020*/  FADD.FTZ R157, -R195, R129 ;  /* 0x00000081c39d7221 */ /* 0x000fe20000010100 */
[----:B------:R-:W-:Y:S01]  /*1030*/  SHF.L.U32 R185, R155, 0x10, RZ ;  /* 0x000000109bb97819 */ /* 0x000fe200000006ff */
[----:B------:R-:W-:Y:S01]  /*1040*/  FADD.FTZ R223, -R195, R126 ;  /* 0x0000007ec3df7221 */ /* 0x000fe20000010100 */
[----:B------:R-:W-:Y:S01]  /*1050*/  SHF.L.U32 R168, R168, 0x10, RZ ;  /* 0x00000010a8a87819 */ /* 0x000fe200000006ff */
[----:B------:R-:W-:Y:S01]  /*1060*/  FMUL.FTZ R134, R198, R197 ;  /* 0x000000c5c6867220 */ /* 0x000fe20000410000 */
[----:B------:R-:W-:Y:S01]  /*1070*/  FFMA.FTZ R133, R3, R164, RZ ;  /* 0x000000a403857223 */ /* 0x000fe200000100ff */
[C---:B------:R-:W-:Y:S01]  /*1080*/  PRMT R124, R159.reuse, 0x7632, R124 ;  /* 0x000076329f7c7816 */ /* 0x040fe2000000007c */
        /* <DEDUP_REMOVED lines=12> */
[----:B------:R-:W-:Y:S01]  /*1150*/  FFMA.FTZ R64, R3, R175, R64 ;  /* 0x000000af03407223 */ /* 0x000fe20000010040 */
[----:B------:R-:W-:Y:S01]  /*1160*/  SHF.L.U32 R152, R152, 0x10, RZ ;  /* 0x0000001098987819 */ /* 0x000fe200000006ff */
[----:B------:R-:W-:Y:S01]  /*1170*/  FADD.FTZ R4, R4, R175 ;  /* 0x000000af04047221 */ /* 0x000fe20000010000 */
[----:B------:R-:W-:-:S02]  /*1180*/  SHF.L.U32 R154, R154, 0x10, RZ ;  /* 0x000000109a9a7819 */ /* 0x000fc400000006ff */
[----:B------:R-:W-:Y:S02]  /*1190*/  SHF.L.U32 R156, R156, 0x10, RZ ;  /* 0x000000109c9c7819 */ /* 0x000fe400000006ff */
[----:B------:R-:W-:Y:S01]  /*11a0*/  PRMT R126, R139, 0x7632, R126 ;  /* 0x000076328b7e7816 */ /* 0x000fe2000000007e */
[C---:B------:R-:W-:Y:S01]  /*11b0*/  FMUL.FTZ R139, R198.reuse, R143 ;  /* 0x0000008fc68b7220 */ /* 0x040fe20000410000 */
[----:B------:R-:W-:Y:S01]  /*11c0*/  FMUL.FTZ R143, R198, R147 ;  /* 0x00000093c68f7220 */ /* 0x000fe20000410000 */
[----:B------:R-:W-:Y:S01]  /*11d0*/  SHF.L.U32 R212, R128, 0x10, RZ ;  /* 0x0000001080d47819 */ /* 0x000fe200000006ff */
[----:B------:R-:W-:Y:S01]  /*11e0*/  FADD.FTZ R175, R186, R167 ;  /* 0x000000a7baaf7221 */ /* 0x000fe20000010000 */
[C---:B------:R-:W-:Y:S01]  /*11f0*/  FADD.FTZ R209, -R195.reuse, R170 ;  /* 0x000000aac3d17221 */ /* 0x040fe20000010100 */
[----:B------:R-:W-:Y:S01]  /*1200*/  FMUL.FTZ R147, R198, R151 ;  /* 0x00000097c6937220 */ /* 0x000fe20000410000 */
[----:B------:R-:W-:Y:S01]  /*1210*/  FFMA.FTZ R128, R134, R167, R133 ;  /* 0x000000a786807223 */ /* 0x000fe20000010085 */
[C---:B------:R-:W-:Y:S01]  /*1220*/  FADD.FTZ R243, -R195.reuse, R168 ;  /* 0x000000a8c3f37221 */ /* 0x040fe20000010100 */
[C---:B------:R-:W-:Y:S01]  /*1230*/  FMUL.FTZ R151, R198.reuse, R155 ;  /* 0x0000009bc6977220 */ /* 0x040fe20000410000 */
        /* <DEDUP_REMOVED lines=15> */
[-C--:B------:R-:W-:Y:S01]  /*1330*/  FFMA.FTZ R60, R139, R169.reuse, R60 ;  /* 0x000000a98b3c7223 */ /* 0x080fe2000001003c */
[----:B------:R-:W-:Y:S01]  /*1340*/  FADD.FTZ R8, R8, R169 ;  /* 0x000000a908087221 */ /* 0x000fe20000010000 */
[----:B------:R-:W-:Y:S01]  /*1350*/  FMUL.FTZ R168, R72, R169 ;  /* 0x000000a948a87220 */ /* 0x000fe20000410000 */
[----:B------:R-:W-:Y:S01]  /*1360*/  SHF.L.U32 R214, R130, 0x10, RZ ;  /* 0x0000001082d67819 */ /* 0x000fe200000006ff */
[----:B------:R-:W-:Y:S01]  /*1370*/  FMUL.FTZ R169, R71, R180 ;  /* 0x000000b447a97220 */ /* 0x000fe20000410000 */
[C---:B------:R-:W-:Y:S01]  /*1380*/  PRMT R188, R136.reuse, 0x7632, R188 ;  /* 0x0000763288bc7816 */ /* 0x040fe200000000bc */
[----:B------:R-:W-:Y:S01]  /*1390*/  FADD.FTZ R130, R175, R166 ;  /* 0x000000a6af827221 */ /* 0x000fe20000010000 */
[----:B------:R-:W-:Y:S01]  /*13a0*/  SHF.L.U32 R195, R136, 0x10, RZ ;  /* 0x0000001088c37819 */ /* 0x000fe200000006ff */
[----:B------:R-:W-:Y:S01]  /*13b0*/  FMUL.FTZ R136, R198, R209 ;  /* 0x000000d1c6887220 */ /* 0x000fe20000410000 */
[----:B------:R-:W-:Y:S01]  /*13c0*/  FFMA.FTZ R133, R137, R166, R128 ;  /* 0x000000a689857223 */ /* 0x000fe20000010080 */
[----:B------:R-:W-:Y:S01]  /*13d0*/  SHF.L.U32 R216, R184, 0x10, RZ ;  /* 0x00000010b8d87819 */ /* 0x000fe200000006ff */
[----:B------:R-:W-:Y:S01]  /*13e0*/  FMUL.FTZ R141, R198, R145 ;  /* 0x00000091c68d7220 */ /* 0x000fe20000410000 */
[-C--:B------:R-:W-:Y:S01]  /*13f0*/  FFMA.FTZ R44, R155, R131.reuse, R44 ;  /* 0x000000839b2c7223 */ /* 0x080fe2000001002c */
[----:B------:R-:W-:Y:S01]  /*1400*/  FADD.FTZ R24, R24, R131 ;  /* 0x0000008318187221 */ /* 0x000fe20000010000 */
[----:B------:R-:W-:Y:S01]  /*1410*/  FMUL.FTZ R184, R88, R131 ;  /* 0x0000008358b87220 */ /* 0x000fe20000410000 */
[----:B------:R-:W-:Y:S01]  /*1420*/  FMUL.FTZ R145, R198, R149 ;  /* 0x00000095c6917220 */ /* 0x000fe20000410000 */
[----:B------:R-:W-:-:S02]  /*1430*/  IMAD.U32 R218, R124, 0x10000, RZ ;  /* 0x000100007cda7824 */ /* 0x000fc400078e00ff */
[----:B------:R-:W-:Y:S01]  /*1440*/  FADD.FTZ R131, R130, R169 ;  /* 0x000000a982837221 */ /* 0x000fe20000010000 */
[----:B------:R-:W-:Y:S01]  /*1450*/  FMUL.FTZ R149, R198, R153 ;  /* 0x00000099c6957220 */ /* 0x000fe20000410000 */
[----:B------:R-:W-:Y:S01]  /*1460*/  FFMA.FTZ R124, R136, R169, R133 ;  /* 0x000000a9887c7223 */ /* 0x000fe20000010085 */
[C---:B------:R-:W-:Y:S01]  /*1470*/  FMUL.FTZ R153, R198.reuse, R157 ;  /* 0x0000009dc6997220 */ /* 0x040fe20000410000 */
[----:B------:R-:W-:Y:S01]  /*1480*/  FMUL.FTZ R157, R198, R229 ;  /* 0x000000e5c69d7220 */ /* 0x000fe20000410000 */
[-C--:B------:R-:W-:Y:S01]  /*1490*/  FFMA.FTZ R62, R141, R171.reuse, R62 ;  /* 0x000000ab8d3e7223 */ /* 0x080fe2000001003e */
[----:B------:R-:W-:Y:S01]  /*14a0*/  FADD.FTZ R10, R10, R171 ;  /* 0x000000ab0a0a7221 */ /* 0x000fe20000010000 */
[----:B------:R-:W-:Y:S01]  /*14b0*/  FMUL.FTZ R170, R74, R171 ;  /* 0x000000ab4aaa7220 */ /* 0x000fe20000410000 */
[C---:B------:R-:W-:Y:S01]  /*14c0*/  PRMT R192, R138.reuse, 0x7632, R192 ;  /* 0x000076328ac07816 */ /* 0x040fe200000000c0 */
[----:B------:R-:W-:Y:S01]  /*14d0*/  FMUL.FTZ R171, R73, R182 ;  /* 0x000000b649ab7220 */ /* 0x000fe20000410000 */
[----:B------:R-:W-:Y:S01]  /*14e0*/  SHF.L.U32 R191, R138, 0x10, RZ ;  /* 0x000000108abf7819 */ /* 0x000fe200000006ff */
[----:B------:R-:W-:Y:S01]  /*14f0*/  FADD.FTZ R128, R131, R168 ;  /* 0x000000a883807221 */ /* 0x000fe20000010000 */
[----:B------:R-:W-:Y:S01]  /*1500*/  FMUL.FTZ R138, R198, R211 ;  /* 0x000000d3c68a7220 */ /* 0x000fe20000410000 */
        /* <DEDUP_REMOVED lines=11> */
[----:B------:R-:W-:Y:S01]  /*15c0*/  FFMA.FTZ R128, R140, R173, R127 ;  /* 0x000000ad8c807223 */ /* 0x000fe2000001007f */
[----:B------:R-:W-:Y:S01]  /*15d0*/  FMUL.FTZ R142, R198, R215 ;  /* 0x000000d7c68e7220 */ /* 0x000fe20000410000 */
[----:B------:R-:W-:Y:S01]  /*15e0*/  FMUL.FTZ R175, R77, R194 ;  /* 0x000000c24daf7220 */ /* 0x000fe20000410000 */
[----:B------:R-:W-:Y:S01]  /*15f0*/  FADD.FTZ R124, R131, R172 ;  /* 0x000000ac837c7221 */ /* 0x000fe20000010000 */
[----:B------:R-:W-:Y:S01]  /*1600*/  FFMA.FTZ R127, R143, R172, R128 ;  /* 0x000000ac8f7f7223 */ /* 0x000fe20000010080 */
[----:B------:R-:W-:-:S02]  /*1610*/  IMAD.U32 R196, R174, 0x10000, RZ ;  /* 0x00010000aec47824 */ /* 0x000fc400078e00ff */
        /* <DEDUP_REMOVED lines=12> */
[----:B------:R-:W-:Y:S01]  /*16e0*/  FFMA.FTZ R56, R143, R179, R56 ;  /* 0x000000b38f387223 */ /* 0x000fe20000010038 */
[----:B------:R-:W-:Y:S01]  /*16f0*/  FADD.FTZ R12, R12, R179 ;  /* 0x000000b30c0c7221 */ /* 0x000fe20000010000 */
[----:B------:R-:W-:Y:S01]  /*1700*/  FMUL.FTZ R179, R81, R208 ;  /* 0x000000d051b37220 */ /* 0x000fe20000410000 */
[----:B------:R-:W-:Y:S01]  /*1710*/  FADD.FTZ R128, R131, R176 ;  /* 0x000000b083807221 */ /* 0x000fe20000010000 */
[----:B------:R-:W-:Y:S01]  /*1720*/  FMUL.FTZ R146, R198, R219 ;  /* 0x000000dbc6927220 */ /* 0x000fe20000410000 */
[----:B------:R-:W-:Y:S01]  /*1730*/  FFMA.FTZ R127, R147, R176, R124 ;  /* 0x000000b0937f7223 */ /* 0x000fe2000001007c */
        /* <DEDUP_REMOVED lines=32> */
[----:B------:R-:W-:-:S02]  /*1940*/  FFMA.FTZ R127, R153, R182, R124 ;  /* 0x000000b6997f7223 */ /* 0x000fc4000001007c */
[----:B------:R-:W-:Y:S02]  /*1950*/  FADD.FTZ R131, R128, R185 ;  /* 0x000000b980837221 */ /* 0x000fe40000010000 */
[----:B------:R-:W-:Y:S01]  /*1960*/  FFMA.FTZ R124, R152, R185, R127 ;  /* 0x000000b9987c7223 */ /* 0x000fe2000001007f */
[----:B------:R-:W-:Y:S01]  /*1970*/  FFMA.FTZ R48, R151, R187, R48 ;  /* 0x000000bb97307223 */ /* 0x000fe20000010030 */
[----:B------:R-:W-:Y:S01]  /*1980*/  FADD.FTZ R20, R20, R187 ;  /* 0x000000bb14147221 */ /* 0x000fe20000010000 */
[----:B------:R-:W-:Y:S01]  /*1990*/  FMUL.FTZ R187, R89, R216 ;  /* 0x000000d859bb7220 */ /* 0x000fe20000410000 */
[----:B------:R-:W-:Y:S01]  /*19a0*/  FADD.FTZ R128, R131, R184 ;  /* 0x000000b883807221 */ /* 0x000fe20000010000 */
[----:B------:R-:W-:Y:S01]  /*19b0*/  FMUL.FTZ R154, R198, R227 ;  /* 0x000000e3c69a7220 */ /* 0x000fe20000410000 */
[----:B------:R-:W-:Y:S02]  /*19c0*/  FFMA.FTZ R127, R155, R184, R124 ;  /* 0x000000b89b7f7223 */ /* 0x000fe4000001007c */
[----:B------:R-:W-:-:S02]  /*19d0*/  FADD.FTZ R131, R128, R187 ;  /* 0x000000bb80837221 */ /* 0x000fc40000010000 */
[----:B------:R-:W-:Y:S01]  /*19e0*/  FFMA.FTZ R124, R154, R187, R127 ;  /* 0x000000bb9a7c7223 */ /* 0x000fe2000001007f */
[----:B------:R-:W-:Y:S01]  /*19f0*/  FFMA.FTZ R50, R153, R189, R50 ;  /* 0x000000bd99327223 */ /* 0x000fe20000010032 */
[----:B------:R-:W-:Y:S01]  /*1a00*/  FADD.FTZ R22, R22, R189 ;  /* 0x000000bd16167221 */ /* 0x000fe20000010000 */
[----:B------:R-:W-:Y:S01]  /*1a10*/  FMUL.FTZ R189, R91, R218 ;  /* 0x000000da5bbd7220 */ /* 0x000fe20000410000 */
[----:B------:R-:W-:Y:S01]  /*1a20*/  FADD.FTZ R128, R131, R186 ;  /* 0x000000ba83807221 */ /* 0x000fe20000010000 */
[C---:B------:R-:W-:Y:S01]  /*1a30*/  FMUL.FTZ R156, R198.reuse, R231 ;  /* 0x000000e7c69c7220 */ /* 0x040fe20000410000 */
[----:B------:R-:W-:Y:S01]  /*1a40*/  FFMA.FTZ R127, R157, R186, R124 ;  /* 0x000000ba9d7f7223 */ /* 0x000fe2000001007c */
[----:B------:R-:W-:Y:S01]  /*1a50*/  FMUL.FTZ R163, R198, R241 ;  /* 0x000000f1c6a37220 */ /* 0x000fe20000410000 */
[----:B------:R-:W-:Y:S01]  /*1a60*/  SHF.L.U32 R130, R188, 0x10, RZ ;  /* 0x00000010bc827819 */ /* 0x000fe200000006ff */
[----:B------:R-:W-:Y:S01]  /*1a70*/  FMUL.FTZ R188, R92, R195 ;  /* 0x000000c35cbc7220 */ /* 0x000fe20000410000 */
[----:B------:R-:W-:Y:S01]  /*1a80*/  FADD.FTZ R131, R128, R189 ;  /* 0x000000bd80837221 */ /* 0x000fe20000010000 */
[----:B------:R-:W-:Y:S01]  /*1a90*/  FMUL.FTZ R159, R198, R233 ;  /* 0x000000e9c69f7220 */ /* 0x000fe20000410000 */
[----:B------:R-:W-:Y:S01]  /*1aa0*/  FFMA.FTZ R59, R144, R196, R59 ;  /* 0x000000c4903b7223 */ /* 0x000fe2000001003b */
[----:B------:R-:W-:Y:S01]  /*1ab0*/  FADD.FTZ R15, R15, R196 ;  /* 0x000000c40f0f7221 */ /* 0x000fe20000010000 */
[----:B------:R-:W-:Y:S01]  /*1ac0*/  FFMA.FTZ R128, R156, R189, R127 ;  /* 0x000000bd9c807223 */ /* 0x000fe2000001007f */
[----:B------:R-:W-:Y:S01]  /*1ad0*/  SHF.L.U32 R196, R192, 0x10, RZ ;  /* 0x00000010c0c47819 */ /* 0x000fe200000006ff */
[-C--:B------:R-:W-:Y:S01]  /*1ae0*/  FFMA.FTZ R36, R163, R191.reuse, R36 ;  /* 0x000000bfa3247223 */ /* 0x080fe20000010024 */
[----:B------:R-:W-:Y:S01]  /*1af0*/  FADD.FTZ R32, R32, R191 ;  /* 0x000000bf20207221 */ /* 0x000fe20000010000 */
[----:B------:R-:W-:Y:S01]  /*1b00*/  FMUL.FTZ R192, R96, R191 ;  /* 0x000000bf60c07220 */ /* 0x000fe20000410000 */
[----:B------:R-:W-:Y:S01]  /*1b10*/  FMUL.FTZ R191, R93, R130 ;  /* 0x000000825dbf7220 */ /* 0x000fe20000410000 */
[----:B------:R-:W-:Y:S01]  /*1b20*/  FADD.FTZ R124, R131, R188 ;  /* 0x000000bc837c7221 */ /* 0x000fe20000010000 */
[----:B------:R-:W-:Y:S01]  /*1b30*/  FMUL.FTZ R158, R198, R235 ;  /* 0x000000ebc69e7220 */ /* 0x000fe20000410000 */
[----:B------:R-:W-:Y:S01]  /*1b40*/  FFMA.FTZ R127, R159, R188, R128 ;  /* 0x000000bc9f7f7223 */ /* 0x000fe20000010080 */
[----:B------:R-:W-:Y:S01]  /*1b50*/  FFMA.FTZ R57, R142, R194, R57 ;  /* 0x000000c28e397223 */ /* 0x000fe20000010039 */
[----:B------:R-:W-:Y:S01]  /*1b60*/  FADD.FTZ R13, R13, R194 ;  /* 0x000000c20d0d7221 */ /* 0x000fe20000010000 */
[----:B------:R-:W-:Y:S01]  /*1b70*/  FMUL.FTZ R161, R198, R237 ;  /* 0x000000edc6a17220 */ /* 0x000fe20000410000 */
[----:B------:R-:W-:Y:S01]  /*1b80*/  SHF.L.U32 R194, R190, 0x10, RZ ;  /* 0x00000010bec27819 */ /* 0x000fe200000006ff */
[----:B------:R-:W-:Y:S01]  /*1b90*/  FADD.FTZ R131, R124, R191 ;  /* 0x000000bf7c837221 */ /* 0x000fe20000010000 */
[----:B------:R-:W-:Y:S01]  /*1ba0*/  FMUL.FTZ R190, R94, R193 ;  /* 0x000000c15ebe7220 */ /* 0x000fe20000410000 */
[----:B------:R-:W-:Y:S01]  /*1bb0*/  FFMA.FTZ R124, R158, R191, R127 ;  /* 0x000000bf9e7c7223 */ /* 0x000fe2000001007f */
[----:B------:R-:W-:Y:S01]  /*1bc0*/  FFMA.FTZ R42, R161, R193, R42 ;  /* 0x000000c1a12a7223 */ /* 0x000fe2000001002a */
[----:B------:R-:W-:Y:S01]  /*1bd0*/  FADD.FTZ R30, R30, R193 ;  /* 0x000000c11e1e7221 */ /* 0x000fe20000010000 */
[----:B------:R-:W-:Y:S01]  /*1be0*/  SHF.L.U32 R128, R126, 0x10, RZ ;  /* 0x000000107e807819 */ /* 0x000fe200000006ff */
[----:B------:R-:W-:Y:S01]  /*1bf0*/  FMUL.FTZ R160, R198, R239 ;  /* 0x000000efc6a07220 */ /* 0x000fe20000410000 */
[----:B------:R-:W-:Y:S01]  /*1c00*/  FMUL.FTZ R193, R95, R194 ;  /* 0x000000c25fc17220 */ /* 0x000fe20000410000 */
[----:B------:R-:W-:Y:S01]  /*1c10*/  FADD.FTZ R126, R131, R190 ;  /* 0x000000be837e7221 */ /* 0x000fe20000010000 */
[----:B------:R-:W-:-:S03]  /*1c20*/  FFMA.FTZ R127, R161, R190, R124 ;  /* 0x000000bea17f7223 */ /* 0x000fc6000001007c */
[----:B------:R-:W-:Y:S01]  /*1c30*/  FADD.FTZ R131, R126, R193 ;  /* 0x000000c17e837221 */ /* 0x000fe20000010000 */
[----:B------:R-:W-:Y:S01]  /*1c40*/  FFMA.FTZ R124, R160, R193, R127 ;  /* 0x000000c1a07c7223 */ /* 0x000fe2000001007f */
[----:B------:R-:W-:Y:S01]  /*1c50*/  FMUL.FTZ R165, R198, R245 ;  /* 0x000000f5c6a57220 */ /* 0x000fe20000410000 */
        /* <DEDUP_REMOVED lines=8> */
[-C--:B------:R-:W-:Y:S01]  /*1ce0*/  FFMA.FTZ R38, R165, R129.reuse, R38 ;  /* 0x00000081a5267223 */ /* 0x080fe20000010026 */
[----:B------:R-:W-:Y:S01]  /*1cf0*/  FADD.FTZ R34, R34, R129 ;  /* 0x0000008122227221 */ /* 0x000fe20000010000 */
[----:B------:R-:W-:Y:S01]  /*1d00*/  FMUL.FTZ R194, R98, R129 ;  /* 0x0000008162c27220 */ /* 0x000fe20000410000 */
[----:B------:R-:W-:Y:S01]  /*1d10*/  FADD.FTZ R129, R126, R195 ;  /* 0x000000c37e817221 */ /* 0x000fe20000010000 */
[C---:B------:R-:W-:Y:S01]  /*1d20*/  FFMA.FTZ R124, R162.reuse, R195, R127 ;  /* 0x000000c3a27c7223 */ /* 0x040fe2000001007f */
        /* <DEDUP_REMOVED lines=24> */
.L_x_3207:
[----:B------:R-:W-:Y:S05]  /*1eb0*/  BSYNC B0 ;  /* 0x0000000000007941 */ /* 0x000fea0003800000 */
.L_x_3205:
[----:B------:R-:W-:Y:S01]  /*1ec0*/  LOP3.LUT P3, RZ, R132, 0xff, RZ, 0xc0, !PT ;  /* 0x000000ff84ff7812 */ /* 0x000fe2000786c0ff */
[----:B------:R-:W-:Y:S01]  /*1ed0*/  UMOV UR6, 0xffffffff ;  /* 0xffffffff00067882 */ /* 0x000fe20000000000 */
[----:B0-----:R-:W-:Y:S02]  /*1ee0*/  SHF.R.U32.HI R124, RZ, 0x5, R2 ;  /* 0x00000005ff7c7819 */ /* 0x001fe40000011602 */
[----:B------:R-:W-:Y:S02]  /*1ef0*/  LOP3.LUT P0, RZ, R2, 0x1f, RZ, 0xc0, !PT ;  /* 0x0000001f02ff7812 */ /* 0x000fe4000780c0ff */
[----:B------:R-:W-:-:S07]  /*1f00*/  LOP3.LUT R125, R124, 0x7fffffc, RZ, 0xc0, !PT ;  /* 0x07fffffc7c7d7812 */ /* 0x000fce00078ec0ff */
        /* <DEDUP_REMOVED lines=20> */
.L_x_3316:
[----:B------:R-:W3:Y:S01]  /*2050*/  S2R R129, SR_CgaCtaId ;  /* 0x0000000000817919 */ /* 0x000ee20000008800 */
[----:B------:R-:W-:Y:S01]  /*2060*/  @!P0 LOP3.LUT R124, R124, 0x3, RZ, 0xc0, !PT ;  /* 0x000000037c7c8812 */ /* 0x000fe200078ec0ff */
[----:B-1----:R-:W-:Y:S01]  /*2070*/  FADD.FTZ R132, R133, R132 ;  /* 0x0000008485847221 */ /* 0x002fe20000010000 */
[----:B------:R-:W-:Y:S01]  /*2080*/  MOV R128, 0x400 ;  /* 0x0000040000807802 */ /* 0x000fe20000000f00 */
[----:B0-2---:R-:W-:Y:S01]  /*2090*/  FADD.FTZ R133, R126, R127 ;  /* 0x0000007f7e857221 */ /* 0x005fe20000010000 */
[----:B------:R-:W-:Y:S05]  /*20a0*/  WARPSYNC.ALL ;  /* 0x0000000000007948 */ /* 0x000fea0003800000 */
[----:B------:R-:W-:Y:S01]  /*20b0*/  @!P0 IMAD.IADD R124, R125, 0x1, R124 ;  /* 0x000000017d7c8824 */ /* 0x000fe200078e027c */
[----:B-----5:R-:W-:Y:S01]  /*20c0*/  ISETP.GE.AND P4, PT, R200, 0x1, PT ;  /* 0x00000001c800780c */ /* 0x020fe20003f86270 */
[----:B------:R-:W-:-:S12]  /*20d0*/  BSSY B0, `(.L_x_3209) ;  /* 0x0000028000007945 */ /* 0x000fd80003800000 */
[----:B------:R-:W-:-:S05]  /*20e0*/  @P4 IADD3 R213, R200, -0x1, RZ ;  /* 0xffffffffc8d54810 */ /* 0x000fca0007ffe0ff */
[----:B------:R-:W-:Y:S01]  /*20f0*/  @P4 IMAD R213, R213, R202, RZ ;  /* 0x000000cad5d54224 */ /* 0x000fe200078e02ff */
        /* <DEDUP_REMOVED lines=11> */
[----:B------:R-:W-:Y:S01]  /*21b0*/  FADD.FTZ R124, R127, R124 ;  /* 0x0000007c7f7c7221 */ /* 0x000fe20000010000 */
[----:B------:R-:W-:Y:S02]  /*21c0*/  @P4 SHF.R.S32.HI R126, RZ, 0x1f, R213 ;  /* 0x0000001fff7e4819 */ /* 0x000fe400000114d5 */
[----:B-1----:R-:W-:Y:S01]  /*21d0*/  FADD.FTZ R211, R211, R128 ;  /* 0x00000080d3d37221 */ /* 0x002fe20000010000 */
[----:B------:R-:W-:Y:S01]  /*21e0*/  FADD.FTZ R124, R124, R129 ;  /* 0x000000817c7c7221 */ /* 0x000fe20000010000 */
[----:B------:R-:W-:Y:S01]  /*21f0*/  HFMA2.MMA R129, -RZ, RZ, 0, 0 ;  /* 0x00000000ff817435 */ /* 0x000fe200000001ff */
[----:B------:R-:W-:Y:S01]  /*2200*/  @P4 LEA.HI R213, R126, R213, RZ, 0x3 ;  /* 0x000000d57ed54211 */ /* 0x000fe200078f18ff */
        /* <DEDUP_REMOVED lines=11> */
[----:B------:R-:W-:Y:S01]  /*22c0*/  IMAD.U32 R125, R100, 0x10000, RZ ;  /* 0x00010000647d7824 */ /* 0x000fe200078e00ff */
[----:B------:R-:W-:Y:S06]  /*22d0*/  BRA `(.L_x_3211) ;  /* 0x00000000001c7947 */ /* 0x000fec0003800000 */
.L_x_3210:
[----:B------:R-:W-:Y:S01]  /*22e0*/  ISETP.NE.U32.AND P0, PT, R206, RZ, PT ;  /* 0x000000ffce00720c */ /* 0x000fe20003f05070 */
[----:B------:R-:W-:-:S03]  /*22f0*/  FFMA.FTZ R125, R3, R128, R131 ;  /* 0x00000080037d7223 */ /* 0x000fc60000010083 */
[----:B------:R-:W-:Y:S01]  /*2300*/  ISETP.NE.AND.EX P0, PT, R207, RZ, PT, P0 ;  /* 0x000000ffcf00720c */ /* 0x000fe20003f05300 */
[----:B------:R-:W-:-:S04]  /*2310*/  FADD.FTZ R125, R164, -R125 ;  /* 0x8000007da47d7221 */ /* 0x000fc80000010000 */
[----:B------:R-:W-:-:S08]  /*2320*/  FMUL.FTZ R125, R198, R125 ;  /* 0x0000007dc67d7220 */ /* 0x000fd00000410000 */
[----:B------:R-:W-:-:S05]  /*2330*/  @P0 SHF.L.U32 R124, R100, 0x10, RZ ;  /* 0x00000010647c0819 */ /* 0x000fca00000006ff */
[----:B------:R-:W-:-:S07]  /*2340*/  @P0 FADD.FTZ R125, R125, R124 ;  /* 0x0000007c7d7d0221 */ /* 0x000fce0000010000 */
.L_x_3211:
[----:B------:R-:W-:Y:S05]  /*2350*/  BSYNC B0 ;  /* 0x0000000000007941 */ /* 0x000fea0003800000 */
.L_x_3209:
        /* <DEDUP_REMOVED lines=15> */
.L_x_3213:
[----:B------:R-:W-:Y:S01]  /*2450*/  FFMA.FTZ R124, R134, R128, R131 ;  /* 0x00000080867c7223 */ /* 0x000fe20000010083 */
[----:B------:R-:W-:-:S03]  /*2460*/  @P0 PRMT R126, R100, 0x7632, R126 ;  /* 0x00007632647e0816 */ /* 0x000fc6000000007e */
[----:B------:R-:W-:Y:S01]  /*2470*/  FADD.FTZ R125, R167, -R124 ;  /* 0x8000007ca77d7221 */ /* 0x000fe20000010000 */
[----:B------:R-:W-:-:S03]  /*2480*/  @P0 SHF.L.U32 R126, R126, 0x10, RZ ;  /* 0x000000107e7e0819 */ /* 0x000fc600000006ff */
[----:B------:R-:W-:-:S04]  /*2490*/  FMUL.FTZ R125, R198, R125 ;  /* 0x0000007dc67d7220 */ /* 0x000fc80000410000 */
[----:B------:R-:W-:-:S07]  /*24a0*/  @P0 FADD.FTZ R125, R125, R126 ;  /* 0x0000007e7d7d0221 */ /* 0x000fce0000010000 */
.L_x_3214:
[----:B------:R-:W-:Y:S05]  /*24b0*/  BSYNC B0 ;  /* 0x0000000000007941 */ /* 0x000fea0003800000 */
.L_x_3212:
        /* <DEDUP_REMOVED lines=12> */
.L_x_3216:
[----:B------:R-:W-:Y:S01]  /*2580*/  FFMA.FTZ R125, R137, R128, R131 ;  /* 0x00000080897d7223 */ /* 0x000fe20000010083 */
[----:B------:R-:W-:-:S03]  /*2590*/  @P0 SHF.L.U32 R124, R101, 0x10, RZ ;  /* 0x00000010657c0819 */ /* 0x000fc600000006ff */
[----:B------:R-:W-:-:S04]  /*25a0*/  FADD.FTZ R125, R166, -R125 ;  /* 0x8000007da67d7221 */ /* 0x000fc80000010000 */
[----:B------:R-:W-:-:S04]  /*25b0*/  FMUL.FTZ R125, R198, R125 ;  /* 0x0000007dc67d7220 */ /* 0x000fc80000410000 */
[----:B------:R-:W-:-:S07]  /*25c0*/  @P0 FADD.FTZ R125, R125, R124 ;  /* 0x0000007c7d7d0221 */ /* 0x000fce0000010000 */
.L_x_3217:
[----:B------:R-:W-:Y:S05]  /*25d0*/  BSYNC B0 ;  /* 0x0000000000007941 */ /* 0x000fea0003800000 */
.L_x_3215:
        /* <DEDUP_REMOVED lines=13> */
.L_x_3219:
[----:B------:R-:W-:Y:S01]  /*26b0*/  FFMA.FTZ R124, R136, R128, R131 ;  /* 0x00000080887c7223 */ /* 0x000fe20000010083 */
[----:B------:R-:W-:-:S03]  /*26c0*/  @P0 PRMT R126, R101, 0x7632, R126 ;  /* 0x00007632657e0816 */ /* 0x000fc6000000007e */
[----:B------:R-:W-:Y:S01]  /*26d0*/  FADD.FTZ R125, R169, -R124 ;  /* 0x8000007ca97d7221 */ /* 0x000fe20000010000 */
[----:B------:R-:W-:-:S03]  /*26e0*/  @P0 SHF.L.U32 R126, R126, 0x10, RZ ;  /* 0x000000107e7e0819 */ /* 0x000fc600000006ff */
[----:B------:R-:W-:-:S04]  /*26f0*/  FMUL.FTZ R125, R198, R125 ;  /* 0x0000007dc67d7220 */ /* 0x000fc80000410000 */
[----:B------:R-:W-:-:S07]  /*2700*/  @P0 FADD.FTZ R125, R125, R126 ;  /* 0x0000007e7d7d0221 */ /* 0x000fce0000010000 */
.L_x_3220:
[----:B------:R-:W-:Y:S05]  /*2710*/  BSYNC B0 ;  /* 0x0000000000007941 */ /* 0x000fea0003800000 */
.L_x_3218:
        /* <DEDUP_REMOVED lines=12> */
.L_x_3222:
[----:B------:R-:W-:Y:S01]  /*27e0*/  FFMA.FTZ R125, R139, R128, R131 ;  /* 0x000000808b7d7223 */ /* 0x000fe20000010083 */
[----:B------:R-:W-:-:S03]  /*27f0*/  @P0 SHF.L.U32 R124, R102, 0x10, RZ ;  /* 0x00000010667c0819 */ /* 0x000fc600000006ff */
[----:B------:R-:W-:-:S04]  /*2800*/  FADD.FTZ R125, R168, -R125 ;  /* 0x8000007da87d7221 */ /* 0x000fc80000010000 */
[----:B------:R-:W-:-:S04]  /*2810*/  FMUL.FTZ R125, R198, R125 ;  /* 0x0000007dc67d7220 */ /* 0x000fc80000410000 */
[----:B------:R-:W-:-:S07]  /*2820*/  @P0 FADD.FTZ R125, R125, R124 ;  /* 0x0000007c7d7d0221 */ /* 0x000fce0000010000 */
.L_x_3223:
[----:B------:R-:W-:Y:S05]  /*2830*/  BSYNC B0 ;  /* 0x0000000000007941 */ /* 0x000fea0003800000 */
.L_x_3221:
        /* <DEDUP_REMOVED lines=13> */
.L_x_3225:
[----:B------:R-:W-:Y:S01]  /*2910*/  FFMA.FTZ R124, R138, R128, R131 ;  /* 0x000000808a7c7223 */ /* 0x000fe20000010083 */
[----:B------:R-:W-:-:S03]  /*2920*/  @P0 PRMT R126, R102, 0x7632, R126 ;  /* 0x00007632667e0816 */ /* 0x000fc6000000007e */
[----:B------:R-:W-:Y:S01]  /*2930*/  FADD.FTZ R125, R171, -R124 ;  /* 0x8000007cab7d7221 */ /* 0x000fe20000010000 */
[----:B------:R-:W-:-:S03]  /*2940*/  @P0 SHF.L.U32 R126, R126, 0x10, RZ ;  /* 0x000000107e7e0819 */ /* 0x000fc600000006ff */
[----:B------:R-:W-:-:S04]  /*2950*/  FMUL.FTZ R125, R198, R125 ;  /* 0x0000007dc67d7220 */ /* 0x000fc80000410000 */
[----:B------:R-:W-:-:S07]  /*2960*/  @P0 FADD.FTZ R125, R125, R126 ;  /* 0x0000007e7d7d0221 */ /* 0x000fce0000010000 */
.L_x_3226:
[----:B------:R-:W-:Y:S05]  /*2970*/  BSYNC B0 ;  /* 0x0000000000007941 */ /* 0x000fea0003800000 */
.L_x_3224:
        /* <DEDUP_REMOVED lines=12> */
.L_x_3228:
[----:B------:R-:W-:Y:S01]  /*2a40*/  FFMA.FTZ R125, R141, R128, R131 ;  /* 0x000000808d7d7223 */ /* 0x000fe20000010083 */
[----:B------:R-:W-:-:S03]  /*2a50*/  @P0 SHF.L.U32 R124, R103, 0x10, RZ ;  /* 0x00000010677c0819 */ /* 0x000fc600000006ff */
[----:B------:R-:W-:-:S04]  /*2a60*/  FADD.FTZ R125, R170, -R125 ;  /* 0x8000007daa7d7221 */ /* 0x000fc80000010000 */
[----:B------:R-:W-:-:S04]  /*2a70*/  FMUL.FTZ R125, R198, R125 ;  /* 0x0000007dc67d7220 */ /* 0x000fc80000410000 */
[----:B------:R-:W-:-:S07]  /*2a80*/  @P0 FADD.FTZ R125, R125, R124 ;  /* 0x0000007c7d7d0221 */ /* 0x000fce0000010000 */
.L_x_3229:
[----:B------:R-:W-:Y:S05]  /*2a90*/  BSYNC B0 ;  /* 0x0000000000007941 */ /* 0x000fea0003800000 */
.L_x_3227:
        /* <DEDUP_REMOVED lines=13> */
.L_x_3231:
[----:B------:R-:W-:Y:S01]  /*2b70*/  FFMA.FTZ R124, R140, R128, R131 ;  /* 0x000000808c7c7223 */ /* 0x000fe20000010083 */
[----:B------:R-:W-:-:S03]  /*2b80*/  @P0 PRMT R126, R103, 0x7632, R126 ;  /* 0x00007632677e0816 */ /* 0x000fc6000000007e */
[----:B------:R-:W-:Y:S01]  /*2b90*/  FADD.FTZ R125, R173, -R124 ;  /* 0x8000007cad7d7221 */ /* 0x000fe20000010000 */
[----:B------:R-:W-:-:S03]  /*2ba0*/  @P0 SHF.L.U32 R127, R126, 0x10, RZ ;  /* 0x000000107e7f0819 */ /* 0x000fc600000006ff */
[----:B------:R-:W-:-:S04]  /*2bb0*/  FMUL.FTZ R130, R198, R125 ;  /* 0x0000007dc6827220 */ /* 0x000fc80000410000 */
[----:B------:R-:W-:-:S07]  /*2bc0*/  @P0 FADD.FTZ R130, R130, R127 ;  /* 0x0000007f82820221 */ /* 0x000fce0000010000 */
.L_x_3232:
[----:B------:R-:W-:Y:S05]  /*2bd0*/  BSYNC B0 ;  /* 0x0000000000007941 */ /* 0x000fea0003800000 */
.L_x_3230:
        /* <DEDUP_REMOVED lines=18> */
.L_x_3234:
[----:B0-----:R-:W-:Y:S01]  /*2d00*/  FFMA.FTZ R125, R143, R128, R131 ;  /* 0x000000808f7d7223 */ /* 0x001fe20000010083 */
[----:B------:R-:W-:-:S03]  /*2d10*/  @P0 SHF.L.U32 R124, R104, 0x10, RZ ;  /* 0x00000010687c0819 */ /* 0x000fc600000006ff */
[----:B------:R-:W-:-:S04]  /*2d20*/  FADD.FTZ R125, R172, -R125 ;  /* 0x8000007dac7d7221 */ /* 0x000fc80000010000 */
[----:B------:R-:W-:-:S04]  /*2d30*/  FMUL.FTZ R125, R198, R125 ;  /* 0x0000007dc67d7220 */ /* 0x000fc80000410000 */
[----:B------:R-:W-:-:S07]  /*2d40*/  @P0 FADD.FTZ R125, R125, R124 ;  /* 0x0000007c7d7d0221 */ /* 0x000fce0000010000 */
.L_x_3235:
[----:B------:R-:W-:Y:S05]  /*2d50*/  BSYNC B0 ;  /* 0x0000000000007941 */ /* 0x000fea0003800000 */
.L_x_3233:
        /* <DEDUP_REMOVED lines=13> */
.L_x_3237:
[----:B------:R-:W-:Y:S01]  /*2e30*/  FFMA.FTZ R124, R142, R128, R131 ;  /* 0x000000808e7c7223 */ /* 0x000fe20000010083 */
[----:B------:R-:W-:-:S03]  /*2e40*/  @P0 PRMT R126, R104, 0x7632, R126 ;  /* 0x00007632687e0816 */ /* 0x000fc6000000007e */
[----:B------:R-:W-:Y:S01]  /*2e50*/  FADD.FTZ R125, R175, -R124 ;  /* 0x8000007caf7d7221 */ /* 0x000fe20000010000 */
[----:B------:R-:W-:-:S03]  /*2e60*/  @P0 SHF.L.U32 R126, R126, 0x10, RZ ;  /* 0x000000107e7e0819 */ /* 0x000fc600000006ff */
[----:B------:R-:W-:-:S04]  /*2e70*/  FMUL.FTZ R125, R198, R125 ;  /* 0x0000007dc67d7220 */ /* 0x000fc80000410000 */
[----:B------:R-:W-:-:S07]  /*2e80*/  @P0 FADD.FTZ R125, R125, R126 ;  /* 0x0000007e7d7d0221 */ /* 0x000fce0000010000 */
.L_x_3238:
[----:B------:R-:W-:Y:S05]  /*2e90*/  BSYNC B0 ;  /* 0x0000000000007941 */ /* 0x000fea0003800000 */
.L_x_3236:
        /* <DEDUP_REMOVED lines=12> */
.L_x_3240:
[----:B------:R-:W-:Y:S01]  /*2f60*/  FFMA.FTZ R125, R145, R128, R131 ;  /* 0x00000080917d7223 */ /* 0x000fe20000010083 */
[----:B------:R-:W-:-:S03]  /*2f70*/  @P0 SHF.L.U32 R124, R105, 0x10, RZ ;  /* 0x00000010697c0819 */ /* 0x000fc600000006ff */
[----:B------:R-:W-:-:S04]  /*2f80*/  FADD.FTZ R125, R174, -R125 ;  /* 0x8000007dae7d7221 */ /* 0x000fc80000010000 */
[----:B------:R-:W-:-:S04]  /*2f90*/  FMUL.FTZ R125, R198, R125 ;  /* 0x0000007dc67d7220 */ /* 0x000fc80000410000 */
[----:B------:R-:W-:-:S07]  /*2fa0*/  @P0 FADD.FTZ R125, R125, R124 ;  /* 0x0000007c7d7d0221 */ /* 0x000fce0000010000 */
.L_x_3241:
[----:B------:R-:W-:Y:S05]  /*2fb0*/  BSYNC B0 ;  /* 0x0000000000007941 */ /* 0x000fea0003800000 */
.L_x_3239:
        /* <DEDUP_REMOVED lines=13> */
.L_x_3243:
[----:B------:R-:W-:Y:S01]  /*3090*/  FFMA.FTZ R124, R144, R128, R131 ;  /* 0x00000080907c7223 */ /* 0x000fe20000010083 */
[----:B------:R-:W-:-:S03]  /*30a0*/  @P0 PRMT R126, R105, 0x7632, R126 ;  /* 0x00007632697e0816 */ /* 0x000fc6000000007e */
[----:B------:R-:W-:Y:S01]  /*30b0*/  FADD.FTZ R125, R177, -R124 ;  /* 0x8000007cb17d7221 */ /* 0x000fe20000010000 */
[----:B------:R-:W-:-:S03]  /*30c0*/  @P0 SHF.L.U32 R126, R126, 0x10, RZ ;  /* 0x000000107e7e0819 */ /* 0x000fc600000006ff */
[----:B------:R-:W-:-:S04]  /*30d0*/  FMUL.FTZ R125, R198, R125 ;  /* 0x0000007dc67d7220 */ /* 0x000fc80000410000 */
[----:B------:R-:W-:-:S07]  /*30e0*/  @P0 FADD.FTZ R125, R125, R126 ;  /* 0x0000007e7d7d0221 */ /* 0x000fce0000010000 */
.L_x_3244:
[----:B------:R-:W-:Y:S05]  /*30f0*/  BSYNC B0 ;  /* 0x0000000000007941 */ /* 0x000fea0003800000 */
.L_x_3242:
        /* <DEDUP_REMOVED lines=12> */
.L_x_3246:
[----:B------:R-:W-:Y:S01]  /*31c0*/  FFMA.FTZ R125, R147, R128, R131 ;  /* 0x00000080937d7223 */ /* 0x000fe20000010083 */
[----:B------:R-:W-:-:S03]  /*31d0*/  @P0 SHF.L.U32 R124, R106, 0x10, RZ ;  /* 0x000000106a7c0819 */ /* 0x000fc600000006ff */
[----:B------:R-:W-:-:S04]  /*31e0*/  FADD.FTZ R125, R176, -R125 ;  /* 0x8000007db07d7221 */ /* 0x000fc80000010000 */
[----:B------:R-:W-:-:S04]  /*31f0*/  FMUL.FTZ R125, R198, R125 ;  /* 0x0000007dc67d7220 */ /* 0x000fc80000410000 */
[----:B------:R-:W-:-:S07]  /*3200*/  @P0 FADD.FTZ R125, R125, R124 ;  /* 0x0000007c7d7d0221 */ /* 0x000fce0000010000 */
.L_x_3247:
[----:B------:R-:W-:Y:S05]  /*3210*/  BSYNC B0 ;  /* 0x0000000000007941 */ /* 0x000fea0003800000 */
.L_x_3245:
        /* <DEDUP_REMOVED lines=13> */
.L_x_3249:
[----:B------:R-:W-:Y:S01]  /*32f0*/  FFMA.FTZ R124, R146, R128, R131 ;  /* 0x00000080927c7223 */ /* 0x000fe20000010083 */
[----:B------:R-:W-:-:S03]  /*3300*/  @P0 PRMT R126, R106, 0x7632, R126 ;  /* 0x000076326a7e0816 */ /* 0x000fc6000000007e */
[----:B------:R-:W-:Y:S01]  /*3310*/  FADD.FTZ R125, R179, -R124 ;  /* 0x8000007cb37d7221 */ /* 0x000fe20000010000 */
[----:B------:R-:W-:-:S03]  /*3320*/  @P0 SHF.L.U32 R126, R126, 0x10, RZ ;  /* 0x000000107e7e0819 */ /* 0x000fc600000006ff */
[----:B------:R-:W-:-:S04]  /*3330*/  FMUL.FTZ R125, R198, R125 ;  /* 0x0000007dc67d7220 */ /* 0x000fc80000410000 */
[----:B------:R-:W-:-:S07]  /*3340*/  @P0 FADD.FTZ R125, R125, R126 ;  /* 0x0000007e7d7d0221 */ /* 0x000fce0000010000 */
.L_x_3250:
[----:B------:R-:W-:Y:S05]  /*3350*/  BSYNC B0 ;  /* 0x0000000000007941 */ /* 0x000fea0003800000 */
.L_x_3248:
        /* <DEDUP_REMOVED lines=12> */
.L_x_3252:
[----:B------:R-:W-:Y:S01]  /*3420*/  FFMA.FTZ R125, R149, R128, R131 ;  /* 0x00000080957d7223 */ /* 0x000fe20000010083 */
[----:B------:R-:W-:-:S03]  /*3430*/  @P0 SHF.L.U32 R124, R107, 0x10, RZ ;  /* 0x000000106b7c0819 */ /* 0x000fc600000006ff */
[----:B------:R-:W-:-:S04]  /*3440*/  FADD.FTZ R125, R178, -R125 ;  /* 0x8000007db27d7221 */ /* 0x000fc80000010000 */
[----:B------:R-:W-:-:S04]  /*3450*/  FMUL.FTZ R125, R198, R125 ;  /* 0x0000007dc67d7220 */ /* 0x000fc80000410000 */
[----:B------:R-:W-:-:S07]  /*3460*/  @P0 FADD.FTZ R125, R125, R124 ;  /* 0x0000007c7d7d0221 */ /* 0x000fce0000010000 */
.L_x_3253:
[----:B------:R-:W-:Y:S05]  /*3470*/  BSYNC B0 ;  /* 0x0000000000007941 */ /* 0x000fea0003800000 */
.L_x_3251:
        /* <DEDUP_REMOVED lines=13> */
.L_x_3255:
[----:B------:R-:W-:Y:S01]  /*3550*/  FFMA.FTZ R124, R148, R128, R131 ;  /* 0x00000080947c7223 */ /* 0x000fe20000010083 */
[----:B------:R-:W-:-:S03]  /*3560*/  @P0 PRMT R126, R107, 0x7632, R126 ;  /* 0x000076326b7e0816 */ /* 0x000fc6000000007e */
[----:B------:R-:W-:Y:S01]  /*3570*/  FADD.FTZ R125, R181, -R124 ;  /* 0x8000007cb57d7221 */ /* 0x000fe20000010000 */
[----:B------:R-:W-:-:S03]  /*3580*/  @P0 SHF.L.U32 R127, R126, 0x10, RZ ;  /* 0x000000107e7f0819 */ /* 0x000fc600000006ff */
[----:B------:R-:W-:-:S04]  /*3590*/  FMUL.FTZ R130, R198, R125 ;  /* 0x0000007dc6827220 */ /* 0x000fc80000410000 */
[----:B------:R-:W-:-:S07]  /*35a0*/  @P0 FADD.FTZ R130, R130, R127 ;  /* 0x0000007f82820221 */ /* 0x000fce0000010000 */
.L_x_3256:
[----:B------:R-:W-:Y:S05]  /*35b0*/  BSYNC B0 ;  /* 0x0000000000007941 */ /* 0x000fea0003800000 */
.L_x_3254:
        /* <DEDUP_REMOVED lines=15> */
[----:B0-----:R-:W-:Y:S01]  /*36b0*/  IMAD.MOV.U32 R125, RZ, RZ, RZ ;  /* 0x000000ffff7d7224 */ /* 0x001fe200078e00ff */
[----:B------:R-:W-:Y:S06]  /*36c0*/  @!P0 BRA `(.L_x_3259) ;  /* 0x00000000001c8947 */ /* 0x000fec0003800000 */
[----:B------:R-:W-:Y:S01]  /*36d0*/  SHF.L.U32 R125, R108, 0x10, RZ ;  /* 0x000000106c7d7819 */ /* 0x000fe200000006ff */
[----:B------:R-:W-:Y:S06]  /*36e0*/  BRA `(.L_x_3259) ;  /* 0x0000000000147947 */ /* 0x000fec0003800000 */
.L_x_3258:
[----:B0-----:R-:W-:Y:S01]  /*36f0*/  FFMA.FTZ R125, R151, R128, R131 ;  /* 0x00000080977d7223 */ /* 0x001fe20000010083 */
[----:B------:R-:W-:-:S03]  /*3700*/  @P0 SHF.L.U32 R124, R108, 0x10, RZ ;  /* 0x000000106c7c0819 */ /* 0x000fc600000006ff */
[----:B------:R-:W-:-:S04]  /*3710*/  FADD.FTZ R125, R180, -R125 ;  /* 0x8000007db47d7221 */ /* 0x000fc80000010000 */
[----:B------:R-:W-:-:S04]  /*3720*/  FMUL.FTZ R125, R198, R125 ;  /* 0x0000007dc67d7220 */ /* 0x000fc80000410000 */
[----:B------:R-:W-:-:S07]  /*3730*/  @P0 FADD.FTZ R125, R125, R124 ;  /* 0x0000007c7d7d0221 */ /* 0x000fce0000010000 */
.L_x_3259:
[----:B------:R-:W-:Y:S05]  /*3740*/  BSYNC B0 ;  /* 0x0000000000007941 */ /* 0x000fea0003800000 */
.L_x_3257:
        /* <DEDUP_REMOVED lines=13> */
.L_x_3261:
[----:B------:R-:W-:Y:S01]  /*3820*/  FFMA.FTZ R124, R150, R128, R131 ;  /* 0x00000080967c7223 */ /* 0x000fe20000010083 */
[----:B------:R-:W-:-:S03]  /*3830*/  @P0 PRMT R126, R108, 0x7632, R126 ;  /* 0x000076326c7e0816 */ /* 0x000fc6000000007e */
[----:B------:R-:W-:Y:S01]  /*3840*/  FADD.FTZ R125, R183, -R124 ;  /* 0x8000007cb77d7221 */ /* 0x000fe20000010000 */
[----:B------:R-:W-:-:S03]  /*3850*/  @P0 SHF.L.U32 R126, R126, 0x10, RZ ;  /* 0x000000107e7e0819 */ /* 0x000fc600000006ff */
[----:B------:R-:W-:-:S04]  /*3860*/  FMUL.FTZ R125, R198, R125 ;  /* 0x0000007dc67d7220 */ /* 0x000fc80000410000 */
[----:B------:R-:W-:-:S07]  /*3870*/  @P0 FADD.FTZ R125, R125, R126 ;  /* 0x0000007e7d7d0221 */ /* 0x000fce0000010000 */
.L_x_3262:
[----:B------:R-:W-:Y:S05]  /*3880*/  BSYNC B0 ;  /* 0x0000000000007941 */ /* 0x000fea0003800000 */
.L_x_3260:
        /* <DEDUP_REMOVED lines=12> */
.L_x_3264:
[----:B------:R-:W-:Y:S01]  /*3950*/  FFMA.FTZ R125, R153, R128, R131 ;  /* 0x00000080997d7223 */ /* 0x000fe20000010083 */
[----:B------:R-:W-:-:S03]  /*3960*/  @P0 SHF.L.U32 R124, R109, 0x10, RZ ;  /* 0x000000106d7c0819 */ /* 0x000fc600000006ff */
[----:B------:R-:W-:-:S04]  /*3970*/  FADD.FTZ R125, R182, -R125 ;  /* 0x8000007db67d7221 */ /* 0x000fc80000010000 */
[----:B------:R-:W-:-:S04]  /*3980*/  FMUL.FTZ R125, R198, R125 ;  /* 0x0000007dc67d7220 */ /* 0x000fc80000410000 */
[----:B------:R-:W-:-:S07]  /*3990*/  @P0 FADD.FTZ R125, R125, R124 ;  /* 0x0000007c7d7d0221 */ /* 0x000fce0000010000 */
.L_x_3265:
[----:B------:R-:W-:Y:S05]  /*39a0*/  BSYNC B0 ;  /* 0x0000000000007941 */ /* 0x000fea0003800000 */
.L_x_3263:
        /* <DEDUP_REMOVED lines=13> */
.L_x_3267:
[----:B------:R-:W-:Y:S01]  /*3a80*/  FFMA.FTZ R124, R152, R128, R131 ;  /* 0x00000080987c7223 */ /* 0x000fe20000010083 */
[----:B------:R-:W-:-:S03]  /*3a90*/  @P0 PRMT R126, R109, 0x7632, R126 ;  /* 0x000076326d7e0816 */ /* 0x000fc6000000007e */
[----:B------:R-:W-:Y:S01]  /*3aa0*/  FADD.FTZ R125, R185, -R124 ;  /* 0x8000007cb97d7221 */ /* 0x000fe20000010000 */
[----:B------:R-:W-:-:S03]  /*3ab0*/  @P0 SHF.L.U32 R126, R126, 0x10, RZ ;  /* 0x000000107e7e0819 */ /* 0x000fc600000006ff */
[----:B------:R-:W-:-:S04]  /*3ac0*/  FMUL.FTZ R125, R198, R125 ;  /* 0x0000007dc67d7220 */ /* 0x000fc80000410000 */
[----:B------:R-:W-:-:S07]  /*3ad0*/  @P0 FADD.FTZ R125, R125, R126 ;  /* 0x0000007e7d7d0221 */ /* 0x000fce0000010000 */
.L_x_3268:
[----:B------:R-:W-:Y:S05]  /*3ae0*/  BSYNC B0 ;  /* 0x0000000000007941 */ /* 0x000fea0003800000 */
.L_x_3266:
        /* <DEDUP_REMOVED lines=12> */
.L_x_3270:
[----:B------:R-:W-:Y:S01]  /*3bb0*/  FFMA.FTZ R125, R155, R128, R131 ;  /* 0x000000809b7d7223 */ /* 0x000fe20000010083 */
[----:B------:R-:W-:-:S03]  /*3bc0*/  @P0 SHF.L.U32 R124, R110, 0x10, RZ ;  /* 0x000000106e7c0819 */ /* 0x000fc600000006ff */
[----:B------:R-:W-:-:S04]  /*3bd0*/  FADD.FTZ R125, R184, -R125 ;  /* 0x8000007db87d7221 */ /* 0x000fc80000010000 */
[----:B------:R-:W-:-:S04]  /*3be0*/  FMUL.FTZ R125, R198, R125 ;  /* 0x0000007dc67d7220 */ /* 0x000fc80000410000 */
[----:B------:R-:W-:-:S07]  /*3bf0*/  @P0 FADD.FTZ R125, R125, R124 ;  /* 0x0000007c7d7d0221 */ /* 0x000fce0000010000 */
.L_x_3271:
[----:B------:R-:W-:Y:S05]  /*3c00*/  BSYNC B0 ;  /* 0x0000000000007941 */ /* 0x000fea0003800000 */
.L_x_3269:
        /* <DEDUP_REMOVED lines=13> */
.L_x_3273:
[----:B------:R-:W-:Y:S01]  /*3ce0*/  FFMA.FTZ R124, R154, R128, R131 ;  /* 0x000000809a7c7223 */ /* 0x000fe20000010083 */
[----:B------:R-:W-:-:S03]  /*3cf0*/  @P0 PRMT R126, R110, 0x7632, R126 ;  /* 0x000076326e7e0816 */ /* 0x000fc6000000007e */
[----:B------:R-:W-:Y:S01]  /*3d00*/  FADD.FTZ R125, R187, -R124 ;  /* 0x8000007cbb7d7221 */ /* 0x000fe20000010000 */
[----:B------:R-:W-:-:S03]  /*3d10*/  @P0 SHF.L.U32 R126, R126, 0x10, RZ ;  /* 0x000000107e7e0819 */ /* 0x000fc600000006ff */
[----:B------:R-:W-:-:S04]  /*3d20*/  FMUL.FTZ R125, R198, R125 ;  /* 0x0000007dc67d7220 */ /* 0x000fc80000410000 */
[----:B------:R-:W-:-:S07]  /*3d30*/  @P0 FADD.FTZ R125, R125, R126 ;  /* 0x0000007e7d7d0221 */ /* 0x000fce0000010000 */
.L_x_3274:
[----:B------:R-:W-:Y:S05]  /*3d40*/  BSYNC B0 ;  /* 0x0000000000007941 */ /* 0x000fea0003800000 */
.L_x_3272:
        /* <DEDUP_REMOVED lines=12> */
.L_x_3276:
[----:B------:R-:W-:Y:S01]  /*3e10*/  FFMA.FTZ R125, R157, R128, R131 ;  /* 0x000000809d7d7223 */ /* 0x000fe20000010083 */
[----:B------:R-:W-:-:S03]  /*3e20*/  @P0 SHF.L.U32 R124, R111, 0x10, RZ ;  /* 0x000000106f7c0819 */ /* 0x000fc600000006ff */
[----:B------:R-:W-:-:S04]  /*3e30*/  FADD.FTZ R125, R186, -R125 ;  /* 0x8000007dba7d7221 */ /* 0x000fc80000010000 */
[----:B------:R-:W-:-:S04]  /*3e40*/  FMUL.FTZ R125, R198, R125 ;  /* 0x0000007dc67d7220 */ /* 0x000fc80000410000 */
[----:B------:R-:W-:-:S07]  /*3e50*/  @P0 FADD.FTZ R125, R125, R124 ;  /* 0x0000007c7d7d0221 */ /* 0x000fce0000010000 */
.L_x_3277:
[----:B------:R-:W-:Y:S05]  /*3e60*/  BSYNC B0 ;  /* 0x0000000000007941 */ /* 0x000fea0003800000 */
.L_x_3275:
        /* <DEDUP_REMOVED lines=13> */
.L_x_3279:
[----:B------:R-:W-:Y:S01]  /*3f40*/  FFMA.FTZ R124, R156, R128, R131 ;  /* 0x000000809c7c7223 */ /* 0x000fe20000010083 */
[----:B------:R-:W-:-:S03]  /*3f50*/  @P0 PRMT R126, R111, 0x7632, R126 ;  /* 0x000076326f7e0816 */ /* 0x000fc6000000007e */
[----:B------:R-:W-:Y:S01]  /*3f60*/  FADD.FTZ R125, R189, -R124 ;  /* 0x8000007cbd7d7221 */ /* 0x000fe20000010000 */
[----:B------:R-:W-:-:S03]  /*3f70*/  @P0 SHF.L.U32 R127, R126, 0x10, RZ ;  /* 0x000000107e7f0819 */ /* 0x000fc600000006ff */
[----:B------:R-:W-:-:S04]  /*3f80*/  FMUL.FTZ R130, R198, R125 ;  /* 0x0000007dc6827220 */ /* 0x000fc80000410000 */
[----:B------:R-:W-:-:S07]  /*3f90*/  @P0 FADD.FTZ R130, R130, R127 ;  /* 0x0000007f82820221 */ /* 0x000fce0000010000 */
.L_x_3280:
[----:B------:R-:W-:Y:S05]  /*3fa0*/  BSYNC B0 ;  /* 0x0000000000007941 */ /* 0x000fea0003800000 */
.L_x_3278:
[----:B------:R-:W0:Y:S01]  /*3fb0*/  @P4 LDC R133, c[0x0][0x29c] ;  /* 0x0000a700ff854b82 */ /* 0x000e220000000800 */
[----:B------:R-:W-:Y:S07]  /*3fc0*/  BSSY B0, `(.L_x_3281) ;  /* 0x0000017000007945 */ /* 0x000fee0003800000 */
[----:B------:R-:W1:Y:S08]  /*3fd0*/  @P1 LDC.64 R126, c[0x0][0x308] ;  /* 0x0000c200ff7e1b82 */ /* 0x000e700000000a00 */
[----:B------:R-:W2:Y:S01]  /*3fe0*/  @P4 LDC.64 R124, c[0x0][0x2f8] ;  /* 0x0000be00ff7c4b82 */ /* 0x000ea20000000a00 */
[----:B0-----:R-:W-:Y:S01]  /*3ff0*/  @P4 FMUL.FTZ R132, R130, R133 ;  /* 0x0000008582844220 */ /* 0x001fe20000410000 */
[----:B------:R-:W-:Y:S01]  /*4000*/  @P1 F2FP.BF16.F32.PACK_AB R130, RZ, R130 ;  /* 0x00000082ff82123e */ /* 0x000fe200000010ff */
[----:B------:R-:W-:-:S03]  /*4010*/  @P4 VIADD R133, R129, 0x100 ;  /* 0x0000010081854836 */ /* 0x000fc60000000000 */
        /* <DEDUP_REMOVED lines=12> */
.L_x_3282:
[----:B0-----:R-:W-:Y:S01]  /*40e0*/  FFMA.FTZ R125, R159, R128, R131 ;  /* 0x000000809f7d7223 */ /* 0x001fe20000010083 */
[----:B------:R-:W-:-:S03]  /*40f0*/  @P0 SHF.L.U32 R124, R112, 0x10, RZ ;  /* 0x00000010707c0819 */ /* 0x000fc600000006ff */
[----:B------:R-:W-:-:S04]  /*4100*/  FADD.FTZ R125, R188, -R125 ;  /* 0x8000007dbc7d7221 */ /* 0x000fc80000010000 */
[----:B------:R-:W-:-:S04]  /*4110*/  FMUL.FTZ R125, R198, R125 ;  /* 0x0000007dc67d7220 */ /* 0x000fc80000410000 */
[----:B------:R-:W-:-:S07]  /*4120*/  @P0 FADD.FTZ R125, R125, R124 ;  /* 0x0000007c7d7d0221 */ /* 0x000fce0000010000 */
.L_x_3283:
[----:B------:R-:W-:Y:S05]  /*4130*/  BSYNC B0 ;  /* 0x0000000000007941 */ /* 0x000fea0003800000 */
.L_x_3281:
        /* <DEDUP_REMOVED lines=13> */
.L_x_3285:
[----:B------:R-:W-:Y:S01]  /*4210*/  FFMA.FTZ R124, R158, R128, R131 ;  /* 0x000000809e7c7223 */ /* 0x000fe20000010083 */
[----:B------:R-:W-:-:S03]  /*4220*/  @P0 PRMT R126, R112, 0x7632, R126 ;  /* 0x00007632707e0816 */ /* 0x000fc6000000007e */
[----:B------:R-:W-:Y:S02]  /*4230*/  FADD.FTZ R125, R191, -R124 ;  /* 0x8000007cbf7d7221 */ /* 0x000fe40000010000 */
[----:B------:R-:W-:Y:S02]  /*4240*/  @P0 IMAD.U32 R126, R126, 0x10000, RZ ;  /* 0x000100007e7e0824 */ /* 0x000fe400078e00ff */
[----:B------:R-:W-:-:S04]  /*4250*/  FMUL.FTZ R125, R198, R125 ;  /* 0x0000007dc67d7220 */ /* 0x000fc80000410000 */
[----:B------:R-:W-:-:S07]  /*4260*/  @P0 FADD.FTZ R125, R125, R126 ;  /* 0x0000007e7d7d0221 */ /* 0x000fce0000010000 */
.L_x_3286:
[----:B------:R-:W-:Y:S05]  /*4270*/  BSYNC B0 ;  /* 0x0000000000007941 */ /* 0x000fea0003800000 */
.L_x_3284:
        /* <DEDUP_REMOVED lines=12> */
.L_x_3288:
[----:B------:R-:W-:Y:S01]  /*4340*/  FFMA.FTZ R125, R161, R128, R131 ;  /* 0x00000080a17d7223 */ /* 0x000fe20000010083 */
[----:B------:R-:W-:-:S03]  /*4350*/  @P0 SHF.L.U32 R124, R113, 0x10, RZ ;  /* 0x00000010717c0819 */ /* 0x000fc600000006ff */
[----:B------:R-:W-:-:S04]  /*4360*/  FADD.FTZ R125, R190, -R125 ;  /* 0x8000007dbe7d7221 */ /* 0x000fc80000010000 */
[----:B------:R-:W-:-:S04]  /*4370*/  FMUL.FTZ R125, R198, R125 ;  /* 0x0000007dc67d7220 */ /* 0x000fc80000410000 */
[----:B------:R-:W-:-:S07]  /*4380*/  @P0 FADD.FTZ R125, R125, R124 ;  /* 0x0000007c7d7d0221 */ /* 0x000fce0000010000 */
.L_x_3289:
[----:B------:R-:W-:Y:S05]  /*4390*/  BSYNC B0 ;  /* 0x0000000000007941 */ /* 0x000fea0003800000 */
.L_x_3287:
        /* <DEDUP_REMOVED lines=13> */
.L_x_3291:
[----:B------:R-:W-:Y:S01]  /*4470*/  FFMA.FTZ R124, R160, R128, R131 ;  /* 0x00000080a07c7223 */ /* 0x000fe20000010083 */
[----:B------:R-:W-:-:S03]  /*4480*/  @P0 PRMT R126, R113, 0x7632, R126 ;  /* 0x00007632717e0816 */ /* 0x000fc6000000007e */
[----:B------:R-:W-:Y:S02]  /*4490*/  FADD.FTZ R125, R193, -R124 ;  /* 0x8000007cc17d7221 */ /* 0x000fe40000010000 */
[----:B------:R-:W-:Y:S02]  /*44a0*/  @P0 IMAD.U32 R126, R126, 0x10000, RZ ;  /* 0x000100007e7e0824 */ /* 0x000fe400078e00ff */
[----:B------:R-:W-:-:S04]  /*44b0*/  FMUL.FTZ R125, R198, R125 ;  /* 0x0000007dc67d7220 */ /* 0x000fc80000410000 */
[----:B------:R-:W-:-:S07]  /*44c0*/  @P0 FADD.FTZ R125, R125, R126 ;  /* 0x0000007e7d7d0221 */ /* 0x000fce0000010000 */
.L_x_3292:
[----:B------:R-:W-:Y:S05]  /*44d0*/  BSYNC B0 ;  /* 0x0000000000007941 */ /* 0x000fea0003800000 */
.L_x_3290:
        /* <DEDUP_REMOVED lines=12> */
.L_x_3294:
[----:B------:R-:W-:Y:S01]  /*45a0*/  FFMA.FTZ R125, R163, R128, R131 ;  /* 0x00000080a37d7223 */ /* 0x000fe20000010083 */
[----:B------:R-:W-:-:S03]  /*45b0*/  @P0 SHF.L.U32 R124, R114, 0x10, RZ ;  /* 0x00000010727c0819 */ /* 0x000fc600000006ff */
[----:B------:R-:W-:-:S04]  /*45c0*/  FADD.FTZ R125, R192, -R125 ;  /* 0x8000007dc07d7221 */ /* 0x000fc80000010000 */
[----:B------:R-:W-:-:S04]  /*45d0*/  FMUL.FTZ R125, R198, R125 ;  /* 0x0000007dc67d7220 */ /* 0x000fc80000410000 */
[----:B------:R-:W-:-:S07]  /*45e0*/  @P0 FADD.FTZ R125, R125, R124 ;  /* 0x0000007c7d7d0221 */ /* 0x000fce0000010000 */
.L_x_3295:
[----:B------:R-:W-:Y:S05]  /*45f0*/  BSYNC B0 ;  /* 0x0000000000007941 */ /* 0x000fea0003800000 */
.L_x_3293:
        /* <DEDUP_REMOVED lines=13> */
.L_x_3297:
[----:B------:R-:W-:Y:S01]  /*46d0*/  FFMA.FTZ R124, R162, R128, R131 ;  /* 0x00000080a27c7223 */ /* 0x000fe20000010083 */
[----:B------:R-:W-:-:S03]  /*46e0*/  @P0 PRMT R126, R114, 0x7632, R126 ;  /* 0x00007632727e0816 */ /* 0x000fc6000000007e */
[----:B------:R-:W-:Y:S02]  /*46f0*/  FADD.FTZ R125, R195, -R124 ;  /* 0x8000007cc37d7221 */ /* 0x000fe40000010000 */
[----:B------:R-:W-:Y:S02]  /*4700*/  @P0 IMAD.U32 R126, R126, 0x10000, RZ ;  /* 0x000100007e7e0824 */ /* 0x000fe400078e00ff */
[----:B------:R-:W-:-:S04]  /*4710*/  FMUL.FTZ R125, R198, R125 ;  /* 0x0000007dc67d7220 */ /* 0x000fc80000410000 */
[----:B------:R-:W-:-:S07]  /*4720*/  @P0 FADD.FTZ R125, R125, R126 ;  /* 0x0000007e7d7d0221 */ /* 0x000fce0000010000 */
.L_x_3298:
[----:B------:R-:W-:Y:S05]  /*4730*/  BSYNC B0 ;  /* 0x0000000000007941 */ /* 0x000fea0003800000 */
.L_x_3296:
        /* <DEDUP_REMOVED lines=12> */
.L_x_3300:
[----:B------:R-:W-:Y:S01]  /*4800*/  FFMA.FTZ R125, R165, R128, R131 ;  /* 0x00000080a57d7223 */ /* 0x000fe20000010083 */
[----:B------:R-:W-:-:S03]  /*4810*/  @P0 SHF.L.U32 R124, R115, 0x10, RZ ;  /* 0x00000010737c0819 */ /* 0x000fc600000006ff */
[----:B------:R-:W-:-:S04]  /*4820*/  FADD.FTZ R125, R194, -R125 ;  /* 0x8000007dc27d7221 */ /* 0x000fc80000010000 */
[----:B------:R-:W-:-:S04]  /*4830*/  FMUL.FTZ R125, R198, R125 ;  /* 0x0000007dc67d7220 */ /* 0x000fc80000410000 */
[----:B------:R-:W-:-:S07]  /*4840*/  @P0 FADD.FTZ R125, R125, R124 ;  /* 0x0000007c7d7d0221 */ /* 0x000fce0000010000 */
.L_x_3301:
[----:B------:R-:W-:Y:S05]  /*4850*/  BSYNC B0 ;  /* 0x0000000000007941 */ /* 0x000fea0003800000 */
.L_x_3299:
        /* <DEDUP_REMOVED lines=13> */
.L_x_3303:
[----:B------:R-:W-:Y:S01]  /*4930*/  FFMA.FTZ R128, R196, R128, R131 ;  /* 0x00000080c4807223 */ /* 0x000fe20000010083 */
[----:B------:R-:W-:-:S03]  /*4940*/  @P0 PRMT R124, R115, 0x7632, R124 ;  /* 0x00007632737c0816 */ /* 0x000fc6000000007c */
[----:B------:R-:W-:Y:S02]  /*4950*/  FADD.FTZ R125, R197, -R128 ;  /* 0x80000080c57d7221 */ /* 0x000fe40000010000 */
[----:B------:R-:W-:Y:S02]  /*4960*/  @P0 IMAD.U32 R127, R124, 0x10000, RZ ;  /* 0x000100007c7f0824 */ /* 0x000fe400078e00ff */
[----:B------:R-:W-:-:S04]  /*4970*/  FMUL.FTZ R198, R198, R125 ;  /* 0x0000007dc6c67220 */ /* 0x000fc80000410000 */
[----:B------:R-:W-:-:S07]  /*4980*/  @P0 FADD.FTZ R198, R198, R127 ;  /* 0x0000007fc6c60221 */ /* 0x000fce0000010000 */
.L_x_3304:
[----:B------:R-:W-:Y:S05]  /*4990*/  BSYNC B0 ;  /* 0x0000000000007941 */ /* 0x000fea0003800000 */
.L_x_3302:
        /* <DEDUP_REMOVED lines=17> */
.L_x_3204:
        /* <DEDUP_REMOVED lines=27> */
.L_x_3208:
[----:B------:R-:W-:Y:S01]  /*4c60*/  HFMA2.MMA R211, -RZ, RZ, 0, 9.5367431640625e-07 ;  /* 0x00000010ffd37435 */ /* 0x000fe200000001ff */
[----:B------:R-:W-:Y:S01]  /*4c70*/  MOV R212, R133 ;  /* 0x0000008500d47202 */ /* 0x000fe20000000f00 */
[----:B------:R-:W-:Y:S01]  /*4c80*/  IMAD.MOV.U32 R209, RZ, RZ, -0x1 ;  /* 0xffffffffffd17424 */ /* 0x000fe200078e00ff */
[----:B------:R-:W-:-:S08]  /*4c90*/  MOV R214, 0x1f ;  /* 0x0000001f00d67802 */ /* 0x000fd00000000f00 */
[----:B-----5:R-:W-:Y:S05]  /*4ca0*/  WARPSYNC.COLLECTIVE R209, `(.L_x_3306) ;  /* 0x00000000d1087348 */ /* 0x020fea0003c00000 */
[----:B------:R0:W1:Y:S02]  /*4cb0*/  SHFL.DOWN P1, R210, R212, R211, R214 ;  /* 0x080000d3d4d27389 */ /* 0x00006400000200d6 */
[----:B01---5:R-:W-:Y:S01]  /*4cc0*/  ENDCOLLECTIVE ;  /* 0x000000000000791b */ /* 0x023fe20003800000 */
.L_x_3306:
[----:B------:R-:W-:Y:S02]  /*4cd0*/  MOV R212, R208 ;  /* 0x000000d000d47202 */ /* 0x000fe40000000f00 */
[----:B------:R-:W-:-:S07]  /*4ce0*/  MOV R126, R210 ;  /* 0x000000d2007e7202 */ /* 0x000fce0000000f00 */
[----:B------:R-:W-:Y:S05]  /*4cf0*/  WARPSYNC.COLLECTIVE R209, `(.L_x_3307) ;  /* 0x00000000d1087348 */ /* 0x000fea0003c00000 */
[----:B------:R0:W1:Y:S02]  /*4d00*/  SHFL.DOWN P1, R210, R212, R211, R214 ;  /* 0x080000d3d4d27389 */ /* 0x00006400000200d6 */
[----:B01----:R-:W-:Y:S01]  /*4d10*/  ENDCOLLECTIVE ;  /* 0x000000000000791b */ /* 0x003fe20003800000 */
.L_x_3307:
[----:B------:R-:W-:Y:S01]  /*4d20*/  FADD.FTZ R126, R126, R133 ;  /* 0x000000857e7e7221 */ /* 0x000fe20000010000 */
[----:B------:R-:W-:-:S04]  /*4d30*/  HFMA2.MMA R211, -RZ, RZ, 0, 4.76837158203125e-07 ;  /* 0x00000008ffd37435 */ /* 0x000fc800000001ff */
[----:B------:R-:W-:Y:S02]  /*4d40*/  MOV R212, R126 ;  /* 0x0000007e00d47202 */ /* 0x000fe40000000f00 */
[----:B------:R-:W-:-:S07]  /*4d50*/  MOV R127, R210 ;  /* 0x000000d2007f7202 */ /* 0x000fce0000000f00 */
[----:B------:R-:W-:Y:S05]  /*4d60*/  WARPSYNC.COLLECTIVE R209, `(.L_x_3308) ;  /* 0x00000000d1087348 */ /* 0x000fea0003c00000 */
[----:B------:R0:W1:Y:S02]  /*4d70*/  SHFL.DOWN P1, R210, R212, R211, R214 ;  /* 0x080000d3d4d27389 */ /* 0x00006400000200d6 */
[----:B01----:R-:W-:Y:S01]  /*4d80*/  ENDCOLLECTIVE ;  /* 0x000000000000791b */ /* 0x003fe20003800000 */
.L_x_3308:
[----:B------:R-:W-:-:S05]  /*4d90*/  FADD.FTZ R127, R127, R208 ;  /* 0x000000d07f7f7221 */ /* 0x000fca0000010000 */
[----:B------:R-:W-:Y:S01]  /*4da0*/  MOV R212, R127 ;  /* 0x0000007f00d47202 */ /* 0x000fe20000000f00 */
[----:B------:R-:W-:-:S07]  /*4db0*/  IMAD.MOV.U32 R129, RZ, RZ, R210 ;  /* 0x000000ffff817224 */ /* 0x000fce00078e00d2 */
[----:B------:R-:W-:Y:S05]  /*4dc0*/  WARPSYNC.COLLECTIVE R209, `(.L_x_3309) ;  /* 0x00000000d1087348 */ /* 0x000fea0003c00000 */
[----:B------:R0:W1:Y:S02]  /*4dd0*/  SHFL.DOWN P1, R210, R212, R211, R214 ;  /* 0x080000d3d4d27389 */ /* 0x00006400000200d6 */
[----:B01----:R-:W-:Y:S01]  /*4de0*/  ENDCOLLECTIVE ;  /* 0x000000000000791b */ /* 0x003fe20003800000 */
.L_x_3309:
[----:B------:R-:W-:Y:S01]  /*4df0*/  FADD.FTZ R129, R126, R129 ;  /* 0x000000817e817221 */ /* 0x000fe20000010000 */
[----:B------:R-:W-:-:S04]  /*4e00*/  HFMA2.MMA R211, -RZ, RZ, 0, 2.384185791015625e-07 ;  /* 0x00000004ffd37435 */ /* 0x000fc800000001ff */
[----:B------:R-:W-:Y:S02]  /*4e10*/  MOV R212, R129 ;  /* 0x0000008100d47202 */ /* 0x000fe40000000f00 */
[----:B------:R-:W-:-:S07]  /*4e20*/  MOV R128, R210 ;  /* 0x000000d200807202 */ /* 0x000fce0000000f00 */
[----:B------:R-:W-:Y:S05]  /*4e30*/  WARPSYNC.COLLECTIVE R209, `(.L_x_3310) ;  /* 0x00000000d1087348 */ /* 0x000fea0003c00000 */
[----:B------:R0:W1:Y:S02]  /*4e40*/  SHFL.DOWN P1, R210, R212, R211, R214 ;  /* 0x080000d3d4d27389 */ /* 0x00006400000200d6 */
[----:B01----:R-:W-:Y:S01]  /*4e50*/  ENDCOLLECTIVE ;  /* 0x000000000000791b */ /* 0x003fe20003800000 */
.L_x_3310:
[----:B------:R-:W-:-:S04]  /*4e60*/  FADD.FTZ R128, R127, R128 ;  /* 0x000000807f807221 */ /* 0x000fc80000010000 */
[----:B------:R-:W-:Y:S01]  /*4e70*/  IMAD.MOV.U32 R212, RZ, RZ, R128 ;  /* 0x000000ffffd47224 */ /* 0x000fe200078e0080 */
[----:B------:R-:W-:-:S07]  /*4e80*/  MOV R130, R210 ;  /* 0x000000d200827202 */ /* 0x000fce0000000f00 */
[----:B------:R-:W-:Y:S05]  /*4e90*/  WARPSYNC.COLLECTIVE R209, `(.L_x_3311) ;  /* 0x00000000d1087348 */ /* 0x000fea0003c00000 */
[----:B------:R0:W1:Y:S02]  /*4ea0*/  SHFL.DOWN P1, R210, R212, R211, R214 ;  /* 0x080000d3d4d27389 */ /* 0x00006400000200d6 */
[----:B01----:R-:W-:Y:S01]  /*4eb0*/  ENDCOLLECTIVE ;  /* 0x000000000000791b */ /* 0x003fe20003800000 */
.L_x_3311:
[----:B------:R-:W-:Y:S01]  /*4ec0*/  FADD.FTZ R130, R129, R130 ;  /* 0x0000008281827221 */ /* 0x000fe20000010000 */
[----:B------:R-:W-:-:S04]  /*4ed0*/  HFMA2.MMA R211, -RZ, RZ, 0, 1.1920928955078125e-07 ;  /* 0x00000002ffd37435 */ /* 0x000fc800000001ff */
[----:B------:R-:W-:Y:S02]  /*4ee0*/  MOV R212, R130 ;  /* 0x0000008200d47202 */ /* 0x000fe40000000f00 */
[----:B------:R-:W-:-:S07]  /*4ef0*/  MOV R131, R210 ;  /* 0x000000d200837202 */ /* 0x000fce0000000f00 */
[----:B------:R-:W-:Y:S05]  /*4f00*/  WARPSYNC.COLLECTIVE R209, `(.L_x_3312) ;  /* 0x00000000d1087348 */ /* 0x000fea0003c00000 */
[----:B------:R0:W1:Y:S02]  /*4f10*/  SHFL.DOWN P1, R210, R212, R211, R214 ;  /* 0x080000d3d4d27389 */ /* 0x00006400000200d6 */
[----:B01----:R-:W-:Y:S01]  /*4f20*/  ENDCOLLECTIVE ;  /* 0x000000000000791b */ /* 0x003fe20003800000 */
.L_x_3312:
[----:B------:R-:W-:-:S05]  /*4f30*/  FADD.FTZ R131, R128, R131 ;  /* 0x0000008380837221 */ /* 0x000fca0000010000 */
[----:B------:R-:W-:Y:S02]  /*4f40*/  MOV R212, R131 ;  /* 0x0000008300d47202 */ /* 0x000fe40000000f00 */
[----:B------:R-:W-:-:S07]  /*4f50*/  MOV R133, R210 ;  /* 0x000000d200857202 */ /* 0x000fce0000000f00 */
[----:B------:R-:W-:Y:S05]  /*4f60*/  WARPSYNC.COLLECTIVE R209, `(.L_x_3313) ;  /* 0x00000000d1087348 */ /* 0x000fea0003c00000 */
[----:B------:R0:W1:Y:S02]  /*4f70*/  SHFL.DOWN P1, R210, R212, R211, R214 ;  /* 0x080000d3d4d27389 */ /* 0x00006400000200d6 */
[----:B01----:R-:W-:Y:S01]  /*4f80*/  ENDCOLLECTIVE ;  /* 0x000000000000791b */ /* 0x003fe20003800000 */
.L_x_3313:
[----:B------:R-:W-:Y:S01]  /*4f90*/  FADD.FTZ R133, R130, R133 ;  /* 0x0000008582857221 */ /* 0x000fe20000010000 */
[----:B------:R-:W-:-:S04]  /*4fa0*/  HFMA2.MMA R211, -RZ, RZ, 0, 5.9604644775390625e-08 ;  /* 0x00000001ffd37435 */ /* 0x000fc800000001ff */
[----:B------:R-:W-:Y:S01]  /*4fb0*/  MOV R212, R133 ;  /* 0x0000008500d47202 */ /* 0x000fe20000000f00 */
[----:B------:R-:W-:-:S07]  /*4fc0*/  IMAD.MOV.U32 R132, RZ, RZ, R210 ;  /* 0x000000ffff847224 */ /* 0x000fce00078e00d2 */
[----:B------:R-:W-:Y:S05]  /*4fd0*/  WARPSYNC.COLLECTIVE R209, `(.L_x_3314) ;  /* 0x00000000d1087348 */ /* 0x000fea0003c00000 */
[----:B------:R0:W1:Y:S02]  /*4fe0*/  SHFL.DOWN P1, R210, R212, R211, R214 ;  /* 0x080000d3d4d27389 */ /* 0x00006400000200d6 */
[----:B01----:R-:W-:Y:S01]  /*4ff0*/  ENDCOLLECTIVE ;  /* 0x000000000000791b */ /* 0x003fe20003800000 */
.L_x_3314:
[----:B------:R-:W-:-:S05]  /*5000*/  FADD.FTZ R126, R131, R132 ;  /* 0x00000084837e7221 */ /* 0x000fca0000010000 */
[----:B------:R-:W-:Y:S02]  /*5010*/  MOV R212, R126 ;  /* 0x0000007e00d47202 */ /* 0x000fe40000000f00 */
[----:B------:R-:W-:-:S07]  /*5020*/  MOV R132, R210 ;  /* 0x000000d200847202 */ /* 0x000fce0000000f00 */
[----:B------:R-:W-:Y:S05]  /*5030*/  WARPSYNC.COLLECTIVE R209, `(.L_x_3315) ;  /* 0x00000000d1087348 */ /* 0x000fea0003c00000 */
[----:B------:R0:W1:Y:S02]  /*5040*/  SHFL.DOWN P1, R210, R212, R211, R214 ;  /* 0x080000d3d4d27389 */ /* 0x00006400000200d6 */
[----:B01----:R-:W-:Y:S01]  /*5050*/  ENDCOLLECTIVE ;  /* 0x000000000000791b */ /* 0x003fe20003800000 */
.L_x_3315:
[----:B------:R-:W-:Y:S01]  /*5060*/  MOV R127, R210 ;  /* 0x000000d2007f7202 */ /* 0x000fe20000000f00 */
[----:B------:R-:W-:Y:S06]  /*5070*/  BRA `(.L_x_3316) ;  /* 0xffffffcc00f47947 */ /* 0x000fec000383ffff */
.L_x_3317:
        /* <DEDUP_REMOVED lines=16> */
.L_x_13903:


//--------------------- .text._ZN10layer_norm13ln_bwd_kernelINS_13Kernel_traitsIf13__nv_bfloat16S2_S2_fjLj4096ELj1ELj1ELj4ELj16ENS_18Kernel_traits_baseILj4096EfS2_S2_S2_fjLj128EEEEELb0ELb1ELb0ELb0EEEvNS_9BwdParamsE --------------------------
	.section	.text._ZN10layer_norm13ln_bwd_kernelINS_13Kernel_traitsIf13__nv_bfloat16S2_S2_fjLj4096ELj1ELj1ELj4ELj16ENS_18Kernel_traits_baseILj4096EfS2_S2_S2_fjLj128EEEEELb0ELb1ELb0ELb0EEEvNS_9BwdParamsE,"ax",@progbits
	.align	128
        .global         _ZN10layer_norm13ln_bwd_kernelINS_13Kernel_traitsIf13__nv_bfloat16S2_S2_fjLj4096ELj1ELj1ELj4ELj16ENS_18Kernel_traits_baseILj4096EfS2_S2_S2_fjLj128EEEEELb0ELb1ELb0ELb0EEEvNS_9BwdParamsE
        .type           _ZN10layer_norm13ln_bwd_kernelINS_13Kernel_traitsIf13__nv_bfloat16S2_S2_fjLj4096ELj1ELj1ELj4ELj16ENS_18Kernel_traits_baseILj4096EfS2_S2_S2_fjLj128EEEEELb0ELb1ELb0ELb0EEEvNS_9BwdParamsE,@function
        .size           _ZN10layer_norm13ln_bwd_kernelINS_13Kernel_traitsIf13__nv_bfloat16S2_S2_fjLj4096ELj1ELj1ELj4ELj16ENS_18Kernel_traits_baseILj4096EfS2_S2_S2_fjLj128EEEEELb0ELb1ELb0ELb0EEEvNS_9BwdParamsE,(.L_x_13904 - _ZN10layer_norm13ln_bwd_kernelINS_13Kernel_traitsIf13__nv_bfloat16S2_S2_fjLj4096ELj1ELj1ELj4ELj16ENS_18Kernel_traits_baseILj4096EfS2_S2_S2_fjLj128EEEEELb0ELb1ELb0ELb0EEEvNS_9BwdParamsE)
        .other          _ZN10layer_norm13ln_bwd_kernelINS_13Kernel_traitsIf13__nv_bfloat16S2_S2_fjLj4096ELj1ELj1ELj4ELj16ENS_18Kernel_traits_baseILj4096EfS2_S2_S2_fjLj128EEEEELb0ELb1ELb0ELb0EEEvNS_9BwdParamsE,@"STO_CUDA_ENTRY STV_DEFAULT"
_ZN10layer_norm13ln_bwd_kernelINS_13Kernel_traitsIf13__nv_bfloat16S2_S2_fjLj4096ELj1ELj1ELj4ELj16ENS_18Kernel_traits_baseILj4096EfS2_S2_S2_fjLj128EEEEELb0ELb1ELb0ELb0EEEvNS_9BwdParamsE:
.text._ZN10layer_norm13ln_bwd_kernelINS_13Kernel_traitsIf13__nv_bfloat16S2_S2_fjLj4096ELj1ELj1ELj4ELj16ENS_18Kernel_traits_baseILj4096EfS2_S2_S2_fjLj128EEEEELb0ELb1ELb0ELb0EEEvNS_9BwdParamsE:
[----:B------:R-:W0:Y:S02]  /*0000*/  LDC R1, c[0x0][0x28] ;  /* 0x00000a00ff017b82 */ /* 0x000e240000000800 */
[----:B0-----:R-:W-:Y:S01]  /*0010*/  IADD3 R1, R1, -0x30, RZ ;  /* 0xffffffd001017810 */ /* 0x001fe20007ffe0ff */
[----:B------:R-:W0:Y:S01]  /*0020*/  S2R R22, SR_TID.X ;  /* 0x0000000000167919 */ /* 0x000e220000002100 */
[----:B------:R-:W-:-:S04]  /*0030*/  ULDC UR4, c[0x0][0x218] ;  /* 0x0000860000047ab9 */ /* 0x000fc80000000800 */
[----:B------:R-:W1:Y:S01]  /*0040*/  S2UR UR6, SR_CTAID.X ;  /* 0x00000000000679c3 */ /* 0x000e620000002500 */
[----:B------:R-:W-:Y:S01]  /*0050*/  ULDC UR7, c[0x0][0x214] ;  /* 0x0000850000077ab9 */ /* 0x000fe20000000800 */
[----:B------:R-:W2:Y:S01]  /*0060*/  LDL.64 R80, [R1] ;  /* 0x0000000001507983 */ /* 0x000ea20000100a00 */
[----:B------:R-:W-:Y:S01]  /*0070*/  ULDC UR20, c[0x0][0x218] ;  /* 0x0000860000147ab9 */ /* 0x000fe20000000800 */
[----:B------:R-:W-:Y:S01]  /*0080*/  ULDC.U8 UR8, c[0x0][0x2a0] ;  /* 0x0000a80000087ab9 */ /* 0x000fe20000000000 */
[----:B------:R-:W-:Y:S01]  /*0090*/  ULDC UR9, c[0x0][0x290] ;  /* 0x0000a40000097ab9 */ /* 0x000fe20000000800 */
[----:B------:R-:W2:Y:S01]  /*00a0*/  LDL.64 R82, [R1+0x8] ;  /* 0x0000080001527983 */ /* 0x000ea20000100a00 */
[----:B------:R-:W-:Y:S01]  /*00b0*/  ULDC.64 UR10, c[0x0][0x2c8] ;  /* 0x0000b200000a7ab9 */ /* 0x000fe20000000a00 */
[----:B------:R-:W-:Y:S01]  /*00c0*/  ULDC.64 UR12, c[0x0][0x238] ;  /* 0x00008e00000c7ab9 */ /* 0x000fe20000000a00 */
[----:B------:R-:W-:Y:S01]  /*00d0*/  ULDC.64 UR14, c[0x0][0x308] ;  /* 0x0000c200000e7ab9 */ /* 0x000fe20000000a00 */
[----:B------:R-:W3:Y:S01]  /*00e0*/  LDL.64 R84, [R1+0x10] ;  /* 0x0000100001547983 */ /* 0x000ee20000100a00 */
[----:B------:R-:W-:Y:S01]  /*00f0*/  ULDC.64 UR16, c[0x0][0x2f8] ;  /* 0x0000be0000107ab9 */ /* 0x000fe20000000a00 */
[----:B------:R-:W-:-:S02]  /*0100*/  ULDC.64 UR18, c[0x0][0x210] ;  /* 0x0000840000127ab9 */ /* 0x000fc40000000a00 */
[----:B------:R-:W3:Y:S01]  /*0110*/  LDL.64 R86, [R1+0x18] ;  /* 0x0000180001567983 */ /* 0x000ee20000100a00 */
[----:B------:R-:W-:-:S04]  /*0120*/  MOV R2, UR4 ;  /* 0x0000000400027c02 */ /* 0x000fc80008000f00 */
[----:B------:R-:W-:-:S04]  /*0130*/  SHF.R.S32.HI R0, RZ, 0x1f, R2 ;  /* 0x0000001fff007819 */ /* 0x000fc80000011402 */
[----:B------:R-:W-:Y:S02]  /*0140*/  LEA.HI R0, R0, R2, RZ, 0x3 ;  /* 0x0000000200007211 */ /* 0x000fe400078f18ff */
[----:B0-----:R-:W-:-:S04]  /*0150*/  LOP3.LUT R10, R22, 0x7f, RZ, 0xc0, !PT ;  /* 0x0000007f160a7812 */ /* 0x001fc800078ec0ff */
[----:B------:R-:W-:-:S04]  /*0160*/  LOP3.LUT R3, R10, 0x7f, RZ, 0x3c, !PT ;  /* 0x0000007f0a037812 */ /* 0x000fc800078e3cff */
[----:B------:R-:W-:-:S04]  /*0170*/  LEA.HI.SX32 R0, R0, R3, 0x1d ;  /* 0x0000000300007211 */ /* 0x000fc800078feaff */
[C---:B------:R-:W-:Y:S02]  /*0180*/  LOP3.LUT P0, RZ, R0.reuse, 0xffffff80, RZ, 0xc0, !PT ;  /* 0xffffff8000ff7812 */ /* 0x040fe4000780c0ff */
[C---:B------:R-:W-:Y:S01]  /*0190*/  ISETP.GE.U32.AND P1, PT, R0.reuse, 0x100, PT ;  /* 0x000001000000780c */ /* 0x040fe20003f26070 */
[----:B------:R0:W-:Y:S01]  /*01a0*/  STL [R1+0x20], R2 ;  /* 0x0000200201007387 */ /* 0x0001e20000100800 */
[----:B------:R-:W-:-:S09]  /*01b0*/  ISETP.GE.U32.AND P2, PT, R0, 0x180, PT ;  /* 0x000001800000780c */ /* 0x000fd20003f46070 */
[----:B0-----:R-:W0:Y:S08]  /*01c0*/  @P0 LDC.64 R2, c[0x0][0x260] ;  /* 0x00009800ff020b82 */ /* 0x001e300000000a00 */
[----:B------:R-:W4:Y:S08]  /*01d0*/  @P0 LDC.64 R4, c[0x0][0x278] ;  /* 0x00009e00ff040b82 */ /* 0x000f300000000a00 */
[----:B------:R-:W1:Y:S08]  /*01e0*/  @P1 LDC.64 R6, c[0x0][0x260] ;  /* 0x00009800ff061b82 */ /* 0x000e700000000a00 */
[----:B------:R-:W1:Y:S01]  /*01f0*/  @P1 LDC.64 R8, c[0x0][0x278] ;  /* 0x00009e00ff081b82 */ /* 0x000e620000000a00 */
[----:B------:R-:W-:-:S07]  /*0200*/  MOV R23, R10 ;  /* 0x0000000a00177202 */ /* 0x000fce0000000f00 */
[----:B------:R-:W1:Y:S08]  /*0210*/  @P2 LDC.64 R14, c[0x0][0x260] ;  /* 0x00009800ff0e2b82 */ /* 0x000e700000000a00 */
[----:B------:R-:W1:Y:S01]  /*0220*/  @P2 LDC.64 R16, c[0x0][0x278] ;  /* 0x00009e00ff102b82 */ /* 0x000e620000000a00 */
[----:B0-----:R-:W-:-:S04]  /*0230*/  @P0 IMAD.WIDE.U32 R2, R23, 0x20, R2 ;  /* 0x0000002017020825 */ /* 0x001fc800078e0002 */
[C---:B----4-:R-:W-:Y:S01]  /*0240*/  @P0 IMAD.WIDE.U32 R4, R23.reuse, 0x20, R4 ;  /* 0x0000002017040825 */ /* 0x050fe200078e0004 */
[----:B------:R-:W-:Y:S01]  /*0250*/  @P0 LOP3.LUT R23, R23, 0x80, RZ, 0xfc, !PT ;  /* 0x0000008017170812 */ /* 0x000fe200078efcff */
[----:B------:R0:W-:Y:S01]  /*0260*/  STL [R1+0x24], R10 ;  /* 0x0000240a01007387 */ /* 0x0001e20000100800 */
[----:B------:R-:W-:-:S03]  /*0270*/  ULDC.64 UR4, c[0x0][0x208] ;  /* 0x0000820000047ab9 */ /* 0x000fc60000000a00 */
[C---:B-1----:R-:W-:Y:S01]  /*0280*/  @P1 IMAD.WIDE.U32 R12, R23.reuse, 0x20, R8 ;  /* 0x00000020170c1825 */ /* 0x042fe200078e0008 */
[----:B------:R-:W5:Y:S04]  /*0290*/  @P0 LDG.E.128 R24, desc[UR4][R4.64] ;  /* 0x0000000404180981 */ /* 0x000f68000c1e1d00 */
[----:B------:R-:W5:Y:S01]  /*02a0*/  @P0 LDG.E.128 R28, desc[UR4][R4.64+0x10] ;  /* 0x00001004041c0981 */ /* 0x000f62000c1e1d00 */
[C---:B0-----:R-:W-:Y:S01]  /*02b0*/  @P1 IMAD.WIDE.U32 R10, R23.reuse, 0x20, R6 ;  /* 0x00000020170a1825 */ /* 0x041fe200078e0006 */
[----:B------:R-:W-:Y:S02]  /*02c0*/  @P1 IADD3 R23, R23, 0x80, RZ ;  /* 0x0000008017171810 */ /* 0x000fe40007ffe0ff */
[----:B------:R-:W5:Y:S03]  /*02d0*/  @P1 LDG.E.128 R40, desc[UR4][R12.64] ;  /* 0x000000040c281981 */ /* 0x000f66000c1e1d00 */
[C---:B------:R-:W-:Y:S01]  /*02e0*/  @P2 IMAD.WIDE.U32 R14, R23.reuse, 0x20, R14 ;  /* 0x00000020170e2825 */ /* 0x040fe200078e000e */
[----:B------:R-:W5:Y:S03]  /*02f0*/  @P1 LDG.E.128 R32, desc[UR4][R10.64] ;  /* 0x000000040a201981 */ /* 0x000f66000c1e1d00 */
[----:B------:R-:W-:Y:S01]  /*0300*/  @P2 IMAD.WIDE.U32 R16, R23, 0x20, R16 ;  /* 0x0000002017102825 */ /* 0x000fe200078e0010 */
[----:B------:R-:W5:Y:S04]  /*0310*/  @P1 LDG.E.128 R36, desc[UR4][R10.64+0x10] ;  /* 0x000010040a241981 */ /* 0x000f68000c1e1d00 */
[----:B------:R-:W5:Y:S04]  /*0320*/  @P1 LDG.E.128 R44, desc[UR4][R12.64+0x10] ;  /* 0x000010040c2c1981 */ /* 0x000f68000c1e1d00 */
[----:B------:R-:W5:Y:S04]  /*0330*/  @P2 LDG.E.128 R48, desc[UR4][R14.64] ;  /* 0x000000040e302981 */ /* 0x000f68000c1e1d00 */
[----:B------:R-:W5:Y:S04]  /*0340*/  @P2 LDG.E.128 R52, desc[UR4][R14.64+0x10] ;  /* 0x000010040e342981 */ /* 0x000f68000c1e1d00 */
[----:B------:R-:W5:Y:S04]  /*0350*/  @P2 LDG.E.128 R56, desc[UR4][R16.64] ;  /* 0x0000000410382981 */ /* 0x000f68000c1e1d00 */
[----:B------:R-:W5:Y:S04]  /*0360*/  @P2 LDG.E.128 R60, desc[UR4][R16.64+0x10] ;  /* 0x00001004103c2981 */ /* 0x000f68000c1e1d00 */
[----:B--2---:R-:W2:Y:S04]  /*0370*/  @P0 LDG.E.128 R80, desc[UR4][R2.64+0x10] ;  /* 0x0000100402500981 */ /* 0x004ea8000c1e1d00 */
[----:B---3--:R0:W3:Y:S01]  /*0380*/  @P0 LDG.E.128 R84, desc[UR4][R2.64] ;  /* 0x0000000402540981 */ /* 0x0080e2000c1e1d00 */
[----:B------:R-:W-:-:S13]  /*0390*/  ISETP.GE.U32.AND P3, PT, R0, 0x200, PT ;  /* 0x000002000000780c */ /* 0x000fda0003f66070 */
[----:B------:R-:W1:Y:S08]  /*03a0*/  @P3 LDC.64 R18, c[0x0][0x260] ;  /* 0x00009800ff123b82 */ /* 0x000e700000000a00 */
[----:B------:R-:W4:Y:S01]  /*03b0*/  @P3 LDC.64 R20, c[0x0][0x278] ;  /* 0x00009e00ff143b82 */ /* 0x000f220000000a00 */
[----:B------:R-:W-:Y:S02]  /*03c0*/  @P2 IADD3 R23, R23, 0x80, RZ ;  /* 0x0000008017172810 */ /* 0x000fe40007ffe0ff */
[----:B0-----:R-:W-:-:S02]  /*03d0*/  LEA.HI R3, R22, UR6, RZ, 0x19 ;  /* 0x0000000616037c11 */ /* 0x001fc4000f8fc8ff */
[----:B------:R-:W-:Y:S01]  /*03e0*/  P2R R0, PR, RZ, 0x8 ;  /* 0x00000008ff007803 */ /* 0x000fe20000000000 */
[----:B-1----:R-:W-:-:S05]  /*03f0*/  @P3 IMAD.WIDE.U32 R6, R23, 0x20, R18 ;  /* 0x0000002017063825 */ /* 0x002fca00078e0012 */
[----:B------:R0:W5:Y:S01]  /*0400*/  @P3 LDG.E.128 R64, desc[UR4][R6.64] ;  /* 0x0000000406403981 */ /* 0x000162000c1e1d00 */
[----:B----4-:R-:W-:-:S03]  /*0410*/  @P3 IMAD.WIDE.U32 R8, R23, 0x20, R20 ;  /* 0x0000002017083825 */ /* 0x010fc600078e0014 */
[----:B------:R0:W5:Y:S04]  /*0420*/  @P3 LDG.E.128 R68, desc[UR4][R6.64+0x10] ;  /* 0x0000100406443981 */ /* 0x000168000c1e1d00 */
[----:B------:R0:W5:Y:S04]  /*0430*/  @P3 LDG.E.128 R72, desc[UR4][R8.64] ;  /* 0x0000000408483981 */ /* 0x000168000c1e1d00 */
[----:B------:R0:W5:Y:S01]  /*0440*/  @P3 LDG.E.128 R76, desc[UR4][R8.64+0x10] ;  /* 0x00001004084c3981 */ /* 0x000162000c1e1d00 */
[----:B------:R-:W-:-:S03]  /*0450*/  ISETP.GE.AND P3, PT, R3, UR7, PT ;  /* 0x0000000703007c0c */ /* 0x000fc6000bf66270 */
[----:B------:R-:W-:Y:S01]  /*0460*/  STL [R1+0x28], R0 ;  /* 0x0000280001007387 */ /* 0x000fe20000100800 */
        /* <DEDUP_REMOVED lines=44> */
[----:B--2---:R1:W-:Y:S04]  /*0730*/  @P0 STL.64 [R1], R80 ;  /* 0x0000005001000387 */ /* 0x0043e80000100a00 */
[----:B------:R2:W-:Y:S04]  /*0740*/  @P0 STL.64 [R1+0x8], R82 ;  /* 0x0000085201000387 */ /* 0x0005e80000100a00 */
[----:B---3--:R3:W-:Y:S04]  /*0750*/  @P0 STL.64 [R1+0x10], R84 ;  /* 0x0000105401000387 */ /* 0x0087e80000100a00 */
[----:B------:R4:W-:Y:S01]  /*0760*/  @P0 STL.64 [R1+0x18], R86 ;  /* 0x0000185601000387 */ /* 0x0009e20000100a00 */
[----:B-1----:R-:W-:-:S02]  /*0770*/  CS2R R80, SRZ ;  /* 0x0000000000507805 */ /* 0x002fc4000001ff00 */
[----:B--2---:R-:W-:Y:S02]  /*0780*/  CS2R R82, SRZ ;  /* 0x0000000000527805 */ /* 0x004fe4000001ff00 */
[----:B---3--:R-:W-:Y:S02]  /*0790*/  CS2R R84, SRZ ;  /* 0x0000000000547805 */ /* 0x008fe4000001ff00 */
[----:B----4-:R-:W-:Y:S01]  /*07a0*/  CS2R R86, SRZ ;  /* 0x0000000000567805 */ /* 0x010fe2000001ff00 */
[----:B0-----:R-:W-:Y:S06]  /*07b0*/  @P3 BRA `(.L_x_3318) ;  /* 0x0000003800c83947 */ /* 0x001fec0003800000 */
[----:B------:R-:W-:Y:S01]  /*07c0*/  ULDC.64 UR6, c[0x0][0x270] ;  /* 0x00009c0000067ab9 */ /* 0x000fe20000000a00 */
[----:B------:R-:W-:Y:S01]  /*07d0*/  HFMA2.MMA R251, -RZ, RZ, 0, 5.9604644775390625e-08 ;  /* 0x00000001fffb7435 */ /* 0x000fe200000001ff */
[----:B------:R-:W-:Y:S02]  /*07e0*/  ISETP.NE.U32.AND P3, PT, RZ, UR6, PT ;  /* 0x00000006ff007c0c */ /* 0x000fe4000bf65070 */
[----:B------:R-:W-:Y:S02]  /*07f0*/  MOV R81, RZ ;  /* 0x000000ff00517202 */ /* 0x000fe40000000f00 */
[----:B------:R-:W-:-:S13]  /*0800*/  ISETP.NE.AND.EX P3, PT, RZ, UR7, PT, P3 ;  /* 0x00000007ff007c0c */ /* 0x000fda000bf65330 */
.L_x_3336:
[----:B------:R-:W0:Y:S01]  /*0810*/  @P3 LDC.64 R192, c[0x0][0x270] ;  /* 0x00009c00ffc03b82 */ /* 0x000e220000000a00 */
[----:B------:R-:W-:-:S07]  /*0820*/  SHF.R.S32.HI R2, RZ, 0x1f, R3 ;  /* 0x0000001fff027819 */ /* 0x000fce0000011403 */
[----:B------:R-:W1:Y:S01]  /*0830*/  LDC.64 R194, c[0x0][0x250] ;  /* 0x00009400ffc27b82 */ /* 0x000e620000000a00 */
[----:B0-----:R-:W-:-:S04]  /*0840*/  @P3 LEA R192, P4, R3, R192, 0x1 ;  /* 0x000000c003c03211 */ /* 0x001fc800078808ff */
[----:B------:R-:W-:-:S05]  /*0850*/  @P3 LEA.HI.X R193, R3, R193, R2, 0x1, P4 ;  /* 0x000000c103c13211 */ /* 0x000fca00020f0c02 */
[----:B------:R1:W2:Y:S02]  /*0860*/  @P3 LDG.E.U16 R2, desc[UR4][R192.64] ;  /* 0x00000004c0023981 */ /* 0x0002a4000c1e1500 */
[----:B-1----:R-:W-:-:S05]  /*0870*/  IMAD.WIDE R192, R3, 0x4, R194 ;  /* 0x0000000403c07825 */ /* 0x002fca00078e02c2 */
[----:B------:R0:W3:Y:S01]  /*0880*/  LDG.E R194, desc[UR4][R192.64] ;  /* 0x00000004c0c27981 */ /* 0x0000e2000c1e1900 */
[----:B------:R-:W-:Y:S02]  /*0890*/  MOV R196, UR20 ;  /* 0x0000001400c47c02 */ /* 0x000fe40008000f00 */
[----:B------:R-:W-:-:S03]  /*08a0*/  MOV R200, 0x3f800000 ;  /* 0x3f80000000c87802 */ /* 0x000fc60000000f00 */
[----:B------:R1:W-:Y:S01]  /*08b0*/  STL [R1+0x20], R196 ;  /* 0x000020c401007387 */ /* 0x0003e20000100800 */
[----:B0-----:R-:W0:Y:S02]  /*08c0*/  LDC.64 R192, c[0x0][0x258] ;  /* 0x00009600ffc07b82 */ /* 0x001e240000000a00 */
[----:B0-----:R-:W-:-:S05]  /*08d0*/  IMAD.WIDE R192, R3, 0x4, R192 ;  /* 0x0000000403c07825 */ /* 0x001fca00078e02c0 */
[----:B-----5:R0:W5:Y:S01]  /*08e0*/  LDG.E R201, desc[UR4][R192.64] ;  /* 0x00000004c0c97981 */ /* 0x020162000c1e1900 */
[----:B------:R-:W-:Y:S01]  /*08f0*/  ISETP.NE.AND P5, PT, RZ, UR8, PT ;  /* 0x00000008ff007c0c */ /* 0x000fe2000bfa5270 */
[----:B------:R-:W-:Y:S01]  /*0900*/  BSSY B0, `(.L_x_3319) ;  /* 0x0000072000007945 */ /* 0x000fe20003800000 */
[----:B------:R-:W-:Y:S02]  /*0910*/  MOV R225, RZ ;  /* 0x000000ff00e17202 */ /* 0x000fe40000000f00 */
[----:B------:R-:W-:Y:S02]  /*0920*/  MOV R226, RZ ;  /* 0x000000ff00e27202 */ /* 0x000fe40000000f00 */
[----:B--2---:R-:W-:Y:S01]  /*0930*/  @P3 SHF.L.U32 R200, R2, 0x10, RZ ;  /* 0x0000001002c83819 */ /* 0x004fe200000006ff */
[----:B------:R-:W-:Y:S02]  /*0940*/  IMAD R2, R3, R196, RZ ;  /* 0x000000c403027224 */ /* 0x000fe400078e02ff */
[----:B-1----:R-:W1:Y:S03]  /*0950*/  S2R R196, SR_TID.X ;  /* 0x0000000000c47919 */ /* 0x002e660000002100 */
[----:B0-----:R-:W-:-:S04]  /*0960*/  SHF.R.S32.HI R192, RZ, 0x1f, R2 ;  /* 0x0000001fffc07819 */ /* 0x001fc80000011402 */
[----:B------:R-:W-:Y:S02]  /*0970*/  LEA.HI R2, R192, R2, RZ, 0x3 ;  /* 0x00000002c0027211 */ /* 0x000fe400078f18ff */
[----:B---3--:R-:W-:Y:S02]  /*0980*/  FSEL R223, R194, RZ, !P5 ;  /* 0x000000ffc2df7208 */ /* 0x008fe40006800000 */
[----:B-1----:R-:W-:-:S04]  /*0990*/  LOP3.LUT R193, R196, 0x7f, RZ, 0xc0, !PT ;  /* 0x0000007fc4c17812 */ /* 0x002fc800078ec0ff */
[----:B------:R-:W-:Y:S01]  /*09a0*/  LEA.HI.SX32 R2, R2, R193, 0x1d ;  /* 0x000000c102027211 */ /* 0x000fe200078feaff */
[----:B------:R0:W-:Y:S03]  /*09b0*/  STL [R1+0x24], R193 ;  /* 0x000024c101007387 */ /* 0x0001e60000100800 */
[----:B------:R-:W-:Y:S01]  /*09c0*/  MOV R196, R2 ;  /* 0x0000000200c47202 */ /* 0x000fe20000000f00 */
[----:B------:R-:W-:Y:S06]  /*09d0*/  @!P0 BRA `(.L_x_3320) ;  /* 0x0000000400908947 */ /* 0x000fec0003800000 */
[----:B------:R-:W1:Y:S01]  /*09e0*/  LDC.64 R196, c[0x0][0x2b8] ;  /* 0x0000ae00ffc47b82 */ /* 0x000e620000000a00 */
[C---:B------:R-:W-:Y:S01]  /*09f0*/  LEA R192, P4, R2.reuse, UR12, 0x4 ;  /* 0x0000000c02c07c11 */ /* 0x040fe2000f8820ff */
[----:B------:R-:W2:Y:S03]  /*0a00*/  LDL R249, [R1+0x18] ;  /* 0x0000180001f97983 */ /* 0x000ea60000100800 */
[C---:B0-----:R-:W-:Y:S01]  /*0a10*/  LEA.HI.X R193, R2.reuse, UR13, RZ, 0x4, P4 ;  /* 0x0000000d02c17c11 */ /* 0x041fe2000a0f24ff */
[----:B------:R-:W3:Y:S04]  /*0a20*/  LDL R247, [R1] ;  /* 0x0000000001f77983 */ /* 0x000ee80000100800 */
[----:B------:R-:W4:Y:S04]  /*0a30*/  LDL R226, [R1+0x10] ;  /* 0x0000100001e27983 */ /* 0x000f280000100800 */
[----:B------:R-:W2:Y:S04]  /*0a40*/  LDG.E.128 R192, desc[UR4][R192.64] ;  /* 0x00000004c0c07981 */ /* 0x000ea8000c1e1d00 */
[----:B------:R-:W4:Y:S04]  /*0a50*/  LDL R250, [R1+0x14] ;  /* 0x0000140001fa7983 */ /* 0x000f280000100800 */
[----:B------:R-:W4:Y:S01]  /*0a60*/  LDL R248, [R1+0x1c] ;  /* 0x00001c0001f87983 */ /* 0x000f220000100800 */
[----:B-1----:R-:W-:-:S03]  /*0a70*/  IMAD.WIDE.U32 R196, R2, 0x10, R196 ;  /* 0x0000001002c47825 */ /* 0x002fc600078e00c4 */
[----:B------:R-:W4:Y:S04]  /*0a80*/  LDL R246, [R1+0x4] ;  /* 0x0000040001f67983 */ /* 0x000f280000100800 */
[----:B------:R-:W3:Y:S04]  /*0a90*/  LDG.E.128 R196, desc[UR4][R196.64] ;  /* 0x00000004c4c47981 */ /* 0x000ee8000c1e1d00 */
[----:B------:R-:W4:Y:S04]  /*0aa0*/  LDL R245, [R1+0x8] ;  /* 0x0000080001f57983 */ /* 0x000f280000100800 */
[----:B------:R-:W4:Y:S01]  /*0ab0*/  LDL R244, [R1+0xc] ;  /* 0x00000c0001f47983 */ /* 0x000f220000100800 */
[----:B------:R-:W-:-:S04]  /*0ac0*/  ISETP.NE.U32.AND P4, PT, RZ, UR10, PT ;  /* 0x0000000aff007c0c */ /* 0x000fc8000bf85070 */
[----:B------:R-:W-:-:S13]  /*0ad0*/  ISETP.NE.AND.EX P4, PT, RZ, UR11, PT, P4 ;  /* 0x0000000bff007c0c */ /* 0x000fda000bf85340 */
[----:B------:R-:W-:-:S04]  /*0ae0*/  @P4 LEA R202, P5, R2, UR10, 0x4 ;  /* 0x0000000a02ca4c11 */ /* 0x000fc8000f8a20ff */
[----:B------:R-:W-:-:S05]  /*0af0*/  @P4 LEA.HI.X R203, R2, UR11, RZ, 0x4, P5 ;  /* 0x0000000b02cb4c11 */ /* 0x000fca000a8f24ff */
[----:B------:R2:W5:Y:S02]  /*0b00*/  @P4 LDG.E.128 R168, desc[UR4][R202.64] ;  /* 0x00000004caa84981 */ /* 0x000564000c1e1d00 */
[----:B--2---:R-:W-:Y:S02]  /*0b10*/  SHF.L.U32 R202, R193, 0x10, RZ ;  /* 0x00000010c1ca7819 */ /* 0x004fe400000006ff */
[----:B------:R-:W-:Y:S02]  /*0b20*/  SHF.L.U32 R205, R194, 0x10, RZ ;  /* 0x00000010c2cd7819 */ /* 0x000fe400000006ff */
[C---:B---3--:R-:W-:Y:S02]  /*0b30*/  PRMT R208, R196.reuse, 0x7632, R208 ;  /* 0x00007632c4d07816 */ /* 0x048fe400000000d0 */
[----:B------:R-:W-:Y:S02]  /*0b40*/  SHF.L.U32 R209, R196, 0x10, RZ ;  /* 0x00000010c4d17819 */ /* 0x000fe400000006ff */
[----:B------:R-:W-:-:S02]  /*0b50*/  PRMT R196, R197, 0x7632, R196 ;  /* 0x00007632c5c47816 */ /* 0x000fc400000000c4 */
[----:B------:R-:W-:Y:S02]  /*0b60*/  SHF.L.U32 R206, R197, 0x10, RZ ;  /* 0x00000010c5ce7819 */ /* 0x000fe400000006ff */
[----:B------:R-:W-:Y:S01]  /*0b70*/  SHF.L.U32 R197, R208, 0x10, RZ ;  /* 0x00000010d0c57819 */ /* 0x000fe200000006ff */
[C---:B------:R-:W-:Y:S01]  /*0b80*/  FADD.FTZ R208, -R223.reuse, R202 ;  /* 0x000000cadfd07221 */ /* 0x040fe20000010100 */
[----:B------:R-:W-:-:S03]  /*0b90*/  FADD.FTZ R205, -R223, R205 ;  /* 0x000000cddfcd7221 */ /* 0x000fc60000010100 */
[----:B-----5:R-:W-:Y:S01]  /*0ba0*/  FMUL.FTZ R208, R201, R208 ;  /* 0x000000d0c9d07220 */ /* 0x020fe20000410000 */
[----:B------:R-:W-:Y:S01]  /*0bb0*/  SHF.L.U32 R207, R198, 0x10, RZ ;  /* 0x00000010c6cf7819 */ /* 0x000fe200000006ff */
[----:B------:R-:W-:Y:S01]  /*0bc0*/  FADD.FTZ R114, R114, R206 ;  /* 0x000000ce72727221 */ /* 0x000fe20000010000 */
[-C--:B------:R-:W-:Y:S01]  /*0bd0*/  FMUL.FTZ R249, R249, R206.reuse ;  /* 0x000000cef9f97220 */ /* 0x080fe20000410000 */
[----:B------:R-:W-:Y:S01]  /*0be0*/  FFMA.FTZ R82, R208, R206, R82 ;  /* 0x000000ced0527223 */ /* 0x000fe20000010052 */
[C---:B------:R-:W-:Y:S01]  /*0bf0*/  SHF.L.U32 R0, R192.reuse, 0x10, RZ ;  /* 0x00000010c0007819 */ /* 0x040fe200000006ff */
[----:B------:R-:W-:Y:S01]  /*0c00*/  FMUL.FTZ R206, R201, R205 ;  /* 0x000000cdc9ce7220 */ /* 0x000fe20000410000 */
[----:B------:R-:W-:Y:S01]  /*0c10*/  PRMT R203, R192, 0x7632, R203 ;  /* 0x00007632c0cb7816 */ /* 0x000fe200000000cb */
[----:B------:R-:W-:Y:S01]  /*0c20*/  FADD.FTZ R116, R116, R207 ;  /* 0x000000cf74747221 */ /* 0x000fe20000010000 */
[-C--:B------:R-:W-:Y:S01]  /*0c30*/  FMUL.FTZ R247, R247, R207.reuse ;  /* 0x000000cff7f77220 */ /* 0x080fe20000410000 */
[----:B------:R-:W-:Y:S01]  /*0c40*/  FFMA.FTZ R84, R206, R207, R84 ;  /* 0x000000cfce547223 */ /* 0x000fe20000010054 */
[----:B------:R-:W-:Y:S01]  /*0c50*/  PRMT R204, R193, 0x7632, R204 ;  /* 0x00007632c1cc7816 */ /* 0x000fe200000000cc */
[----:B------:R-:W-:Y:S01]  /*0c60*/  FADD.FTZ R0, -R223, R0 ;  /* 0x00000000df007221 */ /* 0x000fe20000010100 */
[----:B------:R-:W-:-:S02]  /*0c70*/  SHF.L.U32 R207, R203, 0x10, RZ ;  /* 0x00000010cbcf7819 */ /* 0x000fc400000006ff */
[----:B------:R-:W-:Y:S01]  /*0c80*/  SHF.L.U32 R204, R204, 0x10, RZ ;  /* 0x00000010cccc7819 */ /* 0x000fe200000006ff */
[----:B------:R-:W-:Y:S01]  /*0c90*/  FMUL.FTZ R0, R201, R0 ;  /* 0x00000000c9007220 */ /* 0x000fe20000410000 */
[----:B------:R-:W-:Y:S01]  /*0ca0*/  PRMT R193, R194, 0x7632, R193 ;  /* 0x00007632c2c17816 */ /* 0x000fe200000000c1 */
[----:B------:R-:W-:Y:S01]  /*0cb0*/  FADD.FTZ R207, -R223, R207 ;  /* 0x000000cfdfcf7221 */ /* 0x000fe20000010100 */
[C---:B------:R-:W-:Y:S01]  /*0cc0*/  PRMT R194, R195.reuse, 0x7632, R194 ;  /* 0x00007632c3c27816 */ /* 0x040fe200000000c2 */
[----:B------:R-:W-:Y:S01]  /*0cd0*/  FADD.FTZ R112, R112, R209 ;  /* 0x000000d170707221 */ /* 0x000fe20000010000 */
[----:B------:R-:W-:Y:S01]  /*0ce0*/  SHF.L.U32 R192, R195, 0x10, RZ ;  /* 0x00000010c3c07819 */ /* 0x000fe200000006ff */
[-C--:B------:R-:W-:Y:S01]  /*0cf0*/  FFMA.FTZ R80, R0, R209.reuse, R80 ;  /* 0x000000d100507223 */ /* 0x080fe20000010050 */
[----:B------:R-:W-:Y:S01]  /*0d00*/  PRMT R195, R198, 0x7632, R195 ;  /* 0x00007632c6c37816 */ /* 0x000fe200000000c3 */
[----:B----4-:R-:W-:Y:S01]  /*0d10*/  FMUL.FTZ R202, R226, R209 ;  /* 0x000000d1e2ca7220 */ /* 0x010fe20000410000 */
[----:B------:R-:W-:Y:S01]  /*0d20*/  PRMT R198, R199, 0x7632, R198 ;  /* 0x00007632c7c67816 */ /* 0x000fe200000000c6 */
[----:B------:R-:W-:Y:S01]  /*0d30*/  FADD.FTZ R204, -R223, R204 ;  /* 0x000000ccdfcc7221 */ /* 0x000fe20000010100 */
[----:B------:R-:W-:Y:S01]  /*0d40*/  FMUL.FTZ R209, R201, R207 ;  /* 0x000000cfc9d17220 */ /* 0x000fe20000410000 */
[----:B------:R-:W-:Y:S01]  /*0d50*/  SHF.L.U32 R196, R196, 0x10, RZ ;  /* 0x00000010c4c47819 */ /* 0x000fe200000006ff */
[----:B------:R-:W-:Y:S01]  /*0d60*/  FADD.FTZ R205, -R223, R192 ;  /* 0x000000c0dfcd7221 */ /* 0x000fe20000010100 */
[----:B------:R-:W-:Y:S01]  /*0d70*/  SHF.L.U32 R192, R198, 0x10, RZ ;  /* 0x00000010c6c07819 */ /* 0x000fe200000006ff */
[----:B------:R-:W-:Y:S01]  /*0d80*/  FADD.FTZ R113, R113, R197 ;  /* 0x000000c571717221 */ /* 0x000fe20000010000 */
[----:B------:R-:W-:Y:S01]  /*0d90*/  FMUL.FTZ R207, R201, R204 ;  /* 0x000000ccc9cf7220 */ /* 0x000fe20000410000 */
[-C--:B------:R-:W-:Y:S01]  /*0da0*/  FFMA.FTZ R81, R209, R197.reuse, R81 ;  /* 0x000000c5d1517223 */ /* 0x080fe20000010051 */
        /* <DEDUP_REMOVED lines=12> */
[----:B------:R-:W-:Y:S01]  /*0e70*/  SHF.L.U32 R195, R195, 0x10, RZ ;  /* 0x00000010c3c37819 */ /* 0x000fe200000006ff */
[----:B------:R-:W-:Y:S01]  /*0e80*/  FMUL.FTZ R204, R201, R197 ;  /* 0x000000c5c9cc7220 */ /* 0x000fe20000410000 */
[----:B------:R-:W-:Y:S01]  /*0e90*/  FADD.FTZ R193, R193, R248 ;  /* 0x000000f8c1c17221 */ /* 0x000fe20000010000 */
[----:B------:R-:W-:Y:S01]  /*0ea0*/  FFMA.FTZ R196, R207, R248, R196 ;  /* 0x000000f8cfc47223 */ /* 0x000fe200000100c4 */
[----:B------:R-:W-:Y:S01]  /*0eb0*/  SHF.L.U32 R199, R199, 0x10, RZ ;  /* 0x00000010c7c77819 */ /* 0x000fe200000006ff */
[----:B------:R-:W-:Y:S01]  /*0ec0*/  FADD.FTZ R117, R117, R195 ;  /* 0x000000c375757221 */ /* 0x000fe20000010000 */
[----:B------:R-:W-:Y:S01]  /*0ed0*/  SHF.L.U32 R194, R194, 0x10, RZ ;  /* 0x00000010c2c27819 */ /* 0x000fe200000006ff */
[-C--:B------:R-:W-:Y:S01]  /*0ee0*/  FFMA.FTZ R85, R204, R195.reuse, R85 ;  /* 0x000000c3cc557223 */ /* 0x080fe20000010055 */
[----:B------:R-:W-:Y:S01]  /*0ef0*/  FMUL.FTZ R246, R246, R195 ;  /* 0x000000c3f6f67220 */ /* 0x000fe20000410000 */
        /* <DEDUP_REMOVED lines=17> */
[----:B------:R-:W-:-:S07]  /*1010*/  IADD3 R196, R2, 0x80, RZ ;  /* 0x0000008002c47810 */ /* 0x000fce0007ffe0ff */
.L_x_3320:
[----:B------:R-:W-:Y:S05]  /*1020*/  BSYNC B0 ;  /* 0x0000000000007941 */ /* 0x000fea0003800000 */
.L_x_3319:
[----:B------:R-:W-:Y:S04]  /*1030*/  BSSY B0, `(.L_x_3321) ;  /* 0x000005e000007945 */ /* 0x000fe80003800000 */
[----:B------:R-:W-:Y:S05]  /*1040*/  @!P1 BRA `(.L_x_3322) ;  /* 0x0000000400709947 */ /* 0x000fea0003800000 */
[----:B------:R-:W1:Y:S01]  /*1050*/  LDC.64 R8, c[0x0][0x2b8] ;  /* 0x0000ae00ff087b82 */ /* 0x000e620000000a00 */
[----:B------:R-:W-:-:S04]  /*1060*/  LEA R4, P4, R196, UR12, 0x4 ;  /* 0x0000000cc4047c11 */ /* 0x000fc8000f8820ff */
[----:B------:R-:W-:Y:S02]  /*1070*/  LEA.HI.X R5, R196, UR13, RZ, 0x4, P4 ;  /* 0x0000000dc4057c11 */ /* 0x000fe4000a0f24ff */
[----:B------:R-:W-:-:S04]  /*1080*/  ISETP.NE.U32.AND P4, PT, RZ, UR10, PT ;  /* 0x0000000aff007c0c */ /* 0x000fc8000bf85070 */
[----:B------:R-:W2:Y:S01]  /*1090*/  LDG.E.128 R4, desc[UR4][R4.64] ;  /* 0x0000000404047981 */ /* 0x000ea2000c1e1d00 */
[----:B------:R-:W-:Y:S01]  /*10a0*/  ISETP.NE.AND.EX P4, PT, RZ, UR11, PT, P4 ;  /* 0x0000000bff007c0c */ /* 0x000fe2000bf85340 */
[----:B-1----:R-:W-:-:S12]  /*10b0*/  IMAD.WIDE.U32 R8, R196, 0x10, R8 ;  /* 0x00000010c4087825 */ /* 0x002fd800078e0008 */
[----:B------:R-:W-:-:S04]  /*10c0*/  @P4 LEA R192, P5, R196, UR10, 0x4 ;  /* 0x0000000ac4c04c11 */ /* 0x000fc8000f8a20ff */
[C---:B0-----:R-:W-:Y:S01]  /*10d0*/  @P4 LEA.HI.X R193, R196.reuse, UR11, RZ, 0x4, P5 ;  /* 0x0000000bc4c14c11 */ /* 0x041fe2000a8f24ff */
[----:B------:R-:W3:Y:S04]  /*10e0*/  LDG.E.128 R8, desc[UR4][R8.64] ;  /* 0x0000000408087981 */ /* 0x000ee8000c1e1d00 */
[----:B------:R2:W5:Y:S01]  /*10f0*/  @P4 LDG.E.128 R172, desc[UR4][R192.64] ;  /* 0x00000004c0ac4981 */ /* 0x000562000c1e1d00 */
[----:B------:R-:W-:Y:S02]  /*1100*/  IADD3 R196, R196, 0x80, RZ ;  /* 0x00000080c4c47810 */ /* 0x000fe40007ffe0ff */
[C---:B--2---:R-:W-:Y:S02]  /*1110*/  PRMT R193, R6.reuse, 0x7632, R193 ;  /* 0x0000763206c17816 */ /* 0x044fe400000000c1 */
[----:B------:R-:W-:-:S02]  /*1120*/  SHF.L.U32 R6, R6, 0x10, RZ ;  /* 0x0000001006067819 */ /* 0x000fc400000006ff */
[C---:B------:R-:W-:Y:S02]  /*1130*/  PRMT R238, R4.reuse, 0x7632, R238 ;  /* 0x0000763204ee7816 */ /* 0x040fe400000000ee */
[----:B------:R-:W-:Y:S01]  /*1140*/  SHF.L.U32 R4, R4, 0x10, RZ ;  /* 0x0000001004047819 */ /* 0x000fe200000006ff */
[----:B------:R-:W-:Y:S01]  /*1150*/  FADD.FTZ R6, -R223, R6 ;  /* 0x00000006df067221 */ /* 0x000fe20000010100 */
[C---:B------:R-:W-:Y:S02]  /*1160*/  PRMT R195, R7.reuse, 0x7632, R195 ;  /* 0x0000763207c37816 */ /* 0x040fe400000000c3 */
[----:B------:R-:W-:Y:S01]  /*1170*/  SHF.L.U32 R7, R7, 0x10, RZ ;  /* 0x0000001007077819 */ /* 0x000fe200000006ff */
[----:B------:R-:W-:Y:S01]  /*1180*/  FADD.FTZ R4, -R223, R4 ;  /* 0x00000004df047221 */ /* 0x000fe20000010100 */
[----:B-----5:R-:W-:-:S03]  /*1190*/  FMUL.FTZ R6, R201, R6 ;  /* 0x00000006c9067220 */ /* 0x020fc60000410000 */
[----:B------:R-:W-:Y:S01]  /*11a0*/  FADD.FTZ R7, -R223, R7 ;  /* 0x00000007df077221 */ /* 0x000fe20000010100 */
[C---:B---3--:R-:W-:Y:S02]  /*11b0*/  SHF.L.U32 R198, R10.reuse, 0x10, RZ ;  /* 0x000000100ac67819 */ /* 0x048fe400000006ff */
[C---:B------:R-:W-:Y:S02]  /*11c0*/  PRMT R199, R9.reuse, 0x7632, R199 ;  /* 0x0000763209c77816 */ /* 0x040fe400000000c7 */
[----:B------:R-:W-:Y:S02]  /*11d0*/  SHF.L.U32 R236, R9, 0x10, RZ ;  /* 0x0000001009ec7819 */ /* 0x000fe400000006ff */
[----:B------:R-:W-:Y:S01]  /*11e0*/  PRMT R192, R10, 0x7632, R192 ;  /* 0x000076320ac07816 */ /* 0x000fe200000000c0 */
[----:B------:R-:W-:Y:S01]  /*11f0*/  FMUL.FTZ R4, R201, R4 ;  /* 0x00000004c9047220 */ /* 0x000fe20000410000 */
        /* <DEDUP_REMOVED lines=8> */
[----:B------:R-:W-:-:S02]  /*1280*/  SHF.L.U32 R8, R11, 0x10, RZ ;  /* 0x000000100b087819 */ /* 0x000fc400000006ff */
[----:B------:R-:W-:Y:S02]  /*1290*/  SHF.L.U32 R198, R238, 0x10, RZ ;  /* 0x00000010eec67819 */ /* 0x000fe400000006ff */
[----:B------:R-:W-:Y:S01]  /*12a0*/  SHF.L.U32 R11, R192, 0x10, RZ ;  /* 0x00000010c00b7819 */ /* 0x000fe200000006ff */
[----:B------:R-:W-:Y:S01]  /*12b0*/  FADD.FTZ R120, R120, R237 ;  /* 0x000000ed78787221 */ /* 0x000fe20000010000 */
[----:B------:R-:W-:Y:S01]  /*12c0*/  SHF.L.U32 R192, R9, 0x10, RZ ;  /* 0x0000001009c07819 */ /* 0x000fe200000006ff */
[-C--:B------:R-:W-:Y:S01]  /*12d0*/  FFMA.FTZ R88, R4, R237.reuse, R88 ;  /* 0x000000ed04587223 */ /* 0x080fe20000010058 */
[----:B------:R-:W-:Y:S01]  /*12e0*/  FMUL.FTZ R243, R32, R237 ;  /* 0x000000ed20f37220 */ /* 0x000fe20000410000 */
[----:B------:R-:W-:Y:S01]  /*12f0*/  SHF.L.U32 R9, R194, 0x10, RZ ;  /* 0x00000010c2097819 */ /* 0x000fe200000006ff */
[----:B------:R-:W-:Y:S01]  /*1300*/  FADD.FTZ R126, R126, R8 ;  /* 0x000000087e7e7221 */ /* 0x000fe20000010000 */
[-C--:B------:R-:W-:Y:S01]  /*1310*/  FFMA.FTZ R94, R7, R8.reuse, R94 ;  /* 0x00000008075e7223 */ /* 0x080fe2000001005e */
[----:B------:R-:W-:Y:S01]  /*1320*/  FMUL.FTZ R237, R38, R8 ;  /* 0x0000000826ed7220 */ /* 0x000fe20000410000 */
[----:B------:R-:W-:Y:S01]  /*1330*/  FADD.FTZ R8, -R223, R198 ;  /* 0x000000c6df087221 */ /* 0x000fe20000010100 */
[----:B------:R-:W-:Y:S01]  /*1340*/  SHF.L.U32 R197, R197, 0x10, RZ ;  /* 0x00000010c5c57819 */ /* 0x000fe200000006ff */
[----:B------:R-:W-:Y:S01]  /*1350*/  FADD.FTZ R9, -R223, R9 ;  /* 0x00000009df097221 */ /* 0x000fe20000010100 */
[----:B------:R-:W-:Y:S01]  /*1360*/  SHF.L.U32 R5, R5, 0x10, RZ ;  /* 0x0000001005057819 */ /* 0x000fe200000006ff */
[----:B------:R-:W-:Y:S01]  /*1370*/  FMUL.FTZ R8, R201, R8 ;  /* 0x00000008c9087220 */ /* 0x000fe20000410000 */
[----:B------:R-:W-:Y:S01]  /*1380*/  SHF.L.U32 R10, R199, 0x10, RZ ;  /* 0x00000010c70a7819 */ /* 0x000fe200000006ff */
[----:B------:R-:W-:Y:S01]  /*1390*/  FMUL.FTZ R9, R201, R9 ;  /* 0x00000009c9097220 */ /* 0x000fe20000410000 */
[----:B------:R-:W-:Y:S01]  /*13a0*/  FADD.FTZ R194, R225, R243 ;  /* 0x000000f3e1c27221 */ /* 0x000fe20000010000 */
[----:B------:R-:W-:Y:S01]  /*13b0*/  FADD.FTZ R121, R121, R197 ;  /* 0x000000c579797221 */ /* 0x000fe20000010000 */
[-C--:B------:R-:W-:Y:S01]  /*13c0*/  FFMA.FTZ R89, R8, R197.reuse, R89 ;  /* 0x000000c508597223 */ /* 0x080fe20000010059 */
[----:B------:R-:W-:Y:S01]  /*13d0*/  FMUL.FTZ R242, R33, R197 ;  /* 0x000000c521f27220 */ /* 0x000fe20000410000 */
[----:B------:R-:W-:Y:S01]  /*13e0*/  FADD.FTZ R5, -R223, R5 ;  /* 0x00000005df057221 */ /* 0x000fe20000010100 */
[----:B------:R-:W-:Y:S01]  /*13f0*/  FFMA.FTZ R197, R4, R243, R226 ;  /* 0x000000f304c57223 */ /* 0x000fe200000100e2 */
[----:B------:R-:W-:Y:S01]  /*1400*/  SHF.L.U32 R193, R193, 0x10, RZ ;  /* 0x00000010c1c17819 */ /* 0x000fe200000006ff */
[----:B------:R-:W-:Y:S01]  /*1410*/  FADD.FTZ R123, R123, R10 ;  /* 0x0000000a7b7b7221 */ /* 0x000fe20000010000 */
[-C--:B------:R-:W-:Y:S01]  /*1420*/  FFMA.FTZ R91, R9, R10.reuse, R91 ;  /* 0x0000000a095b7223 */ /* 0x080fe2000001005b */
[----:B------:R-:W-:Y:S01]  /*1430*/  FMUL.FTZ R240, R35, R10 ;  /* 0x0000000a23f07220 */ /* 0x000fe20000410000 */
[----:B------:R-:W-:Y:S01]  /*1440*/  FADD.FTZ R10, R194, R242 ;  /* 0x000000f2c20a7221 */ /* 0x000fe20000010000 */
[----:B------:R-:W-:Y:S01]  /*1450*/  FMUL.FTZ R5, R201, R5 ;  /* 0x00000005c9057220 */ /* 0x000fe20000410000 */
[----:B------:R-:W-:Y:S01]  /*1460*/  FMUL.FTZ R241, R34, R236 ;  /* 0x000000ec22f17220 */ /* 0x000fe20000410000 */
[----:B------:R-:W-:Y:S01]  /*1470*/  FFMA.FTZ R194, R8, R242, R197 ;  /* 0x000000f208c27223 */ /* 0x000fe200000100c5 */
[----:B------:R-:W-:-:S02]  /*1480*/  FADD.FTZ R197, -R223, R193 ;  /* 0x000000c1dfc57221 */ /* 0x000fc40000010100 */
[----:B------:R-:W-:Y:S01]  /*1490*/  FADD.FTZ R193, R10, R241 ;  /* 0x000000f10ac17221 */ /* 0x000fe20000010000 */
[----:B------:R-:W-:-:S03]  /*14a0*/  FFMA.FTZ R194, R5, R241, R194 ;  /* 0x000000f105c27223 */ /* 0x000fc600000100c2 */
[----:B------:R-:W-:Y:S01]  /*14b0*/  FADD.FTZ R193, R193, R240 ;  /* 0x000000f0c1c17221 */ /* 0x000fe20000010000 */
[----:B------:R-:W-:Y:S01]  /*14c0*/  FFMA.FTZ R194, R9, R240, R194 ;  /* 0x000000f009c27223 */ /* 0x000fe200000100c2 */
[----:B------:R-:W-:Y:S01]  /*14d0*/  SHF.L.U32 R195, R195, 0x10, RZ ;  /* 0x00000010c3c37819 */ /* 0x000fe200000006ff */
[----:B------:R-:W-:Y:S01]  /*14e0*/  FMUL.FTZ R10, R201, R197 ;  /* 0x000000c5c90a7220 */ /* 0x000fe20000410000 */
[----:B------:R-:W-:Y:S01]  /*14f0*/  FMUL.FTZ R238, R37, R11 ;  /* 0x0000000b25ee7220 */ /* 0x000fe20000410000 */
[----:B------:R-:W-:Y:S01]  /*1500*/  FADD.FTZ R193, R193, R239 ;  /* 0x000000efc1c17221 */ /* 0x000fe20000010000 */
[----:B------:R-:W-:Y:S01]  /*1510*/  FFMA.FTZ R194, R6, R239, R194 ;  /* 0x000000ef06c27223 */ /* 0x000fe200000100c2 */
[----:B------:R-:W-:Y:S02]  /*1520*/  FADD.FTZ R195, -R223, R195 ;  /* 0x000000c3dfc37221 */ /* 0x000fe40000010100 */
[----:B------:R-:W-:Y:S01]  /*1530*/  FADD.FTZ R193, R193, R238 ;  /* 0x000000eec1c17221 */ /* 0x000fe20000010000 */
[----:B------:R-:W-:Y:S01]  /*1540*/  FFMA.FTZ R194, R10, R238, R194 ;  /* 0x000000ee0ac27223 */ /* 0x000fe200000100c2 */
[----:B------:R-:W-:Y:S01]  /*1550*/  FADD.FTZ R122, R122, R236 ;  /* 0x000000ec7a7a7221 */ /* 0x000fe20000010000 */
[----:B------:R-:W-:Y:S01]  /*1560*/  FFMA.FTZ R90, R5, R236, R90 ;  /* 0x000000ec055a7223 */ /* 0x000fe2000001005a */
        /* <DEDUP_REMOVED lines=9> */
[----:B------:R-:W-:-:S07]  /*1600*/  FFMA.FTZ R226, R11, R236, R194 ;  /* 0x000000ec0be27223 */ /* 0x000fce00000100c2 */
.L_x_3322:
[----:B------:R-:W-:Y:S05]  /*1610*/  BSYNC B0 ;  /* 0x0000000000007941 */ /* 0x000fea0003800000 */
.L_x_3321:
        /* <DEDUP_REMOVED lines=94> */
.L_x_3324:
[----:B------:R-:W-:Y:S05]  /*1c00*/  BSYNC B0 ;  /* 0x0000000000007941 */ /* 0x000fea0003800000 */
.L_x_3323:
[----:B------:R-:W2:Y:S01]  /*1c10*/  LDL R192, [R1+0x28] ;  /* 0x0000280001c07983 */ /* 0x000ea20000100800 */
[----:B------:R-:W-:Y:S01]  /*1c20*/  BSSY B0, `(.L_x_3325) ;  /* 0x000005e000007945 */ /* 0x000fe20003800000 */
[----:B--2---:R-:W-:-:S13]  /*1c30*/  ISETP.NE.AND P4, PT, R192, RZ, PT ;  /* 0x000000ffc000720c */ /* 0x004fda0003f85270 */
[----:B------:R-:W-:Y:S05]  /*1c40*/  @!P4 BRA `(.L_x_3326) ;  /* 0x00000004006cc947 */ /* 0x000fea0003800000 */
[C---:B------:R-:W-:Y:S01]  /*1c50*/  LEA R192, P4, R196.reuse, UR12, 0x4 ;  /* 0x0000000cc4c07c11 */ /* 0x040fe2000f8820ff */
[----:B------:R-:W1:Y:S03]  /*1c60*/  LDC.64 R198, c[0x0][0x2b8] ;  /* 0x0000ae00ffc67b82 */ /* 0x000e660000000a00 */
[----:B0-----:R-:W-:Y:S02]  /*1c70*/  LEA.HI.X R193, R196, UR13, RZ, 0x4, P4 ;  /* 0x0000000dc4c17c11 */ /* 0x001fe4000a0f24ff */
[----:B------:R-:W-:-:S04]  /*1c80*/  ISETP.NE.U32.AND P4, PT, RZ, UR10, PT ;  /* 0x0000000aff007c0c */ /* 0x000fc8000bf85070 */
[----:B------:R-:W-:Y:S01]  /*1c90*/  ISETP.NE.AND.EX P4, PT, RZ, UR11, PT, P4 ;  /* 0x0000000bff007c0c */ /* 0x000fe2000bf85340 */
[----:B------:R-:W2:-:S12]  /*1ca0*/  LDG.E.128 R192, desc[UR4][R192.64] ;  /* 0x00000004c0c07981 */ /* 0x000e98000c1e1d00 */
[----:B------:R-:W-:-:S04]  /*1cb0*/  @P4 LEA R210, P5, R196, UR10, 0x4 ;  /* 0x0000000ac4d24c11 */ /* 0x000fc8000f8a20ff */
[C---:B------:R-:W-:Y:S01]  /*1cc0*/  @P4 LEA.HI.X R211, R196.reuse, UR11, RZ, 0x4, P5 ;  /* 0x0000000bc4d34c11 */ /* 0x040fe2000a8f24ff */
[----:B-1----:R-:W-:-:S04]  /*1cd0*/  IMAD.WIDE.U32 R196, R196, 0x10, R198 ;  /* 0x00000010c4c47825 */ /* 0x002fc800078e00c6 */
[----:B------:R0:W5:Y:S04]  /*1ce0*/  @P4 LDG.E.128 R180, desc[UR4][R210.64] ;  /* 0x00000004d2b44981 */ /* 0x000168000c1e1d00 */
[----:B------:R-:W3:Y:S01]  /*1cf0*/  LDG.E.128 R196, desc[UR4][R196.64] ;  /* 0x00000004c4c47981 */ /* 0x000ee2000c1e1d00 */
[C---:B--2---:R-:W-:Y:S02]  /*1d00*/  PRMT R212, R193.reuse, 0x7632, R212 ;  /* 0x00007632c1d47816 */ /* 0x044fe400000000d4 */
[----:B------:R-:W-:Y:S02]  /*1d10*/  SHF.L.U32 R213, R194, 0x10, RZ ;  /* 0x00000010c2d57819 */ /* 0x000fe400000006ff */
[----:B0-----:R-:W-:Y:S02]  /*1d20*/  SHF.L.U32 R211, R192, 0x10, RZ ;  /* 0x00000010c0d37819 */ /* 0x001fe400000006ff */
[----:B------:R-:W-:-:S02]  /*1d30*/  SHF.L.U32 R214, R193, 0x10, RZ ;  /* 0x00000010c1d67819 */ /* 0x000fc400000006ff */
[----:B------:R-:W-:Y:S02]  /*1d40*/  PRMT R210, R192, 0x7632, R210 ;  /* 0x00007632c0d27816 */ /* 0x000fe400000000d2 */
[----:B------:R-:W-:Y:S02]  /*1d50*/  PRMT R193, R194, 0x7632, R193 ;  /* 0x00007632c2c17816 */ /* 0x000fe400000000c1 */
[----:B------:R-:W-:Y:S02]  /*1d60*/  PRMT R192, R195, 0x7632, R192 ;  /* 0x00007632c3c07816 */ /* 0x000fe400000000c0 */
[----:B------:R-:W-:Y:S01]  /*1d70*/  SHF.L.U32 R194, R212, 0x10, RZ ;  /* 0x00000010d4c27819 */ /* 0x000fe200000006ff */
[----:B------:R-:W-:Y:S01]  /*1d80*/  FADD.FTZ R212, -R223, R213 ;  /* 0x000000d5dfd47221 */ /* 0x000fe20000010100 */
[----:B------:R-:W-:Y:S01]  /*1d90*/  SHF.L.U32 R195, R195, 0x10, RZ ;  /* 0x00000010c3c37819 */ /* 0x000fe200000006ff */
[----:B------:R-:W-:Y:S01]  /*1da0*/  FADD.FTZ R211, -R223, R211 ;  /* 0x000000d3dfd37221 */ /* 0x000fe20000010100 */
[----:B------:R-:W-:-:S02]  /*1db0*/  SHF.L.U32 R210, R210, 0x10, RZ ;  /* 0x00000010d2d27819 */ /* 0x000fc400000006ff */
[C---:B---3--:R-:W-:Y:S02]  /*1dc0*/  PRMT R217, R196.reuse, 0x7632, R217 ;  /* 0x00007632c4d97816 */ /* 0x048fe400000000d9 */
[----:B------:R-:W-:Y:S02]  /*1dd0*/  SHF.L.U32 R218, R196, 0x10, RZ ;  /* 0x00000010c4da7819 */ /* 0x000fe400000006ff */
[C---:B------:R-:W-:Y:S02]  /*1de0*/  PRMT R196, R198.reuse, 0x7632, R196 ;  /* 0x00007632c6c47816 */ /* 0x040fe400000000c4 */
[----:B------:R-:W-:Y:S02]  /*1df0*/  SHF.L.U32 R213, R198, 0x10, RZ ;  /* 0x00000010c6d57819 */ /* 0x000fe400000006ff */
[----:B------:R-:W-:Y:S02]  /*1e00*/  PRMT R216, R197, 0x7632, R216 ;  /* 0x00007632c5d87816 */ /* 0x000fe400000000d8 */
[----:B------:R-:W-:Y:S01]  /*1e10*/  SHF.L.U32 R198, R217, 0x10, RZ ;  /* 0x00000010d9c67819 */ /* 0x000fe200000006ff */
[----:B-----5:R-:W-:Y:S01]  /*1e20*/  FMUL.FTZ R217, R201, R212 ;  /* 0x000000d4c9d97220 */ /* 0x020fe20000410000 */
[----:B------:R-:W-:Y:S01]  /*1e30*/  FADD.FTZ R195, -R223, R195 ;  /* 0x000000c3dfc37221 */ /* 0x000fe20000010100 */
[----:B------:R-:W-:Y:S01]  /*1e40*/  SHF.L.U32 R215, R197, 0x10, RZ ;  /* 0x00000010c5d77819 */ /* 0x000fe200000006ff */
[----:B------:R-:W-:Y:S01]  /*1e50*/  FMUL.FTZ R252, R201, R211 ;  /* 0x000000d3c9fc7220 */ /* 0x000fe20000410000 */
[----:B------:R-:W-:Y:S01]  /*1e60*/  PRMT R211, R199, 0x7632, R211 ;  /* 0x00007632c7d37816 */ /* 0x000fe200000000d3 */
[----:B------:R-:W-:Y:S01]  /*1e70*/  FADD.FTZ R140, R140, R213 ;  /* 0x000000d58c8c7221 */ /* 0x000fe20000010000 */
[----:B------:R-:W-:Y:S01]  /*1e80*/  SHF.L.U32 R197, R216, 0x10, RZ ;  /* 0x00000010d8c57819 */ /* 0x000fe200000006ff */
[-C--:B------:R-:W-:Y:S01]  /*1e90*/  FFMA.FTZ R108, R217, R213.reuse, R108 ;  /* 0x000000d5d96c7223 */ /* 0x080fe2000001006c */
[----:B------:R-:W-:Y:S01]  /*1ea0*/  SHF.L.U32 R199, R199, 0x10, RZ ;  /* 0x00000010c7c77819 */ /* 0x000fe200000006ff */
[----:B------:R-:W-:Y:S01]  /*1eb0*/  FMUL.FTZ R216, R68, R213 ;  /* 0x000000d544d87220 */ /* 0x000fe20000410000 */
[----:B------:R-:W-:Y:S01]  /*1ec0*/  FMUL.FTZ R213, R201, R195 ;  /* 0x000000c3c9d57220 */ /* 0x000fe20000410000 */
[----:B------:R-:W-:Y:S01]  /*1ed0*/  FADD.FTZ R210, -R223, R210 ;  /* 0x000000d2dfd27221 */ /* 0x000fe20000010100 */
[----:B------:R-:W-:Y:S01]  /*1ee0*/  FMUL.FTZ R231, R64, R218 ;  /* 0x000000da40e77220 */ /* 0x000fe20000410000 */
[----:B------:R-:W-:Y:S01]  /*1ef0*/  FADD.FTZ R142, R142, R199 ;  /* 0x000000c78e8e7221 */ /* 0x000fe20000010000 */
[-C--:B------:R-:W-:Y:S01]  /*1f00*/  FFMA.FTZ R110, R213, R199.reuse, R110 ;  /* 0x000000c7d56e7223 */ /* 0x080fe2000001006e */
[----:B------:R-:W-:Y:S01]  /*1f10*/  FMUL.FTZ R212, R70, R199 ;  /* 0x000000c746d47220 */ /* 0x000fe20000410000 */
[----:B------:R-:W-:Y:S01]  /*1f20*/  FADD.FTZ R214, -R223, R214 ;  /* 0x000000d6dfd67221 */ /* 0x000fe20000010100 */
[----:B------:R-:W-:Y:S01]  /*1f30*/  FMUL.FTZ R230, R201, R210 ;  /* 0x000000d2c9e67220 */ /* 0x000fe20000410000 */
[----:B------:R-:W-:Y:S01]  /*1f40*/  FADD.FTZ R199, R225, R231 ;  /* 0x000000e7e1c77221 */ /* 0x000fe20000010000 */
[----:B------:R-:W-:Y:S01]  /*1f50*/  FMUL.FTZ R229, R65, R198 ;  /* 0x000000c641e57220 */ /* 0x000fe20000410000 */
[----:B------:R-:W-:Y:S01]  /*1f60*/  FFMA.FTZ R226, R252, R231, R226 ;  /* 0x000000e7fce27223 */ /* 0x000fe200000100e2 */
[----:B------:R-:W-:Y:S01]  /*1f70*/  FADD.FTZ R194, -R223, R194 ;  /* 0x000000c2dfc27221 */ /* 0x000fe20000010100 */
[----:B------:R-:W-:Y:S01]  /*1f80*/  FMUL.FTZ R228, R201, R214 ;  /* 0x000000d6c9e47220 */ /* 0x000fe20000410000 */
        /* <DEDUP_REMOVED lines=10> */
[----:B------:R-:W-:Y:S01]  /*2030*/  SHF.L.U32 R196, R196, 0x10, RZ ;  /* 0x00000010c4c47819 */ /* 0x000fe200000006ff */
        /* <DEDUP_REMOVED lines=28> */
.L_x_3326:
[----:B------:R-:W-:Y:S05]  /*2200*/  BSYNC B0 ;  /* 0x0000000000007941 */ /* 0x000fea0003800000 */
.L_x_3325:
[----:B------:R-:W1:Y:S01]  /*2210*/  S2R R192, SR_TID.X ;  /* 0x0000000000c07919 */ /* 0x000e620000002100 */
[----:B------:R-:W-:Y:S01]  /*2220*/  LOP3.LUT P4, RZ, R251, 0xff, RZ, 0xc0, !PT ;  /* 0x000000fffbff7812 */ /* 0x000fe2000788c0ff */
[----:B------:R-:W-:Y:S01]  /*2230*/  UMOV UR6, 0xffffffff ;  /* 0xffffffff00067882 */ /* 0x000fe20000000000 */
[----:B-1----:R-:W-:Y:S02]  /*2240*/  SHF.R.U32.HI R251, RZ, 0x5, R192 ;  /* 0x00000005fffb7819 */ /* 0x002fe400000116c0 */
        /* <DEDUP_REMOVED lines=8> */
[----:B------:R-:W1:Y:S02]  /*22d0*/  SHFL.DOWN PT, R199, R197, 0x8, 0x1f ;  /* 0x09001f00c5c77f89 */ /* 0x000e6400000e0000 */
[----:B-1----:R-:W-:Y:S02]  /*22e0*/  FADD.FTZ R197, R197, R199 ;  /* 0x000000c7c5c57221 */ /* 0x002fe40000010000 */
[----:B------:R-:W1:Y:S02]  /*22f0*/  SHFL.DOWN PT, R199, R198, 0x8, 0x1f ;  /* 0x09001f00c6c77f89 */ /* 0x000e6400000e0000 */
[----:B-1----:R-:W-:Y:S02]  /*2300*/  FADD.FTZ R198, R198, R199 ;  /* 0x000000c7c6c67221 */ /* 0x002fe40000010000 */
        /* <DEDUP_REMOVED lines=8> */
[----:B------:R1:W2:Y:S04]  /*2390*/  SHFL.DOWN PT, R223, R198, 0x1, 0x1f ;  /* 0x08201f00c6df7f89 */ /* 0x0002a800000e0000 */
[----:B0-----:R1:W0:Y:S02]  /*23a0*/  SHFL.DOWN PT, R193, R197, 0x1, 0x1f ;  /* 0x08201f00c5c17f89 */ /* 0x00122400000e0000 */
.L_x_3353:
[----:B0-----:R-:W-:Y:S01]  /*23b0*/  FADD.FTZ R193, R197, R193 ;  /* 0x000000c1c5c17221 */ /* 0x001fe20000010000 */
[----:B------:R-:W-:Y:S01]  /*23c0*/  @!P5 LOP3.LUT R196, R251, 0x3, RZ, 0xc0, !PT ;  /* 0x00000003fbc4d812 */ /* 0x000fe200078ec0ff */
[----:B-1----:R-:W0:Y:S01]  /*23d0*/  S2R R197, SR_CgaCtaId ;  /* 0x0000000000c57919 */ /* 0x002e220000008800 */
[----:B------:R-:W-:Y:S01]  /*23e0*/  MOV R195, 0x400 ;  /* 0x0000040000c37802 */ /* 0x000fe20000000f00 */
[----:B--2---:R-:W-:Y:S01]  /*23f0*/  FADD.FTZ R192, R198, R223 ;  /* 0x000000dfc6c07221 */ /* 0x004fe20000010000 */
[----:B------:R-:W-:Y:S01]  /*2400*/  @!P5 IADD3 R196, R194, R196, RZ ;  /* 0x000000c4c2c4d210 */ /* 0x000fe20007ffe0ff */
[----:B------:R-:W-:Y:S05]  /*2410*/  WARPSYNC.ALL ;  /* 0x0000000000007948 */ /* 0x000fea0003800000 */
[----:B------:R-:W-:Y:S01]  /*2420*/  ISETP.NE.AND P6, PT, RZ, UR8, PT ;  /* 0x00000008ff007c0c */ /* 0x000fe2000bfc5270 */
[----:B------:R-:W-:Y:S01]  /*2430*/  BSSY B0, `(.L_x_3328) ;  /* 0x0000086000007945 */ /* 0x000fe20003800000 */
[----:B0-----:R-:W-:-:S04]  /*2440*/  LEA R195, R197, R195, 0x18 ;  /* 0x000000c3c5c37211 */ /* 0x001fc800078ec0ff */
        /* <DEDUP_REMOVED lines=20> */
[----:B------:R-:W-:Y:S01]  /*2590*/  FFMA.FTZ R194, R204, R198, R199 ;  /* 0x000000c6ccc27223 */ /* 0x000fe200000100c7 */
[----:B------:R-:W-:Y:S02]  /*25a0*/  ISETP.NE.U32.AND P6, PT, RZ, UR14, PT ;  /* 0x0000000eff007c0c */ /* 0x000fe4000bfc5070 */
[----:B------:R-:W-:Y:S01]  /*25b0*/  ISETP.NE.AND.EX P5, PT, RZ, UR11, PT, P5 ;  /* 0x0000000bff007c0c */ /* 0x000fe2000bfa5350 */
[----:B------:R-:W-:Y:S01]  /*25c0*/  FADD.FTZ R193, R247, -R193 ;  /* 0x800000c1f7c17221 */ /* 0x000fe20000010000 */
[----:B------:R-:W-:Y:S01]  /*25d0*/  FADD.FTZ R194, R246, -R194 ;  /* 0x800000c2f6c27221 */ /* 0x000fe20000010000 */
[----:B------:R-:W-:Y:S02]  /*25e0*/  ISETP.NE.AND.EX P6, PT, RZ, UR15, PT, P6 ;  /* 0x0000000fff007c0c */ /* 0x000fe4000bfc5360 */
[C---:B-----5:R-:W-:Y:S01]  /*25f0*/  FMUL.FTZ R197, R201.reuse, R193 ;  /* 0x000000c1c9c57220 */ /* 0x060fe20000410000 */
[----:B------:R-:W-:-:S07]  /*2600*/  FMUL.FTZ R196, R201, R194 ;  /* 0x000000c2c9c47220 */ /* 0x000fce0000410000 */
[C---:B------:R-:W-:Y:S02]  /*2610*/  @P5 PRMT R192, R170.reuse, 0x7632, R192 ;  /* 0x00007632aac05816 */ /* 0x040fe400000000c0 */
[----:B------:R-:W-:Y:S02]  /*2620*/  @P5 SHF.L.U32 R193, R170, 0x10, RZ ;  /* 0x00000010aac15819 */ /* 0x000fe400000006ff */
[----:B------:R-:W-:-:S03]  /*2630*/  @P5 SHF.L.U32 R192, R192, 0x10, RZ ;  /* 0x00000010c0c05819 */ /* 0x000fc600000006ff */
[----:B------:R-:W-:Y:S02]  /*2640*/  @P5 FADD.FTZ R197, R197, R193 ;  /* 0x000000c1c5c55221 */ /* 0x000fe40000010000 */
[----:B------:R-:W-:Y:S02]  /*2650*/  @P5 FADD.FTZ R196, R196, R192 ;  /* 0x000000c0c4c45221 */ /* 0x000fe40000010000 */
[----:B------:R-:W0:Y:S01]  /*2660*/  LDC.64 R192, c[0x0][0x220] ;  /* 0x00008800ffc07b82 */ /* 0x000e220000000a00 */
[----:B------:R-:W-:Y:S02]  /*2670*/  @P6 F2FP.BF16.F32.PACK_AB R194, RZ, R197 ;  /* 0x000000c5ffc2623e */ /* 0x000fe400000010ff */
[----:B------:R-:W-:Y:S02]  /*2680*/  @P6 F2FP.BF16.F32.PACK_AB R195, RZ, R196 ;  /* 0x000000c4ffc3623e */ /* 0x000fe400000010ff */
[----:B------:R-:W-:-:S04]  /*2690*/  @P6 PRMT R186, R194, 0x7610, R186 ;  /* 0x00007610c2ba6816 */ /* 0x000fc800000000ba */
[----:B------:R-:W-:Y:S01]  /*26a0*/  @P6 PRMT R186, R186, 0x5410, R195 ;  /* 0x00005410baba6816 */ /* 0x000fe200000000c3 */
[----:B0-----:R-:W-:-:S06]  /*26b0*/  IMAD.WIDE.U32 R192, R2, 0x10, R192 ;  /* 0x0000001002c07825 */ /* 0x001fcc00078e00c0 */
[----:B------:R-:W2:Y:S01]  /*26c0*/  LDG.E.128 R192, desc[UR4][R192.64] ;  /* 0x00000004c0c07981 */ /* 0x000ea2000c1e1d00 */
[----:B------:R-:W-:Y:S01]  /*26d0*/  FMUL.FTZ R197, R197, R200 ;  /* 0x000000c8c5c57220 */ /* 0x000fe20000410000 */
[----:B------:R-:W-:-:S04]  /*26e0*/  @P5 PRMT R225, R169, 0x7632, R225 ;  /* 0x00007632a9e15816 */ /* 0x000fc800000000e1 */
[----:B------:R-:W-:Y:S02]  /*26f0*/  @P5 SHF.L.U32 R225, R225, 0x10, RZ ;  /* 0x00000010e1e15819 */ /* 0x000fe400000006ff */
[C---:B--2---:R-:W-:Y:S02]  /*2700*/  SHF.L.U32 R223, R194.reuse, 0x10, RZ ;  /* 0x00000010c2df7819 */ /* 0x044fe400000006ff */
[----:B------:R-:W-:-:S03]  /*2710*/  PRMT R194, R194, 0x7632, R194 ;  /* 0x00007632c2c27816 */ /* 0x000fc600000000c2 */
[-C--:B------:R-:W-:Y:S01]  /*2720*/  FFMA.FTZ R148, R223, R197.reuse, R148 ;  /* 0x000000c5df947223 */ /* 0x080fe20000010094 */
[----:B------:R-:W-:Y:S01]  /*2730*/  SHF.L.U32 R194, R194, 0x10, RZ ;  /* 0x00000010c2c27819 */ /* 0x000fe200000006ff */
[----:B------:R-:W-:Y:S01]  /*2740*/  FMUL.FTZ R223, R196, R200 ;  /* 0x000000c8c4df7220 */ /* 0x000fe20000410000 */
[----:B------:R-:W-:-:S03]  /*2750*/  FMUL.FTZ R197, R28, R197 ;  /* 0x000000c51cc57220 */ /* 0x000fc60000410000 */
[-C--:B------:R-:W-:Y:S01]  /*2760*/  FFMA.FTZ R149, R194, R223.reuse, R149 ;  /* 0x000000dfc2957223 */ /* 0x080fe20000010095 */
[----:B------:R-:W-:Y:S01]  /*2770*/  FFMA.FTZ R194, R0, R198, R199 ;  /* 0x000000c600c27223 */ /* 0x000fe200000100c7 */
[----:B------:R-:W-:-:S03]  /*2780*/  FMUL.FTZ R223, R29, R223 ;  /* 0x000000df1ddf7220 */ /* 0x000fc60000410000 */
[----:B------:R-:W-:-:S04]  /*2790*/  FADD.FTZ R194, R202, -R194 ;  /* 0x800000c2cac27221 */ /* 0x000fc80000010000 */
[----:B------:R-:W-:Y:S01]  /*27a0*/  FMUL.FTZ R196, R201, R194 ;  /* 0x000000c2c9c47220 */ /* 0x000fe20000410000 */
[----:B------:R-:W-:-:S05]  /*27b0*/  @P5 SHF.L.U32 R194, R168, 0x10, RZ ;  /* 0x00000010a8c25819 */ /* 0x000fca00000006ff */
[----:B------:R-:W-:-:S05]  /*27c0*/  @P5 FADD.FTZ R196, R196, R194 ;  /* 0x000000c2c4c45221 */ /* 0x000fca0000010000 */
[----:B------:R-:W-:Y:S01]  /*27d0*/  @P6 F2FP.BF16.F32.PACK_AB R194, RZ, R196 ;  /* 0x000000c4ffc2623e */ /* 0x000fe200000010ff */
[----:B------:R-:W-:-:S03]  /*27e0*/  FMUL.FTZ R196, R196, R200 ;  /* 0x000000c8c4c47220 */ /* 0x000fc60000410000 */
        /* <DEDUP_REMOVED lines=9> */
[----:B------:R-:W-:Y:S02]  /*2880*/  @P6 PRMT R184, R184, 0x5410, R223 ;  /* 0x00005410b8b86816 */ /* 0x000fe400000000df */
[C---:B------:R-:W-:Y:S02]  /*2890*/  SHF.L.U32 R223, R192.reuse, 0x10, RZ ;  /* 0x00000010c0df7819 */ /* 0x040fe400000006ff */
[----:B------:R-:W-:-:S03]  /*28a0*/  PRMT R192, R192, 0x7632, R192 ;  /* 0x00007632c0c07816 */ /* 0x000fc600000000c0 */
[----:B------:R-:W-:Y:S01]  /*28b0*/  FFMA.FTZ R144, R223, R196, R144 ;  /* 0x000000c4df907223 */ /* 0x000fe20000010090 */
[----:B------:R-:W-:Y:S01]  /*28c0*/  SHF.L.U32 R223, R192, 0x10, RZ ;  /* 0x00000010c0df7819 */ /* 0x000fe200000006ff */
[----:B------:R-:W-:Y:S01]  /*28d0*/  FMUL.FTZ R192, R197, R200 ;  /* 0x000000c8c5c07220 */ /* 0x000fe20000410000 */
[----:B------:R-:W-:Y:S01]  /*28e0*/  FFMA.FTZ R197, R208, R198, R199 ;  /* 0x000000c6d0c57223 */ /* 0x000fe200000100c7 */
[----:B------:R-:W-:Y:S02]  /*28f0*/  FMUL.FTZ R196, R24, R196 ;  /* 0x000000c418c47220 */ /* 0x000fe40000410000 */
[-C--:B------:R-:W-:Y:S01]  /*2900*/  FFMA.FTZ R145, R223, R192.reuse, R145 ;  /* 0x000000c0df917223 */ /* 0x080fe20000010091 */
[----:B------:R-:W-:Y:S01]  /*2910*/  FADD.FTZ R197, R249, -R197 ;  /* 0x800000c5f9c57221 */ /* 0x000fe20000010000 */
[----:B------:R-:W-:Y:S01]  /*2920*/  @P5 SHF.L.U32 R223, R169, 0x10, RZ ;  /* 0x00000010a9df5819 */ /* 0x000fe200000006ff */
[----:B------:R-:W-:Y:S02]  /*2930*/  FMUL.FTZ R192, R25, R192 ;  /* 0x000000c019c07220 */ /* 0x000fe40000410000 */
[----:B------:R-:W-:-:S03]  /*2940*/  FMUL.FTZ R197, R201, R197 ;  /* 0x000000c5c9c57220 */ /* 0x000fc60000410000 */
[----:B------:R-:W-:Y:S01]  /*2950*/  F2FP.BF16.F32.PACK_AB R192, R192, R196 ;  /* 0x000000c4c0c0723e */ /* 0x000fe200000010ff */
[----:B------:R-:W-:Y:S01]  /*2960*/  @P5 FADD.FTZ R197, R197, R223 ;  /* 0x000000dfc5c55221 */ /* 0x000fe20000010000 */
[----:B------:R-:W-:Y:S02]  /*2970*/  SHF.L.U32 R196, R195, 0x10, RZ ;  /* 0x00000010c3c47819 */ /* 0x000fe400000006ff */
[----:B------:R-:W-:Y:S02]  /*2980*/  @P5 PRMT R195, R171, 0x7632, R195 ;  /* 0x00007632abc35816 */ /* 0x000fe400000000c3 */
[----:B------:R-:W-:Y:S01]  /*2990*/  @P6 F2FP.BF16.F32.PACK_AB R223, RZ, R197 ;  /* 0x000000c5ffdf623e */ /* 0x000fe200000010ff */
[----:B------:R-:W-:-:S03]  /*29a0*/  FMUL.FTZ R197, R197, R200 ;  /* 0x000000c8c5c57220 */ /* 0x000fc60000410000 */
[----:B------:R-:W-:Y:S01]  /*29b0*/  @P6 PRMT R185, R223, 0x7610, R185 ;  /* 0x00007610dfb96816 */ /* 0x000fe200000000b9 */
[----:B------:R-:W-:-:S04]  /*29c0*/  FFMA.FTZ R223, R207, R198, R199 ;  /* 0x000000c6cfdf7223 */ /* 0x000fc800000100c7 */
[----:B------:R-:W-:-:S04]  /*29d0*/  FADD.FTZ R223, R248, -R223 ;  /* 0x800000dff8df7221 */ /* 0x000fc80000010000 */
[----:B------:R-:W-:-:S04]  /*29e0*/  FMUL.FTZ R223, R201, R223 ;  /* 0x000000dfc9df7220 */ /* 0x000fc80000410000 */
[----:B------:R-:W-:-:S05]  /*29f0*/  @P5 FADD.FTZ R223, R223, R225 ;  /* 0x000000e1dfdf5221 */ /* 0x000fca0000010000 */
[----:B------:R-:W-:-:S04]  /*2a00*/  @P6 F2FP.BF16.F32.PACK_AB R225, RZ, R223 ;  /* 0x000000dfffe1623e */ /* 0x000fc800000010ff */
[----:B------:R-:W-:Y:S02]  /*2a10*/  @P6 PRMT R185, R185, 0x5410, R225 ;  /* 0x00005410b9b96816 */ /* 0x000fe400000000e1 */
[C---:B------:R-:W-:Y:S02]  /*2a20*/  SHF.L.U32 R225, R193.reuse, 0x10, RZ ;  /* 0x00000010c1e17819 */ /* 0x040fe400000006ff */
[----:B------:R-:W-:-:S03]  /*2a30*/  PRMT R193, R193, 0x7632, R193 ;  /* 0x00007632c1c17816 */ /* 0x000fc600000000c1 */
[-C--:B------:R-:W-:Y:S01]  /*2a40*/  FFMA.FTZ R146, R225, R197.reuse, R146 ;  /* 0x000000c5e1927223 */ /* 0x080fe20000010092 */
[----:B------:R-:W-:Y:S01]  /*2a50*/  SHF.L.U32 R225, R193, 0x10, RZ ;  /* 0x00000010c1e17819 */ /* 0x000fe200000006ff */
[----:B------:R-:W-:Y:S01]  /*2a60*/  FMUL.FTZ R193, R223, R200 ;  /* 0x000000c8dfc17220 */ /* 0x000fe20000410000 */
[----:B------:R-:W-:Y:S01]  /*2a70*/  FMUL.FTZ R197, R26, R197 ;  /* 0x000000c51ac57220 */ /* 0x000fe20000410000 */
[----:B------:R-:W-:Y:S02]  /*2a80*/  @P5 SHF.L.U32 R223, R171, 0x10, RZ ;  /* 0x00000010abdf5819 */ /* 0x000fe400000006ff */
[-C--:B------:R-:W-:Y:S01]  /*2a90*/  FFMA.FTZ R147, R225, R193.reuse, R147 ;  /* 0x000000c1e1937223 */ /* 0x080fe20000010093 */
[----:B------:R-:W-:-:S05]  /*2aa0*/  FMUL.FTZ R193, R27, R193 ;  /* 0x000000c11bc17220 */ /* 0x000fca0000410000 */
[----:B------:R-:W-:Y:S01]  /*2ab0*/  F2FP.BF16.F32.PACK_AB R193, R193, R197 ;  /* 0x000000c5c1c1723e */ /* 0x000fe200000010ff */
[----:B------:R-:W-:-:S04]  /*2ac0*/  FFMA.FTZ R197, R203, R198, R199 ;  /* 0x000000c6cbc57223 */ /* 0x000fc800000100c7 */
[----:B------:R-:W-:-:S04]  /*2ad0*/  FADD.FTZ R197, R245, -R197 ;  /* 0x800000c5f5c57221 */ /* 0x000fc80000010000 */
[----:B------:R-:W-:-:S04]  /*2ae0*/  FMUL.FTZ R197, R201, R197 ;  /* 0x000000c5c9c57220 */ /* 0x000fc80000410000 */
[----:B------:R-:W-:-:S05]  /*2af0*/  @P5 FADD.FTZ R197, R197, R223 ;  /* 0x000000dfc5c55221 */ /* 0x000fca0000010000 */
[----:B------:R-:W-:-:S04]  /*2b00*/  @P6 F2FP.BF16.F32.PACK_AB R223, RZ, R197 ;  /* 0x000000c5ffdf623e */ /* 0x000fc800000010ff */
[----:B------:R-:W-:Y:S01]  /*2b10*/  @P6 PRMT R187, R223, 0x7610, R187 ;  /* 0x00007610dfbb6816 */ /* 0x000fe200000000bb */
[----:B------:R-:W-:Y:S01]  /*2b20*/  FMUL.FTZ R223, R197, R200 ;  /* 0x000000c8c5df7220 */ /* 0x000fe20000410000 */
[----:B------:R-:W-:-:S03]  /*2b30*/  FFMA.FTZ R197, R205, R198, R199 ;  /* 0x000000c6cdc57223 */ /* 0x000fc600000100c7 */
[----:B------:R-:W-:Y:S01]  /*2b40*/  FFMA.FTZ R150, R196, R223, R150 ;  /* 0x000000dfc4967223 */ /* 0x000fe20000010096 */
[----:B------:R-:W-:Y:S01]  /*2b50*/  FADD.FTZ R197, R244, -R197 ;  /* 0x800000c5f4c57221 */ /* 0x000fe20000010000 */
[C---:B------:R-:W-:Y:S02]  /*2b60*/  @P5 SHF.L.U32 R196, R195.reuse, 0x10, RZ ;  /* 0x00000010c3c45819 */ /* 0x040fe400000006ff */
[----:B------:R-:W-:Y:S01]  /*2b70*/  PRMT R195, R195, 0x7632, R195 ;  /* 0x00007632c3c37816 */ /* 0x000fe200000000c3 */
[----:B------:R-:W-:-:S04]  /*2b80*/  FMUL.FTZ R197, R201, R197 ;  /* 0x000000c5c9c57220 */ /* 0x000fc80000410000 */
[----:B------:R-:W-:-:S05]  /*2b90*/  @P5 FADD.FTZ R197, R197, R196 ;  /* 0x000000c4c5c55221 */ /* 0x000fca0000010000 */
[----:B------:R-:W-:-:S04]  /*2ba0*/  @P6 F2FP.BF16.F32.PACK_AB R196, RZ, R197 ;  /* 0x000000c5ffc4623e */ /* 0x000fc800000010ff */
[----:B------:R-:W-:Y:S02]  /*2bb0*/  @P6 PRMT R187, R187, 0x5410, R196 ;  /* 0x00005410bbbb6816 */ /* 0x000fe400000000c4 */
[----:B------:R-:W-:Y:S01]  /*2bc0*/  SHF.L.U32 R196, R195, 0x10, RZ ;  /* 0x00000010c3c47819 */ /* 0x000fe200000006ff */
[----:B------:R-:W-:-:S04]  /*2bd0*/  FMUL.FTZ R195, R197, R200 ;  /* 0x000000c8c5c37220 */ /* 0x000fc80000410000 */
[-C--:B------:R-:W-:Y:S01]  /*2be0*/  FFMA.FTZ R151, R196, R195.reuse, R151 ;  /* 0x000000c3c4977223 */ /* 0x080fe20000010097 */
[----:B------:R-:W-:Y:S01]  /*2bf0*/  FMUL.FTZ R195, R31, R195 ;  /* 0x000000c31fc37220 */ /* 0x000fe20000410000 */
[----:B------:R-:W0:Y:S02]  /*2c00*/  @P6 LDC.64 R196, c[0x0][0x308] ;  /* 0x0000c200ffc46b82 */ /* 0x000e240000000a00 */
[----:B0-----:R-:W-:-:S05]  /*2c10*/  @P6 IMAD.WIDE.U32 R196, R2, 0x10, R196 ;  /* 0x0000001002c46825 */ /* 0x001fca00078e00c4 */
[----:B------:R0:W-:Y:S02]  /*2c20*/  @P6 STG.E.128 desc[UR4][R196.64], R184 ;  /* 0x000000b8c4006986 */ /* 0x0001e4000c101d04 */
[----:B0-----:R-:W-:-:S05]  /*2c30*/  FMUL.FTZ R196, R30, R223 ;  /* 0x000000df1ec47220 */ /* 0x001fca0000410000 */
[----:B------:R-:W-:Y:S02]  /*2c40*/  F2FP.BF16.F32.PACK_AB R195, R195, R196 ;  /* 0x000000c4c3c3723e */ /* 0x000fe400000010ff */
[----:B------:R-:W0:Y:S02]  /*2c50*/  LDC.64 R196, c[0x0][0x2f8] ;  /* 0x0000be00ffc47b82 */ /* 0x000e240000000a00 */
[C---:B0-----:R-:W-:Y:S01]  /*2c60*/  IMAD.WIDE.U32 R196, R2.reuse, 0x10, R196 ;  /* 0x0000001002c47825 */ /* 0x041fe200078e00c4 */
[----:B------:R-:W-:-:S04]  /*2c70*/  IADD3 R2, R2, 0x80, RZ ;  /* 0x0000008002027810 */ /* 0x000fc80007ffe0ff */
[----:B------:R0:W-:Y:S03]  /*2c80*/  STG.E.128 desc[UR4][R196.64], R192 ;  /* 0x000000c0c4007986 */ /* 0x0001e6000c101d04 */
.L_x_3329:
[----:B------:R-:W-:Y:S05]  /*2c90*/  BSYNC B0 ;  /* 0x0000000000007941 */ /* 0x000fea0003800000 */
.L_x_3328:
[----:B------:R-:W-:Y:S04]  /*2ca0*/  BSSY B0, `(.L_x_3330) ;  /* 0x0000074000007945 */ /* 0x000fe80003800000 */
[----:B------:R-:W-:Y:S05]  /*2cb0*/  @!P1 BRA `(.L_x_3331) ;  /* 0x0000000400c89947 */ /* 0x000fea0003800000 */
[----:B------:R-:W-:Y:S01]  /*2cc0*/  ISETP.NE.U32.AND P6, PT, RZ, UR10, PT ;  /* 0x0000000aff007c0c */ /* 0x000fe2000bfc5070 */
[-CC-:B0-----:R-:W-:Y:S01]  /*2cd0*/  FFMA.FTZ R193, R6, R198.reuse, R199.reuse ;  /* 0x000000c606c17223 */ /* 0x181fe200000100c7 */
        /* <DEDUP_REMOVED lines=104> */
[----:B------:R-:W-:-:S05]  /*3360*/  @P5 LEA.HI.X R197, R2, UR15, RZ, 0x4, P6 ;  /* 0x0000000f02c55c11 */ /* 0x000fca000b0f24ff */
[----:B------:R0:W-:Y:S02]  /*3370*/  @P5 STG.E.128 desc[UR4][R196.64], R184 ;  /* 0x000000b8c4005986 */ /* 0x0001e4000c101d04 */
[----:B0-----:R-:W-:-:S05]  /*3380*/  FMUL.FTZ R196, R46, R223 ;  /* 0x000000df2ec47220 */ /* 0x001fca0000410000 */
[----:B------:R-:W-:Y:S02]  /*3390*/  F2FP.BF16.F32.PACK_AB R195, R195, R196 ;  /* 0x000000c4c3c3723e */ /* 0x000fe400000010ff */
[----:B------:R-:W-:-:S04]  /*33a0*/  LEA R196, P5, R2, UR16, 0x4 ;  /* 0x0000001002c47c11 */ /* 0x000fc8000f8a20ff */
[C---:B------:R-:W-:Y:S02]  /*33b0*/  LEA.HI.X R197, R2.reuse, UR17, RZ, 0x4, P5 ;  /* 0x0000001102c57c11 */ /* 0x040fe4000a8f24ff */
[----:B------:R-:W-:-:S03]  /*33c0*/  IADD3 R2, R2, 0x80, RZ ;  /* 0x0000008002027810 */ /* 0x000fc60007ffe0ff */
[----:B------:R1:W-:Y:S04]  /*33d0*/  STG.E.128 desc[UR4][R196.64], R192 ;  /* 0x000000c0c4007986 */ /* 0x0003e8000c101d04 */
.L_x_3331:
[----:B------:R-:W-:Y:S05]  /*33e0*/  BSYNC B0 ;  /* 0x0000000000007941 */ /* 0x000fea0003800000 */
.L_x_3330:
[----:B------:R-:W-:Y:S04]  /*33f0*/  BSSY B0, `(.L_x_3332) ;  /* 0x0000074000007945 */ /* 0x000fe80003800000 */
[----:B------:R-:W-:Y:S05]  /*3400*/  @!P2 BRA `(.L_x_3333) ;  /* 0x0000000400c8a947 */ /* 0x000fea0003800000 */
[----:B------:R-:W-:Y:S01]  /*3410*/  ISETP.NE.U32.AND P6, PT, RZ, UR10, PT ;  /* 0x0000000aff007c0c */ /* 0x000fe2000bfc5070 */
[-CC-:B01----:R-:W-:Y:S01]  /*3420*/  FFMA.FTZ R193, R14, R198.reuse, R199.reuse ;  /* 0x000000c60ec17223 */ /* 0x183fe200000100c7 */
        /* <DEDUP_REMOVED lines=112> */
.L_x_3333:
[----:B------:R-:W-:Y:S05]  /*3b30*/  BSYNC B0 ;  /* 0x0000000000007941 */ /* 0x000fea0003800000 */
.L_x_3332:
[----:B012---:R-:W2:Y:S01]  /*3b40*/  LDL R192, [R1+0x28] ;  /* 0x0000280001c07983 */ /* 0x007ea20000100800 */
[----:B------:R-:W-:Y:S01]  /*3b50*/  BSSY B0, `(.L_x_3334) ;  /* 0x0000074000007945 */ /* 0x000fe20003800000 */
[----:B--2---:R-:W-:-:S13]  /*3b60*/  ISETP.NE.AND P5, PT, R192, RZ, PT ;  /* 0x000000ffc000720c */ /* 0x004fda0003fa5270 */
[----:B------:R-:W-:Y:S05]  /*3b70*/  @!P5 BRA `(.L_x_3335) ;  /* 0x0000000400c4d947 */ /* 0x000fea0003800000 */
[----:B------:R-:W-:Y:S01]  /*3b80*/  ISETP.NE.U32.AND P6, PT, RZ, UR10, PT ;  /* 0x0000000aff007c0c */ /* 0x000fe2000bfc5070 */
[-CC-:B------:R-:W-:Y:S01]  /*3b90*/  FFMA.FTZ R196, R230, R198.reuse, R199.reuse ;  /* 0x000000c6e6c47223 */ /* 0x180fe200000100c7 */
        /* <DEDUP_REMOVED lines=12> */
[C---:B-----5:R-:W-:Y:S01]  /*3c60*/  FMUL.FTZ R196, R201.reuse, R196 ;  /* 0x000000c4c9c47220 */ /* 0x060fe20000410000 */
[C---:B------:R-:W-:Y:S01]  /*3c70*/  FMUL.FTZ R197, R201.reuse, R197 ;  /* 0x000000c5c9c57220 */ /* 0x040fe20000410000 */
[----:B------:R-:W-:Y:S01]  /*3c80*/  FADD.FTZ R194, R214, -R194 ;  /* 0x800000c2d6c27221 */ /* 0x000fe20000010000 */
[----:B------:R-:W-:Y:S01]  /*3c90*/  @P6 PRMT R198, R180, 0x7632, R198 ;  /* 0x00007632b4c66816 */ /* 0x000fe200000000c6 */
[----:B------:R-:W-:Y:S01]  /*3ca0*/  FADD.FTZ R193, R212, -R193 ;  /* 0x800000c1d4c17221 */ /* 0x000fe20000010000 */
[----:B------:R-:W-:Y:S01]  /*3cb0*/  FADD.FTZ R192, R210, -R192 ;  /* 0x800000c0d2c07221 */ /* 0x000fe20000010000 */
[C---:B------:R-:W-:Y:S01]  /*3cc0*/  FMUL.FTZ R199, R201.reuse, R199 ;  /* 0x000000c7c9c77220 */ /* 0x040fe20000410000 */
[----:B------:R-:W-:Y:S01]  /*3cd0*/  @P6 SHF.L.U32 R198, R198, 0x10, RZ ;  /* 0x00000010c6c66819 */ /* 0x000fe200000006ff */
[C---:B------:R-:W-:Y:S01]  /*3ce0*/  FMUL.FTZ R226, R201.reuse, R195 ;  /* 0x000000c3c9e27220 */ /* 0x040fe20000410000 */
[----:B------:R-:W-:Y:S01]  /*3cf0*/  FMUL.FTZ R223, R201, R194 ;  /* 0x000000c2c9df7220 */ /* 0x000fe20000410000 */
[----:B------:R-:W-:-:S02]  /*3d00*/  ISETP.NE.U32.AND P5, PT, RZ, UR14, PT ;  /* 0x0000000eff007c0c */ /* 0x000fc4000bfa5070 */
[----:B------:R-:W-:Y:S01]  /*3d10*/  @P6 FADD.FTZ R196, R196, R198 ;  /* 0x000000c6c4c46221 */ /* 0x000fe20000010000 */
[----:B------:R-:W-:Y:S02]  /*3d20*/  @P6 SHF.L.U32 R198, R180, 0x10, RZ ;  /* 0x00000010b4c66819 */ /* 0x000fe400000006ff */
[----:B------:R-:W-:-:S03]  /*3d30*/  ISETP.NE.AND.EX P5, PT, RZ, UR15, PT, P5 ;  /* 0x0000000fff007c0c */ /* 0x000fc6000bfa5350 */
[----:B------:R-:W-:Y:S01]  /*3d40*/  @P6 FADD.FTZ R197, R197, R198 ;  /* 0x000000c6c5c56221 */ /* 0x000fe20000010000 */
[----:B------:R-:W-:Y:S01]  /*3d50*/  FADD.FTZ R198, R220, -R225 ;  /* 0x800000e1dcc67221 */ /* 0x000fe20000010000 */
[----:B------:R-:W-:-:S03]  /*3d60*/  FMUL.FTZ R225, R201, R193 ;  /* 0x000000c1c9e17220 */ /* 0x000fc60000410000 */
[C---:B------:R-:W-:Y:S01]  /*3d70*/  FMUL.FTZ R198, R201.reuse, R198 ;  /* 0x000000c6c9c67220 */ /* 0x040fe20000410000 */
[----:B------:R-:W-:Y:S02]  /*3d80*/  FMUL.FTZ R201, R201, R192 ;  /* 0x000000c0c9c97220 */ /* 0x000fe40000410000 */
[----:B------:R-:W0:Y:S02]  /*3d90*/  LDC.64 R192, c[0x0][0x220] ;  /* 0x00008800ffc07b82 */ /* 0x000e240000000a00 */
[----:B------:R-:W-:Y:S02]  /*3da0*/  @P5 F2FP.BF16.F32.PACK_AB R194, RZ, R197 ;  /* 0x000000c5ffc2523e */ /* 0x000fe400000010ff */
[----:B------:R-:W-:Y:S02]  /*3db0*/  @P5 F2FP.BF16.F32.PACK_AB R195, RZ, R196 ;  /* 0x000000c4ffc3523e */ /* 0x000fe400000010ff */
[----:B------:R-:W-:-:S04]  /*3dc0*/  @P5 PRMT R184, R194, 0x7610, R184 ;  /* 0x00007610c2b85816 */ /* 0x000fc800000000b8 */
[----:B------:R-:W-:Y:S01]  /*3dd0*/  @P5 PRMT R184, R184, 0x5410, R195 ;  /* 0x00005410b8b85816 */ /* 0x000fe200000000c3 */
[----:B0-----:R-:W-:-:S06]  /*3de0*/  IMAD.WIDE.U32 R192, R2, 0x10, R192 ;  /* 0x0000001002c07825 */ /* 0x001fcc00078e00c0 */
[----:B------:R-:W2:Y:S01]  /*3df0*/  LDG.E.128 R192, desc[UR4][R192.64] ;  /* 0x00000004c0c07981 */ /* 0x000ea2000c1e1d00 */
[----:B------:R-:W-:Y:S01]  /*3e00*/  FMUL.FTZ R251, R197, R200 ;  /* 0x000000c8c5fb7220 */ /* 0x000fe20000410000 */
[C---:B--2---:R-:W-:Y:S02]  /*3e10*/  SHF.L.U32 R197, R192.reuse, 0x10, RZ ;  /* 0x00000010c0c57819 */ /* 0x044fe400000006ff */
[----:B------:R-:W-:-:S03]  /*3e20*/  PRMT R192, R192, 0x7632, R192 ;  /* 0x00007632c0c07816 */ /* 0x000fc600000000c0 */
[-C--:B------:R-:W-:Y:S01]  /*3e30*/  FFMA.FTZ R20, R197, R251.reuse, R20 ;  /* 0x000000fbc5147223 */ /* 0x080fe20000010014 */
[----:B------:R-:W-:Y:S01]  /*3e40*/  SHF.L.U32 R197, R192, 0x10, RZ ;  /* 0x00000010c0c57819 */ /* 0x000fe200000006ff */
[----:B------:R-:W-:Y:S01]  /*3e50*/  FMUL.FTZ R192, R196, R200 ;  /* 0x000000c8c4c07220 */ /* 0x000fe20000410000 */
[----:B------:R-:W-:Y:S01]  /*3e60*/  @P6 SHF.L.U32 R196, R182, 0x10, RZ ;  /* 0x00000010b6c46819 */ /* 0x000fe200000006ff */
[----:B------:R-:W-:Y:S02]  /*3e70*/  FMUL.FTZ R251, R72, R251 ;  /* 0x000000fb48fb7220 */ /* 0x000fe40000410000 */
[----:B------:R-:W-:Y:S02]  /*3e80*/  FFMA.FTZ R21, R197, R192, R21 ;  /* 0x000000c0c5157223 */ /* 0x000fe40000010015 */
        /* <DEDUP_REMOVED lines=9> */
[----:B------:R-:W-:Y:S02]  /*3f20*/  SHF.L.U32 R196, R194, 0x10, RZ ;  /* 0x00000010c2c47819 */ /* 0x000fe400000006ff */
[----:B------:R-:W-:-:S03]  /*3f30*/  @P6 PRMT R194, R181, 0x7632, R194 ;  /* 0x00007632b5c26816 */ /* 0x000fc600000000c2 */
[----:B------:R-:W-:Y:S01]  /*3f40*/  FFMA.FTZ R188, R196, R226, R188 ;  /* 0x000000e2c4bc7223 */ /* 0x000fe200000100bc */
[----:B------:R-:W-:-:S05]  /*3f50*/  @P6 SHF.L.U32 R196, R181, 0x10, RZ ;  /* 0x00000010b5c46819 */ /* 0x000fca00000006ff */
[----:B------:R-:W-:-:S05]  /*3f60*/  @P6 FADD.FTZ R198, R198, R196 ;  /* 0x000000c4c6c66221 */ /* 0x000fca0000010000 */
[----:B------:R-:W-:-:S04]  /*3f70*/  @P5 F2FP.BF16.F32.PACK_AB R196, RZ, R198 ;  /* 0x000000c6ffc4523e */ /* 0x000fc800000010ff */
[----:B------:R-:W-:Y:S02]  /*3f80*/  @P5 PRMT R185, R196, 0x7610, R185 ;  /* 0x00007610c4b95816 */ /* 0x000fe400000000b9 */
[----:B------:R-:W-:Y:S02]  /*3f90*/  @P6 SHF.L.U32 R196, R194, 0x10, RZ ;  /* 0x00000010c2c46819 */ /* 0x000fe400000006ff */
[----:B------:R-:W-:-:S03]  /*3fa0*/  @P6 PRMT R194, R183, 0x7632, R194 ;  /* 0x00007632b7c26816 */ /* 0x000fc600000000c2 */
[----:B------:R-:W-:-:S05]  /*3fb0*/  @P6 FADD.FTZ R199, R199, R196 ;  /* 0x000000c4c7c76221 */ /* 0x000fca0000010000 */
[----:B------:R-:W-:-:S04]  /*3fc0*/  @P5 F2FP.BF16.F32.PACK_AB R196, RZ, R199 ;  /* 0x000000c7ffc4523e */ /* 0x000fc800000010ff */
[----:B------:R-:W-:Y:S02]  /*3fd0*/  @P5 PRMT R185, R185, 0x5410, R196 ;  /* 0x00005410b9b95816 */ /* 0x000fe400000000c4 */
[----:B------:R-:W-:-:S05]  /*3fe0*/  @P6 SHF.L.U32 R196, R183, 0x10, RZ ;  /* 0x00000010b7c46819 */ /* 0x000fca00000006ff */
[----:B------:R-:W-:-:S05]  /*3ff0*/  @P6 FADD.FTZ R225, R225, R196 ;  /* 0x000000c4e1e16221 */ /* 0x000fca0000010000 */
[----:B------:R-:W-:-:S04]  /*4000*/  @P5 F2FP.BF16.F32.PACK_AB R196, RZ, R225 ;  /* 0x000000e1ffc4523e */ /* 0x000fc800000010ff */
[----:B------:R-:W-:Y:S02]  /*4010*/  @P5 PRMT R187, R196, 0x7610, R187 ;  /* 0x00007610c4bb5816 */ /* 0x000fe400000000bb */
[C---:B------:R-:W-:Y:S02]  /*4020*/  @P6 SHF.L.U32 R196, R194.reuse, 0x10, RZ ;  /* 0x00000010c2c46819 */ /* 0x040fe400000006ff */
[----:B------:R-:W-:-:S03]  /*4030*/  PRMT R194, R194, 0x7632, R194 ;  /* 0x00007632c2c27816 */ /* 0x000fc600000000c2 */
[----:B------:R-:W-:Y:S01]  /*4040*/  @P6 FADD.FTZ R201, R201, R196 ;  /* 0x000000c4c9c96221 */ /* 0x000fe20000010000 */
[----:B------:R-:W-:-:S04]  /*4050*/  SHF.L.U32 R194, R194, 0x10, RZ ;  /* 0x00000010c2c27819 */ /* 0x000fc800000006ff */
[----:B------:R-:W-:-:S04]  /*4060*/  @P5 F2FP.BF16.F32.PACK_AB R196, RZ, R201 ;  /* 0x000000c9ffc4523e */ /* 0x000fc800000010ff */
[----:B------:R-:W-:Y:S02]  /*4070*/  @P5 PRMT R187, R187, 0x5410, R196 ;  /* 0x00005410bbbb5816 */ /* 0x000fe400000000c4 */
[----:B------:R-:W-:-:S04]  /*4080*/  @P5 LEA R196, P6, R2, UR14, 0x4 ;  /* 0x0000000e02c45c11 */ /* 0x000fc8000f8c20ff */
[----:B------:R-:W-:-:S05]  /*4090*/  @P5 LEA.HI.X R197, R2, UR15, RZ, 0x4, P6 ;  /* 0x0000000f02c55c11 */ /* 0x000fca000b0f24ff */
[----:B------:R0:W-:Y:S02]  /*40a0*/  @P5 STG.E.128 desc[UR4][R196.64], R184 ;  /* 0x000000b8c4005986 */ /* 0x0001e4000c101d04 */
[----:B0-----:R-:W-:Y:S01]  /*40b0*/  FMUL.FTZ R196, R223, R200 ;  /* 0x000000c8dfc47220 */ /* 0x001fe20000410000 */
[----:B------:R-:W-:Y:S01]  /*40c0*/  FMUL.FTZ R197, R73, R192 ;  /* 0x000000c049c57220 */ /* 0x000fe20000410000 */
[-C--:B------:R-:W-:Y:S01]  /*40d0*/  FMUL.FTZ R223, R199, R200.reuse ;  /* 0x000000c8c7df7220 */ /* 0x080fe20000410000 */
[----:B------:R-:W-:Y:S01]  /*40e0*/  FMUL.FTZ R192, R225, R200 ;  /* 0x000000c8e1c07220 */ /* 0x000fe20000410000 */
[----:B------:R-:W-:Y:S01]  /*40f0*/  FFMA.FTZ R189, R194, R196, R189 ;  /* 0x000000c4c2bd7223 */ /* 0x000fe200000100bd */
[----:B------:R-:W-:Y:S01]  /*4100*/  FMUL.FTZ R194, R198, R200 ;  /* 0x000000c8c6c27220 */ /* 0x000fe20000410000 */
[----:B------:R-:W-:Y:S01]  /*4110*/  FMUL.FTZ R198, R76, R226 ;  /* 0x000000e24cc67220 */ /* 0x000fe20000410000 */
[----:B------:R-:W-:Y:S01]  /*4120*/  FMUL.FTZ R196, R77, R196 ;  /* 0x000000c44dc47220 */ /* 0x000fe20000410000 */
[----:B------:R-:W-:Y:S01]  /*4130*/  FMUL.FTZ R225, R201, R200 ;  /* 0x000000c8c9e17220 */ /* 0x000fe20000410000 */
[----:B------:R-:W-:-:S03]  /*4140*/  FMUL.FTZ R200, R75, R223 ;  /* 0x000000df4bc87220 */ /* 0x000fc60000410000 */
[----:B------:R-:W-:Y:S01]  /*4150*/  F2FP.BF16.F32.PACK_AB R198, R196, R198 ;  /* 0x000000c6c4c6723e */ /* 0x000fe200000010ff */
[----:B------:R-:W-:Y:S01]  /*4160*/  FMUL.FTZ R199, R79, R225 ;  /* 0x000000e14fc77220 */ /* 0x000fe20000410000 */
[----:B------:R-:W-:Y:S02]  /*4170*/  F2FP.BF16.F32.PACK_AB R196, R197, R251 ;  /* 0x000000fbc5c4723e */ /* 0x000fe400000010ff */
[----:B------:R-:W-:-:S05]  /*4180*/  SHF.L.U32 R197, R193, 0x10, RZ ;  /* 0x00000010c1c57819 */ /* 0x000fca00000006ff */
[-C--:B------:R-:W-:Y:S01]  /*4190*/  FFMA.FTZ R22, R197, R194.reuse, R22 ;  /* 0x000000c2c5167223 */ /* 0x080fe20000010016 */
[----:B------:R-:W-:Y:S01]  /*41a0*/  FMUL.FTZ R197, R74, R194 ;  /* 0x000000c24ac57220 */ /* 0x000fe20000410000 */
[----:B------:R-:W-:-:S04]  /*41b0*/  FMUL.FTZ R194, R78, R192 ;  /* 0x000000c04ec27220 */ /* 0x000fc80000410000 */
[----:B------:R-:W-:Y:S02]  /*41c0*/  F2FP.BF16.F32.PACK_AB R197, R200, R197 ;  /* 0x000000c5c8c5723e */ /* 0x000fe400000010ff */
[C---:B------:R-:W-:Y:S02]  /*41d0*/  LEA R200, P5, R2.reuse, UR16, 0x4 ;  /* 0x0000001002c87c11 */ /* 0x040fe4000f8a20ff */
        /* <DEDUP_REMOVED lines=10> */
[----:B0-----:R-:W-:-:S07]  /*4280*/  FFMA.FTZ R191, R2, R225, R191 ;  /* 0x000000e102bf7223 */ /* 0x001fce00000100bf */
.L_x_3335:
[----:B------:R-:W-:Y:S05]  /*4290*/  BSYNC B0 ;  /* 0x0000000000007941 */ /* 0x000fea0003800000 */
.L_x_3334:
[----:B------:R-:W-:Y:S02]  /*42a0*/  IADD3 R3, R3, UR18, RZ ;  /* 0x0000001203037c10 */ /* 0x000fe4000fffe0ff */
[----:B------:R-:W-:Y:S02]  /*42b0*/  SEL R251, RZ, 0x1, P4 ;  /* 0x00000001fffb7807 */ /* 0x000fe40002000000 */
[----:B------:R-:W-:-:S13]  /*42c0*/  ISETP.GE.AND P5, PT, R3, UR19, PT ;  /* 0x0000001303007c0c */ /* 0x000fda000bfa6270 */
[----:B------:R-:W-:Y:S05]  /*42d0*/  @!P5 BRA `(.L_x_3336) ;  /* 0xffffffc4004cd947 */ /* 0x000fea000383ffff */
.L_x_3318:
[----:B------:R-:W2:Y:S04]  /*42e0*/  LDL.LU R192, [R1+0x20] ;  /* 0x0000200001c07983 */ /* 0x000ea80000300800 */
[----:B------:R-:W3:Y:S01]  /*42f0*/  LDL.LU R2, [R1+0x24] ;  /* 0x0000240001027983 */ /* 0x000ee20000300800 */
[----:B------:R-:W0:Y:S01]  /*4300*/  S2UR UR6, SR_CTAID.X ;  /* 0x00000000000679c3 */ /* 0x000e220000002500 */
[----:B------:R-:W-:Y:S01]  /*4310*/  BSSY B0, `(.L_x_3337) ;  /* 0x0000013000007945 */ /* 0x000fe20003800000 */
[----:B------:R-:W0:Y:S02]  /*4320*/  S2R R0, SR_TID.X ;  /* 0x0000000000007919 */ /* 0x000e240000002100 */
[----:B0-----:R-:W-:-:S05]  /*4330*/  LEA.HI R0, R0, UR6, RZ, 0x19 ;  /* 0x0000000600007c11 */ /* 0x001fca000f8fc8ff */
[----:B--2---:R-:W-:-:S05]  /*4340*/  IMAD R0, R0, R192, RZ ;  /* 0x000000c000007224 */ /* 0x004fca00078e02ff */
[----:B---3--:R-:W-:Y:S01]  /*4350*/  LEA.HI R9, R0, R2, RZ, 0x1d ;  /* 0x0000000200097211 */ /* 0x008fe200078fe8ff */
[----:B------:R-:W-:Y:S06]  /*4360*/  @!P0 BRA `(.L_x_3338) ;  /* 0x0000000000348947 */ /* 0x000fec0003800000 */
[----:B------:R-:W0:Y:S08]  /*4370*/  LDC.64 R2, c[0x0][0x2d0] ;  /* 0x0000b400ff027b82 */ /* 0x000e300000000a00 */
[----:B------:R-:W1:Y:S08]  /*4380*/  LDC.64 R4, c[0x0][0x2d8] ;  /* 0x0000b600ff047b82 */ /* 0x000e700000000a00 */
        /* <DEDUP_REMOVED lines=11> */
.L_x_3338:
[----:B------:R-:W-:Y:S05]  /*4440*/  BSYNC B0 ;  /* 0x0000000000007941 */ /* 0x000fea0003800000 */
.L_x_3337:
[----:B------:R-:W-:Y:S04]  /*4450*/  BSSY B0, `(.L_x_3339) ;  /* 0x000000f000007945 */ /* 0x000fe80003800000 */
[----:B------:R-:W-:Y:S05]  /*4460*/  @!P1 BRA `(.L_x_3340) ;  /* 0x0000000000349947 */ /* 0x000fea0003800000 */
[----:B0-----:R-:W0:Y:S08]  /*4470*/  LDC.64 R2, c[0x0][0x2d0] ;  /* 0x0000b400ff027b82 */ /* 0x001e300000000a00 */
        /* <DEDUP_REMOVED lines=12> */
.L_x_3340:
[----:B------:R-:W-:Y:S05]  /*4540*/  BSYNC B0 ;  /* 0x0000000000007941 */ /* 0x000fea0003800000 */
.L_x_3339:
[----:B------:R-:W-:Y:S04]  /*4550*/  BSSY B0, `(.L_x_3341) ;  /* 0x000000f000007945 */ /* 0x000fe80003800000 */
[----:B------:R-:W-:Y:S05]  /*4560*/  @!P2 BRA `(.L_x_3342) ;  /* 0x000000000034a947 */ /* 0x000fea0003800000 */
[----:B0--3--:R-:W0:Y:S08]  /*4570*/  LDC.64 R2, c[0x0][0x2d0] ;  /* 0x0000b400ff027b82 */ /* 0x009e300000000a00 */
        /* <DEDUP_REMOVED lines=12> */
.L_x_3342:
[----:B------:R-:W-:Y:S05]  /*4640*/  BSYNC B0 ;  /* 0x0000000000007941 */ /* 0x000fea0003800000 */
.L_x_3341:
[----:B------:R-:W2:Y:S02]  /*4650*/  LDL.LU R0, [R1+0x28] ;  /* 0x0000280001007983 */ /* 0x000ea40000300800 */
[----:B--2---:R-:W-:-:S13]  /*4660*/  ISETP.NE.AND P0, PT, R0, RZ, PT ;  /* 0x000000ff0000720c */ /* 0x004fda0003f05270 */
[----:B------:R-:W-:Y:S05]  /*4670*/  @!P0 EXIT ;  /* 0x000000000000894d */ /* 0x000fea0003800000 */
[----:B0--34-:R-:W0:Y:S08]  /*4680*/  LDC.64 R2, c[0x0][0x2d0] ;  /* 0x0000b400ff027b82 */ /* 0x019e300000000a00 */
[----:B------:R-:W1:Y:S08]  /*4690*/  LDC.64 R4, c[0x0][0x2d8] ;  /* 0x0000b600ff047b82 */ /* 0x000e700000000a00 */
        /* <DEDUP_REMOVED lines=11> */
.L_x_3327:
[----:B------:R-:W-:Y:S01]  /*4750*/  HFMA2.MMA R192, -RZ, RZ, 0, 9.5367431640625e-07 ;  /* 0x00000010ffc07435 */ /* 0x000fe200000001ff */
[----:B------:R-:W-:Y:S02]  /*4760*/  MOV R196, R225 ;  /* 0x000000e100c47202 */ /* 0x000fe40000000f00 */
[----:B0-----:R-:W-:Y:S02]  /*4770*/  MOV R193, 0x1f ;  /* 0x0000001f00c17802 */ /* 0x001fe40000000f00 */
[----:B------:R-:W-:-:S07]  /*4780*/  MOV R195, 0xffffffff ;  /* 0xffffffff00c37802 */ /* 0x000fce0000000f00 */
[----:B-----5:R-:W-:Y:S05]  /*4790*/  WARPSYNC.COLLECTIVE R195, `(.L_x_3343) ;  /* 0x00000000c3087348 */ /* 0x020fea0003c00000 */
[----:B------:R0:W1:Y:S02]  /*47a0*/  SHFL.DOWN P6, R199, R196, R192, R193 ;  /* 0x080000c0c4c77389 */ /* 0x00006400000c00c1 */
[----:B01---5:R-:W-:Y:S01]  /*47b0*/  ENDCOLLECTIVE ;  /* 0x000000000000791b */ /* 0x023fe20003800000 */
.L_x_3343:
[----:B------:R-:W-:Y:S02]  /*47c0*/  MOV R196, R226 ;  /* 0x000000e200c47202 */ /* 0x000fe40000000f00 */
[----:B------:R-:W-:-:S07]  /*47d0*/  MOV R197, R199 ;  /* 0x000000c700c57202 */ /* 0x000fce0000000f00 */
[----:B------:R-:W-:Y:S05]  /*47e0*/  WARPSYNC.COLLECTIVE R195, `(.L_x_3344) ;  /* 0x00000000c3087348 */ /* 0x000fea0003c00000 */
[----:B------:R0:W1:Y:S02]  /*47f0*/  SHFL.DOWN P6, R199, R196, R192, R193 ;  /* 0x080000c0c4c77389 */ /* 0x00006400000c00c1 */
[----:B01----:R-:W-:Y:S01]  /*4800*/  ENDCOLLECTIVE ;  /* 0x000000000000791b */ /* 0x003fe20003800000 */
.L_x_3344:
[----:B------:R-:W-:Y:S01]  /*4810*/  FADD.FTZ R197, R197, R225 ;  /* 0x000000e1c5c57221 */ /* 0x000fe20000010000 */
[----:B------:R-:W-:-:S04]  /*4820*/  HFMA2.MMA R192, -RZ, RZ, 0, 4.76837158203125e-07 ;  /* 0x00000008ffc07435 */ /* 0x000fc800000001ff */
[----:B------:R-:W-:Y:S02]  /*4830*/  MOV R196, R197 ;  /* 0x000000c500c47202 */ /* 0x000fe40000000f00 */
[----:B------:R-:W-:-:S07]  /*4840*/  MOV R198, R199 ;  /* 0x000000c700c67202 */ /* 0x000fce0000000f00 */
[----:B------:R-:W-:Y:S05]  /*4850*/  WARPSYNC.COLLECTIVE R195, `(.L_x_3345) ;  /* 0x00000000c3087348 */ /* 0x000fea0003c00000 */
[----:B------:R0:W1:Y:S02]  /*4860*/  SHFL.DOWN P6, R199, R196, R192, R193 ;  /* 0x080000c0c4c77389 */ /* 0x00006400000c00c1 */
[----:B01----:R-:W-:Y:S01]  /*4870*/  ENDCOLLECTIVE ;  /* 0x000000000000791b */ /* 0x003fe20003800000 */
.L_x_3345:
[----:B------:R-:W-:-:S05]  /*4880*/  FADD.FTZ R198, R198, R226 ;  /* 0x000000e2c6c67221 */ /* 0x000fca0000010000 */
[----:B------:R-:W-:Y:S01]  /*4890*/  MOV R196, R198 ;  /* 0x000000c600c47202 */ /* 0x000fe20000000f00 */
[----:B------:R-:W-:-:S07]  /*48a0*/  FADD.FTZ R197, R197, R199 ;  /* 0x000000c7c5c57221 */ /* 0x000fce0000010000 */
[----:B------:R-:W-:Y:S05]  /*48b0*/  WARPSYNC.COLLECTIVE R195, `(.L_x_3346) ;  /* 0x00000000c3087348 */ /* 0x000fea0003c00000 */
[----:B------:R0:W1:Y:S02]  /*48c0*/  SHFL.DOWN P6, R199, R196, R192, R193 ;  /* 0x080000c0c4c77389 */ /* 0x00006400000c00c1 */
[----:B01----:R-:W-:Y:S01]  /*48d0*/  ENDCOLLECTIVE ;  /* 0x000000000000791b */ /* 0x003fe20003800000 */
.L_x_3346:
[----:B------:R-:W-:Y:S01]  /*48e0*/  HFMA2.MMA R192, -RZ, RZ, 0, 2.384185791015625e-07 ;  /* 0x00000004ffc07435 */ /* 0x000fe200000001ff */
[----:B------:R-:W-:Y:S01]  /*48f0*/  MOV R196, R197 ;  /* 0x000000c500c47202 */ /* 0x000fe20000000f00 */
[----:B------:R-:W-:-:S09]  /*4900*/  FADD.FTZ R198, R198, R199 ;  /* 0x000000c7c6c67221 */ /* 0x000fd20000010000 */
[----:B------:R-:W-:Y:S05]  /*4910*/  WARPSYNC.COLLECTIVE R195, `(.L_x_3347) ;  /* 0x00000000c3087348 */ /* 0x000fea0003c00000 */
[----:B------:R0:W1:Y:S02]  /*4920*/  SHFL.DOWN P6, R199, R196, R192, R193 ;  /* 0x080000c0c4c77389 */ /* 0x00006400000c00c1 */
[----:B01----:R-:W-:Y:S01]  /*4930*/  ENDCOLLECTIVE ;  /* 0x000000000000791b */ /* 0x003fe20003800000 */
.L_x_3347:
[----:B------:R-:W-:Y:S01]  /*4940*/  MOV R196, R198 ;  /* 0x000000c600c47202 */ /* 0x000fe20000000f00 */
[----:B------:R-:W-:-:S07]  /*4950*/  FADD.FTZ R197, R197, R199 ;  /* 0x000000c7c5c57221 */ /* 0x000fce0000010000 */
[----:B------:R-:W-:Y:S05]  /*4960*/  WARPSYNC.COLLECTIVE R195, `(.L_x_3348) ;  /* 0x00000000c3087348 */ /* 0x000fea0003c00000 */
[----:B------:R0:W1:Y:S02]  /*4970*/  SHFL.DOWN P6, R199, R196, R192, R193 ;  /* 0x080000c0c4c77389 */ /* 0x00006400000c00c1 */
[----:B01----:R-:W-:Y:S01]  /*4980*/  ENDCOLLECTIVE ;  /* 0x000000000000791b */ /* 0x003fe20003800000 */
.L_x_3348:
[----:B------:R-:W-:Y:S01]  /*4990*/  HFMA2.MMA R192, -RZ, RZ, 0, 1.1920928955078125e-07 ;  /* 0x00000002ffc07435 */ /* 0x000fe200000001ff */
[----:B------:R-:W-:Y:S02]  /*49a0*/  MOV R196, R197 ;  /* 0x000000c500c47202 */ /* 0x000fe40000000f00 */
[----:B------:R-:W-:-:S08]  /*49b0*/  MOV R223, R199 ;  /* 0x000000c700df7202 */ /* 0x000fd00000000f00 */
[----:B------:R-:W-:Y:S05]  /*49c0*/  WARPSYNC.COLLECTIVE R195, `(.L_x_3349) ;  /* 0x00000000c3087348 */ /* 0x000fea0003c00000 */
[----:B------:R0:W1:Y:S02]  /*49d0*/  SHFL.DOWN P6, R199, R196, R192, R193 ;  /* 0x080000c0c4c77389 */ /* 0x00006400000c00c1 */
[----:B01----:R-:W-:Y:S01]  /*49e0*/  ENDCOLLECTIVE ;  /* 0x000000000000791b */ /* 0x003fe20003800000 */
.L_x_3349:
[----:B------:R-:W-:-:S05]  /*49f0*/  FADD.FTZ R223, R198, R223 ;  /* 0x000000dfc6df7221 */ /* 0x000fca0000010000 */
[----:B------:R-:W-:Y:S02]  /*4a00*/  MOV R196, R223 ;  /* 0x000000df00c47202 */ /* 0x000fe40000000f00 */
[----:B------:R-:W-:-:S07]  /*4a10*/  MOV R198, R199 ;  /* 0x000000c700c67202 */ /* 0x000fce0000000f00 */
[----:B------:R-:W-:Y:S05]  /*4a20*/  WARPSYNC.COLLECTIVE R195, `(.L_x_3350) ;  /* 0x00000000c3087348 */ /* 0x000fea0003c00000 */
[----:B------:R0:W1:Y:S02]  /*4a30*/  SHFL.DOWN P6, R199, R196, R192, R193 ;  /* 0x080000c0c4c77389 */ /* 0x00006400000c00c1 */
[----:B01----:R-:W-:Y:S01]  /*4a40*/  ENDCOLLECTIVE ;  /* 0x000000000000791b */ /* 0x003fe20003800000 */
.L_x_3350:
[----:B------:R-:W-:Y:S01]  /*4a50*/  FADD.FTZ R198, R197, R198 ;  /* 0x000000c6c5c67221 */ /* 0x000fe20000010000 */
[----:B------:R-:W-:-:S04]  /*4a60*/  HFMA2.MMA R192, -RZ, RZ, 0, 5.9604644775390625e-08 ;  /* 0x00000001ffc07435 */ /* 0x000fc800000001ff */
[----:B------:R-:W-:Y:S02]  /*4a70*/  MOV R196, R198 ;  /* 0x000000c600c47202 */ /* 0x000fe40000000f00 */
[----:B------:R-:W-:-:S07]  /*4a80*/  MOV R197, R199 ;  /* 0x000000c700c57202 */ /* 0x000fce0000000f00 */
[----:B------:R-:W-:Y:S05]  /*4a90*/  WARPSYNC.COLLECTIVE R195, `(.L_x_3351) ;  /* 0x00000000c3087348 */ /* 0x000fea0003c00000 */
[----:B------:R0:W1:Y:S02]  /*4aa0*/  SHFL.DOWN P6, R199, R196, R192, R193 ;  /* 0x080000c0c4c77389 */ /* 0x00006400000c00c1 */
[----:B01----:R-:W-:Y:S01]  /*4ab0*/  ENDCOLLECTIVE ;  /* 0x000000000000791b */ /* 0x003fe20003800000 */
.L_x_3351:
[----:B------:R-:W-:-:S05]  /*4ac0*/  FADD.FTZ R197, R223, R197 ;  /* 0x000000c5dfc57221 */ /* 0x000fca0000010000 */
[----:B------:R-:W-:Y:S02]  /*4ad0*/  MOV R196, R197 ;  /* 0x000000c500c47202 */ /* 0x000fe40000000f00 */
[----:B------:R-:W-:-:S07]  /*4ae0*/  MOV R223, R199 ;  /* 0x000000c700df7202 */ /* 0x000fce0000000f00 */
[----:B------:R-:W-:Y:S05]  /*4af0*/  WARPSYNC.COLLECTIVE R195, `(.L_x_3352) ;  /* 0x00000000c3087348 */ /* 0x000fea0003c00000 */
[----:B------:R0:W1:Y:S02]  /*4b00*/  SHFL.DOWN P6, R199, R196, R192, R193 ;  /* 0x080000c0c4c77389 */ /* 0x00006400000c00c1 */
[----:B01----:R-:W-:Y:S01]  /*4b10*/  ENDCOLLECTIVE ;  /* 0x000000000000791b */ /* 0x003fe20003800000 */
.L_x_3352:
[----:B------:R-:W-:Y:S01]  /*4b20*/  MOV R193, R199 ;  /* 0x000000c700c17202 */ /* 0x000fe20000000f00 */
[----:B------:R-:W-:Y:S06]  /*4b30*/  BRA `(.L_x_3353) ;  /* 0xffffffd8001c7947 */ /* 0x000fec000383ffff */
.L_x_3354:
        /* <DEDUP_REMOVED lines=12> */
.L_x_13904:


//--------------------- .text._ZN10layer_norm13ln_bwd_kernelINS_13Kernel_traitsIf13__nv_bfloat16S2_S2_fjLj4096ELj1ELj1ELj4ELj16ENS_18Kernel_traits_baseILj4096EfS2_S2_S2_fjLj128EEEEELb0ELb1ELb0ELb1EEEvNS_9BwdParamsE --------------------------
	.section	.text._ZN10layer_norm13ln_bwd_kernelINS_13Kernel_traitsIf13__nv_bfloat16S2_S2_fjLj4096ELj1ELj1ELj4ELj16ENS_18Kernel_traits_baseILj4096EfS2_S2_S2_fjLj128EEEEELb0ELb1ELb0ELb1EEEvNS_9BwdParamsE,"ax",@progbits
	.align	128
        .global         _ZN10layer_norm13ln_bwd_kernelINS_13Kernel_traitsIf13__nv_bfloat16S2_S2_fjLj4096ELj1ELj1ELj4ELj16ENS_18Kernel_traits_baseILj4096EfS2_S2_S2_fjLj128EEEEELb0ELb1ELb0ELb1EEEvNS_9BwdParamsE
        .type           _ZN10layer_norm13ln_bwd_kernelINS_13Kernel_traitsIf13__nv_bfloat16S2_S2_fjLj4096ELj1ELj1ELj4ELj16ENS_18Kernel_traits_baseILj4096EfS2_S2_S2_fjLj128EEEEELb0ELb1ELb0ELb1EEEvNS_9BwdParamsE,@function
        .size           _ZN10layer_norm13ln_bwd_kernelINS_13Kernel_traitsIf13__nv_bfloat16S2_S2_fjLj4096ELj1ELj1ELj4ELj16ENS_18Kernel_traits_baseILj4096EfS2_S2_S2_fjLj128EEEEELb0ELb1ELb0ELb1EEEvNS_9BwdParamsE,(.L_x_13905 - _ZN10layer_norm13ln_bwd_kernelINS_13Kernel_traitsIf13__nv_bfloat16S2_S2_fjLj4096ELj1ELj1ELj4ELj16ENS_18Kernel_traits_baseILj4096EfS2_S2_S2_fjLj128EEEEELb0ELb1ELb0ELb1EEEvNS_9BwdParamsE)
        .other          _ZN10layer_norm13ln_bwd_kernelINS_13Kernel_traitsIf13__nv_bfloat16S2_S2_fjLj4096ELj1ELj1ELj4ELj16ENS_18Kernel_traits_baseILj4096EfS2_S2_S2_fjLj128EEEEELb0ELb1ELb0ELb1EEEvNS_9BwdParamsE,@"STO_CUDA_ENTRY STV_DEFAULT"
_ZN10layer_norm13ln_bwd_kernelINS_13Kernel_traitsIf13__nv_bfloat16S2_S2_fjLj4096ELj1ELj1ELj4ELj16ENS_18Kernel_traits_baseILj4096EfS2_S2_S2_fjLj128EEEEELb0ELb1ELb0ELb1EEEvNS_9BwdParamsE:
.text._ZN10layer_norm13ln_bwd_kernelINS_13Kernel_traitsIf13__nv_bfloat16S2_S2_fjLj4096ELj1ELj1ELj4ELj16ENS_18Kernel_traits_baseILj4096EfS2_S2_S2_fjLj128EEEEELb0ELb1ELb0ELb1EEEvNS_9BwdParamsE:
        /* <DEDUP_REMOVED lines=65> */
.L_x_3355:
[----:B------:R0:W-:Y:S01]  /*0410*/  STL [R1+0x20], RZ ;  /* 0x000020ff01007387 */ /* 0x0001e20000100800 */
[----:B------:R-:W-:Y:S01]  /*0420*/  SHF.L.U32 R2, R2, 0x5, RZ ;  /* 0x0000000502027819 */ /* 0x000fe200000006ff */
[----:B------:R-:W-:Y:S01]  /*0430*/  ULDC.64 UR4, c[0x0][0x260] ;  /* 0x0000980000047ab9 */ /* 0x000fe20000000a00 */
[----:B------:R-:W-:Y:S01]  /*0440*/  ULDC.64 UR8, c[0x0][0x278] ;  /* 0x00009e0000087ab9 */ /* 0x000fe20000000a00 */
[----:B------:R0:W-:Y:S01]  /*0450*/  STL [R1+0x1c], RZ ;  /* 0x00001cff01007387 */ /* 0x0001e20000100800 */
[----:B------:R-:W-:-:S03]  /*0460*/  LOP3.LUT R4, R2, 0xfe0, RZ, 0xc0, !PT ;  /* 0x00000fe002047812 */ /* 0x000fc600078ec0ff */
[----:B------:R0:W-:Y:S01]  /*0470*/  STL [R1+0x18], RZ ;  /* 0x000018ff01007387 */ /* 0x0001e20000100800 */
[C---:B------:R-:W-:Y:S02]  /*0480*/  IADD3 R2, P0, R4.reuse, UR4, RZ ;  /* 0x0000000404027c10 */ /* 0x040fe4000ff1e0ff */
[----:B------:R-:W-:Y:S01]  /*0490*/  IADD3 R4, P1, R4, UR8, RZ ;  /* 0x0000000804047c10 */ /* 0x000fe2000ff3e0ff */
[----:B------:R0:W-:Y:S01]  /*04a0*/  STL [R1+0x14], RZ ;  /* 0x000014ff01007387 */ /* 0x0001e20000100800 */
[----:B------:R-:W-:Y:S01]  /*04b0*/  IADD3.X R3, RZ, UR5, RZ, P0, !PT ;  /* 0x00000005ff037c10 */ /* 0x000fe200087fe4ff */
[----:B------:R-:W-:Y:S01]  /*04c0*/  ULDC.64 UR4, c[0x0][0x270] ;  /* 0x00009c0000047ab9 */ /* 0x000fe20000000a00 */
[----:B------:R-:W-:Y:S01]  /*04d0*/  IADD3.X R5, RZ, UR9, RZ, P1, !PT ;  /* 0x00000009ff057c10 */ /* 0x000fe20008ffe4ff */
[----:B------:R0:W-:Y:S04]  /*04e0*/  STL [R1+0x10], RZ ;  /* 0x000010ff01007387 */ /* 0x0001e80000100800 */
[----:B------:R0:W-:Y:S04]  /*04f0*/  STL [R1+0xc], RZ ;  /* 0x00000cff01007387 */ /* 0x0001e80000100800 */
[----:B------:R0:W-:Y:S04]  /*0500*/  STL [R1+0x8], RZ ;  /* 0x000008ff01007387 */ /* 0x0001e80000100800 */
[----:B------:R0:W-:Y:S04]  /*0510*/  STL [R1+0x4], RZ ;  /* 0x000004ff01007387 */ /* 0x0001e80000100800 */
[----:B------:R0:W-:Y:S01]  /*0520*/  STL [R1], RZ ;  /* 0x000000ff01007387 */ /* 0x0001e20000100800 */
[----:B------:R-:W-:Y:S01]  /*0530*/  ISETP.NE.U32.AND P0, PT, RZ, UR4, PT ;  /* 0x00000004ff007c0c */ /* 0x000fe2000bf05070 */
[----:B------:R-:W-:-:S02]  /*0540*/  HFMA2.MMA R203, -RZ, RZ, 0, 5.9604644775390625e-08 ;  /* 0x00000001ffcb7435 */ /* 0x000fc400000001ff */
[----:B------:R-:W-:Y:S01]  /*0550*/  HFMA2.MMA R242, -RZ, RZ, 0, 0 ;  /* 0x00000000fff27435 */ /* 0x000fe200000001ff */
[----:B------:R-:W5:Y:S01]  /*0560*/  LDG.E.128 R96, desc[UR6][R2.64] ;  /* 0x0000000602607981 */ /* 0x000f62000c1e1d00 */
[----:B------:R-:W-:Y:S02]  /*0570*/  HFMA2.MMA R200, -RZ, RZ, 0, 0 ;  /* 0x00000000ffc87435 */ /* 0x000fe400000001ff */
[----:B------:R-:W-:Y:S01]  /*0580*/  HFMA2.MMA R195, -RZ, RZ, 0, 0 ;  /* 0x00000000ffc37435 */ /* 0x000fe200000001ff */
[----:B------:R-:W5:Y:S01]  /*0590*/  LDG.E.128 R92, desc[UR6][R2.64+0x10] ;  /* 0x00001006025c7981 */ /* 0x000f62000c1e1d00 */
[----:B------:R-:W-:Y:S02]  /*05a0*/  ISETP.NE.AND.EX P0, PT, RZ, UR5, PT, P0 ;  /* 0x00000005ff007c0c */ /* 0x000fe4000bf05300 */
[----:B------:R-:W-:Y:S02]  /*05b0*/  CS2R R250, SRZ ;  /* 0x0000000000fa7805 */ /* 0x000fe4000001ff00 */
[----:B------:R-:W-:Y:S01]  /*05c0*/  MOV R252, RZ ;  /* 0x000000ff00fc7202 */ /* 0x000fe20000000f00 */
[----:B------:R-:W5:Y:S01]  /*05d0*/  LDG.E.128 R88, desc[UR6][R2.64+0x1000] ;  /* 0x0010000602587981 */ /* 0x000f62000c1e1d00 */
[----:B------:R-:W-:-:S02]  /*05e0*/  CS2R R248, SRZ ;  /* 0x0000000000f87805 */ /* 0x000fc4000001ff00 */
[----:B------:R-:W-:Y:S02]  /*05f0*/  CS2R R240, SRZ ;  /* 0x0000000000f07805 */ /* 0x000fe4000001ff00 */
[----:B------:R-:W-:Y:S01]  /*0600*/  MOV R233, RZ ;  /* 0x000000ff00e97202 */ /* 0x000fe20000000f00 */
[----:B------:R-:W5:Y:S01]  /*0610*/  LDG.E.128 R84, desc[UR6][R2.64+0x1010] ;  /* 0x0010100602547981 */ /* 0x000f62000c1e1d00 */
[----:B------:R-:W-:Y:S02]  /*0620*/  CS2R R198, SRZ ;  /* 0x0000000000c67805 */ /* 0x000fe4000001ff00 */
[----:B------:R-:W-:Y:S02]  /*0630*/  MOV R197, RZ ;  /* 0x000000ff00c57202 */ /* 0x000fe40000000f00 */
[----:B------:R-:W-:Y:S01]  /*0640*/  CS2R R6, SRZ ;  /* 0x0000000000067805 */ /* 0x000fe2000001ff00 */
[----:B------:R-:W5:Y:S01]  /*0650*/  LDG.E.128 R80, desc[UR6][R2.64+0x2000] ;  /* 0x0020000602507981 */ /* 0x000f62000c1e1d00 */
[----:B------:R-:W-:-:S02]  /*0660*/  MOV R193, RZ ;  /* 0x000000ff00c17202 */ /* 0x000fc40000000f00 */
        /* <DEDUP_REMOVED lines=20> */
[----:B-1----:R-:W-:Y:S02]  /*07b0*/  CS2R R2, SRZ ;  /* 0x0000000000027805 */ /* 0x002fe4000001ff00 */
        /* <DEDUP_REMOVED lines=24> */
[----:B01----:R-:W-:-:S07]  /*0940*/  CS2R R4, SRZ ;  /* 0x0000000000047805 */ /* 0x003fce000001ff00 */
.L_x_3359:
[----:B------:R-:W0:Y:S01]  /*0950*/  S2R R243, SR_TID.X ;  /* 0x0000000000f37919 */ /* 0x000e220000002100 */
[----:B------:R-:W1:Y:S01]  /*0960*/  @P0 LDC.64 R120, c[0x0][0x270] ;  /* 0x00009c00ff780b82 */ /* 0x000e620000000a00 */
[----:B------:R-:W-:Y:S01]  /*0970*/  IMAD R122, R0, UR11, RZ ;  /* 0x0000000b007a7c24 */ /* 0x000fe2000f8e02ff */
[----:B------:R-:W-:-:S04]  /*0980*/  SHF.R.S32.HI R124, RZ, 0x1f, R0 ;  /* 0x0000001fff7c7819 */ /* 0x000fc80000011400 */
[----:B------:R-:W-:Y:S02]  /*0990*/  SHF.R.S32.HI R123, RZ, 0x1f, R122 ;  /* 0x0000001fff7b7819 */ /* 0x000fe4000001147a */
[----:B------:R-:W2:Y:S02]  /*09a0*/  LDC.64 R138, c[0x0][0x238] ;  /* 0x00008e00ff8a7b82 */ /* 0x000ea40000000a00 */
[----:B------:R-:W-:-:S06]  /*09b0*/  LEA.HI R123, R123, R122, RZ, 0x3 ;  /* 0x0000007a7b7b7211 */ /* 0x000fcc00078f18ff */
[----:B------:R-:W3:Y:S08]  /*09c0*/  LDC.64 R136, c[0x0][0x250] ;  /* 0x00009400ff887b82 */ /* 0x000ef00000000a00 */
[----:B------:R-:W4:Y:S01]  /*09d0*/  LDC.64 R148, c[0x0][0x2b8] ;  /* 0x0000ae00ff947b82 */ /* 0x000f220000000a00 */
[----:B-1----:R-:W-:-:S04]  /*09e0*/  @P0 LEA R120, P1, R0, R120, 0x1 ;  /* 0x0000007800780211 */ /* 0x002fc800078208ff */
[----:B------:R-:W-:Y:S02]  /*09f0*/  @P0 LEA.HI.X R121, R0, R121, R124, 0x1, P1 ;  /* 0x0000007900790211 */ /* 0x000fe400008f0c7c */
[----:B0-----:R-:W-:Y:S01]  /*0a00*/  LOP3.LUT R122, R243, 0x7f, RZ, 0xc0, !PT ;  /* 0x0000007ff37a7812 */ /* 0x001fe200078ec0ff */
[----:B------:R-:W0:Y:S02]  /*0a10*/  LDC.64 R184, c[0x0][0x258] ;  /* 0x00009600ffb87b82 */ /* 0x000e240000000a00 */
[----:B------:R-:W4:Y:S01]  /*0a20*/  @P0 LDG.E.U16 R204, desc[UR6][R120.64] ;  /* 0x0000000678cc0981 */ /* 0x000f22000c1e1500 */
[----:B------:R-:W-:-:S05]  /*0a30*/  LEA.HI.SX32 R201, R123, R122, 0x1d ;  /* 0x0000007a7bc97211 */ /* 0x000fca00078feaff */
[C---:B--2---:R-:W-:Y:S01]  /*0a40*/  IMAD.WIDE.U32 R122, R201.reuse, 0x10, R138 ;  /* 0x00000010c97a7825 */ /* 0x044fe200078e008a */
[C---:B------:R-:W-:Y:S02]  /*0a50*/  IADD3 R196, R201.reuse, 0x80, RZ ;  /* 0x00000080c9c47810 */ /* 0x040fe40007ffe0ff */
[----:B------:R-:W-:-:S03]  /*0a60*/  IADD3 R194, R201, 0x100, RZ ;  /* 0x00000100c9c27810 */ /* 0x000fc60007ffe0ff */
[----:B------:R-:W2:Y:S01]  /*0a70*/  LDG.E.128 R120, desc[UR6][R122.64] ;  /* 0x000000067a787981 */ /* 0x000ea2000c1e1d00 */
[----:B------:R-:W-:Y:S01]  /*0a80*/  IADD3 R192, R201, 0x180, RZ ;  /* 0x00000180c9c07810 */ /* 0x000fe20007ffe0ff */
[----:B------:R-:W-:-:S04]  /*0a90*/  IMAD.WIDE.U32 R128, R196, 0x10, R138 ;  /* 0x00000010c4807825 */ /* 0x000fc800078e008a */
[----:B------:R-:W-:Y:S02]  /*0aa0*/  IMAD.WIDE.U32 R132, R194, 0x10, R138 ;  /* 0x00000010c2847825 */ /* 0x000fe400078e008a */
[----:B------:R-:W2:Y:S02]  /*0ab0*/  LDG.E.128 R128, desc[UR6][R128.64] ;  /* 0x0000000680807981 */ /* 0x000ea4000c1e1d00 */
[----:B---3--:R-:W-:Y:S02]  /*0ac0*/  IMAD.WIDE R136, R0, 0x4, R136 ;  /* 0x0000000400887825 */ /* 0x008fe400078e0288 */
[----:B------:R-:W3:Y:S02]  /*0ad0*/  LDG.E.128 R132, desc[UR6][R132.64] ;  /* 0x0000000684847981 */ /* 0x000ee4000c1e1d00 */
[----:B------:R-:W-:Y:S02]  /*0ae0*/  IMAD.WIDE.U32 R138, R192, 0x10, R138 ;  /* 0x00000010c08a7825 */ /* 0x000fe400078e008a */
[----:B------:R-:W3:Y:S02]  /*0af0*/  LDG.E R202, desc[UR6][R136.64] ;  /* 0x0000000688ca7981 */ /* 0x000ee4000c1e1900 */
[----:B----4-:R-:W-:-:S04]  /*0b00*/  IMAD.WIDE.U32 R124, R201, 0x10, R148 ;  /* 0x00000010c97c7825 */ /* 0x010fc800078e0094 */
[----:B0-----:R-:W-:Y:S02]  /*0b10*/  IMAD.WIDE R184, R0, 0x4, R184 ;  /* 0x0000000400b87825 */ /* 0x001fe400078e02b8 */
[----:B------:R-:W4:Y:S04]  /*0b20*/  LDG.E.128 R124, desc[UR6][R124.64] ;  /* 0x000000067c7c7981 */ /* 0x000f28000c1e1d00 */
[----:B------:R-:W4:Y:S01]  /*0b30*/  LDG.E.128 R136, desc[UR6][R138.64] ;  /* 0x000000068a887981 */ /* 0x000f22000c1e1d00 */
[----:B------:R-:W-:-:S03]  /*0b40*/  IMAD.WIDE.U32 R140, R196, 0x10, R148 ;  /* 0x00000010c48c7825 */ /* 0x000fc600078e0094 */
[----:B------:R0:W4:Y:S04]  /*0b50*/  LDG.E R184, desc[UR6][R184.64] ;  /* 0x00000006b8b87981 */ /* 0x000128000c1e1900 */
[----:B------:R-:W4:Y:S01]  /*0b60*/  LDG.E.128 R140, desc[UR6][R140.64] ;  /* 0x000000068c8c7981 */ /* 0x000f22000c1e1d00 */
[----:B------:R-:W-:-:S04]  /*0b70*/  IMAD.WIDE.U32 R144, R194, 0x10, R148 ;  /* 0x00000010c2907825 */ /* 0x000fc800078e0094 */
[----:B------:R-:W-:Y:S02]  /*0b80*/  IMAD.WIDE.U32 R148, R192, 0x10, R148 ;  /* 0x00000010c0947825 */ /* 0x000fe400078e0094 */
[----:B------:R-:W4:Y:S04]  /*0b90*/  LDG.E.128 R144, desc[UR6][R144.64] ;  /* 0x0000000690907981 */ /* 0x000f28000c1e1d00 */
[----:B------:R-:W4:Y:S01]  /*0ba0*/  LDG.E.128 R148, desc[UR6][R148.64] ;  /* 0x0000000694947981 */ /* 0x000f22000c1e1d00 */
[----:B------:R-:W-:-:S04]  /*0bb0*/  ISETP.NE.U32.AND P1, PT, RZ, UR12, PT ;  /* 0x0000000cff007c0c */ /* 0x000fc8000bf25070 */
[----:B------:R-:W-:-:S13]  /*0bc0*/  ISETP.NE.AND.EX P1, PT, RZ, UR13, PT, P1 ;  /* 0x0000000dff007c0c */ /* 0x000fda000bf25310 */
[----:B------:R-:W1:Y:S08]  /*0bd0*/  @P1 LDC.64 R214, c[0x0][0x2c8] ;  /* 0x0000b200ffd61b82 */ /* 0x000e700000000a00 */
[----:B------:R-:W1:Y:S08]  /*0be0*/  @P1 LDC.64 R216, c[0x0][0x2c8] ;  /* 0x0000b200ffd81b82 */ /* 0x000e700000000a00 */
[----:B------:R-:W1:Y:S08]  /*0bf0*/  @P1 LDC.64 R218, c[0x0][0x2c8] ;  /* 0x0000b200ffda1b82 */ /* 0x000e700000000a00 */
[----:B------:R-:W4:Y:S01]  /*0c00*/  @P1 LDC.64 R222, c[0x0][0x2c8] ;  /* 0x0000b200ffde1b82 */ /* 0x000f220000000a00 */
[----:B------:R-:W-:-:S02]  /*0c10*/  ISETP.NE.AND P4, PT, RZ, UR10, PT ;  /* 0x0000000aff007c0c */ /* 0x000fc4000bf85270 */
[----:B------:R-:W-:Y:S02]  /*0c20*/  LOP3.LUT P3, RZ, R203, 0xff, RZ, 0xc0, !PT ;  /* 0x000000ffcbff7812 */ /* 0x000fe4000786c0ff */
[----:B0-----:R-:W-:Y:S02]  /*0c30*/  MOV R185, 0x3f800000 ;  /* 0x3f80000000b97802 */ /* 0x001fe40000000f00 */
[----:B------:R-:W-:Y:S01]  /*0c40*/  LOP3.LUT P2, RZ, R243, 0x1f, RZ, 0xc0, !PT ;  /* 0x0000001ff3ff7812 */ /* 0x000fe2000784c0ff */
[----:B------:R-:W-:Y:S01]  /*0c50*/  UMOV UR4, 0xffffffff ;  /* 0xffffffff00047882 */ /* 0x000fe20000000000 */
[C---:B--2---:R-:W-:Y:S02]  /*0c60*/  PRMT R207, R120.reuse, 0x7632, R207 ;  /* 0x0000763278cf7816 */ /* 0x044fe400000000cf */
[----:B------:R-:W-:Y:S02]  /*0c70*/  SHF.L.U32 R211, R120, 0x10, RZ ;  /* 0x0000001078d37819 */ /* 0x000fe400000006ff */
[----:B------:R-:W-:-:S02]  /*0c80*/  PRMT R206, R121, 0x7632, R206 ;  /* 0x0000763279ce7816 */ /* 0x000fc400000000ce */
[----:B------:R-:W-:Y:S01]  /*0c90*/  SHF.L.U32 R246, R121, 0x10, RZ ;  /* 0x0000001079f67819 */ /* 0x000fe200000006ff */
[----:B-1----:R-:W-:Y:S01]  /*0ca0*/  @P1 IMAD.WIDE.U32 R120, R201, 0x10, R214 ;  /* 0x00000010c9781825 */ /* 0x002fe200078e00d6 */
[----:B------:R-:W-:-:S04]  /*0cb0*/  PRMT R205, R122, 0x7632, R205 ;  /* 0x000076327acd7816 */ /* 0x000fc800000000cd */
[----:B-----5:R0:W5:Y:S01]  /*0cc0*/  @P1 LDG.E.128 R100, desc[UR6][R120.64] ;  /* 0x0000000678641981 */ /* 0x020162000c1e1d00 */
[----:B------:R-:W-:Y:S02]  /*0cd0*/  SHF.L.U32 R245, R122, 0x10, RZ ;  /* 0x000000107af57819 */ /* 0x000fe400000006ff */
[C---:B------:R-:W-:Y:S02]  /*0ce0*/  PRMT R209, R123.reuse, 0x7632, R209 ;  /* 0x000076327bd17816 */ /* 0x040fe400000000d1 */
[----:B------:R-:W-:Y:S01]  /*0cf0*/  SHF.L.U32 R212, R123, 0x10, RZ ;  /* 0x000000107bd47819 */ /* 0x000fe200000006ff */
[----:B------:R-:W-:-:S04]  /*0d00*/  @P1 IMAD.WIDE.U32 R122, R194, 0x10, R218 ;  /* 0x00000010c27a1825 */ /* 0x000fc800078e00da */
[----:B0-----:R-:W-:Y:S01]  /*0d10*/  @P1 IMAD.WIDE.U32 R120, R196, 0x10, R216 ;  /* 0x00000010c4781825 */ /* 0x001fe200078e00d8 */
[----:B---3--:R-:W-:Y:S01]  /*0d20*/  FSEL R202, R202, RZ, !P4 ;  /* 0x000000ffcaca7208 */ /* 0x008fe20006000000 */
[----:B------:R-:W5:Y:S01]  /*0d30*/  @P1 LDG.E.128 R108, desc[UR6][R122.64] ;  /* 0x000000067a6c1981 */ /* 0x000f62000c1e1d00 */
[----:B----4-:R-:W-:-:S03]  /*0d40*/  PRMT R203, R124, 0x7632, R203 ;  /* 0x000076327ccb7816 */ /* 0x010fc600000000cb */
[----:B------:R0:W5:Y:S01]  /*0d50*/  @P1 LDG.E.128 R104, desc[UR6][R120.64] ;  /* 0x0000000678681981 */ /* 0x000162000c1e1d00 */
[----:B------:R-:W-:Y:S02]  /*0d60*/  SHF.L.U32 R247, R124, 0x10, RZ ;  /* 0x000000107cf77819 */ /* 0x000fe400000006ff */
[C---:B------:R-:W-:Y:S02]  /*0d70*/  PRMT R221, R125.reuse, 0x7632, R221 ;  /* 0x000076327ddd7816 */ /* 0x040fe400000000dd */
[----:B------:R-:W-:Y:S01]  /*0d80*/  SHF.L.U32 R244, R125, 0x10, RZ ;  /* 0x000000107df47819 */ /* 0x000fe200000006ff */
[----:B------:R-:W-:Y:S01]  /*0d90*/  @P1 IMAD.WIDE.U32 R124, R192, 0x10, R222 ;  /* 0x00000010c07c1825 */ /* 0x000fe200078e00de */
[----:B0-----:R-:W-:-:S04]  /*0da0*/  PRMT R121, R136, 0x7632, R121 ;  /* 0x0000763288797816 */ /* 0x001fc80000000079 */
[----:B------:R0:W5:Y:S01]  /*0db0*/  @P1 LDG.E.128 R112, desc[UR6][R124.64] ;  /* 0x000000067c701981 */ /* 0x000162000c1e1d00 */
[----:B------:R-:W-:Y:S02]  /*0dc0*/  PRMT R120, R138, 0x7632, R120 ;  /* 0x000076328a787816 */ /* 0x000fe40000000078 */
[----:B------:R-:W-:Y:S02]  /*0dd0*/  SHF.L.U32 R227, R130, 0x10, RZ ;  /* 0x0000001082e37819 */ /* 0x000fe400000006ff */
[----:B------:R-:W-:Y:S02]  /*0de0*/  PRMT R123, R139, 0x7632, R123 ;  /* 0x000076328b7b7816 */ /* 0x000fe4000000007b */
[----:B------:R-:W-:Y:S02]  /*0df0*/  SHF.L.U32 R121, R121, 0x10, RZ ;  /* 0x0000001079797819 */ /* 0x000fe400000006ff */
[C---:B------:R-:W-:Y:S02]  /*0e00*/  PRMT R208, R128.reuse, 0x7632, R208 ;  /* 0x0000763280d07816 */ /* 0x040fe400000000d0 */
[----:B------:R-:W-:Y:S01]  /*0e10*/  SHF.L.U32 R214, R128, 0x10, RZ ;  /* 0x0000001080d67819 */ /* 0x000fe200000006ff */
[----:B------:R-:W-:Y:S01]  /*0e20*/  FADD.FTZ R128, -R202, R211 ;  /* 0x000000d3ca807221 */ /* 0x000fe20000010100 */
[----:B------:R-:W-:-:S02]  /*0e30*/  SHF.L.U32 R237, R120, 0x10, RZ ;  /* 0x0000001078ed7819 */ /* 0x000fc400000006ff */
[----:B------:R-:W-:Y:S02]  /*0e40*/  @P0 SHF.L.U32 R185, R204, 0x10, RZ ;  /* 0x00000010ccb90819 */ /* 0x000fe400000006ff */
[----:B------:R-:W-:Y:S01]  /*0e50*/  PRMT R216, R132, 0x7632, R216 ;  /* 0x0000763284d87816 */ /* 0x000fe200000000d8 */
[C---:B------:R-:W-:Y:S01]  /*0e60*/  FADD.FTZ R227, -R202.reuse, R227 ;  /* 0x000000e3cae37221 */ /* 0x040fe20000010100 */
[C---:B------:R-:W-:Y:S02]  /*0e70*/  PRMT R204, R129.reuse, 0x7632, R204 ;  /* 0x0000763281cc7816 */ /* 0x040fe400000000cc */
[----:B------:R-:W-:Y:S02]  /*0e80*/  SHF.L.U32 R215, R129, 0x10, RZ ;  /* 0x0000001081d77819 */ /* 0x000fe400000006ff */
[----:B------:R-:W-:Y:S01]  /*0e90*/  SHF.L.U32 R239, R123, 0x10, RZ ;  /* 0x000000107bef7819 */ /* 0x000fe200000006ff */
[C---:B------:R-:W-:Y:S01]  /*0ea0*/  FADD.FTZ R123, -R202.reuse, R121 ;  /* 0x00000079ca7b7221 */ /* 0x040fe20000010100 */
[C---:B------:R-:W-:Y:S01]  /*0eb0*/  PRMT R129, R131.reuse, 0x7632, R129 ;  /* 0x0000763283817816 */ /* 0x040fe20000000081 */
[C---:B------:R-:W-:Y:S01]  /*0ec0*/  FADD.FTZ R245, -R202.reuse, R245 ;  /* 0x000000f5caf57221 */ /* 0x040fe20000010100 */
[----:B------:R-:W-:Y:S01]  /*0ed0*/  SHF.L.U32 R228, R131, 0x10, RZ ;  /* 0x0000001083e47819 */ /* 0x000fe200000006ff */
[----:B------:R-:W-:Y:S01]  /*0ee0*/  FADD.FTZ R121, -R202, R237 ;  /* 0x000000edca797221 */ /* 0x000fe20000010100 */
[----:B0-----:R-:W-:Y:S01]  /*0ef0*/  SHF.L.U32 R125, R136, 0x10, RZ ;  /* 0x00000010887d7819 */ /* 0x001fe200000006ff */
[----:B------:R-:W-:Y:S01]  /*0f00*/  FMUL.FTZ R128, R184, R128 ;  /* 0x00000080b8807220 */ /* 0x000fe20000410000 */
[----:B------:R-:W-:-:S02]  /*0f10*/  PRMT R122, R137, 0x7632, R122 ;  /* 0x00007632897a7816 */ /* 0x000fc4000000007a */
[C---:B------:R-:W-:Y:S02]  /*0f20*/  PRMT R213, R133.reuse, 0x7632, R213 ;  /* 0x0000763285d57816 */ /* 0x040fe400000000d5 */
[----:B------:R-:W-:Y:S02]  /*0f30*/  SHF.L.U32 R218, R133, 0x10, RZ ;  /* 0x0000001085da7819 */ /* 0x000fe400000006ff */
[----:B------:R-:W-:Y:S02]  /*0f40*/  SHF.L.U32 R207, R207, 0x10, RZ ;  /* 0x00000010cfcf7819 */ /* 0x000fe400000006ff */
[----:B------:R-:W-:Y:S02]  /*0f50*/  SHF.L.U32 R131, R206, 0x10, RZ ;  /* 0x00000010ce837819 */ /* 0x000fe400000006ff */
[----:B------:R-:W-:Y:S02]  /*0f60*/  SHF.L.U32 R133, R209, 0x10, RZ ;  /* 0x00000010d1857819 */ /* 0x000fe400000006ff */
[----:B------:R-:W-:-:S02]  /*0f70*/  SHF.L.U32 R229, R216, 0x10, RZ ;  /* 0x00000010d8e57819 */ /* 0x000fc400000006ff */
[----:B------:R-:W-:Y:S01]  /*0f80*/  PRMT R237, R142, 0x7632, R237 ;  /* 0x000076328eed7816 */ /* 0x000fe200000000ed */
[----:B------:R-:W-:Y:S01]  /*0f90*/  FMUL.FTZ R227, R184, R227 ;  /* 0x000000e3b8e37220 */ /* 0x000fe20000410000 */
[----:B------:R-:W-:Y:S02]  /*0fa0*/  PRMT R225, R126, 0x7632, R225 ;  /* 0x000076327ee17816 */ /* 0x000fe400000000e1 */
[----:B------:R-:W-:Y:S01]  /*0fb0*/  SHF.L.U32 R142, R142, 0x10, RZ ;  /* 0x000000108e8e7819 */ /* 0x000fe200000006ff */
[----:B------:R-:W-:Y:S01]  /*0fc0*/  FADD.FTZ R246, -R202, R246 ;  /* 0x000000f6caf67221 */ /* 0x000fe20000010100 */
[----:B------:R-:W-:Y:S01]  /*0fd0*/  SHF.L.U32 R126, R126, 0x10, RZ ;  /* 0x000000107e7e7819 */ /* 0x000fe200000006ff */
[----:B------:R-:W-:Y:S01]  /*0fe0*/  FADD.FTZ R125, -R202, R125 ;  /* 0x0000007dca7d7221 */ /* 0x000fe20000010100 */
[----:B------:R-:W-:Y:S01]  /*0ff0*/  SHF.L.U32 R235, R122, 0x10, RZ ;  /* 0x000000107aeb7819 */ /* 0x000fe200000006ff */
[----:B------:R-:W-:Y:S01]  /*1000*/  FADD.FTZ R156, R247, R156 ;  /* 0x0000009cf79c7221 */ /* 0x000fe20000010000 */
[----:B------:R-:W-:Y:S01]  /*1010*/  SHF.L.U32 R203, R203, 0x10, RZ ;  /* 0x00000010cbcb7819 */ /* 0x000fe200000006ff */
[----:B------:R-:W-:Y:S01]  /*1020*/  FFMA.FTZ R190, R128, R247, R190 ;  /* 0x000000f780be7223 */ /* 0x000fe200000100be */
[----:B------:R-:W-:Y:S01]  /*1030*/  FMUL.FTZ R245, R184, R245 ;  /* 0x000000f5b8f57220 */ /* 0x000fe20000410000 */
[C---:B------:R-:W-:Y:S01]  /*1040*/  FADD.FTZ R211, -R202.reuse, R207 ;  /* 0x000000cfcad37221 */ /* 0x040fe20000010100 */
[----:B------:R-:W-:Y:S01]  /*1050*/  FADD.FTZ R209, -R202, R131 ;  /* 0x00000083cad17221 */ /* 0x000fe20000010100 */
[----:B------:R-:W-:Y:S01]  /*1060*/  FMUL.FTZ R247, R96, R247 ;  /* 0x000000f760f77220 */ /* 0x000fe20000410000 */
[C---:B------:R-:W-:Y:S01]  /*1070*/  FADD.FTZ R131, -R202.reuse, R133 ;  /* 0x00000085ca837221 */ /* 0x040fe20000010100 */
[----:B------:R-:W-:Y:S01]  /*1080*/  FADD.FTZ R136, -R202, R229 ;  /* 0x000000e5ca887221 */ /* 0x000fe20000010100 */
[----:B------:R-:W-:Y:S01]  /*1090*/  SHF.L.U32 R124, R138, 0x10, RZ ;  /* 0x000000108a7c7819 */ /* 0x000fe200000006ff */
[----:B------:R-:W-:Y:S01]  /*10a0*/  FADD.FTZ R133, -R202, R215 ;  /* 0x000000d7ca857221 */ /* 0x000fe20000010100 */
[----:B------:R-:W-:Y:S01]  /*10b0*/  FADD.FTZ R28, R142, R28 ;  /* 0x0000001c8e1c7221 */ /* 0x000fe20000010000 */
[-C--:B------:R-:W-:Y:S01]  /*10c0*/  FFMA.FTZ R176, R227, R142.reuse, R176 ;  /* 0x0000008ee3b07223 */ /* 0x080fe200000100b0 */
[----:B------:R-:W-:Y:S01]  /*10d0*/  FMUL.FTZ R229, R84, R142 ;  /* 0x0000008e54e57220 */ /* 0x000fe20000410000 */
[----:B------:R-:W-:Y:S01]  /*10e0*/  SHF.L.U32 R231, R208, 0x10, RZ ;  /* 0x00000010d0e77819 */ /* 0x000fe200000006ff */
[--C-:B------:R-:W-:Y:S01]  /*10f0*/  FADD.FTZ R122, -R202, R235.reuse ;  /* 0x000000ebca7a7221 */ /* 0x100fe20000010100 */
[----:B------:R-:W-:Y:S01]  /*1100*/  SHF.L.U32 R129, R129, 0x10, RZ ;  /* 0x0000001081817819 */ /* 0x000fe200000006ff */
[----:B------:R-:W-:Y:S01]  /*1110*/  FMUL.FTZ R246, R184, R246 ;  /* 0x000000f6b8f67220 */ /* 0x000fe20000410000 */
[----:B------:R-:W-:Y:S01]  /*1120*/  FADD.FTZ R152, R126, R152 ;  /* 0x000000987e987221 */ /* 0x000fe20000010000 */
[-C--:B------:R-:W-:Y:S01]  /*1130*/  FFMA.FTZ R186, R245, R126.reuse, R186 ;  /* 0x0000007ef5ba7223 */ /* 0x080fe200000100ba */
[----:B------:R-:W-:Y:S01]  /*1140*/  FMUL.FTZ R243, R92, R126 ;  /* 0x0000007e5cf37220 */ /* 0x000fe20000410000 */
[C---:B------:R-:W-:Y:S01]  /*1150*/  FMUL.FTZ R142, R184.reuse, R125 ;  /* 0x0000007db88e7220 */ /* 0x040fe20000410000 */
[----:B------:R-:W-:Y:S01]  /*1160*/  PRMT R235, R141, 0x7632, R235 ;  /* 0x000076328deb7816 */ /* 0x000fe200000000eb */
[----:B------:R-:W-:Y:S01]  /*1170*/  FMUL.FTZ R211, R184, R211 ;  /* 0x000000d3b8d37220 */ /* 0x000fe20000410000 */
[----:B------:R-:W-:Y:S01]  /*1180*/  FMUL.FTZ R208, R97, R203 ;  /* 0x000000cb61d07220 */ /* 0x000fe20000410000 */
[----:B------:R-:W-:Y:S01]  /*1190*/  FADD.FTZ R125, RZ, R247 ;  /* 0x000000f7ff7d7221 */ /* 0x000fe20000010000 */
[----:B------:R-:W-:Y:S01]  /*11a0*/  FFMA.FTZ R126, R128, R247, RZ ;  /* 0x000000f7807e7223 */ /* 0x000fe200000100ff */
[----:B------:R-:W-:Y:S01]  /*11b0*/  PRMT R226, R127, 0x7632, R226 ;  /* 0x000076327fe27816 */ /* 0x000fe200000000e2 */
[----:B------:R-:W-:Y:S01]  /*11c0*/  FMUL.FTZ R133, R184, R133 ;  /* 0x00000085b8857220 */ /* 0x000fe20000410000 */
[----:B------:R-:W-:Y:S01]  /*11d0*/  SHF.L.U32 R141, R141, 0x10, RZ ;  /* 0x000000108d8d7819 */ /* 0x000fe200000006ff */
[----:B------:R-:W-:Y:S01]  /*11e0*/  FADD.FTZ R124, -R202, R124 ;  /* 0x0000007cca7c7221 */ /* 0x000fe20000010100 */
[----:B------:R-:W-:Y:S01]  /*11f0*/  SHF.L.U32 R205, R205, 0x10, RZ ;  /* 0x00000010cdcd7819 */ /* 0x000fe200000006ff */
[----:B------:R-:W-:Y:S01]  /*1200*/  FADD.FTZ R154, R244, R154 ;  /* 0x0000009af49a7221 */ /* 0x000fe20000010000 */
[----:B------:R-:W-:Y:S01]  /*1210*/  SHF.L.U32 R206, R221, 0x10, RZ ;  /* 0x00000010ddce7819 */ /* 0x000fe200000006ff */
[-C--:B------:R-:W-:Y:S01]  /*1220*/  FFMA.FTZ R188, R246, R244.reuse, R188 ;  /* 0x000000f4f6bc7223 */ /* 0x080fe200000100bc */
[----:B------:R-:W-:Y:S01]  /*1230*/  SHF.L.U32 R219, R134, 0x10, RZ ;  /* 0x0000001086db7819 */ /* 0x000fe200000006ff */
[----:B------:R-:W-:Y:S01]  /*1240*/  FMUL.FTZ R209, R184, R209 ;  /* 0x000000d1b8d17220 */ /* 0x000fe20000410000 */
[----:B------:R-:W-:Y:S01]  /*1250*/  PRMT R210, R130, 0x7632, R210 ;  /* 0x0000763282d27816 */ /* 0x000fe200000000d2 */
[----:B------:R-:W-:Y:S01]  /*1260*/  FADD.FTZ R238, -R202, R129 ;  /* 0x00000081caee7221 */ /* 0x000fe20000010100 */
        /* <DEDUP_REMOVED lines=8> */
[----:B------:R-:W-:Y:S01]  /*12f0*/  FADD.FTZ R207, -R202, R205 ;  /* 0x000000cdcacf7221 */ /* 0x000fe20000010100 */
[----:B------:R-:W-:Y:S01]  /*1300*/  FADD.FTZ R155, R206, R155 ;  /* 0x0000009bce9b7221 */ /* 0x000fe20000010000 */
[----:B------:R-:W-:Y:S01]  /*1310*/  FFMA.FTZ R189, R209, R206, R189 ;  /* 0x000000ced1bd7223 */ /* 0x000fe200000100bd */
[----:B------:R-:W-:Y:S01]  /*1320*/  FMUL.FTZ R141, R184, R124 ;  /* 0x0000007cb88d7220 */ /* 0x000fe20000410000 */
        /* <DEDUP_REMOVED lines=24> */
[----:B------:R-:W-:Y:S01]  /*14b0*/  SHF.L.U32 R224, R132, 0x10, RZ ;  /* 0x0000001084e07819 */ /* 0x000fe200000006ff */
        /* <DEDUP_REMOVED lines=34> */
[--C-:B------:R-:W-:Y:S01]  /*16e0*/  FADD.FTZ R120, -R202, R239.reuse ;  /* 0x000000efca787221 */ /* 0x100fe20000010100 */
[----:B------:R-:W-:Y:S01]  /*16f0*/  PRMT R239, R143, 0x7632, R239 ;  /* 0x000076328fef7816 */ /* 0x000fe200000000ef */
[----:B------:R-:W-:Y:S01]  /*1700*/  FADD.FTZ R29, R237, R29 ;  /* 0x0000001ded1d7221 */ /* 0x000fe20000010000 */
[----:B------:R-:W-:Y:S01]  /*1710*/  SHF.L.U32 R143, R143, 0x10, RZ ;  /* 0x000000108f8f7819 */ /* 0x000fe200000006ff */
[-C--:B------:R-:W-:Y:S01]  /*1720*/  FFMA.FTZ R177, R236, R237.reuse, R177 ;  /* 0x000000edecb17223 */ /* 0x080fe200000100b1 */
[----:B------:R-:W-:Y:S01]  /*1730*/  PRMT R230, R151, 0x7632, R230 ;  /* 0x0000763297e67816 */ /* 0x000fe200000000e6 */
[----:B------:R-:W-:Y:S01]  /*1740*/  FADD.FTZ R228, -R202, R228 ;  /* 0x000000e4cae47221 */ /* 0x000fe20000010100 */
[----:B------:R-:W-:Y:S01]  /*1750*/  FMUL.FTZ R237, R85, R237 ;  /* 0x000000ed55ed7220 */ /* 0x000fe20000410000 */
[----:B------:R-:W-:Y:S01]  /*1760*/  FADD.FTZ R125, R125, R229 ;  /* 0x000000e57d7d7221 */ /* 0x000fe20000010000 */
[----:B------:R-:W-:Y:S01]  /*1770*/  FFMA.FTZ R124, R227, R229, R124 ;  /* 0x000000e5e37c7223 */ /* 0x000fe2000001007c */
[----:B------:R-:W-:Y:S01]  /*1780*/  FADD.FTZ R34, R127, R34 ;  /* 0x000000227f227221 */ /* 0x000fe20000010000 */
[----:B------:R-:W-:Y:S01]  /*1790*/  FFMA.FTZ R182, R212, R127, R182 ;  /* 0x0000007fd4b67223 */ /* 0x000fe200000100b6 */
[----:B------:R-:W-:Y:S01]  /*17a0*/  SHF.L.U32 R239, R239, 0x10, RZ ;  /* 0x00000010efef7819 */ /* 0x000fe200000006ff */
[----:B------:R-:W-:Y:S01]  /*17b0*/  FADD.FTZ R224, -R202, R224 ;  /* 0x000000e0cae07221 */ /* 0x000fe20000010100 */
[----:B------:R-:W-:Y:S01]  /*17c0*/  MOV R127, R230 ;  /* 0x000000e6007f7202 */ /* 0x000fe20000000f00 */
        /* <DEDUP_REMOVED lines=21> */
[----:B------:R-:W-:Y:S01]  /*1920*/  FFMA.FTZ R124, R238, R239, R124 ;  /* 0x000000efee7c7223 */ /* 0x000fe2000001007c */
[----:B------:R-:W-:Y:S01]  /*1930*/  SHF.L.U32 R138, R139, 0x10, RZ ;  /* 0x000000108b8a7819 */ /* 0x000fe200000006ff */
[----:B------:R-:W-:Y:S01]  /*1940*/  FADD.FTZ R139, -R202, R137 ;  /* 0x00000089ca8b7221 */ /* 0x000fe20000010100 */
        /* <DEDUP_REMOVED lines=12> */
[----:B------:R-:W-:-:S02]  /*1a10*/  SHF.L.U32 R217, R217, 0x10, RZ ;  /* 0x00000010d9d97819 */ /* 0x000fc400000006ff */
[----:B------:R-:W-:Y:S01]  /*1a20*/  SHF.L.U32 R220, R220, 0x10, RZ ;  /* 0x00000010dcdc7819 */ /* 0x000fe200000006ff */
[----:B------:R-:W-:Y:S01]  /*1a30*/  FMUL.FTZ R134, R184, R134 ;  /* 0x00000086b8867220 */ /* 0x000fe20000410000 */
[----:B------:R-:W-:Y:S01]  /*1a40*/  FMUL.FTZ R221, R82, R145 ;  /* 0x0000009152dd7220 */ /* 0x000fe20000410000 */
[----:B------:R-:W-:Y:S01]  /*1a50*/  FADD.FTZ R125, R125, R222 ;  /* 0x000000de7d7d7221 */ /* 0x000fe20000010000 */
[----:B------:R-:W-:Y:S01]  /*1a60*/  FFMA.FTZ R124, R136, R222, R124 ;  /* 0x000000de887c7223 */ /* 0x000fe2000001007c */
[----:B------:R-:W-:Y:S01]  /*1a70*/  FADD.FTZ R215, -R202, R135 ;  /* 0x00000087cad77221 */ /* 0x000fe20000010100 */
[----:B------:R-:W-:Y:S01]  /*1a80*/  PRMT R218, R146, 0x7632, R218 ;  /* 0x0000763292da7816 */ /* 0x000fe200000000da */
[----:B------:R-:W-:Y:S01]  /*1a90*/  FADD.FTZ R135, -R202, R217 ;  /* 0x000000d9ca877221 */ /* 0x000fe20000010100 */
[----:B------:R-:W-:Y:S01]  /*1aa0*/  SHF.L.U32 R146, R146, 0x10, RZ ;  /* 0x0000001092927819 */ /* 0x000fe200000006ff */
[----:B------:R-:W-:Y:S01]  /*1ab0*/  FADD.FTZ R23, R220, R23 ;  /* 0x00000017dc177221 */ /* 0x000fe20000010000 */
[-C--:B------:R-:W-:Y:S01]  /*1ac0*/  FFMA.FTZ R171, R137, R220.reuse, R171 ;  /* 0x000000dc89ab7223 */ /* 0x080fe200000100ab */
[----:B------:R-:W-:Y:S01]  /*1ad0*/  FMUL.FTZ R220, R83, R220 ;  /* 0x000000dc53dc7220 */ /* 0x000fe20000410000 */
[----:B------:R-:W-:Y:S01]  /*1ae0*/  FADD.FTZ R125, R125, R221 ;  /* 0x000000dd7d7d7221 */ /* 0x000fe20000010000 */
[----:B------:R-:W-:Y:S01]  /*1af0*/  FFMA.FTZ R124, R134, R221, R124 ;  /* 0x000000dd867c7223 */ /* 0x000fe2000001007c */
[----:B------:R-:W-:Y:S01]  /*1b00*/  SHF.L.U32 R218, R218, 0x10, RZ ;  /* 0x00000010dada7819 */ /* 0x000fe200000006ff */
[----:B------:R-:W-:Y:S01]  /*1b10*/  FADD.FTZ R214, -R202, R219 ;  /* 0x000000dbcad67221 */ /* 0x000fe20000010100 */
[C---:B------:R-:W-:Y:S01]  /*1b20*/  FMUL.FTZ R135, R184.reuse, R135 ;  /* 0x00000087b8877220 */ /* 0x040fe20000410000 */
[----:B------:R-:W-:Y:S01]  /*1b30*/  FMUL.FTZ R216, R184, R216 ;  /* 0x000000d8b8d87220 */ /* 0x000fe20000410000 */
[----:B------:R-:W-:Y:S01]  /*1b40*/  FMUL.FTZ R219, R76, R146 ;  /* 0x000000924cdb7220 */ /* 0x000fe20000410000 */
[----:B------:R-:W-:Y:S01]  /*1b50*/  FADD.FTZ R125, R125, R220 ;  /* 0x000000dc7d7d7221 */ /* 0x000fe20000010000 */
[----:B------:R-:W-:Y:S01]  /*1b60*/  FFMA.FTZ R124, R137, R220, R124 ;  /* 0x000000dc897c7223 */ /* 0x000fe2000001007c */
[C---:B------:R-:W-:Y:S01]  /*1b70*/  PRMT R217, R147.reuse, 0x7632, R217 ;  /* 0x0000763293d97816 */ /* 0x040fe200000000d9 */
[----:B------:R-:W-:Y:S01]  /*1b80*/  FADD.FTZ R21, R218, R21 ;  /* 0x00000015da157221 */ /* 0x000fe20000010000 */
[----:B------:R-:W-:Y:S01]  /*1b90*/  SHF.L.U32 R147, R147, 0x10, RZ ;  /* 0x0000001093937819 */ /* 0x000fe200000006ff */
        /* <DEDUP_REMOVED lines=47> */
[----:B------:R-:W-:Y:S01]  /*1e90*/  FADD.FTZ R138, -R202, R138 ;  /* 0x0000008aca8a7221 */ /* 0x000fe20000010100 */
        /* <DEDUP_REMOVED lines=58> */
.L_x_3370:
        /* <DEDUP_REMOVED lines=13> */
.L_x_3358:
[----:B------:R-:W-:Y:S05]  /*2310*/  WARPSYNC.ALL ;  /* 0x0000000000007948 */ /* 0x000fea0003800000 */
[----:B------:R-:W1:Y:S08]  /*2320*/  S2UR UR5, SR_CgaCtaId ;  /* 0x00000000000579c3 */ /* 0x000e700000008800 */
[----:B------:R-:W-:Y:S01]  /*2330*/  BAR.SYNC.DEFER_BLOCKING 0x0 ;  /* 0x0000000000007b1d */ /* 0x000fe20000010000 */
[----:B0-2---:R-:W-:-:S02]  /*2340*/  SHF.R.U32.HI R120, RZ, 0x5, R124 ;  /* 0x00000005ff787819 */ /* 0x005fc4000001167c */
        /* <DEDUP_REMOVED lines=13> */
[--C-:B-1----:R-:W-:Y:S01]  /*2420*/  FADD.FTZ R122, R122, R124.reuse ;  /* 0x0000007c7a7a7221 */ /* 0x102fe20000010000 */
[----:B------:R-:W-:Y:S01]  /*2430*/  FADD.FTZ R121, R121, R125 ;  /* 0x0000007d79797221 */ /* 0x000fe20000010000 */
[----:B-----5:R-:W-:Y:S02]  /*2440*/  @P1 PRMT R124, R103, 0x7632, R124 ;  /* 0x00007632677c1816 */ /* 0x020fe4000000007c */
[----:B------:R-:W-:Y:S01]  /*2450*/  FADD.FTZ R122, R126, R122 ;  /* 0x0000007a7e7a7221 */ /* 0x000fe20000010000 */
[----:B------:R-:W-:Y:S01]  /*2460*/  FADD.FTZ R121, R127, R121 ;  /* 0x000000797f797221 */ /* 0x000fe20000010000 */
[----:B------:R-:W-:Y:S02]  /*2470*/  @P1 SHF.L.U32 R125, R124, 0x10, RZ ;  /* 0x000000107c7d1819 */ /* 0x000fe400000006ff */
        /* <DEDUP_REMOVED lines=8> */
[----:B------:R-:W-:Y:S01]  /*2500*/  FADD.FTZ R243, R243, -R122 ;  /* 0x8000007af3f37221 */ /* 0x000fe20000010000 */
[-CC-:B------:R-:W-:Y:S01]  /*2510*/  FFMA.FTZ R122, R131, R205.reuse, R204.reuse ;  /* 0x000000cd837a7223 */ /* 0x180fe200000100cc */
[----:B------:R-:W-:Y:S01]  /*2520*/  FADD.FTZ R121, R130, -R121 ;  /* 0x8000007982797221 */ /* 0x000fe20000010000 */
[----:B------:R-:W-:Y:S01]  /*2530*/  FADD.FTZ R211, R206, -R211 ;  /* 0x800000d3ced37221 */ /* 0x000fe20000010000 */
[----:B------:R-:W-:Y:S01]  /*2540*/  FFMA.FTZ R246, R246, R205, R204 ;  /* 0x000000cdf6f67223 */ /* 0x000fe200000100cc */
[--C-:B------:R-:W-:Y:S01]  /*2550*/  FADD.FTZ R129, R129, -R122.reuse ;  /* 0x8000007a81817221 */ /* 0x100fe20000010000 */
[----:B------:R-:W-:Y:S01]  /*2560*/  @P1 PRMT R122, R102, 0x7632, R122 ;  /* 0x00007632667a1816 */ /* 0x000fe2000000007a */
[----:B------:R-:W-:Y:S01]  /*2570*/  FMUL.FTZ R206, R184, R121 ;  /* 0x00000079b8ce7220 */ /* 0x000fe20000410000 */
[----:B------:R-:W-:Y:S01]  /*2580*/  @P1 SHF.L.U32 R121, R102, 0x10, RZ ;  /* 0x0000001066791819 */ /* 0x000fe200000006ff */
[--C-:B------:R-:W-:Y:S01]  /*2590*/  FFMA.FTZ R207, R212, R205, R204.reuse ;  /* 0x000000cdd4cf7223 */ /* 0x100fe200000100cc */
[----:B------:R-:W-:Y:S01]  /*25a0*/  @P1 SHF.L.U32 R123, R122, 0x10, RZ ;  /* 0x000000107a7b1819 */ /* 0x000fe200000006ff */
[----:B------:R-:W-:Y:S01]  /*25b0*/  FMUL.FTZ R122, R184, R243 ;  /* 0x000000f3b87a7220 */ /* 0x000fe20000410000 */
[----:B------:R-:W-:Y:S01]  /*25c0*/  FFMA.FTZ R128, R128, R205, R204 ;  /* 0x000000cd80807223 */ /* 0x000fe200000100cc */
[----:B------:R-:W-:Y:S01]  /*25d0*/  FADD.FTZ R120, R208, -R120 ;  /* 0x80000078d0787221 */ /* 0x000fe20000010000 */
[----:B------:R-:W-:Y:S01]  /*25e0*/  FADD.FTZ R244, R244, -R246 ;  /* 0x800000f6f4f47221 */ /* 0x000fe20000010000 */
[----:B------:R-:W-:Y:S01]  /*25f0*/  @P1 FADD.FTZ R206, R206, R123 ;  /* 0x0000007bcece1221 */ /* 0x000fe20000010000 */
[----:B------:R-:W-:Y:S01]  /*2600*/  @P1 FADD.FTZ R122, R122, R121 ;  /* 0x000000797a7a1221 */ /* 0x000fe20000010000 */
[----:B------:R-:W-:Y:S01]  /*2610*/  @P1 PRMT R123, R101, 0x7632, R123 ;  /* 0x00007632657b1816 */ /* 0x000fe2000000007b */
[----:B------:R-:W-:Y:S01]  /*2620*/  FADD.FTZ R207, R210, -R207 ;  /* 0x800000cfd2cf7221 */ /* 0x000fe20000010000 */
[----:B------:R-:W-:Y:S01]  /*2630*/  @P1 PRMT R121, R100, 0x7632, R121 ;  /* 0x0000763264791816 */ /* 0x000fe20000000079 */
[----:B------:R-:W-:Y:S01]  /*2640*/  FADD.FTZ R247, R247, -R128 ;  /* 0x80000080f7f77221 */ /* 0x000fe20000010000 */
[----:B------:R-:W-:Y:S01]  /*2650*/  @P1 SHF.L.U32 R126, R123, 0x10, RZ ;  /* 0x000000107b7e1819 */ /* 0x000fe200000006ff */
[C---:B------:R-:W-:Y:S01]  /*2660*/  FMUL.FTZ R211, R184.reuse, R211 ;  /* 0x000000d3b8d37220 */ /* 0x040fe20000410000 */
[----:B------:R-:W-:Y:S01]  /*2670*/  @P1 SHF.L.U32 R121, R121, 0x10, RZ ;  /* 0x0000001079791819 */ /* 0x000fe200000006ff */
[C---:B------:R-:W-:Y:S01]  /*2680*/  FMUL.FTZ R207, R184.reuse, R207 ;  /* 0x000000cfb8cf7220 */ /* 0x040fe20000410000 */
[C---:B------:R-:W-:Y:S01]  /*2690*/  FMUL.FTZ R212, R184.reuse, R120 ;  /* 0x00000078b8d47220 */ /* 0x040fe20000410000 */
[C---:B------:R-:W-:Y:S01]  /*26a0*/  FMUL.FTZ R210, R184.reuse, R244 ;  /* 0x000000f4b8d27220 */ /* 0x040fe20000410000 */
[----:B------:R-:W-:Y:S01]  /*26b0*/  @P1 FADD.FTZ R211, R211, R126 ;  /* 0x0000007ed3d31221 */ /* 0x000fe20000010000 */
[----:B------:R-:W0:Y:S01]  /*26c0*/  LDC.64 R244, c[0x0][0x220] ;  /* 0x00008800fff47b82 */ /* 0x000e220000000a00 */
[----:B------:R-:W-:Y:S01]  /*26d0*/  @P1 FADD.FTZ R207, R207, R124 ;  /* 0x0000007ccfcf1221 */ /* 0x000fe20000010000 */
[----:B------:R-:W-:Y:S01]  /*26e0*/  FMUL.FTZ R209, R184, R247 ;  /* 0x000000f7b8d17220 */ /* 0x000fe20000410000 */
[----:B------:R-:W-:Y:S01]  /*26f0*/  @P1 FADD.FTZ R212, R212, R121 ;  /* 0x00000079d4d41221 */ /* 0x000fe20000010000 */
[----:B------:R-:W-:Y:S01]  /*2700*/  @P1 SHF.L.U32 R124, R100, 0x10, RZ ;  /* 0x00000010647c1819 */ /* 0x000fe200000006ff */
[----:B------:R-:W-:Y:S01]  /*2710*/  FMUL.FTZ R208, R184, R129 ;  /* 0x00000081b8d07220 */ /* 0x000fe20000410000 */
[----:B------:R-:W-:-:S02]  /*2720*/  @P2 F2FP.BF16.F32.PACK_AB R121, RZ, R122 ;  /* 0x0000007aff79223e */ /* 0x000fc400000010ff */
[----:B------:R-:W1:Y:S01]  /*2730*/  @P2 LDC.64 R126, c[0x0][0x308] ;  /* 0x0000c200ff7e2b82 */ /* 0x000e620000000a00 */
[----:B------:R-:W-:Y:S01]  /*2740*/  @P1 FADD.FTZ R209, R209, R124 ;  /* 0x0000007cd1d11221 */ /* 0x000fe20000010000 */
[----:B------:R-:W-:Y:S01]  /*2750*/  @P2 PRMT R118, R121, 0x7610, R118 ;  /* 0x0000761079762816 */ /* 0x000fe20000000076 */
[----:B------:R-:W-:Y:S01]  /*2760*/  @P1 FADD.FTZ R208, R208, R125 ;  /* 0x0000007dd0d01221 */ /* 0x000fe20000010000 */
[----:B------:R-:W-:Y:S02]  /*2770*/  @P1 SHF.L.U32 R121, R101, 0x10, RZ ;  /* 0x0000001065791819 */ /* 0x000fe400000006ff */
[----:B------:R-:W-:Y:S02]  /*2780*/  @P2 F2FP.BF16.F32.PACK_AB R120, RZ, R209 ;  /* 0x000000d1ff78223e */ /* 0x000fe400000010ff */
[----:B------:R-:W2:Y:S01]  /*2790*/  LDC.64 R246, c[0x0][0x2f8] ;  /* 0x0000be00fff67b82 */ /* 0x000ea20000000a00 */
[----:B------:R-:W-:Y:S01]  /*27a0*/  @P1 FADD.FTZ R210, R210, R121 ;  /* 0x00000079d2d21221 */ /* 0x000fe20000010000 */
[----:B------:R-:W-:-:S02]  /*27b0*/  @P2 F2FP.BF16.F32.PACK_AB R123, RZ, R207 ;  /* 0x000000cfff7b223e */ /* 0x000fc400000010ff */
[----:B------:R-:W-:Y:S02]  /*27c0*/  @P2 PRMT R116, R120, 0x7610, R116 ;  /* 0x0000761078742816 */ /* 0x000fe40000000074 */
[----:B------:R-:W-:Y:S02]  /*27d0*/  @P2 F2FP.BF16.F32.PACK_AB R120, RZ, R210 ;  /* 0x000000d2ff78223e */ /* 0x000fe400000010ff */
[----:B------:R-:W-:Y:S01]  /*27e0*/  @P2 PRMT R119, R123, 0x7610, R119 ;  /* 0x000076107b772816 */ /* 0x000fe20000000077 */
[----:B0-----:R-:W-:Y:S01]  /*27f0*/  IMAD.WIDE.U32 R128, R201, 0x10, R244 ;  /* 0x00000010c9807825 */ /* 0x001fe200078e00f4 */
[----:B------:R-:W-:Y:S02]  /*2800*/  @P2 F2FP.BF16.F32.PACK_AB R121, RZ, R206 ;  /* 0x000000ceff79223e */ /* 0x000fe400000010ff */
[----:B------:R-:W-:Y:S02]  /*2810*/  @P2 F2FP.BF16.F32.PACK_AB R123, RZ, R208 ;  /* 0x000000d0ff7b223e */ /* 0x000fe400000010ff */
[----:B------:R-:W-:-:S02]  /*2820*/  @P2 F2FP.BF16.F32.PACK_AB R124, RZ, R212 ;  /* 0x000000d4ff7c223e */ /* 0x000fc400000010ff */
[----:B------:R-:W-:Y:S01]  /*2830*/  @P2 F2FP.BF16.F32.PACK_AB R125, RZ, R211 ;  /* 0x000000d3ff7d223e */ /* 0x000fe200000010ff */
[----:B------:R-:W-:Y:S01]  /*2840*/  FMUL.FTZ R207, R207, R185 ;  /* 0x000000b9cfcf7220 */ /* 0x000fe20000410000 */
[----:B------:R-:W-:Y:S01]  /*2850*/  @P2 PRMT R117, R120, 0x7610, R117 ;  /* 0x0000761078752816 */ /* 0x000fe20000000075 */
[----:B------:R-:W3:Y:S01]  /*2860*/  LDG.E.128 R128, desc[UR6][R128.64] ;  /* 0x0000000680807981 */ /* 0x000ee2000c1e1d00 */
[----:B------:R-:W-:Y:S01]  /*2870*/  @P2 PRMT R118, R118, 0x5410, R121 ;  /* 0x0000541076762816 */ /* 0x000fe20000000079 */
[----:B-1----:R-:W-:Y:S01]  /*2880*/  @P2 IMAD.WIDE.U32 R120, R201, 0x10, R126 ;  /* 0x00000010c9782825 */ /* 0x002fe200078e007e */
[----:B------:R-:W-:Y:S02]  /*2890*/  @P2 PRMT R119, R119, 0x5410, R123 ;  /* 0x0000541077772816 */ /* 0x000fe4000000007b */
[----:B------:R-:W-:Y:S02]  /*28a0*/  @P2 PRMT R116, R116, 0x5410, R124 ;  /* 0x0000541074742816 */ /* 0x000fe4000000007c */
[----:B------:R-:W-:Y:S01]  /*28b0*/  @P2 PRMT R117, R117, 0x5410, R125 ;  /* 0x0000541075752816 */ /* 0x000fe2000000007d */
[----:B--2---:R-:W-:-:S04]  /*28c0*/  IMAD.WIDE.U32 R124, R201, 0x10, R246 ;  /* 0x00000010c97c7825 */ /* 0x004fc800078e00f6 */
[-C--:B------:R-:W-:Y:S01]  /*28d0*/  FMUL.FTZ R201, R122, R185.reuse ;  /* 0x000000b97ac97220 */ /* 0x080fe20000410000 */
[-C--:B------:R-:W-:Y:S01]  /*28e0*/  FMUL.FTZ R206, R206, R185.reuse ;  /* 0x000000b9cece7220 */ /* 0x080fe20000410000 */
[----:B------:R-:W-:Y:S01]  /*28f0*/  FMUL.FTZ R208, R208, R185 ;  /* 0x000000b9d0d07220 */ /* 0x000fe20000410000 */
[----:B------:R0:W-:Y:S01]  /*2900*/  @P2 STG.E.128 desc[UR6][R120.64], R116 ;  /* 0x0000007478002986 */ /* 0x0001e2000c101d06 */
[----:B------:R-:W-:Y:S01]  /*2910*/  FMUL.FTZ R122, R60, R201 ;  /* 0x000000c93c7a7220 */ /* 0x000fe20000410000 */
[----:B------:R-:W-:Y:S01]  /*2920*/  FMUL.FTZ R123, R62, R207 ;  /* 0x000000cf3e7b7220 */ /* 0x000fe20000410000 */
[-C--:B------:R-:W-:Y:S01]  /*2930*/  FMUL.FTZ R209, R209, R185.reuse ;  /* 0x000000b9d1d17220 */ /* 0x080fe20000410000 */
[-C--:B------:R-:W-:Y:S01]  /*2940*/  FMUL.FTZ R210, R210, R185.reuse ;  /* 0x000000b9d2d27220 */ /* 0x080fe20000410000 */
[-C--:B------:R-:W-:Y:S01]  /*2950*/  FMUL.FTZ R211, R211, R185.reuse ;  /* 0x000000b9d3d37220 */ /* 0x080fe20000410000 */
[----:B------:R-:W-:Y:S01]  /*2960*/  FMUL.FTZ R212, R212, R185 ;  /* 0x000000b9d4d47220 */ /* 0x000fe20000410000 */
[-CC-:B------:R-:W-:Y:S01]  /*2970*/  FFMA.FTZ R231, R231, R205.reuse, R204.reuse ;  /* 0x000000cde7e77223 */ /* 0x180fe200000100cc */
[--C-:B------:R-:W-:Y:S01]  /*2980*/  FFMA.FTZ R132, R132, R205, R204.reuse ;  /* 0x000000cd84847223 */ /* 0x100fe200000100cc */
[----:B------:R-:W-:Y:S01]  /*2990*/  FMUL.FTZ R127, R67, R211 ;  /* 0x000000d3437f7220 */ /* 0x000fe20000410000 */
[----:B------:R-:W-:Y:S01]  /*29a0*/  FMUL.FTZ R126, R65, R212 ;  /* 0x000000d4417e7220 */ /* 0x000fe20000410000 */
[-CC-:B------:R-:W-:Y:S01]  /*29b0*/  FFMA.FTZ R236, R236, R205.reuse, R204.reuse ;  /* 0x000000cdecec7223 */ /* 0x180fe200000100cc */
[-CC-:B------:R-:W-:Y:S01]  /*29c0*/  FFMA.FTZ R234, R234, R205.reuse, R204.reuse ;  /* 0x000000cdeaea7223 */ /* 0x180fe200000100cc */
[-CC-:B------:R-:W-:Y:S01]  /*29d0*/  FFMA.FTZ R238, R238, R205.reuse, R204.reuse ;  /* 0x000000cdeeee7223 */ /* 0x180fe200000100cc */
[-CC-:B------:R-:W-:Y:S01]  /*29e0*/  FFMA.FTZ R224, R224, R205.reuse, R204.reuse ;  /* 0x000000cde0e07223 */ /* 0x180fe200000100cc */
[-CC-:B------:R-:W-:Y:S01]  /*29f0*/  FFMA.FTZ R216, R216, R205.reuse, R204.reuse ;  /* 0x000000cdd8d87223 */ /* 0x180fe200000100cc */
[-CC-:B------:R-:W-:Y:S01]  /*2a00*/  FFMA.FTZ R134, R134, R205.reuse, R204.reuse ;  /* 0x000000cd86867223 */ /* 0x180fe200000100cc */
[-CC-:B------:R-:W-:Y:S01]  /*2a10*/  FFMA.FTZ R137, R137, R205.reuse, R204.reuse ;  /* 0x000000cd89897223 */ /* 0x180fe200000100cc */
[----:B0-----:R-:W-:Y:S01]  /*2a20*/  FMUL.FTZ R121, R61, R206 ;  /* 0x000000ce3d797220 */ /* 0x001fe20000410000 */
[----:B------:R-:W-:Y:S01]  /*2a30*/  FMUL.FTZ R120, R63, R208 ;  /* 0x000000d03f787220 */ /* 0x000fe20000410000 */
[----:B------:R-:W-:Y:S01]  /*2a40*/  FFMA.FTZ R214, R214, R205, R204 ;  /* 0x000000cdd6d67223 */ /* 0x000fe200000100cc */
[----:B------:R-:W2:Y:S02]  /*2a50*/  LDL.LU R246, [R1+0x20] ;  /* 0x0000200001f67983 */ /* 0x000ea40000300800 */
[----:B------:R-:W-:Y:S01]  /*2a60*/  F2FP.BF16.F32.PACK_AB R122, R121, R122 ;  /* 0x0000007a797a723e */ /* 0x000fe200000010ff */
[----:B------:R-:W-:Y:S01]  /*2a70*/  FMUL.FTZ R121, R66, R210 ;  /* 0x000000d242797220 */ /* 0x000fe20000410000 */
[----:B------:R-:W-:Y:S01]  /*2a80*/  F2FP.BF16.F32.PACK_AB R123, R120, R123 ;  /* 0x0000007b787b723e */ /* 0x000fe200000010ff */
[----:B------:R-:W-:Y:S01]  /*2a90*/  FMUL.FTZ R120, R64, R209 ;  /* 0x000000d140787220 */ /* 0x000fe20000410000 */
[----:B------:R-:W-:Y:S01]  /*2aa0*/  FADD.FTZ R231, R232, -R231 ;  /* 0x800000e7e8e77221 */ /* 0x000fe20000010000 */
[----:B------:R-:W-:Y:S01]  /*2ab0*/  FADD.FTZ R225, R225, -R132 ;  /* 0x80000084e1e17221 */ /* 0x000fe20000010000 */
[----:B------:R-:W-:Y:S01]  /*2ac0*/  F2FP.BF16.F32.PACK_AB R121, R127, R121 ;  /* 0x000000797f79723e */ /* 0x000fe200000010ff */
[----:B------:R-:W-:Y:S01]  /*2ad0*/  FADD.FTZ R237, R237, -R236 ;  /* 0x800000eceded7221 */ /* 0x000fe20000010000 */
[----:B------:R-:W-:Y:S01]  /*2ae0*/  F2FP.BF16.F32.PACK_AB R120, R126, R120 ;  /* 0x000000787e78723e */ /* 0x000fe200000010ff */
[----:B------:R-:W-:Y:S01]  /*2af0*/  FADD.FTZ R235, R235, -R234 ;  /* 0x800000eaebeb7221 */ /* 0x000fe20000010000 */
[----:B------:R-:W-:Y:S01]  /*2b00*/  FADD.FTZ R219, R219, -R216 ;  /* 0x800000d8dbdb7221 */ /* 0x000fe20000010000 */
[----:B------:R-:W-:Y:S01]  /*2b10*/  FADD.FTZ R221, R221, -R134 ;  /* 0x80000086dddd7221 */ /* 0x000fe20000010000 */
[----:B------:R-:W-:Y:S01]  /*2b20*/  FADD.FTZ R217, R217, -R214 ;  /* 0x800000d6d9d97221 */ /* 0x000fe20000010000 */
[----:B------:R0:W-:Y:S01]  /*2b30*/  STG.E.128 desc[UR6][R124.64], R120 ;  /* 0x000000787c007986 */ /* 0x0001e2000c101d06 */
[----:B------:R-:W-:Y:S01]  /*2b40*/  FMUL.FTZ R232, R184, R231 ;  /* 0x000000e7b8e87220 */ /* 0x000fe20000410000 */
[-CC-:B------:R-:W-:Y:S01]  /*2b50*/  FFMA.FTZ R126, R227, R205.reuse, R204.reuse ;  /* 0x000000cde37e7223 */ /* 0x180fe200000100cc */
[-C--:B------:R-:W-:Y:S01]  /*2b60*/  FFMA.FTZ R127, R133, R205.reuse, R204 ;  /* 0x000000cd857f7223 */ /* 0x080fe200000100cc */
[----:B------:R-:W4:Y:S01]  /*2b70*/  LDL.LU R247, [R1+0x1c] ;  /* 0x00001c0001f77983 */ /* 0x000f220000300800 */
[----:B0-----:R-:W-:Y:S01]  /*2b80*/  @P1 PRMT R120, R104, 0x7632, R120 ;  /* 0x0000763268781816 */ /* 0x001fe20000000078 */
[----:B------:R-:W-:Y:S01]  /*2b90*/  FFMA.FTZ R123, R228, R205, R204 ;  /* 0x000000cde47b7223 */ /* 0x000fe200000100cc */
[----:B------:R-:W-:Y:S01]  /*2ba0*/  FADD.FTZ R121, R229, -R126 ;  /* 0x8000007ee5797221 */ /* 0x000fe20000010000 */
[----:B------:R-:W-:Y:S01]  /*2bb0*/  FADD.FTZ R127, R226, -R127 ;  /* 0x8000007fe27f7221 */ /* 0x000fe20000010000 */
[----:B------:R-:W-:-:S02]  /*2bc0*/  @P1 SHF.L.U32 R125, R120, 0x10, RZ ;  /* 0x00000010787d1819 */ /* 0x000fc400000006ff */
[----:B------:R-:W-:Y:S01]  /*2bd0*/  @P1 PRMT R122, R105, 0x7632, R122 ;  /* 0x00007632697a1816 */ /* 0x000fe2000000007a */
[----:B------:R-:W-:Y:S01]  /*2be0*/  FMUL.FTZ R231, R184, R235 ;  /* 0x000000ebb8e77220 */ /* 0x000fe20000410000 */
[----:B------:R-:W-:Y:S01]  /*2bf0*/  @P1 PRMT R120, R106, 0x7632, R120 ;  /* 0x000076326a781816 */ /* 0x000fe20000000078 */
[----:B------:R-:W-:Y:S01]  /*2c00*/  @P1 FADD.FTZ R232, R232, R125 ;  /* 0x0000007de8e81221 */ /* 0x000fe20000010000 */
[----:B------:R-:W-:Y:S01]  /*2c10*/  FMUL.FTZ R229, R184, R225 ;  /* 0x000000e1b8e57220 */ /* 0x000fe20000410000 */
[----:B------:R-:W-:Y:S01]  /*2c20*/  FADD.FTZ R227, R239, -R238 ;  /* 0x800000eeefe37221 */ /* 0x000fe20000010000 */
[----:B------:R-:W-:Y:S01]  /*2c30*/  @P1 SHF.L.U32 R125, R120, 0x10, RZ ;  /* 0x00000010787d1819 */ /* 0x000fe200000006ff */
[----:B------:R-:W-:Y:S01]  /*2c40*/  FMUL.FTZ R214, R184, R217 ;  /* 0x000000d9b8d67220 */ /* 0x000fe20000410000 */
[----:B------:R-:W-:Y:S01]  /*2c50*/  @P1 SHF.L.U32 R120, R104, 0x10, RZ ;  /* 0x0000001068781819 */ /* 0x000fe200000006ff */
[----:B------:R-:W-:Y:S01]  /*2c60*/  FADD.FTZ R123, R230, -R123 ;  /* 0x8000007be67b7221 */ /* 0x000fe20000010000 */
[----:B------:R-:W-:Y:S01]  /*2c70*/  FMUL.FTZ R225, R184, R121 ;  /* 0x00000079b8e17220 */ /* 0x000fe20000410000 */
[----:B------:R-:W-:Y:S01]  /*2c80*/  @P1 SHF.L.U32 R121, R107, 0x10, RZ ;  /* 0x000000106b791819 */ /* 0x000fe200000006ff */
[----:B------:R-:W4:Y:S01]  /*2c90*/  LDL.LU R234, [R1+0x14] ;  /* 0x0000140001ea7983 */ /* 0x000f220000300800 */
[----:B------:R-:W-:Y:S01]  /*2ca0*/  @P1 FADD.FTZ R229, R229, R120 ;  /* 0x00000078e5e51221 */ /* 0x000fe20000010000 */
[----:B------:R-:W-:Y:S01]  /*2cb0*/  @P1 SHF.L.U32 R120, R106, 0x10, RZ ;  /* 0x000000106a781819 */ /* 0x000fe200000006ff */
[----:B------:R-:W-:Y:S01]  /*2cc0*/  FMUL.FTZ R226, R184, R123 ;  /* 0x0000007bb8e27220 */ /* 0x000fe20000410000 */
[----:B------:R-:W-:Y:S01]  /*2cd0*/  @P1 SHF.L.U32 R122, R122, 0x10, RZ ;  /* 0x000000107a7a1819 */ /* 0x000fe200000006ff */
[C---:B------:R-:W-:Y:S01]  /*2ce0*/  FMUL.FTZ R228, R184.reuse, R237 ;  /* 0x000000edb8e47220 */ /* 0x040fe20000410000 */
[----:B------:R-:W-:Y:S01]  /*2cf0*/  FMUL.FTZ R230, R184, R127 ;  /* 0x0000007fb8e67220 */ /* 0x000fe20000410000 */
[----:B------:R-:W-:Y:S01]  /*2d00*/  @P1 FADD.FTZ R225, R225, R120 ;  /* 0x00000078e1e11221 */ /* 0x000fe20000010000 */
[----:B------:R-:W-:Y:S01]  /*2d10*/  @P1 FADD.FTZ R226, R226, R121 ;  /* 0x00000079e2e21221 */ /* 0x000fe20000010000 */
[----:B------:R-:W-:Y:S01]  /*2d20*/  FMUL.FTZ R227, R184, R227 ;  /* 0x000000e3b8e37220 */ /* 0x000fe20000410000 */
[----:B------:R-:W0:Y:S01]  /*2d30*/  @P2 LDC.64 R120, c[0x0][0x308] ;  /* 0x0000c200ff782b82 */ /* 0x000e220000000a00 */
[----:B------:R-:W-:Y:S01]  /*2d40*/  @P1 FADD.FTZ R228, R228, R125 ;  /* 0x0000007de4e41221 */ /* 0x000fe20000010000 */
[----:B------:R-:W-:Y:S01]  /*2d50*/  @P1 FADD.FTZ R231, R231, R122 ;  /* 0x0000007ae7e71221 */ /* 0x000fe20000010000 */
[----:B------:R-:W-:Y:S01]  /*2d60*/  @P1 SHF.L.U32 R125, R105, 0x10, RZ ;  /* 0x00000010697d1819 */ /* 0x000fe200000006ff */
[----:B------:R-:W-:Y:S01]  /*2d70*/  FADD.FTZ R235, R223, -R224 ;  /* 0x800000e0dfeb7221 */ /* 0x000fe20000010000 */
[----:B------:R-:W-:Y:S01]  /*2d80*/  @P1 PRMT R122, R107, 0x7632, R122 ;  /* 0x000076326b7a1816 */ /* 0x000fe2000000007a */
[----:B------:R-:W2:Y:S02]  /*2d90*/  LDL.LU R236, [R1+0x18] ;  /* 0x0000180001ec7983 */ /* 0x000ea40000300800 */
[----:B------:R-:W-:Y:S01]  /*2da0*/  @P1 FADD.FTZ R230, R230, R125 ;  /* 0x0000007de6e61221 */ /* 0x000fe20000010000 */
[----:B------:R-:W-:-:S02]  /*2db0*/  @P1 SHF.L.U32 R122, R122, 0x10, RZ ;  /* 0x000000107a7a1819 */ /* 0x000fc400000006ff */
[----:B------:R-:W-:Y:S01]  /*2dc0*/  @P2 F2FP.BF16.F32.PACK_AB R124, RZ, R225 ;  /* 0x000000e1ff7c223e */ /* 0x000fe200000010ff */
[----:B0-----:R-:W-:-:S04]  /*2dd0*/  @P2 IMAD.WIDE.U32 R120, R196, 0x10, R120 ;  /* 0x00000010c4782825 */ /* 0x001fc800078e0078 */
[----:B------:R-:W-:Y:S01]  /*2de0*/  @P1 FADD.FTZ R227, R227, R122 ;  /* 0x0000007ae3e31221 */ /* 0x000fe20000010000 */
[----:B------:R-:W-:Y:S01]  /*2df0*/  @P2 F2FP.BF16.F32.PACK_AB R123, RZ, R230 ;  /* 0x000000e6ff7b223e */ /* 0x000fe200000010ff */
[----:B------:R-:W-:Y:S01]  /*2e00*/  FMUL.FTZ R216, R184, R235 ;  /* 0x000000ebb8d87220 */ /* 0x000fe20000410000 */
[----:B------:R-:W-:Y:S01]  /*2e10*/  @P2 F2FP.BF16.F32.PACK_AB R122, RZ, R229 ;  /* 0x000000e5ff7a223e */ /* 0x000fe200000010ff */
[-C--:B------:R-:W-:Y:S01]  /*2e20*/  FFMA.FTZ R223, R136, R205.reuse, R204 ;  /* 0x000000cd88df7223 */ /* 0x080fe200000100cc */
[----:B------:R-:W-:Y:S01]  /*2e30*/  @P2 PRMT R118, R124, 0x7610, R118 ;  /* 0x000076107c762816 */ /* 0x000fe20000000076 */
[----:B------:R-:W-:Y:S01]  /*2e40*/  FFMA.FTZ R237, R135, R205, R204 ;  /* 0x000000cd87ed7223 */ /* 0x000fe200000100cc */
[----:B------:R-:W-:Y:S01]  /*2e50*/  @P2 F2FP.BF16.F32.PACK_AB R125, RZ, R226 ;  /* 0x000000e2ff7d223e */ /* 0x000fe200000010ff */
[----:B------:R-:W4:Y:S01]  /*2e60*/  LDL.LU R239, [R1+0x10] ;  /* 0x0000100001ef7983 */ /* 0x000f220000300800 */
[----:B------:R-:W-:Y:S02]  /*2e70*/  @P2 F2FP.BF16.F32.PACK_AB R124, RZ, R228 ;  /* 0x000000e4ff7c223e */ /* 0x000fe400000010ff */
[----:B------:R-:W-:Y:S01]  /*2e80*/  @P2 PRMT R117, R123, 0x7610, R117 ;  /* 0x000076107b752816 */ /* 0x000fe20000000075 */
[----:B------:R-:W-:Y:S01]  /*2e90*/  FMUL.FTZ R226, R226, R185 ;  /* 0x000000b9e2e27220 */ /* 0x000fe20000410000 */
[----:B------:R-:W-:-:S02]  /*2ea0*/  @P2 PRMT R116, R122, 0x7610, R116 ;  /* 0x000076107a742816 */ /* 0x000fc40000000074 */
[----:B------:R-:W-:Y:S01]  /*2eb0*/  @P2 F2FP.BF16.F32.PACK_AB R126, RZ, R227 ;  /* 0x000000e3ff7e223e */ /* 0x000fe200000010ff */
[----:B------:R-:W-:Y:S01]  /*2ec0*/  FMUL.FTZ R227, R227, R185 ;  /* 0x000000b9e3e37220 */ /* 0x000fe20000410000 */
[----:B------:R-:W-:Y:S01]  /*2ed0*/  @P2 F2FP.BF16.F32.PACK_AB R123, RZ, R231 ;  /* 0x000000e7ff7b223e */ /* 0x000fe200000010ff */
[-C--:B------:R-:W-:Y:S01]  /*2ee0*/  FMUL.FTZ R225, R225, R185.reuse ;  /* 0x000000b9e1e17220 */ /* 0x080fe20000410000 */
[----:B------:R-:W-:Y:S01]  /*2ef0*/  @P2 F2FP.BF16.F32.PACK_AB R122, RZ, R232 ;  /* 0x000000e8ff7a223e */ /* 0x000fe200000010ff */
[-C--:B------:R-:W-:Y:S01]  /*2f00*/  FMUL.FTZ R229, R229, R185.reuse ;  /* 0x000000b9e5e57220 */ /* 0x080fe20000410000 */
[----:B------:R-:W-:Y:S01]  /*2f10*/  @P2 PRMT R119, R125, 0x7610, R119 ;  /* 0x000076107d772816 */ /* 0x000fe20000000077 */
[----:B------:R-:W-:Y:S01]  /*2f20*/  FMUL.FTZ R230, R230, R185 ;  /* 0x000000b9e6e67220 */ /* 0x000fe20000410000 */
[----:B------:R-:W-:Y:S01]  /*2f30*/  @P2 PRMT R118, R118, 0x5410, R124 ;  /* 0x0000541076762816 */ /* 0x000fe2000000007c */
[----:B------:R-:W-:Y:S01]  /*2f40*/  IMAD.WIDE.U32 R124, R196, 0x10, R244 ;  /* 0x00000010c47c7825 */ /* 0x000fe200078e00f4 */
[----:B------:R-:W-:-:S03]  /*2f50*/  @P2 PRMT R117, R117, 0x5410, R123 ;  /* 0x0000541075752816 */ /* 0x000fc6000000007b */
[----:B------:R-:W-:Y:S01]  /*2f60*/  FMUL.FTZ R228, R228, R185 ;  /* 0x000000b9e4e47220 */ /* 0x000fe20000410000 */
[----:B------:R-:W-:Y:S01]  /*2f70*/  @P2 PRMT R116, R116, 0x5410, R122 ;  /* 0x0000541074742816 */ /* 0x000fe2000000007a */
[----:B------:R-:W-:Y:S01]  /*2f80*/  FMUL.FTZ R123, R54, R226 ;  /* 0x000000e2367b7220 */ /* 0x000fe20000410000 */
[----:B------:R-:W-:Y:S01]  /*2f90*/  @P2 PRMT R119, R119, 0x5410, R126 ;  /* 0x0000541077772816 */ /* 0x000fe2000000007e */
[----:B------:R-:W-:Y:S01]  /*2fa0*/  FMUL.FTZ R132, R55, R227 ;  /* 0x000000e337847220 */ /* 0x000fe20000410000 */
[----:B------:R-:W-:Y:S01]  /*2fb0*/  FMUL.FTZ R232, R232, R185 ;  /* 0x000000b9e8e87220 */ /* 0x000fe20000410000 */
[----:B------:R-:W2:Y:S01]  /*2fc0*/  LDG.E.128 R124, desc[UR6][R124.64] ;  /* 0x000000067c7c7981 */ /* 0x000ea2000c1e1d00 */
[----:B------:R-:W-:Y:S01]  /*2fd0*/  FMUL.FTZ R122, R52, R225 ;  /* 0x000000e1347a7220 */ /* 0x000fe20000410000 */
[----:B------:R-:W-:Y:S01]  /*2fe0*/  FMUL.FTZ R133, R53, R228 ;  /* 0x000000e435857220 */ /* 0x000fe20000410000 */
[----:B------:R-:W-:Y:S01]  /*2ff0*/  F2FP.BF16.F32.PACK_AB R123, R132, R123 ;  /* 0x0000007b847b723e */ /* 0x000fe200000010ff */
[----:B------:R0:W-:Y:S01]  /*3000*/  @P2 STG.E.128 desc[UR6][R120.64], R116 ;  /* 0x0000007478002986 */ /* 0x0001e2000c101d06 */
[----:B------:R-:W-:Y:S01]  /*3010*/  FMUL.FTZ R231, R231, R185 ;  /* 0x000000b9e7e77220 */ /* 0x000fe20000410000 */
[----:B------:R-:W-:Y:S01]  /*3020*/  FMUL.FTZ R132, R57, R232 ;  /* 0x000000e839847220 */ /* 0x000fe20000410000 */
[----:B------:R-:W-:Y:S01]  /*3030*/  F2FP.BF16.F32.PACK_AB R122, R133, R122 ;  /* 0x0000007a857a723e */ /* 0x000fe200000010ff */
[----:B------:R-:W-:Y:S01]  /*3040*/  FADD.FTZ R135, R220, -R137 ;  /* 0x80000089dc877221 */ /* 0x000fe20000010000 */
[----:B------:R-:W-:Y:S01]  /*3050*/  FMUL.FTZ R133, R59, R231 ;  /* 0x000000e73b857220 */ /* 0x000fe20000410000 */
[----:B------:R-:W-:Y:S01]  /*3060*/  FADD.FTZ R223, R222, -R223 ;  /* 0x800000dfdedf7221 */ /* 0x000fe20000010000 */
[----:B------:R-:W4:Y:S01]  /*3070*/  LDL.LU R238, [R1+0xc] ;  /* 0x00000c0001ee7983 */ /* 0x000f220000300800 */
[----:B0-----:R-:W-:Y:S01]  /*3080*/  FMUL.FTZ R120, R56, R229 ;  /* 0x000000e538787220 */ /* 0x001fe20000410000 */
[----:B------:R-:W-:Y:S01]  /*3090*/  FMUL.FTZ R121, R58, R230 ;  /* 0x000000e63a797220 */ /* 0x000fe20000410000 */
[C---:B------:R-:W-:Y:S01]  /*30a0*/  FMUL.FTZ R220, R184.reuse, R221 ;  /* 0x000000ddb8dc7220 */ /* 0x040fe20000410000 */
[----:B------:R-:W-:Y:S01]  /*30b0*/  FMUL.FTZ R136, R184, R223 ;  /* 0x000000dfb8887220 */ /* 0x000fe20000410000 */
[----:B------:R-:W4:Y:S01]  /*30c0*/  LDL.LU R224, [R1+0x4] ;  /* 0x0000040001e07983 */ /* 0x000f220000300800 */
[----:B------:R-:W-:-:S02]  /*30d0*/  F2FP.BF16.F32.PACK_AB R120, R132, R120 ;  /* 0x000000788478723e */ /* 0x000fc400000010ff */
[C---:B------:R-:W-:Y:S02]  /*30e0*/  LEA R132, P4, R196.reuse, UR18, 0x4 ;  /* 0x00000012c4847c11 */ /* 0x040fe4000f8820ff */
[----:B------:R-:W-:Y:S02]  /*30f0*/  F2FP.BF16.F32.PACK_AB R121, R133, R121 ;  /* 0x000000798579723e */ /* 0x000fe400000010ff */
[----:B------:R-:W-:-:S05]  /*3100*/  LEA.HI.X R133, R196, UR19, RZ, 0x4, P4 ;  /* 0x00000013c4857c11 */ /* 0x000fca000a0f24ff */
[----:B------:R0:W-:Y:S02]  /*3110*/  STG.E.128 desc[UR6][R132.64], R120 ;  /* 0x0000007884007986 */ /* 0x0001e4000c101d06 */
[----:B0-----:R-:W-:Y:S01]  /*3120*/  FFMA.FTZ R120, R215, R205, R204 ;  /* 0x000000cdd7787223 */ /* 0x001fe200000100cc */
[----:B------:R-:W-:-:S03]  /*3130*/  @P1 SHF.L.U32 R123, R108, 0x10, RZ ;  /* 0x000000106c7b1819 */ /* 0x000fc600000006ff */
[--C-:B------:R-:W-:Y:S01]  /*3140*/  FADD.FTZ R213, R213, -R120.reuse ;  /* 0x80000078d5d57221 */ /* 0x100fe20000010000 */
[----:B------:R-:W-:Y:S01]  /*3150*/  @P1 PRMT R120, R108, 0x7632, R120 ;  /* 0x000076326c781816 */ /* 0x000fe20000000078 */
[----:B------:R-:W-:Y:S01]  /*3160*/  @P1 FADD.FTZ R216, R216, R123 ;  /* 0x0000007bd8d81221 */ /* 0x000fe20000010000 */
[C---:B------:R-:W-:Y:S02]  /*3170*/  @P1 SHF.L.U32 R133, R109.reuse, 0x10, RZ ;  /* 0x000000106d851819 */ /* 0x040fe400000006ff */
[----:B------:R-:W-:Y:S01]  /*3180*/  @P1 SHF.L.U32 R123, R120, 0x10, RZ ;  /* 0x00000010787b1819 */ /* 0x000fe200000006ff */
[----:B------:R-:W-:Y:S01]  /*3190*/  FADD.FTZ R121, R218, -R237 ;  /* 0x800000edda797221 */ /* 0x000fe20000010000 */
[----:B------:R-:W-:Y:S01]  /*31a0*/  @P1 PRMT R120, R110, 0x7632, R120 ;  /* 0x000076326e781816 */ /* 0x000fe20000000078 */
[----:B------:R-:W-:Y:S02]  /*31b0*/  @P1 FADD.FTZ R220, R220, R133 ;  /* 0x00000085dcdc1221 */ /* 0x000fe40000010000 */
[----:B------:R-:W-:Y:S01]  /*31c0*/  @P1 FADD.FTZ R136, R136, R123 ;  /* 0x0000007b88881221 */ /* 0x000fe20000010000 */
[----:B------:R-:W-:Y:S01]  /*31d0*/  @P1 SHF.L.U32 R133, R120, 0x10, RZ ;  /* 0x0000001078851819 */ /* 0x000fe200000006ff */
[----:B------:R-:W-:Y:S01]  /*31e0*/  FMUL.FTZ R134, R184, R121 ;  /* 0x00000079b8867220 */ /* 0x000fe20000410000 */
[----:B------:R-:W-:Y:S01]  /*31f0*/  @P1 SHF.L.U32 R123, R110, 0x10, RZ ;  /* 0x000000106e7b1819 */ /* 0x000fe200000006ff */
[----:B------:R-:W-:Y:S01]  /*3200*/  FMUL.FTZ R196, R184, R219 ;  /* 0x000000dbb8c47220 */ /* 0x000fe20000410000 */
[----:B------:R-:W-:Y:S01]  /*3210*/  @P1 PRMT R122, R109, 0x7632, R122 ;  /* 0x000076326d7a1816 */ /* 0x000fe2000000007a */
[----:B------:R-:W-:Y:S01]  /*3220*/  @P1 FADD.FTZ R134, R134, R133 ;  /* 0x0000008586861221 */ /* 0x000fe20000010000 */
[----:B------:R-:W-:Y:S01]  /*3230*/  FMUL.FTZ R222, R184, R213 ;  /* 0x000000d5b8de7220 */ /* 0x000fe20000410000 */
[----:B------:R-:W0:Y:S01]  /*3240*/  @P2 LDC.64 R132, c[0x0][0x308] ;  /* 0x0000c200ff842b82 */ /* 0x000e220000000a00 */
[----:B------:R-:W-:Y:S01]  /*3250*/  @P1 SHF.L.U32 R137, R122, 0x10, RZ ;  /* 0x000000107a891819 */ /* 0x000fe200000006ff */
[----:B------:R-:W-:Y:S01]  /*3260*/  @P1 FADD.FTZ R196, R196, R123 ;  /* 0x0000007bc4c41221 */ /* 0x000fe20000010000 */
[C---:B------:R-:W-:Y:S01]  /*3270*/  @P1 PRMT R122, R111.reuse, 0x7632, R122 ;  /* 0x000076326f7a1816 */ /* 0x040fe2000000007a */
[----:B------:R-:W-:Y:S01]  /*3280*/  FMUL.FTZ R218, R184, R135 ;  /* 0x00000087b8da7220 */ /* 0x000fe20000410000 */
[----:B------:R-:W-:Y:S01]  /*3290*/  @P1 SHF.L.U32 R123, R111, 0x10, RZ ;  /* 0x000000106f7b1819 */ /* 0x000fe200000006ff */
[----:B------:R-:W4:Y:S01]  /*32a0*/  LDL.LU R237, [R1+0x8] ;  /* 0x0000080001ed7983 */ /* 0x000f220000300800 */
[----:B------:R-:W-:-:S02]  /*32b0*/  @P1 SHF.L.U32 R121, R122, 0x10, RZ ;  /* 0x000000107a791819 */ /* 0x000fc400000006ff */
[----:B------:R-:W-:Y:S01]  /*32c0*/  @P2 F2FP.BF16.F32.PACK_AB R120, RZ, R216 ;  /* 0x000000d8ff78223e */ /* 0x000fe200000010ff */
[----:B------:R-:W-:Y:S01]  /*32d0*/  @P1 FADD.FTZ R222, R222, R123 ;  /* 0x0000007bdede1221 */ /* 0x000fe20000010000 */
[----:B------:R-:W-:Y:S01]  /*32e0*/  @P1 FADD.FTZ R218, R218, R137 ;  /* 0x00000089dada1221 */ /* 0x000fe20000010000 */
[----:B------:R-:W-:Y:S01]  /*32f0*/  @P1 FADD.FTZ R214, R214, R121 ;  /* 0x00000079d6d61221 */ /* 0x000fe20000010000 */
[----:B------:R-:W-:Y:S01]  /*3300*/  @P2 PRMT R116, R120, 0x7610, R116 ;  /* 0x0000761078742816 */ /* 0x000fe20000000074 */
[----:B------:R-:W-:Y:S01]  /*3310*/  FMUL.FTZ R219, R136, R185 ;  /* 0x000000b988db7220 */ /* 0x000fe20000410000 */
[----:B------:R-:W-:Y:S01]  /*3320*/  @P2 F2FP.BF16.F32.PACK_AB R137, RZ, R220 ;  /* 0x000000dcff89223e */ /* 0x000fe200000010ff */
[----:B------:R-:W4:Y:S01]  /*3330*/  LDL.LU R235, [R1] ;  /* 0x0000000001eb7983 */ /* 0x000f220000300800 */
[----:B------:R-:W-:Y:S02]  /*3340*/  @P2 F2FP.BF16.F32.PACK_AB R135, RZ, R136 ;  /* 0x00000088ff87223e */ /* 0x000fe400000010ff */
[----:B------:R-:W-:-:S02]  /*3350*/  @P2 F2FP.BF16.F32.PACK_AB R215, RZ, R196 ;  /* 0x000000c4ffd7223e */ /* 0x000fc400000010ff */
[----:B------:R-:W-:Y:S02]  /*3360*/  @P2 F2FP.BF16.F32.PACK_AB R217, RZ, R222 ;  /* 0x000000deffd9223e */ /* 0x000fe400000010ff */
[----:B------:R-:W-:Y:S02]  /*3370*/  @P2 PRMT R117, R137, 0x7610, R117 ;  /* 0x0000761089752816 */ /* 0x000fe40000000075 */
[----:B------:R-:W-:Y:S02]  /*3380*/  @P2 PRMT R116, R116, 0x5410, R135 ;  /* 0x0000541074742816 */ /* 0x000fe40000000087 */
[----:B------:R-:W-:Y:S02]  /*3390*/  @P2 F2FP.BF16.F32.PACK_AB R213, RZ, R218 ;  /* 0x000000daffd5223e */ /* 0x000fe400000010ff */
[----:B------:R-:W-:Y:S02]  /*33a0*/  @P2 PRMT R118, R215, 0x7610, R118 ;  /* 0x00007610d7762816 */ /* 0x000fe40000000076 */
[----:B------:R-:W-:-:S02]  /*33b0*/  @P2 PRMT R119, R217, 0x7610, R119 ;  /* 0x00007610d9772816 */ /* 0x000fc40000000077 */
[----:B------:R-:W-:Y:S02]  /*33c0*/  @P2 F2FP.BF16.F32.PACK_AB R135, RZ, R134 ;  /* 0x00000086ff87223e */ /* 0x000fe400000010ff */
[----:B------:R-:W-:Y:S01]  /*33d0*/  @P2 F2FP.BF16.F32.PACK_AB R137, RZ, R214 ;  /* 0x000000d6ff89223e */ /* 0x000fe200000010ff */
[----:B------:R-:W-:Y:S01]  /*33e0*/  IMAD.WIDE.U32 R120, R194, 0x10, R244 ;  /* 0x00000010c2787825 */ /* 0x000fe200078e00f4 */
[----:B------:R-:W-:-:S03]  /*33f0*/  @P2 PRMT R117, R117, 0x5410, R213 ;  /* 0x0000541075752816 */ /* 0x000fc600000000d5 */
[----:B------:R-:W-:Y:S01]  /*3400*/  FMUL.FTZ R196, R196, R185 ;  /* 0x000000b9c4c47220 */ /* 0x000fe20000410000 */
[----:B------:R-:W-:Y:S01]  /*3410*/  @P2 PRMT R118, R118, 0x5410, R135 ;  /* 0x0000541076762816 */ /* 0x000fe20000000087 */
[----:B0-----:R-:W-:Y:S01]  /*3420*/  @P2 IMAD.WIDE.U32 R132, R194, 0x10, R132 ;  /* 0x00000010c2842825 */ /* 0x001fe200078e0084 */
[----:B------:R-:W-:-:S03]  /*3430*/  @P2 PRMT R119, R119, 0x5410, R137 ;  /* 0x0000541077772816 */ /* 0x000fc60000000089 */
[-C--:B------:R-:W-:Y:S01]  /*3440*/  FMUL.FTZ R215, R134, R185.reuse ;  /* 0x000000b986d77220 */ /* 0x080fe20000410000 */
[-C--:B------:R-:W-:Y:S01]  /*3450*/  FMUL.FTZ R217, R220, R185.reuse ;  /* 0x000000b9dcd97220 */ /* 0x080fe20000410000 */
[----:B------:R-:W-:Y:S01]  /*3460*/  FMUL.FTZ R218, R218, R185 ;  /* 0x000000b9dada7220 */ /* 0x000fe20000410000 */
[----:B------:R-:W4:Y:S01]  /*3470*/  LDG.E.128 R120, desc[UR6][R120.64] ;  /* 0x0000000678787981 */ /* 0x000f22000c1e1d00 */
[----:B------:R-:W-:Y:S01]  /*3480*/  FMUL.FTZ R134, R44, R196 ;  /* 0x000000c42c867220 */ /* 0x000fe20000410000 */
[----:B------:R-:W-:Y:S01]  /*3490*/  FMUL.FTZ R137, R45, R215 ;  /* 0x000000d72d897220 */ /* 0x000fe20000410000 */
[-C--:B------:R-:W-:Y:S01]  /*34a0*/  FMUL.FTZ R216, R216, R185.reuse ;  /* 0x000000b9d8d87220 */ /* 0x080fe20000410000 */
[----:B------:R0:W-:Y:S01]  /*34b0*/  @P2 STG.E.128 desc[UR6][R132.64], R116 ;  /* 0x0000007484002986 */ /* 0x0001e2000c101d06 */
[----:B------:R-:W-:Y:S01]  /*34c0*/  FMUL.FTZ R136, R51, R218 ;  /* 0x000000da33887220 */ /* 0x000fe20000410000 */
[-C--:B------:R-:W-:Y:S01]  /*34d0*/  FMUL.FTZ R213, R222, R185.reuse ;  /* 0x000000b9ded57220 */ /* 0x080fe20000410000 */
        /* <DEDUP_REMOVED lines=17> */
[-CC-:B------:R-:W-:Y:S02]  /*35f0*/  FFMA.FTZ R139, R139, R205.reuse, R204.reuse ;  /* 0x000000cd8b8b7223 */ /* 0x180fe400000100cc */
[----:B------:R-:W-:Y:S01]  /*3600*/  FADD.FTZ R221, R144, -R221 ;  /* 0x800000dd90dd7221 */ /* 0x000fe20000010000 */
[-CC-:B------:R-:W-:Y:S01]  /*3610*/  FFMA.FTZ R223, R141, R205.reuse, R204.reuse ;  /* 0x000000cd8ddf7223 */ /* 0x180fe200000100cc */
[----:B------:R-:W-:Y:S01]  /*3620*/  FFMA.FTZ R146, R146, R205, R204 ;  /* 0x000000cd92927223 */ /* 0x000fe200000100cc */
[----:B------:R-:W-:Y:S01]  /*3630*/  FADD.FTZ R203, R203, -R140 ;  /* 0x8000008ccbcb7221 */ /* 0x000fe20000010000 */
[----:B------:R-:W-:Y:S01]  /*3640*/  @P1 SHF.L.U32 R137, R112, 0x10, RZ ;  /* 0x0000001070891819 */ /* 0x000fe200000006ff */
[----:B------:R-:W-:Y:S01]  /*3650*/  FMUL.FTZ R140, R184, R221 ;  /* 0x000000ddb88c7220 */ /* 0x000fe20000410000 */
[----:B------:R-:W-:Y:S01]  /*3660*/  FADD.FTZ R141, R148, -R139 ;  /* 0x8000008b948d7221 */ /* 0x000fe20000010000 */
[----:B------:R-:W-:Y:S01]  /*3670*/  FADD.FTZ R223, R202, -R223 ;  /* 0x800000dfcadf7221 */ /* 0x000fe20000010000 */
[----:B------:R-:W-:Y:S01]  /*3680*/  @P1 PRMT R139, R112, 0x7632, R139 ;  /* 0x00007632708b1816 */ /* 0x000fe2000000008b */
[----:B------:R-:W-:Y:S01]  /*3690*/  FADD.FTZ R147, R147, -R146 ;  /* 0x8000009293937221 */ /* 0x000fe20000010000 */
[-CC-:B------:R-:W-:Y:S01]  /*36a0*/  FFMA.FTZ R142, R143, R205.reuse, R204.reuse ;  /* 0x000000cd8f8e7223 */ /* 0x180fe200000100cc */
[----:B------:R-:W-:Y:S01]  /*36b0*/  @P1 FADD.FTZ R140, R140, R137 ;  /* 0x000000898c8c1221 */ /* 0x000fe20000010000 */
[----:B------:R-:W-:Y:S01]  /*36c0*/  FFMA.FTZ R143, R138, R205, R204 ;  /* 0x000000cd8a8f7223 */ /* 0x000fe200000100cc */
[----:B------:R-:W-:Y:S01]  /*36d0*/  @P1 SHF.L.U32 R137, R114, 0x10, RZ ;  /* 0x0000001072891819 */ /* 0x000fe200000006ff */
[C---:B------:R-:W-:Y:S01]  /*36e0*/  FMUL.FTZ R138, R184.reuse, R223 ;  /* 0x000000dfb88a7220 */ /* 0x040fe20000410000 */
[----:B------:R-:W-:Y:S01]  /*36f0*/  @P1 SHF.L.U32 R139, R139, 0x10, RZ ;  /* 0x000000108b8b1819 */ /* 0x000fe200000006ff */
[C---:B------:R-:W-:Y:S01]  /*3700*/  FMUL.FTZ R144, R184.reuse, R147 ;  /* 0x00000093b8907220 */ /* 0x040fe20000410000 */
[----:B------:R-:W-:Y:S01]  /*3710*/  FMUL.FTZ R146, R184, R141 ;  /* 0x0000008db8927220 */ /* 0x000fe20000410000 */
[----:B------:R-:W-:Y:S01]  /*3720*/  @P1 SHF.L.U32 R141, R113, 0x10, RZ ;  /* 0x00000010718d1819 */ /* 0x000fe200000006ff */
[----:B------:R-:W-:Y:S01]  /*3730*/  @P1 FADD.FTZ R138, R138, R137 ;  /* 0x000000898a8a1221 */ /* 0x000fe20000010000 */
[----:B------:R-:W-:Y:S01]  /*3740*/  @P1 FADD.FTZ R144, R144, R139 ;  /* 0x0000008b90901221 */ /* 0x000fe20000010000 */
[----:B------:R-:W-:-:S02]  /*3750*/  @P1 PRMT R137, R115, 0x7632, R137 ;  /* 0x0000763273891816 */ /* 0x000fc40000000089 */
[----:B------:R-:W-:Y:S01]  /*3760*/  @P1 PRMT R139, R114, 0x7632, R139 ;  /* 0x00007632728b1816 */ /* 0x000fe2000000008b */
[----:B------:R-:W-:Y:S01]  /*3770*/  FFMA.FTZ R204, R145, R205, R204 ;  /* 0x000000cd91cc7223 */ /* 0x000fe200000100cc */
[----:B------:R-:W-:Y:S01]  /*3780*/  @P1 FADD.FTZ R146, R146, R141 ;  /* 0x0000008d92921221 */ /* 0x000fe20000010000 */
[----:B------:R-:W-:Y:S02]  /*3790*/  @P1 SHF.L.U32 R145, R137, 0x10, RZ ;  /* 0x0000001089911819 */ /* 0x000fe400000006ff */
[----:B------:R-:W-:Y:S02]  /*37a0*/  @P1 SHF.L.U32 R141, R139, 0x10, RZ ;  /* 0x000000108b8d1819 */ /* 0x000fe400000006ff */
[C---:B---3--:R-:W-:Y:S02]  /*37b0*/  SHF.L.U32 R137, R130.reuse, 0x10, RZ ;  /* 0x0000001082897819 */ /* 0x048fe400000006ff */
[----:B------:R-:W-:-:S03]  /*37c0*/  PRMT R139, R130, 0x7632, R139 ;  /* 0x00007632828b7816 */ /* 0x000fc6000000008b */
[----:B------:R-:W-:Y:S01]  /*37d0*/  FFMA.FTZ R4, R137, R201, R4 ;  /* 0x000000c989047223 */ /* 0x000fe20000010004 */
[----:B------:R-:W-:Y:S02]  /*37e0*/  SHF.L.U32 R130, R139, 0x10, RZ ;  /* 0x000000108b827819 */ /* 0x000fe400000006ff */
[C---:B------:R-:W-:Y:S02]  /*37f0*/  SHF.L.U32 R137, R131.reuse, 0x10, RZ ;  /* 0x0000001083897819 */ /* 0x040fe400000006ff */
[----:B------:R-:W-:Y:S02]  /*3800*/  PRMT R139, R131, 0x7632, R139 ;  /* 0x00007632838b7816 */ /* 0x000fe4000000008b */
[C---:B------:R-:W-:Y:S02]  /*3810*/  SHF.L.U32 R131, R128.reuse, 0x10, RZ ;  /* 0x0000001080837819 */ /* 0x040fe400000006ff */
[----:B------:R-:W-:Y:S01]  /*3820*/  PRMT R128, R128, 0x7632, R128 ;  /* 0x0000763280807816 */ /* 0x000fe20000000080 */
[----:B------:R-:W-:Y:S01]  /*3830*/  FFMA.FTZ R5, R130, R206, R5 ;  /* 0x000000ce82057223 */ /* 0x000fe20000010005 */
[----:B------:R-:W-:-:S02]  /*3840*/  PRMT R130, R129, 0x7632, R130 ;  /* 0x0000763281827816 */ /* 0x000fc40000000082 */
[----:B------:R-:W-:Y:S02]  /*3850*/  SHF.L.U32 R129, R129, 0x10, RZ ;  /* 0x0000001081817819 */ /* 0x000fe400000006ff */
[----:B------:R-:W-:Y:S02]  /*3860*/  SHF.L.U32 R128, R128, 0x10, RZ ;  /* 0x0000001080807819 */ /* 0x000fe400000006ff */
[----:B------:R-:W-:Y:S01]  /*3870*/  SHF.L.U32 R130, R130, 0x10, RZ ;  /* 0x0000001082827819 */ /* 0x000fe200000006ff */
[----:B------:R-:W-:Y:S01]  /*3880*/  FFMA.FTZ R6, R129, R210, R6 ;  /* 0x000000d281067223 */ /* 0x000fe20000010006 */
[----:B------:R-:W-:Y:S01]  /*3890*/  FFMA.FTZ R2, R137, R207, R2 ;  /* 0x000000cf89027223 */ /* 0x000fe20000010002 */
[----:B------:R-:W-:Y:S01]  /*38a0*/  FFMA.FTZ R9, R128, R212, R9 ;  /* 0x000000d480097223 */ /* 0x000fe20000010009 */
[----:B------:R-:W-:Y:S01]  /*38b0*/  FFMA.FTZ R8, R131, R209, R8 ;  /* 0x000000d183087223 */ /* 0x000fe20000010008 */
[----:B------:R-:W-:Y:S01]  /*38c0*/  FFMA.FTZ R7, R130, R211, R7 ;  /* 0x000000d382077223 */ /* 0x000fe20000010007 */
[----:B------:R-:W-:Y:S01]  /*38d0*/  FADD.FTZ R143, R150, -R143 ;  /* 0x8000008f968f7221 */ /* 0x000fe20000010000 */
[----:B------:R-:W-:-:S03]  /*38e0*/  FADD.FTZ R151, R151, -R142 ;  /* 0x8000008e97977221 */ /* 0x000fc60000010000 */
[C---:B------:R-:W-:Y:S01]  /*38f0*/  FMUL.FTZ R142, R184.reuse, R143 ;  /* 0x0000008fb88e7220 */ /* 0x040fe20000410000 */
[----:B------:R-:W-:Y:S01]  /*3900*/  @P1 PRMT R143, R113, 0x7632, R143 ;  /* 0x00007632718f1816 */ /* 0x000fe2000000008f */
[C---:B------:R-:W-:Y:S01]  /*3910*/  FMUL.FTZ R136, R184.reuse, R203 ;  /* 0x000000cbb8887220 */ /* 0x040fe20000410000 */
[----:B------:R-:W-:Y:S02]  /*3920*/  FMUL.FTZ R148, R184, R151 ;  /* 0x00000097b8947220 */ /* 0x000fe40000410000 */
[----:B------:R-:W-:Y:S01]  /*3930*/  @P1 SHF.L.U32 R143, R143, 0x10, RZ ;  /* 0x000000108f8f1819 */ /* 0x000fe200000006ff */
[----:B------:R-:W-:Y:S01]  /*3940*/  FADD.FTZ R149, R149, -R204 ;  /* 0x800000cc95957221 */ /* 0x000fe20000010000 */
[----:B------:R-:W-:-:S03]  /*3950*/  @P1 FADD.FTZ R148, R148, R141 ;  /* 0x0000008d94941221 */ /* 0x000fc60000010000 */
[----:B------:R-:W-:Y:S01]  /*3960*/  @P1 FADD.FTZ R136, R136, R143 ;  /* 0x0000008f88881221 */ /* 0x000fe20000010000 */
[----:B------:R-:W-:Y:S01]  /*3970*/  @P1 SHF.L.U32 R143, R115, 0x10, RZ ;  /* 0x00000010738f1819 */ /* 0x000fe200000006ff */
[----:B------:R-:W-:Y:S01]  /*3980*/  FMUL.FTZ R184, R184, R149 ;  /* 0x00000095b8b87220 */ /* 0x000fe20000410000 */
[----:B------:R-:W-:Y:S02]  /*3990*/  SHF.L.U32 R150, R139, 0x10, RZ ;  /* 0x000000108b967819 */ /* 0x000fe400000006ff */
[----:B------:R-:W-:Y:S01]  /*39a0*/  @P2 F2FP.BF16.F32.PACK_AB R139, RZ, R148 ;  /* 0x00000094ff8b223e */ /* 0x000fe200000010ff */
[----:B------:R-:W-:Y:S01]  /*39b0*/  @P1 FADD.FTZ R142, R142, R143 ;  /* 0x0000008f8e8e1221 */ /* 0x000fe20000010000 */
[----:B------:R-:W-:Y:S01]  /*39c0*/  @P1 FADD.FTZ R184, R184, R145 ;  /* 0x00000091b8b81221 */ /* 0x000fe20000010000 */
[----:B--2---:R-:W-:Y:S02]  /*39d0*/  SHF.L.U32 R128, R124, 0x10, RZ ;  /* 0x000000107c807819 */ /* 0x004fe400000006ff */
[----:B------:R-:W-:-:S02]  /*39e0*/  SHF.L.U32 R129, R125, 0x10, RZ ;  /* 0x000000107d817819 */ /* 0x000fc400000006ff */
[----:B------:R-:W-:Y:S02]  /*39f0*/  PRMT R125, R125, 0x7632, R125 ;  /* 0x000076327d7d7816 */ /* 0x000fe4000000007d */
[C---:B------:R-:W-:Y:S02]  /*3a00*/  SHF.L.U32 R137, R127.reuse, 0x10, RZ ;  /* 0x000000107f897819 */ /* 0x040fe400000006ff */
[----:B------:R-:W-:Y:S01]  /*3a10*/  PRMT R127, R127, 0x7632, R127 ;  /* 0x000076327f7f7816 */ /* 0x000fe2000000007f */
[----:B------:R-:W-:Y:S01]  /*3a20*/  FFMA.FTZ R195, R128, R229, R195 ;  /* 0x000000e580c37223 */ /* 0x000fe200000100c3 */
[C---:B------:R-:W-:Y:S02]  /*3a30*/  SHF.L.U32 R131, R126.reuse, 0x10, RZ ;  /* 0x000000107e837819 */ /* 0x040fe400000006ff */
[----:B------:R-:W-:Y:S02]  /*3a40*/  PRMT R130, R126, 0x7632, R130 ;  /* 0x000076327e827816 */ /* 0x000fe40000000082 */
[----:B------:R-:W-:-:S02]  /*3a50*/  SHF.L.U32 R126, R125, 0x10, RZ ;  /* 0x000000107d7e7819 */ /* 0x000fc400000006ff */
[----:B------:R-:W-:-:S03]  /*3a60*/  SHF.L.U32 R128, R127, 0x10, RZ ;  /* 0x000000107f807819 */ /* 0x000fc600000006ff */
[----:B------:R-:W-:Y:S02]  /*3a70*/  FFMA.FTZ R197, R126, R231, R197 ;  /* 0x000000e77ec57223 */ /* 0x000fe400000100c5 */
[----:B------:R-:W-:Y:S01]  /*3a80*/  FFMA.FTZ R233, R128, R227, R233 ;  /* 0x000000e380e97223 */ /* 0x000fe200000100e9 */
[----:B------:R-:W-:Y:S02]  /*3a90*/  PRMT R124, R124, 0x7632, R124 ;  /* 0x000076327c7c7816 */ /* 0x000fe4000000007c */
[----:B------:R-:W-:Y:S01]  /*3aa0*/  SHF.L.U32 R130, R130, 0x10, RZ ;  /* 0x0000001082827819 */ /* 0x000fe200000006ff */
[----:B------:R-:W-:Y:S01]  /*3ab0*/  FFMA.FTZ R240, R137, R226, R240 ;  /* 0x000000e289f07223 */ /* 0x000fe200000100f0 */
[----:B------:R-:W-:Y:S02]  /*3ac0*/  SHF.L.U32 R124, R124, 0x10, RZ ;  /* 0x000000107c7c7819 */ /* 0x000fe400000006ff */
[----:B------:R-:W-:Y:S01]  /*3ad0*/  @P2 F2FP.BF16.F32.PACK_AB R137, RZ, R138 ;  /* 0x0000008aff89223e */ /* 0x000fe200000010ff */
[----:B------:R-:W-:Y:S01]  /*3ae0*/  FFMA.FTZ R199, R130, R228, R199 ;  /* 0x000000e482c77223 */ /* 0x000fe200000100c7 */
[----:B------:R-:W-:Y:S01]  /*3af0*/  @P2 F2FP.BF16.F32.PACK_AB R130, RZ, R136 ;  /* 0x00000088ff82223e */ /* 0x000fe200000010ff */
[----:B------:R-:W-:Y:S01]  /*3b00*/  FFMA.FTZ R193, R124, R232, R193 ;  /* 0x000000e87cc17223 */ /* 0x000fe200000100c1 */
[----:B------:R-:W-:Y:S01]  /*3b10*/  @P2 PRMT R118, R137, 0x7610, R118 ;  /* 0x0000761089762816 */ /* 0x000fe20000000076 */
[----:B------:R-:W-:Y:S01]  /*3b20*/  FFMA.FTZ R198, R129, R230, R198 ;  /* 0x000000e681c67223 */ /* 0x000fe200000100c6 */
[----:B------:R-:W-:Y:S01]  /*3b30*/  FFMA.FTZ R200, R131, R225, R200 ;  /* 0x000000e183c87223 */ /* 0x000fe200000100c8 */
[-C--:B------:R-:W-:Y:S01]  /*3b40*/  FMUL.FTZ R129, R140, R185.reuse ;  /* 0x000000b98c817220 */ /* 0x080fe20000410000 */
[----:B------:R-:W-:Y:S01]  /*3b50*/  @P2 PRMT R118, R118, 0x5410, R139 ;  /* 0x0000541076762816 */ /* 0x000fe2000000008b */
[-C--:B------:R-:W-:Y:S01]  /*3b60*/  FMUL.FTZ R131, R146, R185.reuse ;  /* 0x000000b992837220 */ /* 0x080fe20000410000 */
[----:B------:R-:W-:Y:S01]  /*3b70*/  @P2 F2FP.BF16.F32.PACK_AB R141, RZ, R142 ;  /* 0x0000008eff8d223e */ /* 0x000fe200000010ff */
[-C--:B------:R-:W-:Y:S01]  /*3b80*/  FMUL.FTZ R136, R136, R185.reuse ;  /* 0x000000b988887220 */ /* 0x080fe20000410000 */
[-C--:B------:R-:W-:Y:S01]  /*3b90*/  FMUL.FTZ R138, R138, R185.reuse ;  /* 0x000000b98a8a7220 */ /* 0x080fe20000410000 */
[-C--:B------:R-:W-:Y:S01]  /*3ba0*/  FMUL.FTZ R148, R148, R185.reuse ;  /* 0x000000b994947220 */ /* 0x080fe20000410000 */
[----:B------:R-:W-:Y:S01]  /*3bb0*/  FMUL.FTZ R142, R142, R185 ;  /* 0x000000b98e8e7220 */ /* 0x000fe20000410000 */
[----:B------:R-:W-:Y:S01]  /*3bc0*/  FFMA.FTZ R3, R150, R208, R3 ;  /* 0x000000d096037223 */ /* 0x000fe20000010003 */
[----:B------:R-:W-:Y:S01]  /*3bd0*/  @P2 PRMT R119, R141, 0x7610, R119 ;  /* 0x000076108d772816 */ /* 0x000fe20000000077 */
[----:B------:R-:W-:Y:S01]  /*3be0*/  FMUL.FTZ R145, R37, R148 ;  /* 0x0000009425917220 */ /* 0x000fe20000410000 */
[----:B------:R-:W-:-:S02]  /*3bf0*/  IADD3 R0, R0, UR20, RZ ;  /* 0x0000001400007c10 */ /* 0x000fc4000fffe0ff */
[----:B------:R-:W-:Y:S02]  /*3c00*/  SEL R203, RZ, 0x1, P3 ;  /* 0x00000001ffcb7807 */ /* 0x000fe40001800000 */
[----:B----4-:R-:W-:Y:S02]  /*3c10*/  PRMT R127, R123, 0x7632, R127 ;  /* 0x000076327b7f7816 */ /* 0x010fe4000000007f */
[----:B------:R-:W-:Y:S02]  /*3c20*/  SHF.L.U32 R126, R122, 0x10, RZ ;  /* 0x000000107a7e7819 */ /* 0x000fe400000006ff */
[----:B------:R-:W-:Y:S02]  /*3c30*/  SHF.L.U32 R127, R127, 0x10, RZ ;  /* 0x000000107f7f7819 */ /* 0x000fe400000006ff */
[----:B------:R-:W-:Y:S01]  /*3c40*/  SHF.L.U32 R128, R123, 0x10, RZ ;  /* 0x000000107b807819 */ /* 0x000fe200000006ff */
[----:B------:R-:W-:Y:S02]  /*3c50*/  FFMA.FTZ R251, R126, R196, R251 ;  /* 0x000000c47efb7223 */ /* 0x000fe400000100fb */
[----:B------:R-:W-:-:S02]  /*3c60*/  FFMA.FTZ R252, R127, R214, R252 ;  /* 0x000000d67ffc7223 */ /* 0x000fc400000100fc */
[----:B------:R-:W0:Y:S01]  /*3c70*/  @P2 LDC.64 R126, c[0x0][0x308] ;  /* 0x0000c200ff7e2b82 */ /* 0x000e220000000a00 */
[----:B------:R-:W-:Y:S01]  /*3c80*/  FFMA.FTZ R235, R128, R213, R235 ;  /* 0x000000d580eb7223 */ /* 0x000fe200000100eb */
[----:B------:R-:W-:Y:S02]  /*3c90*/  @P2 F2FP.BF16.F32.PACK_AB R128, RZ, R146 ;  /* 0x00000092ff80223e */ /* 0x000fe400000010ff */
[----:B------:R-:W-:Y:S02]  /*3ca0*/  SHF.L.U32 R125, R120, 0x10, RZ ;  /* 0x00000010787d7819 */ /* 0x000fe400000006ff */
[----:B------:R-:W-:Y:S02]  /*3cb0*/  @P2 PRMT R117, R128, 0x7610, R117 ;  /* 0x0000761080752816 */ /* 0x000fe40000000075 */
[----:B------:R-:W-:Y:S02]  /*3cc0*/  SHF.L.U32 R124, R121, 0x10, RZ ;  /* 0x00000010797c7819 */ /* 0x000fe400000006ff */
[----:B------:R-:W-:-:S02]  /*3cd0*/  PRMT R120, R120, 0x7632, R120 ;  /* 0x0000763278787816 */ /* 0x000fc40000000078 */
[----:B------:R-:W-:Y:S02]  /*3ce0*/  PRMT R121, R121, 0x7632, R121 ;  /* 0x0000763279797816 */ /* 0x000fe40000000079 */
[----:B------:R-:W-:Y:S02]  /*3cf0*/  PRMT R122, R122, 0x7632, R122 ;  /* 0x000076327a7a7816 */ /* 0x000fe4000000007a */
[----:B------:R-:W-:Y:S01]  /*3d00*/  @P2 PRMT R117, R117, 0x5410, R130 ;  /* 0x0000541075752816 */ /* 0x000fe20000000082 */
[----:B------:R-:W-:Y:S01]  /*3d10*/  FFMA.FTZ R242, R125, R216, R242 ;  /* 0x000000d87df27223 */ /* 0x000fe200000100f2 */
[----:B------:R-:W-:Y:S01]  /*3d20*/  FFMA.FTZ R249, R124, R217, R249 ;  /* 0x000000d97cf97223 */ /* 0x000fe200000100f9 */
[----:B------:R-:W-:Y:S02]  /*3d30*/  SHF.L.U32 R120, R120, 0x10, RZ ;  /* 0x0000001078787819 */ /* 0x000fe400000006ff */
[----:B------:R-:W-:Y:S02]  /*3d40*/  SHF.L.U32 R121, R121, 0x10, RZ ;  /* 0x0000001079797819 */ /* 0x000fe400000006ff */
[----:B------:R-:W-:-:S02]  /*3d50*/  SHF.L.U32 R123, R122, 0x10, RZ ;  /* 0x000000107a7b7819 */ /* 0x000fc400000006ff */
[----:B------:R-:W-:Y:S01]  /*3d60*/  @P2 F2FP.BF16.F32.PACK_AB R124, RZ, R140 ;  /* 0x0000008cff7c223e */ /* 0x000fe200000010ff */
[-C--:B------:R-:W-:Y:S01]  /*3d70*/  FMUL.FTZ R140, R184, R185.reuse ;  /* 0x000000b9b88c7220 */ /* 0x080fe20000410000 */
[----:B------:R-:W-:Y:S01]  /*3d80*/  @P2 F2FP.BF16.F32.PACK_AB R125, RZ, R144 ;  /* 0x00000090ff7d223e */ /* 0x000fe200000010ff */
[----:B------:R-:W-:Y:S01]  /*3d90*/  FMUL.FTZ R144, R144, R185 ;  /* 0x000000b990907220 */ /* 0x000fe20000410000 */
        /* <DEDUP_REMOVED lines=9> */
[----:B------:R-:W-:Y:S01]  /*3e30*/  FMUL.FTZ R143, R41, R144 ;  /* 0x00000090298f7220 */ /* 0x000fe20000410000 */
[----:B------:R-:W-:-:S02]  /*3e40*/  @P2 F2FP.BF16.F32.PACK_AB R184, RZ, R184 ;  /* 0x000000b8ffb8223e */ /* 0x000fc400000010ff */
[----:B------:R-:W-:Y:S01]  /*3e50*/  @P2 PRMT R116, R124, 0x7610, R116 ;  /* 0x000076107c742816 */ /* 0x000fe20000000074 */
[----:B------:R1:W-:Y:S01]  /*3e60*/  STL [R1], R235 ;  /* 0x000000eb01007387 */ /* 0x0003e20000100800 */
[----:B------:R-:W-:Y:S02]  /*3e70*/  LEA R124, P1, R192, UR18, 0x4 ;  /* 0x00000012c07c7c11 */ /* 0x000fe4000f8220ff */
[C---:B------:R-:W-:Y:S02]  /*3e80*/  SHF.L.U32 R128, R132.reuse, 0x10, RZ ;  /* 0x0000001084807819 */ /* 0x040fe400000006ff */
[----:B------:R-:W-:Y:S02]  /*3e90*/  PRMT R132, R132, 0x7632, R132 ;  /* 0x0000763284847816 */ /* 0x000fe40000000084 */
[C---:B------:R-:W-:Y:S02]  /*3ea0*/  SHF.L.U32 R130, R133.reuse, 0x10, RZ ;  /* 0x0000001085827819 */ /* 0x040fe400000006ff */
[----:B------:R-:W-:-:S02]  /*3eb0*/  PRMT R133, R133, 0x7632, R133 ;  /* 0x0000763285857816 */ /* 0x000fc40000000085 */
[C---:B------:R-:W-:Y:S02]  /*3ec0*/  SHF.L.U32 R139, R135.reuse, 0x10, RZ ;  /* 0x00000010878b7819 */ /* 0x040fe400000006ff */
[C---:B------:R-:W-:Y:S02]  /*3ed0*/  SHF.L.U32 R137, R134.reuse, 0x10, RZ ;  /* 0x0000001086897819 */ /* 0x040fe400000006ff */
[----:B------:R-:W-:Y:S02]  /*3ee0*/  PRMT R135, R135, 0x7632, R135 ;  /* 0x0000763287877816 */ /* 0x000fe40000000087 */
[----:B------:R-:W-:Y:S01]  /*3ef0*/  PRMT R134, R134, 0x7632, R134 ;  /* 0x0000763286867816 */ /* 0x000fe20000000086 */
[----:B------:R-:W-:Y:S01]  /*3f00*/  FFMA.FTZ R237, R128, R129, R237 ;  /* 0x0000008180ed7223 */ /* 0x000fe200000100ed */
[----:B------:R-:W-:Y:S01]  /*3f10*/  SHF.L.U32 R132, R132, 0x10, RZ ;  /* 0x0000001084847819 */ /* 0x000fe200000006ff */
[----:B------:R-:W-:Y:S01]  /*3f20*/  FFMA.FTZ R239, R130, R131, R239 ;  /* 0x0000008382ef7223 */ /* 0x000fe200000100ef */
[----:B------:R-:W-:Y:S01]  /*3f30*/  SHF.L.U32 R133, R133, 0x10, RZ ;  /* 0x0000001085857819 */ /* 0x000fe200000006ff */
[----:B------:R-:W-:Y:S01]  /*3f40*/  FFMA.FTZ R236, R137, R138, R236 ;  /* 0x0000008a89ec7223 */ /* 0x000fe200000100ec */
[----:B------:R-:W-:Y:S01]  /*3f50*/  SHF.L.U32 R135, R135, 0x10, RZ ;  /* 0x0000001087877819 */ /* 0x000fe200000006ff */
[----:B------:R-:W-:Y:S01]  /*3f60*/  FFMA.FTZ R246, R139, R142, R246 ;  /* 0x0000008e8bf67223 */ /* 0x000fe200000100f6 */
[----:B------:R-:W-:Y:S01]  /*3f70*/  SHF.L.U32 R134, R134, 0x10, RZ ;  /* 0x0000001086867819 */ /* 0x000fe200000006ff */
[----:B------:R-:W-:Y:S01]  /*3f80*/  FFMA.FTZ R224, R132, R144, R224 ;  /* 0x0000009084e07223 */ /* 0x000fe200000100e0 */
[----:B------:R1:W-:Y:S01]  /*3f90*/  STL [R1+0x8], R237 ;  /* 0x000008ed01007387 */ /* 0x0003e20000100800 */
[----:B------:R-:W-:Y:S01]  /*3fa0*/  FFMA.FTZ R238, R133, R136, R238 ;  /* 0x0000008885ee7223 */ /* 0x000fe200000100ee */
[----:B------:R-:W-:Y:S01]  /*3fb0*/  @P2 PRMT R116, R116, 0x5410, R125 ;  /* 0x0000541074742816 */ /* 0x000fe2000000007d */
[----:B0-----:R-:W-:Y:S01]  /*3fc0*/  @P2 IMAD.WIDE.U32 R126, R192, 0x10, R126 ;  /* 0x00000010c07e2825 */ /* 0x001fe200078e007e */
[----:B------:R-:W-:Y:S01]  /*3fd0*/  @P2 PRMT R119, R119, 0x5410, R184 ;  /* 0x0000541077772816 */ /* 0x000fe200000000b8 */
[----:B------:R1:W-:Y:S02]  /*3fe0*/  STL [R1+0x10], R239 ;  /* 0x000010ef01007387 */ /* 0x0003e40000100800 */
[----:B------:R-:W-:Y:S01]  /*3ff0*/  FFMA.FTZ R247, R135, R140, R247 ;  /* 0x0000008c87f77223 */ /* 0x000fe200000100f7 */
[----:B------:R-:W-:Y:S01]  /*4000*/  F2FP.BF16.F32.PACK_AB R123, R150, R123 ;  /* 0x0000007b967b723e */ /* 0x000fe200000010ff */
[----:B------:R-:W-:Y:S01]  /*4010*/  FFMA.FTZ R234, R134, R148, R234 ;  /* 0x0000009486ea7223 */ /* 0x000fe200000100ea */
[----:B------:R-:W-:Y:S01]  /*4020*/  F2FP.BF16.F32.PACK_AB R122, R145, R122 ;  /* 0x0000007a917a723e */ /* 0x000fe200000010ff */
[----:B------:R1:W-:Y:S01]  /*4030*/  STL [R1+0x18], R236 ;  /* 0x000018ec01007387 */ /* 0x0003e20000100800 */
[----:B------:R-:W-:-:S02]  /*4040*/  F2FP.BF16.F32.PACK_AB R121, R146, R121 ;  /* 0x000000799279723e */ /* 0x000fc400000010ff */
[----:B------:R-:W-:Y:S01]  /*4050*/  F2FP.BF16.F32.PACK_AB R120, R143, R120 ;  /* 0x000000788f78723e */ /* 0x000fe200000010ff */
[----:B------:R1:W-:Y:S01]  /*4060*/  STL [R1+0x20], R246 ;  /* 0x000020f601007387 */ /* 0x0003e20000100800 */
[----:B------:R-:W-:-:S03]  /*4070*/  LEA.HI.X R125, R192, UR19, RZ, 0x4, P1 ;  /* 0x00000013c07d7c11 */ /* 0x000fc600088f24ff */
[----:B------:R1:W-:Y:S04]  /*4080*/  STL [R1+0x4], R224 ;  /* 0x000004e001007387 */ /* 0x0003e80000100800 */
[----:B------:R1:W-:Y:S04]  /*4090*/  STL [R1+0xc], R238 ;  /* 0x00000cee01007387 */ /* 0x0003e80000100800 */
[----:B------:R1:W-:Y:S04]  /*40a0*/  @P2 STG.E.128 desc[UR6][R126.64], R116 ;  /* 0x000000747e002986 */ /* 0x0003e8000c101d06 */
[----:B------:R1:W-:Y:S04]  /*40b0*/  STL [R1+0x1c], R247 ;  /* 0x00001cf701007387 */ /* 0x0003e80000100800 */
[----:B------:R1:W-:Y:S04]  /*40c0*/  STG.E.128 desc[UR6][R124.64], R120 ;  /* 0x000000787c007986 */ /* 0x0003e8000c101d06 */
[----:B------:R1:W-:Y:S01]  /*40d0*/  STL [R1+0x14], R234 ;  /* 0x000014ea01007387 */ /* 0x0003e20000100800 */
[----:B------:R-:W-:-:S13]  /*40e0*/  ISETP.GE.AND P1, PT, R0, UR21, PT ;  /* 0x0000001500007c0c */ /* 0x000fda000bf26270 */
[----:B-1----:R-:W-:Y:S05]  /*40f0*/  @!P1 BRA `(.L_x_3359) ;  /* 0xffffffc800149947 */ /* 0x002fea000383ffff */
        /* <DEDUP_REMOVED lines=65> */
.L_x_3356:
        /* <DEDUP_REMOVED lines=38> */
.L_x_3357:
[----:B------:R-:W-:Y:S01]  /*4770*/  HFMA2.MMA R125, -RZ, RZ, 0, 9.5367431640625e-07 ;  /* 0x00000010ff7d7435 */ /* 0x000fe200000001ff */
[----:B------:R-:W-:Y:S02]  /*4780*/  MOV R126, R120 ;  /* 0x00000078007e7202 */ /* 0x000fe40000000f00 */
[----:B------:R-:W-:Y:S02]  /*4790*/  MOV R124, 0x1f ;  /* 0x0000001f007c7802 */ /* 0x000fe40000000f00 */
[----:B------:R-:W-:-:S07]  /*47a0*/  MOV R122, 0xffffffff ;  /* 0xffffffff007a7802 */ /* 0x000fce0000000f00 */
[----:B-----5:R-:W-:Y:S05]  /*47b0*/  WARPSYNC.COLLECTIVE R122, `(.L_x_3360) ;  /* 0x000000007a087348 */ /* 0x020fea0003c00000 */
[----:B------:R0:W1:Y:S02]  /*47c0*/  SHFL.DOWN P5, R127, R126, R125, R124 ;  /* 0x0800007d7e7f7389 */ /* 0x00006400000a007c */
[----:B01---5:R-:W-:Y:S01]  /*47d0*/  ENDCOLLECTIVE ;  /* 0x000000000000791b */ /* 0x023fe20003800000 */
.L_x_3360:
[----:B------:R-:W-:Y:S01]  /*47e0*/  MOV R126, R121 ;  /* 0x00000079007e7202 */ /* 0x000fe20000000f00 */
[----:B------:R-:W-:-:S07]  /*47f0*/  FADD.FTZ R120, R120, R127 ;  /* 0x0000007f78787221 */ /* 0x000fce0000010000 */
[----:B------:R-:W-:Y:S05]  /*4800*/  WARPSYNC.COLLECTIVE R122, `(.L_x_3361) ;  /* 0x000000007a087348 */ /* 0x000fea0003c00000 */
[----:B------:R0:W1:Y:S02]  /*4810*/  SHFL.DOWN P5, R127, R126, R125, R124 ;  /* 0x0800007d7e7f7389 */ /* 0x00006400000a007c */
[----:B01----:R-:W-:Y:S01]  /*4820*/  ENDCOLLECTIVE ;  /* 0x000000000000791b */ /* 0x003fe20003800000 */
.L_x_3361:
[----:B------:R-:W-:Y:S01]  /*4830*/  HFMA2.MMA R125, -RZ, RZ, 0, 4.76837158203125e-07 ;  /* 0x00000008ff7d7435 */ /* 0x000fe200000001ff */
[----:B------:R-:W-:Y:S01]  /*4840*/  MOV R126, R120 ;  /* 0x00000078007e7202 */ /* 0x000fe20000000f00 */
[----:B------:R-:W-:-:S09]  /*4850*/  FADD.FTZ R121, R121, R127 ;  /* 0x0000007f79797221 */ /* 0x000fd20000010000 */
[----:B------:R-:W-:Y:S05]  /*4860*/  WARPSYNC.COLLECTIVE R122, `(.L_x_3362) ;  /* 0x000000007a087348 */ /* 0x000fea0003c00000 */
[----:B------:R0:W1:Y:S02]  /*4870*/  SHFL.DOWN P5, R127, R126, R125, R124 ;  /* 0x0800007d7e7f7389 */ /* 0x00006400000a007c */
[----:B01----:R-:W-:Y:S01]  /*4880*/  ENDCOLLECTIVE ;  /* 0x000000000000791b */ /* 0x003fe20003800000 */
.L_x_3362:
[----:B------:R-:W-:Y:S01]  /*4890*/  MOV R126, R121 ;  /* 0x00000079007e7202 */ /* 0x000fe20000000f00 */
[----:B------:R-:W-:-:S07]  /*48a0*/  FADD.FTZ R120, R120, R127 ;  /* 0x0000007f78787221 */ /* 0x000fce0000010000 */
[----:B------:R-:W-:Y:S05]  /*48b0*/  WARPSYNC.COLLECTIVE R122, `(.L_x_3363) ;  /* 0x000000007a087348 */ /* 0x000fea0003c00000 */
[----:B------:R0:W1:Y:S02]  /*48c0*/  SHFL.DOWN P5, R127, R126, R125, R124 ;  /* 0x0800007d7e7f7389 */ /* 0x00006400000a007c */
[----:B01----:R-:W-:Y:S01]  /*48d0*/  ENDCOLLECTIVE ;  /* 0x000000000000791b */ /* 0x003fe20003800000 */
.L_x_3363:
[----:B------:R-:W-:Y:S01]  /*48e0*/  HFMA2.MMA R125, -RZ, RZ, 0, 2.384185791015625e-07 ;  /* 0x00000004ff7d7435 */ /* 0x000fe200000001ff */
[----:B------:R-:W-:Y:S01]  /*48f0*/  MOV R126, R120 ;  /* 0x00000078007e7202 */ /* 0x000fe20000000f00 */
[----:B------:R-:W-:-:S09]  /*4900*/  FADD.FTZ R121, R121, R127 ;  /* 0x0000007f79797221 */ /* 0x000fd20000010000 */
[----:B------:R-:W-:Y:S05]  /*4910*/  WARPSYNC.COLLECTIVE R122, `(.L_x_3364) ;  /* 0x000000007a087348 */ /* 0x000fea0003c00000 */
[----:B------:R0:W1:Y:S02]  /*4920*/  SHFL.DOWN P5, R127, R126, R125, R124 ;  /* 0x0800007d7e7f7389 */ /* 0x00006400000a007c */
[----:B01----:R-:W-:Y:S01]  /*4930*/  ENDCOLLECTIVE ;  /* 0x000000000000791b */ /* 0x003fe20003800000 */
.L_x_3364:
[----:B------:R-:W-:Y:S01]  /*4940*/  MOV R126, R121 ;  /* 0x00000079007e7202 */ /* 0x000fe20000000f00 */
[----:B------:R-:W-:-:S07]  /*4950*/  FADD.FTZ R120, R120, R127 ;  /* 0x0000007f78787221 */ /* 0x000fce0000010000 */
[----:B------:R-:W-:Y:S05]  /*4960*/  WARPSYNC.COLLECTIVE R122, `(.L_x_3365) ;  /* 0x000000007a087348 */ /* 0x000fea0003c00000 */
[----:B------:R0:W1:Y:S02]  /*4970*/  SHFL.DOWN P5, R127, R126, R125, R124 ;  /* 0x0800007d7e7f7389 */ /* 0x00006400000a007c */
[----:B01----:R-:W-:Y:S01]  /*4980*/  ENDCOLLECTIVE ;  /* 0x000000000000791b */ /* 0x003fe20003800000 */
.L_x_3365:
[----:B------:R-:W-:Y:S01]  /*4990*/  HFMA2.MMA R125, -RZ, RZ, 0, 1.1920928955078125e-07 ;  /* 0x00000002ff7d7435 */ /* 0x000fe200000001ff */
[----:B------:R-:W-:Y:S01]  /*49a0*/  MOV R126, R120 ;  /* 0x00000078007e7202 */ /* 0x000fe20000000f00 */
[----:B------:R-:W-:-:S09]  /*49b0*/  FADD.FTZ R121, R121, R127 ;  /* 0x0000007f79797221 */ /* 0x000fd20000010000 */
[----:B------:R-:W-:Y:S05]  /*49c0*/  WARPSYNC.COLLECTIVE R122, `(.L_x_3366) ;  /* 0x000000007a087348 */ /* 0x000fea0003c00000 */
[----:B------:R0:W1:Y:S02]  /*49d0*/  SHFL.DOWN P5, R127, R126, R125, R124 ;  /* 0x0800007d7e7f7389 */ /* 0x00006400000a007c */
[----:B01----:R-:W-:Y:S01]  /*49e0*/  ENDCOLLECTIVE ;  /* 0x000000000000791b */ /* 0x003fe20003800000 */
.L_x_3366:
[----:B------:R-:W-:Y:S01]  /*49f0*/  MOV R126, R121 ;  /* 0x00000079007e7202 */ /* 0x000fe20000000f00 */
[----:B------:R-:W-:-:S07]  /*4a00*/  FADD.FTZ R120, R120, R127 ;  /* 0x0000007f78787221 */ /* 0x000fce0000010000 */
[----:B------:R-:W-:Y:S05]  /*4a10*/  WARPSYNC.COLLECTIVE R122, `(.L_x_3367) ;  /* 0x000000007a087348 */ /* 0x000fea0003c00000 */
[----:B------:R0:W1:Y:S02]  /*4a20*/  SHFL.DOWN P5, R127, R126, R125, R124 ;  /* 0x0800007d7e7f7389 */ /* 0x00006400000a007c */
[----:B01----:R-:W-:Y:S01]  /*4a30*/  ENDCOLLECTIVE ;  /* 0x000000000000791b */ /* 0x003fe20003800000 */
.L_x_3367:
[----:B------:R-:W-:Y:S01]  /*4a40*/  HFMA2.MMA R125, -RZ, RZ, 0, 5.9604644775390625e-08 ;  /* 0x00000001ff7d7435 */ /* 0x000fe200000001ff */
[----:B------:R-:W-:Y:S01]  /*4a50*/  MOV R126, R120 ;  /* 0x00000078007e7202 */ /* 0x000fe20000000f00 */
[----:B------:R-:W-:-:S09]  /*4a60*/  FADD.FTZ R121, R121, R127 ;  /* 0x0000007f79797221 */ /* 0x000fd20000010000 */
[----:B------:R-:W-:Y:S05]  /*4a70*/  WARPSYNC.COLLECTIVE R122, `(.L_x_3368) ;  /* 0x000000007a087348 */ /* 0x000fea0003c00000 */
[----:B------:R0:W1:Y:S02]  /*4a80*/  SHFL.DOWN P5, R127, R126, R125, R124 ;  /* 0x0800007d7e7f7389 */ /* 0x00006400000a007c */
[----:B01----:R-:W-:Y:S01]  /*4a90*/  ENDCOLLECTIVE ;  /* 0x000000000000791b */ /* 0x003fe20003800000 */
.L_x_3368:
[----:B------:R-:W-:Y:S02]  /*4aa0*/  MOV R126, R121 ;  /* 0x00000079007e7202 */ /* 0x000fe40000000f00 */
[----:B------:R-:W-:-:S07]  /*4ab0*/  MOV R123, R127 ;  /* 0x0000007f007b7202 */ /* 0x000fce0000000f00 */
[----:B------:R-:W-:Y:S05]  /*4ac0*/  WARPSYNC.COLLECTIVE R122, `(.L_x_3369) ;  /* 0x000000007a087348 */ /* 0x000fea0003c00000 */
[----:B------:R0:W1:Y:S02]  /*4ad0*/  SHFL.DOWN P5, R127, R126, R125, R124 ;  /* 0x0800007d7e7f7389 */ /* 0x00006400000a007c */
[----:B01----:R-:W-:Y:S01]  /*4ae0*/  ENDCOLLECTIVE ;  /* 0x000000000000791b */ /* 0x003fe20003800000 */
.L_x_3369:
[----:B------:R-:W-:Y:S01]  /*4af0*/  MOV R122, R127 ;  /* 0x0000007f007a7202 */ /* 0x000fe20000000f00 */
[----:B------:R-:W-:Y:S06]  /*4b00*/  BRA `(.L_x_3370) ;  /* 0xffffffd400cc7947 */ /* 0x000fec000383ffff */
.L_x_3371:
        /* <DEDUP_REMOVED lines=15> */
.L_x_13905:


//--------------------- .text._ZN10layer_norm13ln_bwd_kernelINS_13Kernel_traitsIf13__nv_bfloat16S2_S2_fjLj4096ELj1ELj1ELj4ELj16ENS_18Kernel_traits_baseILj4096EfS2_S2_S2_fjLj128EEEEELb0ELb1ELb1ELb0EEEvNS_9BwdParamsE --------------------------
	.section	.text._ZN10layer_norm13ln_bwd_kernelINS_13Kernel_traitsIf13__nv_bfloat16S2_S2_fjLj4096ELj1ELj1ELj4ELj16ENS_18Kernel_traits_baseILj4096EfS2_S2_S2_fjLj128EEEEELb0ELb1ELb1ELb0EEEvNS_9BwdParamsE,"ax",@progbits
	.align	128
        .global         _ZN10layer_norm13ln_bwd_kernelINS_13Kernel_traitsIf13__nv_bfloat16S2_S2_fjLj4096ELj1ELj1ELj4ELj16ENS_18Kernel_traits_baseILj4096EfS2_S2_S2_fjLj128EEEEELb0ELb1ELb1ELb0EEEvNS_9BwdParamsE
        .type           _ZN10layer_norm13ln_bwd_kernelINS_13Kernel_traitsIf13__nv_bfloat16S2_S2_fjLj4096ELj1ELj1ELj4ELj16ENS_18Kernel_traits_baseILj4096EfS2_S2_S2_fjLj128EEEEELb0ELb1ELb1ELb0EEEvNS_9BwdParamsE,@function
        .size           _ZN10layer_norm13ln_bwd_kernelINS_13Kernel_traitsIf13__nv_bfloat16S2_S2_fjLj4096ELj1ELj1ELj4ELj16ENS_18Kernel_traits_baseILj4096EfS2_S2_S2_fjLj128EEEEELb0ELb1ELb1ELb0EEEvNS_9BwdParamsE,(.L_x_13906 - _ZN10layer_norm13ln_bwd_kernelINS_13Kernel_traitsIf13__nv_bfloat16S2_S2_fjLj4096ELj1ELj1ELj4ELj16ENS_18Kernel_traits_baseILj4096EfS2_S2_S2_fjLj128EEEEELb0ELb1ELb1ELb0EEEvNS_9BwdParamsE)
        .other          _ZN10layer_norm13ln_bwd_kernelINS_13Kernel_traitsIf13__nv_bfloat16S2_S2_fjLj4096ELj1ELj1ELj4ELj16ENS_18Kernel_traits_baseILj4096EfS2_S2_S2_fjLj128EEEEELb0ELb1ELb1ELb0EEEvNS_9BwdParamsE,@"STO_CUDA_ENTRY STV_DEFAULT"
_ZN10layer_norm13ln_bwd_kernelINS_13Kernel_traitsIf13__nv_bfloat16S2_S2_fjLj4096ELj1ELj1ELj4ELj16ENS_18Kernel_traits_baseILj4096EfS2_S2_S2_fjLj128EEEEELb0ELb1ELb1ELb0EEEvNS_9BwdParamsE:
.text._ZN10layer_norm13ln_bwd_kernelINS_13Kernel_traitsIf13__nv_bfloat16S2_S2_fjLj4096ELj1ELj1ELj4ELj16ENS_18Kernel_traits_baseILj4096EfS2_S2_S2_fjLj128EEEEELb0ELb1ELb1ELb0EEEvNS_9BwdParamsE:
[----:B------:R-:W0:Y:S02]  /*0000*/  LDC R1, c[0x0][0x28] ;  /* 0x00000a00ff017b82 */ /* 0x000e240000000800 */
[----:B0-----:R-:W-:Y:S01]  /*0010*/  IADD3 R1, R1, -0x60, RZ ;  /* 0xffffffa001017810 */ /* 0x001fe20007ffe0ff */
[----:B------:R-:W0:Y:S01]  /*0020*/  S2R R4, SR_TID.X ;  /* 0x0000000000047919 */ /* 0x000e220000002100 */
[----:B------:R-:W-:-:S04]  /*0030*/  ULDC UR4, c[0x0][0x218] ;  /* 0x0000860000047ab9 */ /* 0x000fc80000000800 */
[----:B------:R-:W1:Y:S01]  /*0040*/  S2UR UR6, SR_CTAID.X ;  /* 0x00000000000679c3 */ /* 0x000e620000002500 */
[----:B------:R-:W-:Y:S01]  /*0050*/  LOP3.LUT R5, R5, 0xfffffffe, RZ, 0xc0, !PT ;  /* 0xfffffffe05057812 */ /* 0x000fe200078ec0ff */
[----:B------:R2:W3:Y:S01]  /*0060*/  LDL.64 R80, [R1+0x40] ;  /* 0x0000400001507983 */ /* 0x0004e20000100a00 */
[----:B------:R-:W-:Y:S01]  /*0070*/  ULDC UR7, c[0x0][0x214] ;  /* 0x0000850000077ab9 */ /* 0x000fe20000000800 */
[----:B------:R-:W-:Y:S01]  /*0080*/  ULDC UR9, c[0x0][0x218] ;  /* 0x0000860000097ab9 */ /* 0x000fe20000000800 */
[----:B------:R-:W-:Y:S01]  /*0090*/  ULDC UR8, c[0x0][0x290] ;  /* 0x0000a40000087ab9 */ /* 0x000fe20000000800 */
[----:B------:R2:W3:Y:S01]  /*00a0*/  LDL.64 R82, [R1+0x48] ;  /* 0x0000480001527983 */ /* 0x0004e20000100a00 */
[----:B------:R-:W-:Y:S01]  /*00b0*/  ULDC.64 UR14, c[0x0][0x2c8] ;  /* 0x0000b200000e7ab9 */ /* 0x000fe20000000a00 */
[----:B------:R-:W-:Y:S01]  /*00c0*/  ULDC.64 UR10, c[0x0][0x308] ;  /* 0x0000c200000a7ab9 */ /* 0x000fe20000000a00 */
[----:B------:R-:W-:Y:S01]  /*00d0*/  ULDC.64 UR12, c[0x0][0x210] ;  /* 0x00008400000c7ab9 */ /* 0x000fe20000000a00 */
[----:B------:R2:W4:Y:S04]  /*00e0*/  LDL.64 R88, [R1+0x30] ;  /* 0x0000300001587983 */ /* 0x0005280000100a00 */
[----:B------:R2:W4:Y:S04]  /*00f0*/  LDL.64 R90, [R1+0x38] ;  /* 0x00003800015a7983 */ /* 0x0005280000100a00 */
[----:B------:R2:W2:Y:S04]  /*0100*/  LDL.64 R84, [R1+0x50] ;  /* 0x0000500001547983 */ /* 0x0004a80000100a00 */
[----:B------:R1:W2:Y:S01]  /*0110*/  LDL.64 R86, [R1+0x58] ;  /* 0x0000580001567983 */ /* 0x0002a20000100a00 */
[----:B------:R-:W-:-:S04]  /*0120*/  MOV R2, UR4 ;  /* 0x0000000400027c02 */ /* 0x000fc80008000f00 */
[----:B------:R-:W-:Y:S02]  /*0130*/  SHF.R.S32.HI R7, RZ, 0x1f, R2 ;  /* 0x0000001fff077819 */ /* 0x000fe40000011402 */
[----:B0-----:R-:W-:Y:S02]  /*0140*/  LOP3.LUT R3, R4, 0x7f, RZ, 0xc0, !PT ;  /* 0x0000007f04037812 */ /* 0x001fe400078ec0ff */
[----:B------:R-:W-:Y:S02]  /*0150*/  LEA.HI R7, R7, R2, RZ, 0x3 ;  /* 0x0000000207077211 */ /* 0x000fe400078f18ff */
[----:B------:R-:W-:-:S04]  /*0160*/  LOP3.LUT R0, R3, 0x7f, RZ, 0x3c, !PT ;  /* 0x0000007f03007812 */ /* 0x000fc800078e3cff */
[----:B------:R-:W-:-:S04]  /*0170*/  LEA.HI.SX32 R0, R7, R0, 0x1d ;  /* 0x0000000007007211 */ /* 0x000fc800078feaff */
[C---:B------:R-:W-:Y:S02]  /*0180*/  LOP3.LUT P3, RZ, R0.reuse, 0xffffff80, RZ, 0xc0, !PT ;  /* 0xffffff8000ff7812 */ /* 0x040fe4000786c0ff */
[C---:B------:R-:W-:Y:S02]  /*0190*/  ISETP.GE.U32.AND P0, PT, R0.reuse, 0x100, PT ;  /* 0x000001000000780c */ /* 0x040fe40003f06070 */
[----:B------:R-:W-:-:S09]  /*01a0*/  ISETP.GE.U32.AND P1, PT, R0, 0x180, PT ;  /* 0x000001800000780c */ /* 0x000fd20003f26070 */
[----:B------:R-:W0:Y:S08]  /*01b0*/  @P3 LDC.64 R6, c[0x0][0x260] ;  /* 0x00009800ff063b82 */ /* 0x000e300000000a00 */
[----:B------:R-:W1:Y:S08]  /*01c0*/  @P3 LDC.64 R8, c[0x0][0x278] ;  /* 0x00009e00ff083b82 */ /* 0x000e700000000a00 */
[----:B------:R-:W1:Y:S08]  /*01d0*/  @P0 LDC.64 R10, c[0x0][0x260] ;  /* 0x00009800ff0a0b82 */ /* 0x000e700000000a00 */
[----:B------:R-:W1:Y:S08]  /*01e0*/  @P0 LDC.64 R12, c[0x0][0x278] ;  /* 0x00009e00ff0c0b82 */ /* 0x000e700000000a00 */
[----:B------:R-:W1:Y:S08]  /*01f0*/  @P1 LDC.64 R18, c[0x0][0x260] ;  /* 0x00009800ff121b82 */ /* 0x000e700000000a00 */
[----:B------:R-:W1:Y:S01]  /*0200*/  @P1 LDC.64 R20, c[0x0][0x278] ;  /* 0x00009e00ff141b82 */ /* 0x000e620000000a00 */
[----:B------:R-:W-:-:S04]  /*0210*/  IMAD.MOV.U32 R79, RZ, RZ, R3 ;  /* 0x000000ffff4f7224 */ /* 0x000fc800078e0003 */
[----:B0-----:R-:W-:-:S04]  /*0220*/  @P3 IMAD.WIDE.U32 R6, R79, 0x20, R6 ;  /* 0x000000204f063825 */ /* 0x001fc800078e0006 */
[C---:B-1----:R-:W-:Y:S01]  /*0230*/  @P3 IMAD.WIDE.U32 R8, R79.reuse, 0x20, R8 ;  /* 0x000000204f083825 */ /* 0x042fe200078e0008 */
[----:B------:R-:W-:Y:S01]  /*0240*/  @P3 LOP3.LUT R79, R79, 0x80, RZ, 0xfc, !PT ;  /* 0x000000804f4f3812 */ /* 0x000fe200078efcff */
[----:B------:R-:W-:Y:S02]  /*0250*/  ULDC.64 UR4, c[0x0][0x208] ;  /* 0x0000820000047ab9 */ /* 0x000fe40000000a00 */
[----:B------:R0:W5:Y:S02]  /*0260*/  @P3 LDG.E.128 R24, desc[UR4][R6.64+0x10] ;  /* 0x0000100406183981 */ /* 0x000164000c1e1d00 */
[----:B------:R-:W-:-:S04]  /*0270*/  @P0 IMAD.WIDE.U32 R14, R79, 0x20, R10 ;  /* 0x000000204f0e0825 */ /* 0x000fc800078e000a */
[C---:B------:R-:W-:Y:S01]  /*0280*/  @P0 IMAD.WIDE.U32 R16, R79.reuse, 0x20, R12 ;  /* 0x000000204f100825 */ /* 0x040fe200078e000c */
[----:B------:R-:W-:Y:S01]  /*0290*/  @P0 IADD3 R79, R79, 0x80, RZ ;  /* 0x000000804f4f0810 */ /* 0x000fe20007ffe0ff */
[----:B------:R0:W5:Y:S04]  /*02a0*/  @P0 LDG.E.128 R28, desc[UR4][R14.64] ;  /* 0x000000040e1c0981 */ /* 0x000168000c1e1d00 */
[C---:B------:R-:W-:Y:S01]  /*02b0*/  @P1 IMAD.WIDE.U32 R18, R79.reuse, 0x20, R18 ;  /* 0x000000204f121825 */ /* 0x040fe200078e0012 */
[----:B------:R0:W5:Y:S03]  /*02c0*/  @P0 LDG.E.128 R32, desc[UR4][R14.64+0x10] ;  /* 0x000010040e200981 */ /* 0x000166000c1e1d00 */
[----:B------:R-:W-:Y:S01]  /*02d0*/  @P1 IMAD.WIDE.U32 R20, R79, 0x20, R20 ;  /* 0x000000204f141825 */ /* 0x000fe200078e0014 */
[----:B------:R0:W5:Y:S04]  /*02e0*/  @P0 LDG.E.128 R36, desc[UR4][R16.64+0x10] ;  /* 0x0000100410240981 */ /* 0x000168000c1e1d00 */
[----:B------:R0:W5:Y:S04]  /*02f0*/  @P0 LDG.E.128 R40, desc[UR4][R16.64] ;  /* 0x0000000410280981 */ /* 0x000168000c1e1d00 */
[----:B------:R0:W5:Y:S04]  /*0300*/  @P1 LDG.E.128 R44, desc[UR4][R18.64] ;  /* 0x00000004122c1981 */ /* 0x000168000c1e1d00 */
[----:B------:R0:W5:Y:S04]  /*0310*/  @P1 LDG.E.128 R48, desc[UR4][R18.64+0x10] ;  /* 0x0000100412301981 */ /* 0x000168000c1e1d00 */
[----:B------:R0:W5:Y:S04]  /*0320*/  @P1 LDG.E.128 R52, desc[UR4][R20.64+0x10] ;  /* 0x0000100414341981 */ /* 0x000168000c1e1d00 */
[----:B------:R0:W5:Y:S04]  /*0330*/  @P1 LDG.E.128 R56, desc[UR4][R20.64] ;  /* 0x0000000414381981 */ /* 0x000168000c1e1d00 */
[----:B---3--:R-:W3:Y:S04]  /*0340*/  @P3 LDG.E.128 R80, desc[UR4][R8.64] ;  /* 0x0000000408503981 */ /* 0x008ee8000c1e1d00 */
[----:B----4-:R-:W4:Y:S04]  /*0350*/  @P3 LDG.E.128 R88, desc[UR4][R6.64] ;  /* 0x0000000406583981 */ /* 0x010f28000c1e1d00 */
[----:B--2---:R-:W2:Y:S01]  /*0360*/  @P3 LDG.E.128 R84, desc[UR4][R8.64+0x10] ;  /* 0x0000100408543981 */ /* 0x004ea2000c1e1d00 */
[----:B------:R-:W-:-:S13]  /*0370*/  ISETP.GE.U32.AND P2, PT, R0, 0x200, PT ;  /* 0x000002000000780c */ /* 0x000fda0003f46070 */
[----:B------:R-:W1:Y:S08]  /*0380*/  @P2 LDC.64 R22, c[0x0][0x260] ;  /* 0x00009800ff162b82 */ /* 0x000e700000000a00 */
[----:B------:R-:W0:Y:S01]  /*0390*/  @P2 LDC.64 R76, c[0x0][0x278] ;  /* 0x00009e00ff4c2b82 */ /* 0x000e220000000a00 */
[----:B------:R-:W-:Y:S02]  /*03a0*/  @P1 IADD3 R79, R79, 0x80, RZ ;  /* 0x000000804f4f1810 */ /* 0x000fe40007ffe0ff */
[----:B------:R-:W-:-:S02]  /*03b0*/  @P3 LOP3.LUT R5, R5, 0x1, RZ, 0xfc, !PT ;  /* 0x0000000105053812 */ /* 0x000fc400078efcff */
[----:B------:R-:W-:Y:S02]  /*03c0*/  LEA.HI R4, R4, UR6, RZ, 0x19 ;  /* 0x0000000604047c11 */ /* 0x000fe4000f8fc8ff */
[----:B------:R-:W-:-:S04]  /*03d0*/  LOP3.LUT R5, R5, 0xfffffffb, RZ, 0xc0, !PT ;  /* 0xfffffffb05057812 */ /* 0x000fc800078ec0ff */
[----:B------:R-:W-:Y:S01]  /*03e0*/  @P2 LOP3.LUT R5, R5, 0x4, RZ, 0xfc, !PT ;  /* 0x0000000405052812 */ /* 0x000fe200078efcff */
[----:B-1----:R-:W-:-:S05]  /*03f0*/  @P2 IMAD.WIDE.U32 R10, R79, 0x20, R22 ;  /* 0x000000204f0a2825 */ /* 0x002fca00078e0016 */
[----:B------:R1:W5:Y:S01]  /*0400*/  @P2 LDG.E.128 R60, desc[UR4][R10.64] ;  /* 0x000000040a3c2981 */ /* 0x000362000c1e1d00 */
[----:B0-----:R-:W-:-:S03]  /*0410*/  @P2 IMAD.WIDE.U32 R12, R79, 0x20, R76 ;  /* 0x000000204f0c2825 */ /* 0x001fc600078e004c */
[----:B------:R1:W5:Y:S04]  /*0420*/  @P2 LDG.E.128 R64, desc[UR4][R10.64+0x10] ;  /* 0x000010040a402981 */ /* 0x000368000c1e1d00 */
[----:B------:R1:W5:Y:S04]  /*0430*/  @P2 LDG.E.128 R68, desc[UR4][R12.64+0x10] ;  /* 0x000010040c442981 */ /* 0x000368000c1e1d00 */
[----:B------:R1:W5:Y:S01]  /*0440*/  @P2 LDG.E.128 R72, desc[UR4][R12.64] ;  /* 0x000000040c482981 */ /* 0x000362000c1e1d00 */
[----:B------:R-:W-:Y:S02]  /*0450*/  ISETP.GE.AND P2, PT, R4, UR7, PT ;  /* 0x0000000704007c0c */ /* 0x000fe4000bf46270 */
        /* <DEDUP_REMOVED lines=42> */
[----:B---3--:R0:W-:Y:S04]  /*0700*/  @P3 STL.64 [R1+0x40], R80 ;  /* 0x0000405001003387 */ /* 0x0081e80000100a00 */
[----:B------:R3:W-:Y:S04]  /*0710*/  @P3 STL.64 [R1+0x48], R82 ;  /* 0x0000485201003387 */ /* 0x0007e80000100a00 */
[----:B----4-:R4:W-:Y:S04]  /*0720*/  @P3 STL.64 [R1+0x30], R88 ;  /* 0x0000305801003387 */ /* 0x0109e80000100a00 */
[----:B------:R1:W-:Y:S01]  /*0730*/  @P3 STL.64 [R1+0x38], R90 ;  /* 0x0000385a01003387 */ /* 0x0003e20000100a00 */
[----:B0-----:R-:W-:-:S03]  /*0740*/  CS2R R80, SRZ ;  /* 0x0000000000507805 */ /* 0x001fc6000001ff00 */
[----:B--2---:R0:W-:Y:S01]  /*0750*/  @P3 STL.64 [R1+0x50], R84 ;  /* 0x0000505401003387 */ /* 0x0041e20000100a00 */
[----:B---3--:R-:W-:-:S03]  /*0760*/  CS2R R82, SRZ ;  /* 0x0000000000527805 */ /* 0x008fc6000001ff00 */
[----:B------:R2:W-:Y:S01]  /*0770*/  @P3 STL.64 [R1+0x58], R86 ;  /* 0x0000585601003387 */ /* 0x0005e20000100a00 */
[----:B----4-:R-:W-:Y:S02]  /*0780*/  CS2R R88, SRZ ;  /* 0x0000000000587805 */ /* 0x010fe4000001ff00 */
[----:B-1----:R-:W-:Y:S02]  /*0790*/  CS2R R90, SRZ ;  /* 0x00000000005a7805 */ /* 0x002fe4000001ff00 */
[----:B0-----:R-:W-:Y:S02]  /*07a0*/  CS2R R84, SRZ ;  /* 0x0000000000547805 */ /* 0x001fe4000001ff00 */
[----:B--2---:R-:W-:Y:S01]  /*07b0*/  CS2R R86, SRZ ;  /* 0x0000000000567805 */ /* 0x004fe2000001ff00 */
[----:B------:R-:W-:Y:S06]  /*07c0*/  @P2 BRA `(.L_x_3372) ;  /* 0x0000005c00042947 */ /* 0x000fec0003800000 */
[----:B------:R-:W-:Y:S01]  /*07d0*/  ULDC.64 UR6, c[0x0][0x2c8] ;  /* 0x0000b20000067ab9 */ /* 0x000fe20000000a00 */
[----:B------:R-:W-:Y:S01]  /*07e0*/  LOP3.LUT R5, R5, 0xfffffff7, RZ, 0xc0, !PT ;  /* 0xfffffff705057812 */ /* 0x000fe200078ec0ff */
[----:B------:R-:W-:Y:S01]  /*07f0*/  HFMA2.MMA R77, -RZ, RZ, 0, 0 ;  /* 0x00000000ff4d7435 */ /* 0x000fe200000001ff */
[----:B------:R-:W-:-:S04]  /*0800*/  ISETP.NE.U32.AND P2, PT, RZ, UR6, PT ;  /* 0x00000006ff007c0c */ /* 0x000fc8000bf45070 */
[----:B------:R-:W-:-:S04]  /*0810*/  ISETP.NE.AND.EX P2, PT, RZ, UR7, PT, P2 ;  /* 0x00000007ff007c0c */ /* 0x000fc8000bf45320 */
[----:B------:R-:W-:Y:S01]  /*0820*/  ISETP.LT.U32.OR P2, PT, R0, 0x200, !P2 ;  /* 0x000002000000780c */ /* 0x000fe20005741470 */
[----:B------:R-:W-:-:S05]  /*0830*/  IMAD.MOV.U32 R0, RZ, RZ, 0x1 ;  /* 0x00000001ff007424 */ /* 0x000fca00078e00ff */
[----:B------:R0:W-:Y:S07]  /*0840*/  STL.S16 [R1+0x28], R0 ;  /* 0x0000280001007387 */ /* 0x0001ee0000100600 */
[----:B------:R-:W-:-:S07]  /*0850*/  @P2 LOP3.LUT R5, R5, 0x8, RZ, 0xfc, !PT ;  /* 0x0000000805052812 */ /* 0x000fce00078efcff */
.L_x_3504:
[----:B-1----:R-:W1:Y:S08]  /*0860*/  LDC.64 R2, c[0x0][0x288] ;  /* 0x0000a200ff027b82 */ /* 0x002e700000000a00 */
[----:B0-2---:R-:W2:Y:S08]  /*0870*/  LDC.64 R196, c[0x0][0x280] ;  /* 0x0000a000ffc47b82 */ /* 0x005eb00000000a00 */
[----:B------:R-:W3:Y:S01]  /*0880*/  LDC.64 R6, c[0x0][0x258] ;  /* 0x00009600ff067b82 */ /* 0x000ee20000000a00 */
[----:B-1----:R-:W-:-:S07]  /*0890*/  IMAD.WIDE R2, R4, 0x4, R2 ;  /* 0x0000000404027825 */ /* 0x002fce00078e0202 */
[----:B------:R-:W1:Y:S01]  /*08a0*/  LDC.64 R200, c[0x0][0x2c8] ;  /* 0x0000b200ffc87b82 */ /* 0x000e620000000a00 */
[----:B------:R2:W4:Y:S02]  /*08b0*/  LDG.E R198, desc[UR4][R2.64] ;  /* 0x0000000402c67981 */ /* 0x000524000c1e1900 */
[C---:B--2---:R-:W-:Y:S01]  /*08c0*/  IMAD.WIDE R2, R4.reuse, 0x4, R196 ;  /* 0x0000000404027825 */ /* 0x044fe200078e02c4 */
[----:B------:R-:W2:Y:S03]  /*08d0*/  S2R R199, SR_TID.X ;  /* 0x0000000000c77919 */ /* 0x000ea60000002100 */
[----:B---3--:R-:W-:Y:S01]  /*08e0*/  IMAD.WIDE R6, R4, 0x4, R6 ;  /* 0x0000000404067825 */ /* 0x008fe200078e0206 */
[----:B------:R3:W4:Y:S05]  /*08f0*/  LDG.E R196, desc[UR4][R2.64] ;  /* 0x0000000402c47981 */ /* 0x00072a000c1e1900 */
[----:B-----5:R0:W5:Y:S01]  /*0900*/  LDG.E R6, desc[UR4][R6.64] ;  /* 0x0000000406067981 */ /* 0x020162000c1e1900 */
[----:B---3--:R-:W-:-:S05]  /*0910*/  MOV R2, UR9 ;  /* 0x0000000900027c02 */ /* 0x008fca0008000f00 */
[----:B------:R-:W-:-:S05]  /*0920*/  IMAD R3, R4, R2, RZ ;  /* 0x0000000204037224 */ /* 0x000fca00078e02ff */
[----:B0-----:R-:W-:-:S04]  /*0930*/  SHF.R.S32.HI R7, RZ, 0x1f, R3 ;  /* 0x0000001fff077819 */ /* 0x001fc80000011403 */
[----:B------:R-:W-:Y:S02]  /*0940*/  LEA.HI R7, R7, R3, RZ, 0x3 ;  /* 0x0000000307077211 */ /* 0x000fe400078f18ff */
[----:B--2---:R-:W-:Y:S01]  /*0950*/  LOP3.LUT R3, R199, 0x7f, RZ, 0xc0, !PT ;  /* 0x0000007fc7037812 */ /* 0x004fe200078ec0ff */
[----:B------:R-:W-:Y:S03]  /*0960*/  BSSY B0, `(.L_x_3373) ;  /* 0x00001be000007945 */ /* 0x000fe60003800000 */
[----:B------:R-:W-:-:S05]  /*0970*/  LEA.HI.SX32 R7, R7, R3, 0x1d ;  /* 0x0000000307077211 */ /* 0x000fca00078feaff */
[----:B-1----:R-:W-:Y:S01]  /*0980*/  IMAD.WIDE.U32 R216, R7, 0x10, R200 ;  /* 0x0000001007d87825 */ /* 0x002fe200078e00c8 */
[----:B----4-:R-:W-:Y:S01]  /*0990*/  ISETP.GT.AND P2, PT, R198, RZ, PT ;  /* 0x000000ffc600720c */ /* 0x010fe20003f44270 */
[----:B------:R0:W-:-:S12]  /*09a0*/  STL [R1+0x24], R196 ;  /* 0x000024c401007387 */ /* 0x0001d80000100800 */
[----:B------:R-:W-:Y:S05]  /*09b0*/  @P2 BRA `(.L_x_3374) ;  /* 0x0000000000882947 */ /* 0x000fea0003800000 */
[----:B------:R-:W-:Y:S01]  /*09c0*/  LOP3.LUT P3, RZ, R5, 0x1, RZ, 0xc0, !PT ;  /* 0x0000000105ff7812 */ /* 0x000fe2000786c0ff */
[----:B------:R-:W-:Y:S01]  /*09d0*/  BSSY B1, `(.L_x_3375) ;  /* 0x0000008000017945 */ /* 0x000fe20003800000 */
[----:B0-----:R-:W-:-:S11]  /*09e0*/  IMAD.MOV.U32 R196, RZ, RZ, R7 ;  /* 0x000000ffffc47224 */ /* 0x001fd600078e0007 */
[----:B------:R-:W-:Y:S05]  /*09f0*/  @!P3 BRA `(.L_x_3376) ;  /* 0x000000000014b947 */ /* 0x000fea0003800000 */
[----:B------:R-:W-:-:S04]  /*0a00*/  ISETP.NE.U32.AND P3, PT, RZ, UR14, PT ;  /* 0x0000000eff007c0c */ /* 0x000fc8000bf65070 */
[----:B------:R-:W-:-:S13]  /*0a10*/  ISETP.NE.AND.EX P3, PT, RZ, UR15, PT, P3 ;  /* 0x0000000fff007c0c */ /* 0x000fda000bf65330 */
[----:B------:R-:W-:Y:S05]  /*0a20*/  @!P3 BRA `(.L_x_3377) ;  /* 0x000000000004b947 */ /* 0x000fea0003800000 */
[----:B------:R0:W5:Y:S02]  /*0a30*/  LDG.E.128 R172, desc[UR4][R216.64] ;  /* 0x00000004d8ac7981 */ /* 0x000164000c1e1d00 */
.L_x_3377:
[----:B------:R-:W-:-:S07]  /*0a40*/  IADD3 R196, R7, 0x80, RZ ;  /* 0x0000008007c47810 */ /* 0x000fce0007ffe0ff */
.L_x_3376:
[----:B------:R-:W-:Y:S05]  /*0a50*/  BSYNC B1 ;  /* 0x0000000000017941 */ /* 0x000fea0003800000 */
.L_x_3375:
[----:B------:R-:W-:Y:S04]  /*0a60*/  BSSY B1, `(.L_x_3378) ;  /* 0x0000008000017945 */ /* 0x000fe80003800000 */
[----:B------:R-:W-:Y:S05]  /*0a70*/  @!P0 BRA `(.L_x_3379) ;  /* 0x0000000000188947 */ /* 0x000fea0003800000 */
[----:B------:R-:W-:-:S04]  /*0a80*/  ISETP.NE.U32.AND P3, PT, RZ, UR14, PT ;  /* 0x0000000eff007c0c */ /* 0x000fc8000bf65070 */
[----:B------:R-:W-:-:S13]  /*0a90*/  ISETP.NE.AND.EX P3, PT, RZ, UR15, PT, P3 ;  /* 0x0000000fff007c0c */ /* 0x000fda000bf65330 */
[----:B------:R-:W-:Y:S05]  /*0aa0*/  @!P3 BRA `(.L_x_3380) ;  /* 0x000000000008b947 */ /* 0x000fea0003800000 */
[----:B------:R-:W-:-:S06]  /*0ab0*/  IMAD.WIDE.U32 R176, R196, 0x10, R200 ;  /* 0x00000010c4b07825 */ /* 0x000fcc00078e00c8 */
[----:B------:R-:W5:Y:S02]  /*0ac0*/  LDG.E.128 R176, desc[UR4][R176.64] ;  /* 0x00000004b0b07981 */ /* 0x000f64000c1e1d00 */
.L_x_3380:
[----:B------:R-:W-:-:S07]  /*0ad0*/  IADD3 R196, R196, 0x80, RZ ;  /* 0x00000080c4c47810 */ /* 0x000fce0007ffe0ff */
.L_x_3379:
[----:B------:R-:W-:Y:S05]  /*0ae0*/  BSYNC B1 ;  /* 0x0000000000017941 */ /* 0x000fea0003800000 */
.L_x_3378:
[----:B------:R-:W-:Y:S04]  /*0af0*/  BSSY B1, `(.L_x_3381) ;  /* 0x0000008000017945 */ /* 0x000fe80003800000 */
[----:B------:R-:W-:Y:S05]  /*0b00*/  @!P1 BRA `(.L_x_3382) ;  /* 0x0000000000189947 */ /* 0x000fea0003800000 */
[----:B------:R-:W-:-:S04]  /*0b10*/  ISETP.NE.U32.AND P3, PT, RZ, UR14, PT ;  /* 0x0000000eff007c0c */ /* 0x000fc8000bf65070 */
[----:B------:R-:W-:-:S13]  /*0b20*/  ISETP.NE.AND.EX P3, PT, RZ, UR15, PT, P3 ;  /* 0x0000000fff007c0c */ /* 0x000fda000bf65330 */
[----:B------:R-:W-:Y:S05]  /*0b30*/  @!P3 BRA `(.L_x_3383) ;  /* 0x000000000008b947 */ /* 0x000fea0003800000 */
[----:B------:R-:W-:-:S06]  /*0b40*/  IMAD.WIDE.U32 R180, R196, 0x10, R200 ;  /* 0x00000010c4b47825 */ /* 0x000fcc00078e00c8 */
[----:B------:R-:W5:Y:S02]  /*0b50*/  LDG.E.128 R180, desc[UR4][R180.64] ;  /* 0x00000004b4b47981 */ /* 0x000f64000c1e1d00 */
.L_x_3383:
[----:B------:R-:W-:-:S07]  /*0b60*/  VIADD R196, R196, 0x80 ;  /* 0x00000080c4c47836 */ /* 0x000fce0000000000 */
.L_x_3382:
[----:B------:R-:W-:Y:S05]  /*0b70*/  BSYNC B1 ;  /* 0x0000000000017941 */ /* 0x000fea0003800000 */
.L_x_3381:
[----:B------:R-:W-:Y:S02]  /*0b80*/  LOP3.LUT P3, RZ, R5, 0x8, RZ, 0xc0, !PT ;  /* 0x0000000805ff7812 */ /* 0x000fe4000786c0ff */
[----:B------:R-:W-:-:S11]  /*0b90*/  CS2R R226, SRZ ;  /* 0x0000000000e27805 */ /* 0x000fd6000001ff00 */
[----:B------:R-:W-:Y:S05]  /*0ba0*/  @P3 BRA `(.L_x_3384) ;  /* 0x0000001800643947 */ /* 0x000fea0003800000 */
[----:B------:R-:W-:-:S06]  /*0bb0*/  IMAD.WIDE.U32 R20, R196, 0x10, R200 ;  /* 0x00000010c4147825 */ /* 0x000fcc00078e00c8 */
[----:B------:R-:W5:Y:S01]  /*0bc0*/  LDG.E.128 R20, desc[UR4][R20.64] ;  /* 0x0000000414147981 */ /* 0x000f62000c1e1d00 */
[----:B------:R-:W-:Y:S05]  /*0bd0*/  BRA `(.L_x_3384) ;  /* 0x0000001800587947 */ /* 0x000fea0003800000 */
.L_x_3374:
[----:B0-----:R-:W0:Y:S01]  /*0be0*/  LDC.64 R196, c[0x0][0x250] ;  /* 0x00009400ffc47b82 */ /* 0x001e220000000a00 */
[----:B------:R-:W-:-:S07]  /*0bf0*/  LOP3.LUT P4, RZ, R5, 0x1, RZ, 0xc0, !PT ;  /* 0x0000000105ff7812 */ /* 0x000fce000788c0ff */
[----:B------:R-:W1:Y:S01]  /*0c00*/  LDC.U8 R200, c[0x0][0x2a0] ;  /* 0x0000a800ffc87b82 */ /* 0x000e620000000000 */
[----:B0-----:R-:W-:-:S05]  /*0c10*/  IMAD.WIDE R196, R4, 0x4, R196 ;  /* 0x0000000404c47825 */ /* 0x001fca00078e02c4 */
[----:B------:R0:W2:Y:S01]  /*0c20*/  LDG.E R199, desc[UR4][R196.64] ;  /* 0x00000004c4c77981 */ /* 0x0000a2000c1e1900 */
[----:B------:R-:W-:Y:S01]  /*0c30*/  BSSY B1, `(.L_x_3385) ;  /* 0x0000073000017945 */ /* 0x000fe20003800000 */
[----:B------:R-:W-:Y:S02]  /*0c40*/  CS2R R226, SRZ ;  /* 0x0000000000e27805 */ /* 0x000fe4000001ff00 */
[----:B-1----:R-:W-:Y:S02]  /*0c50*/  ISETP.NE.AND P3, PT, R200, RZ, PT ;  /* 0x000000ffc800720c */ /* 0x002fe40003f65270 */
        /* <DEDUP_REMOVED lines=9> */
[----:B------:R-:W2:Y:S07]  /*0cf0*/  LDL R251, [R1+0x38] ;  /* 0x0000380001fb7983 */ /* 0x000eae0000100800 */
[----:B------:R-:W1:Y:S01]  /*0d00*/  LDC.64 R200, c[0x0][0x2b8] ;  /* 0x0000ae00ffc87b82 */ /* 0x000e620000000a00 */
[----:B0-----:R-:W-:-:S06]  /*0d10*/  IMAD.WIDE.U32 R196, R7, 0x10, R196 ;  /* 0x0000001007c47825 */ /* 0x001fcc00078e00c4 */
[----:B------:R-:W3:Y:S01]  /*0d20*/  LDG.E.128 R196, desc[UR4][R196.64] ;  /* 0x00000004c4c47981 */ /* 0x000ee2000c1e1d00 */
[----:B-1----:R-:W-:-:S06]  /*0d30*/  IMAD.WIDE.U32 R200, R225, 0x10, R200 ;  /* 0x00000010e1c87825 */ /* 0x002fcc00078e00c8 */
[----:B------:R-:W4:Y:S01]  /*0d40*/  LDG.E.128 R200, desc[UR4][R200.64] ;  /* 0x00000004c8c87981 */ /* 0x000f22000c1e1d00 */
[----:B------:R-:W-:-:S04]  /*0d50*/  ISETP.NE.U32.AND P3, PT, RZ, UR14, PT ;  /* 0x0000000eff007c0c */ /* 0x000fc8000bf65070 */
[----:B------:R-:W-:-:S13]  /*0d60*/  ISETP.NE.AND.EX P3, PT, RZ, UR15, PT, P3 ;  /* 0x0000000fff007c0c */ /* 0x000fda000bf65330 */
[----:B------:R3:W5:Y:S02]  /*0d70*/  @P3 LDG.E.128 R172, desc[UR4][R216.64] ;  /* 0x00000004d8ac3981 */ /* 0x000764000c1e1d00 */
[C---:B---3--:R-:W-:Y:S01]  /*0d80*/  PRMT R216, R196.reuse, 0x7632, R216 ;  /* 0x00007632c4d87816 */ /* 0x048fe200000000d8 */
[----:B------:R-:W-:Y:S01]  /*0d90*/  IMAD.U32 R196, R196, 0x10000, RZ ;  /* 0x00010000c4c47824 */ /* 0x000fe200078e00ff */
[C---:B------:R-:W-:Y:S02]  /*0da0*/  SHF.L.U32 R226, R197.reuse, 0x10, RZ ;  /* 0x00000010c5e27819 */ /* 0x040fe400000006ff */
[----:B------:R-:W-:Y:S01]  /*0db0*/  PRMT R0, R197, 0x7632, R0 ;  /* 0x00007632c5007816 */ /* 0x000fe20000000000 */
[----:B------:R-:W-:Y:S01]  /*0dc0*/  FADD.FTZ R229, -R222, R196 ;  /* 0x000000c4dee57221 */ /* 0x000fe20000010100 */
[C---:B------:R-:W-:Y:S02]  /*0dd0*/  PRMT R197, R198.reuse, 0x7632, R197 ;  /* 0x00007632c6c57816 */ /* 0x040fe400000000c5 */
[----:B------:R-:W-:Y:S01]  /*0de0*/  SHF.L.U32 R217, R198, 0x10, RZ ;  /* 0x00000010c6d97819 */ /* 0x000fe200000006ff */
[----:B----4-:R-:W-:Y:S01]  /*0df0*/  IMAD.U32 R198, R202, 0x10000, RZ ;  /* 0x00010000cac67824 */ /* 0x010fe200078e00ff */
[----:B------:R-:W-:-:S02]  /*0e00*/  PRMT R248, R200, 0x7632, R248 ;  /* 0x00007632c8f87816 */ /* 0x000fc400000000f8 */
[----:B------:R-:W-:Y:S01]  /*0e10*/  PRMT R250, R202, 0x7632, R250 ;  /* 0x00007632cafa7816 */ /* 0x000fe200000000fa */
[----:B------:R-:W-:Y:S01]  /*0e20*/  FADD.FTZ R202, -R222, R226 ;  /* 0x000000e2deca7221 */ /* 0x000fe20000010100 */
[----:B------:R-:W-:Y:S01]  /*0e30*/  SHF.L.U32 R223, R200, 0x10, RZ ;  /* 0x00000010c8df7819 */ /* 0x000fe200000006ff */
[----:B------:R-:W-:Y:S01]  /*0e40*/  IMAD.U32 R196, R0, 0x10000, RZ ;  /* 0x0001000000c47824 */ /* 0x000fe200078e00ff */
[C---:B------:R-:W-:Y:S02]  /*0e50*/  PRMT R249, R201.reuse, 0x7632, R249 ;  /* 0x00007632c9f97816 */ /* 0x040fe400000000f9 */
[----:B------:R-:W-:Y:S01]  /*0e60*/  SHF.L.U32 R200, R201, 0x10, RZ ;  /* 0x00000010c9c87819 */ /* 0x000fe200000006ff */
[----:B-----5:R-:W-:Y:S01]  /*0e70*/  FMUL.FTZ R0, R6, R229 ;  /* 0x000000e506007220 */ /* 0x020fe20000410000 */
[----:B------:R-:W-:Y:S01]  /*0e80*/  SHF.L.U32 R201, R197, 0x10, RZ ;  /* 0x00000010c5c97819 */ /* 0x000fe200000006ff */
[----:B------:R-:W-:Y:S01]  /*0e90*/  IMAD.U32 R197, R248, 0x10000, RZ ;  /* 0x00010000f8c57824 */ /* 0x000fe200078e00ff */
[C---:B------:R-:W-:Y:S01]  /*0ea0*/  PRMT R227, R199.reuse, 0x7632, R227 ;  /* 0x00007632c7e37816 */ /* 0x040fe200000000e3 */
[----:B------:R-:W-:Y:S01]  /*0eb0*/  IMAD.U32 R199, R199, 0x10000, RZ ;  /* 0x00010000c7c77824 */ /* 0x000fe200078e00ff */
[----:B------:R-:W3:Y:S01]  /*0ec0*/  LDL R229, [R1+0x30] ;  /* 0x0000300001e57983 */ /* 0x000ee20000100800 */
[----:B------:R-:W-:Y:S01]  /*0ed0*/  FMUL.FTZ R248, R6, R202 ;  /* 0x000000ca06f87220 */ /* 0x000fe20000410000 */
[C---:B------:R-:W-:Y:S01]  /*0ee0*/  FADD.FTZ R226, -R222.reuse, R217 ;  /* 0x000000d9dee27221 */ /* 0x040fe20000010100 */
[----:B------:R-:W-:Y:S01]  /*0ef0*/  FADD.FTZ R217, -R222, R199 ;  /* 0x000000c7ded97221 */ /* 0x000fe20000010100 */
[----:B------:R-:W-:-:S02]  /*0f00*/  SHF.L.U32 R199, R227, 0x10, RZ ;  /* 0x00000010e3c77819 */ /* 0x000fc400000006ff */
[----:B------:R-:W-:Y:S01]  /*0f10*/  STL [R1+0x18], R248 ;  /* 0x000018f801007387 */ /* 0x000fe20000100800 */
[----:B------:R-:W-:Y:S01]  /*0f20*/  SHF.L.U32 R202, R249, 0x10, RZ ;  /* 0x00000010f9ca7819 */ /* 0x000fe200000006ff */
[C---:B------:R-:W-:Y:S01]  /*0f30*/  FMUL.FTZ R226, R6.reuse, R226 ;  /* 0x000000e206e27220 */ /* 0x040fe20000410000 */
[----:B--2---:R-:W-:Y:S01]  /*0f40*/  FMUL.FTZ R249, R251, R200 ;  /* 0x000000c8fbf97220 */ /* 0x004fe20000410000 */
[----:B------:R-:W2:Y:S01]  /*0f50*/  LDL R227, [R1+0x34] ;  /* 0x0000340001e37983 */ /* 0x000ea20000100800 */
[----:B------:R-:W-:-:S03]  /*0f60*/  FMUL.FTZ R251, R6, R217 ;  /* 0x000000d906fb7220 */ /* 0x000fc60000410000 */
[----:B------:R-:W-:Y:S04]  /*0f70*/  STL [R1+0x8], R226 ;  /* 0x000008e201007387 */ /* 0x000fe80000100800 */
[----:B------:R-:W-:Y:S04]  /*0f80*/  STL [R1+0x14], R249 ;  /* 0x000014f901007387 */ /* 0x000fe80000100800 */
[----:B------:R-:W4:Y:S01]  /*0f90*/  LDL R217, [R1+0x3c] ;  /* 0x00003c0001d97983 */ /* 0x000f220000100800 */
[----:B------:R-:W-:Y:S02]  /*0fa0*/  SHF.L.U32 R216, R216, 0x10, RZ ;  /* 0x00000010d8d87819 */ /* 0x000fe400000006ff */
[C---:B------:R-:W-:Y:S01]  /*0fb0*/  PRMT R252, R203.reuse, 0x7632, R252 ;  /* 0x00007632cbfc7816 */ /* 0x040fe200000000fc */
[----:B------:R-:W-:Y:S01]  /*0fc0*/  FADD.FTZ R108, R108, R223 ;  /* 0x000000df6c6c7221 */ /* 0x000fe20000010000 */
[----:B------:R-:W-:Y:S01]  /*0fd0*/  FFMA.FTZ R76, R0, R223, R76 ;  /* 0x000000df004c7223 */ /* 0x000fe2000001004c */
[----:B------:R-:W-:Y:S01]  /*0fe0*/  FADD.FTZ R216, -R222, R216 ;  /* 0x000000d8ded87221 */ /* 0x000fe20000010100 */
[----:B------:R-:W-:Y:S01]  /*0ff0*/  SHF.L.U32 R203, R203, 0x10, RZ ;  /* 0x00000010cbcb7819 */ /* 0x000fe200000006ff */
[----:B------:R-:W-:Y:S01]  /*1000*/  FADD.FTZ R112, R112, R198 ;  /* 0x000000c670707221 */ /* 0x000fe20000010000 */
        /* <DEDUP_REMOVED lines=9> */
[----:B------:R-:W-:-:S04]  /*10a0*/  FADD.FTZ R201, -R222, R201 ;  /* 0x000000c9dec97221 */ /* 0x000fc80000010100 */
[----:B------:R-:W-:Y:S01]  /*10b0*/  FMUL.FTZ R201, R6, R201 ;  /* 0x000000c906c97220 */ /* 0x000fe20000410000 */
[----:B------:R-:W-:Y:S01]  /*10c0*/  FADD.FTZ R199, -R222, R199 ;  /* 0x000000c7dec77221 */ /* 0x000fe20000010100 */
[----:B------:R-:W-:Y:S01]  /*10d0*/  FADD.FTZ R111, R111, R202 ;  /* 0x000000ca6f6f7221 */ /* 0x000fe20000010000 */
[----:B------:R-:W-:Y:S01]  /*10e0*/  FADD.FTZ R113, R113, R200 ;  /* 0x000000c871717221 */ /* 0x000fe20000010000 */
[----:B------:R-:W-:Y:S01]  /*10f0*/  FFMA.FTZ R81, R201, R200, R81 ;  /* 0x000000c8c9517223 */ /* 0x000fe20000010051 */
[----:B------:R-:W-:Y:S01]  /*1100*/  IADD3 R225, R225, 0x80, RZ ;  /* 0x00000080e1e17810 */ /* 0x000fe20007ffe0ff */
[----:B---3--:R-:W-:Y:S01]  /*1110*/  FMUL.FTZ R223, R229, R223 ;  /* 0x000000dfe5df7220 */ /* 0x008fe20000410000 */
[----:B------:R-:W-:Y:S01]  /*1120*/  FMUL.FTZ R229, R24, R198 ;  /* 0x000000c618e57220 */ /* 0x000fe20000410000 */
[----:B------:R-:W-:Y:S02]  /*1130*/  IMAD.U32 R198, R252, 0x10000, RZ ;  /* 0x00010000fcc67824 */ /* 0x000fe400078e00ff */
[----:B------:R-:W-:-:S04]  /*1140*/  FMUL.FTZ R252, R6, R216 ;  /* 0x000000d806fc7220 */ /* 0x000fc80000410000 */
[-C--:B------:R-:W-:Y:S01]  /*1150*/  FFMA.FTZ R77, R252, R197.reuse, R77 ;  /* 0x000000c5fc4d7223 */ /* 0x080fe2000001004d */
[----:B--2---:R-:W-:Y:S01]  /*1160*/  FMUL.FTZ R203, R227, R197 ;  /* 0x000000c5e3cb7220 */ /* 0x004fe20000410000 */
[----:B------:R-:W-:Y:S01]  /*1170*/  FMUL.FTZ R227, R6, R196 ;  /* 0x000000c406e37220 */ /* 0x000fe20000410000 */
[----:B------:R-:W-:Y:S01]  /*1180*/  FADD.FTZ R197, RZ, R223 ;  /* 0x000000dfffc57221 */ /* 0x000fe20000010000 */
[----:B------:R-:W-:Y:S01]  /*1190*/  FFMA.FTZ R196, R0, R223, RZ ;  /* 0x000000df00c47223 */ /* 0x000fe200000100ff */
[----:B------:R-:W-:Y:S02]  /*11a0*/  STL [R1+0x4], R229 ;  /* 0x000004e501007387 */ /* 0x000fe40000100800 */
[----:B------:R-:W-:Y:S01]  /*11b0*/  FADD.FTZ R197, R197, R203 ;  /* 0x000000cbc5c57221 */ /* 0x000fe20000010000 */
[----:B------:R-:W-:Y:S01]  /*11c0*/  FFMA.FTZ R196, R252, R203, R196 ;  /* 0x000000cbfcc47223 */ /* 0x000fe200000100c4 */
[----:B------:R-:W-:Y:S04]  /*11d0*/  STL [R1+0x20], R252 ;  /* 0x000020fc01007387 */ /* 0x000fe80000100800 */
[----:B------:R4:W-:Y:S01]  /*11e0*/  STL [R1+0x1c], R203 ;  /* 0x00001ccb01007387 */ /* 0x0009e20000100800 */
[----:B------:R-:W-:Y:S01]  /*11f0*/  FADD.FTZ R197, R197, R249 ;  /* 0x000000f9c5c57221 */ /* 0x000fe20000010000 */
[----:B------:R-:W-:-:S02]  /*1200*/  FFMA.FTZ R196, R248, R249, R196 ;  /* 0x000000f9f8c47223 */ /* 0x000fc400000100c4 */
[----:B------:R0:W-:Y:S01]  /*1210*/  STL [R1+0x10], R227 ;  /* 0x000010e301007387 */ /* 0x0001e20000100800 */
[----:B----4-:R-:W-:-:S05]  /*1220*/  FMUL.FTZ R203, R217, R202 ;  /* 0x000000cad9cb7220 */ /* 0x010fca0000410000 */
[----:B------:R1:W-:Y:S04]  /*1230*/  STL [R1+0xc], R203 ;  /* 0x00000ccb01007387 */ /* 0x0003e80000100800 */
[----:B------:R1:W-:Y:S01]  /*1240*/  STL [R1], R201 ;  /* 0x000000c901007387 */ /* 0x0003e20000100800 */
[----:B------:R-:W-:Y:S01]  /*1250*/  FADD.FTZ R197, R197, R203 ;  /* 0x000000cbc5c57221 */ /* 0x000fe20000010000 */
[----:B------:R-:W-:Y:S01]  /*1260*/  FFMA.FTZ R196, R227, R203, R196 ;  /* 0x000000cbe3c47223 */ /* 0x000fe200000100c4 */
[----:B------:R-:W-:Y:S02]  /*1270*/  FMUL.FTZ R252, R25, R200 ;  /* 0x000000c819fc7220 */ /* 0x000fe40000410000 */
        /* <DEDUP_REMOVED lines=11> */
[----:B0-----:R-:W-:Y:S01]  /*1330*/  FADD.FTZ R227, R197, R248 ;  /* 0x000000f8c5e37221 */ /* 0x001fe20000010000 */
[----:B------:R-:W-:Y:S01]  /*1340*/  FFMA.FTZ R226, R249, R248, R196 ;  /* 0x000000f8f9e27223 */ /* 0x000fe200000100c4 */
[----:B-1----:R-:W-:-:S07]  /*1350*/  IADD3 R229, R7, 0x80, RZ ;  /* 0x0000008007e57810 */ /* 0x002fce0007ffe0ff */
.L_x_3386:
[----:B------:R-:W-:Y:S05]  /*1360*/  BSYNC B1 ;  /* 0x0000000000017941 */ /* 0x000fea0003800000 */
.L_x_3385:
[----:B------:R-:W-:Y:S04]  /*1370*/  BSSY B1, `(.L_x_3387) ;  /* 0x000005f000017945 */ /* 0x000fe80003800000 */
[----:B------:R-:W-:Y:S05]  /*1380*/  @!P0 BRA `(.L_x_3388) ;  /* 0x0000000400748947 */ /* 0x000fea0003800000 */
[----:B------:R-:W0:Y:S08]  /*1390*/  LDC.64 R196, c[0x0][0x238] ;  /* 0x00008e00ffc47b82 */ /* 0x000e300000000a00 */
[----:B------:R-:W1:Y:S08]  /*13a0*/  LDC.64 R18, c[0x0][0x2b8] ;  /* 0x0000ae00ff127b82 */ /* 0x000e700000000a00 */
[----:B------:R-:W2:Y:S01]  /*13b0*/  LDC.64 R206, c[0x0][0x2c8] ;  /* 0x0000b200ffce7b82 */ /* 0x000ea20000000a00 */
[----:B0-----:R-:W-:-:S06]  /*13c0*/  IMAD.WIDE.U32 R196, R229, 0x10, R196 ;  /* 0x00000010e5c47825 */ /* 0x001fcc00078e00c4 */
[----:B------:R-:W3:Y:S01]  /*13d0*/  LDG.E.128 R196, desc[UR4][R196.64] ;  /* 0x00000004c4c47981 */ /* 0x000ee2000c1e1d00 */
[----:B-1----:R-:W-:-:S05]  /*13e0*/  IMAD.WIDE.U32 R18, R225, 0x10, R18 ;  /* 0x00000010e1127825 */ /* 0x002fca00078e0012 */
[----:B------:R2:W4:Y:S01]  /*13f0*/  LDG.E.128 R200, desc[UR4][R18.64] ;  /* 0x0000000412c87981 */ /* 0x000522000c1e1d00 */
[----:B------:R-:W-:-:S04]  /*1400*/  ISETP.NE.U32.AND P3, PT, RZ, UR14, PT ;  /* 0x0000000eff007c0c */ /* 0x000fc8000bf65070 */
[----:B------:R-:W-:-:S13]  /*1410*/  ISETP.NE.AND.EX P3, PT, RZ, UR15, PT, P3 ;  /* 0x0000000fff007c0c */ /* 0x000fda000bf65330 */
[----:B--2---:R-:W-:-:S05]  /*1420*/  @P3 IMAD.WIDE.U32 R18, R229, 0x10, R206 ;  /* 0x00000010e5123825 */ /* 0x004fca00078e00ce */
[----:B------:R0:W5:Y:S01]  /*1430*/  @P3 LDG.E.128 R176, desc[UR4][R18.64] ;  /* 0x0000000412b03981 */ /* 0x000162000c1e1d00 */
[----:B------:R-:W-:Y:S02]  /*1440*/  IADD3 R225, R225, 0x80, RZ ;  /* 0x00000080e1e17810 */ /* 0x000fe40007ffe0ff */
[----:B------:R-:W-:Y:S02]  /*1450*/  IADD3 R229, R229, 0x80, RZ ;  /* 0x00000080e5e57810 */ /* 0x000fe40007ffe0ff */
[C---:B---3--:R-:W-:Y:S01]  /*1460*/  PRMT R205, R196.reuse, 0x7632, R205 ;  /* 0x00007632c4cd7816 */ /* 0x048fe200000000cd */
[----:B------:R-:W-:Y:S01]  /*1470*/  IMAD.U32 R196, R196, 0x10000, RZ ;  /* 0x00010000c4c47824 */ /* 0x000fe200078e00ff */
[C---:B------:R-:W-:Y:S02]  /*1480*/  PRMT R216, R197.reuse, 0x7632, R216 ;  /* 0x00007632c5d87816 */ /* 0x040fe400000000d8 */
[----:B------:R-:W-:Y:S02]  /*1490*/  SHF.L.U32 R207, R197, 0x10, RZ ;  /* 0x00000010c5cf7819 */ /* 0x000fe400000006ff */
[----:B------:R-:W-:-:S02]  /*14a0*/  SHF.L.U32 R197, R198, 0x10, RZ ;  /* 0x00000010c6c57819 */ /* 0x000fc400000006ff */
[C---:B----4-:R-:W-:Y:S02]  /*14b0*/  PRMT R238, R200.reuse, 0x7632, R238 ;  /* 0x00007632c8ee7816 */ /* 0x050fe400000000ee */
[----:B------:R-:W-:Y:S01]  /*14c0*/  SHF.L.U32 R206, R200, 0x10, RZ ;  /* 0x00000010c8ce7819 */ /* 0x000fe200000006ff */
[----:B------:R-:W-:Y:S01]  /*14d0*/  FADD.FTZ R200, -R222, R196 ;  /* 0x000000c4dec87221 */ /* 0x000fe20000010100 */
[----:B------:R-:W-:Y:S01]  /*14e0*/  SHF.L.U32 R196, R205, 0x10, RZ ;  /* 0x00000010cdc47819 */ /* 0x000fe200000006ff */
[C---:B0-----:R-:W-:Y:S01]  /*14f0*/  IMAD.U32 R18, R202.reuse, 0x10000, RZ ;  /* 0x00010000ca127824 */ /* 0x041fe200078e00ff */
[----:B------:R-:W-:Y:S01]  /*1500*/  PRMT R240, R202, 0x7632, R240 ;  /* 0x00007632caf07816 */ /* 0x000fe200000000f0 */
[----:B------:R-:W-:Y:S01]  /*1510*/  FADD.FTZ R202, -R222, R197 ;  /* 0x000000c5deca7221 */ /* 0x000fe20000010100 */
[C---:B------:R-:W-:Y:S01]  /*1520*/  PRMT R237, R199.reuse, 0x7632, R237 ;  /* 0x00007632c7ed7816 */ /* 0x040fe200000000ed */
[----:B------:R-:W-:Y:S02]  /*1530*/  IMAD.U32 R199, R199, 0x10000, RZ ;  /* 0x00010000c7c77824 */ /* 0x000fe400078e00ff */
[----:B-----5:R-:W-:Y:S01]  /*1540*/  FMUL.FTZ R246, R6, R200 ;  /* 0x000000c806f67220 */ /* 0x020fe20000410000 */
[----:B------:R-:W-:Y:S01]  /*1550*/  FADD.FTZ R196, -R222, R196 ;  /* 0x000000c4dec47221 */ /* 0x000fe20000010100 */
[----:B------:R-:W-:Y:S01]  /*1560*/  IMAD.U32 R200, R238, 0x10000, RZ ;  /* 0x00010000eec87824 */ /* 0x000fe200078e00ff */
[----:B------:R-:W-:Y:S01]  /*1570*/  PRMT R243, R203, 0x7632, R243 ;  /* 0x00007632cbf37816 */ /* 0x000fe200000000f3 */
[----:B------:R-:W-:Y:S01]  /*1580*/  FMUL.FTZ R238, R6, R202 ;  /* 0x000000ca06ee7220 */ /* 0x000fe20000410000 */
[----:B------:R-:W-:Y:S01]  /*1590*/  PRMT R217, R198, 0x7632, R217 ;  /* 0x00007632c6d97816 */ /* 0x000fe200000000d9 */
[----:B------:R-:W-:Y:S01]  /*15a0*/  FADD.FTZ R199, -R222, R199 ;  /* 0x000000c7dec77221 */ /* 0x000fe20000010100 */
[----:B------:R-:W-:-:S02]  /*15b0*/  IMAD.U32 R198, R216, 0x10000, RZ ;  /* 0x00010000d8c67824 */ /* 0x000fc400078e00ff */
[----:B------:R-:W-:Y:S01]  /*15c0*/  FMUL.FTZ R245, R28, R206 ;  /* 0x000000ce1cf57220 */ /* 0x000fe20000410000 */
[----:B------:R-:W-:Y:S01]  /*15d0*/  FMUL.FTZ R244, R6, R196 ;  /* 0x000000c406f47220 */ /* 0x000fe20000410000 */
[C---:B------:R-:W-:Y:S01]  /*15e0*/  PRMT R239, R201.reuse, 0x7632, R239 ;  /* 0x00007632c9ef7816 */ /* 0x040fe200000000ef */
[----:B------:R-:W-:Y:S01]  /*15f0*/  FADD.FTZ R120, R120, R18 ;  /* 0x0000001278787221 */ /* 0x000fe20000010000 */
[----:B------:R-:W-:Y:S01]  /*1600*/  SHF.L.U32 R204, R201, 0x10, RZ ;  /* 0x00000010c9cc7819 */ /* 0x000fe200000006ff */
[----:B------:R-:W-:Y:S01]  /*1610*/  FADD.FTZ R201, -R222, R207 ;  /* 0x000000cfdec97221 */ /* 0x000fe20000010100 */
[----:B------:R-:W-:Y:S01]  /*1620*/  SHF.L.U32 R205, R237, 0x10, RZ ;  /* 0x00000010edcd7819 */ /* 0x000fe200000006ff */
[-C--:B------:R-:W-:Y:S01]  /*1630*/  FFMA.FTZ R88, R238, R18.reuse, R88 ;  /* 0x00000012ee587223 */ /* 0x080fe20000010058 */
[----:B------:R-:W-:Y:S01]  /*1640*/  SHF.L.U32 R19, R203, 0x10, RZ ;  /* 0x00000010cb137819 */ /* 0x000fe200000006ff */
[----:B------:R-:W-:Y:S01]  /*1650*/  FMUL.FTZ R237, R32, R18 ;  /* 0x0000001220ed7220 */ /* 0x000fe20000410000 */
[----:B------:R-:W-:Y:S01]  /*1660*/  FMUL.FTZ R18, R6, R199 ;  /* 0x000000c706127220 */ /* 0x000fe20000410000 */
[----:B------:R-:W-:-:S02]  /*1670*/  IMAD.U32 R203, R243, 0x10000, RZ ;  /* 0x00010000f3cb7824 */ /* 0x000fc400078e00ff */
[----:B------:R-:W-:Y:S01]  /*1680*/  FADD.FTZ R198, -R222, R198 ;  /* 0x000000c6dec67221 */ /* 0x000fe20000010100 */
[----:B------:R-:W-:Y:S01]  /*1690*/  FADD.FTZ R199, R227, R245 ;  /* 0x000000f5e3c77221 */ /* 0x000fe20000010000 */
[----:B------:R-:W-:Y:S01]  /*16a0*/  FADD.FTZ R117, R117, R200 ;  /* 0x000000c875757221 */ /* 0x000fe20000010000 */
[-C--:B------:R-:W-:Y:S01]  /*16b0*/  FFMA.FTZ R85, R244, R200.reuse, R85 ;  /* 0x000000c8f4557223 */ /* 0x080fe20000010055 */
[----:B------:R-:W-:Y:S01]  /*16c0*/  FMUL.FTZ R243, R29, R200 ;  /* 0x000000c81df37220 */ /* 0x000fe20000410000 */
[----:B------:R-:W-:Y:S01]  /*16d0*/  FFMA.FTZ R200, R246, R245, R226 ;  /* 0x000000f5f6c87223 */ /* 0x000fe200000100e2 */
[----:B------:R-:W-:Y:S01]  /*16e0*/  SHF.L.U32 R197, R217, 0x10, RZ ;  /* 0x00000010d9c57819 */ /* 0x000fe200000006ff */
[----:B------:R-:W-:Y:S01]  /*16f0*/  FMUL.FTZ R242, R6, R201 ;  /* 0x000000c906f27220 */ /* 0x000fe20000410000 */
[----:B------:R-:W-:Y:S01]  /*1700*/  SHF.L.U32 R201, R239, 0x10, RZ ;  /* 0x00000010efc97819 */ /* 0x000fe200000006ff */
[----:B------:R-:W-:Y:S01]  /*1710*/  FMUL.FTZ R241, R30, R204 ;  /* 0x000000cc1ef17220 */ /* 0x000fe20000410000 */
[----:B------:R-:W-:Y:S01]  /*1720*/  SHF.L.U32 R202, R240, 0x10, RZ ;  /* 0x00000010f0ca7819 */ /* 0x000fe200000006ff */
        /* <DEDUP_REMOVED lines=24> */
[----:B------:R-:W-:-:S02]  /*18b0*/  FMUL.FTZ R207, R35, R203 ;  /* 0x000000cb23cf7220 */ /* 0x000fc40000410000 */
        /* <DEDUP_REMOVED lines=10> */
.L_x_3388:
[----:B------:R-:W-:Y:S05]  /*1960*/  BSYNC B1 ;  /* 0x0000000000017941 */ /* 0x000fea0003800000 */
.L_x_3387:
        /* <DEDUP_REMOVED lines=17> */
[----:B------:R-:W-:-:S03]  /*1a80*/  SHF.L.U32 R196, R9, 0x10, RZ ;  /* 0x0000001009c47819 */ /* 0x000fc600000006ff */
[----:B------:R-:W-:Y:S01]  /*1a90*/  FADD.FTZ R8, -R222, R8 ;  /* 0x00000008de087221 */ /* 0x000fe20000010100 */
[C---:B----4-:R-:W-:Y:S02]  /*1aa0*/  PRMT R203, R13.reuse, 0x7632, R203 ;  /* 0x000076320dcb7816 */ /* 0x050fe400000000cb */
[----:B------:R-:W-:Y:S02]  /*1ab0*/  SHF.L.U32 R17, R13, 0x10, RZ ;  /* 0x000000100d117819 */ /* 0x000fe400000006ff */
[----:B------:R-:W-:Y:S02]  /*1ac0*/  SHF.L.U32 R13, R16, 0x10, RZ ;  /* 0x00000010100d7819 */ /* 0x000fe400000006ff */
[----:B------:R-:W-:Y:S01]  /*1ad0*/  PRMT R199, R9, 0x7632, R199 ;  /* 0x0000763209c77816 */ /* 0x000fe200000000c7 */
[----:B-----5:R-:W-:Y:S01]  /*1ae0*/  FMUL.FTZ R8, R6, R8 ;  /* 0x0000000806087220 */ /* 0x020fe20000410000 */
[----:B------:R-:W-:Y:S01]  /*1af0*/  SHF.L.U32 R9, R12, 0x10, RZ ;  /* 0x000000100c097819 */ /* 0x000fe200000006ff */
[----:B------:R-:W-:Y:S01]  /*1b00*/  FADD.FTZ R197, -R222, R196 ;  /* 0x000000c4dec57221 */ /* 0x000fe20000010100 */
[----:B------:R-:W-:Y:S01]  /*1b10*/  PRMT R202, R12, 0x7632, R202 ;  /* 0x000076320cca7816 */ /* 0x000fe200000000ca */
[----:B------:R-:W-:Y:S01]  /*1b20*/  FADD.FTZ R13, -R222, R13 ;  /* 0x0000000dde0d7221 */ /* 0x000fe20000010100 */
[C---:B------:R-:W-:Y:S01]  /*1b30*/  PRMT R201, R11.reuse, 0x7632, R201 ;  /* 0x000076320bc97816 */ /* 0x040fe200000000c9 */
[----:B------:R-:W-:Y:S01]  /*1b40*/  IMAD.U32 R198, R11, 0x10000, RZ ;  /* 0x000100000bc67824 */ /* 0x000fe200078e00ff */
[C---:B------:R-:W-:Y:S01]  /*1b50*/  PRMT R216, R14.reuse, 0x7632, R216 ;  /* 0x000076320ed87816 */ /* 0x040fe200000000d8 */
[----:B------:R-:W-:Y:S01]  /*1b60*/  IMAD.U32 R11, R14, 0x10000, RZ ;  /* 0x000100000e0b7824 */ /* 0x000fe200078e00ff */
[----:B------:R-:W-:Y:S01]  /*1b70*/  SHF.L.U32 R14, R199, 0x10, RZ ;  /* 0x00000010c70e7819 */ /* 0x000fe200000006ff */
[----:B------:R-:W-:Y:S01]  /*1b80*/  FADD.FTZ R124, R124, R9 ;  /* 0x000000097c7c7221 */ /* 0x000fe20000010000 */
[----:B------:R-:W-:Y:S01]  /*1b90*/  SHF.L.U32 R196, R202, 0x10, RZ ;  /* 0x00000010cac47819 */ /* 0x000fe200000006ff */
[-C--:B------:R-:W-:Y:S01]  /*1ba0*/  FFMA.FTZ R92, R8, R9.reuse, R92 ;  /* 0x00000009085c7223 */ /* 0x080fe2000001005c */
[----:B------:R-:W-:Y:S01]  /*1bb0*/  FMUL.FTZ R236, R44, R9 ;  /* 0x000000092cec7220 */ /* 0x000fe20000410000 */
[C---:B------:R-:W-:Y:S01]  /*1bc0*/  FMUL.FTZ R9, R6.reuse, R197 ;  /* 0x000000c506097220 */ /* 0x040fe20000410000 */
[----:B------:R-:W-:Y:S01]  /*1bd0*/  FMUL.FTZ R13, R6, R13 ;  /* 0x0000000d060d7220 */ /* 0x000fe20000410000 */
[----:B------:R-:W-:Y:S01]  /*1be0*/  FADD.FTZ R126, R126, R17 ;  /* 0x000000117e7e7221 */ /* 0x000fe20000010000 */
[-C--:B------:R-:W-:Y:S01]  /*1bf0*/  FMUL.FTZ R231, R46, R17.reuse ;  /* 0x000000112ee77220 */ /* 0x080fe20000410000 */
[----:B------:R-:W-:Y:S01]  /*1c00*/  FFMA.FTZ R94, R9, R17, R94 ;  /* 0x00000011095e7223 */ /* 0x000fe2000001005e */
[----:B------:R-:W-:Y:S01]  /*1c10*/  FADD.FTZ R14, -R222, R14 ;  /* 0x0000000ede0e7221 */ /* 0x000fe20000010100 */
[----:B------:R-:W-:Y:S01]  /*1c20*/  FADD.FTZ R125, R125, R196 ;  /* 0x000000c47d7d7221 */ /* 0x000fe20000010000 */
[-C--:B------:R-:W-:Y:S01]  /*1c30*/  FFMA.FTZ R93, R13, R196.reuse, R93 ;  /* 0x000000c40d5d7223 */ /* 0x080fe2000001005d */
[----:B------:R-:W-:Y:S01]  /*1c40*/  FMUL.FTZ R234, R45, R196 ;  /* 0x000000c42dea7220 */ /* 0x000fe20000410000 */
[----:B------:R-:W-:Y:S01]  /*1c50*/  PRMT R200, R10, 0x7632, R200 ;  /* 0x000076320ac87816 */ /* 0x000fe200000000c8 */
[----:B------:R-:W-:Y:S01]  /*1c60*/  FADD.FTZ R17, R227, R236 ;  /* 0x000000ece3117221 */ /* 0x000fe20000010000 */
[----:B------:R-:W-:Y:S01]  /*1c70*/  FFMA.FTZ R196, R8, R236, R226 ;  /* 0x000000ec08c47223 */ /* 0x000fe200000100e2 */
[----:B------:R-:W-:Y:S01]  /*1c80*/  SHF.L.U32 R10, R10, 0x10, RZ ;  /* 0x000000100a0a7819 */ /* 0x000fe200000006ff */
[----:B------:R-:W-:Y:S01]  /*1c90*/  FMUL.FTZ R14, R6, R14 ;  /* 0x0000000e060e7220 */ /* 0x000fe20000410000 */
[----:B------:R-:W-:Y:S01]  /*1ca0*/  SHF.L.U32 R197, R203, 0x10, RZ ;  /* 0x00000010cbc57819 */ /* 0x000fe200000006ff */
[----:B------:R-:W-:Y:S01]  /*1cb0*/  FADD.FTZ R17, R17, R234 ;  /* 0x000000ea11117221 */ /* 0x000fe20000010000 */
[----:B------:R-:W-:Y:S01]  /*1cc0*/  FFMA.FTZ R196, R13, R234, R196 ;  /* 0x000000ea0dc47223 */ /* 0x000fe200000100c4 */
[----:B------:R-:W-:Y:S01]  /*1cd0*/  FADD.FTZ R10, -R222, R10 ;  /* 0x0000000ade0a7221 */ /* 0x000fe20000010100 */
[----:B------:R-:W-:Y:S01]  /*1ce0*/  PRMT R217, R15, 0x7632, R217 ;  /* 0x000076320fd97816 */ /* 0x000fe200000000d9 */
[----:B------:R-:W-:Y:S01]  /*1cf0*/  FADD.FTZ R127, R127, R197 ;  /* 0x000000c57f7f7221 */ /* 0x000fe20000010000 */
[----:B------:R-:W-:Y:S01]  /*1d00*/  SHF.L.U32 R12, R15, 0x10, RZ ;  /* 0x000000100f0c7819 */ /* 0x000fe200000006ff */
[-C--:B------:R-:W-:Y:S01]  /*1d10*/  FFMA.FTZ R95, R14, R197.reuse, R95 ;  /* 0x000000c50e5f7223 */ /* 0x080fe2000001005f */
[----:B------:R-:W-:Y:S01]  /*1d20*/  FMUL.FTZ R230, R47, R197 ;  /* 0x000000c52fe67220 */ /* 0x000fe20000410000 */
[----:B------:R-:W-:-:S02]  /*1d30*/  IMAD.U32 R15, R200, 0x10000, RZ ;  /* 0x00010000c80f7824 */ /* 0x000fc400078e00ff */
[----:B------:R-:W-:Y:S01]  /*1d40*/  FADD.FTZ R17, R17, R231 ;  /* 0x000000e711117221 */ /* 0x000fe20000010000 */
[----:B------:R-:W-:Y:S01]  /*1d50*/  FFMA.FTZ R197, R9, R231, R196 ;  /* 0x000000e709c57223 */ /* 0x000fe200000100c4 */
[----:B------:R-:W-:Y:S01]  /*1d60*/  FMUL.FTZ R10, R6, R10 ;  /* 0x0000000a060a7220 */ /* 0x000fe20000410000 */
[----:B------:R-:W-:Y:S01]  /*1d70*/  FADD.FTZ R16, -R222, R198 ;  /* 0x000000c6de107221 */ /* 0x000fe20000010100 */
[----:B------:R-:W-:Y:S02]  /*1d80*/  IMAD.U32 R198, R216, 0x10000, RZ ;  /* 0x00010000d8c67824 */ /* 0x000fe400078e00ff */
[-C--:B------:R-:W-:Y:S01]  /*1d90*/  FMUL.FTZ R228, R48, R11.reuse ;  /* 0x0000000b30e47220 */ /* 0x080fe20000410000 */
[----:B------:R-:W-:Y:S01]  /*1da0*/  FADD.FTZ R15, -R222, R15 ;  /* 0x0000000fde0f7221 */ /* 0x000fe20000010100 */
        /* <DEDUP_REMOVED lines=17> */
[-C--:B------:R-:W-:Y:S01]  /*1ec0*/  FMUL.FTZ R17, R51, R199.reuse ;  /* 0x000000c733117220 */ /* 0x080fe20000410000 */
        /* <DEDUP_REMOVED lines=9> */
.L_x_3390:
[----:B------:R-:W-:Y:S05]  /*1f60*/  BSYNC B1 ;  /* 0x0000000000017941 */ /* 0x000fea0003800000 */
.L_x_3389:
        /* <DEDUP_REMOVED lines=14> */
[----:B------:R-:W-:Y:S01]  /*2050*/  IMAD.U32 R215, R196, 0x10000, RZ ;  /* 0x00010000c4d77824 */ /* 0x000fe200078e00ff */
[C---:B0-----:R-:W-:Y:S02]  /*2060*/  PRMT R209, R197.reuse, 0x7632, R209 ;  /* 0x00007632c5d17816 */ /* 0x041fe400000000d1 */
[----:B------:R-:W-:Y:S01]  /*2070*/  SHF.L.U32 R208, R197, 0x10, RZ ;  /* 0x00000010c5d07819 */ /* 0x000fe200000006ff */
[----:B------:R-:W-:Y:S01]  /*2080*/  IMAD.U32 R210, R210, 0x10000, RZ ;  /* 0x00010000d2d27824 */ /* 0x000fe200078e00ff */
[C---:B------:R-:W-:Y:S01]  /*2090*/  PRMT R197, R199.reuse, 0x7632, R197 ;  /* 0x00007632c7c57816 */ /* 0x040fe200000000c5 */
[C---:B------:R-:W-:Y:S01]  /*20a0*/  FADD.FTZ R215, -R222.reuse, R215 ;  /* 0x000000d7ded77221 */ /* 0x040fe20000010100 */
[----:B------:R-:W-:Y:S01]  /*20b0*/  SHF.L.U32 R199, R199, 0x10, RZ ;  /* 0x00000010c7c77819 */ /* 0x000fe200000006ff */
[----:B------:R-:W-:Y:S01]  /*20c0*/  FADD.FTZ R213, -R222, R210 ;  /* 0x000000d2ded57221 */ /* 0x000fe20000010100 */
[----:B------:R-:W-:Y:S01]  /*20d0*/  SHF.L.U32 R211, R198, 0x10, RZ ;  /* 0x00000010c6d37819 */ /* 0x000fe200000006ff */
[C---:B----4-:R-:W-:Y:S01]  /*20e0*/  IMAD.U32 R214, R200.reuse, 0x10000, RZ ;  /* 0x00010000c8d67824 */ /* 0x050fe200078e00ff */
[----:B------:R-:W-:Y:S01]  /*20f0*/  PRMT R212, R200, 0x7632, R212 ;  /* 0x00007632c8d47816 */ /* 0x000fe200000000d4 */
[----:B------:R-:W-:Y:S01]  /*2100*/  FADD.FTZ R199, -R222, R199 ;  /* 0x000000c7dec77221 */ /* 0x000fe20000010100 */
[----:B------:R-:W-:Y:S01]  /*2110*/  PRMT R196, R198, 0x7632, R196 ;  /* 0x00007632c6c47816 */ /* 0x000fe200000000c4 */
[----:B-----5:R-:W-:Y:S01]  /*2120*/  FMUL.FTZ R247, R6, R215 ;  /* 0x000000d706f77220 */ /* 0x020fe20000410000 */
[----:B------:R-:W-:Y:S01]  /*2130*/  SHF.L.U32 R198, R209, 0x10, RZ ;  /* 0x00000010d1c67819 */ /* 0x000fe200000006ff */
[----:B------:R-:W-:Y:S01]  /*2140*/  FADD.FTZ R209, -R222, R211 ;  /* 0x000000d3ded17221 */ /* 0x000fe20000010100 */
[----:B------:R-:W-:Y:S01]  /*2150*/  PRMT R216, R202, 0x7632, R216 ;  /* 0x00007632cad87816 */ /* 0x000fe200000000d8 */
[----:B------:R-:W-:Y:S01]  /*2160*/  FMUL.FTZ R233, R6, R213 ;  /* 0x000000d506e97220 */ /* 0x000fe20000410000 */
[----:B------:R-:W-:Y:S01]  /*2170*/  SHF.L.U32 R211, R202, 0x10, RZ ;  /* 0x00000010cad37819 */ /* 0x000fe200000006ff */
[----:B------:R-:W-:Y:S01]  /*2180*/  IMAD.U32 R202, R212, 0x10000, RZ ;  /* 0x00010000d4ca7824 */ /* 0x000fe200078e00ff */
[C---:B------:R-:W-:Y:S01]  /*2190*/  PRMT R215, R203.reuse, 0x7632, R215 ;  /* 0x00007632cbd77816 */ /* 0x040fe200000000d7 */
[----:B------:R-:W-:Y:S01]  /*21a0*/  FMUL.FTZ R212, R6, R199 ;  /* 0x000000c706d47220 */ /* 0x000fe20000410000 */
[----:B------:R-:W-:Y:S01]  /*21b0*/  SHF.L.U32 R203, R203, 0x10, RZ ;  /* 0x00000010cbcb7819 */ /* 0x000fe200000006ff */
[----:B------:R-:W-:Y:S01]  /*21c0*/  FMUL.FTZ R235, R60, R214 ;  /* 0x000000d63ceb7220 */ /* 0x000fe20000410000 */
[----:B------:R-:W-:Y:S01]  /*21d0*/  FADD.FTZ R198, -R222, R198 ;  /* 0x000000c6dec67221 */ /* 0x000fe20000010100 */
[----:B------:R-:W-:Y:S01]  /*21e0*/  PRMT R210, R201, 0x7632, R210 ;  /* 0x00007632c9d27816 */ /* 0x000fe200000000d2 */
[----:B------:R-:W-:Y:S01]  /*21f0*/  FADD.FTZ R101, R101, R202 ;  /* 0x000000ca65657221 */ /* 0x000fe20000010000 */
[----:B------:R-:W-:Y:S01]  /*2200*/  SHF.L.U32 R200, R201, 0x10, RZ ;  /* 0x00000010c9c87819 */ /* 0x000fe200000006ff */
[----:B------:R-:W-:Y:S01]  /*2210*/  FADD.FTZ R106, R106, R203 ;  /* 0x000000cb6a6a7221 */ /* 0x000fe20000010000 */
[-C--:B------:R-:W-:Y:S01]  /*2220*/  FFMA.FTZ R138, R212, R203.reuse, R138 ;  /* 0x000000cbd48a7223 */ /* 0x080fe2000001008a */
[----:B------:R-:W-:Y:S01]  /*2230*/  FMUL.FTZ R213, R66, R203 ;  /* 0x000000cb42d57220 */ /* 0x000fe20000410000 */
[-C--:B------:R-:W-:Y:S01]  /*2240*/  FFMA.FTZ R133, R233, R202.reuse, R133 ;  /* 0x000000cae9857223 */ /* 0x080fe20000010085 */
[----:B------:R-:W-:Y:S01]  /*2250*/  FMUL.FTZ R232, R61, R202 ;  /* 0x000000ca3de87220 */ /* 0x000fe20000410000 */
[----:B------:R-:W-:Y:S01]  /*2260*/  FADD.FTZ R208, -R222, R208 ;  /* 0x000000d0ded07221 */ /* 0x000fe20000010100 */
[----:B------:R-:W-:Y:S01]  /*2270*/  FADD.FTZ R203, R227, R235 ;  /* 0x000000ebe3cb7221 */ /* 0x000fe20000010000 */
[C---:B------:R-:W-:Y:S01]  /*2280*/  FFMA.FTZ R202, R247.reuse, R235, R226 ;  /* 0x000000ebf7ca7223 */ /* 0x040fe200000100e2 */
[----:B------:R-:W-:Y:S01]  /*2290*/  SHF.L.U32 R196, R196, 0x10, RZ ;  /* 0x00000010c4c47819 */ /* 0x000fe200000006ff */
        /* <DEDUP_REMOVED lines=8> */
[----:B------:R-:W-:Y:S01]  /*2320*/  FADD.FTZ R196, -R222, R196 ;  /* 0x000000c4dec47221 */ /* 0x000fe20000010100 */
[----:B------:R-:W-:Y:S01]  /*2330*/  FMUL.FTZ R209, R6, R209 ;  /* 0x000000d106d17220 */ /* 0x000fe20000410000 */
[----:B------:R-:W-:Y:S01]  /*2340*/  SHF.L.U32 R199, R215, 0x10, RZ ;  /* 0x00000010d7c77819 */ /* 0x000fe200000006ff */
        /* <DEDUP_REMOVED lines=12> */
[----:B------:R-:W-:Y:S01]  /*2410*/  SHF.L.U32 R197, R197, 0x10, RZ ;  /* 0x00000010c5c57819 */ /* 0x000fe200000006ff */
[-C--:B------:R-:W-:Y:S01]  /*2420*/  FMUL.FTZ R219, R65, R200.reuse ;  /* 0x000000c841db7220 */ /* 0x080fe20000410000 */
[----:B------:R-:W-:Y:S01]  /*2430*/  FADD.FTZ R198, R198, R211 ;  /* 0x000000d3c6c67221 */ /* 0x000fe20000010000 */
[----:B------:R-:W-:Y:S01]  /*2440*/  FFMA.FTZ R196, R209, R211, R196 ;  /* 0x000000d3d1c47223 */ /* 0x000fe200000100c4 */
[----:B------:R-:W-:Y:S01]  /*2450*/  FMUL.FTZ R221, R67, R199 ;  /* 0x000000c743dd7220 */ /* 0x000fe20000410000 */
[----:B------:R-:W-:Y:S01]  /*2460*/  FADD.FTZ R197, -R222, R197 ;  /* 0x000000c5dec57221 */ /* 0x000fe20000010100 */
        /* <DEDUP_REMOVED lines=12> */
[----:B------:R-:W-:-:S07]  /*2530*/  FFMA.FTZ R226, R220, R221, R196 ;  /* 0x000000dddce27223 */ /* 0x000fce00000100c4 */
.L_x_3384:
[----:B------:R-:W-:Y:S05]  /*2540*/  BSYNC B0 ;  /* 0x0000000000007941 */ /* 0x000fea0003800000 */
.L_x_3373:
[----:B------:R-:W2:Y:S01]  /*2550*/  LDL.LU R197, [R1+0x28] ;  /* 0x0000280001c57983 */ /* 0x000ea20000300800 */
[----:B------:R-:W-:Y:S01]  /*2560*/  UMOV UR6, 0xffffffff ;  /* 0xffffffff00067882 */ /* 0x000fe20000000000 */
[----:B------:R-:W-:Y:S01]  /*2570*/  LOP3.LUT R5, R5, 0xfffffffd, RZ, 0xc0, !PT ;  /* 0xfffffffd05057812 */ /* 0x000fe200078ec0ff */
[----:B------:R-:W0:Y:S02]  /*2580*/  S2R R196, SR_TID.X ;  /* 0x0000000000c47919 */ /* 0x000e240000002100 */
[----:B0-----:R-:W-:-:S04]  /*2590*/  SHF.R.U32.HI R217, RZ, 0x5, R196 ;  /* 0x00000005ffd97819 */ /* 0x001fc800000116c4 */
[----:B------:R-:W-:Y:S02]  /*25a0*/  LOP3.LUT R198, R217, 0x7fffffc, RZ, 0xc0, !PT ;  /* 0x07fffffcd9c67812 */ /* 0x000fe400078ec0ff */
[----:B--2---:R-:W-:-:S13]  /*25b0*/  LOP3.LUT P3, RZ, R197, 0xff, RZ, 0xc0, !PT ;  /* 0x000000ffc5ff7812 */ /* 0x004fda000786c0ff */
[----:B------:R-:W-:Y:S01]  /*25c0*/  @P3 LOP3.LUT R5, R5, 0x2, RZ, 0xfc, !PT ;  /* 0x0000000205053812 */ /* 0x000fe200078efcff */
        /* <DEDUP_REMOVED lines=21> */
.L_x_3521:
[----:B------:R-:W2:Y:S01]  /*2720*/  LDL.LU R203, [R1+0x24] ;  /* 0x0000240001cb7983 */ /* 0x000ea20000300800 */
[----:B------:R-:W-:Y:S01]  /*2730*/  FADD.FTZ R196, R201, R216 ;  /* 0x000000d8c9c47221 */ /* 0x000fe20000010000 */
[----:B------:R-:W-:Y:S01]  /*2740*/  @!P3 LOP3.LUT R199, R217, 0x3, RZ, 0xc0, !PT ;  /* 0x00000003d9c7b812 */ /* 0x000fe200078ec0ff */
[----:B0-----:R-:W-:Y:S01]  /*2750*/  FADD.FTZ R197, R202, R197 ;  /* 0x000000c5cac57221 */ /* 0x001fe20000010000 */
[----:B-1----:R-:W0:Y:S01]  /*2760*/  S2R R201, SR_CgaCtaId ;  /* 0x0000000000c97919 */ /* 0x002e220000008800 */
[----:B------:R-:W-:Y:S01]  /*2770*/  MOV R200, 0x400 ;  /* 0x0000040000c87802 */ /* 0x000fe20000000f00 */
[----:B------:R-:W-:Y:S05]  /*2780*/  WARPSYNC.ALL ;  /* 0x0000000000007948 */ /* 0x000fea0003800000 */
[----:B------:R-:W-:Y:S01]  /*2790*/  @!P3 IADD3 R199, R198, R199, RZ ;  /* 0x000000c7c6c7b210 */ /* 0x000fe20007ffe0ff */
[----:B------:R-:W-:Y:S01]  /*27a0*/  BSSY B0, `(.L_x_3392) ;  /* 0x000010f000007945 */ /* 0x000fe20003800000 */
[----:B------:R-:W-:-:S02]  /*27b0*/  LOP3.LUT P4, RZ, R5, 0x1, RZ, 0xc0, !PT ;  /* 0x0000000105ff7812 */ /* 0x000fc4000788c0ff */
        /* <DEDUP_REMOVED lines=14> */
[----:B------:R-:W-:Y:S01]  /*28a0*/  FADD.FTZ R197, R199, R197 ;  /* 0x000000c5c7c57221 */ /* 0x000fe20000010000 */
[----:B--2---:R-:W-:-:S13]  /*28b0*/  ISETP.GE.AND P3, PT, R203, 0x1, PT ;  /* 0x00000001cb00780c */ /* 0x004fda0003f66270 */
[----:B------:R-:W-:-:S04]  /*28c0*/  @P3 VIADD R200, R203, 0xffffffff ;  /* 0xffffffffcbc83836 */ /* 0x000fc80000000000 */
[----:B------:R-:W-:-:S05]  /*28d0*/  @P3 IMAD R200, R200, R2, RZ ;  /* 0x00000002c8c83224 */ /* 0x000fca00078e02ff */
[----:B------:R-:W-:-:S04]  /*28e0*/  @P3 SHF.R.S32.HI R198, RZ, 0x1f, R200 ;  /* 0x0000001fffc63819 */ /* 0x000fc800000114c8 */
[----:B------:R-:W-:Y:S01]  /*28f0*/  @P3 LEA.HI R199, R198, R200, RZ, 0x3 ;  /* 0x000000c8c6c73211 */ /* 0x000fe200078f18ff */
[----:B------:R-:W-:Y:S01]  /*2900*/  HFMA2.MMA R198, -RZ, RZ, 0, 0 ;  /* 0x00000000ffc67435 */ /* 0x000fe200000001ff */
[----:B------:R-:W-:-:S05]  /*2910*/  FMUL.FTZ R200, R197, UR8 ;  /* 0x00000008c5c87c20 */ /* 0x000fca0008410000 */
[----:B------:R-:W-:Y:S01]  /*2920*/  @P3 LEA.HI.SX32 R198, R199, R3, 0x1d ;  /* 0x00000003c7c63211 */ /* 0x000fe200078feaff */
[----:B------:R-:W-:Y:S01]  /*2930*/  FMUL.FTZ R199, R196, UR8 ;  /* 0x00000008c4c77c20 */ /* 0x000fe20008410000 */
[----:B------:R-:W-:Y:S06]  /*2940*/  @!P4 BRA `(.L_x_3393) ;  /* 0x0000000c00d0c947 */ /* 0x000fec0003800000 */
[----:B------:R-:W-:Y:S04]  /*2950*/  BSSY B1, `(.L_x_3394) ;  /* 0x0000005000017945 */ /* 0x000fe80003800000 */
[----:B------:R-:W-:Y:S05]  /*2960*/  @!P3 BRA `(.L_x_3395) ;  /* 0x00000000000cb947 */ /* 0x000fea0003800000 */
[----:B------:R-:W0:Y:S02]  /*2970*/  LDC.64 R192, c[0x0][0x220] ;  /* 0x00008800ffc07b82 */ /* 0x000e240000000a00 */
[----:B0-----:R-:W-:-:S06]  /*2980*/  IMAD.WIDE.U32 R192, R198, 0x10, R192 ;  /* 0x00000010c6c07825 */ /* 0x001fcc00078e00c0 */
[----:B------:R-:W5:Y:S02]  /*2990*/  LDG.E.128 R192, desc[UR4][R192.64] ;  /* 0x00000004c0c07981 */ /* 0x000f64000c1e1d00 */
.L_x_3395:
[----:B------:R-:W-:Y:S05]  /*29a0*/  BSYNC B1 ;  /* 0x0000000000017941 */ /* 0x000fea0003800000 */
.L_x_3394:
[----:B------:R-:W-:Y:S04]  /*29b0*/  BSSY B1, `(.L_x_3396) ;  /* 0x0000014000017945 */ /* 0x000fe80003800000 */
[----:B------:R-:W-:Y:S05]  /*29c0*/  @P2 BRA `(.L_x_3397) ;  /* 0x00000000001c2947 */ /* 0x000fea0003800000 */
[----:B------:R-:W-:Y:S01]  /*29d0*/  UISETP.NE.U32.AND UP0, UPT, UR14, URZ, UPT ;  /* 0x0000003f0e00728c */ /* 0x000fe2000bf05070 */
[----:B------:R-:W-:-:S03]  /*29e0*/  MOV R197, RZ ;  /* 0x000000ff00c57202 */ /* 0x000fc60000000f00 */
[----:B------:R-:W-:-:S06]  /*29f0*/  UISETP.NE.AND.EX UP0, UPT, UR15, URZ, UPT, UP0 ;  /* 0x0000003f0f00728c */ /* 0x000fcc000bf05300 */
[----:B------:R-:W-:-:S13]  /*2a00*/  PLOP3.LUT P4, PT, PT, PT, UP0, 0x80, 0x0 ;  /* 0x000000000000781c */ /* 0x000fda0003f8f008 */
[----:B------:R-:W-:Y:S05]  /*2a10*/  @!P4 BRA `(.L_x_3398) ;  /* 0x000000000034c947 */ /* 0x000fea0003800000 */
[----:B-----5:R-:W-:Y:S01]  /*2a20*/  SHF.L.U32 R197, R172, 0x10, RZ ;  /* 0x00000010acc57819 */ /* 0x020fe200000006ff */
[----:B------:R-:W-:Y:S06]  /*2a30*/  BRA `(.L_x_3398) ;  /* 0x00000000002c7947 */ /* 0x000fec0003800000 */
.L_x_3397:
[----:B------:R-:W0:Y:S01]  /*2a40*/  LDC.U8 R196, c[0x0][0x2a0] ;  /* 0x0000a800ffc47b82 */ /* 0x000e220000000000 */
[----:B------:R-:W-:-:S04]  /*2a50*/  UISETP.NE.U32.AND UP0, UPT, UR14, URZ, UPT ;  /* 0x0000003f0e00728c */ /* 0x000fc8000bf05070 */
[----:B------:R-:W-:Y:S01]  /*2a60*/  UISETP.NE.AND.EX UP0, UPT, UR15, URZ, UPT, UP0 ;  /* 0x0000003f0f00728c */ /* 0x000fe2000bf05300 */
[----:B0-----:R-:W-:-:S04]  /*2a70*/  ISETP.NE.AND P4, PT, R196, RZ, PT ;  /* 0x000000ffc400720c */ /* 0x001fc80003f85270 */
[----:B------:R-:W-:Y:S02]  /*2a80*/  FSEL R196, R199, RZ, !P4 ;  /* 0x000000ffc7c47208 */ /* 0x000fe40006000000 */
[----:B------:R-:W-:-:S03]  /*2a90*/  PLOP3.LUT P4, PT, PT, PT, UP0, 0x80, 0x0 ;  /* 0x000000000000781c */ /* 0x000fc60003f8f008 */
[----:B------:R-:W-:-:S04]  /*2aa0*/  FFMA.FTZ R196, R0, R200, R196 ;  /* 0x000000c800c47223 */ /* 0x000fc800000100c4 */
[----:B------:R-:W-:-:S04]  /*2ab0*/  FADD.FTZ R196, R223, -R196 ;  /* 0x800000c4dfc47221 */ /* 0x000fc80000010000 */
[----:B-----5:R-:W-:Y:S02]  /*2ac0*/  FMUL.FTZ R197, R6, R196 ;  /* 0x000000c406c57220 */ /* 0x020fe40000410000 */
[----:B------:R-:W-:-:S04]  /*2ad0*/  @P4 IMAD.U32 R196, R172, 0x10000, RZ ;  /* 0x00010000acc44824 */ /* 0x000fc800078e00ff */
[----:B------:R-:W-:-:S07]  /*2ae0*/  @P4 FADD.FTZ R197, R197, R196 ;  /* 0x000000c4c5c54221 */ /* 0x000fce0000010000 */
.L_x_3398:
[----:B------:R-:W-:Y:S05]  /*2af0*/  BSYNC B1 ;  /* 0x0000000000017941 */ /* 0x000fea0003800000 */
.L_x_3396:
[----:B------:R-:W2:Y:S01]  /*2b00*/  LDL R201, [R1+0x40] ;  /* 0x0000400001c97983 */ /* 0x000ea20000100800 */
        /* <DEDUP_REMOVED lines=9> */
[----:B--2---:R-:W-:-:S05]  /*2ba0*/  @P3 FMUL.FTZ R196, R201, R196 ;  /* 0x000000c4c9c43220 */ /* 0x004fca0000410000 */
        /* <DEDUP_REMOVED lines=8> */
.L_x_3400:
[----:B------:R-:W2:Y:S01]  /*2c30*/  LDL R202, [R1+0x20] ;  /* 0x0000200001ca7983 */ /* 0x000ea20000100800 */
[----:B------:R-:W0:Y:S03]  /*2c40*/  LDC.U8 R196, c[0x0][0x2a0] ;  /* 0x0000a800ffc47b82 */ /* 0x000e260000000000 */
[----:B------:R-:W3:Y:S01]  /*2c50*/  LDL R201, [R1+0x1c] ;  /* 0x00001c0001c97983 */ /* 0x000ee20000100800 */
[----:B0-----:R-:W-:-:S04]  /*2c60*/  ISETP.NE.AND P6, PT, R196, RZ, PT ;  /* 0x000000ffc400720c */ /* 0x001fc80003fc5270 */
[----:B------:R-:W-:-:S05]  /*2c70*/  FSEL R196, R199, RZ, !P6 ;  /* 0x000000ffc7c47208 */ /* 0x000fca0007000000 */
[----:B--2---:R-:W-:-:S04]  /*2c80*/  FFMA.FTZ R196, R202, R200, R196 ;  /* 0x000000c8cac47223 */ /* 0x004fc800000100c4 */
[--C-:B---3--:R-:W-:Y:S01]  /*2c90*/  FADD.FTZ R197, R201, -R196.reuse ;  /* 0x800000c4c9c57221 */ /* 0x108fe20000010000 */
[----:B------:R-:W-:-:S03]  /*2ca0*/  @P4 PRMT R196, R172, 0x7632, R196 ;  /* 0x00007632acc44816 */ /* 0x000fc600000000c4 */
[----:B------:R-:W-:Y:S02]  /*2cb0*/  FMUL.FTZ R197, R6, R197 ;  /* 0x000000c506c57220 */ /* 0x000fe40000410000 */
[----:B------:R-:W-:-:S04]  /*2cc0*/  @P4 IMAD.U32 R196, R196, 0x10000, RZ ;  /* 0x00010000c4c44824 */ /* 0x000fc800078e00ff */
[----:B------:R-:W-:-:S07]  /*2cd0*/  @P4 FADD.FTZ R197, R197, R196 ;  /* 0x000000c4c5c54221 */ /* 0x000fce0000010000 */
.L_x_3401:
[----:B------:R-:W-:Y:S05]  /*2ce0*/  BSYNC B1 ;  /* 0x0000000000017941 */ /* 0x000fea0003800000 */
.L_x_3399:
[----:B------:R-:W2:Y:S01]  /*2cf0*/  LDL R201, [R1+0x44] ;  /* 0x0000440001c97983 */ /* 0x000ea20000100800 */
        /* <DEDUP_REMOVED lines=8> */
[----:B--2---:R-:W-:-:S05]  /*2d80*/  @P3 FMUL.FTZ R196, R201, R196 ;  /* 0x000000c4c9c43220 */ /* 0x004fca0000410000 */
[----:B------:R-:W-:-:S04]  /*2d90*/  @P3 F2FP.BF16.F32.PACK_AB R196, RZ, R196 ;  /* 0x000000c4ffc4323e */ /* 0x000fc800000010ff */
[----:B------:R-:W-:Y:S01]  /*2da0*/  @P3 PRMT R188, R188, 0x5410, R196 ;  /* 0x00005410bcbc3816 */ /* 0x000fe200000000c4 */
[----:B------:R-:W-:Y:S06]  /*2db0*/  @P2 BRA `(.L_x_3403) ;  /* 0x0000000000102947 */ /* 0x000fec0003800000 */
[----:B------:R-:W-:Y:S01]  /*2dc0*/  MOV R197, RZ ;  /* 0x000000ff00c57202 */ /* 0x000fe20000000f00 */
[----:B------:R-:W-:Y:S06]  /*2dd0*/  @!P4 BRA `(.L_x_3404) ;  /* 0x000000000034c947 */ /* 0x000fec0003800000 */
[----:B------:R-:W-:Y:S01]  /*2de0*/  SHF.L.U32 R197, R173, 0x10, RZ ;  /* 0x00000010adc57819 */ /* 0x000fe200000006ff */
[----:B------:R-:W-:Y:S06]  /*2df0*/  BRA `(.L_x_3404) ;  /* 0x00000000002c7947 */ /* 0x000fec0003800000 */
.L_x_3403:
[----:B------:R-:W2:Y:S01]  /*2e00*/  LDL R201, [R1+0x18] ;  /* 0x0000180001c97983 */ /* 0x000ea20000100800 */
[----:B------:R-:W0:Y:S01]  /*2e10*/  LDC.U8 R196, c[0x0][0x2a0] ;  /* 0x0000a800ffc47b82 */ /* 0x000e220000000000 */
[----:B--2---:R-:W-:Y:S02]  /*2e20*/  IMAD.MOV.U32 R202, RZ, RZ, R201 ;  /* 0x000000ffffca7224 */ /* 0x004fe400078e00c9 */
[----:B------:R-:W2:Y:S01]  /*2e30*/  LDL R201, [R1+0x14] ;  /* 0x0000140001c97983 */ /* 0x000ea20000100800 */
[----:B0-----:R-:W-:-:S04]  /*2e40*/  ISETP.NE.AND P6, PT, R196, RZ, PT ;  /* 0x000000ffc400720c */ /* 0x001fc80003fc5270 */
[----:B------:R-:W-:-:S05]  /*2e50*/  FSEL R196, R199, RZ, !P6 ;  /* 0x000000ffc7c47208 */ /* 0x000fca0007000000 */
[----:B------:R-:W-:-:S04]  /*2e60*/  FFMA.FTZ R196, R202, R200, R196 ;  /* 0x000000c8cac47223 */ /* 0x000fc800000100c4 */
[----:B--2---:R-:W-:-:S04]  /*2e70*/  FADD.FTZ R196, R201, -R196 ;  /* 0x800000c4c9c47221 */ /* 0x004fc80000010000 */
[----:B------:R-:W-:Y:S01]  /*2e80*/  FMUL.FTZ R197, R6, R196 ;  /* 0x000000c406c57220 */ /* 0x000fe20000410000 */
[----:B------:R-:W-:-:S05]  /*2e90*/  @P4 SHF.L.U32 R196, R173, 0x10, RZ ;  /* 0x00000010adc44819 */ /* 0x000fca00000006ff */
[----:B------:R-:W-:-:S07]  /*2ea0*/  @P4 FADD.FTZ R197, R197, R196 ;  /* 0x000000c4c5c54221 */ /* 0x000fce0000010000 */
.L_x_3404:
[----:B------:R-:W-:Y:S05]  /*2eb0*/  BSYNC B1 ;  /* 0x0000000000017941 */ /* 0x000fea0003800000 */
.L_x_3402:
[----:B------:R-:W2:Y:S01]  /*2ec0*/  LDL R201, [R1+0x48] ;  /* 0x0000480001c97983 */ /* 0x000ea20000100800 */
[----:B------:R-:W-:Y:S01]  /*2ed0*/  @P5 F2FP.BF16.F32.PACK_AB R196, RZ, R197 ;  /* 0x000000c5ffc4523e */ /* 0x000fe200000010ff */
[----:B------:R-:W-:Y:S03]  /*2ee0*/  BSSY B1, `(.L_x_3405) ;  /* 0x000001a000017945 */ /* 0x000fe60003800000 */
[----:B------:R-:W-:Y:S02]  /*2ef0*/  @P5 PRMT R185, R196, 0x7610, R185 ;  /* 0x00007610c4b95816 */ /* 0x000fe400000000b9 */
[----:B------:R-:W0:Y:S02]  /*2f00*/  @P3 LDC R196, c[0x0][0x29c] ;  /* 0x0000a700ffc43b82 */ /* 0x000e240000000800 */
[----:B0-----:R-:W-:Y:S01]  /*2f10*/  @P3 FMUL.FTZ R196, R197, R196 ;  /* 0x000000c4c5c43220 */ /* 0x001fe20000410000 */
[----:B------:R-:W-:-:S05]  /*2f20*/  @P3 SHF.L.U32 R197, R193, 0x10, RZ ;  /* 0x00000010c1c53819 */ /* 0x000fca00000006ff */
[----:B------:R-:W-:Y:S01]  /*2f30*/  @P3 FFMA.FTZ R142, R196, R197, R142 ;  /* 0x000000c5c48e3223 */ /* 0x000fe2000001008e */
[----:B--2---:R-:W-:-:S05]  /*2f40*/  @P3 FMUL.FTZ R196, R201, R196 ;  /* 0x000000c4c9c43220 */ /* 0x004fca0000410000 */
        /* <DEDUP_REMOVED lines=8> */
.L_x_3406:
        /* <DEDUP_REMOVED lines=8> */
[----:B------:R-:W-:Y:S01]  /*3050*/  FMUL.FTZ R197, R6, R197 ;  /* 0x000000c506c57220 */ /* 0x000fe20000410000 */
[----:B------:R-:W-:-:S05]  /*3060*/  @P4 SHF.L.U32 R196, R196, 0x10, RZ ;  /* 0x00000010c4c44819 */ /* 0x000fca00000006ff */
[----:B------:R-:W-:-:S07]  /*3070*/  @P4 FADD.FTZ R197, R197, R196 ;  /* 0x000000c4c5c54221 */ /* 0x000fce0000010000 */
.L_x_3407:
[----:B------:R-:W-:Y:S05]  /*3080*/  BSYNC B1 ;  /* 0x0000000000017941 */ /* 0x000fea0003800000 */
.L_x_3405:
        /* <DEDUP_REMOVED lines=15> */
[----:B------:R-:W-:Y:S01]  /*3180*/  IMAD.U32 R197, R174, 0x10000, RZ ;  /* 0x00010000aec57824 */ /* 0x000fe200078e00ff */
[----:B------:R-:W-:Y:S06]  /*3190*/  BRA `(.L_x_3410) ;  /* 0x0000000000287947 */ /* 0x000fec0003800000 */
.L_x_3409:
[----:B------:R-:W2:Y:S01]  /*31a0*/  LDL R202, [R1+0x8] ;  /* 0x0000080001ca7983 */ /* 0x000ea20000100800 */
[----:B------:R-:W0:Y:S03]  /*31b0*/  LDC.U8 R196, c[0x0][0x2a0] ;  /* 0x0000a800ffc47b82 */ /* 0x000e260000000000 */
[----:B------:R-:W3:Y:S01]  /*31c0*/  LDL R201, [R1+0x4] ;  /* 0x0000040001c97983 */ /* 0x000ee20000100800 */
[----:B0-----:R-:W-:-:S04]  /*31d0*/  ISETP.NE.AND P6, PT, R196, RZ, PT ;  /* 0x000000ffc400720c */ /* 0x001fc80003fc5270 */
[----:B------:R-:W-:-:S05]  /*31e0*/  FSEL R196, R199, RZ, !P6 ;  /* 0x000000ffc7c47208 */ /* 0x000fca0007000000 */
[----:B--2---:R-:W-:-:S04]  /*31f0*/  FFMA.FTZ R196, R202, R200, R196 ;  /* 0x000000c8cac47223 */ /* 0x004fc800000100c4 */
[----:B---3--:R-:W-:-:S04]  /*3200*/  FADD.FTZ R196, R201, -R196 ;  /* 0x800000c4c9c47221 */ /* 0x008fc80000010000 */
[----:B------:R-:W-:Y:S01]  /*3210*/  FMUL.FTZ R197, R6, R196 ;  /* 0x000000c406c57220 */ /* 0x000fe20000410000 */
[----:B------:R-:W-:-:S05]  /*3220*/  @P4 SHF.L.U32 R196, R174, 0x10, RZ ;  /* 0x00000010aec44819 */ /* 0x000fca00000006ff */
[----:B------:R-:W-:-:S07]  /*3230*/  @P4 FADD.FTZ R197, R197, R196 ;  /* 0x000000c4c5c54221 */ /* 0x000fce0000010000 */
.L_x_3410:
[----:B------:R-:W-:Y:S05]  /*3240*/  BSYNC B1 ;  /* 0x0000000000017941 */ /* 0x000fea0003800000 */
.L_x_3408:
        /* <DEDUP_REMOVED lines=17> */
.L_x_3412:
[----:B------:R-:W2:Y:S01]  /*3360*/  LDL R201, [R1] ;  /* 0x0000000001c97983 */ /* 0x000ea20000100800 */
[----:B------:R-:W0:Y:S02]  /*3370*/  LDC.U8 R196, c[0x0][0x2a0] ;  /* 0x0000a800ffc47b82 */ /* 0x000e240000000000 */
[----:B0-----:R-:W-:-:S04]  /*3380*/  ISETP.NE.AND P6, PT, R196, RZ, PT ;  /* 0x000000ffc400720c */ /* 0x001fc80003fc5270 */
[----:B------:R-:W-:-:S05]  /*3390*/  FSEL R196, R199, RZ, !P6 ;  /* 0x000000ffc7c47208 */ /* 0x000fca0007000000 */
[----:B--2---:R-:W-:-:S04]  /*33a0*/  FFMA.FTZ R196, R201, R200, R196 ;  /* 0x000000c8c9c47223 */ /* 0x004fc800000100c4 */
[--C-:B------:R-:W-:Y:S01]  /*33b0*/  FADD.FTZ R197, R252, -R196.reuse ;  /* 0x800000c4fcc57221 */ /* 0x100fe20000010000 */
[----:B------:R-:W-:-:S03]  /*33c0*/  @P4 PRMT R196, R174, 0x7632, R196 ;  /* 0x00007632aec44816 */ /* 0x000fc600000000c4 */
[----:B------:R-:W-:Y:S01]  /*33d0*/  FMUL.FTZ R197, R6, R197 ;  /* 0x000000c506c57220 */ /* 0x000fe20000410000 */
[----:B------:R-:W-:-:S05]  /*33e0*/  @P4 SHF.L.U32 R196, R196, 0x10, RZ ;  /* 0x00000010c4c44819 */ /* 0x000fca00000006ff */
[----:B------:R-:W-:-:S07]  /*33f0*/  @P4 FADD.FTZ R197, R197, R196 ;  /* 0x000000c4c5c54221 */ /* 0x000fce0000010000 */
.L_x_3413:
[----:B------:R-:W-:Y:S05]  /*3400*/  BSYNC B1 ;  /* 0x0000000000017941 */ /* 0x000fea0003800000 */
.L_x_3411:
        /* <DEDUP_REMOVED lines=17> */
.L_x_3415:
[----:B------:R-:W0:Y:S02]  /*3520*/  LDC.U8 R196, c[0x0][0x2a0] ;  /* 0x0000a800ffc47b82 */ /* 0x000e240000000000 */
[----:B0-----:R-:W-:-:S04]  /*3530*/  ISETP.NE.AND P6, PT, R196, RZ, PT ;  /* 0x000000ffc400720c */ /* 0x001fc80003fc5270 */
[----:B------:R-:W-:-:S05]  /*3540*/  FSEL R196, R199, RZ, !P6 ;  /* 0x000000ffc7c47208 */ /* 0x000fca0007000000 */
[----:B------:R-:W-:-:S04]  /*3550*/  FFMA.FTZ R196, R251, R200, R196 ;  /* 0x000000c8fbc47223 */ /* 0x000fc800000100c4 */
[----:B------:R-:W-:-:S04]  /*3560*/  FADD.FTZ R196, R250, -R196 ;  /* 0x800000c4fac47221 */ /* 0x000fc80000010000 */
[----:B------:R-:W-:Y:S01]  /*3570*/  FMUL.FTZ R197, R6, R196 ;  /* 0x000000c406c57220 */ /* 0x000fe20000410000 */
[----:B------:R-:W-:-:S05]  /*3580*/  @P4 SHF.L.U32 R196, R175, 0x10, RZ ;  /* 0x00000010afc44819 */ /* 0x000fca00000006ff */
[----:B------:R-:W-:-:S07]  /*3590*/  @P4 FADD.FTZ R197, R197, R196 ;  /* 0x000000c4c5c54221 */ /* 0x000fce0000010000 */
.L_x_3416:
[----:B------:R-:W-:Y:S05]  /*35a0*/  BSYNC B1 ;  /* 0x0000000000017941 */ /* 0x000fea0003800000 */
.L_x_3414:
        /* <DEDUP_REMOVED lines=17> */
.L_x_3418:
[----:B------:R-:W0:Y:S02]  /*36c0*/  LDC.U8 R196, c[0x0][0x2a0] ;  /* 0x0000a800ffc47b82 */ /* 0x000e240000000000 */
[----:B0-----:R-:W-:-:S04]  /*36d0*/  ISETP.NE.AND P6, PT, R196, RZ, PT ;  /* 0x000000ffc400720c */ /* 0x001fc80003fc5270 */
[----:B------:R-:W-:-:S05]  /*36e0*/  FSEL R196, R199, RZ, !P6 ;  /* 0x000000ffc7c47208 */ /* 0x000fca0007000000 */
[----:B------:R-:W-:-:S04]  /*36f0*/  FFMA.FTZ R196, R249, R200, R196 ;  /* 0x000000c8f9c47223 */ /* 0x000fc800000100c4 */
[--C-:B------:R-:W-:Y:S01]  /*3700*/  FADD.FTZ R197, R248, -R196.reuse ;  /* 0x800000c4f8c57221 */ /* 0x100fe20000010000 */
[----:B------:R-:W-:-:S03]  /*3710*/  @P4 PRMT R196, R175, 0x7632, R196 ;  /* 0x00007632afc44816 */ /* 0x000fc600000000c4 */
[----:B------:R-:W-:Y:S01]  /*3720*/  FMUL.FTZ R197, R6, R197 ;  /* 0x000000c506c57220 */ /* 0x000fe20000410000 */
[----:B------:R-:W-:-:S05]  /*3730*/  @P4 SHF.L.U32 R196, R196, 0x10, RZ ;  /* 0x00000010c4c44819 */ /* 0x000fca00000006ff */
[----:B------:R-:W-:-:S07]  /*3740*/  @P4 FADD.FTZ R197, R197, R196 ;  /* 0x000000c4c5c54221 */ /* 0x000fce0000010000 */
.L_x_3419:
[----:B------:R-:W-:Y:S05]  /*3750*/  BSYNC B1 ;  /* 0x0000000000017941 */ /* 0x000fea0003800000 */
.L_x_3417:
[----:B------:R-:W2:Y:S01]  /*3760*/  LDL R201, [R1+0x5c] ;  /* 0x00005c0001c97983 */ /* 0x000ea20000100800 */
[----:B------:R-:W-:-:S04]  /*3770*/  @P5 F2FP.BF16.F32.PACK_AB R196, RZ, R197 ;  /* 0x000000c5ffc4523e */ /* 0x000fc800000010ff */
        /* <DEDUP_REMOVED lines=17> */
.L_x_3393:
[----:B------:R-:W-:Y:S05]  /*3890*/  BSYNC B0 ;  /* 0x0000000000007941 */ /* 0x000fea0003800000 */
.L_x_3392:
[----:B------:R-:W-:Y:S04]  /*38a0*/  BSSY B0, `(.L_x_3420) ;  /* 0x00000e4000007945 */ /* 0x000fe80003800000 */
[----:B------:R-:W-:Y:S05]  /*38b0*/  @!P0 BRA `(.L_x_3421) ;  /* 0x0000000c00888947 */ /* 0x000fea0003800000 */
[----:B------:R-:W-:Y:S04]  /*38c0*/  BSSY B1, `(.L_x_3422) ;  /* 0x0000005000017945 */ /* 0x000fe80003800000 */
[----:B------:R-:W-:Y:S05]  /*38d0*/  @!P3 BRA `(.L_x_3423) ;  /* 0x00000000000cb947 */ /* 0x000fea0003800000 */
[----:B------:R-:W1:Y:S02]  /*38e0*/  LDC.64 R192, c[0x0][0x220] ;  /* 0x00008800ffc07b82 */ /* 0x000e640000000a00 */
[----:B-1----:R-:W-:-:S06]  /*38f0*/  IMAD.WIDE.U32 R192, R198, 0x10, R192 ;  /* 0x00000010c6c07825 */ /* 0x002fcc00078e00c0 */
[----:B------:R-:W5:Y:S02]  /*3900*/  LDG.E.128 R192, desc[UR4][R192.64] ;  /* 0x00000004c0c07981 */ /* 0x000f64000c1e1d00 */
.L_x_3423:
[----:B------:R-:W-:Y:S05]  /*3910*/  BSYNC B1 ;  /* 0x0000000000017941 */ /* 0x000fea0003800000 */
.L_x_3422:
        /* <DEDUP_REMOVED lines=9> */
.L_x_3425:
[----:B0-----:R-:W0:Y:S01]  /*39b0*/  LDC.U8 R197, c[0x0][0x2a0] ;  /* 0x0000a800ffc57b82 */ /* 0x001e220000000000 */
        /* <DEDUP_REMOVED lines=8> */
[----:B------:R-:W-:-:S05]  /*3a40*/  @P4 SHF.L.U32 R197, R176, 0x10, RZ ;  /* 0x00000010b0c54819 */ /* 0x000fca00000006ff */
[----:B------:R-:W-:-:S07]  /*3a50*/  @P4 FADD.FTZ R196, R196, R197 ;  /* 0x000000c5c4c44221 */ /* 0x000fce0000010000 */
.L_x_3426:
[----:B------:R-:W-:Y:S05]  /*3a60*/  BSYNC B1 ;  /* 0x0000000000017941 */ /* 0x000fea0003800000 */
.L_x_3424:
        /* <DEDUP_REMOVED lines=18> */
.L_x_3428:
[----:B------:R-:W0:Y:S01]  /*3b90*/  LDC.U8 R201, c[0x0][0x2a0] ;  /* 0x0000a800ffc97b82 */ /* 0x000e220000000000 */
[----:B------:R-:W-:-:S04]  /*3ba0*/  @P4 PRMT R197, R176, 0x7632, R197 ;  /* 0x00007632b0c54816 */ /* 0x000fc800000000c5 */
[----:B------:R-:W-:Y:S02]  /*3bb0*/  @P4 SHF.L.U32 R197, R197, 0x10, RZ ;  /* 0x00000010c5c54819 */ /* 0x000fe400000006ff */
[----:B0-----:R-:W-:-:S04]  /*3bc0*/  ISETP.NE.AND P6, PT, R201, RZ, PT ;  /* 0x000000ffc900720c */ /* 0x001fc80003fc5270 */
[----:B------:R-:W-:-:S05]  /*3bd0*/  FSEL R196, R199, RZ, !P6 ;  /* 0x000000ffc7c47208 */ /* 0x000fca0007000000 */
[----:B------:R-:W-:-:S04]  /*3be0*/  FFMA.FTZ R196, R244, R200, R196 ;  /* 0x000000c8f4c47223 */ /* 0x000fc800000100c4 */
[----:B------:R-:W-:-:S04]  /*3bf0*/  FADD.FTZ R196, R243, -R196 ;  /* 0x800000c4f3c47221 */ /* 0x000fc80000010000 */
[----:B------:R-:W-:-:S04]  /*3c00*/  FMUL.FTZ R196, R6, R196 ;  /* 0x000000c406c47220 */ /* 0x000fc80000410000 */
[----:B------:R-:W-:-:S07]  /*3c10*/  @P4 FADD.FTZ R196, R196, R197 ;  /* 0x000000c5c4c44221 */ /* 0x000fce0000010000 */
.L_x_3429:
[----:B------:R-:W-:Y:S05]  /*3c20*/  BSYNC B1 ;  /* 0x0000000000017941 */ /* 0x000fea0003800000 */
.L_x_3427:
        /* <DEDUP_REMOVED lines=16> */
.L_x_3431:
[----:B------:R-:W0:Y:S02]  /*3d30*/  LDC.U8 R197, c[0x0][0x2a0] ;  /* 0x0000a800ffc57b82 */ /* 0x000e240000000000 */
[----:B0-----:R-:W-:Y:S02]  /*3d40*/  ISETP.NE.AND P6, PT, R197, RZ, PT ;  /* 0x000000ffc500720c */ /* 0x001fe40003fc5270 */
[----:B------:R-:W-:Y:S02]  /*3d50*/  @P4 SHF.L.U32 R197, R177, 0x10, RZ ;  /* 0x00000010b1c54819 */ /* 0x000fe400000006ff */
[----:B------:R-:W-:-:S05]  /*3d60*/  FSEL R196, R199, RZ, !P6 ;  /* 0x000000ffc7c47208 */ /* 0x000fca0007000000 */
[----:B------:R-:W-:-:S04]  /*3d70*/  FFMA.FTZ R196, R242, R200, R196 ;  /* 0x000000c8f2c47223 */ /* 0x000fc800000100c4 */
[----:B------:R-:W-:-:S04]  /*3d80*/  FADD.FTZ R196, R241, -R196 ;  /* 0x800000c4f1c47221 */ /* 0x000fc80000010000 */
[----:B------:R-:W-:-:S04]  /*3d90*/  FMUL.FTZ R196, R6, R196 ;  /* 0x000000c406c47220 */ /* 0x000fc80000410000 */
[----:B------:R-:W-:-:S07]  /*3da0*/  @P4 FADD.FTZ R196, R196, R197 ;  /* 0x000000c5c4c44221 */ /* 0x000fce0000010000 */
.L_x_3432:
[----:B------:R-:W-:Y:S05]  /*3db0*/  BSYNC B1 ;  /* 0x0000000000017941 */ /* 0x000fea0003800000 */
.L_x_3430:
        /* <DEDUP_REMOVED lines=16> */
.L_x_3434:
        /* <DEDUP_REMOVED lines=9> */
.L_x_3435:
[----:B------:R-:W-:Y:S05]  /*3f50*/  BSYNC B1 ;  /* 0x0000000000017941 */ /* 0x000fea0003800000 */
.L_x_3433:
        /* <DEDUP_REMOVED lines=16> */
.L_x_3437:
        /* <DEDUP_REMOVED lines=8> */
.L_x_3438:
[----:B------:R-:W-:Y:S05]  /*40e0*/  BSYNC B1 ;  /* 0x0000000000017941 */ /* 0x000fea0003800000 */
.L_x_3436:
        /* <DEDUP_REMOVED lines=16> */
.L_x_3440:
        /* <DEDUP_REMOVED lines=9> */
.L_x_3441:
[----:B------:R-:W-:Y:S05]  /*4280*/  BSYNC B1 ;  /* 0x0000000000017941 */ /* 0x000fea0003800000 */
.L_x_3439:
        /* <DEDUP_REMOVED lines=16> */
.L_x_3443:
        /* <DEDUP_REMOVED lines=8> */
.L_x_3444:
[----:B------:R-:W-:Y:S05]  /*4410*/  BSYNC B1 ;  /* 0x0000000000017941 */ /* 0x000fea0003800000 */
.L_x_3442:
        /* <DEDUP_REMOVED lines=16> */
.L_x_3446:
        /* <DEDUP_REMOVED lines=9> */
.L_x_3447:
[----:B------:R-:W-:Y:S05]  /*45b0*/  BSYNC B1 ;  /* 0x0000000000017941 */ /* 0x000fea0003800000 */
.L_x_3445:
        /* <DEDUP_REMOVED lines=18> */
.L_x_3421:
[----:B------:R-:W-:Y:S05]  /*46e0*/  BSYNC B0 ;  /* 0x0000000000007941 */ /* 0x000fea0003800000 */
.L_x_3420:
[----:B------:R-:W-:Y:S04]  /*46f0*/  BSSY B0, `(.L_x_3448) ;  /* 0x00000e4000007945 */ /* 0x000fe80003800000 */
[----:B------:R-:W-:Y:S05]  /*4700*/  @!P1 BRA `(.L_x_3449) ;  /* 0x0000000c00889947 */ /* 0x000fea0003800000 */
[----:B------:R-:W-:Y:S04]  /*4710*/  BSSY B1, `(.L_x_3450) ;  /* 0x0000005000017945 */ /* 0x000fe80003800000 */
[----:B------:R-:W-:Y:S05]  /*4720*/  @!P3 BRA `(.L_x_3451) ;  /* 0x00000000000cb947 */ /* 0x000fea0003800000 */
[----:B------:R-:W2:Y:S02]  /*4730*/  LDC.64 R192, c[0x0][0x220] ;  /* 0x00008800ffc07b82 */ /* 0x000ea40000000a00 */
[----:B--2---:R-:W-:-:S06]  /*4740*/  IMAD.WIDE.U32 R192, R198, 0x10, R192 ;  /* 0x00000010c6c07825 */ /* 0x004fcc00078e00c0 */
[----:B------:R-:W5:Y:S02]  /*4750*/  LDG.E.128 R192, desc[UR4][R192.64] ;  /* 0x00000004c0c07981 */ /* 0x000f64000c1e1d00 */
.L_x_3451:
[----:B------:R-:W-:Y:S05]  /*4760*/  BSYNC B1 ;  /* 0x0000000000017941 */ /* 0x000fea0003800000 */
.L_x_3450:
[----:B------:R-:W-:Y:S04]  /*4770*/  BSSY B1, `(.L_x_3452) ;  /* 0x0000014000017945 */ /* 0x000fe80003800000 */
[----:B------:R-:W-:Y:S05]  /*4780*/  @P2 BRA `(.L_x_3453) ;  /* 0x00000000001c2947 */ /* 0x000fea0003800000 */
[----:B------:R-:W-:Y:S01]  /*4790*/  UISETP.NE.U32.AND UP0, UPT, UR14, URZ, UPT ;  /* 0x0000003f0e00728c */ /* 0x000fe2000bf05070 */
[----:B01----:R-:W-:-:S03]  /*47a0*/  MOV R196, RZ ;  /* 0x000000ff00c47202 */ /* 0x003fc60000000f00 */
[----:B------:R-:W-:-:S06]  /*47b0*/  UISETP.NE.AND.EX UP0, UPT, UR15, URZ, UPT, UP0 ;  /* 0x0000003f0f00728c */ /* 0x000fcc000bf05300 */
[----:B------:R-:W-:-:S13]  /*47c0*/  PLOP3.LUT P4, PT, PT, PT, UP0, 0x80, 0x0 ;  /* 0x000000000000781c */ /* 0x000fda0003f8f008 */
[----:B------:R-:W-:Y:S05]  /*47d0*/  @!P4 BRA `(.L_x_3454) ;  /* 0x000000000034c947 */ /* 0x000fea0003800000 */
[----:B-----5:R-:W-:Y:S01]  /*47e0*/  IMAD.U32 R196, R180, 0x10000, RZ ;  /* 0x00010000b4c47824 */ /* 0x020fe200078e00ff */
[----:B------:R-:W-:Y:S06]  /*47f0*/  BRA `(.L_x_3454) ;  /* 0x00000000002c7947 */ /* 0x000fec0003800000 */
.L_x_3453:
[----:B01----:R-:W0:Y:S01]  /*4800*/  LDC.U8 R197, c[0x0][0x2a0] ;  /* 0x0000a800ffc57b82 */ /* 0x003e220000000000 */
        /* <DEDUP_REMOVED lines=10> */
.L_x_3454:
[----:B------:R-:W-:Y:S05]  /*48b0*/  BSYNC B1 ;  /* 0x0000000000017941 */ /* 0x000fea0003800000 */
.L_x_3452:
        /* <DEDUP_REMOVED lines=18> */
.L_x_3456:
        /* <DEDUP_REMOVED lines=9> */
.L_x_3457:
[----:B------:R-:W-:Y:S05]  /*4a70*/  BSYNC B1 ;  /* 0x0000000000017941 */ /* 0x000fea0003800000 */
.L_x_3455:
        /* <DEDUP_REMOVED lines=16> */
.L_x_3459:
        /* <DEDUP_REMOVED lines=8> */
.L_x_3460:
[----:B------:R-:W-:Y:S05]  /*4c00*/  BSYNC B1 ;  /* 0x0000000000017941 */ /* 0x000fea0003800000 */
.L_x_3458:
        /* <DEDUP_REMOVED lines=16> */
.L_x_3462:
        /* <DEDUP_REMOVED lines=9> */
.L_x_3463:
[----:B------:R-:W-:Y:S05]  /*4da0*/  BSYNC B1 ;  /* 0x0000000000017941 */ /* 0x000fea0003800000 */
.L_x_3461:
        /* <DEDUP_REMOVED lines=16> */
.L_x_3465:
        /* <DEDUP_REMOVED lines=8> */
.L_x_3466:
[----:B------:R-:W-:Y:S05]  /*4f30*/  BSYNC B1 ;  /* 0x0000000000017941 */ /* 0x000fea0003800000 */
.L_x_3464:
        /* <DEDUP_REMOVED lines=16> */
.L_x_3468:
        /* <DEDUP_REMOVED lines=9> */
.L_x_3469:
[----:B------:R-:W-:Y:S05]  /*50d0*/  BSYNC B1 ;  /* 0x0000000000017941 */ /* 0x000fea0003800000 */
.L_x_3467:
        /* <DEDUP_REMOVED lines=16> */
.L_x_3471:
        /* <DEDUP_REMOVED lines=8> */
.L_x_3472:
[----:B------:R-:W-:Y:S05]  /*5260*/  BSYNC B1 ;  /* 0x0000000000017941 */ /* 0x000fea0003800000 */
.L_x_3470:
        /* <DEDUP_REMOVED lines=16> */
.L_x_3474:
        /* <DEDUP_REMOVED lines=9> */
.L_x_3475:
[----:B------:R-:W-:Y:S05]  /*5400*/  BSYNC B1 ;  /* 0x0000000000017941 */ /* 0x000fea0003800000 */
.L_x_3473:
        /* <DEDUP_REMOVED lines=18> */
.L_x_3449:
[----:B------:R-:W-:Y:S05]  /*5530*/  BSYNC B0 ;  /* 0x0000000000007941 */ /* 0x000fea0003800000 */
.L_x_3448:
        /* <DEDUP_REMOVED lines=8> */
.L_x_3479:
[----:B------:R-:W-:Y:S05]  /*55c0*/  BSYNC B1 ;  /* 0x0000000000017941 */ /* 0x000fea0003800000 */
.L_x_3478:
[----:B------:R-:W-:Y:S04]  /*55d0*/  BSSY B1, `(.L_x_3480) ;  /* 0x0000014000017945 */ /* 0x000fe80003800000 */
[----:B------:R-:W-:Y:S05]  /*55e0*/  @P2 BRA `(.L_x_3481) ;  /* 0x00000000001c2947 */ /* 0x000fea0003800000 */
[----:B------:R-:W-:Y:S01]  /*55f0*/  UISETP.NE.U32.AND UP0, UPT, UR14, URZ, UPT ;  /* 0x0000003f0e00728c */ /* 0x000fe2000bf05070 */
[----:B012---:R-:W-:-:S03]  /*5600*/  MOV R196, RZ ;  /* 0x000000ff00c47202 */ /* 0x007fc60000000f00 */
[----:B------:R-:W-:-:S06]  /*5610*/  UISETP.NE.AND.EX UP0, UPT, UR15, URZ, UPT, UP0 ;  /* 0x0000003f0f00728c */ /* 0x000fcc000bf05300 */
[----:B------:R-:W-:-:S13]  /*5620*/  PLOP3.LUT P4, PT, PT, PT, UP0, 0x80, 0x0 ;  /* 0x000000000000781c */ /* 0x000fda0003f8f008 */
[----:B------:R-:W-:Y:S05]  /*5630*/  @!P4 BRA `(.L_x_3482) ;  /* 0x000000000034c947 */ /* 0x000fea0003800000 */
[----:B-----5:R-:W-:Y:S01]  /*5640*/  SHF.L.U32 R196, R20, 0x10, RZ ;  /* 0x0000001014c47819 */ /* 0x020fe200000006ff */
[----:B------:R-:W-:Y:S06]  /*5650*/  BRA `(.L_x_3482) ;  /* 0x00000000002c7947 */ /* 0x000fec0003800000 */
.L_x_3481:
[----:B012---:R-:W0:Y:S01]  /*5660*/  LDC.U8 R197, c[0x0][0x2a0] ;  /* 0x0000a800ffc57b82 */ /* 0x007e220000000000 */
        /* <DEDUP_REMOVED lines=10> */
.L_x_3482:
[----:B------:R-:W-:Y:S05]  /*5710*/  BSYNC B1 ;  /* 0x0000000000017941 */ /* 0x000fea0003800000 */
.L_x_3480:
        /* <DEDUP_REMOVED lines=18> */
.L_x_3484:
        /* <DEDUP_REMOVED lines=9> */
.L_x_3485:
[----:B------:R-:W-:Y:S05]  /*58d0*/  BSYNC B1 ;  /* 0x0000000000017941 */ /* 0x000fea0003800000 */
.L_x_3483:
        /* <DEDUP_REMOVED lines=16> */
.L_x_3487:
        /* <DEDUP_REMOVED lines=8> */
.L_x_3488:
[----:B------:R-:W-:Y:S05]  /*5a60*/  BSYNC B1 ;  /* 0x0000000000017941 */ /* 0x000fea0003800000 */
.L_x_3486:
        /* <DEDUP_REMOVED lines=16> */
.L_x_3490:
        /* <DEDUP_REMOVED lines=9> */
.L_x_3491:
[----:B------:R-:W-:Y:S05]  /*5c00*/  BSYNC B1 ;  /* 0x0000000000017941 */ /* 0x000fea0003800000 */
.L_x_3489:
        /* <DEDUP_REMOVED lines=16> */
.L_x_3493:
        /* <DEDUP_REMOVED lines=8> */
.L_x_3494:
[----:B------:R-:W-:Y:S05]  /*5d90*/  BSYNC B1 ;  /* 0x0000000000017941 */ /* 0x000fea0003800000 */
.L_x_3492:
        /* <DEDUP_REMOVED lines=16> */
.L_x_3496:
        /* <DEDUP_REMOVED lines=9> */
.L_x_3497:
[----:B------:R-:W-:Y:S05]  /*5f30*/  BSYNC B1 ;  /* 0x0000000000017941 */ /* 0x000fea0003800000 */
.L_x_3495:
        /* <DEDUP_REMOVED lines=16> */
.L_x_3499:
        /* <DEDUP_REMOVED lines=8> */
.L_x_3500:
[----:B------:R-:W-:Y:S05]  /*60c0*/  BSYNC B1 ;  /* 0x0000000000017941 */ /* 0x000fea0003800000 */
.L_x_3498:
        /* <DEDUP_REMOVED lines=16> */
.L_x_3502:
[----:B------:R-:W0:Y:S02]  /*61d0*/  LDC.U8 R197, c[0x0][0x2a0] ;  /* 0x0000a800ffc57b82 */ /* 0x000e240000000000 */
[----:B0-----:R-:W-:-:S04]  /*61e0*/  ISETP.NE.AND P2, PT, R197, RZ, PT ;  /* 0x000000ffc500720c */ /* 0x001fc80003f45270 */
[----:B------:R-:W-:-:S05]  /*61f0*/  FSEL R199, R199, RZ, !P2 ;  /* 0x000000ffc7c77208 */ /* 0x000fca0005000000 */
[----:B------:R-:W-:-:S04]  /*6200*/  FFMA.FTZ R199, R220, R200, R199 ;  /* 0x000000c8dcc77223 */ /* 0x000fc800000100c7 */
[----:B------:R-:W-:-:S04]  /*6210*/  FADD.FTZ R199, R221, -R199 ;  /* 0x800000c7ddc77221 */ /* 0x000fc80000010000 */
[----:B------:R-:W-:Y:S01]  /*6220*/  FMUL.FTZ R196, R6, R199 ;  /* 0x000000c706c47220 */ /* 0x000fe20000410000 */
[----:B------:R-:W-:-:S04]  /*6230*/  @P4 PRMT R6, R23, 0x7632, R6 ;  /* 0x0000763217064816 */ /* 0x000fc80000000006 */
[----:B------:R-:W-:-:S05]  /*6240*/  @P4 SHF.L.U32 R6, R6, 0x10, RZ ;  /* 0x0000001006064819 */ /* 0x000fca00000006ff */
[----:B------:R-:W-:-:S07]  /*6250*/  @P4 FADD.FTZ R196, R196, R6 ;  /* 0x00000006c4c44221 */ /* 0x000fce0000010000 */
.L_x_3503:
[----:B------:R-:W-:Y:S05]  /*6260*/  BSYNC B1 ;  /* 0x0000000000017941 */ /* 0x000fea0003800000 */
.L_x_3501:
[----:B------:R-:W-:-:S04]  /*6270*/  @P5 F2FP.BF16.F32.PACK_AB R6, RZ, R196 ;  /* 0x000000c4ff06523e */ /* 0x000fc800000010ff */
[----:B------:R-:W-:Y:S02]  /*6280*/  @P5 PRMT R187, R187, 0x5410, R6 ;  /* 0x00005410bbbb5816 */ /* 0x000fe40000000006 */
[----:B------:R-:W0:Y:S02]  /*6290*/  @P3 LDC R6, c[0x0][0x29c] ;  /* 0x0000a700ff063b82 */ /* 0x000e240000000800 */
[----:B0-----:R-:W-:Y:S01]  /*62a0*/  @P3 FMUL.FTZ R6, R196, R6 ;  /* 0x00000006c4063220 */ /* 0x001fe20000410000 */
[----:B------:R-:W-:-:S05]  /*62b0*/  @P3 PRMT R196, R195, 0x7632, R196 ;  /* 0x00007632c3c43816 */ /* 0x000fca00000000c4 */
[----:B------:R-:W-:-:S04]  /*62c0*/  @P3 IMAD.U32 R196, R196, 0x10000, RZ ;  /* 0x00010000c4c43824 */ /* 0x000fc800078e00ff */
        /* <DEDUP_REMOVED lines=10> */
.L_x_3477:
[----:B------:R-:W-:Y:S05]  /*6370*/  BSYNC B0 ;  /* 0x0000000000007941 */ /* 0x000fea0003800000 */
.L_x_3476:
[----:B------:R-:W-:Y:S02]  /*6380*/  LOP3.LUT P3, RZ, R5, 0x2, RZ, 0xc0, !PT ;  /* 0x0000000205ff7812 */ /* 0x000fe4000786c0ff */
[----:B------:R-:W-:Y:S02]  /*6390*/  IADD3 R4, R4, UR12, RZ ;  /* 0x0000000c04047c10 */ /* 0x000fe4000fffe0ff */
[----:B---3-5:R-:W-:Y:S02]  /*63a0*/  SEL R6, RZ, 0x1, P3 ;  /* 0x00000001ff067807 */ /* 0x028fe40001800000 */
[----:B------:R-:W-:-:S03]  /*63b0*/  ISETP.GE.AND P2, PT, R4, UR13, PT ;  /* 0x0000000d04007c0c */ /* 0x000fc6000bf46270 */
[----:B------:R3:W-:Y:S10]  /*63c0*/  STL.S16 [R1+0x28], R6 ;  /* 0x0000280601007387 */ /* 0x0007f40000100600 */
[----:B---3--:R-:W-:Y:S05]  /*63d0*/  @!P2 BRA `(.L_x_3504) ;  /* 0xffffffa40020a947 */ /* 0x008fea000383ffff */
.L_x_3372:
[----:B------:R-:W3:Y:S01]  /*63e0*/  S2R R0, SR_TID.X ;  /* 0x0000000000007919 */ /* 0x000ee20000002100 */
[----:B------:R-:W3:Y:S01]  /*63f0*/  S2UR UR6, SR_CTAID.X ;  /* 0x00000000000679c3 */ /* 0x000ee20000002500 */
[----:B------:R-:W-:Y:S01]  /*6400*/  LOP3.LUT P2, RZ, R5, 0x1, RZ, 0xc0, !PT ;  /* 0x0000000105ff7812 */ /* 0x000fe2000784c0ff */
[----:B------:R-:W-:Y:S01]  /*6410*/  BSSY B0, `(.L_x_3505) ;  /* 0x0000012000007945 */ /* 0x000fe20003800000 */
[----:B---3--:R-:W-:-:S05]  /*6420*/  LEA.HI R7, R0, UR6, RZ, 0x19 ;  /* 0x0000000600077c11 */ /* 0x008fca000f8fc8ff */
[----:B------:R-:W-:-:S05]  /*6430*/  IMAD R2, R7, R2, RZ ;  /* 0x0000000207027224 */ /* 0x000fca00078e02ff */
[----:B------:R-:W-:Y:S01]  /*6440*/  LEA.HI R11, R2, R3, RZ, 0x1d ;  /* 0x00000003020b7211 */ /* 0x000fe200078fe8ff */
[----:B------:R-:W-:Y:S06]  /*6450*/  @!P2 BRA `(.L_x_3506) ;  /* 0x000000000034a947 */ /* 0x000fec0003800000 */
[----:B------:R-:W3:Y:S08]  /*6460*/  LDC.64 R2, c[0x0][0x2d0] ;  /* 0x0000b400ff027b82 */ /* 0x000ef00000000a00 */
[----:B------:R-:W4:Y:S08]  /*6470*/  LDC.64 R6, c[0x0][0x2d8] ;  /* 0x0000b600ff067b82 */ /* 0x000f300000000a00 */
        /* <DEDUP_REMOVED lines=11> */
.L_x_3506:
[----:B------:R-:W-:Y:S05]  /*6530*/  BSYNC B0 ;  /* 0x0000000000007941 */ /* 0x000fea0003800000 */
.L_x_3505:
[----:B------:R-:W-:Y:S04]  /*6540*/  BSSY B0, `(.L_x_3507) ;  /* 0x000000f000007945 */ /* 0x000fe80003800000 */
[----:B------:R-:W-:Y:S05]  /*6550*/  @!P0 BRA `(.L_x_3508) ;  /* 0x0000000000348947 */ /* 0x000fea0003800000 */
[----:B---3--:R-:W3:Y:S08]  /*6560*/  LDC.64 R2, c[0x0][0x2d0] ;  /* 0x0000b400ff027b82 */ /* 0x008ef00000000a00 */
        /* <DEDUP_REMOVED lines=12> */
.L_x_3508:
[----:B------:R-:W-:Y:S05]  /*6630*/  BSYNC B0 ;  /* 0x0000000000007941 */ /* 0x000fea0003800000 */
.L_x_3507:
        /* <DEDUP_REMOVED lines=15> */
.L_x_3510:
[----:B------:R-:W-:Y:S05]  /*6730*/  BSYNC B0 ;  /* 0x0000000000007941 */ /* 0x000fea0003800000 */
.L_x_3509:
[----:B------:R-:W-:-:S13]  /*6740*/  LOP3.LUT P0, RZ, R5, 0x4, RZ, 0xc0, !PT ;  /* 0x0000000405ff7812 */ /* 0x000fda000780c0ff */
[----:B------:R-:W-:Y:S05]  /*6750*/  @!P0 EXIT ;  /* 0x000000000000894d */ /* 0x000fea0003800000 */
[----:B---3--:R-:W3:Y:S08]  /*6760*/  LDC.64 R2, c[0x0][0x2d0] ;  /* 0x0000b400ff027b82 */ /* 0x008ef00000000a00 */
[----:B------:R-:W4:Y:S08]  /*6770*/  LDC.64 R4, c[0x0][0x2d8] ;  /* 0x0000b600ff047b82 */ /* 0x000f300000000a00 */
        /* <DEDUP_REMOVED lines=11> */
.L_x_3391:
[----:B------:R-:W-:Y:S01]  /*6830*/  HFMA2.MMA R196, -RZ, RZ, 0, 9.5367431640625e-07 ;  /* 0x00000010ffc47435 */ /* 0x000fe200000001ff */
[----:B------:R-:W-:Y:S01]  /*6840*/  MOV R200, R227 ;  /* 0x000000e300c87202 */ /* 0x000fe20000000f00 */
[----:B------:R-:W-:Y:S01]  /*6850*/  IMAD.MOV.U32 R199, RZ, RZ, -0x1 ;  /* 0xffffffffffc77424 */ /* 0x000fe200078e00ff */
[----:B------:R-:W-:-:S08]  /*6860*/  MOV R197, 0x1f ;  /* 0x0000001f00c57802 */ /* 0x000fd00000000f00 */
[----:B-----5:R-:W-:Y:S05]  /*6870*/  WARPSYNC.COLLECTIVE R199, `(.L_x_3511) ;  /* 0x00000000c7087348 */ /* 0x020fea0003c00000 */
[----:B------:R0:W1:Y:S02]  /*6880*/  SHFL.DOWN P4, R203, R200, R196, R197 ;  /* 0x080000c4c8cb7389 */ /* 0x00006400000800c5 */
[----:B01---5:R-:W-:Y:S01]  /*6890*/  ENDCOLLECTIVE ;  /* 0x000000000000791b */ /* 0x023fe20003800000 */
.L_x_3511:
[----:B------:R-:W-:Y:S02]  /*68a0*/  MOV R200, R226 ;  /* 0x000000e200c87202 */ /* 0x000fe40000000f00 */
[----:B------:R-:W-:-:S05]  /*68b0*/  MOV R196, R203 ;  /* 0x000000cb00c47202 */ /* 0x000fca0000000f00 */
[----:B------:R-:W-:Y:S01]  /*68c0*/  FADD.FTZ R201, R196, R227 ;  /* 0x000000e3c4c97221 */ /* 0x000fe20000010000 */
[----:B------:R-:W-:-:S11]  /*68d0*/  HFMA2.MMA R196, -RZ, RZ, 0, 9.5367431640625e-07 ;  /* 0x00000010ffc47435 */ /* 0x000fd600000001ff */
[----:B------:R-:W-:Y:S05]  /*68e0*/  WARPSYNC.COLLECTIVE R199, `(.L_x_3512) ;  /* 0x00000000c7087348 */ /* 0x000fea0003c00000 */
[----:B------:R0:W1:Y:S02]  /*68f0*/  SHFL.DOWN P4, R203, R200, R196, R197 ;  /* 0x080000c4c8cb7389 */ /* 0x00006400000800c5 */
[----:B01----:R-:W-:Y:S01]  /*6900*/  ENDCOLLECTIVE ;  /* 0x000000000000791b */ /* 0x003fe20003800000 */
.L_x_3512:
[----:B------:R-:W-:Y:S01]  /*6910*/  MOV R200, R201 ;  /* 0x000000c900c87202 */ /* 0x000fe20000000f00 */
[----:B------:R-:W-:-:S04]  /*6920*/  IMAD.MOV.U32 R196, RZ, RZ, R203 ;  /* 0x000000ffffc47224 */ /* 0x000fc800078e00cb */
[----:B------:R-:W-:Y:S01]  /*6930*/  FADD.FTZ R202, R196, R226 ;  /* 0x000000e2c4ca7221 */ /* 0x000fe20000010000 */
[----:B------:R-:W-:-:S11]  /*6940*/  HFMA2.MMA R196, -RZ, RZ, 0, 4.76837158203125e-07 ;  /* 0x00000008ffc47435 */ /* 0x000fd600000001ff */
[----:B------:R-:W-:Y:S05]  /*6950*/  WARPSYNC.COLLECTIVE R199, `(.L_x_3513) ;  /* 0x00000000c7087348 */ /* 0x000fea0003c00000 */
[----:B------:R0:W1:Y:S02]  /*6960*/  SHFL.DOWN P4, R203, R200, R196, R197 ;  /* 0x080000c4c8cb7389 */ /* 0x00006400000800c5 */
[----:B01----:R-:W-:Y:S01]  /*6970*/  ENDCOLLECTIVE ;  /* 0x000000000000791b */ /* 0x003fe20003800000 */
.L_x_3513:
[----:B------:R-:W-:Y:S01]  /*6980*/  IMAD.MOV.U32 R200, RZ, RZ, R202 ;  /* 0x000000ffffc87224 */ /* 0x000fe200078e00ca */
[----:B------:R-:W-:-:S05]  /*6990*/  MOV R196, R203 ;  /* 0x000000cb00c47202 */ /* 0x000fca0000000f00 */
[----:B------:R-:W-:Y:S01]  /*69a0*/  FADD.FTZ R201, R201, R196 ;  /* 0x000000c4c9c97221 */ /* 0x000fe20000010000 */
[----:B------:R-:W-:-:S11]  /*69b0*/  HFMA2.MMA R196, -RZ, RZ, 0, 4.76837158203125e-07 ;  /* 0x00000008ffc47435 */ /* 0x000fd600000001ff */
[----:B------:R-:W-:Y:S05]  /*69c0*/  WARPSYNC.COLLECTIVE R199, `(.L_x_3514) ;  /* 0x00000000c7087348 */ /* 0x000fea0003c00000 */
[----:B------:R0:W1:Y:S02]  /*69d0*/  SHFL.DOWN P4, R203, R200, R196, R197 ;  /* 0x080000c4c8cb7389 */ /* 0x00006400000800c5 */
[----:B01----:R-:W-:Y:S01]  /*69e0*/  ENDCOLLECTIVE ;  /* 0x000000000000791b */ /* 0x003fe20003800000 */
.L_x_3514:
[----:B------:R-:W-:Y:S02]  /*69f0*/  MOV R200, R201 ;  /* 0x000000c900c87202 */ /* 0x000fe40000000f00 */
[----:B------:R-:W-:-:S05]  /*6a00*/  MOV R196, R203 ;  /* 0x000000cb00c47202 */ /* 0x000fca0000000f00 */
[----:B------:R-:W-:Y:S01]  /*6a10*/  FADD.FTZ R202, R202, R196 ;  /* 0x000000c4caca7221 */ /* 0x000fe20000010000 */
[----:B------:R-:W-:-:S07]  /*6a20*/  IMAD.MOV.U32 R196, RZ, RZ, 0x4 ;  /* 0x00000004ffc47424 */ /* 0x000fce00078e00ff */
[----:B------:R-:W-:Y:S05]  /*6a30*/  WARPSYNC.COLLECTIVE R199, `(.L_x_3515) ;  /* 0x00000000c7087348 */ /* 0x000fea0003c00000 */
[----:B------:R0:W1:Y:S02]  /*6a40*/  SHFL.DOWN P4, R203, R200, R196, R197 ;  /* 0x080000c4c8cb7389 */ /* 0x00006400000800c5 */
[----:B01----:R-:W-:Y:S01]  /*6a50*/  ENDCOLLECTIVE ;  /* 0x000000000000791b */ /* 0x003fe20003800000 */
.L_x_3515:
[----:B------:R-:W-:Y:S02]  /*6a60*/  MOV R200, R202 ;  /* 0x000000ca00c87202 */ /* 0x000fe40000000f00 */
[----:B------:R-:W-:-:S05]  /*6a70*/  MOV R196, R203 ;  /* 0x000000cb00c47202 */ /* 0x000fca0000000f00 */
[----:B------:R-:W-:Y:S01]  /*6a80*/  FADD.FTZ R201, R201, R196 ;  /* 0x000000c4c9c97221 */ /* 0x000fe20000010000 */
[----:B------:R-:W-:-:S11]  /*6a90*/  HFMA2.MMA R196, -RZ, RZ, 0, 2.384185791015625e-07 ;  /* 0x00000004ffc47435 */ /* 0x000fd600000001ff */
[----:B------:R-:W-:Y:S05]  /*6aa0*/  WARPSYNC.COLLECTIVE R199, `(.L_x_3516) ;  /* 0x00000000c7087348 */ /* 0x000fea0003c00000 */
[----:B------:R0:W1:Y:S02]  /*6ab0*/  SHFL.DOWN P4, R203, R200, R196, R197 ;  /* 0x080000c4c8cb7389 */ /* 0x00006400000800c5 */
[----:B01----:R-:W-:Y:S01]  /*6ac0*/  ENDCOLLECTIVE ;  /* 0x000000000000791b */ /* 0x003fe20003800000 */
.L_x_3516:
[----:B------:R-:W-:Y:S01]  /*6ad0*/  MOV R200, R201 ;  /* 0x000000c900c87202 */ /* 0x000fe20000000f00 */
[----:B------:R-:W-:-:S04]  /*6ae0*/  IMAD.MOV.U32 R196, RZ, RZ, R203 ;  /* 0x000000ffffc47224 */ /* 0x000fc800078e00cb */
[----:B------:R-:W-:Y:S01]  /*6af0*/  FADD.FTZ R202, R202, R196 ;  /* 0x000000c4caca7221 */ /* 0x000fe20000010000 */
[----:B------:R-:W-:-:S11]  /*6b00*/  HFMA2.MMA R196, -RZ, RZ, 0, 1.1920928955078125e-07 ;  /* 0x00000002ffc47435 */ /* 0x000fd600000001ff */
[----:B------:R-:W-:Y:S05]  /*6b10*/  WARPSYNC.COLLECTIVE R199, `(.L_x_3517) ;  /* 0x00000000c7087348 */ /* 0x000fea0003c00000 */
[----:B------:R0:W1:Y:S02]  /*6b20*/  SHFL.DOWN P4, R203, R200, R196, R197 ;  /* 0x080000c4c8cb7389 */ /* 0x00006400000800c5 */
[----:B01----:R-:W-:Y:S01]  /*6b30*/  ENDCOLLECTIVE ;  /* 0x000000000000791b */ /* 0x003fe20003800000 */
.L_x_3517:
[----:B------:R-:W-:Y:S01]  /*6b40*/  IMAD.MOV.U32 R200, RZ, RZ, R202 ;  /* 0x000000ffffc87224 */ /* 0x000fe200078e00ca */
[----:B------:R-:W-:-:S05]  /*6b50*/  MOV R196, R203 ;  /* 0x000000cb00c47202 */ /* 0x000fca0000000f00 */
[----:B------:R-:W-:Y:S01]  /*6b60*/  FADD.FTZ R201, R201, R196 ;  /* 0x000000c4c9c97221 */ /* 0x000fe20000010000 */
[----:B------:R-:W-:-:S11]  /*6b70*/  HFMA2.MMA R196, -RZ, RZ, 0, 1.1920928955078125e-07 ;  /* 0x00000002ffc47435 */ /* 0x000fd600000001ff */
[----:B------:R-:W-:Y:S05]  /*6b80*/  WARPSYNC.COLLECTIVE R199, `(.L_x_3518) ;  /* 0x00000000c7087348 */ /* 0x000fea0003c00000 */
[----:B------:R0:W1:Y:S02]  /*6b90*/  SHFL.DOWN P4, R203, R200, R196, R197 ;  /* 0x080000c4c8cb7389 */ /* 0x00006400000800c5 */
[----:B01----:R-:W-:Y:S01]  /*6ba0*/  ENDCOLLECTIVE ;  /* 0x000000000000791b */ /* 0x003fe20003800000 */
.L_x_3518:
[----:B------:R-:W-:Y:S02]  /*6bb0*/  MOV R200, R201 ;  /* 0x000000c900c87202 */ /* 0x000fe40000000f00 */
[----:B------:R-:W-:-:S05]  /*6bc0*/  MOV R196, R203 ;  /* 0x000000cb00c47202 */ /* 0x000fca0000000f00 */
[----:B------:R-:W-:Y:S01]  /*6bd0*/  FADD.FTZ R202, R202, R196 ;  /* 0x000000c4caca7221 */ /* 0x000fe20000010000 */
[----:B------:R-:W-:-:S07]  /*6be0*/  IMAD.MOV.U32 R196, RZ, RZ, 0x1 ;  /* 0x00000001ffc47424 */ /* 0x000fce00078e00ff */
[----:B------:R-:W-:Y:S05]  /*6bf0*/  WARPSYNC.COLLECTIVE R199, `(.L_x_3519) ;  /* 0x00000000c7087348 */ /* 0x000fea0003c00000 */
[----:B------:R0:W1:Y:S02]  /*6c00*/  SHFL.DOWN P4, R203, R200, R196, R197 ;  /* 0x080000c4c8cb7389 */ /* 0x00006400000800c5 */
[----:B01----:R-:W-:Y:S01]  /*6c10*/  ENDCOLLECTIVE ;  /* 0x000000000000791b */ /* 0x003fe20003800000 */
.L_x_3519:
[----:B------:R-:W-:Y:S02]  /*6c20*/  MOV R200, R202 ;  /* 0x000000ca00c87202 */ /* 0x000fe40000000f00 */
[----:B------:R-:W-:-:S07]  /*6c30*/  MOV R216, R203 ;  /* 0x000000cb00d87202 */ /* 0x000fce0000000f00 */
[----:B------:R-:W-:Y:S05]  /*6c40*/  WARPSYNC.COLLECTIVE R199, `(.L_x_3520) ;  /* 0x00000000c7087348 */ /* 0x000fea0003c00000 */
[----:B------:R0:W1:Y:S02]  /*6c50*/  SHFL.DOWN P4, R203, R200, R196, R197 ;  /* 0x080000c4c8cb7389 */ /* 0x00006400000800c5 */
[----:B01----:R-:W-:Y:S01]  /*6c60*/  ENDCOLLECTIVE ;  /* 0x000000000000791b */ /* 0x003fe20003800000 */
.L_x_3520:
[----:B------:R-:W-:Y:S01]  /*6c70*/  MOV R197, R203 ;  /* 0x000000cb00c57202 */ /* 0x000fe20000000f00 */
[----:B------:R-:W-:Y:S06]  /*6c80*/  BRA `(.L_x_3521) ;  /* 0xffffffb800a47947 */ /* 0x000fec000383ffff */
.L_x_3522:
        /* <DEDUP_REMOVED lines=15> */
.L_x_13906:


//--------------------- .text._ZN10layer_norm13ln_bwd_kernelINS_13Kernel_traitsIf13__nv_bfloat16S2_S2_fjLj4096ELj1ELj1ELj4ELj16ENS_18Kernel_traits_baseILj4096EfS2_S2_S2_fjLj128EEEEELb0ELb1ELb1ELb1EEEvNS_9BwdParamsE --------------------------
	.section	.text._ZN10layer_norm13ln_bwd_kernelINS_13Kernel_traitsIf13__nv_bfloat16S2_S2_fjLj4096ELj1ELj1ELj4ELj16ENS_18Kernel_traits_baseILj4096EfS2_S2_S2_fjLj128EEEEELb0ELb1ELb1ELb1EEEvNS_9BwdParamsE,"ax",@progbits
	.align	128
        .global         _ZN10layer_norm13ln_bwd_kernelINS_13Kernel_traitsIf13__nv_bfloat16S2_S2_fjLj4096ELj1ELj1ELj4ELj16ENS_18Kernel_traits_baseILj4096EfS2_S2_S2_fjLj128EEEEELb0ELb1ELb1ELb1EEEvNS_9BwdParamsE
        .type           _ZN10layer_norm13ln_bwd_kernelINS_13Kernel_traitsIf13__nv_bfloat16S2_S2_fjLj4096ELj1ELj1ELj4ELj16ENS_18Kernel_traits_baseILj4096EfS2_S2_S2_fjLj128EEEEELb0ELb1ELb1ELb1EEEvNS_9BwdParamsE,@function
        .size           _ZN10layer_norm13ln_bwd_kernelINS_13Kernel_traitsIf13__nv_bfloat16S2_S2_fjLj4096ELj1ELj1ELj4ELj16ENS_18Kernel_traits_baseILj4096EfS2_S2_S2_fjLj128EEEEELb0ELb1ELb1ELb1EEEvNS_9BwdParamsE,(.L_x_13907 - _ZN10layer_norm13ln_bwd_kernelINS_13Kernel_traitsIf13__nv_bfloat16S2_S2_fjLj4096ELj1ELj1ELj4ELj16ENS_18Kernel_traits_baseILj4096EfS2_S2_S2_fjLj128EEEEELb0ELb1ELb1ELb1EEEvNS_9BwdParamsE)
        .other          _ZN10layer_norm13ln_bwd_kernelINS_13Kernel_traitsIf13__nv_bfloat16S2_S2_fjLj4096ELj1ELj1ELj4ELj16ENS_18Kernel_traits_baseILj4096EfS2_S2_S2_fjLj128EEEEELb0ELb1ELb1ELb1EEEvNS_9BwdParamsE,@"STO_CUDA_ENTRY STV_DEFAULT"
_ZN10layer_norm13ln_bwd_kernelINS_13Kernel_traitsIf13__nv_bfloat16S2_S2_fjLj4096ELj1ELj1ELj4ELj16ENS_18Kernel_traits_baseILj4096EfS2_S2_S2_fjLj128EEEEELb0ELb1ELb1ELb1EEEvNS_9BwdParamsE:
.text._ZN10layer_norm13ln_bwd_kernelINS_13Kernel_traitsIf13__nv_bfloat16S2_S2_fjLj4096ELj1ELj1ELj4ELj16ENS_18Kernel_traits_baseILj4096EfS2_S2_S2_fjLj128EEEEELb0ELb1ELb1ELb1EEEvNS_9BwdParamsE:
[----:B------:R-:W0:Y:S01]  /*0000*/  LDC R1, c[0x0][0x28] ;  /* 0x00000a00ff017b82 */ /* 0x000e220000000800 */
[----:B------:R-:W1:Y:S07]  /*0010*/  S2R R0, SR_TID.X ;  /* 0x0000000000007919 */ /* 0x000e6e0000002100 */
[----:B------:R-:W1:Y:S01]  /*0020*/  S2UR UR4, SR_CTAID.X ;  /* 0x00000000000479c3 */ /* 0x000e620000002500 */
[----:B------:R-:W-:Y:S01]  /*0030*/  ULDC UR10, c[0x0][0x290] ;  /* 0x0000a400000a7ab9 */ /* 0x000fe20000000800 */
[----:B------:R-:W-:Y:S01]  /*0040*/  ULDC.64 UR16, c[0x0][0x2c8] ;  /* 0x0000b20000107ab9 */ /* 0x000fe20000000a00 */
[----:B------:R-:W-:Y:S01]  /*0050*/  ULDC.64 UR12, c[0x0][0x308] ;  /* 0x0000c200000c7ab9 */ /* 0x000fe20000000a00 */
[----:B------:R-:W-:Y:S01]  /*0060*/  ULDC.64 UR14, c[0x0][0x210] ;  /* 0x00008400000e7ab9 */ /* 0x000fe20000000a00 */
[----:B0-----:R-:W-:-:S02]  /*0070*/  IADD3 R1, R1, -0x68, RZ ;  /* 0xffffff9801017810 */ /* 0x001fc40007ffe0ff */
[----:B-1----:R-:W-:Y:S01]  /*0080*/  LEA.HI R213, R0, UR4, RZ, 0x19 ;  /* 0x0000000400d57c11 */ /* 0x002fe2000f8fc8ff */
        /* <DEDUP_REMOVED lines=53> */
.L_x_3523:
[----:B------:R-:W-:Y:S01]  /*03e0*/  SHF.L.U32 R0, R0, 0x5, RZ ;  /* 0x0000000500007819 */ /* 0x000fe200000006ff */
[----:B------:R-:W-:Y:S01]  /*03f0*/  ULDC.64 UR6, c[0x0][0x260] ;  /* 0x0000980000067ab9 */ /* 0x000fe20000000a00 */
[----:B------:R-:W-:Y:S02]  /*0400*/  ULDC.64 UR8, c[0x0][0x278] ;  /* 0x00009e0000087ab9 */ /* 0x000fe40000000a00 */
[----:B------:R-:W-:-:S04]  /*0410*/  LOP3.LUT R0, R0, 0xfe0, RZ, 0xc0, !PT ;  /* 0x00000fe000007812 */ /* 0x000fc800078ec0ff */
[C---:B------:R-:W-:Y:S02]  /*0420*/  IADD3 R2, P0, R0.reuse, UR6, RZ ;  /* 0x0000000600027c10 */ /* 0x040fe4000ff1e0ff */
[----:B------:R-:W-:-:S03]  /*0430*/  IADD3 R4, P1, R0, UR8, RZ ;  /* 0x0000000800047c10 */ /* 0x000fc6000ff3e0ff */
[----:B------:R-:W-:Y:S01]  /*0440*/  IMAD.X R3, RZ, RZ, UR7, P0 ;  /* 0x00000007ff037e24 */ /* 0x000fe200080e06ff */
[----:B------:R-:W-:-:S04]  /*0450*/  IADD3.X R5, RZ, UR9, RZ, P1, !PT ;  /* 0x00000009ff057c10 */ /* 0x000fc80008ffe4ff */
[----:B------:R-:W2:Y:S04]  /*0460*/  LDG.E.128 R16, desc[UR4][R2.64] ;  /* 0x0000000402107981 */ /* 0x000ea8000c1e1d00 */
[----:B------:R-:W3:Y:S04]  /*0470*/  LDG.E.128 R12, desc[UR4][R2.64+0x10] ;  /* 0x00001004020c7981 */ /* 0x000ee8000c1e1d00 */
[----:B------:R-:W4:Y:S04]  /*0480*/  LDG.E.128 R8, desc[UR4][R2.64+0x1000] ;  /* 0x0010000402087981 */ /* 0x000f28000c1e1d00 */
[----:B------:R0:W5:Y:S04]  /*0490*/  LDG.E.128 R116, desc[UR4][R2.64+0x1010] ;  /* 0x0010100402747981 */ /* 0x000168000c1e1d00 */
        /* <DEDUP_REMOVED lines=61> */
[----:B--2---:R0:W-:Y:S04]  /*0870*/  STL.64 [R1+0x40], R16 ;  /* 0x0000401001007387 */ /* 0x0041e80000100a00 */
[----:B------:R0:W-:Y:S04]  /*0880*/  STL.64 [R1+0x48], R18 ;  /* 0x0000481201007387 */ /* 0x0001e80000100a00 */
[----:B---3--:R0:W-:Y:S04]  /*0890*/  STL.64 [R1+0x30], R12 ;  /* 0x0000300c01007387 */ /* 0x0081e80000100a00 */
[----:B------:R0:W-:Y:S04]  /*08a0*/  STL.64 [R1+0x38], R14 ;  /* 0x0000380e01007387 */ /* 0x0001e80000100a00 */
[----:B----4-:R0:W-:Y:S04]  /*08b0*/  STL.64 [R1+0x20], R8 ;  /* 0x0000200801007387 */ /* 0x0101e80000100a00 */
[----:B------:R0:W-:Y:S04]  /*08c0*/  STL.64 [R1+0x28], R10 ;  /* 0x0000280a01007387 */ /* 0x0001e80000100a00 */
[----:B------:R0:W-:Y:S02]  /*08d0*/  STL.S16 [R1+0x1c], R0 ;  /* 0x00001c0001007387 */ /* 0x0001e40000100600 */
.L_x_3625:
[----:B-1----:R-:W1:Y:S01]  /*08e0*/  LDC.64 R196, c[0x0][0x288] ;  /* 0x0000a200ffc47b82 */ /* 0x002e620000000a00 */
[----:B------:R0:W-:Y:S07]  /*08f0*/  STL.64 [R1+0x50], R2 ;  /* 0x0000500201007387 */ /* 0x0001ee0000100a00 */
[----:B------:R-:W2:Y:S08]  /*0900*/  LDC.64 R198, c[0x0][0x258] ;  /* 0x00009600ffc67b82 */ /* 0x000eb00000000a00 */
[----:B------:R-:W3:Y:S01]  /*0910*/  LDC.64 R210, c[0x0][0x280] ;  /* 0x0000a000ffd27b82 */ /* 0x000ee20000000a00 */
[C---:B-1----:R-:W-:Y:S01]  /*0920*/  IMAD.WIDE R196, R213.reuse, 0x4, R196 ;  /* 0x00000004d5c47825 */ /* 0x042fe200078e02c4 */
[----:B------:R-:W1:Y:S06]  /*0930*/  S2R R209, SR_TID.X ;  /* 0x0000000000d17919 */ /* 0x000e6c0000002100 */
[----:B0-----:R-:W0:Y:S01]  /*0940*/  LDC.64 R2, c[0x0][0x2c8] ;  /* 0x0000b200ff027b82 */ /* 0x001e220000000a00 */
[----:B------:R2:W4:Y:S02]  /*0950*/  LDG.E R208, desc[UR4][R196.64] ;  /* 0x00000004c4d07981 */ /* 0x000524000c1e1900 */
[----:B--2---:R-:W-:-:S04]  /*0960*/  IMAD.WIDE R196, R213, 0x4, R198 ;  /* 0x00000004d5c47825 */ /* 0x004fc800078e02c6 */
[----:B---3--:R-:W-:Y:S01]  /*0970*/  IMAD.WIDE R198, R213, 0x4, R210 ;  /* 0x00000004d5c67825 */ /* 0x008fe200078e02d2 */
[----:B-----5:R2:W5:Y:S04]  /*0980*/  LDG.E R212, desc[UR4][R196.64] ;  /* 0x00000004c4d47981 */ /* 0x020568000c1e1900 */
[----:B------:R1:W3:Y:S01]  /*0990*/  LDG.E R251, desc[UR4][R198.64] ;  /* 0x00000004c6fb7981 */ /* 0x0002e2000c1e1900 */
[----:B--2---:R-:W2:Y:S01]  /*09a0*/  LDC R196, c[0x0][0x218] ;  /* 0x00008600ffc47b82 */ /* 0x004ea20000000800 */
[----:B-1----:R-:W-:Y:S01]  /*09b0*/  LOP3.LUT R198, R209, 0x7f, RZ, 0xc0, !PT ;  /* 0x0000007fd1c67812 */ /* 0x002fe200078ec0ff */
[----:B--2---:R-:W-:-:S05]  /*09c0*/  IMAD R196, R213, R196, RZ ;  /* 0x000000c4d5c47224 */ /* 0x004fca00078e02ff */
[----:B------:R-:W-:-:S04]  /*09d0*/  SHF.R.S32.HI R197, RZ, 0x1f, R196 ;  /* 0x0000001fffc57819 */ /* 0x000fc800000114c4 */
[----:B------:R-:W-:-:S04]  /*09e0*/  LEA.HI R197, R197, R196, RZ, 0x3 ;  /* 0x000000c4c5c57211 */ /* 0x000fc800078f18ff */
[----:B------:R-:W-:-:S04]  /*09f0*/  LEA.HI.SX32 R211, R197, R198, 0x1d ;  /* 0x000000c6c5d37211 */ /* 0x000fc800078feaff */
[C---:B------:R-:W-:Y:S01]  /*0a00*/  IADD3 R198, R211.reuse, 0x100, RZ ;  /* 0x00000100d3c67810 */ /* 0x040fe20007ffe0ff */
[C---:B------:R-:W-:Y:S01]  /*0a10*/  VIADD R210, R211.reuse, 0x80 ;  /* 0x00000080d3d27836 */ /* 0x040fe20000000000 */
[C---:B------:R-:W-:Y:S01]  /*0a20*/  IADD3 R196, R211.reuse, 0x180, RZ ;  /* 0x00000180d3c47810 */ /* 0x040fe20007ffe0ff */
[--C-:B0-----:R-:W-:Y:S02]  /*0a30*/  IMAD.WIDE.U32 R216, R211, 0x10, R2.reuse ;  /* 0x00000010d3d87825 */ /* 0x101fe400078e0002 */
[----:B------:R0:W-:Y:S02]  /*0a40*/  STL [R1+0x10], R198 ;  /* 0x000010c601007387 */ /* 0x0001e40000100800 */
[--C-:B------:R-:W-:Y:S02]  /*0a50*/  IMAD.WIDE.U32 R214, R210, 0x10, R2.reuse ;  /* 0x00000010d2d67825 */ /* 0x100fe400078e0002 */
[----:B------:R1:W-:Y:S02]  /*0a60*/  STL [R1+0x14], R196 ;  /* 0x000014c401007387 */ /* 0x0003e40000100800 */
[----:B0-----:R-:W-:-:S04]  /*0a70*/  IMAD.WIDE.U32 R198, R198, 0x10, R2 ;  /* 0x00000010c6c67825 */ /* 0x001fc800078e0002 */
[----:B-1----:R-:W-:Y:S02]  /*0a80*/  IMAD.WIDE.U32 R196, R196, 0x10, R2 ;  /* 0x00000010c4c47825 */ /* 0x002fe400078e0002 */
[----:B------:R0:W5:Y:S01]  /*0a90*/  LDL.LU.64 R2, [R1+0x50] ;  /* 0x0000500001027983 */ /* 0x0001620000300a00 */
[----:B------:R-:W-:Y:S01]  /*0aa0*/  BSSY B0, `(.L_x_3525) ;  /* 0x000019d000007945 */ /* 0x000fe20003800000 */
[----:B----4-:R-:W-:Y:S02]  /*0ab0*/  ISETP.GT.AND P2, PT, R208, RZ, PT ;  /* 0x000000ffd000720c */ /* 0x010fe40003f44270 */
[----:B---3--:R0:W-:Y:S11]  /*0ac0*/  STL [R1+0x18], R251 ;  /* 0x000018fb01007387 */ /* 0x0081f60000100800 */
[----:B------:R-:W-:Y:S05]  /*0ad0*/  @P2 BRA `(.L_x_3526) ;  /* 0x0000000000382947 */ /* 0x000fea0003800000 */
[----:B------:R-:W-:Y:S01]  /*0ae0*/  IMAD.U32 R209, RZ, RZ, UR16 ;  /* 0x00000010ffd17e24 */ /* 0x000fe2000f8e00ff */
[----:B------:R-:W-:Y:S01]  /*0af0*/  MOV R208, UR17 ;  /* 0x0000001100d07c02 */ /* 0x000fe20008000f00 */
[----:B0-----:R-:W-:Y:S01]  /*0b00*/  IMAD.MOV.U32 R251, RZ, RZ, RZ ;  /* 0x000000fffffb7224 */ /* 0x001fe200078e00ff */
        /* <DEDUP_REMOVED lines=9> */
[----:B------:R-:W-:Y:S01]  /*0ba0*/  MOV R251, RZ ;  /* 0x000000ff00fb7202 */ /* 0x000fe20000000f00 */
[----:B------:R-:W-:Y:S09]  /*0bb0*/  BRA `(.L_x_3527) ;  /* 0x00000018002c7947 */ /* 0x000ff20003800000 */
.L_x_3526:
[----:B------:R-:W2:Y:S01]  /*0bc0*/  LDL R241, [R1+0x10] ;  /* 0x0000100001f17983 */ /* 0x000ea20000100800 */
[----:B------:R-:W1:Y:S03]  /*0bd0*/  LDC R239, c[0x0][0x218] ;  /* 0x00008600ffef7b82 */ /* 0x000e660000000800 */
[----:B------:R-:W3:Y:S01]  /*0be0*/  LDL R242, [R1+0x14] ;  /* 0x0000140001f27983 */ /* 0x000ee20000100800 */
[----:B------:R-:W-:Y:S01]  /*0bf0*/  VIADD R208, R208, 0xffffffff ;  /* 0xffffffffd0d07836 */ /* 0x000fe20000000000 */
[----:B------:R-:W4:Y:S03]  /*0c00*/  S2R R240, SR_TID.X ;  /* 0x0000000000f07919 */ /* 0x000f260000002100 */
[----:B-----5:R-:W0:Y:S01]  /*0c10*/  LDC.64 R2, c[0x0][0x238] ;  /* 0x00008e00ff027b82 */ /* 0x020e220000000a00 */
[----:B------:R3:W-:Y:S04]  /*0c20*/  STL [R1+0x64], R25 ;  /* 0x0000641901007387 */ /* 0x0007e80000100800 */
[----:B------:R3:W-:Y:S03]  /*0c30*/  STL [R1+0x60], R24 ;  /* 0x0000601801007387 */ /* 0x0007e60000100800 */
[----:B------:R-:W4:Y:S01]  /*0c40*/  LDC.64 R218, c[0x0][0x2b8] ;  /* 0x0000ae00ffda7b82 */ /* 0x000f220000000a00 */
[----:B------:R-:W-:Y:S04]  /*0c50*/  STL [R1+0x5c], R23 ;  /* 0x00005c1701007387 */ /* 0x000fe80000100800 */
[----:B------:R-:W-:Y:S03]  /*0c60*/  STL [R1+0x58], R22 ;  /* 0x0000581601007387 */ /* 0x000fe60000100800 */
[----:B------:R-:W3:Y:S01]  /*0c70*/  LDC.64 R202, c[0x0][0x250] ;  /* 0x00009400ffca7b82 */ /* 0x000ee20000000a00 */
[----:B-1----:R-:W-:Y:S01]  /*0c80*/  IMAD R208, R208, R239, RZ ;  /* 0x000000efd0d07224 */ /* 0x002fe200078e02ff */
[----:B------:R-:W-:Y:S04]  /*0c90*/  STL [R1+0x54], R21 ;  /* 0x0000541501007387 */ /* 0x000fe80000100800 */
[----:B------:R-:W-:Y:S01]  /*0ca0*/  SHF.R.S32.HI R7, RZ, 0x1f, R208 ;  /* 0x0000001fff077819 */ /* 0x000fe200000114d0 */
[----:B------:R1:W-:Y:S01]  /*0cb0*/  STL [R1+0x50], R20 ;  /* 0x0000501401007387 */ /* 0x0003e20000100800 */
[----:B0-----:R-:W-:Y:S01]  /*0cc0*/  IMAD.WIDE.U32 R4, R211, 0x10, R2 ;  /* 0x00000010d3047825 */ /* 0x001fe200078e0002 */
[----:B------:R-:W0:Y:S01]  /*0cd0*/  LDC.U8 R238, c[0x0][0x2a0] ;  /* 0x0000a800ffee7b82 */ /* 0x000e220000000000 */
[----:B------:R-:W-:-:S02]  /*0ce0*/  LEA.HI R7, R7, R208, RZ, 0x3 ;  /* 0x000000d007077211 */ /* 0x000fc400078f18ff */
[----:B----4-:R-:W-:-:S04]  /*0cf0*/  LOP3.LUT R240, R240, 0x7f, RZ, 0xc0, !PT ;  /* 0x0000007ff0f07812 */ /* 0x010fc800078ec0ff */
[----:B------:R-:W-:Y:S01]  /*0d00*/  LEA.HI.SX32 R209, R7, R240, 0x1d ;  /* 0x000000f007d17211 */ /* 0x000fe200078feaff */
[----:B------:R-:W-:Y:S01]  /*0d10*/  IMAD.WIDE.U32 R12, R210, 0x10, R2 ;  /* 0x00000010d20c7825 */ /* 0x000fe200078e0002 */
[----:B------:R-:W4:Y:S03]  /*0d20*/  LDG.E.128 R4, desc[UR4][R4.64] ;  /* 0x0000000404047981 */ /* 0x000f26000c1e1d00 */
[C-C-:B------:R-:W-:Y:S01]  /*0d30*/  IMAD.WIDE.U32 R8, R209.reuse, 0x10, R218.reuse ;  /* 0x00000010d1087825 */ /* 0x140fe200078e00da */
[----:B------:R-:W-:Y:S01]  /*0d40*/  IADD3 R221, R209, 0x100, RZ ;  /* 0x00000100d1dd7810 */ /* 0x000fe20007ffe0ff */
[----:B------:R-:W4:Y:S04]  /*0d50*/  LDG.E.128 R12, desc[UR4][R12.64] ;  /* 0x000000040c0c7981 */ /* 0x000f28000c1e1d00 */
[----:B------:R-:W4:Y:S01]  /*0d60*/  LDG.E.128 R8, desc[UR4][R8.64] ;  /* 0x0000000408087981 */ /* 0x000f22000c1e1d00 */
[----:B------:R-:W-:-:S04]  /*0d70*/  IMAD.WIDE.U32 R220, R221, 0x10, R218 ;  /* 0x00000010dddc7825 */ /* 0x000fc800078e00da */
[C---:B------:R-:W-:Y:S02]  /*0d80*/  VIADD R225, R209.reuse, 0x180 ;  /* 0x00000180d1e17836 */ /* 0x040fe40000000000 */
[----:B------:R-:W4:Y:S01]  /*0d90*/  LDG.E.128 R220, desc[UR4][R220.64] ;  /* 0x00000004dcdc7981 */ /* 0x000f22000c1e1d00 */
[----:B------:R-:W-:Y:S01]  /*0da0*/  IADD3 R205, R209, 0x80, RZ ;  /* 0x00000080d1cd7810 */ /* 0x000fe20007ffe0ff */
[----:B------:R-:W-:-:S04]  /*0db0*/  IMAD.WIDE.U32 R224, R225, 0x10, R218 ;  /* 0x00000010e1e07825 */ /* 0x000fc800078e00da */
[----:B------:R-:W-:Y:S02]  /*0dc0*/  IMAD.WIDE.U32 R204, R205, 0x10, R218 ;  /* 0x00000010cdcc7825 */ /* 0x000fe400078e00da */
[----:B------:R-:W1:Y:S04]  /*0dd0*/  LDG.E.128 R224, desc[UR4][R224.64] ;  /* 0x00000004e0e07981 */ /* 0x000e68000c1e1d00 */
[----:B------:R-:W4:Y:S01]  /*0de0*/  LDG.E.128 R204, desc[UR4][R204.64] ;  /* 0x00000004cccc7981 */ /* 0x000f22000c1e1d00 */
[----:B--2---:R-:W-:-:S04]  /*0df0*/  IMAD.WIDE.U32 R16, R241, 0x10, R2 ;  /* 0x00000010f1107825 */ /* 0x004fc800078e0002 */
[----:B---3--:R-:W-:Y:S02]  /*0e00*/  IMAD.WIDE.U32 R200, R242, 0x10, R2 ;  /* 0x00000010f2c87825 */ /* 0x008fe400078e0002 */
[----:B------:R-:W2:Y:S02]  /*0e10*/  LDG.E.128 R16, desc[UR4][R16.64] ;  /* 0x0000000410107981 */ /* 0x000ea4000c1e1d00 */
[----:B------:R-:W-:Y:S02]  /*0e20*/  IMAD.WIDE R2, R213, 0x4, R202 ;  /* 0x00000004d5027825 */ /* 0x000fe400078e02ca */
[----:B------:R-:W3:Y:S04]  /*0e30*/  LDG.E.128 R200, desc[UR4][R200.64] ;  /* 0x00000004c8c87981 */ /* 0x000ee8000c1e1d00 */
[----:B------:R0:W3:Y:S01]  /*0e40*/  LDG.E R3, desc[UR4][R2.64] ;  /* 0x0000000402037981 */ /* 0x0000e2000c1e1900 */
[----:B------:R-:W-:-:S02]  /*0e50*/  MOV R209, UR16 ;  /* 0x0000001000d17c02 */ /* 0x000fc40008000f00 */
[----:B------:R-:W-:Y:S02]  /*0e60*/  MOV R208, UR17 ;  /* 0x0000001100d07c02 */ /* 0x000fe40008000f00 */
[----:B------:R-:W-:-:S04]  /*0e70*/  ISETP.NE.U32.AND P0, PT, R209, RZ, PT ;  /* 0x000000ffd100720c */ /* 0x000fc80003f05070 */
[----:B------:R-:W-:-:S13]  /*0e80*/  ISETP.NE.AND.EX P0, PT, R208, RZ, PT, P0 ;  /* 0x000000ffd000720c */ /* 0x000fda0003f05300 */
[----:B------:R-:W5:Y:S04]  /*0e90*/  @P0 LDG.E.128 R168, desc[UR4][R216.64] ;  /* 0x00000004d8a80981 */ /* 0x000f68000c1e1d00 */
[----:B------:R3:W5:Y:S04]  /*0ea0*/  @P0 LDG.E.128 R172, desc[UR4][R214.64] ;  /* 0x00000004d6ac0981 */ /* 0x000768000c1e1d00 */
[----:B------:R-:W5:Y:S01]  /*0eb0*/  @P0 LDG.E.128 R176, desc[UR4][R198.64] ;  /* 0x00000004c6b00981 */ /* 0x000f62000c1e1d00 */
[----:B----4-:R-:W-:-:S03]  /*0ec0*/  PRMT R229, R4, 0x7632, R229 ;  /* 0x0000763204e57816 */ /* 0x010fc600000000e5 */
[----:B------:R4:W5:Y:S01]  /*0ed0*/  @P0 LDG.E.128 R180, desc[UR4][R196.64] ;  /* 0x00000004c4b40981 */ /* 0x000962000c1e1d00 */
[----:B0-----:R-:W-:Y:S02]  /*0ee0*/  ISETP.NE.AND P0, PT, R238, RZ, PT ;  /* 0x000000ffee00720c */ /* 0x001fe40003f05270 */
[----:B------:R-:W-:Y:S02]  /*0ef0*/  SHF.L.U32 R234, R14, 0x10, RZ ;  /* 0x000000100eea7819 */ /* 0x000fe400000006ff */
[C---:B------:R-:W-:Y:S01]  /*0f00*/  PRMT R236, R10.reuse, 0x7632, R236 ;  /* 0x000076320aec7816 */ /* 0x040fe200000000ec */
[----:B------:R-:W-:Y:S01]  /*0f10*/  IMAD.U32 R219, R10, 0x10000, RZ ;  /* 0x000100000adb7824 */ /* 0x000fe200078e00ff */
[----:B------:R-:W-:Y:S02]  /*0f20*/  PRMT R10, R14, 0x7632, R10 ;  /* 0x000076320e0a7816 */ /* 0x000fe4000000000a */
[----:B------:R-:W-:Y:S01]  /*0f30*/  SHF.L.U32 R231, R5, 0x10, RZ ;  /* 0x0000001005e77819 */ /* 0x000fe200000006ff */
[----:B------:R-:W-:Y:S01]  /*0f40*/  IMAD.U32 R0, R4, 0x10000, RZ ;  /* 0x0001000004007824 */ /* 0x000fe200078e00ff */
[----:B------:R-:W-:-:S02]  /*0f50*/  SHF.L.U32 R235, R15, 0x10, RZ ;  /* 0x000000100feb7819 */ /* 0x000fc400000006ff */
[----:B------:R-:W-:Y:S02]  /*0f60*/  SHF.L.U32 R229, R229, 0x10, RZ ;  /* 0x00000010e5e57819 */ /* 0x000fe400000006ff */
[C---:B------:R-:W-:Y:S02]  /*0f70*/  SHF.L.U32 R230, R6.reuse, 0x10, RZ ;  /* 0x0000001006e67819 */ /* 0x040fe400000006ff */
[----:B------:R-:W-:Y:S02]  /*0f80*/  PRMT R4, R5, 0x7632, R4 ;  /* 0x0000763205047816 */ /* 0x000fe40000000004 */
[C---:B------:R-:W-:Y:S02]  /*0f90*/  PRMT R25, R11.reuse, 0x7632, R25 ;  /* 0x000076320b197816 */ /* 0x040fe40000000019 */
[----:B------:R-:W-:Y:S02]  /*0fa0*/  SHF.L.U32 R218, R11, 0x10, RZ ;  /* 0x000000100bda7819 */ /* 0x000fe400000006ff */
[----:B------:R-:W-:-:S02]  /*0fb0*/  PRMT R5, R6, 0x7632, R5 ;  /* 0x0000763206057816 */ /* 0x000fc40000000005 */
[----:B------:R-:W-:Y:S02]  /*0fc0*/  PRMT R24, R8, 0x7632, R24 ;  /* 0x0000763208187816 */ /* 0x000fe40000000018 */
[----:B------:R-:W-:Y:S02]  /*0fd0*/  PRMT R11, R15, 0x7632, R11 ;  /* 0x000076320f0b7816 */ /* 0x000fe4000000000b */
[C---:B------:R-:W-:Y:S02]  /*0fe0*/  PRMT R6, R7.reuse, 0x7632, R6 ;  /* 0x0000763207067816 */ /* 0x040fe40000000006 */
[----:B------:R-:W-:Y:S01]  /*0ff0*/  SHF.L.U32 R232, R12, 0x10, RZ ;  /* 0x000000100ce87819 */ /* 0x000fe200000006ff */
[----:B------:R-:W-:Y:S01]  /*1000*/  IMAD.U32 R7, R7, 0x10000, RZ ;  /* 0x0001000007077824 */ /* 0x000fe200078e00ff */
[----:B------:R-:W-:Y:S01]  /*1010*/  SHF.L.U32 R2, R8, 0x10, RZ ;  /* 0x0000001008027819 */ /* 0x000fe200000006ff */
[----:B------:R-:W-:Y:S01]  /*1020*/  IMAD.U32 R233, R13, 0x10000, RZ ;  /* 0x000100000de97824 */ /* 0x000fe200078e00ff */
[----:B------:R-:W-:-:S02]  /*1030*/  PRMT R249, R9, 0x7632, R249 ;  /* 0x0000763209f97816 */ /* 0x000fc400000000f9 */
[----:B------:R-:W-:Y:S02]  /*1040*/  SHF.L.U32 R228, R9, 0x10, RZ ;  /* 0x0000001009e47819 */ /* 0x000fe400000006ff */
[----:B------:R-:W-:Y:S02]  /*1050*/  PRMT R8, R12, 0x7632, R8 ;  /* 0x000076320c087816 */ /* 0x000fe40000000008 */
[----:B------:R-:W-:Y:S02]  /*1060*/  PRMT R9, R13, 0x7632, R9 ;  /* 0x000076320d097816 */ /* 0x000fe40000000009 */
[----:B------:R-:W-:Y:S02]  /*1070*/  SHF.L.U32 R6, R6, 0x10, RZ ;  /* 0x0000001006067819 */ /* 0x000fe400000006ff */
[----:B------:R-:W-:Y:S01]  /*1080*/  PRMT R237, R221, 0x7632, R237 ;  /* 0x00007632dded7816 */ /* 0x000fe200000000ed */
[----:B------:R-:W-:Y:S01]  /*1090*/  IMAD.U32 R4, R4, 0x10000, RZ ;  /* 0x0001000004047824 */ /* 0x000fe200078e00ff */
[----:B------:R-:W-:-:S02]  /*10a0*/  SHF.L.U32 R9, R9, 0x10, RZ ;  /* 0x0000001009097819 */ /* 0x000fc400000006ff */
[C---:B-1----:R-:W-:Y:S02]  /*10b0*/  PRMT R20, R227.reuse, 0x7632, R20 ;  /* 0x00007632e3147816 */ /* 0x042fe40000000014 */
[----:B------:R-:W-:Y:S02]  /*10c0*/  SHF.L.U32 R241, R227, 0x10, RZ ;  /* 0x00000010e3f17819 */ /* 0x000fe400000006ff */
[----:B------:R-:W-:Y:S02]  /*10d0*/  PRMT R22, R225, 0x7632, R22 ;  /* 0x00007632e1167816 */ /* 0x000fe40000000016 */
[----:B------:R-:W-:Y:S02]  /*10e0*/  SHF.L.U32 R10, R10, 0x10, RZ ;  /* 0x000000100a0a7819 */ /* 0x000fe400000006ff */
[----:B------:R-:W-:Y:S01]  /*10f0*/  SHF.L.U32 R5, R5, 0x10, RZ ;  /* 0x0000001005057819 */ /* 0x000fe200000006ff */
[----:B------:R-:W-:Y:S01]  /*1100*/  IMAD.U32 R11, R11, 0x10000, RZ ;  /* 0x000100000b0b7824 */ /* 0x000fe200078e00ff */
[----:B------:R-:W-:-:S02]  /*1110*/  PRMT R252, R223, 0x7632, R252 ;  /* 0x00007632dffc7816 */ /* 0x000fc400000000fc */
[C---:B--2---:R-:W-:Y:S02]  /*1120*/  PRMT R14, R18.reuse, 0x7632, R14 ;  /* 0x00007632120e7816 */ /* 0x044fe4000000000e */
[----:B------:R-:W-:Y:S02]  /*1130*/  SHF.L.U32 R18, R18, 0x10, RZ ;  /* 0x0000001012127819 */ /* 0x000fe400000006ff */
[----:B---3--:R-:W-:Y:S02]  /*1140*/  SHF.L.U32 R215, R201, 0x10, RZ ;  /* 0x00000010c9d77819 */ /* 0x008fe400000006ff */
[----:B------:R-:W-:Y:S02]  /*1150*/  FSEL R3, R3, RZ, !P0 ;  /* 0x000000ff03037208 */ /* 0x000fe40004000000 */
[----:B----4-:R-:W-:Y:S02]  /*1160*/  PRMT R197, R201, 0x7632, R197 ;  /* 0x00007632c9c57816 */ /* 0x010fe400000000c5 */
[----:B------:R-:W-:Y:S01]  /*1170*/  PRMT R15, R19, 0x7632, R15 ;  /* 0x00007632130f7816 */ /* 0x000fe2000000000f */
[C---:B------:R-:W-:Y:S01]  /*1180*/  FADD.FTZ R248, -R3.reuse, R231 ;  /* 0x000000e703f87221 */ /* 0x040fe20000010100 */
[----:B------:R-:W-:Y:S01]  /*1190*/  FADD.FTZ R201, -R3, R18 ;  /* 0x0000001203c97221 */ /* 0x000fe20000010100 */
[----:B------:R-:W-:Y:S01]  /*11a0*/  IMAD.U32 R19, R19, 0x10000, RZ ;  /* 0x0001000013137824 */ /* 0x000fe200078e00ff */
[C---:B------:R-:W-:Y:S01]  /*11b0*/  PRMT R196, R200.reuse, 0x7632, R196 ;  /* 0x00007632c8c47816 */ /* 0x040fe200000000c4 */
[C---:B------:R-:W-:Y:S01]  /*11c0*/  FADD.FTZ R242, -R3.reuse, R235 ;  /* 0x000000eb03f27221 */ /* 0x040fe20000010100 */
[----:B------:R-:W-:Y:S01]  /*11d0*/  SHF.L.U32 R214, R200, 0x10, RZ ;  /* 0x00000010c8d67819 */ /* 0x000fe200000006ff */
[C---:B------:R-:W-:Y:S01]  /*11e0*/  FADD.FTZ R18, -R3.reuse, R215 ;  /* 0x000000d703127221 */ /* 0x040fe20000010100 */
[C---:B------:R-:W-:Y:S01]  /*11f0*/  FADD.FTZ R240, -R3.reuse, R229 ;  /* 0x000000e503f07221 */ /* 0x040fe20000010100 */
[----:B------:R-:W-:Y:S01]  /*1200*/  FADD.FTZ R247, -R3, R230 ;  /* 0x000000e603f77221 */ /* 0x000fe20000010100 */
[----:B------:R-:W-:-:S02]  /*1210*/  PRMT R235, R220, 0x7632, R235 ;  /* 0x00007632dceb7816 */ /* 0x000fc400000000eb */
[----:B------:R-:W-:Y:S02]  /*1220*/  SHF.L.U32 R215, R220, 0x10, RZ ;  /* 0x00000010dcd77819 */ /* 0x000fe400000006ff */
[----:B------:R-:W-:Y:S01]  /*1230*/  MOV R220, R24 ;  /* 0x0000001800dc7202 */ /* 0x000fe20000000f00 */
[----:B------:R-:W-:Y:S01]  /*1240*/  FMUL.FTZ R24, R212, R248 ;  /* 0x000000f8d4187220 */ /* 0x000fe20000410000 */
[----:B------:R-:W-:Y:S01]  /*1250*/  PRMT R13, R17, 0x7632, R13 ;  /* 0x00007632110d7816 */ /* 0x000fe2000000000d */
[C---:B------:R-:W-:Y:S01]  /*1260*/  FADD.FTZ R200, -R3.reuse, R19 ;  /* 0x0000001303c87221 */ /* 0x040fe20000010100 */
[----:B------:R-:W-:Y:S01]  /*1270*/  SHF.L.U32 R196, R196, 0x10, RZ ;  /* 0x00000010c4c47819 */ /* 0x000fe200000006ff */
[C---:B------:R-:W-:Y:S01]  /*1280*/  FMUL.FTZ R240, R212.reuse, R240 ;  /* 0x000000f0d4f07220 */ /* 0x040fe20000410000 */
[C---:B------:R-:W-:Y:S01]  /*1290*/  FADD.FTZ R19, -R3.reuse, R214 ;  /* 0x000000d603137221 */ /* 0x040fe20000010100 */
[----:B------:R-:W-:Y:S01]  /*12a0*/  FADD.FTZ R246, -R3, R232 ;  /* 0x000000e803f67221 */ /* 0x000fe20000010100 */
[----:B------:R-:W-:Y:S01]  /*12b0*/  SHF.L.U32 R214, R221, 0x10, RZ ;  /* 0x00000010ddd67819 */ /* 0x000fe200000006ff */
[----:B------:R-:W-:Y:S01]  /*12c0*/  FMUL.FTZ R248, R212, R247 ;  /* 0x000000f7d4f87220 */ /* 0x000fe20000410000 */
[----:B------:R-:W-:Y:S01]  /*12d0*/  FADD.FTZ R244, -R3, R7 ;  /* 0x0000000703f47221 */ /* 0x000fe20000010100 */
[----:B------:R-:W-:Y:S01]  /*12e0*/  SHF.L.U32 R232, R15, 0x10, RZ ;  /* 0x000000100fe87819 */ /* 0x000fe200000006ff */
[----:B------:R-:W2:Y:S01]  /*12f0*/  LDL R221, [R1+0x40] ;  /* 0x0000400001dd7983 */ /* 0x000ea20000100800 */
[----:B------:R-:W-:Y:S01]  /*1300*/  IMAD.U32 R7, R8, 0x10000, RZ ;  /* 0x0001000008077824 */ /* 0x000fe200078e00ff */
[----:B------:R-:W-:Y:S01]  /*1310*/  SHF.L.U32 R230, R13, 0x10, RZ ;  /* 0x000000100de67819 */ /* 0x000fe200000006ff */
[C---:B------:R-:W-:Y:S01]  /*1320*/  FADD.FTZ R15, -R3.reuse, R6 ;  /* 0x00000006030f7221 */ /* 0x040fe20000010100 */
[----:B------:R-:W3:Y:S01]  /*1330*/  LDL R247, [R1+0x48] ;  /* 0x0000480001f77983 */ /* 0x000ee20000100800 */
[C---:B------:R-:W-:Y:S01]  /*1340*/  FADD.FTZ R6, -R3.reuse, R196 ;  /* 0x000000c403067221 */ /* 0x040fe20000010100 */
[----:B------:R-:W-:-:S02]  /*1350*/  FADD.FTZ R243, -R3, R234 ;  /* 0x000000ea03f37221 */ /* 0x000fc40000010100 */
[----:B------:R0:W-:Y:S01]  /*1360*/  STL [R1+0x4], R24 ;  /* 0x0000041801007387 */ /* 0x0001e20000100800 */
[----:B------:R-:W-:Y:S01]  /*1370*/  SHF.L.U32 R196, R225, 0x10, RZ ;  /* 0x00000010e1c47819 */ /* 0x000fe200000006ff */
[----:B------:R-:W-:Y:S02]  /*1380*/  IMAD.U32 R231, R14, 0x10000, RZ ;  /* 0x000100000ee77824 */ /* 0x000fe400078e00ff */
[----:B------:R-:W-:Y:S01]  /*1390*/  STL [R1+0xc], R240 ;  /* 0x00000cf001007387 */ /* 0x000fe20000100800 */
[C---:B------:R-:W-:Y:S01]  /*13a0*/  FADD.FTZ R239, -R3.reuse, R4 ;  /* 0x0000000403ef7221 */ /* 0x040fe20000010100 */
[C---:B------:R-:W-:Y:S02]  /*13b0*/  FADD.FTZ R14, -R3.reuse, R7 ;  /* 0x00000007030e7221 */ /* 0x040fe40000010100 */
[----:B------:R-:W4:Y:S01]  /*13c0*/  LDL R227, [R1+0x34] ;  /* 0x0000340001e37983 */ /* 0x000f220000100800 */
[C---:B------:R-:W-:Y:S01]  /*13d0*/  FADD.FTZ R13, -R3.reuse, R9 ;  /* 0x00000009030d7221 */ /* 0x040fe20000010100 */
[----:B------:R-:W-:-:S02]  /*13e0*/  FADD.FTZ R9, -R3, R230 ;  /* 0x000000e603097221 */ /* 0x000fc40000010100 */
[----:B------:R-:W4:Y:S01]  /*13f0*/  LDL R225, [R1+0x44] ;  /* 0x0000440001e17983 */ /* 0x000f220000100800 */
[----:B------:R-:W-:Y:S01]  /*1400*/  FADD.FTZ R7, -R3, R232 ;  /* 0x000000e803077221 */ /* 0x000fe20000010100 */
[----:B------:R-:W-:Y:S02]  /*1410*/  PRMT R12, R16, 0x7632, R12 ;  /* 0x00007632100c7816 */ /* 0x000fe4000000000c */
[C---:B------:R-:W-:Y:S02]  /*1420*/  PRMT R232, R205.reuse, 0x7632, R232 ;  /* 0x00007632cde87816 */ /* 0x040fe400000000e8 */
[----:B------:R-:W-:Y:S01]  /*1430*/  SHF.L.U32 R230, R205, 0x10, RZ ;  /* 0x00000010cde67819 */ /* 0x000fe200000006ff */
[----:B------:R-:W-:Y:S01]  /*1440*/  FMUL.FTZ R205, R212, R243 ;  /* 0x000000f3d4cd7220 */ /* 0x000fe20000410000 */
[----:B------:R-:W-:Y:S01]  /*1450*/  PRMT R198, R202, 0x7632, R198 ;  /* 0x00007632cac67816 */ /* 0x000fe200000000c6 */
[----:B------:R-:W4:Y:S01]  /*1460*/  LDL R243, [R1+0x30] ;  /* 0x0000300001f37983 */ /* 0x000f220000100800 */
[----:B------:R-:W-:Y:S01]  /*1470*/  PRMT R199, R203, 0x7632, R199 ;  /* 0x00007632cbc77816 */ /* 0x000fe200000000c7 */
[----:B------:R-:W-:Y:S01]  /*1480*/  FMUL.FTZ R250, R212, R239 ;  /* 0x000000efd4fa7220 */ /* 0x000fe20000410000 */
        /* <DEDUP_REMOVED lines=23> */
[----:B------:R-:W-:-:S02]  /*1600*/  IMAD.U32 R199, R223, 0x10000, RZ ;  /* 0x00010000dfc77824 */ /* 0x000fc400078e00ff */
[----:B------:R-:W4:Y:S01]  /*1610*/  LDL R223, [R1+0x28] ;  /* 0x0000280001df7983 */ /* 0x000f220000100800 */
[C---:B------:R-:W-:Y:S01]  /*1620*/  PRMT R231, R204.reuse, 0x7632, R231 ;  /* 0x00007632cce77816 */ /* 0x040fe200000000e7 */
[----:B------:R-:W-:Y:S01]  /*1630*/  IMAD.U32 R229, R204, 0x10000, RZ ;  /* 0x00010000cce57824 */ /* 0x000fe200078e00ff */
[C---:B------:R-:W-:Y:S01]  /*1640*/  PRMT R251, R222.reuse, 0x7632, R251 ;  /* 0x00007632defb7816 */ /* 0x040fe200000000fb */
[----:B------:R-:W-:Y:S01]  /*1650*/  IMAD.U32 R198, R222, 0x10000, RZ ;  /* 0x00010000dec67824 */ /* 0x000fe200078e00ff */
[----:B------:R-:W-:Y:S01]  /*1660*/  MOV R222, R236 ;  /* 0x000000ec00de7202 */ /* 0x000fe20000000f00 */
[----:B------:R-:W-:Y:S01]  /*1670*/  FMUL.FTZ R204, R212, R242 ;  /* 0x000000f2d4cc7220 */ /* 0x000fe20000410000 */
[C---:B------:R-:W-:Y:S01]  /*1680*/  PRMT R21, R226.reuse, 0x7632, R21 ;  /* 0x00007632e2157816 */ /* 0x040fe20000000015 */
[----:B------:R-:W-:Y:S01]  /*1690*/  IMAD.U32 R236, R226, 0x10000, RZ ;  /* 0x00010000e2ec7824 */ /* 0x000fe200078e00ff */
[----:B------:R-:W4:Y:S04]  /*16a0*/  LDL R242, [R1+0x38] ;  /* 0x0000380001f27983 */ /* 0x000f280000100800 */
[----:B------:R-:W4:Y:S01]  /*16b0*/  LDL R226, [R1+0x3c] ;  /* 0x00003c0001e27983 */ /* 0x000f220000100800 */
[----:B------:R-:W-:Y:S01]  /*16c0*/  FMUL.FTZ R0, R212, R0 ;  /* 0x00000000d4007220 */ /* 0x000fe20000410000 */
[----:B------:R-:W-:Y:S01]  /*16d0*/  SHF.L.U32 R222, R222, 0x10, RZ ;  /* 0x00000010dede7819 */ /* 0x000fe200000006ff */
[----:B------:R-:W-:Y:S01]  /*16e0*/  FADD.FTZ R80, R80, R2 ;  /* 0x0000000250507221 */ /* 0x000fe20000010000 */
[----:B------:R-:W-:Y:S01]  /*16f0*/  SHF.L.U32 R220, R220, 0x10, RZ ;  /* 0x00000010dcdc7819 */ /* 0x000fe200000006ff */
[----:B------:R-:W-:Y:S01]  /*1700*/  FFMA.FTZ R112, R0, R2, R112 ;  /* 0x0000000200707223 */ /* 0x000fe20000010070 */
[C---:B------:R-:W-:Y:S01]  /*1710*/  PRMT R233, R206.reuse, 0x7632, R233 ;  /* 0x00007632cee97816 */ /* 0x040fe200000000e9 */
[----:B------:R-:W-:Y:S01]  /*1720*/  IMAD.U32 R216, R207, 0x10000, RZ ;  /* 0x00010000cfd87824 */ /* 0x000fe200078e00ff */
[----:B------:R-:W-:Y:S01]  /*1730*/  SHF.L.U32 R217, R206, 0x10, RZ ;  /* 0x00000010ced97819 */ /* 0x000fe200000006ff */
[----:B------:R-:W-:Y:S01]  /*1740*/  FMUL.FTZ R206, R212, R245 ;  /* 0x000000f5d4ce7220 */ /* 0x000fe20000410000 */
[----:B------:R-:W-:-:S02]  /*1750*/  PRMT R23, R224, 0x7632, R23 ;  /* 0x00007632e0177816 */ /* 0x000fc40000000017 */
[----:B------:R-:W-:Y:S02]  /*1760*/  SHF.L.U32 R197, R224, 0x10, RZ ;  /* 0x00000010e0c57819 */ /* 0x000fe400000006ff */
[----:B------:R-:W-:Y:S01]  /*1770*/  PRMT R234, R207, 0x7632, R234 ;  /* 0x00007632cfea7816 */ /* 0x000fe200000000ea */
[----:B------:R-:W4:Y:S01]  /*1780*/  LDL R224, [R1+0x20] ;  /* 0x0000200001e07983 */ /* 0x000f220000100800 */
[C---:B------:R-:W-:Y:S01]  /*1790*/  FMUL.FTZ R207, R212.reuse, R246 ;  /* 0x000000f6d4cf7220 */ /* 0x040fe20000410000 */
[----:B------:R-:W-:Y:S01]  /*17a0*/  FMUL.FTZ R246, R212, R238 ;  /* 0x000000eed4f67220 */ /* 0x000fe20000410000 */
[----:B------:R-:W-:Y:S01]  /*17b0*/  FFMA.FTZ R108, R248, R219, R108 ;  /* 0x000000dbf86c7223 */ /* 0x000fe2000001006c */
        /* <DEDUP_REMOVED lines=8> */
[----:B--2---:R-:W-:Y:S01]  /*1840*/  FMUL.FTZ R2, R221, R2 ;  /* 0x00000002dd027220 */ /* 0x004fe20000410000 */
[----:B------:R-:W-:-:S02]  /*1850*/  IMAD.U32 R221, R249, 0x10000, RZ ;  /* 0x00010000f9dd7824 */ /* 0x000fc400078e00ff */
[----:B---3--:R-:W-:Y:S02]  /*1860*/  FMUL.FTZ R238, R247, R228 ;  /* 0x000000e4f7ee7220 */ /* 0x008fe40000410000 */
[----:B------:R-:W-:Y:S01]  /*1870*/  FFMA.FTZ R115, R250, R221, R115 ;  /* 0x000000ddfa737223 */ /* 0x000fe20000010073 */
[----:B------:R-:W-:Y:S02]  /*1880*/  FADD.FTZ R83, R83, R221 ;  /* 0x000000dd53537221 */ /* 0x000fe40000010000 */
[----:B------:R-:W-:Y:S01]  /*1890*/  STL [R1], R238 ;  /* 0x000000ee01007387 */ /* 0x000fe20000100800 */
[----:B----4-:R-:W-:Y:S01]  /*18a0*/  FMUL.FTZ R245, R227, R222 ;  /* 0x000000dee3f57220 */ /* 0x010fe20000410000 */
[----:B------:R-:W-:Y:S01]  /*18b0*/  FFMA.FTZ R227, R0, R2, RZ ;  /* 0x0000000200e37223 */ /* 0x000fe200000100ff */
[----:B------:R-:W-:-:S04]  /*18c0*/  FMUL.FTZ R225, R225, R220 ;  /* 0x000000dce1e17220 */ /* 0x000fc80000410000 */
[----:B------:R-:W-:Y:S01]  /*18d0*/  FFMA.FTZ R227, R240, R225, R227 ;  /* 0x000000e1f0e37223 */ /* 0x000fe200000100e3 */
[----:B------:R-:W-:Y:S01]  /*18e0*/  FMUL.FTZ R247, R243, R219 ;  /* 0x000000dbf3f77220 */ /* 0x000fe20000410000 */
[----:B------:R-:W-:Y:S02]  /*18f0*/  SHF.L.U32 R219, R25, 0x10, RZ ;  /* 0x0000001019db7819 */ /* 0x000fe400000006ff */
[----:B------:R-:W-:Y:S01]  /*1900*/  FFMA.FTZ R227, R24, R238, R227 ;  /* 0x000000ee18e37223 */ /* 0x000fe200000100e3 */
[----:B------:R1:W5:Y:S01]  /*1910*/  LDL.LU R25, [R1+0x64] ;  /* 0x0000640001197983 */ /* 0x0003620000300800 */
[----:B------:R-:W-:Y:S01]  /*1920*/  FMUL.FTZ R249, R239, R221 ;  /* 0x000000ddeff97220 */ /* 0x000fe20000410000 */
[----:B------:R-:W-:Y:S01]  /*1930*/  FMUL.FTZ R221, R116, R217 ;  /* 0x000000d974dd7220 */ /* 0x000fe20000410000 */
[----:B------:R-:W-:Y:S01]  /*1940*/  IMAD.U32 R217, R234, 0x10000, RZ ;  /* 0x00010000ead97824 */ /* 0x000fe200078e00ff */
[----:B------:R2:W-:Y:S04]  /*1950*/  STL [R1+0x8], R225 ;  /* 0x000008e101007387 */ /* 0x0005e80000100800 */
[----:B0-----:R1:W5:Y:S04]  /*1960*/  LDL.LU R24, [R1+0x60] ;  /* 0x0000600001187983 */ /* 0x0013680000300800 */
[----:B------:R-:W3:Y:S01]  /*1970*/  LDL R234, [R1+0x24] ;  /* 0x0000240001ea7983 */ /* 0x000ee20000100800 */
[----:B------:R-:W-:Y:S01]  /*1980*/  FMUL.FTZ R220, R223, R230 ;  /* 0x000000e6dfdc7220 */ /* 0x000fe20000410000 */
[----:B------:R-:W-:-:S02]  /*1990*/  SHF.L.U32 R230, R233, 0x10, RZ ;  /* 0x00000010e9e67819 */ /* 0x000fc400000006ff */
[----:B------:R-:W4:Y:S01]  /*19a0*/  LDL R233, [R1+0x2c] ;  /* 0x00002c0001e97983 */ /* 0x000f220000100800 */
[----:B------:R-:W-:Y:S01]  /*19b0*/  FMUL.FTZ R244, R212, R244 ;  /* 0x000000f4d4f47220 */ /* 0x000fe20000410000 */
[----:B------:R-:W-:-:S03]  /*19c0*/  FADD.FTZ R78, R78, R218 ;  /* 0x000000da4e4e7221 */ /* 0x000fc60000010000 */
[-C--:B------:R-:W-:Y:S01]  /*19d0*/  FFMA.FTZ R110, R244, R218.reuse, R110 ;  /* 0x000000daf46e7223 */ /* 0x080fe2000001006e */
[----:B------:R-:W-:Y:S01]  /*19e0*/  FMUL.FTZ R243, R242, R218 ;  /* 0x000000daf2f37220 */ /* 0x000fe20000410000 */
[----:B------:R-:W-:Y:S01]  /*19f0*/  FMUL.FTZ R218, R226, R219 ;  /* 0x000000dbe2da7220 */ /* 0x000fe20000410000 */
[----:B------:R-:W-:-:S04]  /*1a00*/  FADD.FTZ R226, RZ, R2 ;  /* 0x00000002ffe27221 */ /* 0x000fc80000010000 */
[----:B------:R-:W-:Y:S01]  /*1a10*/  FADD.FTZ R226, R226, R225 ;  /* 0x000000e1e2e27221 */ /* 0x000fe20000010000 */
[----:B------:R-:W-:-:S03]  /*1a20*/  FADD.FTZ R82, R82, R228 ;  /* 0x000000e452527221 */ /* 0x000fc60000010000 */
[----:B------:R-:W-:Y:S01]  /*1a30*/  FADD.FTZ R226, R226, R238 ;  /* 0x000000eee2e27221 */ /* 0x000fe20000010000 */
[----:B------:R-:W-:Y:S02]  /*1a40*/  IMAD.U32 R228, R231, 0x10000, RZ ;  /* 0x00010000e7e47824 */ /* 0x000fe400078e00ff */
[----:B------:R-:W-:Y:S01]  /*1a50*/  FFMA.FTZ R227, R250, R249, R227 ;  /* 0x000000f9fae37223 */ /* 0x000fe200000100e3 */
[----:B------:R-:W-:Y:S01]  /*1a60*/  FADD.FTZ R231, R226, R249 ;  /* 0x000000f9e2e77221 */ /* 0x000fe20000010000 */
[----:B------:R-:W-:Y:S02]  /*1a70*/  FMUL.FTZ R15, R212, R15 ;  /* 0x0000000fd40f7220 */ /* 0x000fe40000410000 */
[----:B------:R-:W-:Y:S01]  /*1a80*/  FFMA.FTZ R227, R248, R247, R227 ;  /* 0x000000f7f8e37223 */ /* 0x000fe200000100e3 */
[----:B------:R-:W-:Y:S01]  /*1a90*/  FADD.FTZ R231, R231, R247 ;  /* 0x000000f7e7e77221 */ /* 0x000fe20000010000 */
[----:B------:R-:W-:Y:S01]  /*1aa0*/  FFMA.FTZ R111, R15, R219, R111 ;  /* 0x000000db0f6f7223 */ /* 0x000fe2000001006f */
[----:B------:R-:W-:Y:S01]  /*1ab0*/  FADD.FTZ R79, R79, R219 ;  /* 0x000000db4f4f7221 */ /* 0x000fe20000010000 */
[-C--:B------:R-:W-:Y:S01]  /*1ac0*/  FFMA.FTZ R104, R207, R229.reuse, R104 ;  /* 0x000000e5cf687223 */ /* 0x080fe20000010068 */
[----:B------:R-:W-:Y:S01]  /*1ad0*/  FADD.FTZ R72, R72, R229 ;  /* 0x000000e548487221 */ /* 0x000fe20000010000 */
[----:B------:R-:W-:Y:S01]  /*1ae0*/  FMUL.FTZ R219, R224, R229 ;  /* 0x000000e5e0db7220 */ /* 0x000fe20000410000 */
[----:B------:R-:W-:Y:S01]  /*1af0*/  FADD.FTZ R231, R231, R245 ;  /* 0x000000f5e7e77221 */ /* 0x000fe20000010000 */
[----:B------:R-:W-:Y:S01]  /*1b00*/  SHF.L.U32 R229, R232, 0x10, RZ ;  /* 0x00000010e8e57819 */ /* 0x000fe200000006ff */
[----:B------:R-:W-:-:S02]  /*1b10*/  FFMA.FTZ R232, R246, R245, R227 ;  /* 0x000000f5f6e87223 */ /* 0x000fc400000100e3 */
[----:B------:R-:W-:Y:S01]  /*1b20*/  FADD.FTZ R231, R231, R243 ;  /* 0x000000f3e7e77221 */ /* 0x000fe20000010000 */
[----:B------:R-:W-:Y:S01]  /*1b30*/  FMUL.FTZ R14, R212, R14 ;  /* 0x0000000ed40e7220 */ /* 0x000fe20000410000 */
[----:B------:R-:W-:Y:S02]  /*1b40*/  FFMA.FTZ R232, R244, R243, R232 ;  /* 0x000000f3f4e87223 */ /* 0x000fe400000100e8 */
[----:B------:R-:W-:Y:S01]  /*1b50*/  FADD.FTZ R231, R231, R218 ;  /* 0x000000dae7e77221 */ /* 0x000fe20000010000 */
[----:B------:R-:W-:Y:S01]  /*1b60*/  FFMA.FTZ R105, R14, R228, R105 ;  /* 0x000000e40e697223 */ /* 0x000fe20000010069 */
[----:B------:R-:W-:Y:S01]  /*1b70*/  FFMA.FTZ R232, R15, R218, R232 ;  /* 0x000000da0fe87223 */ /* 0x000fe200000100e8 */
[----:B------:R-:W-:Y:S01]  /*1b80*/  FADD.FTZ R73, R73, R228 ;  /* 0x000000e449497221 */ /* 0x000fe20000010000 */
[----:B------:R-:W-:Y:S01]  /*1b90*/  FADD.FTZ R231, R231, R219 ;  /* 0x000000dbe7e77221 */ /* 0x000fe20000010000 */
[----:B------:R-:W-:Y:S01]  /*1ba0*/  FMUL.FTZ R13, R212, R13 ;  /* 0x0000000dd40d7220 */ /* 0x000fe20000410000 */
[----:B------:R-:W-:Y:S01]  /*1bb0*/  FFMA.FTZ R232, R207, R219, R232 ;  /* 0x000000dbcfe87223 */ /* 0x000fe200000100e8 */
[----:B------:R-:W-:-:S02]  /*1bc0*/  FADD.FTZ R75, R75, R229 ;  /* 0x000000e54b4b7221 */ /* 0x000fc40000010000 */
[----:B------:R-:W-:Y:S01]  /*1bd0*/  FFMA.FTZ R107, R13, R229, R107 ;  /* 0x000000e50d6b7223 */ /* 0x000fe2000001006b */
[C---:B------:R-:W-:Y:S01]  /*1be0*/  FMUL.FTZ R12, R212.reuse, R12 ;  /* 0x0000000cd40c7220 */ /* 0x040fe20000410000 */
[C---:B------:R-:W-:Y:S01]  /*1bf0*/  FMUL.FTZ R201, R212.reuse, R201 ;  /* 0x000000c9d4c97220 */ /* 0x040fe20000410000 */
[----:B------:R-:W-:Y:S01]  /*1c00*/  FMUL.FTZ R18, R212, R18 ;  /* 0x00000012d4127220 */ /* 0x000fe20000410000 */
[----:B------:R-:W-:Y:S01]  /*1c10*/  FADD.FTZ R69, R69, R230 ;  /* 0x000000e645457221 */ /* 0x000fe20000010000 */
[-C--:B------:R-:W-:Y:S01]  /*1c20*/  FFMA.FTZ R101, R12, R230.reuse, R101 ;  /* 0x000000e60c657223 */ /* 0x080fe20000010065 */
[----:B------:R-:W-:Y:S01]  /*1c30*/  FMUL.FTZ R230, R117, R230 ;  /* 0x000000e675e67220 */ /* 0x000fe20000410000 */
[C---:B------:R-:W-:Y:S01]  /*1c40*/  FMUL.FTZ R200, R212.reuse, R200 ;  /* 0x000000c8d4c87220 */ /* 0x040fe20000410000 */
[C---:B------:R-:W-:Y:S01]  /*1c50*/  FMUL.FTZ R203, R212.reuse, R203 ;  /* 0x000000cbd4cb7220 */ /* 0x040fe20000410000 */
[C---:B------:R-:W-:Y:S01]  /*1c60*/  FMUL.FTZ R19, R212.reuse, R19 ;  /* 0x00000013d4137220 */ /* 0x040fe20000410000 */
[----:B------:R-:W-:Y:S01]  /*1c70*/  FMUL.FTZ R11, R212, R11 ;  /* 0x0000000bd40b7220 */ /* 0x000fe20000410000 */
[----:B------:R-:W-:Y:S01]  /*1c80*/  FFMA.FTZ R109, R246, R222, R109 ;  /* 0x000000def66d7223 */ /* 0x000fe2000001006d */
[----:B------:R-:W-:Y:S01]  /*1c90*/  FADD.FTZ R77, R77, R222 ;  /* 0x000000de4d4d7221 */ /* 0x000fe20000010000 */
[-C--:B------:R-:W-:Y:S01]  /*1ca0*/  FFMA.FTZ R92, R201, R198.reuse, R92 ;  /* 0x000000c6c95c7223 */ /* 0x080fe2000001005c */
[----:B------:R-:W-:Y:S01]  /*1cb0*/  FADD.FTZ R60, R60, R198 ;  /* 0x000000c63c3c7221 */ /* 0x000fe20000010000 */
[----:B--2---:R-:W-:Y:S01]  /*1cc0*/  FMUL.FTZ R225, R124, R198 ;  /* 0x000000c67ce17220 */ /* 0x004fe20000410000 */
[----:B------:R-:W-:Y:S01]  /*1cd0*/  FFMA.FTZ R90, R18, R196, R90 ;  /* 0x000000c4125a7223 */ /* 0x000fe2000001005a */
[----:B------:R-:W-:Y:S01]  /*1ce0*/  FADD.FTZ R58, R58, R196 ;  /* 0x000000c43a3a7221 */ /* 0x000fe20000010000 */
[----:B------:R-:W-:Y:S01]  /*1cf0*/  FMUL.FTZ R222, R118, R216 ;  /* 0x000000d876de7220 */ /* 0x000fe20000410000 */
[----:B------:R-:W-:Y:S01]  /*1d00*/  SHF.L.U32 R198, R252, 0x10, RZ ;  /* 0x00000010fcc67819 */ /* 0x000fe200000006ff */
[----:B------:R-:W-:Y:S01]  /*1d10*/  FMUL.FTZ R7, R212, R7 ;  /* 0x00000007d4077220 */ /* 0x000fe20000410000 */
[-C--:B------:R-:W-:Y:S01]  /*1d20*/  FFMA.FTZ R94, R200, R199.reuse, R94 ;  /* 0x000000c7c85e7223 */ /* 0x080fe2000001005e */
[----:B------:R-:W-:Y:S01]  /*1d30*/  FADD.FTZ R62, R62, R199 ;  /* 0x000000c73e3e7221 */ /* 0x000fe20000010000 */
[----:B------:R-:W-:Y:S01]  /*1d40*/  FMUL.FTZ R226, R126, R199 ;  /* 0x000000c77ee27220 */ /* 0x000fe20000410000 */
[-C--:B------:R-:W-:Y:S01]  /*1d50*/  FFMA.FTZ R96, R203, R215.reuse, R96 ;  /* 0x000000d7cb607223 */ /* 0x080fe20000010060 */
[----:B------:R-:W-:Y:S01]  /*1d60*/  FADD.FTZ R64, R64, R215 ;  /* 0x000000d740407221 */ /* 0x000fe20000010000 */
[----:B------:R-:W-:Y:S01]  /*1d70*/  FMUL.FTZ R223, R120, R215 ;  /* 0x000000d778df7220 */ /* 0x000fe20000410000 */
[----:B------:R-:W-:Y:S01]  /*1d80*/  SHF.L.U32 R199, R23, 0x10, RZ ;  /* 0x0000001017c77819 */ /* 0x000fe200000006ff */
[-C--:B------:R-:W-:Y:S01]  /*1d90*/  FFMA.FTZ R88, R19, R197.reuse, R88 ;  /* 0x000000c513587223 */ /* 0x080fe20000010058 */
[----:B------:R-:W-:Y:S01]  /*1da0*/  FADD.FTZ R56, R56, R197 ;  /* 0x000000c538387221 */ /* 0x000fe20000010000 */
[----:B------:R-:W-:Y:S01]  /*1db0*/  FMUL.FTZ R227, R128, R197 ;  /* 0x000000c580e37220 */ /* 0x000fe20000410000 */
[----:B------:R-:W-:Y:S01]  /*1dc0*/  FFMA.FTZ R103, R11, R217, R103 ;  /* 0x000000d90b677223 */ /* 0x000fe20000010067 */
[----:B------:R-:W-:Y:S01]  /*1dd0*/  FADD.FTZ R71, R71, R217 ;  /* 0x000000d947477221 */ /* 0x000fe20000010000 */
[----:B------:R-:W-:Y:S01]  /*1de0*/  SHF.L.U32 R215, R237, 0x10, RZ ;  /* 0x00000010edd77819 */ /* 0x000fe200000006ff */
[----:B------:R1:W5:Y:S01]  /*1df0*/  LDL.LU R23, [R1+0x5c] ;  /* 0x00005c0001177983 */ /* 0x0003620000300800 */
[----:B------:R-:W-:-:S02]  /*1e00*/  IMAD.U32 R197, R22, 0x10000, RZ ;  /* 0x0001000016c57824 */ /* 0x000fc400078e00ff */
[-C--:B------:R-:W-:Y:S01]  /*1e10*/  FFMA.FTZ R95, R7, R198.reuse, R95 ;  /* 0x000000c6075f7223 */ /* 0x080fe2000001005f */
[----:B------:R-:W-:Y:S01]  /*1e20*/  FADD.FTZ R63, R63, R198 ;  /* 0x000000c63f3f7221 */ /* 0x000fe20000010000 */
[----:B------:R1:W5:Y:S01]  /*1e30*/  LDL.LU R22, [R1+0x58] ;  /* 0x0000580001167983 */ /* 0x0003620000300800 */
[----:B------:R-:W-:Y:S01]  /*1e40*/  FMUL.FTZ R237, R127, R198 ;  /* 0x000000c67fed7220 */ /* 0x000fe20000410000 */
[----:B------:R-:W-:Y:S01]  /*1e50*/  SHF.L.U32 R198, R20, 0x10, RZ ;  /* 0x0000001014c67819 */ /* 0x000fe200000006ff */
[----:B---3--:R-:W-:-:S04]  /*1e60*/  FMUL.FTZ R228, R234, R228 ;  /* 0x000000e4eae47220 */ /* 0x008fc80000410000 */
[----:B------:R-:W-:Y:S01]  /*1e70*/  FADD.FTZ R231, R231, R228 ;  /* 0x000000e4e7e77221 */ /* 0x000fe20000010000 */
[----:B------:R-:W-:-:S03]  /*1e80*/  FFMA.FTZ R232, R14, R228, R232 ;  /* 0x000000e40ee87223 */ /* 0x000fc600000100e8 */
[----:B------:R-:W-:Y:S01]  /*1e90*/  FADD.FTZ R231, R231, R220 ;  /* 0x000000dce7e77221 */ /* 0x000fe20000010000 */
[----:B----4-:R-:W-:Y:S01]  /*1ea0*/  FMUL.FTZ R229, R233, R229 ;  /* 0x000000e5e9e57220 */ /* 0x010fe20000410000 */
[----:B------:R-:W-:-:S03]  /*1eb0*/  FFMA.FTZ R233, R206, R220, R232 ;  /* 0x000000dccee97223 */ /* 0x000fc600000100e8 */
[----:B------:R-:W-:Y:S01]  /*1ec0*/  FADD.FTZ R232, R231, R229 ;  /* 0x000000e5e7e87221 */ /* 0x000fe20000010000 */
[----:B------:R-:W-:-:S03]  /*1ed0*/  FFMA.FTZ R231, R13, R229, R233 ;  /* 0x000000e50de77223 */ /* 0x000fc600000100e9 */
[----:B------:R-:W-:Y:S01]  /*1ee0*/  FADD.FTZ R232, R232, R221 ;  /* 0x000000dde8e87221 */ /* 0x000fe20000010000 */
[----:B------:R-:W-:Y:S01]  /*1ef0*/  FFMA.FTZ R233, R205, R221, R231 ;  /* 0x000000ddcde97223 */ /* 0x000fe200000100e7 */
[----:B------:R-:W-:Y:S02]  /*1f00*/  FMUL.FTZ R231, R130, R196 ;  /* 0x000000c482e77220 */ /* 0x000fe40000410000 */
[----:B------:R-:W-:Y:S01]  /*1f10*/  FADD.FTZ R196, R232, R230 ;  /* 0x000000e6e8c47221 */ /* 0x000fe20000010000 */
[----:B------:R-:W-:-:S03]  /*1f20*/  FMUL.FTZ R232, R119, R217 ;  /* 0x000000d977e87220 */ /* 0x000fc60000410000 */
[----:B------:R-:W-:Y:S01]  /*1f30*/  FADD.FTZ R217, R196, R222 ;  /* 0x000000dec4d97221 */ /* 0x000fe20000010000 */
[----:B------:R-:W-:Y:S02]  /*1f40*/  SHF.L.U32 R196, R21, 0x10, RZ ;  /* 0x0000001015c47819 */ /* 0x000fe400000006ff */
[----:B------:R1:W5:Y:S04]  /*1f50*/  LDL.LU R21, [R1+0x54] ;  /* 0x0000540001157983 */ /* 0x0003680000300800 */
[----:B------:R1:W5:Y:S01]  /*1f60*/  LDL.LU R20, [R1+0x50] ;  /* 0x0000500001147983 */ /* 0x0003620000300800 */
[----:B------:R-:W-:Y:S01]  /*1f70*/  FFMA.FTZ R233, R12, R230, R233 ;  /* 0x000000e60ce97223 */ /* 0x000fe200000100e9 */
[----:B------:R-:W-:Y:S01]  /*1f80*/  FFMA.FTZ R102, R204, R216, R102 ;  /* 0x000000d8cc667223 */ /* 0x000fe20000010066 */
[----:B------:R-:W-:Y:S01]  /*1f90*/  FADD.FTZ R70, R70, R216 ;  /* 0x000000d846467221 */ /* 0x000fe20000010000 */
[----:B------:R-:W-:Y:S01]  /*1fa0*/  SHF.L.U32 R216, R235, 0x10, RZ ;  /* 0x00000010ebd87819 */ /* 0x000fe200000006ff */
[----:B------:R-:W-:Y:S01]  /*1fb0*/  FFMA.FTZ R233, R204, R222, R233 ;  /* 0x000000decce97223 */ /* 0x000fe200000100e9 */
[----:B------:R-:W-:Y:S01]  /*1fc0*/  FMUL.FTZ R10, R212, R10 ;  /* 0x0000000ad40a7220 */ /* 0x000fe20000410000 */
[----:B------:R-:W-:-:S02]  /*1fd0*/  FADD.FTZ R217, R217, R232 ;  /* 0x000000e8d9d97221 */ /* 0x000fc40000010000 */
        /* <DEDUP_REMOVED lines=19> */
[----:B------:R-:W-:-:S02]  /*2110*/  IMAD.U32 R214, R251, 0x10000, RZ ;  /* 0x00010000fbd67824 */ /* 0x000fc400078e00ff */
        /* <DEDUP_REMOVED lines=22> */
[-C--:B------:R-:W-:Y:S01]  /*2280*/  FFMA.FTZ R91, R5, R197.reuse, R91 ;  /* 0x000000c5055b7223 */ /* 0x080fe2000001005b */
        /* <DEDUP_REMOVED lines=23> */
[-C--:B------:R-:W-:Y:S01]  /*2400*/  FMUL.FTZ R242, R135, R198.reuse ;  /* 0x000000c687f27220 */ /* 0x080fe20000410000 */
[----:B------:R-:W-:Y:S01]  /*2410*/  FADD.FTZ R197, R197, R241 ;  /* 0x000000f1c5c57221 */ /* 0x000fe20000010000 */
[----:B------:R-:W-:Y:S01]  /*2420*/  FFMA.FTZ R196, R16, R241, R196 ;  /* 0x000000f110c47223 */ /* 0x000fe200000100c4 */
[----:B------:R-:W-:Y:S01]  /*2430*/  FFMA.FTZ R87, R3, R198, R87 ;  /* 0x000000c603577223 */ /* 0x000fe20000010057 */
[----:B------:R-:W-:Y:S01]  /*2440*/  FADD.FTZ R55, R55, R198 ;  /* 0x000000c637377221 */ /* 0x000fe20000010000 */
[----:B------:R-:W-:Y:S01]  /*2450*/  FADD.FTZ R251, R197, R242 ;  /* 0x000000f2c5fb7221 */ /* 0x000fe20000010000 */
[----:B-1----:R-:W-:-:S07]  /*2460*/  FFMA.FTZ R252, R3, R242, R196 ;  /* 0x000000f203fc7223 */ /* 0x002fce00000100c4 */
.L_x_3527:
[----:B------:R-:W-:Y:S05]  /*2470*/  BSYNC B0 ;  /* 0x0000000000007941 */ /* 0x000fea0003800000 */
.L_x_3525:
[----:B0-----:R-:W2:Y:S01]  /*2480*/  LDL.LU R196, [R1+0x1c] ;  /* 0x00001c0001c47983 */ /* 0x001ea20000300800 */
[----:B------:R-:W-:Y:S01]  /*2490*/  UMOV UR6, 0xffffffff ;  /* 0xffffffff00067882 */ /* 0x000fe20000000000 */
[----:B------:R-:W0:Y:S02]  /*24a0*/  S2R R197, SR_TID.X ;  /* 0x0000000000c57919 */ /* 0x000e240000002100 */
[----:B0-----:R-:W-:Y:S02]  /*24b0*/  LOP3.LUT P0, RZ, R197, 0x1f, RZ, 0xc0, !PT ;  /* 0x0000001fc5ff7812 */ /* 0x001fe4000780c0ff */
[----:B--2---:R-:W-:Y:S02]  /*24c0*/  LOP3.LUT P3, RZ, R196, 0xff, RZ, 0xc0, !PT ;  /* 0x000000ffc4ff7812 */ /* 0x004fe4000786c0ff */
[----:B------:R-:W-:-:S04]  /*24d0*/  SHF.R.U32.HI R196, RZ, 0x5, R197 ;  /* 0x00000005ffc47819 */ /* 0x000fc800000116c5 */
[----:B------:R-:W-:-:S07]  /*24e0*/  LOP3.LUT R198, R196, 0x7fffffc, RZ, 0xc0, !PT ;  /* 0x07fffffcc4c67812 */ /* 0x000fce00078ec0ff */
[----:B------:R-:W-:Y:S01]  /*24f0*/  @!P3 VIADD R198, R198, 0x4 ;  /* 0x00000004c6c6b836 */ /* 0x000fe20000000000 */
        /* <DEDUP_REMOVED lines=19> */
.L_x_3636:
[----:B------:R-:W-:Y:S01]  /*2630*/  FADD.FTZ R196, R217, R251 ;  /* 0x000000fbd9c47221 */ /* 0x000fe20000010000 */
[----:B------:R-:W2:Y:S01]  /*2640*/  S2R R199, SR_TID.X ;  /* 0x0000000000c77919 */ /* 0x000ea20000002100 */
[----:B0-----:R-:W-:Y:S01]  /*2650*/  FADD.FTZ R197, R215, R197 ;  /* 0x000000c5d7c57221 */ /* 0x001fe20000010000 */
[----:B------:R-:W0:Y:S01]  /*2660*/  LDC R252, c[0x0][0x218] ;  /* 0x00008600fffc7b82 */ /* 0x000e220000000800 */
[----:B------:R-:W3:Y:S01]  /*2670*/  LDL.LU R251, [R1+0x18] ;  /* 0x0000180001fb7983 */ /* 0x000ee20000300800 */
[----:B------:R-:W4:Y:S01]  /*2680*/  S2R R214, SR_CgaCtaId ;  /* 0x0000000000d67919 */ /* 0x000f220000008800 */
[----:B-1----:R-:W-:Y:S01]  /*2690*/  MOV R215, 0x400 ;  /* 0x0000040000d77802 */ /* 0x002fe20000000f00 */
[----:B------:R-:W1:Y:S01]  /*26a0*/  S2R R216, SR_TID.X ;  /* 0x0000000000d87919 */ /* 0x000e620000002100 */
[----:B------:R-:W-:Y:S05]  /*26b0*/  WARPSYNC.ALL ;  /* 0x0000000000007948 */ /* 0x000fea0003800000 */
[----:B--2---:R-:W-:-:S04]  /*26c0*/  SHF.R.U32.HI R199, RZ, 0x5, R199 ;  /* 0x00000005ffc77819 */ /* 0x004fc800000116c7 */
[----:B------:R-:W-:Y:S02]  /*26d0*/  @!P0 LOP3.LUT R199, R199, 0x3, RZ, 0xc0, !PT ;  /* 0x00000003c7c78812 */ /* 0x000fe400078ec0ff */
[----:B----4-:R-:W-:Y:S02]  /*26e0*/  LEA R215, R214, R215, 0x18 ;  /* 0x000000d7d6d77211 */ /* 0x010fe400078ec0ff */
[----:B------:R-:W-:-:S04]  /*26f0*/  @!P0 IADD3 R199, R198, R199, RZ ;  /* 0x000000c7c6c78210 */ /* 0x000fc80007ffe0ff */
[----:B------:R-:W-:-:S05]  /*2700*/  @!P0 LEA R199, R199, R215, 0x3 ;  /* 0x000000d7c7c78211 */ /* 0x000fca00078e18ff */
[----:B------:R2:W-:Y:S01]  /*2710*/  @!P0 STS.64 [R199+0x4000], R196 ;  /* 0x004000c4c7008388 */ /* 0x0005e20000000a00 */
[----:B------:R-:W-:Y:S01]  /*2720*/  HFMA2.MMA R214, -RZ, RZ, 0, 0 ;  /* 0x00000000ffd67435 */ /* 0x000fe200000001ff */
[----:B-1----:R-:W-:Y:S02]  /*2730*/  LOP3.LUT R216, R216, 0x7f, RZ, 0xc0, !PT ;  /* 0x0000007fd8d87812 */ /* 0x002fe400078ec0ff */
[----:B------:R-:W-:Y:S01]  /*2740*/  LEA R215, R198, R215, 0x3 ;  /* 0x000000d7c6d77211 */ /* 0x000fe200078e18ff */
[----:B------:R-:W-:Y:S01]  /*2750*/  BAR.SYNC.DEFER_BLOCKING 0x0 ;  /* 0x0000000000007b1d */ /* 0x000fe20000010000 */
[----:B---3--:R-:W-:-:S13]  /*2760*/  ISETP.GE.AND P4, PT, R251, 0x1, PT ;  /* 0x00000001fb00780c */ /* 0x008fda0003f86270 */
[----:B--2---:R-:W-:-:S04]  /*2770*/  @P4 VIADD R196, R251, 0xffffffff ;  /* 0xfffffffffbc44836 */ /* 0x004fc80000000000 */
[----:B0-----:R-:W-:-:S05]  /*2780*/  @P4 IMAD R196, R196, R252, RZ ;  /* 0x000000fcc4c44224 */ /* 0x001fca00078e02ff */
[----:B------:R-:W-:-:S04]  /*2790*/  @P4 SHF.R.S32.HI R197, RZ, 0x1f, R196 ;  /* 0x0000001fffc54819 */ /* 0x000fc800000114c4 */
[----:B------:R-:W-:-:S04]  /*27a0*/  @P4 LEA.HI R197, R197, R196, RZ, 0x3 ;  /* 0x000000c4c5c54211 */ /* 0x000fc800078f18ff */
[----:B------:R-:W-:Y:S02]  /*27b0*/  @P4 LEA.HI.SX32 R214, R197, R216, 0x1d ;  /* 0x000000d8c5d64211 */ /* 0x000fe400078feaff */
        /* <DEDUP_REMOVED lines=8> */
[----:B------:R-:W-:Y:S02]  /*2840*/  FADD.FTZ R198, R198, R196 ;  /* 0x000000c4c6c67221 */ /* 0x000fe40000010000 */
[----:B------:R-:W0:Y:S02]  /*2850*/  @P4 LDC.64 R196, c[0x0][0x220] ;  /* 0x00008800ffc44b82 */ /* 0x000e240000000a00 */
[----:B0-----:R-:W-:-:S05]  /*2860*/  @P4 IMAD.WIDE.U32 R196, R214, 0x10, R196 ;  /* 0x00000010d6c44825 */ /* 0x001fca00078e00c4 */
[----:B------:R0:W5:Y:S01]  /*2870*/  @P4 LDG.E.128 R184, desc[UR4][R196.64] ;  /* 0x00000004c4b84981 */ /* 0x000162000c1e1d00 */
[----:B------:R-:W-:Y:S01]  /*2880*/  FADD.FTZ R199, R199, R215 ;  /* 0x000000d7c7c77221 */ /* 0x000fe20000010000 */
[----:B------:R-:W-:Y:S01]  /*2890*/  BSSY B0, `(.L_x_3529) ;  /* 0x0000014000007945 */ /* 0x000fe20003800000 */
[----:B------:R-:W-:Y:S02]  /*28a0*/  FMUL.FTZ R198, R198, UR10 ;  /* 0x0000000ac6c67c20 */ /* 0x000fe40008410000 */
[----:B------:R-:W-:Y:S01]  /*28b0*/  FMUL.FTZ R199, R199, UR10 ;  /* 0x0000000ac7c77c20 */ /* 0x000fe20008410000 */
[----:B------:R-:W-:Y:S06]  /*28c0*/  @P2 BRA `(.L_x_3530) ;  /* 0x0000000000182947 */ /* 0x000fec0003800000 */
[----:B------:R-:W-:Y:S01]  /*28d0*/  ISETP.NE.U32.AND P0, PT, R209, RZ, PT ;  /* 0x000000ffd100720c */ /* 0x000fe20003f05070 */
[----:B0-----:R-:W-:-:S03]  /*28e0*/  IMAD.MOV.U32 R196, RZ, RZ, RZ ;  /* 0x000000ffffc47224 */ /* 0x001fc600078e00ff */
[----:B------:R-:W-:-:S13]  /*28f0*/  ISETP.NE.AND.EX P0, PT, R208, RZ, PT, P0 ;  /* 0x000000ffd000720c */ /* 0x000fda0003f05300 */
[----:B------:R-:W-:Y:S05]  /*2900*/  @!P0 BRA `(.L_x_3531) ;  /* 0x0000000000308947 */ /* 0x000fea0003800000 */
[----:B-----5:R-:W-:Y:S01]  /*2910*/  SHF.L.U32 R196, R168, 0x10, RZ ;  /* 0x00000010a8c47819 */ /* 0x020fe200000006ff */
[----:B------:R-:W-:Y:S06]  /*2920*/  BRA `(.L_x_3531) ;  /* 0x0000000000287947 */ /* 0x000fec0003800000 */
.L_x_3530:
[----:B0-----:R-:W0:Y:S01]  /*2930*/  LDC.U8 R197, c[0x0][0x2a0] ;  /* 0x0000a800ffc57b82 */ /* 0x001e220000000000 */
[----:B------:R-:W-:-:S04]  /*2940*/  ISETP.NE.U32.AND P0, PT, R209, RZ, PT ;  /* 0x000000ffd100720c */ /* 0x000fc80003f05070 */
[----:B------:R-:W-:Y:S02]  /*2950*/  ISETP.NE.AND.EX P0, PT, R208, RZ, PT, P0 ;  /* 0x000000ffd000720c */ /* 0x000fe40003f05300 */
[----:B0-----:R-:W-:-:S11]  /*2960*/  ISETP.NE.AND P1, PT, R197, RZ, PT ;  /* 0x000000ffc500720c */ /* 0x001fd60003f25270 */
[----:B-----5:R-:W-:Y:S02]  /*2970*/  @P0 SHF.L.U32 R197, R168, 0x10, RZ ;  /* 0x00000010a8c50819 */ /* 0x020fe400000006ff */
[----:B------:R-:W-:-:S05]  /*2980*/  FSEL R196, R198, RZ, !P1 ;  /* 0x000000ffc6c47208 */ /* 0x000fca0004800000 */
[----:B------:R-:W-:-:S04]  /*2990*/  FFMA.FTZ R196, R0, R199, R196 ;  /* 0x000000c700c47223 */ /* 0x000fc800000100c4 */
[----:B------:R-:W-:-:S04]  /*29a0*/  FADD.FTZ R196, R2, -R196 ;  /* 0x800000c402c47221 */ /* 0x000fc80000010000 */
[----:B------:R-:W-:-:S04]  /*29b0*/  FMUL.FTZ R196, R212, R196 ;  /* 0x000000c4d4c47220 */ /* 0x000fc80000410000 */
[----:B------:R-:W-:-:S07]  /*29c0*/  @P0 FADD.FTZ R196, R196, R197 ;  /* 0x000000c5c4c40221 */ /* 0x000fce0000010000 */
.L_x_3531:
[----:B------:R-:W-:Y:S05]  /*29d0*/  BSYNC B0 ;  /* 0x0000000000007941 */ /* 0x000fea0003800000 */
.L_x_3529:
        /* <DEDUP_REMOVED lines=18> */
.L_x_3533:
[----:B------:R-:W2:Y:S01]  /*2b00*/  LDL R209, [R1+0xc] ;  /* 0x00000c0001d17983 */ /* 0x000ea20000100800 */
[----:B------:R-:W0:Y:S03]  /*2b10*/  LDC.U8 R215, c[0x0][0x2a0] ;  /* 0x0000a800ffd77b82 */ /* 0x000e260000000000 */
[----:B------:R-:W3:Y:S01]  /*2b20*/  LDL R208, [R1+0x8] ;  /* 0x0000080001d07983 */ /* 0x000ee20000100800 */
[----:B------:R-:W-:Y:S02]  /*2b30*/  @P0 PRMT R197, R168, 0x7632, R197 ;  /* 0x00007632a8c50816 */ /* 0x000fe400000000c5 */
[----:B0-----:R-:W-:-:S04]  /*2b40*/  ISETP.NE.AND P5, PT, R215, RZ, PT ;  /* 0x000000ffd700720c */ /* 0x001fc80003fa5270 */
[----:B------:R-:W-:Y:S01]  /*2b50*/  FSEL R196, R198, RZ, !P5 ;  /* 0x000000ffc6c47208 */ /* 0x000fe20006800000 */
[----:B------:R-:W-:-:S04]  /*2b60*/  @P0 IMAD.U32 R197, R197, 0x10000, RZ ;  /* 0x00010000c5c50824 */ /* 0x000fc800078e00ff */
[----:B--2---:R-:W-:-:S04]  /*2b70*/  FFMA.FTZ R196, R209, R199, R196 ;  /* 0x000000c7d1c47223 */ /* 0x004fc800000100c4 */
[----:B---3--:R-:W-:-:S04]  /*2b80*/  FADD.FTZ R196, R208, -R196 ;  /* 0x800000c4d0c47221 */ /* 0x008fc80000010000 */
[----:B------:R-:W-:-:S04]  /*2b90*/  FMUL.FTZ R196, R212, R196 ;  /* 0x000000c4d4c47220 */ /* 0x000fc80000410000 */
[----:B------:R-:W-:-:S07]  /*2ba0*/  @P0 FADD.FTZ R196, R196, R197 ;  /* 0x000000c5c4c40221 */ /* 0x000fce0000010000 */
.L_x_3534:
[----:B------:R-:W-:Y:S05]  /*2bb0*/  BSYNC B0 ;  /* 0x0000000000007941 */ /* 0x000fea0003800000 */
.L_x_3532:
        /* <DEDUP_REMOVED lines=16> */
.L_x_3536:
[----:B------:R-:W2:Y:S01]  /*2cc0*/  LDL R208, [R1+0x4] ;  /* 0x0000040001d07983 */ /* 0x000ea20000100800 */
[----:B------:R-:W0:Y:S03]  /*2cd0*/  LDC.U8 R209, c[0x0][0x2a0] ;  /* 0x0000a800ffd17b82 */ /* 0x000e260000000000 */
[----:B------:R-:W3:Y:S01]  /*2ce0*/  LDL R197, [R1] ;  /* 0x0000000001c57983 */ /* 0x000ee20000100800 */
[----:B0-----:R-:W-:-:S04]  /*2cf0*/  ISETP.NE.AND P5, PT, R209, RZ, PT ;  /* 0x000000ffd100720c */ /* 0x001fc80003fa5270 */
[----:B------:R-:W-:-:S05]  /*2d00*/  FSEL R196, R198, RZ, !P5 ;  /* 0x000000ffc6c47208 */ /* 0x000fca0006800000 */
[----:B--2---:R-:W-:-:S04]  /*2d10*/  FFMA.FTZ R196, R208, R199, R196 ;  /* 0x000000c7d0c47223 */ /* 0x004fc800000100c4 */
[----:B---3--:R-:W-:Y:S01]  /*2d20*/  FADD.FTZ R196, R197, -R196 ;  /* 0x800000c4c5c47221 */ /* 0x008fe20000010000 */
[----:B------:R-:W-:-:S03]  /*2d30*/  @P0 SHF.L.U32 R197, R169, 0x10, RZ ;  /* 0x00000010a9c50819 */ /* 0x000fc600000006ff */
[----:B------:R-:W-:-:S04]  /*2d40*/  FMUL.FTZ R196, R212, R196 ;  /* 0x000000c4d4c47220 */ /* 0x000fc80000410000 */
[----:B------:R-:W-:-:S07]  /*2d50*/  @P0 FADD.FTZ R196, R196, R197 ;  /* 0x000000c5c4c40221 */ /* 0x000fce0000010000 */
.L_x_3537:
[----:B------:R-:W-:Y:S05]  /*2d60*/  BSYNC B0 ;  /* 0x0000000000007941 */ /* 0x000fea0003800000 */
.L_x_3535:
        /* <DEDUP_REMOVED lines=16> */
.L_x_3539:
        /* <DEDUP_REMOVED lines=9> */
.L_x_3540:
[----:B------:R-:W-:Y:S05]  /*2f00*/  BSYNC B0 ;  /* 0x0000000000007941 */ /* 0x000fea0003800000 */
.L_x_3538:
        /* <DEDUP_REMOVED lines=16> */
.L_x_3542:
[----:B------:R-:W0:Y:S02]  /*3010*/  LDC.U8 R197, c[0x0][0x2a0] ;  /* 0x0000a800ffc57b82 */ /* 0x000e240000000000 */
[----:B0-----:R-:W-:Y:S01]  /*3020*/  ISETP.NE.AND P5, PT, R197, RZ, PT ;  /* 0x000000ffc500720c */ /* 0x001fe20003fa5270 */
[----:B------:R-:W-:-:S03]  /*3030*/  @P0 IMAD.U32 R197, R170, 0x10000, RZ ;  /* 0x00010000aac50824 */ /* 0x000fc600078e00ff */
[----:B------:R-:W-:-:S05]  /*3040*/  FSEL R196, R198, RZ, !P5 ;  /* 0x000000ffc6c47208 */ /* 0x000fca0006800000 */
[----:B------:R-:W-:-:S04]  /*3050*/  FFMA.FTZ R196, R248, R199, R196 ;  /* 0x000000c7f8c47223 */ /* 0x000fc800000100c4 */
[----:B------:R-:W-:-:S04]  /*3060*/  FADD.FTZ R196, R247, -R196 ;  /* 0x800000c4f7c47221 */ /* 0x000fc80000010000 */
[----:B------:R-:W-:-:S04]  /*3070*/  FMUL.FTZ R196, R212, R196 ;  /* 0x000000c4d4c47220 */ /* 0x000fc80000410000 */
[----:B------:R-:W-:-:S07]  /*3080*/  @P0 FADD.FTZ R196, R196, R197 ;  /* 0x000000c5c4c40221 */ /* 0x000fce0000010000 */
.L_x_3543:
[----:B------:R-:W-:Y:S05]  /*3090*/  BSYNC B0 ;  /* 0x0000000000007941 */ /* 0x000fea0003800000 */
.L_x_3541:
        /* <DEDUP_REMOVED lines=16> */
.L_x_3545:
        /* <DEDUP_REMOVED lines=9> */
.L_x_3546:
[----:B------:R-:W-:Y:S05]  /*3230*/  BSYNC B0 ;  /* 0x0000000000007941 */ /* 0x000fea0003800000 */
.L_x_3544:
        /* <DEDUP_REMOVED lines=16> */
.L_x_3548:
        /* <DEDUP_REMOVED lines=8> */
.L_x_3549:
[----:B------:R-:W-:Y:S05]  /*33c0*/  BSYNC B0 ;  /* 0x0000000000007941 */ /* 0x000fea0003800000 */
.L_x_3547:
        /* <DEDUP_REMOVED lines=16> */
.L_x_3551:
[----:B------:R-:W0:Y:S01]  /*34d0*/  LDC.U8 R208, c[0x0][0x2a0] ;  /* 0x0000a800ffd07b82 */ /* 0x000e220000000000 */
[----:B------:R-:W-:-:S05]  /*34e0*/  @P0 PRMT R197, R171, 0x7632, R197 ;  /* 0x00007632abc50816 */ /* 0x000fca00000000c5 */
[----:B------:R-:W-:Y:S01]  /*34f0*/  @P0 IMAD.U32 R197, R197, 0x10000, RZ ;  /* 0x00010000c5c50824 */ /* 0x000fe200078e00ff */
[----:B0-----:R-:W-:-:S04]  /*3500*/  ISETP.NE.AND P5, PT, R208, RZ, PT ;  /* 0x000000ffd000720c */ /* 0x001fc80003fa5270 */
[----:B------:R-:W-:-:S05]  /*3510*/  FSEL R196, R198, RZ, !P5 ;  /* 0x000000ffc6c47208 */ /* 0x000fca0006800000 */
[----:B------:R-:W-:-:S04]  /*3520*/  FFMA.FTZ R196, R15, R199, R196 ;  /* 0x000000c70fc47223 */ /* 0x000fc800000100c4 */
[----:B------:R-:W-:-:S04]  /*3530*/  FADD.FTZ R196, R218, -R196 ;  /* 0x800000c4dac47221 */ /* 0x000fc80000010000 */
[----:B------:R-:W-:-:S04]  /*3540*/  FMUL.FTZ R196, R212, R196 ;  /* 0x000000c4d4c47220 */ /* 0x000fc80000410000 */
[----:B------:R-:W-:-:S07]  /*3550*/  @P0 FADD.FTZ R196, R196, R197 ;  /* 0x000000c5c4c40221 */ /* 0x000fce0000010000 */
.L_x_3552:
[----:B------:R-:W-:Y:S05]  /*3560*/  BSYNC B0 ;  /* 0x0000000000007941 */ /* 0x000fea0003800000 */
.L_x_3550:
[----:B------:R-:W-:Y:S02]  /*3570*/  @P1 F2FP.BF16.F32.PACK_AB R197, RZ, R196 ;  /* 0x000000c4ffc5123e */ /* 0x000fe400000010ff */
[----:B------:R-:W-:Y:S02]  /*3580*/  IADD3 R208, R214, 0x80, RZ ;  /* 0x00000080d6d07810 */ /* 0x000fe40007ffe0ff */
        /* <DEDUP_REMOVED lines=24> */
.L_x_3554:
[----:B0-----:R-:W0:Y:S02]  /*3710*/  LDC.U8 R197, c[0x0][0x2a0] ;  /* 0x0000a800ffc57b82 */ /* 0x001e240000000000 */
[----:B0-----:R-:W-:Y:S02]  /*3720*/  ISETP.NE.AND P5, PT, R197, RZ, PT ;  /* 0x000000ffc500720c */ /* 0x001fe40003fa5270 */
[----:B------:R-:W-:Y:S02]  /*3730*/  @P0 SHF.L.U32 R197, R172, 0x10, RZ ;  /* 0x00000010acc50819 */ /* 0x000fe400000006ff */
[----:B------:R-:W-:-:S05]  /*3740*/  FSEL R196, R198, RZ, !P5 ;  /* 0x000000ffc6c47208 */ /* 0x000fca0006800000 */
[----:B------:R-:W-:-:S04]  /*3750*/  FFMA.FTZ R196, R207, R199, R196 ;  /* 0x000000c7cfc47223 */ /* 0x000fc800000100c4 */
[----:B------:R-:W-:-:S04]  /*3760*/  FADD.FTZ R196, R219, -R196 ;  /* 0x800000c4dbc47221 */ /* 0x000fc80000010000 */
[----:B------:R-:W-:-:S04]  /*3770*/  FMUL.FTZ R196, R212, R196 ;  /* 0x000000c4d4c47220 */ /* 0x000fc80000410000 */
[----:B------:R-:W-:-:S07]  /*3780*/  @P0 FADD.FTZ R196, R196, R197 ;  /* 0x000000c5c4c40221 */ /* 0x000fce0000010000 */
.L_x_3555:
[----:B------:R-:W-:Y:S05]  /*3790*/  BSYNC B0 ;  /* 0x0000000000007941 */ /* 0x000fea0003800000 */
.L_x_3553:
[----:B------:R-:W-:Y:S01]  /*37a0*/  @P1 F2FP.BF16.F32.PACK_AB R197, RZ, R196 ;  /* 0x000000c4ffc5123e */ /* 0x000fe200000010ff */
[----:B------:R-:W-:Y:S03]  /*37b0*/  BSSY B0, `(.L_x_3556) ;  /* 0x0000018000007945 */ /* 0x000fe60003800000 */
        /* <DEDUP_REMOVED lines=14> */
.L_x_3557:
        /* <DEDUP_REMOVED lines=9> */
.L_x_3558:
[----:B------:R-:W-:Y:S05]  /*3930*/  BSYNC B0 ;  /* 0x0000000000007941 */ /* 0x000fea0003800000 */
.L_x_3556:
        /* <DEDUP_REMOVED lines=16> */
.L_x_3560:
        /* <DEDUP_REMOVED lines=8> */
.L_x_3561:
[----:B------:R-:W-:Y:S05]  /*3ac0*/  BSYNC B0 ;  /* 0x0000000000007941 */ /* 0x000fea0003800000 */
.L_x_3559:
        /* <DEDUP_REMOVED lines=16> */
.L_x_3563:
        /* <DEDUP_REMOVED lines=9> */
.L_x_3564:
[----:B------:R-:W-:Y:S05]  /*3c60*/  BSYNC B0 ;  /* 0x0000000000007941 */ /* 0x000fea0003800000 */
.L_x_3562:
        /* <DEDUP_REMOVED lines=16> */
.L_x_3566:
        /* <DEDUP_REMOVED lines=8> */
.L_x_3567:
[----:B------:R-:W-:Y:S05]  /*3df0*/  BSYNC B0 ;  /* 0x0000000000007941 */ /* 0x000fea0003800000 */
.L_x_3565:
        /* <DEDUP_REMOVED lines=16> */
.L_x_3569:
        /* <DEDUP_REMOVED lines=9> */
.L_x_3570:
[----:B------:R-:W-:Y:S05]  /*3f90*/  BSYNC B0 ;  /* 0x0000000000007941 */ /* 0x000fea0003800000 */
.L_x_3568:
        /* <DEDUP_REMOVED lines=16> */
.L_x_3572:
        /* <DEDUP_REMOVED lines=8> */
.L_x_3573:
[----:B------:R-:W-:Y:S05]  /*4120*/  BSYNC B0 ;  /* 0x0000000000007941 */ /* 0x000fea0003800000 */
.L_x_3571:
        /* <DEDUP_REMOVED lines=16> */
.L_x_3575:
        /* <DEDUP_REMOVED lines=9> */
.L_x_3576:
[----:B------:R-:W-:Y:S05]  /*42c0*/  BSYNC B0 ;  /* 0x0000000000007941 */ /* 0x000fea0003800000 */
.L_x_3574:
        /* <DEDUP_REMOVED lines=26> */
.L_x_3578:
        /* <DEDUP_REMOVED lines=8> */
.L_x_3579:
[----:B------:R-:W-:Y:S05]  /*44f0*/  BSYNC B0 ;  /* 0x0000000000007941 */ /* 0x000fea0003800000 */
.L_x_3577:
        /* <DEDUP_REMOVED lines=16> */
.L_x_3581:
        /* <DEDUP_REMOVED lines=9> */
.L_x_3582:
[----:B------:R-:W-:Y:S05]  /*4690*/  BSYNC B0 ;  /* 0x0000000000007941 */ /* 0x000fea0003800000 */
.L_x_3580:
        /* <DEDUP_REMOVED lines=16> */
.L_x_3584:
        /* <DEDUP_REMOVED lines=8> */
.L_x_3585:
[----:B------:R-:W-:Y:S05]  /*4820*/  BSYNC B0 ;  /* 0x0000000000007941 */ /* 0x000fea0003800000 */
.L_x_3583:
        /* <DEDUP_REMOVED lines=16> */
.L_x_3587:
        /* <DEDUP_REMOVED lines=9> */
.L_x_3588:
[----:B------:R-:W-:Y:S05]  /*49c0*/  BSYNC B0 ;  /* 0x0000000000007941 */ /* 0x000fea0003800000 */
.L_x_3586:
        /* <DEDUP_REMOVED lines=16> */
.L_x_3590:
        /* <DEDUP_REMOVED lines=8> */
.L_x_3591:
[----:B------:R-:W-:Y:S05]  /*4b50*/  BSYNC B0 ;  /* 0x0000000000007941 */ /* 0x000fea0003800000 */
.L_x_3589:
        /* <DEDUP_REMOVED lines=16> */
.L_x_3593:
        /* <DEDUP_REMOVED lines=9> */
.L_x_3594:
[----:B------:R-:W-:Y:S05]  /*4cf0*/  BSYNC B0 ;  /* 0x0000000000007941 */ /* 0x000fea0003800000 */
.L_x_3592:
        /* <DEDUP_REMOVED lines=16> */
.L_x_3596:
        /* <DEDUP_REMOVED lines=8> */
.L_x_3597:
[----:B------:R-:W-:Y:S05]  /*4e80*/  BSYNC B0 ;  /* 0x0000000000007941 */ /* 0x000fea0003800000 */
.L_x_3595:
        /* <DEDUP_REMOVED lines=16> */
.L_x_3599:
        /* <DEDUP_REMOVED lines=9> */
.L_x_3600:
[----:B------:R-:W-:Y:S05]  /*5020*/  BSYNC B0 ;  /* 0x0000000000007941 */ /* 0x000fea0003800000 */
.L_x_3598:
[----:B------:R-:W2:Y:S01]  /*5030*/  LDL.LU R209, [R1+0x10] ;  /* 0x0000100001d17983 */ /* 0x000ea20000300800 */
        /* <DEDUP_REMOVED lines=10> */
[----:B------:R-:W2:Y:S02]  /*50e0*/  @P1 LDC.64 R196, c[0x0][0x308] ;  /* 0x0000c200ffc41b82 */ /* 0x000ea40000000a00 */
[----:B--2---:R-:W-:-:S05]  /*50f0*/  @P1 IMAD.WIDE.U32 R196, R209, 0x10, R196 ;  /* 0x00000010d1c41825 */ /* 0x004fca00078e00c4 */
        /* <DEDUP_REMOVED lines=14> */
.L_x_3602:
[----:B0-----:R-:W0:Y:S02]  /*51e0*/  LDC.U8 R196, c[0x0][0x2a0] ;  /* 0x0000a800ffc47b82 */ /* 0x001e240000000000 */
[----:B0-----:R-:W-:-:S04]  /*51f0*/  ISETP.NE.AND P5, PT, R196, RZ, PT ;  /* 0x000000ffc400720c */ /* 0x001fc80003fa5270 */
[----:B------:R-:W-:-:S05]  /*5200*/  FSEL R196, R198, RZ, !P5 ;  /* 0x000000ffc6c47208 */ /* 0x000fca0006800000 */
[----:B------:R-:W-:-:S04]  /*5210*/  FFMA.FTZ R196, R19, R199, R196 ;  /* 0x000000c713c47223 */ /* 0x000fc800000100c4 */
[----:B------:R-:W-:-:S04]  /*5220*/  FADD.FTZ R196, R227, -R196 ;  /* 0x800000c4e3c47221 */ /* 0x000fc80000010000 */
[----:B------:R-:W-:Y:S01]  /*5230*/  FMUL.FTZ R197, R212, R196 ;  /* 0x000000c4d4c57220 */ /* 0x000fe20000410000 */
[----:B------:R-:W-:-:S05]  /*5240*/  @P0 SHF.L.U32 R196, R180, 0x10, RZ ;  /* 0x00000010b4c40819 */ /* 0x000fca00000006ff */
[----:B------:R-:W-:-:S07]  /*5250*/  @P0 FADD.FTZ R197, R197, R196 ;  /* 0x000000c4c5c50221 */ /* 0x000fce0000010000 */
.L_x_3603:
[----:B------:R-:W-:Y:S05]  /*5260*/  BSYNC B0 ;  /* 0x0000000000007941 */ /* 0x000fea0003800000 */
.L_x_3601:
[----:B------:R-:W-:Y:S01]  /*5270*/  @P1 F2FP.BF16.F32.PACK_AB R196, RZ, R197 ;  /* 0x000000c5ffc4123e */ /* 0x000fe200000010ff */
[----:B------:R-:W-:Y:S03]  /*5280*/  BSSY B0, `(.L_x_3604) ;  /* 0x0000018000007945 */ /* 0x000fe60003800000 */
        /* <DEDUP_REMOVED lines=14> */
.L_x_3605:
        /* <DEDUP_REMOVED lines=9> */
.L_x_3606:
[----:B------:R-:W-:Y:S05]  /*5400*/  BSYNC B0 ;  /* 0x0000000000007941 */ /* 0x000fea0003800000 */
.L_x_3604:
        /* <DEDUP_REMOVED lines=16> */
.L_x_3608:
        /* <DEDUP_REMOVED lines=8> */
.L_x_3609:
[----:B------:R-:W-:Y:S05]  /*5590*/  BSYNC B0 ;  /* 0x0000000000007941 */ /* 0x000fea0003800000 */
.L_x_3607:
        /* <DEDUP_REMOVED lines=16> */
.L_x_3611:
        /* <DEDUP_REMOVED lines=9> */
.L_x_3612:
[----:B------:R-:W-:Y:S05]  /*5730*/  BSYNC B0 ;  /* 0x0000000000007941 */ /* 0x000fea0003800000 */
.L_x_3610:
        /* <DEDUP_REMOVED lines=16> */
.L_x_3614:
        /* <DEDUP_REMOVED lines=8> */
.L_x_3615:
[----:B------:R-:W-:Y:S05]  /*58c0*/  BSYNC B0 ;  /* 0x0000000000007941 */ /* 0x000fea0003800000 */
.L_x_3613:
        /* <DEDUP_REMOVED lines=16> */
.L_x_3617:
        /* <DEDUP_REMOVED lines=9> */
.L_x_3618:
[----:B------:R-:W-:Y:S05]  /*5a60*/  BSYNC B0 ;  /* 0x0000000000007941 */ /* 0x000fea0003800000 */
.L_x_3616:
        /* <DEDUP_REMOVED lines=16> */
.L_x_3620:
        /* <DEDUP_REMOVED lines=8> */
.L_x_3621:
[----:B------:R-:W-:Y:S05]  /*5bf0*/  BSYNC B0 ;  /* 0x0000000000007941 */ /* 0x000fea0003800000 */
.L_x_3619:
        /* <DEDUP_REMOVED lines=16> */
.L_x_3623:
        /* <DEDUP_REMOVED lines=9> */
.L_x_3624:
[----:B------:R-:W-:Y:S05]  /*5d90*/  BSYNC B0 ;  /* 0x0000000000007941 */ /* 0x000fea0003800000 */
.L_x_3622:
[----:B------:R-:W2:Y:S01]  /*5da0*/  LDL.LU R198, [R1+0x14] ;  /* 0x0000140001c67983 */ /* 0x000ea20000300800 */
[----:B------:R-:W-:Y:S01]  /*5db0*/  @P1 F2FP.BF16.F32.PACK_AB R197, RZ, R196 ;  /* 0x000000c4ffc5123e */ /* 0x000fe200000010ff */
[----:B------:R-:W-:-:S03]  /*5dc0*/  VIADD R213, R213, UR14 ;  /* 0x0000000ed5d57c36 */ /* 0x000fc60008000000 */
[----:B------:R-:W-:Y:S02]  /*5dd0*/  @P1 PRMT R191, R191, 0x5410, R197 ;  /* 0x00005410bfbf1816 */ /* 0x000fe400000000c5 */
[----:B------:R-:W0:Y:S01]  /*5de0*/  @P4 LDC R197, c[0x0][0x29c] ;  /* 0x0000a700ffc54b82 */ /* 0x000e220000000800 */
[----:B------:R-:W-:Y:S01]  /*5df0*/  ISETP.GE.AND P0, PT, R213, UR15, PT ;  /* 0x0000000fd5007c0c */ /* 0x000fe2000bf06270 */
        /* <DEDUP_REMOVED lines=11> */
[----:B0-----:R-:W-:-:S05]  /*5eb0*/  @P4 IMAD.WIDE.U32 R196, R208, 0x10, R196 ;  /* 0x00000010d0c44825 */ /* 0x001fca00078e00c4 */
[----:B------:R0:W-:Y:S02]  /*5ec0*/  @P4 STG.E.128 desc[UR4][R196.64], R192 ;  /* 0x000000c0c4004986 */ /* 0x0001e4000c101d04 */
[----:B0-----:R-:W-:-:S05]  /*5ed0*/  SEL R196, RZ, 0x1, P3 ;  /* 0x00000001ffc47807 */ /* 0x001fca0001800000 */
[----:B------:R1:W-:Y:S01]  /*5ee0*/  STL.S16 [R1+0x1c], R196 ;  /* 0x00001cc401007387 */ /* 0x0003e20000100600 */
[----:B------:R-:W-:Y:S05]  /*5ef0*/  @!P0 BRA `(.L_x_3625) ;  /* 0xffffffa800788947 */ /* 0x000fea000383ffff */
.L_x_3524:
[----:B-1----:R-:W0:Y:S01]  /*5f00*/  S2R R196, SR_TID.X ;  /* 0x0000000000c47919 */ /* 0x002e220000002100 */
        /* <DEDUP_REMOVED lines=37> */
.L_x_3528:
[----:B------:R-:W-:Y:S01]  /*6160*/  HFMA2.MMA R196, -RZ, RZ, 0, 9.5367431640625e-07 ;  /* 0x00000010ffc47435 */ /* 0x000fe200000001ff */
[----:B------:R-:W-:Y:S01]  /*6170*/  MOV R214, R251 ;  /* 0x000000fb00d67202 */ /* 0x000fe20000000f00 */
[----:B------:R-:W-:Y:S01]  /*6180*/  IMAD.MOV.U32 R199, RZ, RZ, -0x1 ;  /* 0xffffffffffc77424 */ /* 0x000fe200078e00ff */
[----:B------:R-:W-:-:S08]  /*6190*/  MOV R197, 0x1f ;  /* 0x0000001f00c57802 */ /* 0x000fd00000000f00 */
[----:B-----5:R-:W-:Y:S05]  /*61a0*/  WARPSYNC.COLLECTIVE R199, `(.L_x_3626) ;  /* 0x00000000c7087348 */ /* 0x020fea0003c00000 */
[----:B------:R0:W1:Y:S02]  /*61b0*/  SHFL.DOWN P1, R216, R214, R196, R197 ;  /* 0x080000c4d6d87389 */ /* 0x00006400000200c5 */
[----:B01---5:R-:W-:Y:S01]  /*61c0*/  ENDCOLLECTIVE ;  /* 0x000000000000791b */ /* 0x023fe20003800000 */
.L_x_3626:
[----:B------:R-:W-:Y:S02]  /*61d0*/  MOV R214, R252 ;  /* 0x000000fc00d67202 */ /* 0x000fe40000000f00 */
[----:B------:R-:W-:-:S05]  /*61e0*/  MOV R196, R216 ;  /* 0x000000d800c47202 */ /* 0x000fca0000000f00 */
[----:B------:R-:W-:Y:S01]  /*61f0*/  FADD.FTZ R217, R196, R251 ;  /* 0x000000fbc4d97221 */ /* 0x000fe20000010000 */
[----:B------:R-:W-:-:S11]  /*6200*/  HFMA2.MMA R196, -RZ, RZ, 0, 9.5367431640625e-07 ;  /* 0x00000010ffc47435 */ /* 0x000fd600000001ff */
[----:B------:R-:W-:Y:S05]  /*6210*/  WARPSYNC.COLLECTIVE R199, `(.L_x_3627) ;  /* 0x00000000c7087348 */ /* 0x000fea0003c00000 */
[----:B------:R0:W1:Y:S02]  /*6220*/  SHFL.DOWN P1, R216, R214, R196, R197 ;  /* 0x080000c4d6d87389 */ /* 0x00006400000200c5 */
[----:B01----:R-:W-:Y:S01]  /*6230*/  ENDCOLLECTIVE ;  /* 0x000000000000791b */ /* 0x003fe20003800000 */
.L_x_3627:
[----:B------:R-:W-:Y:S01]  /*6240*/  MOV R214, R217 ;  /* 0x000000d900d67202 */ /* 0x000fe20000000f00 */
[----:B------:R-:W-:-:S04]  /*6250*/  IMAD.MOV.U32 R196, RZ, RZ, R216 ;  /* 0x000000ffffc47224 */ /* 0x000fc800078e00d8 */
[----:B------:R-:W-:Y:S01]  /*6260*/  FADD.FTZ R215, R196, R252 ;  /* 0x000000fcc4d77221 */ /* 0x000fe20000010000 */
[----:B------:R-:W-:-:S11]  /*6270*/  HFMA2.MMA R196, -RZ, RZ, 0, 4.76837158203125e-07 ;  /* 0x00000008ffc47435 */ /* 0x000fd600000001ff */
[----:B------:R-:W-:Y:S05]  /*6280*/  WARPSYNC.COLLECTIVE R199, `(.L_x_3628) ;  /* 0x00000000c7087348 */ /* 0x000fea0003c00000 */
[----:B------:R0:W1:Y:S02]  /*6290*/  SHFL.DOWN P1, R216, R214, R196, R197 ;  /* 0x080000c4d6d87389 */ /* 0x00006400000200c5 */
[----:B01----:R-:W-:Y:S01]  /*62a0*/  ENDCOLLECTIVE ;  /* 0x000000000000791b */ /* 0x003fe20003800000 */
.L_x_3628:
[----:B------:R-:W-:Y:S01]  /*62b0*/  IMAD.MOV.U32 R214, RZ, RZ, R215 ;  /* 0x000000ffffd67224 */ /* 0x000fe200078e00d7 */
[----:B------:R-:W-:-:S05]  /*62c0*/  MOV R196, R216 ;  /* 0x000000d800c47202 */ /* 0x000fca0000000f00 */
[----:B------:R-:W-:Y:S01]  /*62d0*/  FADD.FTZ R217, R217, R196 ;  /* 0x000000c4d9d97221 */ /* 0x000fe20000010000 */
[----:B------:R-:W-:-:S11]  /*62e0*/  HFMA2.MMA R196, -RZ, RZ, 0, 4.76837158203125e-07 ;  /* 0x00000008ffc47435 */ /* 0x000fd600000001ff */
[----:B------:R-:W-:Y:S05]  /*62f0*/  WARPSYNC.COLLECTIVE R199, `(.L_x_3629) ;  /* 0x00000000c7087348 */ /* 0x000fea0003c00000 */
[----:B------:R0:W1:Y:S02]  /*6300*/  SHFL.DOWN P1, R216, R214, R196, R197 ;  /* 0x080000c4d6d87389 */ /* 0x00006400000200c5 */
[----:B01----:R-:W-:Y:S01]  /*6310*/  ENDCOLLECTIVE ;  /* 0x000000000000791b */ /* 0x003fe20003800000 */
.L_x_3629:
[----:B------:R-:W-:Y:S02]  /*6320*/  MOV R214, R217 ;  /* 0x000000d900d67202 */ /* 0x000fe40000000f00 */
[----:B------:R-:W-:-:S05]  /*6330*/  MOV R196, R216 ;  /* 0x000000d800c47202 */ /* 0x000fca0000000f00 */
[----:B------:R-:W-:Y:S01]  /*6340*/  FADD.FTZ R215, R215, R196 ;  /* 0x000000c4d7d77221 */ /* 0x000fe20000010000 */
[----:B------:R-:W-:-:S07]  /*6350*/  IMAD.MOV.U32 R196, RZ, RZ, 0x4 ;  /* 0x00000004ffc47424 */ /* 0x000fce00078e00ff */
[----:B------:R-:W-:Y:S05]  /*6360*/  WARPSYNC.COLLECTIVE R199, `(.L_x_3630) ;  /* 0x00000000c7087348 */ /* 0x000fea0003c00000 */
[----:B------:R0:W1:Y:S02]  /*6370*/  SHFL.DOWN P1, R216, R214, R196, R197 ;  /* 0x080000c4d6d87389 */ /* 0x00006400000200c5 */
[----:B01----:R-:W-:Y:S01]  /*6380*/  ENDCOLLECTIVE ;  /* 0x000000000000791b */ /* 0x003fe20003800000 */
.L_x_3630:
[----:B------:R-:W-:Y:S02]  /*6390*/  MOV R214, R215 ;  /* 0x000000d700d67202 */ /* 0x000fe40000000f00 */
[----:B------:R-:W-:-:S05]  /*63a0*/  MOV R196, R216 ;  /* 0x000000d800c47202 */ /* 0x000fca0000000f00 */
[----:B------:R-:W-:Y:S01]  /*63b0*/  FADD.FTZ R217, R217, R196 ;  /* 0x000000c4d9d97221 */ /* 0x000fe20000010000 */
[----:B------:R-:W-:-:S11]  /*63c0*/  HFMA2.MMA R196, -RZ, RZ, 0, 2.384185791015625e-07 ;  /* 0x00000004ffc47435 */ /* 0x000fd600000001ff */
[----:B------:R-:W-:Y:S05]  /*63d0*/  WARPSYNC.COLLECTIVE R199, `(.L_x_3631) ;  /* 0x00000000c7087348 */ /* 0x000fea0003c00000 */
[----:B------:R0:W1:Y:S02]  /*63e0*/  SHFL.DOWN P1, R216, R214, R196, R197 ;  /* 0x080000c4d6d87389 */ /* 0x00006400000200c5 */
[----:B01----:R-:W-:Y:S01]  /*63f0*/  ENDCOLLECTIVE ;  /* 0x000000000000791b */ /* 0x003fe20003800000 */
.L_x_3631:
[----:B------:R-:W-:Y:S01]  /*6400*/  MOV R214, R217 ;  /* 0x000000d900d67202 */ /* 0x000fe20000000f00 */
[----:B------:R-:W-:-:S04]  /*6410*/  IMAD.MOV.U32 R196, RZ, RZ, R216 ;  /* 0x000000ffffc47224 */ /* 0x000fc800078e00d8 */
[----:B------:R-:W-:Y:S01]  /*6420*/  FADD.FTZ R215, R215, R196 ;  /* 0x000000c4d7d77221 */ /* 0x000fe20000010000 */
[----:B------:R-:W-:-:S11]  /*6430*/  HFMA2.MMA R196, -RZ, RZ, 0, 1.1920928955078125e-07 ;  /* 0x00000002ffc47435 */ /* 0x000fd600000001ff */
[----:B------:R-:W-:Y:S05]  /*6440*/  WARPSYNC.COLLECTIVE R199, `(.L_x_3632) ;  /* 0x00000000c7087348 */ /* 0x000fea0003c00000 */
[----:B------:R0:W1:Y:S02]  /*6450*/  SHFL.DOWN P1, R216, R214, R196, R197 ;  /* 0x080000c4d6d87389 */ /* 0x00006400000200c5 */
[----:B01----:R-:W-:Y:S01]  /*6460*/  ENDCOLLECTIVE ;  /* 0x000000000000791b */ /* 0x003fe20003800000 */
.L_x_3632:
[----:B------:R-:W-:Y:S01]  /*6470*/  IMAD.MOV.U32 R214, RZ, RZ, R215 ;  /* 0x000000ffffd67224 */ /* 0x000fe200078e00d7 */
[----:B------:R-:W-:-:S05]  /*6480*/  MOV R196, R216 ;  /* 0x000000d800c47202 */ /* 0x000fca0000000f00 */
[----:B------:R-:W-:Y:S01]  /*6490*/  FADD.FTZ R217, R217, R196 ;  /* 0x000000c4d9d97221 */ /* 0x000fe20000010000 */
[----:B------:R-:W-:-:S11]  /*64a0*/  HFMA2.MMA R196, -RZ, RZ, 0, 1.1920928955078125e-07 ;  /* 0x00000002ffc47435 */ /* 0x000fd600000001ff */
[----:B------:R-:W-:Y:S05]  /*64b0*/  WARPSYNC.COLLECTIVE R199, `(.L_x_3633) ;  /* 0x00000000c7087348 */ /* 0x000fea0003c00000 */
[----:B------:R0:W1:Y:S02]  /*64c0*/  SHFL.DOWN P1, R216, R214, R196, R197 ;  /* 0x080000c4d6d87389 */ /* 0x00006400000200c5 */
[----:B01----:R-:W-:Y:S01]  /*64d0*/  ENDCOLLECTIVE ;  /* 0x000000000000791b */ /* 0x003fe20003800000 */
.L_x_3633:
[----:B------:R-:W-:Y:S02]  /*64e0*/  MOV R214, R217 ;  /* 0x000000d900d67202 */ /* 0x000fe40000000f00 */
[----:B------:R-:W-:-:S05]  /*64f0*/  MOV R196, R216 ;  /* 0x000000d800c47202 */ /* 0x000fca0000000f00 */
[----:B------:R-:W-:Y:S01]  /*6500*/  FADD.FTZ R215, R215, R196 ;  /* 0x000000c4d7d77221 */ /* 0x000fe20000010000 */
[----:B------:R-:W-:-:S07]  /*6510*/  IMAD.MOV.U32 R196, RZ, RZ, 0x1 ;  /* 0x00000001ffc47424 */ /* 0x000fce00078e00ff */
[----:B------:R-:W-:Y:S05]  /*6520*/  WARPSYNC.COLLECTIVE R199, `(.L_x_3634) ;  /* 0x00000000c7087348 */ /* 0x000fea0003c00000 */
[----:B------:R0:W1:Y:S02]  /*6530*/  SHFL.DOWN P1, R216, R214, R196, R197 ;  /* 0x080000c4d6d87389 */ /* 0x00006400000200c5 */
[----:B01----:R-:W-:Y:S01]  /*6540*/  ENDCOLLECTIVE ;  /* 0x000000000000791b */ /* 0x003fe20003800000 */
.L_x_3634:
[----:B------:R-:W-:Y:S02]  /*6550*/  MOV R214, R215 ;  /* 0x000000d700d67202 */ /* 0x000fe40000000f00 */
[----:B------:R-:W-:-:S07]  /*6560*/  MOV R251, R216 ;  /* 0x000000d800fb7202 */ /* 0x000fce0000000f00 */
[----:B------:R-:W-:Y:S05]  /*6570*/  WARPSYNC.COLLECTIVE R199, `(.L_x_3635) ;  /* 0x00000000c7087348 */ /* 0x000fea0003c00000 */
[----:B------:R0:W1:Y:S02]  /*6580*/  SHFL.DOWN P1, R216, R214, R196, R197 ;  /* 0x080000c4d6d87389 */ /* 0x00006400000200c5 */
[----:B01----:R-:W-:Y:S01]  /*6590*/  ENDCOLLECTIVE ;  /* 0x000000000000791b */ /* 0x003fe20003800000 */
.L_x_3635:
[----:B------:R-:W-:Y:S01]  /*65a0*/  MOV R197, R216 ;  /* 0x000000d800c57202 */ /* 0x000fe20000000f00 */
[----:B------:R-:W-:Y:S06]  /*65b0*/  BRA `(.L_x_3636) ;  /* 0xffffffc0001c7947 */ /* 0x000fec000383ffff */
.L_x_3637:
        /* <DEDUP_REMOVED lines=12> */
.L_x_13907:


//--------------------- .text._ZN10layer_norm13ln_bwd_kernelINS_13Kernel_traitsIf13__nv_bfloat16S2_S2_fjLj4096ELj1ELj1ELj4ELj16ENS_18Kernel_traits_baseILj4096EfS2_S2_S2_fjLj128EEEEELb1ELb0ELb0ELb0EEEvNS_9BwdParamsE --------------------------
	.section	.text._ZN10layer_norm13ln_bwd_kernelINS_13Kernel_traitsIf13__nv_bfloat16S2_S2_fjLj4096ELj1ELj1ELj4ELj16ENS_18Kernel_traits_baseILj4096EfS2_S2_S2_fjLj128EEEEELb1ELb0ELb0ELb0EEEvNS_9BwdParamsE,"ax",@progbits
	.align	128
        .global         _ZN10layer_norm13ln_bwd_kernelINS_13Kernel_traitsIf13__nv_bfloat16S2_S2_fjLj4096ELj1ELj1ELj4ELj16ENS_18Kernel_traits_baseILj4096EfS2_S2_S2_fjLj128EEEEELb1ELb0ELb0ELb0EEEvNS_9BwdParamsE
        .type           _ZN10layer_norm13ln_bwd_kernelINS_13Kernel_traitsIf13__nv_bfloat16S2_S2_fjLj4096ELj1ELj1ELj4ELj16ENS_18Kernel_traits_baseILj4096EfS2_S2_S2_fjLj128EEEEELb1ELb0ELb0ELb0EEEvNS_9BwdParamsE,@function
        .size           _ZN10layer_norm13ln_bwd_kernelINS_13Kernel_traitsIf13__nv_bfloat16S2_S2_fjLj4096ELj1ELj1ELj4ELj16ENS_18Kernel_traits_baseILj4096EfS2_S2_S2_fjLj128EEEEELb1ELb0ELb0ELb0EEEvNS_9BwdParamsE,(.L_x_13908 - _ZN10layer_norm13ln_bwd_kernelINS_13Kernel_traitsIf13__nv_bfloat16S2_S2_fjLj4096ELj1ELj1ELj4ELj16ENS_18Kernel_traits_baseILj4096EfS2_S2_S2_fjLj128EEEEELb1ELb0ELb0ELb0EEEvNS_9BwdParamsE)
        .other          _ZN10layer_norm13ln_bwd_kernelINS_13Kernel_traitsIf13__nv_bfloat16S2_S2_fjLj4096ELj1ELj1ELj4ELj16ENS_18Kernel_traits_baseILj4096EfS2_S2_S2_fjLj128EEEEELb1ELb0ELb0ELb0EEEvNS_9BwdParamsE,@"STO_CUDA_ENTRY STV_DEFAULT"
_ZN10layer_norm13ln_bwd_kernelINS_13Kernel_traitsIf13__nv_bfloat16S2_S2_fjLj4096ELj1ELj1ELj4ELj16ENS_18Kernel_traits_baseILj4096EfS2_S2_S2_fjLj128EEEEELb1ELb0ELb0ELb0EEEvNS_9BwdParamsE:
.text._ZN10layer_norm13ln_bwd_kernelINS_13Kernel_traitsIf13__nv_bfloat16S2_S2_fjLj4096ELj1ELj1ELj4ELj16ENS_18Kernel_traits_baseILj4096EfS2_S2_S2_fjLj128EEEEELb1ELb0ELb0ELb0EEEvNS_9BwdParamsE:
        /* <DEDUP_REMOVED lines=36> */
[----:B------:R1:W5:Y:S04]  /*0240*/  @P0 LDG.E.128 R44, desc[UR4][R2.64+0x10] ;  /* 0x00001004022c0981 */ /* 0x000368000c1e1d00 */
[----:B------:R2:W5:Y:S01]  /*0250*/  @P1 LDG.E.128 R48, desc[UR4][R10.64] ;  /* 0x000000040a301981 */ /* 0x000562000c1e1d00 */
[C---:B---3--:R-:W-:Y:S01]  /*0260*/  @P2 IMAD.WIDE.U32 R12, R17.reuse, 0x20, R12 ;  /* 0x00000020110c2825 */ /* 0x048fe200078e000c */
[----:B------:R-:W-:-:S02]  /*0270*/  @P2 IADD3 R17, R17, 0x80, RZ ;  /* 0x0000008011112810 */ /* 0x000fc40007ffe0ff */
[----:B------:R2:W5:Y:S04]  /*0280*/  @P1 LDG.E.128 R52, desc[UR4][R10.64+0x10] ;  /* 0x000010040a341981 */ /* 0x000568000c1e1d00 */
[----:B------:R2:W5:Y:S04]  /*0290*/  @P2 LDG.E.128 R56, desc[UR4][R12.64] ;  /* 0x000000040c382981 */ /* 0x000568000c1e1d00 */
[----:B------:R2:W5:Y:S01]  /*02a0*/  @P2 LDG.E.128 R60, desc[UR4][R12.64+0x10] ;  /* 0x000010040c3c2981 */ /* 0x000562000c1e1d00 */
[----:B0-----:R-:W-:Y:S01]  /*02b0*/  @P3 IMAD.WIDE.U32 R8, R17, 0x20, R14 ;  /* 0x0000002011083825 */ /* 0x001fe200078e000e */
[----:B-1----:R-:W-:-:S04]  /*02c0*/  LEA.HI R2, R0, UR6, RZ, 0x19 ;  /* 0x0000000600027c11 */ /* 0x002fc8000f8fc8ff */
[----:B------:R2:W5:Y:S04]  /*02d0*/  @P3 LDG.E.128 R64, desc[UR4][R8.64] ;  /* 0x0000000408403981 */ /* 0x000568000c1e1d00 */
[----:B------:R2:W5:Y:S01]  /*02e0*/  @P3 LDG.E.128 R68, desc[UR4][R8.64+0x10] ;  /* 0x0000100408443981 */ /* 0x000562000c1e1d00 */
[----:B------:R-:W-:Y:S02]  /*02f0*/  ISETP.GE.AND P3, PT, R2, UR7, PT ;  /* 0x0000000702007c0c */ /* 0x000fe4000bf66270 */
        /* <DEDUP_REMOVED lines=32> */
[----:B--2---:R-:W-:Y:S06]  /*0500*/  @P3 BRA `(.L_x_3638) ;  /* 0x00000038007c3947 */ /* 0x004fec0003800000 */
[----:B------:R-:W-:Y:S01]  /*0510*/  ULDC.64 UR6, c[0x0][0x270] ;  /* 0x00009c0000067ab9 */ /* 0x000fe20000000a00 */
[----:B------:R-:W-:Y:S01]  /*0520*/  HFMA2.MMA R198, -RZ, RZ, 0, 5.9604644775390625e-08 ;  /* 0x00000001ffc67435 */ /* 0x000fe200000001ff */
[----:B------:R-:W-:Y:S02]  /*0530*/  ISETP.NE.U32.AND P3, PT, RZ, UR6, PT ;  /* 0x00000006ff007c0c */ /* 0x000fe4000bf65070 */
[----:B------:R-:W-:Y:S02]  /*0540*/  MOV R73, RZ ;  /* 0x000000ff00497202 */ /* 0x000fe40000000f00 */
[----:B------:R-:W-:-:S13]  /*0550*/  ISETP.NE.AND.EX P3, PT, RZ, UR7, PT, P3 ;  /* 0x00000007ff007c0c */ /* 0x000fda000bf65330 */
.L_x_3656:
        /* <DEDUP_REMOVED lines=38> */
[----:B--2---:R-:W-:Y:S02]  /*07c0*/  SHF.L.U32 R6, R8, 0x10, RZ ;  /* 0x0000001008067819 */ /* 0x004fe400000006ff */
[----:B------:R-:W-:-:S03]  /*07d0*/  SHF.L.U32 R20, R9, 0x10, RZ ;  /* 0x0000001009147819 */ /* 0x000fc600000006ff */
[----:B------:R-:W-:Y:S01]  /*07e0*/  FADD.FTZ R6, -R205, R6 ;  /* 0x00000006cd067221 */ /* 0x000fe20000010100 */
[----:B------:R-:W-:Y:S02]  /*07f0*/  PRMT R18, R8, 0x7632, R18 ;  /* 0x0000763208127816 */ /* 0x000fe40000000012 */
[----:B------:R-:W-:Y:S01]  /*0800*/  PRMT R19, R9, 0x7632, R19 ;  /* 0x0000763209137816 */ /* 0x000fe20000000013 */
[----:B-----5:R-:W-:Y:S01]  /*0810*/  FMUL.FTZ R3, R163, R6 ;  /* 0x00000006a3037220 */ /* 0x020fe20000410000 */
[----:B------:R-:W-:Y:S01]  /*0820*/  SHF.L.U32 R156, R11, 0x10, RZ ;  /* 0x000000100b9c7819 */ /* 0x000fe200000006ff */
[----:B------:R-:W-:Y:S01]  /*0830*/  FADD.FTZ R20, -R205, R20 ;  /* 0x00000014cd147221 */ /* 0x000fe20000010100 */
[C---:B------:R-:W-:Y:S02]  /*0840*/  PRMT R22, R10.reuse, 0x7632, R22 ;  /* 0x000076320a167816 */ /* 0x040fe40000000016 */
[----:B------:R-:W-:Y:S02]  /*0850*/  SHF.L.U32 R152, R10, 0x10, RZ ;  /* 0x000000100a987819 */ /* 0x000fe400000006ff */
[----:B------:R-:W-:-:S02]  /*0860*/  SHF.L.U32 R18, R18, 0x10, RZ ;  /* 0x0000001012127819 */ /* 0x000fc400000006ff */
[C---:B---3--:R-:W-:Y:S02]  /*0870*/  SHF.L.U32 R9, R12.reuse, 0x10, RZ ;  /* 0x000000100c097819 */ /* 0x048fe400000006ff */
[C---:B------:R-:W-:Y:S02]  /*0880*/  PRMT R10, R13.reuse, 0x7632, R10 ;  /* 0x000076320d0a7816 */ /* 0x040fe4000000000a */
[----:B------:R-:W-:Y:S01]  /*0890*/  PRMT R8, R12, 0x7632, R8 ;  /* 0x000076320c087816 */ /* 0x000fe20000000008 */
[----:B------:R-:W-:Y:S01]  /*08a0*/  FADD.FTZ R108, R108, R9 ;  /* 0x000000096c6c7221 */ /* 0x000fe20000010000 */
[----:B------:R-:W-:Y:S01]  /*08b0*/  SHF.L.U32 R13, R13, 0x10, RZ ;  /* 0x000000100d0d7819 */ /* 0x000fe200000006ff */
[-C--:B------:R-:W-:Y:S01]  /*08c0*/  FFMA.FTZ R72, R3, R9.reuse, R72 ;  /* 0x0000000903487223 */ /* 0x080fe20000010048 */
[----:B------:R-:W-:Y:S01]  /*08d0*/  FMUL.FTZ R6, R40, R9 ;  /* 0x0000000928067220 */ /* 0x000fe20000410000 */
[----:B------:R-:W-:Y:S01]  /*08e0*/  PRMT R153, R11, 0x7632, R153 ;  /* 0x000076320b997816 */ /* 0x000fe20000000099 */
[----:B------:R-:W-:Y:S01]  /*08f0*/  FMUL.FTZ R9, R163, R20 ;  /* 0x00000014a3097220 */ /* 0x000fe20000410000 */
[C---:B------:R-:W-:Y:S01]  /*0900*/  PRMT R11, R14.reuse, 0x7632, R11 ;  /* 0x000076320e0b7816 */ /* 0x040fe2000000000b */
[C---:B------:R-:W-:Y:S01]  /*0910*/  FADD.FTZ R156, -R205.reuse, R156 ;  /* 0x0000009ccd9c7221 */ /* 0x040fe20000010100 */
[----:B0-----:R-:W-:Y:S01]  /*0920*/  SHF.L.U32 R17, R14, 0x10, RZ ;  /* 0x000000100e117819 */ /* 0x001fe200000006ff */
[----:B------:R-:W-:Y:S01]  /*0930*/  FADD.FTZ R14, -R205, R18 ;  /* 0x00000012cd0e7221 */ /* 0x000fe20000010100 */
[----:B------:R-:W-:Y:S01]  /*0940*/  PRMT R12, R15, 0x7632, R12 ;  /* 0x000076320f0c7816 */ /* 0x000fe2000000000c */
[----:B------:R-:W-:Y:S01]  /*0950*/  FADD.FTZ R110, R110, R13 ;  /* 0x0000000d6e6e7221 */ /* 0x000fe20000010000 */
[----:B------:R-:W-:Y:S01]  /*0960*/  SHF.L.U32 R16, R8, 0x10, RZ ;  /* 0x0000001008107819 */ /* 0x000fe200000006ff */
[----:B------:R-:W-:Y:S01]  /*0970*/  FADD.FTZ R152, -R205, R152 ;  /* 0x00000098cd987221 */ /* 0x000fe20000010100 */
[----:B------:R-:W-:Y:S01]  /*0980*/  SHF.L.U32 R15, R15, 0x10, RZ ;  /* 0x000000100f0f7819 */ /* 0x000fe200000006ff */
[-C--:B------:R-:W-:Y:S01]  /*0990*/  FFMA.FTZ R74, R9, R13.reuse, R74 ;  /* 0x0000000d094a7223 */ /* 0x080fe2000001004a */
[----:B------:R-:W-:Y:S01]  /*09a0*/  FMUL.FTZ R8, R42, R13 ;  /* 0x0000000d2a087220 */ /* 0x000fe20000410000 */
[----:B------:R-:W-:Y:S01]  /*09b0*/  FMUL.FTZ R13, R163, R156 ;  /* 0x0000009ca30d7220 */ /* 0x000fe20000410000 */
[----:B------:R-:W-:Y:S01]  /*09c0*/  SHF.L.U32 R18, R19, 0x10, RZ ;  /* 0x0000001013127819 */ /* 0x000fe200000006ff */
[----:B------:R-:W-:Y:S01]  /*09d0*/  FMUL.FTZ R14, R163, R14 ;  /* 0x0000000ea30e7220 */ /* 0x000fe20000410000 */
[----:B------:R-:W-:Y:S01]  /*09e0*/  SHF.L.U32 R154, R11, 0x10, RZ ;  /* 0x000000100b9a7819 */ /* 0x000fe200000006ff */
[----:B------:R-:W-:Y:S01]  /*09f0*/  FMUL.FTZ R11, R163, R152 ;  /* 0x00000098a30b7220 */ /* 0x000fe20000410000 */
[----:B------:R-:W-:Y:S01]  /*0a00*/  SHF.L.U32 R156, R12, 0x10, RZ ;  /* 0x000000100c9c7819 */ /* 0x000fe200000006ff */
[----:B------:R-:W-:Y:S01]  /*0a10*/  FADD.FTZ R114, R114, R15 ;  /* 0x0000000f72727221 */ /* 0x000fe20000010000 */
[-C--:B------:R-:W-:Y:S01]  /*0a20*/  FFMA.FTZ R78, R13, R15.reuse, R78 ;  /* 0x0000000f0d4e7223 */ /* 0x080fe2000001004e */
[----:B------:R-:W-:Y:S01]  /*0a30*/  FMUL.FTZ R12, R46, R15 ;  /* 0x0000000f2e0c7220 */ /* 0x000fe20000410000 */
        /* <DEDUP_REMOVED lines=8> */
[----:B------:R-:W-:Y:S01]  /*0ac0*/  FADD.FTZ R18, RZ, R6 ;  /* 0x00000006ff127221 */ /* 0x000fe20000010000 */
[----:B------:R-:W-:Y:S01]  /*0ad0*/  FFMA.FTZ R17, R3, R6, RZ ;  /* 0x0000000603117223 */ /* 0x000fe200000100ff */
[----:B------:R-:W-:-:S02]  /*0ae0*/  FMUL.FTZ R16, R163, R16 ;  /* 0x00000010a3107220 */ /* 0x000fc40000410000 */
        /* <DEDUP_REMOVED lines=13> */
[----:B------:R-:W-:Y:S01]  /*0bc0*/  FADD.FTZ R22, R153, R10 ;  /* 0x0000000a99167221 */ /* 0x000fe20000010000 */
[----:B------:R-:W-:Y:S01]  /*0bd0*/  FMUL.FTZ R19, R45, R154 ;  /* 0x0000009a2d137220 */ /* 0x000fe20000410000 */
[----:B------:R-:W-:Y:S01]  /*0be0*/  FFMA.FTZ R153, R11, R10, R20 ;  /* 0x0000000a0b997223 */ /* 0x000fe20000010014 */
        /* <DEDUP_REMOVED lines=10> */
[C---:B------:R-:W-:Y:S01]  /*0c90*/  FFMA.FTZ R79, R22.reuse, R156, R79 ;  /* 0x0000009c164f7223 */ /* 0x040fe2000001004f */
[----:B------:R-:W-:Y:S01]  /*0ca0*/  FADD.FTZ R209, R155, R20 ;  /* 0x000000149bd17221 */ /* 0x000fe20000010000 */
[----:B------:R-:W-:-:S07]  /*0cb0*/  FFMA.FTZ R208, R22, R20, R153 ;  /* 0x0000001416d07223 */ /* 0x000fce0000010099 */
.L_x_3640:
[----:B------:R-:W-:Y:S05]  /*0cc0*/  BSYNC B0 ;  /* 0x0000000000007941 */ /* 0x000fea0003800000 */
.L_x_3639:
        /* <DEDUP_REMOVED lines=17> */
[C---:B--2---:R-:W-:Y:S02]  /*0de0*/  SHF.L.U32 R152, R24.reuse, 0x10, RZ ;  /* 0x0000001018987819 */ /* 0x044fe400000006ff */
[----:B------:R-:W-:Y:S02]  /*0df0*/  SHF.L.U32 R156, R25, 0x10, RZ ;  /* 0x00000010199c7819 */ /* 0x000fe400000006ff */
[----:B0-----:R-:W-:Y:S02]  /*0e00*/  SHF.L.U32 R32, R27, 0x10, RZ ;  /* 0x000000101b207819 */ /* 0x001fe400000006ff */
[----:B------:R-:W-:Y:S01]  /*0e10*/  PRMT R34, R24, 0x7632, R34 ;  /* 0x0000763218227816 */ /* 0x000fe20000000022 */
[----:B------:R-:W-:Y:S01]  /*0e20*/  FADD.FTZ R152, -R205, R152 ;  /* 0x00000098cd987221 */ /* 0x000fe20000010100 */
[----:B------:R-:W-:Y:S01]  /*0e30*/  PRMT R35, R25, 0x7632, R35 ;  /* 0x0000763219237816 */ /* 0x000fe20000000023 */
[----:B------:R-:W-:Y:S01]  /*0e40*/  FADD.FTZ R156, -R205, R156 ;  /* 0x0000009ccd9c7221 */ /* 0x000fe20000010100 */
[----:B------:R-:W-:-:S02]  /*0e50*/  SHF.L.U32 R158, R26, 0x10, RZ ;  /* 0x000000101a9e7819 */ /* 0x000fc400000006ff */
[----:B------:R-:W-:Y:S01]  /*0e60*/  PRMT R155, R27, 0x7632, R155 ;  /* 0x000076321b9b7816 */ /* 0x000fe2000000009b */
[----:B------:R-:W-:Y:S01]  /*0e70*/  FADD.FTZ R32, -R205, R32 ;  /* 0x00000020cd207221 */ /* 0x000fe20000010100 */
[----:B------:R-:W-:Y:S02]  /*0e80*/  PRMT R153, R26, 0x7632, R153 ;  /* 0x000076321a997816 */ /* 0x000fe40000000099 */
[----:B------:R-:W-:Y:S02]  /*0e90*/  SHF.L.U32 R34, R34, 0x10, RZ ;  /* 0x0000001022227819 */ /* 0x000fe400000006ff */
[C---:B---3--:R-:W-:Y:S02]  /*0ea0*/  PRMT R23, R28.reuse, 0x7632, R23 ;  /* 0x000076321c177816 */ /* 0x048fe40000000017 */
[----:B------:R-:W-:Y:S02]  /*0eb0*/  SHF.L.U32 R25, R28, 0x10, RZ ;  /* 0x000000101c197819 */ /* 0x000fe400000006ff */
[----:B------:R-:W-:Y:S01]  /*0ec0*/  PRMT R27, R30, 0x7632, R27 ;  /* 0x000076321e1b7816 */ /* 0x000fe2000000001b */
[----:B-----5:R-:W-:Y:S01]  /*0ed0*/  FMUL.FTZ R21, R163, R152 ;  /* 0x00000098a3157220 */ /* 0x020fe20000410000 */
[----:B------:R-:W-:-:S02]  /*0ee0*/  PRMT R26, R29, 0x7632, R26 ;  /* 0x000076321d1a7816 */ /* 0x000fc4000000001a */
[----:B------:R-:W-:Y:S01]  /*0ef0*/  SHF.L.U32 R33, R30, 0x10, RZ ;  /* 0x000000101e217819 */ /* 0x000fe200000006ff */
[----:B------:R-:W-:Y:S01]  /*0f00*/  FADD.FTZ R158, -R205, R158 ;  /* 0x0000009ecd9e7221 */ /* 0x000fe20000010100 */
[----:B------:R-:W-:Y:S02]  /*0f10*/  SHF.L.U32 R29, R29, 0x10, RZ ;  /* 0x000000101d1d7819 */ /* 0x000fe400000006ff */
[----:B------:R-:W-:Y:S02]  /*0f20*/  PRMT R30, R31, 0x7632, R30 ;  /* 0x000076321f1e7816 */ /* 0x000fe4000000001e */
[----:B------:R-:W-:Y:S01]  /*0f30*/  SHF.L.U32 R154, R23, 0x10, RZ ;  /* 0x00000010179a7819 */ /* 0x000fe200000006ff */
[----:B------:R-:W-:Y:S01]  /*0f40*/  FMUL.FTZ R23, R163, R156 ;  /* 0x0000009ca3177220 */ /* 0x000fe20000410000 */
[----:B------:R-:W-:Y:S01]  /*0f50*/  SHF.L.U32 R31, R31, 0x10, RZ ;  /* 0x000000101f1f7819 */ /* 0x000fe200000006ff */
[-C--:B------:R-:W-:Y:S01]  /*0f60*/  FMUL.FTZ R24, R48, R25.reuse ;  /* 0x0000001930187220 */ /* 0x080fe20000410000 */
[----:B------:R-:W-:Y:S01]  /*0f70*/  SHF.L.U32 R162, R27, 0x10, RZ ;  /* 0x000000101ba27819 */ /* 0x000fe200000006ff */
[----:B------:R-:W-:Y:S01]  /*0f80*/  FMUL.FTZ R27, R163, R32 ;  /* 0x00000020a31b7220 */ /* 0x000fe20000410000 */
[----:B------:R-:W-:Y:S01]  /*0f90*/  FADD.FTZ R32, -R205, R34 ;  /* 0x00000022cd207221 */ /* 0x000fe20000010100 */
[----:B------:R-:W-:Y:S01]  /*0fa0*/  FADD.FTZ R116, R116, R25 ;  /* 0x0000001974747221 */ /* 0x000fe20000010000 */
[----:B------:R-:W-:Y:S01]  /*0fb0*/  FFMA.FTZ R80, R21, R25, R80 ;  /* 0x0000001915507223 */ /* 0x000fe20000010050 */
[----:B------:R-:W-:Y:S01]  /*0fc0*/  SHF.L.U32 R156, R26, 0x10, RZ ;  /* 0x000000101a9c7819 */ /* 0x000fe200000006ff */
[----:B------:R-:W-:Y:S01]  /*0fd0*/  FADD.FTZ R118, R118, R29 ;  /* 0x0000001d76767221 */ /* 0x000fe20000010000 */
[-C--:B------:R-:W-:Y:S01]  /*0fe0*/  FFMA.FTZ R82, R23, R29.reuse, R82 ;  /* 0x0000001d17527223 */ /* 0x080fe20000010052 */
[----:B------:R-:W-:Y:S01]  /*0ff0*/  FMUL.FTZ R26, R50, R29 ;  /* 0x0000001d321a7220 */ /* 0x000fe20000410000 */
[----:B------:R-:W-:Y:S01]  /*1000*/  FMUL.FTZ R25, R163, R158 ;  /* 0x0000009ea3197220 */ /* 0x000fe20000410000 */
[----:B------:R-:W-:Y:S01]  /*1010*/  SHF.L.U32 R212, R30, 0x10, RZ ;  /* 0x000000101ed47819 */ /* 0x000fe200000006ff */
[----:B------:R-:W-:Y:S01]  /*1020*/  FADD.FTZ R122, R122, R31 ;  /* 0x0000001f7a7a7221 */ /* 0x000fe20000010000 */
[-C--:B------:R-:W-:Y:S01]  /*1030*/  FFMA.FTZ R86, R27, R31.reuse, R86 ;  /* 0x0000001f1b567223 */ /* 0x080fe20000010056 */
[----:B------:R-:W-:Y:S01]  /*1040*/  FMUL.FTZ R30, R54, R31 ;  /* 0x0000001f361e7220 */ /* 0x000fe20000410000 */
[----:B------:R-:W-:Y:S01]  /*1050*/  SHF.L.U32 R34, R35, 0x10, RZ ;  /* 0x0000001023227819 */ /* 0x000fe200000006ff */
[----:B------:R-:W-:Y:S01]  /*1060*/  FADD.FTZ R152, R209, R24 ;  /* 0x00000018d1987221 */ /* 0x000fe20000010000 */
[----:B------:R-:W-:Y:S01]  /*1070*/  FMUL.FTZ R29, R49, R154 ;  /* 0x0000009a311d7220 */ /* 0x000fe20000410000 */
[----:B------:R-:W-:Y:S01]  /*1080*/  FMUL.FTZ R32, R163, R32 ;  /* 0x00000020a3207220 */ /* 0x000fe20000410000 */
[----:B------:R-:W-:Y:S01]  /*1090*/  FFMA.FTZ R31, R21, R24, R208 ;  /* 0x00000018151f7223 */ /* 0x000fe200000100d0 */
[----:B------:R-:W-:Y:S01]  /*10a0*/  FADD.FTZ R120, R120, R33 ;  /* 0x0000002178787221 */ /* 0x000fe20000010000 */
[-C--:B------:R-:W-:Y:S01]  /*10b0*/  FFMA.FTZ R84, R25, R33.reuse, R84 ;  /* 0x0000002119547223 */ /* 0x080fe20000010054 */
[----:B------:R-:W-:Y:S01]  /*10c0*/  FMUL.FTZ R28, R52, R33 ;  /* 0x00000021341c7220 */ /* 0x000fe20000410000 */
[----:B------:R-:W-:Y:S01]  /*10d0*/  FADD.FTZ R33, R152, R29 ;  /* 0x0000001d98217221 */ /* 0x000fe20000010000 */
[----:B------:R-:W-:Y:S01]  /*10e0*/  FADD.FTZ R34, -R205, R34 ;  /* 0x00000022cd227221 */ /* 0x000fe20000010100 */
[C---:B------:R-:W-:Y:S01]  /*10f0*/  FFMA.FTZ R152, R32.reuse, R29, R31 ;  /* 0x0000001d20987223 */ /* 0x040fe2000001001f */
[----:B------:R-:W-:Y:S01]  /*1100*/  SHF.L.U32 R158, R153, 0x10, RZ ;  /* 0x00000010999e7819 */ /* 0x000fe200000006ff */
[----:B------:R-:W-:Y:S01]  /*1110*/  FADD.FTZ R117, R117, R154 ;  /* 0x0000009a75757221 */ /* 0x000fe20000010000 */
[----:B------:R-:W-:Y:S01]  /*1120*/  FFMA.FTZ R81, R32, R154, R81 ;  /* 0x0000009a20517223 */ /* 0x000fe20000010051 */
[----:B------:R-:W-:Y:S01]  /*1130*/  FADD.FTZ R154, R33, R26 ;  /* 0x0000001a219a7221 */ /* 0x000fe20000010000 */
[----:B------:R-:W-:Y:S01]  /*1140*/  FMUL.FTZ R34, R163, R34 ;  /* 0x00000022a3227220 */ /* 0x000fe20000410000 */
[----:B------:R-:W-:Y:S01]  /*1150*/  FMUL.FTZ R31, R51, R156 ;  /* 0x0000009c331f7220 */ /* 0x000fe20000410000 */
[----:B------:R-:W-:Y:S01]  /*1160*/  FFMA.FTZ R33, R23, R26, R152 ;  /* 0x0000001a17217223 */ /* 0x000fe20000010098 */
[----:B------:R-:W-:-:S02]  /*1170*/  FADD.FTZ R158, -R205, R158 ;  /* 0x0000009ecd9e7221 */ /* 0x000fc40000010100 */
[----:B------:R-:W-:Y:S01]  /*1180*/  FADD.FTZ R35, R154, R31 ;  /* 0x0000001f9a237221 */ /* 0x000fe20000010000 */
[----:B------:R-:W-:Y:S01]  /*1190*/  FFMA.FTZ R152, R34, R31, R33 ;  /* 0x0000001f22987223 */ /* 0x000fe20000010021 */
[----:B------:R-:W-:Y:S01]  /*11a0*/  SHF.L.U32 R210, R155, 0x10, RZ ;  /* 0x000000109bd27819 */ /* 0x000fe200000006ff */
[----:B------:R-:W-:Y:S01]  /*11b0*/  FMUL.FTZ R160, R163, R158 ;  /* 0x0000009ea3a07220 */ /* 0x000fe20000410000 */
[----:B------:R-:W-:Y:S01]  /*11c0*/  FMUL.FTZ R33, R53, R162 ;  /* 0x000000a235217220 */ /* 0x000fe20000410000 */
[----:B------:R-:W-:Y:S01]  /*11d0*/  FADD.FTZ R154, R35, R28 ;  /* 0x0000001c239a7221 */ /* 0x000fe20000010000 */
        /* <DEDUP_REMOVED lines=16> */
.L_x_3642:
[----:B------:R-:W-:Y:S05]  /*12e0*/  BSYNC B0 ;  /* 0x0000000000007941 */ /* 0x000fea0003800000 */
.L_x_3641:
        /* <DEDUP_REMOVED lines=19> */
[C---:B------:R-:W-:Y:S02]  /*1420*/  SHF.L.U32 R184, R154.reuse, 0x10, RZ ;  /* 0x000000109ab87819 */ /* 0x040fe400000006ff */
[----:B------:R-:W-:Y:S02]  /*1430*/  SHF.L.U32 R168, R153, 0x10, RZ ;  /* 0x0000001099a87819 */ /* 0x000fe400000006ff */
[----:B------:R-:W-:Y:S01]  /*1440*/  PRMT R182, R154, 0x7632, R182 ;  /* 0x000076329ab67816 */ /* 0x000fe200000000b6 */
[----:B------:R-:W-:Y:S01]  /*1450*/  FADD.FTZ R184, -R205, R184 ;  /* 0x000000b8cdb87221 */ /* 0x000fe20000010100 */
[----:B------:R-:W-:Y:S01]  /*1460*/  SHF.L.U32 R188, R155, 0x10, RZ ;  /* 0x000000109bbc7819 */ /* 0x000fe200000006ff */
[----:B------:R-:W-:Y:S01]  /*1470*/  FADD.FTZ R164, -R205, R164 ;  /* 0x000000a4cda47221 */ /* 0x000fe20000010100 */
[----:B------:R-:W-:-:S02]  /*1480*/  PRMT R180, R153, 0x7632, R180 ;  /* 0x0000763299b47816 */ /* 0x000fc400000000b4 */
[C---:B---3--:R-:W-:Y:S01]  /*1490*/  PRMT R152, R156.reuse, 0x7632, R152 ;  /* 0x000076329c987816 */ /* 0x048fe20000000098 */
[----:B------:R-:W-:Y:S01]  /*14a0*/  FADD.FTZ R168, -R205, R168 ;  /* 0x000000a8cda87221 */ /* 0x000fe20000010100 */
[----:B------:R-:W-:Y:S02]  /*14b0*/  SHF.L.U32 R153, R156, 0x10, RZ ;  /* 0x000000109c997819 */ /* 0x000fe400000006ff */
[----:B------:R-:W-:Y:S02]  /*14c0*/  SHF.L.U32 R154, R152, 0x10, RZ ;  /* 0x00000010989a7819 */ /* 0x000fe400000006ff */
[----:B------:R-:W-:Y:S01]  /*14d0*/  SHF.L.U32 R152, R178, 0x10, RZ ;  /* 0x00000010b2987819 */ /* 0x000fe200000006ff */
[----:B-----5:R-:W-:Y:S01]  /*14e0*/  FMUL.FTZ R179, R163, R184 ;  /* 0x000000b8a3b37220 */ /* 0x020fe20000410000 */
[C---:B------:R-:W-:Y:S01]  /*14f0*/  SHF.L.U32 R181, R158.reuse, 0x10, RZ ;  /* 0x000000109eb57819 */ /* 0x040fe200000006ff */
[----:B------:R-:W-:Y:S01]  /*1500*/  FADD.FTZ R188, -R205, R188 ;  /* 0x000000bccdbc7221 */ /* 0x000fe20000010100 */
[----:B------:R-:W-:Y:S01]  /*1510*/  PRMT R156, R158, 0x7632, R156 ;  /* 0x000076329e9c7816 */ /* 0x000fe2000000009c */
[----:B0-----:R-:W-:Y:S01]  /*1520*/  FMUL.FTZ R167, R163, R164 ;  /* 0x000000a4a3a77220 */ /* 0x001fe20000410000 */
[----:B------:R-:W-:Y:S01]  /*1530*/  PRMT R183, R155, 0x7632, R183 ;  /* 0x000076329bb77816 */ /* 0x000fe200000000b7 */
[----:B------:R-:W-:Y:S01]  /*1540*/  FADD.FTZ R152, -R205, R152 ;  /* 0x00000098cd987221 */ /* 0x000fe20000010100 */
[----:B------:R-:W-:Y:S01]  /*1550*/  FMUL.FTZ R164, R56, R153 ;  /* 0x0000009938a47220 */ /* 0x000fe20000410000 */
[----:B------:R-:W-:Y:S01]  /*1560*/  FMUL.FTZ R169, R163, R168 ;  /* 0x000000a8a3a97220 */ /* 0x000fe20000410000 */
[----:B------:R-:W-:Y:S01]  /*1570*/  SHF.L.U32 R186, R156, 0x10, RZ ;  /* 0x000000109cba7819 */ /* 0x000fe200000006ff */
[----:B------:R-:W-:Y:S01]  /*1580*/  FADD.FTZ R128, R128, R181 ;  /* 0x000000b580807221 */ /* 0x000fe20000010000 */
[-C--:B------:R-:W-:Y:S01]  /*1590*/  FFMA.FTZ R92, R179, R181.reuse, R92 ;  /* 0x000000b5b35c7223 */ /* 0x080fe2000001005c */
[----:B------:R-:W-:Y:S01]  /*15a0*/  FMUL.FTZ R168, R60, R181 ;  /* 0x000000b53ca87220 */ /* 0x000fe20000410000 */
[C---:B------:R-:W-:Y:S01]  /*15b0*/  FMUL.FTZ R181, R163.reuse, R188 ;  /* 0x000000bca3b57220 */ /* 0x040fe20000410000 */
[----:B------:R-:W-:Y:S01]  /*15c0*/  SHF.L.U32 R156, R180, 0x10, RZ ;  /* 0x00000010b49c7819 */ /* 0x000fe200000006ff */
[----:B------:R-:W-:Y:S01]  /*15d0*/  FMUL.FTZ R180, R163, R152 ;  /* 0x00000098a3b47220 */ /* 0x000fe20000410000 */
[----:B------:R-:W-:Y:S01]  /*15e0*/  PRMT R155, R157, 0x7632, R155 ;  /* 0x000076329d9b7816 */ /* 0x000fe2000000009b */
[----:B------:R-:W-:Y:S01]  /*15f0*/  FADD.FTZ R124, R124, R153 ;  /* 0x000000997c7c7221 */ /* 0x000fe20000010000 */
[----:B------:R-:W-:Y:S01]  /*1600*/  SHF.L.U32 R188, R183, 0x10, RZ ;  /* 0x00000010b7bc7819 */ /* 0x000fe200000006ff */
[----:B------:R-:W-:Y:S01]  /*1610*/  FFMA.FTZ R88, R167, R153, R88 ;  /* 0x00000099a7587223 */ /* 0x000fe20000010058 */
[----:B------:R-:W-:Y:S01]  /*1620*/  SHF.L.U32 R157, R157, 0x10, RZ ;  /* 0x000000109d9d7819 */ /* 0x000fe200000006ff */
[----:B------:R-:W-:Y:S01]  /*1630*/  FADD.FTZ R152, R209, R164 ;  /* 0x000000a4d1987221 */ /* 0x000fe20000010000 */
[----:B------:R-:W-:Y:S01]  /*1640*/  FMUL.FTZ R183, R57, R154 ;  /* 0x0000009a39b77220 */ /* 0x000fe20000410000 */
[----:B------:R-:W-:Y:S01]  /*1650*/  FFMA.FTZ R153, R167, R164, R208 ;  /* 0x000000a4a7997223 */ /* 0x000fe200000100d0 */
[----:B------:R-:W-:Y:S01]  /*1660*/  SHF.L.U32 R158, R155, 0x10, RZ ;  /* 0x000000109b9e7819 */ /* 0x000fe200000006ff */
[----:B------:R-:W-:Y:S01]  /*1670*/  FMUL.FTZ R166, R58, R157 ;  /* 0x0000009d3aa67220 */ /* 0x000fe20000410000 */
[----:B------:R-:W-:Y:S01]  /*1680*/  PRMT R185, R159, 0x7632, R185 ;  /* 0x000076329fb97816 */ /* 0x000fe200000000b9 */
[----:B------:R-:W-:Y:S01]  /*1690*/  FADD.FTZ R155, R152, R183 ;  /* 0x000000b7989b7221 */ /* 0x000fe20000010000 */
[----:B------:R-:W-:Y:S01]  /*16a0*/  FADD.FTZ R156, -R205, R156 ;  /* 0x0000009ccd9c7221 */ /* 0x000fe20000010100 */
[----:B------:R-:W-:Y:S01]  /*16b0*/  FFMA.FTZ R152, R180, R183, R153 ;  /* 0x000000b7b4987223 */ /* 0x000fe20000010099 */
        /* <DEDUP_REMOVED lines=36> */
.L_x_3644:
[----:B------:R-:W-:Y:S05]  /*1900*/  BSYNC B0 ;  /* 0x0000000000007941 */ /* 0x000fea0003800000 */
.L_x_3643:
        /* <DEDUP_REMOVED lines=19> */
[----:B------:R-:W-:Y:S02]  /*1a40*/  SHF.L.U32 R196, R154, 0x10, RZ ;  /* 0x000000109ac47819 */ /* 0x000fe400000006ff */
[C---:B------:R-:W-:Y:S02]  /*1a50*/  PRMT R189, R153.reuse, 0x7632, R189 ;  /* 0x0000763299bd7816 */ /* 0x040fe400000000bd */
[----:B------:R-:W-:Y:S02]  /*1a60*/  SHF.L.U32 R194, R153, 0x10, RZ ;  /* 0x0000001099c27819 */ /* 0x000fe400000006ff */
[----:B------:R-:W-:-:S02]  /*1a70*/  SHF.L.U32 R152, R165, 0x10, RZ ;  /* 0x00000010a5987819 */ /* 0x000fc400000006ff */
[----:B------:R-:W-:Y:S01]  /*1a80*/  PRMT R153, R154, 0x7632, R153 ;  /* 0x000076329a997816 */ /* 0x000fe20000000099 */
[----:B------:R-:W-:Y:S01]  /*1a90*/  FADD.FTZ R202, -R205, R196 ;  /* 0x000000c4cdca7221 */ /* 0x000fe20000010100 */
[----:B------:R-:W-:Y:S01]  /*1aa0*/  SHF.L.U32 R200, R155, 0x10, RZ ;  /* 0x000000109bc87819 */ /* 0x000fe200000006ff */
[----:B------:R-:W-:Y:S01]  /*1ab0*/  FADD.FTZ R196, -R205, R152 ;  /* 0x00000098cdc47221 */ /* 0x000fe20000010100 */
[----:B------:R-:W-:Y:S02]  /*1ac0*/  SHF.L.U32 R154, R189, 0x10, RZ ;  /* 0x00000010bd9a7819 */ /* 0x000fe400000006ff */
[----:B------:R-:W-:Y:S02]  /*1ad0*/  PRMT R193, R155, 0x7632, R193 ;  /* 0x000076329bc17816 */ /* 0x000fe400000000c1 */
[----:B0-----:R-:W-:Y:S01]  /*1ae0*/  SHF.L.U32 R190, R153, 0x10, RZ ;  /* 0x0000001099be7819 */ /* 0x001fe200000006ff */
[----:B------:R-:W-:Y:S01]  /*1af0*/  FADD.FTZ R192, -R205, R192 ;  /* 0x000000c0cdc07221 */ /* 0x000fe20000010100 */
[----:B---3--:R-:W-:-:S02]  /*1b00*/  PRMT R152, R156, 0x7632, R152 ;  /* 0x000076329c987816 */ /* 0x008fc40000000098 */
[----:B------:R-:W-:Y:S01]  /*1b10*/  SHF.L.U32 R153, R156, 0x10, RZ ;  /* 0x000000109c997819 */ /* 0x000fe200000006ff */
[----:B------:R-:W-:Y:S01]  /*1b20*/  FADD.FTZ R206, -R205, R200 ;  /* 0x000000c8cdce7221 */ /* 0x000fe20000010100 */
[----:B------:R-:W-:Y:S01]  /*1b30*/  SHF.L.U32 R210, R193, 0x10, RZ ;  /* 0x00000010c1d27819 */ /* 0x000fe200000006ff */
[C---:B------:R-:W-:Y:S01]  /*1b40*/  FADD.FTZ R200, -R205.reuse, R154 ;  /* 0x0000009acdc87221 */ /* 0x040fe20000010100 */
[----:B------:R-:W-:Y:S01]  /*1b50*/  FADD.FTZ R204, -R205, R190 ;  /* 0x000000becdcc7221 */ /* 0x000fe20000010100 */
[----:B------:R-:W-:Y:S01]  /*1b60*/  PRMT R193, R158, 0x7632, R193 ;  /* 0x000076329ec17816 */ /* 0x000fe200000000c1 */
[----:B-----5:R-:W-:Y:S01]  /*1b70*/  FMUL.FTZ R165, R163, R192 ;  /* 0x000000c0a3a57220 */ /* 0x020fe20000410000 */
[----:B------:R-:W-:Y:S01]  /*1b80*/  SHF.L.U32 R154, R152, 0x10, RZ ;  /* 0x00000010989a7819 */ /* 0x000fe200000006ff */
[-C--:B------:R-:W-:Y:S01]  /*1b90*/  FMUL.FTZ R190, R64, R153.reuse ;  /* 0x0000009940be7220 */ /* 0x080fe20000410000 */
[----:B------:R-:W-:Y:S01]  /*1ba0*/  SHF.L.U32 R195, R158, 0x10, RZ ;  /* 0x000000109ec37819 */ /* 0x000fe200000006ff */
[----:B------:R-:W-:Y:S01]  /*1bb0*/  FADD.FTZ R96, R96, R153 ;  /* 0x0000009960607221 */ /* 0x000fe20000010000 */
[----:B------:R-:W-:Y:S01]  /*1bc0*/  PRMT R155, R157, 0x7632, R155 ;  /* 0x000076329d9b7816 */ /* 0x000fe2000000009b */
[----:B------:R-:W-:Y:S01]  /*1bd0*/  FFMA.FTZ R132, R165, R153, R132 ;  /* 0x00000099a5847223 */ /* 0x000fe20000010084 */
[----:B------:R-:W-:Y:S01]  /*1be0*/  SHF.L.U32 R158, R193, 0x10, RZ ;  /* 0x00000010c19e7819 */ /* 0x000fe200000006ff */
[----:B------:R-:W-:Y:S01]  /*1bf0*/  FADD.FTZ R152, R209, R190 ;  /* 0x000000bed1987221 */ /* 0x000fe20000010000 */
[----:B------:R-:W-:Y:S01]  /*1c00*/  SHF.L.U32 R157, R157, 0x10, RZ ;  /* 0x000000109d9d7819 */ /* 0x000fe200000006ff */
[----:B------:R-:W-:Y:S01]  /*1c10*/  FMUL.FTZ R193, R65, R154 ;  /* 0x0000009a41c17220 */ /* 0x000fe20000410000 */
[----:B------:R-:W-:Y:S01]  /*1c20*/  FADD.FTZ R194, -R205, R194 ;  /* 0x000000c2cdc27221 */ /* 0x000fe20000010100 */
[----:B------:R-:W-:Y:S01]  /*1c30*/  FMUL.FTZ R196, R163, R196 ;  /* 0x000000c4a3c47220 */ /* 0x000fe20000410000 */
[----:B------:R-:W-:Y:S01]  /*1c40*/  FFMA.FTZ R153, R165, R190, R208 ;  /* 0x000000bea5997223 */ /* 0x000fe200000100d0 */
[----:B------:R-:W-:Y:S01]  /*1c50*/  SHF.L.U32 R156, R155, 0x10, RZ ;  /* 0x000000109b9c7819 */ /* 0x000fe200000006ff */
[C---:B------:R-:W-:Y:S01]  /*1c60*/  FMUL.FTZ R191, R163.reuse, R202 ;  /* 0x000000caa3bf7220 */ /* 0x040fe20000410000 */
        /* <DEDUP_REMOVED lines=13> */
[----:B------:R-:W-:-:S02]  /*1d40*/  PRMT R197, R159, 0x7632, R197 ;  /* 0x000076329fc57816 */ /* 0x000fc400000000c5 */
        /* <DEDUP_REMOVED lines=29> */
.L_x_3646:
[----:B------:R-:W-:Y:S05]  /*1f20*/  BSYNC B0 ;  /* 0x0000000000007941 */ /* 0x000fea0003800000 */
.L_x_3645:
[----:B------:R-:W-:Y:S01]  /*1f30*/  LOP3.LUT P4, RZ, R198, 0xff, RZ, 0xc0, !PT ;  /* 0x000000ffc6ff7812 */ /* 0x000fe2000788c0ff */
[----:B------:R-:W-:Y:S01]  /*1f40*/  HFMA2.MMA R205, -RZ, RZ, 1.875, 0 ;  /* 0x3f800000ffcd7435 */ /* 0x000fe200000001ff */
[----:B------:R-:W-:Y:S01]  /*1f50*/  SHF.R.U32.HI R152, RZ, 0x5, R0 ;  /* 0x00000005ff987819 */ /* 0x000fe20000011600 */
[----:B------:R-:W-:Y:S01]  /*1f60*/  UMOV UR6, 0xffffffff ;  /* 0xffffffff00067882 */ /* 0x000fe20000000000 */
[----:B------:R-:W-:Y:S02]  /*1f70*/  LOP3.LUT P5, RZ, R0, 0x1f, RZ, 0xc0, !PT ;  /* 0x0000001f00ff7812 */ /* 0x000fe400078ac0ff */
[----:B------:R-:W-:Y:S02]  /*1f80*/  LOP3.LUT R153, R152, 0x7fffffc, RZ, 0xc0, !PT ;  /* 0x07fffffc98997812 */ /* 0x000fe400078ec0ff */
[----:B-----5:R-:W-:-:S05]  /*1f90*/  @P3 SHF.L.U32 R205, R199, 0x10, RZ ;  /* 0x00000010c7cd3819 */ /* 0x020fca00000006ff */
        /* <DEDUP_REMOVED lines=20> */
.L_x_3673:
        /* <DEDUP_REMOVED lines=35> */
[----:B------:R-:W-:Y:S02]  /*2310*/  FFMA.FTZ R157, R13, R198, R199 ;  /* 0x000000c60d9d7223 */ /* 0x000fe400000100c7 */
[----:B------:R-:W-:Y:S01]  /*2320*/  FMUL.FTZ R208, R163, R152 ;  /* 0x00000098a3d07220 */ /* 0x000fe20000410000 */
[----:B------:R-:W-:Y:S01]  /*2330*/  FADD.FTZ R156, R19, -R156 ;  /* 0x8000009c139c7221 */ /* 0x000fe20000010000 */
[----:B------:R-:W-:-:S03]  /*2340*/  FADD.FTZ R158, R12, -R157 ;  /* 0x8000009d0c9e7221 */ /* 0x000fc60000010000 */
[C---:B------:R-:W-:Y:S01]  /*2350*/  FMUL.FTZ R214, R163.reuse, R156 ;  /* 0x0000009ca3d67220 */ /* 0x040fe20000410000 */
[----:B------:R-:W-:Y:S01]  /*2360*/  FMUL.FTZ R216, R163, R158 ;  /* 0x0000009ea3d87220 */ /* 0x000fe20000410000 */
[-C--:B------:R-:W-:Y:S01]  /*2370*/  FFMA.FTZ R158, R14, R198.reuse, R199 ;  /* 0x000000c60e9e7223 */ /* 0x080fe200000100c7 */
[----:B------:R-:W-:Y:S02]  /*2380*/  @P5 SHF.L.U32 R153, R141, 0x10, RZ ;  /* 0x000000108d995819 */ /* 0x000fe400000006ff */
[----:B------:R-:W-:Y:S01]  /*2390*/  @P5 SHF.L.U32 R157, R143, 0x10, RZ ;  /* 0x000000108f9d5819 */ /* 0x000fe200000006ff */
[----:B------:R-:W-:Y:S01]  /*23a0*/  FADD.FTZ R158, R15, -R158 ;  /* 0x8000009e0f9e7221 */ /* 0x000fe20000010000 */
[----:B------:R-:W-:Y:S01]  /*23b0*/  @P5 PRMT R207, R143, 0x7632, R207 ;  /* 0x000076328fcf5816 */ /* 0x000fe200000000cf */
[----:B------:R-:W-:Y:S02]  /*23c0*/  @P5 FADD.FTZ R208, R208, R153 ;  /* 0x00000099d0d05221 */ /* 0x000fe40000010000 */
[----:B------:R-:W-:Y:S01]  /*23d0*/  @P5 FADD.FTZ R216, R216, R157 ;  /* 0x0000009dd8d85221 */ /* 0x000fe20000010000 */
[----:B------:R-:W-:Y:S01]  /*23e0*/  FFMA.FTZ R157, R22, R198, R199 ;  /* 0x000000c6169d7223 */ /* 0x000fe200000100c7 */
[----:B------:R-:W-:Y:S01]  /*23f0*/  FMUL.FTZ R152, R208, R205 ;  /* 0x000000cdd0987220 */ /* 0x000fe20000410000 */
[----:B------:R-:W-:Y:S01]  /*2400*/  FMUL.FTZ R158, R163, R158 ;  /* 0x0000009ea39e7220 */ /* 0x000fe20000410000 */
[----:B------:R-:W-:Y:S01]  /*2410*/  @P5 SHF.L.U32 R207, R207, 0x10, RZ ;  /* 0x00000010cfcf5819 */ /* 0x000fe200000006ff */
[----:B------:R-:W-:Y:S01]  /*2420*/  FADD.FTZ R218, R20, -R157 ;  /* 0x8000009d14da7221 */ /* 0x000fe20000010000 */
[----:B------:R-:W-:Y:S01]  /*2430*/  FMUL.FTZ R152, R152, UR18 ;  /* 0x0000001298987c20 */ /* 0x000fe20008410000 */
[----:B------:R-:W-:-:S02]  /*2440*/  MOV R157, R170 ;  /* 0x000000aa009d7202 */ /* 0x000fc40000000f00 */
[----:B------:R-:W-:Y:S02]  /*2450*/  FMUL.FTZ R218, R163, R218 ;  /* 0x000000daa3da7220 */ /* 0x000fe40000410000 */
[----:B------:R-:W-:Y:S01]  /*2460*/  FSEL R153, R152, RZ, P6 ;  /* 0x000000ff98997208 */ /* 0x000fe20003000000 */
[----:B------:R-:W-:Y:S01]  /*2470*/  FADD.FTZ R152, R10, -R155 ;  /* 0x8000009b0a987221 */ /* 0x000fe20000010000 */
[----:B------:R-:W-:Y:S01]  /*2480*/  @P5 SHF.L.U32 R155, R142, 0x10, RZ ;  /* 0x000000108e9b5819 */ /* 0x000fe200000006ff */
[----:B------:R-:W-:Y:S01]  /*2490*/  @P5 FADD.FTZ R218, R218, R207 ;  /* 0x000000cfdada5221 */ /* 0x000fe20000010000 */
[----:B------:R-:W-:Y:S01]  /*24a0*/  LOP3.LUT P6, RZ, R171, 0xff, RZ, 0xc0, !PT ;  /* 0x000000ffabff7812 */ /* 0x000fe200078cc0ff */
[----:B------:R-:W-:-:S04]  /*24b0*/  FMUL.FTZ R212, R163, R152 ;  /* 0x00000098a3d47220 */ /* 0x000fc80000410000 */
[--C-:B------:R-:W-:Y:S01]  /*24c0*/  @P5 FADD.FTZ R212, R212, R155.reuse ;  /* 0x0000009bd4d45221 */ /* 0x100fe20000010000 */
[----:B------:R-:W-:-:S03]  /*24d0*/  @P5 PRMT R155, R141, 0x7632, R155 ;  /* 0x000076328d9b5816 */ /* 0x000fc6000000009b */
[----:B------:R-:W-:Y:S01]  /*24e0*/  FMUL.FTZ R152, R212, R205 ;  /* 0x000000cdd4987220 */ /* 0x000fe20000410000 */
[----:B------:R-:W-:-:S03]  /*24f0*/  @P5 SHF.L.U32 R155, R155, 0x10, RZ ;  /* 0x000000109b9b5819 */ /* 0x000fc600000006ff */
[----:B------:R-:W-:-:S05]  /*2500*/  FMUL.FTZ R152, R152, UR18 ;  /* 0x0000001298987c20 */ /* 0x000fca0008410000 */
[----:B------:R-:W-:Y:S01]  /*2510*/  FSEL R154, R152, RZ, P6 ;  /* 0x000000ff989a7208 */ /* 0x000fe20003000000 */
[----:B------:R-:W-:Y:S01]  /*2520*/  FFMA.FTZ R152, R16, R198, R199 ;  /* 0x000000c610987223 */ /* 0x000fe200000100c7 */
[----:B------:R-:W-:-:S03]  /*2530*/  LOP3.LUT P6, RZ, R170, 0xff000000, RZ, 0xc0, !PT ;  /* 0xff000000aaff7812 */ /* 0x000fc600078cc0ff */
[----:B------:R-:W-:-:S04]  /*2540*/  FADD.FTZ R152, R17, -R152 ;  /* 0x8000009811987221 */ /* 0x000fc80000010000 */
[----:B------:R-:W-:-:S04]  /*2550*/  FMUL.FTZ R210, R163, R152 ;  /* 0x00000098a3d27220 */ /* 0x000fc80000410000 */
[--C-:B------:R-:W-:Y:S01]  /*2560*/  @P5 FADD.FTZ R210, R210, R155.reuse ;  /* 0x0000009bd2d25221 */ /* 0x100fe20000010000 */
[----:B------:R-:W-:-:S03]  /*2570*/  @P5 PRMT R155, R142, 0x7632, R155 ;  /* 0x000076328e9b5816 */ /* 0x000fc6000000009b */
[----:B------:R-:W-:Y:S01]  /*2580*/  FMUL.FTZ R152, R210, R205 ;  /* 0x000000cdd2987220 */ /* 0x000fe20000410000 */
[----:B------:R-:W-:-:S03]  /*2590*/  @P5 SHF.L.U32 R155, R155, 0x10, RZ ;  /* 0x000000109b9b5819 */ /* 0x000fc600000006ff */
[----:B------:R-:W-:Y:S02]  /*25a0*/  FMUL.FTZ R152, R152, UR18 ;  /* 0x0000001298987c20 */ /* 0x000fe40008410000 */
[----:B------:R-:W-:-:S03]  /*25b0*/  @P5 FADD.FTZ R214, R214, R155 ;  /* 0x0000009bd6d65221 */ /* 0x000fc60000010000 */
[----:B------:R-:W-:Y:S01]  /*25c0*/  FSEL R152, R152, RZ, P6 ;  /* 0x000000ff98987208 */ /* 0x000fe20003000000 */
[----:B------:R-:W-:Y:S01]  /*25d0*/  FMUL.FTZ R155, R214, R205 ;  /* 0x000000cdd69b7220 */ /* 0x000fe20000410000 */
[----:B------:R-:W-:Y:S02]  /*25e0*/  LOP3.LUT P6, RZ, R171, 0xff00, RZ, 0xc0, !PT ;  /* 0x0000ff00abff7812 */ /* 0x000fe400078cc0ff */
[----:B------:R-:W-:Y:S01]  /*25f0*/  F2FP.BF16.F32.PACK_AB R153, R152, R153 ;  /* 0x000000999899723e */ /* 0x000fe200000010ff */
[----:B------:R-:W-:-:S05]  /*2600*/  FMUL.FTZ R155, R155, UR18 ;  /* 0x000000129b9b7c20 */ /* 0x000fca0008410000 */
[----:B------:R-:W-:Y:S01]  /*2610*/  FSEL R209, R155, RZ, P6 ;  /* 0x000000ff9bd17208 */ /* 0x000fe20003000000 */
[----:B------:R-:W-:-:S03]  /*2620*/  FFMA.FTZ R155, R3, R198, R199 ;  /* 0x000000c6039b7223 */ /* 0x000fc600000100c7 */
[----:B------:R-:W-:Y:S01]  /*2630*/  F2FP.BF16.F32.PACK_AB R154, R209, R154 ;  /* 0x0000009ad19a723e */ /* 0x000fe200000010ff */
[----:B------:R-:W-:Y:S01]  /*2640*/  FADD.FTZ R156, R6, -R155 ;  /* 0x8000009b069c7221 */ /* 0x000fe20000010000 */
[----:B------:R-:W-:-:S03]  /*2650*/  @P5 SHF.L.U32 R155, R140, 0x10, RZ ;  /* 0x000000108c9b5819 */ /* 0x000fc600000006ff */
[----:B------:R-:W-:-:S04]  /*2660*/  FMUL.FTZ R156, R163, R156 ;  /* 0x0000009ca39c7220 */ /* 0x000fc80000410000 */
[--C-:B------:R-:W-:Y:S01]  /*2670*/  @P5 FADD.FTZ R156, R156, R155.reuse ;  /* 0x0000009b9c9c5221 */ /* 0x100fe20000010000 */
[----:B------:R-:W-:-:S04]  /*2680*/  @P5 PRMT R155, R140, 0x7632, R155 ;  /* 0x000076328c9b5816 */ /* 0x000fc8000000009b */
[----:B------:R-:W-:Y:S01]  /*2690*/  @P5 SHF.L.U32 R159, R155, 0x10, RZ ;  /* 0x000000109b9f5819 */ /* 0x000fe200000006ff */
[----:B------:R-:W-:-:S04]  /*26a0*/  FMUL.FTZ R155, R156, R205 ;  /* 0x000000cd9c9b7220 */ /* 0x000fc80000410000 */
        /* <DEDUP_REMOVED lines=45> */
.L_x_3649:
[----:B------:R-:W-:Y:S05]  /*2980*/  BSYNC B0 ;  /* 0x0000000000007941 */ /* 0x000fea0003800000 */
.L_x_3648:
        /* <DEDUP_REMOVED lines=11> */
[----:B------:R-:W-:Y:S01]  /*2a40*/  FMUL.FTZ R208, R163, R152 ;  /* 0x00000098a3d07220 */ /* 0x000fe20000410000 */
[----:B------:R-:W-:Y:S01]  /*2a50*/  FADD.FTZ R156, R33, -R156 ;  /* 0x8000009c219c7221 */ /* 0x000fe20000010000 */
[----:B------:R-:W-:Y:S01]  /*2a60*/  FADD.FTZ R158, R30, -R157 ;  /* 0x8000009d1e9e7221 */ /* 0x000fe20000010000 */
[----:B------:R-:W-:-:S02]  /*2a70*/  FADD.FTZ R218, R35, -R218 ;  /* 0x800000da23da7221 */ /* 0x000fc40000010000 */
[C---:B------:R-:W-:Y:S01]  /*2a80*/  FMUL.FTZ R214, R163.reuse, R156 ;  /* 0x0000009ca3d67220 */ /* 0x040fe20000410000 */
[----:B------:R-:W-:Y:S01]  /*2a90*/  FMUL.FTZ R216, R163, R158 ;  /* 0x0000009ea3d87220 */ /* 0x000fe20000410000 */
[----:B------:R-:W-:Y:S01]  /*2aa0*/  FFMA.FTZ R158, R32, R198, R199 ;  /* 0x000000c6209e7223 */ /* 0x000fe200000100c7 */
[----:B------:R-:W-:Y:S01]  /*2ab0*/  @P5 SHF.L.U32 R153, R145, 0x10, RZ ;  /* 0x0000001091995819 */ /* 0x000fe200000006ff */
[----:B------:R-:W-:Y:S01]  /*2ac0*/  FMUL.FTZ R218, R163, R218 ;  /* 0x000000daa3da7220 */ /* 0x000fe20000410000 */
[----:B------:R-:W-:Y:S01]  /*2ad0*/  @P5 SHF.L.U32 R157, R147, 0x10, RZ ;  /* 0x00000010939d5819 */ /* 0x000fe200000006ff */
[----:B------:R-:W-:Y:S02]  /*2ae0*/  FADD.FTZ R158, R29, -R158 ;  /* 0x8000009e1d9e7221 */ /* 0x000fe40000010000 */
[----:B------:R-:W-:Y:S02]  /*2af0*/  @P5 FADD.FTZ R208, R208, R153 ;  /* 0x00000099d0d05221 */ /* 0x000fe40000010000 */
[--C-:B------:R-:W-:Y:S01]  /*2b00*/  @P5 FADD.FTZ R216, R216, R157.reuse ;  /* 0x0000009dd8d85221 */ /* 0x100fe20000010000 */
[----:B------:R-:W-:Y:S01]  /*2b10*/  @P5 PRMT R157, R147, 0x7632, R157 ;  /* 0x00007632939d5816 */ /* 0x000fe2000000009d */
[----:B------:R-:W-:Y:S01]  /*2b20*/  FMUL.FTZ R152, R208, R205 ;  /* 0x000000cdd0987220 */ /* 0x000fe20000410000 */
[----:B------:R-:W-:-:S02]  /*2b30*/  FMUL.FTZ R158, R163, R158 ;  /* 0x0000009ea39e7220 */ /* 0x000fc40000410000 */
[----:B------:R-:W-:Y:S01]  /*2b40*/  @P5 SHF.L.U32 R207, R157, 0x10, RZ ;  /* 0x000000109dcf5819 */ /* 0x000fe200000006ff */
[----:B------:R-:W-:Y:S01]  /*2b50*/  FMUL.FTZ R152, R152, UR18 ;  /* 0x0000001298987c20 */ /* 0x000fe20008410000 */
[----:B------:R-:W-:-:S03]  /*2b60*/  MOV R157, R172 ;  /* 0x000000ac009d7202 */ /* 0x000fc60000000f00 */
[----:B------:R-:W-:Y:S01]  /*2b70*/  @P5 FADD.FTZ R218, R218, R207 ;  /* 0x000000cfdada5221 */ /* 0x000fe20000010000 */
[----:B------:R-:W-:Y:S01]  /*2b80*/  FSEL R153, R152, RZ, P6 ;  /* 0x000000ff98997208 */ /* 0x000fe20003000000 */
[----:B------:R-:W-:Y:S01]  /*2b90*/  FADD.FTZ R152, R28, -R155 ;  /* 0x8000009b1c987221 */ /* 0x000fe20000010000 */
[----:B------:R-:W-:Y:S02]  /*2ba0*/  @P5 SHF.L.U32 R155, R146, 0x10, RZ ;  /* 0x00000010929b5819 */ /* 0x000fe400000006ff */
        /* <DEDUP_REMOVED lines=78> */
.L_x_3651:
[----:B------:R-:W-:Y:S05]  /*3090*/  BSYNC B0 ;  /* 0x0000000000007941 */ /* 0x000fea0003800000 */
.L_x_3650:
        /* <DEDUP_REMOVED lines=112> */
.L_x_3653:
[----:B------:R-:W-:Y:S05]  /*37a0*/  BSYNC B0 ;  /* 0x0000000000007941 */ /* 0x000fea0003800000 */
.L_x_3652:
        /* <DEDUP_REMOVED lines=9> */
[-CC-:B------:R-:W-:Y:S01]  /*3840*/  FFMA.FTZ R156, R202, R198.reuse, R199.reuse ;  /* 0x000000c6ca9c7223 */ /* 0x180fe200000100c7 */
[-CC-:B------:R-:W-:Y:S01]  /*3850*/  FFMA.FTZ R158, R196, R198.reuse, R199.reuse ;  /* 0x000000c6c49e7223 */ /* 0x180fe200000100c7 */
[--C-:B------:R-:W-:Y:S01]  /*3860*/  FFMA.FTZ R157, R165, R198, R199.reuse ;  /* 0x000000c6a59d7223 */ /* 0x100fe200000100c7 */
[----:B------:R-:W-:Y:S01]  /*3870*/  FMUL.FTZ R208, R163, R152 ;  /* 0x00000098a3d07220 */ /* 0x000fe20000410000 */
[----:B------:R-:W-:Y:S01]  /*3880*/  FADD.FTZ R156, R201, -R156 ;  /* 0x8000009cc99c7221 */ /* 0x000fe20000010000 */
[----:B------:R-:W-:Y:S01]  /*3890*/  FFMA.FTZ R159, R197, R198, R199 ;  /* 0x000000c6c59f7223 */ /* 0x000fe200000100c7 */
[----:B------:R-:W-:-:S02]  /*38a0*/  FADD.FTZ R158, R193, -R158 ;  /* 0x8000009ec19e7221 */ /* 0x000fc40000010000 */
[----:B------:R-:W-:Y:S01]  /*38b0*/  FMUL.FTZ R214, R163, R156 ;  /* 0x0000009ca3d67220 */ /* 0x000fe20000410000 */
[----:B------:R-:W-:Y:S01]  /*38c0*/  FADD.FTZ R156, R190, -R157 ;  /* 0x8000009dbe9c7221 */ /* 0x000fe20000010000 */
[----:B------:R-:W-:Y:S01]  /*38d0*/  FADD.FTZ R216, R204, -R159 ;  /* 0x8000009fccd87221 */ /* 0x000fe20000010000 */
[----:B------:R-:W-:Y:S02]  /*38e0*/  @P5 SHF.L.U32 R153, R37, 0x10, RZ ;  /* 0x0000001025995819 */ /* 0x000fe400000006ff */
[----:B------:R-:W-:Y:S01]  /*38f0*/  @P5 SHF.L.U32 R157, R36, 0x10, RZ ;  /* 0x00000010249d5819 */ /* 0x000fe200000006ff */
[----:B------:R-:W-:Y:S01]  /*3900*/  FMUL.FTZ R156, R163, R156 ;  /* 0x0000009ca39c7220 */ /* 0x000fe20000410000 */
[----:B------:R-:W-:Y:S01]  /*3910*/  @P5 PRMT R207, R39, 0x7632, R207 ;  /* 0x0000763227cf5816 */ /* 0x000fe200000000cf */
[----:B------:R-:W-:Y:S01]  /*3920*/  @P5 FADD.FTZ R208, R208, R153 ;  /* 0x00000099d0d05221 */ /* 0x000fe20000010000 */
[----:B------:R-:W-:Y:S01]  /*3930*/  FMUL.FTZ R216, R163, R216 ;  /* 0x000000d8a3d87220 */ /* 0x000fe20000410000 */
[----:B------:R-:W-:Y:S01]  /*3940*/  @P5 FADD.FTZ R156, R156, R157 ;  /* 0x0000009d9c9c5221 */ /* 0x000fe20000010000 */
[----:B------:R-:W-:Y:S01]  /*3950*/  @P5 SHF.L.U32 R207, R207, 0x10, RZ ;  /* 0x00000010cfcf5819 */ /* 0x000fe200000006ff */
[----:B------:R-:W-:-:S02]  /*3960*/  FMUL.FTZ R152, R208, R205 ;  /* 0x000000cdd0987220 */ /* 0x000fc40000410000 */
[----:B------:R-:W-:Y:S02]  /*3970*/  FMUL.FTZ R157, R156, R205 ;  /* 0x000000cd9c9d7220 */ /* 0x000fe40000410000 */
[----:B------:R-:W-:Y:S02]  /*3980*/  FMUL.FTZ R152, R152, UR18 ;  /* 0x0000001298987c20 */ /* 0x000fe40008410000 */
[----:B------:R-:W-:-:S03]  /*3990*/  FMUL.FTZ R157, R157, UR18 ;  /* 0x000000129d9d7c20 */ /* 0x000fc60008410000 */
        /* <DEDUP_REMOVED lines=11> */
[-CC-:B------:R-:W-:Y:S01]  /*3a50*/  FFMA.FTZ R152, R200, R198.reuse, R199.reuse ;  /* 0x000000c6c8987223 */ /* 0x180fe200000100c7 */
[----:B------:R-:W-:Y:S01]  /*3a60*/  FFMA.FTZ R198, R206, R198, R199 ;  /* 0x000000c6cec67223 */ /* 0x000fe200000100c7 */
[----:B------:R-:W-:Y:S02]  /*3a70*/  @P5 SHF.L.U32 R199, R39, 0x10, RZ ;  /* 0x0000001027c75819 */ /* 0x000fe400000006ff */
[----:B------:R-:W-:Y:S01]  /*3a80*/  FADD.FTZ R152, R195, -R152 ;  /* 0x80000098c3987221 */ /* 0x000fe20000010000 */
[----:B------:R-:W-:Y:S01]  /*3a90*/  FADD.FTZ R218, R203, -R198 ;  /* 0x800000c6cbda7221 */ /* 0x000fe20000010000 */
[C---:B------:R-:W-:Y:S01]  /*3aa0*/  FMUL.FTZ R198, R163.reuse, R158 ;  /* 0x0000009ea3c67220 */ /* 0x040fe20000410000 */
[----:B------:R-:W-:Y:S01]  /*3ab0*/  @P5 PRMT R158, R36, 0x7632, R158 ;  /* 0x00007632249e5816 */ /* 0x000fe2000000009e */
[C---:B------:R-:W-:Y:S01]  /*3ac0*/  FMUL.FTZ R210, R163.reuse, R152 ;  /* 0x00000098a3d27220 */ /* 0x040fe20000410000 */
[----:B------:R-:W-:Y:S01]  /*3ad0*/  FMUL.FTZ R218, R163, R218 ;  /* 0x000000daa3da7220 */ /* 0x000fe20000410000 */
[----:B------:R-:W-:Y:S01]  /*3ae0*/  @P5 FADD.FTZ R216, R216, R199 ;  /* 0x000000c7d8d85221 */ /* 0x000fe20000010000 */
[----:B------:R-:W-:Y:S01]  /*3af0*/  @P5 SHF.L.U32 R159, R158, 0x10, RZ ;  /* 0x000000109e9f5819 */ /* 0x000fe200000006ff */
[--C-:B------:R-:W-:Y:S01]  /*3b00*/  @P5 FADD.FTZ R210, R210, R155.reuse ;  /* 0x0000009bd2d25221 */ /* 0x100fe20000010000 */
[----:B------:R-:W-:Y:S01]  /*3b10*/  @P5 PRMT R155, R38, 0x7632, R155 ;  /* 0x00007632269b5816 */ /* 0x000fe2000000009b */
[----:B------:R-:W-:Y:S01]  /*3b20*/  @P5 FADD.FTZ R218, R218, R207 ;  /* 0x000000cfdada5221 */ /* 0x000fe20000010000 */
[----:B------:R-:W-:Y:S01]  /*3b30*/  MOV R158, R176 ;  /* 0x000000b0009e7202 */ /* 0x000fe20000000f00 */
[----:B------:R-:W-:Y:S01]  /*3b40*/  @P5 FADD.FTZ R198, R198, R159 ;  /* 0x0000009fc6c65221 */ /* 0x000fe20000010000 */
[----:B------:R-:W-:Y:S01]  /*3b50*/  @P5 SHF.L.U32 R155, R155, 0x10, RZ ;  /* 0x000000109b9b5819 */ /* 0x000fe200000006ff */
[----:B------:R-:W-:Y:S01]  /*3b60*/  FMUL.FTZ R152, R210, R205 ;  /* 0x000000cdd2987220 */ /* 0x000fe20000410000 */
[----:B------:R-:W-:-:S03]  /*3b70*/  LOP3.LUT P6, RZ, R176, 0xff000000, RZ, 0xc0, !PT ;  /* 0xff000000b0ff7812 */ /* 0x000fc600078cc0ff */
[----:B------:R-:W-:Y:S01]  /*3b80*/  @P5 FADD.FTZ R214, R214, R155 ;  /* 0x0000009bd6d65221 */ /* 0x000fe20000010000 */
[----:B------:R-:W-:Y:S01]  /*3b90*/  LOP3.LUT P5, RZ, R158, 0xff, RZ, 0xc0, !PT ;  /* 0x000000ff9eff7812 */ /* 0x000fe200078ac0ff */
[-C--:B------:R-:W-:Y:S01]  /*3ba0*/  FMUL.FTZ R158, R198, R205.reuse ;  /* 0x000000cdc69e7220 */ /* 0x080fe20000410000 */
[----:B------:R-:W-:Y:S01]  /*3bb0*/  FMUL.FTZ R152, R152, UR18 ;  /* 0x0000001298987c20 */ /* 0x000fe20008410000 */
[----:B------:R-:W-:Y:S01]  /*3bc0*/  FMUL.FTZ R155, R214, R205 ;  /* 0x000000cdd69b7220 */ /* 0x000fe20000410000 */
[----:B------:R-:W-:Y:S01]  /*3bd0*/  FSEL R163, R157, RZ, P5 ;  /* 0x000000ff9da37208 */ /* 0x000fe20002800000 */
[----:B------:R-:W-:Y:S01]  /*3be0*/  FMUL.FTZ R158, R158, UR18 ;  /* 0x000000129e9e7c20 */ /* 0x000fe20008410000 */
[----:B------:R-:W-:Y:S01]  /*3bf0*/  LOP3.LUT P5, RZ, R176, 0xff00, RZ, 0xc0, !PT ;  /* 0x0000ff00b0ff7812 */ /* 0x000fe200078ac0ff */
[----:B------:R-:W-:Y:S01]  /*3c00*/  FMUL.FTZ R155, R155, UR18 ;  /* 0x000000129b9b7c20 */ /* 0x000fe20008410000 */
[----:B------:R-:W-:Y:S02]  /*3c10*/  FSEL R152, R152, RZ, P6 ;  /* 0x000000ff98987208 */ /* 0x000fe40003000000 */
[----:B------:R-:W-:-:S02]  /*3c20*/  FSEL R220, R158, RZ, P5 ;  /* 0x000000ff9edc7208 */ /* 0x000fc40002800000 */
[----:B------:R-:W-:Y:S01]  /*3c30*/  ISETP.NE.U32.AND P5, PT, RZ, UR16, PT ;  /* 0x00000010ff007c0c */ /* 0x000fe2000bfa5070 */
[----:B------:R-:W0:Y:S01]  /*3c40*/  LDC.64 R158, c[0x0][0x2f8] ;  /* 0x0000be00ff9e7b82 */ /* 0x000e220000000a00 */
[----:B------:R-:W-:Y:S02]  /*3c50*/  LOP3.LUT P6, RZ, R177, 0xff00, RZ, 0xc0, !PT ;  /* 0x0000ff00b1ff7812 */ /* 0x000fe400078cc0ff */
[----:B------:R-:W-:Y:S02]  /*3c60*/  ISETP.NE.AND.EX P5, PT, RZ, UR17, PT, P5 ;  /* 0x00000011ff007c0c */ /* 0x000fe4000bfa5350 */
[----:B------:R-:W-:Y:S02]  /*3c70*/  FSEL R155, R155, RZ, P6 ;  /* 0x000000ff9b9b7208 */ /* 0x000fe40003000000 */
[----:B------:R-:W-:Y:S02]  /*3c80*/  F2FP.BF16.F32.PACK_AB R153, R152, R153 ;  /* 0x000000999899723e */ /* 0x000fe400000010ff */
[----:B------:R-:W-:-:S02]  /*3c90*/  F2FP.BF16.F32.PACK_AB R154, R155, R154 ;  /* 0x0000009a9b9a723e */ /* 0x000fc400000010ff */
[----:B------:R-:W-:-:S05]  /*3ca0*/  F2FP.BF16.F32.PACK_AB R152, R220, R163 ;  /* 0x000000a3dc98723e */ /* 0x000fca00000010ff */
        /* <DEDUP_REMOVED lines=32> */
.L_x_3655:
[----:B------:R-:W-:Y:S05]  /*3eb0*/  BSYNC B0 ;  /* 0x0000000000007941 */ /* 0x000fea0003800000 */
.L_x_3654:
[----:B------:R-:W-:Y:S02]  /*3ec0*/  IADD3 R2, R2, UR20, RZ ;  /* 0x0000001402027c10 */ /* 0x000fe4000fffe0ff */
[----:B------:R-:W-:Y:S02]  /*3ed0*/  SEL R198, RZ, 0x1, P4 ;  /* 0x00000001ffc67807 */ /* 0x000fe40002000000 */
[----:B------:R-:W-:-:S13]  /*3ee0*/  ISETP.GE.AND P5, PT, R2, UR21, PT ;  /* 0x0000001502007c0c */ /* 0x000fda000bfa6270 */
[----:B------:R-:W-:Y:S05]  /*3ef0*/  @!P5 BRA `(.L_x_3656) ;  /* 0xffffffc40098d947 */ /* 0x000fea000383ffff */
.L_x_3638:
        /* <DEDUP_REMOVED lines=16> */
.L_x_3658:
[----:B------:R-:W-:Y:S05]  /*4000*/  BSYNC B0 ;  /* 0x0000000000007941 */ /* 0x000fea0003800000 */
.L_x_3657:
        /* <DEDUP_REMOVED lines=11> */
.L_x_3660:
[----:B------:R-:W-:Y:S05]  /*40c0*/  BSYNC B0 ;  /* 0x0000000000007941 */ /* 0x000fea0003800000 */
.L_x_3659:
        /* <DEDUP_REMOVED lines=11> */
.L_x_3662:
[----:B------:R-:W-:Y:S05]  /*4180*/  BSYNC B0 ;  /* 0x0000000000007941 */ /* 0x000fea0003800000 */
.L_x_3661:
        /* <DEDUP_REMOVED lines=11> */
.L_x_3647:
[----:B------:R-:W-:Y:S02]  /*4240*/  MOV R212, R209 ;  /* 0x000000d100d47202 */ /* 0x000fe40000000f00 */
[----:B------:R-:W-:Y:S02]  /*4250*/  MOV R211, 0x10 ;  /* 0x0000001000d37802 */ /* 0x000fe40000000f00 */
[----:B------:R-:W-:Y:S02]  /*4260*/  MOV R214, 0x1f ;  /* 0x0000001f00d67802 */ /* 0x000fe40000000f00 */
[----:B------:R-:W-:-:S07]  /*4270*/  MOV R207, 0xffffffff ;  /* 0xffffffff00cf7802 */ /* 0x000fce0000000f00 */
[----:B------:R-:W-:Y:S05]  /*4280*/  WARPSYNC.COLLECTIVE R207, `(.L_x_3663) ;  /* 0x00000000cf087348 */ /* 0x000fea0003c00000 */
[----:B------:R0:W1:Y:S02]  /*4290*/  SHFL.DOWN P6, R210, R212, R211, R214 ;  /* 0x080000d3d4d27389 */ /* 0x00006400000c00d6 */
[----:B01----:R-:W-:Y:S01]  /*42a0*/  ENDCOLLECTIVE ;  /* 0x000000000000791b */ /* 0x003fe20003800000 */
.L_x_3663:
[----:B------:R-:W-:Y:S02]  /*42b0*/  MOV R212, R208 ;  /* 0x000000d000d47202 */ /* 0x000fe40000000f00 */
[----:B------:R-:W-:-:S07]  /*42c0*/  MOV R154, R210 ;  /* 0x000000d2009a7202 */ /* 0x000fce0000000f00 */
[----:B------:R-:W-:Y:S05]  /*42d0*/  WARPSYNC.COLLECTIVE R207, `(.L_x_3664) ;  /* 0x00000000cf087348 */ /* 0x000fea0003c00000 */
[----:B------:R0:W1:Y:S02]  /*42e0*/  SHFL.DOWN P6, R210, R212, R211, R214 ;  /* 0x080000d3d4d27389 */ /* 0x00006400000c00d6 */
[----:B01----:R-:W-:Y:S01]  /*42f0*/  ENDCOLLECTIVE ;  /* 0x000000000000791b */ /* 0x003fe20003800000 */
.L_x_3664:
[----:B------:R-:W-:-:S05]  /*4300*/  FADD.FTZ R154, R154, R209 ;  /* 0x000000d19a9a7221 */ /* 0x000fca0000010000 */
[----:B------:R-:W-:Y:S02]  /*4310*/  MOV R212, R154 ;  /* 0x0000009a00d47202 */ /* 0x000fe40000000f00 */
[----:B------:R-:W-:Y:S02]  /*4320*/  MOV R211, 0x8 ;  /* 0x0000000800d37802 */ /* 0x000fe40000000f00 */
[----:B------:R-:W-:-:S07]  /*4330*/  MOV R155, R210 ;  /* 0x000000d2009b7202 */ /* 0x000fce0000000f00 */
[----:B------:R-:W-:Y:S05]  /*4340*/  WARPSYNC.COLLECTIVE R207, `(.L_x_3665) ;  /* 0x00000000cf087348 */ /* 0x000fea0003c00000 */
[----:B------:R0:W1:Y:S02]  /*4350*/  SHFL.DOWN P6, R210, R212, R211, R214 ;  /* 0x080000d3d4d27389 */ /* 0x00006400000c00d6 */
[----:B01----:R-:W-:Y:S01]  /*4360*/  ENDCOLLECTIVE ;  /* 0x000000000000791b */ /* 0x003fe20003800000 */
.L_x_3665:
[----:B------:R-:W-:-:S05]  /*4370*/  FADD.FTZ R155, R155, R208 ;  /* 0x000000d09b9b7221 */ /* 0x000fca0000010000 */
[----:B------:R-:W-:Y:S02]  /*4380*/  MOV R212, R155 ;  /* 0x0000009b00d47202 */ /* 0x000fe40000000f00 */
[----:B------:R-:W-:-:S07]  /*4390*/  MOV R157, R210 ;  /* 0x000000d2009d7202 */ /* 0x000fce0000000f00 */
[----:B------:R-:W-:Y:S05]  /*43a0*/  WARPSYNC.COLLECTIVE R207, `(.L_x_3666) ;  /* 0x00000000cf087348 */ /* 0x000fea0003c00000 */
[----:B------:R0:W1:Y:S02]  /*43b0*/  SHFL.DOWN P6, R210, R212, R211, R214 ;  /* 0x080000d3d4d27389 */ /* 0x00006400000c00d6 */
[----:B01----:R-:W-:Y:S01]  /*43c0*/  ENDCOLLECTIVE ;  /* 0x000000000000791b */ /* 0x003fe20003800000 */
.L_x_3666:
[----:B------:R-:W-:-:S05]  /*43d0*/  FADD.FTZ R157, R154, R157 ;  /* 0x0000009d9a9d7221 */ /* 0x000fca0000010000 */
[----:B------:R-:W-:Y:S02]  /*43e0*/  MOV R212, R157 ;  /* 0x0000009d00d47202 */ /* 0x000fe40000000f00 */
[----:B------:R-:W-:Y:S02]  /*43f0*/  MOV R211, 0x4 ;  /* 0x0000000400d37802 */ /* 0x000fe40000000f00 */
[----:B------:R-:W-:-:S07]  /*4400*/  MOV R156, R210 ;  /* 0x000000d2009c7202 */ /* 0x000fce0000000f00 */
[----:B------:R-:W-:Y:S05]  /*4410*/  WARPSYNC.COLLECTIVE R207, `(.L_x_3667) ;  /* 0x00000000cf087348 */ /* 0x000fea0003c00000 */
[----:B------:R0:W1:Y:S02]  /*4420*/  SHFL.DOWN P6, R210, R212, R211, R214 ;  /* 0x080000d3d4d27389 */ /* 0x00006400000c00d6 */
[----:B01----:R-:W-:Y:S01]  /*4430*/  ENDCOLLECTIVE ;  /* 0x000000000000791b */ /* 0x003fe20003800000 */
.L_x_3667:
[----:B------:R-:W-:-:S05]  /*4440*/  FADD.FTZ R156, R155, R156 ;  /* 0x0000009c9b9c7221 */ /* 0x000fca0000010000 */
[----:B------:R-:W-:Y:S02]  /*4450*/  MOV R212, R156 ;  /* 0x0000009c00d47202 */ /* 0x000fe40000000f00 */
[----:B------:R-:W-:-:S07]  /*4460*/  MOV R158, R210 ;  /* 0x000000d2009e7202 */ /* 0x000fce0000000f00 */
[----:B------:R-:W-:Y:S05]  /*4470*/  WARPSYNC.COLLECTIVE R207, `(.L_x_3668) ;  /* 0x00000000cf087348 */ /* 0x000fea0003c00000 */
[----:B------:R0:W1:Y:S02]  /*4480*/  SHFL.DOWN P6, R210, R212, R211, R214 ;  /* 0x080000d3d4d27389 */ /* 0x00006400000c00d6 */
[----:B01----:R-:W-:Y:S01]  /*4490*/  ENDCOLLECTIVE ;  /* 0x000000000000791b */ /* 0x003fe20003800000 */
.L_x_3668:
[----:B------:R-:W-:-:S05]  /*44a0*/  FADD.FTZ R158, R157, R158 ;  /* 0x0000009e9d9e7221 */ /* 0x000fca0000010000 */
[----:B------:R-:W-:Y:S02]  /*44b0*/  MOV R212, R158 ;  /* 0x0000009e00d47202 */ /* 0x000fe40000000f00 */
[----:B------:R-:W-:Y:S02]  /*44c0*/  MOV R211, 0x2 ;  /* 0x0000000200d37802 */ /* 0x000fe40000000f00 */
[----:B------:R-:W-:-:S07]  /*44d0*/  MOV R159, R210 ;  /* 0x000000d2009f7202 */ /* 0x000fce0000000f00 */
[----:B------:R-:W-:Y:S05]  /*44e0*/  WARPSYNC.COLLECTIVE R207, `(.L_x_3669) ;  /* 0x00000000cf087348 */ /* 0x000fea0003c00000 */
[----:B------:R0:W1:Y:S02]  /*44f0*/  SHFL.DOWN P6, R210, R212, R211, R214 ;  /* 0x080000d3d4d27389 */ /* 0x00006400000c00d6 */
[----:B01----:R-:W-:Y:S01]  /*4500*/  ENDCOLLECTIVE ;  /* 0x000000000000791b */ /* 0x003fe20003800000 */
.L_x_3669:
[----:B------:R-:W-:-:S05]  /*4510*/  FADD.FTZ R159, R156, R159 ;  /* 0x0000009f9c9f7221 */ /* 0x000fca0000010000 */
[----:B------:R-:W-:Y:S02]  /*4520*/  MOV R212, R159 ;  /* 0x0000009f00d47202 */ /* 0x000fe40000000f00 */
[----:B------:R-:W-:-:S07]  /*4530*/  MOV R199, R210 ;  /* 0x000000d200c77202 */ /* 0x000fce0000000f00 */
[----:B------:R-:W-:Y:S05]  /*4540*/  WARPSYNC.COLLECTIVE R207, `(.L_x_3670) ;  /* 0x00000000cf087348 */ /* 0x000fea0003c00000 */
[----:B------:R0:W1:Y:S02]  /*4550*/  SHFL.DOWN P6, R210, R212, R211, R214 ;  /* 0x080000d3d4d27389 */ /* 0x00006400000c00d6 */
[----:B01----:R-:W-:Y:S01]  /*4560*/  ENDCOLLECTIVE ;  /* 0x000000000000791b */ /* 0x003fe20003800000 */
.L_x_3670:
[----:B------:R-:W-:-:S05]  /*4570*/  FADD.FTZ R199, R158, R199 ;  /* 0x000000c79ec77221 */ /* 0x000fca0000010000 */
[----:B------:R-:W-:Y:S02]  /*4580*/  MOV R212, R199 ;  /* 0x000000c700d47202 */ /* 0x000fe40000000f00 */
[----:B------:R-:W-:Y:S02]  /*4590*/  MOV R211, 0x1 ;  /* 0x0000000100d37802 */ /* 0x000fe40000000f00 */
[----:B------:R-:W-:-:S07]  /*45a0*/  MOV R198, R210 ;  /* 0x000000d200c67202 */ /* 0x000fce0000000f00 */
[----:B------:R-:W-:Y:S05]  /*45b0*/  WARPSYNC.COLLECTIVE R207, `(.L_x_3671) ;  /* 0x00000000cf087348 */ /* 0x000fea0003c00000 */
[----:B------:R0:W1:Y:S02]  /*45c0*/  SHFL.DOWN P6, R210, R212, R211, R214 ;  /* 0x080000d3d4d27389 */ /* 0x00006400000c00d6 */
[----:B01----:R-:W-:Y:S01]  /*45d0*/  ENDCOLLECTIVE ;  /* 0x000000000000791b */ /* 0x003fe20003800000 */
.L_x_3671:
[----:B------:R-:W-:-:S05]  /*45e0*/  FADD.FTZ R154, R159, R198 ;  /* 0x000000c69f9a7221 */ /* 0x000fca0000010000 */
[----:B------:R-:W-:Y:S02]  /*45f0*/  MOV R212, R154 ;  /* 0x0000009a00d47202 */ /* 0x000fe40000000f00 */
[----:B------:R-:W-:-:S07]  /*4600*/  MOV R198, R210 ;  /* 0x000000d200c67202 */ /* 0x000fce0000000f00 */
[----:B------:R-:W-:Y:S05]  /*4610*/  WARPSYNC.COLLECTIVE R207, `(.L_x_3672) ;  /* 0x00000000cf087348 */ /* 0x000fea0003c00000 */
[----:B------:R0:W1:Y:S02]  /*4620*/  SHFL.DOWN P6, R210, R212, R211, R214 ;  /* 0x080000d3d4d27389 */ /* 0x00006400000c00d6 */
[----:B01----:R-:W-:Y:S01]  /*4630*/  ENDCOLLECTIVE ;  /* 0x000000000000791b */ /* 0x003fe20003800000 */
.L_x_3672:
[----:B------:R-:W-:Y:S01]  /*4640*/  MOV R155, R210 ;  /* 0x000000d2009b7202 */ /* 0x000fe20000000f00 */
[----:B------:R-:W-:Y:S06]  /*4650*/  BRA `(.L_x_3673) ;  /* 0xffffffd800a07947 */ /* 0x000fec000383ffff */
.L_x_3674:
        /* <DEDUP_REMOVED lines=10> */
.L_x_13908:


//--------------------- .text._ZN10layer_norm13ln_bwd_kernelINS_13Kernel_traitsIf13__nv_bfloat16S2_S2_fjLj4096ELj1ELj1ELj4ELj16ENS_18Kernel_traits_baseILj4096EfS2_S2_S2_fjLj128EEEEELb1ELb0ELb0ELb1EEEvNS_9BwdParamsE --------------------------
	.section	.text._ZN10layer_norm13ln_bwd_kernelINS_13Kernel_traitsIf13__nv_bfloat16S2_S2_fjLj4096ELj1ELj1ELj4ELj16ENS_18Kernel_traits_baseILj4096EfS2_S2_S2_fjLj128EEEEELb1ELb0ELb0ELb1EEEvNS_9BwdParamsE,"ax",@progbits
	.align	128
        .global         _ZN10layer_norm13ln_bwd_kernelINS_13Kernel_traitsIf13__nv_bfloat16S2_S2_fjLj4096ELj1ELj1ELj4ELj16ENS_18Kernel_traits_baseILj4096EfS2_S2_S2_fjLj128EEEEELb1ELb0ELb0ELb1EEEvNS_9BwdParamsE
        .type           _ZN10layer_norm13ln_bwd_kernelINS_13Kernel_traitsIf13__nv_bfloat16S2_S2_fjLj4096ELj1ELj1ELj4ELj16ENS_18Kernel_traits_baseILj4096EfS2_S2_S2_fjLj128EEEEELb1ELb0ELb0ELb1EEEvNS_9BwdParamsE,@function
        .size           _ZN10layer_norm13ln_bwd_kernelINS_13Kernel_traitsIf13__nv_bfloat16S2_S2_fjLj4096ELj1ELj1ELj4ELj16ENS_18Kernel_traits_baseILj4096EfS2_S2_S2_fjLj128EEEEELb1ELb0ELb0ELb1EEEvNS_9BwdParamsE,(.L_x_13909 - _ZN10layer_norm13ln_bwd_kernelINS_13Kernel_traitsIf13__nv_bfloat16S2_S2_fjLj4096ELj1ELj1ELj4ELj16ENS_18Kernel_traits_baseILj4096EfS2_S2_S2_fjLj128EEEEELb1ELb0ELb0ELb1EEEvNS_9BwdParamsE)
        .other          _ZN10layer_norm13ln_bwd_kernelINS_13Kernel_traitsIf13__nv_bfloat16S2_S2_fjLj4096ELj1ELj1ELj4ELj16ENS_18Kernel_traits_baseILj4096EfS2_S2_S2_fjLj128EEEEELb1ELb0ELb0ELb1EEEvNS_9BwdParamsE,@"STO_CUDA_ENTRY STV_DEFAULT"
_ZN10layer_norm13ln_bwd_kernelINS_13Kernel_traitsIf13__nv_bfloat16S2_S2_fjLj4096ELj1ELj1ELj4ELj16ENS_18Kernel_traits_baseILj4096EfS2_S2_S2_fjLj128EEEEELb1ELb0ELb0ELb1EEEvNS_9BwdParamsE:
.text._ZN10layer_norm13ln_bwd_kernelINS_13Kernel_traitsIf13__nv_bfloat16S2_S2_fjLj4096ELj1ELj1ELj4ELj16ENS_18Kernel_traits_baseILj4096EfS2_S2_S2_fjLj128EEEEELb1ELb0ELb0ELb1EEEvNS_9BwdParamsE:
        /* <DEDUP_REMOVED lines=48> */
.L_x_3675:
        /* <DEDUP_REMOVED lines=49> */
[----:B0-----:R-:W-:-:S07]  /*0610*/  CS2R R84, SRZ ;  /* 0x0000000000547805 */ /* 0x001fce000001ff00 */
.L_x_3679:
        /* <DEDUP_REMOVED lines=8> */
[----:B------:R-:W2:Y:S01]  /*06a0*/  LDC.64 R2, c[0x0][0x2b8] ;  /* 0x0000ae00ff027b82 */ /* 0x000ea20000000a00 */
[----:B0-----:R-:W-:-:S07]  /*06b0*/  @P0 LEA R56, P1, R152, R56, 0x1 ;  /* 0x0000003898380211 */ /* 0x001fce00078208ff */
[----:B------:R-:W0:Y:S01]  /*06c0*/  LDC.64 R162, c[0x0][0x250] ;  /* 0x00009400ffa27b82 */ /* 0x000e220000000a00 */
[----:B------:R-:W-:Y:S01]  /*06d0*/  @P0 LEA.HI.X R57, R152, R57, R0, 0x1, P1 ;  /* 0x0000003998390211 */ /* 0x000fe200008f0c00 */
[----:B-1----:R-:W-:-:S04]  /*06e0*/  IMAD.WIDE.U32 R72, R158, 0x10, R64 ;  /* 0x000000109e487825 */ /* 0x002fc800078e0040 */
[----:B------:R1:W3:Y:S02]  /*06f0*/  @P0 LDG.E.U16 R0, desc[UR6][R56.64] ;  /* 0x0000000638000981 */ /* 0x0002e4000c1e1500 */
[----:B------:R-:W4:Y:S02]  /*0700*/  LDC.64 R164, c[0x0][0x258] ;  /* 0x00009600ffa47b82 */ /* 0x000f240000000a00 */
[----:B------:R-:W3:Y:S01]  /*0710*/  LDG.E.128 R72, desc[UR6][R72.64] ;  /* 0x0000000648487981 */ /* 0x000ee2000c1e1d00 */
[C---:B------:R-:W-:Y:S01]  /*0720*/  IADD3 R157, R158.reuse, 0x80, RZ ;  /* 0x000000809e9d7810 */ /* 0x040fe20007ffe0ff */
[----:B--2---:R-:W-:-:S04]  /*0730*/  IMAD.WIDE.U32 R76, R158, 0x10, R2 ;  /* 0x000000109e4c7825 */ /* 0x004fc800078e0002 */
[C---:B------:R-:W-:Y:S02]  /*0740*/  IMAD.WIDE.U32 R80, R157.reuse, 0x10, R64 ;  /* 0x000000109d507825 */ /* 0x040fe400078e0040 */
[----:B------:R-:W2:Y:S04]  /*0750*/  LDG.E.128 R76, desc[UR6][R76.64] ;  /* 0x000000064c4c7981 */ /* 0x000ea8000c1e1d00 */
[----:B------:R-:W2:Y:S01]  /*0760*/  LDG.E.128 R80, desc[UR6][R80.64] ;  /* 0x0000000650507981 */ /* 0x000ea2000c1e1d00 */
[C---:B------:R-:W-:Y:S01]  /*0770*/  IADD3 R156, R158.reuse, 0x100, RZ ;  /* 0x000001009e9c7810 */ /* 0x040fe20007ffe0ff */
[----:B------:R-:W-:Y:S01]  /*0780*/  IMAD.WIDE.U32 R52, R157, 0x10, R2 ;  /* 0x000000109d347825 */ /* 0x000fe200078e0002 */
[----:B------:R-:W-:-:S03]  /*0790*/  IADD3 R155, R158, 0x180, RZ ;  /* 0x000001809e9b7810 */ /* 0x000fc60007ffe0ff */
[C---:B-1----:R-:W-:Y:S02]  /*07a0*/  IMAD.WIDE.U32 R56, R156.reuse, 0x10, R64 ;  /* 0x000000109c387825 */ /* 0x042fe400078e0040 */
[----:B------:R-:W2:Y:S02]  /*07b0*/  LDG.E.128 R52, desc[UR6][R52.64] ;  /* 0x0000000634347981 */ /* 0x000ea4000c1e1d00 */
[----:B------:R-:W-:Y:S02]  /*07c0*/  IMAD.WIDE.U32 R60, R156, 0x10, R2 ;  /* 0x000000109c3c7825 */ /* 0x000fe400078e0002 */
[----:B------:R-:W2:Y:S02]  /*07d0*/  LDG.E.128 R56, desc[UR6][R56.64] ;  /* 0x0000000638387981 */ /* 0x000ea4000c1e1d00 */
[----:B0-----:R-:W-:Y:S02]  /*07e0*/  IMAD.WIDE R162, R152, 0x4, R162 ;  /* 0x0000000498a27825 */ /* 0x001fe400078e02a2 */
[----:B------:R-:W2:Y:S02]  /*07f0*/  LDG.E.128 R60, desc[UR6][R60.64] ;  /* 0x000000063c3c7981 */ /* 0x000ea4000c1e1d00 */
[----:B------:R-:W-:-:S02]  /*0800*/  IMAD.WIDE.U32 R64, R155, 0x10, R64 ;  /* 0x000000109b407825 */ /* 0x000fc400078e0040 */
[----:B------:R-:W2:Y:S02]  /*0810*/  LDG.E R193, desc[UR6][R162.64] ;  /* 0x00000006a2c17981 */ /* 0x000ea4000c1e1900 */
[----:B------:R-:W-:Y:S02]  /*0820*/  IMAD.WIDE.U32 R68, R155, 0x10, R2 ;  /* 0x000000109b447825 */ /* 0x000fe400078e0002 */
[----:B------:R-:W2:Y:S02]  /*0830*/  LDG.E.128 R64, desc[UR6][R64.64] ;  /* 0x0000000640407981 */ /* 0x000ea4000c1e1d00 */
[----:B----4-:R-:W-:Y:S02]  /*0840*/  IMAD.WIDE R2, R152, 0x4, R164 ;  /* 0x0000000498027825 */ /* 0x010fe400078e02a4 */
[----:B------:R-:W4:Y:S04]  /*0850*/  LDG.E.128 R68, desc[UR6][R68.64] ;  /* 0x0000000644447981 */ /* 0x000f28000c1e1d00 */
[----:B------:R0:W4:Y:S01]  /*0860*/  LDG.E R159, desc[UR6][R2.64] ;  /* 0x00000006029f7981 */ /* 0x000122000c1e1900 */
[----:B------:R-:W-:-:S02]  /*0870*/  ISETP.NE.U32.AND P1, PT, RZ, UR10, PT ;  /* 0x0000000aff007c0c */ /* 0x000fc4000bf25070 */
[----:B------:R-:W-:Y:S02]  /*0880*/  MOV R154, 0x3f800000 ;  /* 0x3f800000009a7802 */ /* 0x000fe40000000f00 */
[----:B------:R-:W-:Y:S01]  /*0890*/  ISETP.NE.AND.EX P1, PT, RZ, UR11, PT, P1 ;  /* 0x0000000bff007c0c */ /* 0x000fe2000bf25310 */
[----:B0-----:R-:W0:-:S12]  /*08a0*/  LDC.64 R2, c[0x0][0x240] ;  /* 0x00009000ff027b82 */ /* 0x001e180000000a00 */
[----:B------:R-:W1:Y:S08]  /*08b0*/  @P1 LDC.64 R166, c[0x0][0x2c8] ;  /* 0x0000b200ffa61b82 */ /* 0x000e700000000a00 */
[----:B------:R-:W0:Y:S08]  /*08c0*/  @P1 LDC.64 R164, c[0x0][0x2c8] ;  /* 0x0000b200ffa41b82 */ /* 0x000e300000000a00 */
[----:B------:R-:W0:Y:S01]  /*08d0*/  @P1 LDC.64 R162, c[0x0][0x2c8] ;  /* 0x0000b200ffa21b82 */ /* 0x000e220000000a00 */
[----:B------:R-:W-:Y:S01]  /*08e0*/  ISETP.NE.AND P4, PT, RZ, UR8, PT ;  /* 0x00000008ff007c0c */ /* 0x000fe2000bf85270 */
[----:B-1----:R-:W-:-:S05]  /*08f0*/  @P1 IMAD.WIDE.U32 R166, R158, 0x10, R166 ;  /* 0x000000109ea61825 */ /* 0x002fca00078e00a6 */
[----:B-----5:R1:W5:Y:S01]  /*0900*/  @P1 LDG.E.128 R116, desc[UR6][R166.64] ;  /* 0x00000006a6741981 */ /* 0x020362000c1e1d00 */
[----:B0-----:R-:W-:-:S05]  /*0910*/  @P1 IMAD.WIDE.U32 R164, R157, 0x10, R164 ;  /* 0x000000109da41825 */ /* 0x001fca00078e00a4 */
[----:B------:R0:W5:Y:S01]  /*0920*/  @P1 LDG.E.128 R36, desc[UR6][R164.64] ;  /* 0x00000006a4241981 */ /* 0x000162000c1e1d00 */
[----:B------:R-:W-:-:S05]  /*0930*/  @P1 IMAD.WIDE.U32 R162, R156, 0x10, R162 ;  /* 0x000000109ca21825 */ /* 0x000fca00078e00a2 */
[----:B------:R0:W5:Y:S01]  /*0940*/  @P1 LDG.E.128 R40, desc[UR6][R162.64] ;  /* 0x00000006a2281981 */ /* 0x000162000c1e1d00 */
[----:B---3--:R-:W-:Y:S02]  /*0950*/  @P0 SHF.L.U32 R154, R0, 0x10, RZ ;  /* 0x00000010009a0819 */ /* 0x008fe400000006ff */
[C---:B------:R-:W-:Y:S02]  /*0960*/  PRMT R0, R72.reuse, 0x7632, R0 ;  /* 0x0000763248007816 */ /* 0x040fe40000000000 */
[----:B------:R-:W-:Y:S02]  /*0970*/  SHF.L.U32 R172, R72, 0x10, RZ ;  /* 0x0000001048ac7819 */ /* 0x000fe400000006ff */
[C---:B------:R-:W-:Y:S02]  /*0980*/  PRMT R174, R73.reuse, 0x7632, R174 ;  /* 0x0000763249ae7816 */ /* 0x040fe400000000ae */
[----:B------:R-:W-:Y:S02]  /*0990*/  SHF.L.U32 R176, R73, 0x10, RZ ;  /* 0x0000001049b07819 */ /* 0x000fe400000006ff */
[----:B------:R-:W3:Y:S01]  /*09a0*/  @P1 LDC.64 R72, c[0x0][0x2c8] ;  /* 0x0000b200ff481b82 */ /* 0x000ee20000000a00 */
[----:B------:R-:W-:-:S02]  /*09b0*/  PRMT R178, R74, 0x7632, R178 ;  /* 0x000076324ab27816 */ /* 0x000fc400000000b2 */
[----:B------:R-:W-:Y:S01]  /*09c0*/  SHF.L.U32 R179, R74, 0x10, RZ ;  /* 0x000000104ab37819 */ /* 0x000fe200000006ff */
[----:B--2---:R-:W-:Y:S01]  /*09d0*/  IMAD.U32 R212, R83, 0x10000, RZ ;  /* 0x0001000053d47824 */ /* 0x004fe200078e00ff */
[C---:B------:R-:W-:Y:S02]  /*09e0*/  PRMT R184, R80.reuse, 0x7632, R184 ;  /* 0x0000763250b87816 */ /* 0x040fe400000000b8 */
[----:B------:R-:W-:Y:S02]  /*09f0*/  SHF.L.U32 R204, R80, 0x10, RZ ;  /* 0x0000001050cc7819 */ /* 0x000fe400000006ff */
[C---:B------:R-:W-:Y:S02]  /*0a00*/  PRMT R185, R81.reuse, 0x7632, R185 ;  /* 0x0000763251b97816 */ /* 0x040fe400000000b9 */
[----:B------:R-:W-:Y:S02]  /*0a10*/  SHF.L.U32 R190, R81, 0x10, RZ ;  /* 0x0000001051be7819 */ /* 0x000fe400000006ff */
[----:B------:R-:W-:-:S02]  /*0a20*/  PRMT R180, R75, 0x7632, R180 ;  /* 0x000076324bb47816 */ /* 0x000fc400000000b4 */
[----:B------:R-:W-:Y:S01]  /*0a30*/  SHF.L.U32 R182, R75, 0x10, RZ ;  /* 0x000000104bb67819 */ /* 0x000fe200000006ff */
[----:B------:R-:W-:Y:S01]  /*0a40*/  IMAD.WIDE.U32 R74, R157, 0x8, R2 ;  /* 0x000000089d4a7825 */ /* 0x000fe200078e0002 */
[C---:B------:R-:W-:Y:S02]  /*0a50*/  PRMT R173, R76.reuse, 0x7632, R173 ;  /* 0x000076324cad7816 */ /* 0x040fe400000000ad */
[----:B------:R-:W-:Y:S02]  /*0a60*/  SHF.L.U32 R171, R76, 0x10, RZ ;  /* 0x000000104cab7819 */ /* 0x000fe400000006ff */
[C---:B------:R-:W-:Y:S01]  /*0a70*/  PRMT R168, R77.reuse, 0x7632, R168 ;  /* 0x000076324da87816 */ /* 0x040fe200000000a8 */
[----:B------:R-:W5:Y:S01]  /*0a80*/  LDG.E.64 R74, desc[UR6][R74.64] ;  /* 0x000000064a4a7981 */ /* 0x000f62000c1e1b00 */
[----:B------:R-:W-:Y:S01]  /*0a90*/  SHF.L.U32 R169, R77, 0x10, RZ ;  /* 0x000000104da97819 */ /* 0x000fe200000006ff */
[----:B---3--:R-:W-:Y:S01]  /*0aa0*/  @P1 IMAD.WIDE.U32 R80, R155, 0x10, R72 ;  /* 0x000000109b501825 */ /* 0x008fe200078e0048 */
[----:B------:R-:W-:-:S02]  /*0ab0*/  PRMT R191, R82, 0x7632, R191 ;  /* 0x0000763252bf7816 */ /* 0x000fc400000000bf */
[----:B------:R-:W-:Y:S01]  /*0ac0*/  SHF.L.U32 R214, R82, 0x10, RZ ;  /* 0x0000001052d67819 */ /* 0x000fe200000006ff */
[----:B------:R-:W-:Y:S01]  /*0ad0*/  IMAD.WIDE.U32 R76, R158, 0x8, R2 ;  /* 0x000000089e4c7825 */ /* 0x000fe200078e0002 */
[----:B-1----:R-:W-:Y:S01]  /*0ae0*/  PRMT R166, R55, 0x7632, R166 ;  /* 0x0000763237a67816 */ /* 0x002fe200000000a6 */
[----:B------:R1:W5:Y:S01]  /*0af0*/  @P1 LDG.E.128 R44, desc[UR6][R80.64] ;  /* 0x00000006502c1981 */ /* 0x000362000c1e1d00 */
[----:B------:R-:W-:Y:S01]  /*0b00*/  PRMT R192, R83, 0x7632, R192 ;  /* 0x0000763253c07816 */ /* 0x000fe200000000c0 */
[----:B------:R-:W-:Y:S01]  /*0b10*/  IMAD.WIDE.U32 R72, R156, 0x8, R2 ;  /* 0x000000089c487825 */ /* 0x000fe200078e0002 */
[C---:B------:R-:W-:Y:S01]  /*0b20*/  PRMT R161, R78.reuse, 0x7632, R161 ;  /* 0x000076324ea17816 */ /* 0x040fe200000000a1 */
[----:B------:R-:W5:Y:S01]  /*0b30*/  LDG.E.64 R76, desc[UR6][R76.64] ;  /* 0x000000064c4c7981 */ /* 0x000f62000c1e1b00 */
[----:B------:R-:W-:Y:S01]  /*0b40*/  SHF.L.U32 R170, R78, 0x10, RZ ;  /* 0x000000104eaa7819 */ /* 0x000fe200000006ff */
[----:B------:R-:W-:Y:S01]  /*0b50*/  IMAD.WIDE.U32 R2, R155, 0x8, R2 ;  /* 0x000000089b027825 */ /* 0x000fe200078e0002 */
[----:B0-----:R-:W-:Y:S01]  /*0b60*/  SHF.L.U32 R165, R55, 0x10, RZ ;  /* 0x0000001037a57819 */ /* 0x001fe200000006ff */
[----:B------:R-:W5:Y:S01]  /*0b70*/  LDG.E.64 R72, desc[UR6][R72.64] ;  /* 0x0000000648487981 */ /* 0x000f62000c1e1b00 */
[----:B------:R-:W-:-:S02]  /*0b80*/  PRMT R163, R54, 0x7632, R163 ;  /* 0x0000763236a37816 */ /* 0x000fc400000000a3 */
[----:B------:R-:W-:Y:S01]  /*0b90*/  SHF.L.U32 R164, R54, 0x10, RZ ;  /* 0x0000001036a47819 */ /* 0x000fe200000006ff */
[----:B------:R-:W5:Y:S01]  /*0ba0*/  LDG.E.64 R2, desc[UR6][R2.64] ;  /* 0x0000000602027981 */ /* 0x000f62000c1e1b00 */
[----:B------:R-:W-:Y:S02]  /*0bb0*/  PRMT R55, R59, 0x7632, R55 ;  /* 0x000076323b377816 */ /* 0x000fe40000000037 */
[----:B------:R-:W-:Y:S02]  /*0bc0*/  PRMT R54, R58, 0x7632, R54 ;  /* 0x000076323a367816 */ /* 0x000fe40000000036 */
[C---:B------:R-:W-:Y:S02]  /*0bd0*/  PRMT R183, R61.reuse, 0x7632, R183 ;  /* 0x000076323db77816 */ /* 0x040fe400000000b7 */
[----:B------:R-:W-:Y:S02]  /*0be0*/  SHF.L.U32 R181, R61, 0x10, RZ ;  /* 0x000000103db57819 */ /* 0x000fe400000006ff */
[----:B------:R-:W-:-:S02]  /*0bf0*/  FSEL R193, R193, RZ, !P4 ;  /* 0x000000ffc1c17208 */ /* 0x000fc40006000000 */
[----:B------:R-:W-:Y:S02]  /*0c00*/  SHF.L.U32 R0, R0, 0x10, RZ ;  /* 0x0000001000007819 */ /* 0x000fe400000006ff */
[C---:B------:R-:W-:Y:S02]  /*0c10*/  PRMT R187, R53.reuse, 0x7632, R187 ;  /* 0x0000763235bb7816 */ /* 0x040fe400000000bb */
[----:B------:R-:W-:Y:S02]  /*0c20*/  SHF.L.U32 R83, R53, 0x10, RZ ;  /* 0x0000001035537819 */ /* 0x000fe400000006ff */
[----:B------:R-:W-:Y:S02]  /*0c30*/  PRMT R61, R66, 0x7632, R61 ;  /* 0x00007632423d7816 */ /* 0x000fe4000000003d */
[----:B------:R-:W-:Y:S02]  /*0c40*/  SHF.L.U32 R82, R178, 0x10, RZ ;  /* 0x00000010b2527819 */ /* 0x000fe400000006ff */
[----:B------:R-:W-:-:S02]  /*0c50*/  PRMT R53, R57, 0x7632, R53 ;  /* 0x0000763239357816 */ /* 0x000fc40000000035 */
[----:B------:R-:W-:Y:S02]  /*0c60*/  SHF.L.U32 R206, R57, 0x10, RZ ;  /* 0x0000001039ce7819 */ /* 0x000fe400000006ff */
[----:B------:R-:W-:Y:S02]  /*0c70*/  SHF.L.U32 R55, R55, 0x10, RZ ;  /* 0x0000001037377819 */ /* 0x000fe400000006ff */
[C---:B------:R-:W-:Y:S02]  /*0c80*/  PRMT R57, R63.reuse, 0x7632, R57 ;  /* 0x000076323f397816 */ /* 0x040fe40000000039 */
[----:B------:R-:W-:Y:S02]  /*0c90*/  SHF.L.U32 R175, R63, 0x10, RZ ;  /* 0x000000103faf7819 */ /* 0x000fe400000006ff */
[----:B-1----:R-:W-:Y:S01]  /*0ca0*/  PRMT R81, R67, 0x7632, R81 ;  /* 0x0000763243517816 */ /* 0x002fe20000000051 */
[----:B------:R-:W-:Y:S01]  /*0cb0*/  FADD.FTZ R216, -R193, R0 ;  /* 0x00000000c1d87221 */ /* 0x000fe20000010100 */
[----:B------:R-:W-:-:S02]  /*0cc0*/  PRMT R188, R52, 0x7632, R188 ;  /* 0x0000763234bc7816 */ /* 0x000fc400000000bc */
[----:B------:R-:W-:Y:S02]  /*0cd0*/  SHF.L.U32 R189, R52, 0x10, RZ ;  /* 0x0000001034bd7819 */ /* 0x000fe400000006ff */
[----:B------:R-:W-:Y:S02]  /*0ce0*/  SHF.L.U32 R202, R59, 0x10, RZ ;  /* 0x000000103bca7819 */ /* 0x000fe400000006ff */
[----:B------:R-:W-:Y:S01]  /*0cf0*/  SHF.L.U32 R63, R66, 0x10, RZ ;  /* 0x00000010423f7819 */ /* 0x000fe200000006ff */
[----:B------:R-:W-:Y:S01]  /*0d00*/  IMAD.U32 R66, R180, 0x10000, RZ ;  /* 0x00010000b4427824 */ /* 0x000fe200078e00ff */
[----:B------:R-:W-:Y:S02]  /*0d10*/  SHF.L.U32 R67, R67, 0x10, RZ ;  /* 0x0000001043437819 */ /* 0x000fe400000006ff */
[----:B------:R-:W-:Y:S01]  /*0d20*/  SHF.L.U32 R54, R54, 0x10, RZ ;  /* 0x0000001036367819 */ /* 0x000fe200000006ff */
[----:B------:R-:W-:Y:S01]  /*0d30*/  FADD.FTZ R82, -R193, R82 ;  /* 0x00000052c1527221 */ /* 0x000fe20000010100 */
[----:B------:R-:W-:-:S02]  /*0d40*/  PRMT R52, R56, 0x7632, R52 ;  /* 0x0000763238347816 */ /* 0x000fc40000000034 */
[----:B------:R-:W-:Y:S02]  /*0d50*/  SHF.L.U32 R210, R56, 0x10, RZ ;  /* 0x0000001038d27819 */ /* 0x000fe400000006ff */
[C---:B------:R-:W-:Y:S02]  /*0d60*/  PRMT R59, R62.reuse, 0x7632, R59 ;  /* 0x000076323e3b7816 */ /* 0x040fe4000000003b */
[----:B------:R-:W-:Y:S01]  /*0d70*/  SHF.L.U32 R177, R62, 0x10, RZ ;  /* 0x000000103eb17819 */ /* 0x000fe200000006ff */
[----:B------:R-:W-:Y:S01]  /*0d80*/  FADD.FTZ R62, -R193, R176 ;  /* 0x000000b0c13e7221 */ /* 0x000fe20000010100 */
[----:B------:R-:W-:Y:S02]  /*0d90*/  SHF.L.U32 R162, R174, 0x10, RZ ;  /* 0x00000010aea27819 */ /* 0x000fe400000006ff */
[----:B------:R-:W-:Y:S02]  /*0da0*/  SHF.L.U32 R184, R184, 0x10, RZ ;  /* 0x00000010b8b87819 */ /* 0x000fe400000006ff */
[----:B------:R-:W-:Y:S01]  /*0db0*/  SHF.L.U32 R61, R61, 0x10, RZ ;  /* 0x000000103d3d7819 */ /* 0x000fe200000006ff */
[----:B------:R-:W-:Y:S01]  /*0dc0*/  FADD.FTZ R176, -R193, R55 ;  /* 0x00000037c1b07221 */ /* 0x000fe20000010100 */
[----:B------:R-:W-:-:S02]  /*0dd0*/  PRMT R56, R64, 0x7632, R56 ;  /* 0x0000763240387816 */ /* 0x000fc40000000038 */
[----:B------:R-:W-:Y:S01]  /*0de0*/  SHF.L.U32 R200, R64, 0x10, RZ ;  /* 0x0000001040c87819 */ /* 0x000fe200000006ff */
[----:B------:R-:W-:Y:S01]  /*0df0*/  FADD.FTZ R64, -R193, R179 ;  /* 0x000000b3c1407221 */ /* 0x000fe20000010100 */
[----:B------:R-:W-:Y:S02]  /*0e00*/  SHF.L.U32 R185, R185, 0x10, RZ ;  /* 0x00000010b9b97819 */ /* 0x000fe400000006ff */
[----:B------:R-:W-:Y:S02]  /*0e10*/  SHF.L.U32 R0, R192, 0x10, RZ ;  /* 0x00000010c0007819 */ /* 0x000fe400000006ff */
[C---:B------:R-:W-:Y:S02]  /*0e20*/  PRMT R167, R60.reuse, 0x7632, R167 ;  /* 0x000076323ca77816 */ /* 0x040fe400000000a7 */
[----:B------:R-:W-:Y:S01]  /*0e30*/  SHF.L.U32 R186, R60, 0x10, RZ ;  /* 0x000000103cba7819 */ /* 0x000fe200000006ff */
[C---:B------:R-:W-:Y:S01]  /*0e40*/  FADD.FTZ R60, -R193.reuse, R172 ;  /* 0x000000acc13c7221 */ /* 0x040fe20000010100 */
[C---:B----4-:R-:W-:Y:S01]  /*0e50*/  PRMT R55, R70.reuse, 0x7632, R55 ;  /* 0x0000763246377816 */ /* 0x050fe20000000037 */
[C---:B------:R-:W-:Y:S01]  /*0e60*/  FADD.FTZ R66, -R193.reuse, R66 ;  /* 0x00000042c1427221 */ /* 0x040fe20000010100 */
        /* <DEDUP_REMOVED lines=8> */
[----:B------:R-:W-:Y:S01]  /*0ef0*/  SHF.L.U32 R70, R161, 0x10, RZ ;  /* 0x00000010a1467819 */ /* 0x000fe200000006ff */
[C---:B------:R-:W-:Y:S01]  /*0f00*/  FADD.FTZ R198, -R193.reuse, R184 ;  /* 0x000000b8c1c67221 */ /* 0x040fe20000010100 */
[----:B------:R-:W-:Y:S01]  /*0f10*/  SHF.L.U32 R208, R58, 0x10, RZ ;  /* 0x000000103ad07819 */ /* 0x000fe200000006ff */
[----:B------:R-:W-:Y:S01]  /*0f20*/  FADD.FTZ R54, -R193, R61 ;  /* 0x0000003dc1367221 */ /* 0x000fe20000010100 */
[----:B------:R-:W-:Y:S01]  /*0f30*/  SHF.L.U32 R81, R81, 0x10, RZ ;  /* 0x0000001051517819 */ /* 0x000fe200000006ff */
[----:B------:R-:W-:Y:S01]  /*0f40*/  FMUL.FTZ R67, R159, R82 ;  /* 0x000000529f437220 */ /* 0x000fe20000410000 */
[----:B------:R-:W-:Y:S01]  /*0f50*/  SHF.L.U32 R68, R173, 0x10, RZ ;  /* 0x00000010ad447819 */ /* 0x000fe200000006ff */
[----:B------:R-:W-:Y:S01]  /*0f60*/  FADD.FTZ R204, -R193, R204 ;  /* 0x000000ccc1cc7221 */ /* 0x000fe20000010100 */
[----:B------:R-:W-:Y:S01]  /*0f70*/  PRMT R58, R65, 0x7632, R58 ;  /* 0x00007632413a7816 */ /* 0x000fe2000000003a */
[C---:B------:R-:W-:Y:S01]  /*0f80*/  FADD.FTZ R200, -R193.reuse, R200 ;  /* 0x000000c8c1c87221 */ /* 0x040fe20000010100 */
[C---:B------:R-:W-:Y:S01]  /*0f90*/  FADD.FTZ R196, -R193.reuse, R185 ;  /* 0x000000b9c1c47221 */ /* 0x040fe20000010100 */
[----:B------:R-:W-:Y:S01]  /*0fa0*/  FADD.FTZ R184, -R193, R0 ;  /* 0x00000000c1b87221 */ /* 0x000fe20000010100 */
[----:B------:R-:W-:Y:S01]  /*0fb0*/  FMUL.FTZ R61, R32, R171 ;  /* 0x000000ab203d7220 */ /* 0x000fe20000410000 */
[----:B------:R-:W-:Y:S01]  /*0fc0*/  PRMT R78, R79, 0x7632, R78 ;  /* 0x000076324f4e7816 */ /* 0x000fe2000000004e */
[----:B------:R-:W-:Y:S01]  /*0fd0*/  FMUL.FTZ R0, R159, R60 ;  /* 0x0000003c9f007220 */ /* 0x000fe20000410000 */
[----:B------:R-:W-:-:S02]  /*0fe0*/  SHF.L.U32 R65, R65, 0x10, RZ ;  /* 0x0000001041417819 */ /* 0x000fc400000006ff */
[C---:B------:R-:W-:Y:S02]  /*0ff0*/  PRMT R207, R69.reuse, 0x7632, R207 ;  /* 0x0000763245cf7816 */ /* 0x040fe400000000cf */
[----:B------:R-:W-:Y:S01]  /*1000*/  SHF.L.U32 R185, R69, 0x10, RZ ;  /* 0x0000001045b97819 */ /* 0x000fe200000006ff */
[----:B------:R-:W-:Y:S01]  /*1010*/  FMUL.FTZ R69, R159, R66 ;  /* 0x000000429f457220 */ /* 0x000fe20000410000 */
[----:B------:R-:W-:Y:S01]  /*1020*/  SHF.L.U32 R79, R79, 0x10, RZ ;  /* 0x000000104f4f7819 */ /* 0x000fe200000006ff */
[----:B------:R-:W-:Y:S01]  /*1030*/  FADD.FTZ R182, -R193, R52 ;  /* 0x00000034c1b67221 */ /* 0x000fe20000010100 */
[C---:B------:R-:W-:Y:S01]  /*1040*/  FMUL.FTZ R60, R159.reuse, R218 ;  /* 0x000000da9f3c7220 */ /* 0x040fe20000410000 */
[----:B------:R-:W-:Y:S01]  /*1050*/  FMUL.FTZ R161, R159, R162 ;  /* 0x000000a29fa17220 */ /* 0x000fe20000410000 */
[----:B------:R-:W-:Y:S01]  /*1060*/  FADD.FTZ R112, R70, R112 ;  /* 0x0000007046707221 */ /* 0x000fe20000010000 */
[-C--:B------:R-:W-:Y:S01]  /*1070*/  FFMA.FTZ R84, R67, R70.reuse, R84 ;  /* 0x0000004643547223 */ /* 0x080fe20000010054 */
[----:B------:R-:W-:Y:S01]  /*1080*/  FMUL.FTZ R66, R29, R70 ;  /* 0x000000461d427220 */ /* 0x000fe20000410000 */
[----:B------:R-:W-:Y:S01]  /*1090*/  SHF.L.U32 R199, R188, 0x10, RZ ;  /* 0x00000010bcc77819 */ /* 0x000fe200000006ff */
[----:B------:R-:W-:Y:S01]  /*10a0*/  FADD.FTZ R52, -R193, R81 ;  /* 0x00000051c1347221 */ /* 0x000fe20000010100 */
[----:B------:R-:W-:Y:S01]  /*10b0*/  FMUL.FTZ R162, R33, R68 ;  /* 0x0000004421a27220 */ /* 0x000fe20000410000 */
[C---:B------:R-:W-:Y:S01]  /*10c0*/  FMUL.FTZ R70, R159.reuse, R204 ;  /* 0x000000cc9f467220 */ /* 0x040fe20000410000 */
[----:B------:R-:W-:Y:S01]  /*10d0*/  FADD.FTZ R201, RZ, R61 ;  /* 0x0000003dffc97221 */ /* 0x000fe20000010000 */
[----:B------:R-:W-:Y:S01]  /*10e0*/  FMUL.FTZ R188, R159, R200 ;  /* 0x000000c89fbc7220 */ /* 0x000fe20000410000 */
[C---:B------:R-:W-:Y:S01]  /*10f0*/  FADD.FTZ R80, -R193.reuse, R190 ;  /* 0x000000bec1507221 */ /* 0x040fe20000010100 */
[----:B------:R-:W-:Y:S01]  /*1100*/  FADD.FTZ R192, -R193, R63 ;  /* 0x0000003fc1c07221 */ /* 0x000fe20000010100 */
[----:B------:R-:W-:Y:S01]  /*1110*/  FMUL.FTZ R81, R159, R216 ;  /* 0x000000d89f517220 */ /* 0x000fe20000410000 */
[----:B------:R-:W-:Y:S01]  /*1120*/  FFMA.FTZ R200, R0, R61, RZ ;  /* 0x0000003d00c87223 */ /* 0x000fe200000100ff */
[C---:B------:R-:W-:Y:S01]  /*1130*/  FADD.FTZ R210, -R193.reuse, R210 ;  /* 0x000000d2c1d27221 */ /* 0x040fe20000010100 */
[----:B------:R-:W-:Y:S01]  /*1140*/  FADD.FTZ R190, -R193, R65 ;  /* 0x00000041c1be7221 */ /* 0x000fe20000010100 */
[C---:B------:R-:W-:Y:S01]  /*1150*/  FMUL.FTZ R63, R159.reuse, R62 ;  /* 0x0000003e9f3f7220 */ /* 0x040fe20000410000 */
[----:B------:R-:W-:Y:S01]  /*1160*/  SHF.L.U32 R168, R168, 0x10, RZ ;  /* 0x00000010a8a87819 */ /* 0x000fe200000006ff */
[----:B------:R-:W-:Y:S01]  /*1170*/  FMUL.FTZ R62, R159, R64 ;  /* 0x000000409f3e7220 */ /* 0x000fe20000410000 */
[----:B------:R-:W-:Y:S01]  /*1180*/  SHF.L.U32 R191, R191, 0x10, RZ ;  /* 0x00000010bfbf7819 */ /* 0x000fe200000006ff */
[----:B------:R-:W-:Y:S01]  /*1190*/  FADD.FTZ R115, R79, R115 ;  /* 0x000000734f737221 */ /* 0x000fe20000010000 */
[-C--:B------:R-:W-:Y:S01]  /*11a0*/  FFMA.FTZ R87, R60, R79.reuse, R87 ;  /* 0x0000004f3c577223 */ /* 0x080fe20000010057 */
[----:B------:R-:W-:Y:S01]  /*11b0*/  FMUL.FTZ R65, R30, R79 ;  /* 0x0000004f1e417220 */ /* 0x000fe20000410000 */
[----:B------:R-:W-:Y:S01]  /*11c0*/  FADD.FTZ R206, -R193, R206 ;  /* 0x000000cec1ce7221 */ /* 0x000fe20000010100 */
[----:B------:R-:W-:Y:S01]  /*11d0*/  SHF.L.U32 R56, R56, 0x10, RZ ;  /* 0x0000001038387819 */ /* 0x000fe200000006ff */
[----:B------:R-:W-:Y:S01]  /*11e0*/  FMUL.FTZ R64, R34, R169 ;  /* 0x000000a922407220 */ /* 0x000fe20000410000 */
[----:B------:R-:W-:Y:S01]  /*11f0*/  FADD.FTZ R121, R189, R121 ;  /* 0x00000079bd797221 */ /* 0x000fe20000010000 */
[-C--:B------:R-:W-:Y:S01]  /*1200*/  FFMA.FTZ R89, R70, R189.reuse, R89 ;  /* 0x000000bd46597223 */ /* 0x080fe20000010059 */
[----:B------:R-:W-:Y:S01]  /*1210*/  FMUL.FTZ R79, R24, R189 ;  /* 0x000000bd184f7220 */ /* 0x000fe20000410000 */
[----:B------:R-:W-:Y:S01]  /*1220*/  FADD.FTZ R201, R201, R162 ;  /* 0x000000a2c9c97221 */ /* 0x000fe20000010000 */
[----:B------:R-:W-:Y:S01]  /*1230*/  SHF.L.U32 R53, R53, 0x10, RZ ;  /* 0x0000001035357819 */ /* 0x000fe200000006ff */
[----:B------:R-:W-:Y:S01]  /*1240*/  FFMA.FTZ R200, R81, R162, R200 ;  /* 0x000000a251c87223 */ /* 0x000fe200000100c8 */
[----:B------:R-:W-:-:S02]  /*1250*/  SHF.L.U32 R58, R58, 0x10, RZ ;  /* 0x000000103a3a7819 */ /* 0x000fc400000006ff */
[----:B------:R-:W-:Y:S01]  /*1260*/  SHF.L.U32 R189, R166, 0x10, RZ ;  /* 0x00000010a6bd7819 */ /* 0x000fe200000006ff */
[----:B------:R-:W-:Y:S01]  /*1270*/  FMUL.FTZ R166, R159, R210 ;  /* 0x000000d29fa67220 */ /* 0x000fe20000410000 */
[----:B------:R-:W-:Y:S01]  /*1280*/  FADD.FTZ R202, -R193, R202 ;  /* 0x000000cac1ca7221 */ /* 0x000fe20000010100 */
[----:B------:R-:W-:Y:S01]  /*1290*/  FADD.FTZ R145, R168, R145 ;  /* 0x00000091a8917221 */ /* 0x000fe20000010000 */
[-C--:B------:R-:W-:Y:S01]  /*12a0*/  FFMA.FTZ R146, R161, R168.reuse, R146 ;  /* 0x000000a8a1927223 */ /* 0x080fe20000010092 */
[----:B------:R-:W-:Y:S01]  /*12b0*/  FMUL.FTZ R82, R35, R168 ;  /* 0x000000a823527220 */ /* 0x000fe20000410000 */
[----:B------:R-:W-:Y:S01]  /*12c0*/  FADD.FTZ R194, -R193, R191 ;  /* 0x000000bfc1c27221 */ /* 0x000fe20000010100 */
[----:B------:R-:W-:Y:S01]  /*12d0*/  FMUL.FTZ R168, R159, R206 ;  /* 0x000000ce9fa87220 */ /* 0x000fe20000410000 */
[----:B------:R-:W-:Y:S01]  /*12e0*/  FADD.FTZ R201, R201, R64 ;  /* 0x00000040c9c97221 */ /* 0x000fe20000010000 */
[----:B------:R-:W-:Y:S01]  /*12f0*/  FADD.FTZ R172, -R193, R56 ;  /* 0x00000038c1ac7221 */ /* 0x000fe20000010100 */
[----:B------:R-:W-:Y:S01]  /*1300*/  SHF.L.U32 R191, R167, 0x10, RZ ;  /* 0x00000010a7bf7819 */ /* 0x000fe200000006ff */
[----:B------:R-:W-:Y:S01]  /*1310*/  FFMA.FTZ R200, R63, R64, R200 ;  /* 0x000000403fc87223 */ /* 0x000fe200000100c8 */
[C---:B------:R-:W-:Y:S01]  /*1320*/  FADD.FTZ R180, -R193.reuse, R53 ;  /* 0x00000035c1b47221 */ /* 0x040fe20000010100 */
[----:B------:R-:W-:Y:S01]  /*1330*/  FADD.FTZ R56, -R193, R58 ;  /* 0x0000003ac1387221 */ /* 0x000fe20000010100 */
[----:B------:R-:W-:Y:S01]  /*1340*/  FADD.FTZ R129, R186, R129 ;  /* 0x00000081ba817221 */ /* 0x000fe20000010000 */
[-C--:B------:R-:W-:Y:S01]  /*1350*/  FFMA.FTZ R97, R166, R186.reuse, R97 ;  /* 0x000000baa6617223 */ /* 0x080fe20000010061 */
[----:B------:R-:W-:Y:S01]  /*1360*/  FMUL.FTZ R167, R16, R186 ;  /* 0x000000ba10a77220 */ /* 0x000fe20000410000 */
[----:B------:R-:W-:Y:S01]  /*1370*/  PRMT R53, R71, 0x7632, R53 ;  /* 0x0000763247357816 */ /* 0x000fe20000000035 */
[----:B------:R-:W-:Y:S01]  /*1380*/  FADD.FTZ R147, R169, R147 ;  /* 0x00000093a9937221 */ /* 0x000fe20000010000 */
[----:B------:R-:W-:Y:S01]  /*1390*/  SHF.L.U32 R58, R71, 0x10, RZ ;  /* 0x00000010473a7819 */ /* 0x000fe200000006ff */
[----:B------:R-:W-:Y:S01]  /*13a0*/  FFMA.FTZ R148, R63, R169, R148 ;  /* 0x000000a93f947223 */ /* 0x000fe20000010094 */
[----:B------:R-:W-:Y:S01]  /*13b0*/  FMUL.FTZ R186, R159, R202 ;  /* 0x000000ca9fba7220 */ /* 0x000fe20000410000 */
[----:B------:R-:W-:Y:S01]  /*13c0*/  FMUL.FTZ R71, R28, R170 ;  /* 0x000000aa1c477220 */ /* 0x000fe20000410000 */
[----:B------:R-:W-:Y:S01]  /*13d0*/  FADD.FTZ R131, R181, R131 ;  /* 0x00000083b5837221 */ /* 0x000fe20000010000 */
[-C--:B------:R-:W-:Y:S01]  /*13e0*/  FFMA.FTZ R99, R168, R181.reuse, R99 ;  /* 0x000000b5a8637223 */ /* 0x080fe20000010063 */
[----:B------:R-:W-:Y:S01]  /*13f0*/  FMUL.FTZ R169, R18, R181 ;  /* 0x000000b512a97220 */ /* 0x000fe20000410000 */
[----:B------:R-:W-:Y:S01]  /*1400*/  FADD.FTZ R202, R201, R82 ;  /* 0x00000052c9ca7221 */ /* 0x000fe20000010000 */
[----:B------:R-:W-:Y:S01]  /*1410*/  FFMA.FTZ R181, R161, R82, R200 ;  /* 0x00000052a1b57223 */ /* 0x000fe200000100c8 */
[C---:B------:R-:W-:Y:S01]  /*1420*/  FADD.FTZ R214, -R193.reuse, R214 ;  /* 0x000000d6c1d67221 */ /* 0x040fe20000010100 */
[C---:B------:R-:W-:Y:S01]  /*1430*/  FADD.FTZ R212, -R193.reuse, R212 ;  /* 0x000000d4c1d47221 */ /* 0x040fe20000010100 */
[----:B------:R-:W-:Y:S01]  /*1440*/  FADD.FTZ R208, -R193, R208 ;  /* 0x000000d0c1d07221 */ /* 0x000fe20000010100 */
[----:B------:R-:W-:Y:S01]  /*1450*/  SHF.L.U32 R193, R183, 0x10, RZ ;  /* 0x00000010b7c17819 */ /* 0x000fe200000006ff */
[----:B------:R-:W-:Y:S01]  /*1460*/  FADD.FTZ R183, R202, R71 ;  /* 0x00000047cab77221 */ /* 0x000fe20000010000 */
[----:B------:R-:W-:Y:S01]  /*1470*/  FFMA.FTZ R200, R62, R71, R181 ;  /* 0x000000473ec87223 */ /* 0x000fe200000100b5 */
[----:B------:R-:W-:-:S02]  /*1480*/  IMAD.U32 R78, R78, 0x10000, RZ ;  /* 0x000100004e4e7824 */ /* 0x000fc400078e00ff */
[----:B------:R-:W-:Y:S01]  /*1490*/  FADD.FTZ R202, R183, R66 ;  /* 0x00000042b7ca7221 */ /* 0x000fe20000010000 */
[----:B------:R-:W-:Y:S01]  /*14a0*/  FFMA.FTZ R181, R67, R66, R200 ;  /* 0x0000004243b57223 */ /* 0x000fe200000100c8 */
        /* <DEDUP_REMOVED lines=8> */
[----:B------:R-:W-:-:S02]  /*1530*/  FADD.FTZ R114, R78, R114 ;  /* 0x000000724e727221 */ /* 0x000fc40000010000 */
[----:B------:R-:W-:Y:S01]  /*1540*/  FADD.FTZ R200, R183, R68 ;  /* 0x00000044b7c87221 */ /* 0x000fe20000010000 */
[C---:B------:R-:W-:Y:S01]  /*1550*/  FFMA.FTZ R183, R69.reuse, R68, R198 ;  /* 0x0000004445b77223 */ /* 0x040fe200000100c6 */
        /* <DEDUP_REMOVED lines=8> */
[----:B------:R-:W-:Y:S01]  /*15e0*/  FADD.FTZ R113, R170, R113 ;  /* 0x00000071aa717221 */ /* 0x000fe20000010000 */
[----:B------:R-:W-:Y:S01]  /*15f0*/  FFMA.FTZ R85, R62, R170, R85 ;  /* 0x000000aa3e557223 */ /* 0x000fe20000010055 */
[----:B------:R-:W-:Y:S01]  /*1600*/  FFMA.FTZ R196, R70, R79, R183 ;  /* 0x0000004f46c47223 */ /* 0x000fe200000100b7 */
[----:B------:R-:W-:Y:S01]  /*1610*/  SHF.L.U32 R204, R187, 0x10, RZ ;  /* 0x00000010bbcc7819 */ /* 0x000fe200000006ff */
[----:B------:R-:W-:Y:S01]  /*1620*/  FMUL.FTZ R170, R159, R208 ;  /* 0x000000d09faa7220 */ /* 0x000fe20000410000 */
[----:B------:R-:W-:Y:S01]  /*1630*/  FADD.FTZ R123, R83, R123 ;  /* 0x0000007b537b7221 */ /* 0x000fe20000010000 */
[-C--:B------:R-:W-:Y:S01]  /*1640*/  FFMA.FTZ R91, R78, R83.reuse, R91 ;  /* 0x000000534e5b7223 */ /* 0x080fe2000001005b */
[----:B------:R-:W-:Y:S01]  /*1650*/  FMUL.FTZ R190, R159, R190 ;  /* 0x000000be9fbe7220 */ /* 0x000fe20000410000 */
[----:B------:R-:W-:Y:S01]  /*1660*/  FMUL.FTZ R83, R26, R83 ;  /* 0x000000531a537220 */ /* 0x000fe20000410000 */
[----:B------:R-:W-:Y:S01]  /*1670*/  FADD.FTZ R198, R181, R202 ;  /* 0x000000cab5c67221 */ /* 0x000fe20000010000 */
[----:B------:R-:W-:Y:S01]  /*1680*/  FADD.FTZ R151, R171, R151 ;  /* 0x00000097ab977221 */ /* 0x000fe20000010000 */
[----:B------:R-:W-:Y:S01]  /*1690*/  FFMA.FTZ R153, R0, R171, R153 ;  /* 0x000000ab00997223 */ /* 0x000fe20000010099 */
[----:B------:R-:W-:Y:S01]  /*16a0*/  FFMA.FTZ R183, R203, R202, R196 ;  /* 0x000000cacbb77223 */ /* 0x000fe200000100c4 */
        /* <DEDUP_REMOVED lines=10> */
[----:B------:R-:W-:Y:S01]  /*1750*/  FADD.FTZ R185, R198, R83 ;  /* 0x00000053c6b97221 */ /* 0x000fe20000010000 */
        /* <DEDUP_REMOVED lines=98> */
[----:B------:R-:W-:Y:S01]  /*1d80*/  UMOV UR4, 0xffffffff ;  /* 0xffffffff00047882 */ /* 0x000fe20000000000 */
[----:B------:R-:W-:Y:S01]  /*1d90*/  FMUL.FTZ R200, R7, R53 ;  /* 0x0000003507c87220 */ /* 0x000fe20000410000 */
        /* <DEDUP_REMOVED lines=29> */
.L_x_3690:
[----:B------:R-:W-:Y:S01]  /*1f70*/  LOP3.LUT P3, RZ, R160, 0xff, RZ, 0xc0, !PT ;  /* 0x000000ffa0ff7812 */ /* 0x000fe2000786c0ff */
[----:B-1----:R-:W-:Y:S01]  /*1f80*/  FADD.FTZ R52, R55, R52 ;  /* 0x0000003437347221 */ /* 0x002fe20000010000 */
[----:B--2---:R-:W-:Y:S01]  /*1f90*/  FADD.FTZ R53, R57, R54 ;  /* 0x0000003639357221 */ /* 0x004fe20000010000 */
[----:B------:R-:W-:Y:S10]  /*1fa0*/  @P2 BRA `(.L_x_3678) ;  /* 0x0000000000242947 */ /* 0x000ff40003800000 */
[----:B------:R-:W1:Y:S01]  /*1fb0*/  S2UR UR5, SR_CgaCtaId ;  /* 0x00000000000579c3 */ /* 0x000e620000008800 */
[----:B------:R-:W-:Y:S01]  /*1fc0*/  SHF.R.U32.HI R54, RZ, 0x5, R144 ;  /* 0x00000005ff367819 */ /* 0x000fe20000011690 */
[----:B------:R-:W-:-:S03]  /*1fd0*/  UMOV UR4, 0x400 ;  /* 0x0000040000047882 */ /* 0x000fc60000000000 */
[----:B0-----:R-:W-:-:S04]  /*1fe0*/  LOP3.LUT R55, R54, 0x7fffffc, RZ, 0xc0, !PT ;  /* 0x07fffffc36377812 */ /* 0x001fc800078ec0ff */
[----:B------:R-:W-:-:S04]  /*1ff0*/  @!P3 IADD3 R55, R55, 0x4, RZ ;  /* 0x000000043737b810 */ /* 0x000fc80007ffe0ff */
[----:B------:R-:W-:Y:S01]  /*2000*/  LOP3.LUT R54, R55, 0x3, R54, 0xf8, !PT ;  /* 0x0000000337367812 */ /* 0x000fe200078ef836 */
[----:B-1----:R-:W-:-:S06]  /*2010*/  ULEA UR4, UR5, UR4, 0x18 ;  /* 0x0000000405047291 */ /* 0x002fcc000f8ec03f */
[----:B------:R-:W-:-:S05]  /*2020*/  LEA R54, R54, UR4, 0x3 ;  /* 0x0000000436367c11 */ /* 0x000fca000f8e18ff */
[----:B------:R1:W-:Y:S02]  /*2030*/  STS.64 [R54+0x4000], R52 ;  /* 0x0040003436007388 */ /* 0x0003e40000000a00 */
.L_x_3678:
[----:B------:R-:W-:Y:S05]  /*2040*/  WARPSYNC.ALL ;  /* 0x0000000000007948 */ /* 0x000fea0003800000 */
[----:B------:R-:W2:Y:S08]  /*2050*/  S2UR UR5, SR_CgaCtaId ;  /* 0x00000000000579c3 */ /* 0x000eb00000008800 */
[----:B------:R-:W-:Y:S01]  /*2060*/  BAR.SYNC.DEFER_BLOCKING 0x0 ;  /* 0x0000000000007b1d */ /* 0x000fe20000010000 */
[----:B-1----:R-:W-:-:S02]  /*2070*/  SHF.R.U32.HI R52, RZ, 0x5, R144 ;  /* 0x00000005ff347819 */ /* 0x002fc40000011690 */
[----:B-----5:R-:W-:Y:S02]  /*2080*/  LOP3.LUT P2, RZ, R76, 0xff00, RZ, 0xc0, !PT ;  /* 0x0000ff004cff7812 */ /* 0x020fe4000784c0ff */
[----:B------:R-:W-:Y:S01]  /*2090*/  LOP3.LUT R52, R52, 0x7fffffc, RZ, 0xc0, !PT ;  /* 0x07fffffc34347812 */ /* 0x000fe200078ec0ff */
[----:B------:R-:W-:Y:S01]  /*20a0*/  UMOV UR4, 0x400 ;  /* 0x0000040000047882 */ /* 0x000fe20000000000 */
[----:B------:R-:W-:Y:S02]  /*20b0*/  LOP3.LUT P6, RZ, R76, 0xff0000, RZ, 0xc0, !PT ;  /* 0x00ff00004cff7812 */ /* 0x000fe400078cc0ff */
[----:B------:R-:W-:Y:S02]  /*20c0*/  @!P3 IADD3 R52, R52, 0x4, RZ ;  /* 0x000000043434b810 */ /* 0x000fe40007ffe0ff */
[----:B------:R-:W-:Y:S01]  /*20d0*/  IADD3 R152, R152, UR16, RZ ;  /* 0x0000001098987c10 */ /* 0x000fe2000fffe0ff */
[----:B--2---:R-:W-:-:S06]  /*20e0*/  ULEA UR4, UR5, UR4, 0x18 ;  /* 0x0000000405047291 */ /* 0x004fcc000f8ec03f */
[----:B------:R-:W-:-:S05]  /*20f0*/  LEA R160, R52, UR4, 0x3 ;  /* 0x0000000434a07c11 */ /* 0x000fca000f8e18ff */
[----:B0-----:R-:W0:Y:S04]  /*2100*/  LDS.128 R52, [R160+0x4000] ;  /* 0x00400000a0347984 */ /* 0x001e280000000c00 */
[----:B------:R-:W1:Y:S01]  /*2110*/  LDS.128 R56, [R160+0x4010] ;  /* 0x00401000a0387984 */ /* 0x000e620000000c00 */
[----:B0-----:R-:W-:Y:S01]  /*2120*/  FADD.FTZ R207, RZ, R52 ;  /* 0x00000034ffcf7221 */ /* 0x001fe20000010000 */
[----:B------:R-:W-:-:S03]  /*2130*/  FADD.FTZ R52, RZ, R53 ;  /* 0x00000035ff347221 */ /* 0x000fc60000010000 */
[----:B------:R-:W-:Y:S01]  /*2140*/  FADD.FTZ R207, R54, R207 ;  /* 0x000000cf36cf7221 */ /* 0x000fe20000010000 */
[----:B------:R-:W-:Y:S01]  /*2150*/  FADD.FTZ R52, R55, R52 ;  /* 0x0000003437347221 */ /* 0x000fe20000010000 */
[----:B------:R-:W-:Y:S02]  /*2160*/  MOV R54, R76 ;  /* 0x0000004c00367202 */ /* 0x000fe40000000f00 */
[----:B-1----:R-:W-:Y:S01]  /*2170*/  FADD.FTZ R207, R207, R56 ;  /* 0x00000038cfcf7221 */ /* 0x002fe20000010000 */
[----:B------:R-:W-:Y:S01]  /*2180*/  FADD.FTZ R52, R52, R57 ;  /* 0x0000003934347221 */ /* 0x000fe20000010000 */
[----:B------:R-:W-:Y:S02]  /*2190*/  LOP3.LUT P5, RZ, R54, 0xff, RZ, 0xc0, !PT ;  /* 0x000000ff36ff7812 */ /* 0x000fe400078ac0ff */
[----:B------:R-:W-:Y:S01]  /*21a0*/  FADD.FTZ R58, R58, R207 ;  /* 0x000000cf3a3a7221 */ /* 0x000fe20000010000 */
[----:B------:R-:W-:Y:S01]  /*21b0*/  FADD.FTZ R53, R59, R52 ;  /* 0x000000343b357221 */ /* 0x000fe20000010000 */
[----:B------:R-:W-:-:S02]  /*21c0*/  @P1 SHF.L.U32 R54, R116, 0x10, RZ ;  /* 0x0000001074361819 */ /* 0x000fc400000006ff */
[----:B------:R-:W-:Y:S01]  /*21d0*/  FMUL.FTZ R58, R58, UR12 ;  /* 0x0000000c3a3a7c20 */ /* 0x000fe20008410000 */
[----:B------:R-:W-:Y:S01]  /*21e0*/  FMUL.FTZ R53, R53, UR12 ;  /* 0x0000000c35357c20 */ /* 0x000fe20008410000 */
[----:B------:R-:W-:-:S03]  /*21f0*/  @P1 PRMT R56, R117, 0x7632, R56 ;  /* 0x0000763275381816 */ /* 0x000fc60000000038 */
[----:B------:R-:W-:Y:S02]  /*2200*/  FSEL R52, R58, RZ, !P4 ;  /* 0x000000ff3a347208 */ /* 0x000fe40006000000 */
[----:B------:R-:W-:Y:S01]  /*2210*/  @P1 IMAD.U32 R56, R56, 0x10000, RZ ;  /* 0x0001000038381824 */ /* 0x000fe200078e00ff */
[----:B------:R-:W-:Y:S02]  /*2220*/  @P1 SHF.L.U32 R58, R118, 0x10, RZ ;  /* 0x00000010763a1819 */ /* 0x000fe400000006ff */
        /* <DEDUP_REMOVED lines=8> */
[----:B------:R-:W-:Y:S01]  /*22b0*/  FMUL.FTZ R55, R159, R0 ;  /* 0x000000009f377220 */ /* 0x000fe20000410000 */
[----:B------:R-:W-:Y:S01]  /*22c0*/  @P1 PRMT R0, R116, 0x7632, R0 ;  /* 0x0000763274001816 */ /* 0x000fe20000000000 */
[----:B------:R-:W-:Y:S01]  /*22d0*/  FADD.FTZ R82, R82, -R161 ;  /* 0x800000a152527221 */ /* 0x000fe20000010000 */
[----:B------:R-:W-:Y:S01]  /*22e0*/  FADD.FTZ R62, R71, -R62 ;  /* 0x8000003e473e7221 */ /* 0x000fe20000010000 */
[----:B------:R-:W-:Y:S01]  /*22f0*/  @P1 FADD.FTZ R55, R55, R54 ;  /* 0x0000003637371221 */ /* 0x000fe20000010000 */
[----:B------:R-:W-:Y:S01]  /*2300*/  @P1 SHF.L.U32 R0, R0, 0x10, RZ ;  /* 0x0000001000001819 */ /* 0x000fe200000006ff */
[----:B------:R-:W-:Y:S01]  /*2310*/  FMUL.FTZ R81, R159, R162 ;  /* 0x000000a29f517220 */ /* 0x000fe20000410000 */
[----:B------:R-:W-:Y:S01]  /*2320*/  @P1 SHF.L.U32 R54, R117, 0x10, RZ ;  /* 0x0000001075361819 */ /* 0x000fe200000006ff */
[C---:B------:R-:W-:Y:S01]  /*2330*/  FMUL.FTZ R71, R159.reuse, R64 ;  /* 0x000000409f477220 */ /* 0x040fe20000410000 */
[----:B------:R-:W-:Y:S01]  /*2340*/  FMUL.FTZ R61, R159, R82 ;  /* 0x000000529f3d7220 */ /* 0x000fe20000410000 */
[----:B------:R-:W-:Y:S01]  /*2350*/  @P1 FADD.FTZ R81, R81, R0 ;  /* 0x0000000051511221 */ /* 0x000fe20000010000 */
[----:B------:R-:W-:Y:S01]  /*2360*/  FMUL.FTZ R63, R159, R62 ;  /* 0x0000003e9f3f7220 */ /* 0x000fe20000410000 */
[----:B------:R-:W-:Y:S01]  /*2370*/  @P1 FADD.FTZ R71, R71, R54 ;  /* 0x0000003647471221 */ /* 0x000fe20000010000 */
[----:B------:R-:W-:Y:S01]  /*2380*/  @P1 FADD.FTZ R61, R61, R56 ;  /* 0x000000383d3d1221 */ /* 0x000fe20000010000 */
[-C--:B------:R-:W-:Y:S01]  /*2390*/  FMUL.FTZ R0, R55, R154.reuse ;  /* 0x0000009a37007220 */ /* 0x080fe20000410000 */
[-C--:B------:R-:W-:Y:S01]  /*23a0*/  FMUL.FTZ R54, R81, R154.reuse ;  /* 0x0000009a51367220 */ /* 0x080fe20000410000 */
[----:B------:R-:W-:Y:S01]  /*23b0*/  @P1 FADD.FTZ R63, R63, R58 ;  /* 0x0000003a3f3f1221 */ /* 0x000fe20000010000 */
[-C--:B------:R-:W-:Y:S01]  /*23c0*/  FMUL.FTZ R56, R71, R154.reuse ;  /* 0x0000009a47387220 */ /* 0x080fe20000410000 */
[-C--:B------:R-:W-:Y:S01]  /*23d0*/  FMUL.FTZ R58, R61, R154.reuse ;  /* 0x0000009a3d3a7220 */ /* 0x080fe20000410000 */
[----:B------:R-:W-:Y:S01]  /*23e0*/  FMUL.FTZ R0, R0, UR13 ;  /* 0x0000000d00007c20 */ /* 0x000fe20008410000 */
[----:B------:R-:W-:Y:S01]  /*23f0*/  FMUL.FTZ R54, R54, UR13 ;  /* 0x0000000d36367c20 */ /* 0x000fe20008410000 */
[----:B------:R-:W-:Y:S01]  /*2400*/  FMUL.FTZ R56, R56, UR13 ;  /* 0x0000000d38387c20 */ /* 0x000fe20008410000 */
[----:B------:R-:W-:Y:S01]  /*2410*/  FMUL.FTZ R62, R63, R154 ;  /* 0x0000009a3f3e7220 */ /* 0x000fe20000410000 */
[----:B------:R-:W-:Y:S01]  /*2420*/  FMUL.FTZ R58, R58, UR13 ;  /* 0x0000000d3a3a7c20 */ /* 0x000fe20008410000 */
[----:B------:R-:W-:Y:S01]  /*2430*/  LOP3.LUT P4, RZ, R76, 0xff000000, RZ, 0xc0, !PT ;  /* 0xff0000004cff7812 */ /* 0x000fe2000788c0ff */
[-CC-:B------:R-:W-:Y:S01]  /*2440*/  FFMA.FTZ R67, R67, R53.reuse, R52.reuse ;  /* 0x0000003543437223 */ /* 0x180fe20000010034 */
[----:B------:R-:W-:Y:S01]  /*2450*/  FSEL R57, R0, RZ, P5 ;  /* 0x000000ff00397208 */ /* 0x000fe20002800000 */
[-CC-:B------:R-:W-:Y:S01]  /*2460*/  FFMA.FTZ R70, R70, R53.reuse, R52.reuse ;  /* 0x0000003546467223 */ /* 0x180fe20000010034 */
[----:B------:R-:W-:Y:S01]  /*2470*/  FSEL R0, R54, RZ, P2 ;  /* 0x000000ff36007208 */ /* 0x000fe20001000000 */
[----:B------:R-:W-:Y:S01]  /*2480*/  FMUL.FTZ R54, R62, UR13 ;  /* 0x0000000d3e367c20 */ /* 0x000fe20008410000 */
[----:B------:R-:W-:Y:S01]  /*2490*/  FSEL R59, R56, RZ, P6 ;  /* 0x000000ff383b7208 */ /* 0x000fe20003000000 */
[-CC-:B------:R-:W-:Y:S01]  /*24a0*/  FFMA.FTZ R60, R60, R53.reuse, R52.reuse ;  /* 0x000000353c3c7223 */ /* 0x180fe20000010034 */
[----:B------:R-:W-:Y:S01]  /*24b0*/  LOP3.LUT P5, RZ, R77, 0xff, RZ, 0xc0, !PT ;  /* 0x000000ff4dff7812 */ /* 0x000fe200078ac0ff */
[----:B------:R-:W-:Y:S01]  /*24c0*/  FADD.FTZ R66, R66, -R67 ;  /* 0x8000004342427221 */ /* 0x000fe20000010000 */
[----:B------:R-:W-:Y:S01]  /*24d0*/  FSEL R56, R58, RZ, P4 ;  /* 0x000000ff3a387208 */ /* 0x000fe20002000000 */
[-C--:B------:R-:W-:Y:S01]  /*24e0*/  FFMA.FTZ R78, R78, R53.reuse, R52 ;  /* 0x000000354e4e7223 */ /* 0x080fe20000010034 */
[----:B------:R-:W-:Y:S01]  /*24f0*/  MOV R58, R74 ;  /* 0x0000004a003a7202 */ /* 0x000fe20000000f00 */
[----:B------:R-:W-:Y:S01]  /*2500*/  FADD.FTZ R70, R79, -R70 ;  /* 0x800000464f467221 */ /* 0x000fe20000010000 */
[----:B------:R-:W-:Y:S01]  /*2510*/  FSEL R54, R54, RZ, P5 ;  /* 0x000000ff36367208 */ /* 0x000fe20002800000 */
[----:B------:R-:W-:Y:S01]  /*2520*/  FADD.FTZ R60, R65, -R60 ;  /* 0x8000003c413c7221 */ /* 0x000fe20000010000 */
[----:B------:R-:W-:Y:S01]  /*2530*/  LOP3.LUT P5, RZ, R58, 0xff, RZ, 0xc0, !PT ;  /* 0x000000ff3aff7812 */ /* 0x000fe200078ac0ff */
[----:B------:R-:W-:Y:S01]  /*2540*/  FMUL.FTZ R79, R159, R66 ;  /* 0x000000429f4f7220 */ /* 0x000fe20000410000 */
[----:B------:R-:W-:Y:S01]  /*2550*/  @P1 PRMT R58, R118, 0x7632, R58 ;  /* 0x00007632763a1816 */ /* 0x000fe2000000003a */
[-C--:B------:R-:W-:Y:S01]  /*2560*/  FFMA.FTZ R69, R69, R53.reuse, R52 ;  /* 0x0000003545457223 */ /* 0x080fe20000010034 */
[----:B------:R-:W-:Y:S01]  /*2570*/  FADD.FTZ R78, R83, -R78 ;  /* 0x8000004e534e7221 */ /* 0x000fe20000010000 */
[----:B------:R-:W-:Y:S01]  /*2580*/  @P1 SHF.L.U32 R62, R119, 0x10, RZ ;  /* 0x00000010773e1819 */ /* 0x000fe200000006ff */
[-C--:B------:R-:W-:Y:S01]  /*2590*/  FFMA.FTZ R203, R203, R53.reuse, R52 ;  /* 0x00000035cbcb7223 */ /* 0x080fe20000010034 */
[----:B------:R-:W-:Y:S01]  /*25a0*/  @P1 SHF.L.U32 R58, R58, 0x10, RZ ;  /* 0x000000103a3a1819 */ /* 0x000fe200000006ff */
[C---:B------:R-:W-:Y:S01]  /*25b0*/  FMUL.FTZ R83, R159.reuse, R60 ;  /* 0x0000003c9f537220 */ /* 0x040fe20000410000 */
[----:B------:R-:W-:Y:S01]  /*25c0*/  FADD.FTZ R68, R68, -R69 ;  /* 0x8000004544447221 */ /* 0x000fe20000010000 */
[----:B------:R-:W-:Y:S01]  /*25d0*/  FMUL.FTZ R69, R159, R70 ;  /* 0x000000469f457220 */ /* 0x000fe20000410000 */
[C---:B------:R-:W-:Y:S01]  /*25e0*/  @P1 PRMT R60, R36.reuse, 0x7632, R60 ;  /* 0x00007632243c1816 */ /* 0x040fe2000000003c */
[----:B------:R-:W-:Y:S01]  /*25f0*/  @P1 FADD.FTZ R79, R79, R58 ;  /* 0x0000003a4f4f1221 */ /* 0x000fe20000010000 */
[----:B------:R-:W-:Y:S01]  /*2600*/  @P1 SHF.L.U32 R58, R36, 0x10, RZ ;  /* 0x00000010243a1819 */ /* 0x000fe200000006ff */
[----:B------:R-:W-:Y:S01]  /*2610*/  FADD.FTZ R202, R202, -R203 ;  /* 0x800000cbcaca7221 */ /* 0x000fe20000010000 */
[----:B------:R-:W-:Y:S01]  /*2620*/  @P1 FADD.FTZ R83, R83, R62 ;  /* 0x0000003e53531221 */ /* 0x000fe20000010000 */
[----:B------:R-:W-:Y:S01]  /*2630*/  @P1 SHF.L.U32 R62, R37, 0x10, RZ ;  /* 0x00000010253e1819 */ /* 0x000fe200000006ff */
[----:B------:R-:W-:Y:S01]  /*2640*/  FMUL.FTZ R67, R159, R78 ;  /* 0x0000004e9f437220 */ /* 0x000fe20000410000 */
[----:B------:R-:W-:Y:S01]  /*2650*/  @P1 PRMT R64, R119, 0x7632, R64 ;  /* 0x0000763277401816 */ /* 0x000fe20000000040 */
[----:B------:R-:W-:Y:S01]  /*2660*/  @P1 FADD.FTZ R69, R69, R58 ;  /* 0x0000003a45451221 */ /* 0x000fe20000010000 */
[----:B------:R-:W-:Y:S01]  /*2670*/  @P1 SHF.L.U32 R60, R60, 0x10, RZ ;  /* 0x000000103c3c1819 */ /* 0x000fe200000006ff */
[-C--:B------:R-:W-:Y:S01]  /*2680*/  FFMA.FTZ R205, R205, R53.reuse, R52 ;  /* 0x00000035cdcd7223 */ /* 0x080fe20000010034 */
[----:B------:R-:W-:Y:S01]  /*2690*/  @P1 PRMT R58, R37, 0x7632, R58 ;  /* 0x00007632253a1816 */ /* 0x000fe2000000003a */
[----:B------:R-:W-:Y:S01]  /*26a0*/  FMUL.FTZ R65, R159, R202 ;  /* 0x000000ca9f417220 */ /* 0x000fe20000410000 */
[-C--:B------:R-:W-:Y:S01]  /*26b0*/  FFMA.FTZ R80, R80, R53.reuse, R52 ;  /* 0x0000003550507223 */ /* 0x080fe20000010034 */
[----:B------:R-:W-:Y:S01]  /*26c0*/  LOP3.LUT P2, RZ, R77, 0xff00, RZ, 0xc0, !PT ;  /* 0x0000ff004dff7812 */ /* 0x000fe2000784c0ff */
[----:B------:R-:W-:Y:S01]  /*26d0*/  @P1 FADD.FTZ R67, R67, R62 ;  /* 0x0000003e43431221 */ /* 0x000fe20000010000 */
[C---:B------:R-:W-:Y:S01]  /*26e0*/  LOP3.LUT P6, RZ, R77.reuse, 0xff0000, RZ, 0xc0, !PT ;  /* 0x00ff00004dff7812 */ /* 0x040fe200078cc0ff */
[----:B------:R-:W-:Y:S01]  /*26f0*/  FADD.FTZ R204, R204, -R205 ;  /* 0x800000cdcccc7221 */ /* 0x000fe20000010000 */
[----:B------:R-:W-:Y:S01]  /*2700*/  LOP3.LUT P4, RZ, R77, 0xff000000, RZ, 0xc0, !PT ;  /* 0xff0000004dff7812 */ /* 0x000fe2000788c0ff */
[----:B------:R-:W-:Y:S01]  /*2710*/  FMUL.FTZ R77, R159, R68 ;  /* 0x000000449f4d7220 */ /* 0x000fe20000410000 */
[----:B------:R-:W-:Y:S01]  /*2720*/  @P1 SHF.L.U32 R64, R64, 0x10, RZ ;  /* 0x0000001040401819 */ /* 0x000fe200000006ff */
[----:B------:R-:W-:Y:S01]  /*2730*/  @P1 FADD.FTZ R65, R65, R60 ;  /* 0x0000003c41411221 */ /* 0x000fe20000010000 */
[----:B------:R-:W-:Y:S01]  /*2740*/  @P1 SHF.L.U32 R62, R58, 0x10, RZ ;  /* 0x000000103a3e1819 */ /* 0x000fe200000006ff */
[-C--:B------:R-:W-:Y:S01]  /*2750*/  FMUL.FTZ R58, R79, R154.reuse ;  /* 0x0000009a4f3a7220 */ /* 0x080fe20000410000 */
[----:B------:R-:W-:Y:S01]  /*2760*/  FADD.FTZ R80, R163, -R80 ;  /* 0x80000050a3507221 */ /* 0x000fe20000010000 */
[----:B------:R-:W-:Y:S01]  /*2770*/  FMUL.FTZ R60, R83, R154 ;  /* 0x0000009a533c7220 */ /* 0x000fe20000410000 */
[----:B------:R-:W-:Y:S01]  /*2780*/  @P1 FADD.FTZ R77, R77, R64 ;  /* 0x000000404d4d1221 */ /* 0x000fe20000010000 */
[----:B------:R-:W-:Y:S01]  /*2790*/  @P1 SHF.L.U32 R64, R38, 0x10, RZ ;  /* 0x0000001026401819 */ /* 0x000fe200000006ff */
[C---:B------:R-:W-:Y:S01]  /*27a0*/  FMUL.FTZ R163, R159.reuse, R204 ;  /* 0x000000cc9fa37220 */ /* 0x040fe20000410000 */
[----:B------:R-:W-:Y:S01]  /*27b0*/  FMUL.FTZ R58, R58, UR13 ;  /* 0x0000000d3a3a7c20 */ /* 0x000fe20008410000 */
[----:B------:R-:W-:Y:S01]  /*27c0*/  FMUL.FTZ R161, R159, R80 ;  /* 0x000000509fa17220 */ /* 0x000fe20000410000 */
[----:B------:R-:W-:Y:S01]  /*27d0*/  FMUL.FTZ R60, R60, UR13 ;  /* 0x0000000d3c3c7c20 */ /* 0x000fe20008410000 */
[----:B------:R-:W-:Y:S01]  /*27e0*/  @P1 FADD.FTZ R163, R163, R62 ;  /* 0x0000003ea3a31221 */ /* 0x000fe20000010000 */
[-C--:B------:R-:W-:Y:S01]  /*27f0*/  FMUL.FTZ R62, R77, R154.reuse ;  /* 0x0000009a4d3e7220 */ /* 0x080fe20000410000 */
[----:B------:R-:W-:Y:S01]  /*2800*/  @P1 FADD.FTZ R161, R161, R64 ;  /* 0x00000040a1a11221 */ /* 0x000fe20000010000 */
[----:B------:R-:W-:Y:S01]  /*2810*/  FSEL R203, R58, RZ, P2 ;  /* 0x000000ff3acb7208 */ /* 0x000fe20001000000 */
[-C--:B------:R-:W-:Y:S01]  /*2820*/  FMUL.FTZ R66, R67, R154.reuse ;  /* 0x0000009a43427220 */ /* 0x080fe20000410000 */
[-C--:B------:R-:W-:Y:S01]  /*2830*/  FMUL.FTZ R64, R69, R154.reuse ;  /* 0x0000009a45407220 */ /* 0x080fe20000410000 */
[----:B------:R-:W-:Y:S01]  /*2840*/  FSEL R58, R60, RZ, P6 ;  /* 0x000000ff3c3a7208 */ /* 0x000fe20003000000 */
[-C--:B------:R-:W-:Y:S01]  /*2850*/  FMUL.FTZ R60, R65, R154.reuse ;  /* 0x0000009a413c7220 */ /* 0x080fe20000410000 */
[----:B------:R-:W-:Y:S01]  /*2860*/  FMUL.FTZ R62, R62, UR13 ;  /* 0x0000000d3e3e7c20 */ /* 0x000fe20008410000 */
[----:B------:R-:W-:Y:S01]  /*2870*/  FMUL.FTZ R66, R66, UR13 ;  /* 0x0000000d42427c20 */ /* 0x000fe20008410000 */
[----:B------:R-:W-:Y:S01]  /*2880*/  LOP3.LUT P6, RZ, R74, 0xff0000, RZ, 0xc0, !PT ;  /* 0x00ff00004aff7812 */ /* 0x000fe200078cc0ff */
[----:B------:R-:W-:Y:S01]  /*2890*/  FMUL.FTZ R64, R64, UR13 ;  /* 0x0000000d40407c20 */ /* 0x000fe20008410000 */
[----:B------:R-:W-:Y:S01]  /*28a0*/  FMUL.FTZ R60, R60, UR13 ;  /* 0x0000000d3c3c7c20 */ /* 0x000fe20008410000 */
[----:B------:R-:W-:Y:S01]  /*28b0*/  FMUL.FTZ R70, R161, R154 ;  /* 0x0000009aa1467220 */ /* 0x000fe20000410000 */
[----:B------:R-:W-:Y:S01]  /*28c0*/  LOP3.LUT P2, RZ, R74, 0xff00, RZ, 0xc0, !PT ;  /* 0x0000ff004aff7812 */ /* 0x000fe2000784c0ff */
[-CC-:B------:R-:W-:Y:S01]  /*28d0*/  FFMA.FTZ R181, R181, R53.reuse, R52.reuse ;  /* 0x00000035b5b57223 */ /* 0x180fe20000010034 */
[----:B------:R-:W-:Y:S01]  /*28e0*/  FSEL R209, R62, RZ, P4 ;  /* 0x000000ff3ed17208 */ /* 0x000fe20002000000 */
[-CC-:B------:R-:W-:Y:S01]  /*28f0*/  FFMA.FTZ R183, R183, R53.reuse, R52.reuse ;  /* 0x00000035b7b77223 */ /* 0x180fe20000010034 */
[----:B------:R-:W-:Y:S01]  /*2900*/  FSEL R207, R66, RZ, P6 ;  /* 0x000000ff42cf7208 */ /* 0x000fe20003000000 */
[----:B------:R-:W-:Y:S01]  /*2910*/  FMUL.FTZ R66, R70, UR13 ;  /* 0x0000000d46427c20 */ /* 0x000fe20008410000 */
[----:B------:R-:W-:Y:S01]  /*2920*/  FSEL R62, R64, RZ, P5 ;  /* 0x000000ff403e7208 */ /* 0x000fe20002800000 */
[----:B------:R-:W-:Y:S01]  /*2930*/  FADD.FTZ R194, R194, -R181 ;  /* 0x800000b5c2c27221 */ /* 0x000fe20000010000 */
[----:B------:R-:W-:Y:S01]  /*2940*/  LOP3.LUT P5, RZ, R75, 0xff, RZ, 0xc0, !PT ;  /* 0x000000ff4bff7812 */ /* 0x000fe200078ac0ff */
[-CC-:B------:R-:W-:Y:S01]  /*2950*/  FFMA.FTZ R166, R166, R53.reuse, R52.reuse ;  /* 0x00000035a6a67223 */ /* 0x180fe20000010034 */
[----:B------:R-:W-:Y:S01]  /*2960*/  FSEL R205, R60, RZ, P2 ;  /* 0x000000ff3ccd7208 */ /* 0x000fe20001000000 */
[-CC-:B------:R-:W-:Y:S01]  /*2970*/  FFMA.FTZ R187, R187, R53.reuse, R52.reuse ;  /* 0x00000035bbbb7223 */ /* 0x180fe20000010034 */
[----:B------:R-:W-:Y:S01]  /*2980*/  MOV R60, R72 ;  /* 0x00000048003c7202 */ /* 0x000fe20000000f00 */
[----:B------:R-:W-:Y:S01]  /*2990*/  FADD.FTZ R184, R184, -R183 ;  /* 0x800000b7b8b87221 */ /* 0x000fe20000010000 */
[----:B------:R-:W-:Y:S01]  /*29a0*/  FSEL R66, R66, RZ, P5 ;  /* 0x000000ff42427208 */ /* 0x000fe20002800000 */
[----:B------:R-:W-:Y:S01]  /*29b0*/  FMUL.FTZ R211, R159, R194 ;  /* 0x000000c29fd37220 */ /* 0x000fe20000410000 */
[----:B------:R-:W-:Y:S01]  /*29c0*/  LOP3.LUT P5, RZ, R60, 0xff, RZ, 0xc0, !PT ;  /* 0x000000ff3cff7812 */ /* 0x000fe200078ac0ff */
[-C--:B------:R-:W-:Y:S01]  /*29d0*/  FFMA.FTZ R168, R168, R53.reuse, R52 ;  /* 0x00000035a8a87223 */ /* 0x080fe20000010034 */
[----:B------:R-:W-:Y:S01]  /*29e0*/  @P1 PRMT R60, R38, 0x7632, R60 ;  /* 0x00007632263c1816 */ /* 0x000fe2000000003c */
[----:B------:R-:W-:Y:S01]  /*29f0*/  FADD.FTZ R166, R167, -R166 ;  /* 0x800000a6a7a67221 */ /* 0x000fe20000010000 */
[----:B------:R-:W-:Y:S01]  /*2a00*/  @P1 PRMT R70, R39, 0x7632, R70 ;  /* 0x0000763227461816 */ /* 0x000fe20000000046 */
[----:B------:R-:W-:Y:S01]  /*2a10*/  FADD.FTZ R180, R180, -R187 ;  /* 0x800000bbb4b47221 */ /* 0x000fe20000010000 */
[----:B------:R-:W-:Y:S01]  /*2a20*/  @P1 SHF.L.U32 R60, R60, 0x10, RZ ;  /* 0x000000103c3c1819 */ /* 0x000fe200000006ff */
[-C--:B------:R-:W-:Y:S01]  /*2a30*/  FFMA.FTZ R164, R164, R53.reuse, R52 ;  /* 0x00000035a4a47223 */ /* 0x080fe20000010034 */
[----:B------:R-:W-:Y:S01]  /*2a40*/  @P1 SHF.L.U32 R70, R70, 0x10, RZ ;  /* 0x0000001046461819 */ /* 0x000fe200000006ff */
[----:B------:R-:W-:Y:S01]  /*2a50*/  FMUL.FTZ R187, R159, R184 ;  /* 0x000000b89fbb7220 */ /* 0x000fe20000410000 */
[----:B------:R-:W-:Y:S01]  /*2a60*/  FMUL.FTZ R68, R163, R154 ;  /* 0x0000009aa3447220 */ /* 0x000fe20000410000 */
[----:B------:R-:W-:Y:S01]  /*2a70*/  @P1 FADD.FTZ R211, R211, R60 ;  /* 0x0000003cd3d31221 */ /* 0x000fe20000010000 */
[----:B------:R-:W-:Y:S01]  /*2a80*/  @P1 SHF.L.U32 R60, R40, 0x10, RZ ;  /* 0x00000010283c1819 */ /* 0x000fe200000006ff */
[----:B------:R-:W-:Y:S01]  /*2a90*/  FADD.FTZ R168, R169, -R168 ;  /* 0x800000a8a9a87221 */ /* 0x000fe20000010000 */
[----:B------:R-:W-:Y:S01]  /*2aa0*/  FMUL.FTZ R183, R159, R166 ;  /* 0x000000a69fb77220 */ /* 0x000fe20000410000 */
[-C--:B------:R-:W-:Y:S01]  /*2ab0*/  FFMA.FTZ R185, R185, R53.reuse, R52 ;  /* 0x00000035b9b97223 */ /* 0x080fe20000010034 */
[----:B------:R-:W-:Y:S01]  /*2ac0*/  FADD.FTZ R164, R165, -R164 ;  /* 0x800000a4a5a47221 */ /* 0x000fe20000010000 */
[----:B------:R-:W-:Y:S01]  /*2ad0*/  @P1 FADD.FTZ R187, R187, R70 ;  /* 0x00000046bbbb1221 */ /* 0x000fe20000010000 */
[----:B------:R-:W-:Y:S01]  /*2ae0*/  @P1 SHF.L.U32 R70, R41, 0x10, RZ ;  /* 0x0000001029461819 */ /* 0x000fe200000006ff */
[----:B------:R-:W-:Y:S01]  /*2af0*/  FMUL.FTZ R64, R68, UR13 ;  /* 0x0000000d44407c20 */ /* 0x000fe20008410000 */
[----:B------:R-:W-:Y:S01]  /*2b00*/  FMUL.FTZ R169, R159, R168 ;  /* 0x000000a89fa97220 */ /* 0x000fe20000410000 */
[--C-:B------:R-:W-:Y:S01]  /*2b10*/  @P1 FADD.FTZ R183, R183, R60.reuse ;  /* 0x0000003cb7b71221 */ /* 0x100fe20000010000 */
[----:B------:R-:W-:Y:S01]  /*2b20*/  FADD.FTZ R182, R182, -R185 ;  /* 0x800000b9b6b67221 */ /* 0x000fe20000010000 */
[----:B------:R-:W-:Y:S01]  /*2b30*/  @P1 SHF.L.U32 R68, R39, 0x10, RZ ;  /* 0x0000001027441819 */ /* 0x000fe200000006ff */
[----:B------:R-:W-:Y:S01]  /*2b40*/  FMUL.FTZ R185, R159, R164 ;  /* 0x000000a49fb97220 */ /* 0x000fe20000410000 */
[----:B------:R-:W-:Y:S01]  /*2b50*/  @P1 PRMT R60, R41, 0x7632, R60 ;  /* 0x00007632293c1816 */ /* 0x000fe2000000003c */
[----:B------:R-:W-:Y:S01]  /*2b60*/  @P1 FADD.FTZ R169, R169, R70 ;  /* 0x00000046a9a91221 */ /* 0x000fe20000010000 */
[-C--:B------:R-:W-:Y:S01]  /*2b70*/  FFMA.FTZ R170, R170, R53.reuse, R52 ;  /* 0x00000035aaaa7223 */ /* 0x080fe20000010034 */
[--C-:B------:R-:W-:Y:S01]  /*2b80*/  @P1 FADD.FTZ R185, R185, R68.reuse ;  /* 0x00000044b9b91221 */ /* 0x100fe20000010000 */
[----:B------:R-:W-:Y:S01]  /*2b90*/  @P1 SHF.L.U32 R70, R60, 0x10, RZ ;  /* 0x000000103c461819 */ /* 0x000fe200000006ff */
[----:B------:R-:W-:Y:S01]  /*2ba0*/  FMUL.FTZ R60, R211, R154 ;  /* 0x0000009ad33c7220 */ /* 0x000fe20000410000 */
[----:B------:R-:W-:Y:S01]  /*2bb0*/  @P1 PRMT R68, R40, 0x7632, R68 ;  /* 0x0000763228441816 */ /* 0x000fe20000000044 */
[----:B------:R-:W-:Y:S01]  /*2bc0*/  FMUL.FTZ R167, R159, R180 ;  /* 0x000000b49fa77220 */ /* 0x000fe20000410000 */
[----:B------:R-:W-:Y:S01]  /*2bd0*/  LOP3.LUT P2, RZ, R75, 0xff00, RZ, 0xc0, !PT ;  /* 0x0000ff004bff7812 */ /* 0x000fe2000784c0ff */
[----:B------:R-:W-:Y:S01]  /*2be0*/  FMUL.FTZ R60, R60, UR13 ;  /* 0x0000000d3c3c7c20 */ /* 0x000fe20008410000 */
[----:B------:R-:W-:Y:S01]  /*2bf0*/  FADD.FTZ R170, R171, -R170 ;  /* 0x800000aaabaa7221 */ /* 0x000fe20000010000 */
[----:B------:R-:W-:Y:S01]  /*2c00*/  @P1 SHF.L.U32 R68, R68, 0x10, RZ ;  /* 0x0000001044441819 */ /* 0x000fe200000006ff */
[----:B------:R-:W-:Y:S01]  /*2c10*/  FMUL.FTZ R171, R159, R182 ;  /* 0x000000b69fab7220 */ /* 0x000fe20000410000 */
[----:B------:R-:W-:Y:S01]  /*2c20*/  @P1 FADD.FTZ R167, R167, R70 ;  /* 0x00000046a7a71221 */ /* 0x000fe20000010000 */
[-CC-:B------:R-:W-:Y:S01]  /*2c30*/  FFMA.FTZ R189, R189, R53.reuse, R52.reuse ;  /* 0x00000035bdbd7223 */ /* 0x180fe20000010034 */
[----:B------:R-:W-:Y:S01]  /*2c40*/  LOP3.LUT P4, RZ, R74, 0xff000000, RZ, 0xc0, !PT ;  /* 0xff0000004aff7812 */ /* 0x000fe2000788c0ff */
[-C--:B------:R-:W-:Y:S01]  /*2c50*/  FMUL.FTZ R70, R187, R154.reuse ;  /* 0x0000009abb467220 */ /* 0x080fe20000410000 */
[----:B------:R-:W-:Y:S01]  /*2c60*/  FSEL R213, R60, RZ, P2 ;  /* 0x000000ff3cd57208 */ /* 0x000fe20001000000 */
        /* <DEDUP_REMOVED lines=8> */
[-C--:B------:R-:W-:Y:S01]  /*2cf0*/  FFMA.FTZ R174, R174, R53.reuse, R52 ;  /* 0x00000035aeae7223 */ /* 0x080fe20000010034 */
[----:B------:R-:W-:Y:S01]  /*2d00*/  @P1 FADD.FTZ R171, R171, R68 ;  /* 0x00000044abab1221 */ /* 0x000fe20000010000 */
[-C--:B------:R-:W-:Y:S01]  /*2d10*/  FMUL.FTZ R60, R183, R154.reuse ;  /* 0x0000009ab73c7220 */ /* 0x080fe20000410000 */
[--C-:B------:R-:W-:Y:S01]  /*2d20*/  FFMA.FTZ R53, R201, R53, R52.reuse ;  /* 0x00000035c9357223 */ /* 0x100fe20000010034 */
[----:B------:R-:W-:Y:S01]  /*2d30*/  FMUL.FTZ R68, R185, R154 ;  /* 0x0000009ab9447220 */ /* 0x000fe20000410000 */
[----:B------:R-:W-:Y:S01]  /*2d40*/  @P1 PRMT R52, R42, 0x7632, R52 ;  /* 0x000076322a341816 */ /* 0x000fe20000000034 */
[----:B------:R-:W-:Y:S01]  /*2d50*/  FADD.FTZ R178, R178, -R189 ;  /* 0x800000bdb2b27221 */ /* 0x000fe20000010000 */
[----:B------:R-:W-:Y:S01]  /*2d60*/  FSEL R64, R64, RZ, P4 ;  /* 0x000000ff40407208 */ /* 0x000fe20002000000 */
[----:B------:R-:W-:Y:S01]  /*2d70*/  FMUL.FTZ R70, R70, UR13 ;  /* 0x0000000d46467c20 */ /* 0x000fe20008410000 */
[----:B------:R-:W-:Y:S01]  /*2d80*/  @P1 SHF.L.U32 R74, R42, 0x10, RZ ;  /* 0x000000102a4a1819 */ /* 0x000fe200000006ff */
[----:B------:R-:W-:Y:S01]  /*2d90*/  FMUL.FTZ R165, R159, R170 ;  /* 0x000000aa9fa57220 */ /* 0x000fe20000410000 */
[----:B------:R-:W-:Y:S01]  /*2da0*/  LOP3.LUT P4, RZ, R75, 0xff000000, RZ, 0xc0, !PT ;  /* 0xff0000004bff7812 */ /* 0x000fe2000788c0ff */
[----:B------:R-:W-:Y:S01]  /*2db0*/  FMUL.FTZ R60, R60, UR13 ;  /* 0x0000000d3c3c7c20 */ /* 0x000fe20008410000 */
[----:B------:R-:W-:Y:S01]  /*2dc0*/  FMUL.FTZ R68, R68, UR13 ;  /* 0x0000000d44447c20 */ /* 0x000fe20008410000 */
[----:B------:R-:W-:Y:S01]  /*2dd0*/  FADD.FTZ R174, R199, -R174 ;  /* 0x800000aec7ae7221 */ /* 0x000fe20000010000 */
[----:B------:R-:W-:Y:S01]  /*2de0*/  LOP3.LUT P6, RZ, R75, 0xff0000, RZ, 0xc0, !PT ;  /* 0x00ff00004bff7812 */ /* 0x000fe200078cc0ff */
[----:B------:R-:W-:-:S02]  /*2df0*/  @P1 IMAD.U32 R52, R52, 0x10000, RZ ;  /* 0x0001000034341824 */ /* 0x000fc400078e00ff */
[----:B------:R-:W-:Y:S01]  /*2e00*/  FMUL.FTZ R199, R159, R178 ;  /* 0x000000b29fc77220 */ /* 0x000fe20000410000 */
[----:B------:R-:W-:Y:S01]  /*2e10*/  @P1 FADD.FTZ R165, R165, R74 ;  /* 0x0000004aa5a51221 */ /* 0x000fe20000010000 */
[----:B------:R-:W-:Y:S01]  /*2e20*/  FSEL R215, R70, RZ, P4 ;  /* 0x000000ff46d77208 */ /* 0x000fe20002000000 */
[----:B------:R-:W-:Y:S01]  /*2e30*/  FADD.FTZ R188, R173, -R188 ;  /* 0x800000bcadbc7221 */ /* 0x000fe20000010000 */
[-C--:B------:R-:W-:Y:S01]  /*2e40*/  FMUL.FTZ R70, R169, R154.reuse ;  /* 0x0000009aa9467220 */ /* 0x080fe20000410000 */
[----:B------:R-:W-:Y:S01]  /*2e50*/  FSEL R75, R60, RZ, P5 ;  /* 0x000000ff3c4b7208 */ /* 0x000fe20002800000 */
[-C--:B------:R-:W-:Y:S01]  /*2e60*/  FMUL.FTZ R60, R167, R154.reuse ;  /* 0x0000009aa73c7220 */ /* 0x080fe20000410000 */
[----:B------:R-:W-:Y:S01]  /*2e70*/  FSEL R74, R68, RZ, P6 ;  /* 0x000000ff444a7208 */ /* 0x000fe20003000000 */
[----:B------:R-:W-:Y:S01]  /*2e80*/  @P1 FADD.FTZ R199, R199, R52 ;  /* 0x00000034c7c71221 */ /* 0x000fe20000010000 */
[C---:B------:R-:W-:Y:S01]  /*2e90*/  LOP3.LUT P2, RZ, R72.reuse, 0xff00, RZ, 0xc0, !PT ;  /* 0x0000ff0048ff7812 */ /* 0x040fe2000784c0ff */
[----:B------:R-:W-:Y:S01]  /*2ea0*/  FMUL.FTZ R68, R171, R154 ;  /* 0x0000009aab447220 */ /* 0x000fe20000410000 */
[C---:B------:R-:W-:Y:S01]  /*2eb0*/  LOP3.LUT P6, RZ, R72.reuse, 0xff0000, RZ, 0xc0, !PT ;  /* 0x00ff000048ff7812 */ /* 0x040fe200078cc0ff */
[----:B------:R-:W-:Y:S01]  /*2ec0*/  FMUL.FTZ R173, R159, R188 ;  /* 0x000000bc9fad7220 */ /* 0x000fe20000410000 */
[----:B------:R-:W-:Y:S01]  /*2ed0*/  LOP3.LUT P4, RZ, R72, 0xff000000, RZ, 0xc0, !PT ;  /* 0xff00000048ff7812 */ /* 0x000fe2000788c0ff */
[-C--:B------:R-:W-:Y:S01]  /*2ee0*/  FMUL.FTZ R72, R165, R154.reuse ;  /* 0x0000009aa5487220 */ /* 0x080fe20000410000 */
[----:B------:R-:W-:Y:S01]  /*2ef0*/  @P1 SHF.L.U32 R52, R44, 0x10, RZ ;  /* 0x000000102c341819 */ /* 0x000fe200000006ff */
[----:B------:R-:W-:Y:S01]  /*2f00*/  FMUL.FTZ R70, R70, UR13 ;  /* 0x0000000d46467c20 */ /* 0x000fe20008410000 */
[----:B------:R-:W-:Y:S01]  /*2f10*/  FMUL.FTZ R60, R60, UR13 ;  /* 0x0000000d3c3c7c20 */ /* 0x000fe20008410000 */
[----:B------:R-:W-:Y:S01]  /*2f20*/  FMUL.FTZ R68, R68, UR13 ;  /* 0x0000000d44447c20 */ /* 0x000fe20008410000 */
[----:B------:R-:W-:Y:S01]  /*2f30*/  FMUL.FTZ R72, R72, UR13 ;  /* 0x0000000d48487c20 */ /* 0x000fe20008410000 */
[----:B------:R-:W-:Y:S01]  /*2f40*/  @P1 FADD.FTZ R173, R173, R52 ;  /* 0x00000034adad1221 */ /* 0x000fe20000010000 */
[----:B------:R-:W-:Y:S01]  /*2f50*/  LOP3.LUT P5, RZ, R73, 0xff, RZ, 0xc0, !PT ;  /* 0x000000ff49ff7812 */ /* 0x000fe200078ac0ff */
[----:B------:R-:W-:Y:S01]  /*2f60*/  FADD.FTZ R186, R175, -R186 ;  /* 0x800000baafba7221 */ /* 0x000fe20000010000 */
[----:B------:R-:W-:Y:S01]  /*2f70*/  FMUL.FTZ R52, R199, R154 ;  /* 0x0000009ac7347220 */ /* 0x000fe20000410000 */
[----:B------:R-:W-:Y:S01]  /*2f80*/  FSEL R181, R70, RZ, P6 ;  /* 0x000000ff46b57208 */ /* 0x000fe20003000000 */
[----:B------:R-:W-:Y:S01]  /*2f90*/  FADD.FTZ R200, R200, -R53 ;  /* 0x80000035c8c87221 */ /* 0x000fe20000010000 */
[----:B------:R-:W-:Y:S01]  /*2fa0*/  MOV R76, R2 ;  /* 0x00000002004c7202 */ /* 0x000fe20000000f00 */
[----:B------:R-:W-:Y:S01]  /*2fb0*/  FADD.FTZ R196, R196, -R195 ;  /* 0x800000c3c4c47221 */ /* 0x000fe20000010000 */
[----:B------:R-:W-:Y:S01]  /*2fc0*/  FSEL R70, R60, RZ, P4 ;  /* 0x000000ff3c467208 */ /* 0x000fe20002000000 */
[----:B------:R-:W-:Y:S01]  /*2fd0*/  FMUL.FTZ R195, R159, R186 ;  /* 0x000000ba9fc37220 */ /* 0x000fe20000410000 */
[C---:B------:R-:W-:Y:S01]  /*2fe0*/  @P1 PRMT R53, R43.reuse, 0x7632, R53 ;  /* 0x000076322b351816 */ /* 0x040fe20000000035 */
[----:B------:R-:W-:Y:S01]  /*2ff0*/  FMUL.FTZ R52, R52, UR13 ;  /* 0x0000000d34347c20 */ /* 0x000fe20008410000 */
[----:B------:R-:W-:Y:S01]  /*3000*/  @P1 SHF.L.U32 R60, R43, 0x10, RZ ;  /* 0x000000102b3c1819 */ /* 0x000fe200000006ff */
[----:B------:R-:W-:Y:S01]  /*3010*/  FADD.FTZ R176, R176, -R191 ;  /* 0x800000bfb0b07221 */ /* 0x000fe20000010000 */
[----:B------:R-:W-:Y:S01]  /*3020*/  FSEL R68, R68, RZ, P2 ;  /* 0x000000ff44447208 */ /* 0x000fe20001000000 */
[----:B------:R-:W-:Y:S01]  /*3030*/  FADD.FTZ R172, R172, -R193 ;  /* 0x800000c1acac7221 */ /* 0x000fe20000010000 */
[----:B------:R-:W-:Y:S01]  /*3040*/  FSEL R72, R72, RZ, P5 ;  /* 0x000000ff48487208 */ /* 0x000fe20002800000 */
[----:B------:R-:W-:Y:S01]  /*3050*/  @P1 FADD.FTZ R195, R195, R60 ;  /* 0x0000003cc3c31221 */ /* 0x000fe20000010000 */
[----:B------:R-:W-:Y:S01]  /*3060*/  LOP3.LUT P2, RZ, R73, 0xff00, RZ, 0xc0, !PT ;  /* 0x0000ff0049ff7812 */ /* 0x000fe2000784c0ff */
[----:B------:R-:W-:Y:S01]  /*3070*/  FADD.FTZ R198, R198, -R197 ;  /* 0x800000c5c6c67221 */ /* 0x000fe20000010000 */
[----:B------:R-:W-:Y:S01]  /*3080*/  LOP3.LUT P5, RZ, R76, 0xff, RZ, 0xc0, !PT ;  /* 0x000000ff4cff7812 */ /* 0x000fe200078ac0ff */
[----:B------:R-:W-:Y:S01]  /*3090*/  FMUL.FTZ R197, R159, R176 ;  /* 0x000000b09fc57220 */ /* 0x000fe20000410000 */
[----:B------:R-:W-:Y:S01]  /*30a0*/  @P1 SHF.L.U32 R76, R53, 0x10, RZ ;  /* 0x00000010354c1819 */ /* 0x000fe200000006ff */
[----:B------:R-:W-:Y:S01]  /*30b0*/  FADD.FTZ R190, R177, -R190 ;  /* 0x800000beb1be7221 */ /* 0x000fe20000010000 */
[----:B------:R-:W-:Y:S01]  /*30c0*/  @P1 PRMT R53, R44, 0x7632, R53 ;  /* 0x000076322c351816 */ /* 0x000fe20000000035 */
[----:B------:R-:W-:Y:S01]  /*30d0*/  FMUL.FTZ R191, R159, R172 ;  /* 0x000000ac9fbf7220 */ /* 0x000fe20000410000 */
[----:B------:R-:W-:Y:S01]  /*30e0*/  FSEL R201, R52, RZ, P2 ;  /* 0x000000ff34c97208 */ /* 0x000fe20001000000 */
[----:B------:R-:W-:Y:S01]  /*30f0*/  FMUL.FTZ R52, R195, R154 ;  /* 0x0000009ac3347220 */ /* 0x000fe20000410000 */
[----:B------:R-:W-:Y:S01]  /*3100*/  @P1 PRMT R78, R47, 0x7632, R78 ;  /* 0x000076322f4e1816 */ /* 0x000fe2000000004e */
[----:B------:R-:W-:Y:S01]  /*3110*/  @P1 FADD.FTZ R197, R197, R76 ;  /* 0x0000004cc5c51221 */ /* 0x000fe20000010000 */
[----:B------:R-:W-:Y:S01]  /*3120*/  ISETP.NE.U32.AND P2, PT, RZ, UR14, PT ;  /* 0x0000000eff007c0c */ /* 0x000fe2000bf45070 */
[----:B------:R-:W-:Y:S01]  /*3130*/  FMUL.FTZ R193, R159, R200 ;  /* 0x000000c89fc17220 */ /* 0x000fe20000410000 */
[----:B------:R-:W-:Y:S01]  /*3140*/  @P1 SHF.L.U32 R60, R53, 0x10, RZ ;  /* 0x00000010353c1819 */ /* 0x000fe200000006ff */
[----:B------:R-:W-:Y:S01]  /*3150*/  FMUL.FTZ R189, R159, R190 ;  /* 0x000000be9fbd7220 */ /* 0x000fe20000410000 */
[----:B------:R-:W-:Y:S01]  /*3160*/  @P1 PRMT R53, R46, 0x7632, R53 ;  /* 0x000076322e351816 */ /* 0x000fe20000000035 */
[----:B------:R-:W-:Y:S01]  /*3170*/  FMUL.FTZ R52, R52, UR13 ;  /* 0x0000000d34347c20 */ /* 0x000fe20008410000 */
[----:B------:R-:W-:Y:S01]  /*3180*/  @P1 SHF.L.U32 R78, R78, 0x10, RZ ;  /* 0x000000104e4e1819 */ /* 0x000fe200000006ff */
[----:B------:R-:W-:Y:S01]  /*3190*/  @P1 FADD.FTZ R191, R191, R60 ;  /* 0x0000003cbfbf1221 */ /* 0x000fe20000010000 */
[----:B------:R-:W-:Y:S01]  /*31a0*/  ISETP.NE.AND.EX P2, PT, RZ, UR15, PT, P2 ;  /* 0x0000000fff007c0c */ /* 0x000fe2000bf45320 */
[----:B------:R-:W-:Y:S01]  /*31b0*/  FADD.FTZ R192, R179, -R192 ;  /* 0x800000c0b3c07221 */ /* 0x000fe20000010000 */
[----:B------:R-:W-:Y:S01]  /*31c0*/  @P1 SHF.L.U32 R76, R45, 0x10, RZ ;  /* 0x000000102d4c1819 */ /* 0x000fe200000006ff */
[--C-:B------:R-:W-:Y:S01]  /*31d0*/  @P1 FADD.FTZ R193, R193, R78.reuse ;  /* 0x0000004ec1c11221 */ /* 0x100fe20000010000 */
[----:B------:R-:W-:Y:S01]  /*31e0*/  LOP3.LUT P6, RZ, R73, 0xff0000, RZ, 0xc0, !PT ;  /* 0x00ff000049ff7812 */ /* 0x000fe200078cc0ff */
[----:B------:R-:W-:Y:S01]  /*31f0*/  FMUL.FTZ R175, R159, R198 ;  /* 0x000000c69faf7220 */ /* 0x000fe20000410000 */
[----:B------:R-:W-:Y:S01]  /*3200*/  @P1 SHF.L.U32 R60, R53, 0x10, RZ ;  /* 0x00000010353c1819 */ /* 0x000fe200000006ff */
[----:B------:R-:W-:Y:S01]  /*3210*/  FMUL.FTZ R53, R197, R154 ;  /* 0x0000009ac5357220 */ /* 0x000fe20000410000 */
[----:B------:R-:W-:Y:S01]  /*3220*/  @P1 PRMT R78, R45, 0x7632, R78 ;  /* 0x000076322d4e1816 */ /* 0x000fe2000000004e */
[----:B------:R-:W-:Y:S01]  /*3230*/  @P1 FADD.FTZ R189, R189, R76 ;  /* 0x0000004cbdbd1221 */ /* 0x000fe20000010000 */
[----:B------:R-:W-:Y:S01]  /*3240*/  @P1 SHF.L.U32 R80, R46, 0x10, RZ ;  /* 0x000000102e501819 */ /* 0x000fe200000006ff */
[----:B------:R-:W-:Y:S01]  /*3250*/  FMUL.FTZ R179, R159, R192 ;  /* 0x000000c09fb37220 */ /* 0x000fe20000410000 */
[----:B------:R-:W-:Y:S01]  /*3260*/  @P1 SHF.L.U32 R76, R47, 0x10, RZ ;  /* 0x000000102f4c1819 */ /* 0x000fe200000006ff */
[----:B------:R-:W-:Y:S01]  /*3270*/  FMUL.FTZ R177, R159, R174 ;  /* 0x000000ae9fb17220 */ /* 0x000fe20000410000 */
[----:B------:R-:W-:Y:S01]  /*3280*/  FSEL R160, R52, RZ, P6 ;  /* 0x000000ff34a07208 */ /* 0x000fe20003000000 */
[----:B------:R-:W-:Y:S01]  /*3290*/  FMUL.FTZ R53, R53, UR13 ;  /* 0x0000000d35357c20 */ /* 0x000fe20008410000 */
[----:B------:R-:W-:Y:S01]  /*32a0*/  FMUL.FTZ R52, R173, R154 ;  /* 0x0000009aad347220 */ /* 0x000fe20000410000 */
[----:B------:R-:W-:Y:S01]  /*32b0*/  LOP3.LUT P4, RZ, R73, 0xff000000, RZ, 0xc0, !PT ;  /* 0xff00000049ff7812 */ /* 0x000fe2000788c0ff */
[----:B------:R-:W-:Y:S01]  /*32c0*/  FMUL.FTZ R73, R159, R196 ;  /* 0x000000c49f497220 */ /* 0x000fe20000410000 */
[----:B------:R-:W-:Y:S01]  /*32d0*/  @P1 SHF.L.U32 R78, R78, 0x10, RZ ;  /* 0x000000104e4e1819 */ /* 0x000fe200000006ff */
[----:B------:R-:W-:Y:S01]  /*32e0*/  @P1 FADD.FTZ R175, R175, R60 ;  /* 0x0000003cafaf1221 */ /* 0x000fe20000010000 */
[----:B------:R-:W-:Y:S01]  /*32f0*/  @P1 FADD.FTZ R179, R179, R80 ;  /* 0x00000050b3b31221 */ /* 0x000fe20000010000 */
[----:B------:R-:W-:Y:S01]  /*3300*/  @P1 FADD.FTZ R177, R177, R76 ;  /* 0x0000004cb1b11221 */ /* 0x000fe20000010000 */
[-C--:B------:R-:W-:Y:S01]  /*3310*/  FMUL.FTZ R60, R189, R154.reuse ;  /* 0x0000009abd3c7220 */ /* 0x080fe20000410000 */
[----:B------:R-:W-:Y:S01]  /*3320*/  FSEL R217, R53, RZ, P4 ;  /* 0x000000ff35d97208 */ /* 0x000fe20002000000 */
[----:B------:R-:W-:Y:S01]  /*3330*/  FMUL.FTZ R76, R52, UR13 ;  /* 0x0000000d344c7c20 */ /* 0x000fe20008410000 */
[----:B------:R-:W-:Y:S01]  /*3340*/  @P2 F2FP.BF16.F32.PACK_AB R71, RZ, R71 ;  /* 0x00000047ff47223e */ /* 0x000fe200000010ff */
[----:B------:R-:W0:Y:S01]  /*3350*/  @P2 LDC.64 R52, c[0x0][0x308] ;  /* 0x0000c200ff342b82 */ /* 0x000e220000000a00 */
[----:B------:R-:W-:Y:S01]  /*3360*/  @P1 FADD.FTZ R73, R73, R78 ;  /* 0x0000004e49491221 */ /* 0x000fe20000010000 */
[-C--:B------:R-:W-:Y:S01]  /*3370*/  FMUL.FTZ R78, R179, R154.reuse ;  /* 0x0000009ab34e7220 */ /* 0x080fe20000410000 */
[----:B------:R-:W-:Y:S01]  /*3380*/  FMUL.FTZ R60, R60, UR13 ;  /* 0x0000000d3c3c7c20 */ /* 0x000fe20008410000 */
[----:B------:R-:W-:Y:S01]  /*3390*/  @P2 F2FP.BF16.F32.PACK_AB R61, RZ, R61 ;  /* 0x0000003dff3d223e */ /* 0x000fe200000010ff */
[----:B------:R-:W-:Y:S01]  /*33a0*/  FMUL.FTZ R82, R177, R154 ;  /* 0x0000009ab1527220 */ /* 0x000fe20000410000 */
[----:B------:R-:W-:Y:S01]  /*33b0*/  LOP3.LUT P6, RZ, R2, 0xff0000, RZ, 0xc0, !PT ;  /* 0x00ff000002ff7812 */ /* 0x000fe200078cc0ff */
[----:B------:R-:W-:Y:S01]  /*33c0*/  FMUL.FTZ R80, R78, UR13 ;  /* 0x0000000d4e507c20 */ /* 0x000fe20008410000 */
[----:B------:R-:W-:Y:S01]  /*33d0*/  @P2 PRMT R49, R71, 0x7610, R49 ;  /* 0x0000761047312816 */ /* 0x000fe20000000031 */
[----:B------:R-:W-:Y:S01]  /*33e0*/  FMUL.FTZ R82, R82, UR13 ;  /* 0x0000000d52527c20 */ /* 0x000fe20008410000 */
[----:B------:R-:W-:-:S02]  /*33f0*/  FSEL R78, R60, RZ, P6 ;  /* 0x000000ff3c4e7208 */ /* 0x000fc40003000000 */
[----:B------:R-:W-:Y:S02]  /*3400*/  @P2 PRMT R49, R49, 0x5410, R61 ;  /* 0x0000541031312816 */ /* 0x000fe4000000003d */
[----:B------:R-:W1:Y:S01]  /*3410*/  @P2 LDC.64 R60, c[0x0][0x308] ;  /* 0x0000c200ff3c2b82 */ /* 0x000e620000000a00 */
[----:B------:R-:W-:Y:S02]  /*3420*/  FSEL R76, R76, RZ, P5 ;  /* 0x000000ff4c4c7208 */ /* 0x000fe40002800000 */
[C---:B------:R-:W-:Y:S02]  /*3430*/  LOP3.LUT P4, RZ, R3.reuse, 0xff, RZ, 0xc0, !PT ;  /* 0x000000ff03ff7812 */ /* 0x040fe4000788c0ff */
[----:B------:R-:W-:Y:S02]  /*3440*/  LOP3.LUT P5, RZ, R3, 0xff0000, RZ, 0xc0, !PT ;  /* 0x00ff000003ff7812 */ /* 0x000fe400078ac0ff */
[----:B------:R-:W-:Y:S02]  /*3450*/  @P2 F2FP.BF16.F32.PACK_AB R55, RZ, R55 ;  /* 0x00000037ff37223e */ /* 0x000fe400000010ff */
[----:B------:R-:W-:Y:S01]  /*3460*/  @P2 F2FP.BF16.F32.PACK_AB R63, RZ, R63 ;  /* 0x0000003fff3f223e */ /* 0x000fe200000010ff */
[----:B0-----:R-:W-:Y:S01]  /*3470*/  @P2 IMAD.WIDE.U32 R52, R158, 0x10, R52 ;  /* 0x000000109e342825 */ /* 0x001fe200078e0034 */
[----:B------:R-:W-:-:S02]  /*3480*/  @P2 F2FP.BF16.F32.PACK_AB R83, RZ, R83 ;  /* 0x00000053ff53223e */ /* 0x000fc400000010ff */
[----:B------:R-:W-:Y:S02]  /*3490*/  FSEL R80, R80, RZ, P4 ;  /* 0x000000ff50507208 */ /* 0x000fe40002000000 */
[----:B------:R-:W-:Y:S02]  /*34a0*/  FSEL R82, R82, RZ, P5 ;  /* 0x000000ff52527208 */ /* 0x000fe40002800000 */
[----:B------:R-:W-:Y:S02]  /*34b0*/  @P2 F2FP.BF16.F32.PACK_AB R81, RZ, R81 ;  /* 0x00000051ff51223e */ /* 0x000fe400000010ff */
[----:B------:R-:W-:Y:S02]  /*34c0*/  @P2 F2FP.BF16.F32.PACK_AB R79, RZ, R79 ;  /* 0x0000004fff4f223e */ /* 0x000fe400000010ff */
[----:B------:R-:W-:Y:S02]  /*34d0*/  @P2 F2FP.BF16.F32.PACK_AB R77, RZ, R77 ;  /* 0x0000004dff4d223e */ /* 0x000fe400000010ff */
[----:B------:R-:W-:-:S02]  /*34e0*/  @P2 PRMT R48, R55, 0x7610, R48 ;  /* 0x0000761037302816 */ /* 0x000fc40000000030 */
[----:B------:R-:W-:Y:S02]  /*34f0*/  @P2 PRMT R50, R63, 0x7610, R50 ;  /* 0x000076103f322816 */ /* 0x000fe40000000032 */
[----:B------:R-:W-:Y:S02]  /*3500*/  @P2 PRMT R51, R83, 0x7610, R51 ;  /* 0x0000761053332816 */ /* 0x000fe40000000033 */
[C---:B------:R-:W-:Y:S02]  /*3510*/  LOP3.LUT P1, RZ, R2.reuse, 0xff00, RZ, 0xc0, !PT ;  /* 0x0000ff0002ff7812 */ /* 0x040fe4000782c0ff */
[----:B------:R-:W-:Y:S02]  /*3520*/  LOP3.LUT P6, RZ, R2, 0xff000000, RZ, 0xc0, !PT ;  /* 0xff00000002ff7812 */ /* 0x000fe400078cc0ff */
[C---:B------:R-:W-:Y:S02]  /*3530*/  LOP3.LUT P4, RZ, R3.reuse, 0xff00, RZ, 0xc0, !PT ;  /* 0x0000ff0003ff7812 */ /* 0x040fe4000788c0ff */
[----:B------:R-:W-:-:S02]  /*3540*/  LOP3.LUT P5, RZ, R3, 0xff000000, RZ, 0xc0, !PT ;  /* 0xff00000003ff7812 */ /* 0x000fc400078ac0ff */
[----:B------:R-:W0:Y:S01]  /*3550*/  LDC.64 R2, c[0x0][0x2f8] ;  /* 0x0000be00ff027b82 */ /* 0x000e220000000a00 */
[----:B------:R-:W-:Y:S02]  /*3560*/  @P2 PRMT R48, R48, 0x5410, R81 ;  /* 0x0000541030302816 */ /* 0x000fe40000000051 */
[----:B------:R-:W-:Y:S02]  /*3570*/  @P2 PRMT R50, R50, 0x5410, R79 ;  /* 0x0000541032322816 */ /* 0x000fe4000000004f */
[----:B------:R-:W-:Y:S02]  /*3580*/  @P2 PRMT R51, R51, 0x5410, R77 ;  /* 0x0000541033332816 */ /* 0x000fe4000000004d */
[----:B------:R-:W-:Y:S02]  /*3590*/  @P2 F2FP.BF16.F32.PACK_AB R67, RZ, R67 ;  /* 0x00000043ff43223e */ /* 0x000fe400000010ff */
[----:B------:R-:W-:Y:S01]  /*35a0*/  @P2 F2FP.BF16.F32.PACK_AB R69, RZ, R69 ;  /* 0x00000045ff45223e */ /* 0x000fe200000010ff */
[----:B------:R2:W-:Y:S01]  /*35b0*/  @P2 STG.E.128 desc[UR6][R52.64], R48 ;  /* 0x0000003034002986 */ /* 0x0005e2000c101d06 */
[----:B------:R-:W-:-:S02]  /*35c0*/  @P2 F2FP.BF16.F32.PACK_AB R161, RZ, R161 ;  /* 0x000000a1ffa1223e */ /* 0x000fc400000010ff */
[----:B------:R-:W-:Y:S02]  /*35d0*/  @P2 F2FP.BF16.F32.PACK_AB R185, RZ, R185 ;  /* 0x000000b9ffb9223e */ /* 0x000fe400000010ff */
[----:B------:R-:W-:Y:S02]  /*35e0*/  F2FP.BF16.F32.PACK_AB R55, R209, R58 ;  /* 0x0000003ad137723e */ /* 0x000fe400000010ff */
[----:B------:R-:W-:Y:S02]  /*35f0*/  @P2 F2FP.BF16.F32.PACK_AB R65, RZ, R65 ;  /* 0x00000041ff41223e */ /* 0x000fe400000010ff */
[----:B------:R-:W-:Y:S02]  /*3600*/  @P2 F2FP.BF16.F32.PACK_AB R163, RZ, R163 ;  /* 0x000000a3ffa3223e */ /* 0x000fe400000010ff */
[----:B------:R-:W-:Y:S02]  /*3610*/  @P2 F2FP.BF16.F32.PACK_AB R211, RZ, R211 ;  /* 0x000000d3ffd3223e */ /* 0x000fe400000010ff */
[----:B------:R-:W-:Y:S01]  /*3620*/  @P2 F2FP.BF16.F32.PACK_AB R187, RZ, R187 ;  /* 0x000000bbffbb223e */ /* 0x000fe200000010ff */
[----:B0-----:R-:W-:Y:S01]  /*3630*/  IMAD.WIDE.U32 R158, R158, 0x10, R2 ;  /* 0x000000109e9e7825 */ /* 0x001fe200078e0002 */
[----:B------:R-:W-:-:S02]  /*3640*/  F2FP.BF16.F32.PACK_AB R58, R213, R66 ;  /* 0x00000042d53a723e */ /* 0x000fc400000010ff */
[----:B------:R-:W-:Y:S02]  /*3650*/  F2FP.BF16.F32.PACK_AB R54, R203, R54 ;  /* 0x00000036cb36723e */ /* 0x000fe400000010ff */
[----:B--2---:R-:W-:Y:S02]  /*3660*/  F2FP.BF16.F32.PACK_AB R53, R56, R59 ;  /* 0x0000003b3835723e */ /* 0x004fe400000010ff */
[----:B------:R-:W-:Y:S01]  /*3670*/  F2FP.BF16.F32.PACK_AB R56, R205, R62 ;  /* 0x0000003ecd38723e */ /* 0x000fe200000010ff */
[----:B-1----:R-:W-:Y:S01]  /*3680*/  @P2 IMAD.WIDE.U32 R62, R157, 0x10, R60 ;  /* 0x000000109d3e2825 */ /* 0x002fe200078e003c */
[----:B------:R-:W-:Y:S01]  /*3690*/  @P2 PRMT R48, R69, 0x7610, R48 ;  /* 0x0000761045302816 */ /* 0x000fe20000000030 */
[----:B------:R-:W0:Y:S01]  /*36a0*/  @P2 LDC.64 R60, c[0x0][0x308] ;  /* 0x0000c200ff3c2b82 */ /* 0x000e220000000a00 */
[----:B------:R-:W-:Y:S02]  /*36b0*/  @P2 PRMT R49, R67, 0x7610, R49 ;  /* 0x0000761043312816 */ /* 0x000fe40000000031 */
[----:B------:R-:W-:-:S02]  /*36c0*/  @P2 PRMT R50, R161, 0x7610, R50 ;  /* 0x00007610a1322816 */ /* 0x000fc40000000032 */
[----:B------:R-:W-:Y:S02]  /*36d0*/  @P2 PRMT R51, R185, 0x7610, R51 ;  /* 0x00007610b9332816 */ /* 0x000fe40000000033 */
[----:B------:R-:W-:Y:S01]  /*36e0*/  F2FP.BF16.F32.PACK_AB R52, R0, R57 ;  /* 0x000000390034723e */ /* 0x000fe200000010ff */
[----:B------:R-:W1:Y:S01]  /*36f0*/  @P2 LDC.64 R66, c[0x0][0x308] ;  /* 0x0000c200ff422b82 */ /* 0x000e620000000a00 */
[----:B------:R-:W-:Y:S02]  /*3700*/  F2FP.BF16.F32.PACK_AB R57, R64, R207 ;  /* 0x000000cf4039723e */ /* 0x000fe400000010ff */
[----:B------:R-:W-:Y:S01]  /*3710*/  @P2 PRMT R48, R48, 0x5410, R65 ;  /* 0x0000541030302816 */ /* 0x000fe20000000041 */
[----:B------:R-:W-:Y:S01]  /*3720*/  IMAD.WIDE.U32 R64, R157, 0x10, R2 ;  /* 0x000000109d407825 */ /* 0x000fe200078e0002 */
[----:B------:R-:W-:Y:S01]  /*3730*/  @P2 PRMT R49, R49, 0x5410, R163 ;  /* 0x0000541031312816 */ /* 0x000fe200000000a3 */
[----:B------:R2:W-:Y:S01]  /*3740*/  STG.E.128 desc[UR6][R158.64], R52 ;  /* 0x000000349e007986 */ /* 0x0005e2000c101d06 */
[----:B------:R-:W-:-:S02]  /*3750*/  @P2 PRMT R50, R50, 0x5410, R211 ;  /* 0x0000541032322816 */ /* 0x000fc400000000d3 */
[----:B------:R-:W-:Y:S02]  /*3760*/  @P2 PRMT R51, R51, 0x5410, R187 ;  /* 0x0000541033332816 */ /* 0x000fe400000000bb */
[----:B------:R-:W-:Y:S02]  /*3770*/  F2FP.BF16.F32.PACK_AB R59, R215, R74 ;  /* 0x0000004ad73b723e */ /* 0x000fe400000010ff */
[----:B------:R-:W-:Y:S01]  /*3780*/  @P2 F2FP.BF16.F32.PACK_AB R183, RZ, R183 ;  /* 0x000000b7ffb7223e */ /* 0x000fe200000010ff */
[----:B------:R3:W-:Y:S01]  /*3790*/  @P2 STG.E.128 desc[UR6][R62.64], R48 ;  /* 0x000000303e002986 */ /* 0x0007e2000c101d06 */
[----:B------:R-:W-:Y:S01]  /*37a0*/  @P2 F2FP.BF16.F32.PACK_AB R169, RZ, R169 ;  /* 0x000000a9ffa9223e */ /* 0x000fe200000010ff */
[C---:B0-----:R-:W-:Y:S01]  /*37b0*/  @P2 IMAD.WIDE.U32 R60, R156.reuse, 0x10, R60 ;  /* 0x000000109c3c2825 */ /* 0x041fe200078e003c */
[----:B------:R-:W-:Y:S01]  /*37c0*/  @P2 F2FP.BF16.F32.PACK_AB R165, RZ, R165 ;  /* 0x000000a5ffa5223e */ /* 0x000fe200000010ff */
[----:B------:R0:W-:Y:S01]  /*37d0*/  STG.E.128 desc[UR6][R64.64], R56 ;  /* 0x0000003840007986 */ /* 0x0001e2000c101d06 */
[----:B------:R-:W-:Y:S01]  /*37e0*/  @P2 F2FP.BF16.F32.PACK_AB R195, RZ, R195 ;  /* 0x000000c3ffc3223e */ /* 0x000fe200000010ff */
[----:B------:R-:W-:Y:S01]  /*37f0*/  IMAD.WIDE.U32 R156, R156, 0x10, R2 ;  /* 0x000000109c9c7825 */ /* 0x000fe200078e0002 */
[----:B------:R-:W-:-:S02]  /*3800*/  @P2 F2FP.BF16.F32.PACK_AB R171, RZ, R171 ;  /* 0x000000abffab223e */ /* 0x000fc400000010ff */
[----:B------:R-:W-:Y:S01]  /*3810*/  @P2 F2FP.BF16.F32.PACK_AB R167, RZ, R167 ;  /* 0x000000a7ffa7223e */ /* 0x000fe200000010ff */
[C---:B-1----:R-:W-:Y:S01]  /*3820*/  @P2 IMAD.WIDE.U32 R66, R155.reuse, 0x10, R66 ;  /* 0x000000109b422825 */ /* 0x042fe200078e0042 */
[----:B------:R-:W-:Y:S02]  /*3830*/  @P2 F2FP.BF16.F32.PACK_AB R199, RZ, R199 ;  /* 0x000000c7ffc7223e */ /* 0x000fe400000010ff */
[----:B------:R-:W-:Y:S01]  /*3840*/  @P2 F2FP.BF16.F32.PACK_AB R197, RZ, R197 ;  /* 0x000000c5ffc5223e */ /* 0x000fe200000010ff */
[----:B------:R-:W-:Y:S01]  /*3850*/  IMAD.WIDE.U32 R2, R155, 0x10, R2 ;  /* 0x000000109b027825 */ /* 0x000fe200078e0002 */
[----:B------:R-:W-:-:S03]  /*3860*/  @P2 F2FP.BF16.F32.PACK_AB R0, RZ, R191 ;  /* 0x000000bfff00223e */ /* 0x000fc600000010ff */
[----:B------:R-:W-:Y:S01]  /*3870*/  FMUL.FTZ R191, R191, R154 ;  /* 0x0000009abfbf7220 */ /* 0x000fe20000410000 */
[----:B--2---:R-:W-:Y:S02]  /*3880*/  F2FP.BF16.F32.PACK_AB R55, R217, R160 ;  /* 0x000000a0d937723e */ /* 0x004fe400000010ff */
[----:B---3--:R-:W-:Y:S01]  /*3890*/  @P2 PRMT R48, R183, 0x7610, R48 ;  /* 0x00007610b7302816 */ /* 0x008fe20000000030 */
[----:B------:R-:W-:Y:S01]  /*38a0*/  FMUL.FTZ R191, R191, UR13 ;  /* 0x0000000dbfbf7c20 */ /* 0x000fe20008410000 */
[----:B------:R-:W-:Y:S01]  /*38b0*/  @P2 PRMT R49, R169, 0x7610, R49 ;  /* 0x00007610a9312816 */ /* 0x000fe20000000031 */
[-C--:B0-----:R-:W-:Y:S01]  /*38c0*/  FMUL.FTZ R57, R193, R154.reuse ;  /* 0x0000009ac1397220 */ /* 0x081fe20000410000 */
[----:B------:R-:W-:Y:S02]  /*38d0*/  @P2 PRMT R50, R165, 0x7610, R50 ;  /* 0x00007610a5322816 */ /* 0x000fe40000000032 */
[----:B------:R-:W-:Y:S01]  /*38e0*/  @P2 PRMT R51, R195, 0x7610, R51 ;  /* 0x00007610c3332816 */ /* 0x000fe20000000033 */
[----:B------:R-:W-:Y:S01]  /*38f0*/  FMUL.FTZ R57, R57, UR13 ;  /* 0x0000000d39397c20 */ /* 0x000fe20008410000 */
[----:B------:R-:W-:Y:S01]  /*3900*/  @P2 F2FP.BF16.F32.PACK_AB R56, RZ, R73 ;  /* 0x00000049ff38223e */ /* 0x000fe200000010ff */
[-C--:B------:R-:W-:Y:S01]  /*3910*/  FMUL.FTZ R73, R73, R154.reuse ;  /* 0x0000009a49497220 */ /* 0x080fe20000410000 */
[----:B------:R-:W-:Y:S01]  /*3920*/  FMUL.FTZ R154, R175, R154 ;  /* 0x0000009aaf9a7220 */ /* 0x000fe20000410000 */
[----:B------:R-:W-:-:S02]  /*3930*/  @P2 PRMT R48, R48, 0x5410, R171 ;  /* 0x0000541030302816 */ /* 0x000fc400000000ab */
[----:B------:R-:W-:Y:S01]  /*3940*/  @P2 PRMT R49, R49, 0x5410, R167 ;  /* 0x0000541031312816 */ /* 0x000fe200000000a7 */
[----:B------:R-:W-:Y:S01]  /*3950*/  FMUL.FTZ R154, R154, UR13 ;  /* 0x0000000d9a9a7c20 */ /* 0x000fe20008410000 */
[----:B------:R-:W-:Y:S01]  /*3960*/  @P2 PRMT R50, R50, 0x5410, R199 ;  /* 0x0000541032322816 */ /* 0x000fe200000000c7 */
[----:B------:R-:W-:Y:S01]  /*3970*/  FMUL.FTZ R73, R73, UR13 ;  /* 0x0000000d49497c20 */ /* 0x000fe20008410000 */
[----:B------:R-:W-:Y:S02]  /*3980*/  @P2 PRMT R51, R51, 0x5410, R197 ;  /* 0x0000541033332816 */ /* 0x000fe400000000c5 */
[----:B------:R-:W-:Y:S02]  /*3990*/  F2FP.BF16.F32.PACK_AB R54, R201, R72 ;  /* 0x00000048c936723e */ /* 0x000fe400000010ff */
[----:B------:R-:W-:Y:S01]  /*39a0*/  F2FP.BF16.F32.PACK_AB R53, R70, R181 ;  /* 0x000000b54635723e */ /* 0x000fe200000010ff */
[----:B------:R0:W-:Y:S01]  /*39b0*/  @P2 STG.E.128 desc[UR6][R60.64], R48 ;  /* 0x000000303c002986 */ /* 0x0001e2000c101d06 */
[----:B------:R-:W-:-:S02]  /*39c0*/  F2FP.BF16.F32.PACK_AB R52, R68, R75 ;  /* 0x0000004b4434723e */ /* 0x000fc400000010ff */
[----:B------:R-:W-:Y:S02]  /*39d0*/  @P2 F2FP.BF16.F32.PACK_AB R173, RZ, R173 ;  /* 0x000000adffad223e */ /* 0x000fe400000010ff */
[----:B------:R-:W-:Y:S01]  /*39e0*/  @P2 F2FP.BF16.F32.PACK_AB R189, RZ, R189 ;  /* 0x000000bdffbd223e */ /* 0x000fe200000010ff */
[----:B------:R1:W-:Y:S01]  /*39f0*/  STG.E.128 desc[UR6][R156.64], R52 ;  /* 0x000000349c007986 */ /* 0x0003e2000c101d06 */
[----:B------:R-:W-:Y:S02]  /*3a00*/  @P2 F2FP.BF16.F32.PACK_AB R179, RZ, R179 ;  /* 0x000000b3ffb3223e */ /* 0x000fe400000010ff */
[----:B------:R-:W-:Y:S02]  /*3a10*/  @P2 F2FP.BF16.F32.PACK_AB R177, RZ, R177 ;  /* 0x000000b1ffb1223e */ /* 0x000fe400000010ff */
[----:B------:R-:W-:Y:S02]  /*3a20*/  @P2 F2FP.BF16.F32.PACK_AB R175, RZ, R175 ;  /* 0x000000afffaf223e */ /* 0x000fe400000010ff */
[----:B------:R-:W-:-:S02]  /*3a30*/  @P2 F2FP.BF16.F32.PACK_AB R193, RZ, R193 ;  /* 0x000000c1ffc1223e */ /* 0x000fc400000010ff */
[----:B------:R-:W-:Y:S02]  /*3a40*/  FSEL R191, R191, RZ, P1 ;  /* 0x000000ffbfbf7208 */ /* 0x000fe40000800000 */
[----:B------:R-:W-:Y:S02]  /*3a50*/  ISETP.GE.AND P1, PT, R152, UR17, PT ;  /* 0x0000001198007c0c */ /* 0x000fe4000bf26270 */
[----:B0-----:R-:W-:Y:S02]  /*3a60*/  @P2 PRMT R48, R173, 0x7610, R48 ;  /* 0x00007610ad302816 */ /* 0x001fe40000000030 */
[----:B------:R-:W-:Y:S02]  /*3a70*/  @P2 PRMT R49, R189, 0x7610, R49 ;  /* 0x00007610bd312816 */ /* 0x000fe40000000031 */
[----:B------:R-:W-:Y:S02]  /*3a80*/  @P2 PRMT R50, R179, 0x7610, R50 ;  /* 0x00007610b3322816 */ /* 0x000fe40000000032 */
[----:B-1----:R-:W-:-:S02]  /*3a90*/  FSEL R55, R57, RZ, P5 ;  /* 0x000000ff39377208 */ /* 0x002fc40002800000 */
[----:B------:R-:W-:Y:S02]  /*3aa0*/  @P2 PRMT R51, R177, 0x7610, R51 ;  /* 0x00007610b1332816 */ /* 0x000fe40000000033 */
[----:B------:R-:W-:Y:S02]  /*3ab0*/  FSEL R57, R154, RZ, P4 ;  /* 0x000000ff9a397208 */ /* 0x000fe40002000000 */
[----:B------:R-:W-:Y:S02]  /*3ac0*/  FSEL R53, R73, RZ, P6 ;  /* 0x000000ff49357208 */ /* 0x000fe40003000000 */
[----:B------:R-:W-:Y:S02]  /*3ad0*/  @P2 PRMT R48, R48, 0x5410, R0 ;  /* 0x0000541030302816 */ /* 0x000fe40000000000 */
[----:B------:R-:W-:Y:S02]  /*3ae0*/  @P2 PRMT R49, R49, 0x5410, R56 ;  /* 0x0000541031312816 */ /* 0x000fe40000000038 */
[----:B------:R-:W-:-:S02]  /*3af0*/  @P2 PRMT R50, R50, 0x5410, R175 ;  /* 0x0000541032322816 */ /* 0x000fc400000000af */
[----:B------:R-:W-:Y:S02]  /*3b00*/  @P2 PRMT R51, R51, 0x5410, R193 ;  /* 0x0000541033332816 */ /* 0x000fe400000000c1 */
[----:B------:R-:W-:Y:S02]  /*3b10*/  F2FP.BF16.F32.PACK_AB R55, R55, R82 ;  /* 0x000000523737723e */ /* 0x000fe400000010ff */
[----:B------:R-:W-:Y:S01]  /*3b20*/  F2FP.BF16.F32.PACK_AB R54, R57, R80 ;  /* 0x000000503936723e */ /* 0x000fe200000010ff */
[----:B------:R0:W-:Y:S01]  /*3b30*/  @P2 STG.E.128 desc[UR6][R66.64], R48 ;  /* 0x0000003042002986 */ /* 0x0001e2000c101d06 */
[----:B------:R-:W-:Y:S02]  /*3b40*/  F2FP.BF16.F32.PACK_AB R53, R53, R78 ;  /* 0x0000004e3535723e */ /* 0x000fe400000010ff */
[----:B------:R-:W-:Y:S02]  /*3b50*/  F2FP.BF16.F32.PACK_AB R52, R191, R76 ;  /* 0x0000004cbf34723e */ /* 0x000fe400000010ff */
[----:B------:R-:W-:-:S03]  /*3b60*/  SEL R160, RZ, 0x1, P3 ;  /* 0x00000001ffa07807 */ /* 0x000fc60001800000 */
[----:B------:R0:W-:Y:S01]  /*3b70*/  STG.E.128 desc[UR6][R2.64], R52 ;  /* 0x0000003402007986 */ /* 0x0001e2000c101d06 */
[----:B------:R-:W-:Y:S05]  /*3b80*/  @!P1 BRA `(.L_x_3679) ;  /* 0xffffffc800a49947 */ /* 0x000fea000383ffff */
[----:B------:R-:W-:Y:S01]  /*3b90*/  MOV R4, R153 ;  /* 0x0000009900047202 */ /* 0x000fe20000000f00 */
[----:B------:R-:W-:Y:S01]  /*3ba0*/  IMAD.MOV.U32 R12, RZ, RZ, R85 ;  /* 0x000000ffff0c7224 */ /* 0x000fe200078e0055 */
[----:B------:R-:W-:Y:S01]  /*3bb0*/  MOV R8, R151 ;  /* 0x0000009700087202 */ /* 0x000fe20000000f00 */
[----:B------:R-:W-:Y:S01]  /*3bc0*/  IMAD.MOV.U32 R30, RZ, RZ, R95 ;  /* 0x000000ffff1e7224 */ /* 0x000fe200078e005f */
[----:B------:R-:W-:Y:S01]  /*3bd0*/  MOV R5, R150 ;  /* 0x0000009600057202 */ /* 0x000fe20000000f00 */
[----:B------:R-:W-:Y:S01]  /*3be0*/  IMAD.MOV.U32 R60, RZ, RZ, R137 ;  /* 0x000000ffff3c7224 */ /* 0x000fe200078e0089 */
        /* <DEDUP_REMOVED lines=35> */
[----:B0-----:R-:W-:Y:S02]  /*3e20*/  MOV R48, R101 ;  /* 0x0000006500307202 */ /* 0x001fe40000000f00 */
        /* <DEDUP_REMOVED lines=21> */
[----:B------:R-:W-:-:S07]  /*3f80*/  MOV R71, R142 ;  /* 0x0000008e00477202 */ /* 0x000fce0000000f00 */
.L_x_3676:
        /* <DEDUP_REMOVED lines=27> */
.L_x_3677:
[----:B------:R-:W-:Y:S01]  /*4140*/  HFMA2.MMA R208, -RZ, RZ, 0, 9.5367431640625e-07 ;  /* 0x00000010ffd07435 */ /* 0x000fe200000001ff */
[----:B------:R-:W-:Y:S02]  /*4150*/  MOV R209, R57 ;  /* 0x0000003900d17202 */ /* 0x000fe40000000f00 */
[----:B------:R-:W-:Y:S02]  /*4160*/  MOV R211, 0x1f ;  /* 0x0000001f00d37802 */ /* 0x000fe40000000f00 */
[----:B------:R-:W-:-:S07]  /*4170*/  MOV R206, 0xffffffff ;  /* 0xffffffff00ce7802 */ /* 0x000fce0000000f00 */
[----:B-----5:R-:W-:Y:S05]  /*4180*/  WARPSYNC.COLLECTIVE R206, `(.L_x_3680) ;  /* 0x00000000ce087348 */ /* 0x020fea0003c00000 */
[----:B------:R0:W1:Y:S02]  /*4190*/  SHFL.DOWN P3, R207, R209, R208, R211 ;  /* 0x080000d0d1cf7389 */ /* 0x00006400000600d3 */
[----:B01---5:R-:W-:Y:S01]  /*41a0*/  ENDCOLLECTIVE ;  /* 0x000000000000791b */ /* 0x023fe20003800000 */
.L_x_3680:
[----:B------:R-:W-:Y:S02]  /*41b0*/  MOV R209, R55 ;  /* 0x0000003700d17202 */ /* 0x000fe40000000f00 */
[----:B------:R-:W-:-:S07]  /*41c0*/  MOV R52, R207 ;  /* 0x000000cf00347202 */ /* 0x000fce0000000f00 */
[----:B------:R-:W-:Y:S05]  /*41d0*/  WARPSYNC.COLLECTIVE R206, `(.L_x_3681) ;  /* 0x00000000ce087348 */ /* 0x000fea0003c00000 */
[----:B------:R0:W1:Y:S02]  /*41e0*/  SHFL.DOWN P3, R207, R209, R208, R211 ;  /* 0x080000d0d1cf7389 */ /* 0x00006400000600d3 */
[----:B01----:R-:W-:Y:S01]  /*41f0*/  ENDCOLLECTIVE ;  /* 0x000000000000791b */ /* 0x003fe20003800000 */
.L_x_3681:
[----:B------:R-:W-:Y:S01]  /*4200*/  FADD.FTZ R52, R57, R52 ;  /* 0x0000003439347221 */ /* 0x000fe20000010000 */
[----:B------:R-:W-:-:S04]  /*4210*/  HFMA2.MMA R208, -RZ, RZ, 0, 4.76837158203125e-07 ;  /* 0x00000008ffd07435 */ /* 0x000fc800000001ff */
[----:B------:R-:W-:Y:S01]  /*4220*/  MOV R209, R52 ;  /* 0x0000003400d17202 */ /* 0x000fe20000000f00 */
[----:B------:R-:W-:-:S07]  /*4230*/  IMAD.MOV.U32 R54, RZ, RZ, R207 ;  /* 0x000000ffff367224 */ /* 0x000fce00078e00cf */
[----:B------:R-:W-:Y:S05]  /*4240*/  WARPSYNC.COLLECTIVE R206, `(.L_x_3682) ;  /* 0x00000000ce087348 */ /* 0x000fea0003c00000 */
[----:B------:R0:W1:Y:S02]  /*4250*/  SHFL.DOWN P3, R207, R209, R208, R211 ;  /* 0x080000d0d1cf7389 */ /* 0x00006400000600d3 */
[----:B01----:R-:W-:Y:S01]  /*4260*/  ENDCOLLECTIVE ;  /* 0x000000000000791b */ /* 0x003fe20003800000 */
.L_x_3682:
[----:B------:R-:W-:-:S05]  /*4270*/  FADD.FTZ R54, R55, R54 ;  /* 0x0000003637367221 */ /* 0x000fca0000010000 */
[----:B------:R-:W-:Y:S02]  /*4280*/  MOV R209, R54 ;  /* 0x0000003600d17202 */ /* 0x000fe40000000f00 */
[----:B------:R-:W-:-:S07]  /*4290*/  MOV R53, R207 ;  /* 0x000000cf00357202 */ /* 0x000fce0000000f00 */
[----:B------:R-:W-:Y:S05]  /*42a0*/  WARPSYNC.COLLECTIVE R206, `(.L_x_3683) ;  /* 0x00000000ce087348 */ /* 0x000fea0003c00000 */
[----:B------:R0:W1:Y:S02]  /*42b0*/  SHFL.DOWN P3, R207, R209, R208, R211 ;  /* 0x080000d0d1cf7389 */ /* 0x00006400000600d3 */
[----:B01----:R-:W-:Y:S01]  /*42c0*/  ENDCOLLECTIVE ;  /* 0x000000000000791b */ /* 0x003fe20003800000 */
.L_x_3683:
[----:B------:R-:W-:Y:S01]  /*42d0*/  FADD.FTZ R53, R52, R53 ;  /* 0x0000003534357221 */ /* 0x000fe20000010000 */
[----:B------:R-:W-:-:S04]  /*42e0*/  HFMA2.MMA R208, -RZ, RZ, 0, 2.384185791015625e-07 ;  /* 0x00000004ffd07435 */ /* 0x000fc800000001ff */
[----:B------:R-:W-:Y:S02]  /*42f0*/  MOV R209, R53 ;  /* 0x0000003500d17202 */ /* 0x000fe40000000f00 */
[----:B------:R-:W-:-:S07]  /*4300*/  MOV R59, R207 ;  /* 0x000000cf003b7202 */ /* 0x000fce0000000f00 */
[----:B------:R-:W-:Y:S05]  /*4310*/  WARPSYNC.COLLECTIVE R206, `(.L_x_3684) ;  /* 0x00000000ce087348 */ /* 0x000fea0003c00000 */
[----:B------:R0:W1:Y:S02]  /*4320*/  SHFL.DOWN P3, R207, R209, R208, R211 ;  /* 0x080000d0d1cf7389 */ /* 0x00006400000600d3 */
[----:B01----:R-:W-:Y:S01]  /*4330*/  ENDCOLLECTIVE ;  /* 0x000000000000791b */ /* 0x003fe20003800000 */
.L_x_3684:
[----:B------:R-:W-:-:S05]  /*4340*/  FADD.FTZ R59, R54, R59 ;  /* 0x0000003b363b7221 */ /* 0x000fca0000010000 */
[----:B------:R-:W-:Y:S02]  /*4350*/  MOV R209, R59 ;  /* 0x0000003b00d17202 */ /* 0x000fe40000000f00 */
[----:B------:R-:W-:-:S07]  /*4360*/  MOV R56, R207 ;  /* 0x000000cf00387202 */ /* 0x000fce0000000f00 */
[----:B------:R-:W-:Y:S05]  /*4370*/  WARPSYNC.COLLECTIVE R206, `(.L_x_3685) ;  /* 0x00000000ce087348 */ /* 0x000fea0003c00000 */
[----:B------:R0:W1:Y:S02]  /*4380*/  SHFL.DOWN P3, R207, R209, R208, R211 ;  /* 0x080000d0d1cf7389 */ /* 0x00006400000600d3 */
[----:B01----:R-:W-:Y:S01]  /*4390*/  ENDCOLLECTIVE ;  /* 0x000000000000791b */ /* 0x003fe20003800000 */
.L_x_3685:
[----:B------:R-:W-:Y:S01]  /*43a0*/  FADD.FTZ R56, R53, R56 ;  /* 0x0000003835387221 */ /* 0x000fe20000010000 */
[----:B------:R-:W-:-:S04]  /*43b0*/  HFMA2.MMA R208, -RZ, RZ, 0, 1.1920928955078125e-07 ;  /* 0x00000002ffd07435 */ /* 0x000fc800000001ff */
[----:B------:R-:W-:Y:S02]  /*43c0*/  MOV R209, R56 ;  /* 0x0000003800d17202 */ /* 0x000fe40000000f00 */
[----:B------:R-:W-:-:S07]  /*43d0*/  MOV R58, R207 ;  /* 0x000000cf003a7202 */ /* 0x000fce0000000f00 */
[----:B------:R-:W-:Y:S05]  /*43e0*/  WARPSYNC.COLLECTIVE R206, `(.L_x_3686) ;  /* 0x00000000ce087348 */ /* 0x000fea0003c00000 */
[----:B------:R0:W1:Y:S02]  /*43f0*/  SHFL.DOWN P3, R207, R209, R208, R211 ;  /* 0x080000d0d1cf7389 */ /* 0x00006400000600d3 */
[----:B01----:R-:W-:Y:S01]  /*4400*/  ENDCOLLECTIVE ;  /* 0x000000000000791b */ /* 0x003fe20003800000 */
.L_x_3686:
[----:B------:R-:W-:-:S05]  /*4410*/  FADD.FTZ R58, R59, R58 ;  /* 0x0000003a3b3a7221 */ /* 0x000fca0000010000 */
[----:B------:R-:W-:Y:S02]  /*4420*/  MOV R209, R58 ;  /* 0x0000003a00d17202 */ /* 0x000fe40000000f00 */
[----:B------:R-:W-:-:S07]  /*4430*/  MOV R55, R207 ;  /* 0x000000cf00377202 */ /* 0x000fce0000000f00 */
[----:B------:R-:W-:Y:S05]  /*4440*/  WARPSYNC.COLLECTIVE R206, `(.L_x_3687) ;  /* 0x00000000ce087348 */ /* 0x000fea0003c00000 */
[----:B------:R0:W1:Y:S02]  /*4450*/  SHFL.DOWN P3, R207, R209, R208, R211 ;  /* 0x080000d0d1cf7389 */ /* 0x00006400000600d3 */
[----:B01----:R-:W-:Y:S01]  /*4460*/  ENDCOLLECTIVE ;  /* 0x000000000000791b */ /* 0x003fe20003800000 */
.L_x_3687:
[----:B------:R-:W-:Y:S01]  /*4470*/  FADD.FTZ R55, R56, R55 ;  /* 0x0000003738377221 */ /* 0x000fe20000010000 */
[----:B------:R-:W-:-:S04]  /*4480*/  HFMA2.MMA R208, -RZ, RZ, 0, 5.9604644775390625e-08 ;  /* 0x00000001ffd07435 */ /* 0x000fc800000001ff */
[----:B------:R-:W-:Y:S02]  /*4490*/  MOV R209, R55 ;  /* 0x0000003700d17202 */ /* 0x000fe40000000f00 */
[----:B------:R-:W-:-:S07]  /*44a0*/  MOV R57, R207 ;  /* 0x000000cf00397202 */ /* 0x000fce0000000f00 */
[----:B------:R-:W-:Y:S05]  /*44b0*/  WARPSYNC.COLLECTIVE R206, `(.L_x_3688) ;  /* 0x00000000ce087348 */ /* 0x000fea0003c00000 */
[----:B------:R0:W1:Y:S02]  /*44c0*/  SHFL.DOWN P3, R207, R209, R208, R211 ;  /* 0x080000d0d1cf7389 */ /* 0x00006400000600d3 */
[----:B01----:R-:W-:Y:S01]  /*44d0*/  ENDCOLLECTIVE ;  /* 0x000000000000791b */ /* 0x003fe20003800000 */
.L_x_3688:
[----:B------:R-:W-:-:S05]  /*44e0*/  FADD.FTZ R57, R58, R57 ;  /* 0x000000393a397221 */ /* 0x000fca0000010000 */
[----:B------:R-:W-:Y:S02]  /*44f0*/  MOV R209, R57 ;  /* 0x0000003900d17202 */ /* 0x000fe40000000f00 */
[----:B------:R-:W-:-:S07]  /*4500*/  MOV R52, R207 ;  /* 0x000000cf00347202 */ /* 0x000fce0000000f00 */
[----:B------:R-:W-:Y:S05]  /*4510*/  WARPSYNC.COLLECTIVE R206, `(.L_x_3689) ;  /* 0x00000000ce087348 */ /* 0x000fea0003c00000 */
[----:B------:R0:W1:Y:S02]  /*4520*/  SHFL.DOWN P3, R207, R209, R208, R211 ;  /* 0x080000d0d1cf7389 */ /* 0x00006400000600d3 */
[----:B01----:R-:W-:Y:S01]  /*4530*/  ENDCOLLECTIVE ;  /* 0x000000000000791b */ /* 0x003fe20003800000 */
.L_x_3689:
[----:B------:R-:W-:Y:S01]  /*4540*/  MOV R54, R207 ;  /* 0x000000cf00367202 */ /* 0x000fe20000000f00 */
[----:B------:R-:W-:Y:S06]  /*4550*/  BRA `(.L_x_3690) ;  /* 0xffffffd800847947 */ /* 0x000fec000383ffff */
.L_x_3691:
        /* <DEDUP_REMOVED lines=10> */
.L_x_13909:


//--------------------- .text._ZN10layer_norm22ln_bwd_finalize_kernelINS_22Kernel_traits_finalizeILj4096Ef13__nv_bfloat16S2_S2_fjLb0ELj1024ELj4ENS_18Kernel_traits_baseILj4096EfS2_S2_S2_fjLj1024EEEEELb0ELb0EEEvNS_9BwdParamsE --------------------------
	.section	.text._ZN10layer_norm22ln_bwd_finalize_kernelINS_22Kernel_traits_finalizeILj4096Ef13__nv_bfloat16S2_S2_fjLb0ELj1024ELj4ENS_18Kernel_traits_baseILj4096EfS2_S2_S2_fjLj1024EEEEELb0ELb0EEEvNS_9BwdParamsE,"ax",@progbits
	.align	128
        .global         _ZN10layer_norm22ln_bwd_finalize_kernelINS_22Kernel_traits_finalizeILj4096Ef13__nv_bfloat16S2_S2_fjLb0ELj1024ELj4ENS_18Kernel_traits_baseILj4096EfS2_S2_S2_fjLj1024EEEEELb0ELb0EEEvNS_9BwdParamsE
        .type           _ZN10layer_norm22ln_bwd_finalize_kernelINS_22Kernel_traits_finalizeILj4096Ef13__nv_bfloat16S2_S2_fjLb0ELj1024ELj4ENS_18Kernel_traits_baseILj4096EfS2_S2_S2_fjLj1024EEEEELb0ELb0EEEvNS_9BwdParamsE,@function
        .size           _ZN10layer_norm22ln_bwd_finalize_kernelINS_22Kernel_traits_finalizeILj4096Ef13__nv_bfloat16S2_S2_fjLb0ELj1024ELj4ENS_18Kernel_traits_baseILj4096EfS2_S2_S2_fjLj1024EEEEELb0ELb0EEEvNS_9BwdParamsE,(.L_x_13910 - _ZN10layer_norm22ln_bwd_finalize_kernelINS_22Kernel_traits_finalizeILj4096Ef13__nv_bfloat16S2_S2_fjLb0ELj1024ELj4ENS_18Kernel_traits_baseILj4096EfS2_S2_S2_fjLj1024EEEEELb0ELb0EEEvNS_9BwdParamsE)
        .other          _ZN10layer_norm22ln_bwd_finalize_kernelINS_22Kernel_traits_finalizeILj4096Ef13__nv_bfloat16S2_S2_fjLb0ELj1024ELj4ENS_18Kernel_traits_baseILj4096EfS2_S2_S2_fjLj1024EEEEELb0ELb0EEEvNS_9BwdParamsE,@"STO_CUDA_ENTRY STV_DEFAULT"
_ZN10layer_norm22ln_bwd_finalize_kernelINS_22Kernel_traits_finalizeILj4096Ef13__nv_bfloat16S2_S2_fjLb0ELj1024ELj4ENS_18Kernel_traits_baseILj4096EfS2_S2_S2_fjLj1024EEEEELb0ELb0EEEvNS_9BwdParamsE:
.text._ZN10layer_norm22ln_bwd_finalize_kernelINS_22Kernel_traits_finalizeILj4096Ef13__nv_bfloat16S2_S2_fjLb0ELj1024ELj4ENS_18Kernel_traits_baseILj4096EfS2_S2_S2_fjLj1024EEEEELb0ELb0EEEvNS_9BwdParamsE:
        /* <DEDUP_REMOVED lines=25> */
.L_x_3704:
        /* <DEDUP_REMOVED lines=30> */
.L_x_3696:
        /* <DEDUP_REMOVED lines=36> */
.L_x_3695:
[----:B------:R-:W-:Y:S05]  /*05b0*/  BSYNC B1 ;  /* 0x0000000000017941 */ /* 0x000fea0003800000 */
.L_x_3694:
        /* <DEDUP_REMOVED lines=24> */
.L_x_3698:
[----:B------:R-:W-:Y:S05]  /*0740*/  BSYNC B1 ;  /* 0x0000000000017941 */ /* 0x000fea0003800000 */
.L_x_3697:
        /* <DEDUP_REMOVED lines=12> */
.L_x_3699:
[----:B------:R-:W-:Y:S05]  /*0810*/  BSYNC B1 ;  /* 0x0000000000017941 */ /* 0x000fea0003800000 */
.L_x_3693:
[----:B------:R-:W-:Y:S05]  /*0820*/  BSYNC B0 ;  /* 0x0000000000007941 */ /* 0x000fea0003800000 */
.L_x_3692:
        /* <DEDUP_REMOVED lines=29> */
.L_x_3715:
[----:B---3--:R-:W-:Y:S01]  /*0a00*/  FADD.FTZ R9, R18, R9 ;  /* 0x0000000912097221 */ /* 0x008fe20000010000 */
[----:B--2---:R-:W-:-:S04]  /*0a10*/  FADD.FTZ R11, R10, R11 ;  /* 0x0000000b0a0b7221 */ /* 0x004fc80000010000 */
[----:B------:R2:W-:Y:S04]  /*0a20*/  @!P1 STS [R6+0x2000], R9 ;  /* 0x0020000906009388 */ /* 0x0005e80000000800 */
[----:B------:R2:W-:Y:S02]  /*0a30*/  @!P1 STS [R6+0x2080], R11 ;  /* 0x0020800b06009388 */ /* 0x0005e40000000800 */
.L_x_3700:
        /* <DEDUP_REMOVED lines=9> */
[----:B0-----:R-:W0:Y:S01]  /*0ad0*/  LDS.64 R10, [R9+UR4+0x2000] ;  /* 0x00200004090a7984 */ /* 0x001e220008000a00 */
[----:B------:R-:W3:Y:S03]  /*0ae0*/  LDC.64 R14, c[0x0][0x310] ;  /* 0x0000c400ff0e7b82 */ /* 0x000ee60000000a00 */
[----:B------:R-:W4:Y:S01]  /*0af0*/  LDS.64 R16, [R9+UR4+0x2080] ;  /* 0x0020800409107984 */ /* 0x000f220008000a00 */
[----:B--2---:R-:W-:-:S04]  /*0b00*/  IMAD.WIDE.U32 R12, R4, 0x8, R12 ;  /* 0x00000008040c7825 */ /* 0x004fc800078e000c */
[----:B---3--:R-:W-:Y:S01]  /*0b10*/  IMAD.WIDE.U32 R14, R4, 0x8, R14 ;  /* 0x00000008040e7825 */ /* 0x008fe200078e000e */
[----:B0-----:R2:W-:Y:S04]  /*0b20*/  STG.E.64 desc[UR6][R12.64], R10 ;  /* 0x0000000a0c007986 */ /* 0x0015e8000c101b06 */
[----:B----4-:R2:W-:Y:S02]  /*0b30*/  STG.E.64 desc[UR6][R14.64], R16 ;  /* 0x000000100e007986 */ /* 0x0105e4000c101b06 */
.L_x_3703:
[----:B------:R-:W-:Y:S05]  /*0b40*/  BSYNC B0 ;  /* 0x0000000000007941 */ /* 0x000fea0003800000 */
.L_x_3702:
[C---:B------:R-:W-:Y:S01]  /*0b50*/  ISETP.GT.U32.AND P1, PT, R3.reuse, -0x1001, PT ;  /* 0xffffefff0300780c */ /* 0x040fe20003f24070 */
[----:B------:R-:W-:Y:S01]  /*0b60*/  VIADD R4, R4, 0x800 ;  /* 0x0000080004047836 */ /* 0x000fe20000000000 */
[----:B------:R-:W-:-:S11]  /*0b70*/  IADD3 R3, R3, 0x1000, RZ ;  /* 0x0000100003037810 */ /* 0x000fd60007ffe0ff */
[----:B------:R-:W-:Y:S05]  /*0b80*/  @P1 BRA `(.L_x_3704) ;  /* 0xfffffff400801947 */ /* 0x000fea000383ffff */
[----:B------:R-:W-:Y:S05]  /*0b90*/  EXIT ;  /* 0x000000000000794d */ /* 0x000fea0003800000 */
.L_x_3701:
[----:B------:R-:W-:Y:S01]  /*0ba0*/  HFMA2.MMA R21, -RZ, RZ, 0, 5.9604644775390625e-08 ;  /* 0x00000001ff157435 */ /* 0x000fe200000001ff */
[----:B0--3--:R-:W-:Y:S01]  /*0bb0*/  MOV R22, R10 ;  /* 0x0000000a00167202 */ /* 0x009fe20000000f00 */
[----:B------:R-:W-:Y:S01]  /*0bc0*/  IMAD.MOV.U32 R19, RZ, RZ, -0x1 ;  /* 0xffffffffff137424 */ /* 0x000fe200078e00ff */
[----:B------:R-:W-:-:S08]  /*0bd0*/  MOV R24, 0x1f ;  /* 0x0000001f00187802 */ /* 0x000fd00000000f00 */
[----:B-12---:R-:W-:Y:S05]  /*0be0*/  WARPSYNC.COLLECTIVE R19, `(.L_x_3705) ;  /* 0x0000000013087348 */ /* 0x006fea0003c00000 */
[----:B------:R0:W3:Y:S02]  /*0bf0*/  SHFL.BFLY P2, R20, R22, R21, R24 ;  /* 0x0c00001516147389 */ /* 0x0000e40000040018 */
[----:B0123--:R-:W-:Y:S01]  /*0c00*/  ENDCOLLECTIVE ;  /* 0x000000000000791b */ /* 0x00ffe20003800000 */
.L_x_3705:
[----:B------:R-:W-:Y:S01]  /*0c10*/  HFMA2.MMA R21, -RZ, RZ, 0, 1.1920928955078125e-07 ;  /* 0x00000002ff157435 */ /* 0x000fe200000001ff */
[----:B------:R-:W-:-:S05]  /*0c20*/  MOV R11, R20 ;  /* 0x00000014000b7202 */ /* 0x000fca0000000f00 */
[----:B------:R-:W-:-:S05]  /*0c30*/  FADD.FTZ R11, R10, R11 ;  /* 0x0000000b0a0b7221 */ /* 0x000fca0000010000 */
[----:B------:R-:W-:-:S07]  /*0c40*/  MOV R22, R11 ;  /* 0x0000000b00167202 */ /* 0x000fce0000000f00 */
[----:B------:R-:W-:Y:S05]  /*0c50*/  WARPSYNC.COLLECTIVE R19, `(.L_x_3706) ;  /* 0x0000000013087348 */ /* 0x000fea0003c00000 */
[----:B------:R0:W1:Y:S02]  /*0c60*/  SHFL.BFLY P2, R20, R22, R21, R24 ;  /* 0x0c00001516147389 */ /* 0x0000640000040018 */
[----:B01----:R-:W-:Y:S01]  /*0c70*/  ENDCOLLECTIVE ;  /* 0x000000000000791b */ /* 0x003fe20003800000 */
.L_x_3706:
[----:B------:R-:W-:Y:S01]  /*0c80*/  HFMA2.MMA R21, -RZ, RZ, 0, 2.384185791015625e-07 ;  /* 0x00000004ff157435 */ /* 0x000fe200000001ff */
[----:B------:R-:W-:-:S04]  /*0c90*/  IMAD.MOV.U32 R14, RZ, RZ, R20 ;  /* 0x000000ffff0e7224 */ /* 0x000fc800078e0014 */
[----:B------:R-:W-:-:S05]  /*0ca0*/  FADD.FTZ R14, R11, R14 ;  /* 0x0000000e0b0e7221 */ /* 0x000fca0000010000 */
[----:B------:R-:W-:-:S07]  /*0cb0*/  MOV R22, R14 ;  /* 0x0000000e00167202 */ /* 0x000fce0000000f00 */
[----:B------:R-:W-:Y:S05]  /*0cc0*/  WARPSYNC.COLLECTIVE R19, `(.L_x_3707) ;  /* 0x0000000013087348 */ /* 0x000fea0003c00000 */
[----:B------:R0:W1:Y:S02]  /*0cd0*/  SHFL.BFLY P2, R20, R22, R21, R24 ;  /* 0x0c00001516147389 */ /* 0x0000640000040018 */
[----:B01----:R-:W-:Y:S01]  /*0ce0*/  ENDCOLLECTIVE ;  /* 0x000000000000791b */ /* 0x003fe20003800000 */
.L_x_3707:
[----:B------:R-:W-:Y:S01]  /*0cf0*/  IMAD.MOV.U32 R21, RZ, RZ, 0x8 ;  /* 0x00000008ff157424 */ /* 0x000fe200078e00ff */
[----:B------:R-:W-:-:S05]  /*0d00*/  MOV R13, R20 ;  /* 0x00000014000d7202 */ /* 0x000fca0000000f00 */
[----:B------:R-:W-:-:S05]  /*0d10*/  FADD.FTZ R13, R14, R13 ;  /* 0x0000000d0e0d7221 */ /* 0x000fca0000010000 */
[----:B------:R-:W-:-:S07]  /*0d20*/  MOV R22, R13 ;  /* 0x0000000d00167202 */ /* 0x000fce0000000f00 */
[----:B------:R-:W-:Y:S05]  /*0d30*/  WARPSYNC.COLLECTIVE R19, `(.L_x_3708) ;  /* 0x0000000013087348 */ /* 0x000fea0003c00000 */
[----:B------:R0:W1:Y:S02]  /*0d40*/  SHFL.BFLY P2, R20, R22, R21, R24 ;  /* 0x0c00001516147389 */ /* 0x0000640000040018 */
[----:B01----:R-:W-:Y:S01]  /*0d50*/  ENDCOLLECTIVE ;  /* 0x000000000000791b */ /* 0x003fe20003800000 */
.L_x_3708:
[----:B------:R-:W-:Y:S01]  /*0d60*/  HFMA2.MMA R21, -RZ, RZ, 0, 9.5367431640625e-07 ;  /* 0x00000010ff157435 */ /* 0x000fe200000001ff */
[----:B------:R-:W-:-:S05]  /*0d70*/  MOV R10, R20 ;  /* 0x00000014000a7202 */ /* 0x000fca0000000f00 */
[----:B------:R-:W-:-:S05]  /*0d80*/  FADD.FTZ R10, R13, R10 ;  /* 0x0000000a0d0a7221 */ /* 0x000fca0000010000 */
[----:B------:R-:W-:-:S07]  /*0d90*/  MOV R22, R10 ;  /* 0x0000000a00167202 */ /* 0x000fce0000000f00 */
[----:B------:R-:W-:Y:S05]  /*0da0*/  WARPSYNC.COLLECTIVE R19, `(.L_x_3709) ;  /* 0x0000000013087348 */ /* 0x000fea0003c00000 */
[----:B------:R0:W1:Y:S02]  /*0db0*/  SHFL.BFLY P2, R20, R22, R21, R24 ;  /* 0x0c00001516147389 */ /* 0x0000640000040018 */
[----:B01----:R-:W-:Y:S01]  /*0dc0*/  ENDCOLLECTIVE ;  /* 0x000000000000791b */ /* 0x003fe20003800000 */
.L_x_3709:
[----:B------:R-:W-:Y:S01]  /*0dd0*/  HFMA2.MMA R21, -RZ, RZ, 0, 5.9604644775390625e-08 ;  /* 0x00000001ff157435 */ /* 0x000fe200000001ff */
[----:B------:R-:W-:Y:S01]  /*0de0*/  IMAD.MOV.U32 R22, RZ, RZ, R9 ;  /* 0x000000ffff167224 */ /* 0x000fe200078e0009 */
[----:B------:R-:W-:-:S09]  /*0df0*/  MOV R11, R20 ;  /* 0x00000014000b7202 */ /* 0x000fd20000000f00 */
[----:B------:R-:W-:Y:S05]  /*0e00*/  WARPSYNC.COLLECTIVE R19, `(.L_x_3710) ;  /* 0x0000000013087348 */ /* 0x000fea0003c00000 */
[----:B------:R0:W1:Y:S02]  /*0e10*/  SHFL.BFLY P2, R20, R22, R21, R24 ;  /* 0x0c00001516147389 */ /* 0x0000640000040018 */
[----:B01----:R-:W-:Y:S01]  /*0e20*/  ENDCOLLECTIVE ;  /* 0x000000000000791b */ /* 0x003fe20003800000 */
.L_x_3710:
[----:B------:R-:W-:Y:S01]  /*0e30*/  HFMA2.MMA R21, -RZ, RZ, 0, 1.1920928955078125e-07 ;  /* 0x00000002ff157435 */ /* 0x000fe200000001ff */
[----:B------:R-:W-:-:S05]  /*0e40*/  MOV R14, R20 ;  /* 0x00000014000e7202 */ /* 0x000fca0000000f00 */
[----:B------:R-:W-:-:S05]  /*0e50*/  FADD.FTZ R15, R9, R14 ;  /* 0x0000000e090f7221 */ /* 0x000fca0000010000 */
[----:B------:R-:W-:-:S07]  /*0e60*/  MOV R22, R15 ;  /* 0x0000000f00167202 */ /* 0x000fce0000000f00 */
[----:B------:R-:W-:Y:S05]  /*0e70*/  WARPSYNC.COLLECTIVE R19, `(.L_x_3711) ;  /* 0x0000000013087348 */ /* 0x000fea0003c00000 */
[----:B------:R0:W1:Y:S02]  /*0e80*/  SHFL.BFLY P2, R20, R22, R21, R24 ;  /* 0x0c00001516147389 */ /* 0x0000640000040018 */
[----:B01----:R-:W-:Y:S01]  /*0e90*/  ENDCOLLECTIVE ;  /* 0x000000000000791b */ /* 0x003fe20003800000 */
.L_x_3711:
[----:B------:R-:W-:Y:S01]  /*0ea0*/  HFMA2.MMA R21, -RZ, RZ, 0, 2.384185791015625e-07 ;  /* 0x00000004ff157435 */ /* 0x000fe200000001ff */
[----:B------:R-:W-:-:S04]  /*0eb0*/  IMAD.MOV.U32 R16, RZ, RZ, R20 ;  /* 0x000000ffff107224 */ /* 0x000fc800078e0014 */
[----:B------:R-:W-:-:S05]  /*0ec0*/  FADD.FTZ R16, R15, R16 ;  /* 0x000000100f107221 */ /* 0x000fca0000010000 */
[----:B------:R-:W-:-:S07]  /*0ed0*/  MOV R22, R16 ;  /* 0x0000001000167202 */ /* 0x000fce0000000f00 */
[----:B------:R-:W-:Y:S05]  /*0ee0*/  WARPSYNC.COLLECTIVE R19, `(.L_x_3712) ;  /* 0x0000000013087348 */ /* 0x000fea0003c00000 */
[----:B------:R0:W1:Y:S02]  /*0ef0*/  SHFL.BFLY P2, R20, R22, R21, R24 ;  /* 0x0c00001516147389 */ /* 0x0000640000040018 */
[----:B01----:R-:W-:Y:S01]  /*0f00*/  ENDCOLLECTIVE ;  /* 0x000000000000791b */ /* 0x003fe20003800000 */
.L_x_3712:
[----:B------:R-:W-:Y:S01]  /*0f10*/  IMAD.MOV.U32 R21, RZ, RZ, 0x8 ;  /* 0x00000008ff157424 */ /* 0x000fe200078e00ff */
[----:B------:R-:W-:-:S05]  /*0f20*/  MOV R17, R20 ;  /* 0x0000001400117202 */ /* 0x000fca0000000f00 */
[----:B------:R-:W-:-:S05]  /*0f30*/  FADD.FTZ R17, R16, R17 ;  /* 0x0000001110117221 */ /* 0x000fca0000010000 */
[----:B------:R-:W-:-:S07]  /*0f40*/  MOV R22, R17 ;  /* 0x0000001100167202 */ /* 0x000fce0000000f00 */
[----:B------:R-:W-:Y:S05]  /*0f50*/  WARPSYNC.COLLECTIVE R19, `(.L_x_3713) ;  /* 0x0000000013087348 */ /* 0x000fea0003c00000 */
[----:B------:R0:W1:Y:S02]  /*0f60*/  SHFL.BFLY P2, R20, R22, R21, R24 ;  /* 0x0c00001516147389 */ /* 0x0000640000040018 */
[----:B01----:R-:W-:Y:S01]  /*0f70*/  ENDCOLLECTIVE ;  /* 0x000000000000791b */ /* 0x003fe20003800000 */
.L_x_3713:
[----:B------:R-:W-:Y:S01]  /*0f80*/  HFMA2.MMA R21, -RZ, RZ, 0, 9.5367431640625e-07 ;  /* 0x00000010ff157435 */ /* 0x000fe200000001ff */
[----:B------:R-:W-:-:S05]  /*0f90*/  MOV R18, R20 ;  /* 0x0000001400127202 */ /* 0x000fca0000000f00 */
[----:B------:R-:W-:-:S05]  /*0fa0*/  FADD.FTZ R18, R17, R18 ;  /* 0x0000001211127221 */ /* 0x000fca0000010000 */
[----:B------:R-:W-:-:S07]  /*0fb0*/  MOV R22, R18 ;  /* 0x0000001200167202 */ /* 0x000fce0000000f00 */
[----:B------:R-:W-:Y:S05]  /*0fc0*/  WARPSYNC.COLLECTIVE R19, `(.L_x_3714) ;  /* 0x0000000013087348 */ /* 0x000fea0003c00000 */
[----:B------:R0:W1:Y:S02]  /*0fd0*/  SHFL.BFLY P2, R20, R22, R21, R24 ;  /* 0x0c00001516147389 */ /* 0x0000640000040018 */
[----:B01----:R-:W-:Y:S01]  /*0fe0*/  ENDCOLLECTIVE ;  /* 0x000000000000791b */ /* 0x003fe20003800000 */
.L_x_3714:
[----:B------:R-:W-:Y:S01]  /*0ff0*/  MOV R9, R20 ;  /* 0x0000001400097202 */ /* 0x000fe20000000f00 */
[----:B------:R-:W-:Y:S06]  /*1000*/  BRA `(.L_x_3715) ;  /* 0xfffffff8007c7947 */ /* 0x000fec000383ffff */
.L_x_3716:
        /* <DEDUP_REMOVED lines=15> */
.L_x_13910:


//--------------------- .text._ZN10layer_norm13ln_bwd_kernelINS_13Kernel_traitsIf13__nv_bfloat16S2_S2_fjLj4096ELj1ELj1ELj4ELj16ENS_18Kernel_traits_baseILj4096EfS2_S2_S2_fjLj128EEEEELb1ELb0ELb1ELb0EEEvNS_9BwdParamsE --------------------------
	.section	.text._ZN10layer_norm13ln_bwd_kernelINS_13Kernel_traitsIf13__nv_bfloat16S2_S2_fjLj4096ELj1ELj1ELj4ELj16ENS_18Kernel_traits_baseILj4096EfS2_S2_S2_fjLj128EEEEELb1ELb0ELb1ELb0EEEvNS_9BwdParamsE,"ax",@progbits
	.align	128
        .global         _ZN10layer_norm13ln_bwd_kernelINS_13Kernel_traitsIf13__nv_bfloat16S2_S2_fjLj4096ELj1ELj1ELj4ELj16ENS_18Kernel_traits_baseILj4096EfS2_S2_S2_fjLj128EEEEELb1ELb0ELb1ELb0EEEvNS_9BwdParamsE
        .type           _ZN10layer_norm13ln_bwd_kernelINS_13Kernel_traitsIf13__nv_bfloat16S2_S2_fjLj4096ELj1ELj1ELj4ELj16ENS_18Kernel_traits_baseILj4096EfS2_S2_S2_fjLj128EEEEELb1ELb0ELb1ELb0EEEvNS_9BwdParamsE,@function
        .size           _ZN10layer_norm13ln_bwd_kernelINS_13Kernel_traitsIf13__nv_bfloat16S2_S2_fjLj4096ELj1ELj1ELj4ELj16ENS_18Kernel_traits_baseILj4096EfS2_S2_S2_fjLj128EEEEELb1ELb0ELb1ELb0EEEvNS_9BwdParamsE,(.L_x_13911 - _ZN10layer_norm13ln_bwd_kernelINS_13Kernel_traitsIf13__nv_bfloat16S2_S2_fjLj4096ELj1ELj1ELj4ELj16ENS_18Kernel_traits_baseILj4096EfS2_S2_S2_fjLj128EEEEELb1ELb0ELb1ELb0EEEvNS_9BwdParamsE)
        .other          _ZN10layer_norm13ln_bwd_kernelINS_13Kernel_traitsIf13__nv_bfloat16S2_S2_fjLj4096ELj1ELj1ELj4ELj16ENS_18Kernel_traits_baseILj4096EfS2_S2_S2_fjLj128EEEEELb1ELb0ELb1ELb0EEEvNS_9BwdParamsE,@"STO_CUDA_ENTRY STV_DEFAULT"
_ZN10layer_norm13ln_bwd_kernelINS_13Kernel_traitsIf13__nv_bfloat16S2_S2_fjLj4096ELj1ELj1ELj4ELj16ENS_18Kernel_traits_baseILj4096EfS2_S2_S2_fjLj128EEEEELb1ELb0ELb1ELb0EEEvNS_9BwdParamsE:
.text._ZN10layer_norm13ln_bwd_kernelINS_13Kernel_traitsIf13__nv_bfloat16S2_S2_fjLj4096ELj1ELj1ELj4ELj16ENS_18Kernel_traits_baseILj4096EfS2_S2_S2_fjLj128EEEEELb1ELb0ELb1ELb0EEEvNS_9BwdParamsE:
        /* <DEDUP_REMOVED lines=35> */
[----:B---3--:R-:W-:-:S03]  /*0230*/  @P1 IMAD.WIDE.U32 R12, R17, 0x20, R12 ;  /* 0x00000020110c1825 */ /* 0x008fc600078e000c */
[----:B------:R2:W5:Y:S01]  /*0240*/  @P0 LDG.E.128 R48, desc[UR4][R10.64+0x10] ;  /* 0x000010040a300981 */ /* 0x000562000c1e1d00 */
[----:B------:R-:W-:-:S03]  /*0250*/  @P1 VIADD R17, R17, 0x80 ;  /* 0x0000008011111836 */ /* 0x000fc60000000000 */
[----:B------:R2:W5:Y:S04]  /*0260*/  @P1 LDG.E.128 R52, desc[UR4][R12.64] ;  /* 0x000000040c341981 */ /* 0x000568000c1e1d00 */
[----:B------:R2:W5:Y:S01]  /*0270*/  @P1 LDG.E.128 R56, desc[UR4][R12.64+0x10] ;  /* 0x000010040c381981 */ /* 0x000562000c1e1d00 */
[----:B0-----:R-:W-:Y:S01]  /*0280*/  @P2 IMAD.WIDE.U32 R6, R17, 0x20, R14 ;  /* 0x0000002011062825 */ /* 0x001fe200078e000e */
[----:B-1----:R-:W-:-:S04]  /*0290*/  LEA.HI R5, R0, UR6, RZ, 0x19 ;  /* 0x0000000600057c11 */ /* 0x002fc8000f8fc8ff */
[----:B------:R2:W5:Y:S04]  /*02a0*/  @P2 LDG.E.128 R60, desc[UR4][R6.64] ;  /* 0x00000004063c2981 */ /* 0x000568000c1e1d00 */
[----:B------:R2:W5:Y:S01]  /*02b0*/  @P2 LDG.E.128 R64, desc[UR4][R6.64+0x10] ;  /* 0x0000100406402981 */ /* 0x000562000c1e1d00 */
[----:B------:R-:W-:Y:S01]  /*02c0*/  ISETP.GE.AND P2, PT, R5, UR7, PT ;  /* 0x0000000705007c0c */ /* 0x000fe2000bf46270 */
[----:B------:R-:W-:Y:S01]  /*02d0*/  ULDC.64 UR6, c[0x0][0x308] ;  /* 0x0000c20000067ab9 */ /* 0x000fe20000000a00 */
        /* <DEDUP_REMOVED lines=31> */
[----:B--2---:R-:W-:Y:S06]  /*04d0*/  @P2 BRA `(.L_x_3717) ;  /* 0x0000005400d82947 */ /* 0x004fec0003800000 */
[----:B------:R-:W0:Y:S01]  /*04e0*/  LDC.U8 R4, c[0x0][0x2a0] ;  /* 0x0000a800ff047b82 */ /* 0x000e220000000000 */
[----:B------:R-:W-:Y:S01]  /*04f0*/  HFMA2.MMA R215, -RZ, RZ, 0, 5.9604644775390625e-08 ;  /* 0x00000001ffd77435 */ /* 0x000fe200000001ff */
[----:B------:R-:W-:-:S10]  /*0500*/  IMAD.MOV.U32 R69, RZ, RZ, RZ ;  /* 0x000000ffff457224 */ /* 0x000fd400078e00ff */
.L_x_3838:
[----:B-1----:R-:W1:Y:S08]  /*0510*/  LDC.64 R6, c[0x0][0x288] ;  /* 0x0000a200ff067b82 */ /* 0x002e700000000a00 */
[----:B--234-:R-:W2:Y:S08]  /*0520*/  LDC.64 R152, c[0x0][0x258] ;  /* 0x00009600ff987b82 */ /* 0x01ceb00000000a00 */
        /* <DEDUP_REMOVED lines=15> */
[----:B-1----:R-:W-:Y:S01]  /*0620*/  IMAD.WIDE.U32 R212, R7, 0x10, R198 ;  /* 0x0000001007d47825 */ /* 0x002fe200078e00c6 */
[----:B----4-:R-:W-:-:S13]  /*0630*/  ISETP.GT.AND P2, PT, R155, RZ, PT ;  /* 0x000000ff9b00720c */ /* 0x010fda0003f44270 */
[----:B--2---:R-:W-:Y:S05]  /*0640*/  @P2 BRA `(.L_x_3719) ;  /* 0x0000000000e42947 */ /* 0x004fea0003800000 */
[----:B-----5:R-:W-:Y:S01]  /*0650*/  ISETP.GE.AND P3, PT, R214, 0x1, PT ;  /* 0x00000001d600780c */ /* 0x020fe20003f66270 */
[----:B------:R-:W-:Y:S01]  /*0660*/  BSSY B1, `(.L_x_3720) ;  /* 0x0000012000017945 */ /* 0x000fe20003800000 */
[----:B------:R-:W-:Y:S01]  /*0670*/  ISETP.NE.AND P4, PT, R8, RZ, PT ;  /* 0x000000ff0800720c */ /* 0x000fe20003f85270 */
[----:B------:R-:W-:Y:S01]  /*0680*/  IMAD.MOV.U32 R157, RZ, RZ, R7 ;  /* 0x000000ffff9d7224 */ /* 0x000fe200078e0007 */
[----:B------:R-:W-:-:S09]  /*0690*/  MOV R155, RZ ;  /* 0x000000ff009b7202 */ /* 0x000fd20000000f00 */
[----:B------:R-:W-:-:S04]  /*06a0*/  @P3 VIADD R153, R214, 0xffffffff ;  /* 0xffffffffd6993836 */ /* 0x000fc80000000000 */
[----:B------:R-:W-:-:S05]  /*06b0*/  @P3 IMAD R153, R153, R2, RZ ;  /* 0x0000000299993224 */ /* 0x000fca00078e02ff */
[----:B------:R-:W-:-:S04]  /*06c0*/  @P3 SHF.R.S32.HI R152, RZ, 0x1f, R153 ;  /* 0x0000001fff983819 */ /* 0x000fc80000011499 */
[----:B------:R-:W-:-:S04]  /*06d0*/  @P3 LEA.HI R152, R152, R153, RZ, 0x3 ;  /* 0x0000009998983211 */ /* 0x000fc800078f18ff */
[----:B------:R-:W-:Y:S01]  /*06e0*/  @P3 LEA.HI.SX32 R155, R152, R3, 0x1d ;  /* 0x00000003989b3211 */ /* 0x000fe200078feaff */
[----:B------:R-:W-:Y:S06]  /*06f0*/  @!P4 BRA `(.L_x_3721) ;  /* 0x000000000020c947 */ /* 0x000fec0003800000 */
[----:B------:R-:W1:Y:S01]  /*0700*/  LDC.64 R152, c[0x0][0x240] ;  /* 0x00009000ff987b82 */ /* 0x000e620000000a00 */
[----:B------:R-:W-:-:S04]  /*0710*/  ISETP.NE.U32.AND P4, PT, RZ, UR8, PT ;  /* 0x00000008ff007c0c */ /* 0x000fc8000bf85070 */
[----:B------:R-:W-:-:S13]  /*0720*/  ISETP.NE.AND.EX P4, PT, RZ, UR9, PT, P4 ;  /* 0x00000009ff007c0c */ /* 0x000fda000bf85340 */
[----:B------:R2:W5:Y:S01]  /*0730*/  @P4 LDG.E.128 R132, desc[UR4][R212.64] ;  /* 0x00000004d4844981 */ /* 0x000562000c1e1d00 */
[----:B-1----:R-:W-:-:S05]  /*0740*/  IMAD.WIDE.U32 R152, R155, 0x8, R152 ;  /* 0x000000089b987825 */ /* 0x002fca00078e0098 */
[----:B------:R2:W5:Y:S01]  /*0750*/  LDG.E.64 R174, desc[UR4][R152.64] ;  /* 0x0000000498ae7981 */ /* 0x000562000c1e1b00 */
[----:B------:R-:W-:Y:S01]  /*0760*/  IADD3 R157, R7, 0x80, RZ ;  /* 0x00000080079d7810 */ /* 0x000fe20007ffe0ff */
[----:B------:R-:W-:-:S07]  /*0770*/  VIADD R155, R155, 0x80 ;  /* 0x000000809b9b7836 */ /* 0x000fce0000000000 */
.L_x_3721:
[----:B------:R-:W-:Y:S05]  /*0780*/  BSYNC B1 ;  /* 0x0000000000017941 */ /* 0x000fea0003800000 */
.L_x_3720:
[----:B------:R-:W-:Y:S04]  /*0790*/  BSSY B1, `(.L_x_3722) ;  /* 0x000000b000017945 */ /* 0x000fe80003800000 */
[----:B------:R-:W-:Y:S05]  /*07a0*/  @!P0 BRA `(.L_x_3723) ;  /* 0x0000000000248947 */ /* 0x000fea0003800000 */
[----:B------:R-:W1:Y:S01]  /*07b0*/  LDC.64 R172, c[0x0][0x240] ;  /* 0x00009000ffac7b82 */ /* 0x000e620000000a00 */
[----:B------:R-:W-:-:S04]  /*07c0*/  ISETP.NE.U32.AND P4, PT, RZ, UR8, PT ;  /* 0x00000008ff007c0c */ /* 0x000fc8000bf85070 */
[----:B------:R-:W-:-:S13]  /*07d0*/  ISETP.NE.AND.EX P4, PT, RZ, UR9, PT, P4 ;  /* 0x00000009ff007c0c */ /* 0x000fda000bf85340 */
[----:B--2---:R-:W-:-:S05]  /*07e0*/  @P4 IMAD.WIDE.U32 R152, R157, 0x10, R198 ;  /* 0x000000109d984825 */ /* 0x004fca00078e00c6 */
[----:B------:R3:W5:Y:S01]  /*07f0*/  @P4 LDG.E.128 R136, desc[UR4][R152.64] ;  /* 0x0000000498884981 */ /* 0x000762000c1e1d00 */
[----:B-1----:R-:W-:-:S06]  /*0800*/  IMAD.WIDE.U32 R172, R155, 0x8, R172 ;  /* 0x000000089bac7825 */ /* 0x002fcc00078e00ac */
[----:B------:R-:W5:Y:S01]  /*0810*/  LDG.E.64 R172, desc[UR4][R172.64] ;  /* 0x00000004acac7981 */ /* 0x000f62000c1e1b00 */
[----:B------:R-:W-:Y:S01]  /*0820*/  IADD3 R155, R155, 0x80, RZ ;  /* 0x000000809b9b7810 */ /* 0x000fe20007ffe0ff */
[----:B---3--:R-:W-:-:S07]  /*0830*/  VIADD R157, R157, 0x80 ;  /* 0x000000809d9d7836 */ /* 0x008fce0000000000 */
.L_x_3723:
[----:B------:R-:W-:Y:S05]  /*0840*/  BSYNC B1 ;  /* 0x0000000000017941 */ /* 0x000fea0003800000 */
.L_x_3722:
        /* <DEDUP_REMOVED lines=11> */
.L_x_3725:
[----:B------:R-:W-:Y:S05]  /*0900*/  BSYNC B1 ;  /* 0x0000000000017941 */ /* 0x000fea0003800000 */
.L_x_3724:
[----:B------:R-:W-:Y:S01]  /*0910*/  ISETP.NE.AND P4, PT, R9, RZ, PT ;  /* 0x000000ff0900720c */ /* 0x000fe20003f85270 */
[----:B------:R-:W-:Y:S01]  /*0920*/  HFMA2.MMA R219, -RZ, RZ, 0, 0 ;  /* 0x00000000ffdb7435 */ /* 0x000fe200000001ff */
[----:B------:R-:W-:-:S11]  /*0930*/  IMAD.MOV.U32 R220, RZ, RZ, RZ ;  /* 0x000000ffffdc7224 */ /* 0x000fd600078e00ff */
[----:B------:R-:W-:Y:S05]  /*0940*/  @!P4 BRA `(.L_x_3726) ;  /* 0x000000180094c947 */ /* 0x000fea0003800000 */
[----:B------:R-:W1:Y:S01]  /*0950*/  LDC.64 R178, c[0x0][0x240] ;  /* 0x00009000ffb27b82 */ /* 0x000e620000000a00 */
[----:B------:R-:W-:-:S04]  /*0960*/  ISETP.NE.U32.AND P4, PT, RZ, UR8, PT ;  /* 0x00000008ff007c0c */ /* 0x000fc8000bf85070 */
[----:B------:R-:W-:-:S13]  /*0970*/  ISETP.NE.AND.EX P4, PT, RZ, UR9, PT, P4 ;  /* 0x00000009ff007c0c */ /* 0x000fda000bf85340 */
[----:B------:R-:W-:-:S05]  /*0980*/  @P4 IMAD.WIDE.U32 R198, R157, 0x10, R198 ;  /* 0x000000109dc64825 */ /* 0x000fca00078e00c6 */
[----:B------:R3:W5:Y:S01]  /*0990*/  @P4 LDG.E.128 R32, desc[UR4][R198.64] ;  /* 0x00000004c6204981 */ /* 0x000762000c1e1d00 */
[----:B-1----:R-:W-:-:S06]  /*09a0*/  IMAD.WIDE.U32 R178, R155, 0x8, R178 ;  /* 0x000000089bb27825 */ /* 0x002fcc00078e00b2 */
[----:B------:R-:W5:Y:S01]  /*09b0*/  LDG.E.64 R178, desc[UR4][R178.64] ;  /* 0x00000004b2b27981 */ /* 0x000f62000c1e1b00 */
[----:B------:R-:W-:Y:S01]  /*09c0*/  MOV R220, RZ ;  /* 0x000000ff00dc7202 */ /* 0x000fe20000000f00 */
[----:B---3--:R-:W-:Y:S06]  /*09d0*/  BRA `(.L_x_3726) ;  /* 0x0000001800707947 */ /* 0x008fec0003800000 */
.L_x_3719:
[----:B------:R-:W1:Y:S01]  /*09e0*/  LDC.64 R152, c[0x0][0x250] ;  /* 0x00009400ff987b82 */ /* 0x000e620000000a00 */
[----:B------:R-:W-:Y:S01]  /*09f0*/  ISETP.NE.AND P5, PT, R8, RZ, PT ;  /* 0x000000ff0800720c */ /* 0x000fe20003fa5270 */
[----:B-1----:R-:W-:-:S06]  /*0a00*/  IMAD.WIDE R152, R5, 0x4, R152 ;  /* 0x0000000405987825 */ /* 0x002fcc00078e0298 */
[----:B------:R-:W2:Y:S01]  /*0a10*/  LDG.E R152, desc[UR4][R152.64] ;  /* 0x0000000498987981 */ /* 0x000ea2000c1e1900 */
[----:B-----5:R-:W-:Y:S01]  /*0a20*/  ISETP.GE.AND P3, PT, R214, 0x1, PT ;  /* 0x00000001d600780c */ /* 0x020fe20003f66270 */
[----:B------:R-:W-:Y:S01]  /*0a30*/  BSSY B1, `(.L_x_3727) ;  /* 0x0000071000017945 */ /* 0x000fe20003800000 */
[----:B------:R-:W-:Y:S01]  /*0a40*/  IADD3 R155, R155, -0x1, RZ ;  /* 0xffffffff9b9b7810 */ /* 0x000fe20007ffe0ff */
[----:B------:R-:W-:Y:S01]  /*0a50*/  IMAD.MOV.U32 R217, RZ, RZ, RZ ;  /* 0x000000ffffd97224 */ /* 0x000fe200078e00ff */
[----:B0-----:R-:W-:Y:S01]  /*0a60*/  ISETP.NE.AND P4, PT, R4, RZ, PT ;  /* 0x000000ff0400720c */ /* 0x001fe20003f85270 */
[----:B------:R-:W-:Y:S01]  /*0a70*/  IMAD.MOV.U32 R220, RZ, RZ, RZ ;  /* 0x000000ffffdc7224 */ /* 0x000fe200078e00ff */
[----:B------:R-:W-:Y:S01]  /*0a80*/  MOV R219, RZ ;  /* 0x000000ff00db7202 */ /* 0x000fe20000000f00 */
[----:B------:R-:W-:Y:S01]  /*0a90*/  IMAD R155, R155, R2, RZ ;  /* 0x000000029b9b7224 */ /* 0x000fe200078e02ff */
[----:B------:R-:W-:-:S04]  /*0aa0*/  MOV R221, R7 ;  /* 0x0000000700dd7202 */ /* 0x000fc80000000f00 */
[----:B------:R-:W-:Y:S01]  /*0ab0*/  SHF.R.S32.HI R154, RZ, 0x1f, R155 ;  /* 0x0000001fff9a7819 */ /* 0x000fe2000001149b */
[----:B------:R-:W-:-:S03]  /*0ac0*/  @P3 VIADD R157, R214, 0xffffffff ;  /* 0xffffffffd69d3836 */ /* 0x000fc60000000000 */
[----:B------:R-:W-:Y:S01]  /*0ad0*/  LEA.HI R154, R154, R155, RZ, 0x3 ;  /* 0x0000009b9a9a7211 */ /* 0x000fe200078f18ff */
[----:B------:R-:W-:-:S03]  /*0ae0*/  @P3 IMAD R157, R157, R2, RZ ;  /* 0x000000029d9d3224 */ /* 0x000fc600078e02ff */
[----:B------:R-:W-:Y:S02]  /*0af0*/  LEA.HI.SX32 R218, R154, R3, 0x1d ;  /* 0x000000039ada7211 */ /* 0x000fe400078feaff */
        /* <DEDUP_REMOVED lines=14> */
[----:B------:R-:W-:Y:S02]  /*0be0*/  ISETP.NE.AND.EX P4, PT, RZ, UR9, PT, P4 ;  /* 0x00000009ff007c0c */ /* 0x000fe4000bf85340 */
[----:B------:R-:W5:Y:S11]  /*0bf0*/  LDG.E.64 R174, desc[UR4][R168.64] ;  /* 0x00000004a8ae7981 */ /* 0x000f76000c1e1b00 */
[----:B------:R0:W5:Y:S01]  /*0c00*/  @P4 LDG.E.128 R132, desc[UR4][R212.64] ;  /* 0x00000004d4844981 */ /* 0x000162000c1e1d00 */
[----:B------:R-:W-:Y:S01]  /*0c10*/  VIADD R221, R7, 0x80 ;  /* 0x0000008007dd7836 */ /* 0x000fe20000000000 */
[----:B------:R-:W-:Y:S01]  /*0c20*/  IADD3 R218, R218, 0x80, RZ ;  /* 0x00000080dada7810 */ /* 0x000fe20007ffe0ff */
[----:B------:R-:W-:-:S02]  /*0c30*/  VIADD R217, R217, 0x80 ;  /* 0x00000080d9d97836 */ /* 0x000fc40000000000 */
[C---:B---3--:R-:W-:Y:S01]  /*0c40*/  IMAD.U32 R197, R152.reuse, 0x10000, RZ ;  /* 0x0001000098c57824 */ /* 0x048fe200078e00ff */
[C---:B------:R-:W-:Y:S02]  /*0c50*/  SHF.L.U32 R201, R153.reuse, 0x10, RZ ;  /* 0x0000001099c97819 */ /* 0x040fe400000006ff */
[----:B------:R-:W-:Y:S01]  /*0c60*/  PRMT R170, R152, 0x7632, R170 ;  /* 0x0000763298aa7816 */ /* 0x000fe200000000aa */
[C---:B------:R-:W-:Y:S01]  /*0c70*/  FADD.FTZ R197, -R216.reuse, R197 ;  /* 0x000000c5d8c57221 */ /* 0x040fe20000010100 */
[----:B------:R-:W-:Y:S01]  /*0c80*/  PRMT R200, R153, 0x7632, R200 ;  /* 0x0000763299c87816 */ /* 0x000fe200000000c8 */
[----:B------:R-:W-:Y:S01]  /*0c90*/  FADD.FTZ R201, -R216, R201 ;  /* 0x000000c9d8c97221 */ /* 0x000fe20000010100 */
[----:B------:R-:W-:Y:S01]  /*0ca0*/  SHF.L.U32 R153, R170, 0x10, RZ ;  /* 0x00000010aa997819 */ /* 0x000fe200000006ff */
[C---:B------:R-:W-:Y:S01]  /*0cb0*/  IMAD.U32 R203, R154.reuse, 0x10000, RZ ;  /* 0x000100009acb7824 */ /* 0x040fe200078e00ff */
[----:B------:R-:W-:Y:S01]  /*0cc0*/  PRMT R202, R154, 0x7632, R202 ;  /* 0x000076329aca7816 */ /* 0x000fe200000000ca */
[C---:B----4-:R-:W-:Y:S01]  /*0cd0*/  IMAD.U32 R209, R156.reuse, 0x10000, RZ ;  /* 0x000100009cd17824 */ /* 0x050fe200078e00ff */
[----:B------:R-:W-:Y:S01]  /*0ce0*/  PRMT R152, R156, 0x7632, R152 ;  /* 0x000076329c987816 */ /* 0x000fe20000000098 */
[----:B------:R-:W-:Y:S01]  /*0cf0*/  FMUL.FTZ R211, R6, R197 ;  /* 0x000000c506d37220 */ /* 0x000fe20000410000 */
[----:B------:R-:W-:-:S02]  /*0d00*/  SHF.L.U32 R205, R155, 0x10, RZ ;  /* 0x000000109bcd7819 */ /* 0x000fc400000006ff */
[C---:B------:R-:W-:Y:S01]  /*0d10*/  PRMT R154, R157.reuse, 0x7632, R154 ;  /* 0x000076329d9a7816 */ /* 0x040fe2000000009a */
[----:B------:R-:W-:Y:S01]  /*0d20*/  FMUL.FTZ R207, R6, R201 ;  /* 0x000000c906cf7220 */ /* 0x000fe20000410000 */
[----:B------:R-:W-:Y:S01]  /*0d30*/  SHF.L.U32 R157, R157, 0x10, RZ ;  /* 0x000000109d9d7819 */ /* 0x000fe200000006ff */
[----:B------:R-:W-:Y:S01]  /*0d40*/  FADD.FTZ R100, R100, R209 ;  /* 0x000000d164647221 */ /* 0x000fe20000010000 */
[----:B------:R-:W-:Y:S01]  /*0d50*/  PRMT R204, R155, 0x7632, R204 ;  /* 0x000076329bcc7816 */ /* 0x000fe200000000cc */
[----:B------:R-:W-:Y:S01]  /*0d60*/  IMAD.U32 R155, R200, 0x10000, RZ ;  /* 0x00010000c89b7824 */ /* 0x000fe200078e00ff */
[----:B------:R-:W-:Y:S01]  /*0d70*/  SHF.L.U32 R152, R152, 0x10, RZ ;  /* 0x0000001098987819 */ /* 0x000fe200000006ff */
[-C--:B------:R-:W-:Y:S01]  /*0d80*/  FFMA.FTZ R68, R211, R209.reuse, R68 ;  /* 0x000000d1d3447223 */ /* 0x080fe20000010044 */
[----:B------:R-:W-:Y:S01]  /*0d90*/  FADD.FTZ R153, -R216, R153 ;  /* 0x00000099d8997221 */ /* 0x000fe20000010100 */
[----:B------:R-:W-:Y:S01]  /*0da0*/  FMUL.FTZ R209, R36, R209 ;  /* 0x000000d124d17220 */ /* 0x000fe20000410000 */
[----:B0-----:R-:W-:Y:S01]  /*0db0*/  FADD.FTZ R213, -R216, R205 ;  /* 0x000000cdd8d57221 */ /* 0x001fe20000010100 */
[----:B------:R-:W-:Y:S01]  /*0dc0*/  FADD.FTZ R102, R102, R157 ;  /* 0x0000009d66667221 */ /* 0x000fe20000010000 */
[-C--:B------:R-:W-:Y:S01]  /*0dd0*/  FFMA.FTZ R70, R207, R157.reuse, R70 ;  /* 0x0000009dcf467223 */ /* 0x080fe20000010046 */
[----:B------:R-:W-:Y:S01]  /*0de0*/  FMUL.FTZ R205, R38, R157 ;  /* 0x0000009d26cd7220 */ /* 0x000fe20000410000 */
[----:B------:R-:W-:Y:S01]  /*0df0*/  FADD.FTZ R157, -R216, R155 ;  /* 0x0000009bd89d7221 */ /* 0x000fe20000010100 */
[----:B------:R-:W-:Y:S01]  /*0e00*/  FMUL.FTZ R210, R6, R153 ;  /* 0x0000009906d27220 */ /* 0x000fe20000410000 */
[----:B------:R-:W-:Y:S01]  /*0e10*/  FMUL.FTZ R208, R37, R152 ;  /* 0x0000009825d07220 */ /* 0x000fe20000410000 */
[----:B------:R-:W-:Y:S01]  /*0e20*/  FADD.FTZ R153, RZ, R209 ;  /* 0x000000d1ff997221 */ /* 0x000fe20000010000 */
[----:B------:R-:W-:Y:S01]  /*0e30*/  FFMA.FTZ R155, R211, R209, RZ ;  /* 0x000000d1d39b7223 */ /* 0x000fe200000100ff */
[----:B------:R-:W-:-:S02]  /*0e40*/  IMAD.U32 R223, R204, 0x10000, RZ ;  /* 0x00010000ccdf7824 */ /* 0x000fc400078e00ff */
[----:B------:R-:W-:Y:S01]  /*0e50*/  FADD.FTZ R101, R101, R152 ;  /* 0x0000009865657221 */ /* 0x000fe20000010000 */
[----:B------:R-:W-:Y:S02]  /*0e60*/  IMAD.U32 R204, R154, 0x10000, RZ ;  /* 0x000100009acc7824 */ /* 0x000fe400078e00ff */
[----:B------:R-:W-:Y:S01]  /*0e70*/  FFMA.FTZ R69, R210, R152, R69 ;  /* 0x00000098d2457223 */ /* 0x000fe20000010045 */
[----:B------:R-:W-:Y:S01]  /*0e80*/  FMUL.FTZ R206, R6, R157 ;  /* 0x0000009d06ce7220 */ /* 0x000fe20000410000 */
[----:B------:R-:W-:Y:S01]  /*0e90*/  FADD.FTZ R152, R153, R208 ;  /* 0x000000d099987221 */ /* 0x000fe20000010000 */
[----:B------:R-:W-:Y:S01]  /*0ea0*/  FFMA.FTZ R154, R210, R208, R155 ;  /* 0x000000d0d29a7223 */ /* 0x000fe2000001009b */
[C---:B------:R-:W-:Y:S01]  /*0eb0*/  PRMT R156, R158.reuse, 0x7632, R156 ;  /* 0x000076329e9c7816 */ /* 0x040fe2000000009c */
[----:B------:R-:W-:Y:S01]  /*0ec0*/  IMAD.U32 R169, R158, 0x10000, RZ ;  /* 0x000100009ea97824 */ /* 0x000fe200078e00ff */
        /* <DEDUP_REMOVED lines=22> */
[----:B------:R-:W-:-:S02]  /*1030*/  IMAD.U32 R158, R158, 0x10000, RZ ;  /* 0x000100009e9e7824 */ /* 0x000fc400078e00ff */
[----:B------:R-:W-:Y:S01]  /*1040*/  FADD.FTZ R223, -R216, R223 ;  /* 0x000000dfd8df7221 */ /* 0x000fe20000010100 */
[----:B------:R-:W-:Y:S01]  /*1050*/  FFMA.FTZ R152, R202, R200, R155 ;  /* 0x000000c8ca987223 */ /* 0x000fe2000001009b */
[----:B------:R-:W-:Y:S01]  /*1060*/  FADD.FTZ R104, R104, R169 ;  /* 0x000000a968687221 */ /* 0x000fe20000010000 */
[----:B------:R-:W-:Y:S01]  /*1070*/  FFMA.FTZ R72, R203, R169, R72 ;  /* 0x000000a9cb487223 */ /* 0x000fe20000010048 */
[----:B------:R-:W-:Y:S01]  /*1080*/  FADD.FTZ R154, R153, R168 ;  /* 0x000000a8999a7221 */ /* 0x000fe20000010000 */
[----:B------:R-:W-:Y:S01]  /*1090*/  FMUL.FTZ R170, R6, R223 ;  /* 0x000000df06aa7220 */ /* 0x000fe20000410000 */
[----:B------:R-:W-:Y:S01]  /*10a0*/  FMUL.FTZ R169, R43, R158 ;  /* 0x0000009e2ba97220 */ /* 0x000fe20000410000 */
        /* <DEDUP_REMOVED lines=9> */
.L_x_3728:
[----:B------:R-:W-:Y:S05]  /*1140*/  BSYNC B1 ;  /* 0x0000000000017941 */ /* 0x000fea0003800000 */
.L_x_3727:
        /* <DEDUP_REMOVED lines=18> */
[C---:B---3--:R-:W-:Y:S01]  /*1270*/  SHF.L.U32 R21, R12.reuse, 0x10, RZ ;  /* 0x000000100c157819 */ /* 0x048fe200000006ff */
[C---:B------:R-:W-:Y:S01]  /*1280*/  IMAD.U32 R23, R13.reuse, 0x10000, RZ ;  /* 0x000100000d177824 */ /* 0x040fe200078e00ff */
[----:B------:R-:W-:Y:S02]  /*1290*/  PRMT R20, R12, 0x7632, R20 ;  /* 0x000076320c147816 */ /* 0x000fe40000000014 */
[----:B------:R-:W-:Y:S01]  /*12a0*/  PRMT R22, R13, 0x7632, R22 ;  /* 0x000076320d167816 */ /* 0x000fe20000000016 */
[----:B0-----:R-:W-:Y:S01]  /*12b0*/  FADD.FTZ R11, -R216, R21 ;  /* 0x00000015d80b7221 */ /* 0x001fe20000010100 */
[----:B----4-:R-:W-:-:S02]  /*12c0*/  PRMT R12, R16, 0x7632, R12 ;  /* 0x00007632100c7816 */ /* 0x010fc4000000000c */
[----:B------:R-:W-:Y:S01]  /*12d0*/  SHF.L.U32 R13, R16, 0x10, RZ ;  /* 0x00000010100d7819 */ /* 0x000fe200000006ff */
[C---:B------:R-:W-:Y:S01]  /*12e0*/  IMAD.U32 R157, R19.reuse, 0x10000, RZ ;  /* 0x00010000139d7824 */ /* 0x040fe200078e00ff */
[C---:B------:R-:W-:Y:S02]  /*12f0*/  PRMT R16, R18.reuse, 0x7632, R16 ;  /* 0x0000763212107816 */ /* 0x040fe40000000010 */
[----:B------:R-:W-:Y:S02]  /*1300*/  SHF.L.U32 R153, R18, 0x10, RZ ;  /* 0x0000001012997819 */ /* 0x000fe400000006ff */
[----:B------:R-:W-:Y:S01]  /*1310*/  PRMT R18, R19, 0x7632, R18 ;  /* 0x0000763213127816 */ /* 0x000fe20000000012 */
[----:B------:R-:W-:Y:S02]  /*1320*/  IMAD.U32 R19, R20, 0x10000, RZ ;  /* 0x0001000014137824 */ /* 0x000fe400078e00ff */
[----:B------:R-:W-:Y:S01]  /*1330*/  FMUL.FTZ R11, R6, R11 ;  /* 0x0000000b060b7220 */ /* 0x000fe20000410000 */
[----:B------:R-:W-:Y:S01]  /*1340*/  FADD.FTZ R23, -R216, R23 ;  /* 0x00000017d8177221 */ /* 0x000fe20000010100 */
[----:B------:R-:W-:Y:S01]  /*1350*/  SHF.L.U32 R21, R22, 0x10, RZ ;  /* 0x0000001016157819 */ /* 0x000fe200000006ff */
[----:B------:R-:W-:Y:S01]  /*1360*/  FADD.FTZ R19, -R216, R19 ;  /* 0x00000013d8137221 */ /* 0x000fe20000010100 */
[----:B------:R-:W-:Y:S01]  /*1370*/  SHF.L.U32 R25, R14, 0x10, RZ ;  /* 0x000000100e197819 */ /* 0x000fe200000006ff */
[----:B------:R-:W-:Y:S01]  /*1380*/  IMAD.U32 R20, R12, 0x10000, RZ ;  /* 0x000100000c147824 */ /* 0x000fe200078e00ff */
[----:B------:R-:W-:Y:S01]  /*1390*/  PRMT R24, R14, 0x7632, R24 ;  /* 0x000076320e187816 */ /* 0x000fe20000000018 */
[-C--:B------:R-:W-:Y:S01]  /*13a0*/  FMUL.FTZ R10, R44, R13.reuse ;  /* 0x0000000d2c0a7220 */ /* 0x080fe20000410000 */
[----:B------:R-:W-:Y:S01]  /*13b0*/  FADD.FTZ R108, R108, R13 ;  /* 0x0000000d6c6c7221 */ /* 0x000fe20000010000 */
[----:B------:R-:W-:Y:S01]  /*13c0*/  FFMA.FTZ R76, R11, R13, R76 ;  /* 0x0000000d0b4c7223 */ /* 0x000fe2000001004c */
[----:B------:R-:W-:Y:S01]  /*13d0*/  SHF.L.U32 R154, R18, 0x10, RZ ;  /* 0x00000010129a7819 */ /* 0x000fe200000006ff */
[C---:B------:R-:W-:Y:S01]  /*13e0*/  FMUL.FTZ R13, R6.reuse, R23 ;  /* 0x00000017060d7220 */ /* 0x040fe20000410000 */
[----:B------:R-:W-:Y:S01]  /*13f0*/  PRMT R14, R17, 0x7632, R14 ;  /* 0x00007632110e7816 */ /* 0x000fe2000000000e */
[----:B------:R-:W-:Y:S01]  /*1400*/  FMUL.FTZ R18, R6, R19 ;  /* 0x0000001306127220 */ /* 0x000fe20000410000 */
[C---:B------:R-:W-:Y:S01]  /*1410*/  PRMT R152, R15.reuse, 0x7632, R152 ;  /* 0x000076320f987816 */ /* 0x040fe20000000098 */
[----:B------:R-:W-:-:S02]  /*1420*/  IMAD.U32 R155, R15, 0x10000, RZ ;  /* 0x000100000f9b7824 */ /* 0x000fc400078e00ff */
[C---:B------:R-:W-:Y:S01]  /*1430*/  FADD.FTZ R23, -R216.reuse, R21 ;  /* 0x00000015d8177221 */ /* 0x040fe20000010100 */
[----:B------:R-:W-:Y:S02]  /*1440*/  IMAD.U32 R17, R17, 0x10000, RZ ;  /* 0x0001000011117824 */ /* 0x000fe400078e00ff */
[----:B------:R-:W-:Y:S01]  /*1450*/  FADD.FTZ R15, -R216, R25 ;  /* 0x00000019d80f7221 */ /* 0x000fe20000010100 */
[----:B------:R-:W-:Y:S01]  /*1460*/  FADD.FTZ R22, R219, R10 ;  /* 0x0000000adb167221 */ /* 0x000fe20000010000 */
[----:B------:R-:W-:Y:S01]  /*1470*/  FMUL.FTZ R19, R45, R20 ;  /* 0x000000142d137220 */ /* 0x000fe20000410000 */
[----:B------:R-:W-:Y:S02]  /*1480*/  IMAD.U32 R25, R24, 0x10000, RZ ;  /* 0x0001000018197824 */ /* 0x000fe400078e00ff */
        /* <DEDUP_REMOVED lines=15> */
[----:B------:R-:W-:-:S02]  /*1580*/  IMAD.U32 R152, R16, 0x10000, RZ ;  /* 0x0001000010987824 */ /* 0x000fc400078e00ff */
[----:B------:R-:W-:Y:S01]  /*1590*/  FMUL.FTZ R22, R6, R25 ;  /* 0x0000001906167220 */ /* 0x000fe20000410000 */
[----:B------:R-:W-:Y:S01]  /*15a0*/  FMUL.FTZ R14, R48, R153 ;  /* 0x00000099300e7220 */ /* 0x000fe20000410000 */
[----:B------:R-:W-:Y:S01]  /*15b0*/  FADD.FTZ R25, R24, R21 ;  /* 0x0000001518197221 */ /* 0x000fe20000010000 */
[----:B------:R-:W-:Y:S01]  /*15c0*/  FMUL.FTZ R15, R6, R15 ;  /* 0x0000000f060f7220 */ /* 0x000fe20000410000 */
[----:B------:R-:W-:Y:S01]  /*15d0*/  FFMA.FTZ R24, R20, R21, R23 ;  /* 0x0000001514187223 */ /* 0x000fe20000010017 */
[----:B------:R-:W-:Y:S01]  /*15e0*/  FADD.FTZ R159, -R216, R159 ;  /* 0x0000009fd89f7221 */ /* 0x000fe20000010100 */
[----:B------:R-:W-:Y:S01]  /*15f0*/  FADD.FTZ R113, R113, R152 ;  /* 0x0000009871717221 */ /* 0x000fe20000010000 */
[-C--:B------:R-:W-:Y:S01]  /*1600*/  FFMA.FTZ R81, R22, R152.reuse, R81 ;  /* 0x0000009816517223 */ /* 0x080fe20000010051 */
[----:B------:R-:W-:Y:S01]  /*1610*/  FMUL.FTZ R23, R49, R152 ;  /* 0x0000009831177220 */ /* 0x000fe20000410000 */
[----:B------:R-:W-:Y:S01]  /*1620*/  FADD.FTZ R152, R25, R14 ;  /* 0x0000000e19987221 */ /* 0x000fe20000010000 */
[----:B------:R-:W-:Y:S01]  /*1630*/  FADD.FTZ R155, -R216, R155 ;  /* 0x0000009bd89b7221 */ /* 0x000fe20000010100 */
[C---:B------:R-:W-:Y:S01]  /*1640*/  FFMA.FTZ R25, R15.reuse, R14, R24 ;  /* 0x0000000e0f197223 */ /* 0x040fe20000010018 */
[----:B------:R-:W-:Y:S01]  /*1650*/  FADD.FTZ R112, R112, R153 ;  /* 0x0000009970707221 */ /* 0x000fe20000010000 */
[----:B------:R-:W-:Y:S01]  /*1660*/  FFMA.FTZ R80, R15, R153, R80 ;  /* 0x000000990f507223 */ /* 0x000fe20000010050 */
        /* <DEDUP_REMOVED lines=14> */
[----:B------:R-:W-:Y:S01]  /*1750*/  FADD.FTZ R219, R154, R25 ;  /* 0x000000199adb7221 */ /* 0x000fe20000010000 */
[----:B------:R-:W-:-:S07]  /*1760*/  FFMA.FTZ R220, R24, R25, R153 ;  /* 0x0000001918dc7223 */ /* 0x000fce0000010099 */
.L_x_3730:
[----:B------:R-:W-:Y:S05]  /*1770*/  BSYNC B1 ;  /* 0x0000000000017941 */ /* 0x000fea0003800000 */
.L_x_3729:
        /* <DEDUP_REMOVED lines=17> */
[----:B------:R-:W-:Y:S01]  /*1890*/  IADD3 R217, R217, 0x80, RZ ;  /* 0x00000080d9d97810 */ /* 0x000fe20007ffe0ff */
[C---:B---3--:R-:W-:Y:S01]  /*18a0*/  IMAD.U32 R161, R28.reuse, 0x10000, RZ ;  /* 0x000100001ca17824 */ /* 0x048fe200078e00ff */
[----:B------:R-:W-:Y:S02]  /*18b0*/  PRMT R156, R28, 0x7632, R156 ;  /* 0x000076321c9c7816 */ /* 0x000fe4000000009c */
[C---:B------:R-:W-:Y:S01]  /*18c0*/  SHF.L.U32 R165, R29.reuse, 0x10, RZ ;  /* 0x000000101da57819 */ /* 0x040fe200000006ff */
[----:B0-----:R-:W-:Y:S01]  /*18d0*/  FADD.FTZ R27, -R216, R161 ;  /* 0x000000a1d81b7221 */ /* 0x001fe20000010100 */
[----:B------:R-:W-:Y:S01]  /*18e0*/  PRMT R158, R29, 0x7632, R158 ;  /* 0x000076321d9e7816 */ /* 0x000fe2000000009e */
[----:B------:R-:W-:Y:S01]  /*18f0*/  IMAD.U32 R163, R156, 0x10000, RZ ;  /* 0x000100009ca37824 */ /* 0x000fe200078e00ff */
[C---:B------:R-:W-:Y:S01]  /*1900*/  SHF.L.U32 R213, R31.reuse, 0x10, RZ ;  /* 0x000000101fd57819 */ /* 0x040fe200000006ff */
[C---:B----4-:R-:W-:Y:S01]  /*1910*/  IMAD.U32 R29, R152.reuse, 0x10000, RZ ;  /* 0x00010000981d7824 */ /* 0x050fe200078e00ff */
[----:B------:R-:W-:Y:S01]  /*1920*/  PRMT R28, R152, 0x7632, R28 ;  /* 0x00007632981c7816 */ /* 0x000fe2000000001c */
[----:B------:R-:W-:Y:S01]  /*1930*/  FMUL.FTZ R27, R6, R27 ;  /* 0x0000001b061b7220 */ /* 0x000fe20000410000 */
[----:B------:R-:W-:Y:S01]  /*1940*/  FADD.FTZ R165, -R216, R165 ;  /* 0x000000a5d8a57221 */ /* 0x000fe20000010100 */
[C---:B------:R-:W-:Y:S01]  /*1950*/  PRMT R160, R30.reuse, 0x7632, R160 ;  /* 0x000076321ea07816 */ /* 0x040fe200000000a0 */
[----:B------:R-:W-:Y:S01]  /*1960*/  IMAD.U32 R181, R30, 0x10000, RZ ;  /* 0x000100001eb57824 */ /* 0x000fe200078e00ff */
[----:B------:R-:W-:Y:S01]  /*1970*/  PRMT R162, R31, 0x7632, R162 ;  /* 0x000076321fa27816 */ /* 0x000fe200000000a2 */
[----:B------:R-:W-:Y:S01]  /*1980*/  IMAD.U32 R157, R154, 0x10000, RZ ;  /* 0x000100009a9d7824 */ /* 0x000fe200078e00ff */
[C---:B------:R-:W-:Y:S01]  /*1990*/  PRMT R30, R153.reuse, 0x7632, R30 ;  /* 0x00007632991e7816 */ /* 0x040fe2000000001e */
[----:B------:R-:W-:Y:S01]  /*19a0*/  FADD.FTZ R161, -R216, R213 ;  /* 0x000000d5d8a17221 */ /* 0x000fe20000010100 */
[----:B------:R-:W-:Y:S01]  /*19b0*/  PRMT R152, R154, 0x7632, R152 ;  /* 0x000076329a987816 */ /* 0x000fe20000000098 */
[----:B------:R-:W-:Y:S01]  /*19c0*/  FADD.FTZ R116, R116, R29 ;  /* 0x0000001d74747221 */ /* 0x000fe20000010000 */
[----:B------:R-:W-:Y:S01]  /*19d0*/  SHF.L.U32 R153, R153, 0x10, RZ ;  /* 0x0000001099997819 */ /* 0x000fe200000006ff */
[-C--:B------:R-:W-:Y:S01]  /*19e0*/  FFMA.FTZ R84, R27, R29.reuse, R84 ;  /* 0x0000001d1b547223 */ /* 0x080fe20000010054 */
[----:B------:R-:W-:Y:S01]  /*19f0*/  SHF.L.U32 R154, R28, 0x10, RZ ;  /* 0x000000101c9a7819 */ /* 0x000fe200000006ff */
[----:B------:R-:W-:Y:S01]  /*1a00*/  FMUL.FTZ R26, R52, R29 ;  /* 0x0000001d341a7220 */ /* 0x000fe20000410000 */
[----:B------:R-:W-:Y:S01]  /*1a10*/  FADD.FTZ R163, -R216, R163 ;  /* 0x000000a3d8a37221 */ /* 0x000fe20000010100 */
[----:B------:R-:W-:Y:S01]  /*1a20*/  FMUL.FTZ R29, R6, R165 ;  /* 0x000000a5061d7220 */ /* 0x000fe20000410000 */
[C---:B------:R-:W-:Y:S01]  /*1a30*/  PRMT R159, R155.reuse, 0x7632, R159 ;  /* 0x000076329b9f7816 */ /* 0x040fe2000000009f */
[----:B------:R-:W-:Y:S01]  /*1a40*/  IMAD.U32 R213, R162, 0x10000, RZ ;  /* 0x00010000a2d57824 */ /* 0x000fe200078e00ff */
[----:B------:R-:W-:Y:S01]  /*1a50*/  SHF.L.U32 R155, R155, 0x10, RZ ;  /* 0x000000109b9b7819 */ /* 0x000fe200000006ff */
[----:B------:R-:W-:Y:S01]  /*1a60*/  FMUL.FTZ R161, R6, R161 ;  /* 0x000000a106a17220 */ /* 0x000fe20000410000 */
[----:B------:R-:W-:Y:S01]  /*1a70*/  SHF.L.U32 R171, R158, 0x10, RZ ;  /* 0x000000109eab7819 */ /* 0x000fe200000006ff */
[----:B------:R-:W-:-:S02]  /*1a80*/  IMAD.U32 R158, R152, 0x10000, RZ ;  /* 0x00010000989e7824 */ /* 0x000fc400078e00ff */
[----:B------:R-:W-:Y:S01]  /*1a90*/  FMUL.FTZ R162, R6, R163 ;  /* 0x000000a306a27220 */ /* 0x000fe20000410000 */
        /* <DEDUP_REMOVED lines=8> */
[----:B------:R-:W-:Y:S01]  /*1b20*/  FADD.FTZ R122, R122, R155 ;  /* 0x0000009b7a7a7221 */ /* 0x000fe20000010000 */
[-C--:B------:R-:W-:Y:S01]  /*1b30*/  FFMA.FTZ R90, R161, R155.reuse, R90 ;  /* 0x0000009ba15a7223 */ /* 0x080fe2000001005a */
[----:B------:R-:W-:Y:S01]  /*1b40*/  FMUL.FTZ R160, R58, R155 ;  /* 0x0000009b3aa07220 */ /* 0x000fe20000410000 */
[----:B------:R-:W-:Y:S01]  /*1b50*/  SHF.L.U32 R156, R30, 0x10, RZ ;  /* 0x000000101e9c7819 */ /* 0x000fe200000006ff */
[----:B------:R-:W-:Y:S01]  /*1b60*/  FADD.FTZ R155, R152, R163 ;  /* 0x000000a3989b7221 */ /* 0x000fe20000010000 */
[----:B------:R-:W-:Y:S01]  /*1b70*/  FADD.FTZ R171, -R216, R171 ;  /* 0x000000abd8ab7221 */ /* 0x000fe20000010100 */
[C---:B------:R-:W-:Y:S01]  /*1b80*/  FFMA.FTZ R152, R162.reuse, R163, R153 ;  /* 0x000000a3a2987223 */ /* 0x040fe20000010099 */
        /* <DEDUP_REMOVED lines=33> */
.L_x_3732:
[----:B------:R-:W-:Y:S05]  /*1da0*/  BSYNC B1 ;  /* 0x0000000000017941 */ /* 0x000fea0003800000 */
.L_x_3731:
        /* <DEDUP_REMOVED lines=15> */
[C---:B---3--:R-:W-:Y:S02]  /*1ea0*/  PRMT R167, R152.reuse, 0x7632, R167 ;  /* 0x0000763298a77816 */ /* 0x048fe400000000a7 */
[----:B------:R-:W-:Y:S02]  /*1eb0*/  SHF.L.U32 R183, R152, 0x10, RZ ;  /* 0x0000001098b77819 */ /* 0x000fe400000006ff */
        /* <DEDUP_REMOVED lines=9> */
[----:B------:R-:W-:Y:S01]  /*1f50*/  FADD.FTZ R183, -R216, R183 ;  /* 0x000000b7d8b77221 */ /* 0x000fe20000010100 */
[----:B------:R-:W-:Y:S01]  /*1f60*/  SHF.L.U32 R189, R182, 0x10, RZ ;  /* 0x00000010b6bd7819 */ /* 0x000fe200000006ff */
[C---:B------:R-:W-:Y:S01]  /*1f70*/  FADD.FTZ R187, -R216.reuse, R187 ;  /* 0x000000bbd8bb7221 */ /* 0x040fe20000010100 */
[C---:B------:R-:W-:Y:S01]  /*1f80*/  FADD.FTZ R195, -R216.reuse, R155 ;  /* 0x0000009bd8c37221 */ /* 0x040fe20000010100 */
[----:B------:R-:W-:Y:S01]  /*1f90*/  FADD.FTZ R191, -R216, R153 ;  /* 0x00000099d8bf7221 */ /* 0x000fe20000010100 */
[----:B----4-:R-:W-:Y:S01]  /*1fa0*/  PRMT R152, R156, 0x7632, R152 ;  /* 0x000076329c987816 */ /* 0x010fe20000000098 */
[----:B------:R-:W-:Y:S01]  /*1fb0*/  FADD.FTZ R155, -R216, R167 ;  /* 0x000000a7d89b7221 */ /* 0x000fe20000010100 */
[----:B------:R-:W-:-:S02]  /*1fc0*/  IMAD.U32 R153, R156, 0x10000, RZ ;  /* 0x000100009c997824 */ /* 0x000fc400078e00ff */
[----:B------:R-:W-:Y:S01]  /*1fd0*/  FADD.FTZ R193, -R216, R189 ;  /* 0x000000bdd8c17221 */ /* 0x000fe20000010100 */
[----:B------:R-:W-:Y:S01]  /*1fe0*/  PRMT R186, R158, 0x7632, R186 ;  /* 0x000076329eba7816 */ /* 0x000fe200000000ba */
[----:B------:R-:W-:Y:S01]  /*1ff0*/  FMUL.FTZ R167, R6, R183 ;  /* 0x000000b706a77220 */ /* 0x000fe20000410000 */
[----:B0-----:R-:W-:Y:S01]  /*2000*/  SHF.L.U32 R199, R154, 0x10, RZ ;  /* 0x000000109ac77819 */ /* 0x001fe200000006ff */
[----:B------:R-:W-:Y:S01]  /*2010*/  FMUL.FTZ R183, R6, R185 ;  /* 0x000000b906b77220 */ /* 0x000fe20000410000 */
[----:B------:R-:W-:Y:S01]  /*2020*/  SHF.L.U32 R189, R158, 0x10, RZ ;  /* 0x000000109ebd7819 */ /* 0x000fe200000006ff */
[----:B------:R-:W-:Y:S01]  /*2030*/  FMUL.FTZ R185, R6, R187 ;  /* 0x000000bb06b97220 */ /* 0x000fe20000410000 */
[----:B------:R-:W-:Y:S01]  /*2040*/  SHF.L.U32 R154, R152, 0x10, RZ ;  /* 0x00000010989a7819 */ /* 0x000fe200000006ff */
[----:B------:R-:W-:Y:S01]  /*2050*/  FMUL.FTZ R182, R60, R153 ;  /* 0x000000993cb67220 */ /* 0x000fe20000410000 */
[----:B------:R-:W-:Y:S01]  /*2060*/  PRMT R188, R159, 0x7632, R188 ;  /* 0x000076329fbc7816 */ /* 0x000fe200000000bc */
[----:B------:R-:W-:Y:S01]  /*2070*/  IMAD.U32 R158, R186, 0x10000, RZ ;  /* 0x00010000ba9e7824 */ /* 0x000fe200078e00ff */
[----:B------:R-:W-:Y:S01]  /*2080*/  PRMT R156, R157, 0x7632, R156 ;  /* 0x000076329d9c7816 */ /* 0x000fe2000000009c */
[----:B------:R-:W-:Y:S01]  /*2090*/  FADD.FTZ R96, R96, R189 ;  /* 0x000000bd60607221 */ /* 0x000fe20000010000 */
[-C--:B------:R-:W-:Y:S01]  /*20a0*/  FFMA.FTZ R128, R185, R189.reuse, R128 ;  /* 0x000000bdb9807223 */ /* 0x080fe20000010080 */
[----:B------:R-:W-:Y:S01]  /*20b0*/  FMUL.FTZ R186, R64, R189 ;  /* 0x000000bd40ba7220 */ /* 0x000fe20000410000 */
[----:B------:R-:W-:Y:S01]  /*20c0*/  SHF.L.U32 R157, R157, 0x10, RZ ;  /* 0x000000109d9d7819 */ /* 0x000fe200000006ff */
[----:B------:R-:W-:Y:S01]  /*20d0*/  FADD.FTZ R92, R92, R153 ;  /* 0x000000995c5c7221 */ /* 0x000fe20000010000 */
[----:B------:R-:W-:Y:S01]  /*20e0*/  FFMA.FTZ R124, R167, R153, R124 ;  /* 0x00000099a77c7223 */ /* 0x000fe2000001007c */
[----:B------:R-:W-:Y:S01]  /*20f0*/  SHF.L.U32 R198, R188, 0x10, RZ ;  /* 0x00000010bcc67819 */ /* 0x000fe200000006ff */
[----:B------:R-:W-:Y:S01]  /*2100*/  FADD.FTZ R152, R219, R182 ;  /* 0x000000b6db987221 */ /* 0x000fe20000010000 */
[----:B------:R-:W-:Y:S01]  /*2110*/  FMUL.FTZ R189, R61, R154 ;  /* 0x0000009a3dbd7220 */ /* 0x000fe20000410000 */
[----:B------:R-:W-:Y:S01]  /*2120*/  FMUL.FTZ R188, R6, R155 ;  /* 0x0000009b06bc7220 */ /* 0x000fe20000410000 */
[----:B------:R-:W-:Y:S01]  /*2130*/  FFMA.FTZ R153, R167, R182, R220 ;  /* 0x000000b6a7997223 */ /* 0x000fe200000100dc */
[----:B------:R-:W-:Y:S01]  /*2140*/  SHF.L.U32 R156, R156, 0x10, RZ ;  /* 0x000000109c9c7819 */ /* 0x000fe200000006ff */
[----:B------:R-:W-:Y:S01]  /*2150*/  FADD.FTZ R155, R152, R189 ;  /* 0x000000bd989b7221 */ /* 0x000fe20000010000 */
[----:B------:R-:W-:Y:S01]  /*2160*/  FMUL.FTZ R184, R62, R157 ;  /* 0x0000009d3eb87220 */ /* 0x000fe20000410000 */
[C---:B------:R-:W-:Y:S01]  /*2170*/  FFMA.FTZ R152, R188.reuse, R189, R153 ;  /* 0x000000bdbc987223 */ /* 0x040fe20000010099 */
        /* <DEDUP_REMOVED lines=8> */
[----:B------:R-:W-:Y:S01]  /*2200*/  FMUL.FTZ R192, R6, R193 ;  /* 0x000000c106c07220 */ /* 0x000fe20000410000 */
[----:B------:R-:W-:Y:S02]  /*2210*/  IMAD.U32 R159, R159, 0x10000, RZ ;  /* 0x000100009f9f7824 */ /* 0x000fe400078e00ff */
        /* <DEDUP_REMOVED lines=24> */
.L_x_3726:
[----:B------:R-:W-:Y:S05]  /*23a0*/  BSYNC B0 ;  /* 0x0000000000007941 */ /* 0x000fea0003800000 */
.L_x_3718:
[----:B------:R-:W-:Y:S01]  /*23b0*/  LOP3.LUT P4, RZ, R215, 0xff, RZ, 0xc0, !PT ;  /* 0x000000ffd7ff7812 */ /* 0x000fe2000788c0ff */
[----:B------:R-:W-:Y:S01]  /*23c0*/  UMOV UR11, 0xffffffff ;  /* 0xffffffff000b7882 */ /* 0x000fe20000000000 */
[----:B--2---:R-:W-:Y:S02]  /*23d0*/  SHF.R.U32.HI R152, RZ, 0x5, R0 ;  /* 0x00000005ff987819 */ /* 0x004fe40000011600 */
        /* <DEDUP_REMOVED lines=23> */
.L_x_3855:
[----:B------:R-:W4:Y:S01]  /*2550*/  S2R R157, SR_CgaCtaId ;  /* 0x00000000009d7919 */ /* 0x000f220000008800 */
[----:B------:R-:W-:Y:S01]  /*2560*/  @!P4 LOP3.LUT R152, R152, 0x3, RZ, 0xc0, !PT ;  /* 0x000000039898c812 */ /* 0x000fe200078ec0ff */
[----:B--2---:R-:W-:Y:S01]  /*2570*/  FADD.FTZ R198, R199, R198 ;  /* 0x000000c6c7c67221 */ /* 0x004fe20000010000 */
[----:B------:R-:W-:Y:S01]  /*2580*/  MOV R156, 0x400 ;  /* 0x00000400009c7802 */ /* 0x000fe20000000f00 */
[----:B-1-3--:R-:W-:Y:S01]  /*2590*/  FADD.FTZ R199, R154, R155 ;  /* 0x0000009b9ac77221 */ /* 0x00afe20000010000 */
[----:B------:R-:W-:Y:S05]  /*25a0*/  WARPSYNC.ALL ;  /* 0x0000000000007948 */ /* 0x000fea0003800000 */
[----:B------:R-:W-:Y:S01]  /*25b0*/  @!P4 IMAD.IADD R152, R153, 0x1, R152 ;  /* 0x000000019998c824 */ /* 0x000fe200078e0298 */
[----:B------:R-:W-:Y:S01]  /*25c0*/  ISETP.NE.AND P5, PT, R8, RZ, PT ;  /* 0x000000ff0800720c */ /* 0x000fe20003fa5270 */
[----:B------:R-:W-:Y:S01]  /*25d0*/  @P3 VIADD R217, R214, 0xffffffff ;  /* 0xffffffffd6d93836 */ /* 0x000fe20000000000 */
[----:B------:R-:W-:Y:S03]  /*25e0*/  BSSY B0, `(.L_x_3734) ;  /* 0x00000e8000007945 */ /* 0x000fe60003800000 */
[----:B------:R-:W-:Y:S01]  /*25f0*/  @P3 IMAD R214, R217, R2, RZ ;  /* 0x00000002d9d63224 */ /* 0x000fe200078e02ff */
[----:B----4-:R-:W-:-:S04]  /*2600*/  LEA R156, R157, R156, 0x18 ;  /* 0x0000009c9d9c7211 */ /* 0x010fc800078ec0ff */
[-C--:B------:R-:W-:Y:S02]  /*2610*/  @!P4 LEA R213, R152, R156.reuse, 0x3 ;  /* 0x0000009c98d5c211 */ /* 0x080fe400078e18ff */
[----:B------:R-:W-:-:S03]  /*2620*/  LEA R215, R153, R156, 0x3 ;  /* 0x0000009c99d77211 */ /* 0x000fc600078e18ff */
[----:B------:R-:W-:Y:S01]  /*2630*/  @!P4 STS.64 [R213+0x4000], R198 ;  /* 0x004000c6d500c388 */ /* 0x000fe20000000a00 */
[----:B------:R-:W-:Y:S06]  /*2640*/  BAR.SYNC.DEFER_BLOCKING 0x0 ;  /* 0x0000000000007b1d */ /* 0x000fec0000010000 */
[----:B------:R-:W1:Y:S04]  /*2650*/  LDS.128 R152, [R215+0x4000] ;  /* 0x00400000d7987984 */ /* 0x000e680000000c00 */
[----:B------:R-:W2:Y:S01]  /*2660*/  LDS.128 R156, [R215+0x4010] ;  /* 0x00401000d79c7984 */ /* 0x000ea20000000c00 */
[----:B-1----:R-:W-:Y:S01]  /*2670*/  FADD.FTZ R217, RZ, R152 ;  /* 0x00000098ffd97221 */ /* 0x002fe20000010000 */
[----:B------:R-:W-:Y:S01]  /*2680*/  FADD.FTZ R152, RZ, R153 ;  /* 0x00000099ff987221 */ /* 0x000fe20000010000 */
[----:B------:R-:W-:-:S02]  /*2690*/  @P3 SHF.R.S32.HI R153, RZ, 0x1f, R214 ;  /* 0x0000001fff993819 */ /* 0x000fc400000114d6 */
[----:B------:R-:W-:Y:S01]  /*26a0*/  FADD.FTZ R217, R154, R217 ;  /* 0x000000d99ad97221 */ /* 0x000fe20000010000 */
[----:B------:R-:W-:Y:S01]  /*26b0*/  FADD.FTZ R152, R155, R152 ;  /* 0x000000989b987221 */ /* 0x000fe20000010000 */
[----:B------:R-:W-:Y:S01]  /*26c0*/  HFMA2.MMA R154, -RZ, RZ, 0, 0 ;  /* 0x00000000ff9a7435 */ /* 0x000fe200000001ff */
[----:B------:R-:W-:Y:S01]  /*26d0*/  @P3 LEA.HI R214, R153, R214, RZ, 0x3 ;  /* 0x000000d699d63211 */ /* 0x000fe200078f18ff */
[----:B--2---:R-:W-:Y:S01]  /*26e0*/  FADD.FTZ R217, R217, R156 ;  /* 0x0000009cd9d97221 */ /* 0x004fe20000010000 */
        /* <DEDUP_REMOVED lines=16> */
.L_x_3737:
[----:B------:R-:W-:Y:S01]  /*27f0*/  UISETP.NE.U32.AND UP0, UPT, UR8, URZ, UPT ;  /* 0x0000003f0800728c */ /* 0x000fe2000bf05070 */
[----:B0-----:R-:W-:-:S03]  /*2800*/  ISETP.NE.AND P4, PT, R4, RZ, PT ;  /* 0x000000ff0400720c */ /* 0x001fc60003f85270 */
        /* <DEDUP_REMOVED lines=8> */
.L_x_3738:
[----:B------:R-:W-:Y:S05]  /*2890*/  BSYNC B1 ;  /* 0x0000000000017941 */ /* 0x000fea0003800000 */
.L_x_3736:
[----:B------:R-:W1:Y:S01]  /*28a0*/  @P3 LDC.64 R152, c[0x0][0x298] ;  /* 0x0000a600ff983b82 */ /* 0x000e620000000a00 */
[----:B-----5:R-:W-:Y:S01]  /*28b0*/  @P3 LOP3.LUT P5, RZ, R174, 0xff, RZ, 0xc0, !PT ;  /* 0x000000ffaeff3812 */ /* 0x020fe200078ac0ff */
[----:B------:R-:W-:Y:S01]  /*28c0*/  BSSY B1, `(.L_x_3739) ;  /* 0x0000018000017945 */ /* 0x000fe20003800000 */
[----:B-1----:R-:W-:-:S04]  /*28d0*/  @P3 FMUL.FTZ R153, R158, R153 ;  /* 0x000000999e993220 */ /* 0x002fc80000410000 */
        /* <DEDUP_REMOVED lines=14> */
.L_x_3740:
[----:B0-----:R-:W-:Y:S02]  /*29c0*/  ISETP.NE.AND P6, PT, R4, RZ, PT ;  /* 0x000000ff0400720c */ /* 0x001fe40003fc5270 */
[----:B------:R-:W-:Y:S02]  /*29d0*/  @P4 PRMT R152, R132, 0x7632, R152 ;  /* 0x0000763284984816 */ /* 0x000fe40000000098 */
[----:B------:R-:W-:Y:S02]  /*29e0*/  FSEL R153, R156, RZ, !P6 ;  /* 0x000000ff9c997208 */ /* 0x000fe40007000000 */
[----:B------:R-:W-:-:S03]  /*29f0*/  @P4 SHF.L.U32 R157, R152, 0x10, RZ ;  /* 0x00000010989d4819 */ /* 0x000fc600000006ff */
[----:B------:R-:W-:-:S04]  /*2a00*/  FFMA.FTZ R153, R210, R155, R153 ;  /* 0x0000009bd2997223 */ /* 0x000fc80000010099 */
[----:B------:R-:W-:-:S04]  /*2a10*/  FADD.FTZ R153, R208, -R153 ;  /* 0x80000099d0997221 */ /* 0x000fc80000010000 */
[----:B------:R-:W-:-:S04]  /*2a20*/  FMUL.FTZ R158, R6, R153 ;  /* 0x00000099069e7220 */ /* 0x000fc80000410000 */
[----:B------:R-:W-:-:S07]  /*2a30*/  @P4 FADD.FTZ R158, R158, R157 ;  /* 0x0000009d9e9e4221 */ /* 0x000fce0000010000 */
.L_x_3741:
[----:B------:R-:W-:Y:S05]  /*2a40*/  BSYNC B1 ;  /* 0x0000000000017941 */ /* 0x000fea0003800000 */
.L_x_3739:
[----:B------:R-:W1:Y:S01]  /*2a50*/  @P3 LDC.64 R152, c[0x0][0x298] ;  /* 0x0000a600ff983b82 */ /* 0x000e620000000a00 */
[----:B------:R-:W-:Y:S01]  /*2a60*/  @P3 LOP3.LUT P6, RZ, R174, 0xff00, RZ, 0xc0, !PT ;  /* 0x0000ff00aeff3812 */ /* 0x000fe200078cc0ff */
[----:B------:R-:W-:Y:S01]  /*2a70*/  BSSY B1, `(.L_x_3742) ;  /* 0x0000014000017945 */ /* 0x000fe20003800000 */
[----:B-1----:R-:W-:Y:S01]  /*2a80*/  @P3 FMUL.FTZ R153, R158, R153 ;  /* 0x000000999e993220 */ /* 0x002fe20000410000 */
        /* <DEDUP_REMOVED lines=11> */
.L_x_3743:
[----:B0-----:R-:W-:Y:S02]  /*2b40*/  ISETP.NE.AND P6, PT, R4, RZ, PT ;  /* 0x000000ff0400720c */ /* 0x001fe40003fc5270 */
[----:B------:R-:W-:Y:S02]  /*2b50*/  @P4 SHF.L.U32 R157, R133, 0x10, RZ ;  /* 0x00000010859d4819 */ /* 0x000fe400000006ff */
[----:B------:R-:W-:-:S05]  /*2b60*/  FSEL R152, R156, RZ, !P6 ;  /* 0x000000ff9c987208 */ /* 0x000fca0007000000 */
[----:B------:R-:W-:-:S04]  /*2b70*/  FFMA.FTZ R152, R207, R155, R152 ;  /* 0x0000009bcf987223 */ /* 0x000fc80000010098 */
[----:B------:R-:W-:-:S04]  /*2b80*/  FADD.FTZ R153, R205, -R152 ;  /* 0x80000098cd997221 */ /* 0x000fc80000010000 */
[----:B------:R-:W-:-:S04]  /*2b90*/  FMUL.FTZ R158, R6, R153 ;  /* 0x00000099069e7220 */ /* 0x000fc80000410000 */
[----:B------:R-:W-:-:S07]  /*2ba0*/  @P4 FADD.FTZ R158, R158, R157 ;  /* 0x0000009d9e9e4221 */ /* 0x000fce0000010000 */
.L_x_3744:
[----:B------:R-:W-:Y:S05]  /*2bb0*/  BSYNC B1 ;  /* 0x0000000000017941 */ /* 0x000fea0003800000 */
.L_x_3742:
        /* <DEDUP_REMOVED lines=16> */
.L_x_3746:
        /* <DEDUP_REMOVED lines=8> */
.L_x_3747:
[----:B------:R-:W-:Y:S05]  /*2d40*/  BSYNC B1 ;  /* 0x0000000000017941 */ /* 0x000fea0003800000 */
.L_x_3745:
        /* <DEDUP_REMOVED lines=15> */
.L_x_3749:
[----:B0-----:R-:W-:Y:S02]  /*2e40*/  ISETP.NE.AND P6, PT, R4, RZ, PT ;  /* 0x000000ff0400720c */ /* 0x001fe40003fc5270 */
[----:B------:R-:W-:Y:S02]  /*2e50*/  @P4 SHF.L.U32 R157, R134, 0x10, RZ ;  /* 0x00000010869d4819 */ /* 0x000fe400000006ff */
[----:B------:R-:W-:-:S05]  /*2e60*/  FSEL R152, R156, RZ, !P6 ;  /* 0x000000ff9c987208 */ /* 0x000fca0007000000 */
[----:B------:R-:W-:-:S04]  /*2e70*/  FFMA.FTZ R152, R203, R155, R152 ;  /* 0x0000009bcb987223 */ /* 0x000fc80000010098 */
[----:B------:R-:W-:-:S04]  /*2e80*/  FADD.FTZ R153, R201, -R152 ;  /* 0x80000098c9997221 */ /* 0x000fc80000010000 */
[----:B------:R-:W-:-:S04]  /*2e90*/  FMUL.FTZ R158, R6, R153 ;  /* 0x00000099069e7220 */ /* 0x000fc80000410000 */
[----:B------:R-:W-:-:S07]  /*2ea0*/  @P4 FADD.FTZ R158, R158, R157 ;  /* 0x0000009d9e9e4221 */ /* 0x000fce0000010000 */
.L_x_3750:
[----:B------:R-:W-:Y:S05]  /*2eb0*/  BSYNC B1 ;  /* 0x0000000000017941 */ /* 0x000fea0003800000 */
.L_x_3748:
        /* <DEDUP_REMOVED lines=16> */
.L_x_3752:
        /* <DEDUP_REMOVED lines=8> */
.L_x_3753:
[----:B------:R-:W-:Y:S05]  /*3040*/  BSYNC B1 ;  /* 0x0000000000017941 */ /* 0x000fea0003800000 */
.L_x_3751:
        /* <DEDUP_REMOVED lines=15> */
.L_x_3755:
[----:B0-----:R-:W-:Y:S02]  /*3140*/  ISETP.NE.AND P6, PT, R4, RZ, PT ;  /* 0x000000ff0400720c */ /* 0x001fe40003fc5270 */
[----:B------:R-:W-:Y:S02]  /*3150*/  @P4 SHF.L.U32 R157, R135, 0x10, RZ ;  /* 0x00000010879d4819 */ /* 0x000fe400000006ff */
[----:B------:R-:W-:-:S05]  /*3160*/  FSEL R152, R156, RZ, !P6 ;  /* 0x000000ff9c987208 */ /* 0x000fca0007000000 */
[----:B------:R-:W-:-:S04]  /*3170*/  FFMA.FTZ R153, R197, R155, R152 ;  /* 0x0000009bc5997223 */ /* 0x000fc80000010098 */
[----:B------:R-:W-:-:S04]  /*3180*/  FADD.FTZ R153, R168, -R153 ;  /* 0x80000099a8997221 */ /* 0x000fc80000010000 */
[----:B------:R-:W-:-:S04]  /*3190*/  FMUL.FTZ R158, R6, R153 ;  /* 0x00000099069e7220 */ /* 0x000fc80000410000 */
[----:B------:R-:W-:-:S07]  /*31a0*/  @P4 FADD.FTZ R158, R158, R157 ;  /* 0x0000009d9e9e4221 */ /* 0x000fce0000010000 */
.L_x_3756:
[----:B------:R-:W-:Y:S05]  /*31b0*/  BSYNC B1 ;  /* 0x0000000000017941 */ /* 0x000fea0003800000 */
.L_x_3754:
        /* <DEDUP_REMOVED lines=16> */
.L_x_3758:
        /* <DEDUP_REMOVED lines=8> */
.L_x_3759:
[----:B------:R-:W-:Y:S05]  /*3340*/  BSYNC B1 ;  /* 0x0000000000017941 */ /* 0x000fea0003800000 */
.L_x_3757:
[----:B------:R-:W1:Y:S01]  /*3350*/  @P5 LDC.64 R152, c[0x0][0x308] ;  /* 0x0000c200ff985b82 */ /* 0x000e620000000a00 */
[----:B------:R-:W-:Y:S02]  /*3360*/  @P5 F2FP.BF16.F32.PACK_AB R157, RZ, R198 ;  /* 0x000000c6ff9d523e */ /* 0x000fe400000010ff */
[----:B------:R-:W-:Y:S02]  /*3370*/  @P3 LOP3.LUT P4, RZ, R175, 0xff000000, RZ, 0xc0, !PT ;  /* 0xff000000afff3812 */ /* 0x000fe4000788c0ff */
[----:B------:R-:W-:Y:S01]  /*3380*/  @P5 PRMT R147, R147, 0x5410, R157 ;  /* 0x0000541093935816 */ /* 0x000fe2000000009d */
[C---:B-1----:R-:W-:Y:S01]  /*3390*/  @P5 IMAD.WIDE.U32 R158, R7.reuse, 0x10, R152 ;  /* 0x00000010079e5825 */ /* 0x042fe200078e0098 */
[----:B------:R-:W-:Y:S01]  /*33a0*/  IADD3 R7, R7, 0x80, RZ ;  /* 0x0000008007077810 */ /* 0x000fe20007ffe0ff */
[----:B------:R-:W1:Y:S03]  /*33b0*/  @P3 LDC.64 R152, c[0x0][0x298] ;  /* 0x0000a600ff983b82 */ /* 0x000e660000000a00 */
[----:B------:R2:W-:Y:S01]  /*33c0*/  @P5 STG.E.128 desc[UR4][R158.64], R144 ;  /* 0x000000909e005986 */ /* 0x0005e2000c101d04 */
[----:B-1----:R-:W-:-:S04]  /*33d0*/  @P3 FMUL.FTZ R153, R198, R153 ;  /* 0x00000099c6993220 */ /* 0x002fc80000410000 */
[----:B------:R-:W-:-:S05]  /*33e0*/  @P3 FMUL.FTZ R152, R153, R152 ;  /* 0x0000009899983220 */ /* 0x000fca0000410000 */
[----:B------:R-:W-:Y:S02]  /*33f0*/  @P3 FSEL R157, R152, RZ, P4 ;  /* 0x000000ff989d3208 */ /* 0x000fe40002000000 */
[----:B------:R-:W1:Y:S02]  /*3400*/  @P3 LDC.64 R152, c[0x0][0x2f8] ;  /* 0x0000be00ff983b82 */ /* 0x000e640000000a00 */
[----:B------:R-:W-:-:S04]  /*3410*/  @P3 F2FP.BF16.F32.PACK_AB R157, RZ, R157 ;  /* 0x0000009dff9d323e */ /* 0x000fc800000010ff */
[----:B------:R-:W-:Y:S01]  /*3420*/  @P3 PRMT R151, R151, 0x5410, R157 ;  /* 0x0000541097973816 */ /* 0x000fe2000000009d */
[----:B-1----:R-:W-:-:S04]  /*3430*/  @P3 IMAD.WIDE.U32 R152, R154, 0x10, R152 ;  /* 0x000000109a983825 */ /* 0x002fc800078e0098 */
[----:B------:R-:W-:Y:S01]  /*3440*/  VIADD R154, R154, 0x80 ;  /* 0x000000809a9a7836 */ /* 0x000fe20000000000 */
[----:B------:R2:W-:Y:S06]  /*3450*/  @P3 STG.E.128 desc[UR4][R152.64], R148 ;  /* 0x0000009498003986 */ /* 0x0005ec000c101d04 */
.L_x_3735:
[----:B------:R-:W-:Y:S05]  /*3460*/  BSYNC B0 ;  /* 0x0000000000007941 */ /* 0x000fea0003800000 */
.L_x_3734:
        /* <DEDUP_REMOVED lines=9> */
[----:B-----5:R-:W-:Y:S01]  /*3500*/  SHF.L.U32 R158, R136, 0x10, RZ ;  /* 0x00000010889e7819 */ /* 0x020fe200000006ff */
[----:B------:R-:W-:Y:S06]  /*3510*/  BRA `(.L_x_3764) ;  /* 0x0000000000287947 */ /* 0x000fec0003800000 */
.L_x_3763:
[----:B------:R-:W-:Y:S01]  /*3520*/  UISETP.NE.U32.AND UP0, UPT, UR8, URZ, UPT ;  /* 0x0000003f0800728c */ /* 0x000fe2000bf05070 */
[----:B0-----:R-:W-:-:S03]  /*3530*/  ISETP.NE.AND P4, PT, R4, RZ, PT ;  /* 0x000000ff0400720c */ /* 0x001fc60003f85270 */
[----:B------:R-:W-:Y:S01]  /*3540*/  UISETP.NE.AND.EX UP0, UPT, UR9, URZ, UPT, UP0 ;  /* 0x0000003f0900728c */ /* 0x000fe2000bf05300 */
[----:B--2---:R-:W-:-:S05]  /*3550*/  FSEL R152, R156, RZ, !P4 ;  /* 0x000000ff9c987208 */ /* 0x004fca0006000000 */
[----:B------:R-:W-:Y:S01]  /*3560*/  PLOP3.LUT P4, PT, PT, PT, UP0, 0x80, 0x0 ;  /* 0x000000000000781c */ /* 0x000fe20003f8f008 */
[----:B------:R-:W-:-:S04]  /*3570*/  FFMA.FTZ R153, R11, R155, R152 ;  /* 0x0000009b0b997223 */ /* 0x000fc80000010098 */
[----:B------:R-:W-:-:S04]  /*3580*/  FADD.FTZ R153, R10, -R153 ;  /* 0x800000990a997221 */ /* 0x000fc80000010000 */
[----:B------:R-:W-:-:S04]  /*3590*/  FMUL.FTZ R158, R6, R153 ;  /* 0x00000099069e7220 */ /* 0x000fc80000410000 */
[----:B-----5:R-:W-:-:S04]  /*35a0*/  @P4 IMAD.U32 R157, R136, 0x10000, RZ ;  /* 0x00010000889d4824 */ /* 0x020fc800078e00ff */
[----:B------:R-:W-:-:S07]  /*35b0*/  @P4 FADD.FTZ R158, R158, R157 ;  /* 0x0000009d9e9e4221 */ /* 0x000fce0000010000 */
.L_x_3764:
[----:B------:R-:W-:Y:S05]  /*35c0*/  BSYNC B1 ;  /* 0x0000000000017941 */ /* 0x000fea0003800000 */
.L_x_3762:
        /* <DEDUP_REMOVED lines=18> */
.L_x_3766:
[----:B0-----:R-:W-:Y:S02]  /*36f0*/  ISETP.NE.AND P6, PT, R4, RZ, PT ;  /* 0x000000ff0400720c */ /* 0x001fe40003fc5270 */
[----:B------:R-:W-:Y:S02]  /*3700*/  @P4 PRMT R157, R136, 0x7632, R157 ;  /* 0x00007632889d4816 */ /* 0x000fe4000000009d */
[----:B------:R-:W-:-:S03]  /*3710*/  FSEL R153, R156, RZ, !P6 ;  /* 0x000000ff9c997208 */ /* 0x000fc60007000000 */
[----:B------:R-:W-:Y:S02]  /*3720*/  @P4 IMAD.U32 R157, R157, 0x10000, RZ ;  /* 0x000100009d9d4824 */ /* 0x000fe400078e00ff */
[----:B------:R-:W-:-:S04]  /*3730*/  FFMA.FTZ R152, R18, R155, R153 ;  /* 0x0000009b12987223 */ /* 0x000fc80000010099 */
[----:B------:R-:W-:-:S04]  /*3740*/  FADD.FTZ R153, R19, -R152 ;  /* 0x8000009813997221 */ /* 0x000fc80000010000 */
[----:B------:R-:W-:-:S04]  /*3750*/  FMUL.FTZ R158, R6, R153 ;  /* 0x00000099069e7220 */ /* 0x000fc80000410000 */
[----:B------:R-:W-:-:S07]  /*3760*/  @P4 FADD.FTZ R158, R158, R157 ;  /* 0x0000009d9e9e4221 */ /* 0x000fce0000010000 */
.L_x_3767:
[----:B------:R-:W-:Y:S05]  /*3770*/  BSYNC B1 ;  /* 0x0000000000017941 */ /* 0x000fea0003800000 */
.L_x_3765:
        /* <DEDUP_REMOVED lines=15> */
.L_x_3769:
[----:B0-----:R-:W-:Y:S01]  /*3870*/  ISETP.NE.AND P6, PT, R4, RZ, PT ;  /* 0x000000ff0400720c */ /* 0x001fe20003fc5270 */
[----:B------:R-:W-:-:S03]  /*3880*/  @P4 IMAD.U32 R157, R137, 0x10000, RZ ;  /* 0x00010000899d4824 */ /* 0x000fc600078e00ff */
[----:B------:R-:W-:-:S05]  /*3890*/  FSEL R152, R156, RZ, !P6 ;  /* 0x000000ff9c987208 */ /* 0x000fca0007000000 */
[----:B------:R-:W-:-:S04]  /*38a0*/  FFMA.FTZ R153, R13, R155, R152 ;  /* 0x0000009b0d997223 */ /* 0x000fc80000010098 */
[----:B------:R-:W-:-:S04]  /*38b0*/  FADD.FTZ R153, R12, -R153 ;  /* 0x800000990c997221 */ /* 0x000fc80000010000 */
[----:B------:R-:W-:-:S04]  /*38c0*/  FMUL.FTZ R158, R6, R153 ;  /* 0x00000099069e7220 */ /* 0x000fc80000410000 */
[----:B------:R-:W-:-:S07]  /*38d0*/  @P4 FADD.FTZ R158, R158, R157 ;  /* 0x0000009d9e9e4221 */ /* 0x000fce0000010000 */
.L_x_3770:
[----:B------:R-:W-:Y:S05]  /*38e0*/  BSYNC B1 ;  /* 0x0000000000017941 */ /* 0x000fea0003800000 */
.L_x_3768:
        /* <DEDUP_REMOVED lines=16> */
.L_x_3772:
        /* <DEDUP_REMOVED lines=8> */
.L_x_3773:
[----:B------:R-:W-:Y:S05]  /*3a70*/  BSYNC B1 ;  /* 0x0000000000017941 */ /* 0x000fea0003800000 */
.L_x_3771:
        /* <DEDUP_REMOVED lines=15> */
.L_x_3775:
[----:B0-----:R-:W-:Y:S01]  /*3b70*/  ISETP.NE.AND P6, PT, R4, RZ, PT ;  /* 0x000000ff0400720c */ /* 0x001fe20003fc5270 */
[----:B------:R-:W-:-:S03]  /*3b80*/  @P4 IMAD.U32 R157, R138, 0x10000, RZ ;  /* 0x000100008a9d4824 */ /* 0x000fc600078e00ff */
[----:B------:R-:W-:-:S05]  /*3b90*/  FSEL R152, R156, RZ, !P6 ;  /* 0x000000ff9c987208 */ /* 0x000fca0007000000 */
[----:B------:R-:W-:-:S04]  /*3ba0*/  FFMA.FTZ R153, R15, R155, R152 ;  /* 0x0000009b0f997223 */ /* 0x000fc80000010098 */
[----:B------:R-:W-:-:S04]  /*3bb0*/  FADD.FTZ R153, R14, -R153 ;  /* 0x800000990e997221 */ /* 0x000fc80000010000 */
[----:B------:R-:W-:-:S04]  /*3bc0*/  FMUL.FTZ R158, R6, R153 ;  /* 0x00000099069e7220 */ /* 0x000fc80000410000 */
[----:B------:R-:W-:-:S07]  /*3bd0*/  @P4 FADD.FTZ R158, R158, R157 ;  /* 0x0000009d9e9e4221 */ /* 0x000fce0000010000 */
.L_x_3776:
[----:B------:R-:W-:Y:S05]  /*3be0*/  BSYNC B1 ;  /* 0x0000000000017941 */ /* 0x000fea0003800000 */
.L_x_3774:
        /* <DEDUP_REMOVED lines=16> */
.L_x_3778:
        /* <DEDUP_REMOVED lines=8> */
.L_x_3779:
[----:B------:R-:W-:Y:S05]  /*3d70*/  BSYNC B1 ;  /* 0x0000000000017941 */ /* 0x000fea0003800000 */
.L_x_3777:
        /* <DEDUP_REMOVED lines=15> */
.L_x_3781:
[----:B0-----:R-:W-:Y:S01]  /*3e70*/  ISETP.NE.AND P6, PT, R4, RZ, PT ;  /* 0x000000ff0400720c */ /* 0x001fe20003fc5270 */
[----:B------:R-:W-:-:S03]  /*3e80*/  @P4 IMAD.U32 R157, R139, 0x10000, RZ ;  /* 0x000100008b9d4824 */ /* 0x000fc600078e00ff */
[----:B------:R-:W-:-:S05]  /*3e90*/  FSEL R152, R156, RZ, !P6 ;  /* 0x000000ff9c987208 */ /* 0x000fca0007000000 */
[----:B------:R-:W-:-:S04]  /*3ea0*/  FFMA.FTZ R153, R17, R155, R152 ;  /* 0x0000009b11997223 */ /* 0x000fc80000010098 */
[----:B------:R-:W-:-:S04]  /*3eb0*/  FADD.FTZ R153, R16, -R153 ;  /* 0x8000009910997221 */ /* 0x000fc80000010000 */
[----:B------:R-:W-:-:S04]  /*3ec0*/  FMUL.FTZ R158, R6, R153 ;  /* 0x00000099069e7220 */ /* 0x000fc80000410000 */
[----:B------:R-:W-:-:S07]  /*3ed0*/  @P4 FADD.FTZ R158, R158, R157 ;  /* 0x0000009d9e9e4221 */ /* 0x000fce0000010000 */
.L_x_3782:
[----:B------:R-:W-:Y:S05]  /*3ee0*/  BSYNC B1 ;  /* 0x0000000000017941 */ /* 0x000fea0003800000 */
.L_x_3780:
        /* <DEDUP_REMOVED lines=16> */
.L_x_3784:
        /* <DEDUP_REMOVED lines=8> */
.L_x_3785:
[----:B------:R-:W-:Y:S05]  /*4070*/  BSYNC B1 ;  /* 0x0000000000017941 */ /* 0x000fea0003800000 */
.L_x_3783:
        /* <DEDUP_REMOVED lines=17> */
.L_x_3761:
[----:B------:R-:W-:Y:S05]  /*4190*/  BSYNC B0 ;  /* 0x0000000000007941 */ /* 0x000fea0003800000 */
.L_x_3760:
[----:B------:R-:W-:Y:S04]  /*41a0*/  BSSY B0, `(.L_x_3786) ;  /* 0x00000d2000007945 */ /* 0x000fe80003800000 */
[----:B------:R-:W-:Y:S05]  /*41b0*/  @!P1 BRA `(.L_x_3787) ;  /* 0x0000000c00409947 */ /* 0x000fea0003800000 */
[----:B------:R-:W-:Y:S04]  /*41c0*/  BSSY B1, `(.L_x_3788) ;  /* 0x0000013000017945 */ /* 0x000fe80003800000 */
[----:B------:R-:W-:Y:S05]  /*41d0*/  @P2 BRA `(.L_x_3789) ;  /* 0x00000000001c2947 */ /* 0x000fea0003800000 */
[----:B------:R-:W-:Y:S01]  /*41e0*/  UISETP.NE.U32.AND UP0, UPT, UR8, URZ, UPT ;  /* 0x0000003f0800728c */ /* 0x000fe2000bf05070 */
[----:B--23--:R-:W-:-:S03]  /*41f0*/  IMAD.MOV.U32 R158, RZ, RZ, RZ ;  /* 0x000000ffff9e7224 */ /* 0x00cfc600078e00ff */
[----:B------:R-:W-:-:S06]  /*4200*/  UISETP.NE.AND.EX UP0, UPT, UR9, URZ, UPT, UP0 ;  /* 0x0000003f0900728c */ /* 0x000fcc000bf05300 */
[----:B------:R-:W-:-:S13]  /*4210*/  PLOP3.LUT P4, PT, PT, PT, UP0, 0x80, 0x0 ;  /* 0x000000000000781c */ /* 0x000fda0003f8f008 */
[----:B------:R-:W-:Y:S05]  /*4220*/  @!P4 BRA `(.L_x_3790) ;  /* 0x000000000030c947 */ /* 0x000fea0003800000 */
[----:B-----5:R-:W-:Y:S01]  /*4230*/  SHF.L.U32 R158, R140, 0x10, RZ ;  /* 0x000000108c9e7819 */ /* 0x020fe200000006ff */
[----:B------:R-:W-:Y:S06]  /*4240*/  BRA `(.L_x_3790) ;  /* 0x0000000000287947 */ /* 0x000fec0003800000 */
.L_x_3789:
[----:B------:R-:W-:Y:S01]  /*4250*/  UISETP.NE.U32.AND UP0, UPT, UR8, URZ, UPT ;  /* 0x0000003f0800728c */ /* 0x000fe2000bf05070 */
[----:B0-----:R-:W-:-:S03]  /*4260*/  ISETP.NE.AND P4, PT, R4, RZ, PT ;  /* 0x000000ff0400720c */ /* 0x001fc60003f85270 */
[----:B------:R-:W-:Y:S01]  /*4270*/  UISETP.NE.AND.EX UP0, UPT, UR9, URZ, UPT, UP0 ;  /* 0x0000003f0900728c */ /* 0x000fe2000bf05300 */
[----:B--23--:R-:W-:-:S05]  /*4280*/  FSEL R152, R156, RZ, !P4 ;  /* 0x000000ff9c987208 */ /* 0x00cfca0006000000 */
[----:B------:R-:W-:Y:S01]  /*4290*/  PLOP3.LUT P4, PT, PT, PT, UP0, 0x80, 0x0 ;  /* 0x000000000000781c */ /* 0x000fe20003f8f008 */
[----:B------:R-:W-:-:S04]  /*42a0*/  FFMA.FTZ R153, R27, R155, R152 ;  /* 0x0000009b1b997223 */ /* 0x000fc80000010098 */
[----:B------:R-:W-:-:S04]  /*42b0*/  FADD.FTZ R153, R26, -R153 ;  /* 0x800000991a997221 */ /* 0x000fc80000010000 */
[----:B------:R-:W-:-:S04]  /*42c0*/  FMUL.FTZ R158, R6, R153 ;  /* 0x00000099069e7220 */ /* 0x000fc80000410000 */
[----:B-----5:R-:W-:-:S05]  /*42d0*/  @P4 SHF.L.U32 R157, R140, 0x10, RZ ;  /* 0x000000108c9d4819 */ /* 0x020fca00000006ff */
[----:B------:R-:W-:-:S07]  /*42e0*/  @P4 FADD.FTZ R158, R158, R157 ;  /* 0x0000009d9e9e4221 */ /* 0x000fce0000010000 */
.L_x_3790:
[----:B------:R-:W-:Y:S05]  /*42f0*/  BSYNC B1 ;  /* 0x0000000000017941 */ /* 0x000fea0003800000 */
.L_x_3788:
        /* <DEDUP_REMOVED lines=18> */
.L_x_3792:
        /* <DEDUP_REMOVED lines=8> */
.L_x_3793:
[----:B------:R-:W-:Y:S05]  /*44a0*/  BSYNC B1 ;  /* 0x0000000000017941 */ /* 0x000fea0003800000 */
.L_x_3791:
        /* <DEDUP_REMOVED lines=15> */
.L_x_3795:
[----:B0-----:R-:W-:Y:S02]  /*45a0*/  ISETP.NE.AND P6, PT, R4, RZ, PT ;  /* 0x000000ff0400720c */ /* 0x001fe40003fc5270 */
[----:B------:R-:W-:Y:S02]  /*45b0*/  @P4 SHF.L.U32 R157, R141, 0x10, RZ ;  /* 0x000000108d9d4819 */ /* 0x000fe400000006ff */
[----:B------:R-:W-:-:S05]  /*45c0*/  FSEL R152, R156, RZ, !P6 ;  /* 0x000000ff9c987208 */ /* 0x000fca0007000000 */
[----:B------:R-:W-:-:S04]  /*45d0*/  FFMA.FTZ R153, R29, R155, R152 ;  /* 0x0000009b1d997223 */ /* 0x000fc80000010098 */
[----:B------:R-:W-:-:S04]  /*45e0*/  FADD.FTZ R153, R28, -R153 ;  /* 0x800000991c997221 */ /* 0x000fc80000010000 */
[----:B------:R-:W-:-:S04]  /*45f0*/  FMUL.FTZ R158, R6, R153 ;  /* 0x00000099069e7220 */ /* 0x000fc80000410000 */
[----:B------:R-:W-:-:S07]  /*4600*/  @P4 FADD.FTZ R158, R158, R157 ;  /* 0x0000009d9e9e4221 */ /* 0x000fce0000010000 */
.L_x_3796:
[----:B------:R-:W-:Y:S05]  /*4610*/  BSYNC B1 ;  /* 0x0000000000017941 */ /* 0x000fea0003800000 */
.L_x_3794:
        /* <DEDUP_REMOVED lines=16> */
.L_x_3798:
        /* <DEDUP_REMOVED lines=8> */
.L_x_3799:
[----:B------:R-:W-:Y:S05]  /*47a0*/  BSYNC B1 ;  /* 0x0000000000017941 */ /* 0x000fea0003800000 */
.L_x_3797:
        /* <DEDUP_REMOVED lines=15> */
.L_x_3801:
[----:B0-----:R-:W-:Y:S02]  /*48a0*/  ISETP.NE.AND P6, PT, R4, RZ, PT ;  /* 0x000000ff0400720c */ /* 0x001fe40003fc5270 */
[----:B------:R-:W-:Y:S02]  /*48b0*/  @P4 SHF.L.U32 R157, R142, 0x10, RZ ;  /* 0x000000108e9d4819 */ /* 0x000fe400000006ff */
[----:B------:R-:W-:-:S05]  /*48c0*/  FSEL R152, R156, RZ, !P6 ;  /* 0x000000ff9c987208 */ /* 0x000fca0007000000 */
[----:B------:R-:W-:-:S04]  /*48d0*/  FFMA.FTZ R153, R31, R155, R152 ;  /* 0x0000009b1f997223 */ /* 0x000fc80000010098 */
[----:B------:R-:W-:-:S04]  /*48e0*/  FADD.FTZ R153, R30, -R153 ;  /* 0x800000991e997221 */ /* 0x000fc80000010000 */
[----:B------:R-:W-:-:S04]  /*48f0*/  FMUL.FTZ R158, R6, R153 ;  /* 0x00000099069e7220 */ /* 0x000fc80000410000 */
[----:B------:R-:W-:-:S07]  /*4900*/  @P4 FADD.FTZ R158, R158, R157 ;  /* 0x0000009d9e9e4221 */ /* 0x000fce0000010000 */
.L_x_3802:
[----:B------:R-:W-:Y:S05]  /*4910*/  BSYNC B1 ;  /* 0x0000000000017941 */ /* 0x000fea0003800000 */
.L_x_3800:
        /* <DEDUP_REMOVED lines=16> */
.L_x_3804:
        /* <DEDUP_REMOVED lines=8> */
.L_x_3805:
[----:B------:R-:W-:Y:S05]  /*4aa0*/  BSYNC B1 ;  /* 0x0000000000017941 */ /* 0x000fea0003800000 */
.L_x_3803:
        /* <DEDUP_REMOVED lines=15> */
.L_x_3807:
[----:B0-----:R-:W-:Y:S02]  /*4ba0*/  ISETP.NE.AND P6, PT, R4, RZ, PT ;  /* 0x000000ff0400720c */ /* 0x001fe40003fc5270 */
[----:B------:R-:W-:Y:S02]  /*4bb0*/  @P4 SHF.L.U32 R157, R143, 0x10, RZ ;  /* 0x000000108f9d4819 */ /* 0x000fe400000006ff */
[----:B------:R-:W-:-:S05]  /*4bc0*/  FSEL R152, R156, RZ, !P6 ;  /* 0x000000ff9c987208 */ /* 0x000fca0007000000 */
[----:B------:R-:W-:-:S04]  /*4bd0*/  FFMA.FTZ R153, R161, R155, R152 ;  /* 0x0000009ba1997223 */ /* 0x000fc80000010098 */
[----:B------:R-:W-:-:S04]  /*4be0*/  FADD.FTZ R153, R160, -R153 ;  /* 0x80000099a0997221 */ /* 0x000fc80000010000 */
[----:B------:R-:W-:-:S04]  /*4bf0*/  FMUL.FTZ R158, R6, R153 ;  /* 0x00000099069e7220 */ /* 0x000fc80000410000 */
[----:B------:R-:W-:-:S07]  /*4c00*/  @P4 FADD.FTZ R158, R158, R157 ;  /* 0x0000009d9e9e4221 */ /* 0x000fce0000010000 */
.L_x_3808:
[----:B------:R-:W-:Y:S05]  /*4c10*/  BSYNC B1 ;  /* 0x0000000000017941 */ /* 0x000fea0003800000 */
.L_x_3806:
        /* <DEDUP_REMOVED lines=16> */
.L_x_3810:
        /* <DEDUP_REMOVED lines=8> */
.L_x_3811:
[----:B------:R-:W-:Y:S05]  /*4da0*/  BSYNC B1 ;  /* 0x0000000000017941 */ /* 0x000fea0003800000 */
.L_x_3809:
[----:B------:R-:W-:Y:S01]  /*4db0*/  @P5 F2FP.BF16.F32.PACK_AB R152, RZ, R198 ;  /* 0x000000c6ff98523e */ /* 0x000fe200000010ff */
[----:B------:R-:W1:Y:S01]  /*4dc0*/  @P5 LDC.64 R158, c[0x0][0x308] ;  /* 0x0000c200ff9e5b82 */ /* 0x000e620000000a00 */
[----:B------:R-:W-:Y:S02]  /*4dd0*/  @P3 LOP3.LUT P4, RZ, R177, 0xff000000, RZ, 0xc0, !PT ;  /* 0xff000000b1ff3812 */ /* 0x000fe4000788c0ff */
[----:B------:R-:W-:-:S05]  /*4de0*/  @P5 PRMT R147, R147, 0x5410, R152 ;  /* 0x0000541093935816 */ /* 0x000fca0000000098 */
[----:B------:R-:W2:Y:S01]  /*4df0*/  @P3 LDC.64 R152, c[0x0][0x298] ;  /* 0x0000a600ff983b82 */ /* 0x000ea20000000a00 */
[----:B-1----:R-:W-:-:S04]  /*4e00*/  @P5 IMAD.WIDE.U32 R158, R7, 0x10, R158 ;  /* 0x00000010079e5825 */ /* 0x002fc800078e009e */
[----:B------:R-:W-:Y:S01]  /*4e10*/  VIADD R7, R7, 0x80 ;  /* 0x0000008007077836 */ /* 0x000fe20000000000 */
[----:B------:R1:W-:Y:S01]  /*4e20*/  @P5 STG.E.128 desc[UR4][R158.64], R144 ;  /* 0x000000909e005986 */ /* 0x0003e2000c101d04 */
[----:B--2---:R-:W-:-:S04]  /*4e30*/  @P3 FMUL.FTZ R153, R198, R153 ;  /* 0x00000099c6993220 */ /* 0x004fc80000410000 */
[----:B------:R-:W-:-:S05]  /*4e40*/  @P3 FMUL.FTZ R152, R153, R152 ;  /* 0x0000009899983220 */ /* 0x000fca0000410000 */
[----:B------:R-:W-:Y:S02]  /*4e50*/  @P3 FSEL R157, R152, RZ, P4 ;  /* 0x000000ff989d3208 */ /* 0x000fe40002000000 */
[----:B------:R-:W2:Y:S02]  /*4e60*/  @P3 LDC.64 R152, c[0x0][0x2f8] ;  /* 0x0000be00ff983b82 */ /* 0x000ea40000000a00 */
[----:B------:R-:W-:-:S04]  /*4e70*/  @P3 F2FP.BF16.F32.PACK_AB R157, RZ, R157 ;  /* 0x0000009dff9d323e */ /* 0x000fc800000010ff */
[----:B------:R-:W-:Y:S01]  /*4e80*/  @P3 PRMT R151, R151, 0x5410, R157 ;  /* 0x0000541097973816 */ /* 0x000fe2000000009d */
[C---:B--2---:R-:W-:Y:S01]  /*4e90*/  @P3 IMAD.WIDE.U32 R152, R154.reuse, 0x10, R152 ;  /* 0x000000109a983825 */ /* 0x044fe200078e0098 */
[----:B------:R-:W-:-:S04]  /*4ea0*/  IADD3 R154, R154, 0x80, RZ ;  /* 0x000000809a9a7810 */ /* 0x000fc80007ffe0ff */
[----:B------:R1:W-:Y:S03]  /*4eb0*/  @P3 STG.E.128 desc[UR4][R152.64], R148 ;  /* 0x0000009498003986 */ /* 0x0003e6000c101d04 */
.L_x_3787:
[----:B------:R-:W-:Y:S05]  /*4ec0*/  BSYNC B0 ;  /* 0x0000000000007941 */ /* 0x000fea0003800000 */
.L_x_3786:
[----:B------:R-:W-:Y:S01]  /*4ed0*/  ISETP.NE.AND P4, PT, R9, RZ, PT ;  /* 0x000000ff0900720c */ /* 0x000fe20003f85270 */
[----:B------:R-:W-:-:S12]  /*4ee0*/  BSSY B0, `(.L_x_3812) ;  /* 0x00000d0000007945 */ /* 0x000fd80003800000 */
[----:B------:R-:W-:Y:S05]  /*4ef0*/  @!P4 BRA `(.L_x_3813) ;  /* 0x0000000c0038c947 */ /* 0x000fea0003800000 */
[----:B------:R-:W-:Y:S04]  /*4f00*/  BSSY B1, `(.L_x_3814) ;  /* 0x0000013000017945 */ /* 0x000fe80003800000 */
[----:B------:R-:W-:Y:S05]  /*4f10*/  @P2 BRA `(.L_x_3815) ;  /* 0x00000000001c2947 */ /* 0x000fea0003800000 */
[----:B------:R-:W-:Y:S01]  /*4f20*/  UISETP.NE.U32.AND UP0, UPT, UR8, URZ, UPT ;  /* 0x0000003f0800728c */ /* 0x000fe2000bf05070 */
[----:B-123--:R-:W-:-:S03]  /*4f30*/  MOV R158, RZ ;  /* 0x000000ff009e7202 */ /* 0x00efc60000000f00 */
[----:B------:R-:W-:-:S06]  /*4f40*/  UISETP.NE.AND.EX UP0, UPT, UR9, URZ, UPT, UP0 ;  /* 0x0000003f0900728c */ /* 0x000fcc000bf05300 */
[----:B------:R-:W-:-:S13]  /*4f50*/  PLOP3.LUT P4, PT, PT, PT, UP0, 0x80, 0x0 ;  /* 0x000000000000781c */ /* 0x000fda0003f8f008 */
[----:B------:R-:W-:Y:S05]  /*4f60*/  @!P4 BRA `(.L_x_3816) ;  /* 0x000000000030c947 */ /* 0x000fea0003800000 */
[----:B-----5:R-:W-:Y:S01]  /*4f70*/  IMAD.U32 R158, R32, 0x10000, RZ ;  /* 0x00010000209e7824 */ /* 0x020fe200078e00ff */
[----:B------:R-:W-:Y:S06]  /*4f80*/  BRA `(.L_x_3816) ;  /* 0x0000000000287947 */ /* 0x000fec0003800000 */
.L_x_3815:
[----:B------:R-:W-:Y:S01]  /*4f90*/  UISETP.NE.U32.AND UP0, UPT, UR8, URZ, UPT ;  /* 0x0000003f0800728c */ /* 0x000fe2000bf05070 */
[----:B0-----:R-:W-:-:S03]  /*4fa0*/  ISETP.NE.AND P4, PT, R4, RZ, PT ;  /* 0x000000ff0400720c */ /* 0x001fc60003f85270 */
[----:B------:R-:W-:Y:S01]  /*4fb0*/  UISETP.NE.AND.EX UP0, UPT, UR9, URZ, UPT, UP0 ;  /* 0x0000003f0900728c */ /* 0x000fe2000bf05300 */
[----:B-123--:R-:W-:-:S05]  /*4fc0*/  FSEL R152, R156, RZ, !P4 ;  /* 0x000000ff9c987208 */ /* 0x00efca0006000000 */
[----:B------:R-:W-:Y:S01]  /*4fd0*/  PLOP3.LUT P4, PT, PT, PT, UP0, 0x80, 0x0 ;  /* 0x000000000000781c */ /* 0x000fe20003f8f008 */
[----:B------:R-:W-:-:S04]  /*4fe0*/  FFMA.FTZ R153, R167, R155, R152 ;  /* 0x0000009ba7997223 */ /* 0x000fc80000010098 */
[----:B------:R-:W-:-:S04]  /*4ff0*/  FADD.FTZ R153, R182, -R153 ;  /* 0x80000099b6997221 */ /* 0x000fc80000010000 */
[----:B------:R-:W-:-:S04]  /*5000*/  FMUL.FTZ R158, R6, R153 ;  /* 0x00000099069e7220 */ /* 0x000fc80000410000 */
[----:B-----5:R-:W-:-:S05]  /*5010*/  @P4 SHF.L.U32 R157, R32, 0x10, RZ ;  /* 0x00000010209d4819 */ /* 0x020fca00000006ff */
[----:B------:R-:W-:-:S07]  /*5020*/  @P4 FADD.FTZ R158, R158, R157 ;  /* 0x0000009d9e9e4221 */ /* 0x000fce0000010000 */
.L_x_3816:
[----:B------:R-:W-:Y:S05]  /*5030*/  BSYNC B1 ;  /* 0x0000000000017941 */ /* 0x000fea0003800000 */
.L_x_3814:
        /* <DEDUP_REMOVED lines=18> */
.L_x_3818:
        /* <DEDUP_REMOVED lines=8> */
.L_x_3819:
[----:B------:R-:W-:Y:S05]  /*51e0*/  BSYNC B1 ;  /* 0x0000000000017941 */ /* 0x000fea0003800000 */
.L_x_3817:
        /* <DEDUP_REMOVED lines=15> */
.L_x_3821:
[----:B0-----:R-:W-:Y:S02]  /*52e0*/  ISETP.NE.AND P6, PT, R4, RZ, PT ;  /* 0x000000ff0400720c */ /* 0x001fe40003fc5270 */
[----:B------:R-:W-:Y:S02]  /*52f0*/  @P4 SHF.L.U32 R157, R33, 0x10, RZ ;  /* 0x00000010219d4819 */ /* 0x000fe400000006ff */
[----:B------:R-:W-:-:S05]  /*5300*/  FSEL R152, R156, RZ, !P6 ;  /* 0x000000ff9c987208 */ /* 0x000fca0007000000 */
[----:B------:R-:W-:-:S04]  /*5310*/  FFMA.FTZ R153, R183, R155, R152 ;  /* 0x0000009bb7997223 */ /* 0x000fc80000010098 */
[----:B------:R-:W-:-:S04]  /*5320*/  FADD.FTZ R153, R184, -R153 ;  /* 0x80000099b8997221 */ /* 0x000fc80000010000 */
[----:B------:R-:W-:-:S04]  /*5330*/  FMUL.FTZ R158, R6, R153 ;  /* 0x00000099069e7220 */ /* 0x000fc80000410000 */
[----:B------:R-:W-:-:S07]  /*5340*/  @P4 FADD.FTZ R158, R158, R157 ;  /* 0x0000009d9e9e4221 */ /* 0x000fce0000010000 */
.L_x_3822:
[----:B------:R-:W-:Y:S05]  /*5350*/  BSYNC B1 ;  /* 0x0000000000017941 */ /* 0x000fea0003800000 */
.L_x_3820:
        /* <DEDUP_REMOVED lines=16> */
.L_x_3824:
        /* <DEDUP_REMOVED lines=8> */
.L_x_3825:
[----:B------:R-:W-:Y:S05]  /*54e0*/  BSYNC B1 ;  /* 0x0000000000017941 */ /* 0x000fea0003800000 */
.L_x_3823:
        /* <DEDUP_REMOVED lines=15> */
.L_x_3827:
[----:B0-----:R-:W-:Y:S02]  /*55e0*/  ISETP.NE.AND P6, PT, R4, RZ, PT ;  /* 0x000000ff0400720c */ /* 0x001fe40003fc5270 */
[----:B------:R-:W-:Y:S02]  /*55f0*/  @P4 SHF.L.U32 R157, R34, 0x10, RZ ;  /* 0x00000010229d4819 */ /* 0x000fe400000006ff */
[----:B------:R-:W-:-:S05]  /*5600*/  FSEL R152, R156, RZ, !P6 ;  /* 0x000000ff9c987208 */ /* 0x000fca0007000000 */
[----:B------:R-:W-:-:S04]  /*5610*/  FFMA.FTZ R153, R185, R155, R152 ;  /* 0x0000009bb9997223 */ /* 0x000fc80000010098 */
[----:B------:R-:W-:-:S04]  /*5620*/  FADD.FTZ R153, R186, -R153 ;  /* 0x80000099ba997221 */ /* 0x000fc80000010000 */
[----:B------:R-:W-:-:S04]  /*5630*/  FMUL.FTZ R158, R6, R153 ;  /* 0x00000099069e7220 */ /* 0x000fc80000410000 */
[----:B------:R-:W-:-:S07]  /*5640*/  @P4 FADD.FTZ R158, R158, R157 ;  /* 0x0000009d9e9e4221 */ /* 0x000fce0000010000 */
.L_x_3828:
[----:B------:R-:W-:Y:S05]  /*5650*/  BSYNC B1 ;  /* 0x0000000000017941 */ /* 0x000fea0003800000 */
.L_x_3826:
        /* <DEDUP_REMOVED lines=16> */
.L_x_3830:
        /* <DEDUP_REMOVED lines=8> */
.L_x_3831:
[----:B------:R-:W-:Y:S05]  /*57e0*/  BSYNC B1 ;  /* 0x0000000000017941 */ /* 0x000fea0003800000 */
.L_x_3829:
        /* <DEDUP_REMOVED lines=15> */
.L_x_3833:
[----:B0-----:R-:W-:Y:S02]  /*58e0*/  ISETP.NE.AND P6, PT, R4, RZ, PT ;  /* 0x000000ff0400720c */ /* 0x001fe40003fc5270 */
[----:B------:R-:W-:Y:S02]  /*58f0*/  @P4 SHF.L.U32 R157, R35, 0x10, RZ ;  /* 0x00000010239d4819 */ /* 0x000fe400000006ff */
[----:B------:R-:W-:-:S05]  /*5900*/  FSEL R152, R156, RZ, !P6 ;  /* 0x000000ff9c987208 */ /* 0x000fca0007000000 */
[----:B------:R-:W-:-:S04]  /*5910*/  FFMA.FTZ R153, R187, R155, R152 ;  /* 0x0000009bbb997223 */ /* 0x000fc80000010098 */
[----:B------:R-:W-:-:S04]  /*5920*/  FADD.FTZ R153, R194, -R153 ;  /* 0x80000099c2997221 */ /* 0x000fc80000010000 */
[----:B------:R-:W-:-:S04]  /*5930*/  FMUL.FTZ R158, R6, R153 ;  /* 0x00000099069e7220 */ /* 0x000fc80000410000 */
[----:B------:R-:W-:-:S07]  /*5940*/  @P4 FADD.FTZ R158, R158, R157 ;  /* 0x0000009d9e9e4221 */ /* 0x000fce0000010000 */
.L_x_3834:
[----:B------:R-:W-:Y:S05]  /*5950*/  BSYNC B1 ;  /* 0x0000000000017941 */ /* 0x000fea0003800000 */
.L_x_3832:
        /* <DEDUP_REMOVED lines=16> */
.L_x_3836:
[----:B0-----:R-:W-:-:S04]  /*5a60*/  ISETP.NE.AND P2, PT, R4, RZ, PT ;  /* 0x000000ff0400720c */ /* 0x001fc80003f45270 */
[----:B------:R-:W-:-:S05]  /*5a70*/  FSEL R153, R156, RZ, !P2 ;  /* 0x000000ff9c997208 */ /* 0x000fca0005000000 */
[----:B------:R-:W-:Y:S01]  /*5a80*/  FFMA.FTZ R152, R196, R155, R153 ;  /* 0x0000009bc4987223 */ /* 0x000fe20000010099 */
[----:B------:R-:W-:-:S03]  /*5a90*/  @P4 PRMT R155, R35, 0x7632, R155 ;  /* 0x00007632239b4816 */ /* 0x000fc6000000009b */
[----:B------:R-:W-:Y:S01]  /*5aa0*/  FADD.FTZ R153, R195, -R152 ;  /* 0x80000098c3997221 */ /* 0x000fe20000010000 */
[----:B------:R-:W-:-:S03]  /*5ab0*/  @P4 SHF.L.U32 R155, R155, 0x10, RZ ;  /* 0x000000109b9b4819 */ /* 0x000fc600000006ff */
[----:B------:R-:W-:-:S04]  /*5ac0*/  FMUL.FTZ R6, R6, R153 ;  /* 0x0000009906067220 */ /* 0x000fc80000410000 */
[----:B------:R-:W-:-:S07]  /*5ad0*/  @P4 FADD.FTZ R6, R6, R155 ;  /* 0x0000009b06064221 */ /* 0x000fce0000010000 */
.L_x_3837:
[----:B------:R-:W-:Y:S05]  /*5ae0*/  BSYNC B1 ;  /* 0x0000000000017941 */ /* 0x000fea0003800000 */
.L_x_3835:
[----:B------:R-:W1:Y:S01]  /*5af0*/  @P3 LDC.64 R152, c[0x0][0x298] ;  /* 0x0000a600ff983b82 */ /* 0x000e620000000a00 */
[----:B------:R-:W-:-:S07]  /*5b00*/  @P3 LOP3.LUT P2, RZ, R179, 0xff000000, RZ, 0xc0, !PT ;  /* 0xff000000b3ff3812 */ /* 0x000fce000784c0ff */
[----:B------:R-:W2:Y:S01]  /*5b10*/  @P5 LDC.64 R156, c[0x0][0x308] ;  /* 0x0000c200ff9c5b82 */ /* 0x000ea20000000a00 */
[----:B-1----:R-:W-:Y:S01]  /*5b20*/  @P3 FMUL.FTZ R153, R6, R153 ;  /* 0x0000009906993220 */ /* 0x002fe20000410000 */
[----:B------:R-:W-:-:S03]  /*5b30*/  @P5 F2FP.BF16.F32.PACK_AB R6, RZ, R6 ;  /* 0x00000006ff06523e */ /* 0x000fc600000010ff */
[----:B------:R-:W-:Y:S01]  /*5b40*/  @P3 FMUL.FTZ R152, R153, R152 ;  /* 0x0000009899983220 */ /* 0x000fe20000410000 */
[----:B------:R-:W-:Y:S01]  /*5b50*/  @P5 PRMT R147, R147, 0x5410, R6 ;  /* 0x0000541093935816 */ /* 0x000fe20000000006 */
[----:B--2---:R-:W-:-:S03]  /*5b60*/  @P5 IMAD.WIDE.U32 R156, R7, 0x10, R156 ;  /* 0x00000010079c5825 */ /* 0x004fc600078e009c */
[----:B------:R-:W-:Y:S02]  /*5b70*/  @P3 FSEL R155, R152, RZ, P2 ;  /* 0x000000ff989b3208 */ /* 0x000fe40001000000 */
[----:B------:R-:W1:Y:S02]  /*5b80*/  @P3 LDC.64 R152, c[0x0][0x2f8] ;  /* 0x0000be00ff983b82 */ /* 0x000e640000000a00 */
[----:B------:R-:W-:Y:S01]  /*5b90*/  @P3 F2FP.BF16.F32.PACK_AB R155, RZ, R155 ;  /* 0x0000009bff9b323e */ /* 0x000fe200000010ff */
[----:B------:R4:W-:Y:S03]  /*5ba0*/  @P5 STG.E.128 desc[UR4][R156.64], R144 ;  /* 0x000000909c005986 */ /* 0x0009e6000c101d04 */
[----:B------:R-:W-:Y:S01]  /*5bb0*/  @P3 PRMT R151, R151, 0x5410, R155 ;  /* 0x0000541097973816 */ /* 0x000fe2000000009b */
[----:B-1----:R-:W-:-:S05]  /*5bc0*/  @P3 IMAD.WIDE.U32 R152, R154, 0x10, R152 ;  /* 0x000000109a983825 */ /* 0x002fca00078e0098 */
[----:B------:R4:W-:Y:S02]  /*5bd0*/  @P3 STG.E.128 desc[UR4][R152.64], R148 ;  /* 0x0000009498003986 */ /* 0x0009e4000c101d04 */
.L_x_3813:
[----:B------:R-:W-:Y:S05]  /*5be0*/  BSYNC B0 ;  /* 0x0000000000007941 */ /* 0x000fea0003800000 */
.L_x_3812:
[----:B------:R-:W-:Y:S02]  /*5bf0*/  IADD3 R5, R5, UR12, RZ ;  /* 0x0000000c05057c10 */ /* 0x000fe4000fffe0ff */
[----:B------:R-:W-:Y:S02]  /*5c00*/  ISETP.NE.AND P3, PT, R212, RZ, PT ;  /* 0x000000ffd400720c */ /* 0x000fe40003f65270 */
[----:B------:R-:W-:Y:S02]  /*5c10*/  ISETP.GE.AND P2, PT, R5, UR13, PT ;  /* 0x0000000d05007c0c */ /* 0x000fe4000bf46270 */
[----:B------:R-:W-:-:S11]  /*5c20*/  SEL R215, RZ, 0x1, P3 ;  /* 0x00000001ffd77807 */ /* 0x000fd60001800000 */
[----:B------:R-:W-:Y:S05]  /*5c30*/  @!P2 BRA `(.L_x_3838) ;  /* 0xffffffa80034a947 */ /* 0x000fea000383ffff */
.L_x_3717:
[----:B------:R-:W0:Y:S01]  /*5c40*/  S2R R0, SR_TID.X ;  /* 0x0000000000007919 */ /* 0x000e220000002100 */
        /* <DEDUP_REMOVED lines=8> */
[----:B------:R-:W1:Y:S01]  /*5cd0*/  LDC.64 R4, c[0x0][0x2d8] ;  /* 0x0000b600ff047b82 */ /* 0x000e620000000a00 */
[----:B0-----:R-:W-:-:S05]  /*5ce0*/  IMAD.WIDE.U32 R2, R7, 0x20, R2 ;  /* 0x0000002007027825 */ /* 0x001fca00078e0002 */
[----:B------:R0:W-:Y:S01]  /*5cf0*/  STG.E.128 desc[UR4][R2.64], R100 ;  /* 0x0000006402007986 */ /* 0x0001e2000c101d04 */
[----:B-1----:R-:W-:-:S03]  /*5d00*/  IMAD.WIDE.U32 R4, R7, 0x20, R4 ;  /* 0x0000002007047825 */ /* 0x002fc600078e0004 */
[----:B------:R0:W-:Y:S01]  /*5d10*/  STG.E.128 desc[UR4][R2.64+0x10], R104 ;  /* 0x0000106802007986 */ /* 0x0001e2000c101d04 */
[----:B------:R-:W-:-:S03]  /*5d20*/  VIADD R7, R7, 0x80 ;  /* 0x0000008007077836 */ /* 0x000fc60000000000 */
[----:B------:R0:W-:Y:S04]  /*5d30*/  STG.E.128 desc[UR4][R4.64], R68 ;  /* 0x0000004404007986 */ /* 0x0001e8000c101d04 */
[----:B------:R0:W-:Y:S02]  /*5d40*/  STG.E.128 desc[UR4][R4.64+0x10], R72 ;  /* 0x0000104804007986 */ /* 0x0001e4000c101d04 */
.L_x_3840:
[----:B------:R-:W-:Y:S05]  /*5d50*/  BSYNC B0 ;  /* 0x0000000000007941 */ /* 0x000fea0003800000 */
.L_x_3839:
[----:B------:R-:W-:Y:S04]  /*5d60*/  BSSY B0, `(.L_x_3841) ;  /* 0x000000b000007945 */ /* 0x000fe80003800000 */
[----:B------:R-:W-:Y:S05]  /*5d70*/  @!P0 BRA `(.L_x_3842) ;  /* 0x0000000000248947 */ /* 0x000fea0003800000 */
[----:B0-----:R-:W0:Y:S08]  /*5d80*/  LDC.64 R2, c[0x0][0x2d0] ;  /* 0x0000b400ff027b82 */ /* 0x001e300000000a00 */
[----:B------:R-:W1:Y:S01]  /*5d90*/  LDC.64 R4, c[0x0][0x2d8] ;  /* 0x0000b600ff047b82 */ /* 0x000e620000000a00 */
[----:B0-----:R-:W-:-:S05]  /*5da0*/  IMAD.WIDE.U32 R2, R7, 0x20, R2 ;  /* 0x0000002007027825 */ /* 0x001fca00078e0002 */
[----:B------:R0:W-:Y:S01]  /*5db0*/  STG.E.128 desc[UR4][R2.64], R108 ;  /* 0x0000006c02007986 */ /* 0x0001e2000c101d04 */
[----:B-1----:R-:W-:-:S03]  /*5dc0*/  IMAD.WIDE.U32 R4, R7, 0x20, R4 ;  /* 0x0000002007047825 */ /* 0x002fc600078e0004 */
[----:B------:R0:W-:Y:S01]  /*5dd0*/  STG.E.128 desc[UR4][R2.64+0x10], R112 ;  /* 0x0000107002007986 */ /* 0x0001e2000c101d04 */
[----:B------:R-:W-:-:S03]  /*5de0*/  IADD3 R7, R7, 0x80, RZ ;  /* 0x0000008007077810 */ /* 0x000fc60007ffe0ff */
[----:B------:R0:W-:Y:S04]  /*5df0*/  STG.E.128 desc[UR4][R4.64], R76 ;  /* 0x0000004c04007986 */ /* 0x0001e8000c101d04 */
[----:B------:R0:W-:Y:S02]  /*5e00*/  STG.E.128 desc[UR4][R4.64+0x10], R80 ;  /* 0x0000105004007986 */ /* 0x0001e4000c101d04 */
.L_x_3842:
[----:B------:R-:W-:Y:S05]  /*5e10*/  BSYNC B0 ;  /* 0x0000000000007941 */ /* 0x000fea0003800000 */
.L_x_3841:
        /* <DEDUP_REMOVED lines=11> */
.L_x_3844:
[----:B------:R-:W-:Y:S05]  /*5ed0*/  BSYNC B0 ;  /* 0x0000000000007941 */ /* 0x000fea0003800000 */
.L_x_3843:
[----:B------:R-:W-:-:S13]  /*5ee0*/  ISETP.NE.AND P0, PT, R9, RZ, PT ;  /* 0x000000ff0900720c */ /* 0x000fda0003f05270 */
[----:B------:R-:W-:Y:S05]  /*5ef0*/  @!P0 EXIT ;  /* 0x000000000000894d */ /* 0x000fea0003800000 */
[----:B0-----:R-:W0:Y:S08]  /*5f00*/  LDC.64 R2, c[0x0][0x2d0] ;  /* 0x0000b400ff027b82 */ /* 0x001e300000000a00 */
[----:B------:R-:W1:Y:S01]  /*5f10*/  LDC.64 R4, c[0x0][0x2d8] ;  /* 0x0000b600ff047b82 */ /* 0x000e620000000a00 */
[----:B0-----:R-:W-:-:S05]  /*5f20*/  IMAD.WIDE.U32 R2, R7, 0x20, R2 ;  /* 0x0000002007027825 */ /* 0x001fca00078e0002 */
[----:B------:R-:W-:Y:S01]  /*5f30*/  STG.E.128 desc[UR4][R2.64], R92 ;  /* 0x0000005c02007986 */ /* 0x000fe2000c101d04 */
[----:B-1----:R-:W-:-:S03]  /*5f40*/  IMAD.WIDE.U32 R4, R7, 0x20, R4 ;  /* 0x0000002007047825 */ /* 0x002fc600078e0004 */
[----:B------:R-:W-:Y:S04]  /*5f50*/  STG.E.128 desc[UR4][R2.64+0x10], R96 ;  /* 0x0000106002007986 */ /* 0x000fe8000c101d04 */
[----:B------:R-:W-:Y:S04]  /*5f60*/  STG.E.128 desc[UR4][R4.64], R124 ;  /* 0x0000007c04007986 */ /* 0x000fe8000c101d04 */
[----:B------:R-:W-:Y:S01]  /*5f70*/  STG.E.128 desc[UR4][R4.64+0x10], R128 ;  /* 0x0000108004007986 */ /* 0x000fe2000c101d04 */
[----:B------:R-:W-:Y:S05]  /*5f80*/  EXIT ;  /* 0x000000000000794d */ /* 0x000fea0003800000 */
.L_x_3733:
[----:B------:R-:W-:Y:S01]  /*5f90*/  HFMA2.MMA R218, -RZ, RZ, 0, 1.847743988037109375e-06 ;  /* 0x0000001fffda7435 */ /* 0x000fe200000001ff */
[----:B------:R-:W-:Y:S01]  /*5fa0*/  IMAD.MOV.U32 R216, RZ, RZ, R219 ;  /* 0x000000ffffd87224 */ /* 0x000fe200078e00db */
[----:B------:R-:W-:Y:S01]  /*5fb0*/  MOV R217, 0x10 ;  /* 0x0000001000d97802 */ /* 0x000fe20000000f00 */
[----:B------:R-:W-:-:S08]  /*5fc0*/  IMAD.MOV.U32 R213, RZ, RZ, -0x1 ;  /* 0xffffffffffd57424 */ /* 0x000fd000078e00ff */
[----:B0----5:R-:W-:Y:S05]  /*5fd0*/  WARPSYNC.COLLECTIVE R213, `(.L_x_3845) ;  /* 0x00000000d5087348 */ /* 0x021fea0003c00000 */
[----:B------:R1:W2:Y:S02]  /*5fe0*/  SHFL.DOWN P5, R215, R216, R217, R218 ;  /* 0x080000d9d8d77389 */ /* 0x0002a400000a00da */
[----:B012--5:R-:W-:Y:S01]  /*5ff0*/  ENDCOLLECTIVE ;  /* 0x000000000000791b */ /* 0x027fe20003800000 */
.L_x_3845:
[----:B------:R-:W-:Y:S02]  /*6000*/  MOV R216, R220 ;  /* 0x000000dc00d87202 */ /* 0x000fe40000000f00 */
[----:B------:R-:W-:-:S07]  /*6010*/  MOV R154, R215 ;  /* 0x000000d7009a7202 */ /* 0x000fce0000000f00 */
[----:B------:R-:W-:Y:S05]  /*6020*/  WARPSYNC.COLLECTIVE R213, `(.L_x_3846) ;  /* 0x00000000d5087348 */ /* 0x000fea0003c00000 */
[----:B------:R0:W1:Y:S02]  /*6030*/  SHFL.DOWN P5, R215, R216, R217, R218 ;  /* 0x080000d9d8d77389 */ /* 0x00006400000a00da */
[----:B01----:R-:W-:Y:S01]  /*6040*/  ENDCOLLECTIVE ;  /* 0x000000000000791b */ /* 0x003fe20003800000 */
.L_x_3846:
[----:B------:R-:W-:Y:S01]  /*6050*/  FADD.FTZ R154, R154, R219 ;  /* 0x000000db9a9a7221 */ /* 0x000fe20000010000 */
[----:B------:R-:W-:-:S04]  /*6060*/  HFMA2.MMA R217, -RZ, RZ, 0, 4.76837158203125e-07 ;  /* 0x00000008ffd97435 */ /* 0x000fc800000001ff */
[----:B------:R-:W-:Y:S01]  /*6070*/  MOV R216, R154 ;  /* 0x0000009a00d87202 */ /* 0x000fe20000000f00 */
[----:B------:R-:W-:-:S07]  /*6080*/  IMAD.MOV.U32 R155, RZ, RZ, R215 ;  /* 0x000000ffff9b7224 */ /* 0x000fce00078e00d7 */
[----:B------:R-:W-:Y:S05]  /*6090*/  WARPSYNC.COLLECTIVE R213, `(.L_x_3847) ;  /* 0x00000000d5087348 */ /* 0x000fea0003c00000 */
[----:B------:R0:W1:Y:S02]  /*60a0*/  SHFL.DOWN P5, R215, R216, R217, R218 ;  /* 0x080000d9d8d77389 */ /* 0x00006400000a00da */
[----:B01----:R-:W-:Y:S01]  /*60b0*/  ENDCOLLECTIVE ;  /* 0x000000000000791b */ /* 0x003fe20003800000 */
.L_x_3847:
[----:B------:R-:W-:-:S05]  /*60c0*/  FADD.FTZ R155, R155, R220 ;  /* 0x000000dc9b9b7221 */ /* 0x000fca0000010000 */
[----:B------:R-:W-:Y:S01]  /*60d0*/  MOV R216, R155 ;  /* 0x0000009b00d87202 */ /* 0x000fe20000000f00 */
[----:B------:R-:W-:-:S07]  /*60e0*/  IMAD.MOV.U32 R157, RZ, RZ, R215 ;  /* 0x000000ffff9d7224 */ /* 0x000fce00078e00d7 */
[----:B------:R-:W-:Y:S05]  /*60f0*/  WARPSYNC.COLLECTIVE R213, `(.L_x_3848) ;  /* 0x00000000d5087348 */ /* 0x000fea0003c00000 */
[----:B------:R0:W1:Y:S02]  /*6100*/  SHFL.DOWN P5, R215, R216, R217, R218 ;  /* 0x080000d9d8d77389 */ /* 0x00006400000a00da */
[----:B01----:R-:W-:Y:S01]  /*6110*/  ENDCOLLECTIVE ;  /* 0x000000000000791b */ /* 0x003fe20003800000 */
.L_x_3848:
[----:B------:R-:W-:Y:S01]  /*6120*/  FADD.FTZ R157, R154, R157 ;  /* 0x0000009d9a9d7221 */ /* 0x000fe20000010000 */
[----:B------:R-:W-:-:S03]  /*6130*/  HFMA2.MMA R217, -RZ, RZ, 0, 2.384185791015625e-07 ;  /* 0x00000004ffd97435 */ /* 0x000fc600000001ff */
[----:B------:R-:W-:Y:S01]  /*6140*/  IMAD.MOV.U32 R216, RZ, RZ, R157 ;  /* 0x000000ffffd87224 */ /* 0x000fe200078e009d */
[----:B------:R-:W-:-:S07]  /*6150*/  MOV R156, R215 ;  /* 0x000000d7009c7202 */ /* 0x000fce0000000f00 */
[----:B------:R-:W-:Y:S05]  /*6160*/  WARPSYNC.COLLECTIVE R213, `(.L_x_3849) ;  /* 0x00000000d5087348 */ /* 0x000fea0003c00000 */
[----:B------:R0:W1:Y:S02]  /*6170*/  SHFL.DOWN P5, R215, R216, R217, R218 ;  /* 0x080000d9d8d77389 */ /* 0x00006400000a00da */
[----:B01----:R-:W-:Y:S01]  /*6180*/  ENDCOLLECTIVE ;  /* 0x000000000000791b */ /* 0x003fe20003800000 */
.L_x_3849:
[----:B------:R-:W-:-:S04]  /*6190*/  FADD.FTZ R156, R155, R156 ;  /* 0x0000009c9b9c7221 */ /* 0x000fc80000010000 */
[----:B------:R-:W-:Y:S01]  /*61a0*/  IMAD.MOV.U32 R216, RZ, RZ, R156 ;  /* 0x000000ffffd87224 */ /* 0x000fe200078e009c */
[----:B------:R-:W-:-:S07]  /*61b0*/  MOV R158, R215 ;  /* 0x000000d7009e7202 */ /* 0x000fce0000000f00 */
[----:B------:R-:W-:Y:S05]  /*61c0*/  WARPSYNC.COLLECTIVE R213, `(.L_x_3850) ;  /* 0x00000000d5087348 */ /* 0x000fea0003c00000 */
[----:B------:R0:W1:Y:S02]  /*61d0*/  SHFL.DOWN P5, R215, R216, R217, R218 ;  /* 0x080000d9d8d77389 */ /* 0x00006400000a00da */
[----:B01----:R-:W-:Y:S01]  /*61e0*/  ENDCOLLECTIVE ;  /* 0x000000000000791b */ /* 0x003fe20003800000 */
.L_x_3850:
[----:B------:R-:W-:-:S05]  /*61f0*/  FADD.FTZ R158, R157, R158 ;  /* 0x0000009e9d9e7221 */ /* 0x000fca0000010000 */
[----:B------:R-:W-:Y:S01]  /*6200*/  MOV R216, R158 ;  /* 0x0000009e00d87202 */ /* 0x000fe20000000f00 */
[----:B------:R-:W-:Y:S01]  /*6210*/  IMAD.MOV.U32 R217, RZ, RZ, 0x2 ;  /* 0x00000002ffd97424 */ /* 0x000fe200078e00ff */
[----:B------:R-:W-:-:S07]  /*6220*/  MOV R159, R215 ;  /* 0x000000d7009f7202 */ /* 0x000fce0000000f00 */
[----:B------:R-:W-:Y:S05]  /*6230*/  WARPSYNC.COLLECTIVE R213, `(.L_x_3851) ;  /* 0x00000000d5087348 */ /* 0x000fea0003c00000 */
[----:B------:R0:W1:Y:S02]  /*6240*/  SHFL.DOWN P5, R215, R216, R217, R218 ;  /* 0x080000d9d8d77389 */ /* 0x00006400000a00da */
[----:B01----:R-:W-:Y:S01]  /*6250*/  ENDCOLLECTIVE ;  /* 0x000000000000791b */ /* 0x003fe20003800000 */
.L_x_3851:
[----:B------:R-:W-:-:S05]  /*6260*/  FADD.FTZ R159, R156, R159 ;  /* 0x0000009f9c9f7221 */ /* 0x000fca0000010000 */
[----:B------:R-:W-:Y:S02]  /*6270*/  MOV R216, R159 ;  /* 0x0000009f00d87202 */ /* 0x000fe40000000f00 */
[----:B------:R-:W-:-:S07]  /*6280*/  MOV R199, R215 ;  /* 0x000000d700c77202 */ /* 0x000fce0000000f00 */
[----:B------:R-:W-:Y:S05]  /*6290*/  WARPSYNC.COLLECTIVE R213, `(.L_x_3852) ;  /* 0x00000000d5087348 */ /* 0x000fea0003c00000 */
[----:B------:R0:W1:Y:S02]  /*62a0*/  SHFL.DOWN P5, R215, R216, R217, R218 ;  /* 0x080000d9d8d77389 */ /* 0x00006400000a00da */
[----:B01----:R-:W-:Y:S01]  /*62b0*/  ENDCOLLECTIVE ;  /* 0x000000000000791b */ /* 0x003fe20003800000 */
.L_x_3852:
[----:B------:R-:W-:Y:S01]  /*62c0*/  FADD.FTZ R199, R158, R199 ;  /* 0x000000c79ec77221 */ /* 0x000fe20000010000 */
[----:B------:R-:W-:-:S04]  /*62d0*/  HFMA2.MMA R217, -RZ, RZ, 0, 5.9604644775390625e-08 ;  /* 0x00000001ffd97435 */ /* 0x000fc800000001ff */
[----:B------:R-:W-:Y:S01]  /*62e0*/  MOV R216, R199 ;  /* 0x000000c700d87202 */ /* 0x000fe20000000f00 */
[----:B------:R-:W-:-:S07]  /*62f0*/  IMAD.MOV.U32 R198, RZ, RZ, R215 ;  /* 0x000000ffffc67224 */ /* 0x000fce00078e00d7 */
[----:B------:R-:W-:Y:S05]  /*6300*/  WARPSYNC.COLLECTIVE R213, `(.L_x_3853) ;  /* 0x00000000d5087348 */ /* 0x000fea0003c00000 */
[----:B------:R0:W1:Y:S02]  /*6310*/  SHFL.DOWN P5, R215, R216, R217, R218 ;  /* 0x080000d9d8d77389 */ /* 0x00006400000a00da */
[----:B01----:R-:W-:Y:S01]  /*6320*/  ENDCOLLECTIVE ;  /* 0x000000000000791b */ /* 0x003fe20003800000 */
.L_x_3853:
[----:B------:R-:W-:-:S05]  /*6330*/  FADD.FTZ R154, R159, R198 ;  /* 0x000000c69f9a7221 */ /* 0x000fca0000010000 */
[----:B------:R-:W-:Y:S01]  /*6340*/  MOV R216, R154 ;  /* 0x0000009a00d87202 */ /* 0x000fe20000000f00 */
[----:B------:R-:W-:-:S07]  /*6350*/  IMAD.MOV.U32 R198, RZ, RZ, R215 ;  /* 0x000000ffffc67224 */ /* 0x000fce00078e00d7 */
[----:B------:R-:W-:Y:S05]  /*6360*/  WARPSYNC.COLLECTIVE R213, `(.L_x_3854) ;  /* 0x00000000d5087348 */ /* 0x000fea0003c00000 */
[----:B------:R0:W1:Y:S02]  /*6370*/  SHFL.DOWN P5, R215, R216, R217, R218 ;  /* 0x080000d9d8d77389 */ /* 0x00006400000a00da */
[----:B01----:R-:W-:Y:S01]  /*6380*/  ENDCOLLECTIVE ;  /* 0x000000000000791b */ /* 0x003fe20003800000 */
.L_x_3854:
[----:B------:R-:W-:Y:S01]  /*6390*/  MOV R155, R215 ;  /* 0x000000d7009b7202 */ /* 0x000fe20000000f00 */
[----:B------:R-:W-:Y:S06]  /*63a0*/  BRA `(.L_x_3855) ;  /* 0xffffffc000687947 */ /* 0x000fec000383ffff */
.L_x_3856:
        /* <DEDUP_REMOVED lines=13> */
.L_x_13911:


//--------------------- .text._ZN10layer_norm22ln_bwd_finalize_kernelINS_22Kernel_traits_finalizeILj4096Ef13__nv_bfloat16S2_S2_fjLb0ELj1024ELj4ENS_18Kernel_traits_baseILj4096EfS2_S2_S2_fjLj1024EEEEELb0ELb1EEEvNS_9BwdParamsE --------------------------
	.section	.text._ZN10layer_norm22ln_bwd_finalize_kernelINS_22Kernel_traits_finalizeILj4096Ef13__nv_bfloat16S2_S2_fjLb0ELj1024ELj4ENS_18Kernel_traits_baseILj4096EfS2_S2_S2_fjLj1024EEEEELb0ELb1EEEvNS_9BwdParamsE,"ax",@progbits
	.align	128
        .global         _ZN10layer_norm22ln_bwd_finalize_kernelINS_22Kernel_traits_finalizeILj4096Ef13__nv_bfloat16S2_S2_fjLb0ELj1024ELj4ENS_18Kernel_traits_baseILj4096EfS2_S2_S2_fjLj1024EEEEELb0ELb1EEEvNS_9BwdParamsE
        .type           _ZN10layer_norm22ln_bwd_finalize_kernelINS_22Kernel_traits_finalizeILj4096Ef13__nv_bfloat16S2_S2_fjLb0ELj1024ELj4ENS_18Kernel_traits_baseILj4096EfS2_S2_S2_fjLj1024EEEEELb0ELb1EEEvNS_9BwdParamsE,@function
        .size           _ZN10layer_norm22ln_bwd_finalize_kernelINS_22Kernel_traits_finalizeILj4096Ef13__nv_bfloat16S2_S2_fjLb0ELj1024ELj4ENS_18Kernel_traits_baseILj4096EfS2_S2_S2_fjLj1024EEEEELb0ELb1EEEvNS_9BwdParamsE,(.L_x_13912 - _ZN10layer_norm22ln_bwd_finalize_kernelINS_22Kernel_traits_finalizeILj4096Ef13__nv_bfloat16S2_S2_fjLb0ELj1024ELj4ENS_18Kernel_traits_baseILj4096EfS2_S2_S2_fjLj1024EEEEELb0ELb1EEEvNS_9BwdParamsE)
        .other          _ZN10layer_norm22ln_bwd_finalize_kernelINS_22Kernel_traits_finalizeILj4096Ef13__nv_bfloat16S2_S2_fjLb0ELj1024ELj4ENS_18Kernel_traits_baseILj4096EfS2_S2_S2_fjLj1024EEEEELb0ELb1EEEvNS_9BwdParamsE,@"STO_CUDA_ENTRY STV_DEFAULT"
_ZN10layer_norm22ln_bwd_finalize_kernelINS_22Kernel_traits_finalizeILj4096Ef13__nv_bfloat16S2_S2_fjLb0ELj1024ELj4ENS_18Kernel_traits_baseILj4096EfS2_S2_S2_fjLj1024EEEEELb0ELb1EEEvNS_9BwdParamsE:
.text._ZN10layer_norm22ln_bwd_finalize_kernelINS_22Kernel_traits_finalizeILj4096Ef13__nv_bfloat16S2_S2_fjLb0ELj1024ELj4ENS_18Kernel_traits_baseILj4096EfS2_S2_S2_fjLj1024EEEEELb0ELb1EEEvNS_9BwdParamsE:
        /* <DEDUP_REMOVED lines=26> */
.L_x_3866:
[----:B0-2---:R-:W0:Y:S01]  /*01a0*/  LDC R10, c[0x0][0x210] ;  /* 0x00008400ff0a7b82 */ /* 0x005e220000000800 */
[----:B------:R-:W-:Y:S01]  /*01b0*/  BSSY B0, `(.L_x_3857) ;  /* 0x0000067000007945 */ /* 0x000fe20003800000 */
[----:B------:R-:W-:Y:S01]  /*01c0*/  HFMA2.MMA R26, -RZ, RZ, 0, 0 ;  /* 0x00000000ff1a7435 */ /* 0x000fe200000001ff */
[----:B------:R-:W-:Y:S02]  /*01d0*/  MOV R20, RZ ;  /* 0x000000ff00147202 */ /* 0x000fe40000000f00 */
[----:B0-----:R-:W-:-:S13]  /*01e0*/  ISETP.GE.U32.AND P1, PT, R5, R10, PT ;  /* 0x0000000a0500720c */ /* 0x001fda0003f26070 */
[----:B-1----:R-:W-:Y:S05]  /*01f0*/  @P1 BRA `(.L_x_3858) ;  /* 0x0000000400881947 */ /* 0x002fea0003800000 */
        /* <DEDUP_REMOVED lines=25> */
.L_x_3861:
        /* <DEDUP_REMOVED lines=34> */
.L_x_3860:
[----:B------:R-:W-:Y:S05]  /*05b0*/  BSYNC B1 ;  /* 0x0000000000017941 */ /* 0x000fea0003800000 */
.L_x_3859:
        /* <DEDUP_REMOVED lines=25> */
.L_x_3863:
[----:B------:R-:W-:Y:S05]  /*0750*/  BSYNC B1 ;  /* 0x0000000000017941 */ /* 0x000fea0003800000 */
.L_x_3862:
        /* <DEDUP_REMOVED lines=12> */
.L_x_3858:
[----:B------:R-:W-:Y:S05]  /*0820*/  BSYNC B0 ;  /* 0x0000000000007941 */ /* 0x000fea0003800000 */
.L_x_3857:
        /* <DEDUP_REMOVED lines=29> */
.L_x_3877:
[----:B------:R-:W-:Y:S01]  /*0a00*/  @!P1 SHF.R.U32.HI R12, RZ, 0x3, R0 ;  /* 0x00000003ff0c9819 */ /* 0x000fe20000011600 */
[----:B----4-:R-:W-:Y:S01]  /*0a10*/  FADD.FTZ R14, R9, R14 ;  /* 0x0000000e090e7221 */ /* 0x010fe20000010000 */
[----:B---3--:R-:W-:Y:S02]  /*0a20*/  FADD.FTZ R11, R10, R11 ;  /* 0x0000000b0a0b7221 */ /* 0x008fe40000010000 */
[----:B------:R-:W-:-:S05]  /*0a30*/  @!P1 LOP3.LUT R12, R12, 0x1ffffffc, RZ, 0xc0, !PT ;  /* 0x1ffffffc0c0c9812 */ /* 0x000fca00078ec0ff */
[----:B------:R3:W-:Y:S04]  /*0a40*/  @!P1 STS [R12+UR4+0x2000], R14 ;  /* 0x0020000e0c009988 */ /* 0x0007e80008000804 */
[----:B------:R3:W-:Y:S02]  /*0a50*/  @!P1 STS [R12+UR4+0x2080], R11 ;  /* 0x0020800b0c009988 */ /* 0x0007e40008000804 */
.L_x_3864:
[----:B------:R-:W-:Y:S05]  /*0a60*/  WARPSYNC.ALL ;  /* 0x0000000000007948 */ /* 0x000fea0003800000 */
[----:B------:R-:W-:Y:S01]  /*0a70*/  BAR.SYNC.DEFER_BLOCKING 0x0 ;  /* 0x0000000000007b1d */ /* 0x000fe20000010000 */
[C---:B------:R-:W-:Y:S02]  /*0a80*/  ISETP.GT.U32.AND P1, PT, R3.reuse, -0x1001, PT ;  /* 0xffffefff0300780c */ /* 0x040fe40003f24070 */
[----:B------:R-:W-:-:S05]  /*0a90*/  IADD3 R3, R3, 0x1000, RZ ;  /* 0x0000100003037810 */ /* 0x000fca0007ffe0ff */
[----:B--23--:R-:W2:Y:S08]  /*0aa0*/  @P0 LDC.64 R10, c[0x0][0x318] ;  /* 0x0000c600ff0a0b82 */ /* 0x00ceb00000000a00 */
[----:B------:R-:W3:Y:S01]  /*0ab0*/  @P0 LDC.64 R12, c[0x0][0x310] ;  /* 0x0000c400ff0c0b82 */ /* 0x000ee20000000a00 */
[----:B------:R-:W4:Y:S04]  /*0ac0*/  @P0 LDS.64 R14, [R6+0x2000] ;  /* 0x00200000060e0984 */ /* 0x000f280000000a00 */
[----:B------:R-:W5:Y:S01]  /*0ad0*/  @P0 LDS.64 R16, [R6+0x2080] ;  /* 0x0020800006100984 */ /* 0x000f620000000a00 */
[----:B--2---:R-:W-:-:S04]  /*0ae0*/  @P0 IMAD.WIDE.U32 R10, R4, 0x8, R10 ;  /* 0x00000008040a0825 */ /* 0x004fc800078e000a */
[C---:B---3--:R-:W-:Y:S01]  /*0af0*/  @P0 IMAD.WIDE.U32 R12, R4.reuse, 0x8, R12 ;  /* 0x00000008040c0825 */ /* 0x048fe200078e000c */
[----:B------:R-:W-:Y:S01]  /*0b00*/  IADD3 R4, R4, 0x800, RZ ;  /* 0x0000080004047810 */ /* 0x000fe20007ffe0ff */
[----:B----4-:R2:W-:Y:S04]  /*0b10*/  @P0 STG.E.64 desc[UR6][R10.64], R14 ;  /* 0x0000000e0a000986 */ /* 0x0105e8000c101b06 */
[----:B-----5:R2:W-:Y:S01]  /*0b20*/  @P0 STG.E.64 desc[UR6][R12.64], R16 ;  /* 0x000000100c000986 */ /* 0x0205e2000c101b06 */
[----:B------:R-:W-:Y:S05]  /*0b30*/  @P1 BRA `(.L_x_3866) ;  /* 0xfffffff400981947 */ /* 0x000fea000383ffff */
[----:B------:R-:W-:Y:S05]  /*0b40*/  EXIT ;  /* 0x000000000000794d */ /* 0x000fea0003800000 */
.L_x_3865:
[----:B------:R-:W-:Y:S01]  /*0b50*/  HFMA2.MMA R19, -RZ, RZ, 0, 5.9604644775390625e-08 ;  /* 0x00000001ff137435 */ /* 0x000fe200000001ff */
[----:B0--3--:R-:W-:Y:S01]  /*0b60*/  MOV R20, R10 ;  /* 0x0000000a00147202 */ /* 0x009fe20000000f00 */
[----:B------:R-:W-:Y:S01]  /*0b70*/  IMAD.MOV.U32 R22, RZ, RZ, 0x1f ;  /* 0x0000001fff167424 */ /* 0x000fe200078e00ff */
[----:B------:R-:W-:-:S08]  /*0b80*/  MOV R17, 0xffffffff ;  /* 0xffffffff00117802 */ /* 0x000fd00000000f00 */
[----:B-12---:R-:W-:Y:S05]  /*0b90*/  WARPSYNC.COLLECTIVE R17, `(.L_x_3867) ;  /* 0x0000000011087348 */ /* 0x006fea0003c00000 */
[----:B------:R0:W3:Y:S02]  /*0ba0*/  SHFL.BFLY P2, R18, R20, R19, R22 ;  /* 0x0c00001314127389 */ /* 0x0000e40000040016 */
[----:B0123--:R-:W-:Y:S01]  /*0bb0*/  ENDCOLLECTIVE ;  /* 0x000000000000791b */ /* 0x00ffe20003800000 */
.L_x_3867:
[----:B------:R-:W-:Y:S01]  /*0bc0*/  HFMA2.MMA R19, -RZ, RZ, 0, 1.1920928955078125e-07 ;  /* 0x00000002ff137435 */ /* 0x000fe200000001ff */
[----:B------:R-:W-:-:S05]  /*0bd0*/  MOV R11, R18 ;  /* 0x00000012000b7202 */ /* 0x000fca0000000f00 */
[----:B------:R-:W-:-:S05]  /*0be0*/  FADD.FTZ R11, R10, R11 ;  /* 0x0000000b0a0b7221 */ /* 0x000fca0000010000 */
[----:B------:R-:W-:-:S07]  /*0bf0*/  MOV R20, R11 ;  /* 0x0000000b00147202 */ /* 0x000fce0000000f00 */
[----:B------:R-:W-:Y:S05]  /*0c00*/  WARPSYNC.COLLECTIVE R17, `(.L_x_3868) ;  /* 0x0000000011087348 */ /* 0x000fea0003c00000 */
[----:B------:R0:W1:Y:S02]  /*0c10*/  SHFL.BFLY P2, R18, R20, R19, R22 ;  /* 0x0c00001314127389 */ /* 0x0000640000040016 */
[----:B01----:R-:W-:Y:S01]  /*0c20*/  ENDCOLLECTIVE ;  /* 0x000000000000791b */ /* 0x003fe20003800000 */
.L_x_3868:
[----:B------:R-:W-:Y:S01]  /*0c30*/  HFMA2.MMA R19, -RZ, RZ, 0, 2.384185791015625e-07 ;  /* 0x00000004ff137435 */ /* 0x000fe200000001ff */
[----:B------:R-:W-:-:S04]  /*0c40*/  IMAD.MOV.U32 R12, RZ, RZ, R18 ;  /* 0x000000ffff0c7224 */ /* 0x000fc800078e0012 */
[----:B------:R-:W-:-:S05]  /*0c50*/  FADD.FTZ R12, R11, R12 ;  /* 0x0000000c0b0c7221 */ /* 0x000fca0000010000 */
[----:B------:R-:W-:-:S07]  /*0c60*/  MOV R20, R12 ;  /* 0x0000000c00147202 */ /* 0x000fce0000000f00 */
[----:B------:R-:W-:Y:S05]  /*0c70*/  WARPSYNC.COLLECTIVE R17, `(.L_x_3869) ;  /* 0x0000000011087348 */ /* 0x000fea0003c00000 */
[----:B------:R0:W1:Y:S02]  /*0c80*/  SHFL.BFLY P2, R18, R20, R19, R22 ;  /* 0x0c00001314127389 */ /* 0x0000640000040016 */
[----:B01----:R-:W-:Y:S01]  /*0c90*/  ENDCOLLECTIVE ;  /* 0x000000000000791b */ /* 0x003fe20003800000 */
.L_x_3869:
[----:B------:R-:W-:Y:S01]  /*0ca0*/  IMAD.MOV.U32 R19, RZ, RZ, 0x8 ;  /* 0x00000008ff137424 */ /* 0x000fe200078e00ff */
[----:B------:R-:W-:-:S05]  /*0cb0*/  MOV R13, R18 ;  /* 0x00000012000d7202 */ /* 0x000fca0000000f00 */
[----:B------:R-:W-:-:S05]  /*0cc0*/  FADD.FTZ R13, R12, R13 ;  /* 0x0000000d0c0d7221 */ /* 0x000fca0000010000 */
[----:B------:R-:W-:-:S07]  /*0cd0*/  MOV R20, R13 ;  /* 0x0000000d00147202 */ /* 0x000fce0000000f00 */
[----:B------:R-:W-:Y:S05]  /*0ce0*/  WARPSYNC.COLLECTIVE R17, `(.L_x_3870) ;  /* 0x0000000011087348 */ /* 0x000fea0003c00000 */
[----:B------:R0:W1:Y:S02]  /*0cf0*/  SHFL.BFLY P2, R18, R20, R19, R22 ;  /* 0x0c00001314127389 */ /* 0x0000640000040016 */
[----:B01----:R-:W-:Y:S01]  /*0d00*/  ENDCOLLECTIVE ;  /* 0x000000000000791b */ /* 0x003fe20003800000 */
.L_x_3870:
[----:B------:R-:W-:Y:S01]  /*0d10*/  HFMA2.MMA R19, -RZ, RZ, 0, 9.5367431640625e-07 ;  /* 0x00000010ff137435 */ /* 0x000fe200000001ff */
[----:B------:R-:W-:-:S05]  /*0d20*/  MOV R10, R18 ;  /* 0x00000012000a7202 */ /* 0x000fca0000000f00 */
[----:B------:R-:W-:-:S05]  /*0d30*/  FADD.FTZ R10, R13, R10 ;  /* 0x0000000a0d0a7221 */ /* 0x000fca0000010000 */
[----:B------:R-:W-:-:S07]  /*0d40*/  MOV R20, R10 ;  /* 0x0000000a00147202 */ /* 0x000fce0000000f00 */
[----:B------:R-:W-:Y:S05]  /*0d50*/  WARPSYNC.COLLECTIVE R17, `(.L_x_3871) ;  /* 0x0000000011087348 */ /* 0x000fea0003c00000 */
[----:B------:R0:W1:Y:S02]  /*0d60*/  SHFL.BFLY P2, R18, R20, R19, R22 ;  /* 0x0c00001314127389 */ /* 0x0000640000040016 */
[----:B01----:R-:W-:Y:S01]  /*0d70*/  ENDCOLLECTIVE ;  /* 0x000000000000791b */ /* 0x003fe20003800000 */
.L_x_3871:
[----:B------:R-:W-:Y:S01]  /*0d80*/  HFMA2.MMA R19, -RZ, RZ, 0, 5.9604644775390625e-08 ;  /* 0x00000001ff137435 */ /* 0x000fe200000001ff */
[----:B------:R-:W-:Y:S01]  /*0d90*/  IMAD.MOV.U32 R20, RZ, RZ, R9 ;  /* 0x000000ffff147224 */ /* 0x000fe200078e0009 */
[----:B------:R-:W-:-:S09]  /*0da0*/  MOV R11, R18 ;  /* 0x00000012000b7202 */ /* 0x000fd20000000f00 */
[----:B------:R-:W-:Y:S05]  /*0db0*/  WARPSYNC.COLLECTIVE R17, `(.L_x_3872) ;  /* 0x0000000011087348 */ /* 0x000fea0003c00000 */
[----:B------:R0:W1:Y:S02]  /*0dc0*/  SHFL.BFLY P2, R18, R20, R19, R22 ;  /* 0x0c00001314127389 */ /* 0x0000640000040016 */
[----:B01----:R-:W-:Y:S01]  /*0dd0*/  ENDCOLLECTIVE ;  /* 0x000000000000791b */ /* 0x003fe20003800000 */
.L_x_3872:
[----:B------:R-:W-:Y:S01]  /*0de0*/  HFMA2.MMA R19, -RZ, RZ, 0, 1.1920928955078125e-07 ;  /* 0x00000002ff137435 */ /* 0x000fe200000001ff */
[----:B------:R-:W-:-:S05]  /*0df0*/  MOV R12, R18 ;  /* 0x00000012000c7202 */ /* 0x000fca0000000f00 */
[----:B------:R-:W-:-:S05]  /*0e00*/  FADD.FTZ R14, R9, R12 ;  /* 0x0000000c090e7221 */ /* 0x000fca0000010000 */
[----:B------:R-:W-:-:S07]  /*0e10*/  MOV R20, R14 ;  /* 0x0000000e00147202 */ /* 0x000fce0000000f00 */
[----:B------:R-:W-:Y:S05]  /*0e20*/  WARPSYNC.COLLECTIVE R17, `(.L_x_3873) ;  /* 0x0000000011087348 */ /* 0x000fea0003c00000 */
[----:B------:R0:W1:Y:S02]  /*0e30*/  SHFL.BFLY P2, R18, R20, R19, R22 ;  /* 0x0c00001314127389 */ /* 0x0000640000040016 */
[----:B01----:R-:W-:Y:S01]  /*0e40*/  ENDCOLLECTIVE ;  /* 0x000000000000791b */ /* 0x003fe20003800000 */
.L_x_3873:
[----:B------:R-:W-:Y:S01]  /*0e50*/  HFMA2.MMA R19, -RZ, RZ, 0, 2.384185791015625e-07 ;  /* 0x00000004ff137435 */ /* 0x000fe200000001ff */
[----:B------:R-:W-:-:S04]  /*0e60*/  IMAD.MOV.U32 R13, RZ, RZ, R18 ;  /* 0x000000ffff0d7224 */ /* 0x000fc800078e0012 */
[----:B------:R-:W-:-:S05]  /*0e70*/  FADD.FTZ R15, R14, R13 ;  /* 0x0000000d0e0f7221 */ /* 0x000fca0000010000 */
[----:B------:R-:W-:-:S07]  /*0e80*/  MOV R20, R15 ;  /* 0x0000000f00147202 */ /* 0x000fce0000000f00 */
[----:B------:R-:W-:Y:S05]  /*0e90*/  WARPSYNC.COLLECTIVE R17, `(.L_x_3874) ;  /* 0x0000000011087348 */ /* 0x000fea0003c00000 */
[----:B------:R0:W1:Y:S02]  /*0ea0*/  SHFL.BFLY P2, R18, R20, R19, R22 ;  /* 0x0c00001314127389 */ /* 0x0000640000040016 */
[----:B01----:R-:W-:Y:S01]  /*0eb0*/  ENDCOLLECTIVE ;  /* 0x000000000000791b */ /* 0x003fe20003800000 */
.L_x_3874:
[----:B------:R-:W-:Y:S01]  /*0ec0*/  IMAD.MOV.U32 R19, RZ, RZ, 0x8 ;  /* 0x00000008ff137424 */ /* 0x000fe200078e00ff */
[----:B------:R-:W-:-:S05]  /*0ed0*/  MOV R16, R18 ;  /* 0x0000001200107202 */ /* 0x000fca0000000f00 */
[----:B------:R-:W-:-:S05]  /*0ee0*/  FADD.FTZ R16, R15, R16 ;  /* 0x000000100f107221 */ /* 0x000fca0000010000 */
[----:B------:R-:W-:-:S07]  /*0ef0*/  MOV R20, R16 ;  /* 0x0000001000147202 */ /* 0x000fce0000000f00 */
[----:B------:R-:W-:Y:S05]  /*0f00*/  WARPSYNC.COLLECTIVE R17, `(.L_x_3875) ;  /* 0x0000000011087348 */ /* 0x000fea0003c00000 */
[----:B------:R0:W1:Y:S02]  /*0f10*/  SHFL.BFLY P2, R18, R20, R19, R22 ;  /* 0x0c00001314127389 */ /* 0x0000640000040016 */
[----:B01----:R-:W-:Y:S01]  /*0f20*/  ENDCOLLECTIVE ;  /* 0x000000000000791b */ /* 0x003fe20003800000 */
.L_x_3875:
[----:B------:R-:W-:Y:S01]  /*0f30*/  HFMA2.MMA R19, -RZ, RZ, 0, 9.5367431640625e-07 ;  /* 0x00000010ff137435 */ /* 0x000fe200000001ff */
[----:B------:R-:W-:-:S05]  /*0f40*/  MOV R9, R18 ;  /* 0x0000001200097202 */ /* 0x000fca0000000f00 */
[----:B------:R-:W-:-:S05]  /*0f50*/  FADD.FTZ R9, R16, R9 ;  /* 0x0000000910097221 */ /* 0x000fca0000010000 */
[----:B------:R-:W-:-:S07]  /*0f60*/  MOV R20, R9 ;  /* 0x0000000900147202 */ /* 0x000fce0000000f00 */
[----:B------:R-:W-:Y:S05]  /*0f70*/  WARPSYNC.COLLECTIVE R17, `(.L_x_3876) ;  /* 0x0000000011087348 */ /* 0x000fea0003c00000 */
[----:B------:R0:W1:Y:S02]  /*0f80*/  SHFL.BFLY P2, R18, R20, R19, R22 ;  /* 0x0c00001314127389 */ /* 0x0000640000040016 */
[----:B01----:R-:W-:Y:S01]  /*0f90*/  ENDCOLLECTIVE ;  /* 0x000000000000791b */ /* 0x003fe20003800000 */
.L_x_3876:
[----:B------:R-:W-:Y:S01]  /*0fa0*/  MOV R14, R18 ;  /* 0x00000012000e7202 */ /* 0x000fe20000000f00 */
[----:B------:R-:W-:Y:S06]  /*0fb0*/  BRA `(.L_x_3877) ;  /* 0xfffffff800907947 */ /* 0x000fec000383ffff */
.L_x_3878:
        /* <DEDUP_REMOVED lines=12> */
.L_x_13912:


//--------------------- .text._ZN10layer_norm13ln_bwd_kernelINS_13Kernel_traitsIf13__nv_bfloat16S2_S2_fjLj4096ELj1ELj1ELj4ELj16ENS_18Kernel_traits_baseILj4096EfS2_S2_S2_fjLj128EEEEELb1ELb0ELb1ELb1EEEvNS_9BwdParamsE --------------------------
	.section	.text._ZN10layer_norm13ln_bwd_kernelINS_13Kernel_traitsIf13__nv_bfloat16S2_S2_fjLj4096ELj1ELj1ELj4ELj16ENS_18Kernel_traits_baseILj4096EfS2_S2_S2_fjLj128EEEEELb1ELb0ELb1ELb1EEEvNS_9BwdParamsE,"ax",@progbits
	.align	128
        .global         _ZN10layer_norm13ln_bwd_kernelINS_13Kernel_traitsIf13__nv_bfloat16S2_S2_fjLj4096ELj1ELj1ELj4ELj16ENS_18Kernel_traits_baseILj4096EfS2_S2_S2_fjLj128EEEEELb1ELb0ELb1ELb1EEEvNS_9BwdParamsE
        .type           _ZN10layer_norm13ln_bwd_kernelINS_13Kernel_traitsIf13__nv_bfloat16S2_S2_fjLj4096ELj1ELj1ELj4ELj16ENS_18Kernel_traits_baseILj4096EfS2_S2_S2_fjLj128EEEEELb1ELb0ELb1ELb1EEEvNS_9BwdParamsE,@function
        .size           _ZN10layer_norm13ln_bwd_kernelINS_13Kernel_traitsIf13__nv_bfloat16S2_S2_fjLj4096ELj1ELj1ELj4ELj16ENS_18Kernel_traits_baseILj4096EfS2_S2_S2_fjLj128EEEEELb1ELb0ELb1ELb1EEEvNS_9BwdParamsE,(.L_x_13913 - _ZN10layer_norm13ln_bwd_kernelINS_13Kernel_traitsIf13__nv_bfloat16S2_S2_fjLj4096ELj1ELj1ELj4ELj16ENS_18Kernel_traits_baseILj4096EfS2_S2_S2_fjLj128EEEEELb1ELb0ELb1ELb1EEEvNS_9BwdParamsE)
        .other          _ZN10layer_norm13ln_bwd_kernelINS_13Kernel_traitsIf13__nv_bfloat16S2_S2_fjLj4096ELj1ELj1ELj4ELj16ENS_18Kernel_traits_baseILj4096EfS2_S2_S2_fjLj128EEEEELb1ELb0ELb1ELb1EEEvNS_9BwdParamsE,@"STO_CUDA_ENTRY STV_DEFAULT"
_ZN10layer_norm13ln_bwd_kernelINS_13Kernel_traitsIf13__nv_bfloat16S2_S2_fjLj4096ELj1ELj1ELj4ELj16ENS_18Kernel_traits_baseILj4096EfS2_S2_S2_fjLj128EEEEELb1ELb0ELb1ELb1EEEvNS_9BwdParamsE:
.text._ZN10layer_norm13ln_bwd_kernelINS_13Kernel_traitsIf13__nv_bfloat16S2_S2_fjLj4096ELj1ELj1ELj4ELj16ENS_18Kernel_traits_baseILj4096EfS2_S2_S2_fjLj128EEEEELb1ELb0ELb1ELb1EEEvNS_9BwdParamsE:
        /* <DEDUP_REMOVED lines=45> */
.L_x_3879:
[----:B------:R-:W-:Y:S01]  /*02d0*/  SHF.L.U32 R0, R197, 0x5, RZ ;  /* 0x00000005c5007819 */ /* 0x000fe200000006ff */
[----:B------:R-:W-:Y:S01]  /*02e0*/  ULDC.64 UR6, c[0x0][0x260] ;  /* 0x0000980000067ab9 */ /* 0x000fe20000000a00 */
[----:B------:R-:W0:Y:S02]  /*02f0*/  LDC.U8 R196, c[0x0][0x2a0] ;  /* 0x0000a800ffc47b82 */ /* 0x000e240000000000 */
[----:B------:R-:W-:-:S04]  /*0300*/  LOP3.LUT R0, R0, 0xfe0, RZ, 0xc0, !PT ;  /* 0x00000fe000007812 */ /* 0x000fc800078ec0ff */
[----:B------:R-:W-:-:S05]  /*0310*/  IADD3 R2, P0, R0, UR6, RZ ;  /* 0x0000000600027c10 */ /* 0x000fca000ff1e0ff */
[----:B------:R-:W-:-:S05]  /*0320*/  IMAD.X R3, RZ, RZ, UR7, P0 ;  /* 0x00000007ff037e24 */ /* 0x000fca00080e06ff */
        /* <DEDUP_REMOVED lines=40> */
[----:B01----:R-:W-:-:S07]  /*05b0*/  CS2R R84, SRZ ;  /* 0x0000000000547805 */ /* 0x003fce000001ff00 */
.L_x_3981:
        /* <DEDUP_REMOVED lines=8> */
[----:B------:R-:W-:Y:S01]  /*0640*/  LOP3.LUT R212, R197, 0x7f, RZ, 0xc0, !PT ;  /* 0x0000007fc5d47812 */ /* 0x000fe200078ec0ff */
[----:B------:R-:W-:Y:S01]  /*0650*/  BSSY B0, `(.L_x_3881) ;  /* 0x00001aa000007945 */ /* 0x000fe20003800000 */
[----:B-----5:R4:W5:Y:S01]  /*0660*/  LDG.E R199, desc[UR4][R162.64] ;  /* 0x00000004a2c77981 */ /* 0x020962000c1e1900 */
[----:B--2---:R-:W-:-:S04]  /*0670*/  IMAD.WIDE R160, R198, 0x4, R156 ;  /* 0x00000004c6a07825 */ /* 0x004fc800078e029c */
[----:B------:R-:W4:Y:S01]  /*0680*/  LDC.64 R156, c[0x0][0x2c8] ;  /* 0x0000b200ff9c7b82 */ /* 0x000f220000000a00 */
[----:B------:R2:W5:Y:S01]  /*0690*/  LDG.E R214, desc[UR4][R160.64] ;  /* 0x00000004a0d67981 */ /* 0x000562000c1e1900 */
[----:B0-----:R-:W-:-:S05]  /*06a0*/  IMAD R192, R198, R215, RZ ;  /* 0x000000d7c6c07224 */ /* 0x001fca00078e02ff */
[----:B------:R-:W-:-:S04]  /*06b0*/  SHF.R.S32.HI R201, RZ, 0x1f, R192 ;  /* 0x0000001fffc97819 */ /* 0x000fc800000114c0 */
[----:B------:R-:W-:-:S04]  /*06c0*/  LEA.HI R201, R201, R192, RZ, 0x3 ;  /* 0x000000c0c9c97211 */ /* 0x000fc800078f18ff */
[----:B------:R-:W-:Y:S01]  /*06d0*/  LEA.HI.SX32 R213, R201, R212, 0x1d ;  /* 0x000000d4c9d57211 */ /* 0x000fe200078feaff */
[----:B-1----:R-:W-:-:S03]  /*06e0*/  IMAD.WIDE R194, R198, 0x4, R194 ;  /* 0x00000004c6c27825 */ /* 0x002fc600078e02c2 */
[C---:B------:R-:W-:Y:S01]  /*06f0*/  IADD3 R211, R213.reuse, 0x80, RZ ;  /* 0x00000080d5d37810 */ /* 0x040fe20007ffe0ff */
[----:B------:R-:W-:Y:S01]  /*0700*/  VIADD R198, R198, UR8 ;  /* 0x00000008c6c67c36 */ /* 0x000fe20008000000 */
[C---:B------:R-:W-:Y:S01]  /*0710*/  IADD3 R192, R213.reuse, 0x180, RZ ;  /* 0x00000180d5c07810 */ /* 0x040fe20007ffe0ff */
[C---:B------:R-:W-:Y:S02]  /*0720*/  VIADD R201, R213.reuse, 0x100 ;  /* 0x00000100d5c97836 */ /* 0x040fe40000000000 */
[----:B----4-:R-:W-:Y:S01]  /*0730*/  IMAD.WIDE.U32 R162, R213, 0x10, R156 ;  /* 0x00000010d5a27825 */ /* 0x010fe200078e009c */
[----:B------:R-:W-:-:S03]  /*0740*/  ISETP.GE.AND P3, PT, R198, UR9, PT ;  /* 0x00000009c6007c0c */ /* 0x000fc6000bf66270 */
[----:B--2---:R-:W-:-:S04]  /*0750*/  IMAD.WIDE.U32 R160, R211, 0x10, R156 ;  /* 0x00000010d3a07825 */ /* 0x004fc800078e009c */
[----:B------:R-:W-:-:S04]  /*0760*/  IMAD.WIDE.U32 R158, R201, 0x10, R156 ;  /* 0x00000010c99e7825 */ /* 0x000fc800078e009c */
[----:B------:R-:W-:Y:S01]  /*0770*/  IMAD.WIDE.U32 R156, R192, 0x10, R156 ;  /* 0x00000010c09c7825 */ /* 0x000fe200078e009c */
[----:B---3--:R-:W-:-:S13]  /*0780*/  ISETP.GT.AND P2, PT, R202, RZ, PT ;  /* 0x000000ffca00720c */ /* 0x008fda0003f44270 */
[----:B------:R-:W-:Y:S05]  /*0790*/  @P2 BRA `(.L_x_3882) ;  /* 0x0000000000742947 */ /* 0x000fea0003800000 */
        /* <DEDUP_REMOVED lines=27> */
[----:B------:R-:W-:Y:S01]  /*0950*/  CS2R R194, SRZ ;  /* 0x0000000000c27805 */ /* 0x000fe2000001ff00 */
[----:B-1----:R-:W-:Y:S06]  /*0960*/  BRA `(.L_x_3883) ;  /* 0x0000001400e07947 */ /* 0x002fec0003800000 */
.L_x_3882:
[----:B------:R-:W-:Y:S01]  /*0970*/  IADD3 R0, R202, -0x1, RZ ;  /* 0xffffffffca007810 */ /* 0x000fe20007ffe0ff */
[----:B------:R-:W0:Y:S01]  /*0980*/  LDC.64 R16, c[0x0][0x238] ;  /* 0x00008e00ff107b82 */ /* 0x000e220000000a00 */
[----:B------:R-:W2:Y:S03]  /*0990*/  LDG.E R194, desc[UR4][R194.64] ;  /* 0x00000004c2c27981 */ /* 0x000ea6000c1e1900 */
[----:B------:R-:W-:-:S04]  /*09a0*/  IMAD R0, R0, R215, RZ ;  /* 0x000000d700007224 */ /* 0x000fc800078e02ff */
[----:B------:R-:W1:Y:S01]  /*09b0*/  LDC.64 R20, c[0x0][0x2b8] ;  /* 0x0000ae00ff147b82 */ /* 0x000e620000000a00 */
[----:B------:R-:W-:-:S04]  /*09c0*/  SHF.R.S32.HI R3, RZ, 0x1f, R0 ;  /* 0x0000001fff037819 */ /* 0x000fc80000011400 */
[----:B------:R-:W-:-:S04]  /*09d0*/  LEA.HI R3, R3, R0, RZ, 0x3 ;  /* 0x0000000003037211 */ /* 0x000fc800078f18ff */
[----:B------:R-:W-:-:S04]  /*09e0*/  LEA.HI.SX32 R3, R3, R212, 0x1d ;  /* 0x000000d403037211 */ /* 0x000fc800078feaff */
[C---:B------:R-:W-:Y:S01]  /*09f0*/  IADD3 R13, R3.reuse, 0x100, RZ ;  /* 0x00000100030d7810 */ /* 0x040fe20007ffe0ff */
[----:B------:R-:W-:Y:S02]  /*0a00*/  VIADD R9, R3, 0x80 ;  /* 0x0000008003097836 */ /* 0x000fe40000000000 */
[----:B0-----:R-:W-:-:S04]  /*0a10*/  IMAD.WIDE.U32 R32, R213, 0x10, R16 ;  /* 0x00000010d5207825 */ /* 0x001fc800078e0010 */
[----:B------:R-:W-:Y:S02]  /*0a20*/  IMAD.WIDE.U32 R28, R211, 0x10, R16 ;  /* 0x00000010d31c7825 */ /* 0x000fe400078e0010 */
[----:B------:R-:W3:Y:S02]  /*0a30*/  LDG.E.128 R32, desc[UR4][R32.64] ;  /* 0x0000000420207981 */ /* 0x000ee4000c1e1d00 */
[----:B-1----:R-:W-:Y:S02]  /*0a40*/  IMAD.WIDE.U32 R8, R9, 0x10, R20 ;  /* 0x0000001009087825 */ /* 0x002fe400078e0014 */
[----:B------:R-:W4:Y:S02]  /*0a50*/  LDG.E.128 R28, desc[UR4][R28.64] ;  /* 0x000000041c1c7981 */ /* 0x000f24000c1e1d00 */
[----:B------:R-:W-:Y:S02]  /*0a60*/  IMAD.WIDE.U32 R4, R201, 0x10, R16 ;  /* 0x00000010c9047825 */ /* 0x000fe400078e0010 */
[----:B------:R-:W4:Y:S02]  /*0a70*/  LDG.E.128 R8, desc[UR4][R8.64] ;  /* 0x0000000408087981 */ /* 0x000f24000c1e1d00 */
[----:B------:R-:W-:-:S02]  /*0a80*/  IMAD.WIDE.U32 R12, R13, 0x10, R20 ;  /* 0x000000100d0c7825 */ /* 0x000fc400078e0014 */
[----:B------:R-:W4:Y:S02]  /*0a90*/  LDG.E.128 R4, desc[UR4][R4.64] ;  /* 0x0000000404047981 */ /* 0x000f24000c1e1d00 */
[C---:B------:R-:W-:Y:S02]  /*0aa0*/  IMAD.WIDE.U32 R24, R3.reuse, 0x10, R20 ;  /* 0x0000001003187825 */ /* 0x040fe400078e0014 */
[----:B------:R-:W4:Y:S02]  /*0ab0*/  LDG.E.128 R12, desc[UR4][R12.64] ;  /* 0x000000040c0c7981 */ /* 0x000f24000c1e1d00 */
[----:B------:R-:W-:Y:S02]  /*0ac0*/  IMAD.WIDE.U32 R16, R192, 0x10, R16 ;  /* 0x00000010c0107825 */ /* 0x000fe400078e0010 */
[----:B------:R-:W4:Y:S04]  /*0ad0*/  LDG.E.128 R24, desc[UR4][R24.64] ;  /* 0x0000000418187981 */ /* 0x000f28000c1e1d00 */
[----:B------:R-:W4:Y:S01]  /*0ae0*/  LDG.E.128 R16, desc[UR4][R16.64] ;  /* 0x0000000410107981 */ /* 0x000f22000c1e1d00 */
[----:B------:R-:W-:-:S04]  /*0af0*/  VIADD R3, R3, 0x180 ;  /* 0x0000018003037836 */ /* 0x000fc80000000000 */
[----:B------:R-:W-:-:S06]  /*0b00*/  IMAD.WIDE.U32 R20, R3, 0x10, R20 ;  /* 0x0000001003147825 */ /* 0x000fcc00078e0014 */
[----:B------:R-:W4:Y:S01]  /*0b10*/  LDG.E.128 R20, desc[UR4][R20.64] ;  /* 0x0000000414147981 */ /* 0x000f22000c1e1d00 */
[----:B-----5:R-:W-:-:S13]  /*0b20*/  ISETP.GE.AND P4, PT, R214, 0x1, PT ;  /* 0x00000001d600780c */ /* 0x020fda0003f86270 */
[----:B------:R-:W-:-:S05]  /*0b30*/  @P4 IADD3 R0, R214, -0x1, RZ ;  /* 0xffffffffd6004810 */ /* 0x000fca0007ffe0ff */
[----:B------:R-:W-:-:S05]  /*0b40*/  @P4 IMAD R0, R0, R215, RZ ;  /* 0x000000d700004224 */ /* 0x000fca00078e02ff */
[----:B------:R-:W-:-:S04]  /*0b50*/  @P4 SHF.R.S32.HI R3, RZ, 0x1f, R0 ;  /* 0x0000001fff034819 */ /* 0x000fc80000011400 */
[----:B------:R-:W-:Y:S01]  /*0b60*/  @P4 LEA.HI R3, R3, R0, RZ, 0x3 ;  /* 0x0000000003034211 */ /* 0x000fe200078f18ff */
[----:B------:R-:W-:-:S03]  /*0b70*/  IMAD.MOV.U32 R209, RZ, RZ, RZ ;  /* 0x000000ffffd17224 */ /* 0x000fc600078e00ff */
[----:B------:R-:W-:Y:S02]  /*0b80*/  @P4 LEA.HI.SX32 R209, R3, R212, 0x1d ;  /* 0x000000d403d14211 */ /* 0x000fe400078feaff */
[----:B------:R-:W0:Y:S02]  /*0b90*/  LDC.64 R2, c[0x0][0x240] ;  /* 0x00009000ff027b82 */ /* 0x000e240000000a00 */
[C---:B------:R-:W-:Y:S01]  /*0ba0*/  IADD3 R205, R209.reuse, 0x100, RZ ;  /* 0x00000100d1cd7810 */ /* 0x040fe20007ffe0ff */
[C---:B------:R-:W-:Y:S02]  /*0bb0*/  VIADD R207, R209.reuse, 0x80 ;  /* 0x00000080d1cf7836 */ /* 0x040fe40000000000 */
[C---:B------:R-:W-:Y:S02]  /*0bc0*/  VIADD R173, R209.reuse, 0x180 ;  /* 0x00000180d1ad7836 */ /* 0x040fe40000000000 */
[----:B0-----:R-:W-:-:S04]  /*0bd0*/  IMAD.WIDE.U32 R208, R209, 0x8, R2 ;  /* 0x00000008d1d07825 */ /* 0x001fc800078e0002 */
        /* <DEDUP_REMOVED lines=8> */
[----:B------:R-:W-:Y:S01]  /*0c60*/  ISETP.NE.AND.EX P0, PT, R217, RZ, PT, P0 ;  /* 0x000000ffd900720c */ /* 0x000fe20003f05300 */
[----:B------:R-:W-:-:S05]  /*0c70*/  IMAD.WIDE.U32 R2, R173, 0x8, R2 ;  /* 0x00000008ad027825 */ /* 0x000fca00078e0002 */
[----:B------:R2:W5:Y:S07]  /*0c80*/  LDG.E.64 R202, desc[UR4][R2.64] ;  /* 0x0000000402ca7981 */ /* 0x00056e000c1e1b00 */
[----:B------:R-:W5:Y:S04]  /*0c90*/  @P0 LDG.E.128 R48, desc[UR4][R162.64] ;  /* 0x00000004a2300981 */ /* 0x000f68000c1e1d00 */
[----:B------:R-:W5:Y:S04]  /*0ca0*/  @P0 LDG.E.128 R44, desc[UR4][R160.64] ;  /* 0x00000004a02c0981 */ /* 0x000f68000c1e1d00 */
[----:B------:R-:W5:Y:S04]  /*0cb0*/  @P0 LDG.E.128 R40, desc[UR4][R158.64] ;  /* 0x000000049e280981 */ /* 0x000f68000c1e1d00 */
[----:B------:R4:W5:Y:S01]  /*0cc0*/  @P0 LDG.E.128 R36, desc[UR4][R156.64] ;  /* 0x000000049c240981 */ /* 0x000962000c1e1d00 */
[----:B------:R-:W-:-:S04]  /*0cd0*/  ISETP.NE.AND P0, PT, R196, RZ, PT ;  /* 0x000000ffc400720c */ /* 0x000fc80003f05270 */
[----:B--2---:R-:W-:Y:S02]  /*0ce0*/  FSEL R3, R194, RZ, !P0 ;  /* 0x000000ffc2037208 */ /* 0x004fe40004000000 */
[C---:B---3--:R-:W-:Y:S01]  /*0cf0*/  PRMT R178, R32.reuse, 0x7632, R178 ;  /* 0x0000763220b27816 */ /* 0x048fe200000000b2 */
[----:B------:R-:W-:Y:S01]  /*0d00*/  IMAD.U32 R182, R32, 0x10000, RZ ;  /* 0x0001000020b67824 */ /* 0x000fe200078e00ff */
[C---:B------:R-:W-:Y:S01]  /*0d10*/  PRMT R172, R33.reuse, 0x7632, R172 ;  /* 0x0000763221ac7816 */ /* 0x040fe200000000ac */
[C---:B------:R-:W-:Y:S01]  /*0d20*/  IMAD.U32 R180, R34.reuse, 0x10000, RZ ;  /* 0x0001000022b47824 */ /* 0x040fe200078e00ff */
[----:B------:R-:W-:Y:S02]  /*0d30*/  SHF.L.U32 R181, R33, 0x10, RZ ;  /* 0x0000001021b57819 */ /* 0x000fe400000006ff */
[----:B------:R-:W-:Y:S02]  /*0d40*/  PRMT R33, R34, 0x7632, R33 ;  /* 0x0000763222217816 */ /* 0x000fe40000000021 */
[----:B------:R-:W-:-:S02]  /*0d50*/  PRMT R0, R35, 0x7632, R0 ;  /* 0x0000763223007816 */ /* 0x000fc40000000000 */
[----:B------:R-:W-:Y:S02]  /*0d60*/  SHF.L.U32 R174, R35, 0x10, RZ ;  /* 0x0000001023ae7819 */ /* 0x000fe400000006ff */
[C---:B----4-:R-:W-:Y:S01]  /*0d70*/  PRMT R156, R11.reuse, 0x7632, R156 ;  /* 0x000076320b9c7816 */ /* 0x050fe2000000009c */
[----:B------:R-:W-:Y:S01]  /*0d80*/  IMAD.U32 R188, R6, 0x10000, RZ ;  /* 0x0001000006bc7824 */ /* 0x000fe200078e00ff */
[----:B------:R-:W-:Y:S02]  /*0d90*/  SHF.L.U32 R157, R11, 0x10, RZ ;  /* 0x000000100b9d7819 */ /* 0x000fe400000006ff */
[C---:B------:R-:W-:Y:S02]  /*0da0*/  PRMT R183, R7.reuse, 0x7632, R183 ;  /* 0x0000763207b77816 */ /* 0x040fe400000000b7 */
[----:B------:R-:W-:Y:S02]  /*0db0*/  SHF.L.U32 R190, R7, 0x10, RZ ;  /* 0x0000001007be7819 */ /* 0x000fe400000006ff */
[----:B------:R-:W-:Y:S01]  /*0dc0*/  PRMT R176, R13, 0x7632, R176 ;  /* 0x000076320db07816 */ /* 0x000fe200000000b0 */
[----:B------:R-:W-:Y:S01]  /*0dd0*/  IMAD.U32 R167, R25, 0x10000, RZ ;  /* 0x0001000019a77824 */ /* 0x000fe200078e00ff */
[----:B------:R-:W-:Y:S01]  /*0de0*/  SHF.L.U32 R177, R13, 0x10, RZ ;  /* 0x000000100db17819 */ /* 0x000fe200000006ff */
[----:B------:R-:W-:Y:S01]  /*0df0*/  IMAD.U32 R171, R27, 0x10000, RZ ;  /* 0x000100001bab7824 */ /* 0x000fe200078e00ff */
[----:B------:R-:W-:Y:S01]  /*0e00*/  PRMT R32, R24, 0x7632, R32 ;  /* 0x0000763218207816 */ /* 0x000fe20000000020 */
[----:B------:R-:W-:Y:S01]  /*0e10*/  IMAD.U32 R184, R4, 0x10000, RZ ;  /* 0x0001000004b87824 */ /* 0x000fe200078e00ff */
[----:B------:R-:W-:-:S02]  /*0e20*/  SHF.L.U32 R165, R24, 0x10, RZ ;  /* 0x0000001018a57819 */ /* 0x000fc400000006ff */
[----:B------:R-:W-:Y:S02]  /*0e30*/  PRMT R34, R25, 0x7632, R34 ;  /* 0x0000763219227816 */ /* 0x000fe40000000022 */
[C---:B------:R-:W-:Y:S02]  /*0e40*/  PRMT R35, R26.reuse, 0x7632, R35 ;  /* 0x000076321a237816 */ /* 0x040fe40000000023 */
[----:B------:R-:W-:Y:S02]  /*0e50*/  SHF.L.U32 R169, R26, 0x10, RZ ;  /* 0x000000101aa97819 */ /* 0x000fe400000006ff */
[----:B------:R-:W-:Y:S02]  /*0e60*/  PRMT R164, R27, 0x7632, R164 ;  /* 0x000076321ba47816 */ /* 0x000fe400000000a4 */
[C---:B------:R-:W-:Y:S02]  /*0e70*/  PRMT R168, R9.reuse, 0x7632, R168 ;  /* 0x0000763209a87816 */ /* 0x040fe400000000a8 */
[----:B------:R-:W-:-:S02]  /*0e80*/  SHF.L.U32 R175, R9, 0x10, RZ ;  /* 0x0000001009af7819 */ /* 0x000fc400000006ff */
[C---:B------:R-:W-:Y:S02]  /*0e90*/  PRMT R11, R5.reuse, 0x7632, R11 ;  /* 0x00007632050b7816 */ /* 0x040fe4000000000b */
[----:B------:R-:W-:Y:S02]  /*0ea0*/  SHF.L.U32 R186, R5, 0x10, RZ ;  /* 0x0000001005ba7819 */ /* 0x000fe400000006ff */
[C---:B------:R-:W-:Y:S02]  /*0eb0*/  PRMT R158, R15.reuse, 0x7632, R158 ;  /* 0x000076320f9e7816 */ /* 0x040fe4000000009e */
[----:B------:R-:W-:Y:S02]  /*0ec0*/  SHF.L.U32 R161, R15, 0x10, RZ ;  /* 0x000000100fa17819 */ /* 0x000fe400000006ff */
[----:B------:R-:W-:Y:S02]  /*0ed0*/  PRMT R7, R16, 0x7632, R7 ;  /* 0x0000763210077816 */ /* 0x000fe40000000007 */
[----:B------:R-:W-:-:S02]  /*0ee0*/  PRMT R13, R17, 0x7632, R13 ;  /* 0x00007632110d7816 */ /* 0x000fc4000000000d */
[----:B------:R-:W-:Y:S02]  /*0ef0*/  SHF.L.U32 R218, R17, 0x10, RZ ;  /* 0x0000001011da7819 */ /* 0x000fe400000006ff */
[----:B------:R-:W-:Y:S02]  /*0f00*/  PRMT R27, R28, 0x7632, R27 ;  /* 0x000076321c1b7816 */ /* 0x000fe4000000001b */
[C---:B------:R-:W-:Y:S01]  /*0f10*/  PRMT R26, R29.reuse, 0x7632, R26 ;  /* 0x000076321d1a7816 */ /* 0x040fe2000000001a */
[----:B------:R-:W-:Y:S01]  /*0f20*/  IMAD.U32 R29, R29, 0x10000, RZ ;  /* 0x000100001d1d7824 */ /* 0x000fe200078e00ff */
[----:B------:R-:W-:Y:S02]  /*0f30*/  PRMT R25, R30, 0x7632, R25 ;  /* 0x000076321e197816 */ /* 0x000fe40000000019 */
[----:B------:R-:W-:Y:S02]  /*0f40*/  PRMT R24, R31, 0x7632, R24 ;  /* 0x000076321f187816 */ /* 0x000fe40000000018 */
[----:B------:R-:W-:-:S02]  /*0f50*/  PRMT R9, R4, 0x7632, R9 ;  /* 0x0000763204097816 */ /* 0x000fc40000000009 */
[----:B------:R-:W-:Y:S02]  /*0f60*/  PRMT R5, R6, 0x7632, R5 ;  /* 0x0000763206057816 */ /* 0x000fe40000000005 */
[----:B------:R-:W-:Y:S02]  /*0f70*/  PRMT R15, R18, 0x7632, R15 ;  /* 0x00007632120f7816 */ /* 0x000fe4000000000f */
[C---:B------:R-:W-:Y:S01]  /*0f80*/  PRMT R17, R19.reuse, 0x7632, R17 ;  /* 0x0000763213117816 */ /* 0x040fe20000000011 */
[----:B------:R-:W-:Y:S01]  /*0f90*/  IMAD.U32 R178, R178, 0x10000, RZ ;  /* 0x00010000b2b27824 */ /* 0x000fe200078e00ff */
[----:B------:R-:W-:Y:S01]  /*0fa0*/  SHF.L.U32 R30, R30, 0x10, RZ ;  /* 0x000000101e1e7819 */ /* 0x000fe200000006ff */
[----:B------:R-:W-:Y:S01]  /*0fb0*/  IMAD.U32 R173, R8, 0x10000, RZ ;  /* 0x0001000008ad7824 */ /* 0x000fe200078e00ff */
[----:B------:R-:W-:Y:S01]  /*0fc0*/  SHF.L.U32 R226, R19, 0x10, RZ ;  /* 0x0000001013e27819 */ /* 0x000fe200000006ff */
[----:B------:R-:W-:Y:S01]  /*0fd0*/  IMAD.U32 R194, R16, 0x10000, RZ ;  /* 0x0001000010c27824 */ /* 0x000fe200078e00ff */
[----:B------:R-:W-:Y:S01]  /*0fe0*/  SHF.L.U32 R172, R172, 0x10, RZ ;  /* 0x00000010acac7819 */ /* 0x000fe200000006ff */
[----:B------:R-:W-:Y:S01]  /*0ff0*/  FADD.FTZ R2, -R3, R182 ;  /* 0x000000b603027221 */ /* 0x000fe20000010100 */
[----:B------:R-:W-:Y:S01]  /*1000*/  PRMT R166, R8, 0x7632, R166 ;  /* 0x0000763208a67816 */ /* 0x000fe200000000a6 */
[----:B------:R-:W-:-:S02]  /*1010*/  IMAD.U32 R6, R33, 0x10000, RZ ;  /* 0x0001000021067824 */ /* 0x000fc400078e00ff */
[C---:B------:R-:W-:Y:S01]  /*1020*/  FADD.FTZ R210, -R3.reuse, R188 ;  /* 0x000000bc03d27221 */ /* 0x040fe20000010100 */
[----:B------:R-:W-:Y:S01]  /*1030*/  FADD.FTZ R220, -R3, R190 ;  /* 0x000000be03dc7221 */ /* 0x000fe20000010100 */
[----:B------:R-:W-:Y:S01]  /*1040*/  SHF.L.U32 R28, R28, 0x10, RZ ;  /* 0x000000101c1c7819 */ /* 0x000fe200000006ff */
[----:B------:R-:W-:Y:S01]  /*1050*/  IMAD.U32 R159, R10, 0x10000, RZ ;  /* 0x000100000a9f7824 */ /* 0x000fe200078e00ff */
[----:B------:R-:W-:Y:S01]  /*1060*/  SHF.L.U32 R31, R31, 0x10, RZ ;  /* 0x000000101f1f7819 */ /* 0x000fe200000006ff */
[----:B------:R-:W-:Y:S01]  /*1070*/  IMAD.U32 R179, R12, 0x10000, RZ ;  /* 0x000100000cb37824 */ /* 0x000fe200078e00ff */
[----:B------:R-:W-:Y:S01]  /*1080*/  PRMT R170, R10, 0x7632, R170 ;  /* 0x000076320aaa7816 */ /* 0x000fe200000000aa */
[----:B------:R-:W-:Y:S01]  /*1090*/  IMAD.U32 R222, R18, 0x10000, RZ ;  /* 0x0001000012de7824 */ /* 0x000fe200078e00ff */
[----:B------:R-:W-:Y:S01]  /*10a0*/  PRMT R162, R12, 0x7632, R162 ;  /* 0x000076320ca27816 */ /* 0x000fe200000000a2 */
        /* <DEDUP_REMOVED lines=15> */
[C---:B------:R-:W-:Y:S01]  /*11a0*/  FADD.FTZ R4, -R3.reuse, R181 ;  /* 0x000000b503047221 */ /* 0x040fe20000010100 */
[C---:B------:R-:W-:Y:S01]  /*11b0*/  FADD.FTZ R178, -R3.reuse, R178 ;  /* 0x000000b203b27221 */ /* 0x040fe20000010100 */
[C---:B------:R-:W-:Y:S01]  /*11c0*/  FADD.FTZ R30, -R3.reuse, R30 ;  /* 0x0000001e031e7221 */ /* 0x040fe20000010100 */
[C---:B------:R-:W-:Y:S01]  /*11d0*/  FADD.FTZ R236, -R3.reuse, R226 ;  /* 0x000000e203ec7221 */ /* 0x040fe20000010100 */
[C---:B------:R-:W-:Y:S01]  /*11e0*/  FADD.FTZ R172, -R3.reuse, R172 ;  /* 0x000000ac03ac7221 */ /* 0x040fe20000010100 */
[C---:B------:R-:W-:Y:S01]  /*11f0*/  FADD.FTZ R6, -R3.reuse, R6 ;  /* 0x0000000603067221 */ /* 0x040fe20000010100 */
[C---:B------:R-:W-:Y:S01]  /*1200*/  PRMT R160, R14.reuse, 0x7632, R160 ;  /* 0x000076320ea07816 */ /* 0x040fe200000000a0 */
        /* <DEDUP_REMOVED lines=22> */
[C---:B------:R-:W-:Y:S01]  /*1370*/  FMUL.FTZ R13, R199.reuse, R0 ;  /* 0x00000000c70d7220 */ /* 0x040fe20000410000 */
[C---:B------:R-:W-:Y:S01]  /*1380*/  FMUL.FTZ R3, R199.reuse, R2 ;  /* 0x00000002c7037220 */ /* 0x040fe20000410000 */
[C---:B------:R-:W-:Y:S01]  /*1390*/  FMUL.FTZ R5, R199.reuse, R4 ;  /* 0x00000004c7057220 */ /* 0x040fe20000410000 */
[C---:B------:R-:W-:Y:S01]  /*13a0*/  FMUL.FTZ R0, R199.reuse, R178 ;  /* 0x000000b2c7007220 */ /* 0x040fe20000410000 */
[C---:B------:R-:W-:Y:S01]  /*13b0*/  FMUL.FTZ R15, R199.reuse, R30 ;  /* 0x0000001ec70f7220 */ /* 0x040fe20000410000 */
[C---:B------:R-:W-:Y:S01]  /*13c0*/  FMUL.FTZ R2, R199.reuse, R172 ;  /* 0x000000acc7027220 */ /* 0x040fe20000410000 */
[----:B------:R-:W-:Y:S01]  /*13d0*/  FMUL.FTZ R4, R199, R6 ;  /* 0x00000006c7047220 */ /* 0x000fe20000410000 */
[----:B------:R-:W-:-:S02]  /*13e0*/  IMAD.U32 R178, R35, 0x10000, RZ ;  /* 0x0001000023b27824 */ /* 0x000fc400078e00ff */
[C---:B------:R-:W-:Y:S01]  /*13f0*/  FMUL.FTZ R9, R199.reuse, R174 ;  /* 0x000000aec7097220 */ /* 0x040fe20000410000 */
[----:B------:R-:W-:Y:S02]  /*1400*/  IMAD.U32 R172, R32, 0x10000, RZ ;  /* 0x0001000020ac7824 */ /* 0x000fe400078e00ff */
[----:B------:R-:W-:Y:S01]  /*1410*/  FMUL.FTZ R30, R80, R165 ;  /* 0x000000a5501e7220 */ /* 0x000fe20000410000 */
[----:B------:R-:W-:Y:S01]  /*1420*/  FMUL.FTZ R7, R199, R180 ;  /* 0x000000b4c7077220 */ /* 0x000fe20000410000 */
[-C--:B------:R-:W-:Y:S01]  /*1430*/  FFMA.FTZ R86, R5, R167.reuse, R86 ;  /* 0x000000a705567223 */ /* 0x080fe20000010056 */
[----:B------:R-:W-:Y:S01]  /*1440*/  FADD.FTZ R146, R146, R167 ;  /* 0x000000a792927221 */ /* 0x000fe20000010000 */
[----:B------:R-:W-:Y:S01]  /*1450*/  FMUL.FTZ R32, R82, R167 ;  /* 0x000000a752207220 */ /* 0x000fe20000410000 */
[----:B------:R-:W-:Y:S01]  /*1460*/  FMUL.FTZ R17, R199, R14 ;  /* 0x0000000ec7117220 */ /* 0x000fe20000410000 */
[----:B------:R-:W-:Y:S01]  /*1470*/  SHF.L.U32 R180, R164, 0x10, RZ ;  /* 0x00000010a4b47819 */ /* 0x000fe200000006ff */
[-C--:B------:R-:W-:Y:S01]  /*1480*/  FFMA.FTZ R89, R4, R178.reuse, R89 ;  /* 0x000000b204597223 */ /* 0x080fe20000010059 */
[----:B------:R-:W-:Y:S01]  /*1490*/  FADD.FTZ R141, R141, R178 ;  /* 0x000000b28d8d7221 */ /* 0x000fe20000010000 */
[----:B------:R-:W-:Y:S01]  /*14a0*/  FMUL.FTZ R167, R77, R178 ;  /* 0x000000b24da77220 */ /* 0x000fe20000410000 */
[-C--:B------:R-:W-:Y:S01]  /*14b0*/  FFMA.FTZ R90, R9, R171.reuse, R90 ;  /* 0x000000ab095a7223 */ /* 0x080fe2000001005a */
[----:B------:R-:W-:Y:S01]  /*14c0*/  FADD.FTZ R142, R142, R171 ;  /* 0x000000ab8e8e7221 */ /* 0x000fe20000010000 */
[----:B------:R-:W-:Y:S01]  /*14d0*/  FMUL.FTZ R164, R78, R171 ;  /* 0x000000ab4ea47220 */ /* 0x000fe20000410000 */
[----:B------:R-:W-:Y:S01]  /*14e0*/  FMUL.FTZ R35, R81, R172 ;  /* 0x000000ac51237220 */ /* 0x000fe20000410000 */
[----:B------:R-:W-:Y:S01]  /*14f0*/  FADD.FTZ R178, RZ, R30 ;  /* 0x0000001effb27221 */ /* 0x000fe20000010000 */
[----:B------:R-:W-:Y:S01]  /*1500*/  FFMA.FTZ R171, R3, R30, RZ ;  /* 0x0000001e03ab7223 */ /* 0x000fe200000100ff */
[C---:B------:R-:W-:Y:S01]  /*1510*/  PRMT R184, R21.reuse, 0x7632, R184 ;  /* 0x0000763215b87816 */ /* 0x040fe200000000b8 */
[----:B------:R-:W-:Y:S01]  /*1520*/  FFMA.FTZ R85, R0, R172, R85 ;  /* 0x000000ac00557223 */ /* 0x000fe20000010055 */
[----:B------:R-:W-:Y:S01]  /*1530*/  SHF.L.U32 R183, R21, 0x10, RZ ;  /* 0x0000001015b77819 */ /* 0x000fe200000006ff */
[----:B------:R-:W-:Y:S01]  /*1540*/  FADD.FTZ R145, R145, R172 ;  /* 0x000000ac91917221 */ /* 0x000fe20000010000 */
[C---:B------:R-:W-:Y:S01]  /*1550*/  FMUL.FTZ R21, R199.reuse, R186 ;  /* 0x000000bac7157220 */ /* 0x040fe20000410000 */
[----:B------:R-:W-:Y:S01]  /*1560*/  FMUL.FTZ R6, R199, R8 ;  /* 0x00000008c7067220 */ /* 0x000fe20000410000 */
[----:B------:R-:W-:Y:S01]  /*1570*/  SHF.L.U32 R174, R34, 0x10, RZ ;  /* 0x0000001022ae7819 */ /* 0x000fe200000006ff */
[-C--:B------:R-:W-:Y:S01]  /*1580*/  FFMA.FTZ R98, R17, R157.reuse, R98 ;  /* 0x0000009d11627223 */ /* 0x080fe20000010062 */
        /* <DEDUP_REMOVED lines=8> */
[----:B------:R-:W-:Y:S01]  /*1610*/  FFMA.FTZ R84, R3, R165, R84 ;  /* 0x000000a503547223 */ /* 0x000fe20000010054 */
[----:B------:R-:W-:Y:S01]  /*1620*/  FADD.FTZ R144, R144, R165 ;  /* 0x000000a590907221 */ /* 0x000fe20000010000 */
[-C--:B------:R-:W-:Y:S01]  /*1630*/  FFMA.FTZ R91, R6, R180.reuse, R91 ;  /* 0x000000b4065b7223 */ /* 0x080fe2000001005b */
[----:B------:R-:W-:Y:S01]  /*1640*/  FADD.FTZ R143, R143, R180 ;  /* 0x000000b48f8f7221 */ /* 0x000fe20000010000 */
[----:B------:R-:W-:Y:S01]  /*1650*/  FMUL.FTZ R169, R79, R180 ;  /* 0x000000b44fa97220 */ /* 0x000fe20000410000 */
[----:B------:R-:W-:Y:S01]  /*1660*/  FMUL.FTZ R165, R83, R174 ;  /* 0x000000ae53a57220 */ /* 0x000fe20000410000 */
[----:B------:R-:W-:Y:S01]  /*1670*/  FADD.FTZ R180, R157, R32 ;  /* 0x000000209db47221 */ /* 0x000fe20000010000 */
[----:B------:R-:W-:Y:S01]  /*1680*/  FMUL.FTZ R25, R199, R220 ;  /* 0x000000dcc7197220 */ /* 0x000fe20000410000 */
[----:B------:R-:W-:Y:S01]  /*1690*/  FFMA.FTZ R157, R5, R32, R162 ;  /* 0x00000020059d7223 */ /* 0x000fe200000100a2 */
[----:B------:R-:W-:-:S02]  /*16a0*/  IMAD.U32 R220, R170, 0x10000, RZ ;  /* 0x00010000aadc7824 */ /* 0x000fc400078e00ff */
[-C--:B------:R-:W-:Y:S01]  /*16b0*/  FFMA.FTZ R96, R15, R159.reuse, R96 ;  /* 0x0000009f0f607223 */ /* 0x080fe20000010060 */
[----:B------:R-:W-:Y:S01]  /*16c0*/  FADD.FTZ R132, R132, R159 ;  /* 0x0000009f84847221 */ /* 0x000fe20000010000 */
[----:B------:R-:W-:Y:S01]  /*16d0*/  FMUL.FTZ R170, R68, R159 ;  /* 0x0000009f44aa7220 */ /* 0x000fe20000410000 */
[----:B------:R-:W-:Y:S01]  /*16e0*/  FADD.FTZ R159, R180, R165 ;  /* 0x000000a5b49f7221 */ /* 0x000fe20000010000 */
[C---:B------:R-:W-:Y:S01]  /*16f0*/  FMUL.FTZ R19, R199.reuse, R16 ;  /* 0x00000010c7137220 */ /* 0x040fe20000410000 */
[----:B------:R-:W-:Y:S01]  /*1700*/  FFMA.FTZ R162, R2, R165, R157 ;  /* 0x000000a502a27223 */ /* 0x000fe2000001009d */
[C---:B------:R-:W-:Y:S01]  /*1710*/  FMUL.FTZ R16, R199.reuse, R18 ;  /* 0x00000012c7107220 */ /* 0x040fe20000410000 */
[----:B------:R-:W-:Y:S01]  /*1720*/  FMUL.FTZ R18, R199, R194 ;  /* 0x000000c2c7127220 */ /* 0x000fe20000410000 */
[----:B------:R-:W-:Y:S01]  /*1730*/  PRMT R182, R20, 0x7632, R182 ;  /* 0x0000763214b67816 */ /* 0x000fe200000000b6 */
[----:B------:R-:W-:Y:S01]  /*1740*/  FADD.FTZ R194, R159, R34 ;  /* 0x000000229fc27221 */ /* 0x000fe20000010000 */
[----:B------:R-:W-:-:S02]  /*1750*/  FFMA.FTZ R157, R7, R34, R162 ;  /* 0x00000022079d7223 */ /* 0x000fc400000100a2 */
[----:B------:R-:W-:Y:S01]  /*1760*/  SHF.L.U32 R162, R182, 0x10, RZ ;  /* 0x00000010b6a27819 */ /* 0x000fe200000006ff */
[----:B------:R-:W-:Y:S01]  /*1770*/  FADD.FTZ R159, R194, R167 ;  /* 0x000000a7c29f7221 */ /* 0x000fe20000010000 */
[----:B------:R-:W-:Y:S01]  /*1780*/  FFMA.FTZ R182, R4, R167, R157 ;  /* 0x000000a704b67223 */ /* 0x000fe2000001009d */
[----:B------:R-:W-:Y:S02]  /*1790*/  PRMT R188, R23, 0x7632, R188 ;  /* 0x0000763217bc7816 */ /* 0x000fe400000000bc */
[----:B------:R-:W-:Y:S01]  /*17a0*/  FADD.FTZ R194, R159, R164 ;  /* 0x000000a49fc27221 */ /* 0x000fe20000010000 */
[----:B------:R-:W-:Y:S01]  /*17b0*/  SHF.L.U32 R193, R23, 0x10, RZ ;  /* 0x0000001017c17819 */ /* 0x000fe200000006ff */
[----:B------:R-:W-:Y:S01]  /*17c0*/  FFMA.FTZ R157, R9, R164, R182 ;  /* 0x000000a4099d7223 */ /* 0x000fe200000100b6 */
[C---:B------:R-:W-:Y:S01]  /*17d0*/  FMUL.FTZ R23, R199.reuse, R210 ;  /* 0x000000d2c7177220 */ /* 0x040fe20000410000 */
[----:B------:R-:W-:Y:S01]  /*17e0*/  FMUL.FTZ R8, R199, R10 ;  /* 0x0000000ac7087220 */ /* 0x000fe20000410000 */
[----:B------:R-:W-:-:S02]  /*17f0*/  IMAD.U32 R210, R166, 0x10000, RZ ;  /* 0x00010000a6d27824 */ /* 0x000fc400078e00ff */
        /* <DEDUP_REMOVED lines=8> */
[----:B------:R-:W-:Y:S02]  /*1880*/  IMAD.U32 R185, R20, 0x10000, RZ ;  /* 0x0001000014b97824 */ /* 0x000fe400078e00ff */
[----:B------:R-:W-:Y:S01]  /*1890*/  FFMA.FTZ R157, R11, R166, R194 ;  /* 0x000000a60b9d7223 */ /* 0x000fe200000100c2 */
[----:B------:R-:W-:Y:S01]  /*18a0*/  FMUL.FTZ R20, R199, R218 ;  /* 0x000000dac7147220 */ /* 0x000fe20000410000 */
[----:B------:R-:W-:Y:S01]  /*18b0*/  SHF.L.U32 R218, R168, 0x10, RZ ;  /* 0x00000010a8da7819 */ /* 0x000fe200000006ff */
[----:B------:R-:W-:Y:S01]  /*18c0*/  FMUL.FTZ R168, R74, R175 ;  /* 0x000000af4aa87220 */ /* 0x000fe20000410000 */
[----:B------:R-:W-:Y:S01]  /*18d0*/  SHF.L.U32 R194, R184, 0x10, RZ ;  /* 0x00000010b8c27819 */ /* 0x000fe200000006ff */
        /* <DEDUP_REMOVED lines=14> */
[C---:B------:R-:W-:Y:S01]  /*19c0*/  PRMT R181, R22.reuse, 0x7632, R181 ;  /* 0x0000763216b57816 */ /* 0x040fe200000000b5 */
[----:B------:R-:W-:Y:S02]  /*19d0*/  IMAD.U32 R187, R22, 0x10000, RZ ;  /* 0x0001000016bb7824 */ /* 0x000fe400078e00ff */
[----:B------:R-:W-:Y:S01]  /*19e0*/  FMUL.FTZ R12, R199, R12 ;  /* 0x0000000cc70c7220 */ /* 0x000fe20000410000 */
[----:B------:R-:W-:Y:S01]  /*19f0*/  FFMA.FTZ R157, R15, R170, R184 ;  /* 0x000000aa0f9d7223 */ /* 0x000fe200000100b8 */
[----:B------:R-:W-:Y:S01]  /*1a00*/  FMUL.FTZ R22, R199, R222 ;  /* 0x000000dec7167220 */ /* 0x000fe20000410000 */
[----:B------:R-:W-:Y:S01]  /*1a10*/  SHF.L.U32 R222, R156, 0x10, RZ ;  /* 0x000000109cde7819 */ /* 0x000fe200000006ff */
        /* <DEDUP_REMOVED lines=21> */
[----:B------:R-:W-:Y:S01]  /*1b70*/  FFMA.FTZ R157, R19, R174, R210 ;  /* 0x000000ae139d7223 */ /* 0x000fe200000100d2 */
[----:B------:R-:W-:-:S02]  /*1b80*/  IMAD.U32 R210, R181, 0x10000, RZ ;  /* 0x00010000b5d27824 */ /* 0x000fc400078e00ff */
        /* <DEDUP_REMOVED lines=21> */
[----:B------:R-:W-:-:S02]  /*1ce0*/  IMAD.U32 R158, R158, 0x10000, RZ ;  /* 0x000100009e9e7824 */ /* 0x000fc400078e00ff */
        /* <DEDUP_REMOVED lines=19> */
[----:B------:R-:W-:Y:S01]  /*1e20*/  FMUL.FTZ R24, R199, R226 ;  /* 0x000000e2c7187220 */ /* 0x000fe20000410000 */
[----:B------:R-:W-:Y:S02]  /*1e30*/  FFMA.FTZ R157, R27, R182, R158 ;  /* 0x000000b61b9d7223 */ /* 0x000fe4000001009e */
[----:B------:R-:W-:-:S02]  /*1e40*/  FADD.FTZ R159, R156, R187 ;  /* 0x000000bb9c9f7221 */ /* 0x000fc40000010000 */
        /* <DEDUP_REMOVED lines=42> */
.L_x_3883:
[----:B------:R-:W-:Y:S05]  /*20f0*/  BSYNC B0 ;  /* 0x0000000000007941 */ /* 0x000fea0003800000 */
.L_x_3881:
[----:B------:R-:W-:Y:S01]  /*2100*/  LOP3.LUT P5, RZ, R200, 0xff, RZ, 0xc0, !PT ;  /* 0x000000ffc8ff7812 */ /* 0x000fe200078ac0ff */
[----:B-----5:R-:W-:Y:S01]  /*2110*/  IMAD.MOV.U32 R158, RZ, RZ, R206 ;  /* 0x000000ffff9e7224 */ /* 0x020fe200078e00ce */
[----:B------:R-:W-:Y:S01]  /*2120*/  MOV R157, R208 ;  /* 0x000000d0009d7202 */ /* 0x000fe20000000f00 */
[----:B------:R-:W-:Y:S01]  /*2130*/  UMOV UR6, 0xffffffff ;  /* 0xffffffff00067882 */ /* 0x000fe20000000000 */
[----:B------:R-:W-:Y:S02]  /*2140*/  SHF.R.U32.HI R156, RZ, 0x5, R197 ;  /* 0x00000005ff9c7819 */ /* 0x000fe400000116c5 */
[----:B------:R-:W-:Y:S02]  /*2150*/  PRMT R221, R157, 0x7610, R221 ;  /* 0x000076109ddd7816 */ /* 0x000fe400000000dd */
[----:B------:R-:W-:Y:S02]  /*2160*/  LOP3.LUT R157, R156, 0x7fffffc, RZ, 0xc0, !PT ;  /* 0x07fffffc9c9d7812 */ /* 0x000fe400078ec0ff */
[----:B------:R-:W-:-:S02]  /*2170*/  MOV R159, R204 ;  /* 0x000000cc009f7202 */ /* 0x000fc40000000f00 */
[----:B------:R-:W-:Y:S01]  /*2180*/  MOV R160, R202 ;  /* 0x000000ca00a07202 */ /* 0x000fe20000000f00 */
[----:B------:R-:W-:Y:S01]  /*2190*/  @!P5 VIADD R157, R157, 0x4 ;  /* 0x000000049d9dd836 */ /* 0x000fe20000000000 */
[----:B------:R-:W-:Y:S02]  /*21a0*/  LOP3.LUT P0, RZ, R197, 0x1f, RZ, 0xc0, !PT ;  /* 0x0000001fc5ff7812 */ /* 0x000fe4000780c0ff */
        /* <DEDUP_REMOVED lines=22> */
.L_x_3992:
[----:B------:R-:W3:Y:S01]  /*2310*/  S2R R161, SR_CgaCtaId ;  /* 0x0000000000a17919 */ /* 0x000ee20000008800 */
[----:B------:R-:W-:Y:S01]  /*2320*/  MOV R160, 0x400 ;  /* 0x0000040000a07802 */ /* 0x000fe20000000f00 */
[----:B01----:R-:W-:Y:S01]  /*2330*/  FADD.FTZ R194, R194, R159 ;  /* 0x0000009fc2c27221 */ /* 0x003fe20000010000 */
        /* <DEDUP_REMOVED lines=8> */
[----:B------:R-:W-:Y:S01]  /*23c0*/  @!P0 LEA R219, R156, R160, 0x3 ;  /* 0x000000a09cdb8211 */ /* 0x000fe200078e18ff */
[----:B------:R-:W-:-:S04]  /*23d0*/  IMAD R220, R157, 0x8, R160 ;  /* 0x000000089ddc7824 */ /* 0x000fc800078e02a0 */
        /* <DEDUP_REMOVED lines=25> */
.L_x_3886:
[----:B------:R-:W-:Y:S02]  /*2570*/  ISETP.NE.U32.AND P0, PT, R216, RZ, PT ;  /* 0x000000ffd800720c */ /* 0x000fe40003f05070 */
[----:B------:R-:W-:Y:S02]  /*2580*/  ISETP.NE.AND P1, PT, R196, RZ, PT ;  /* 0x000000ffc400720c */ /* 0x000fe40003f25270 */
[----:B------:R-:W-:Y:S02]  /*2590*/  ISETP.NE.AND.EX P0, PT, R217, RZ, PT, P0 ;  /* 0x000000ffd900720c */ /* 0x000fe40003f05300 */
[----:B------:R-:W-:-:S05]  /*25a0*/  FSEL R156, R160, RZ, !P1 ;  /* 0x000000ffa09c7208 */ /* 0x000fca0004800000 */
[----:B------:R-:W-:-:S04]  /*25b0*/  FFMA.FTZ R157, R3, R159, R156 ;  /* 0x0000009f039d7223 */ /* 0x000fc8000001009c */
[----:B------:R-:W-:Y:S02]  /*25c0*/  FADD.FTZ R156, R30, -R157 ;  /* 0x8000009d1e9c7221 */ /* 0x000fe40000010000 */
[----:B------:R-:W-:Y:S02]  /*25d0*/  @P0 SHF.L.U32 R157, R48, 0x10, RZ ;  /* 0x00000010309d0819 */ /* 0x000fe400000006ff */
[----:B------:R-:W-:-:S04]  /*25e0*/  FMUL.FTZ R162, R199, R156 ;  /* 0x0000009cc7a27220 */ /* 0x000fc80000410000 */
[----:B------:R-:W-:-:S07]  /*25f0*/  @P0 FADD.FTZ R162, R162, R157 ;  /* 0x0000009da2a20221 */ /* 0x000fce0000010000 */
.L_x_3887:
[----:B------:R-:W-:Y:S05]  /*2600*/  BSYNC B0 ;  /* 0x0000000000007941 */ /* 0x000fea0003800000 */
.L_x_3885:
        /* <DEDUP_REMOVED lines=18> */
.L_x_3889:
        /* <DEDUP_REMOVED lines=8> */
.L_x_3890:
[----:B------:R-:W-:Y:S05]  /*27b0*/  BSYNC B0 ;  /* 0x0000000000007941 */ /* 0x000fea0003800000 */
.L_x_3888:
        /* <DEDUP_REMOVED lines=15> */
.L_x_3892:
[----:B------:R-:W-:-:S04]  /*28b0*/  ISETP.NE.AND P6, PT, R196, RZ, PT ;  /* 0x000000ffc400720c */ /* 0x000fc80003fc5270 */
[----:B------:R-:W-:-:S05]  /*28c0*/  FSEL R156, R160, RZ, !P6 ;  /* 0x000000ffa09c7208 */ /* 0x000fca0007000000 */
[----:B------:R-:W-:-:S04]  /*28d0*/  FFMA.FTZ R157, R5, R159, R156 ;  /* 0x0000009f059d7223 */ /* 0x000fc8000001009c */
[----:B------:R-:W-:Y:S01]  /*28e0*/  FADD.FTZ R156, R32, -R157 ;  /* 0x8000009d209c7221 */ /* 0x000fe20000010000 */
[----:B------:R-:W-:-:S03]  /*28f0*/  @P0 SHF.L.U32 R157, R49, 0x10, RZ ;  /* 0x00000010319d0819 */ /* 0x000fc600000006ff */
[----:B------:R-:W-:-:S04]  /*2900*/  FMUL.FTZ R162, R199, R156 ;  /* 0x0000009cc7a27220 */ /* 0x000fc80000410000 */
[----:B------:R-:W-:-:S07]  /*2910*/  @P0 FADD.FTZ R162, R162, R157 ;  /* 0x0000009da2a20221 */ /* 0x000fce0000010000 */
.L_x_3893:
[----:B------:R-:W-:Y:S05]  /*2920*/  BSYNC B0 ;  /* 0x0000000000007941 */ /* 0x000fea0003800000 */
.L_x_3891:
        /* <DEDUP_REMOVED lines=16> */
.L_x_3895:
        /* <DEDUP_REMOVED lines=8> */
.L_x_3896:
[----:B------:R-:W-:Y:S05]  /*2ab0*/  BSYNC B0 ;  /* 0x0000000000007941 */ /* 0x000fea0003800000 */
.L_x_3894:
        /* <DEDUP_REMOVED lines=15> */
.L_x_3898:
[----:B------:R-:W-:-:S04]  /*2bb0*/  ISETP.NE.AND P6, PT, R196, RZ, PT ;  /* 0x000000ffc400720c */ /* 0x000fc80003fc5270 */
[----:B------:R-:W-:-:S05]  /*2bc0*/  FSEL R156, R160, RZ, !P6 ;  /* 0x000000ffa09c7208 */ /* 0x000fca0007000000 */
[----:B------:R-:W-:-:S04]  /*2bd0*/  FFMA.FTZ R157, R7, R159, R156 ;  /* 0x0000009f079d7223 */ /* 0x000fc8000001009c */
[----:B------:R-:W-:Y:S01]  /*2be0*/  FADD.FTZ R156, R34, -R157 ;  /* 0x8000009d229c7221 */ /* 0x000fe20000010000 */
[----:B------:R-:W-:-:S03]  /*2bf0*/  @P0 SHF.L.U32 R157, R50, 0x10, RZ ;  /* 0x00000010329d0819 */ /* 0x000fc600000006ff */
[----:B------:R-:W-:-:S04]  /*2c00*/  FMUL.FTZ R162, R199, R156 ;  /* 0x0000009cc7a27220 */ /* 0x000fc80000410000 */
[----:B------:R-:W-:-:S07]  /*2c10*/  @P0 FADD.FTZ R162, R162, R157 ;  /* 0x0000009da2a20221 */ /* 0x000fce0000010000 */
.L_x_3899:
[----:B------:R-:W-:Y:S05]  /*2c20*/  BSYNC B0 ;  /* 0x0000000000007941 */ /* 0x000fea0003800000 */
.L_x_3897:
        /* <DEDUP_REMOVED lines=16> */
.L_x_3901:
        /* <DEDUP_REMOVED lines=8> */
.L_x_3902:
[----:B------:R-:W-:Y:S05]  /*2db0*/  BSYNC B0 ;  /* 0x0000000000007941 */ /* 0x000fea0003800000 */
.L_x_3900:
        /* <DEDUP_REMOVED lines=15> */
.L_x_3904:
[----:B------:R-:W-:-:S04]  /*2eb0*/  ISETP.NE.AND P6, PT, R196, RZ, PT ;  /* 0x000000ffc400720c */ /* 0x000fc80003fc5270 */
[----:B------:R-:W-:-:S05]  /*2ec0*/  FSEL R156, R160, RZ, !P6 ;  /* 0x000000ffa09c7208 */ /* 0x000fca0007000000 */
[----:B------:R-:W-:-:S04]  /*2ed0*/  FFMA.FTZ R157, R9, R159, R156 ;  /* 0x0000009f099d7223 */ /* 0x000fc8000001009c */
[----:B------:R-:W-:Y:S01]  /*2ee0*/  FADD.FTZ R156, R164, -R157 ;  /* 0x8000009da49c7221 */ /* 0x000fe20000010000 */
[----:B------:R-:W-:-:S03]  /*2ef0*/  @P0 SHF.L.U32 R157, R51, 0x10, RZ ;  /* 0x00000010339d0819 */ /* 0x000fc600000006ff */
[----:B------:R-:W-:-:S04]  /*2f00*/  FMUL.FTZ R162, R199, R156 ;  /* 0x0000009cc7a27220 */ /* 0x000fc80000410000 */
[----:B------:R-:W-:-:S07]  /*2f10*/  @P0 FADD.FTZ R162, R162, R157 ;  /* 0x0000009da2a20221 */ /* 0x000fce0000010000 */
.L_x_3905:
[----:B------:R-:W-:Y:S05]  /*2f20*/  BSYNC B0 ;  /* 0x0000000000007941 */ /* 0x000fea0003800000 */
.L_x_3903:
        /* <DEDUP_REMOVED lines=16> */
.L_x_3907:
        /* <DEDUP_REMOVED lines=8> */
.L_x_3908:
[----:B------:R-:W-:Y:S05]  /*30b0*/  BSYNC B0 ;  /* 0x0000000000007941 */ /* 0x000fea0003800000 */
.L_x_3906:
        /* <DEDUP_REMOVED lines=21> */
.L_x_3910:
[----:B------:R-:W-:-:S04]  /*3210*/  ISETP.NE.AND P6, PT, R196, RZ, PT ;  /* 0x000000ffc400720c */ /* 0x000fc80003fc5270 */
[----:B------:R-:W-:-:S05]  /*3220*/  FSEL R156, R160, RZ, !P6 ;  /* 0x000000ffa09c7208 */ /* 0x000fca0007000000 */
[----:B------:R-:W-:-:S04]  /*3230*/  FFMA.FTZ R157, R11, R159, R156 ;  /* 0x0000009f0b9d7223 */ /* 0x000fc8000001009c */
[----:B------:R-:W-:Y:S01]  /*3240*/  FADD.FTZ R156, R166, -R157 ;  /* 0x8000009da69c7221 */ /* 0x000fe20000010000 */
[----:B------:R-:W-:-:S03]  /*3250*/  @P0 SHF.L.U32 R157, R44, 0x10, RZ ;  /* 0x000000102c9d0819 */ /* 0x000fc600000006ff */
[----:B0-----:R-:W-:-:S04]  /*3260*/  FMUL.FTZ R162, R199, R156 ;  /* 0x0000009cc7a27220 */ /* 0x001fc80000410000 */
[----:B------:R-:W-:-:S07]  /*3270*/  @P0 FADD.FTZ R162, R162, R157 ;  /* 0x0000009da2a20221 */ /* 0x000fce0000010000 */
.L_x_3911:
[----:B------:R-:W-:Y:S05]  /*3280*/  BSYNC B0 ;  /* 0x0000000000007941 */ /* 0x000fea0003800000 */
.L_x_3909:
        /* <DEDUP_REMOVED lines=16> */
.L_x_3913:
        /* <DEDUP_REMOVED lines=8> */
.L_x_3914:
[----:B------:R-:W-:Y:S05]  /*3410*/  BSYNC B0 ;  /* 0x0000000000007941 */ /* 0x000fea0003800000 */
.L_x_3912:
        /* <DEDUP_REMOVED lines=15> */
.L_x_3916:
[----:B------:R-:W-:-:S04]  /*3510*/  ISETP.NE.AND P6, PT, R196, RZ, PT ;  /* 0x000000ffc400720c */ /* 0x000fc80003fc5270 */
[----:B------:R-:W-:-:S05]  /*3520*/  FSEL R156, R160, RZ, !P6 ;  /* 0x000000ffa09c7208 */ /* 0x000fca0007000000 */
[----:B------:R-:W-:-:S04]  /*3530*/  FFMA.FTZ R157, R13, R159, R156 ;  /* 0x0000009f0d9d7223 */ /* 0x000fc8000001009c */
[----:B------:R-:W-:Y:S01]  /*3540*/  FADD.FTZ R156, R168, -R157 ;  /* 0x8000009da89c7221 */ /* 0x000fe20000010000 */
[----:B------:R-:W-:-:S03]  /*3550*/  @P0 SHF.L.U32 R157, R45, 0x10, RZ ;  /* 0x000000102d9d0819 */ /* 0x000fc600000006ff */
[----:B------:R-:W-:-:S04]  /*3560*/  FMUL.FTZ R162, R199, R156 ;  /* 0x0000009cc7a27220 */ /* 0x000fc80000410000 */
[----:B------:R-:W-:-:S07]  /*3570*/  @P0 FADD.FTZ R162, R162, R157 ;  /* 0x0000009da2a20221 */ /* 0x000fce0000010000 */
.L_x_3917:
[----:B------:R-:W-:Y:S05]  /*3580*/  BSYNC B0 ;  /* 0x0000000000007941 */ /* 0x000fea0003800000 */
.L_x_3915:
        /* <DEDUP_REMOVED lines=16> */
.L_x_3919:
        /* <DEDUP_REMOVED lines=8> */
.L_x_3920:
[----:B------:R-:W-:Y:S05]  /*3710*/  BSYNC B0 ;  /* 0x0000000000007941 */ /* 0x000fea0003800000 */
.L_x_3918:
        /* <DEDUP_REMOVED lines=15> */
.L_x_3922:
[----:B------:R-:W-:-:S04]  /*3810*/  ISETP.NE.AND P6, PT, R196, RZ, PT ;  /* 0x000000ffc400720c */ /* 0x000fc80003fc5270 */
[----:B------:R-:W-:-:S05]  /*3820*/  FSEL R156, R160, RZ, !P6 ;  /* 0x000000ffa09c7208 */ /* 0x000fca0007000000 */
[----:B------:R-:W-:-:S04]  /*3830*/  FFMA.FTZ R157, R15, R159, R156 ;  /* 0x0000009f0f9d7223 */ /* 0x000fc8000001009c */
[----:B------:R-:W-:Y:S01]  /*3840*/  FADD.FTZ R156, R170, -R157 ;  /* 0x8000009daa9c7221 */ /* 0x000fe20000010000 */
[----:B------:R-:W-:-:S03]  /*3850*/  @P0 SHF.L.U32 R157, R46, 0x10, RZ ;  /* 0x000000102e9d0819 */ /* 0x000fc600000006ff */
[----:B------:R-:W-:-:S04]  /*3860*/  FMUL.FTZ R162, R199, R156 ;  /* 0x0000009cc7a27220 */ /* 0x000fc80000410000 */
[----:B------:R-:W-:-:S07]  /*3870*/  @P0 FADD.FTZ R162, R162, R157 ;  /* 0x0000009da2a20221 */ /* 0x000fce0000010000 */
.L_x_3923:
[----:B------:R-:W-:Y:S05]  /*3880*/  BSYNC B0 ;  /* 0x0000000000007941 */ /* 0x000fea0003800000 */
.L_x_3921:
        /* <DEDUP_REMOVED lines=16> */
.L_x_3925:
        /* <DEDUP_REMOVED lines=8> */
.L_x_3926:
[----:B------:R-:W-:Y:S05]  /*3a10*/  BSYNC B0 ;  /* 0x0000000000007941 */ /* 0x000fea0003800000 */
.L_x_3924:
        /* <DEDUP_REMOVED lines=15> */
.L_x_3928:
[----:B------:R-:W-:-:S04]  /*3b10*/  ISETP.NE.AND P6, PT, R196, RZ, PT ;  /* 0x000000ffc400720c */ /* 0x000fc80003fc5270 */
[----:B------:R-:W-:-:S05]  /*3b20*/  FSEL R156, R160, RZ, !P6 ;  /* 0x000000ffa09c7208 */ /* 0x000fca0007000000 */
[----:B------:R-:W-:-:S04]  /*3b30*/  FFMA.FTZ R157, R17, R159, R156 ;  /* 0x0000009f119d7223 */ /* 0x000fc8000001009c */
[----:B------:R-:W-:Y:S01]  /*3b40*/  FADD.FTZ R156, R172, -R157 ;  /* 0x8000009dac9c7221 */ /* 0x000fe20000010000 */
[----:B------:R-:W-:-:S03]  /*3b50*/  @P0 SHF.L.U32 R157, R47, 0x10, RZ ;  /* 0x000000102f9d0819 */ /* 0x000fc600000006ff */
[----:B------:R-:W-:-:S04]  /*3b60*/  FMUL.FTZ R162, R199, R156 ;  /* 0x0000009cc7a27220 */ /* 0x000fc80000410000 */
[----:B------:R-:W-:-:S07]  /*3b70*/  @P0 FADD.FTZ R162, R162, R157 ;  /* 0x0000009da2a20221 */ /* 0x000fce0000010000 */
.L_x_3929:
[----:B------:R-:W-:Y:S05]  /*3b80*/  BSYNC B0 ;  /* 0x0000000000007941 */ /* 0x000fea0003800000 */
.L_x_3927:
        /* <DEDUP_REMOVED lines=16> */
.L_x_3931:
        /* <DEDUP_REMOVED lines=8> */
.L_x_3932:
[----:B------:R-:W-:Y:S05]  /*3d10*/  BSYNC B0 ;  /* 0x0000000000007941 */ /* 0x000fea0003800000 */
.L_x_3930:
        /* <DEDUP_REMOVED lines=18> */
[----:B0-----:R-:W-:Y:S01]  /*3e40*/  MOV R162, RZ ;  /* 0x000000ff00a27202 */ /* 0x001fe20000000f00 */
[----:B------:R-:W-:Y:S06]  /*3e50*/  @!P0 BRA `(.L_x_3935) ;  /* 0x0000000000248947 */ /* 0x000fec0003800000 */
[----:B------:R-:W-:Y:S01]  /*3e60*/  SHF.L.U32 R162, R40, 0x10, RZ ;  /* 0x0000001028a27819 */ /* 0x000fe200000006ff */
[----:B------:R-:W-:Y:S06]  /*3e70*/  BRA `(.L_x_3935) ;  /* 0x00000000001c7947 */ /* 0x000fec0003800000 */
.L_x_3934:
[----:B------:R-:W-:-:S04]  /*3e80*/  ISETP.NE.AND P6, PT, R196, RZ, PT ;  /* 0x000000ffc400720c */ /* 0x000fc80003fc5270 */
[----:B------:R-:W-:-:S05]  /*3e90*/  FSEL R156, R160, RZ, !P6 ;  /* 0x000000ffa09c7208 */ /* 0x000fca0007000000 */
[----:B------:R-:W-:-:S04]  /*3ea0*/  FFMA.FTZ R157, R19, R159, R156 ;  /* 0x0000009f139d7223 */ /* 0x000fc8000001009c */
[----:B------:R-:W-:Y:S01]  /*3eb0*/  FADD.FTZ R156, R174, -R157 ;  /* 0x8000009dae9c7221 */ /* 0x000fe20000010000 */
[----:B------:R-:W-:-:S03]  /*3ec0*/  @P0 IMAD.U32 R157, R40, 0x10000, RZ ;  /* 0x00010000289d0824 */ /* 0x000fc600078e00ff */
[----:B0-----:R-:W-:-:S04]  /*3ed0*/  FMUL.FTZ R162, R199, R156 ;  /* 0x0000009cc7a27220 */ /* 0x001fc80000410000 */
[----:B------:R-:W-:-:S07]  /*3ee0*/  @P0 FADD.FTZ R162, R162, R157 ;  /* 0x0000009da2a20221 */ /* 0x000fce0000010000 */
.L_x_3935:
[----:B------:R-:W-:Y:S05]  /*3ef0*/  BSYNC B0 ;  /* 0x0000000000007941 */ /* 0x000fea0003800000 */
.L_x_3933:
        /* <DEDUP_REMOVED lines=16> */
.L_x_3937:
        /* <DEDUP_REMOVED lines=8> */
.L_x_3938:
[----:B------:R-:W-:Y:S05]  /*4080*/  BSYNC B0 ;  /* 0x0000000000007941 */ /* 0x000fea0003800000 */
.L_x_3936:
        /* <DEDUP_REMOVED lines=15> */
.L_x_3940:
[----:B------:R-:W-:-:S04]  /*4180*/  ISETP.NE.AND P6, PT, R196, RZ, PT ;  /* 0x000000ffc400720c */ /* 0x000fc80003fc5270 */
[----:B------:R-:W-:-:S05]  /*4190*/  FSEL R156, R160, RZ, !P6 ;  /* 0x000000ffa09c7208 */ /* 0x000fca0007000000 */
[----:B------:R-:W-:-:S04]  /*41a0*/  FFMA.FTZ R157, R21, R159, R156 ;  /* 0x0000009f159d7223 */ /* 0x000fc8000001009c */
[----:B------:R-:W-:Y:S01]  /*41b0*/  FADD.FTZ R156, R176, -R157 ;  /* 0x8000009db09c7221 */ /* 0x000fe20000010000 */
[----:B------:R-:W-:-:S03]  /*41c0*/  @P0 IMAD.U32 R157, R41, 0x10000, RZ ;  /* 0x00010000299d0824 */ /* 0x000fc600078e00ff */
[----:B------:R-:W-:-:S04]  /*41d0*/  FMUL.FTZ R162, R199, R156 ;  /* 0x0000009cc7a27220 */ /* 0x000fc80000410000 */
[----:B------:R-:W-:-:S07]  /*41e0*/  @P0 FADD.FTZ R162, R162, R157 ;  /* 0x0000009da2a20221 */ /* 0x000fce0000010000 */
.L_x_3941:
[----:B------:R-:W-:Y:S05]  /*41f0*/  BSYNC B0 ;  /* 0x0000000000007941 */ /* 0x000fea0003800000 */
.L_x_3939:
        /* <DEDUP_REMOVED lines=16> */
.L_x_3943:
        /* <DEDUP_REMOVED lines=8> */
.L_x_3944:
[----:B------:R-:W-:Y:S05]  /*4380*/  BSYNC B0 ;  /* 0x0000000000007941 */ /* 0x000fea0003800000 */
.L_x_3942:
        /* <DEDUP_REMOVED lines=15> */
.L_x_3946:
[----:B------:R-:W-:-:S04]  /*4480*/  ISETP.NE.AND P6, PT, R196, RZ, PT ;  /* 0x000000ffc400720c */ /* 0x000fc80003fc5270 */
[----:B------:R-:W-:-:S05]  /*4490*/  FSEL R156, R160, RZ, !P6 ;  /* 0x000000ffa09c7208 */ /* 0x000fca0007000000 */
[----:B------:R-:W-:-:S04]  /*44a0*/  FFMA.FTZ R157, R23, R159, R156 ;  /* 0x0000009f179d7223 */ /* 0x000fc8000001009c */
[----:B------:R-:W-:Y:S01]  /*44b0*/  FADD.FTZ R156, R178, -R157 ;  /* 0x8000009db29c7221 */ /* 0x000fe20000010000 */
[----:B------:R-:W-:-:S03]  /*44c0*/  @P0 IMAD.U32 R157, R42, 0x10000, RZ ;  /* 0x000100002a9d0824 */ /* 0x000fc600078e00ff */
[----:B------:R-:W-:-:S04]  /*44d0*/  FMUL.FTZ R162, R199, R156 ;  /* 0x0000009cc7a27220 */ /* 0x000fc80000410000 */
[----:B------:R-:W-:-:S07]  /*44e0*/  @P0 FADD.FTZ R162, R162, R157 ;  /* 0x0000009da2a20221 */ /* 0x000fce0000010000 */
.L_x_3947:
[----:B------:R-:W-:Y:S05]  /*44f0*/  BSYNC B0 ;  /* 0x0000000000007941 */ /* 0x000fea0003800000 */
.L_x_3945:
        /* <DEDUP_REMOVED lines=16> */
.L_x_3949:
        /* <DEDUP_REMOVED lines=8> */
.L_x_3950:
[----:B------:R-:W-:Y:S05]  /*4680*/  BSYNC B0 ;  /* 0x0000000000007941 */ /* 0x000fea0003800000 */
.L_x_3948:
        /* <DEDUP_REMOVED lines=15> */
.L_x_3952:
[----:B------:R-:W-:-:S04]  /*4780*/  ISETP.NE.AND P6, PT, R196, RZ, PT ;  /* 0x000000ffc400720c */ /* 0x000fc80003fc5270 */
[----:B------:R-:W-:-:S05]  /*4790*/  FSEL R156, R160, RZ, !P6 ;  /* 0x000000ffa09c7208 */ /* 0x000fca0007000000 */
[----:B------:R-:W-:-:S04]  /*47a0*/  FFMA.FTZ R157, R25, R159, R156 ;  /* 0x0000009f199d7223 */ /* 0x000fc8000001009c */
[----:B------:R-:W-:Y:S01]  /*47b0*/  FADD.FTZ R156, R180, -R157 ;  /* 0x8000009db49c7221 */ /* 0x000fe20000010000 */
[----:B------:R-:W-:-:S03]  /*47c0*/  @P0 IMAD.U32 R157, R43, 0x10000, RZ ;  /* 0x000100002b9d0824 */ /* 0x000fc600078e00ff */
[----:B------:R-:W-:-:S04]  /*47d0*/  FMUL.FTZ R162, R199, R156 ;  /* 0x0000009cc7a27220 */ /* 0x000fc80000410000 */
[----:B------:R-:W-:-:S07]  /*47e0*/  @P0 FADD.FTZ R162, R162, R157 ;  /* 0x0000009da2a20221 */ /* 0x000fce0000010000 */
.L_x_3953:
[----:B------:R-:W-:Y:S05]  /*47f0*/  BSYNC B0 ;  /* 0x0000000000007941 */ /* 0x000fea0003800000 */
.L_x_3951:
        /* <DEDUP_REMOVED lines=16> */
.L_x_3955:
        /* <DEDUP_REMOVED lines=8> */
.L_x_3956:
[----:B------:R-:W-:Y:S05]  /*4980*/  BSYNC B0 ;  /* 0x0000000000007941 */ /* 0x000fea0003800000 */
.L_x_3954:
        /* <DEDUP_REMOVED lines=20> */
[----:B------:R-:W-:Y:S01]  /*4ad0*/  IMAD.U32 R162, R36, 0x10000, RZ ;  /* 0x0001000024a27824 */ /* 0x000fe200078e00ff */
[----:B------:R-:W-:Y:S06]  /*4ae0*/  BRA `(.L_x_3959) ;  /* 0x00000000001c7947 */ /* 0x000fec0003800000 */
.L_x_3958:
[----:B------:R-:W-:-:S04]  /*4af0*/  ISETP.NE.AND P6, PT, R196, RZ, PT ;  /* 0x000000ffc400720c */ /* 0x000fc80003fc5270 */
[----:B------:R-:W-:-:S05]  /*4b00*/  FSEL R156, R160, RZ, !P6 ;  /* 0x000000ffa09c7208 */ /* 0x000fca0007000000 */
[----:B------:R-:W-:-:S04]  /*4b10*/  FFMA.FTZ R157, R27, R159, R156 ;  /* 0x0000009f1b9d7223 */ /* 0x000fc8000001009c */
[----:B------:R-:W-:Y:S01]  /*4b20*/  FADD.FTZ R156, R182, -R157 ;  /* 0x8000009db69c7221 */ /* 0x000fe20000010000 */
[----:B------:R-:W-:-:S03]  /*4b30*/  @P0 SHF.L.U32 R157, R36, 0x10, RZ ;  /* 0x00000010249d0819 */ /* 0x000fc600000006ff */
[----:B0-----:R-:W-:-:S04]  /*4b40*/  FMUL.FTZ R162, R199, R156 ;  /* 0x0000009cc7a27220 */ /* 0x001fc80000410000 */
[----:B------:R-:W-:-:S07]  /*4b50*/  @P0 FADD.FTZ R162, R162, R157 ;  /* 0x0000009da2a20221 */ /* 0x000fce0000010000 */
.L_x_3959:
[----:B------:R-:W-:Y:S05]  /*4b60*/  BSYNC B0 ;  /* 0x0000000000007941 */ /* 0x000fea0003800000 */
.L_x_3957:
        /* <DEDUP_REMOVED lines=16> */
.L_x_3961:
        /* <DEDUP_REMOVED lines=8> */
.L_x_3962:
[----:B------:R-:W-:Y:S05]  /*4cf0*/  BSYNC B0 ;  /* 0x0000000000007941 */ /* 0x000fea0003800000 */
.L_x_3960:
        /* <DEDUP_REMOVED lines=15> */
.L_x_3964:
[----:B------:R-:W-:-:S04]  /*4df0*/  ISETP.NE.AND P6, PT, R196, RZ, PT ;  /* 0x000000ffc400720c */ /* 0x000fc80003fc5270 */
[----:B------:R-:W-:-:S05]  /*4e00*/  FSEL R156, R160, RZ, !P6 ;  /* 0x000000ffa09c7208 */ /* 0x000fca0007000000 */
[----:B------:R-:W-:-:S04]  /*4e10*/  FFMA.FTZ R157, R29, R159, R156 ;  /* 0x0000009f1d9d7223 */ /* 0x000fc8000001009c */
[----:B------:R-:W-:Y:S01]  /*4e20*/  FADD.FTZ R156, R184, -R157 ;  /* 0x8000009db89c7221 */ /* 0x000fe20000010000 */
[----:B------:R-:W-:-:S03]  /*4e30*/  @P0 SHF.L.U32 R157, R37, 0x10, RZ ;  /* 0x00000010259d0819 */ /* 0x000fc600000006ff */
[----:B------:R-:W-:-:S04]  /*4e40*/  FMUL.FTZ R162, R199, R156 ;  /* 0x0000009cc7a27220 */ /* 0x000fc80000410000 */
[----:B------:R-:W-:-:S07]  /*4e50*/  @P0 FADD.FTZ R162, R162, R157 ;  /* 0x0000009da2a20221 */ /* 0x000fce0000010000 */
.L_x_3965:
[----:B------:R-:W-:Y:S05]  /*4e60*/  BSYNC B0 ;  /* 0x0000000000007941 */ /* 0x000fea0003800000 */
.L_x_3963:
        /* <DEDUP_REMOVED lines=16> */
.L_x_3967:
        /* <DEDUP_REMOVED lines=8> */
.L_x_3968:
[----:B------:R-:W-:Y:S05]  /*4ff0*/  BSYNC B0 ;  /* 0x0000000000007941 */ /* 0x000fea0003800000 */
.L_x_3966:
        /* <DEDUP_REMOVED lines=15> */
.L_x_3970:
[----:B------:R-:W-:-:S04]  /*50f0*/  ISETP.NE.AND P6, PT, R196, RZ, PT ;  /* 0x000000ffc400720c */ /* 0x000fc80003fc5270 */
[----:B------:R-:W-:-:S05]  /*5100*/  FSEL R156, R160, RZ, !P6 ;  /* 0x000000ffa09c7208 */ /* 0x000fca0007000000 */
[----:B------:R-:W-:-:S04]  /*5110*/  FFMA.FTZ R157, R31, R159, R156 ;  /* 0x0000009f1f9d7223 */ /* 0x000fc8000001009c */
[----:B------:R-:W-:Y:S01]  /*5120*/  FADD.FTZ R156, R186, -R157 ;  /* 0x8000009dba9c7221 */ /* 0x000fe20000010000 */
[----:B------:R-:W-:-:S03]  /*5130*/  @P0 SHF.L.U32 R157, R38, 0x10, RZ ;  /* 0x00000010269d0819 */ /* 0x000fc600000006ff */
[----:B------:R-:W-:-:S04]  /*5140*/  FMUL.FTZ R162, R199, R156 ;  /* 0x0000009cc7a27220 */ /* 0x000fc80000410000 */
[----:B------:R-:W-:-:S07]  /*5150*/  @P0 FADD.FTZ R162, R162, R157 ;  /* 0x0000009da2a20221 */ /* 0x000fce0000010000 */
.L_x_3971:
[----:B------:R-:W-:Y:S05]  /*5160*/  BSYNC B0 ;  /* 0x0000000000007941 */ /* 0x000fea0003800000 */
.L_x_3969:
        /* <DEDUP_REMOVED lines=16> */
.L_x_3973:
        /* <DEDUP_REMOVED lines=8> */
.L_x_3974:
[----:B------:R-:W-:Y:S05]  /*52f0*/  BSYNC B0 ;  /* 0x0000000000007941 */ /* 0x000fea0003800000 */
.L_x_3972:
        /* <DEDUP_REMOVED lines=15> */
.L_x_3976:
[----:B------:R-:W-:-:S04]  /*53f0*/  ISETP.NE.AND P6, PT, R196, RZ, PT ;  /* 0x000000ffc400720c */ /* 0x000fc80003fc5270 */
[----:B------:R-:W-:-:S05]  /*5400*/  FSEL R156, R160, RZ, !P6 ;  /* 0x000000ffa09c7208 */ /* 0x000fca0007000000 */
[----:B------:R-:W-:-:S04]  /*5410*/  FFMA.FTZ R157, R33, R159, R156 ;  /* 0x0000009f219d7223 */ /* 0x000fc8000001009c */
[----:B------:R-:W-:Y:S01]  /*5420*/  FADD.FTZ R156, R188, -R157 ;  /* 0x8000009dbc9c7221 */ /* 0x000fe20000010000 */
[----:B------:R-:W-:-:S03]  /*5430*/  @P0 SHF.L.U32 R157, R39, 0x10, RZ ;  /* 0x00000010279d0819 */ /* 0x000fc600000006ff */
[----:B------:R-:W-:-:S04]  /*5440*/  FMUL.FTZ R162, R199, R156 ;  /* 0x0000009cc7a27220 */ /* 0x000fc80000410000 */
[----:B------:R-:W-:-:S07]  /*5450*/  @P0 FADD.FTZ R162, R162, R157 ;  /* 0x0000009da2a20221 */ /* 0x000fce0000010000 */
.L_x_3977:
[----:B------:R-:W-:Y:S05]  /*5460*/  BSYNC B0 ;  /* 0x0000000000007941 */ /* 0x000fea0003800000 */
.L_x_3975:
        /* <DEDUP_REMOVED lines=16> */
.L_x_3979:
        /* <DEDUP_REMOVED lines=8> */
.L_x_3980:
[----:B------:R-:W-:Y:S05]  /*55f0*/  BSYNC B0 ;  /* 0x0000000000007941 */ /* 0x000fea0003800000 */
.L_x_3978:
        /* <DEDUP_REMOVED lines=18> */
.L_x_3880:
        /* <DEDUP_REMOVED lines=27> */
.L_x_3884:
[----:B------:R-:W-:Y:S01]  /*58d0*/  HFMA2.MMA R224, -RZ, RZ, 0, 1.847743988037109375e-06 ;  /* 0x0000001fffe07435 */ /* 0x000fe200000001ff */
[----:B------:R-:W-:Y:S01]  /*58e0*/  IMAD.MOV.U32 R222, RZ, RZ, R194 ;  /* 0x000000ffffde7224 */ /* 0x000fe200078e00c2 */
[----:B------:R-:W-:Y:S01]  /*58f0*/  MOV R223, 0x10 ;  /* 0x0000001000df7802 */ /* 0x000fe20000000f00 */
[----:B------:R-:W-:-:S08]  /*5900*/  IMAD.MOV.U32 R219, RZ, RZ, -0x1 ;  /* 0xffffffffffdb7424 */ /* 0x000fd000078e00ff */
[----:B------:R-:W-:Y:S05]  /*5910*/  WARPSYNC.COLLECTIVE R219, `(.L_x_3982) ;  /* 0x00000000db087348 */ /* 0x000fea0003c00000 */
[----:B------:R0:W1:Y:S02]  /*5920*/  SHFL.DOWN P1, R220, R222, R223, R224 ;  /* 0x080000dfdedc7389 */ /* 0x00006400000200e0 */
[----:B01----:R-:W-:Y:S01]  /*5930*/  ENDCOLLECTIVE ;  /* 0x000000000000791b */ /* 0x003fe20003800000 */
.L_x_3982:
[----:B------:R-:W-:Y:S02]  /*5940*/  MOV R222, R195 ;  /* 0x000000c300de7202 */ /* 0x000fe40000000f00 */
[----:B------:R-:W-:-:S07]  /*5950*/  MOV R159, R220 ;  /* 0x000000dc009f7202 */ /* 0x000fce0000000f00 */
[----:B------:R-:W-:Y:S05]  /*5960*/  WARPSYNC.COLLECTIVE R219, `(.L_x_3983) ;  /* 0x00000000db087348 */ /* 0x000fea0003c00000 */
[----:B------:R0:W1:Y:S02]  /*5970*/  SHFL.DOWN P1, R220, R222, R223, R224 ;  /* 0x080000dfdedc7389 */ /* 0x00006400000200e0 */
[----:B01----:R-:W-:Y:S01]  /*5980*/  ENDCOLLECTIVE ;  /* 0x000000000000791b */ /* 0x003fe20003800000 */
.L_x_3983:
[----:B------:R-:W-:Y:S01]  /*5990*/  FADD.FTZ R159, R159, R194 ;  /* 0x000000c29f9f7221 */ /* 0x000fe20000010000 */
[----:B------:R-:W-:-:S04]  /*59a0*/  HFMA2.MMA R223, -RZ, RZ, 0, 4.76837158203125e-07 ;  /* 0x00000008ffdf7435 */ /* 0x000fc800000001ff */
[----:B------:R-:W-:Y:S01]  /*59b0*/  MOV R222, R159 ;  /* 0x0000009f00de7202 */ /* 0x000fe20000000f00 */
[----:B------:R-:W-:-:S07]  /*59c0*/  IMAD.MOV.U32 R158, RZ, RZ, R220 ;  /* 0x000000ffff9e7224 */ /* 0x000fce00078e00dc */
[----:B------:R-:W-:Y:S05]  /*59d0*/  WARPSYNC.COLLECTIVE R219, `(.L_x_3984) ;  /* 0x00000000db087348 */ /* 0x000fea0003c00000 */
[----:B------:R0:W1:Y:S02]  /*59e0*/  SHFL.DOWN P1, R220, R222, R223, R224 ;  /* 0x080000dfdedc7389 */ /* 0x00006400000200e0 */
[----:B01----:R-:W-:Y:S01]  /*59f0*/  ENDCOLLECTIVE ;  /* 0x000000000000791b */ /* 0x003fe20003800000 */
.L_x_3984:
[----:B------:R-:W-:-:S05]  /*5a00*/  FADD.FTZ R158, R158, R195 ;  /* 0x000000c39e9e7221 */ /* 0x000fca0000010000 */
[----:B------:R-:W-:Y:S01]  /*5a10*/  MOV R222, R158 ;  /* 0x0000009e00de7202 */ /* 0x000fe20000000f00 */
[----:B------:R-:W-:-:S07]  /*5a20*/  IMAD.MOV.U32 R160, RZ, RZ, R220 ;  /* 0x000000ffffa07224 */ /* 0x000fce00078e00dc */
[----:B------:R-:W-:Y:S05]  /*5a30*/  WARPSYNC.COLLECTIVE R219, `(.L_x_3985) ;  /* 0x00000000db087348 */ /* 0x000fea0003c00000 */
[----:B------:R0:W1:Y:S02]  /*5a40*/  SHFL.DOWN P1, R220, R222, R223, R224 ;  /* 0x080000dfdedc7389 */ /* 0x00006400000200e0 */
[----:B01----:R-:W-:Y:S01]  /*5a50*/  ENDCOLLECTIVE ;  /* 0x000000000000791b */ /* 0x003fe20003800000 */
.L_x_3985:
[----:B------:R-:W-:Y:S01]  /*5a60*/  FADD.FTZ R160, R159, R160 ;  /* 0x000000a09fa07221 */ /* 0x000fe20000010000 */
[----:B------:R-:W-:-:S03]  /*5a70*/  HFMA2.MMA R223, -RZ, RZ, 0, 2.384185791015625e-07 ;  /* 0x00000004ffdf7435 */ /* 0x000fc600000001ff */
[----:B------:R-:W-:Y:S01]  /*5a80*/  IMAD.MOV.U32 R222, RZ, RZ, R160 ;  /* 0x000000ffffde7224 */ /* 0x000fe200078e00a0 */
[----:B------:R-:W-:-:S07]  /*5a90*/  MOV R161, R220 ;  /* 0x000000dc00a17202 */ /* 0x000fce0000000f00 */
[----:B------:R-:W-:Y:S05]  /*5aa0*/  WARPSYNC.COLLECTIVE R219, `(.L_x_3986) ;  /* 0x00000000db087348 */ /* 0x000fea0003c00000 */
[----:B------:R0:W1:Y:S02]  /*5ab0*/  SHFL.DOWN P1, R220, R222, R223, R224 ;  /* 0x080000dfdedc7389 */ /* 0x00006400000200e0 */
[----:B01----:R-:W-:Y:S01]  /*5ac0*/  ENDCOLLECTIVE ;  /* 0x000000000000791b */ /* 0x003fe20003800000 */
.L_x_3986:
[----:B------:R-:W-:-:S04]  /*5ad0*/  FADD.FTZ R161, R158, R161 ;  /* 0x000000a19ea17221 */ /* 0x000fc80000010000 */
[----:B------:R-:W-:Y:S01]  /*5ae0*/  IMAD.MOV.U32 R222, RZ, RZ, R161 ;  /* 0x000000ffffde7224 */ /* 0x000fe200078e00a1 */
[----:B------:R-:W-:-:S07]  /*5af0*/  MOV R163, R220 ;  /* 0x000000dc00a37202 */ /* 0x000fce0000000f00 */
[----:B------:R-:W-:Y:S05]  /*5b00*/  WARPSYNC.COLLECTIVE R219, `(.L_x_3987) ;  /* 0x00000000db087348 */ /* 0x000fea0003c00000 */
[----:B------:R0:W1:Y:S02]  /*5b10*/  SHFL.DOWN P1, R220, R222, R223, R224 ;  /* 0x080000dfdedc7389 */ /* 0x00006400000200e0 */
[----:B01----:R-:W-:Y:S01]  /*5b20*/  ENDCOLLECTIVE ;  /* 0x000000000000791b */ /* 0x003fe20003800000 */
.L_x_3987:
[----:B------:R-:W-:-:S05]  /*5b30*/  FADD.FTZ R163, R160, R163 ;  /* 0x000000a3a0a37221 */ /* 0x000fca0000010000 */
[----:B------:R-:W-:Y:S01]  /*5b40*/  MOV R222, R163 ;  /* 0x000000a300de7202 */ /* 0x000fe20000000f00 */
[----:B------:R-:W-:Y:S01]  /*5b50*/  IMAD.MOV.U32 R223, RZ, RZ, 0x2 ;  /* 0x00000002ffdf7424 */ /* 0x000fe200078e00ff */
[----:B------:R-:W-:-:S07]  /*5b60*/  MOV R162, R220 ;  /* 0x000000dc00a27202 */ /* 0x000fce0000000f00 */
[----:B------:R-:W-:Y:S05]  /*5b70*/  WARPSYNC.COLLECTIVE R219, `(.L_x_3988) ;  /* 0x00000000db087348 */ /* 0x000fea0003c00000 */
[----:B------:R0:W1:Y:S02]  /*5b80*/  SHFL.DOWN P1, R220, R222, R223, R224 ;  /* 0x080000dfdedc7389 */ /* 0x00006400000200e0 */
[----:B01----:R-:W-:Y:S01]  /*5b90*/  ENDCOLLECTIVE ;  /* 0x000000000000791b */ /* 0x003fe20003800000 */
.L_x_3988:
[----:B------:R-:W-:-:S05]  /*5ba0*/  FADD.FTZ R162, R161, R162 ;  /* 0x000000a2a1a27221 */ /* 0x000fca0000010000 */
[----:B------:R-:W-:Y:S02]  /*5bb0*/  MOV R222, R162 ;  /* 0x000000a200de7202 */ /* 0x000fe40000000f00 */
[----:B------:R-:W-:-:S07]  /*5bc0*/  MOV R194, R220 ;  /* 0x000000dc00c27202 */ /* 0x000fce0000000f00 */
[----:B------:R-:W-:Y:S05]  /*5bd0*/  WARPSYNC.COLLECTIVE R219, `(.L_x_3989) ;  /* 0x00000000db087348 */ /* 0x000fea0003c00000 */
[----:B------:R0:W1:Y:S02]  /*5be0*/  SHFL.DOWN P1, R220, R222, R223, R224 ;  /* 0x080000dfdedc7389 */ /* 0x00006400000200e0 */
[----:B01----:R-:W-:Y:S01]  /*5bf0*/  ENDCOLLECTIVE ;  /* 0x000000000000791b */ /* 0x003fe20003800000 */
.L_x_3989:
[----:B------:R-:W-:Y:S01]  /*5c00*/  FADD.FTZ R194, R163, R194 ;  /* 0x000000c2a3c27221 */ /* 0x000fe20000010000 */
[----:B------:R-:W-:-:S04]  /*5c10*/  HFMA2.MMA R223, -RZ, RZ, 0, 5.9604644775390625e-08 ;  /* 0x00000001ffdf7435 */ /* 0x000fc800000001ff */
[----:B------:R-:W-:Y:S01]  /*5c20*/  MOV R222, R194 ;  /* 0x000000c200de7202 */ /* 0x000fe20000000f00 */
[----:B------:R-:W-:-:S07]  /*5c30*/  IMAD.MOV.U32 R195, RZ, RZ, R220 ;  /* 0x000000ffffc37224 */ /* 0x000fce00078e00dc */
[----:B------:R-:W-:Y:S05]  /*5c40*/  WARPSYNC.COLLECTIVE R219, `(.L_x_3990) ;  /* 0x00000000db087348 */ /* 0x000fea0003c00000 */
[----:B------:R0:W1:Y:S02]  /*5c50*/  SHFL.DOWN P1, R220, R222, R223, R224 ;  /* 0x080000dfdedc7389 */ /* 0x00006400000200e0 */
[----:B01----:R-:W-:Y:S01]  /*5c60*/  ENDCOLLECTIVE ;  /* 0x000000000000791b */ /* 0x003fe20003800000 */
.L_x_3990:
[----:B------:R-:W-:-:S05]  /*5c70*/  FADD.FTZ R195, R162, R195 ;  /* 0x000000c3a2c37221 */ /* 0x000fca0000010000 */
[----:B------:R-:W-:Y:S01]  /*5c80*/  MOV R222, R195 ;  /* 0x000000c300de7202 */ /* 0x000fe20000000f00 */
[----:B------:R-:W-:-:S07]  /*5c90*/  IMAD.MOV.U32 R159, RZ, RZ, R220 ;  /* 0x000000ffff9f7224 */ /* 0x000fce00078e00dc */
[----:B------:R-:W-:Y:S05]  /*5ca0*/  WARPSYNC.COLLECTIVE R219, `(.L_x_3991) ;  /* 0x00000000db087348 */ /* 0x000fea0003c00000 */
[----:B------:R0:W1:Y:S02]  /*5cb0*/  SHFL.DOWN P1, R220, R222, R223, R224 ;  /* 0x080000dfdedc7389 */ /* 0x00006400000200e0 */
[----:B01----:R-:W-:Y:S01]  /*5cc0*/  ENDCOLLECTIVE ;  /* 0x000000000000791b */ /* 0x003fe20003800000 */
.L_x_3991:
[----:B------:R-:W-:Y:S01]  /*5cd0*/  MOV R158, R220 ;  /* 0x000000dc009e7202 */ /* 0x000fe20000000f00 */
[----:B------:R-:W-:Y:S06]  /*5ce0*/  BRA `(.L_x_3992) ;  /* 0xffffffc400887947 */ /* 0x000fec000383ffff */
.L_x_3993:
        /* <DEDUP_REMOVED lines=9> */
.L_x_13913:


//--------------------- .text._ZN10layer_norm13ln_bwd_kernelINS_13Kernel_traitsIf13__nv_bfloat16S2_S2_fjLj4096ELj1ELj1ELj4ELj16ENS_18Kernel_traits_baseILj4096EfS2_S2_S2_fjLj128EEEEELb1ELb1ELb0ELb0EEEvNS_9BwdParamsE --------------------------
	.section	.text._ZN10layer_norm13ln_bwd_kernelINS_13Kernel_traitsIf13__nv_bfloat16S2_S2_fjLj4096ELj1ELj1ELj4ELj16ENS_18Kernel_traits_baseILj4096EfS2_S2_S2_fjLj128EEEEELb1ELb1ELb0ELb0EEEvNS_9BwdParamsE,"ax",@progbits
	.align	128
        .global         _ZN10layer_norm13ln_bwd_kernelINS_13Kernel_traitsIf13__nv_bfloat16S2_S2_fjLj4096ELj1ELj1ELj4ELj16ENS_18Kernel_traits_baseILj4096EfS2_S2_S2_fjLj128EEEEELb1ELb1ELb0ELb0EEEvNS_9BwdParamsE
        .type           _ZN10layer_norm13ln_bwd_kernelINS_13Kernel_traitsIf13__nv_bfloat16S2_S2_fjLj4096ELj1ELj1ELj4ELj16ENS_18Kernel_traits_baseILj4096EfS2_S2_S2_fjLj128EEEEELb1ELb1ELb0ELb0EEEvNS_9BwdParamsE,@function
        .size           _ZN10layer_norm13ln_bwd_kernelINS_13Kernel_traitsIf13__nv_bfloat16S2_S2_fjLj4096ELj1ELj1ELj4ELj16ENS_18Kernel_traits_baseILj4096EfS2_S2_S2_fjLj128EEEEELb1ELb1ELb0ELb0EEEvNS_9BwdParamsE,(.L_x_13914 - _ZN10layer_norm13ln_bwd_kernelINS_13Kernel_traitsIf13__nv_bfloat16S2_S2_fjLj4096ELj1ELj1ELj4ELj16ENS_18Kernel_traits_baseILj4096EfS2_S2_S2_fjLj128EEEEELb1ELb1ELb0ELb0EEEvNS_9BwdParamsE)
        .other          _ZN10layer_norm13ln_bwd_kernelINS_13Kernel_traitsIf13__nv_bfloat16S2_S2_fjLj4096ELj1ELj1ELj4ELj16ENS_18Kernel_traits_baseILj4096EfS2_S2_S2_fjLj128EEEEELb1ELb1ELb0ELb0EEEvNS_9BwdParamsE,@"STO_CUDA_ENTRY STV_DEFAULT"
_ZN10layer_norm13ln_bwd_kernelINS_13Kernel_traitsIf13__nv_bfloat16S2_S2_fjLj4096ELj1ELj1ELj4ELj16ENS_18Kernel_traits_baseILj4096EfS2_S2_S2_fjLj128EEEEELb1ELb1ELb0ELb0EEEvNS_9BwdParamsE:
.text._ZN10layer_norm13ln_bwd_kernelINS_13Kernel_traitsIf13__nv_bfloat16S2_S2_fjLj4096ELj1ELj1ELj4ELj16ENS_18Kernel_traits_baseILj4096EfS2_S2_S2_fjLj128EEEEELb1ELb1ELb0ELb0EEEvNS_9BwdParamsE:
[----:B------:R-:W0:Y:S01]  /*0000*/  LDC R1, c[0x0][0x28] ;  /* 0x00000a00ff017b82 */ /* 0x000e220000000800 */
[----:B------:R-:W1:Y:S01]  /*0010*/  S2R R22, SR_TID.X ;  /* 0x0000000000167919 */ /* 0x000e620000002100 */
[----:B------:R-:W-:Y:S01]  /*0020*/  ULDC UR4, c[0x0][0x218] ;  /* 0x0000860000047ab9 */ /* 0x000fe20000000800 */
[----:B0-----:R-:W-:-:S05]  /*0030*/  IADD3 R1, R1, -0x78, RZ ;  /* 0xffffff8801017810 */ /* 0x001fca0007ffe0ff */
[----:B------:R-:W0:Y:S01]  /*0040*/  S2UR UR6, SR_CTAID.X ;  /* 0x00000000000679c3 */ /* 0x000e220000002500 */
[----:B------:R-:W-:Y:S01]  /*0050*/  MOV R2, UR4 ;  /* 0x0000000400027c02 */ /* 0x000fe20008000f00 */
[----:B------:R-:W-:Y:S01]  /*0060*/  ULDC UR7, c[0x0][0x214] ;  /* 0x0000850000077ab9 */ /* 0x000fe20000000800 */
[----:B------:R-:W-:Y:S01]  /*0070*/  ULDC UR15, c[0x0][0x298] ;  /* 0x0000a600000f7ab9 */ /* 0x000fe20000000800 */
[----:B------:R-:W-:Y:S01]  /*0080*/  ULDC UR22, c[0x0][0x218] ;  /* 0x0000860000167ab9 */ /* 0x000fe20000000800 */
[----:B------:R-:W-:Y:S01]  /*0090*/  SHF.R.S32.HI R0, RZ, 0x1f, R2 ;  /* 0x0000001fff007819 */ /* 0x000fe20000011402 */
[----:B------:R2:W-:Y:S01]  /*00a0*/  STL [R1+0x58], R2 ;  /* 0x0000580201007387 */ /* 0x0005e20000100800 */
        /* <DEDUP_REMOVED lines=8> */
[----:B-1----:R-:W-:-:S04]  /*0130*/  LOP3.LUT R10, R22, 0x7f, RZ, 0xc0, !PT ;  /* 0x0000007f160a7812 */ /* 0x002fc800078ec0ff */
[----:B------:R-:W-:Y:S01]  /*0140*/  LOP3.LUT R3, R10, 0x7f, RZ, 0x3c, !PT ;  /* 0x0000007f0a037812 */ /* 0x000fe200078e3cff */
[----:B------:R1:W-:Y:S04]  /*0150*/  STL [R1+0x5c], R10 ;  /* 0x00005c0a01007387 */ /* 0x0003e80000100800 */
[----:B------:R-:W3:Y:S04]  /*0160*/  LDL.64 R40, [R1+0x48] ;  /* 0x0000480001287983 */ /* 0x000ee80000100a00 */
[----:B------:R-:W3:Y:S04]  /*0170*/  LDL.64 R42, [R1+0x50] ;  /* 0x00005000012a7983 */ /* 0x000ee80000100a00 */
[----:B------:R-:W4:Y:S04]  /*0180*/  LDL.64 R36, [R1+0x38] ;  /* 0x0000380001247983 */ /* 0x000f280000100a00 */
[----:B------:R-:W4:Y:S04]  /*0190*/  LDL.64 R38, [R1+0x40] ;  /* 0x0000400001267983 */ /* 0x000f280000100a00 */
[----:B------:R-:W4:Y:S04]  /*01a0*/  LDL.64 R32, [R1+0x28] ;  /* 0x0000280001207983 */ /* 0x000f280000100a00 */
[----:B------:R-:W4:Y:S04]  /*01b0*/  LDL.64 R34, [R1+0x30] ;  /* 0x0000300001227983 */ /* 0x000f280000100a00 */
[----:B------:R-:W4:Y:S04]  /*01c0*/  LDL.64 R28, [R1+0x18] ;  /* 0x00001800011c7983 */ /* 0x000f280000100a00 */
[----:B------:R-:W4:Y:S04]  /*01d0*/  LDL.64 R30, [R1+0x20] ;  /* 0x00002000011e7983 */ /* 0x000f280000100a00 */
[----:B------:R-:W4:Y:S04]  /*01e0*/  LDL.64 R24, [R1+0x8] ;  /* 0x0000080001187983 */ /* 0x000f280000100a00 */
[----:B------:R-:W4:Y:S01]  /*01f0*/  LDL.64 R26, [R1+0x10] ;  /* 0x00001000011a7983 */ /* 0x000f220000100a00 */
[----:B------:R-:W-:Y:S01]  /*0200*/  LEA.HI.SX32 R0, R0, R3, 0x1d ;  /* 0x0000000300007211 */ /* 0x000fe200078feaff */
[----:B------:R-:W-:Y:S01]  /*0210*/  ULDC.64 UR4, c[0x0][0x208] ;  /* 0x0000820000047ab9 */ /* 0x000fe20000000a00 */
[----:B------:R-:W-:-:S02]  /*0220*/  MOV R23, R10 ;  /* 0x0000000a00177202 */ /* 0x000fc40000000f00 */
[C---:B------:R-:W-:Y:S02]  /*0230*/  LOP3.LUT P0, RZ, R0.reuse, 0xffffff80, RZ, 0xc0, !PT ;  /* 0xffffff8000ff7812 */ /* 0x040fe4000780c0ff */
[C---:B------:R-:W-:Y:S02]  /*0240*/  ISETP.GE.U32.AND P1, PT, R0.reuse, 0x100, PT ;  /* 0x000001000000780c */ /* 0x040fe40003f26070 */
[C---:B------:R-:W-:Y:S02]  /*0250*/  ISETP.GE.U32.AND P2, PT, R0.reuse, 0x180, PT ;  /* 0x000001800000780c */ /* 0x040fe40003f46070 */
[----:B------:R-:W-:-:S04]  /*0260*/  ISETP.GE.U32.AND P3, PT, R0, 0x200, PT ;  /* 0x000002000000780c */ /* 0x000fc80003f66070 */
[----:B------:R-:W-:-:S03]  /*0270*/  P2R R0, PR, RZ, 0x8 ;  /* 0x00000008ff007803 */ /* 0x000fc60000000000 */
[----:B--2---:R-:W2:Y:S02]  /*0280*/  @P0 LDC.64 R2, c[0x0][0x260] ;  /* 0x00009800ff020b82 */ /* 0x004ea40000000a00 */
[----:B------:R-:W-:Y:S06]  /*0290*/  STL [R1+0x60], R0 ;  /* 0x0000600001007387 */ /* 0x000fec0000100800 */
[----:B------:R-:W0:Y:S08]  /*02a0*/  @P0 LDC.64 R4, c[0x0][0x278] ;  /* 0x00009e00ff040b82 */ /* 0x000e300000000a00 */
[----:B------:R-:W1:Y:S01]  /*02b0*/  @P1 LDC.64 R8, c[0x0][0x278] ;  /* 0x00009e00ff081b82 */ /* 0x000e620000000a00 */
[----:B--2---:R-:W-:-:S07]  /*02c0*/  @P0 IMAD.WIDE.U32 R2, R23, 0x20, R2 ;  /* 0x0000002017020825 */ /* 0x004fce00078e0002 */
[----:B------:R-:W2:Y:S01]  /*02d0*/  @P1 LDC.64 R6, c[0x0][0x260] ;  /* 0x00009800ff061b82 */ /* 0x000ea20000000a00 */
[C---:B0-----:R-:W-:Y:S01]  /*02e0*/  @P0 IMAD.WIDE.U32 R4, R23.reuse, 0x20, R4 ;  /* 0x0000002017040825 */ /* 0x041fe200078e0004 */
[----:B------:R-:W-:-:S06]  /*02f0*/  @P0 LOP3.LUT R23, R23, 0x80, RZ, 0xfc, !PT ;  /* 0x0000008017170812 */ /* 0x000fcc00078efcff */
[----:B------:R-:W0:Y:S01]  /*0300*/  @P2 LDC.64 R14, c[0x0][0x260] ;  /* 0x00009800ff0e2b82 */ /* 0x000e220000000a00 */
[----:B-1----:R-:W-:-:S07]  /*0310*/  @P1 IMAD.WIDE.U32 R12, R23, 0x20, R8 ;  /* 0x00000020170c1825 */ /* 0x002fce00078e0008 */
[----:B------:R-:W1:Y:S01]  /*0320*/  @P2 LDC.64 R16, c[0x0][0x278] ;  /* 0x00009e00ff102b82 */ /* 0x000e620000000a00 */
[----:B------:R-:W5:Y:S01]  /*0330*/  @P1 LDG.E.128 R168, desc[UR4][R12.64+0x10] ;  /* 0x000010040ca81981 */ /* 0x000f62000c1e1d00 */
[C---:B--2---:R-:W-:Y:S01]  /*0340*/  @P1 IMAD.WIDE.U32 R10, R23.reuse, 0x20, R6 ;  /* 0x00000020170a1825 */ /* 0x044fe200078e0006 */
[----:B------:R-:W-:-:S05]  /*0350*/  @P1 IADD3 R23, R23, 0x80, RZ ;  /* 0x0000008017171810 */ /* 0x000fca0007ffe0ff */
[----:B------:R-:W2:Y:S01]  /*0360*/  @P3 LDC.64 R18, c[0x0][0x260] ;  /* 0x00009800ff123b82 */ /* 0x000ea20000000a00 */
[----:B------:R-:W5:Y:S01]  /*0370*/  @P1 LDG.E.128 R176, desc[UR4][R10.64] ;  /* 0x000000040ab01981 */ /* 0x000f62000c1e1d00 */
[----:B0-----:R-:W-:-:S03]  /*0380*/  @P2 IMAD.WIDE.U32 R14, R23, 0x20, R14 ;  /* 0x00000020170e2825 */ /* 0x001fc600078e000e */
[----:B------:R-:W5:Y:S03]  /*0390*/  @P1 LDG.E.128 R172, desc[UR4][R10.64+0x10] ;  /* 0x000010040aac1981 */ /* 0x000f66000c1e1d00 */
[----:B------:R-:W0:Y:S01]  /*03a0*/  @P3 LDC.64 R20, c[0x0][0x278] ;  /* 0x00009e00ff143b82 */ /* 0x000e220000000a00 */
[----:B------:R-:W5:Y:S01]  /*03b0*/  @P2 LDG.E.128 R164, desc[UR4][R14.64] ;  /* 0x000000040ea42981 */ /* 0x000f62000c1e1d00 */
[----:B-1----:R-:W-:-:S03]  /*03c0*/  @P2 IMAD.WIDE.U32 R16, R23, 0x20, R16 ;  /* 0x0000002017102825 */ /* 0x002fc600078e0010 */
[----:B------:R-:W5:Y:S01]  /*03d0*/  @P2 LDG.E.128 R160, desc[UR4][R14.64+0x10] ;  /* 0x000010040ea02981 */ /* 0x000f62000c1e1d00 */
[----:B------:R-:W-:-:S03]  /*03e0*/  @P2 IADD3 R23, R23, 0x80, RZ ;  /* 0x0000008017172810 */ /* 0x000fc60007ffe0ff */
[----:B------:R-:W5:Y:S04]  /*03f0*/  @P2 LDG.E.128 R156, desc[UR4][R16.64] ;  /* 0x00000004109c2981 */ /* 0x000f68000c1e1d00 */
[----:B------:R-:W5:Y:S04]  /*0400*/  @P2 LDG.E.128 R152, desc[UR4][R16.64+0x10] ;  /* 0x0000100410982981 */ /* 0x000f68000c1e1d00 */
[----:B---3--:R-:W3:Y:S01]  /*0410*/  @P0 LDG.E.128 R40, desc[UR4][R2.64] ;  /* 0x0000000402280981 */ /* 0x008ee2000c1e1d00 */
[----:B--2---:R-:W-:-:S04]  /*0420*/  @P3 IMAD.WIDE.U32 R6, R23, 0x20, R18 ;  /* 0x0000002017063825 */ /* 0x004fc800078e0012 */
[----:B0-----:R-:W-:Y:S01]  /*0430*/  @P3 IMAD.WIDE.U32 R8, R23, 0x20, R20 ;  /* 0x0000002017083825 */ /* 0x001fe200078e0014 */
[----:B------:R-:W5:Y:S04]  /*0440*/  @P3 LDG.E.128 R148, desc[UR4][R6.64] ;  /* 0x0000000406943981 */ /* 0x000f68000c1e1d00 */
[----:B----4-:R0:W2:Y:S04]  /*0450*/  @P0 LDG.E.128 R36, desc[UR4][R2.64+0x10] ;  /* 0x0000100402240981 */ /* 0x0100a8000c1e1d00 */
[----:B------:R1:W5:Y:S04]  /*0460*/  @P3 LDG.E.128 R144, desc[UR4][R6.64+0x10] ;  /* 0x0000100406903981 */ /* 0x000368000c1e1d00 */
[----:B------:R-:W4:Y:S04]  /*0470*/  @P0 LDG.E.128 R32, desc[UR4][R4.64] ;  /* 0x0000000404200981 */ /* 0x000f28000c1e1d00 */
[----:B------:R-:W4:Y:S04]  /*0480*/  @P0 LDG.E.128 R28, desc[UR4][R4.64+0x10] ;  /* 0x00001004041c0981 */ /* 0x000f28000c1e1d00 */
[----:B------:R-:W4:Y:S01]  /*0490*/  @P1 LDG.E.128 R24, desc[UR4][R12.64] ;  /* 0x000000040c181981 */ /* 0x000f22000c1e1d00 */
[----:B0-----:R-:W-:-:S03]  /*04a0*/  LEA.HI R2, R22, UR6, RZ, 0x19 ;  /* 0x0000000616027c11 */ /* 0x001fc6000f8fc8ff */
        /* <DEDUP_REMOVED lines=49> */
[----:B---3--:R0:W-:Y:S04]  /*07c0*/  @P0 STL.64 [R1+0x48], R40 ;  /* 0x0000482801000387 */ /* 0x0081e80000100a00 */
[----:B------:R3:W-:Y:S04]  /*07d0*/  @P0 STL.64 [R1+0x50], R42 ;  /* 0x0000502a01000387 */ /* 0x0007e80000100a00 */
[----:B--2---:R1:W-:Y:S04]  /*07e0*/  @P0 STL.64 [R1+0x38], R36 ;  /* 0x0000382401000387 */ /* 0x0043e80000100a00 */
[----:B------:R1:W-:Y:S04]  /*07f0*/  @P0 STL.64 [R1+0x40], R38 ;  /* 0x0000402601000387 */ /* 0x0003e80000100a00 */
[----:B----4-:R1:W-:Y:S04]  /*0800*/  @P0 STL.64 [R1+0x28], R32 ;  /* 0x0000282001000387 */ /* 0x0103e80000100a00 */
[----:B------:R1:W-:Y:S04]  /*0810*/  @P0 STL.64 [R1+0x30], R34 ;  /* 0x0000302201000387 */ /* 0x0003e80000100a00 */
[----:B------:R1:W-:Y:S04]  /*0820*/  @P0 STL.64 [R1+0x18], R28 ;  /* 0x0000181c01000387 */ /* 0x0003e80000100a00 */
[----:B------:R1:W-:Y:S04]  /*0830*/  @P0 STL.64 [R1+0x20], R30 ;  /* 0x0000201e01000387 */ /* 0x0003e80000100a00 */
[----:B------:R1:W-:Y:S04]  /*0840*/  @P1 STL.64 [R1+0x8], R24 ;  /* 0x0000081801001387 */ /* 0x0003e80000100a00 */
[----:B------:R1:W-:Y:S01]  /*0850*/  @P1 STL.64 [R1+0x10], R26 ;  /* 0x0000101a01001387 */ /* 0x0003e20000100a00 */
[----:B0-----:R-:W-:-:S02]  /*0860*/  CS2R R40, SRZ ;  /* 0x0000000000287805 */ /* 0x001fc4000001ff00 */
[----:B---3--:R-:W-:Y:S01]  /*0870*/  CS2R R42, SRZ ;  /* 0x00000000002a7805 */ /* 0x008fe2000001ff00 */
[----:B------:R-:W-:Y:S06]  /*0880*/  @P3 BRA `(.L_x_3994) ;  /* 0x0000004800343947 */ /* 0x000fec0003800000 */
[----:B------:R-:W-:Y:S01]  /*0890*/  ULDC.64 UR6, c[0x0][0x270] ;  /* 0x00009c0000067ab9 */ /* 0x000fe20000000a00 */
[----:B------:R-:W-:Y:S01]  /*08a0*/  HFMA2.MMA R247, -RZ, RZ, 0, 5.9604644775390625e-08 ;  /* 0x00000001fff77435 */ /* 0x000fe200000001ff */
[----:B------:R-:W-:Y:S01]  /*08b0*/  ISETP.NE.U32.AND P3, PT, RZ, UR6, PT ;  /* 0x00000006ff007c0c */ /* 0x000fe2000bf65070 */
[----:B------:R-:W-:Y:S01]  /*08c0*/  ULDC.U8 UR6, c[0x0][0x2a0] ;  /* 0x0000a80000067ab9 */ /* 0x000fe20000000000 */
[----:B------:R-:W-:Y:S02]  /*08d0*/  MOV R133, RZ ;  /* 0x000000ff00857202 */ /* 0x000fe40000000f00 */
[----:B------:R-:W-:Y:S02]  /*08e0*/  ISETP.NE.AND P4, PT, RZ, UR6, PT ;  /* 0x00000006ff007c0c */ /* 0x000fe4000bf85270 */
[----:B------:R-:W-:Y:S02]  /*08f0*/  ISETP.NE.AND.EX P3, PT, RZ, UR7, PT, P3 ;  /* 0x00000007ff007c0c */ /* 0x000fe4000bf65330 */
[----:B------:R-:W-:-:S11]  /*0900*/  P2R R3, PR, RZ, 0x10 ;  /* 0x00000010ff037803 */ /* 0x000fd60000000000 */
.L_x_4012:
[----:B0-----:R-:W0:Y:S01]  /*0910*/  @P3 LDC.64 R10, c[0x0][0x270] ;  /* 0x00009c00ff0a3b82 */ /* 0x001e220000000a00 */
[----:B------:R-:W-:Y:S02]  /*0920*/  SHF.R.S32.HI R12, RZ, 0x1f, R2 ;  /* 0x0000001fff0c7819 */ /* 0x000fe40000011402 */
[----:B------:R-:W-:-:S05]  /*0930*/  ISETP.NE.AND P5, PT, R3, RZ, PT ;  /* 0x000000ff0300720c */ /* 0x000fca0003fa5270 */
[----:B------:R-:W2:Y:S01]  /*0940*/  LDC.64 R186, c[0x0][0x250] ;  /* 0x00009400ffba7b82 */ /* 0x000ea20000000a00 */
[----:B0-----:R-:W-:-:S04]  /*0950*/  @P3 LEA R10, P4, R2, R10, 0x1 ;  /* 0x0000000a020a3211 */ /* 0x001fc800078808ff */
[----:B------:R-:W-:-:S05]  /*0960*/  @P3 LEA.HI.X R11, R2, R11, R12, 0x1, P4 ;  /* 0x0000000b020b3211 */ /* 0x000fca00020f0c0c */
[----:B------:R2:W3:Y:S02]  /*0970*/  @P3 LDG.E.U16 R184, desc[UR4][R10.64] ;  /* 0x000000040ab83981 */ /* 0x0004e4000c1e1500 */
[----:B--2---:R-:W-:-:S05]  /*0980*/  IMAD.WIDE R10, R2, 0x4, R186 ;  /* 0x00000004020a7825 */ /* 0x004fca00078e02ba */
[----:B------:R0:W2:Y:S01]  /*0990*/  LDG.E R185, desc[UR4][R10.64] ;  /* 0x000000040ab97981 */ /* 0x0000a2000c1e1900 */
[----:B------:R-:W4:Y:S01]  /*09a0*/  S2R R248, SR_TID.X ;  /* 0x0000000000f87919 */ /* 0x000f220000002100 */
[----:B0-----:R-:W0:Y:S01]  /*09b0*/  LDC.64 R10, c[0x0][0x258] ;  /* 0x00009600ff0a7b82 */ /* 0x001e220000000a00 */
[----:B------:R-:W-:-:S05]  /*09c0*/  MOV R188, UR22 ;  /* 0x0000001600bc7c02 */ /* 0x000fca0008000f00 */
[----:B------:R0:W-:Y:S02]  /*09d0*/  STL [R1+0x58], R188 ;  /* 0x000058bc01007387 */ /* 0x0001e40000100800 */
[----:B0-----:R-:W-:Y:S01]  /*09e0*/  IMAD.WIDE R10, R2, 0x4, R10 ;  /* 0x00000004020a7825 */ /* 0x001fe200078e020a */
[----:B----4-:R-:W-:-:S04]  /*09f0*/  LOP3.LUT R186, R248, 0x7f, RZ, 0xc0, !PT ;  /* 0x0000007ff8ba7812 */ /* 0x010fc800078ec0ff */
[----:B-----5:R0:W5:Y:S01]  /*0a00*/  LDG.E R12, desc[UR4][R10.64] ;  /* 0x000000040a0c7981 */ /* 0x020162000c1e1900 */
[----:B------:R-:W-:Y:S01]  /*0a10*/  BSSY B0, `(.L_x_3995) ;  /* 0x0000074000007945 */ /* 0x000fe20003800000 */
[----:B------:R-:W-:Y:S02]  /*0a20*/  MOV R226, RZ ;  /* 0x000000ff00e27202 */ /* 0x000fe40000000f00 */
[----:B------:R4:W-:Y:S01]  /*0a30*/  STL [R1+0x5c], R186 ;  /* 0x00005cba01007387 */ /* 0x0009e20000100800 */
[----:B------:R-:W-:Y:S01]  /*0a40*/  MOV R224, RZ ;  /* 0x000000ff00e07202 */ /* 0x000fe20000000f00 */
[----:B0-----:R-:W-:Y:S01]  /*0a50*/  IMAD R10, R2, R188, RZ ;  /* 0x000000bc020a7224 */ /* 0x001fe200078e02ff */
[----:B------:R-:W-:Y:S02]  /*0a60*/  MOV R11, 0x3f800000 ;  /* 0x3f800000000b7802 */ /* 0x000fe40000000f00 */
[----:B---3--:R-:W-:Y:S02]  /*0a70*/  @P3 SHF.L.U32 R11, R184, 0x10, RZ ;  /* 0x00000010b80b3819 */ /* 0x008fe400000006ff */
[----:B------:R-:W-:-:S04]  /*0a80*/  SHF.R.S32.HI R184, RZ, 0x1f, R10 ;  /* 0x0000001fffb87819 */ /* 0x000fc8000001140a */
[----:B------:R-:W-:-:S04]  /*0a90*/  LEA.HI R10, R184, R10, RZ, 0x3 ;  /* 0x0000000ab80a7211 */ /* 0x000fc800078f18ff */
[----:B------:R-:W-:-:S04]  /*0aa0*/  LEA.HI.SX32 R10, R10, R186, 0x1d ;  /* 0x000000ba0a0a7211 */ /* 0x000fc800078feaff */
[----:B------:R-:W-:Y:S02]  /*0ab0*/  MOV R225, R10 ;  /* 0x0000000a00e17202 */ /* 0x000fe40000000f00 */
[----:B--2---:R-:W-:Y:S01]  /*0ac0*/  FSEL R221, R185, RZ, !P5 ;  /* 0x000000ffb9dd7208 */ /* 0x004fe20006800000 */
[----:B----4-:R-:W-:Y:S06]  /*0ad0*/  @!P0 BRA `(.L_x_3996) ;  /* 0x00000004009c8947 */ /* 0x010fec0003800000 */
        /* <DEDUP_REMOVED lines=14> */
[----:B------:R-:W-:-:S03]  /*0bc0*/  ISETP.NE.AND.EX P4, PT, RZ, UR9, PT, P4 ;  /* 0x00000009ff007c0c */ /* 0x000fc6000bf85340 */
[----:B------:R-:W4:Y:S10]  /*0bd0*/  LDL R249, [R1+0x44] ;  /* 0x0000440001f97983 */ /* 0x000f340000100800 */
[----:B------:R-:W-:-:S04]  /*0be0*/  @P4 LEA R20, P5, R10, UR8, 0x4 ;  /* 0x000000080a144c11 */ /* 0x000fc8000f8a20ff */
[----:B------:R-:W-:-:S05]  /*0bf0*/  @P4 LEA.HI.X R21, R10, UR9, RZ, 0x4, P5 ;  /* 0x000000090a154c11 */ /* 0x000fca000a8f24ff */
[----:B-1----:R0:W5:Y:S02]  /*0c00*/  @P4 LDG.E.128 R36, desc[UR4][R20.64] ;  /* 0x0000000414244981 */ /* 0x002164000c1e1d00 */
[----:B0-----:R-:W-:-:S04]  /*0c10*/  LEA R20, P4, R10, UR12, 0x3 ;  /* 0x0000000c0a147c11 */ /* 0x001fc8000f8818ff */
[----:B------:R-:W-:-:S06]  /*0c20*/  LEA.HI.X R21, R10, UR13, RZ, 0x3, P4 ;  /* 0x0000000d0a157c11 */ /* 0x000fcc000a0f1cff */
[----:B------:R-:W5:Y:S01]  /*0c30*/  LDG.E.64 R20, desc[UR4][R20.64] ;  /* 0x0000000414147981 */ /* 0x000f62000c1e1b00 */
[----:B--2---:R-:W-:Y:S02]  /*0c40*/  SHF.L.U32 R198, R186, 0x10, RZ ;  /* 0x00000010bac67819 */ /* 0x004fe400000006ff */
[C---:B------:R-:W-:Y:S02]  /*0c50*/  PRMT R197, R184.reuse, 0x7632, R197 ;  /* 0x00007632b8c57816 */ /* 0x040fe400000000c5 */
[C---:B------:R-:W-:Y:S02]  /*0c60*/  PRMT R196, R185.reuse, 0x7632, R196 ;  /* 0x00007632b9c47816 */ /* 0x040fe400000000c4 */
[----:B------:R-:W-:Y:S01]  /*0c70*/  SHF.L.U32 R195, R185, 0x10, RZ ;  /* 0x00000010b9c37819 */ /* 0x000fe200000006ff */
[----:B------:R-:W-:Y:S01]  /*0c80*/  FADD.FTZ R198, -R221, R198 ;  /* 0x000000c6ddc67221 */ /* 0x000fe20000010100 */
[----:B------:R-:W-:Y:S02]  /*0c90*/  SHF.L.U32 R0, R184, 0x10, RZ ;  /* 0x00000010b8007819 */ /* 0x000fe400000006ff */
[----:B------:R-:W-:-:S02]  /*0ca0*/  PRMT R185, R186, 0x7632, R185 ;  /* 0x00007632bab97816 */ /* 0x000fc400000000b9 */
[C---:B------:R-:W-:Y:S02]  /*0cb0*/  PRMT R186, R187.reuse, 0x7632, R186 ;  /* 0x00007632bbba7816 */ /* 0x040fe400000000ba */
[----:B------:R-:W-:Y:S02]  /*0cc0*/  SHF.L.U32 R184, R187, 0x10, RZ ;  /* 0x00000010bbb87819 */ /* 0x000fe400000006ff */
[C---:B---3--:R-:W-:Y:S02]  /*0cd0*/  PRMT R187, R190.reuse, 0x7632, R187 ;  /* 0x00007632bebb7816 */ /* 0x048fe400000000bb */
[----:B------:R-:W-:Y:S02]  /*0ce0*/  SHF.L.U32 R200, R190, 0x10, RZ ;  /* 0x00000010bec87819 */ /* 0x000fe400000006ff */
[----:B------:R-:W-:Y:S02]  /*0cf0*/  PRMT R190, R191, 0x7632, R190 ;  /* 0x00007632bfbe7816 */ /* 0x000fe400000000be */
[----:B------:R-:W-:Y:S01]  /*0d00*/  SHF.L.U32 R197, R197, 0x10, RZ ;  /* 0x00000010c5c57819 */ /* 0x000fe200000006ff */
[----:B-----5:R-:W-:Y:S01]  /*0d10*/  FMUL.FTZ R245, R12, R198 ;  /* 0x000000c60cf57220 */ /* 0x020fe20000410000 */
[----:B------:R-:W-:Y:S01]  /*0d20*/  FADD.FTZ R198, -R221, R184 ;  /* 0x000000b8ddc67221 */ /* 0x000fe20000010100 */
[----:B------:R-:W-:-:S02]  /*0d30*/  PRMT R225, R188, 0x7632, R225 ;  /* 0x00007632bce17816 */ /* 0x000fc400000000e1 */
[----:B------:R-:W-:Y:S01]  /*0d40*/  SHF.L.U32 R184, R190, 0x10, RZ ;  /* 0x00000010beb87819 */ /* 0x000fe200000006ff */
[----:B------:R-:W-:Y:S01]  /*0d50*/  IMAD.U32 R190, R196, 0x10000, RZ ;  /* 0x00010000c4be7824 */ /* 0x000fe200078e00ff */
[----:B------:R-:W-:Y:S01]  /*0d60*/  SHF.L.U32 R199, R188, 0x10, RZ ;  /* 0x00000010bcc77819 */ /* 0x000fe200000006ff */
[C---:B------:R-:W-:Y:S01]  /*0d70*/  FADD.FTZ R197, -R221.reuse, R197 ;  /* 0x000000c5ddc57221 */ /* 0x040fe20000010100 */
[----:B------:R-:W-:Y:S01]  /*0d80*/  FADD.FTZ R0, -R221, R0 ;  /* 0x00000000dd007221 */ /* 0x000fe20000010100 */
[C---:B------:R-:W-:Y:S01]  /*0d90*/  PRMT R188, R189.reuse, 0x7632, R188 ;  /* 0x00007632bdbc7816 */ /* 0x040fe200000000bc */
[----:B------:R-:W-:Y:S01]  /*0da0*/  FADD.FTZ R96, R96, R200 ;  /* 0x000000c860607221 */ /* 0x000fe20000010000 */
[----:B------:R-:W-:Y:S01]  /*0db0*/  SHF.L.U32 R224, R189, 0x10, RZ ;  /* 0x00000010bde07819 */ /* 0x000fe200000006ff */
[-C--:B------:R-:W-:Y:S01]  /*0dc0*/  FFMA.FTZ R128, R245, R200.reuse, R128 ;  /* 0x000000c8f5807223 */ /* 0x080fe20000010080 */
[----:B------:R-:W-:Y:S01]  /*0dd0*/  SHF.L.U32 R189, R225, 0x10, RZ ;  /* 0x00000010e1bd7819 */ /* 0x000fe200000006ff */
[----:B------:R-:W-:Y:S01]  /*0de0*/  FMUL.FTZ R244, R252, R200 ;  /* 0x000000c8fcf47220 */ /* 0x000fe20000410000 */
[C---:B------:R-:W-:Y:S01]  /*0df0*/  FADD.FTZ R225, -R221.reuse, R195 ;  /* 0x000000c3dde17221 */ /* 0x040fe20000010100 */
[----:B------:R-:W-:Y:S01]  /*0e00*/  FADD.FTZ R190, -R221, R190 ;  /* 0x000000beddbe7221 */ /* 0x000fe20000010100 */
[C---:B------:R-:W-:Y:S01]  /*0e10*/  FMUL.FTZ R200, R12.reuse, R197 ;  /* 0x000000c50cc87220 */ /* 0x040fe20000410000 */
[----:B------:R-:W-:Y:S01]  /*0e20*/  FMUL.FTZ R0, R12, R0 ;  /* 0x000000000c007220 */ /* 0x000fe20000410000 */
[----:B------:R-:W-:Y:S01]  /*0e30*/  FMUL.FTZ R195, R242, R199 ;  /* 0x000000c7f2c37220 */ /* 0x000fe20000410000 */
[----:B------:R-:W-:Y:S01]  /*0e40*/  SHF.L.U32 R191, R191, 0x10, RZ ;  /* 0x00000010bfbf7819 */ /* 0x000fe200000006ff */
[----:B------:R-:W-:Y:S01]  /*0e50*/  FADD.FTZ R101, R101, R189 ;  /* 0x000000bd65657221 */ /* 0x000fe20000010000 */
[----:B------:R-:W-:Y:S01]  /*0e60*/  SHF.L.U32 R188, R188, 0x10, RZ ;  /* 0x00000010bcbc7819 */ /* 0x000fe200000006ff */
[----:B------:R-:W-:Y:S01]  /*0e70*/  FMUL.FTZ R196, R12, R190 ;  /* 0x000000be0cc47220 */ /* 0x000fe20000410000 */
[-C--:B------:R-:W-:Y:S01]  /*0e80*/  FFMA.FTZ R133, R200, R189.reuse, R133 ;  /* 0x000000bdc8857223 */ /* 0x080fe20000010085 */
[----:B----4-:R-:W-:Y:S01]  /*0e90*/  FMUL.FTZ R252, R243, R189 ;  /* 0x000000bdf3fc7220 */ /* 0x010fe20000410000 */
[----:B------:R-:W-:Y:S01]  /*0ea0*/  FADD.FTZ R190, RZ, R195 ;  /* 0x000000c3ffbe7221 */ /* 0x000fe20000010000 */
[----:B------:R-:W-:Y:S01]  /*0eb0*/  FFMA.FTZ R189, R0, R195, RZ ;  /* 0x000000c300bd7223 */ /* 0x000fe200000100ff */
        /* <DEDUP_REMOVED lines=24> */
[C---:B------:R-:W-:Y:S01]  /*1040*/  FMUL.FTZ R242, R12.reuse, R198 ;  /* 0x000000c60cf27220 */ /* 0x040fe20000410000 */
        /* <DEDUP_REMOVED lines=15> */
[----:B------:R-:W-:-:S07]  /*1140*/  IADD3 R225, R10, 0x80, RZ ;  /* 0x000000800ae17810 */ /* 0x000fce0007ffe0ff */
.L_x_3996:
[----:B------:R-:W-:Y:S05]  /*1150*/  BSYNC B0 ;  /* 0x0000000000007941 */ /* 0x000fea0003800000 */
.L_x_3995:
[----:B------:R-:W-:Y:S04]  /*1160*/  BSSY B0, `(.L_x_3997) ;  /* 0x0000061000007945 */ /* 0x000fe80003800000 */
[----:B------:R-:W-:Y:S05]  /*1170*/  @!P1 BRA `(.L_x_3998) ;  /* 0x00000004007c9947 */ /* 0x000fea0003800000 */
[----:B------:R-:W0:Y:S01]  /*1180*/  LDC.64 R16, c[0x0][0x2b8] ;  /* 0x0000ae00ff107b82 */ /* 0x000e220000000a00 */
[----:B------:R-:W-:-:S04]  /*1190*/  LEA R18, P4, R225, UR10, 0x4 ;  /* 0x0000000ae1127c11 */ /* 0x000fc8000f8820ff */
[----:B------:R-:W-:Y:S02]  /*11a0*/  LEA.HI.X R19, R225, UR11, RZ, 0x4, P4 ;  /* 0x0000000be1137c11 */ /* 0x000fe4000a0f24ff */
[----:B------:R-:W-:-:S03]  /*11b0*/  ISETP.NE.U32.AND P4, PT, RZ, UR8, PT ;  /* 0x00000008ff007c0c */ /* 0x000fc6000bf85070 */
[----:B------:R-:W2:Y:S01]  /*11c0*/  LDG.E.128 R184, desc[UR4][R18.64] ;  /* 0x0000000412b87981 */ /* 0x000ea2000c1e1d00 */
[----:B------:R-:W-:Y:S01]  /*11d0*/  ISETP.NE.AND.EX P4, PT, RZ, UR9, PT, P4 ;  /* 0x00000009ff007c0c */ /* 0x000fe2000bf85340 */
[----:B0-----:R-:W-:-:S12]  /*11e0*/  IMAD.WIDE.U32 R16, R225, 0x10, R16 ;  /* 0x00000010e1107825 */ /* 0x001fd800078e0010 */
[C---:B------:R-:W-:Y:S01]  /*11f0*/  @P4 LEA R14, P5, R225.reuse, UR8, 0x4 ;  /* 0x00000008e10e4c11 */ /* 0x040fe2000f8a20ff */
[----:B------:R-:W3:Y:S03]  /*1200*/  LDG.E.128 R188, desc[UR4][R16.64] ;  /* 0x0000000410bc7981 */ /* 0x000ee6000c1e1d00 */
[----:B------:R-:W-:-:S05]  /*1210*/  @P4 LEA.HI.X R15, R225, UR9, RZ, 0x4, P5 ;  /* 0x00000009e10f4c11 */ /* 0x000fca000a8f24ff */
[----:B-1----:R0:W5:Y:S02]  /*1220*/  @P4 LDG.E.128 R32, desc[UR4][R14.64] ;  /* 0x000000040e204981 */ /* 0x002164000c1e1d00 */
[----:B0-----:R-:W-:-:S04]  /*1230*/  LEA R14, P4, R225, UR12, 0x3 ;  /* 0x0000000ce10e7c11 */ /* 0x001fc8000f8818ff */
[----:B------:R-:W-:-:S05]  /*1240*/  LEA.HI.X R15, R225, UR13, RZ, 0x3, P4 ;  /* 0x0000000de10f7c11 */ /* 0x000fca000a0f1cff */
[----:B------:R0:W5:Y:S01]  /*1250*/  LDG.E.64 R18, desc[UR4][R14.64] ;  /* 0x000000040e127981 */ /* 0x000162000c1e1b00 */
[----:B------:R-:W-:Y:S02]  /*1260*/  IADD3 R225, R225, 0x80, RZ ;  /* 0x00000080e1e17810 */ /* 0x000fe40007ffe0ff */
[C---:B--2---:R-:W-:Y:S02]  /*1270*/  PRMT R16, R186.reuse, 0x7632, R16 ;  /* 0x00007632ba107816 */ /* 0x044fe40000000010 */
[----:B------:R-:W-:Y:S02]  /*1280*/  SHF.L.U32 R186, R186, 0x10, RZ ;  /* 0x00000010baba7819 */ /* 0x000fe400000006ff */
[C---:B0-----:R-:W-:Y:S02]  /*1290*/  PRMT R15, R184.reuse, 0x7632, R15 ;  /* 0x00007632b80f7816 */ /* 0x041fe4000000000f */
[----:B------:R-:W-:Y:S01]  /*12a0*/  SHF.L.U32 R13, R184, 0x10, RZ ;  /* 0x00000010b80d7819 */ /* 0x000fe200000006ff */
[----:B------:R-:W-:Y:S01]  /*12b0*/  FADD.FTZ R186, -R221, R186 ;  /* 0x000000baddba7221 */ /* 0x000fe20000010100 */
[----:B------:R-:W-:-:S02]  /*12c0*/  PRMT R17, R185, 0x7632, R17 ;  /* 0x00007632b9117816 */ /* 0x000fc40000000011 */
[----:B------:R-:W-:Y:S02]  /*12d0*/  SHF.L.U32 R14, R185, 0x10, RZ ;  /* 0x00000010b90e7819 */ /* 0x000fe400000006ff */
[C---:B------:R-:W-:Y:S02]  /*12e0*/  PRMT R185, R187.reuse, 0x7632, R185 ;  /* 0x00007632bbb97816 */ /* 0x040fe400000000b9 */
[----:B------:R-:W-:Y:S01]  /*12f0*/  SHF.L.U32 R184, R187, 0x10, RZ ;  /* 0x00000010bbb87819 */ /* 0x000fe200000006ff */
[----:B-----5:R-:W-:Y:S01]  /*1300*/  FMUL.FTZ R235, R12, R186 ;  /* 0x000000ba0ceb7220 */ /* 0x020fe20000410000 */
[----:B---3--:R-:W-:Y:S02]  /*1310*/  PRMT R194, R190, 0x7632, R194 ;  /* 0x00007632bec27816 */ /* 0x008fe400000000c2 */
[C---:B------:R-:W-:Y:S02]  /*1320*/  PRMT R187, R189.reuse, 0x7632, R187 ;  /* 0x00007632bdbb7816 */ /* 0x040fe400000000bb */
[----:B------:R-:W-:-:S02]  /*1330*/  SHF.L.U32 R219, R189, 0x10, RZ ;  /* 0x00000010bddb7819 */ /* 0x000fc400000006ff */
[----:B------:R-:W-:Y:S02]  /*1340*/  PRMT R189, R191, 0x7632, R189 ;  /* 0x00007632bfbd7816 */ /* 0x000fe400000000bd */
[----:B------:R-:W-:Y:S01]  /*1350*/  SHF.L.U32 R186, R194, 0x10, RZ ;  /* 0x00000010c2ba7819 */ /* 0x000fe200000006ff */
[----:B------:R-:W-:Y:S01]  /*1360*/  FADD.FTZ R194, -R221, R184 ;  /* 0x000000b8ddc27221 */ /* 0x000fe20000010100 */
[----:B------:R-:W-:Y:S02]  /*1370*/  SHF.L.U32 R184, R189, 0x10, RZ ;  /* 0x00000010bdb87819 */ /* 0x000fe400000006ff */
[----:B------:R-:W-:Y:S02]  /*1380*/  SHF.L.U32 R189, R15, 0x10, RZ ;  /* 0x000000100fbd7819 */ /* 0x000fe400000006ff */
[----:B------:R-:W-:Y:S02]  /*1390*/  SHF.L.U32 R15, R17, 0x10, RZ ;  /* 0x00000010110f7819 */ /* 0x000fe400000006ff */
[C---:B------:R-:W-:Y:S01]  /*13a0*/  PRMT R220, R188.reuse, 0x7632, R220 ;  /* 0x00007632bcdc7816 */ /* 0x040fe200000000dc */
[C---:B------:R-:W-:Y:S01]  /*13b0*/  FADD.FTZ R189, -R221.reuse, R189 ;  /* 0x000000bdddbd7221 */ /* 0x040fe20000010100 */
[----:B------:R-:W-:Y:S01]  /*13c0*/  SHF.L.U32 R232, R188, 0x10, RZ ;  /* 0x00000010bce87819 */ /* 0x000fe200000006ff */
[C---:B------:R-:W-:Y:S01]  /*13d0*/  FADD.FTZ R13, -R221.reuse, R13 ;  /* 0x0000000ddd0d7221 */ /* 0x040fe20000010100 */
[----:B------:R-:W-:Y:S01]  /*13e0*/  SHF.L.U32 R17, R16, 0x10, RZ ;  /* 0x0000001010117819 */ /* 0x000fe200000006ff */
[----:B------:R-:W-:Y:S01]  /*13f0*/  FADD.FTZ R16, -R221, R15 ;  /* 0x0000000fdd107221 */ /* 0x000fe20000010100 */
[----:B------:R-:W-:Y:S01]  /*1400*/  SHF.L.U32 R188, R220, 0x10, RZ ;  /* 0x00000010dcbc7819 */ /* 0x000fe200000006ff */
[C---:B------:R-:W-:Y:S01]  /*1410*/  FMUL.FTZ R15, R12.reuse, R189 ;  /* 0x000000bd0c0f7220 */ /* 0x040fe20000410000 */
[----:B------:R-:W-:Y:S01]  /*1420*/  FMUL.FTZ R13, R12, R13 ;  /* 0x0000000d0c0d7220 */ /* 0x000fe20000410000 */
[----:B------:R-:W-:Y:S01]  /*1430*/  FMUL.FTZ R239, R176, R232 ;  /* 0x000000e8b0ef7220 */ /* 0x000fe20000410000 */
[----:B------:R-:W-:Y:S01]  /*1440*/  SHF.L.U32 R187, R187, 0x10, RZ ;  /* 0x00000010bbbb7819 */ /* 0x000fe200000006ff */
[----:B------:R-:W-:Y:S01]  /*1450*/  FADD.FTZ R93, R93, R188 ;  /* 0x000000bc5d5d7221 */ /* 0x000fe20000010000 */
[----:B------:R-:W-:Y:S01]  /*1460*/  FMUL.FTZ R16, R12, R16 ;  /* 0x000000100c107220 */ /* 0x000fe20000410000 */
        /* <DEDUP_REMOVED lines=48> */
.L_x_3998:
[----:B------:R-:W-:Y:S05]  /*1770*/  BSYNC B0 ;  /* 0x0000000000007941 */ /* 0x000fea0003800000 */
.L_x_3997:
[----:B------:R-:W-:Y:S04]  /*1780*/  BSSY B0, `(.L_x_3999) ;  /* 0x0000061000007945 */ /* 0x000fe80003800000 */
[----:B------:R-:W-:Y:S05]  /*1790*/  @!P2 BRA `(.L_x_4000) ;  /* 0x00000004007ca947 */ /* 0x000fea0003800000 */
[----:B------:R-:W0:Y:S01]  /*17a0*/  LDC.64 R22, c[0x0][0x2b8] ;  /* 0x0000ae00ff167b82 */ /* 0x000e220000000a00 */
[----:B------:R-:W-:-:S04]  /*17b0*/  LEA R4, P4, R225, UR10, 0x4 ;  /* 0x0000000ae1047c11 */ /* 0x000fc8000f8820ff */
[----:B------:R-:W-:Y:S02]  /*17c0*/  LEA.HI.X R5, R225, UR11, RZ, 0x4, P4 ;  /* 0x0000000be1057c11 */ /* 0x000fe4000a0f24ff */
[----:B------:R-:W-:-:S04]  /*17d0*/  ISETP.NE.U32.AND P4, PT, RZ, UR8, PT ;  /* 0x00000008ff007c0c */ /* 0x000fc8000bf85070 */
[----:B-1----:R-:W2:Y:S01]  /*17e0*/  LDG.E.128 R4, desc[UR4][R4.64] ;  /* 0x0000000404047981 */ /* 0x002ea2000c1e1d00 */
[----:B------:R-:W-:Y:S01]  /*17f0*/  ISETP.NE.AND.EX P4, PT, RZ, UR9, PT, P4 ;  /* 0x00000009ff007c0c */ /* 0x000fe2000bf85340 */
[----:B0-----:R-:W-:-:S12]  /*1800*/  IMAD.WIDE.U32 R22, R225, 0x10, R22 ;  /* 0x00000010e1167825 */ /* 0x001fd800078e0016 */
[C---:B------:R-:W-:Y:S01]  /*1810*/  @P4 LEA R8, P5, R225.reuse, UR8, 0x4 ;  /* 0x00000008e1084c11 */ /* 0x040fe2000f8a20ff */
[----:B------:R-:W3:Y:S03]  /*1820*/  LDG.E.128 R184, desc[UR4][R22.64] ;  /* 0x0000000416b87981 */ /* 0x000ee6000c1e1d00 */
[----:B------:R-:W-:-:S05]  /*1830*/  @P4 LEA.HI.X R9, R225, UR9, RZ, 0x4, P5 ;  /* 0x00000009e1094c11 */ /* 0x000fca000a8f24ff */
[----:B------:R0:W5:Y:S02]  /*1840*/  @P4 LDG.E.128 R28, desc[UR4][R8.64] ;  /* 0x00000004081c4981 */ /* 0x000164000c1e1d00 */
[----:B0-----:R-:W-:-:S04]  /*1850*/  LEA R8, P4, R225, UR12, 0x3 ;  /* 0x0000000ce1087c11 */ /* 0x001fc8000f8818ff */
[----:B------:R-:W-:-:S05]  /*1860*/  LEA.HI.X R9, R225, UR13, RZ, 0x3, P4 ;  /* 0x0000000de1097c11 */ /* 0x000fca000a0f1cff */
[----:B------:R2:W5:Y:S01]  /*1870*/  LDG.E.64 R22, desc[UR4][R8.64] ;  /* 0x0000000408167981 */ /* 0x000562000c1e1b00 */
[----:B------:R-:W-:Y:S02]  /*1880*/  IADD3 R225, R225, 0x80, RZ ;  /* 0x00000080e1e17810 */ /* 0x000fe40007ffe0ff */
[----:B--2---:R-:W-:Y:S02]  /*1890*/  PRMT R8, R4, 0x7632, R8 ;  /* 0x0000763204087816 */ /* 0x004fe40000000008 */
[C---:B------:R-:W-:Y:S02]  /*18a0*/  PRMT R9, R6.reuse, 0x7632, R9 ;  /* 0x0000763206097816 */ /* 0x040fe40000000009 */
[----:B------:R-:W-:Y:S02]  /*18b0*/  SHF.L.U32 R190, R6, 0x10, RZ ;  /* 0x0000001006be7819 */ /* 0x000fe400000006ff */
[C---:B------:R-:W-:Y:S01]  /*18c0*/  PRMT R6, R7.reuse, 0x7632, R6 ;  /* 0x0000763207067816 */ /* 0x040fe20000000006 */
[----:B------:R-:W-:Y:S01]  /*18d0*/  IMAD.U32 R7, R7, 0x10000, RZ ;  /* 0x0001000007077824 */ /* 0x000fe200078e00ff */
[----:B------:R-:W-:-:S02]  /*18e0*/  SHF.L.U32 R8, R8, 0x10, RZ ;  /* 0x0000001008087819 */ /* 0x000fc400000006ff */
[----:B------:R-:W-:Y:S01]  /*18f0*/  SHF.L.U32 R4, R4, 0x10, RZ ;  /* 0x0000001004047819 */ /* 0x000fe200000006ff */
[----:B------:R-:W-:Y:S01]  /*1900*/  FADD.FTZ R7, -R221, R7 ;  /* 0x00000007dd077221 */ /* 0x000fe20000010100 */
[----:B------:R-:W-:Y:S01]  /*1910*/  PRMT R188, R5, 0x7632, R188 ;  /* 0x0000763205bc7816 */ /* 0x000fe200000000bc */
[----:B------:R-:W-:Y:S01]  /*1920*/  FADD.FTZ R8, -R221, R8 ;  /* 0x00000008dd087221 */ /* 0x000fe20000010100 */
[C---:B---3--:R-:W-:Y:S02]  /*1930*/  PRMT R216, R184.reuse, 0x7632, R216 ;  /* 0x00007632b8d87816 */ /* 0x048fe400000000d8 */
[----:B------:R-:W-:Y:S02]  /*1940*/  SHF.L.U32 R217, R184, 0x10, RZ ;  /* 0x00000010b8d97819 */ /* 0x000fe400000006ff */
[C---:B------:R-:W-:Y:S02]  /*1950*/  PRMT R184, R187.reuse, 0x7632, R184 ;  /* 0x00007632bbb87816 */ /* 0x040fe400000000b8 */
[----:B------:R-:W-:Y:S01]  /*1960*/  SHF.L.U32 R189, R187, 0x10, RZ ;  /* 0x00000010bbbd7819 */ /* 0x000fe200000006ff */
[----:B------:R-:W-:Y:S01]  /*1970*/  FADD.FTZ R4, -R221, R4 ;  /* 0x00000004dd047221 */ /* 0x000fe20000010100 */
[----:B------:R-:W-:Y:S01]  /*1980*/  SHF.L.U32 R187, R216, 0x10, RZ ;  /* 0x00000010d8bb7819 */ /* 0x000fe200000006ff */
[----:B-----5:R-:W-:Y:S01]  /*1990*/  FMUL.FTZ R216, R12, R7 ;  /* 0x000000070cd87220 */ /* 0x020fe20000410000 */
[----:B------:R-:W-:-:S02]  /*19a0*/  SHF.L.U32 R7, R188, 0x10, RZ ;  /* 0x00000010bc077819 */ /* 0x000fc400000006ff */
[----:B------:R-:W-:Y:S01]  /*19b0*/  SHF.L.U32 R188, R6, 0x10, RZ ;  /* 0x0000001006bc7819 */ /* 0x000fe200000006ff */
[C---:B------:R-:W-:Y:S01]  /*19c0*/  FMUL.FTZ R6, R12.reuse, R8 ;  /* 0x000000080c067220 */ /* 0x040fe20000410000 */
[----:B------:R-:W-:Y:S01]  /*19d0*/  SHF.L.U32 R5, R5, 0x10, RZ ;  /* 0x0000001005057819 */ /* 0x000fe200000006ff */
[----:B------:R-:W-:Y:S01]  /*19e0*/  FMUL.FTZ R4, R12, R4 ;  /* 0x000000040c047220 */ /* 0x000fe20000410000 */
[----:B------:R-:W-:Y:S01]  /*19f0*/  FMUL.FTZ R231, R164, R217 ;  /* 0x000000d9a4e77220 */ /* 0x000fe20000410000 */
[----:B------:R-:W-:Y:S01]  /*1a00*/  PRMT R214, R185, 0x7632, R214 ;  /* 0x00007632b9d67816 */ /* 0x000fe200000000d6 */
[----:B------:R-:W-:Y:S01]  /*1a10*/  FADD.FTZ R7, -R221, R7 ;  /* 0x00000007dd077221 */ /* 0x000fe20000010100 */
[----:B------:R-:W-:Y:S01]  /*1a20*/  SHF.L.U32 R215, R185, 0x10, RZ ;  /* 0x00000010b9d77819 */ /* 0x000fe200000006ff */
[----:B------:R-:W-:Y:S01]  /*1a30*/  FADD.FTZ R85, R85, R187 ;  /* 0x000000bb55557221 */ /* 0x000fe20000010000 */
[-C--:B------:R-:W-:Y:S01]  /*1a40*/  FFMA.FTZ R117, R6, R187.reuse, R117 ;  /* 0x000000bb06757223 */ /* 0x080fe20000010075 */
[----:B------:R-:W-:Y:S01]  /*1a50*/  FMUL.FTZ R230, R165, R187 ;  /* 0x000000bba5e67220 */ /* 0x000fe20000410000 */
[C---:B------:R-:W-:Y:S01]  /*1a60*/  PRMT R185, R186.reuse, 0x7632, R185 ;  /* 0x00007632bab97816 */ /* 0x040fe200000000b9 */
[----:B------:R-:W-:Y:S01]  /*1a70*/  FADD.FTZ R5, -R221, R5 ;  /* 0x00000005dd057221 */ /* 0x000fe20000010100 */
[----:B------:R-:W-:Y:S01]  /*1a80*/  SHF.L.U32 R191, R186, 0x10, RZ ;  /* 0x00000010babf7819 */ /* 0x000fe200000006ff */
[----:B------:R-:W-:Y:S01]  /*1a90*/  FADD.FTZ R8, R226, R231 ;  /* 0x000000e7e2087221 */ /* 0x000fe20000010000 */
        /* <DEDUP_REMOVED lines=8> */
[----:B------:R-:W-:Y:S01]  /*1b20*/  FADD.FTZ R87, R87, R186 ;  /* 0x000000ba57577221 */ /* 0x000fe20000010000 */
[-C--:B------:R-:W-:Y:S01]  /*1b30*/  FFMA.FTZ R119, R7, R186.reuse, R119 ;  /* 0x000000ba07777223 */ /* 0x080fe20000010077 */
[----:B------:R-:W-:Y:S01]  /*1b40*/  FMUL.FTZ R223, R167, R186 ;  /* 0x000000baa7df7220 */ /* 0x000fe20000410000 */
[C---:B------:R-:W-:Y:S01]  /*1b50*/  FADD.FTZ R186, -R221.reuse, R9 ;  /* 0x00000009ddba7221 */ /* 0x040fe20000010100 */
[----:B------:R-:W-:Y:S01]  /*1b60*/  FADD.FTZ R190, -R221, R190 ;  /* 0x000000beddbe7221 */ /* 0x000fe20000010100 */
        /* <DEDUP_REMOVED lines=34> */
.L_x_4000:
[----:B------:R-:W-:Y:S05]  /*1d90*/  BSYNC B0 ;  /* 0x0000000000007941 */ /* 0x000fea0003800000 */
.L_x_3999:
[----:B------:R-:W2:Y:S01]  /*1da0*/  LDL R184, [R1+0x60] ;  /* 0x0000600001b87983 */ /* 0x000ea20000100800 */
[----:B------:R-:W-:Y:S01]  /*1db0*/  BSSY B0, `(.L_x_4001) ;  /* 0x0000062000007945 */ /* 0x000fe20003800000 */
[----:B--2---:R-:W-:-:S13]  /*1dc0*/  ISETP.NE.AND P4, PT, R184, RZ, PT ;  /* 0x000000ffb800720c */ /* 0x004fda0003f85270 */
        /* <DEDUP_REMOVED lines=11> */
[----:B-1----:R0:W5:Y:S02]  /*1e80*/  @P4 LDG.E.128 R24, desc[UR4][R192.64] ;  /* 0x00000004c0184981 */ /* 0x002164000c1e1d00 */
[----:B0-----:R-:W-:-:S04]  /*1e90*/  LEA R192, P4, R225, UR12, 0x3 ;  /* 0x0000000ce1c07c11 */ /* 0x001fc8000f8818ff */
[----:B------:R-:W-:-:S06]  /*1ea0*/  LEA.HI.X R193, R225, UR13, RZ, 0x3, P4 ;  /* 0x0000000de1c17c11 */ /* 0x000fcc000a0f1cff */
[----:B------:R-:W5:Y:S01]  /*1eb0*/  LDG.E.64 R192, desc[UR4][R192.64] ;  /* 0x00000004c0c07981 */ /* 0x000f62000c1e1b00 */
[C---:B--2---:R-:W-:Y:S02]  /*1ec0*/  PRMT R201, R184.reuse, 0x7632, R201 ;  /* 0x00007632b8c97816 */ /* 0x044fe400000000c9 */
[----:B------:R-:W-:Y:S02]  /*1ed0*/  SHF.L.U32 R202, R184, 0x10, RZ ;  /* 0x00000010b8ca7819 */ /* 0x000fe400000006ff */
[----:B------:R-:W-:Y:S02]  /*1ee0*/  SHF.L.U32 R204, R185, 0x10, RZ ;  /* 0x00000010b9cc7819 */ /* 0x000fe400000006ff */
[C---:B------:R-:W-:Y:S02]  /*1ef0*/  PRMT R184, R187.reuse, 0x7632, R184 ;  /* 0x00007632bbb87816 */ /* 0x040fe400000000b8 */
[----:B------:R-:W-:Y:S02]  /*1f00*/  SHF.L.U32 R187, R187, 0x10, RZ ;  /* 0x00000010bbbb7819 */ /* 0x000fe400000006ff */
[----:B------:R-:W-:Y:S01]  /*1f10*/  SHF.L.U32 R201, R201, 0x10, RZ ;  /* 0x00000010c9c97819 */ /* 0x000fe200000006ff */
[----:B------:R-:W-:Y:S01]  /*1f20*/  FADD.FTZ R202, -R221, R202 ;  /* 0x000000caddca7221 */ /* 0x000fe20000010100 */
[----:B------:R-:W-:Y:S01]  /*1f30*/  PRMT R203, R185, 0x7632, R203 ;  /* 0x00007632b9cb7816 */ /* 0x000fe200000000cb */
[C---:B------:R-:W-:Y:S01]  /*1f40*/  FADD.FTZ R204, -R221.reuse, R204 ;  /* 0x000000ccddcc7221 */ /* 0x040fe20000010100 */
[C---:B------:R-:W-:Y:S01]  /*1f50*/  SHF.L.U32 R205, R186.reuse, 0x10, RZ ;  /* 0x00000010bacd7819 */ /* 0x040fe200000006ff */
[C---:B------:R-:W-:Y:S01]  /*1f60*/  FADD.FTZ R187, -R221.reuse, R187 ;  /* 0x000000bbddbb7221 */ /* 0x040fe20000010100 */
[----:B------:R-:W-:Y:S01]  /*1f70*/  FADD.FTZ R201, -R221, R201 ;  /* 0x000000c9ddc97221 */ /* 0x000fe20000010100 */
[----:B------:R-:W-:-:S02]  /*1f80*/  PRMT R185, R186, 0x7632, R185 ;  /* 0x00007632bab97816 */ /* 0x000fc400000000b9 */
[----:B---3--:R-:W-:Y:S01]  /*1f90*/  PRMT R208, R188, 0x7632, R208 ;  /* 0x00007632bcd07816 */ /* 0x008fe200000000d0 */
[----:B-----5:R-:W-:Y:S01]  /*1fa0*/  FMUL.FTZ R210, R12, R202 ;  /* 0x000000ca0cd27220 */ /* 0x020fe20000410000 */
[----:B------:R-:W-:Y:S01]  /*1fb0*/  SHF.L.U32 R209, R188, 0x10, RZ ;  /* 0x00000010bcd17819 */ /* 0x000fe200000006ff */
[C---:B------:R-:W-:Y:S01]  /*1fc0*/  IMAD.U32 R207, R190.reuse, 0x10000, RZ ;  /* 0x00010000becf7824 */ /* 0x040fe200078e00ff */
[----:B------:R-:W-:Y:S01]  /*1fd0*/  SHF.L.U32 R186, R203, 0x10, RZ ;  /* 0x00000010cbba7819 */ /* 0x000fe200000006ff */
[----:B------:R-:W-:Y:S01]  /*1fe0*/  FADD.FTZ R203, -R221, R205 ;  /* 0x000000cdddcb7221 */ /* 0x000fe20000010100 */
[----:B------:R-:W-:Y:S01]  /*1ff0*/  PRMT R188, R190, 0x7632, R188 ;  /* 0x00007632bebc7816 */ /* 0x000fe200000000bc */
[C---:B------:R-:W-:Y:S01]  /*2000*/  FMUL.FTZ R212, R12.reuse, R204 ;  /* 0x000000cc0cd47220 */ /* 0x040fe20000410000 */
[C---:B------:R-:W-:Y:S01]  /*2010*/  PRMT R202, R191.reuse, 0x7632, R202 ;  /* 0x00007632bfca7816 */ /* 0x040fe200000000ca */
[C---:B------:R-:W-:Y:S01]  /*2020*/  FMUL.FTZ R204, R12.reuse, R187 ;  /* 0x000000bb0ccc7220 */ /* 0x040fe20000410000 */
[----:B------:R-:W-:Y:S01]  /*2030*/  SHF.L.U32 R191, R191, 0x10, RZ ;  /* 0x00000010bfbf7819 */ /* 0x000fe200000006ff */
[----:B------:R-:W-:Y:S01]  /*2040*/  FMUL.FTZ R227, R12, R201 ;  /* 0x000000c90ce37220 */ /* 0x000fe20000410000 */
[----:B------:R-:W-:Y:S01]  /*2050*/  SHF.L.U32 R190, R208, 0x10, RZ ;  /* 0x00000010d0be7819 */ /* 0x000fe200000006ff */
[----:B------:R-:W-:Y:S01]  /*2060*/  FMUL.FTZ R229, R148, R209 ;  /* 0x000000d194e57220 */ /* 0x000fe20000410000 */
[----:B------:R-:W-:Y:S01]  /*2070*/  FMUL.FTZ R208, R12, R203 ;  /* 0x000000cb0cd07220 */ /* 0x000fe20000410000 */
[----:B------:R-:W-:Y:S01]  /*2080*/  FADD.FTZ R186, -R221, R186 ;  /* 0x000000baddba7221 */ /* 0x000fe20000010100 */
[C---:B------:R-:W-:Y:S01]  /*2090*/  PRMT R206, R189.reuse, 0x7632, R206 ;  /* 0x00007632bdce7816 */ /* 0x040fe200000000ce */
        /* <DEDUP_REMOVED lines=8> */
[C---:B------:R-:W-:Y:S01]  /*2120*/  FFMA.FTZ R190, R210.reuse, R229, R224 ;  /* 0x000000e5d2be7223 */ /* 0x040fe200000100e0 */
[----:B------:R-:W-:Y:S01]  /*2130*/  SHF.L.U32 R185, R185, 0x10, RZ ;  /* 0x00000010b9b97819 */ /* 0x000fe200000006ff */
[----:B------:R0:W-:Y:S01]  /*2140*/  STL [R1], R210 ;  /* 0x000000d201007387 */ /* 0x0001e20000100800 */
[----:B------:R-:W-:Y:S01]  /*2150*/  FFMA.FTZ R108, R210, R209, R108 ;  /* 0x000000d1d26c7223 */ /* 0x000fe2000001006c */
[----:B------:R-:W-:Y:S01]  /*2160*/  SHF.L.U32 R189, R206, 0x10, RZ ;  /* 0x00000010cebd7819 */ /* 0x000fe200000006ff */
[----:B------:R-:W-:Y:S01]  /*2170*/  FMUL.FTZ R211, R150, R205 ;  /* 0x000000cd96d37220 */ /* 0x000fe20000410000 */
[----:B------:R-:W-:Y:S01]  /*2180*/  FFMA.FTZ R190, R227, R213, R190 ;  /* 0x000000d5e3be7223 */ /* 0x000fe200000100be */
[----:B------:R-:W-:Y:S01]  /*2190*/  FADD.FTZ R185, -R221, R185 ;  /* 0x000000b9ddb97221 */ /* 0x000fe20000010100 */
[----:B------:R-:W-:Y:S01]  /*21a0*/  FADD.FTZ R76, R76, R209 ;  /* 0x000000d14c4c7221 */ /* 0x000fe20000010000 */
[----:B0-----:R-:W-:Y:S01]  /*21b0*/  FMUL.FTZ R210, R12, R186 ;  /* 0x000000ba0cd27220 */ /* 0x001fe20000410000 */
[----:B------:R-:W-:Y:S01]  /*21c0*/  FADD.FTZ R186, R191, R213 ;  /* 0x000000d5bfba7221 */ /* 0x000fe20000010000 */
[----:B------:R-:W-:Y:S01]  /*21d0*/  FMUL.FTZ R209, R151, R189 ;  /* 0x000000bd97d17220 */ /* 0x000fe20000410000 */
[----:B------:R-:W-:-:S02]  /*21e0*/  FFMA.FTZ R190, R212, R211, R190 ;  /* 0x000000d3d4be7223 */ /* 0x000fc400000100be */
[----:B------:R-:W-:Y:S01]  /*21f0*/  FADD.FTZ R186, R186, R211 ;  /* 0x000000d3baba7221 */ /* 0x000fe20000010000 */
        /* <DEDUP_REMOVED lines=29> */
.L_x_4002:
[----:B------:R-:W-:Y:S05]  /*23d0*/  BSYNC B0 ;  /* 0x0000000000007941 */ /* 0x000fea0003800000 */
.L_x_4001:
        /* <DEDUP_REMOVED lines=23> */
[----:B------:R0:W2:Y:S04]  /*2550*/  SHFL.DOWN PT, R221, R190, 0x1, 0x1f ;  /* 0x08201f00bedd7f89 */ /* 0x0000a800000e0000 */
[----:B------:R0:W3:Y:S02]  /*2560*/  SHFL.DOWN PT, R185, R189, 0x1, 0x1f ;  /* 0x08201f00bdb97f89 */ /* 0x0000e400000e0000 */
.L_x_4029:
[----:B---3--:R-:W-:Y:S01]  /*2570*/  FADD.FTZ R185, R189, R185 ;  /* 0x000000b9bdb97221 */ /* 0x008fe20000010000 */
[----:B------:R-:W-:Y:S01]  /*2580*/  @!P5 LOP3.LUT R188, R225, 0x3, RZ, 0xc0, !PT ;  /* 0x00000003e1bcd812 */ /* 0x000fe200078ec0ff */
[----:B0-----:R-:W0:Y:S01]  /*2590*/  S2R R189, SR_CgaCtaId ;  /* 0x0000000000bd7919 */ /* 0x001e220000008800 */
[----:B------:R-:W-:Y:S01]  /*25a0*/  MOV R187, 0x400 ;  /* 0x0000040000bb7802 */ /* 0x000fe20000000f00 */
[----:B--2---:R-:W-:Y:S01]  /*25b0*/  FADD.FTZ R184, R190, R221 ;  /* 0x000000ddbeb87221 */ /* 0x004fe20000010000 */
[----:B------:R-:W-:Y:S01]  /*25c0*/  @!P5 IADD3 R188, R186, R188, RZ ;  /* 0x000000bcbabcd210 */ /* 0x000fe20007ffe0ff */
[----:B------:R-:W-:Y:S05]  /*25d0*/  WARPSYNC.ALL ;  /* 0x0000000000007948 */ /* 0x000fea0003800000 */
        /* <DEDUP_REMOVED lines=19> */
[----:B------:R-:W-:Y:S02]  /*2710*/  ISETP.NE.U32.AND P5, PT, RZ, UR8, PT ;  /* 0x00000008ff007c0c */ /* 0x000fe4000bfa5070 */
[----:B------:R-:W-:Y:S02]  /*2720*/  ISETP.NE.AND P6, PT, R3, RZ, PT ;  /* 0x000000ff0300720c */ /* 0x000fe40003fc5270 */
[----:B------:R-:W-:Y:S02]  /*2730*/  ISETP.NE.AND.EX P5, PT, RZ, UR9, PT, P5 ;  /* 0x00000009ff007c0c */ /* 0x000fe4000bfa5350 */
[----:B------:R-:W-:-:S05]  /*2740*/  FSEL R184, R190, RZ, !P6 ;  /* 0x000000ffbeb87208 */ /* 0x000fca0007000000 */
[-CC-:B------:R-:W-:Y:S01]  /*2750*/  FFMA.FTZ R186, R200, R191.reuse, R184.reuse ;  /* 0x000000bfc8ba7223 */ /* 0x180fe200000100b8 */
[----:B------:R-:W-:-:S03]  /*2760*/  FFMA.FTZ R187, R197, R191, R184 ;  /* 0x000000bfc5bb7223 */ /* 0x000fc600000100b8 */
[----:B------:R-:W-:Y:S01]  /*2770*/  FADD.FTZ R186, R252, -R186 ;  /* 0x800000bafcba7221 */ /* 0x000fe20000010000 */
[----:B------:R-:W-:Y:S01]  /*2780*/  FADD.FTZ R187, R243, -R187 ;  /* 0x800000bbf3bb7221 */ /* 0x000fe20000010000 */
[----:B------:R-:W-:Y:S02]  /*2790*/  @P5 PRMT R185, R36, 0x7632, R185 ;  /* 0x0000763224b95816 */ /* 0x000fe400000000b9 */
[----:B-----5:R-:W-:Y:S01]  /*27a0*/  FMUL.FTZ R248, R12, R186 ;  /* 0x000000ba0cf87220 */ /* 0x020fe20000410000 */
[----:B------:R-:W-:Y:S01]  /*27b0*/  @P5 PRMT R186, R38, 0x7632, R186 ;  /* 0x0000763226ba5816 */ /* 0x000fe200000000ba */
[----:B------:R-:W-:Y:S01]  /*27c0*/  FMUL.FTZ R224, R12, R187 ;  /* 0x000000bb0ce07220 */ /* 0x000fe20000410000 */
[----:B------:R-:W-:Y:S01]  /*27d0*/  @P5 SHF.L.U32 R185, R185, 0x10, RZ ;  /* 0x00000010b9b95819 */ /* 0x000fe200000006ff */
[----:B------:R-:W-:Y:S01]  /*27e0*/  FFMA.FTZ R187, R198, R191, R184 ;  /* 0x000000bfc6bb7223 */ /* 0x000fe200000100b8 */
[----:B------:R-:W-:-:S03]  /*27f0*/  @P5 SHF.L.U32 R186, R186, 0x10, RZ ;  /* 0x00000010baba5819 */ /* 0x000fc600000006ff */
[----:B------:R-:W-:Y:S01]  /*2800*/  @P5 FADD.FTZ R248, R248, R185 ;  /* 0x000000b9f8f85221 */ /* 0x000fe20000010000 */
[----:B------:R-:W-:Y:S01]  /*2810*/  FFMA.FTZ R185, R196, R191, R184 ;  /* 0x000000bfc4b97223 */ /* 0x000fe200000100b8 */
[--C-:B------:R-:W-:Y:S01]  /*2820*/  @P5 FADD.FTZ R224, R224, R186.reuse ;  /* 0x000000bae0e05221 */ /* 0x100fe20000010000 */
[----:B------:R-:W-:Y:S01]  /*2830*/  @P5 PRMT R186, R39, 0x7632, R186 ;  /* 0x0000763227ba5816 */ /* 0x000fe200000000ba */
[----:B------:R-:W-:Y:S01]  /*2840*/  FADD.FTZ R187, R240, -R187 ;  /* 0x800000bbf0bb7221 */ /* 0x000fe20000010000 */
[--C-:B------:R-:W-:Y:S01]  /*2850*/  FADD.FTZ R188, R246, -R185.reuse ;  /* 0x800000b9f6bc7221 */ /* 0x100fe20000010000 */
[----:B------:R-:W-:Y:S02]  /*2860*/  @P5 PRMT R185, R37, 0x7632, R185 ;  /* 0x0000763225b95816 */ /* 0x000fe400000000b9 */
[----:B------:R-:W-:Y:S01]  /*2870*/  @P5 SHF.L.U32 R186, R186, 0x10, RZ ;  /* 0x00000010baba5819 */ /* 0x000fe200000006ff */
[C---:B------:R-:W-:Y:S01]  /*2880*/  FMUL.FTZ R226, R12.reuse, R188 ;  /* 0x000000bc0ce27220 */ /* 0x040fe20000410000 */
[----:B------:R-:W-:Y:S01]  /*2890*/  @P5 SHF.L.U32 R185, R185, 0x10, RZ ;  /* 0x00000010b9b95819 */ /* 0x000fe200000006ff */
[----:B------:R-:W-:-:S04]  /*28a0*/  FMUL.FTZ R221, R12, R187 ;  /* 0x000000bb0cdd7220 */ /* 0x000fc80000410000 */
[----:B------:R-:W-:Y:S01]  /*28b0*/  @P5 FADD.FTZ R226, R226, R185 ;  /* 0x000000b9e2e25221 */ /* 0x000fe20000010000 */
[-C--:B------:R-:W-:Y:S01]  /*28c0*/  FFMA.FTZ R185, R0, R191.reuse, R184 ;  /* 0x000000bf00b97223 */ /* 0x080fe200000100b8 */
[----:B------:R-:W-:Y:S01]  /*28d0*/  @P5 FADD.FTZ R221, R221, R186 ;  /* 0x000000badddd5221 */ /* 0x000fe20000010000 */
[----:B------:R-:W-:Y:S02]  /*28e0*/  FFMA.FTZ R186, R245, R191, R184 ;  /* 0x000000bff5ba7223 */ /* 0x000fe400000100b8 */
[----:B------:R-:W-:Y:S02]  /*28f0*/  FADD.FTZ R185, R195, -R185 ;  /* 0x800000b9c3b97221 */ /* 0x000fe40000010000 */
[----:B------:R-:W-:Y:S02]  /*2900*/  FADD.FTZ R186, R244, -R186 ;  /* 0x800000baf4ba7221 */ /* 0x000fe40000010000 */
[----:B------:R-:W-:Y:S01]  /*2910*/  FMUL.FTZ R188, R12, R185 ;  /* 0x000000b90cbc7220 */ /* 0x000fe20000410000 */
[----:B------:R-:W-:Y:S01]  /*2920*/  @P5 SHF.L.U32 R185, R36, 0x10, RZ ;  /* 0x0000001024b95819 */ /* 0x000fe200000006ff */
[----:B------:R-:W-:-:S02]  /*2930*/  FMUL.FTZ R247, R12, R186 ;  /* 0x000000ba0cf77220 */ /* 0x000fc40000410000 */
[----:B------:R-:W0:Y:S02]  /*2940*/  LDC.64 R186, c[0x0][0x220] ;  /* 0x00008800ffba7b82 */ /* 0x000e240000000a00 */
[----:B------:R-:W-:Y:S01]  /*2950*/  @P5 FADD.FTZ R188, R188, R185 ;  /* 0x000000b9bcbc5221 */ /* 0x000fe20000010000 */
[-CC-:B------:R-:W-:Y:S01]  /*2960*/  FFMA.FTZ R185, R199, R191.reuse, R184.reuse ;  /* 0x000000bfc7b97223 */ /* 0x180fe200000100b8 */
[----:B------:R-:W-:-:S03]  /*2970*/  FFMA.FTZ R184, R242, R191, R184 ;  /* 0x000000bff2b87223 */ /* 0x000fc600000100b8 */
[----:B------:R-:W-:Y:S01]  /*2980*/  FADD.FTZ R185, R251, -R185 ;  /* 0x800000b9fbb97221 */ /* 0x000fe20000010000 */
[----:B------:R-:W-:-:S03]  /*2990*/  FADD.FTZ R184, R241, -R184 ;  /* 0x800000b8f1b87221 */ /* 0x000fc60000010000 */
[C---:B------:R-:W-:Y:S01]  /*29a0*/  FMUL.FTZ R249, R12.reuse, R185 ;  /* 0x000000b90cf97220 */ /* 0x040fe20000410000 */
[----:B------:R-:W-:Y:S01]  /*29b0*/  @P5 SHF.L.U32 R185, R37, 0x10, RZ ;  /* 0x0000001025b95819 */ /* 0x000fe200000006ff */
[----:B------:R-:W-:Y:S01]  /*29c0*/  FMUL.FTZ R225, R12, R184 ;  /* 0x000000b80ce17220 */ /* 0x000fe20000410000 */
[----:B------:R-:W-:-:S03]  /*29d0*/  @P5 SHF.L.U32 R184, R38, 0x10, RZ ;  /* 0x0000001026b85819 */ /* 0x000fc600000006ff */
[----:B------:R-:W-:Y:S01]  /*29e0*/  @P5 FADD.FTZ R249, R249, R185 ;  /* 0x000000b9f9f95221 */ /* 0x000fe20000010000 */
[----:B------:R-:W-:Y:S01]  /*29f0*/  @P5 SHF.L.U32 R185, R39, 0x10, RZ ;  /* 0x0000001027b95819 */ /* 0x000fe200000006ff */
[----:B------:R-:W-:-:S04]  /*2a00*/  @P5 FADD.FTZ R247, R247, R184 ;  /* 0x000000b8f7f75221 */ /* 0x000fc80000010000 */
[----:B------:R-:W-:Y:S01]  /*2a10*/  @P5 FADD.FTZ R225, R225, R185 ;  /* 0x000000b9e1e15221 */ /* 0x000fe20000010000 */
[----:B------:R-:W-:-:S04]  /*2a20*/  ISETP.NE.U32.AND P5, PT, RZ, UR16, PT ;  /* 0x00000010ff007c0c */ /* 0x000fc8000bfa5070 */
[----:B------:R-:W-:-:S13]  /*2a30*/  ISETP.NE.AND.EX P5, PT, RZ, UR17, PT, P5 ;  /* 0x00000011ff007c0c */ /* 0x000fda000bfa5350 */
[----:B------:R-:W-:-:S04]  /*2a40*/  @P5 F2FP.BF16.F32.PACK_AB R184, RZ, R188 ;  /* 0x000000bcffb8523e */ /* 0x000fc800000010ff */
[----:B------:R-:W-:Y:S01]  /*2a50*/  @P5 PRMT R180, R184, 0x7610, R180 ;  /* 0x00007610b8b45816 */ /* 0x000fe200000000b4 */
[----:B0-----:R-:W-:Y:S01]  /*2a60*/  IMAD.WIDE.U32 R184, R10, 0x10, R186 ;  /* 0x000000100ab87825 */ /* 0x001fe200078e00ba */
[----:B------:R-:W-:-:S04]  /*2a70*/  MOV R186, R20 ;  /* 0x0000001400ba7202 */ /* 0x000fc80000000f00 */
[----:B------:R-:W-:Y:S02]  /*2a80*/  LOP3.LUT P6, RZ, R186, 0xff, RZ, 0xc0, !PT ;  /* 0x000000ffbaff7812 */ /* 0x000fe400078cc0ff */
[----:B------:R-:W2:Y:S01]  /*2a90*/  LDG.E.128 R184, desc[UR4][R184.64] ;  /* 0x00000004b8b87981 */ /* 0x000ea2000c1e1d00 */
[----:B------:R-:W-:-:S04]  /*2aa0*/  FMUL.FTZ R188, R188, R11 ;  /* 0x0000000bbcbc7220 */ /* 0x000fc80000410000 */
[----:B------:R-:W-:Y:S01]  /*2ab0*/  FMUL.FTZ R250, R188, UR15 ;  /* 0x0000000fbcfa7c20 */ /* 0x000fe20008410000 */
[----:B------:R-:W-:-:S05]  /*2ac0*/  HFMA2.MMA R188, -RZ, RZ, 0, 0 ;  /* 0x00000000ffbc7435 */ /* 0x000fca00000001ff */
[----:B--2---:R-:W-:-:S05]  /*2ad0*/  @P6 SHF.L.U32 R189, R184, 0x10, RZ ;  /* 0x00000010b8bd6819 */ /* 0x004fca00000006ff */
[----:B------:R-:W-:-:S04]  /*2ae0*/  @P6 FMUL.FTZ R188, R250, R189 ;  /* 0x000000bdfabc6220 */ /* 0x000fc80000410000 */
[----:B------:R-:W-:Y:S01]  /*2af0*/  FADD.FTZ R68, R68, R188 ;  /* 0x000000bc44447221 */ /* 0x000fe20000010000 */
[----:B------:R-:W-:-:S04]  /*2b00*/  @P5 F2FP.BF16.F32.PACK_AB R188, RZ, R248 ;  /* 0x000000f8ffbc523e */ /* 0x000fc800000010ff */
[----:B------:R-:W-:Y:S02]  /*2b10*/  @P5 PRMT R180, R180, 0x5410, R188 ;  /* 0x00005410b4b45816 */ /* 0x000fe400000000bc */
        /* <DEDUP_REMOVED lines=12> */
[----:B------:R-:W0:Y:S02]  /*2be0*/  @P5 LDC.64 R188, c[0x0][0x308] ;  /* 0x0000c200ffbc5b82 */ /* 0x000e240000000a00 */
[----:B0-----:R-:W-:-:S05]  /*2bf0*/  @P5 IMAD.WIDE.U32 R188, R10, 0x10, R188 ;  /* 0x000000100abc5825 */ /* 0x001fca00078e00bc */
[----:B------:R0:W-:Y:S04]  /*2c00*/  @P5 STG.E.128 desc[UR4][R188.64], R180 ;  /* 0x000000b4bc005986 */ /* 0x0001e8000c101d04 */
[----:B0-----:R-:W2:Y:S01]  /*2c10*/  LDL R189, [R1+0x28] ;  /* 0x0000280001bd7983 */ /* 0x001ea20000100800 */
[----:B------:R-:W-:-:S13]  /*2c20*/  LOP3.LUT P5, RZ, R20, 0xff00, RZ, 0xc0, !PT ;  /* 0x0000ff0014ff7812 */ /* 0x000fda00078ac0ff */
[----:B------:R-:W-:-:S04]  /*2c30*/  @P5 PRMT R184, R184, 0x7632, R184 ;  /* 0x00007632b8b85816 */ /* 0x000fc800000000b8 */
[----:B------:R-:W-:Y:S01]  /*2c40*/  @P5 SHF.L.U32 R184, R184, 0x10, RZ ;  /* 0x00000010b8b85819 */ /* 0x000fe200000006ff */
[----:B--2---:R-:W-:Y:S01]  /*2c50*/  FMUL.FTZ R188, R189, R250 ;  /* 0x000000fabdbc7220 */ /* 0x004fe20000410000 */
[-C--:B------:R-:W-:Y:S01]  /*2c60*/  FMUL.FTZ R189, R248, R11.reuse ;  /* 0x0000000bf8bd7220 */ /* 0x080fe20000410000 */
[-C--:B------:R-:W-:Y:S01]  /*2c70*/  FMUL.FTZ R249, R249, R11.reuse ;  /* 0x0000000bf9f97220 */ /* 0x080fe20000410000 */
[----:B------:R-:W2:Y:S02]  /*2c80*/  LDL R250, [R1+0x34] ;  /* 0x0000340001fa7983 */ /* 0x000ea40000100800 */
[----:B------:R-:W-:Y:S01]  /*2c90*/  FMUL.FTZ R248, R189, UR15 ;  /* 0x0000000fbdf87c20 */ /* 0x000fe20008410000 */
[----:B------:R-:W-:Y:S01]  /*2ca0*/  MOV R189, RZ ;  /* 0x000000ff00bd7202 */ /* 0x000fe20000000f00 */
[----:B------:R-:W-:Y:S01]  /*2cb0*/  FMUL.FTZ R226, R226, R11 ;  /* 0x0000000be2e27220 */ /* 0x000fe20000410000 */
[----:B------:R-:W-:Y:S01]  /*2cc0*/  FSEL R188, R188, RZ, P6 ;  /* 0x000000ffbcbc7208 */ /* 0x000fe20003000000 */
[----:B------:R-:W-:-:S02]  /*2cd0*/  @P5 FMUL.FTZ R189, R248, R184 ;  /* 0x000000b8f8bd5220 */ /* 0x000fc40000410000 */
[----:B------:R-:W3:Y:S02]  /*2ce0*/  LDL R184, [R1+0x2c] ;  /* 0x00002c0001b87983 */ /* 0x000ee40000100800 */
[----:B------:R-:W-:Y:S01]  /*2cf0*/  FADD.FTZ R69, R69, R189 ;  /* 0x000000bd45457221 */ /* 0x000fe20000010000 */
[----:B------:R-:W-:Y:S01]  /*2d00*/  FMUL.FTZ R189, R249, UR15 ;  /* 0x0000000ff9bd7c20 */ /* 0x000fe20008410000 */
[----:B---3--:R-:W-:Y:S01]  /*2d10*/  FMUL.FTZ R184, R184, R248 ;  /* 0x000000f8b8b87220 */ /* 0x008fe20000410000 */
[----:B------:R-:W-:-:S04]  /*2d20*/  HFMA2.MMA R248, -RZ, RZ, 0, 0 ;  /* 0x00000000fff87435 */ /* 0x000fc800000001ff */
[----:B------:R-:W-:Y:S02]  /*2d30*/  FSEL R184, R184, RZ, P5 ;  /* 0x000000ffb8b87208 */ /* 0x000fe40002800000 */
[----:B------:R-:W-:-:S13]  /*2d40*/  LOP3.LUT P5, RZ, R20, 0xff0000, RZ, 0xc0, !PT ;  /* 0x00ff000014ff7812 */ /* 0x000fda00078ac0ff */
[----:B------:R-:W-:-:S04]  /*2d50*/  @P5 IMAD.U32 R249, R185, 0x10000, RZ ;  /* 0x00010000b9f95824 */ /* 0x000fc800078e00ff */
[----:B------:R-:W-:Y:S02]  /*2d60*/  @P5 FMUL.FTZ R248, R189, R249 ;  /* 0x000000f9bdf85220 */ /* 0x000fe40000410000 */
[----:B------:R-:W3:Y:S01]  /*2d70*/  LDL R249, [R1+0x30] ;  /* 0x0000300001f97983 */ /* 0x000ee20000100800 */
[----:B------:R-:W-:Y:S01]  /*2d80*/  FMUL.FTZ R247, R247, R11 ;  /* 0x0000000bf7f77220 */ /* 0x000fe20000410000 */
[----:B------:R-:W-:-:S03]  /*2d90*/  F2FP.BF16.F32.PACK_AB R184, R184, R188 ;  /* 0x000000bcb8b8723e */ /* 0x000fc600000010ff */
[----:B------:R-:W-:Y:S01]  /*2da0*/  FMUL.FTZ R188, R247, UR15 ;  /* 0x0000000ff7bc7c20 */ /* 0x000fe20008410000 */
[----:B------:R-:W-:Y:S01]  /*2db0*/  HFMA2.MMA R247, -RZ, RZ, 0, 0 ;  /* 0x00000000fff77435 */ /* 0x000fe200000001ff */
[----:B---3--:R-:W-:Y:S01]  /*2dc0*/  FMUL.FTZ R189, R249, R189 ;  /* 0x000000bdf9bd7220 */ /* 0x008fe20000410000 */
[----:B------:R-:W-:Y:S01]  /*2dd0*/  FMUL.FTZ R249, R226, UR15 ;  /* 0x0000000fe2f97c20 */ /* 0x000fe20008410000 */
[----:B------:R-:W-:-:S03]  /*2de0*/  MOV R226, RZ ;  /* 0x000000ff00e27202 */ /* 0x000fc60000000f00 */
[----:B------:R-:W-:Y:S02]  /*2df0*/  FSEL R189, R189, RZ, P5 ;  /* 0x000000ffbdbd7208 */ /* 0x000fe40002800000 */
[----:B------:R-:W-:-:S13]  /*2e00*/  LOP3.LUT P5, RZ, R20, 0xff000000, RZ, 0xc0, !PT ;  /* 0xff00000014ff7812 */ /* 0x000fda00078ac0ff */
[----:B------:R-:W-:-:S04]  /*2e10*/  @P5 PRMT R185, R185, 0x7632, R185 ;  /* 0x00007632b9b95816 */ /* 0x000fc800000000b9 */
[----:B------:R-:W-:-:S05]  /*2e20*/  @P5 SHF.L.U32 R185, R185, 0x10, RZ ;  /* 0x00000010b9b95819 */ /* 0x000fca00000006ff */
[----:B------:R-:W-:Y:S01]  /*2e30*/  @P5 FMUL.FTZ R226, R249, R185 ;  /* 0x000000b9f9e25220 */ /* 0x000fe20000410000 */
[----:B--2---:R-:W-:Y:S01]  /*2e40*/  FMUL.FTZ R185, R250, R249 ;  /* 0x000000f9fab97220 */ /* 0x004fe20000410000 */
[-C--:B------:R-:W-:Y:S01]  /*2e50*/  FMUL.FTZ R224, R224, R11.reuse ;  /* 0x0000000be0e07220 */ /* 0x080fe20000410000 */
[----:B------:R-:W-:Y:S01]  /*2e60*/  FMUL.FTZ R225, R225, R11 ;  /* 0x0000000be1e17220 */ /* 0x000fe20000410000 */
[----:B------:R-:W2:Y:S02]  /*2e70*/  LDL R250, [R1+0x24] ;  /* 0x0000240001fa7983 */ /* 0x000ea40000100800 */
[----:B------:R-:W-:Y:S02]  /*2e80*/  FSEL R185, R185, RZ, P5 ;  /* 0x000000ffb9b97208 */ /* 0x000fe40002800000 */
[----:B------:R-:W-:-:S13]  /*2e90*/  LOP3.LUT P5, RZ, R21, 0xff, RZ, 0xc0, !PT ;  /* 0x000000ff15ff7812 */ /* 0x000fda00078ac0ff */
[----:B------:R-:W-:-:S05]  /*2ea0*/  @P5 SHF.L.U32 R249, R186, 0x10, RZ ;  /* 0x00000010baf95819 */ /* 0x000fca00000006ff */
[----:B------:R-:W-:Y:S02]  /*2eb0*/  @P5 FMUL.FTZ R247, R188, R249 ;  /* 0x000000f9bcf75220 */ /* 0x000fe40000410000 */
[----:B------:R-:W3:Y:S02]  /*2ec0*/  LDL R249, [R1+0x18] ;  /* 0x0000180001f97983 */ /* 0x000ee40000100800 */
[----:B---3--:R-:W-:Y:S01]  /*2ed0*/  FMUL.FTZ R188, R249, R188 ;  /* 0x000000bcf9bc7220 */ /* 0x008fe20000410000 */
[----:B------:R-:W-:Y:S01]  /*2ee0*/  FMUL.FTZ R249, R224, UR15 ;  /* 0x0000000fe0f97c20 */ /* 0x000fe20008410000 */
[----:B------:R-:W-:-:S03]  /*2ef0*/  MOV R224, RZ ;  /* 0x000000ff00e07202 */ /* 0x000fc60000000f00 */
[----:B------:R-:W-:Y:S02]  /*2f00*/  FSEL R188, R188, RZ, P5 ;  /* 0x000000ffbcbc7208 */ /* 0x000fe40002800000 */
[----:B------:R-:W-:-:S13]  /*2f10*/  LOP3.LUT P5, RZ, R21, 0xff00, RZ, 0xc0, !PT ;  /* 0x0000ff0015ff7812 */ /* 0x000fda00078ac0ff */
[----:B------:R-:W-:-:S04]  /*2f20*/  @P5 PRMT R186, R186, 0x7632, R186 ;  /* 0x00007632baba5816 */ /* 0x000fc800000000ba */
[----:B------:R-:W-:-:S05]  /*2f30*/  @P5 SHF.L.U32 R186, R186, 0x10, RZ ;  /* 0x00000010baba5819 */ /* 0x000fca00000006ff */
[----:B------:R-:W-:Y:S02]  /*2f40*/  @P5 FMUL.FTZ R224, R249, R186 ;  /* 0x000000baf9e05220 */ /* 0x000fe40000410000 */
[----:B------:R-:W3:Y:S01]  /*2f50*/  LDL R186, [R1+0x1c] ;  /* 0x00001c0001ba7983 */ /* 0x000ee20000100800 */
[----:B------:R-:W-:Y:S01]  /*2f60*/  F2FP.BF16.F32.PACK_AB R185, R185, R189 ;  /* 0x000000bdb9b9723e */ /* 0x000fe200000010ff */
[----:B------:R-:W-:Y:S01]  /*2f70*/  FMUL.FTZ R189, R225, UR15 ;  /* 0x0000000fe1bd7c20 */ /* 0x000fe20008410000 */
[----:B------:R-:W-:Y:S01]  /*2f80*/  HFMA2.MMA R225, -RZ, RZ, 0, 0 ;  /* 0x00000000ffe17435 */ /* 0x000fe200000001ff */
[----:B---3--:R-:W-:-:S05]  /*2f90*/  FMUL.FTZ R186, R186, R249 ;  /* 0x000000f9baba7220 */ /* 0x008fca0000410000 */
[----:B------:R-:W-:Y:S02]  /*2fa0*/  FSEL R186, R186, RZ, P5 ;  /* 0x000000ffbaba7208 */ /* 0x000fe40002800000 */
[----:B------:R-:W-:-:S13]  /*2fb0*/  LOP3.LUT P5, RZ, R21, 0xff0000, RZ, 0xc0, !PT ;  /* 0x00ff000015ff7812 */ /* 0x000fda00078ac0ff */
[----:B------:R-:W-:-:S05]  /*2fc0*/  @P5 SHF.L.U32 R249, R187, 0x10, RZ ;  /* 0x00000010bbf95819 */ /* 0x000fca00000006ff */
[----:B------:R-:W-:Y:S02]  /*2fd0*/  @P5 FMUL.FTZ R225, R189, R249 ;  /* 0x000000f9bde15220 */ /* 0x000fe40000410000 */
[----:B------:R-:W3:Y:S01]  /*2fe0*/  LDL R249, [R1+0x20] ;  /* 0x0000200001f97983 */ /* 0x000ee20000100800 */
[----:B------:R-:W-:Y:S01]  /*2ff0*/  FMUL.FTZ R221, R221, R11 ;  /* 0x0000000bdddd7220 */ /* 0x000fe20000410000 */
[----:B------:R-:W-:Y:S01]  /*3000*/  F2FP.BF16.F32.PACK_AB R186, R186, R188 ;  /* 0x000000bcbaba723e */ /* 0x000fe200000010ff */
[----:B------:R-:W-:Y:S01]  /*3010*/  FADD.FTZ R70, R70, R248 ;  /* 0x000000f846467221 */ /* 0x000fe20000010000 */
[----:B------:R-:W-:Y:S01]  /*3020*/  FADD.FTZ R71, R71, R226 ;  /* 0x000000e247477221 */ /* 0x000fe20000010000 */
[----:B------:R-:W-:Y:S01]  /*3030*/  FADD.FTZ R64, R64, R247 ;  /* 0x000000f740407221 */ /* 0x000fe20000010000 */
[----:B------:R-:W-:Y:S01]  /*3040*/  FADD.FTZ R65, R65, R224 ;  /* 0x000000e041417221 */ /* 0x000fe20000010000 */
[----:B------:R-:W-:Y:S01]  /*3050*/  FADD.FTZ R66, R66, R225 ;  /* 0x000000e142427221 */ /* 0x000fe20000010000 */
        /* <DEDUP_REMOVED lines=8> */
[----:B--2---:R-:W-:-:S03]  /*30e0*/  FMUL.FTZ R187, R250, R249 ;  /* 0x000000f9fabb7220 */ /* 0x004fc60000410000 */
[----:B------:R-:W-:Y:S02]  /*30f0*/  FADD.FTZ R67, R67, R221 ;  /* 0x000000dd43437221 */ /* 0x000fe40000010000 */
[----:B------:R-:W-:-:S04]  /*3100*/  FSEL R187, R187, RZ, P5 ;  /* 0x000000ffbbbb7208 */ /* 0x000fc80002800000 */
[----:B------:R-:W-:Y:S02]  /*3110*/  F2FP.BF16.F32.PACK_AB R187, R187, R189 ;  /* 0x000000bdbbbb723e */ /* 0x000fe400000010ff */
[----:B------:R-:W0:Y:S02]  /*3120*/  LDC.64 R188, c[0x0][0x2f8] ;  /* 0x0000be00ffbc7b82 */ /* 0x000e240000000a00 */
[C---:B0-----:R-:W-:Y:S01]  /*3130*/  IMAD.WIDE.U32 R188, R10.reuse, 0x10, R188 ;  /* 0x000000100abc7825 */ /* 0x041fe200078e00bc */
[----:B------:R-:W-:-:S04]  /*3140*/  IADD3 R10, R10, 0x80, RZ ;  /* 0x000000800a0a7810 */ /* 0x000fc80007ffe0ff */
[----:B------:R0:W-:Y:S03]  /*3150*/  STG.E.128 desc[UR4][R188.64], R184 ;  /* 0x000000b8bc007986 */ /* 0x0001e6000c101d04 */
.L_x_4005:
[----:B------:R-:W-:Y:S05]  /*3160*/  BSYNC B0 ;  /* 0x0000000000007941 */ /* 0x000fea0003800000 */
.L_x_4004:
[----:B------:R-:W-:Y:S04]  /*3170*/  BSSY B0, `(.L_x_4006) ;  /* 0x00000ad000007945 */ /* 0x000fe80003800000 */
[----:B------:R-:W-:Y:S05]  /*3180*/  @!P1 BRA `(.L_x_4007) ;  /* 0x0000000800ac9947 */ /* 0x000fea0003800000 */
[----:B------:R-:W-:Y:S01]  /*3190*/  ISETP.NE.U32.AND P5, PT, RZ, UR8, PT ;  /* 0x00000008ff007c0c */ /* 0x000fe2000bfa5070 */
[----:B------:R2:W-:Y:S01]  /*31a0*/  STL [R1+0x70], R5 ;  /* 0x0000700501007387 */ /* 0x0005e20000100800 */
[----:B------:R-:W-:Y:S02]  /*31b0*/  ISETP.NE.AND P6, PT, R3, RZ, PT ;  /* 0x000000ff0300720c */ /* 0x000fe40003fc5270 */
[----:B------:R-:W-:Y:S01]  /*31c0*/  ISETP.NE.AND.EX P5, PT, RZ, UR9, PT, P5 ;  /* 0x00000009ff007c0c */ /* 0x000fe2000bfa5350 */
[----:B------:R3:W-:Y:S01]  /*31d0*/  STL [R1+0x6c], R4 ;  /* 0x00006c0401007387 */ /* 0x0007e20000100800 */
[----:B0-----:R-:W-:-:S03]  /*31e0*/  FSEL R184, R190, RZ, !P6 ;  /* 0x000000ffbeb87208 */ /* 0x001fc60007000000 */
[----:B------:R0:W-:Y:S02]  /*31f0*/  STL [R1+0x68], R2 ;  /* 0x0000680201007387 */ /* 0x0001e40000100800 */
[-CC-:B------:R-:W-:Y:S01]  /*3200*/  FFMA.FTZ R186, R15, R191.reuse, R184.reuse ;  /* 0x000000bf0fba7223 */ /* 0x180fe200000100b8 */
[----:B------:R-:W-:Y:S01]  /*3210*/  FFMA.FTZ R187, R17, R191, R184 ;  /* 0x000000bf11bb7223 */ /* 0x000fe200000100b8 */
[----:B------:R4:W-:Y:S02]  /*3220*/  STL [R1+0x64], R0 ;  /* 0x0000640001007387 */ /* 0x0009e40000100800 */
        /* <DEDUP_REMOVED lines=28> */
[----:B------:R-:W-:-:S04]  /*33f0*/  FMUL.FTZ R250, R12, R186 ;  /* 0x000000ba0cfa7220 */ /* 0x000fc80000410000 */
        /* <DEDUP_REMOVED lines=15> */
[----:B------:R-:W-:Y:S02]  /*34f0*/  @P5 F2FP.BF16.F32.PACK_AB R184, RZ, R250 ;  /* 0x000000faffb8523e */ /* 0x000fe400000010ff */
[----:B------:R-:W-:Y:S02]  /*3500*/  @P5 F2FP.BF16.F32.PACK_AB R185, RZ, R225 ;  /* 0x000000e1ffb9523e */ /* 0x000fe400000010ff */
[----:B------:R-:W-:Y:S02]  /*3510*/  @P5 PRMT R182, R184, 0x7610, R182 ;  /* 0x00007610b8b65816 */ /* 0x000fe400000000b6 */
[----:B------:R-:W-:Y:S02]  /*3520*/  @P5 PRMT R183, R185, 0x7610, R183 ;  /* 0x00007610b9b75816 */ /* 0x000fe400000000b7 */
[----:B------:R-:W1:Y:S01]  /*3530*/  LDC.64 R184, c[0x0][0x220] ;  /* 0x00008800ffb87b82 */ /* 0x000e620000000a00 */
[----:B--2---:R-:W-:Y:S02]  /*3540*/  @P5 F2FP.BF16.F32.PACK_AB R5, RZ, R226 ;  /* 0x000000e2ff05523e */ /* 0x004fe400000010ff */
[----:B------:R-:W-:-:S02]  /*3550*/  @P5 F2FP.BF16.F32.PACK_AB R186, RZ, R248 ;  /* 0x000000f8ffba523e */ /* 0x000fc400000010ff */
[----:B---3--:R-:W-:Y:S02]  /*3560*/  PRMT R4, R5, 0x7610, R4 ;  /* 0x0000761005047816 */ /* 0x008fe40000000004 */
[----:B------:R-:W-:Y:S01]  /*3570*/  @P5 F2FP.BF16.F32.PACK_AB R187, RZ, R247 ;  /* 0x000000f7ffbb523e */ /* 0x000fe200000010ff */
[----:B------:R2:W5:Y:S01]  /*3580*/  LDL.LU R5, [R1+0x70] ;  /* 0x0000700001057983 */ /* 0x0005620000300800 */
[----:B------:R-:W-:Y:S02]  /*3590*/  @P5 PRMT R180, R4, 0x7610, R180 ;  /* 0x0000761004b45816 */ /* 0x000fe400000000b4 */
[----:B------:R-:W-:Y:S01]  /*35a0*/  @P5 PRMT R181, R186, 0x7610, R181 ;  /* 0x00007610bab55816 */ /* 0x000fe200000000b5 */
[----:B------:R2:W5:Y:S01]  /*35b0*/  LDL.LU R4, [R1+0x6c] ;  /* 0x00006c0001047983 */ /* 0x0005620000300800 */
[----:B------:R-:W-:Y:S02]  /*35c0*/  @P5 PRMT R180, R180, 0x5410, R187 ;  /* 0x00005410b4b45816 */ /* 0x000fe400000000bb */
[----:B------:R-:W-:-:S02]  /*35d0*/  @P5 F2FP.BF16.F32.PACK_AB R187, RZ, R249 ;  /* 0x000000f9ffbb523e */ /* 0x000fc400000010ff */
[----:B------:R-:W-:Y:S02]  /*35e0*/  @P5 F2FP.BF16.F32.PACK_AB R186, RZ, R224 ;  /* 0x000000e0ffba523e */ /* 0x000fe400000010ff */
[----:B------:R-:W-:Y:S02]  /*35f0*/  @P5 PRMT R181, R181, 0x5410, R187 ;  /* 0x00005410b5b55816 */ /* 0x000fe400000000bb */
[----:B0-----:R-:W-:Y:S02]  /*3600*/  @P5 F2FP.BF16.F32.PACK_AB R2, RZ, R221 ;  /* 0x000000ddff02523e */ /* 0x001fe400000010ff */
[C---:B------:R-:W-:Y:S01]  /*3610*/  @P5 LEA R188, P6, R10.reuse, UR16, 0x4 ;  /* 0x000000100abc5c11 */ /* 0x040fe2000f8c20ff */
[----:B-1----:R-:W-:Y:S01]  /*3620*/  IMAD.WIDE.U32 R184, R10, 0x10, R184 ;  /* 0x000000100ab87825 */ /* 0x002fe200078e00b8 */
[----:B------:R-:W-:Y:S02]  /*3630*/  @P5 PRMT R182, R182, 0x5410, R186 ;  /* 0x00005410b6b65816 */ /* 0x000fe400000000ba */
[----:B----4-:R-:W-:-:S02]  /*3640*/  PRMT R0, R2, 0x7610, R0 ;  /* 0x0000761002007816 */ /* 0x010fc40000000000 */
[----:B------:R-:W-:Y:S01]  /*3650*/  @P5 LEA.HI.X R189, R10, UR17, RZ, 0x4, P6 ;  /* 0x000000110abd5c11 */ /* 0x000fe2000b0f24ff */
[----:B------:R-:W3:Y:S01]  /*3660*/  LDG.E.128 R184, desc[UR4][R184.64] ;  /* 0x00000004b8b87981 */ /* 0x000ee2000c1e1d00 */
[----:B------:R-:W-:-:S03]  /*3670*/  @P5 PRMT R183, R183, 0x5410, R0 ;  /* 0x00005410b7b75816 */ /* 0x000fc60000000000 */
[----:B------:R-:W4:Y:S04]  /*3680*/  LDL R2, [R1+0xc] ;  /* 0x00000c0001027983 */ /* 0x000f280000100800 */
[----:B------:R0:W-:Y:S04]  /*3690*/  @P5 STG.E.128 desc[UR4][R188.64], R180 ;  /* 0x000000b4bc005986 */ /* 0x0001e8000c101d04 */
[----:B------:R-:W2:Y:S01]  /*36a0*/  LDL R0, [R1+0x14] ;  /* 0x0000140001007983 */ /* 0x000ea20000100800 */
[----:B0-----:R-:W-:-:S04]  /*36b0*/  MOV R188, R18 ;  /* 0x0000001200bc7202 */ /* 0x001fc80000000f00 */
[----:B------:R-:W-:Y:S01]  /*36c0*/  LOP3.LUT P5, RZ, R188, 0xff, RZ, 0xc0, !PT ;  /* 0x000000ffbcff7812 */ /* 0x000fe200078ac0ff */
[----:B------:R-:W-:Y:S01]  /*36d0*/  FMUL.FTZ R189, R226, R11 ;  /* 0x0000000be2bd7220 */ /* 0x000fe20000410000 */
[----:B------:R-:W-:-:S03]  /*36e0*/  HFMA2.MMA R226, -RZ, RZ, 0, 0 ;  /* 0x00000000ffe27435 */ /* 0x000fc600000001ff */
[----:B------:R-:W-:-:S08]  /*36f0*/  FMUL.FTZ R189, R189, UR15 ;  /* 0x0000000fbdbd7c20 */ /* 0x000fd00008410000 */
[----:B---3--:R-:W-:-:S05]  /*3700*/  @P5 SHF.L.U32 R188, R184, 0x10, RZ ;  /* 0x00000010b8bc5819 */ /* 0x008fca00000006ff */
[----:B------:R-:W-:Y:S02]  /*3710*/  @P5 FMUL.FTZ R226, R189, R188 ;  /* 0x000000bcbde25220 */ /* 0x000fe40000410000 */
[----:B------:R-:W3:Y:S02]  /*3720*/  LDL R188, [R1+0x8] ;  /* 0x0000080001bc7983 */ /* 0x000ee40000100800 */
[----:B---3--:R-:W-:-:S05]  /*3730*/  FMUL.FTZ R188, R188, R189 ;  /* 0x000000bdbcbc7220 */ /* 0x008fca0000410000 */
[----:B------:R-:W-:Y:S02]  /*3740*/  FSEL R188, R188, RZ, P5 ;  /* 0x000000ffbcbc7208 */ /* 0x000fe40002800000 */
[----:B------:R-:W-:Y:S01]  /*3750*/  LOP3.LUT P5, RZ, R18, 0xff00, RZ, 0xc0, !PT ;  /* 0x0000ff0012ff7812 */ /* 0x000fe200078ac0ff */
[----:B------:R-:W-:Y:S01]  /*3760*/  FMUL.FTZ R189, R247, R11 ;  /* 0x0000000bf7bd7220 */ /* 0x000fe20000410000 */
[----:B------:R-:W-:-:S03]  /*3770*/  IMAD.MOV.U32 R247, RZ, RZ, RZ ;  /* 0x000000fffff77224 */ /* 0x000fc600078e00ff */
[----:B------:R-:W-:-:S08]  /*3780*/  FMUL.FTZ R189, R189, UR15 ;  /* 0x0000000fbdbd7c20 */ /* 0x000fd00008410000 */
[----:B------:R-:W-:-:S04]  /*3790*/  @P5 PRMT R184, R184, 0x7632, R184 ;  /* 0x00007632b8b85816 */ /* 0x000fc800000000b8 */
[----:B------:R-:W-:-:S05]  /*37a0*/  @P5 SHF.L.U32 R184, R184, 0x10, RZ ;  /* 0x00000010b8b85819 */ /* 0x000fca00000006ff */
[----:B------:R-:W-:Y:S01]  /*37b0*/  @P5 FMUL.FTZ R247, R189, R184 ;  /* 0x000000b8bdf75220 */ /* 0x000fe20000410000 */
[----:B----4-:R-:W-:-:S05]  /*37c0*/  FMUL.FTZ R184, R2, R189 ;  /* 0x000000bd02b87220 */ /* 0x010fca0000410000 */
[----:B------:R-:W-:Y:S02]  /*37d0*/  FSEL R2, R184, RZ, P5 ;  /* 0x000000ffb8027208 */ /* 0x000fe40002800000 */
[----:B------:R-:W-:Y:S01]  /*37e0*/  LOP3.LUT P5, RZ, R18, 0xff0000, RZ, 0xc0, !PT ;  /* 0x00ff000012ff7812 */ /* 0x000fe200078ac0ff */
[----:B------:R-:W-:-:S04]  /*37f0*/  FMUL.FTZ R184, R248, R11 ;  /* 0x0000000bf8b87220 */ /* 0x000fc80000410000 */
[----:B------:R-:W-:Y:S01]  /*3800*/  FMUL.FTZ R189, R184, UR15 ;  /* 0x0000000fb8bd7c20 */ /* 0x000fe20008410000 */
[----:B------:R-:W-:-:S07]  /*3810*/  MOV R248, RZ ;  /* 0x000000ff00f87202 */ /* 0x000fce0000000f00 */
[----:B------:R-:W-:-:S05]  /*3820*/  @P5 SHF.L.U32 R184, R185, 0x10, RZ ;  /* 0x00000010b9b85819 */ /* 0x000fca00000006ff */
[----:B------:R-:W-:Y:S02]  /*3830*/  @P5 FMUL.FTZ R248, R189, R184 ;  /* 0x000000b8bdf85220 */ /* 0x000fe40000410000 */
[----:B------:R-:W3:Y:S02]  /*3840*/  LDL R184, [R1+0x10] ;  /* 0x0000100001b87983 */ /* 0x000ee40000100800 */
[----:B---3--:R-:W-:-:S05]  /*3850*/  FMUL.FTZ R184, R184, R189 ;  /* 0x000000bdb8b87220 */ /* 0x008fca0000410000 */
[----:B------:R-:W-:Y:S02]  /*3860*/  FSEL R189, R184, RZ, P5 ;  /* 0x000000ffb8bd7208 */ /* 0x000fe40002800000 */
[----:B------:R-:W-:-:S13]  /*3870*/  LOP3.LUT P5, RZ, R18, 0xff000000, RZ, 0xc0, !PT ;  /* 0xff00000012ff7812 */ /* 0x000fda00078ac0ff */
[----:B------:R-:W-:Y:S01]  /*3880*/  @P5 PRMT R184, R185, 0x7632, R184 ;  /* 0x00007632b9b85816 */ /* 0x000fe200000000b8 */
[----:B------:R-:W-:Y:S01]  /*3890*/  FMUL.FTZ R185, R249, R11 ;  /* 0x0000000bf9b97220 */ /* 0x000fe20000410000 */
[----:B------:R-:W-:Y:S02]  /*38a0*/  HFMA2.MMA R249, -RZ, RZ, 0, 0 ;  /* 0x00000000fff97435 */ /* 0x000fe400000001ff */
[----:B------:R-:W-:Y:S01]  /*38b0*/  @P5 SHF.L.U32 R184, R184, 0x10, RZ ;  /* 0x00000010b8b85819 */ /* 0x000fe200000006ff */
[----:B------:R-:W-:-:S04]  /*38c0*/  FMUL.FTZ R185, R185, UR15 ;  /* 0x0000000fb9b97c20 */ /* 0x000fc80008410000 */
[----:B------:R-:W-:Y:S01]  /*38d0*/  @P5 FMUL.FTZ R249, R185, R184 ;  /* 0x000000b8b9f95220 */ /* 0x000fe20000410000 */
[----:B--2---:R-:W-:-:S05]  /*38e0*/  FMUL.FTZ R184, R0, R185 ;  /* 0x000000b900b87220 */ /* 0x004fca0000410000 */
[----:B------:R-:W-:Y:S02]  /*38f0*/  FSEL R0, R184, RZ, P5 ;  /* 0x000000ffb8007208 */ /* 0x000fe40002800000 */
[----:B------:R-:W-:Y:S01]  /*3900*/  LOP3.LUT P5, RZ, R19, 0xff, RZ, 0xc0, !PT ;  /* 0x000000ff13ff7812 */ /* 0x000fe200078ac0ff */
[----:B------:R-:W-:Y:S01]  /*3910*/  FMUL.FTZ R185, R250, R11 ;  /* 0x0000000bfab97220 */ /* 0x000fe20000410000 */
[----:B------:R-:W-:-:S03]  /*3920*/  F2FP.BF16.F32.PACK_AB R184, R2, R188 ;  /* 0x000000bc02b8723e */ /* 0x000fc600000010ff */
[----:B------:R-:W-:Y:S01]  /*3930*/  FMUL.FTZ R188, R185, UR15 ;  /* 0x0000000fb9bc7c20 */ /* 0x000fe20008410000 */
[----:B------:R-:W-:-:S07]  /*3940*/  MOV R250, RZ ;  /* 0x000000ff00fa7202 */ /* 0x000fce0000000f00 */
[----:B------:R-:W-:-:S05]  /*3950*/  @P5 SHF.L.U32 R185, R186, 0x10, RZ ;  /* 0x00000010bab95819 */ /* 0x000fca00000006ff */
[----:B------:R-:W-:Y:S01]  /*3960*/  @P5 FMUL.FTZ R250, R188, R185 ;  /* 0x000000b9bcfa5220 */ /* 0x000fe20000410000 */
[----:B------:R-:W-:-:S05]  /*3970*/  FMUL.FTZ R185, R168, R188 ;  /* 0x000000bca8b97220 */ /* 0x000fca0000410000 */
        /* <DEDUP_REMOVED lines=8> */
[----:B------:R-:W-:-:S05]  /*3a00*/  FMUL.FTZ R185, R169, R186 ;  /* 0x000000baa9b97220 */ /* 0x000fca0000410000 */
        /* <DEDUP_REMOVED lines=17> */
[----:B------:R-:W-:Y:S01]  /*3b20*/  FMUL.FTZ R187, R171, R187 ;  /* 0x000000bbabbb7220 */ /* 0x000fe20000410000 */
[----:B------:R-:W-:Y:S02]  /*3b30*/  F2FP.BF16.F32.PACK_AB R186, R2, R188 ;  /* 0x000000bc02ba723e */ /* 0x000fe400000010ff */
[----:B------:R2:W5:Y:S02]  /*3b40*/  LDL.LU R2, [R1+0x68] ;  /* 0x0000680001027983 */ /* 0x0005640000300800 */
[----:B------:R-:W-:-:S04]  /*3b50*/  FSEL R187, R187, RZ, P5 ;  /* 0x000000ffbbbb7208 */ /* 0x000fc80002800000 */
[----:B------:R-:W-:Y:S02]  /*3b60*/  F2FP.BF16.F32.PACK_AB R187, R187, R0 ;  /* 0x00000000bbbb723e */ /* 0x000fe400000010ff */
[----:B------:R2:W5:Y:S01]  /*3b70*/  LDL.LU R0, [R1+0x64] ;  /* 0x0000640001007983 */ /* 0x0005620000300800 */
[----:B------:R-:W-:-:S04]  /*3b80*/  LEA R188, P5, R10, UR18, 0x4 ;  /* 0x000000120abc7c11 */ /* 0x000fc8000f8a20ff */
[----:B------:R-:W-:-:S05]  /*3b90*/  LEA.HI.X R189, R10, UR19, RZ, 0x4, P5 ;  /* 0x000000130abd7c11 */ /* 0x000fca000a8f24ff */
[----:B------:R2:W-:Y:S01]  /*3ba0*/  STG.E.128 desc[UR4][R188.64], R184 ;  /* 0x000000b8bc007986 */ /* 0x0005e2000c101d04 */
        /* <DEDUP_REMOVED lines=8> */
[----:B------:R-:W-:-:S07]  /*3c30*/  IADD3 R10, R10, 0x80, RZ ;  /* 0x000000800a0a7810 */ /* 0x000fce0007ffe0ff */
.L_x_4007:
[----:B------:R-:W-:Y:S05]  /*3c40*/  BSYNC B0 ;  /* 0x0000000000007941 */ /* 0x000fea0003800000 */
.L_x_4006:
[----:B------:R-:W-:Y:S04]  /*3c50*/  BSSY B0, `(.L_x_4008) ;  /* 0x00000a9000007945 */ /* 0x000fe80003800000 */
[----:B------:R-:W-:Y:S05]  /*3c60*/  @!P2 BRA `(.L_x_4009) ;  /* 0x00000008009ca947 */ /* 0x000fea0003800000 */
[----:B------:R-:W-:Y:S01]  /*3c70*/  ISETP.NE.U32.AND P5, PT, RZ, UR8, PT ;  /* 0x00000008ff007c0c */ /* 0x000fe2000bfa5070 */
[----:B------:R3:W-:Y:S01]  /*3c80*/  STL [R1+0x70], R14 ;  /* 0x0000700e01007387 */ /* 0x0007e20000100800 */
[----:B------:R-:W-:Y:S02]  /*3c90*/  ISETP.NE.AND P6, PT, R3, RZ, PT ;  /* 0x000000ff0300720c */ /* 0x000fe40003fc5270 */
[----:B------:R-:W-:Y:S01]  /*3ca0*/  ISETP.NE.AND.EX P5, PT, RZ, UR9, PT, P5 ;  /* 0x00000009ff007c0c */ /* 0x000fe2000bfa5350 */
[----:B------:R4:W-:Y:S01]  /*3cb0*/  STL [R1+0x6c], R13 ;  /* 0x00006c0d01007387 */ /* 0x0009e20000100800 */
[----:B0-2---:R-:W-:-:S03]  /*3cc0*/  FSEL R184, R190, RZ, !P6 ;  /* 0x000000ffbeb87208 */ /* 0x005fc60007000000 */
[----:B-----5:R0:W-:Y:S02]  /*3cd0*/  STL [R1+0x68], R2 ;  /* 0x0000680201007387 */ /* 0x0201e40000100800 */
[-CC-:B------:R-:W-:Y:S01]  /*3ce0*/  FFMA.FTZ R186, R6, R191.reuse, R184.reuse ;  /* 0x000000bf06ba7223 */ /* 0x180fe200000100b8 */
[----:B------:R-:W-:Y:S01]  /*3cf0*/  FFMA.FTZ R187, R8, R191, R184 ;  /* 0x000000bf08bb7223 */ /* 0x000fe200000100b8 */
[----:B------:R2:W-:Y:S02]  /*3d00*/  STL [R1+0x64], R0 ;  /* 0x0000640001007387 */ /* 0x0005e40000100800 */
[----:B------:R-:W-:Y:S01]  /*3d10*/  FADD.FTZ R186, R230, -R186 ;  /* 0x800000bae6ba7221 */ /* 0x000fe20000010000 */
[----:B------:R-:W-:Y:S01]  /*3d20*/  FADD.FTZ R187, R217, -R187 ;  /* 0x800000bbd9bb7221 */ /* 0x000fe20000010000 */
[----:B------:R-:W-:Y:S02]  /*3d30*/  @P5 PRMT R185, R28, 0x7632, R185 ;  /* 0x000076321cb95816 */ /* 0x000fe400000000b9 */
[----:B------:R-:W-:Y:S01]  /*3d40*/  FMUL.FTZ R247, R12, R186 ;  /* 0x000000ba0cf77220 */ /* 0x000fe20000410000 */
        /* <DEDUP_REMOVED lines=45> */
[----:B---3--:R-:W-:Y:S02]  /*4020*/  @P5 F2FP.BF16.F32.PACK_AB R14, RZ, R226 ;  /* 0x000000e2ff0e523e */ /* 0x008fe400000010ff */
[----:B------:R-:W-:-:S02]  /*4030*/  @P5 F2FP.BF16.F32.PACK_AB R186, RZ, R248 ;  /* 0x000000f8ffba523e */ /* 0x000fc400000010ff */
[----:B----4-:R-:W-:Y:S02]  /*4040*/  PRMT R13, R14, 0x7610, R13 ;  /* 0x000076100e0d7816 */ /* 0x010fe4000000000d */
        /* <DEDUP_REMOVED lines=13> */
[----:B--2---:R-:W-:-:S02]  /*4120*/  PRMT R0, R2, 0x7610, R0 ;  /* 0x0000761002007816 */ /* 0x004fc40000000000 */
[----:B------:R-:W-:Y:S01]  /*4130*/  @P5 LEA.HI.X R189, R10, UR17, RZ, 0x4, P6 ;  /* 0x000000110abd5c11 */ /* 0x000fe2000b0f24ff */
[----:B------:R-:W2:Y:S01]  /*4140*/  LDG.E.128 R184, desc[UR4][R184.64] ;  /* 0x00000004b8b87981 */ /* 0x000ea2000c1e1d00 */
[----:B------:R-:W-:-:S05]  /*4150*/  @P5 PRMT R183, R183, 0x5410, R0 ;  /* 0x00005410b7b75816 */ /* 0x000fca0000000000 */
[----:B------:R0:W-:Y:S02]  /*4160*/  @P5 STG.E.128 desc[UR4][R188.64], R180 ;  /* 0x000000b4bc005986 */ /* 0x0001e4000c101d04 */
[----:B0-----:R-:W-:-:S04]  /*4170*/  MOV R188, R22 ;  /* 0x0000001600bc7202 */ /* 0x001fc80000000f00 */
[----:B------:R-:W-:Y:S01]  /*4180*/  LOP3.LUT P5, RZ, R188, 0xff, RZ, 0xc0, !PT ;  /* 0x000000ffbcff7812 */ /* 0x000fe200078ac0ff */
[----:B------:R-:W-:Y:S01]  /*4190*/  FMUL.FTZ R189, R226, R11 ;  /* 0x0000000be2bd7220 */ /* 0x000fe20000410000 */
[----:B------:R-:W-:-:S03]  /*41a0*/  HFMA2.MMA R226, -RZ, RZ, 0, 0 ;  /* 0x00000000ffe27435 */ /* 0x000fc600000001ff */
[----:B------:R-:W-:-:S08]  /*41b0*/  FMUL.FTZ R189, R189, UR15 ;  /* 0x0000000fbdbd7c20 */ /* 0x000fd00008410000 */
[----:B--2---:R-:W-:-:S05]  /*41c0*/  @P5 SHF.L.U32 R188, R184, 0x10, RZ ;  /* 0x00000010b8bc5819 */ /* 0x004fca00000006ff */
[----:B------:R-:W-:Y:S01]  /*41d0*/  @P5 FMUL.FTZ R226, R189, R188 ;  /* 0x000000bcbde25220 */ /* 0x000fe20000410000 */
[----:B------:R-:W-:-:S05]  /*41e0*/  FMUL.FTZ R188, R156, R189 ;  /* 0x000000bd9cbc7220 */ /* 0x000fca0000410000 */
[----:B------:R-:W-:Y:S02]  /*41f0*/  FSEL R188, R188, RZ, P5 ;  /* 0x000000ffbcbc7208 */ /* 0x000fe40002800000 */
[----:B------:R-:W-:Y:S01]  /*4200*/  LOP3.LUT P5, RZ, R22, 0xff00, RZ, 0xc0, !PT ;  /* 0x0000ff0016ff7812 */ /* 0x000fe200078ac0ff */
[----:B------:R-:W-:Y:S01]  /*4210*/  FMUL.FTZ R189, R247, R11 ;  /* 0x0000000bf7bd7220 */ /* 0x000fe20000410000 */
[----:B------:R-:W-:-:S03]  /*4220*/  MOV R247, RZ ;  /* 0x000000ff00f77202 */ /* 0x000fc60000000f00 */
[----:B------:R-:W-:-:S08]  /*4230*/  FMUL.FTZ R189, R189, UR15 ;  /* 0x0000000fbdbd7c20 */ /* 0x000fd00008410000 */
[----:B------:R-:W-:-:S05]  /*4240*/  @P5 PRMT R184, R184, 0x7632, R184 ;  /* 0x00007632b8b85816 */ /* 0x000fca00000000b8 */
[----:B------:R-:W-:-:S04]  /*4250*/  @P5 IMAD.U32 R184, R184, 0x10000, RZ ;  /* 0x00010000b8b85824 */ /* 0x000fc800078e00ff */
[----:B------:R-:W-:Y:S01]  /*4260*/  @P5 FMUL.FTZ R247, R189, R184 ;  /* 0x000000b8bdf75220 */ /* 0x000fe20000410000 */
[----:B------:R-:W-:-:S05]  /*4270*/  FMUL.FTZ R184, R157, R189 ;  /* 0x000000bd9db87220 */ /* 0x000fca0000410000 */
[----:B------:R-:W-:Y:S02]  /*4280*/  FSEL R2, R184, RZ, P5 ;  /* 0x000000ffb8027208 */ /* 0x000fe40002800000 */
[----:B------:R-:W-:Y:S01]  /*4290*/  LOP3.LUT P5, RZ, R22, 0xff0000, RZ, 0xc0, !PT ;  /* 0x00ff000016ff7812 */ /* 0x000fe200078ac0ff */
[----:B------:R-:W-:Y:S01]  /*42a0*/  FMUL.FTZ R184, R248, R11 ;  /* 0x0000000bf8b87220 */ /* 0x000fe20000410000 */
[----:B------:R-:W-:-:S03]  /*42b0*/  HFMA2.MMA R248, -RZ, RZ, 0, 0 ;  /* 0x00000000fff87435 */ /* 0x000fc600000001ff */
[----:B------:R-:W-:-:S08]  /*42c0*/  FMUL.FTZ R189, R184, UR15 ;  /* 0x0000000fb8bd7c20 */ /* 0x000fd00008410000 */
[----:B------:R-:W-:-:S05]  /*42d0*/  @P5 SHF.L.U32 R184, R185, 0x10, RZ ;  /* 0x00000010b9b85819 */ /* 0x000fca00000006ff */
[----:B------:R-:W-:Y:S01]  /*42e0*/  @P5 FMUL.FTZ R248, R189, R184 ;  /* 0x000000b8bdf85220 */ /* 0x000fe20000410000 */
[----:B------:R-:W-:-:S05]  /*42f0*/  FMUL.FTZ R184, R158, R189 ;  /* 0x000000bd9eb87220 */ /* 0x000fca0000410000 */
[----:B------:R-:W-:Y:S02]  /*4300*/  FSEL R189, R184, RZ, P5 ;  /* 0x000000ffb8bd7208 */ /* 0x000fe40002800000 */
[----:B------:R-:W-:-:S13]  /*4310*/  LOP3.LUT P5, RZ, R22, 0xff000000, RZ, 0xc0, !PT ;  /* 0xff00000016ff7812 */ /* 0x000fda00078ac0ff */
[----:B------:R-:W-:Y:S01]  /*4320*/  @P5 PRMT R184, R185, 0x7632, R184 ;  /* 0x00007632b9b85816 */ /* 0x000fe200000000b8 */
[----:B------:R-:W-:-:S03]  /*4330*/  FMUL.FTZ R185, R249, R11 ;  /* 0x0000000bf9b97220 */ /* 0x000fc60000410000 */
[----:B------:R-:W-:Y:S01]  /*4340*/  @P5 SHF.L.U32 R184, R184, 0x10, RZ ;  /* 0x00000010b8b85819 */ /* 0x000fe200000006ff */
[----:B------:R-:W-:Y:S01]  /*4350*/  FMUL.FTZ R185, R185, UR15 ;  /* 0x0000000fb9b97c20 */ /* 0x000fe20008410000 */
[----:B------:R-:W-:-:S03]  /*4360*/  MOV R249, RZ ;  /* 0x000000ff00f97202 */ /* 0x000fc60000000f00 */
[----:B------:R-:W-:Y:S01]  /*4370*/  @P5 FMUL.FTZ R249, R185, R184 ;  /* 0x000000b8b9f95220 */ /* 0x000fe20000410000 */
[----:B------:R-:W-:-:S05]  /*4380*/  FMUL.FTZ R184, R159, R185 ;  /* 0x000000b99fb87220 */ /* 0x000fca0000410000 */
[----:B------:R-:W-:Y:S02]  /*4390*/  FSEL R0, R184, RZ, P5 ;  /* 0x000000ffb8007208 */ /* 0x000fe40002800000 */
[----:B------:R-:W-:Y:S01]  /*43a0*/  LOP3.LUT P5, RZ, R23, 0xff, RZ, 0xc0, !PT ;  /* 0x000000ff17ff7812 */ /* 0x000fe200078ac0ff */
[----:B------:R-:W-:Y:S01]  /*43b0*/  FMUL.FTZ R185, R250, R11 ;  /* 0x0000000bfab97220 */ /* 0x000fe20000410000 */
[----:B------:R-:W-:Y:S01]  /*43c0*/  F2FP.BF16.F32.PACK_AB R184, R2, R188 ;  /* 0x000000bc02b8723e */ /* 0x000fe200000010ff */
[----:B------:R-:W-:Y:S02]  /*43d0*/  HFMA2.MMA R250, -RZ, RZ, 0, 0 ;  /* 0x00000000fffa7435 */ /* 0x000fe400000001ff */
        /* <DEDUP_REMOVED lines=48> */
.L_x_4009:
[----:B------:R-:W-:Y:S05]  /*46e0*/  BSYNC B0 ;  /* 0x0000000000007941 */ /* 0x000fea0003800000 */
.L_x_4008:
[----:B0-23--:R-:W2:Y:S01]  /*46f0*/  LDL R184, [R1+0x60] ;  /* 0x0000600001b87983 */ /* 0x00dea20000100800 */
[----:B------:R-:W-:Y:S01]  /*4700*/  BSSY B0, `(.L_x_4010) ;  /* 0x00000a0000007945 */ /* 0x000fe20003800000 */
[----:B--2---:R-:W-:-:S13]  /*4710*/  ISETP.NE.AND P5, PT, R184, RZ, PT ;  /* 0x000000ffb800720c */ /* 0x004fda0003fa5270 */
[----:B------:R-:W-:Y:S05]  /*4720*/  @!P5 BRA `(.L_x_4011) ;  /* 0x000000080074d947 */ /* 0x000fea0003800000 */
[----:B------:R-:W2:Y:S01]  /*4730*/  LDL R184, [R1] ;  /* 0x0000000001b87983 */ /* 0x000ea20000100800 */
[----:B------:R-:W-:-:S04]  /*4740*/  ISETP.NE.AND P5, PT, R3, RZ, PT ;  /* 0x000000ff0300720c */ /* 0x000fc80003fa5270 */
[----:B------:R-:W-:Y:S02]  /*4750*/  FSEL R185, R190, RZ, !P5 ;  /* 0x000000ffbeb97208 */ /* 0x000fe40006800000 */
[----:B------:R-:W-:-:S03]  /*4760*/  ISETP.NE.U32.AND P5, PT, RZ, UR8, PT ;  /* 0x00000008ff007c0c */ /* 0x000fc6000bfa5070 */
[-CC-:B------:R-:W-:Y:S01]  /*4770*/  FFMA.FTZ R189, R212, R191.reuse, R185.reuse ;  /* 0x000000bfd4bd7223 */ /* 0x180fe200000100b9 */
[----:B------:R-:W-:Y:S01]  /*4780*/  ISETP.NE.AND.EX P5, PT, RZ, UR9, PT, P5 ;  /* 0x00000009ff007c0c */ /* 0x000fe2000bfa5350 */
[-CC-:B------:R-:W-:Y:S01]  /*4790*/  FFMA.FTZ R188, R210, R191.reuse, R185.reuse ;  /* 0x000000bfd2bc7223 */ /* 0x180fe200000100b9 */
[-CC-:B------:R-:W-:Y:S01]  /*47a0*/  FFMA.FTZ R221, R208, R191.reuse, R185.reuse ;  /* 0x000000bfd0dd7223 */ /* 0x180fe200000100b9 */
[-CC-:B------:R-:W-:Y:S01]  /*47b0*/  FFMA.FTZ R187, R206, R191.reuse, R185.reuse ;  /* 0x000000bfcebb7223 */ /* 0x180fe200000100b9 */
[----:B------:R-:W-:Y:S01]  /*47c0*/  FFMA.FTZ R186, R204, R191, R185 ;  /* 0x000000bfccba7223 */ /* 0x000fe200000100b9 */
[----:B------:R-:W-:Y:S01]  /*47d0*/  FADD.FTZ R189, R211, -R189 ;  /* 0x800000bdd3bd7221 */ /* 0x000fe20000010000 */
[----:B------:R-:W-:Y:S01]  /*47e0*/  FADD.FTZ R188, R209, -R188 ;  /* 0x800000bcd1bc7221 */ /* 0x000fe20000010000 */
[----:B------:R-:W-:Y:S01]  /*47f0*/  FADD.FTZ R187, R205, -R187 ;  /* 0x800000bbcdbb7221 */ /* 0x000fe20000010000 */
[----:B------:R-:W-:Y:S02]  /*4800*/  FADD.FTZ R186, R203, -R186 ;  /* 0x800000bacbba7221 */ /* 0x000fe40000010000 */
[C---:B-----5:R-:W-:Y:S01]  /*4810*/  FMUL.FTZ R225, R12.reuse, R188 ;  /* 0x000000bc0ce17220 */ /* 0x060fe20000410000 */
[----:B------:R-:W-:Y:S01]  /*4820*/  FMUL.FTZ R226, R12, R187 ;  /* 0x000000bb0ce27220 */ /* 0x000fe20000410000 */
[-CC-:B--2---:R-:W-:Y:S01]  /*4830*/  FFMA.FTZ R190, R184, R191.reuse, R185.reuse ;  /* 0x000000bfb8be7223 */ /* 0x184fe200000100b9 */
[-CC-:B------:R-:W-:Y:S01]  /*4840*/  FFMA.FTZ R184, R227, R191.reuse, R185.reuse ;  /* 0x000000bfe3b87223 */ /* 0x180fe200000100b9 */
[----:B------:R-:W-:Y:S01]  /*4850*/  FFMA.FTZ R185, R202, R191, R185 ;  /* 0x000000bfcab97223 */ /* 0x000fe200000100b9 */
[----:B------:R-:W-:Y:S01]  /*4860*/  FADD.FTZ R191, R207, -R221 ;  /* 0x800000ddcfbf7221 */ /* 0x000fe20000010000 */
[----:B------:R-:W-:Y:S01]  /*4870*/  FADD.FTZ R190, R229, -R190 ;  /* 0x800000bee5be7221 */ /* 0x000fe20000010000 */
[----:B------:R-:W-:Y:S01]  /*4880*/  FADD.FTZ R184, R213, -R184 ;  /* 0x800000b8d5b87221 */ /* 0x000fe20000010000 */
[----:B------:R-:W-:Y:S01]  /*4890*/  FADD.FTZ R185, R201, -R185 ;  /* 0x800000b9c9b97221 */ /* 0x000fe20000010000 */
[C---:B------:R-:W-:Y:S01]  /*48a0*/  FMUL.FTZ R221, R12.reuse, R189 ;  /* 0x000000bd0cdd7220 */ /* 0x040fe20000410000 */
[C---:B------:R-:W-:Y:S01]  /*48b0*/  FMUL.FTZ R224, R12.reuse, R190 ;  /* 0x000000be0ce07220 */ /* 0x040fe20000410000 */
[----:B------:R-:W-:Y:S01]  /*48c0*/  FMUL.FTZ R247, R12, R184 ;  /* 0x000000b80cf77220 */ /* 0x000fe20000410000 */
[----:B------:R-:W-:Y:S01]  /*48d0*/  @P5 PRMT R184, R24, 0x7632, R184 ;  /* 0x0000763218b85816 */ /* 0x000fe200000000b8 */
[C---:B------:R-:W-:Y:S01]  /*48e0*/  FMUL.FTZ R191, R12.reuse, R191 ;  /* 0x000000bf0cbf7220 */ /* 0x040fe20000410000 */
[C---:B------:R-:W-:Y:S01]  /*48f0*/  FMUL.FTZ R190, R12.reuse, R186 ;  /* 0x000000ba0cbe7220 */ /* 0x040fe20000410000 */
[----:B------:R-:W-:Y:S01]  /*4900*/  FMUL.FTZ R12, R12, R185 ;  /* 0x000000b90c0c7220 */ /* 0x000fe20000410000 */
[----:B------:R-:W-:-:S02]  /*4910*/  @P5 SHF.L.U32 R184, R184, 0x10, RZ ;  /* 0x00000010b8b85819 */ /* 0x000fc400000006ff */
[----:B------:R-:W-:Y:S02]  /*4920*/  @P5 PRMT R185, R25, 0x7632, R185 ;  /* 0x0000763219b95816 */ /* 0x000fe400000000b9 */
[----:B------:R-:W-:Y:S01]  /*4930*/  @P5 PRMT R186, R26, 0x7632, R186 ;  /* 0x000076321aba5816 */ /* 0x000fe200000000ba */
[--C-:B------:R-:W-:Y:S01]  /*4940*/  @P5 FADD.FTZ R247, R247, R184.reuse ;  /* 0x000000b8f7f75221 */ /* 0x100fe20000010000 */
[----:B------:R-:W-:Y:S02]  /*4950*/  @P5 PRMT R184, R27, 0x7632, R184 ;  /* 0x000076321bb85816 */ /* 0x000fe400000000b8 */
[----:B------:R-:W-:Y:S02]  /*4960*/  @P5 SHF.L.U32 R185, R185, 0x10, RZ ;  /* 0x00000010b9b95819 */ /* 0x000fe400000006ff */
[----:B------:R-:W-:Y:S02]  /*4970*/  @P5 SHF.L.U32 R184, R184, 0x10, RZ ;  /* 0x00000010b8b85819 */ /* 0x000fe400000006ff */
[----:B------:R-:W-:Y:S01]  /*4980*/  @P5 SHF.L.U32 R186, R186, 0x10, RZ ;  /* 0x00000010baba5819 */ /* 0x000fe200000006ff */
[----:B------:R-:W-:Y:S01]  /*4990*/  @P5 FADD.FTZ R225, R225, R185 ;  /* 0x000000b9e1e15221 */ /* 0x000fe20000010000 */
[----:B------:R-:W-:Y:S01]  /*49a0*/  @P5 SHF.L.U32 R185, R25, 0x10, RZ ;  /* 0x0000001019b95819 */ /* 0x000fe200000006ff */
[----:B------:R-:W-:Y:S01]  /*49b0*/  @P5 FADD.FTZ R12, R12, R184 ;  /* 0x000000b80c0c5221 */ /* 0x000fe20000010000 */
[----:B------:R-:W-:Y:S01]  /*49c0*/  @P5 SHF.L.U32 R184, R24, 0x10, RZ ;  /* 0x0000001018b85819 */ /* 0x000fe200000006ff */
[----:B------:R-:W-:-:S02]  /*49d0*/  @P5 FADD.FTZ R226, R226, R186 ;  /* 0x000000bae2e25221 */ /* 0x000fc40000010000 */
[----:B------:R-:W-:Y:S01]  /*49e0*/  @P5 FADD.FTZ R221, R221, R185 ;  /* 0x000000b9dddd5221 */ /* 0x000fe20000010000 */
[----:B------:R-:W-:Y:S01]  /*49f0*/  @P5 SHF.L.U32 R185, R27, 0x10, RZ ;  /* 0x000000101bb95819 */ /* 0x000fe200000006ff */
[----:B------:R-:W-:Y:S01]  /*4a00*/  @P5 FADD.FTZ R224, R224, R184 ;  /* 0x000000b8e0e05221 */ /* 0x000fe20000010000 */
[----:B------:R-:W-:-:S03]  /*4a10*/  @P5 SHF.L.U32 R184, R26, 0x10, RZ ;  /* 0x000000101ab85819 */ /* 0x000fc600000006ff */
[----:B------:R-:W-:Y:S02]  /*4a20*/  @P5 FADD.FTZ R190, R190, R185 ;  /* 0x000000b9bebe5221 */ /* 0x000fe40000010000 */
[----:B------:R-:W-:Y:S01]  /*4a30*/  @P5 FADD.FTZ R191, R191, R184 ;  /* 0x000000b8bfbf5221 */ /* 0x000fe20000010000 */
[----:B------:R-:W-:-:S04]  /*4a40*/  ISETP.NE.U32.AND P5, PT, RZ, UR16, PT ;  /* 0x00000010ff007c0c */ /* 0x000fc8000bfa5070 */
[----:B------:R-:W-:-:S13]  /*4a50*/  ISETP.NE.AND.EX P5, PT, RZ, UR17, PT, P5 ;  /* 0x00000011ff007c0c */ /* 0x000fda000bfa5350 */
[----:B------:R-:W-:Y:S02]  /*4a60*/  @P5 F2FP.BF16.F32.PACK_AB R184, RZ, R224 ;  /* 0x000000e0ffb8523e */ /* 0x000fe400000010ff */
[----:B------:R-:W-:Y:S02]  /*4a70*/  @P5 F2FP.BF16.F32.PACK_AB R185, RZ, R221 ;  /* 0x000000ddffb9523e */ /* 0x000fe400000010ff */
[----:B------:R-:W-:Y:S02]  /*4a80*/  @P5 PRMT R180, R184, 0x7610, R180 ;  /* 0x00007610b8b45816 */ /* 0x000fe400000000b4 */
[----:B------:R-:W-:Y:S02]  /*4a90*/  @P5 PRMT R181, R185, 0x7610, R181 ;  /* 0x00007610b9b55816 */ /* 0x000fe400000000b5 */
[----:B------:R-:W0:Y:S01]  /*4aa0*/  LDC.64 R184, c[0x0][0x220] ;  /* 0x00008800ffb87b82 */ /* 0x000e220000000a00 */
[----:B------:R-:W-:Y:S02]  /*4ab0*/  @P5 F2FP.BF16.F32.PACK_AB R186, RZ, R191 ;  /* 0x000000bfffba523e */ /* 0x000fe400000010ff */
[----:B------:R-:W-:-:S02]  /*4ac0*/  @P5 F2FP.BF16.F32.PACK_AB R187, RZ, R190 ;  /* 0x000000beffbb523e */ /* 0x000fc400000010ff */
[----:B------:R-:W-:Y:S02]  /*4ad0*/  @P5 PRMT R182, R186, 0x7610, R182 ;  /* 0x00007610bab65816 */ /* 0x000fe400000000b6 */
[----:B------:R-:W-:Y:S02]  /*4ae0*/  @P5 PRMT R183, R187, 0x7610, R183 ;  /* 0x00007610bbb75816 */ /* 0x000fe400000000b7 */
[----:B------:R-:W-:Y:S02]  /*4af0*/  @P5 F2FP.BF16.F32.PACK_AB R186, RZ, R225 ;  /* 0x000000e1ffba523e */ /* 0x000fe400000010ff */
[----:B------:R-:W-:Y:S02]  /*4b00*/  @P5 F2FP.BF16.F32.PACK_AB R187, RZ, R226 ;  /* 0x000000e2ffbb523e */ /* 0x000fe400000010ff */
[----:B------:R-:W-:Y:S02]  /*4b10*/  @P5 PRMT R181, R181, 0x5410, R186 ;  /* 0x00005410b5b55816 */ /* 0x000fe400000000ba */
[----:B------:R-:W-:-:S02]  /*4b20*/  @P5 PRMT R182, R182, 0x5410, R187 ;  /* 0x00005410b6b65816 */ /* 0x000fc400000000bb */
[----:B------:R-:W-:Y:S02]  /*4b30*/  @P5 F2FP.BF16.F32.PACK_AB R248, RZ, R247 ;  /* 0x000000f7fff8523e */ /* 0x000fe400000010ff */
[----:B------:R-:W-:Y:S02]  /*4b40*/  @P5 LEA R188, P6, R10, UR16, 0x4 ;  /* 0x000000100abc5c11 */ /* 0x000fe4000f8c20ff */
[----:B------:R-:W-:Y:S01]  /*4b50*/  @P5 PRMT R180, R180, 0x5410, R248 ;  /* 0x00005410b4b45816 */ /* 0x000fe200000000f8 */
[C---:B0-----:R-:W-:Y:S01]  /*4b60*/  IMAD.WIDE.U32 R184, R10.reuse, 0x10, R184 ;  /* 0x000000100ab87825 */ /* 0x041fe200078e00b8 */
[----:B------:R-:W-:-:S05]  /*4b70*/  @P5 LEA.HI.X R189, R10, UR17, RZ, 0x4, P6 ;  /* 0x000000110abd5c11 */ /* 0x000fca000b0f24ff */
[----:B------:R-:W2:Y:S01]  /*4b80*/  LDG.E.128 R184, desc[UR4][R184.64] ;  /* 0x00000004b8b87981 */ /* 0x000ea2000c1e1d00 */
[----:B------:R-:W-:Y:S01]  /*4b90*/  @P5 F2FP.BF16.F32.PACK_AB R248, RZ, R12 ;  /* 0x0000000cfff8523e */ /* 0x000fe200000010ff */
[-C--:B------:R-:W-:Y:S01]  /*4ba0*/  FMUL.FTZ R221, R221, R11.reuse ;  /* 0x0000000bdddd7220 */ /* 0x080fe20000410000 */
[-C--:B------:R-:W-:Y:S01]  /*4bb0*/  FMUL.FTZ R225, R225, R11.reuse ;  /* 0x0000000be1e17220 */ /* 0x080fe20000410000 */
[-C--:B------:R-:W-:Y:S01]  /*4bc0*/  FMUL.FTZ R190, R190, R11.reuse ;  /* 0x0000000bbebe7220 */ /* 0x080fe20000410000 */
[----:B------:R-:W-:Y:S01]  /*4bd0*/  @P5 PRMT R183, R183, 0x5410, R248 ;  /* 0x00005410b7b75816 */ /* 0x000fe200000000f8 */
[-C--:B------:R-:W-:Y:S02]  /*4be0*/  FMUL.FTZ R12, R12, R11.reuse ;  /* 0x0000000b0c0c7220 */ /* 0x080fe40000410000 */
[----:B------:R-:W-:Y:S02]  /*4bf0*/  FMUL.FTZ R190, R190, UR15 ;  /* 0x0000000fbebe7c20 */ /* 0x000fe40008410000 */
[----:B------:R0:W-:Y:S02]  /*4c00*/  @P5 STG.E.128 desc[UR4][R188.64], R180 ;  /* 0x000000b4bc005986 */ /* 0x0001e4000c101d04 */
[----:B0-----:R-:W-:Y:S01]  /*4c10*/  MOV R188, R192 ;  /* 0x000000c000bc7202 */ /* 0x001fe20000000f00 */
[----:B------:R-:W-:-:S03]  /*4c20*/  FMUL.FTZ R189, R224, R11 ;  /* 0x0000000be0bd7220 */ /* 0x000fc60000410000 */
[----:B------:R-:W-:Y:S01]  /*4c30*/  LOP3.LUT P5, RZ, R188, 0xff, RZ, 0xc0, !PT ;  /* 0x000000ffbcff7812 */ /* 0x000fe200078ac0ff */
[----:B------:R-:W-:Y:S01]  /*4c40*/  FMUL.FTZ R224, R189, UR15 ;  /* 0x0000000fbde07c20 */ /* 0x000fe20008410000 */
[----:B------:R-:W-:-:S11]  /*4c50*/  HFMA2.MMA R189, -RZ, RZ, 0, 0 ;  /* 0x00000000ffbd7435 */ /* 0x000fd600000001ff */
[----:B--2---:R-:W-:-:S04]  /*4c60*/  @P5 IMAD.U32 R188, R184, 0x10000, RZ ;  /* 0x00010000b8bc5824 */ /* 0x004fc800078e00ff */
[----:B------:R-:W-:Y:S01]  /*4c70*/  @P5 FMUL.FTZ R189, R224, R188 ;  /* 0x000000bce0bd5220 */ /* 0x000fe20000410000 */
[----:B------:R-:W-:Y:S01]  /*4c80*/  FMUL.FTZ R188, R140, R224 ;  /* 0x000000e08cbc7220 */ /* 0x000fe20000410000 */
[-C--:B------:R-:W-:Y:S02]  /*4c90*/  FMUL.FTZ R224, R247, R11.reuse ;  /* 0x0000000bf7e07220 */ /* 0x080fe40000410000 */
[----:B------:R-:W-:Y:S01]  /*4ca0*/  FADD.FTZ R44, R44, R189 ;  /* 0x000000bd2c2c7221 */ /* 0x000fe20000010000 */
[----:B------:R-:W-:Y:S01]  /*4cb0*/  FMUL.FTZ R189, R191, R11 ;  /* 0x0000000bbfbd7220 */ /* 0x000fe20000410000 */
[----:B------:R-:W-:Y:S01]  /*4cc0*/  FSEL R188, R188, RZ, P5 ;  /* 0x000000ffbcbc7208 */ /* 0x000fe20002800000 */
[----:B------:R-:W-:Y:S01]  /*4cd0*/  FMUL.FTZ R247, R224, UR15 ;  /* 0x0000000fe0f77c20 */ /* 0x000fe20008410000 */
[----:B------:R-:W-:Y:S01]  /*4ce0*/  LOP3.LUT P5, RZ, R192, 0xff00, RZ, 0xc0, !PT ;  /* 0x0000ff00c0ff7812 */ /* 0x000fe200078ac0ff */
[----:B------:R-:W-:Y:S01]  /*4cf0*/  HFMA2.MMA R191, -RZ, RZ, 0, 0 ;  /* 0x00000000ffbf7435 */ /* 0x000fe200000001ff */
[----:B------:R-:W-:Y:S01]  /*4d00*/  MOV R224, RZ ;  /* 0x000000ff00e07202 */ /* 0x000fe20000000f00 */
[----:B------:R-:W-:-:S10]  /*4d10*/  FMUL.FTZ R189, R189, UR15 ;  /* 0x0000000fbdbd7c20 */ /* 0x000fd40008410000 */
[----:B------:R-:W-:-:S04]  /*4d20*/  @P5 PRMT R184, R184, 0x7632, R184 ;  /* 0x00007632b8b85816 */ /* 0x000fc800000000b8 */
[----:B------:R-:W-:-:S05]  /*4d30*/  @P5 SHF.L.U32 R184, R184, 0x10, RZ ;  /* 0x00000010b8b85819 */ /* 0x000fca00000006ff */
[----:B------:R-:W-:Y:S01]  /*4d40*/  @P5 FMUL.FTZ R224, R247, R184 ;  /* 0x000000b8f7e05220 */ /* 0x000fe20000410000 */
[----:B------:R-:W-:Y:S01]  /*4d50*/  FMUL.FTZ R184, R141, R247 ;  /* 0x000000f78db87220 */ /* 0x000fe20000410000 */
[----:B------:R-:W-:Y:S01]  /*4d60*/  FMUL.FTZ R247, R221, UR15 ;  /* 0x0000000fddf77c20 */ /* 0x000fe20008410000 */
[----:B------:R-:W-:Y:S01]  /*4d70*/  HFMA2.MMA R221, -RZ, RZ, 0, 0 ;  /* 0x00000000ffdd7435 */ /* 0x000fe200000001ff */
[----:B------:R-:W-:Y:S02]  /*4d80*/  FADD.FTZ R45, R45, R224 ;  /* 0x000000e02d2d7221 */ /* 0x000fe40000010000 */
[----:B------:R-:W-:Y:S02]  /*4d90*/  FSEL R184, R184, RZ, P5 ;  /* 0x000000ffb8b87208 */ /* 0x000fe40002800000 */
[----:B------:R-:W-:Y:S02]  /*4da0*/  LOP3.LUT P5, RZ, R192, 0xff0000, RZ, 0xc0, !PT ;  /* 0x00ff0000c0ff7812 */ /* 0x000fe400078ac0ff */
[----:B------:R-:W-:-:S11]  /*4db0*/  F2FP.BF16.F32.PACK_AB R184, R184, R188 ;  /* 0x000000bcb8b8723e */ /* 0x000fd600000010ff */
[----:B------:R-:W-:-:S05]  /*4dc0*/  @P5 SHF.L.U32 R248, R185, 0x10, RZ ;  /* 0x00000010b9f85819 */ /* 0x000fca00000006ff */
[----:B------:R-:W-:Y:S01]  /*4dd0*/  @P5 FMUL.FTZ R221, R247, R248 ;  /* 0x000000f8f7dd5220 */ /* 0x000fe20000410000 */
[----:B------:R-:W-:-:S03]  /*4de0*/  FMUL.FTZ R247, R142, R247 ;  /* 0x000000f78ef77220 */ /* 0x000fc60000410000 */
[----:B------:R-:W-:Y:S02]  /*4df0*/  FADD.FTZ R46, R46, R221 ;  /* 0x000000dd2e2e7221 */ /* 0x000fe40000010000 */
[----:B------:R-:W-:Y:S01]  /*4e00*/  FSEL R248, R247, RZ, P5 ;  /* 0x000000fff7f87208 */ /* 0x000fe20002800000 */
[----:B------:R-:W-:Y:S01]  /*4e10*/  FMUL.FTZ R247, R225, UR15 ;  /* 0x0000000fe1f77c20 */ /* 0x000fe20008410000 */
[----:B------:R-:W-:Y:S02]  /*4e20*/  LOP3.LUT P5, RZ, R192, 0xff000000, RZ, 0xc0, !PT ;  /* 0xff000000c0ff7812 */ /* 0x000fe400078ac0ff */
[----:B------:R-:W-:-:S11]  /*4e30*/  MOV R225, RZ ;  /* 0x000000ff00e17202 */ /* 0x000fd60000000f00 */
[----:B------:R-:W-:-:S04]  /*4e40*/  @P5 PRMT R185, R185, 0x7632, R185 ;  /* 0x00007632b9b95816 */ /* 0x000fc800000000b9 */
[----:B------:R-:W-:-:S05]  /*4e50*/  @P5 SHF.L.U32 R185, R185, 0x10, RZ ;  /* 0x00000010b9b95819 */ /* 0x000fca00000006ff */
[----:B------:R-:W-:Y:S01]  /*4e60*/  @P5 FMUL.FTZ R225, R247, R185 ;  /* 0x000000b9f7e15220 */ /* 0x000fe20000410000 */
[----:B------:R-:W-:-:S03]  /*4e70*/  FMUL.FTZ R185, R143, R247 ;  /* 0x000000f78fb97220 */ /* 0x000fc60000410000 */
        /* <DEDUP_REMOVED lines=9> */
[----:B------:R-:W-:Y:S01]  /*4f10*/  FMUL.FTZ R189, R226, R11 ;  /* 0x0000000be2bd7220 */ /* 0x000fe20000410000 */
[----:B------:R-:W-:Y:S01]  /*4f20*/  LOP3.LUT P5, RZ, R193, 0xff00, RZ, 0xc0, !PT ;  /* 0x0000ff00c1ff7812 */ /* 0x000fe200078ac0ff */
[----:B------:R-:W-:Y:S01]  /*4f30*/  HFMA2.MMA R11, -RZ, RZ, 0, 0 ;  /* 0x00000000ff0b7435 */ /* 0x000fe200000001ff */
[----:B------:R-:W-:Y:S01]  /*4f40*/  MOV R226, RZ ;  /* 0x000000ff00e27202 */ /* 0x000fe20000000f00 */
[----:B------:R-:W-:-:S10]  /*4f50*/  FMUL.FTZ R189, R189, UR15 ;  /* 0x0000000fbdbd7c20 */ /* 0x000fd40008410000 */
        /* <DEDUP_REMOVED lines=10> */
[----:B------:R-:W-:Y:S01]  /*5000*/  FMUL.FTZ R190, R138, R190 ;  /* 0x000000be8abe7220 */ /* 0x000fe20000410000 */
[----:B------:R-:W-:Y:S01]  /*5010*/  FMUL.FTZ R189, R12, UR15 ;  /* 0x0000000f0cbd7c20 */ /* 0x000fe20008410000 */
[----:B------:R-:W-:Y:S01]  /*5020*/  MOV R12, RZ ;  /* 0x000000ff000c7202 */ /* 0x000fe20000000f00 */
[----:B------:R-:W-:Y:S02]  /*5030*/  FADD.FTZ R42, R42, R11 ;  /* 0x0000000b2a2a7221 */ /* 0x000fe40000010000 */
[----:B------:R-:W-:Y:S02]  /*5040*/  FSEL R190, R190, RZ, P5 ;  /* 0x000000ffbebe7208 */ /* 0x000fe40002800000 */
[----:B------:R-:W-:-:S13]  /*5050*/  LOP3.LUT P5, RZ, R193, 0xff000000, RZ, 0xc0, !PT ;  /* 0xff000000c1ff7812 */ /* 0x000fda00078ac0ff */
[----:B------:R-:W-:-:S04]  /*5060*/  @P5 PRMT R187, R187, 0x7632, R187 ;  /* 0x00007632bbbb5816 */ /* 0x000fc800000000bb */
[----:B------:R-:W-:-:S05]  /*5070*/  @P5 SHF.L.U32 R187, R187, 0x10, RZ ;  /* 0x00000010bbbb5819 */ /* 0x000fca00000006ff */
[----:B------:R-:W-:Y:S01]  /*5080*/  @P5 FMUL.FTZ R12, R189, R187 ;  /* 0x000000bbbd0c5220 */ /* 0x000fe20000410000 */
[----:B------:R-:W-:-:S03]  /*5090*/  FMUL.FTZ R187, R139, R189 ;  /* 0x000000bd8bbb7220 */ /* 0x000fc60000410000 */
[----:B------:R-:W-:Y:S02]  /*50a0*/  FADD.FTZ R43, R43, R12 ;  /* 0x0000000c2b2b7221 */ /* 0x000fe40000010000 */
[----:B------:R-:W-:Y:S02]  /*50b0*/  FSEL R187, R187, RZ, P5 ;  /* 0x000000ffbbbb7208 */ /* 0x000fe40002800000 */
[C---:B------:R-:W-:Y:S02]  /*50c0*/  LEA R188, P5, R10.reuse, UR18, 0x4 ;  /* 0x000000120abc7c11 */ /* 0x040fe4000f8a20ff */
[----:B------:R-:W-:Y:S02]  /*50d0*/  F2FP.BF16.F32.PACK_AB R187, R187, R190 ;  /* 0x000000bebbbb723e */ /* 0x000fe400000010ff */
[----:B------:R-:W-:-:S05]  /*50e0*/  LEA.HI.X R189, R10, UR19, RZ, 0x4, P5 ;  /* 0x000000130abd7c11 */ /* 0x000fca000a8f24ff */
[----:B------:R0:W-:Y:S04]  /*50f0*/  STG.E.128 desc[UR4][R188.64], R184 ;  /* 0x000000b8bc007986 */ /* 0x0001e8000c101d04 */
.L_x_4011:
[----:B------:R-:W-:Y:S05]  /*5100*/  BSYNC B0 ;  /* 0x0000000000007941 */ /* 0x000fea0003800000 */
.L_x_4010:
[----:B-----5:R-:W-:Y:S02]  /*5110*/  IADD3 R2, R2, UR20, RZ ;  /* 0x0000001402027c10 */ /* 0x020fe4000fffe0ff */
[----:B------:R-:W-:Y:S02]  /*5120*/  SEL R10, RZ, 0x1, P4 ;  /* 0x00000001ff0a7807 */ /* 0x000fe40002000000 */
[----:B------:R-:W-:Y:S02]  /*5130*/  ISETP.GE.AND P4, PT, R2, UR21, PT ;  /* 0x0000001502007c0c */ /* 0x000fe4000bf86270 */
[----:B------:R-:W-:-:S11]  /*5140*/  PRMT R247, R10, 0x7610, R247 ;  /* 0x000076100af77816 */ /* 0x000fd600000000f7 */
[----:B------:R-:W-:Y:S05]  /*5150*/  @!P4 BRA `(.L_x_4012) ;  /* 0xffffffb400ecc947 */ /* 0x000fea000383ffff */
.L_x_3994:
[----:B------:R-:W2:Y:S04]  /*5160*/  LDL.LU R11, [R1+0x58] ;  /* 0x00005800010b7983 */ /* 0x000ea80000300800 */
[----:B------:R-:W1:Y:S01]  /*5170*/  LDL.LU R10, [R1+0x5c] ;  /* 0x00005c00010a7983 */ /* 0x000e620000300800 */
[----:B------:R-:W3:Y:S01]  /*5180*/  S2UR UR6, SR_CTAID.X ;  /* 0x00000000000679c3 */ /* 0x000ee20000002500 */
[----:B------:R-:W-:Y:S01]  /*5190*/  BSSY B0, `(.L_x_4013) ;  /* 0x0000013000007945 */ /* 0x000fe20003800000 */
[----:B------:R-:W3:Y:S02]  /*51a0*/  S2R R0, SR_TID.X ;  /* 0x0000000000007919 */ /* 0x000ee40000002100 */
[----:B---3--:R-:W-:-:S05]  /*51b0*/  LEA.HI R0, R0, UR6, RZ, 0x19 ;  /* 0x0000000600007c11 */ /* 0x008fca000f8fc8ff */
[----:B--2---:R-:W-:-:S05]  /*51c0*/  IMAD R0, R0, R11, RZ ;  /* 0x0000000b00007224 */ /* 0x004fca00078e02ff */
[----:B-1----:R-:W-:Y:S01]  /*51d0*/  LEA.HI R9, R0, R10, RZ, 0x1d ;  /* 0x0000000a00097211 */ /* 0x002fe200078fe8ff */
[----:B------:R-:W-:Y:S06]  /*51e0*/  @!P0 BRA `(.L_x_4014) ;  /* 0x0000000000348947 */ /* 0x000fec0003800000 */
[----:B------:R-:W1:Y:S08]  /*51f0*/  LDC.64 R2, c[0x0][0x2d0] ;  /* 0x0000b400ff027b82 */ /* 0x000e700000000a00 */
[----:B------:R-:W2:Y:S08]  /*5200*/  LDC.64 R4, c[0x0][0x2d8] ;  /* 0x0000b600ff047b82 */ /* 0x000eb00000000a00 */
[----:B------:R-:W3:Y:S01]  /*5210*/  LDC.64 R6, c[0x0][0x2f0] ;  /* 0x0000bc00ff067b82 */ /* 0x000ee20000000a00 */
[----:B-1----:R-:W-:-:S05]  /*5220*/  IMAD.WIDE.U32 R2, R9, 0x20, R2 ;  /* 0x0000002009027825 */ /* 0x002fca00078e0002 */
[----:B------:R1:W-:Y:S01]  /*5230*/  STG.E.128 desc[UR4][R2.64], R100 ;  /* 0x0000006402007986 */ /* 0x0003e2000c101d04 */
[----:B--2---:R-:W-:-:S03]  /*5240*/  IMAD.WIDE.U32 R4, R9, 0x20, R4 ;  /* 0x0000002009047825 */ /* 0x004fc600078e0004 */
[----:B------:R1:W-:Y:S04]  /*5250*/  STG.E.128 desc[UR4][R2.64+0x10], R96 ;  /* 0x0000106002007986 */ /* 0x0003e8000c101d04 */
[----:B------:R1:W-:Y:S01]  /*5260*/  STG.E.128 desc[UR4][R4.64], R132 ;  /* 0x0000008404007986 */ /* 0x0003e2000c101d04 */
[----:B---3--:R-:W-:-:S03]  /*5270*/  IMAD.WIDE.U32 R6, R9, 0x20, R6 ;  /* 0x0000002009067825 */ /* 0x008fc600078e0006 */
[----:B------:R1:W-:Y:S01]  /*5280*/  STG.E.128 desc[UR4][R4.64+0x10], R128 ;  /* 0x0000108004007986 */ /* 0x0003e2000c101d04 */
[----:B------:R-:W-:-:S03]  /*5290*/  IADD3 R9, R9, 0x80, RZ ;  /* 0x0000008009097810 */ /* 0x000fc60007ffe0ff */
[----:B------:R1:W-:Y:S04]  /*52a0*/  STG.E.128 desc[UR4][R6.64], R68 ;  /* 0x0000004406007986 */ /* 0x0003e8000c101d04 */
[----:B------:R1:W-:Y:S02]  /*52b0*/  STG.E.128 desc[UR4][R6.64+0x10], R64 ;  /* 0x0000104006007986 */ /* 0x0003e4000c101d04 */
.L_x_4014:
[----:B------:R-:W-:Y:S05]  /*52c0*/  BSYNC B0 ;  /* 0x0000000000007941 */ /* 0x000fea0003800000 */
.L_x_4013:
[----:B------:R-:W-:Y:S04]  /*52d0*/  BSSY B0, `(.L_x_4015) ;  /* 0x000000f000007945 */ /* 0x000fe80003800000 */
[----:B------:R-:W-:Y:S05]  /*52e0*/  @!P1 BRA `(.L_x_4016) ;  /* 0x0000000000349947 */ /* 0x000fea0003800000 */
[----:B-1----:R-:W1:Y:S08]  /*52f0*/  LDC.64 R2, c[0x0][0x2d0] ;  /* 0x0000b400ff027b82 */ /* 0x002e700000000a00 */
        /* <DEDUP_REMOVED lines=12> */
.L_x_4016:
[----:B------:R-:W-:Y:S05]  /*53c0*/  BSYNC B0 ;  /* 0x0000000000007941 */ /* 0x000fea0003800000 */
.L_x_4015:
[----:B------:R-:W-:Y:S04]  /*53d0*/  BSSY B0, `(.L_x_4017) ;  /* 0x000000f000007945 */ /* 0x000fe80003800000 */
[----:B------:R-:W-:Y:S05]  /*53e0*/  @!P2 BRA `(.L_x_4018) ;  /* 0x000000000034a947 */ /* 0x000fea0003800000 */
[----:B-1--4-:R-:W1:Y:S08]  /*53f0*/  LDC.64 R2, c[0x0][0x2d0] ;  /* 0x0000b400ff027b82 */ /* 0x012e700000000a00 */
        /* <DEDUP_REMOVED lines=12> */
.L_x_4018:
[----:B------:R-:W-:Y:S05]  /*54c0*/  BSYNC B0 ;  /* 0x0000000000007941 */ /* 0x000fea0003800000 */
.L_x_4017:
[----:B------:R-:W2:Y:S02]  /*54d0*/  LDL.LU R0, [R1+0x60] ;  /* 0x0000600001007983 */ /* 0x000ea40000300800 */
[----:B--2---:R-:W-:-:S13]  /*54e0*/  ISETP.NE.AND P0, PT, R0, RZ, PT ;  /* 0x000000ff0000720c */ /* 0x004fda0003f05270 */
[----:B------:R-:W-:Y:S05]  /*54f0*/  @!P0 EXIT ;  /* 0x000000000000894d */ /* 0x000fea0003800000 */
[----:B-1--4-:R-:W1:Y:S08]  /*5500*/  LDC.64 R2, c[0x0][0x2d0] ;  /* 0x0000b400ff027b82 */ /* 0x012e700000000a00 */
[----:B------:R-:W2:Y:S08]  /*5510*/  LDC.64 R4, c[0x0][0x2d8] ;  /* 0x0000b600ff047b82 */ /* 0x000eb00000000a00 */
[----:B------:R-:W3:Y:S01]  /*5520*/  LDC.64 R6, c[0x0][0x2f0] ;  /* 0x0000bc00ff067b82 */ /* 0x000ee20000000a00 */
[----:B-1----:R-:W-:-:S05]  /*5530*/  IMAD.WIDE.U32 R2, R9, 0x20, R2 ;  /* 0x0000002009027825 */ /* 0x002fca00078e0002 */
[----:B------:R-:W-:Y:S01]  /*5540*/  STG.E.128 desc[UR4][R2.64], R76 ;  /* 0x0000004c02007986 */ /* 0x000fe2000c101d04 */
[----:B--2---:R-:W-:-:S03]  /*5550*/  IMAD.WIDE.U32 R4, R9, 0x20, R4 ;  /* 0x0000002009047825 */ /* 0x004fc600078e0004 */
[----:B------:R-:W-:Y:S04]  /*5560*/  STG.E.128 desc[UR4][R2.64+0x10], R72 ;  /* 0x0000104802007986 */ /* 0x000fe8000c101d04 */
[----:B------:R-:W-:Y:S01]  /*5570*/  STG.E.128 desc[UR4][R4.64], R108 ;  /* 0x0000006c04007986 */ /* 0x000fe2000c101d04 */
[----:B---3--:R-:W-:-:S03]  /*5580*/  IMAD.WIDE.U32 R6, R9, 0x20, R6 ;  /* 0x0000002009067825 */ /* 0x008fc600078e0006 */
[----:B------:R-:W-:Y:S04]  /*5590*/  STG.E.128 desc[UR4][R4.64+0x10], R104 ;  /* 0x0000106804007986 */ /* 0x000fe8000c101d04 */
[----:B------:R-:W-:Y:S04]  /*55a0*/  STG.E.128 desc[UR4][R6.64], R44 ;  /* 0x0000002c06007986 */ /* 0x000fe8000c101d04 */
[----:B------:R-:W-:Y:S01]  /*55b0*/  STG.E.128 desc[UR4][R6.64+0x10], R40 ;  /* 0x0000102806007986 */ /* 0x000fe2000c101d04 */
[----:B------:R-:W-:Y:S05]  /*55c0*/  EXIT ;  /* 0x000000000000794d */ /* 0x000fea0003800000 */
.L_x_4003:
[----:B------:R-:W-:Y:S01]  /*55d0*/  HFMA2.MMA R184, -RZ, RZ, 0, 9.5367431640625e-07 ;  /* 0x00000010ffb87435 */ /* 0x000fe200000001ff */
[----:B------:R-:W-:Y:S02]  /*55e0*/  MOV R188, R226 ;  /* 0x000000e200bc7202 */ /* 0x000fe40000000f00 */
[----:B------:R-:W-:Y:S02]  /*55f0*/  MOV R185, 0x1f ;  /* 0x0000001f00b97802 */ /* 0x000fe40000000f00 */
[----:B------:R-:W-:-:S07]  /*5600*/  MOV R187, 0xffffffff ;  /* 0xffffffff00bb7802 */ /* 0x000fce0000000f00 */
[----:B-1---5:R-:W-:Y:S05]  /*5610*/  WARPSYNC.COLLECTIVE R187, `(.L_x_4019) ;  /* 0x00000000bb087348 */ /* 0x022fea0003c00000 */
[----:B------:R0:W2:Y:S02]  /*5620*/  SHFL.DOWN P6, R191, R188, R184, R185 ;  /* 0x080000b8bcbf7389 */ /* 0x0000a400000c00b9 */
[----:B012--5:R-:W-:Y:S01]  /*5630*/  ENDCOLLECTIVE ;  /* 0x000000000000791b */ /* 0x027fe20003800000 */
.L_x_4019:
[----:B------:R-:W-:Y:S02]  /*5640*/  MOV R188, R224 ;  /* 0x000000e000bc7202 */ /* 0x000fe40000000f00 */
[----:B------:R-:W-:-:S05]  /*5650*/  MOV R184, R191 ;  /* 0x000000bf00b87202 */ /* 0x000fca0000000f00 */
[----:B------:R-:W-:Y:S01]  /*5660*/  FADD.FTZ R189, R184, R226 ;  /* 0x000000e2b8bd7221 */ /* 0x000fe20000010000 */
[----:B------:R-:W-:-:S07]  /*5670*/  IMAD.MOV.U32 R184, RZ, RZ, 0x10 ;  /* 0x00000010ffb87424 */ /* 0x000fce00078e00ff */
[----:B------:R-:W-:Y:S05]  /*5680*/  WARPSYNC.COLLECTIVE R187, `(.L_x_4020) ;  /* 0x00000000bb087348 */ /* 0x000fea0003c00000 */
[----:B------:R0:W1:Y:S02]  /*5690*/  SHFL.DOWN P6, R191, R188, R184, R185 ;  /* 0x080000b8bcbf7389 */ /* 0x00006400000c00b9 */
[----:B01----:R-:W-:Y:S01]  /*56a0*/  ENDCOLLECTIVE ;  /* 0x000000000000791b */ /* 0x003fe20003800000 */
.L_x_4020:
[----:B------:R-:W-:Y:S02]  /*56b0*/  MOV R188, R189 ;  /* 0x000000bd00bc7202 */ /* 0x000fe40000000f00 */
[----:B------:R-:W-:-:S05]  /*56c0*/  MOV R184, R191 ;  /* 0x000000bf00b87202 */ /* 0x000fca0000000f00 */
[----:B------:R-:W-:Y:S01]  /*56d0*/  FADD.FTZ R190, R184, R224 ;  /* 0x000000e0b8be7221 */ /* 0x000fe20000010000 */
[----:B------:R-:W-:-:S11]  /*56e0*/  HFMA2.MMA R184, -RZ, RZ, 0, 4.76837158203125e-07 ;  /* 0x00000008ffb87435 */ /* 0x000fd600000001ff */
[----:B------:R-:W-:Y:S05]  /*56f0*/  WARPSYNC.COLLECTIVE R187, `(.L_x_4021) ;  /* 0x00000000bb087348 */ /* 0x000fea0003c00000 */
[----:B------:R0:W1:Y:S02]  /*5700*/  SHFL.DOWN P6, R191, R188, R184, R185 ;  /* 0x080000b8bcbf7389 */ /* 0x00006400000c00b9 */
[----:B01----:R-:W-:Y:S01]  /*5710*/  ENDCOLLECTIVE ;  /* 0x000000000000791b */ /* 0x003fe20003800000 */
.L_x_4021:
[----:B------:R-:W-:Y:S02]  /*5720*/  MOV R188, R190 ;  /* 0x000000be00bc7202 */ /* 0x000fe40000000f00 */
[----:B------:R-:W-:-:S05]  /*5730*/  MOV R184, R191 ;  /* 0x000000bf00b87202 */ /* 0x000fca0000000f00 */
[----:B------:R-:W-:Y:S01]  /*5740*/  FADD.FTZ R189, R189, R184 ;  /* 0x000000b8bdbd7221 */ /* 0x000fe20000010000 */
[----:B------:R-:W-:-:S11]  /*5750*/  HFMA2.MMA R184, -RZ, RZ, 0, 4.76837158203125e-07 ;  /* 0x00000008ffb87435 */ /* 0x000fd600000001ff */
[----:B------:R-:W-:Y:S05]  /*5760*/  WARPSYNC.COLLECTIVE R187, `(.L_x_4022) ;  /* 0x00000000bb087348 */ /* 0x000fea0003c00000 */
[----:B------:R0:W1:Y:S02]  /*5770*/  SHFL.DOWN P6, R191, R188, R184, R185 ;  /* 0x080000b8bcbf7389 */ /* 0x00006400000c00b9 */
[----:B01----:R-:W-:Y:S01]  /*5780*/  ENDCOLLECTIVE ;  /* 0x000000000000791b */ /* 0x003fe20003800000 */
.L_x_4022:
[----:B------:R-:W-:Y:S02]  /*5790*/  MOV R188, R189 ;  /* 0x000000bd00bc7202 */ /* 0x000fe40000000f00 */
[----:B------:R-:W-:-:S05]  /*57a0*/  MOV R184, R191 ;  /* 0x000000bf00b87202 */ /* 0x000fca0000000f00 */
[----:B------:R-:W-:Y:S01]  /*57b0*/  FADD.FTZ R190, R190, R184 ;  /* 0x000000b8bebe7221 */ /* 0x000fe20000010000 */
[----:B------:R-:W-:-:S11]  /*57c0*/  HFMA2.MMA R184, -RZ, RZ, 0, 2.384185791015625e-07 ;  /* 0x00000004ffb87435 */ /* 0x000fd600000001ff */
[----:B------:R-:W-:Y:S05]  /*57d0*/  WARPSYNC.COLLECTIVE R187, `(.L_x_4023) ;  /* 0x00000000bb087348 */ /* 0x000fea0003c00000 */
[----:B------:R0:W1:Y:S02]  /*57e0*/  SHFL.DOWN P6, R191, R188, R184, R185 ;  /* 0x080000b8bcbf7389 */ /* 0x00006400000c00b9 */
[----:B01----:R-:W-:Y:S01]  /*57f0*/  ENDCOLLECTIVE ;  /* 0x000000000000791b */ /* 0x003fe20003800000 */
.L_x_4023:
[----:B------:R-:W-:Y:S02]  /*5800*/  MOV R188, R190 ;  /* 0x000000be00bc7202 */ /* 0x000fe40000000f00 */
[----:B------:R-:W-:-:S05]  /*5810*/  MOV R184, R191 ;  /* 0x000000bf00b87202 */ /* 0x000fca0000000f00 */
[----:B------:R-:W-:Y:S01]  /*5820*/  FADD.FTZ R189, R189, R184 ;  /* 0x000000b8bdbd7221 */ /* 0x000fe20000010000 */
[----:B------:R-:W-:-:S11]  /*5830*/  HFMA2.MMA R184, -RZ, RZ, 0, 2.384185791015625e-07 ;  /* 0x00000004ffb87435 */ /* 0x000fd600000001ff */
[----:B------:R-:W-:Y:S05]  /*5840*/  WARPSYNC.COLLECTIVE R187, `(.L_x_4024) ;  /* 0x00000000bb087348 */ /* 0x000fea0003c00000 */
[----:B------:R0:W1:Y:S02]  /*5850*/  SHFL.DOWN P6, R191, R188, R184, R185 ;  /* 0x080000b8bcbf7389 */ /* 0x00006400000c00b9 */
[----:B01----:R-:W-:Y:S01]  /*5860*/  ENDCOLLECTIVE ;  /* 0x000000000000791b */ /* 0x003fe20003800000 */
.L_x_4024:
[----:B------:R-:W-:Y:S02]  /*5870*/  MOV R188, R189 ;  /* 0x000000bd00bc7202 */ /* 0x000fe40000000f00 */
[----:B------:R-:W-:-:S05]  /*5880*/  MOV R184, R191 ;  /* 0x000000bf00b87202 */ /* 0x000fca0000000f00 */
[----:B------:R-:W-:Y:S01]  /*5890*/  FADD.FTZ R221, R190, R184 ;  /* 0x000000b8bedd7221 */ /* 0x000fe20000010000 */
[----:B------:R-:W-:-:S11]  /*58a0*/  HFMA2.MMA R184, -RZ, RZ, 0, 1.1920928955078125e-07 ;  /* 0x00000002ffb87435 */ /* 0x000fd600000001ff */
[----:B------:R-:W-:Y:S05]  /*58b0*/  WARPSYNC.COLLECTIVE R187, `(.L_x_4025) ;  /* 0x00000000bb087348 */ /* 0x000fea0003c00000 */
[----:B------:R0:W1:Y:S02]  /*58c0*/  SHFL.DOWN P6, R191, R188, R184, R185 ;  /* 0x080000b8bcbf7389 */ /* 0x00006400000c00b9 */
[----:B01----:R-:W-:Y:S01]  /*58d0*/  ENDCOLLECTIVE ;  /* 0x000000000000791b */ /* 0x003fe20003800000 */
.L_x_4025:
[----:B------:R-:W-:Y:S02]  /*58e0*/  MOV R188, R221 ;  /* 0x000000dd00bc7202 */ /* 0x000fe40000000f00 */
[----:B------:R-:W-:-:S05]  /*58f0*/  MOV R184, R191 ;  /* 0x000000bf00b87202 */ /* 0x000fca0000000f00 */
[----:B------:R-:W-:Y:S01]  /*5900*/  FADD.FTZ R190, R189, R184 ;  /* 0x000000b8bdbe7221 */ /* 0x000fe20000010000 */
[----:B------:R-:W-:-:S11]  /*5910*/  HFMA2.MMA R184, -RZ, RZ, 0, 1.1920928955078125e-07 ;  /* 0x00000002ffb87435 */ /* 0x000fd600000001ff */
[----:B------:R-:W-:Y:S05]  /*5920*/  WARPSYNC.COLLECTIVE R187, `(.L_x_4026) ;  /* 0x00000000bb087348 */ /* 0x000fea0003c00000 */
[----:B------:R0:W1:Y:S02]  /*5930*/  SHFL.DOWN P6, R191, R188, R184, R185 ;  /* 0x080000b8bcbf7389 */ /* 0x00006400000c00b9 */
[----:B01----:R-:W-:Y:S01]  /*5940*/  ENDCOLLECTIVE ;  /* 0x000000000000791b */ /* 0x003fe20003800000 */
.L_x_4026:
[----:B------:R-:W-:Y:S02]  /*5950*/  MOV R188, R190 ;  /* 0x000000be00bc7202 */ /* 0x000fe40000000f00 */
[----:B------:R-:W-:-:S05]  /*5960*/  MOV R184, R191 ;  /* 0x000000bf00b87202 */ /* 0x000fca0000000f00 */
[----:B------:R-:W-:Y:S01]  /*5970*/  FADD.FTZ R189, R221, R184 ;  /* 0x000000b8ddbd7221 */ /* 0x000fe20000010000 */
[----:B------:R-:W-:-:S11]  /*5980*/  HFMA2.MMA R184, -RZ, RZ, 0, 5.9604644775390625e-08 ;  /* 0x00000001ffb87435 */ /* 0x000fd600000001ff */
[----:B------:R-:W-:Y:S05]  /*5990*/  WARPSYNC.COLLECTIVE R187, `(.L_x_4027) ;  /* 0x00000000bb087348 */ /* 0x000fea0003c00000 */
[----:B------:R0:W1:Y:S02]  /*59a0*/  SHFL.DOWN P6, R191, R188, R184, R185 ;  /* 0x080000b8bcbf7389 */ /* 0x00006400000c00b9 */
[----:B01----:R-:W-:Y:S01]  /*59b0*/  ENDCOLLECTIVE ;  /* 0x000000000000791b */ /* 0x003fe20003800000 */
.L_x_4027:
[----:B------:R-:W-:Y:S02]  /*59c0*/  MOV R188, R189 ;  /* 0x000000bd00bc7202 */ /* 0x000fe40000000f00 */
[----:B------:R-:W-:-:S07]  /*59d0*/  MOV R221, R191 ;  /* 0x000000bf00dd7202 */ /* 0x000fce0000000f00 */
[----:B------:R-:W-:Y:S05]  /*59e0*/  WARPSYNC.COLLECTIVE R187, `(.L_x_4028) ;  /* 0x00000000bb087348 */ /* 0x000fea0003c00000 */
[----:B------:R0:W1:Y:S02]  /*59f0*/  SHFL.DOWN P6, R191, R188, R184, R185 ;  /* 0x080000b8bcbf7389 */ /* 0x00006400000c00b9 */
[----:B01----:R-:W-:Y:S01]  /*5a00*/  ENDCOLLECTIVE ;  /* 0x000000000000791b */ /* 0x003fe20003800000 */
.L_x_4028:
[----:B------:R-:W-:Y:S01]  /*5a10*/  MOV R185, R191 ;  /* 0x000000bf00b97202 */ /* 0x000fe20000000f00 */
[----:B------:R-:W-:Y:S06]  /*5a20*/  BRA `(.L_x_4029) ;  /* 0xffffffc800d07947 */ /* 0x000fec000383ffff */
.L_x_4030:
        /* <DEDUP_REMOVED lines=13> */
.L_x_13914:


//--------------------- .text._ZN10layer_norm13ln_bwd_kernelINS_13Kernel_traitsIf13__nv_bfloat16S2_S2_fjLj4096ELj1ELj1ELj4ELj16ENS_18Kernel_traits_baseILj4096EfS2_S2_S2_fjLj128EEEEELb1ELb1ELb0ELb1EEEvNS_9BwdParamsE --------------------------
	.section	.text._ZN10layer_norm13ln_bwd_kernelINS_13Kernel_traitsIf13__nv_bfloat16S2_S2_fjLj4096ELj1ELj1ELj4ELj16ENS_18Kernel_traits_baseILj4096EfS2_S2_S2_fjLj128EEEEELb1ELb1ELb0ELb1EEEvNS_9BwdParamsE,"ax",@progbits
	.align	128
        .global         _ZN10layer_norm13ln_bwd_kernelINS_13Kernel_traitsIf13__nv_bfloat16S2_S2_fjLj4096ELj1ELj1ELj4ELj16ENS_18Kernel_traits_baseILj4096EfS2_S2_S2_fjLj128EEEEELb1ELb1ELb0ELb1EEEvNS_9BwdParamsE
        .type           _ZN10layer_norm13ln_bwd_kernelINS_13Kernel_traitsIf13__nv_bfloat16S2_S2_fjLj4096ELj1ELj1ELj4ELj16ENS_18Kernel_traits_baseILj4096EfS2_S2_S2_fjLj128EEEEELb1ELb1ELb0ELb1EEEvNS_9BwdParamsE,@function
        .size           _ZN10layer_norm13ln_bwd_kernelINS_13Kernel_traitsIf13__nv_bfloat16S2_S2_fjLj4096ELj1ELj1ELj4ELj16ENS_18Kernel_traits_baseILj4096EfS2_S2_S2_fjLj128EEEEELb1ELb1ELb0ELb1EEEvNS_9BwdParamsE,(.L_x_13915 - _ZN10layer_norm13ln_bwd_kernelINS_13Kernel_traitsIf13__nv_bfloat16S2_S2_fjLj4096ELj1ELj1ELj4ELj16ENS_18Kernel_traits_baseILj4096EfS2_S2_S2_fjLj128EEEEELb1ELb1ELb0ELb1EEEvNS_9BwdParamsE)
        .other          _ZN10layer_norm13ln_bwd_kernelINS_13Kernel_traitsIf13__nv_bfloat16S2_S2_fjLj4096ELj1ELj1ELj4ELj16ENS_18Kernel_traits_baseILj4096EfS2_S2_S2_fjLj128EEEEELb1ELb1ELb0ELb1EEEvNS_9BwdParamsE,@"STO_CUDA_ENTRY STV_DEFAULT"
_ZN10layer_norm13ln_bwd_kernelINS_13Kernel_traitsIf13__nv_bfloat16S2_S2_fjLj4096ELj1ELj1ELj4ELj16ENS_18Kernel_traits_baseILj4096EfS2_S2_S2_fjLj128EEEEELb1ELb1ELb0ELb1EEEvNS_9BwdParamsE:
.text._ZN10layer_norm13ln_bwd_kernelINS_13Kernel_traitsIf13__nv_bfloat16S2_S2_fjLj4096ELj1ELj1ELj4ELj16ENS_18Kernel_traits_baseILj4096EfS2_S2_S2_fjLj128EEEEELb1ELb1ELb0ELb1EEEvNS_9BwdParamsE:
[----:B------:R-:W0:Y:S01]  /*0000*/  LDC R1, c[0x0][0x28] ;  /* 0x00000a00ff017b82 */ /* 0x000e220000000800 */
[----:B------:R-:W1:Y:S07]  /*0010*/  S2R R2, SR_TID.X ;  /* 0x0000000000027919 */ /* 0x000e6e0000002100 */
[----:B------:R-:W1:Y:S01]  /*0020*/  S2UR UR4, SR_CTAID.X ;  /* 0x00000000000479c3 */ /* 0x000e620000002500 */
        /* <DEDUP_REMOVED lines=63> */
.L_x_4031:
        /* <DEDUP_REMOVED lines=30> */
[----:B------:R-:W-:Y:S02]  /*0600*/  ISETP.NE.AND.EX P0, PT, RZ, UR5, PT, P0 ;  /* 0x00000005ff007c0c */ /* 0x000fe4000bf05300 */
[----:B------:R-:W-:Y:S02]  /*0610*/  CS2R R250, SRZ ;  /* 0x0000000000fa7805 */ /* 0x000fe4000001ff00 */
[----:B------:R-:W-:Y:S01]  /*0620*/  MOV R252, RZ ;  /* 0x000000ff00fc7202 */ /* 0x000fe20000000f00 */
[----:B------:R-:W5:Y:S01]  /*0630*/  LDG.E.128 R92, desc[UR6][R2.64+0x10] ;  /* 0x00001006025c7981 */ /* 0x000f62000c1e1d00 */
[----:B------:R-:W-:Y:S02]  /*0640*/  CS2R R248, SRZ ;  /* 0x0000000000f87805 */ /* 0x000fe4000001ff00 */
[----:B------:R-:W-:-:S02]  /*0650*/  CS2R R234, SRZ ;  /* 0x0000000000ea7805 */ /* 0x000fc4000001ff00 */
[----:B------:R-:W-:Y:S01]  /*0660*/  CS2R R232, SRZ ;  /* 0x0000000000e87805 */ /* 0x000fe2000001ff00 */
[----:B------:R-:W5:Y:S01]  /*0670*/  LDG.E.128 R88, desc[UR6][R2.64+0x1000] ;  /* 0x0010000602587981 */ /* 0x000f62000c1e1d00 */
[----:B------:R-:W-:Y:S02]  /*0680*/  CS2R R230, SRZ ;  /* 0x0000000000e67805 */ /* 0x000fe4000001ff00 */
        /* <DEDUP_REMOVED lines=9> */
[----:B------:R-:W-:Y:S01]  /*0720*/  CS2R R162, SRZ ;  /* 0x0000000000a27805 */ /* 0x000fe2000001ff00 */
        /* <DEDUP_REMOVED lines=8> */
[----:B------:R1:W5:Y:S01]  /*07b0*/  LDG.E.128 R68, desc[UR6][R2.64+0x3010] ;  /* 0x0030100602447981 */ /* 0x000362000c1e1d00 */
        /* <DEDUP_REMOVED lines=9> */
[----:B-1----:R-:W-:-:S02]  /*0850*/  CS2R R2, SRZ ;  /* 0x0000000000027805 */ /* 0x002fc4000001ff00 */
        /* <DEDUP_REMOVED lines=14> */
[----:B------:R-:W-:-:S03]  /*0940*/  CS2R R16, SRZ ;  /* 0x0000000000107805 */ /* 0x000fc6000001ff00 */
[----:B------:R-:W5:Y:S04]  /*0950*/  LDG.E.128 R40, desc[UR6][R4.64+0x3000] ;  /* 0x0030000604287981 */ /* 0x000f68000c1e1d00 */
[----:B------:R1:W5:Y:S02]  /*0960*/  LDG.E.128 R36, desc[UR6][R4.64+0x3010] ;  /* 0x0030100604247981 */ /* 0x000364000c1e1d00 */
[----:B01----:R-:W-:-:S07]  /*0970*/  CS2R R4, SRZ ;  /* 0x0000000000047805 */ /* 0x003fce000001ff00 */
.L_x_4035:
[----:B------:R-:W0:Y:S01]  /*0980*/  S2R R223, SR_TID.X ;  /* 0x0000000000df7919 */ /* 0x000e220000002100 */
[----:B------:R-:W1:Y:S01]  /*0990*/  @P0 LDC.64 R120, c[0x0][0x270] ;  /* 0x00009c00ff780b82 */ /* 0x000e620000000a00 */
[----:B------:R-:W-:Y:S01]  /*09a0*/  IMAD R122, R0, UR11, RZ ;  /* 0x0000000b007a7c24 */ /* 0x000fe2000f8e02ff */
[----:B------:R-:W-:-:S04]  /*09b0*/  SHF.R.S32.HI R124, RZ, 0x1f, R0 ;  /* 0x0000001fff7c7819 */ /* 0x000fc80000011400 */
[----:B------:R-:W-:Y:S02]  /*09c0*/  SHF.R.S32.HI R123, RZ, 0x1f, R122 ;  /* 0x0000001fff7b7819 */ /* 0x000fe4000001147a */
[----:B------:R-:W2:Y:S02]  /*09d0*/  LDC.64 R138, c[0x0][0x238] ;  /* 0x00008e00ff8a7b82 */ /* 0x000ea40000000a00 */
[----:B------:R-:W-:-:S06]  /*09e0*/  LEA.HI R123, R123, R122, RZ, 0x3 ;  /* 0x0000007a7b7b7211 */ /* 0x000fcc00078f18ff */
[----:B------:R-:W3:Y:S01]  /*09f0*/  LDC.64 R148, c[0x0][0x2b8] ;  /* 0x0000ae00ff947b82 */ /* 0x000ee20000000a00 */
[----:B-1----:R-:W-:-:S07]  /*0a00*/  @P0 LEA R120, P1, R0, R120, 0x1 ;  /* 0x0000007800780211 */ /* 0x002fce00078208ff */
[----:B------:R-:W1:Y:S01]  /*0a10*/  LDC.64 R136, c[0x0][0x250] ;  /* 0x00009400ff887b82 */ /* 0x000e620000000a00 */
[----:B------:R-:W-:Y:S02]  /*0a20*/  @P0 LEA.HI.X R121, R0, R121, R124, 0x1, P1 ;  /* 0x0000007900790211 */ /* 0x000fe400008f0c7c */
[----:B0-----:R-:W-:-:S03]  /*0a30*/  LOP3.LUT R196, R223, 0x7f, RZ, 0xc0, !PT ;  /* 0x0000007fdfc47812 */ /* 0x001fc600078ec0ff */
[----:B------:R2:W4:Y:S02]  /*0a40*/  @P0 LDG.E.U16 R183, desc[UR6][R120.64] ;  /* 0x0000000678b70981 */ /* 0x000524000c1e1500 */
[----:B------:R-:W0:Y:S01]  /*0a50*/  LDC.64 R180, c[0x0][0x258] ;  /* 0x00009600ffb47b82 */ /* 0x000e220000000a00 */
[----:B------:R-:W-:-:S04]  /*0a60*/  LEA.HI.SX32 R196, R123, R196, 0x1d ;  /* 0x000000c47bc47211 */ /* 0x000fc800078feaff */
[C---:B------:R-:W-:Y:S02]  /*0a70*/  IADD3 R195, R196.reuse, 0x80, RZ ;  /* 0x00000080c4c37810 */ /* 0x040fe40007ffe0ff */
[C---:B------:R-:W-:Y:S01]  /*0a80*/  IADD3 R194, R196.reuse, 0x100, RZ ;  /* 0x00000100c4c27810 */ /* 0x040fe20007ffe0ff */
[C---:B---3--:R-:W-:Y:S01]  /*0a90*/  IMAD.WIDE.U32 R124, R196.reuse, 0x10, R148 ;  /* 0x00000010c47c7825 */ /* 0x048fe200078e0094 */
[----:B------:R-:W3:Y:S03]  /*0aa0*/  LDC.64 R214, c[0x0][0x240] ;  /* 0x00009000ffd67b82 */ /* 0x000ee60000000a00 */
[--C-:B--2---:R-:W-:Y:S02]  /*0ab0*/  IMAD.WIDE.U32 R120, R196, 0x10, R138.reuse ;  /* 0x00000010c4787825 */ /* 0x104fe400078e008a */
[----:B------:R-:W2:Y:S02]  /*0ac0*/  LDG.E.128 R124, desc[UR6][R124.64] ;  /* 0x000000067c7c7981 */ /* 0x000ea4000c1e1d00 */
[----:B------:R-:W-:-:S02]  /*0ad0*/  IMAD.WIDE.U32 R128, R195, 0x10, R138 ;  /* 0x00000010c3807825 */ /* 0x000fc400078e008a */
[----:B------:R-:W3:Y:S02]  /*0ae0*/  LDG.E.128 R120, desc[UR6][R120.64] ;  /* 0x0000000678787981 */ /* 0x000ee4000c1e1d00 */
[----:B------:R-:W-:Y:S02]  /*0af0*/  IMAD.WIDE.U32 R132, R194, 0x10, R138 ;  /* 0x00000010c2847825 */ /* 0x000fe400078e008a */
[----:B------:R-:W4:Y:S04]  /*0b00*/  LDG.E.128 R128, desc[UR6][R128.64] ;  /* 0x0000000680807981 */ /* 0x000f28000c1e1d00 */
[----:B------:R-:W4:Y:S01]  /*0b10*/  LDG.E.128 R132, desc[UR6][R132.64] ;  /* 0x0000000684847981 */ /* 0x000f22000c1e1d00 */
[----:B-1----:R-:W-:-:S05]  /*0b20*/  IMAD.WIDE R136, R0, 0x4, R136 ;  /* 0x0000000400887825 */ /* 0x002fca00078e0288 */
[----:B------:R-:W4:Y:S01]  /*0b30*/  LDG.E R198, desc[UR6][R136.64] ;  /* 0x0000000688c67981 */ /* 0x000f22000c1e1900 */
[----:B0-----:R-:W-:-:S04]  /*0b40*/  IMAD.WIDE R180, R0, 0x4, R180 ;  /* 0x0000000400b47825 */ /* 0x001fc800078e02b4 */
[----:B------:R-:W-:Y:S01]  /*0b50*/  VIADD R191, R196, 0x180 ;  /* 0x00000180c4bf7836 */ /* 0x000fe20000000000 */
[----:B------:R0:W4:Y:S01]  /*0b60*/  LDG.E R192, desc[UR6][R180.64] ;  /* 0x00000006b4c07981 */ /* 0x000122000c1e1900 */
[----:B------:R-:W-:-:S04]  /*0b70*/  IMAD.WIDE.U32 R140, R195, 0x10, R148 ;  /* 0x00000010c38c7825 */ /* 0x000fc800078e0094 */
[----:B------:R-:W-:Y:S02]  /*0b80*/  IMAD.WIDE.U32 R138, R191, 0x10, R138 ;  /* 0x00000010bf8a7825 */ /* 0x000fe400078e008a */
[----:B------:R-:W4:Y:S04]  /*0b90*/  LDG.E.128 R140, desc[UR6][R140.64] ;  /* 0x000000068c8c7981 */ /* 0x000f28000c1e1d00 */
[----:B------:R-:W4:Y:S01]  /*0ba0*/  LDG.E.128 R136, desc[UR6][R138.64] ;  /* 0x000000068a887981 */ /* 0x000f22000c1e1d00 */
[----:B------:R-:W-:-:S06]  /*0bb0*/  IMAD.WIDE.U32 R144, R194, 0x10, R148 ;  /* 0x00000010c2907825 */ /* 0x000fcc00078e0094 */
[----:B------:R-:W4:Y:S01]  /*0bc0*/  LDG.E.128 R144, desc[UR6][R144.64] ;  /* 0x0000000690907981 */ /* 0x000f22000c1e1d00 */
[----:B------:R-:W-:-:S06]  /*0bd0*/  IMAD.WIDE.U32 R148, R191, 0x10, R148 ;  /* 0x00000010bf947825 */ /* 0x000fcc00078e0094 */
[----:B------:R-:W4:Y:S01]  /*0be0*/  LDG.E.128 R148, desc[UR6][R148.64] ;  /* 0x0000000694947981 */ /* 0x000f22000c1e1d00 */
[----:B------:R-:W-:-:S04]  /*0bf0*/  ISETP.NE.U32.AND P1, PT, RZ, UR12, PT ;  /* 0x0000000cff007c0c */ /* 0x000fc8000bf25070 */
[----:B------:R-:W-:Y:S02]  /*0c00*/  ISETP.NE.AND.EX P1, PT, RZ, UR13, PT, P1 ;  /* 0x0000000dff007c0c */ /* 0x000fe4000bf25310 */
[----:B------:R-:W-:Y:S02]  /*0c10*/  MOV R193, 0x3f800000 ;  /* 0x3f80000000c17802 */ /* 0x000fe40000000f00 */
[----:B------:R-:W-:-:S09]  /*0c20*/  LOP3.LUT P3, RZ, R182, 0xff, RZ, 0xc0, !PT ;  /* 0x000000ffb6ff7812 */ /* 0x000fd2000786c0ff */
[----:B0-----:R-:W0:Y:S08]  /*0c30*/  @P1 LDC.64 R180, c[0x0][0x2c8] ;  /* 0x0000b200ffb41b82 */ /* 0x001e300000000a00 */
[----:B------:R-:W1:Y:S01]  /*0c40*/  @P1 LDC.64 R186, c[0x0][0x2c8] ;  /* 0x0000b200ffba1b82 */ /* 0x000e620000000a00 */
[----:B------:R-:W-:-:S07]  /*0c50*/  ISETP.NE.AND P4, PT, RZ, UR10, PT ;  /* 0x0000000aff007c0c */ /* 0x000fce000bf85270 */
[----:B------:R-:W4:Y:S01]  /*0c60*/  @P1 LDC.64 R184, c[0x0][0x2c8] ;  /* 0x0000b200ffb81b82 */ /* 0x000f220000000a00 */
[----:B0-----:R-:W-:-:S05]  /*0c70*/  @P1 IMAD.WIDE.U32 R180, R196, 0x10, R180 ;  /* 0x00000010c4b41825 */ /* 0x001fca00078e00b4 */
[----:B-----5:R0:W5:Y:S01]  /*0c80*/  @P1 LDG.E.128 R100, desc[UR6][R180.64] ;  /* 0x00000006b4641981 */ /* 0x020162000c1e1d00 */
[----:B-1----:R-:W-:-:S05]  /*0c90*/  @P1 IMAD.WIDE.U32 R186, R191, 0x10, R186 ;  /* 0x00000010bfba1825 */ /* 0x002fca00078e00ba */
[----:B------:R-:W5:Y:S01]  /*0ca0*/  @P1 LDG.E.128 R112, desc[UR6][R186.64] ;  /* 0x00000006ba701981 */ /* 0x000f62000c1e1d00 */
[C---:B--2---:R-:W-:Y:S02]  /*0cb0*/  PRMT R241, R124.reuse, 0x7632, R241 ;  /* 0x000076327cf17816 */ /* 0x044fe400000000f1 */
[----:B------:R-:W-:Y:S02]  /*0cc0*/  SHF.L.U32 R247, R124, 0x10, RZ ;  /* 0x000000107cf77819 */ /* 0x000fe400000006ff */
[C---:B---3--:R-:W-:Y:S02]  /*0cd0*/  PRMT R199, R121.reuse, 0x7632, R199 ;  /* 0x0000763279c77816 */ /* 0x048fe400000000c7 */
[----:B------:R-:W-:Y:S02]  /*0ce0*/  SHF.L.U32 R203, R121, 0x10, RZ ;  /* 0x0000001079cb7819 */ /* 0x000fe400000006ff */
[----:B------:R-:W-:Y:S01]  /*0cf0*/  PRMT R200, R120, 0x7632, R200 ;  /* 0x0000763278c87816 */ /* 0x000fe200000000c8 */
[----:B----4-:R-:W-:Y:S01]  /*0d00*/  IMAD.U32 R212, R128, 0x10000, RZ ;  /* 0x0001000080d47824 */ /* 0x010fe200078e00ff */
[----:B------:R-:W-:-:S02]  /*0d10*/  SHF.L.U32 R246, R120, 0x10, RZ ;  /* 0x0000001078f67819 */ /* 0x000fc400000006ff */
[C---:B------:R-:W-:Y:S02]  /*0d20*/  PRMT R121, R122.reuse, 0x7632, R121 ;  /* 0x000076327a797816 */ /* 0x040fe40000000079 */
[----:B------:R-:W-:Y:S02]  /*0d30*/  SHF.L.U32 R202, R122, 0x10, RZ ;  /* 0x000000107aca7819 */ /* 0x000fe400000006ff */
[C---:B------:R-:W-:Y:S02]  /*0d40*/  PRMT R201, R123.reuse, 0x7632, R201 ;  /* 0x000076327bc97816 */ /* 0x040fe400000000c9 */
[----:B------:R-:W-:Y:S02]  /*0d50*/  SHF.L.U32 R237, R123, 0x10, RZ ;  /* 0x000000107bed7819 */ /* 0x000fe400000006ff */
[C---:B------:R-:W-:Y:S02]  /*0d60*/  PRMT R243, R125.reuse, 0x7632, R243 ;  /* 0x000076327df37816 */ /* 0x040fe400000000f3 */
[----:B------:R-:W-:-:S02]  /*0d70*/  SHF.L.U32 R197, R125, 0x10, RZ ;  /* 0x000000107dc57819 */ /* 0x000fc400000006ff */
[----:B------:R-:W-:Y:S02]  /*0d80*/  PRMT R122, R128, 0x7632, R122 ;  /* 0x00007632807a7816 */ /* 0x000fe4000000007a */
[C---:B------:R-:W-:Y:S02]  /*0d90*/  PRMT R120, R129.reuse, 0x7632, R120 ;  /* 0x0000763281787816 */ /* 0x040fe40000000078 */
[----:B------:R-:W-:Y:S01]  /*0da0*/  SHF.L.U32 R213, R129, 0x10, RZ ;  /* 0x0000001081d57819 */ /* 0x000fe200000006ff */
[----:B------:R-:W-:Y:S01]  /*0db0*/  IMAD.WIDE.U32 R128, R191, 0x8, R214 ;  /* 0x00000008bf807825 */ /* 0x000fe200078e00d6 */
[C---:B------:R-:W-:Y:S02]  /*0dc0*/  PRMT R123, R130.reuse, 0x7632, R123 ;  /* 0x00007632827b7816 */ /* 0x040fe4000000007b */
[----:B------:R-:W-:Y:S02]  /*0dd0*/  SHF.L.U32 R216, R130, 0x10, RZ ;  /* 0x0000001082d87819 */ /* 0x000fe400000006ff */
[C---:B------:R-:W-:Y:S01]  /*0de0*/  PRMT R124, R131.reuse, 0x7632, R124 ;  /* 0x00007632837c7816 */ /* 0x040fe2000000007c */
[----:B------:R-:W5:Y:S01]  /*0df0*/  LDG.E.64 R128, desc[UR6][R128.64] ;  /* 0x0000000680807981 */ /* 0x000f62000c1e1b00 */
[----:B------:R-:W-:Y:S01]  /*0e00*/  SHF.L.U32 R217, R131, 0x10, RZ ;  /* 0x0000001083d97819 */ /* 0x000fe200000006ff */
[----:B------:R-:W-:Y:S01]  /*0e10*/  IMAD.WIDE.U32 R130, R194, 0x8, R214 ;  /* 0x00000008c2827825 */ /* 0x000fe200078e00d6 */
[----:B------:R-:W-:-:S02]  /*0e20*/  PRMT R204, R132, 0x7632, R204 ;  /* 0x0000763284cc7816 */ /* 0x000fc400000000cc */
[----:B------:R-:W-:Y:S02]  /*0e30*/  SHF.L.U32 R205, R132, 0x10, RZ ;  /* 0x0000001084cd7819 */ /* 0x000fe400000006ff */
[C---:B------:R-:W-:Y:S01]  /*0e40*/  PRMT R125, R133.reuse, 0x7632, R125 ;  /* 0x00007632857d7816 */ /* 0x040fe2000000007d */
[----:B------:R-:W5:Y:S01]  /*0e50*/  LDG.E.64 R130, desc[UR6][R130.64] ;  /* 0x0000000682827981 */ /* 0x000f62000c1e1b00 */
[----:B------:R-:W-:Y:S01]  /*0e60*/  SHF.L.U32 R208, R133, 0x10, RZ ;  /* 0x0000001085d07819 */ /* 0x000fe200000006ff */
[----:B------:R-:W-:Y:S01]  /*0e70*/  IMAD.WIDE.U32 R132, R195, 0x8, R214 ;  /* 0x00000008c3847825 */ /* 0x000fe200078e00d6 */
[C---:B------:R-:W-:Y:S02]  /*0e80*/  PRMT R206, R134.reuse, 0x7632, R206 ;  /* 0x0000763286ce7816 */ /* 0x040fe400000000ce */
[----:B------:R-:W-:Y:S02]  /*0e90*/  SHF.L.U32 R209, R134, 0x10, RZ ;  /* 0x0000001086d17819 */ /* 0x000fe400000006ff */
[C---:B------:R-:W-:Y:S01]  /*0ea0*/  PRMT R207, R135.reuse, 0x7632, R207 ;  /* 0x0000763287cf7816 */ /* 0x040fe200000000cf */
[----:B------:R-:W5:Y:S01]  /*0eb0*/  LDG.E.64 R132, desc[UR6][R132.64] ;  /* 0x0000000684847981 */ /* 0x000f62000c1e1b00 */
[----:B------:R-:W-:Y:S01]  /*0ec0*/  SHF.L.U32 R210, R135, 0x10, RZ ;  /* 0x0000001087d27819 */ /* 0x000fe200000006ff */
[----:B------:R-:W-:-:S06]  /*0ed0*/  IMAD.WIDE.U32 R134, R196, 0x8, R214 ;  /* 0x00000008c4867825 */ /* 0x000fcc00078e00d6 */
[----:B------:R-:W5:Y:S01]  /*0ee0*/  LDG.E.64 R134, desc[UR6][R134.64] ;  /* 0x0000000686867981 */ /* 0x000f62000c1e1b00 */
[----:B------:R-:W-:Y:S02]  /*0ef0*/  @P0 SHF.L.U32 R193, R183, 0x10, RZ ;  /* 0x00000010b7c10819 */ /* 0x000fe400000006ff */
[----:B------:R-:W1:Y:S01]  /*0f00*/  @P1 LDC.64 R182, c[0x0][0x2c8] ;  /* 0x0000b200ffb61b82 */ /* 0x000e620000000a00 */
[----:B0-----:R-:W-:Y:S02]  /*0f10*/  FSEL R180, R198, RZ, !P4 ;  /* 0x000000ffc6b47208 */ /* 0x001fe40006000000 */
[----:B------:R-:W-:-:S03]  /*0f20*/  SHF.L.U32 R200, R200, 0x10, RZ ;  /* 0x00000010c8c87819 */ /* 0x000fc600000006ff */
[C---:B------:R-:W-:Y:S01]  /*0f30*/  FADD.FTZ R246, -R180.reuse, R246 ;  /* 0x000000f6b4f67221 */ /* 0x040fe20000010100 */
[C---:B------:R-:W-:Y:S01]  /*0f40*/  FADD.FTZ R237, -R180.reuse, R237 ;  /* 0x000000edb4ed7221 */ /* 0x040fe20000010100 */
[----:B------:R-:W-:Y:S02]  /*0f50*/  FADD.FTZ R238, -R180, R200 ;  /* 0x000000c8b4ee7221 */ /* 0x000fe40000010100 */
[----:B------:R-:W-:Y:S01]  /*0f60*/  FMUL.FTZ R246, R192, R246 ;  /* 0x000000f6c0f67220 */ /* 0x000fe20000410000 */
[C---:B------:R-:W-:Y:S02]  /*0f70*/  PRMT R244, R126.reuse, 0x7632, R244 ;  /* 0x000076327ef47816 */ /* 0x040fe400000000f4 */
[----:B------:R-:W-:Y:S01]  /*0f80*/  PRMT R211, R127, 0x7632, R211 ;  /* 0x000076327fd37816 */ /* 0x000fe200000000d3 */
[----:B------:R-:W-:Y:S01]  /*0f90*/  FADD.FTZ R159, R247, R159 ;  /* 0x0000009ff79f7221 */ /* 0x000fe20000010000 */
[----:B------:R-:W-:Y:S01]  /*0fa0*/  SHF.L.U32 R126, R126, 0x10, RZ ;  /* 0x000000107e7e7819 */ /* 0x000fe200000006ff */
[----:B-1----:R-:W-:Y:S01]  /*0fb0*/  @P1 IMAD.WIDE.U32 R182, R195, 0x10, R182 ;  /* 0x00000010c3b61825 */ /* 0x002fe200078e00b6 */
[----:B------:R-:W-:-:S04]  /*0fc0*/  SHF.L.U32 R127, R127, 0x10, RZ ;  /* 0x000000107f7f7819 */ /* 0x000fc800000006ff */
[----:B------:R0:W5:Y:S01]  /*0fd0*/  @P1 LDG.E.128 R104, desc[UR6][R182.64] ;  /* 0x00000006b6681981 */ /* 0x000162000c1e1d00 */
[----:B------:R-:W-:Y:S01]  /*0fe0*/  SHF.L.U32 R199, R199, 0x10, RZ ;  /* 0x00000010c7c77819 */ /* 0x000fe200000006ff */
[----:B------:R-:W-:Y:S01]  /*0ff0*/  FFMA.FTZ R20, R246, R247, R20 ;  /* 0x000000f7f6147223 */ /* 0x000fe20000010014 */
[----:B------:R-:W-:Y:S01]  /*1000*/  SHF.L.U32 R241, R241, 0x10, RZ ;  /* 0x00000010f1f17819 */ /* 0x000fe200000006ff */
[C---:B------:R-:W-:Y:S01]  /*1010*/  FMUL.FTZ R237, R192.reuse, R237 ;  /* 0x000000edc0ed7220 */ /* 0x040fe20000410000 */
[----:B------:R-:W-:Y:S01]  /*1020*/  FMUL.FTZ R238, R192, R238 ;  /* 0x000000eec0ee7220 */ /* 0x000fe20000410000 */
[----:B0-----:R-:W-:Y:S01]  /*1030*/  FADD.FTZ R183, -R180, R202 ;  /* 0x000000cab4b77221 */ /* 0x001fe20000010100 */
[----:B------:R-:W-:Y:S01]  /*1040*/  SHF.L.U32 R121, R121, 0x10, RZ ;  /* 0x0000001079797819 */ /* 0x000fe200000006ff */
[----:B------:R-:W-:Y:S02]  /*1050*/  FMUL.FTZ R247, R96, R247 ;  /* 0x000000f760f77220 */ /* 0x000fe40000410000 */
[----:B------:R-:W-:Y:S01]  /*1060*/  FMUL.FTZ R183, R192, R183 ;  /* 0x000000b7c0b77220 */ /* 0x000fe20000410000 */
[----:B------:R-:W-:Y:S01]  /*1070*/  SHF.L.U32 R187, R138, 0x10, RZ ;  /* 0x000000108abb7819 */ /* 0x000fe200000006ff */
[C---:B------:R-:W-:Y:S01]  /*1080*/  FADD.FTZ R212, -R180.reuse, R212 ;  /* 0x000000d4b4d47221 */ /* 0x040fe20000010100 */
[----:B------:R-:W-:Y:S01]  /*1090*/  FADD.FTZ R240, -R180, R199 ;  /* 0x000000c7b4f07221 */ /* 0x000fe20000010100 */
        /* <DEDUP_REMOVED lines=8> */
[----:B------:R-:W-:Y:S01]  /*1120*/  FADD.FTZ R182, -R180, R203 ;  /* 0x000000cbb4b67221 */ /* 0x000fe20000010100 */
[----:B------:R-:W-:Y:S01]  /*1130*/  PRMT R225, R140, 0x7632, R225 ;  /* 0x000076328ce17816 */ /* 0x000fe200000000e1 */
[----:B------:R-:W-:Y:S01]  /*1140*/  FMUL.FTZ R241, R97, R241 ;  /* 0x000000f161f17220 */ /* 0x000fe20000410000 */
[----:B------:R-:W-:Y:S01]  /*1150*/  FADD.FTZ R126, RZ, R247 ;  /* 0x000000f7ff7e7221 */ /* 0x000fe20000010000 */
[----:B------:R-:W-:Y:S01]  /*1160*/  FFMA.FTZ R127, R246, R247, RZ ;  /* 0x000000f7f67f7223 */ /* 0x000fe200000100ff */
[----:B------:R-:W-:Y:S01]  /*1170*/  FADD.FTZ R242, -R180, R121 ;  /* 0x00000079b4f27221 */ /* 0x000fe20000010100 */
[----:B------:R-:W-:Y:S01]  /*1180*/  SHF.L.U32 R140, R140, 0x10, RZ ;  /* 0x000000108c8c7819 */ /* 0x000fe200000006ff */
[----:B------:R-:W-:Y:S01]  /*1190*/  FMUL.FTZ R212, R192, R212 ;  /* 0x000000d4c0d47220 */ /* 0x000fe20000410000 */
[----:B------:R-:W-:Y:S01]  /*11a0*/  SHF.L.U32 R121, R125, 0x10, RZ ;  /* 0x000000107d797819 */ /* 0x000fe200000006ff */
[----:B------:R-:W-:Y:S01]  /*11b0*/  FADD.FTZ R125, -R180, R187 ;  /* 0x000000bbb47d7221 */ /* 0x000fe20000010100 */
        /* <DEDUP_REMOVED lines=20> */
[----:B------:R-:W-:-:S02]  /*1300*/  FADD.FTZ R181, -R180, R181 ;  /* 0x000000b5b4b57221 */ /* 0x000fc40000010100 */
        /* <DEDUP_REMOVED lines=19> */
[----:B------:R-:W-:Y:S01]  /*1440*/  FADD.FTZ R213, -R180, R213 ;  /* 0x000000d5b4d57221 */ /* 0x000fe20000010100 */
[----:B------:R-:W-:-:S02]  /*1450*/  IMAD.U32 R225, R225, 0x10000, RZ ;  /* 0x00010000e1e17824 */ /* 0x000fc400078e00ff */
[----:B------:R-:W-:Y:S01]  /*1460*/  FMUL.FTZ R224, R192, R224 ;  /* 0x000000e0c0e07220 */ /* 0x000fe20000410000 */
[----:B------:R-:W-:Y:S01]  /*1470*/  FADD.FTZ R126, R126, R211 ;  /* 0x000000d37e7e7221 */ /* 0x000fe20000010000 */
[----:B------:R-:W-:Y:S01]  /*1480*/  FFMA.FTZ R125, R197, R211, R125 ;  /* 0x000000d3c57d7223 */ /* 0x000fe2000001007d */
[C---:B------:R-:W-:Y:S01]  /*1490*/  PRMT R227, R141.reuse, 0x7632, R227 ;  /* 0x000076328de37816 */ /* 0x040fe200000000e3 */
        /* <DEDUP_REMOVED lines=26> */
[----:B------:R-:W-:Y:S01]  /*1640*/  FADD.FTZ R217, -R180, R217 ;  /* 0x000000d9b4d97221 */ /* 0x000fe20000010100 */
[----:B------:R-:W-:Y:S01]  /*1650*/  SHF.L.U32 R220, R220, 0x10, RZ ;  /* 0x00000010dcdc7819 */ /* 0x000fe200000006ff */
[C---:B------:R-:W-:Y:S01]  /*1660*/  FMUL.FTZ R219, R192.reuse, R219 ;  /* 0x000000dbc0db7220 */ /* 0x040fe20000410000 */
[----:B------:R-:W-:Y:S01]  /*1670*/  LOP3.LUT P2, RZ, R223, 0x1f, RZ, 0xc0, !PT ;  /* 0x0000001fdfff7812 */ /* 0x000fe2000784c0ff */
[----:B------:R-:W-:Y:S01]  /*1680*/  FMUL.FTZ R216, R192, R216 ;  /* 0x000000d8c0d87220 */ /* 0x000fe20000410000 */
        /* <DEDUP_REMOVED lines=20> */
[----:B------:R-:W-:Y:S01]  /*17d0*/  IMAD.U32 R200, R206, 0x10000, RZ ;  /* 0x00010000cec87824 */ /* 0x000fe200078e00ff */
[----:B------:R-:W-:Y:S01]  /*17e0*/  PRMT R186, R137, 0x7632, R186 ;  /* 0x0000763289ba7816 */ /* 0x000fe200000000ba */
[----:B------:R-:W-:Y:S01]  /*17f0*/  @P1 IMAD.WIDE.U32 R184, R194, 0x10, R184 ;  /* 0x00000010c2b81825 */ /* 0x000fe200078e00b8 */
[----:B------:R-:W-:-:S03]  /*1800*/  SHF.L.U32 R207, R207, 0x10, RZ ;  /* 0x00000010cfcf7819 */ /* 0x000fc600000006ff */
[----:B------:R-:W-:Y:S01]  /*1810*/  FADD.FTZ R204, -R180, R204 ;  /* 0x000000ccb4cc7221 */ /* 0x000fe20000010100 */
[----:B------:R-:W-:Y:S01]  /*1820*/  PRMT R206, R144, 0x7632, R206 ;  /* 0x0000763290ce7816 */ /* 0x000fe200000000ce */
        /* <DEDUP_REMOVED lines=8> */
[----:B------:R0:W5:Y:S01]  /*18b0*/  @P1 LDG.E.128 R108, desc[UR6][R184.64] ;  /* 0x00000006b86c1981 */ /* 0x000162000c1e1d00 */
[----:B------:R-:W-:Y:S01]  /*18c0*/  SHF.L.U32 R206, R206, 0x10, RZ ;  /* 0x00000010cece7819 */ /* 0x000fe200000006ff */
[----:B------:R-:W-:Y:S01]  /*18d0*/  FADD.FTZ R186, -R180, R207 ;  /* 0x000000cfb4ba7221 */ /* 0x000fe20000010100 */
[C---:B------:R-:W-:Y:S01]  /*18e0*/  FMUL.FTZ R204, R192.reuse, R204 ;  /* 0x000000ccc0cc7220 */ /* 0x040fe20000410000 */
[----:B------:R-:W-:Y:S01]  /*18f0*/  FMUL.FTZ R205, R192, R205 ;  /* 0x000000cdc0cd7220 */ /* 0x000fe20000410000 */
[----:B------:R-:W-:Y:S01]  /*1900*/  FMUL.FTZ R207, R80, R144 ;  /* 0x0000009050cf7220 */ /* 0x000fe20000410000 */
[----:B------:R-:W-:Y:S01]  /*1910*/  FADD.FTZ R126, R126, R222 ;  /* 0x000000de7e7e7221 */ /* 0x000fe20000010000 */
[----:B------:R-:W-:Y:S01]  /*1920*/  FFMA.FTZ R125, R221, R222, R125 ;  /* 0x000000dedd7d7223 */ /* 0x000fe2000001007d */
[----:B------:R-:W-:Y:S01]  /*1930*/  FADD.FTZ R202, -R180, R208 ;  /* 0x000000d0b4ca7221 */ /* 0x000fe20000010100 */
[----:B0-----:R-:W-:Y:S01]  /*1940*/  PRMT R185, R136, 0x7632, R185 ;  /* 0x0000763288b97816 */ /* 0x001fe200000000b9 */
[C---:B------:R-:W-:Y:S01]  /*1950*/  FADD.FTZ R208, -R180.reuse, R209 ;  /* 0x000000d1b4d07221 */ /* 0x040fe20000010100 */
[----:B------:R-:W-:Y:S01]  /*1960*/  PRMT R203, R145, 0x7632, R203 ;  /* 0x0000763291cb7816 */ /* 0x000fe200000000cb */
[----:B------:R-:W-:Y:S01]  /*1970*/  FADD.FTZ R209, -R180, R121 ;  /* 0x00000079b4d17221 */ /* 0x000fe20000010100 */
[----:B------:R-:W-:Y:S01]  /*1980*/  FADD.FTZ R19, R206, R19 ;  /* 0x00000013ce137221 */ /* 0x000fe20000010000 */
[----:B------:R-:W-:Y:S01]  /*1990*/  FFMA.FTZ R7, R204, R206, R7 ;  /* 0x000000cecc077223 */ /* 0x000fe20000010007 */
[----:B------:R-:W-:Y:S01]  /*19a0*/  SHF.L.U32 R185, R185, 0x10, RZ ;  /* 0x00000010b9b97819 */ /* 0x000fe200000006ff */
[----:B------:R-:W-:-:S02]  /*19b0*/  IMAD.U32 R145, R145, 0x10000, RZ ;  /* 0x0001000091917824 */ /* 0x000fc400078e00ff */
[----:B------:R-:W-:Y:S01]  /*19c0*/  FMUL.FTZ R206, R81, R206 ;  /* 0x000000ce51ce7220 */ /* 0x000fe20000410000 */
[----:B------:R-:W-:Y:S01]  /*19d0*/  FADD.FTZ R126, R126, R207 ;  /* 0x000000cf7e7e7221 */ /* 0x000fe20000010000 */
[----:B------:R-:W-:Y:S01]  /*19e0*/  FFMA.FTZ R125, R205, R207, R125 ;  /* 0x000000cfcd7d7223 */ /* 0x000fe2000001007d */
[----:B------:R-:W-:Y:S01]  /*19f0*/  SHF.L.U32 R203, R203, 0x10, RZ ;  /* 0x00000010cbcb7819 */ /* 0x000fe200000006ff */
[----:B------:R-:W-:Y:S01]  /*1a00*/  FMUL.FTZ R209, R192, R209 ;  /* 0x000000d1c0d17220 */ /* 0x000fe20000410000 */
[----:B------:R-:W-:Y:S01]  /*1a10*/  PRMT R184, R138, 0x7632, R184 ;  /* 0x000076328ab87816 */ /* 0x000fe200000000b8 */
[----:B------:R-:W-:Y:S01]  /*1a20*/  FMUL.FTZ R202, R192, R202 ;  /* 0x000000cac0ca7220 */ /* 0x000fe20000410000 */
[----:B------:R-:W-:Y:S01]  /*1a30*/  FMUL.FTZ R201, R82, R145 ;  /* 0x0000009152c97220 */ /* 0x000fe20000410000 */
[----:B------:R-:W-:Y:S01]  /*1a40*/  FADD.FTZ R126, R126, R206 ;  /* 0x000000ce7e7e7221 */ /* 0x000fe20000010000 */
[----:B------:R-:W-:Y:S01]  /*1a50*/  FFMA.FTZ R125, R204, R206, R125 ;  /* 0x000000cecc7d7223 */ /* 0x000fe2000001007d */
[--C-:B------:R-:W-:Y:S01]  /*1a60*/  FADD.FTZ R123, -R180, R185.reuse ;  /* 0x000000b9b47b7221 */ /* 0x100fe20000010100 */
[----:B------:R-:W-:Y:S01]  /*1a70*/  PRMT R185, R146, 0x7632, R185 ;  /* 0x0000763292b97816 */ /* 0x000fe200000000b9 */
[----:B------:R-:W-:Y:S01]  /*1a80*/  FADD.FTZ R200, -R180, R200 ;  /* 0x000000c8b4c87221 */ /* 0x000fe20000010100 */
[----:B------:R-:W-:Y:S01]  /*1a90*/  SHF.L.U32 R146, R146, 0x10, RZ ;  /* 0x0000001092927819 */ /* 0x000fe200000006ff */
[----:B------:R-:W-:Y:S01]  /*1aa0*/  FADD.FTZ R156, R203, R156 ;  /* 0x0000009ccb9c7221 */ /* 0x000fe20000010000 */
[-C--:B------:R-:W-:Y:S01]  /*1ab0*/  FFMA.FTZ R5, R209, R203.reuse, R5 ;  /* 0x000000cbd1057223 */ /* 0x080fe20000010005 */
[----:B------:R-:W-:Y:S01]  /*1ac0*/  SHF.L.U32 R184, R184, 0x10, RZ ;  /* 0x00000010b8b87819 */ /* 0x000fe200000006ff */
[----:B------:R-:W-:Y:S01]  /*1ad0*/  FMUL.FTZ R203, R83, R203 ;  /* 0x000000cb53cb7220 */ /* 0x000fe20000410000 */
[----:B------:R-:W-:Y:S01]  /*1ae0*/  FADD.FTZ R126, R126, R201 ;  /* 0x000000c97e7e7221 */ /* 0x000fe20000010000 */
[----:B------:R-:W-:Y:S01]  /*1af0*/  FFMA.FTZ R125, R202, R201, R125 ;  /* 0x000000c9ca7d7223 */ /* 0x000fe2000001007d */
[C---:B------:R-:W-:Y:S01]  /*1b00*/  PRMT R138, R139.reuse, 0x7632, R138 ;  /* 0x000076328b8a7816 */ /* 0x040fe2000000008a */
[----:B------:R-:W-:Y:S01]  /*1b10*/  IMAD.U32 R139, R139, 0x10000, RZ ;  /* 0x000100008b8b7824 */ /* 0x000fe200078e00ff */
[----:B------:R-:W-:Y:S01]  /*1b20*/  SHF.L.U32 R185, R185, 0x10, RZ ;  /* 0x00000010b9b97819 */ /* 0x000fe200000006ff */
[----:B------:R-:W-:Y:S01]  /*1b30*/  FADD.FTZ R198, -R180, R210 ;  /* 0x000000d2b4c67221 */ /* 0x000fe20000010100 */
[C---:B------:R-:W-:Y:S01]  /*1b40*/  FMUL.FTZ R200, R192.reuse, R200 ;  /* 0x000000c8c0c87220 */ /* 0x040fe20000410000 */
[----:B------:R-:W-:Y:S01]  /*1b50*/  FMUL.FTZ R208, R192, R208 ;  /* 0x000000d0c0d07220 */ /* 0x000fe20000410000 */
[----:B------:R-:W-:Y:S01]  /*1b60*/  FMUL.FTZ R210, R76, R146 ;  /* 0x000000924cd27220 */ /* 0x000fe20000410000 */
[----:B------:R-:W-:Y:S01]  /*1b70*/  FADD.FTZ R126, R126, R203 ;  /* 0x000000cb7e7e7221 */ /* 0x000fe20000010000 */
[----:B------:R-:W-:Y:S01]  /*1b80*/  FFMA.FTZ R125, R209, R203, R125 ;  /* 0x000000cbd17d7223 */ /* 0x000fe2000001007d */
[--C-:B------:R-:W-:Y:S01]  /*1b90*/  FADD.FTZ R121, -R180, R184.reuse ;  /* 0x000000b8b4797221 */ /* 0x100fe20000010100 */
[----:B------:R-:W-:Y:S01]  /*1ba0*/  SHF.L.U32 R136, R136, 0x10, RZ ;  /* 0x0000001088887819 */ /* 0x000fe200000006ff */
[----:B------:R-:W-:Y:S01]  /*1bb0*/  FADD.FTZ R124, -R180, R139 ;  /* 0x0000008bb47c7221 */ /* 0x000fe20000010100 */
[----:B------:R-:W-:Y:S01]  /*1bc0*/  PRMT R184, R147, 0x7632, R184 ;  /* 0x0000763293b87816 */ /* 0x000fe200000000b8 */
[----:B------:R-:W-:Y:S01]  /*1bd0*/  FADD.FTZ R152, R185, R152 ;  /* 0x00000098b9987221 */ /* 0x000fe20000010000 */
[----:B------:R-:W-:Y:S01]  /*1be0*/  SHF.L.U32 R147, R147, 0x10, RZ ;  /* 0x0000001093937819 */ /* 0x000fe200000006ff */
[-C--:B------:R-:W-:Y:S01]  /*1bf0*/  FFMA.FTZ R4, R200, R185.reuse, R4 ;  /* 0x000000b9c8047223 */ /* 0x080fe20000010004 */
[----:B------:R-:W-:Y:S01]  /*1c00*/  SHF.L.U32 R137, R137, 0x10, RZ ;  /* 0x0000001089897819 */ /* 0x000fe200000006ff */
[----:B------:R-:W-:Y:S01]  /*1c10*/  FMUL.FTZ R185, R77, R185 ;  /* 0x000000b94db97220 */ /* 0x000fe20000410000 */
[----:B------:R-:W-:Y:S01]  /*1c20*/  SHF.L.U32 R138, R138, 0x10, RZ ;  /* 0x000000108a8a7819 */ /* 0x000fe200000006ff */
[----:B------:R-:W-:Y:S01]  /*1c30*/  FADD.FTZ R126, R126, R210 ;  /* 0x000000d27e7e7221 */ /* 0x000fe20000010000 */
[----:B------:R-:W-:Y:S01]  /*1c40*/  FFMA.FTZ R125, R208, R210, R125 ;  /* 0x000000d2d07d7223 */ /* 0x000fe2000001007d */
[----:B------:R-:W-:Y:S01]  /*1c50*/  FADD.FTZ R31, R142, R31 ;  /* 0x0000001f8e1f7221 */ /* 0x000fe20000010000 */
[----:B------:R-:W-:Y:S01]  /*1c60*/  FFMA.FTZ R174, R216, R142, R174 ;  /* 0x0000008ed8ae7223 */ /* 0x000fe200000100ae */
[----:B------:R-:W-:Y:S01]  /*1c70*/  SHF.L.U32 R184, R184, 0x10, RZ ;  /* 0x00000010b8b87819 */ /* 0x000fe200000006ff */
[C---:B------:R-:W-:Y:S01]  /*1c80*/  FADD.FTZ R136, -R180.reuse, R136 ;  /* 0x00000088b4887221 */ /* 0x040fe20000010100 */
[----:B------:R-:W-:Y:S01]  /*1c90*/  FADD.FTZ R122, -R180, R199 ;  /* 0x000000c7b47a7221 */ /* 0x000fe20000010100 */
[C---:B------:R-:W-:Y:S01]  /*1ca0*/  FMUL.FTZ R142, R192.reuse, R124 ;  /* 0x0000007cc08e7220 */ /* 0x040fe20000410000 */
[C---:B------:R-:W-:Y:S01]  /*1cb0*/  FMUL.FTZ R186, R192.reuse, R186 ;  /* 0x000000bac0ba7220 */ /* 0x040fe20000410000 */
[----:B------:R-:W-:Y:S01]  /*1cc0*/  FMUL.FTZ R198, R192, R198 ;  /* 0x000000c6c0c67220 */ /* 0x000fe20000410000 */
[----:B------:R-:W-:Y:S01]  /*1cd0*/  FMUL.FTZ R199, R78, R147 ;  /* 0x000000934ec77220 */ /* 0x000fe20000410000 */
[----:B------:R-:W-:Y:S01]  /*1ce0*/  FADD.FTZ R126, R126, R185 ;  /* 0x000000b97e7e7221 */ /* 0x000fe20000010000 */
[----:B------:R-:W-:Y:S01]  /*1cf0*/  FFMA.FTZ R124, R200, R185, R125 ;  /* 0x000000b9c87c7223 */ /* 0x000fe2000001007d */
[C---:B------:R-:W-:Y:S01]  /*1d00*/  FADD.FTZ R137, -R180.reuse, R137 ;  /* 0x00000089b4897221 */ /* 0x040fe20000010100 */
[----:B------:R-:W-:Y:S01]  /*1d10*/  FADD.FTZ R120, -R180, R138 ;  /* 0x0000008ab4787221 */ /* 0x000fe20000010100 */
        /* <DEDUP_REMOVED lines=93> */
.L_x_4046:
        /* <DEDUP_REMOVED lines=13> */
.L_x_4034:
[----:B------:R-:W-:Y:S05]  /*23c0*/  WARPSYNC.ALL ;  /* 0x0000000000007948 */ /* 0x000fea0003800000 */
[----:B------:R-:W1:Y:S08]  /*23d0*/  S2UR UR5, SR_CgaCtaId ;  /* 0x00000000000579c3 */ /* 0x000e700000008800 */
[----:B------:R-:W-:Y:S01]  /*23e0*/  BAR.SYNC.DEFER_BLOCKING 0x0 ;  /* 0x0000000000007b1d */ /* 0x000fe20000010000 */
[----:B--2---:R-:W-:-:S04]  /*23f0*/  SHF.R.U32.HI R124, RZ, 0x5, R124 ;  /* 0x00000005ff7c7819 */ /* 0x004fc8000001167c */
[----:B------:R-:W-:Y:S01]  /*2400*/  LOP3.LUT R124, R124, 0x7fffffc, RZ, 0xc0, !PT ;  /* 0x07fffffc7c7c7812 */ /* 0x000fe200078ec0ff */
[----:B------:R-:W-:-:S03]  /*2410*/  UMOV UR4, 0x400 ;  /* 0x0000040000047882 */ /* 0x000fc60000000000 */
[----:B------:R-:W-:Y:S01]  /*2420*/  @!P3 IADD3 R124, R124, 0x4, RZ ;  /* 0x000000047c7cb810 */ /* 0x000fe20007ffe0ff */
[----:B-1----:R-:W-:-:S06]  /*2430*/  ULEA UR4, UR5, UR4, 0x18 ;  /* 0x0000000405047291 */ /* 0x002fcc000f8ec03f */
[----:B------:R-:W-:-:S05]  /*2440*/  LEA R124, R124, UR4, 0x3 ;  /* 0x000000047c7c7c11 */ /* 0x000fca000f8e18ff */
[----:B0-----:R-:W0:Y:S04]  /*2450*/  LDS.128 R120, [R124+0x4000] ;  /* 0x004000007c787984 */ /* 0x001e280000000c00 */
[----:B------:R-:W1:Y:S01]  /*2460*/  LDS.128 R124, [R124+0x4010] ;  /* 0x004010007c7c7984 */ /* 0x000e620000000c00 */
[----:B0-----:R-:W-:Y:S01]  /*2470*/  FADD.FTZ R120, RZ, R120 ;  /* 0x00000078ff787221 */ /* 0x001fe20000010000 */
[----:B------:R-:W-:-:S03]  /*2480*/  FADD.FTZ R121, RZ, R121 ;  /* 0x00000079ff797221 */ /* 0x000fc60000010000 */
[----:B------:R-:W-:Y:S01]  /*2490*/  FADD.FTZ R122, R122, R120 ;  /* 0x000000787a7a7221 */ /* 0x000fe20000010000 */
[----:B------:R-:W-:-:S03]  /*24a0*/  FADD.FTZ R121, R123, R121 ;  /* 0x000000797b797221 */ /* 0x000fc60000010000 */
[----:B-1----:R-:W-:Y:S01]  /*24b0*/  FADD.FTZ R122, R122, R124 ;  /* 0x0000007c7a7a7221 */ /* 0x002fe20000010000 */
[----:B------:R-:W-:Y:S02]  /*24c0*/  FADD.FTZ R121, R121, R125 ;  /* 0x0000007d79797221 */ /* 0x000fe40000010000 */
[----:B------:R-:W0:Y:S01]  /*24d0*/  LDC.64 R124, c[0x0][0x220] ;  /* 0x00008800ff7c7b82 */ /* 0x000e220000000a00 */
[----:B------:R-:W-:Y:S01]  /*24e0*/  FADD.FTZ R122, R126, R122 ;  /* 0x0000007a7e7a7221 */ /* 0x000fe20000010000 */
[----:B------:R-:W-:-:S03]  /*24f0*/  FADD.FTZ R121, R127, R121 ;  /* 0x000000797f797221 */ /* 0x000fc60000010000 */
[----:B------:R-:W-:Y:S01]  /*2500*/  FMUL.FTZ R122, R122, UR14 ;  /* 0x0000000e7a7a7c20 */ /* 0x000fe20008410000 */
[----:B------:R-:W-:-:S04]  /*2510*/  FMUL.FTZ R181, R121, UR14 ;  /* 0x0000000e79b57c20 */ /* 0x000fc80008410000 */
[----:B------:R-:W-:Y:S01]  /*2520*/  FSEL R180, R122, RZ, !P4 ;  /* 0x000000ff7ab47208 */ /* 0x000fe20006000000 */
[----:B0-----:R-:W-:Y:S01]  /*2530*/  IMAD.WIDE.U32 R124, R196, 0x10, R124 ;  /* 0x00000010c47c7825 */ /* 0x001fe200078e007c */
[----:B-----5:R-:W-:-:S03]  /*2540*/  MOV R122, R134 ;  /* 0x00000086007a7202 */ /* 0x020fc60000000f00 */
[-CC-:B------:R-:W-:Y:S01]  /*2550*/  FFMA.FTZ R240, R240, R181.reuse, R180.reuse ;  /* 0x000000b5f0f07223 */ /* 0x180fe200000100b4 */
[-CC-:B------:R-:W-:Y:S01]  /*2560*/  FFMA.FTZ R121, R237, R181.reuse, R180.reuse ;  /* 0x000000b5ed797223 */ /* 0x180fe200000100b4 */
[-CC-:B------:R-:W-:Y:S01]  /*2570*/  FFMA.FTZ R238, R238, R181.reuse, R180.reuse ;  /* 0x000000b5eeee7223 */ /* 0x180fe200000100b4 */
[-C--:B------:R-:W-:Y:S01]  /*2580*/  FFMA.FTZ R120, R182, R181.reuse, R180 ;  /* 0x000000b5b6787223 */ /* 0x080fe200000100b4 */
[----:B------:R-:W2:Y:S01]  /*2590*/  LDG.E.128 R124, desc[UR6][R124.64] ;  /* 0x000000067c7c7981 */ /* 0x000ea2000c1e1d00 */
[----:B------:R-:W-:Y:S01]  /*25a0*/  LOP3.LUT P2, RZ, R122, 0xff, RZ, 0xc0, !PT ;  /* 0x000000ff7aff7812 */ /* 0x000fe2000784c0ff */
[----:B------:R-:W-:Y:S01]  /*25b0*/  FADD.FTZ R243, R243, -R240 ;  /* 0x800000f0f3f37221 */ /* 0x000fe20000010000 */
[----:B------:R-:W-:Y:S01]  /*25c0*/  @P1 PRMT R122, R101, 0x7632, R122 ;  /* 0x00007632657a1816 */ /* 0x000fe2000000007a */
[----:B------:R-:W-:Y:S01]  /*25d0*/  FADD.FTZ R121, R239, -R121 ;  /* 0x80000079ef797221 */ /* 0x000fe20000010000 */
[----:B------:R-:W-:Y:S01]  /*25e0*/  LOP3.LUT P4, RZ, R134, 0xff00, RZ, 0xc0, !PT ;  /* 0x0000ff0086ff7812 */ /* 0x000fe2000788c0ff */
[----:B------:R-:W-:Y:S01]  /*25f0*/  FFMA.FTZ R246, R246, R181, R180 ;  /* 0x000000b5f6f67223 */ /* 0x000fe200000100b4 */
[----:B------:R-:W-:Y:S01]  /*2600*/  @P1 PRMT R123, R100, 0x7632, R123 ;  /* 0x00007632647b1816 */ /* 0x000fe2000000007b */
[----:B------:R-:W-:Y:S01]  /*2610*/  FADD.FTZ R238, R241, -R238 ;  /* 0x800000eef1ee7221 */ /* 0x000fe20000010000 */
[----:B------:R-:W-:Y:S01]  /*2620*/  @P1 SHF.L.U32 R122, R122, 0x10, RZ ;  /* 0x000000107a7a1819 */ /* 0x000fe200000006ff */
[C---:B------:R-:W-:Y:S01]  /*2630*/  FMUL.FTZ R239, R192.reuse, R243 ;  /* 0x000000f3c0ef7220 */ /* 0x040fe20000410000 */
[----:B------:R-:W-:Y:S01]  /*2640*/  FADD.FTZ R120, R187, -R120 ;  /* 0x80000078bb787221 */ /* 0x000fe20000010000 */
[----:B------:R-:W-:Y:S01]  /*2650*/  @P1 SHF.L.U32 R123, R123, 0x10, RZ ;  /* 0x000000107b7b1819 */ /* 0x000fe200000006ff */
[----:B------:R-:W-:Y:S01]  /*2660*/  FADD.FTZ R247, R247, -R246 ;  /* 0x800000f6f7f77221 */ /* 0x000fe20000010000 */
[C---:B------:R-:W-:Y:S01]  /*2670*/  FMUL.FTZ R238, R192.reuse, R238 ;  /* 0x000000eec0ee7220 */ /* 0x040fe20000410000 */
[----:B------:R-:W-:Y:S01]  /*2680*/  @P1 FADD.FTZ R239, R239, R122 ;  /* 0x0000007aefef1221 */ /* 0x000fe20000010000 */
[----:B------:R-:W-:Y:S01]  /*2690*/  @P1 SHF.L.U32 R122, R101, 0x10, RZ ;  /* 0x00000010657a1819 */ /* 0x000fe200000006ff */
[----:B------:R-:W-:Y:S01]  /*26a0*/  FMUL.FTZ R120, R192, R120 ;  /* 0x00000078c0787220 */ /* 0x000fe20000410000 */
[----:B------:R-:W-:Y:S01]  /*26b0*/  @P1 SHF.L.U32 R182, R100, 0x10, RZ ;  /* 0x0000001064b61819 */ /* 0x000fe200000006ff */
[----:B------:R-:W-:Y:S01]  /*26c0*/  FMUL.FTZ R247, R192, R247 ;  /* 0x000000f7c0f77220 */ /* 0x000fe20000410000 */
[----:B------:R-:W-:Y:S01]  /*26d0*/  @P1 FADD.FTZ R238, R238, R123 ;  /* 0x0000007beeee1221 */ /* 0x000fe20000010000 */
[----:B------:R-:W-:Y:S01]  /*26e0*/  @P1 FADD.FTZ R120, R120, R122 ;  /* 0x0000007a78781221 */ /* 0x000fe20000010000 */
[C---:B------:R-:W-:Y:S01]  /*26f0*/  LOP3.LUT P6, RZ, R134.reuse, 0xff0000, RZ, 0xc0, !PT ;  /* 0x00ff000086ff7812 */ /* 0x040fe200078cc0ff */
[----:B------:R-:W-:Y:S01]  /*2700*/  @P1 FADD.FTZ R247, R247, R182 ;  /* 0x000000b6f7f71221 */ /* 0x000fe20000010000 */
[----:B------:R-:W-:Y:S01]  /*2710*/  FFMA.FTZ R183, R183, R181, R180 ;  /* 0x000000b5b7b77223 */ /* 0x000fe200000100b4 */
[----:B------:R-:W-:-:S02]  /*2720*/  LOP3.LUT P5, RZ, R134, 0xff000000, RZ, 0xc0, !PT ;  /* 0xff00000086ff7812 */ /* 0x000fc400078ac0ff */
[----:B------:R-:W-:Y:S01]  /*2730*/  FMUL.FTZ R237, R247, R193 ;  /* 0x000000c1f7ed7220 */ /* 0x000fe20000410000 */
[----:B------:R-:W-:Y:S01]  /*2740*/  FADD.FTZ R236, R236, -R183 ;  /* 0x800000b7ecec7221 */ /* 0x000fe20000010000 */
[----:B------:R-:W-:Y:S02]  /*2750*/  CS2R R182, SRZ ;  /* 0x0000000000b67805 */ /* 0x000fe4000001ff00 */
[----:B------:R-:W-:Y:S01]  /*2760*/  FMUL.FTZ R237, R237, UR15 ;  /* 0x0000000feded7c20 */ /* 0x000fe20008410000 */
[----:B------:R-:W-:Y:S01]  /*2770*/  HFMA2.MMA R134, -RZ, RZ, 0, 0 ;  /* 0x00000000ff867435 */ /* 0x000fe200000001ff */
[----:B------:R-:W-:Y:S01]  /*2780*/  MOV R187, RZ ;  /* 0x000000ff00bb7202 */ /* 0x000fe20000000f00 */
[----:B------:R-:W-:Y:S01]  /*2790*/  FMUL.FTZ R236, R192, R236 ;  /* 0x000000ecc0ec7220 */ /* 0x000fe20000410000 */
[----:B------:R-:W-:-:S04]  /*27a0*/  FFMA.FTZ R197, R197, R181, R180 ;  /* 0x000000b5c5c57223 */ /* 0x000fc800000100b4 */
[----:B------:R-:W-:Y:S01]  /*27b0*/  FADD.FTZ R197, R211, -R197 ;  /* 0x800000c5d3c57221 */ /* 0x000fe20000010000 */
[----:B------:R-:W-:-:S04]  /*27c0*/  FFMA.FTZ R242, R242, R181, R180 ;  /* 0x000000b5f2f27223 */ /* 0x000fc800000100b4 */
[----:B------:R-:W-:-:S04]  /*27d0*/  FADD.FTZ R244, R244, -R242 ;  /* 0x800000f2f4f47221 */ /* 0x000fc80000010000 */
[C---:B------:R-:W-:Y:S01]  /*27e0*/  FMUL.FTZ R244, R192.reuse, R244 ;  /* 0x000000f4c0f47220 */ /* 0x040fe20000410000 */
[C---:B------:R-:W-:Y:S01]  /*27f0*/  FMUL.FTZ R197, R192.reuse, R197 ;  /* 0x000000c5c0c57220 */ /* 0x040fe20000410000 */
[----:B------:R-:W-:Y:S01]  /*2800*/  FMUL.FTZ R242, R192, R121 ;  /* 0x00000079c0f27220 */ /* 0x000fe20000410000 */
[----:B------:R-:W-:-:S05]  /*2810*/  @P1 SHF.L.U32 R121, R103, 0x10, RZ ;  /* 0x0000001067791819 */ /* 0x000fca00000006ff */
[----:B------:R-:W-:Y:S01]  /*2820*/  @P1 FADD.FTZ R242, R242, R121 ;  /* 0x00000079f2f21221 */ /* 0x000fe20000010000 */
[C---:B--2---:R-:W-:Y:S02]  /*2830*/  @P2 SHF.L.U32 R123, R124.reuse, 0x10, RZ ;  /* 0x000000107c7b2819 */ /* 0x044fe400000006ff */
[----:B------:R-:W-:Y:S01]  /*2840*/  @P4 PRMT R122, R124, 0x7632, R122 ;  /* 0x000076327c7a4816 */ /* 0x000fe2000000007a */
[----:B------:R-:W-:-:S03]  /*2850*/  FMUL.FTZ R124, R238, R193 ;  /* 0x000000c1ee7c7220 */ /* 0x000fc60000410000 */
[----:B------:R-:W-:Y:S01]  /*2860*/  @P4 SHF.L.U32 R122, R122, 0x10, RZ ;  /* 0x000000107a7a4819 */ /* 0x000fe200000006ff */
[----:B------:R-:W-:-:S04]  /*2870*/  FMUL.FTZ R124, R124, UR15 ;  /* 0x0000000f7c7c7c20 */ /* 0x000fc80008410000 */
[----:B------:R-:W-:Y:S01]  /*2880*/  @P4 FMUL.FTZ R183, R124, R122 ;  /* 0x0000007a7cb74220 */ /* 0x000fe20000410000 */
[----:B------:R-:W-:Y:S01]  /*2890*/  FMUL.FTZ R122, R120, R193 ;  /* 0x000000c1787a7220 */ /* 0x000fe20000410000 */
[----:B------:R-:W-:Y:S01]  /*28a0*/  @P2 FMUL.FTZ R182, R237, R123 ;  /* 0x0000007bedb62220 */ /* 0x000fe20000410000 */
[C---:B------:R-:W-:Y:S02]  /*28b0*/  @P6 IMAD.U32 R123, R125.reuse, 0x10000, RZ ;  /* 0x000100007d7b6824 */ /* 0x040fe400078e00ff */
[----:B------:R-:W-:Y:S01]  /*28c0*/  FMUL.FTZ R122, R122, UR15 ;  /* 0x0000000f7a7a7c20 */ /* 0x000fe20008410000 */
[----:B------:R-:W-:-:S03]  /*28d0*/  @P5 PRMT R125, R125, 0x7632, R125 ;  /* 0x000076327d7d5816 */ /* 0x000fc6000000007d */
[----:B------:R-:W-:Y:S01]  /*28e0*/  @P6 FMUL.FTZ R134, R122, R123 ;  /* 0x0000007b7a866220 */ /* 0x000fe20000410000 */
[----:B------:R-:W-:Y:S01]  /*28f0*/  FMUL.FTZ R123, R239, R193 ;  /* 0x000000c1ef7b7220 */ /* 0x000fe20000410000 */
[----:B------:R-:W-:-:S03]  /*2900*/  @P5 SHF.L.U32 R125, R125, 0x10, RZ ;  /* 0x000000107d7d5819 */ /* 0x000fc600000006ff */
[----:B------:R-:W-:Y:S01]  /*2910*/  FMUL.FTZ R123, R123, UR15 ;  /* 0x0000000f7b7b7c20 */ /* 0x000fe20008410000 */
[----:B------:R-:W-:Y:S01]  /*2920*/  FMUL.FTZ R237, R64, R237 ;  /* 0x000000ed40ed7220 */ /* 0x000fe20000410000 */
[----:B------:R-:W-:Y:S02]  /*2930*/  FMUL.FTZ R122, R66, R122 ;  /* 0x0000007a427a7220 */ /* 0x000fe40000410000 */
[----:B------:R-:W-:Y:S01]  /*2940*/  @P5 FMUL.FTZ R187, R123, R125 ;  /* 0x0000007d7bbb5220 */ /* 0x000fe20000410000 */
[----:B------:R-:W-:Y:S01]  /*2950*/  FMUL.FTZ R125, R65, R124 ;  /* 0x0000007c417d7220 */ /* 0x000fe20000410000 */
[----:B------:R-:W-:Y:S01]  /*2960*/  FMUL.FTZ R123, R67, R123 ;  /* 0x0000007b437b7220 */ /* 0x000fe20000410000 */
[----:B------:R-:W-:Y:S02]  /*2970*/  FSEL R124, R237, RZ, P2 ;  /* 0x000000ffed7c7208 */ /* 0x000fe40001000000 */
[----:B------:R-:W-:Y:S02]  /*2980*/  FSEL R122, R122, RZ, P6 ;  /* 0x000000ff7a7a7208 */ /* 0x000fe40003000000 */
[----:B------:R-:W-:-:S02]  /*2990*/  FSEL R125, R125, RZ, P4 ;  /* 0x000000ff7d7d7208 */ /* 0x000fc40002000000 */
[----:B------:R-:W-:Y:S02]  /*29a0*/  FSEL R123, R123, RZ, P5 ;  /* 0x000000ff7b7b7208 */ /* 0x000fe40002800000 */
[C---:B------:R-:W-:Y:S02]  /*29b0*/  LOP3.LUT P2, RZ, R135.reuse, 0xff, RZ, 0xc0, !PT ;  /* 0x000000ff87ff7812 */ /* 0x040fe4000784c0ff */
[C---:B------:R-:W-:Y:S02]  /*29c0*/  LOP3.LUT P4, RZ, R135.reuse, 0xff00, RZ, 0xc0, !PT ;  /* 0x0000ff0087ff7812 */ /* 0x040fe4000788c0ff */
[C---:B------:R-:W-:Y:S02]  /*29d0*/  LOP3.LUT P6, RZ, R135.reuse, 0xff0000, RZ, 0xc0, !PT ;  /* 0x00ff000087ff7812 */ /* 0x040fe400078cc0ff */
[----:B------:R-:W-:Y:S02]  /*29e0*/  LOP3.LUT P5, RZ, R135, 0xff000000, RZ, 0xc0, !PT ;  /* 0xff00000087ff7812 */ /* 0x000fe400078ac0ff */
[----:B------:R-:W-:-:S05]  /*29f0*/  @P1 SHF.L.U32 R135, R102, 0x10, RZ ;  /* 0x0000001066871819 */ /* 0x000fca00000006ff */
[----:B------:R-:W-:Y:S01]  /*2a00*/  @P1 FADD.FTZ R236, R236, R135 ;  /* 0x00000087ecec1221 */ /* 0x000fe20000010000 */
[----:B------:R-:W-:-:S03]  /*2a10*/  HFMA2.MMA R135, -RZ, RZ, 0, 0 ;  /* 0x00000000ff877435 */ /* 0x000fc600000001ff */
[----:B------:R-:W-:Y:S01]  /*2a20*/  FMUL.FTZ R211, R236, R193 ;  /* 0x000000c1ecd37220 */ /* 0x000fe20000410000 */
[----:B------:R-:W-:-:S03]  /*2a30*/  @P2 SHF.L.U32 R237, R126, 0x10, RZ ;  /* 0x000000107eed2819 */ /* 0x000fc600000006ff */
[----:B------:R-:W-:-:S04]  /*2a40*/  FMUL.FTZ R211, R211, UR15 ;  /* 0x0000000fd3d37c20 */ /* 0x000fc80008410000 */
[----:B------:R-:W-:Y:S01]  /*2a50*/  @P2 FMUL.FTZ R135, R211, R237 ;  /* 0x000000edd3872220 */ /* 0x000fe20000410000 */
[----:B------:R-:W-:Y:S01]  /*2a60*/  FMUL.FTZ R211, R60, R211 ;  /* 0x000000d33cd37220 */ /* 0x000fe20000410000 */
[----:B------:R-:W-:-:S04]  /*2a70*/  @P1 PRMT R237, R102, 0x7632, R237 ;  /* 0x0000763266ed1816 */ /* 0x000fc800000000ed */
[----:B------:R-:W-:Y:S02]  /*2a80*/  FSEL R211, R211, RZ, P2 ;  /* 0x000000ffd3d37208 */ /* 0x000fe40001000000 */
[----:B------:R-:W-:Y:S02]  /*2a90*/  ISETP.NE.U32.AND P2, PT, RZ, UR16, PT ;  /* 0x00000010ff007c0c */ /* 0x000fe4000bf45070 */
[----:B------:R-:W-:Y:S02]  /*2aa0*/  @P1 SHF.L.U32 R237, R237, 0x10, RZ ;  /* 0x00000010eded1819 */ /* 0x000fe400000006ff */
[----:B------:R-:W-:-:S03]  /*2ab0*/  ISETP.NE.AND.EX P2, PT, RZ, UR17, PT, P2 ;  /* 0x00000011ff007c0c */ /* 0x000fc6000bf45320 */
[--C-:B------:R-:W-:Y:S01]  /*2ac0*/  @P1 FADD.FTZ R244, R244, R237.reuse ;  /* 0x000000edf4f41221 */ /* 0x100fe20000010000 */
[----:B------:R-:W-:-:S04]  /*2ad0*/  @P1 PRMT R237, R103, 0x7632, R237 ;  /* 0x0000763267ed1816 */ /* 0x000fc800000000ed */
[----:B------:R-:W-:-:S05]  /*2ae0*/  @P1 SHF.L.U32 R237, R237, 0x10, RZ ;  /* 0x00000010eded1819 */ /* 0x000fca00000006ff */
[----:B------:R-:W-:Y:S01]  /*2af0*/  @P1 FADD.FTZ R197, R197, R237 ;  /* 0x000000edc5c51221 */ /* 0x000fe20000010000 */
[----:B------:R-:W-:-:S04]  /*2b00*/  @P2 F2FP.BF16.F32.PACK_AB R237, RZ, R120 ;  /* 0x00000078ffed223e */ /* 0x000fc800000010ff */
[----:B------:R-:W-:Y:S01]  /*2b10*/  @P2 PRMT R117, R237, 0x7610, R117 ;  /* 0x00007610ed752816 */ /* 0x000fe20000000075 */
[----:B------:R-:W-:-:S04]  /*2b20*/  FMUL.FTZ R237, R244, R193 ;  /* 0x000000c1f4ed7220 */ /* 0x000fc80000410000 */
[----:B------:R-:W-:-:S04]  /*2b30*/  FMUL.FTZ R237, R237, UR15 ;  /* 0x0000000feded7c20 */ /* 0x000fc80008410000 */
[----:B------:R-:W-:Y:S01]  /*2b40*/  FMUL.FTZ R121, R61, R237 ;  /* 0x000000ed3d797220 */ /* 0x000fe20000410000 */
[----:B------:R-:W-:Y:S02]  /*2b50*/  F2FP.BF16.F32.PACK_AB R120, R125, R124 ;  /* 0x0000007c7d78723e */ /* 0x000fe400000010ff */
[----:B------:R-:W-:Y:S02]  /*2b60*/  @P2 F2FP.BF16.F32.PACK_AB R124, RZ, R242 ;  /* 0x000000f2ff7c223e */ /* 0x000fe400000010ff */
[----:B------:R-:W-:Y:S02]  /*2b70*/  FSEL R125, R121, RZ, P4 ;  /* 0x000000ff797d7208 */ /* 0x000fe40002000000 */
[----:B------:R-:W-:Y:S02]  /*2b80*/  @P2 F2FP.BF16.F32.PACK_AB R247, RZ, R247 ;  /* 0x000000f7fff7223e */ /* 0x000fe400000010ff */
[----:B------:R-:W-:Y:S02]  /*2b90*/  F2FP.BF16.F32.PACK_AB R121, R123, R122 ;  /* 0x0000007a7b79723e */ /* 0x000fe400000010ff */
[----:B------:R-:W-:-:S02]  /*2ba0*/  F2FP.BF16.F32.PACK_AB R122, R125, R211 ;  /* 0x000000d37d7a723e */ /* 0x000fc400000010ff */
[----:B------:R-:W-:Y:S02]  /*2bb0*/  @P2 PRMT R119, R124, 0x7610, R119 ;  /* 0x000076107c772816 */ /* 0x000fe40000000077 */
[----:B------:R-:W-:Y:S01]  /*2bc0*/  @P2 PRMT R116, R247, 0x7610, R116 ;  /* 0x00007610f7742816 */ /* 0x000fe20000000074 */
[----:B------:R-:W0:Y:S01]  /*2bd0*/  @P2 LDC.64 R124, c[0x0][0x308] ;  /* 0x0000c200ff7c2b82 */ /* 0x000e220000000a00 */
[----:B------:R-:W-:Y:S01]  /*2be0*/  @P2 F2FP.BF16.F32.PACK_AB R236, RZ, R236 ;  /* 0x000000ecffec223e */ /* 0x000fe200000010ff */
[----:B------:R-:W-:-:S06]  /*2bf0*/  FMUL.FTZ R211, R242, R193 ;  /* 0x000000c1f2d37220 */ /* 0x000fcc0000410000 */
[----:B------:R-:W1:Y:S01]  /*2c00*/  LDC.64 R246, c[0x0][0x2f8] ;  /* 0x0000be00fff67b82 */ /* 0x000e620000000a00 */
[----:B------:R-:W-:Y:S01]  /*2c10*/  @P2 PRMT R118, R236, 0x7610, R118 ;  /* 0x00007610ec762816 */ /* 0x000fe20000000076 */
[----:B------:R-:W-:Y:S01]  /*2c20*/  FMUL.FTZ R236, R197, R193 ;  /* 0x000000c1c5ec7220 */ /* 0x000fe20000410000 */
[----:B------:R-:W-:-:S05]  /*2c30*/  FMUL.FTZ R211, R211, UR15 ;  /* 0x0000000fd3d37c20 */ /* 0x000fca0008410000 */
[----:B------:R-:W2:Y:S01]  /*2c40*/  LDC.64 R242, c[0x0][0x220] ;  /* 0x00008800fff27b82 */ /* 0x000ea20000000a00 */
[----:B------:R-:W-:Y:S01]  /*2c50*/  FMUL.FTZ R236, R236, UR15 ;  /* 0x0000000fecec7c20 */ /* 0x000fe20008410000 */
[----:B------:R-:W-:Y:S01]  /*2c60*/  @P2 F2FP.BF16.F32.PACK_AB R241, RZ, R197 ;  /* 0x000000c5fff1223e */ /* 0x000fe200000010ff */
[----:B------:R-:W-:Y:S02]  /*2c70*/  FMUL.FTZ R197, R62, R211 ;  /* 0x000000d33ec57220 */ /* 0x000fe40000410000 */
[----:B------:R-:W-:Y:S01]  /*2c80*/  FMUL.FTZ R123, R63, R236 ;  /* 0x000000ec3f7b7220 */ /* 0x000fe20000410000 */
[----:B------:R-:W-:Y:S02]  /*2c90*/  @P2 F2FP.BF16.F32.PACK_AB R238, RZ, R238 ;  /* 0x000000eeffee223e */ /* 0x000fe400000010ff */
[----:B------:R-:W-:Y:S02]  /*2ca0*/  @P2 F2FP.BF16.F32.PACK_AB R239, RZ, R239 ;  /* 0x000000efffef223e */ /* 0x000fe400000010ff */
[----:B------:R-:W-:-:S02]  /*2cb0*/  @P2 F2FP.BF16.F32.PACK_AB R240, RZ, R244 ;  /* 0x000000f4fff0223e */ /* 0x000fc400000010ff */
[----:B------:R-:W-:Y:S02]  /*2cc0*/  FSEL R197, R197, RZ, P6 ;  /* 0x000000ffc5c57208 */ /* 0x000fe40003000000 */
[----:B------:R-:W-:Y:S01]  /*2cd0*/  FSEL R123, R123, RZ, P5 ;  /* 0x000000ff7b7b7208 */ /* 0x000fe20002800000 */
[----:B0-----:R-:W-:Y:S01]  /*2ce0*/  @P2 IMAD.WIDE.U32 R124, R196, 0x10, R124 ;  /* 0x00000010c47c2825 */ /* 0x001fe200078e007c */
[----:B------:R-:W-:Y:S02]  /*2cf0*/  @P2 PRMT R116, R116, 0x5410, R238 ;  /* 0x0000541074742816 */ /* 0x000fe400000000ee */
[----:B------:R-:W-:Y:S01]  /*2d00*/  F2FP.BF16.F32.PACK_AB R123, R123, R197 ;  /* 0x000000c57b7b723e */ /* 0x000fe200000010ff */
[----:B-1----:R-:W-:Y:S01]  /*2d10*/  IMAD.WIDE.U32 R196, R196, 0x10, R246 ;  /* 0x00000010c4c47825 */ /* 0x002fe200078e00f6 */
[----:B------:R-:W-:-:S03]  /*2d20*/  @P2 PRMT R117, R117, 0x5410, R239 ;  /* 0x0000541075752816 */ /* 0x000fc600000000ef */
[-C--:B------:R-:W-:Y:S01]  /*2d30*/  FFMA.FTZ R224, R224, R181.reuse, R180 ;  /* 0x000000b5e0e07223 */ /* 0x080fe200000100b4 */
[----:B------:R-:W-:Y:S01]  /*2d40*/  @P2 PRMT R118, R118, 0x5410, R240 ;  /* 0x0000541076762816 */ /* 0x000fe200000000f0 */
[-CC-:B------:R-:W-:Y:S01]  /*2d50*/  FFMA.FTZ R213, R213, R181.reuse, R180.reuse ;  /* 0x000000b5d5d57223 */ /* 0x180fe200000100b4 */
[----:B------:R-:W-:Y:S01]  /*2d60*/  @P2 PRMT R119, R119, 0x5410, R241 ;  /* 0x0000541077772816 */ /* 0x000fe200000000f1 */
[-CC-:B------:R-:W-:Y:S01]  /*2d70*/  FFMA.FTZ R221, R221, R181.reuse, R180.reuse ;  /* 0x000000b5dddd7223 */ /* 0x180fe200000100b4 */
[-CC-:B------:R-:W-:Y:S01]  /*2d80*/  FFMA.FTZ R217, R217, R181.reuse, R180.reuse ;  /* 0x000000b5d9d97223 */ /* 0x180fe200000100b4 */
[-CC-:B------:R-:W-:Y:S01]  /*2d90*/  FFMA.FTZ R202, R202, R181.reuse, R180.reuse ;  /* 0x000000b5caca7223 */ /* 0x180fe200000100b4 */
[----:B------:R-:W-:Y:S01]  /*2da0*/  FFMA.FTZ R198, R198, R181, R180 ;  /* 0x000000b5c6c67223 */ /* 0x000fe200000100b4 */
[----:B------:R-:W-:Y:S04]  /*2db0*/  @P2 STG.E.128 desc[UR6][R124.64], R116 ;  /* 0x000000747c002986 */ /* 0x000fe8000c101d06 */
[----:B------:R2:W-:Y:S04]  /*2dc0*/  STG.E.128 desc[UR6][R196.64], R120 ;  /* 0x00000078c4007986 */ /* 0x0005e8000c101d06 */
[----:B------:R-:W3:Y:S01]  /*2dd0*/  LDL.LU R238, [R1] ;  /* 0x0000000001ee7983 */ /* 0x000ee20000300800 */
[----:B--2---:R-:W-:-:S06]  /*2de0*/  IMAD.WIDE.U32 R120, R195, 0x10, R242 ;  /* 0x00000010c3787825 */ /* 0x004fcc00078e00f2 */
[----:B------:R-:W2:Y:S01]  /*2df0*/  LDG.E.128 R120, desc[UR6][R120.64] ;  /* 0x0000000678787981 */ /* 0x000ea2000c1e1d00 */
[----:B------:R-:W-:Y:S02]  /*2e00*/  @P4 PRMT R124, R126, 0x7632, R124 ;  /* 0x000076327e7c4816 */ /* 0x000fe4000000007c */
[----:B------:R-:W-:Y:S02]  /*2e10*/  CS2R R196, SRZ ;  /* 0x0000000000c47805 */ /* 0x000fe4000001ff00 */
[----:B------:R-:W-:-:S05]  /*2e20*/  @P4 SHF.L.U32 R124, R124, 0x10, RZ ;  /* 0x000000107c7c4819 */ /* 0x000fca00000006ff */
[----:B------:R-:W-:Y:S01]  /*2e30*/  @P4 FMUL.FTZ R196, R237, R124 ;  /* 0x0000007cedc44220 */ /* 0x000fe20000410000 */
[----:B------:R-:W-:-:S05]  /*2e40*/  @P6 SHF.L.U32 R124, R127, 0x10, RZ ;  /* 0x000000107f7c6819 */ /* 0x000fca00000006ff */
[----:B------:R-:W-:Y:S01]  /*2e50*/  @P6 FMUL.FTZ R197, R211, R124 ;  /* 0x0000007cd3c56220 */ /* 0x000fe20000410000 */
[----:B------:R-:W-:Y:S01]  /*2e60*/  @P5 PRMT R124, R127, 0x7632, R124 ;  /* 0x000076327f7c5816 */ /* 0x000fe2000000007c */
[----:B------:R-:W-:Y:S01]  /*2e70*/  FFMA.FTZ R127, R212, R181, R180 ;  /* 0x000000b5d47f7223 */ /* 0x000fe200000100b4 */
[----:B------:R-:W-:-:S03]  /*2e80*/  MOV R211, RZ ;  /* 0x000000ff00d37202 */ /* 0x000fc60000000f00 */
[----:B------:R-:W-:Y:S02]  /*2e90*/  @P5 IMAD.U32 R124, R124, 0x10000, RZ ;  /* 0x000100007c7c5824 */ /* 0x000fe400078e00ff */
[----:B------:R-:W-:Y:S02]  /*2ea0*/  FADD.FTZ R127, R214, -R127 ;  /* 0x8000007fd67f7221 */ /* 0x000fe40000010000 */
[----:B------:R-:W-:Y:S01]  /*2eb0*/  @P5 FMUL.FTZ R211, R236, R124 ;  /* 0x0000007cecd35220 */ /* 0x000fe20000410000 */
[----:B------:R-:W-:Y:S01]  /*2ec0*/  @P1 SHF.L.U32 R124, R104, 0x10, RZ ;  /* 0x00000010687c1819 */ /* 0x000fe200000006ff */
[----:B------:R-:W-:Y:S01]  /*2ed0*/  FMUL.FTZ R127, R192, R127 ;  /* 0x0000007fc07f7220 */ /* 0x000fe20000410000 */
[----:B------:R-:W-:Y:S01]  /*2ee0*/  MOV R125, R132 ;  /* 0x00000084007d7202 */ /* 0x000fe20000000f00 */
[----:B------:R-:W-:Y:S02]  /*2ef0*/  FFMA.FTZ R236, R226, R181, R180 ;  /* 0x000000b5e2ec7223 */ /* 0x000fe400000100b4 */
[----:B------:R-:W-:Y:S01]  /*2f00*/  @P1 FADD.FTZ R127, R127, R124 ;  /* 0x0000007c7f7f1221 */ /* 0x000fe20000010000 */
[----:B------:R-:W-:Y:S01]  /*2f10*/  LOP3.LUT P5, RZ, R125, 0xff, RZ, 0xc0, !PT ;  /* 0x000000ff7dff7812 */ /* 0x000fe200078ac0ff */
[----:B------:R-:W-:Y:S01]  /*2f20*/  FADD.FTZ R225, R225, -R224 ;  /* 0x800000e0e1e17221 */ /* 0x000fe20000010000 */
[----:B------:R-:W-:Y:S01]  /*2f30*/  @P1 PRMT R124, R104, 0x7632, R124 ;  /* 0x00007632687c1816 */ /* 0x000fe2000000007c */
[----:B------:R-:W-:Y:S01]  /*2f40*/  FADD.FTZ R236, R227, -R236 ;  /* 0x800000ece3ec7221 */ /* 0x000fe20000010000 */
[----:B------:R-:W-:Y:S01]  /*2f50*/  @P1 PRMT R125, R105, 0x7632, R125 ;  /* 0x00007632697d1816 */ /* 0x000fe2000000007d */
[----:B------:R-:W-:Y:S01]  /*2f60*/  FMUL.FTZ R227, R192, R225 ;  /* 0x000000e1c0e37220 */ /* 0x000fe20000410000 */
[----:B------:R-:W-:-:S02]  /*2f70*/  @P1 SHF.L.U32 R124, R124, 0x10, RZ ;  /* 0x000000107c7c1819 */ /* 0x000fc400000006ff */
[----:B------:R-:W-:Y:S01]  /*2f80*/  LOP3.LUT P4, RZ, R132, 0xff00, RZ, 0xc0, !PT ;  /* 0x0000ff0084ff7812 */ /* 0x000fe2000788c0ff */
[----:B------:R-:W-:Y:S01]  /*2f90*/  FMUL.FTZ R236, R192, R236 ;  /* 0x000000ecc0ec7220 */ /* 0x000fe20000410000 */
[----:B------:R-:W-:Y:S01]  /*2fa0*/  @P1 SHF.L.U32 R125, R125, 0x10, RZ ;  /* 0x000000107d7d1819 */ /* 0x000fe200000006ff */
[----:B------:R-:W-:Y:S01]  /*2fb0*/  @P1 FADD.FTZ R227, R227, R124 ;  /* 0x0000007ce3e31221 */ /* 0x000fe20000010000 */
[----:B------:R-:W-:Y:S01]  /*2fc0*/  FMUL.FTZ R124, R127, R193 ;  /* 0x000000c17f7c7220 */ /* 0x000fe20000410000 */
[----:B------:R-:W-:Y:S01]  /*2fd0*/  FADD.FTZ R215, R215, -R213 ;  /* 0x800000d5d7d77221 */ /* 0x000fe20000010000 */
[----:B------:R-:W-:Y:S01]  /*2fe0*/  FFMA.FTZ R237, R216, R181, R180 ;  /* 0x000000b5d8ed7223 */ /* 0x000fe200000100b4 */
[----:B------:R-:W-:Y:S01]  /*2ff0*/  @P1 FADD.FTZ R236, R236, R125 ;  /* 0x0000007decec1221 */ /* 0x000fe20000010000 */
[----:B------:R-:W-:Y:S01]  /*3000*/  FMUL.FTZ R124, R124, UR15 ;  /* 0x0000000f7c7c7c20 */ /* 0x000fe20008410000 */
[----:B------:R-:W-:Y:S02]  /*3010*/  CS2R R212, SRZ ;  /* 0x0000000000d47805 */ /* 0x000fe4000001ff00 */
[----:B------:R-:W-:Y:S01]  /*3020*/  @P1 SHF.L.U32 R125, R105, 0x10, RZ ;  /* 0x00000010697d1819 */ /* 0x000fe200000006ff */
[----:B------:R-:W-:Y:S01]  /*3030*/  FADD.FTZ R237, R223, -R237 ;  /* 0x800000eddfed7221 */ /* 0x000fe20000010000 */
[----:B------:R-:W-:Y:S01]  /*3040*/  FMUL.FTZ R226, R192, R215 ;  /* 0x000000d7c0e27220 */ /* 0x000fe20000410000 */
[----:B------:R-:W-:Y:S01]  /*3050*/  FMUL.FTZ R223, R56, R124 ;  /* 0x0000007c38df7220 */ /* 0x000fe20000410000 */
[----:B------:R-:W-:-:S02]  /*3060*/  LOP3.LUT P6, RZ, R132, 0xff0000, RZ, 0xc0, !PT ;  /* 0x00ff000084ff7812 */ /* 0x000fc400078cc0ff */
[----:B------:R-:W-:Y:S02]  /*3070*/  @P1 FADD.FTZ R226, R226, R125 ;  /* 0x0000007de2e21221 */ /* 0x000fe40000010000 */
[----:B------:R-:W-:Y:S01]  /*3080*/  FSEL R223, R223, RZ, P5 ;  /* 0x000000ffdfdf7208 */ /* 0x000fe20002800000 */
[----:B------:R-:W-:Y:S01]  /*3090*/  FMUL.FTZ R237, R192, R237 ;  /* 0x000000edc0ed7220 */ /* 0x000fe20000410000 */
[-C--:B------:R-:W-:Y:S01]  /*30a0*/  FMUL.FTZ R225, R236, R193.reuse ;  /* 0x000000c1ece17220 */ /* 0x080fe20000410000 */
[----:B------:R-:W-:Y:S01]  /*30b0*/  FMUL.FTZ R224, R226, R193 ;  /* 0x000000c1e2e07220 */ /* 0x000fe20000410000 */
[----:B------:R-:W-:Y:S02]  /*30c0*/  CS2R R214, SRZ ;  /* 0x0000000000d67805 */ /* 0x000fe4000001ff00 */
[----:B------:R-:W-:Y:S01]  /*30d0*/  FMUL.FTZ R225, R225, UR15 ;  /* 0x0000000fe1e17c20 */ /* 0x000fe20008410000 */
[----:B------:R-:W-:Y:S01]  /*30e0*/  HFMA2.MMA R216, -RZ, RZ, 0, 0 ;  /* 0x00000000ffd87435 */ /* 0x000fe200000001ff */
[----:B------:R-:W-:Y:S01]  /*30f0*/  FMUL.FTZ R224, R224, UR15 ;  /* 0x0000000fe0e07c20 */ /* 0x000fe20008410000 */
[----:B------:R-:W-:Y:S01]  /*3100*/  FADD.FTZ R221, R222, -R221 ;  /* 0x800000dddedd7221 */ /* 0x000fe20000010000 */
[----:B------:R-:W-:-:S03]  /*3110*/  FADD.FTZ R218, R218, -R217 ;  /* 0x800000d9dada7221 */ /* 0x000fc60000010000 */
[C---:B------:R-:W-:Y:S01]  /*3120*/  FMUL.FTZ R217, R192.reuse, R221 ;  /* 0x000000ddc0d97220 */ /* 0x040fe20000410000 */
[----:B------:R-:W-:Y:S01]  /*3130*/  FMUL.FTZ R218, R192, R218 ;  /* 0x000000dac0da7220 */ /* 0x000fe20000410000 */
[----:B------:R-:W-:Y:S02]  /*3140*/  @P2 F2FP.BF16.F32.PACK_AB R127, RZ, R127 ;  /* 0x0000007fff7f223e */ /* 0x000fe400000010ff */
[----:B------:R-:W-:Y:S02]  /*3150*/  @P2 F2FP.BF16.F32.PACK_AB R226, RZ, R226 ;  /* 0x000000e2ffe2223e */ /* 0x000fe400000010ff */
[----:B------:R-:W-:Y:S02]  /*3160*/  @P2 PRMT R116, R127, 0x7610, R116 ;  /* 0x000076107f742816 */ /* 0x000fe40000000074 */
[----:B------:R-:W-:Y:S02]  /*3170*/  @P2 F2FP.BF16.F32.PACK_AB R236, RZ, R236 ;  /* 0x000000ecffec223e */ /* 0x000fe400000010ff */
[----:B------:R-:W-:-:S04]  /*3180*/  @P2 PRMT R117, R226, 0x7610, R117 ;  /* 0x00007610e2752816 */ /* 0x000fc80000000075 */
[----:B------:R-:W-:Y:S02]  /*3190*/  @P2 PRMT R117, R117, 0x5410, R236 ;  /* 0x0000541075752816 */ /* 0x000fe400000000ec */
[----:B--2---:R-:W-:-:S05]  /*31a0*/  @P5 SHF.L.U32 R126, R120, 0x10, RZ ;  /* 0x00000010787e5819 */ /* 0x004fca00000006ff */
[----:B------:R-:W-:Y:S01]  /*31b0*/  @P5 FMUL.FTZ R212, R124, R126 ;  /* 0x0000007e7cd45220 */ /* 0x000fe20000410000 */
[----:B------:R-:W-:Y:S01]  /*31c0*/  FMUL.FTZ R126, R227, R193 ;  /* 0x000000c1e37e7220 */ /* 0x000fe20000410000 */
[----:B------:R-:W-:Y:S02]  /*31d0*/  @P4 PRMT R125, R120, 0x7632, R125 ;  /* 0x00007632787d4816 */ /* 0x000fe4000000007d */
[----:B------:R-:W-:Y:S01]  /*31e0*/  LOP3.LUT P5, RZ, R132, 0xff000000, RZ, 0xc0, !PT ;  /* 0xff00000084ff7812 */ /* 0x000fe200078ac0ff */
[----:B------:R-:W-:Y:S01]  /*31f0*/  FMUL.FTZ R120, R126, UR15 ;  /* 0x0000000f7e787c20 */ /* 0x000fe20008410000 */
[----:B------:R-:W-:-:S03]  /*3200*/  @P4 SHF.L.U32 R125, R125, 0x10, RZ ;  /* 0x000000107d7d4819 */ /* 0x000fc600000006ff */
[----:B------:R-:W-:Y:S02]  /*3210*/  FMUL.FTZ R132, R57, R120 ;  /* 0x0000007839847220 */ /* 0x000fe40000410000 */
[----:B------:R-:W-:Y:S01]  /*3220*/  @P4 FMUL.FTZ R213, R120, R125 ;  /* 0x0000007d78d54220 */ /* 0x000fe20000410000 */
[----:B------:R-:W-:Y:S02]  /*3230*/  @P1 SHF.L.U32 R124, R106, 0x10, RZ ;  /* 0x000000106a7c1819 */ /* 0x000fe400000006ff */
[----:B------:R-:W-:Y:S02]  /*3240*/  FSEL R132, R132, RZ, P4 ;  /* 0x000000ff84847208 */ /* 0x000fe40002000000 */
[----:B------:R-:W-:Y:S02]  /*3250*/  LOP3.LUT P4, RZ, R133, 0xff, RZ, 0xc0, !PT ;  /* 0x000000ff85ff7812 */ /* 0x000fe4000788c0ff */
[C---:B------:R-:W-:Y:S02]  /*3260*/  @P6 SHF.L.U32 R125, R121.reuse, 0x10, RZ ;  /* 0x00000010797d6819 */ /* 0x040fe400000006ff */
[----:B------:R-:W-:Y:S01]  /*3270*/  @P5 PRMT R121, R121, 0x7632, R121 ;  /* 0x0000763279795816 */ /* 0x000fe20000000079 */
[----:B------:R-:W-:-:S04]  /*3280*/  @P1 FADD.FTZ R237, R237, R124 ;  /* 0x0000007ceded1221 */ /* 0x000fc80000010000 */
[----:B------:R-:W-:Y:S02]  /*3290*/  @P5 IMAD.U32 R121, R121, 0x10000, RZ ;  /* 0x0001000079795824 */ /* 0x000fe400078e00ff */
[----:B------:R-:W-:Y:S02]  /*32a0*/  FMUL.FTZ R126, R237, R193 ;  /* 0x000000c1ed7e7220 */ /* 0x000fe40000410000 */
[----:B------:R-:W-:Y:S01]  /*32b0*/  @P5 FMUL.FTZ R215, R225, R121 ;  /* 0x00000079e1d75220 */ /* 0x000fe20000410000 */
[----:B------:R-:W-:Y:S01]  /*32c0*/  @P4 SHF.L.U32 R120, R122, 0x10, RZ ;  /* 0x000000107a784819 */ /* 0x000fe200000006ff */
[----:B------:R-:W-:Y:S01]  /*32d0*/  FMUL.FTZ R126, R126, UR15 ;  /* 0x0000000f7e7e7c20 */ /* 0x000fe20008410000 */
[----:B------:R-:W-:Y:S01]  /*32e0*/  FMUL.FTZ R225, R59, R225 ;  /* 0x000000e13be17220 */ /* 0x000fe20000410000 */
[----:B------:R-:W-:Y:S01]  /*32f0*/  @P6 FMUL.FTZ R214, R224, R125 ;  /* 0x0000007de0d66220 */ /* 0x000fe20000410000 */
[----:B------:R-:W-:Y:S01]  /*3300*/  FMUL.FTZ R224, R58, R224 ;  /* 0x000000e03ae07220 */ /* 0x000fe20000410000 */
[----:B------:R-:W-:Y:S01]  /*3310*/  @P4 FMUL.FTZ R216, R126, R120 ;  /* 0x000000787ed84220 */ /* 0x000fe20000410000 */
[----:B------:R-:W-:Y:S01]  /*3320*/  FMUL.FTZ R126, R52, R126 ;  /* 0x0000007e347e7220 */ /* 0x000fe20000410000 */
[----:B------:R-:W-:-:S02]  /*3330*/  FSEL R225, R225, RZ, P5 ;  /* 0x000000ffe1e17208 */ /* 0x000fc40002800000 */
[C---:B------:R-:W-:Y:S02]  /*3340*/  LEA R120, P5, R195.reuse, UR18, 0x4 ;  /* 0x00000012c3787c11 */ /* 0x040fe4000f8a20ff */
[----:B------:R-:W-:Y:S02]  /*3350*/  FSEL R224, R224, RZ, P6 ;  /* 0x000000ffe0e07208 */ /* 0x000fe40003000000 */
[----:B------:R-:W-:Y:S02]  /*3360*/  FSEL R126, R126, RZ, P4 ;  /* 0x000000ff7e7e7208 */ /* 0x000fe40002000000 */
[----:B------:R-:W-:Y:S02]  /*3370*/  LEA.HI.X R121, R195, UR19, RZ, 0x4, P5 ;  /* 0x00000013c3797c11 */ /* 0x000fe4000a8f24ff */
[C---:B------:R-:W-:Y:S02]  /*3380*/  LOP3.LUT P6, RZ, R133.reuse, 0xff00, RZ, 0xc0, !PT ;  /* 0x0000ff0085ff7812 */ /* 0x040fe400078cc0ff */
[----:B------:R-:W-:-:S02]  /*3390*/  LOP3.LUT P4, RZ, R133, 0xff0000, RZ, 0xc0, !PT ;  /* 0x00ff000085ff7812 */ /* 0x000fc4000788c0ff */
[----:B------:R-:W-:Y:S01]  /*33a0*/  LOP3.LUT P5, RZ, R133, 0xff000000, RZ, 0xc0, !PT ;  /* 0xff00000085ff7812 */ /* 0x000fe200078ac0ff */
[----:B------:R-:W-:Y:S01]  /*33b0*/  FFMA.FTZ R133, R219, R181, R180 ;  /* 0x000000b5db857223 */ /* 0x000fe200000100b4 */
[----:B------:R-:W-:Y:S02]  /*33c0*/  @P1 PRMT R124, R106, 0x7632, R124 ;  /* 0x000076326a7c1816 */ /* 0x000fe4000000007c */
[----:B------:R-:W-:Y:S01]  /*33d0*/  @P1 PRMT R125, R107, 0x7632, R125 ;  /* 0x000076326b7d1816 */ /* 0x000fe2000000007d */
[----:B------:R-:W-:Y:S01]  /*33e0*/  FADD.FTZ R133, R220, -R133 ;  /* 0x80000085dc857221 */ /* 0x000fe20000010000 */
[----:B------:R-:W-:Y:S02]  /*33f0*/  @P1 SHF.L.U32 R124, R124, 0x10, RZ ;  /* 0x000000107c7c1819 */ /* 0x000fe400000006ff */
[----:B------:R-:W-:Y:S01]  /*3400*/  @P1 SHF.L.U32 R125, R125, 0x10, RZ ;  /* 0x000000107d7d1819 */ /* 0x000fe200000006ff */
[----:B------:R-:W-:-:S04]  /*3410*/  FMUL.FTZ R133, R192, R133 ;  /* 0x00000085c0857220 */ /* 0x000fc80000410000 */
[----:B------:R-:W-:Y:S01]  /*3420*/  @P1 FADD.FTZ R133, R133, R124 ;  /* 0x0000007c85851221 */ /* 0x000fe20000010000 */
[----:B------:R-:W-:Y:S02]  /*3430*/  @P1 FADD.FTZ R217, R217, R125 ;  /* 0x0000007dd9d91221 */ /* 0x000fe40000010000 */
[----:B------:R-:W0:Y:S01]  /*3440*/  @P2 LDC.64 R124, c[0x0][0x308] ;  /* 0x0000c200ff7c2b82 */ /* 0x000e220000000a00 */
[----:B------:R-:W-:-:S05]  /*3450*/  @P1 SHF.L.U32 R219, R107, 0x10, RZ ;  /* 0x000000106bdb1819 */ /* 0x000fca00000006ff */
[----:B------:R-:W-:Y:S01]  /*3460*/  @P1 FADD.FTZ R218, R218, R219 ;  /* 0x000000dbdada1221 */ /* 0x000fe20000010000 */
[----:B------:R-:W-:-:S04]  /*3470*/  @P2 F2FP.BF16.F32.PACK_AB R237, RZ, R237 ;  /* 0x000000edffed223e */ /* 0x000fc800000010ff */
[----:B------:R-:W-:Y:S02]  /*3480*/  @P2 F2FP.BF16.F32.PACK_AB R219, RZ, R218 ;  /* 0x000000daffdb223e */ /* 0x000fe400000010ff */
[----:B------:R-:W-:Y:S02]  /*3490*/  @P2 F2FP.BF16.F32.PACK_AB R227, RZ, R227 ;  /* 0x000000e3ffe3223e */ /* 0x000fe400000010ff */
[----:B------:R-:W-:Y:S02]  /*34a0*/  @P2 PRMT R119, R219, 0x7610, R119 ;  /* 0x00007610db772816 */ /* 0x000fe40000000077 */
[----:B------:R-:W-:Y:S02]  /*34b0*/  @P2 PRMT R118, R237, 0x7610, R118 ;  /* 0x00007610ed762816 */ /* 0x000fe40000000076 */
[----:B------:R-:W-:Y:S01]  /*34c0*/  @P2 F2FP.BF16.F32.PACK_AB R127, RZ, R133 ;  /* 0x00000085ff7f223e */ /* 0x000fe200000010ff */
[----:B------:R-:W-:Y:S01]  /*34d0*/  FADD.FTZ R199, R199, -R198 ;  /* 0x800000c6c7c77221 */ /* 0x000fe20000010000 */
[----:B------:R-:W-:Y:S01]  /*34e0*/  @P2 F2FP.BF16.F32.PACK_AB R219, RZ, R217 ;  /* 0x000000d9ffdb223e */ /* 0x000fe200000010ff */
[----:B------:R-:W-:Y:S01]  /*34f0*/  FMUL.FTZ R217, R217, R193 ;  /* 0x000000c1d9d97220 */ /* 0x000fe20000410000 */
[----:B0-----:R-:W-:-:S04]  /*3500*/  @P2 IMAD.WIDE.U32 R124, R195, 0x10, R124 ;  /* 0x00000010c37c2825 */ /* 0x001fc800078e007c */
[-C--:B------:R-:W-:Y:S01]  /*3510*/  FMUL.FTZ R195, R218, R193.reuse ;  /* 0x000000c1dac37220 */ /* 0x080fe20000410000 */
[----:B------:R-:W-:Y:S01]  /*3520*/  FMUL.FTZ R218, R133, R193 ;  /* 0x000000c185da7220 */ /* 0x000fe20000410000 */
[----:B------:R-:W-:Y:S01]  /*3530*/  @P2 PRMT R116, R116, 0x5410, R227 ;  /* 0x0000541074742816 */ /* 0x000fe200000000e3 */
[----:B------:R-:W2:Y:S01]  /*3540*/  LDL.LU R237, [R1+0x8] ;  /* 0x0000080001ed7983 */ /* 0x000ea20000300800 */
[----:B------:R-:W-:Y:S02]  /*3550*/  @P2 PRMT R118, R118, 0x5410, R127 ;  /* 0x0000541076762816 */ /* 0x000fe4000000007f */
[----:B------:R-:W-:Y:S01]  /*3560*/  @P2 PRMT R119, R119, 0x5410, R219 ;  /* 0x0000541077772816 */ /* 0x000fe200000000db */
[----:B------:R-:W-:Y:S01]  /*3570*/  FMUL.FTZ R195, R195, UR15 ;  /* 0x0000000fc3c37c20 */ /* 0x000fe20008410000 */
[----:B------:R-:W-:Y:S01]  /*3580*/  FMUL.FTZ R217, R217, UR15 ;  /* 0x0000000fd9d97c20 */ /* 0x000fe20008410000 */
[----:B------:R-:W-:Y:S01]  /*3590*/  FMUL.FTZ R218, R218, UR15 ;  /* 0x0000000fdada7c20 */ /* 0x000fe20008410000 */
[----:B------:R-:W-:Y:S01]  /*35a0*/  @P6 PRMT R122, R122, 0x7632, R122 ;  /* 0x000076327a7a6816 */ /* 0x000fe2000000007a */
[----:B------:R0:W-:Y:S01]  /*35b0*/  @P2 STG.E.128 desc[UR6][R124.64], R116 ;  /* 0x000000747c002986 */ /* 0x0001e2000c101d06 */
[----:B------:R-:W-:Y:S01]  /*35c0*/  FMUL.FTZ R127, R54, R195 ;  /* 0x000000c3367f7220 */ /* 0x000fe20000410000 */
[----:B------:R-:W-:Y:S01]  /*35d0*/  MOV R220, R130 ;  /* 0x0000008200dc7202 */ /* 0x000fe20000000f00 */
[----:B------:R-:W-:Y:S01]  /*35e0*/  FMUL.FTZ R199, R192, R199 ;  /* 0x000000c7c0c77220 */ /* 0x000fe20000410000 */
[----:B------:R-:W4:Y:S02]  /*35f0*/  LDL.LU R236, [R1+0x4] ;  /* 0x0000040001ec7983 */ /* 0x000f240000300800 */
[----:B------:R-:W-:-:S02]  /*3600*/  FSEL R127, R127, RZ, P4 ;  /* 0x000000ff7f7f7208 */ /* 0x000fc40002000000 */
[----:B------:R-:W-:Y:S01]  /*3610*/  @P6 SHF.L.U32 R219, R122, 0x10, RZ ;  /* 0x000000107adb6819 */ /* 0x000fe200000006ff */
[----:B0-----:R-:W-:Y:S01]  /*3620*/  FMUL.FTZ R125, R55, R217 ;  /* 0x000000d9377d7220 */ /* 0x001fe20000410000 */
[----:B------:R-:W-:Y:S01]  /*3630*/  FMUL.FTZ R124, R53, R218 ;  /* 0x000000da357c7220 */ /* 0x000fe20000410000 */
[----:B------:R-:W4:Y:S03]  /*3640*/  LDL.LU R227, [R1+0x10] ;  /* 0x0000100001e37983 */ /* 0x000f260000300800 */
[----:B------:R-:W-:Y:S01]  /*3650*/  FSEL R125, R125, RZ, P5 ;  /* 0x000000ff7d7d7208 */ /* 0x000fe20002800000 */
[----:B------:R-:W-:Y:S01]  /*3660*/  FFMA.FTZ R122, R205, R181, R180 ;  /* 0x000000b5cd7a7223 */ /* 0x000fe200000100b4 */
[----:B------:R-:W-:Y:S01]  /*3670*/  FSEL R124, R124, RZ, P6 ;  /* 0x000000ff7c7c7208 */ /* 0x000fe20003000000 */
[----:B------:R-:W4:Y:S01]  /*3680*/  LDL.LU R226, [R1+0xc] ;  /* 0x00000c0001e27983 */ /* 0x000f220000300800 */
[----:B------:R-:W-:-:S02]  /*3690*/  F2FP.BF16.F32.PACK_AB R127, R125, R127 ;  /* 0x0000007f7d7f723e */ /* 0x000fc400000010ff */
[----:B------:R-:W-:Y:S02]  /*36a0*/  F2FP.BF16.F32.PACK_AB R126, R124, R126 ;  /* 0x0000007e7c7e723e */ /* 0x000fe400000010ff */
[----:B------:R-:W-:Y:S02]  /*36b0*/  F2FP.BF16.F32.PACK_AB R125, R225, R224 ;  /* 0x000000e0e17d723e */ /* 0x000fe400000010ff */
[----:B------:R-:W-:Y:S01]  /*36c0*/  F2FP.BF16.F32.PACK_AB R124, R132, R223 ;  /* 0x000000df847c723e */ /* 0x000fe200000010ff */
[----:B------:R-:W-:-:S04]  /*36d0*/  IMAD.WIDE.U32 R132, R194, 0x10, R242 ;  /* 0x00000010c2847825 */ /* 0x000fc800078e00f2 */
[----:B------:R-:W-:Y:S01]  /*36e0*/  FFMA.FTZ R205, R204, R181, R180 ;  /* 0x000000b5cccd7223 */ /* 0x000fe200000100b4 */
[----:B------:R-:W-:Y:S01]  /*36f0*/  FADD.FTZ R207, R207, -R122 ;  /* 0x8000007acfcf7221 */ /* 0x000fe20000010000 */
[----:B------:R-:W4:Y:S04]  /*3700*/  LDL.LU R225, [R1+0x18] ;  /* 0x0000180001e17983 */ /* 0x000f280000300800 */
[----:B------:R0:W-:Y:S01]  /*3710*/  STG.E.128 desc[UR6][R120.64], R124 ;  /* 0x0000007c78007986 */ /* 0x0001e2000c101d06 */
[----:B------:R-:W-:-:S03]  /*3720*/  FADD.FTZ R205, R206, -R205 ;  /* 0x800000cdcecd7221 */ /* 0x000fc60000010000 */
[----:B------:R-:W3:Y:S04]  /*3730*/  LDL.LU R224, [R1+0x14] ;  /* 0x0000140001e07983 */ /* 0x000ee80000300800 */
[----:B0-----:R0:W2:Y:S01]  /*3740*/  LDG.E.128 R124, desc[UR6][R132.64] ;  /* 0x00000006847c7981 */ /* 0x0010a2000c1e1d00 */
[----:B------:R-:W-:Y:S01]  /*3750*/  @P1 PRMT R120, R108, 0x7632, R120 ;  /* 0x000076326c781816 */ /* 0x000fe20000000078 */
[----:B------:R-:W-:Y:S01]  /*3760*/  FADD.FTZ R121, R201, -R202 ;  /* 0x800000cac9797221 */ /* 0x000fe20000010000 */
[----:B------:R-:W-:Y:S01]  /*3770*/  FMUL.FTZ R122, R192, R205 ;  /* 0x000000cdc07a7220 */ /* 0x000fe20000410000 */
[----:B------:R-:W4:Y:S01]  /*3780*/  LDL.LU R223, [R1+0x20] ;  /* 0x0000200001df7983 */ /* 0x000f220000300800 */
[----:B------:R-:W-:Y:S01]  /*3790*/  @P1 SHF.L.U32 R201, R120, 0x10, RZ ;  /* 0x0000001078c91819 */ /* 0x000fe200000006ff */
[-CC-:B------:R-:W-:Y:S01]  /*37a0*/  FFMA.FTZ R120, R209, R181.reuse, R180.reuse ;  /* 0x000000b5d1787223 */ /* 0x180fe200000100b4 */
[----:B------:R-:W-:Y:S01]  /*37b0*/  FFMA.FTZ R209, R208, R181, R180 ;  /* 0x000000b5d0d17223 */ /* 0x000fe200000100b4 */
[----:B------:R-:W-:Y:S01]  /*37c0*/  FMUL.FTZ R208, R192, R207 ;  /* 0x000000cfc0d07220 */ /* 0x000fe20000410000 */
[----:B0-----:R-:W-:Y:S01]  /*37d0*/  @P1 SHF.L.U32 R133, R108, 0x10, RZ ;  /* 0x000000106c851819 */ /* 0x001fe200000006ff */
[----:B------:R-:W-:Y:S01]  /*37e0*/  HFMA2.MMA R202, -RZ, RZ, 0, 0 ;  /* 0x00000000ffca7435 */ /* 0x000fe200000001ff */
[----:B------:R-:W-:Y:S01]  /*37f0*/  MOV R132, RZ ;  /* 0x000000ff00847202 */ /* 0x000fe20000000f00 */
[----:B------:R-:W-:Y:S01]  /*3800*/  @P6 FMUL.FTZ R132, R218, R219 ;  /* 0x000000dbda846220 */ /* 0x000fe20000410000 */
[----:B------:R-:W-:Y:S01]  /*3810*/  FADD.FTZ R205, R203, -R120 ;  /* 0x80000078cbcd7221 */ /* 0x000fe20000010000 */
[----:B------:R-:W-:Y:S01]  /*3820*/  LOP3.LUT P6, RZ, R220, 0xff, RZ, 0xc0, !PT ;  /* 0x000000ffdcff7812 */ /* 0x000fe200078cc0ff */
[----:B------:R-:W-:-:S02]  /*3830*/  @P4 IMAD.U32 R120, R123, 0x10000, RZ ;  /* 0x000100007b784824 */ /* 0x000fc400078e00ff */
[----:B------:R-:W-:Y:S01]  /*3840*/  @P1 FADD.FTZ R208, R208, R133 ;  /* 0x00000085d0d01221 */ /* 0x000fe20000010000 */
[----:B------:R-:W4:Y:S01]  /*3850*/  LDL.LU R222, [R1+0x1c] ;  /* 0x00001c0001de7983 */ /* 0x000f220000300800 */
[----:B------:R-:W-:Y:S02]  /*3860*/  @P4 FMUL.FTZ R202, R195, R120 ;  /* 0x00000078c3ca4220 */ /* 0x000fe40000410000 */
[----:B------:R-:W-:Y:S01]  /*3870*/  FMUL.FTZ R203, R208, R193 ;  /* 0x000000c1d0cb7220 */ /* 0x000fe20000410000 */
[----:B------:R-:W-:Y:S02]  /*3880*/  LOP3.LUT P4, RZ, R130, 0xff00, RZ, 0xc0, !PT ;  /* 0x0000ff0082ff7812 */ /* 0x000fe4000788c0ff */
[----:B------:R-:W-:Y:S01]  /*3890*/  @P5 PRMT R123, R123, 0x7632, R123 ;  /* 0x000076327b7b5816 */ /* 0x000fe2000000007b */
[----:B------:R-:W-:Y:S01]  /*38a0*/  FMUL.FTZ R203, R203, UR15 ;  /* 0x0000000fcbcb7c20 */ /* 0x000fe20008410000 */
[----:B------:R-:W-:Y:S01]  /*38b0*/  @P1 FADD.FTZ R122, R122, R201 ;  /* 0x000000c97a7a1221 */ /* 0x000fe20000010000 */
[----:B------:R-:W-:Y:S01]  /*38c0*/  HFMA2.MMA R133, -RZ, RZ, 0, 0 ;  /* 0x00000000ff857435 */ /* 0x000fe200000001ff */
[----:B------:R-:W-:Y:S01]  /*38d0*/  @P5 SHF.L.U32 R204, R123, 0x10, RZ ;  /* 0x000000107bcc5819 */ /* 0x000fe200000006ff */
[----:B------:R-:W-:Y:S01]  /*38e0*/  FMUL.FTZ R207, R48, R203 ;  /* 0x000000cb30cf7220 */ /* 0x000fe20000410000 */
[----:B------:R-:W-:Y:S01]  /*38f0*/  FMUL.FTZ R195, R122, R193 ;  /* 0x000000c17ac37220 */ /* 0x000fe20000410000 */
[----:B------:R-:W-:Y:S01]  /*3900*/  FADD.FTZ R209, R210, -R209 ;  /* 0x800000d1d2d17221 */ /* 0x000fe20000010000 */
[----:B------:R-:W-:Y:S01]  /*3910*/  MOV R201, RZ ;  /* 0x000000ff00c97202 */ /* 0x000fe20000000f00 */
[----:B------:R-:W-:Y:S01]  /*3920*/  @P5 FMUL.FTZ R201, R217, R204 ;  /* 0x000000ccd9c95220 */ /* 0x000fe20000410000 */
[----:B------:R-:W-:Y:S01]  /*3930*/  FSEL R207, R207, RZ, P6 ;  /* 0x000000ffcfcf7208 */ /* 0x000fe20003000000 */
[----:B------:R-:W-:Y:S01]  /*3940*/  FMUL.FTZ R206, R195, UR15 ;  /* 0x0000000fc3ce7c20 */ /* 0x000fe20008410000 */
[----:B------:R-:W-:-:S02]  /*3950*/  LOP3.LUT P5, RZ, R130, 0xff0000, RZ, 0xc0, !PT ;  /* 0x00ff000082ff7812 */ /* 0x000fc400078ac0ff */
[C---:B------:R-:W-:Y:S01]  /*3960*/  @P1 PRMT R204, R109.reuse, 0x7632, R204 ;  /* 0x000076326dcc1816 */ /* 0x040fe200000000cc */
[C---:B------:R-:W-:Y:S01]  /*3970*/  FMUL.FTZ R195, R192.reuse, R209 ;  /* 0x000000d1c0c37220 */ /* 0x040fe20000410000 */
[----:B------:R-:W-:Y:S01]  /*3980*/  @P1 SHF.L.U32 R120, R109, 0x10, RZ ;  /* 0x000000106d781819 */ /* 0x000fe200000006ff */
[----:B------:R-:W-:Y:S01]  /*3990*/  FMUL.FTZ R217, R192, R205 ;  /* 0x000000cdc0d97220 */ /* 0x000fe20000410000 */
[----:B------:R-:W-:-:S05]  /*39a0*/  @P1 SHF.L.U32 R204, R204, 0x10, RZ ;  /* 0x00000010cccc1819 */ /* 0x000fca00000006ff */
[----:B------:R-:W-:Y:S01]  /*39b0*/  @P1 FADD.FTZ R217, R217, R204 ;  /* 0x000000ccd9d91221 */ /* 0x000fe20000010000 */
[----:B------:R-:W-:Y:S01]  /*39c0*/  CS2R R204, SRZ ;  /* 0x0000000000cc7805 */ /* 0x000fe2000001ff00 */
[----:B------:R-:W-:-:S04]  /*39d0*/  FFMA.FTZ R218, R200, R181, R180 ;  /* 0x000000b5c8da7223 */ /* 0x000fc800000100b4 */
[----:B------:R-:W-:-:S04]  /*39e0*/  FADD.FTZ R185, R185, -R218 ;  /* 0x800000dab9b97221 */ /* 0x000fc80000010000 */
[----:B------:R-:W-:Y:S01]  /*39f0*/  FMUL.FTZ R220, R192, R185 ;  /* 0x000000b9c0dc7220 */ /* 0x000fe20000410000 */
[----:B------:R-:W-:-:S05]  /*3a00*/  @P1 SHF.L.U32 R185, R111, 0x10, RZ ;  /* 0x000000106fb91819 */ /* 0x000fca00000006ff */
[----:B------:R-:W-:Y:S01]  /*3a10*/  @P1 FADD.FTZ R199, R199, R185 ;  /* 0x000000b9c7c71221 */ /* 0x000fe20000010000 */
[----:B------:R-:W-:-:S04]  /*3a20*/  @P2 F2FP.BF16.F32.PACK_AB R208, RZ, R208 ;  /* 0x000000d0ffd0223e */ /* 0x000fc800000010ff */
[----:B------:R-:W-:Y:S02]  /*3a30*/  @P2 PRMT R116, R208, 0x7610, R116 ;  /* 0x00007610d0742816 */ /* 0x000fe40000000074 */
[C---:B--2---:R-:W-:Y:S02]  /*3a40*/  @P6 SHF.L.U32 R123, R124.reuse, 0x10, RZ ;  /* 0x000000107c7b6819 */ /* 0x044fe400000006ff */
[----:B------:R-:W-:-:S03]  /*3a50*/  @P4 PRMT R124, R124, 0x7632, R124 ;  /* 0x000076327c7c4816 */ /* 0x000fc6000000007c */
[----:B------:R-:W-:Y:S01]  /*3a60*/  @P6 FMUL.FTZ R133, R203, R123 ;  /* 0x0000007bcb856220 */ /* 0x000fe20000410000 */
[----:B------:R-:W-:Y:S01]  /*3a70*/  LOP3.LUT P6, RZ, R130, 0xff000000, RZ, 0xc0, !PT ;  /* 0xff00000082ff7812 */ /* 0x000fe200078cc0ff */
[----:B------:R-:W-:Y:S01]  /*3a80*/  FMUL.FTZ R123, R192, R121 ;  /* 0x00000079c07b7220 */ /* 0x000fe20000410000 */
[----:B------:R-:W-:Y:S01]  /*3a90*/  @P1 SHF.L.U32 R130, R110, 0x10, RZ ;  /* 0x000000106e821819 */ /* 0x000fe200000006ff */
[----:B------:R-:W-:Y:S01]  /*3aa0*/  FMUL.FTZ R121, R49, R206 ;  /* 0x000000ce31797220 */ /* 0x000fe20000410000 */
[----:B------:R-:W-:Y:S02]  /*3ab0*/  @P4 SHF.L.U32 R124, R124, 0x10, RZ ;  /* 0x000000107c7c4819 */ /* 0x000fe400000006ff */
[----:B------:R-:W-:Y:S01]  /*3ac0*/  MOV R203, RZ ;  /* 0x000000ff00cb7202 */ /* 0x000fe20000000f00 */
[----:B------:R-:W-:Y:S01]  /*3ad0*/  @P1 FADD.FTZ R195, R195, R130 ;  /* 0x00000082c3c31221 */ /* 0x000fe20000010000 */
[----:B------:R-:W-:Y:S01]  /*3ae0*/  FSEL R130, R121, RZ, P4 ;  /* 0x000000ff79827208 */ /* 0x000fe20002000000 */
[----:B------:R-:W-:Y:S01]  /*3af0*/  @P4 FMUL.FTZ R203, R206, R124 ;  /* 0x0000007ccecb4220 */ /* 0x000fe20000410000 */
[----:B------:R-:W-:Y:S01]  /*3b00*/  @P1 FADD.FTZ R123, R123, R120 ;  /* 0x000000787b7b1221 */ /* 0x000fe20000010000 */
[----:B------:R-:W-:Y:S01]  /*3b10*/  LOP3.LUT P4, RZ, R131, 0xff, RZ, 0xc0, !PT ;  /* 0x000000ff83ff7812 */ /* 0x000fe2000788c0ff */
[-C--:B------:R-:W-:Y:S01]  /*3b20*/  FMUL.FTZ R120, R217, R193.reuse ;  /* 0x000000c1d9787220 */ /* 0x080fe20000410000 */
[----:B------:R-:W-:Y:S01]  /*3b30*/  @P6 PRMT R206, R125, 0x7632, R206 ;  /* 0x000076327dce6816 */ /* 0x000fe200000000ce */
[----:B------:R-:W-:Y:S01]  /*3b40*/  FMUL.FTZ R121, R123, R193 ;  /* 0x000000c17b797220 */ /* 0x000fe20000410000 */
[----:B------:R-:W-:-:S02]  /*3b50*/  @P5 IMAD.U32 R124, R125, 0x10000, RZ ;  /* 0x000100007d7c5824 */ /* 0x000fc400078e00ff */
[----:B------:R-:W-:Y:S01]  /*3b60*/  FMUL.FTZ R120, R120, UR15 ;  /* 0x0000000f78787c20 */ /* 0x000fe20008410000 */
[----:B------:R-:W-:Y:S01]  /*3b70*/  @P6 SHF.L.U32 R125, R206, 0x10, RZ ;  /* 0x00000010ce7d6819 */ /* 0x000fe200000006ff */
[----:B------:R-:W-:Y:S01]  /*3b80*/  FMUL.FTZ R121, R121, UR15 ;  /* 0x0000000f79797c20 */ /* 0x000fe20008410000 */
[----:B------:R-:W-:Y:S01]  /*3b90*/  FMUL.FTZ R209, R195, R193 ;  /* 0x000000c1c3d17220 */ /* 0x000fe20000410000 */
[----:B------:R-:W-:Y:S01]  /*3ba0*/  HFMA2.MMA R206, -RZ, RZ, 0, 0 ;  /* 0x00000000ffce7435 */ /* 0x000fe200000001ff */
[----:B------:R-:W-:Y:S01]  /*3bb0*/  FMUL.FTZ R210, R51, R120 ;  /* 0x0000007833d27220 */ /* 0x000fe20000410000 */
[----:B------:R-:W-:Y:S01]  /*3bc0*/  @P5 FMUL.FTZ R205, R121, R124 ;  /* 0x0000007c79cd5220 */ /* 0x000fe20000410000 */
[----:B------:R-:W-:Y:S01]  /*3bd0*/  @P6 FMUL.FTZ R204, R120, R125 ;  /* 0x0000007d78cc6220 */ /* 0x000fe20000410000 */
[----:B------:R-:W-:Y:S01]  /*3be0*/  @P4 SHF.L.U32 R124, R126, 0x10, RZ ;  /* 0x000000107e7c4819 */ /* 0x000fe200000006ff */
[----:B------:R-:W-:Y:S01]  /*3bf0*/  FMUL.FTZ R125, R209, UR15 ;  /* 0x0000000fd17d7c20 */ /* 0x000fe20008410000 */
[----:B------:R-:W-:Y:S01]  /*3c00*/  FMUL.FTZ R209, R50, R121 ;  /* 0x0000007932d17220 */ /* 0x000fe20000410000 */
[----:B------:R-:W-:-:S02]  /*3c10*/  FSEL R210, R210, RZ, P6 ;  /* 0x000000ffd2d27208 */ /* 0x000fc40003000000 */
[----:B------:R-:W-:Y:S01]  /*3c20*/  @P4 FMUL.FTZ R206, R125, R124 ;  /* 0x0000007c7dce4220 */ /* 0x000fe20000410000 */
[----:B------:R-:W-:Y:S01]  /*3c30*/  FMUL.FTZ R120, R44, R125 ;  /* 0x0000007d2c787220 */ /* 0x000fe20000410000 */
[----:B------:R-:W-:Y:S01]  /*3c40*/  LEA R124, P6, R194, UR18, 0x4 ;  /* 0x00000012c27c7c11 */ /* 0x000fe2000f8c20ff */
[----:B------:R-:W-:Y:S01]  /*3c50*/  FFMA.FTZ R121, R186, R181, R180 ;  /* 0x000000b5ba797223 */ /* 0x000fe200000100b4 */
[----:B------:R-:W-:Y:S02]  /*3c60*/  FSEL R209, R209, RZ, P5 ;  /* 0x000000ffd1d17208 */ /* 0x000fe40002800000 */
[----:B------:R-:W-:Y:S02]  /*3c70*/  FSEL R200, R120, RZ, P4 ;  /* 0x000000ff78c87208 */ /* 0x000fe40002000000 */
[----:B------:R-:W-:Y:S02]  /*3c80*/  LEA.HI.X R125, R194, UR19, RZ, 0x4, P6 ;  /* 0x00000013c27d7c11 */ /* 0x000fe4000b0f24ff */
[----:B------:R-:W-:-:S02]  /*3c90*/  LOP3.LUT P5, RZ, R131, 0xff00, RZ, 0xc0, !PT ;  /* 0x0000ff0083ff7812 */ /* 0x000fc400078ac0ff */
[C---:B------:R-:W-:Y:S02]  /*3ca0*/  LOP3.LUT P4, RZ, R131.reuse, 0xff0000, RZ, 0xc0, !PT ;  /* 0x00ff000083ff7812 */ /* 0x040fe4000788c0ff */
[----:B------:R-:W-:Y:S02]  /*3cb0*/  LOP3.LUT P6, RZ, R131, 0xff000000, RZ, 0xc0, !PT ;  /* 0xff00000083ff7812 */ /* 0x000fe400078cc0ff */
[----:B------:R-:W-:Y:S01]  /*3cc0*/  @P1 PRMT R120, R111, 0x7632, R120 ;  /* 0x000076326f781816 */ /* 0x000fe20000000078 */
[----:B------:R-:W-:Y:S01]  /*3cd0*/  FADD.FTZ R218, R184, -R121 ;  /* 0x80000079b8da7221 */ /* 0x000fe20000010000 */
[----:B------:R-:W-:Y:S02]  /*3ce0*/  @P1 PRMT R131, R110, 0x7632, R131 ;  /* 0x000076326e831816 */ /* 0x000fe40000000083 */
[----:B------:R-:W-:Y:S01]  /*3cf0*/  @P1 SHF.L.U32 R184, R120, 0x10, RZ ;  /* 0x0000001078b81819 */ /* 0x000fe200000006ff */
[----:B------:R-:W-:Y:S01]  /*3d00*/  FMUL.FTZ R218, R192, R218 ;  /* 0x000000dac0da7220 */ /* 0x000fe20000410000 */
[----:B------:R-:W-:Y:S01]  /*3d10*/  @P1 SHF.L.U32 R131, R131, 0x10, RZ ;  /* 0x0000001083831819 */ /* 0x000fe200000006ff */
[----:B------:R-:W0:Y:S02]  /*3d20*/  @P2 LDC.64 R120, c[0x0][0x308] ;  /* 0x0000c200ff782b82 */ /* 0x000e240000000a00 */
[----:B------:R-:W-:-:S02]  /*3d30*/  @P1 FADD.FTZ R218, R218, R184 ;  /* 0x000000b8dada1221 */ /* 0x000fc40000010000 */
[----:B------:R-:W-:Y:S01]  /*3d40*/  @P1 FADD.FTZ R220, R220, R131 ;  /* 0x00000083dcdc1221 */ /* 0x000fe20000010000 */
[-C--:B------:R-:W-:Y:S01]  /*3d50*/  FMUL.FTZ R184, R199, R193.reuse ;  /* 0x000000c1c7b87220 */ /* 0x080fe20000410000 */
[-C--:B------:R-:W-:Y:S02]  /*3d60*/  FMUL.FTZ R185, R218, R193.reuse ;  /* 0x000000c1dab97220 */ /* 0x080fe40000410000 */
[----:B------:R-:W-:Y:S01]  /*3d70*/  FMUL.FTZ R186, R220, R193 ;  /* 0x000000c1dcba7220 */ /* 0x000fe20000410000 */
[----:B------:R-:W-:Y:S01]  /*3d80*/  FMUL.FTZ R184, R184, UR15 ;  /* 0x0000000fb8b87c20 */ /* 0x000fe20008410000 */
[----:B------:R-:W-:Y:S02]  /*3d90*/  FMUL.FTZ R185, R185, UR15 ;  /* 0x0000000fb9b97c20 */ /* 0x000fe40008410000 */
[----:B------:R-:W-:Y:S01]  /*3da0*/  FMUL.FTZ R186, R186, UR15 ;  /* 0x0000000fbaba7c20 */ /* 0x000fe20008410000 */
[----:B------:R-:W-:Y:S01]  /*3db0*/  @P2 F2FP.BF16.F32.PACK_AB R131, RZ, R122 ;  /* 0x0000007aff83223e */ /* 0x000fe200000010ff */
[----:B------:R-:W-:Y:S01]  /*3dc0*/  FMUL.FTZ R221, R46, R184 ;  /* 0x000000b82edd7220 */ /* 0x000fe20000410000 */
[----:B------:R-:W-:Y:S01]  /*3dd0*/  @P2 F2FP.BF16.F32.PACK_AB R198, RZ, R123 ;  /* 0x0000007bffc6223e */ /* 0x000fe200000010ff */
[----:B------:R-:W-:Y:S01]  /*3de0*/  FMUL.FTZ R123, R47, R185 ;  /* 0x000000b92f7b7220 */ /* 0x000fe20000410000 */
[----:B------:R-:W-:Y:S01]  /*3df0*/  @P2 F2FP.BF16.F32.PACK_AB R219, RZ, R195 ;  /* 0x000000c3ffdb223e */ /* 0x000fe200000010ff */
[----:B------:R-:W-:Y:S01]  /*3e00*/  FMUL.FTZ R122, R45, R186 ;  /* 0x000000ba2d7a7220 */ /* 0x000fe20000410000 */
[----:B------:R-:W-:-:S02]  /*3e10*/  @P2 F2FP.BF16.F32.PACK_AB R199, RZ, R199 ;  /* 0x000000c7ffc7223e */ /* 0x000fc400000010ff */
[----:B------:R-:W-:Y:S02]  /*3e20*/  @P2 F2FP.BF16.F32.PACK_AB R217, RZ, R217 ;  /* 0x000000d9ffd9223e */ /* 0x000fe400000010ff */
[----:B------:R-:W-:Y:S02]  /*3e30*/  @P2 F2FP.BF16.F32.PACK_AB R220, RZ, R220 ;  /* 0x000000dcffdc223e */ /* 0x000fe400000010ff */
[----:B------:R-:W-:Y:S02]  /*3e40*/  @P2 F2FP.BF16.F32.PACK_AB R218, RZ, R218 ;  /* 0x000000daffda223e */ /* 0x000fe400000010ff */
[----:B------:R-:W-:Y:S02]  /*3e50*/  @P2 PRMT R117, R198, 0x7610, R117 ;  /* 0x00007610c6752816 */ /* 0x000fe40000000075 */
[----:B------:R-:W-:Y:S02]  /*3e60*/  @P2 PRMT R118, R219, 0x7610, R118 ;  /* 0x00007610db762816 */ /* 0x000fe40000000076 */
[----:B------:R-:W-:-:S02]  /*3e70*/  @P2 PRMT R119, R199, 0x7610, R119 ;  /* 0x00007610c7772816 */ /* 0x000fc40000000077 */
[----:B------:R-:W-:Y:S02]  /*3e80*/  FSEL R221, R221, RZ, P4 ;  /* 0x000000ffdddd7208 */ /* 0x000fe40002000000 */
[----:B------:R-:W-:Y:S02]  /*3e90*/  FSEL R123, R123, RZ, P6 ;  /* 0x000000ff7b7b7208 */ /* 0x000fe40003000000 */
[----:B------:R-:W-:Y:S01]  /*3ea0*/  FSEL R122, R122, RZ, P5 ;  /* 0x000000ff7a7a7208 */ /* 0x000fe20002800000 */
[----:B0-----:R-:W-:Y:S01]  /*3eb0*/  @P2 IMAD.WIDE.U32 R194, R194, 0x10, R120 ;  /* 0x00000010c2c22825 */ /* 0x001fe200078e0078 */
[----:B------:R-:W-:Y:S02]  /*3ec0*/  @P2 PRMT R116, R116, 0x5410, R131 ;  /* 0x0000541074742816 */ /* 0x000fe40000000083 */
[----:B------:R-:W-:Y:S02]  /*3ed0*/  @P2 PRMT R117, R117, 0x5410, R217 ;  /* 0x0000541075752816 */ /* 0x000fe400000000d9 */
[----:B------:R-:W-:-:S02]  /*3ee0*/  @P2 PRMT R118, R118, 0x5410, R220 ;  /* 0x0000541076762816 */ /* 0x000fc400000000dc */
[----:B------:R-:W-:Y:S02]  /*3ef0*/  @P2 PRMT R119, R119, 0x5410, R218 ;  /* 0x0000541077772816 */ /* 0x000fe400000000da */
[----:B------:R-:W-:Y:S02]  /*3f00*/  F2FP.BF16.F32.PACK_AB R123, R123, R221 ;  /* 0x000000dd7b7b723e */ /* 0x000fe400000010ff */
[----:B------:R-:W-:Y:S02]  /*3f10*/  F2FP.BF16.F32.PACK_AB R122, R122, R200 ;  /* 0x000000c87a7a723e */ /* 0x000fe400000010ff */
[----:B------:R-:W-:Y:S02]  /*3f20*/  F2FP.BF16.F32.PACK_AB R121, R210, R209 ;  /* 0x000000d1d279723e */ /* 0x000fe400000010ff */
[----:B------:R-:W-:Y:S01]  /*3f30*/  F2FP.BF16.F32.PACK_AB R120, R130, R207 ;  /* 0x000000cf8278723e */ /* 0x000fe200000010ff */
[----:B------:R-:W-:Y:S01]  /*3f40*/  IMAD.WIDE.U32 R130, R191, 0x10, R242 ;  /* 0x00000010bf827825 */ /* 0x000fe200078e00f2 */
[----:B------:R-:W-:Y:S04]  /*3f50*/  @P2 STG.E.128 desc[UR6][R194.64], R116 ;  /* 0x00000074c2002986 */ /* 0x000fe8000c101d06 */
[----:B------:R0:W-:Y:S04]  /*3f60*/  STG.E.128 desc[UR6][R124.64], R120 ;  /* 0x000000787c007986 */ /* 0x0001e8000c101d06 */
[----:B------:R-:W2:Y:S04]  /*3f70*/  LDL.LU R221, [R1+0x28] ;  /* 0x0000280001dd7983 */ /* 0x000ea80000300800 */
[----:B------:R-:W2:Y:S04]  /*3f80*/  LDL.LU R220, [R1+0x24] ;  /* 0x0000240001dc7983 */ /* 0x000ea80000300800 */
[----:B------:R-:W2:Y:S04]  /*3f90*/  LDL.LU R219, [R1+0x30] ;  /* 0x0000300001db7983 */ /* 0x000ea80000300800 */
[----:B------:R-:W2:Y:S04]  /*3fa0*/  LDL.LU R217, [R1+0x2c] ;  /* 0x00002c0001d97983 */ /* 0x000ea80000300800 */
[----:B0-----:R0:W2:Y:S04]  /*3fb0*/  LDG.E.128 R120, desc[UR6][R130.64] ;  /* 0x0000000682787981 */ /* 0x0010a8000c1e1d00 */
[----:B------:R-:W2:Y:S04]  /*3fc0*/  LDL.LU R210, [R1+0x38] ;  /* 0x0000380001d27983 */ /* 0x000ea80000300800 */
[----:B------:R-:W2:Y:S04]  /*3fd0*/  LDL.LU R209, [R1+0x34] ;  /* 0x0000340001d17983 */ /* 0x000ea80000300800 */
[----:B------:R-:W2:Y:S04]  /*3fe0*/  LDL.LU R208, [R1+0x40] ;  /* 0x0000400001d07983 */ /* 0x000ea80000300800 */
[----:B------:R-:W2:Y:S01]  /*3ff0*/  LDL.LU R207, [R1+0x3c] ;  /* 0x00003c0001cf7983 */ /* 0x000ea20000300800 */
[----:B------:R-:W-:-:S02]  /*4000*/  @P4 SHF.L.U32 R199, R127, 0x10, RZ ;  /* 0x000000107fc74819 */ /* 0x000fc400000006ff */
[----:B------:R-:W-:-:S03]  /*4010*/  MOV R198, RZ ;  /* 0x000000ff00c67202 */ /* 0x000fc60000000f00 */
[----:B------:R-:W-:Y:S01]  /*4020*/  @P4 FMUL.FTZ R198, R184, R199 ;  /* 0x000000c7b8c64220 */ /* 0x000fe20000410000 */
[-CC-:B------:R-:W-:Y:S01]  /*4030*/  FFMA.FTZ R199, R136, R181.reuse, R180.reuse ;  /* 0x000000b588c77223 */ /* 0x180fe200000100b4 */
[-CC-:B------:R-:W-:Y:S01]  /*4040*/  FFMA.FTZ R144, R144, R181.reuse, R180.reuse ;  /* 0x000000b590907223 */ /* 0x180fe200000100b4 */
[-CC-:B------:R-:W-:Y:S01]  /*4050*/  FFMA.FTZ R136, R137, R181.reuse, R180.reuse ;  /* 0x000000b589887223 */ /* 0x180fe200000100b4 */
[-C--:B------:R-:W-:Y:S01]  /*4060*/  FFMA.FTZ R142, R142, R181.reuse, R180 ;  /* 0x000000b58e8e7223 */ /* 0x080fe200000100b4 */
[----:B------:R-:W-:Y:S01]  /*4070*/  FADD.FTZ R199, R138, -R199 ;  /* 0x800000c78ac77221 */ /* 0x000fe20000010000 */
[----:B------:R-:W-:Y:S01]  /*4080*/  @P1 PRMT R124, R112, 0x7632, R124 ;  /* 0x00007632707c1816 */ /* 0x000fe2000000007c */
[----:B------:R-:W-:Y:S01]  /*4090*/  FADD.FTZ R145, R145, -R144 ;  /* 0x8000009091917221 */ /* 0x000fe20000010000 */
[----:B------:R-:W-:Y:S01]  /*40a0*/  FFMA.FTZ R146, R146, R181, R180 ;  /* 0x000000b592927223 */ /* 0x000fe200000100b4 */
[----:B------:R-:W-:Y:S01]  /*40b0*/  @P1 SHF.L.U32 R125, R112, 0x10, RZ ;  /* 0x00000010707d1819 */ /* 0x000fe200000006ff */
[----:B------:R-:W-:Y:S01]  /*40c0*/  FADD.FTZ R139, R139, -R136 ;  /* 0x800000888b8b7221 */ /* 0x000fe20000010000 */
[----:B0-----:R-:W-:Y:S01]  /*40d0*/  FMUL.FTZ R130, R192, R199 ;  /* 0x000000c7c0827220 */ /* 0x001fe20000410000 */
[----:B------:R-:W-:Y:S01]  /*40e0*/  FFMA.FTZ R140, R140, R181, R180 ;  /* 0x000000b58c8c7223 */ /* 0x000fe200000100b4 */
[----:B------:R-:W-:Y:S01]  /*40f0*/  FADD.FTZ R143, R143, -R142 ;  /* 0x8000008e8f8f7221 */ /* 0x000fe20000010000 */
[----:B------:R-:W-:Y:S01]  /*4100*/  FMUL.FTZ R142, R192, R145 ;  /* 0x00000091c08e7220 */ /* 0x000fe20000410000 */
[----:B------:R-:W-:Y:S01]  /*4110*/  @P1 PRMT R126, R113, 0x7632, R126 ;  /* 0x00007632717e1816 */ /* 0x000fe2000000007e */
[----:B------:R-:W-:-:S02]  /*4120*/  @P1 IMAD.U32 R131, R124, 0x10000, RZ ;  /* 0x000100007c831824 */ /* 0x000fc400078e00ff */
[----:B------:R-:W-:Y:S01]  /*4130*/  FADD.FTZ R147, R147, -R146 ;  /* 0x8000009293937221 */ /* 0x000fe20000010000 */
[----:B------:R-:W-:Y:S01]  /*4140*/  @P1 SHF.L.U32 R137, R113, 0x10, RZ ;  /* 0x0000001071891819 */ /* 0x000fe200000006ff */
[----:B------:R-:W-:Y:S01]  /*4150*/  FMUL.FTZ R146, R192, R139 ;  /* 0x0000008bc0927220 */ /* 0x000fe20000410000 */
[--C-:B------:R-:W-:Y:S01]  /*4160*/  @P1 FADD.FTZ R130, R130, R125.reuse ;  /* 0x0000007d82821221 */ /* 0x100fe20000010000 */
[----:B------:R-:W-:Y:S01]  /*4170*/  FADD.FTZ R141, R141, -R140 ;  /* 0x8000008c8d8d7221 */ /* 0x000fe20000010000 */
[----:B------:R-:W-:Y:S01]  /*4180*/  @P1 PRMT R125, R114, 0x7632, R125 ;  /* 0x00007632727d1816 */ /* 0x000fe2000000007d */
[----:B------:R-:W-:Y:S01]  /*4190*/  @P1 FADD.FTZ R142, R142, R131 ;  /* 0x000000838e8e1221 */ /* 0x000fe20000010000 */
[----:B------:R-:W-:Y:S01]  /*41a0*/  @P5 PRMT R124, R126, 0x7632, R124 ;  /* 0x000076327e7c5816 */ /* 0x000fe2000000007c */
[----:B------:R-:W-:Y:S01]  /*41b0*/  @P1 FADD.FTZ R146, R146, R137 ;  /* 0x0000008992921221 */ /* 0x000fe20000010000 */
[----:B------:R-:W-:Y:S01]  /*41c0*/  @P6 PRMT R131, R127, 0x7632, R131 ;  /* 0x000076327f836816 */ /* 0x000fe20000000083 */
[----:B------:R-:W-:Y:S01]  /*41d0*/  FMUL.FTZ R144, R192, R141 ;  /* 0x0000008dc0907220 */ /* 0x000fe20000410000 */
[----:B------:R-:W-:-:S02]  /*41e0*/  @P1 SHF.L.U32 R137, R125, 0x10, RZ ;  /* 0x000000107d891819 */ /* 0x000fc400000006ff */
[----:B------:R-:W-:Y:S02]  /*41f0*/  @P1 SHF.L.U32 R141, R114, 0x10, RZ ;  /* 0x00000010728d1819 */ /* 0x000fe400000006ff */
[----:B------:R-:W-:Y:S01]  /*4200*/  @P5 SHF.L.U32 R125, R124, 0x10, RZ ;  /* 0x000000107c7d5819 */ /* 0x000fe200000006ff */
[-CC-:B------:R-:W-:Y:S01]  /*4210*/  FFMA.FTZ R148, R148, R181.reuse, R180.reuse ;  /* 0x000000b594947223 */ /* 0x180fe200000100b4 */
[----:B------:R-:W-:Y:S01]  /*4220*/  @P6 SHF.L.U32 R124, R131, 0x10, RZ ;  /* 0x00000010837c6819 */ /* 0x000fe200000006ff */
[----:B------:R-:W-:Y:S01]  /*4230*/  FFMA.FTZ R150, R150, R181, R180 ;  /* 0x000000b596967223 */ /* 0x000fe200000100b4 */
[----:B------:R-:W-:Y:S02]  /*4240*/  @P1 SHF.L.U32 R139, R126, 0x10, RZ ;  /* 0x000000107e8b1819 */ /* 0x000fe400000006ff */
[----:B------:R-:W-:Y:S01]  /*4250*/  CS2R R126, SRZ ;  /* 0x00000000007e7805 */ /* 0x000fe2000001ff00 */
[----:B------:R-:W-:Y:S01]  /*4260*/  FMUL.FTZ R136, R192, R147 ;  /* 0x00000093c0887220 */ /* 0x000fe20000410000 */
[--C-:B------:R-:W-:Y:S01]  /*4270*/  @P1 FADD.FTZ R144, R144, R141.reuse ;  /* 0x0000008d90901221 */ /* 0x100fe20000010000 */
[----:B------:R-:W-:Y:S01]  /*4280*/  FADD.FTZ R149, R149, -R148 ;  /* 0x8000009495957221 */ /* 0x000fe20000010000 */
[----:B------:R-:W-:Y:S01]  /*4290*/  @P1 PRMT R141, R115, 0x7632, R141 ;  /* 0x00007632738d1816 */ /* 0x000fe2000000008d */
[----:B------:R-:W-:Y:S01]  /*42a0*/  @P5 FMUL.FTZ R127, R186, R125 ;  /* 0x0000007dba7f5220 */ /* 0x000fe20000410000 */
[----:B------:R-:W-:Y:S01]  /*42b0*/  @P6 FMUL.FTZ R126, R185, R124 ;  /* 0x0000007cb97e6220 */ /* 0x000fe20000410000 */
[----:B------:R-:W-:Y:S01]  /*42c0*/  FADD.FTZ R151, R151, -R150 ;  /* 0x8000009697977221 */ /* 0x000fe20000010000 */
[----:B------:R-:W0:Y:S01]  /*42d0*/  @P2 LDC.64 R124, c[0x0][0x308] ;  /* 0x0000c200ff7c2b82 */ /* 0x000e220000000a00 */
[----:B------:R-:W-:Y:S01]  /*42e0*/  MOV R200, R128 ;  /* 0x0000008000c87202 */ /* 0x000fe20000000f00 */
[----:B------:R-:W-:Y:S01]  /*42f0*/  @P1 FADD.FTZ R136, R136, R139 ;  /* 0x0000008b88881221 */ /* 0x000fe20000010000 */
[C---:B------:R-:W-:Y:S01]  /*4300*/  FMUL.FTZ R140, R192.reuse, R149 ;  /* 0x00000095c08c7220 */ /* 0x040fe20000410000 */
[C---:B------:R-:W-:Y:S01]  /*4310*/  FMUL.FTZ R138, R192.reuse, R143 ;  /* 0x0000008fc08a7220 */ /* 0x040fe20000410000 */
[----:B------:R-:W-:Y:S01]  /*4320*/  @P1 SHF.L.U32 R139, R115, 0x10, RZ ;  /* 0x00000010738b1819 */ /* 0x000fe200000006ff */
[----:B------:R-:W-:Y:S01]  /*4330*/  FMUL.FTZ R192, R192, R151 ;  /* 0x00000097c0c07220 */ /* 0x000fe20000410000 */
[----:B------:R-:W-:-:S02]  /*4340*/  @P1 SHF.L.U32 R141, R141, 0x10, RZ ;  /* 0x000000108d8d1819 */ /* 0x000fc400000006ff */
[----:B------:R-:W-:Y:S02]  /*4350*/  LOP3.LUT P4, RZ, R200, 0xff, RZ, 0xc0, !PT ;  /* 0x000000ffc8ff7812 */ /* 0x000fe4000788c0ff */
[----:B------:R-:W-:Y:S01]  /*4360*/  LOP3.LUT P5, RZ, R128, 0xff0000, RZ, 0xc0, !PT ;  /* 0x00ff000080ff7812 */ /* 0x000fe200078ac0ff */
[----:B------:R-:W-:Y:S01]  /*4370*/  @P1 FADD.FTZ R140, R140, R137 ;  /* 0x000000898c8c1221 */ /* 0x000fe20000010000 */
[----:B------:R-:W-:Y:S01]  /*4380*/  @P1 FADD.FTZ R138, R138, R139 ;  /* 0x0000008b8a8a1221 */ /* 0x000fe20000010000 */
[----:B------:R-:W-:Y:S01]  /*4390*/  @P1 FADD.FTZ R192, R192, R141 ;  /* 0x0000008dc0c01221 */ /* 0x000fe20000010000 */
[----:B------:R-:W-:Y:S02]  /*43a0*/  @P2 F2FP.BF16.F32.PACK_AB R143, RZ, R144 ;  /* 0x00000090ff8f223e */ /* 0x000fe400000010ff */
[----:B------:R-:W-:Y:S02]  /*43b0*/  LOP3.LUT P1, RZ, R129, 0xff, RZ, 0xc0, !PT ;  /* 0x000000ff81ff7812 */ /* 0x000fe4000782c0ff */
[----:B------:R-:W-:Y:S01]  /*43c0*/  @P2 F2FP.BF16.F32.PACK_AB R131, RZ, R130 ;  /* 0x00000082ff83223e */ /* 0x000fe200000010ff */
[----:B------:R-:W-:Y:S01]  /*43d0*/  FMUL.FTZ R130, R130, R193 ;  /* 0x000000c182827220 */ /* 0x000fe20000410000 */
[----:B------:R-:W-:-:S02]  /*43e0*/  @P2 F2FP.BF16.F32.PACK_AB R139, RZ, R146 ;  /* 0x00000092ff8b223e */ /* 0x000fc400000010ff */
[----:B------:R-:W-:Y:S02]  /*43f0*/  @P2 F2FP.BF16.F32.PACK_AB R145, RZ, R140 ;  /* 0x0000008cff91223e */ /* 0x000fe400000010ff */
[----:B------:R-:W-:Y:S01]  /*4400*/  @P2 PRMT R118, R143, 0x7610, R118 ;  /* 0x000076108f762816 */ /* 0x000fe20000000076 */
[----:B------:R-:W-:Y:S01]  /*4410*/  FMUL.FTZ R146, R146, R193 ;  /* 0x000000c192927220 */ /* 0x000fe20000410000 */
[----:B------:R-:W-:Y:S02]  /*4420*/  @P2 F2FP.BF16.F32.PACK_AB R147, RZ, R138 ;  /* 0x0000008aff93223e */ /* 0x000fe400000010ff */
[----:B------:R-:W-:Y:S01]  /*4430*/  @P2 PRMT R117, R139, 0x7610, R117 ;  /* 0x000076108b752816 */ /* 0x000fe20000000075 */
[----:B------:R-:W-:Y:S01]  /*4440*/  HFMA2.MMA R139, -RZ, RZ, 0, 0 ;  /* 0x00000000ff8b7435 */ /* 0x000fe200000001ff */
[----:B------:R-:W-:Y:S01]  /*4450*/  @P2 PRMT R118, R118, 0x5410, R145 ;  /* 0x0000541076762816 */ /* 0x000fe20000000091 */
[----:B------:R-:W-:Y:S01]  /*4460*/  FMUL.FTZ R145, R130, UR15 ;  /* 0x0000000f82917c20 */ /* 0x000fe20008410000 */
[----:B------:R-:W-:-:S02]  /*4470*/  @P2 F2FP.BF16.F32.PACK_AB R137, RZ, R142 ;  /* 0x0000008eff89223e */ /* 0x000fc400000010ff */
[----:B------:R-:W-:Y:S01]  /*4480*/  @P2 PRMT R116, R131, 0x7610, R116 ;  /* 0x0000761083742816 */ /* 0x000fe20000000074 */
[----:B------:R-:W-:Y:S01]  /*4490*/  FMUL.FTZ R144, R144, R193 ;  /* 0x000000c190907220 */ /* 0x000fe20000410000 */
[----:B------:R-:W-:Y:S01]  /*44a0*/  FMUL.FTZ R146, R146, UR15 ;  /* 0x0000000f92927c20 */ /* 0x000fe20008410000 */
[----:B------:R-:W-:Y:S02]  /*44b0*/  @P2 F2FP.BF16.F32.PACK_AB R141, RZ, R136 ;  /* 0x00000088ff8d223e */ /* 0x000fe400000010ff */
[----:B------:R-:W-:Y:S02]  /*44c0*/  @P2 F2FP.BF16.F32.PACK_AB R148, RZ, R192 ;  /* 0x000000c0ff94223e */ /* 0x000fe400000010ff */
[----:B------:R-:W-:Y:S02]  /*44d0*/  @P2 PRMT R119, R147, 0x7610, R119 ;  /* 0x0000761093772816 */ /* 0x000fe40000000077 */
[----:B------:R-:W-:Y:S01]  /*44e0*/  @P2 PRMT R116, R116, 0x5410, R137 ;  /* 0x0000541074742816 */ /* 0x000fe20000000089 */
[----:B------:R-:W-:Y:S01]  /*44f0*/  FMUL.FTZ R144, R144, UR15 ;  /* 0x0000000f90907c20 */ /* 0x000fe20008410000 */
[----:B------:R-:W-:Y:S01]  /*4500*/  MOV R137, RZ ;  /* 0x000000ff00897202 */ /* 0x000fe20000000f00 */
[----:B0-----:R-:W-:Y:S01]  /*4510*/  @P2 IMAD.WIDE.U32 R124, R191, 0x10, R124 ;  /* 0x00000010bf7c2825 */ /* 0x001fe200078e007c */
[----:B------:R-:W-:-:S02]  /*4520*/  @P2 PRMT R117, R117, 0x5410, R141 ;  /* 0x0000541075752816 */ /* 0x000fc4000000008d */
[----:B------:R-:W-:Y:S01]  /*4530*/  @P2 PRMT R119, R119, 0x5410, R148 ;  /* 0x0000541077772816 */ /* 0x000fe20000000094 */
[----:B------:R-:W-:Y:S02]  /*4540*/  IMAD.MOV.U32 R141, RZ, RZ, RZ ;  /* 0x000000ffff8d7224 */ /* 0x000fe400078e00ff */
[-C--:B------:R-:W-:Y:S01]  /*4550*/  FMUL.FTZ R192, R192, R193.reuse ;  /* 0x000000c1c0c07220 */ /* 0x080fe20000410000 */
[-C--:B------:R-:W-:Y:S01]  /*4560*/  FMUL.FTZ R136, R136, R193.reuse ;  /* 0x000000c188887220 */ /* 0x080fe20000410000 */
[----:B------:R0:W-:Y:S01]  /*4570*/  @P2 STG.E.128 desc[UR6][R124.64], R116 ;  /* 0x000000747c002986 */ /* 0x0001e2000c101d06 */
[----:B------:R-:W-:Y:S01]  /*4580*/  LOP3.LUT P2, RZ, R128, 0xff00, RZ, 0xc0, !PT ;  /* 0x0000ff0080ff7812 */ /* 0x000fe2000784c0ff */
[-C--:B------:R-:W-:Y:S01]  /*4590*/  FMUL.FTZ R142, R142, R193.reuse ;  /* 0x000000c18e8e7220 */ /* 0x080fe20000410000 */
[----:B------:R-:W-:Y:S01]  /*45a0*/  FMUL.FTZ R192, R192, UR15 ;  /* 0x0000000fc0c07c20 */ /* 0x000fe20008410000 */
[----:B------:R-:W-:Y:S01]  /*45b0*/  FMUL.FTZ R136, R136, UR15 ;  /* 0x0000000f88887c20 */ /* 0x000fe20008410000 */
[-C--:B------:R-:W-:Y:S01]  /*45c0*/  FMUL.FTZ R138, R138, R193.reuse ;  /* 0x000000c18a8a7220 */ /* 0x080fe20000410000 */
[----:B------:R-:W-:Y:S01]  /*45d0*/  FMUL.FTZ R142, R142, UR15 ;  /* 0x0000000f8e8e7c20 */ /* 0x000fe20008410000 */
[----:B------:R-:W-:Y:S01]  /*45e0*/  LOP3.LUT P6, RZ, R129, 0xff0000, RZ, 0xc0, !PT ;  /* 0x00ff000081ff7812 */ /* 0x000fe200078cc0ff */
[----:B------:R-:W-:Y:S01]  /*45f0*/  FADD.FTZ R250, R132, R250 ;  /* 0x000000fa84fa7221 */ /* 0x000fe20000010000 */
[----:B------:R-:W-:Y:S01]  /*4600*/  FMUL.FTZ R138, R138, UR15 ;  /* 0x0000000f8a8a7c20 */ /* 0x000fe20008410000 */
[----:B---3--:R-:W-:Y:S01]  /*4610*/  FADD.FTZ R224, R127, R224 ;  /* 0x000000e07fe07221 */ /* 0x008fe20000010000 */
[----:B0-----:R-:W-:Y:S01]  /*4620*/  FMUL.FTZ R125, R43, R136 ;  /* 0x000000882b7d7220 */ /* 0x001fe20000410000 */
[----:B------:R-:W-:Y:S01]  /*4630*/  FMUL.FTZ R124, R41, R142 ;  /* 0x0000008e297c7220 */ /* 0x000fe20000410000 */
[----:B------:R-:W-:Y:S01]  /*4640*/  FMUL.FTZ R127, R38, R138 ;  /* 0x0000008a267f7220 */ /* 0x000fe20000410000 */
[----:B------:R-:W-:Y:S01]  /*4650*/  FMUL.FTZ R140, R140, R193 ;  /* 0x000000c18c8c7220 */ /* 0x000fe20000410000 */
[----:B------:R-:W-:Y:S01]  /*4660*/  FADD.FTZ R238, R202, R238 ;  /* 0x000000eecaee7221 */ /* 0x000fe20000010000 */
[----:B------:R-:W-:Y:S01]  /*4670*/  FADD.FTZ R232, R135, R232 ;  /* 0x000000e887e87221 */ /* 0x000fe20000010000 */
[----:B------:R-:W-:Y:S01]  /*4680*/  FADD.FTZ R237, R133, R237 ;  /* 0x000000ed85ed7221 */ /* 0x000fe20000010000 */
[----:B----4-:R-:W-:Y:S01]  /*4690*/  FADD.FTZ R227, R205, R227 ;  /* 0x000000e3cde37221 */ /* 0x010fe20000010000 */
[----:B------:R-:W-:Y:S01]  /*46a0*/  FSEL R127, R127, RZ, P6 ;  /* 0x000000ff7f7f7208 */ /* 0x000fe20003000000 */
[----:B------:R-:W-:Y:S01]  /*46b0*/  FADD.FTZ R225, R206, R225 ;  /* 0x000000e1cee17221 */ /* 0x000fe20000010000 */
[----:B------:R-:W-:Y:S01]  /*46c0*/  FMUL.FTZ R140, R140, UR15 ;  /* 0x0000000f8c8c7c20 */ /* 0x000fe20008410000 */
[----:B------:R-:W-:Y:S01]  /*46d0*/  FADD.FTZ R230, R134, R230 ;  /* 0x000000e686e67221 */ /* 0x000fe20000010000 */
[----:B------:R-:W-:Y:S01]  /*46e0*/  FADD.FTZ R236, R203, R236 ;  /* 0x000000eccbec7221 */ /* 0x000fe20000010000 */
[----:B------:R0:W-:Y:S01]  /*46f0*/  STL [R1], R238 ;  /* 0x000000ee01007387 */ /* 0x0001e20000100800 */
[----:B------:R-:W-:Y:S01]  /*4700*/  FADD.FTZ R223, R198, R223 ;  /* 0x000000dfc6df7221 */ /* 0x000fe20000010000 */
[----:B------:R-:W-:Y:S01]  /*4710*/  HFMA2.MMA R134, -RZ, RZ, 0, 0 ;  /* 0x00000000ff867435 */ /* 0x000fe200000001ff */
[----:B------:R-:W-:Y:S01]  /*4720*/  FADD.FTZ R226, R204, R226 ;  /* 0x000000e2cce27221 */ /* 0x000fe20000010000 */
[----:B------:R0:W-:Y:S01]  /*4730*/  STL [R1+0x8], R237 ;  /* 0x000008ed01007387 */ /* 0x0001e20000100800 */
[----:B------:R-:W-:Y:S01]  /*4740*/  FADD.FTZ R222, R126, R222 ;  /* 0x000000de7ede7221 */ /* 0x000fe20000010000 */
[----:B------:R-:W-:-:S02]  /*4750*/  FMUL.FTZ R126, R37, R140 ;  /* 0x0000008c257e7220 */ /* 0x000fc40000410000 */
[----:B------:R0:W-:Y:S04]  /*4760*/  STL [R1+0x10], R227 ;  /* 0x000010e301007387 */ /* 0x0001e80000100800 */
[----:B------:R0:W-:Y:S04]  /*4770*/  STL [R1+0x18], R225 ;  /* 0x000018e101007387 */ /* 0x0001e80000100800 */
[----:B------:R0:W-:Y:S04]  /*4780*/  STL [R1+0x4], R236 ;  /* 0x000004ec01007387 */ /* 0x0001e80000100800 */
[----:B------:R0:W-:Y:S04]  /*4790*/  STL [R1+0x20], R223 ;  /* 0x000020df01007387 */ /* 0x0001e80000100800 */
[----:B------:R0:W-:Y:S04]  /*47a0*/  STL [R1+0xc], R226 ;  /* 0x00000ce201007387 */ /* 0x0001e80000100800 */
[----:B------:R0:W-:Y:S04]  /*47b0*/  STL [R1+0x14], R224 ;  /* 0x000014e001007387 */ /* 0x0001e80000100800 */
[----:B------:R0:W-:Y:S01]  /*47c0*/  STL [R1+0x1c], R222 ;  /* 0x00001cde01007387 */ /* 0x0001e20000100800 */
        /* <DEDUP_REMOVED lines=13> */
[----:B------:R-:W-:-:S02]  /*48a0*/  SEL R182, RZ, 0x1, P3 ;  /* 0x00000001ffb67807 */ /* 0x000fc40001800000 */
[----:B--2---:R-:W-:Y:S02]  /*48b0*/  @P4 SHF.L.U32 R130, R120, 0x10, RZ ;  /* 0x0000001078824819 */ /* 0x004fe400000006ff */
[----:B------:R-:W-:Y:S02]  /*48c0*/  @P5 SHF.L.U32 R131, R121, 0x10, RZ ;  /* 0x0000001079835819 */ /* 0x000fe400000006ff */
[----:B------:R-:W-:Y:S01]  /*48d0*/  @P1 SHF.L.U32 R143, R122, 0x10, RZ ;  /* 0x000000107a8f1819 */ /* 0x000fe200000006ff */
[----:B------:R-:W-:Y:S01]  /*48e0*/  @P4 FMUL.FTZ R139, R145, R130 ;  /* 0x00000082918b4220 */ /* 0x000fe20000410000 */
[----:B------:R-:W-:Y:S01]  /*48f0*/  FMUL.FTZ R130, R40, R145 ;  /* 0x0000009128827220 */ /* 0x000fe20000410000 */
[----:B------:R-:W-:Y:S01]  /*4900*/  @P5 FMUL.FTZ R137, R146, R131 ;  /* 0x0000008392895220 */ /* 0x000fe20000410000 */
[----:B------:R-:W-:Y:S01]  /*4910*/  FMUL.FTZ R131, R42, R146 ;  /* 0x000000922a837220 */ /* 0x000fe20000410000 */
[----:B------:R-:W-:Y:S01]  /*4920*/  @P1 FMUL.FTZ R141, R144, R143 ;  /* 0x0000008f908d1220 */ /* 0x000fe20000410000 */
[----:B------:R-:W-:Y:S01]  /*4930*/  FMUL.FTZ R143, R36, R144 ;  /* 0x00000090248f7220 */ /* 0x000fe20000410000 */
[----:B------:R-:W-:-:S02]  /*4940*/  FSEL R144, R130, RZ, P4 ;  /* 0x000000ff82907208 */ /* 0x000fc40002000000 */
[----:B------:R-:W-:Y:S02]  /*4950*/  FSEL R145, R131, RZ, P5 ;  /* 0x000000ff83917208 */ /* 0x000fe40002800000 */
[C---:B------:R-:W-:Y:S02]  /*4960*/  LEA R130, P5, R191.reuse, UR18, 0x4 ;  /* 0x00000012bf827c11 */ /* 0x040fe4000f8a20ff */
[----:B------:R-:W-:Y:S02]  /*4970*/  LOP3.LUT P4, RZ, R128, 0xff000000, RZ, 0xc0, !PT ;  /* 0xff00000080ff7812 */ /* 0x000fe4000788c0ff */
[----:B------:R-:W-:Y:S01]  /*4980*/  LEA.HI.X R131, R191, UR19, RZ, 0x4, P5 ;  /* 0x00000013bf837c11 */ /* 0x000fe2000a8f24ff */
[----:B------:R-:W-:Y:S01]  /*4990*/  FMUL.FTZ R128, R39, R192 ;  /* 0x000000c027807220 */ /* 0x000fe20000410000 */
[----:B------:R-:W-:Y:S02]  /*49a0*/  FSEL R143, R143, RZ, P1 ;  /* 0x000000ff8f8f7208 */ /* 0x000fe40000800000 */
[----:B------:R-:W-:-:S02]  /*49b0*/  LOP3.LUT P5, RZ, R129, 0xff000000, RZ, 0xc0, !PT ;  /* 0xff00000081ff7812 */ /* 0x000fc400078ac0ff */
[----:B------:R-:W-:Y:S02]  /*49c0*/  LOP3.LUT P1, RZ, R129, 0xff00, RZ, 0xc0, !PT ;  /* 0x0000ff0081ff7812 */ /* 0x000fe4000782c0ff */
[----:B------:R-:W-:Y:S02]  /*49d0*/  FSEL R132, R128, RZ, P5 ;  /* 0x000000ff80847208 */ /* 0x000fe40002800000 */
[----:B------:R-:W-:Y:S02]  /*49e0*/  FSEL R128, R125, RZ, P4 ;  /* 0x000000ff7d807208 */ /* 0x000fe40002000000 */
[----:B------:R-:W-:Y:S02]  /*49f0*/  @P2 PRMT R121, R120, 0x7632, R121 ;  /* 0x0000763278792816 */ /* 0x000fe40000000079 */
[----:B------:R-:W-:Y:S02]  /*4a00*/  FSEL R129, R124, RZ, P2 ;  /* 0x000000ff7c817208 */ /* 0x000fe40001000000 */
[----:B------:R-:W-:-:S02]  /*4a10*/  F2FP.BF16.F32.PACK_AB R125, R128, R145 ;  /* 0x00000091807d723e */ /* 0x000fc400000010ff */
[----:B------:R-:W-:Y:S01]  /*4a20*/  @P4 PRMT R128, R121, 0x7632, R128 ;  /* 0x0000763279804816 */ /* 0x000fe20000000080 */
[----:B------:R-:W-:Y:S01]  /*4a30*/  HFMA2.MMA R120, -RZ, RZ, 0, 0 ;  /* 0x00000000ff787435 */ /* 0x000fe200000001ff */
[----:B------:R-:W-:Y:S02]  /*4a40*/  F2FP.BF16.F32.PACK_AB R124, R129, R144 ;  /* 0x00000090817c723e */ /* 0x000fe400000010ff */
[C---:B------:R-:W-:Y:S02]  /*4a50*/  @P5 PRMT R135, R123.reuse, 0x7632, R135 ;  /* 0x000076327b875816 */ /* 0x040fe40000000087 */
[----:B------:R-:W-:Y:S02]  /*4a60*/  @P1 PRMT R129, R122, 0x7632, R129 ;  /* 0x000076327a811816 */ /* 0x000fe40000000081 */
[----:B------:R-:W-:Y:S02]  /*4a70*/  @P6 SHF.L.U32 R133, R123, 0x10, RZ ;  /* 0x000000107b856819 */ /* 0x000fe400000006ff */
[----:B------:R-:W-:-:S02]  /*4a80*/  @P2 SHF.L.U32 R121, R121, 0x10, RZ ;  /* 0x0000001079792819 */ /* 0x000fc400000006ff */
[----:B------:R-:W-:Y:S01]  /*4a90*/  @P4 SHF.L.U32 R128, R128, 0x10, RZ ;  /* 0x0000001080804819 */ /* 0x000fe200000006ff */
[----:B------:R-:W-:Y:S01]  /*4aa0*/  @P5 IMAD.U32 R135, R135, 0x10000, RZ ;  /* 0x0001000087875824 */ /* 0x000fe200078e00ff */
[----:B------:R-:W-:Y:S02]  /*4ab0*/  F2FP.BF16.F32.PACK_AB R127, R132, R127 ;  /* 0x0000007f847f723e */ /* 0x000fe400000010ff */
[----:B------:R-:W-:Y:S02]  /*4ac0*/  CS2R R122, SRZ ;  /* 0x00000000007a7805 */ /* 0x000fe4000001ff00 */
[----:B------:R-:W-:Y:S01]  /*4ad0*/  MOV R132, RZ ;  /* 0x000000ff00847202 */ /* 0x000fe20000000f00 */
[----:B------:R-:W-:Y:S01]  /*4ae0*/  @P6 FMUL.FTZ R132, R138, R133 ;  /* 0x000000858a846220 */ /* 0x000fe20000410000 */
[----:B------:R-:W-:Y:S01]  /*4af0*/  @P1 SHF.L.U32 R129, R129, 0x10, RZ ;  /* 0x0000001081811819 */ /* 0x000fe200000006ff */
[----:B------:R-:W-:Y:S01]  /*4b00*/  @P2 FMUL.FTZ R120, R142, R121 ;  /* 0x000000798e782220 */ /* 0x000fe20000410000 */
[----:B------:R-:W-:Y:S01]  /*4b10*/  FADD.FTZ R221, R139, R221 ;  /* 0x000000dd8bdd7221 */ /* 0x000fe20000010000 */
[----:B------:R-:W-:Y:S01]  /*4b20*/  @P4 FMUL.FTZ R122, R136, R128 ;  /* 0x00000080887a4220 */ /* 0x000fe20000410000 */
[----:B------:R-:W-:Y:S01]  /*4b30*/  FADD.FTZ R219, R137, R219 ;  /* 0x000000db89db7221 */ /* 0x000fe20000010000 */
[----:B------:R-:W-:Y:S01]  /*4b40*/  @P5 FMUL.FTZ R134, R192, R135 ;  /* 0x00000087c0865220 */ /* 0x000fe20000410000 */
[----:B------:R-:W-:Y:S01]  /*4b50*/  FADD.FTZ R210, R141, R210 ;  /* 0x000000d28dd27221 */ /* 0x000fe20000010000 */
[----:B------:R-:W-:Y:S01]  /*4b60*/  FSEL R126, R126, RZ, P1 ;  /* 0x000000ff7e7e7208 */ /* 0x000fe20000800000 */
[----:B------:R-:W-:Y:S01]  /*4b70*/  @P1 FMUL.FTZ R123, R140, R129 ;  /* 0x000000818c7b1220 */ /* 0x000fe20000410000 */
[----:B------:R-:W-:Y:S01]  /*4b80*/  FADD.FTZ R208, R132, R208 ;  /* 0x000000d084d07221 */ /* 0x000fe20000010000 */
[----:B------:R-:W-:Y:S01]  /*4b90*/  FADD.FTZ R220, R120, R220 ;  /* 0x000000dc78dc7221 */ /* 0x000fe20000010000 */
[----:B------:R0:W-:Y:S01]  /*4ba0*/  STL [R1+0x28], R221 ;  /* 0x000028dd01007387 */ /* 0x0001e20000100800 */
[----:B------:R-:W-:Y:S01]  /*4bb0*/  FADD.FTZ R217, R122, R217 ;  /* 0x000000d97ad97221 */ /* 0x000fe20000010000 */
[----:B------:R-:W-:Y:S01]  /*4bc0*/  FADD.FTZ R207, R134, R207 ;  /* 0x000000cf86cf7221 */ /* 0x000fe20000010000 */
[----:B------:R-:W-:Y:S01]  /*4bd0*/  F2FP.BF16.F32.PACK_AB R126, R126, R143 ;  /* 0x0000008f7e7e723e */ /* 0x000fe200000010ff */
[----:B------:R0:W-:Y:S01]  /*4be0*/  STL [R1+0x30], R219 ;  /* 0x000030db01007387 */ /* 0x0001e20000100800 */
[----:B------:R-:W-:-:S03]  /*4bf0*/  FADD.FTZ R209, R123, R209 ;  /* 0x000000d17bd17221 */ /* 0x000fc60000010000 */
[----:B------:R0:W-:Y:S04]  /*4c00*/  STL [R1+0x38], R210 ;  /* 0x000038d201007387 */ /* 0x0001e80000100800 */
[----:B------:R0:W-:Y:S04]  /*4c10*/  STL [R1+0x40], R208 ;  /* 0x000040d001007387 */ /* 0x0001e80000100800 */
[----:B------:R0:W-:Y:S04]  /*4c20*/  STL [R1+0x24], R220 ;  /* 0x000024dc01007387 */ /* 0x0001e80000100800 */
[----:B------:R0:W-:Y:S04]  /*4c30*/  STL [R1+0x2c], R217 ;  /* 0x00002cd901007387 */ /* 0x0001e80000100800 */
[----:B------:R0:W-:Y:S04]  /*4c40*/  STL [R1+0x3c], R207 ;  /* 0x00003ccf01007387 */ /* 0x0001e80000100800 */
[----:B------:R0:W-:Y:S04]  /*4c50*/  STG.E.128 desc[UR6][R130.64], R124 ;  /* 0x0000007c82007986 */ /* 0x0001e8000c101d06 */
[----:B------:R0:W-:Y:S01]  /*4c60*/  STL [R1+0x34], R209 ;  /* 0x000034d101007387 */ /* 0x0001e20000100800 */
[----:B------:R-:W-:-:S13]  /*4c70*/  ISETP.GE.AND P1, PT, R0, UR21, PT ;  /* 0x0000001500007c0c */ /* 0x000fda000bf26270 */
[----:B0-----:R-:W-:Y:S05]  /*4c80*/  @!P1 BRA `(.L_x_4035) ;  /* 0xffffffbc003c9947 */ /* 0x001fea000383ffff */
        /* <DEDUP_REMOVED lines=26> */
[----:B------:R-:W-:Y:S01]  /*4e30*/  MOV R79, R18 ;  /* 0x00000012004f7202 */ /* 0x000fe20000000f00 */
[----:B------:R-:W-:Y:S01]  /*4e40*/  IMAD.MOV.U32 R18, RZ, RZ, R29 ;  /* 0x000000ffff127224 */ /* 0x000fe200078e001d */
[----:B------:R-:W-:Y:S02]  /*4e50*/  MOV R7, R32 ;  /* 0x0000002000077202 */ /* 0x000fe40000000f00 */
[----:B------:R-:W-:Y:S01]  /*4e60*/  MOV R24, R23 ;  /* 0x0000001700187202 */ /* 0x000fe20000000f00 */
[----:B------:R-:W-:Y:S01]  /*4e70*/  IMAD.MOV.U32 R23, RZ, RZ, R229 ;  /* 0x000000ffff177224 */ /* 0x000fe200078e00e5 */
        /* <DEDUP_REMOVED lines=63> */
.L_x_4032:
        /* <DEDUP_REMOVED lines=38> */
.L_x_4033:
[----:B------:R-:W-:Y:S01]  /*54d0*/  HFMA2.MMA R125, -RZ, RZ, 0, 9.5367431640625e-07 ;  /* 0x00000010ff7d7435 */ /* 0x000fe200000001ff */
[----:B------:R-:W-:Y:S02]  /*54e0*/  MOV R126, R120 ;  /* 0x00000078007e7202 */ /* 0x000fe40000000f00 */
[----:B------:R-:W-:Y:S02]  /*54f0*/  MOV R124, 0x1f ;  /* 0x0000001f007c7802 */ /* 0x000fe40000000f00 */
[----:B------:R-:W-:-:S07]  /*5500*/  MOV R122, 0xffffffff ;  /* 0xffffffff007a7802 */ /* 0x000fce0000000f00 */
[----:B-----5:R-:W-:Y:S05]  /*5510*/  WARPSYNC.COLLECTIVE R122, `(.L_x_4036) ;  /* 0x000000007a087348 */ /* 0x020fea0003c00000 */
[----:B------:R0:W1:Y:S02]  /*5520*/  SHFL.DOWN P5, R127, R126, R125, R124 ;  /* 0x0800007d7e7f7389 */ /* 0x00006400000a007c */
[----:B01---5:R-:W-:Y:S01]  /*5530*/  ENDCOLLECTIVE ;  /* 0x000000000000791b */ /* 0x023fe20003800000 */
.L_x_4036:
[----:B------:R-:W-:Y:S01]  /*5540*/  MOV R126, R121 ;  /* 0x00000079007e7202 */ /* 0x000fe20000000f00 */
[----:B------:R-:W-:-:S07]  /*5550*/  FADD.FTZ R120, R120, R127 ;  /* 0x0000007f78787221 */ /* 0x000fce0000010000 */
[----:B------:R-:W-:Y:S05]  /*5560*/  WARPSYNC.COLLECTIVE R122, `(.L_x_4037) ;  /* 0x000000007a087348 */ /* 0x000fea0003c00000 */
[----:B------:R0:W1:Y:S02]  /*5570*/  SHFL.DOWN P5, R127, R126, R125, R124 ;  /* 0x0800007d7e7f7389 */ /* 0x00006400000a007c */
[----:B01----:R-:W-:Y:S01]  /*5580*/  ENDCOLLECTIVE ;  /* 0x000000000000791b */ /* 0x003fe20003800000 */
.L_x_4037:
[----:B------:R-:W-:Y:S01]  /*5590*/  HFMA2.MMA R125, -RZ, RZ, 0, 4.76837158203125e-07 ;  /* 0x00000008ff7d7435 */ /* 0x000fe200000001ff */
[----:B------:R-:W-:Y:S01]  /*55a0*/  MOV R126, R120 ;  /* 0x00000078007e7202 */ /* 0x000fe20000000f00 */
[----:B------:R-:W-:-:S09]  /*55b0*/  FADD.FTZ R121, R121, R127 ;  /* 0x0000007f79797221 */ /* 0x000fd20000010000 */
[----:B------:R-:W-:Y:S05]  /*55c0*/  WARPSYNC.COLLECTIVE R122, `(.L_x_4038) ;  /* 0x000000007a087348 */ /* 0x000fea0003c00000 */
[----:B------:R0:W1:Y:S02]  /*55d0*/  SHFL.DOWN P5, R127, R126, R125, R124 ;  /* 0x0800007d7e7f7389 */ /* 0x00006400000a007c */
[----:B01----:R-:W-:Y:S01]  /*55e0*/  ENDCOLLECTIVE ;  /* 0x000000000000791b */ /* 0x003fe20003800000 */
.L_x_4038:
[----:B------:R-:W-:Y:S02]  /*55f0*/  IMAD.MOV.U32 R126, RZ, RZ, R121 ;  /* 0x000000ffff7e7224 */ /* 0x000fe400078e0079 */
[----:B------:R-:W-:-:S07]  /*5600*/  FADD.FTZ R120, R120, R127 ;  /* 0x0000007f78787221 */ /* 0x000fce0000010000 */
[----:B------:R-:W-:Y:S05]  /*5610*/  WARPSYNC.COLLECTIVE R122, `(.L_x_4039) ;  /* 0x000000007a087348 */ /* 0x000fea0003c00000 */
[----:B------:R0:W1:Y:S02]  /*5620*/  SHFL.DOWN P5, R127, R126, R125, R124 ;  /* 0x0800007d7e7f7389 */ /* 0x00006400000a007c */
[----:B01----:R-:W-:Y:S01]  /*5630*/  ENDCOLLECTIVE ;  /* 0x000000000000791b */ /* 0x003fe20003800000 */
.L_x_4039:
[----:B------:R-:W-:Y:S01]  /*5640*/  HFMA2.MMA R125, -RZ, RZ, 0, 2.384185791015625e-07 ;  /* 0x00000004ff7d7435 */ /* 0x000fe200000001ff */
[----:B------:R-:W-:Y:S01]  /*5650*/  MOV R126, R120 ;  /* 0x00000078007e7202 */ /* 0x000fe20000000f00 */
[----:B------:R-:W-:-:S09]  /*5660*/  FADD.FTZ R121, R121, R127 ;  /* 0x0000007f79797221 */ /* 0x000fd20000010000 */
[----:B------:R-:W-:Y:S05]  /*5670*/  WARPSYNC.COLLECTIVE R122, `(.L_x_4040) ;  /* 0x000000007a087348 */ /* 0x000fea0003c00000 */
[----:B------:R0:W1:Y:S02]  /*5680*/  SHFL.DOWN P5, R127, R126, R125, R124 ;  /* 0x0800007d7e7f7389 */ /* 0x00006400000a007c */
[----:B01----:R-:W-:Y:S01]  /*5690*/  ENDCOLLECTIVE ;  /* 0x000000000000791b */ /* 0x003fe20003800000 */
.L_x_4040:
[----:B------:R-:W-:Y:S01]  /*56a0*/  MOV R126, R121 ;  /* 0x00000079007e7202 */ /* 0x000fe20000000f00 */
[----:B------:R-:W-:-:S07]  /*56b0*/  FADD.FTZ R120, R120, R127 ;  /* 0x0000007f78787221 */ /* 0x000fce0000010000 */
[----:B------:R-:W-:Y:S05]  /*56c0*/  WARPSYNC.COLLECTIVE R122, `(.L_x_4041) ;  /* 0x000000007a087348 */ /* 0x000fea0003c00000 */
[----:B------:R0:W1:Y:S02]  /*56d0*/  SHFL.DOWN P5, R127, R126, R125, R124 ;  /* 0x0800007d7e7f7389 */ /* 0x00006400000a007c */
[----:B01----:R-:W-:Y:S01]  /*56e0*/  ENDCOLLECTIVE ;  /* 0x000000000000791b */ /* 0x003fe20003800000 */
.L_x_4041:
[----:B------:R-:W-:Y:S01]  /*56f0*/  HFMA2.MMA R125, -RZ, RZ, 0, 1.1920928955078125e-07 ;  /* 0x00000002ff7d7435 */ /* 0x000fe200000001ff */
[----:B------:R-:W-:Y:S01]  /*5700*/  MOV R126, R120 ;  /* 0x00000078007e7202 */ /* 0x000fe20000000f00 */
[----:B------:R-:W-:-:S09]  /*5710*/  FADD.FTZ R121, R121, R127 ;  /* 0x0000007f79797221 */ /* 0x000fd20000010000 */
[----:B------:R-:W-:Y:S05]  /*5720*/  WARPSYNC.COLLECTIVE R122, `(.L_x_4042) ;  /* 0x000000007a087348 */ /* 0x000fea0003c00000 */
[----:B------:R0:W1:Y:S02]  /*5730*/  SHFL.DOWN P5, R127, R126, R125, R124 ;  /* 0x0800007d7e7f7389 */ /* 0x00006400000a007c */
[----:B01----:R-:W-:Y:S01]  /*5740*/  ENDCOLLECTIVE ;  /* 0x000000000000791b */ /* 0x003fe20003800000 */
.L_x_4042:
[----:B------:R-:W-:Y:S01]  /*5750*/  MOV R126, R121 ;  /* 0x00000079007e7202 */ /* 0x000fe20000000f00 */
[----:B------:R-:W-:-:S07]  /*5760*/  FADD.FTZ R120, R120, R127 ;  /* 0x0000007f78787221 */ /* 0x000fce0000010000 */
[----:B------:R-:W-:Y:S05]  /*5770*/  WARPSYNC.COLLECTIVE R122, `(.L_x_4043) ;  /* 0x000000007a087348 */ /* 0x000fea0003c00000 */
[----:B------:R0:W1:Y:S02]  /*5780*/  SHFL.DOWN P5, R127, R126, R125, R124 ;  /* 0x0800007d7e7f7389 */ /* 0x00006400000a007c */
[----:B01----:R-:W-:Y:S01]  /*5790*/  ENDCOLLECTIVE ;  /* 0x000000000000791b */ /* 0x003fe20003800000 */
.L_x_4043:
[----:B------:R-:W-:Y:S01]  /*57a0*/  HFMA2.MMA R125, -RZ, RZ, 0, 5.9604644775390625e-08 ;  /* 0x00000001ff7d7435 */ /* 0x000fe200000001ff */
[----:B------:R-:W-:Y:S01]  /*57b0*/  MOV R126, R120 ;  /* 0x00000078007e7202 */ /* 0x000fe20000000f00 */
[----:B------:R-:W-:-:S09]  /*57c0*/  FADD.FTZ R121, R121, R127 ;  /* 0x0000007f79797221 */ /* 0x000fd20000010000 */
[----:B------:R-:W-:Y:S05]  /*57d0*/  WARPSYNC.COLLECTIVE R122, `(.L_x_4044) ;  /* 0x000000007a087348 */ /* 0x000fea0003c00000 */
[----:B------:R0:W1:Y:S02]  /*57e0*/  SHFL.DOWN P5, R127, R126, R125, R124 ;  /* 0x0800007d7e7f7389 */ /* 0x00006400000a007c */
[----:B01----:R-:W-:Y:S01]  /*57f0*/  ENDCOLLECTIVE ;  /* 0x000000000000791b */ /* 0x003fe20003800000 */
.L_x_4044:
[----:B------:R-:W-:Y:S02]  /*5800*/  MOV R126, R121 ;  /* 0x00000079007e7202 */ /* 0x000fe40000000f00 */
[----:B------:R-:W-:-:S07]  /*5810*/  MOV R123, R127 ;  /* 0x0000007f007b7202 */ /* 0x000fce0000000f00 */
[----:B------:R-:W-:Y:S05]  /*5820*/  WARPSYNC.COLLECTIVE R122, `(.L_x_4045) ;  /* 0x000000007a087348 */ /* 0x000fea0003c00000 */
[----:B------:R0:W1:Y:S02]  /*5830*/  SHFL.DOWN P5, R127, R126, R125, R124 ;  /* 0x0800007d7e7f7389 */ /* 0x00006400000a007c */
[----:B01----:R-:W-:Y:S01]  /*5840*/  ENDCOLLECTIVE ;  /* 0x000000000000791b */ /* 0x003fe20003800000 */
.L_x_4045:
[----:B------:R-:W-:Y:S01]  /*5850*/  MOV R122, R127 ;  /* 0x0000007f007a7202 */ /* 0x000fe20000000f00 */
[----:B------:R-:W-:Y:S06]  /*5860*/  BRA `(.L_x_4046) ;  /* 0xffffffc800a07947 */ /* 0x000fec000383ffff */
.L_x_4047:
        /* <DEDUP_REMOVED lines=9> */
.L_x_13915:


//--------------------- .text._ZN10layer_norm22ln_bwd_finalize_kernelINS_22Kernel_traits_finalizeILj4096Ef13__nv_bfloat16S2_S2_fjLb1ELj1024ELj4ENS_18Kernel_traits_baseILj4096EfS2_S2_S2_fjLj1024EEEEELb1ELb0EEEvNS_9BwdParamsE --------------------------
	.section	.text._ZN10layer_norm22ln_bwd_finalize_kernelINS_22Kernel_traits_finalizeILj4096Ef13__nv_bfloat16S2_S2_fjLb1ELj1024ELj4ENS_18Kernel_traits_baseILj4096EfS2_S2_S2_fjLj1024EEEEELb1ELb0EEEvNS_9BwdParamsE,"ax",@progbits
	.align	128
        .global         _ZN10layer_norm22ln_bwd_finalize_kernelINS_22Kernel_traits_finalizeILj4096Ef13__nv_bfloat16S2_S2_fjLb1ELj1024ELj4ENS_18Kernel_traits_baseILj4096EfS2_S2_S2_fjLj1024EEEEELb1ELb0EEEvNS_9BwdParamsE
        .type           _ZN10layer_norm22ln_bwd_finalize_kernelINS_22Kernel_traits_finalizeILj4096Ef13__nv_bfloat16S2_S2_fjLb1ELj1024ELj4ENS_18Kernel_traits_baseILj4096EfS2_S2_S2_fjLj1024EEEEELb1ELb0EEEvNS_9BwdParamsE,@function
        .size           _ZN10layer_norm22ln_bwd_finalize_kernelINS_22Kernel_traits_finalizeILj4096Ef13__nv_bfloat16S2_S2_fjLb1ELj1024ELj4ENS_18Kernel_traits_baseILj4096EfS2_S2_S2_fjLj1024EEEEELb1ELb0EEEvNS_9BwdParamsE,(.L_x_13916 - _ZN10layer_norm22ln_bwd_finalize_kernelINS_22Kernel_traits_finalizeILj4096Ef13__nv_bfloat16S2_S2_fjLb1ELj1024ELj4ENS_18Kernel_traits_baseILj4096EfS2_S2_S2_fjLj1024EEEEELb1ELb0EEEvNS_9BwdParamsE)
        .other          _ZN10layer_norm22ln_bwd_finalize_kernelINS_22Kernel_traits_finalizeILj4096Ef13__nv_bfloat16S2_S2_fjLb1ELj1024ELj4ENS_18Kernel_traits_baseILj4096EfS2_S2_S2_fjLj1024EEEEELb1ELb0EEEvNS_9BwdParamsE,@"STO_CUDA_ENTRY STV_DEFAULT"
_ZN10layer_norm22ln_bwd_finalize_kernelINS_22Kernel_traits_finalizeILj4096Ef13__nv_bfloat16S2_S2_fjLb1ELj1024ELj4ENS_18Kernel_traits_baseILj4096EfS2_S2_S2_fjLj1024EEEEELb1ELb0EEEvNS_9BwdParamsE:
.text._ZN10layer_norm22ln_bwd_finalize_kernelINS_22Kernel_traits_finalizeILj4096Ef13__nv_bfloat16S2_S2_fjLb1ELj1024ELj4ENS_18Kernel_traits_baseILj4096EfS2_S2_S2_fjLj1024EEEEELb1ELb0EEEvNS_9BwdParamsE:
        /* <DEDUP_REMOVED lines=24> */
.L_x_4060:
[----:B0--3--:R-:W0:Y:S01]  /*0180*/  LDC R8, c[0x0][0x210] ;  /* 0x00008400ff087b82 */ /* 0x009e220000000800 */
[----:B------:R-:W-:Y:S01]  /*0190*/  BSSY B0, `(.L_x_4048) ;  /* 0x0000086000007945 */ /* 0x000fe20003800000 */
[----:B------:R-:W-:Y:S01]  /*01a0*/  HFMA2.MMA R11, -RZ, RZ, 0, 0 ;  /* 0x00000000ff0b7435 */ /* 0x000fe200000001ff */
[----:B------:R-:W-:Y:S01]  /*01b0*/  MOV R22, RZ ;  /* 0x000000ff00167202 */ /* 0x000fe20000000f00 */
[----:B------:R-:W-:-:S04]  /*01c0*/  HFMA2.MMA R24, -RZ, RZ, 0, 0 ;  /* 0x00000000ff187435 */ /* 0x000fc800000001ff */
[----:B-1----:R-:W1:Y:S01]  /*01d0*/  LDC R9, c[0x0][0x218] ;  /* 0x00008600ff097b82 */ /* 0x002e620000000800 */
[----:B0-----:R-:W-:-:S04]  /*01e0*/  ISETP.GE.U32.AND P1, PT, R3, R8, PT ;  /* 0x000000080300720c */ /* 0x001fc80003f26070 */
[----:B-1----:R-:W-:-:S13]  /*01f0*/  ISETP.GE.U32.OR P1, PT, R4, R9, P1 ;  /* 0x000000090400720c */ /* 0x002fda0000f26470 */
[----:B--2---:R-:W-:Y:S05]  /*0200*/  @P1 BRA `(.L_x_4049) ;  /* 0x0000000400f81947 */ /* 0x004fea0003800000 */
[----:B------:R-:W-:Y:S01]  /*0210*/  ISETP.GE.U32.AND P2, PT, R3, R8, PT ;  /* 0x000000080300720c */ /* 0x000fe20003f46070 */
[----:B------:R-:W-:-:S12]  /*0220*/  IMAD.MOV.U32 R23, RZ, RZ, R3 ;  /* 0x000000ffff177224 */ /* 0x000fd800078e0003 */
        /* <DEDUP_REMOVED lines=13> */
[----:B------:R-:W-:Y:S02]  /*0300*/  ISETP.LE.U32.OR P1, PT, R10, 0x60, P1 ;  /* 0x000000600a00780c */ /* 0x000fe40000f23470 */
[----:B------:R-:W-:Y:S02]  /*0310*/  MOV R24, RZ ;  /* 0x000000ff00187202 */ /* 0x000fe40000000f00 */
[----:B------:R-:W-:Y:S02]  /*0320*/  MOV R22, RZ ;  /* 0x000000ff00167202 */ /* 0x000fe40000000f00 */
[----:B------:R-:W-:Y:S01]  /*0330*/  MOV R11, RZ ;  /* 0x000000ff000b7202 */ /* 0x000fe20000000f00 */
[----:B------:R-:W-:Y:S01]  /*0340*/  BSSY B1, `(.L_x_4050) ;  /* 0x0000039000017945 */ /* 0x000fe20003800000 */
[----:B---3--:R-:W-:Y:S01]  /*0350*/  @P2 FADD.FTZ R24, R24, R13 ;  /* 0x0000000d18182221 */ /* 0x008fe20000010000 */
[----:B----4-:R-:W-:Y:S02]  /*0360*/  @P2 FADD.FTZ R22, R22, R15 ;  /* 0x0000000f16162221 */ /* 0x010fe40000010000 */
[----:B--2---:R-:W-:Y:S01]  /*0370*/  @P2 FADD.FTZ R11, R11, R16 ;  /* 0x000000100b0b2221 */ /* 0x004fe20000010000 */
[----:B------:R-:W-:Y:S01]  /*0380*/  PLOP3.LUT P2, PT, P2, PT, PT, 0x8, 0x0 ;  /* 0x000000000000781c */ /* 0x000fe2000174e170 */
[----:B------:R-:W-:-:S12]  /*0390*/  @P1 BRA `(.L_x_4051) ;  /* 0x0000000000cc1947 */ /* 0x000fd80003800000 */
[----:B------:R-:W-:Y:S02]  /*03a0*/  PLOP3.LUT P2, PT, PT, PT, PT, 0x8, 0x0 ;  /* 0x000000000000781c */ /* 0x000fe40003f4e170 */
[----:B------:R-:W-:-:S11]  /*03b0*/  IADD3 R12, R8, -0x60, RZ ;  /* 0xffffffa0080c7810 */ /* 0x000fd60007ffe0ff */
.L_x_4052:
[----:B------:R-:W0:Y:S01]  /*03c0*/  LDC.64 R14, c[0x0][0x2d0] ;  /* 0x0000b400ff0e7b82 */ /* 0x000e220000000a00 */
[C---:B------:R-:W-:Y:S01]  /*03d0*/  IADD3 R27, R23.reuse, 0x20, RZ ;  /* 0x00000020171b7810 */ /* 0x040fe20007ffe0ff */
[----:B------:R-:W-:-:S04]  /*03e0*/  IMAD R25, R23, R9, R4 ;  /* 0x0000000917197224 */ /* 0x000fc800078e0204 */
[----:B------:R-:W-:Y:S02]  /*03f0*/  IMAD R27, R27, R9, R4 ;  /* 0x000000091b1b7224 */ /* 0x000fe400078e0204 */
[----:B0-----:R-:W-:-:S04]  /*0400*/  IMAD.WIDE.U32 R20, R25, 0x4, R14 ;  /* 0x0000000419147825 */ /* 0x001fc800078e000e */
[----:B------:R-:W-:Y:S01]  /*0410*/  IMAD.WIDE.U32 R16, R27, 0x4, R14 ;  /* 0x000000041b107825 */ /* 0x000fe200078e000e */
[----:B------:R0:W2:Y:S04]  /*0420*/  LDG.E R26, desc[UR6][R20.64] ;  /* 0x00000006141a7981 */ /* 0x0000a8000c1e1900 */
[----:B------:R1:W3:Y:S01]  /*0430*/  LDG.E R10, desc[UR6][R16.64] ;  /* 0x00000006100a7981 */ /* 0x0002e2000c1e1900 */
[C---:B------:R-:W-:Y:S01]  /*0440*/  VIADD R19, R23.reuse, 0x40 ;  /* 0x0000004017137836 */ /* 0x040fe20000000000 */
[----:B------:R-:W-:-:S03]  /*0450*/  IADD3 R29, R23, 0x60, RZ ;  /* 0x00000060171d7810 */ /* 0x000fc60007ffe0ff */
[-CC-:B------:R-:W-:Y:S02]  /*0460*/  IMAD R19, R19, R9.reuse, R4.reuse ;  /* 0x0000000913137224 */ /* 0x180fe400078e0204 */
[----:B------:R-:W-:Y:S02]  /*0470*/  IMAD R29, R29, R9, R4 ;  /* 0x000000091d1d7224 */ /* 0x000fe400078e0204 */
[--C-:B0-----:R-:W-:Y:S01]  /*0480*/  IMAD.WIDE.U32 R20, R19, 0x4, R14.reuse ;  /* 0x0000000413147825 */ /* 0x101fe200078e000e */
[----:B-1----:R-:W0:Y:S03]  /*0490*/  LDC.64 R16, c[0x0][0x2d8] ;  /* 0x0000b600ff107b82 */ /* 0x002e260000000a00 */
        /* <DEDUP_REMOVED lines=23> */
[----:B------:R-:W-:-:S04]  /*0610*/  IADD3 R23, R23, 0x80, RZ ;  /* 0x0000008017177810 */ /* 0x000fc80007ffe0ff */
        /* <DEDUP_REMOVED lines=11> */
.L_x_4051:
[----:B------:R-:W-:Y:S05]  /*06d0*/  BSYNC B1 ;  /* 0x0000000000017941 */ /* 0x000fea0003800000 */
.L_x_4050:
        /* <DEDUP_REMOVED lines=31> */
.L_x_4054:
[----:B------:R-:W-:Y:S05]  /*08d0*/  BSYNC B1 ;  /* 0x0000000000017941 */ /* 0x000fea0003800000 */
.L_x_4053:
        /* <DEDUP_REMOVED lines=16> */
.L_x_4055:
[----:B------:R-:W-:Y:S05]  /*09e0*/  BSYNC B1 ;  /* 0x0000000000017941 */ /* 0x000fea0003800000 */
.L_x_4049:
[----:B------:R-:W-:Y:S05]  /*09f0*/  BSYNC B0 ;  /* 0x0000000000007941 */ /* 0x000fea0003800000 */
.L_x_4048:
        /* <DEDUP_REMOVED lines=40> */
.L_x_4076:
        /* <DEDUP_REMOVED lines=8> */
.L_x_4056:
[----:B------:R-:W-:Y:S01]  /*0d00*/  SHF.L.U32 R8, R5, 0x1, RZ ;  /* 0x0000000105087819 */ /* 0x000fe200000006ff */
[----:B------:R-:W-:Y:S05]  /*0d10*/  WARPSYNC.ALL ;  /* 0x0000000000007948 */ /* 0x000fea0003800000 */
[----:B------:R-:W-:Y:S01]  /*0d20*/  BAR.SYNC.DEFER_BLOCKING 0x0 ;  /* 0x0000000000007b1d */ /* 0x000fe20000010000 */
[----:B------:R-:W-:-:S05]  /*0d30*/  ISETP.GE.U32.OR P1, PT, R8, R9, P0 ;  /* 0x000000090800720c */ /* 0x000fca0000726470 */
[----:B------:R-:W-:Y:S08]  /*0d40*/  BSSY B0, `(.L_x_4058) ;  /* 0x0000010000007945 */ /* 0x000ff00003800000 */
[----:B------:R-:W-:Y:S05]  /*0d50*/  @P1 BRA `(.L_x_4059) ;  /* 0x0000000000381947 */ /* 0x000fea0003800000 */
[----:B------:R-:W-:Y:S01]  /*0d60*/  SHF.L.U32 R8, R0, 0x3, RZ ;  /* 0x0000000300087819 */ /* 0x000fe200000006ff */
[----:B------:R-:W3:Y:S03]  /*0d70*/  LDC.64 R16, c[0x0][0x318] ;  /* 0x0000c600ff107b82 */ /* 0x000ee60000000a00 */
[----:B------:R-:W-:-:S05]  /*0d80*/  LOP3.LUT R20, R8, 0xf8, RZ, 0xc0, !PT ;  /* 0x000000f808147812 */ /* 0x000fca00078ec0ff */
[----:B0-2---:R-:W0:Y:S01]  /*0d90*/  LDS.64 R12, [R20+UR4+0x3000] ;  /* 0x00300004140c7984 */ /* 0x005e220008000a00 */
[----:B------:R-:W2:Y:S03]  /*0da0*/  LDC.64 R18, c[0x0][0x310] ;  /* 0x0000c400ff127b82 */ /* 0x000ea60000000a00 */
[----:B------:R-:W4:Y:S04]  /*0db0*/  LDS.64 R10, [R20+UR4+0x3080] ;  /* 0x00308004140a7984 */ /* 0x000f280008000a00 */
[----:B------:R-:W5:Y:S01]  /*0dc0*/  LDS.64 R8, [R20+UR4+0x3100] ;  /* 0x0031000414087984 */ /* 0x000f620008000a00 */
[----:B------:R-:W1:Y:S01]  /*0dd0*/  LDC.64 R14, c[0x0][0x330] ;  /* 0x0000cc00ff0e7b82 */ /* 0x000e620000000a00 */
[----:B---3--:R-:W-:-:S04]  /*0de0*/  IMAD.WIDE.U32 R16, R5, 0x8, R16 ;  /* 0x0000000805107825 */ /* 0x008fc800078e0010 */
[----:B--2---:R-:W-:-:S04]  /*0df0*/  IMAD.WIDE.U32 R18, R5, 0x8, R18 ;  /* 0x0000000805127825 */ /* 0x004fc800078e0012 */
[----:B-1----:R-:W-:Y:S01]  /*0e00*/  IMAD.WIDE.U32 R14, R5, 0x8, R14 ;  /* 0x00000008050e7825 */ /* 0x002fe200078e000e */
[----:B0-----:R3:W-:Y:S04]  /*0e10*/  STG.E.64 desc[UR6][R16.64], R12 ;  /* 0x0000000c10007986 */ /* 0x0017e8000c101b06 */
[----:B----4-:R3:W-:Y:S04]  /*0e20*/  STG.E.64 desc[UR6][R18.64], R10 ;  /* 0x0000000a12007986 */ /* 0x0107e8000c101b06 */
[----:B-----5:R3:W-:Y:S02]  /*0e30*/  STG.E.64 desc[UR6][R14.64], R8 ;  /* 0x000000080e007986 */ /* 0x0207e4000c101b06 */
.L_x_4059:
[----:B------:R-:W-:Y:S05]  /*0e40*/  BSYNC B0 ;  /* 0x0000000000007941 */ /* 0x000fea0003800000 */
.L_x_4058:
[C---:B------:R-:W-:Y:S01]  /*0e50*/  ISETP.GT.U32.AND P1, PT, R4.reuse, -0x1001, PT ;  /* 0xffffefff0400780c */ /* 0x040fe20003f24070 */
[----:B------:R-:W-:Y:S01]  /*0e60*/  VIADD R4, R4, 0x1000 ;  /* 0x0000100004047836 */ /* 0x000fe20000000000 */
[----:B------:R-:W-:-:S11]  /*0e70*/  IADD3 R5, R5, 0x800, RZ ;  /* 0x0000080005057810 */ /* 0x000fd60007ffe0ff */
[----:B------:R-:W-:Y:S05]  /*0e80*/  @P1 BRA `(.L_x_4060) ;  /* 0xfffffff000bc1947 */ /* 0x000fea000383ffff */
[----:B------:R-:W-:Y:S05]  /*0e90*/  EXIT ;  /* 0x000000000000794d */ /* 0x000fea0003800000 */
.L_x_4057:
[----:B0-----:R-:W-:Y:S01]  /*0ea0*/  HFMA2.MMA R24, -RZ, RZ, 0, 5.9604644775390625e-08 ;  /* 0x00000001ff187435 */ /* 0x001fe200000001ff */
[----:B----4-:R-:W-:Y:S02]  /*0eb0*/  MOV R23, R10 ;  /* 0x0000000a00177202 */ /* 0x010fe40000000f00 */
[----:B------:R-:W-:Y:S02]  /*0ec0*/  MOV R25, 0x1f ;  /* 0x0000001f00197802 */ /* 0x000fe40000000f00 */
[----:B------:R-:W-:-:S07]  /*0ed0*/  MOV R20, 0xffffffff ;  /* 0xffffffff00147802 */ /* 0x000fce0000000f00 */
[----:B-123--:R-:W-:Y:S05]  /*0ee0*/  WARPSYNC.COLLECTIVE R20, `(.L_x_4061) ;  /* 0x0000000014087348 */ /* 0x00efea0003c00000 */
[----:B------:R0:W4:Y:S02]  /*0ef0*/  SHFL.BFLY P2, R22, R23, R24, R25 ;  /* 0x0c00001817167389 */ /* 0x0001240000040019 */
[----:B01234-:R-:W-:Y:S01]  /*0f00*/  ENDCOLLECTIVE ;  /* 0x000000000000791b */ /* 0x01ffe20003800000 */
.L_x_4061:
[----:B------:R-:W-:Y:S01]  /*0f10*/  IMAD.MOV.U32 R24, RZ, RZ, 0x2 ;  /* 0x00000002ff187424 */ /* 0x000fe200078e00ff */
[----:B------:R-:W-:-:S05]  /*0f20*/  MOV R11, R22 ;  /* 0x00000016000b7202 */ /* 0x000fca0000000f00 */
[----:B------:R-:W-:-:S05]  /*0f30*/  FADD.FTZ R11, R10, R11 ;  /* 0x0000000b0a0b7221 */ /* 0x000fca0000010000 */
[----:B------:R-:W-:-:S07]  /*0f40*/  MOV R23, R11 ;  /* 0x0000000b00177202 */ /* 0x000fce0000000f00 */
[----:B------:R-:W-:Y:S05]  /*0f50*/  WARPSYNC.COLLECTIVE R20, `(.L_x_4062) ;  /* 0x0000000014087348 */ /* 0x000fea0003c00000 */
[----:B------:R0:W1:Y:S02]  /*0f60*/  SHFL.BFLY P2, R22, R23, R24, R25 ;  /* 0x0c00001817167389 */ /* 0x0000640000040019 */
[----:B01----:R-:W-:Y:S01]  /*0f70*/  ENDCOLLECTIVE ;  /* 0x000000000000791b */ /* 0x003fe20003800000 */
.L_x_4062:
[----:B------:R-:W-:Y:S01]  /*0f80*/  HFMA2.MMA R24, -RZ, RZ, 0, 2.384185791015625e-07 ;  /* 0x00000004ff187435 */ /* 0x000fe200000001ff */
[----:B------:R-:W-:-:S05]  /*0f90*/  MOV R14, R22 ;  /* 0x00000016000e7202 */ /* 0x000fca0000000f00 */
[----:B------:R-:W-:-:S05]  /*0fa0*/  FADD.FTZ R14, R11, R14 ;  /* 0x0000000e0b0e7221 */ /* 0x000fca0000010000 */
[----:B------:R-:W-:-:S07]  /*0fb0*/  MOV R23, R14 ;  /* 0x0000000e00177202 */ /* 0x000fce0000000f00 */
[----:B------:R-:W-:Y:S05]  /*0fc0*/  WARPSYNC.COLLECTIVE R20, `(.L_x_4063) ;  /* 0x0000000014087348 */ /* 0x000fea0003c00000 */
[----:B------:R0:W1:Y:S02]  /*0fd0*/  SHFL.BFLY P2, R22, R23, R24, R25 ;  /* 0x0c00001817167389 */ /* 0x0000640000040019 */
[----:B01----:R-:W-:Y:S01]  /*0fe0*/  ENDCOLLECTIVE ;  /* 0x000000000000791b */ /* 0x003fe20003800000 */
.L_x_4063:
[----:B------:R-:W-:Y:S01]  /*0ff0*/  HFMA2.MMA R24, -RZ, RZ, 0, 4.76837158203125e-07 ;  /* 0x00000008ff187435 */ /* 0x000fe200000001ff */
[----:B------:R-:W-:-:S05]  /*1000*/  MOV R13, R22 ;  /* 0x00000016000d7202 */ /* 0x000fca0000000f00 */
[----:B------:R-:W-:-:S05]  /*1010*/  FADD.FTZ R13, R14, R13 ;  /* 0x0000000d0e0d7221 */ /* 0x000fca0000010000 */
[----:B------:R-:W-:-:S07]  /*1020*/  MOV R23, R13 ;  /* 0x0000000d00177202 */ /* 0x000fce0000000f00 */
[----:B------:R-:W-:Y:S05]  /*1030*/  WARPSYNC.COLLECTIVE R20, `(.L_x_4064) ;  /* 0x0000000014087348 */ /* 0x000fea0003c00000 */
[----:B------:R0:W1:Y:S02]  /*1040*/  SHFL.BFLY P2, R22, R23, R24, R25 ;  /* 0x0c00001817167389 */ /* 0x0000640000040019 */
[----:B01----:R-:W-:Y:S01]  /*1050*/  ENDCOLLECTIVE ;  /* 0x000000000000791b */ /* 0x003fe20003800000 */
.L_x_4064:
[----:B------:R-:W-:Y:S01]  /*1060*/  HFMA2.MMA R24, -RZ, RZ, 0, 9.5367431640625e-07 ;  /* 0x00000010ff187435 */ /* 0x000fe200000001ff */
[----:B------:R-:W-:-:S05]  /*1070*/  MOV R10, R22 ;  /* 0x00000016000a7202 */ /* 0x000fca0000000f00 */
[----:B------:R-:W-:-:S04]  /*1080*/  FADD.FTZ R11, R13, R10 ;  /* 0x0000000a0d0b7221 */ /* 0x000fc80000010000 */
[----:B------:R-:W-:-:S07]  /*1090*/  IMAD.MOV.U32 R23, RZ, RZ, R11 ;  /* 0x000000ffff177224 */ /* 0x000fce00078e000b */
[----:B------:R-:W-:Y:S05]  /*10a0*/  WARPSYNC.COLLECTIVE R20, `(.L_x_4065) ;  /* 0x0000000014087348 */ /* 0x000fea0003c00000 */
[----:B------:R0:W1:Y:S02]  /*10b0*/  SHFL.BFLY P2, R22, R23, R24, R25 ;  /* 0x0c00001817167389 */ /* 0x0000640000040019 */
[----:B01----:R-:W-:Y:S01]  /*10c0*/  ENDCOLLECTIVE ;  /* 0x000000000000791b */ /* 0x003fe20003800000 */
.L_x_4065:
[----:B------:R-:W-:Y:S01]  /*10d0*/  HFMA2.MMA R24, -RZ, RZ, 0, 5.9604644775390625e-08 ;  /* 0x00000001ff187435 */ /* 0x000fe200000001ff */
[----:B------:R-:W-:Y:S02]  /*10e0*/  MOV R23, R12 ;  /* 0x0000000c00177202 */ /* 0x000fe40000000f00 */
[----:B------:R-:W-:-:S08]  /*10f0*/  MOV R10, R22 ;  /* 0x00000016000a7202 */ /* 0x000fd00000000f00 */
[----:B------:R-:W-:Y:S05]  /*1100*/  WARPSYNC.COLLECTIVE R20, `(.L_x_4066) ;  /* 0x0000000014087348 */ /* 0x000fea0003c00000 */
[----:B------:R0:W1:Y:S02]  /*1110*/  SHFL.BFLY P2, R22, R23, R24, R25 ;  /* 0x0c00001817167389 */ /* 0x0000640000040019 */
[----:B01----:R-:W-:Y:S01]  /*1120*/  ENDCOLLECTIVE ;  /* 0x000000000000791b */ /* 0x003fe20003800000 */
.L_x_4066:
[----:B------:R-:W-:Y:S01]  /*1130*/  HFMA2.MMA R24, -RZ, RZ, 0, 1.1920928955078125e-07 ;  /* 0x00000002ff187435 */ /* 0x000fe200000001ff */
[----:B------:R-:W-:-:S05]  /*1140*/  MOV R13, R22 ;  /* 0x00000016000d7202 */ /* 0x000fca0000000f00 */
[----:B------:R-:W-:-:S05]  /*1150*/  FADD.FTZ R15, R12, R13 ;  /* 0x0000000d0c0f7221 */ /* 0x000fca0000010000 */
[----:B------:R-:W-:-:S07]  /*1160*/  MOV R23, R15 ;  /* 0x0000000f00177202 */ /* 0x000fce0000000f00 */
[----:B------:R-:W-:Y:S05]  /*1170*/  WARPSYNC.COLLECTIVE R20, `(.L_x_4067) ;  /* 0x0000000014087348 */ /* 0x000fea0003c00000 */
[----:B------:R0:W1:Y:S02]  /*1180*/  SHFL.BFLY P2, R22, R23, R24, R25 ;  /* 0x0c00001817167389 */ /* 0x0000640000040019 */
[----:B01----:R-:W-:Y:S01]  /*1190*/  ENDCOLLECTIVE ;  /* 0x000000000000791b */ /* 0x003fe20003800000 */
.L_x_4067:
[----:B------:R-:W-:Y:S01]  /*11a0*/  HFMA2.MMA R24, -RZ, RZ, 0, 2.384185791015625e-07 ;  /* 0x00000004ff187435 */ /* 0x000fe200000001ff */
[----:B------:R-:W-:-:S04]  /*11b0*/  IMAD.MOV.U32 R16, RZ, RZ, R22 ;  /* 0x000000ffff107224 */ /* 0x000fc800078e0016 */
[----:B------:R-:W-:-:S05]  /*11c0*/  FADD.FTZ R16, R15, R16 ;  /* 0x000000100f107221 */ /* 0x000fca0000010000 */
[----:B------:R-:W-:-:S07]  /*11d0*/  MOV R23, R16 ;  /* 0x0000001000177202 */ /* 0x000fce0000000f00 */
[----:B------:R-:W-:Y:S05]  /*11e0*/  WARPSYNC.COLLECTIVE R20, `(.L_x_4068) ;  /* 0x0000000014087348 */ /* 0x000fea0003c00000 */
[----:B------:R0:W1:Y:S02]  /*11f0*/  SHFL.BFLY P2, R22, R23, R24, R25 ;  /* 0x0c00001817167389 */ /* 0x0000640000040019 */
[----:B01----:R-:W-:Y:S01]  /*1200*/  ENDCOLLECTIVE ;  /* 0x000000000000791b */ /* 0x003fe20003800000 */
.L_x_4068:
[----:B------:R-:W-:Y:S01]  /*1210*/  HFMA2.MMA R24, -RZ, RZ, 0, 4.76837158203125e-07 ;  /* 0x00000008ff187435 */ /* 0x000fe200000001ff */
[----:B------:R-:W-:-:S05]  /*1220*/  MOV R17, R22 ;  /* 0x0000001600117202 */ /* 0x000fca0000000f00 */
[----:B------:R-:W-:-:S05]  /*1230*/  FADD.FTZ R17, R16, R17 ;  /* 0x0000001110117221 */ /* 0x000fca0000010000 */
[----:B------:R-:W-:-:S07]  /*1240*/  MOV R23, R17 ;  /* 0x0000001100177202 */ /* 0x000fce0000000f00 */
[----:B------:R-:W-:Y:S05]  /*1250*/  WARPSYNC.COLLECTIVE R20, `(.L_x_4069) ;  /* 0x0000000014087348 */ /* 0x000fea0003c00000 */
[----:B------:R0:W1:Y:S02]  /*1260*/  SHFL.BFLY P2, R22, R23, R24, R25 ;  /* 0x0c00001817167389 */ /* 0x0000640000040019 */
[----:B01----:R-:W-:Y:S01]  /*1270*/  ENDCOLLECTIVE ;  /* 0x000000000000791b */ /* 0x003fe20003800000 */
.L_x_4069:
[----:B------:R-:W-:Y:S01]  /*1280*/  IMAD.MOV.U32 R24, RZ, RZ, 0x10 ;  /* 0x00000010ff187424 */ /* 0x000fe200078e00ff */
[----:B------:R-:W-:-:S05]  /*1290*/  MOV R12, R22 ;  /* 0x00000016000c7202 */ /* 0x000fca0000000f00 */
[----:B------:R-:W-:-:S05]  /*12a0*/  FADD.FTZ R12, R17, R12 ;  /* 0x0000000c110c7221 */ /* 0x000fca0000010000 */
[----:B------:R-:W-:-:S07]  /*12b0*/  MOV R23, R12 ;  /* 0x0000000c00177202 */ /* 0x000fce0000000f00 */
[----:B------:R-:W-:Y:S05]  /*12c0*/  WARPSYNC.COLLECTIVE R20, `(.L_x_4070) ;  /* 0x0000000014087348 */ /* 0x000fea0003c00000 */
[----:B------:R0:W1:Y:S02]  /*12d0*/  SHFL.BFLY P2, R22, R23, R24, R25 ;  /* 0x0c00001817167389 */ /* 0x0000640000040019 */
[----:B01----:R-:W-:Y:S01]  /*12e0*/  ENDCOLLECTIVE ;  /* 0x000000000000791b */ /* 0x003fe20003800000 */
.L_x_4070:
[----:B------:R-:W-:Y:S01]  /*12f0*/  HFMA2.MMA R24, -RZ, RZ, 0, 5.9604644775390625e-08 ;  /* 0x00000001ff187435 */ /* 0x000fe200000001ff */
[----:B------:R-:W-:Y:S02]  /*1300*/  MOV R23, R8 ;  /* 0x0000000800177202 */ /* 0x000fe40000000f00 */
[----:B------:R-:W-:-:S08]  /*1310*/  MOV R15, R22 ;  /* 0x00000016000f7202 */ /* 0x000fd00000000f00 */
[----:B------:R-:W-:Y:S05]  /*1320*/  WARPSYNC.COLLECTIVE R20, `(.L_x_4071) ;  /* 0x0000000014087348 */ /* 0x000fea0003c00000 */
[----:B------:R0:W1:Y:S02]  /*1330*/  SHFL.BFLY P2, R22, R23, R24, R25 ;  /* 0x0c00001817167389 */ /* 0x0000640000040019 */
[----:B01----:R-:W-:Y:S01]  /*1340*/  ENDCOLLECTIVE ;  /* 0x000000000000791b */ /* 0x003fe20003800000 */
.L_x_4071:
[----:B------:R-:W-:Y:S01]  /*1350*/  HFMA2.MMA R24, -RZ, RZ, 0, 1.1920928955078125e-07 ;  /* 0x00000002ff187435 */ /* 0x000fe200000001ff */
[----:B------:R-:W-:-:S05]  /*1360*/  MOV R17, R22 ;  /* 0x0000001600117202 */ /* 0x000fca0000000f00 */
[----:B------:R-:W-:-:S05]  /*1370*/  FADD.FTZ R18, R8, R17 ;  /* 0x0000001108127221 */ /* 0x000fca0000010000 */
[----:B------:R-:W-:-:S07]  /*1380*/  MOV R23, R18 ;  /* 0x0000001200177202 */ /* 0x000fce0000000f00 */
[----:B------:R-:W-:Y:S05]  /*1390*/  WARPSYNC.COLLECTIVE R20, `(.L_x_4072) ;  /* 0x0000000014087348 */ /* 0x000fea0003c00000 */
[----:B------:R0:W1:Y:S02]  /*13a0*/  SHFL.BFLY P2, R22, R23, R24, R25 ;  /* 0x0c00001817167389 */ /* 0x0000640000040019 */
[----:B01----:R-:W-:Y:S01]  /*13b0*/  ENDCOLLECTIVE ;  /* 0x000000000000791b */ /* 0x003fe20003800000 */
.L_x_4072:
[----:B------:R-:W-:Y:S01]  /*13c0*/  HFMA2.MMA R24, -RZ, RZ, 0, 2.384185791015625e-07 ;  /* 0x00000004ff187435 */ /* 0x000fe200000001ff */
[----:B------:R-:W-:-:S05]  /*13d0*/  MOV R13, R22 ;  /* 0x00000016000d7202 */ /* 0x000fca0000000f00 */
[----:B------:R-:W-:-:S04]  /*13e0*/  FADD.FTZ R19, R18, R13 ;  /* 0x0000000d12137221 */ /* 0x000fc80000010000 */
[----:B------:R-:W-:-:S07]  /*13f0*/  IMAD.MOV.U32 R23, RZ, RZ, R19 ;  /* 0x000000ffff177224 */ /* 0x000fce00078e0013 */
[----:B------:R-:W-:Y:S05]  /*1400*/  WARPSYNC.COLLECTIVE R20, `(.L_x_4073) ;  /* 0x0000000014087348 */ /* 0x000fea0003c00000 */
[----:B------:R0:W1:Y:S02]  /*1410*/  SHFL.BFLY P2, R22, R23, R24, R25 ;  /* 0x0c00001817167389 */ /* 0x0000640000040019 */
[----:B01----:R-:W-:Y:S01]  /*1420*/  ENDCOLLECTIVE ;  /* 0x000000000000791b */ /* 0x003fe20003800000 */
.L_x_4073:
[----:B------:R-:W-:Y:S01]  /*1430*/  HFMA2.MMA R24, -RZ, RZ, 0, 4.76837158203125e-07 ;  /* 0x00000008ff187435 */ /* 0x000fe200000001ff */
[----:B------:R-:W-:-:S05]  /*1440*/  MOV R8, R22 ;  /* 0x0000001600087202 */ /* 0x000fca0000000f00 */
[----:B------:R-:W-:-:S05]  /*1450*/  FADD.FTZ R8, R19, R8 ;  /* 0x0000000813087221 */ /* 0x000fca0000010000 */
[----:B------:R-:W-:-:S07]  /*1460*/  MOV R23, R8 ;  /* 0x0000000800177202 */ /* 0x000fce0000000f00 */
[----:B------:R-:W-:Y:S05]  /*1470*/  WARPSYNC.COLLECTIVE R20, `(.L_x_4074) ;  /* 0x0000000014087348 */ /* 0x000fea0003c00000 */
[----:B------:R0:W1:Y:S02]  /*1480*/  SHFL.BFLY P2, R22, R23, R24, R25 ;  /* 0x0c00001817167389 */ /* 0x0000640000040019 */
[----:B01----:R-:W-:Y:S01]  /*1490*/  ENDCOLLECTIVE ;  /* 0x000000000000791b */ /* 0x003fe20003800000 */
.L_x_4074:
[----:B------:R-:W-:Y:S01]  /*14a0*/  HFMA2.MMA R24, -RZ, RZ, 0, 9.5367431640625e-07 ;  /* 0x00000010ff187435 */ /* 0x000fe200000001ff */
[----:B------:R-:W-:-:S05]  /*14b0*/  MOV R21, R22 ;  /* 0x0000001600157202 */ /* 0x000fca0000000f00 */
[----:B------:R-:W-:-:S05]  /*14c0*/  FADD.FTZ R21, R8, R21 ;  /* 0x0000001508157221 */ /* 0x000fca0000010000 */
[----:B------:R-:W-:-:S07]  /*14d0*/  MOV R23, R21 ;  /* 0x0000001500177202 */ /* 0x000fce0000000f00 */
[----:B------:R-:W-:Y:S05]  /*14e0*/  WARPSYNC.COLLECTIVE R20, `(.L_x_4075) ;  /* 0x0000000014087348 */ /* 0x000fea0003c00000 */
[----:B------:R0:W1:Y:S02]  /*14f0*/  SHFL.BFLY P2, R22, R23, R24, R25 ;  /* 0x0c00001817167389 */ /* 0x0000640000040019 */
[----:B01----:R-:W-:Y:S01]  /*1500*/  ENDCOLLECTIVE ;  /* 0x000000000000791b */ /* 0x003fe20003800000 */
.L_x_4075:
[----:B------:R-:W-:Y:S01]  /*1510*/  MOV R14, R22 ;  /* 0x00000016000e7202 */ /* 0x000fe20000000f00 */
[----:B------:R-:W-:Y:S06]  /*1520*/  BRA `(.L_x_4076) ;  /* 0xfffffff400d47947 */ /* 0x000fec000383ffff */
.L_x_4077:
        /* <DEDUP_REMOVED lines=13> */
.L_x_13916:


//--------------------- .text._ZN10layer_norm13ln_bwd_kernelINS_13Kernel_traitsIf13__nv_bfloat16S2_S2_fjLj4096ELj1ELj1ELj4ELj16ENS_18Kernel_traits_baseILj4096EfS2_S2_S2_fjLj128EEEEELb1ELb1ELb1ELb0EEEvNS_9BwdParamsE --------------------------
	.section	.text._ZN10layer_norm13ln_bwd_kernelINS_13Kernel_traitsIf13__nv_bfloat16S2_S2_fjLj4096ELj1ELj1ELj4ELj16ENS_18Kernel_traits_baseILj4096EfS2_S2_S2_fjLj128EEEEELb1ELb1ELb1ELb0EEEvNS_9BwdParamsE,"ax",@progbits
	.align	128
        .global         _ZN10layer_norm13ln_bwd_kernelINS_13Kernel_traitsIf13__nv_bfloat16S2_S2_fjLj4096ELj1ELj1ELj4ELj16ENS_18Kernel_traits_baseILj4096EfS2_S2_S2_fjLj128EEEEELb1ELb1ELb1ELb0EEEvNS_9BwdParamsE
        .type           _ZN10layer_norm13ln_bwd_kernelINS_13Kernel_traitsIf13__nv_bfloat16S2_S2_fjLj4096ELj1ELj1ELj4ELj16ENS_18Kernel_traits_baseILj4096EfS2_S2_S2_fjLj128EEEEELb1ELb1ELb1ELb0EEEvNS_9BwdParamsE,@function
        .size           _ZN10layer_norm13ln_bwd_kernelINS_13Kernel_traitsIf13__nv_bfloat16S2_S2_fjLj4096ELj1ELj1ELj4ELj16ENS_18Kernel_traits_baseILj4096EfS2_S2_S2_fjLj128EEEEELb1ELb1ELb1ELb0EEEvNS_9BwdParamsE,(.L_x_13917 - _ZN10layer_norm13ln_bwd_kernelINS_13Kernel_traitsIf13__nv_bfloat16S2_S2_fjLj4096ELj1ELj1ELj4ELj16ENS_18Kernel_traits_baseILj4096EfS2_S2_S2_fjLj128EEEEELb1ELb1ELb1ELb0EEEvNS_9BwdParamsE)
        .other          _ZN10layer_norm13ln_bwd_kernelINS_13Kernel_traitsIf13__nv_bfloat16S2_S2_fjLj4096ELj1ELj1ELj4ELj16ENS_18Kernel_traits_baseILj4096EfS2_S2_S2_fjLj128EEEEELb1ELb1ELb1ELb0EEEvNS_9BwdParamsE,@"STO_CUDA_ENTRY STV_DEFAULT"
_ZN10layer_norm13ln_bwd_kernelINS_13Kernel_traitsIf13__nv_bfloat16S2_S2_fjLj4096ELj1ELj1ELj4ELj16ENS_18Kernel_traits_baseILj4096EfS2_S2_S2_fjLj128EEEEELb1ELb1ELb1ELb0EEEvNS_9BwdParamsE:
.text._ZN10layer_norm13ln_bwd_kernelINS_13Kernel_traitsIf13__nv_bfloat16S2_S2_fjLj4096ELj1ELj1ELj4ELj16ENS_18Kernel_traits_baseILj4096EfS2_S2_S2_fjLj128EEEEELb1ELb1ELb1ELb0EEEvNS_9BwdParamsE:
        /* <DEDUP_REMOVED lines=8> */
[----:B------:R2:W3:Y:S01]  /*0080*/  LDL.64 R48, [R1+0x58] ;  /* 0x0000580001307983 */ /* 0x0004e20000100a00 */
[----:B------:R-:W-:Y:S01]  /*0090*/  SHF.R.S32.HI R3, RZ, 0x1f, R6 ;  /* 0x0000001fff037819 */ /* 0x000fe20000011406 */
[----:B------:R-:W-:Y:S01]  /*00a0*/  ULDC UR10, c[0x0][0x290] ;  /* 0x0000a400000a7ab9 */ /* 0x000fe20000000800 */
[----:B------:R-:W-:Y:S01]  /*00b0*/  ULDC.64 UR12, c[0x0][0x298] ;  /* 0x0000a600000c7ab9 */ /* 0x000fe20000000a00 */
[----:B------:R2:W3:Y:S01]  /*00c0*/  LDL.64 R50, [R1+0x60] ;  /* 0x0000600001327983 */ /* 0x0004e20000100a00 */
[----:B------:R-:W-:Y:S01]  /*00d0*/  LEA.HI R3, R3, R6, RZ, 0x3 ;  /* 0x0000000603037211 */ /* 0x000fe200078f18ff */
[----:B------:R-:W-:Y:S01]  /*00e0*/  ULDC.64 UR8, c[0x0][0x2c8] ;  /* 0x0000b20000087ab9 */ /* 0x000fe20000000a00 */
[----:B------:R-:W-:Y:S01]  /*00f0*/  ULDC.64 UR14, c[0x0][0x210] ;  /* 0x00008400000e7ab9 */ /* 0x000fe20000000a00 */
[----:B-1----:R-:W-:-:S04]  /*0100*/  LOP3.LUT R5, R4, 0x7f, RZ, 0xc0, !PT ;  /* 0x0000007f04057812 */ /* 0x002fc800078ec0ff */
[----:B------:R-:W-:-:S04]  /*0110*/  LOP3.LUT R0, R5, 0x7f, RZ, 0x3c, !PT ;  /* 0x0000007f05007812 */ /* 0x000fc800078e3cff */
[----:B------:R-:W-:-:S04]  /*0120*/  LEA.HI.SX32 R0, R3, R0, 0x1d ;  /* 0x0000000003007211 */ /* 0x000fc800078feaff */
[C---:B------:R-:W-:Y:S02]  /*0130*/  LOP3.LUT P3, RZ, R0.reuse, 0xffffff80, RZ, 0xc0, !PT ;  /* 0xffffff8000ff7812 */ /* 0x040fe4000786c0ff */
[C---:B------:R-:W-:Y:S02]  /*0140*/  ISETP.GE.U32.AND P0, PT, R0.reuse, 0x100, PT ;  /* 0x000001000000780c */ /* 0x040fe40003f06070 */
[----:B------:R-:W-:Y:S01]  /*0150*/  P2R R2, PR, RZ, 0x8 ;  /* 0x00000008ff027803 */ /* 0x000fe20000000000 */
[----:B------:R-:W-:Y:S01]  /*0160*/  IMAD.MOV.U32 R7, RZ, RZ, R5 ;  /* 0x000000ffff077224 */ /* 0x000fe200078e0005 */
[----:B------:R-:W-:-:S03]  /*0170*/  ISETP.GE.U32.AND P1, PT, R0, 0x180, PT ;  /* 0x000001800000780c */ /* 0x000fc60003f26070 */
[----:B------:R1:W-:Y:S04]  /*0180*/  STL [R1+0x1c], R2 ;  /* 0x00001c0201007387 */ /* 0x0003e80000100800 */
[----:B------:R2:W4:Y:S01]  /*0190*/  LDL.64 R44, [R1+0x48] ;  /* 0x00004800012c7983 */ /* 0x0005220000100a00 */
[----:B------:R-:W0:Y:S03]  /*01a0*/  @P3 LDC.64 R8, c[0x0][0x278] ;  /* 0x00009e00ff083b82 */ /* 0x000e260000000a00 */
[----:B------:R2:W4:Y:S04]  /*01b0*/  LDL.64 R46, [R1+0x50] ;  /* 0x00005000012e7983 */ /* 0x0005280000100a00 */
[----:B------:R2:W2:Y:S01]  /*01c0*/  LDL.64 R40, [R1+0x78] ;  /* 0x0000780001287983 */ /* 0x0004a20000100a00 */
[----:B-1----:R-:W1:Y:S03]  /*01d0*/  @P3 LDC.64 R2, c[0x0][0x260] ;  /* 0x00009800ff023b82 */ /* 0x002e660000000a00 */
[----:B------:R0:W2:Y:S04]  /*01e0*/  LDL.64 R42, [R1+0x80] ;  /* 0x00008000012a7983 */ /* 0x0000a80000100a00 */
[----:B------:R0:W2:Y:S01]  /*01f0*/  LDL.64 R36, [R1+0x68] ;  /* 0x0000680001247983 */ /* 0x0000a20000100a00 */
[----:B------:R-:W0:Y:S03]  /*0200*/  @P0 LDC.64 R12, c[0x0][0x278] ;  /* 0x00009e00ff0c0b82 */ /* 0x000e260000000a00 */
[----:B------:R0:W2:Y:S04]  /*0210*/  LDL.64 R38, [R1+0x70] ;  /* 0x0000700001267983 */ /* 0x0000a80000100a00 */
[----:B------:R0:W2:Y:S01]  /*0220*/  LDL.64 R32, [R1+0x38] ;  /* 0x0000380001207983 */ /* 0x0000a20000100a00 */
[----:B------:R-:W-:Y:S01]  /*0230*/  ULDC.64 UR4, c[0x0][0x208] ;  /* 0x0000820000047ab9 */ /* 0x000fe20000000a00 */
[----:B------:R-:W0:Y:S02]  /*0240*/  @P0 LDC.64 R10, c[0x0][0x260] ;  /* 0x00009800ff0a0b82 */ /* 0x000e240000000a00 */
[----:B------:R0:W2:Y:S04]  /*0250*/  LDL.64 R34, [R1+0x40] ;  /* 0x0000400001227983 */ /* 0x0000a80000100a00 */
[----:B------:R0:W2:Y:S02]  /*0260*/  LDL.64 R28, [R1+0x28] ;  /* 0x00002800011c7983 */ /* 0x0000a40000100a00 */
[----:B------:R-:W0:Y:S02]  /*0270*/  @P1 LDC.64 R18, c[0x0][0x260] ;  /* 0x00009800ff121b82 */ /* 0x000e240000000a00 */
[----:B------:R0:W2:Y:S01]  /*0280*/  LDL.64 R30, [R1+0x30] ;  /* 0x00003000011e7983 */ /* 0x0000a20000100a00 */
[----:B-1----:R-:W-:-:S04]  /*0290*/  @P3 IMAD.WIDE.U32 R2, R7, 0x20, R2 ;  /* 0x0000002007023825 */ /* 0x002fc800078e0002 */
[C---:B0-----:R-:W-:Y:S01]  /*02a0*/  @P3 IMAD.WIDE.U32 R8, R7.reuse, 0x20, R8 ;  /* 0x0000002007083825 */ /* 0x041fe200078e0008 */
[----:B------:R-:W-:Y:S01]  /*02b0*/  @P3 LOP3.LUT R7, R7, 0x80, RZ, 0xfc, !PT ;  /* 0x0000008007073812 */ /* 0x000fe200078efcff */
[----:B------:R-:W0:Y:S04]  /*02c0*/  @P1 LDC.64 R20, c[0x0][0x278] ;  /* 0x00009e00ff141b82 */ /* 0x000e280000000a00 */
[----:B------:R-:W-:-:S04]  /*02d0*/  @P0 IMAD.WIDE.U32 R16, R7, 0x20, R12 ;  /* 0x0000002007100825 */ /* 0x000fc800078e000c */
[C---:B------:R-:W-:Y:S01]  /*02e0*/  @P0 IMAD.WIDE.U32 R14, R7.reuse, 0x20, R10 ;  /* 0x00000020070e0825 */ /* 0x040fe200078e000a */
[----:B------:R-:W-:-:S04]  /*02f0*/  @P0 IADD3 R7, R7, 0x80, RZ ;  /* 0x0000008007070810 */ /* 0x000fc80007ffe0ff */
[----:B------:R1:W5:Y:S01]  /*0300*/  @P0 LDG.E.128 R168, desc[UR4][R14.64] ;  /* 0x000000040ea80981 */ /* 0x000362000c1e1d00 */
[----:B------:R-:W-:-:S03]  /*0310*/  @P1 IMAD.WIDE.U32 R18, R7, 0x20, R18 ;  /* 0x0000002007121825 */ /* 0x000fc600078e0012 */
[----:B------:R1:W5:Y:S04]  /*0320*/  @P0 LDG.E.128 R164, desc[UR4][R14.64+0x10] ;  /* 0x000010040ea40981 */ /* 0x000368000c1e1d00 */
[----:B------:R1:W5:Y:S01]  /*0330*/  @P1 LDG.E.128 R160, desc[UR4][R18.64] ;  /* 0x0000000412a01981 */ /* 0x000362000c1e1d00 */
[----:B0-----:R-:W-:-:S03]  /*0340*/  @P1 IMAD.WIDE.U32 R20, R7, 0x20, R20 ;  /* 0x0000002007141825 */ /* 0x001fc600078e0014 */
[----:B------:R1:W5:Y:S04]  /*0350*/  @P1 LDG.E.128 R156, desc[UR4][R18.64+0x10] ;  /* 0x00001004129c1981 */ /* 0x000368000c1e1d00 */
[----:B------:R1:W5:Y:S04]  /*0360*/  @P1 LDG.E.128 R152, desc[UR4][R20.64+0x10] ;  /* 0x0000100414981981 */ /* 0x000368000c1e1d00 */
[----:B------:R1:W5:Y:S04]  /*0370*/  @P1 LDG.E.128 R148, desc[UR4][R20.64] ;  /* 0x0000000414941981 */ /* 0x000368000c1e1d00 */
[----:B---3--:R-:W3:Y:S04]  /*0380*/  @P3 LDG.E.128 R48, desc[UR4][R2.64] ;  /* 0x0000000402303981 */ /* 0x008ee8000c1e1d00 */
[----:B----4-:R-:W4:Y:S04]  /*0390*/  @P3 LDG.E.128 R44, desc[UR4][R2.64+0x10] ;  /* 0x00001004022c3981 */ /* 0x010f28000c1e1d00 */
[----:B--2---:R-:W2:Y:S04]  /*03a0*/  @P3 LDG.E.128 R40, desc[UR4][R8.64+0x10] ;  /* 0x0000100408283981 */ /* 0x004ea8000c1e1d00 */
[----:B------:R-:W2:Y:S04]  /*03b0*/  @P3 LDG.E.128 R36, desc[UR4][R8.64] ;  /* 0x0000000408243981 */ /* 0x000ea8000c1e1d00 */
[----:B------:R-:W2:Y:S04]  /*03c0*/  @P0 LDG.E.128 R32, desc[UR4][R16.64+0x10] ;  /* 0x0000100410200981 */ /* 0x000ea8000c1e1d00 */
[----:B------:R-:W2:Y:S01]  /*03d0*/  @P0 LDG.E.128 R28, desc[UR4][R16.64] ;  /* 0x00000004101c0981 */ /* 0x000ea2000c1e1d00 */
[----:B------:R-:W-:-:S04]  /*03e0*/  ISETP.GE.U32.AND P2, PT, R0, 0x200, PT ;  /* 0x000002000000780c */ /* 0x000fc80003f46070 */
[----:B------:R-:W-:-:S09]  /*03f0*/  P2R R0, PR, RZ, 0x4 ;  /* 0x00000004ff007803 */ /* 0x000fd20000000000 */
[----:B------:R-:W0:Y:S08]  /*0400*/  @P2 LDC.64 R22, c[0x0][0x260] ;  /* 0x00009800ff162b82 */ /* 0x000e300000000a00 */
[----:B------:R-:W1:Y:S01]  /*0410*/  @P2 LDC.64 R24, c[0x0][0x278] ;  /* 0x00009e00ff182b82 */ /* 0x000e620000000a00 */
[----:B------:R-:W-:Y:S01]  /*0420*/  STL [R1+0x18], R0 ;  /* 0x0000180001007387 */ /* 0x000fe20000100800 */
[----:B------:R-:W-:-:S02]  /*0430*/  @P1 IADD3 R7, R7, 0x80, RZ ;  /* 0x0000008007071810 */ /* 0x000fc40007ffe0ff */
[----:B------:R-:W-:-:S03]  /*0440*/  LEA.HI R4, R4, UR6, RZ, 0x19 ;  /* 0x0000000604047c11 */ /* 0x000fc6000f8fc8ff */
[----:B0-----:R-:W-:-:S05]  /*0450*/  @P2 IMAD.WIDE.U32 R10, R7, 0x20, R22 ;  /* 0x00000020070a2825 */ /* 0x001fca00078e0016 */
[----:B------:R0:W5:Y:S01]  /*0460*/  @P2 LDG.E.128 R144, desc[UR4][R10.64] ;  /* 0x000000040a902981 */ /* 0x000162000c1e1d00 */
[----:B-1----:R-:W-:-:S03]  /*0470*/  @P2 IMAD.WIDE.U32 R12, R7, 0x20, R24 ;  /* 0x00000020070c2825 */ /* 0x002fc600078e0018 */
[----:B------:R0:W5:Y:S04]  /*0480*/  @P2 LDG.E.128 R140, desc[UR4][R10.64+0x10] ;  /* 0x000010040a8c2981 */ /* 0x000168000c1e1d00 */
[----:B------:R0:W5:Y:S04]  /*0490*/  @P2 LDG.E.128 R136, desc[UR4][R12.64+0x10] ;  /* 0x000010040c882981 */ /* 0x000168000c1e1d00 */
[----:B------:R0:W5:Y:S01]  /*04a0*/  @P2 LDG.E.128 R132, desc[UR4][R12.64] ;  /* 0x000000040c842981 */ /* 0x000162000c1e1d00 */
[----:B------:R-:W-:Y:S01]  /*04b0*/  ISETP.GE.AND P2, PT, R4, UR7, PT ;  /* 0x0000000704007c0c */ /* 0x000fe2000bf46270 */
[----:B------:R-:W-:Y:S01]  /*04c0*/  ULDC.64 UR6, c[0x0][0x308] ;  /* 0x0000c20000067ab9 */ /* 0x000fe20000000a00 */
        /* <DEDUP_REMOVED lines=40> */
[----:B---3--:R1:W-:Y:S04]  /*0750*/  @P3 STL.64 [R1+0x58], R48 ;  /* 0x0000583001003387 */ /* 0x0083e80000100a00 */
[----:B------:R3:W-:Y:S01]  /*0760*/  @P3 STL.64 [R1+0x60], R50 ;  /* 0x0000603201003387 */ /* 0x0007e20000100a00 */
[----:B-1----:R-:W-:-:S02]  /*0770*/  CS2R R48, SRZ ;  /* 0x0000000000307805 */ /* 0x002fc4000001ff00 */
[----:B---3--:R-:W-:Y:S01]  /*0780*/  CS2R R50, SRZ ;  /* 0x0000000000327805 */ /* 0x008fe2000001ff00 */
[----:B----4-:R1:W-:Y:S04]  /*0790*/  @P3 STL.64 [R1+0x48], R44 ;  /* 0x0000482c01003387 */ /* 0x0103e80000100a00 */
[----:B------:R3:W-:Y:S04]  /*07a0*/  @P3 STL.64 [R1+0x50], R46 ;  /* 0x0000502e01003387 */ /* 0x0007e80000100a00 */
[----:B--2---:R2:W-:Y:S04]  /*07b0*/  @P3 STL.64 [R1+0x78], R40 ;  /* 0x0000782801003387 */ /* 0x0045e80000100a00 */
[----:B------:R4:W-:Y:S04]  /*07c0*/  @P3 STL.64 [R1+0x80], R42 ;  /* 0x0000802a01003387 */ /* 0x0009e80000100a00 */
[----:B------:R0:W-:Y:S04]  /*07d0*/  @P3 STL.64 [R1+0x68], R36 ;  /* 0x0000682401003387 */ /* 0x0001e80000100a00 */
[----:B------:R0:W-:Y:S04]  /*07e0*/  @P3 STL.64 [R1+0x70], R38 ;  /* 0x0000702601003387 */ /* 0x0001e80000100a00 */
[----:B------:R0:W-:Y:S04]  /*07f0*/  @P0 STL.64 [R1+0x38], R32 ;  /* 0x0000382001000387 */ /* 0x0001e80000100a00 */
[----:B------:R0:W-:Y:S04]  /*0800*/  @P0 STL.64 [R1+0x40], R34 ;  /* 0x0000402201000387 */ /* 0x0001e80000100a00 */
[----:B------:R0:W-:Y:S04]  /*0810*/  @P0 STL.64 [R1+0x28], R28 ;  /* 0x0000281c01000387 */ /* 0x0001e80000100a00 */
[----:B------:R0:W-:Y:S01]  /*0820*/  @P0 STL.64 [R1+0x30], R30 ;  /* 0x0000301e01000387 */ /* 0x0001e20000100a00 */
[----:B-1----:R-:W-:-:S02]  /*0830*/  CS2R R44, SRZ ;  /* 0x00000000002c7805 */ /* 0x002fc4000001ff00 */
[----:B---3--:R-:W-:Y:S02]  /*0840*/  CS2R R46, SRZ ;  /* 0x00000000002e7805 */ /* 0x008fe4000001ff00 */
[----:B--2---:R-:W-:Y:S02]  /*0850*/  CS2R R40, SRZ ;  /* 0x0000000000287805 */ /* 0x004fe4000001ff00 */
[----:B----4-:R-:W-:Y:S02]  /*0860*/  CS2R R42, SRZ ;  /* 0x00000000002a7805 */ /* 0x010fe4000001ff00 */
[----:B0-----:R-:W-:Y:S02]  /*0870*/  CS2R R36, SRZ ;  /* 0x0000000000247805 */ /* 0x001fe4000001ff00 */
[----:B------:R-:W-:Y:S01]  /*0880*/  CS2R R38, SRZ ;  /* 0x0000000000267805 */ /* 0x000fe2000001ff00 */
[----:B------:R-:W-:Y:S06]  /*0890*/  @P2 BRA `(.L_x_4078) ;  /* 0x0000006c00442947 */ /* 0x000fec0003800000 */
[----:B------:R-:W-:Y:S01]  /*08a0*/  IMAD.MOV.U32 R0, RZ, RZ, 0x1 ;  /* 0x00000001ff007424 */ /* 0x000fe200078e00ff */
[----:B------:R-:W-:-:S04]  /*08b0*/  HFMA2.MMA R129, -RZ, RZ, 0, 0 ;  /* 0x00000000ff817435 */ /* 0x000fc800000001ff */
[----:B------:R0:W-:Y:S07]  /*08c0*/  STL.S16 [R1+0x20], R0 ;  /* 0x0000200001007387 */ /* 0x0001ee0000100600 */
.L_x_4271:
[----:B------:R-:W1:Y:S08]  /*08d0*/  LDC.64 R2, c[0x0][0x288] ;  /* 0x0000a200ff027b82 */ /* 0x000e700000000a00 */
[----:B------:R-:W2:Y:S08]  /*08e0*/  LDC.64 R6, c[0x0][0x258] ;  /* 0x00009600ff067b82 */ /* 0x000eb00000000a00 */
[----:B------:R-:W3:Y:S01]  /*08f0*/  LDC.64 R184, c[0x0][0x280] ;  /* 0x0000a000ffb87b82 */ /* 0x000ee20000000a00 */
[----:B-1----:R-:W-:-:S07]  /*0900*/  IMAD.WIDE R2, R4, 0x4, R2 ;  /* 0x0000000404027825 */ /* 0x002fce00078e0202 */
[----:B------:R-:W1:Y:S01]  /*0910*/  LDC.64 R188, c[0x0][0x2c8] ;  /* 0x0000b200ffbc7b82 */ /* 0x000e620000000a00 */
[----:B------:R2:W4:Y:S01]  /*0920*/  LDG.E R186, desc[UR4][R2.64] ;  /* 0x0000000402ba7981 */ /* 0x000522000c1e1900 */
[----:B------:R-:W0:Y:S01]  /*0930*/  S2R R187, SR_TID.X ;  /* 0x0000000000bb7919 */ /* 0x000e220000002100 */
[----:B--2---:R-:W-:-:S04]  /*0940*/  IMAD.WIDE R2, R4, 0x4, R6 ;  /* 0x0000000404027825 */ /* 0x004fc800078e0206 */
[----:B---3--:R-:W-:Y:S02]  /*0950*/  IMAD.WIDE R6, R4, 0x4, R184 ;  /* 0x0000000404067825 */ /* 0x008fe400078e02b8 */
[----:B-----5:R-:W5:Y:S04]  /*0960*/  LDG.E R3, desc[UR4][R2.64] ;  /* 0x0000000402037981 */ /* 0x020f68000c1e1900 */
[----:B------:R2:W5:Y:S01]  /*0970*/  LDG.E R2, desc[UR4][R6.64] ;  /* 0x0000000406027981 */ /* 0x000562000c1e1900 */
[----:B------:R-:W-:Y:S01]  /*0980*/  BSSY B0, `(.L_x_4079) ;  /* 0x00001f5000007945 */ /* 0x000fe20003800000 */
[----:B--2---:R-:W-:-:S05]  /*0990*/  MOV R6, UR16 ;  /* 0x0000001000067c02 */ /* 0x004fca0008000f00 */
[----:B------:R-:W-:-:S05]  /*09a0*/  IMAD R5, R4, R6, RZ ;  /* 0x0000000604057224 */ /* 0x000fca00078e02ff */
[----:B------:R-:W-:-:S04]  /*09b0*/  SHF.R.S32.HI R7, RZ, 0x1f, R5 ;  /* 0x0000001fff077819 */ /* 0x000fc80000011405 */
[----:B------:R-:W-:Y:S02]  /*09c0*/  LEA.HI R7, R7, R5, RZ, 0x3 ;  /* 0x0000000507077211 */ /* 0x000fe400078f18ff */
[----:B0-----:R-:W-:-:S04]  /*09d0*/  LOP3.LUT R5, R187, 0x7f, RZ, 0xc0, !PT ;  /* 0x0000007fbb057812 */ /* 0x001fc800078ec0ff */
[----:B------:R-:W-:-:S05]  /*09e0*/  LEA.HI.SX32 R7, R7, R5, 0x1d ;  /* 0x0000000507077211 */ /* 0x000fca00078feaff */
[----:B-1----:R-:W-:Y:S01]  /*09f0*/  IMAD.WIDE.U32 R214, R7, 0x10, R188 ;  /* 0x0000001007d67825 */ /* 0x002fe200078e00bc */
[----:B----4-:R-:W-:-:S13]  /*0a00*/  ISETP.GT.AND P2, PT, R186, RZ, PT ;  /* 0x000000ffba00720c */ /* 0x010fda0003f44270 */
[----:B------:R-:W-:Y:S05]  /*0a10*/  @P2 BRA `(.L_x_4080) ;  /* 0x0000000000ec2947 */ /* 0x000fea0003800000 */
[----:B------:R-:W2:Y:S01]  /*0a20*/  LDL R187, [R1+0x1c] ;  /* 0x00001c0001bb7983 */ /* 0x000ea20000100800 */
[----:B-----5:R-:W-:Y:S01]  /*0a30*/  ISETP.GE.AND P3, PT, R2, 0x1, PT ;  /* 0x000000010200780c */ /* 0x020fe20003f66270 */
[----:B------:R-:W-:Y:S01]  /*0a40*/  BSSY B1, `(.L_x_4081) ;  /* 0x0000012000017945 */ /* 0x000fe20003800000 */
[----:B------:R-:W-:-:S11]  /*0a50*/  MOV R186, RZ ;  /* 0x000000ff00ba7202 */ /* 0x000fd60000000f00 */
[----:B------:R-:W-:-:S04]  /*0a60*/  @P3 VIADD R184, R2, 0xffffffff ;  /* 0xffffffff02b83836 */ /* 0x000fc80000000000 */
[----:B------:R-:W-:-:S05]  /*0a70*/  @P3 IMAD R184, R184, R6, RZ ;  /* 0x00000006b8b83224 */ /* 0x000fca00078e02ff */
[----:B------:R-:W-:-:S04]  /*0a80*/  @P3 SHF.R.S32.HI R185, RZ, 0x1f, R184 ;  /* 0x0000001fffb93819 */ /* 0x000fc800000114b8 */
[----:B------:R-:W-:-:S04]  /*0a90*/  @P3 LEA.HI R185, R185, R184, RZ, 0x3 ;  /* 0x000000b8b9b93211 */ /* 0x000fc800078f18ff */
[----:B------:R-:W-:Y:S02]  /*0aa0*/  @P3 LEA.HI.SX32 R186, R185, R5, 0x1d ;  /* 0x00000005b9ba3211 */ /* 0x000fe400078feaff */
[----:B--2---:R-:W-:Y:S02]  /*0ab0*/  ISETP.NE.AND P4, PT, R187, RZ, PT ;  /* 0x000000ffbb00720c */ /* 0x004fe40003f85270 */
[----:B------:R-:W-:-:S11]  /*0ac0*/  MOV R187, R7 ;  /* 0x0000000700bb7202 */ /* 0x000fd60000000f00 */
[----:B------:R-:W-:Y:S05]  /*0ad0*/  @!P4 BRA `(.L_x_4082) ;  /* 0x000000000020c947 */ /* 0x000fea0003800000 */
        /* <DEDUP_REMOVED lines=8> */
.L_x_4082:
[----:B------:R-:W-:Y:S05]  /*0b60*/  BSYNC B1 ;  /* 0x0000000000017941 */ /* 0x000fea0003800000 */
.L_x_4081:
[----:B------:R-:W-:Y:S04]  /*0b70*/  BSSY B1, `(.L_x_4083) ;  /* 0x000000b000017945 */ /* 0x000fe80003800000 */
[----:B------:R-:W-:Y:S05]  /*0b80*/  @!P0 BRA `(.L_x_4084) ;  /* 0x0000000000248947 */ /* 0x000fea0003800000 */
[----:B------:R-:W-:-:S04]  /*0b90*/  ISETP.NE.U32.AND P4, PT, RZ, UR8, PT ;  /* 0x00000008ff007c0c */ /* 0x000fc8000bf85070 */
[----:B------:R-:W-:-:S13]  /*0ba0*/  ISETP.NE.AND.EX P4, PT, RZ, UR9, PT, P4 ;  /* 0x00000009ff007c0c */ /* 0x000fda000bf85340 */
[----:B-1----:R-:W-:-:S05]  /*0bb0*/  @P4 IMAD.WIDE.U32 R184, R187, 0x10, R188 ;  /* 0x00000010bbb84825 */ /* 0x002fca00078e00bc */
[----:B------:R0:W5:Y:S02]  /*0bc0*/  @P4 LDG.E.128 R28, desc[UR4][R184.64] ;  /* 0x00000004b81c4981 */ /* 0x000164000c1e1d00 */
[----:B0-----:R-:W0:Y:S02]  /*0bd0*/  LDC.64 R184, c[0x0][0x240] ;  /* 0x00009000ffb87b82 */ /* 0x001e240000000a00 */
[----:B0-----:R-:W-:-:S05]  /*0be0*/  IMAD.WIDE.U32 R184, R186, 0x8, R184 ;  /* 0x00000008bab87825 */ /* 0x001fca00078e00b8 */
[----:B------:R0:W5:Y:S01]  /*0bf0*/  LDG.E.64 R196, desc[UR4][R184.64] ;  /* 0x00000004b8c47981 */ /* 0x000162000c1e1b00 */
[----:B------:R-:W-:Y:S01]  /*0c00*/  IADD3 R186, R186, 0x80, RZ ;  /* 0x00000080baba7810 */ /* 0x000fe20007ffe0ff */
[----:B------:R-:W-:-:S07]  /*0c10*/  VIADD R187, R187, 0x80 ;  /* 0x00000080bbbb7836 */ /* 0x000fce0000000000 */
.L_x_4084:
[----:B------:R-:W-:Y:S05]  /*0c20*/  BSYNC B1 ;  /* 0x0000000000017941 */ /* 0x000fea0003800000 */
.L_x_4083:
[----:B------:R-:W-:Y:S04]  /*0c30*/  BSSY B1, `(.L_x_4085) ;  /* 0x000000b000017945 */ /* 0x000fe80003800000 */
[----:B------:R-:W-:Y:S05]  /*0c40*/  @!P1 BRA `(.L_x_4086) ;  /* 0x0000000000249947 */ /* 0x000fea0003800000 */
[----:B------:R-:W-:-:S04]  /*0c50*/  ISETP.NE.U32.AND P4, PT, RZ, UR8, PT ;  /* 0x00000008ff007c0c */ /* 0x000fc8000bf85070 */
[----:B------:R-:W-:-:S13]  /*0c60*/  ISETP.NE.AND.EX P4, PT, RZ, UR9, PT, P4 ;  /* 0x00000009ff007c0c */ /* 0x000fda000bf85340 */
[----:B01----:R-:W-:-:S05]  /*0c70*/  @P4 IMAD.WIDE.U32 R184, R187, 0x10, R188 ;  /* 0x00000010bbb84825 */ /* 0x003fca00078e00bc */
[----:B------:R0:W5:Y:S02]  /*0c80*/  @P4 LDG.E.128 R24, desc[UR4][R184.64] ;  /* 0x00000004b8184981 */ /* 0x000164000c1e1d00 */
[----:B0-----:R-:W0:Y:S02]  /*0c90*/  LDC.64 R184, c[0x0][0x240] ;  /* 0x00009000ffb87b82 */ /* 0x001e240000000a00 */
[----:B0-----:R-:W-:-:S05]  /*0ca0*/  IMAD.WIDE.U32 R184, R186, 0x8, R184 ;  /* 0x00000008bab87825 */ /* 0x001fca00078e00b8 */
[----:B------:R2:W5:Y:S01]  /*0cb0*/  LDG.E.64 R200, desc[UR4][R184.64] ;  /* 0x00000004b8c87981 */ /* 0x000562000c1e1b00 */
[----:B------:R-:W-:Y:S02]  /*0cc0*/  IADD3 R186, R186, 0x80, RZ ;  /* 0x00000080baba7810 */ /* 0x000fe40007ffe0ff */
[----:B------:R-:W-:-:S07]  /*0cd0*/  IADD3 R187, R187, 0x80, RZ ;  /* 0x00000080bbbb7810 */ /* 0x000fce0007ffe0ff */
.L_x_4086:
[----:B------:R-:W-:Y:S05]  /*0ce0*/  BSYNC B1 ;  /* 0x0000000000017941 */ /* 0x000fea0003800000 */
.L_x_4085:
[----:B012---:R-:W2:Y:S01]  /*0cf0*/  LDL R184, [R1+0x18] ;  /* 0x0000180001b87983 */ /* 0x007ea20000100800 */
[----:B------:R-:W-:Y:S01]  /*0d00*/  HFMA2.MMA R227, -RZ, RZ, 0, 0 ;  /* 0x00000000ffe37435 */ /* 0x000fe200000001ff */
[----:B------:R-:W-:Y:S01]  /*0d10*/  IMAD.MOV.U32 R225, RZ, RZ, RZ ;  /* 0x000000ffffe17224 */ /* 0x000fe200078e00ff */
[----:B--2---:R-:W-:-:S13]  /*0d20*/  ISETP.NE.AND P4, PT, R184, RZ, PT ;  /* 0x000000ffb800720c */ /* 0x004fda0003f85270 */
[----:B------:R-:W-:Y:S05]  /*0d30*/  @!P4 BRA `(.L_x_4087) ;  /* 0x0000001800e4c947 */ /* 0x000fea0003800000 */
[----:B------:R-:W-:-:S04]  /*0d40*/  ISETP.NE.U32.AND P4, PT, RZ, UR8, PT ;  /* 0x00000008ff007c0c */ /* 0x000fc8000bf85070 */
[----:B------:R-:W-:-:S13]  /*0d50*/  ISETP.NE.AND.EX P4, PT, RZ, UR9, PT, P4 ;  /* 0x00000009ff007c0c */ /* 0x000fda000bf85340 */
[----:B------:R-:W-:-:S05]  /*0d60*/  @P4 IMAD.WIDE.U32 R184, R187, 0x10, R188 ;  /* 0x00000010bbb84825 */ /* 0x000fca00078e00bc */
[----:B------:R0:W5:Y:S02]  /*0d70*/  @P4 LDG.E.128 R20, desc[UR4][R184.64] ;  /* 0x00000004b8144981 */ /* 0x000164000c1e1d00 */
[----:B0-----:R-:W0:Y:S02]  /*0d80*/  LDC.64 R184, c[0x0][0x240] ;  /* 0x00009000ffb87b82 */ /* 0x001e240000000a00 */
[----:B0-----:R-:W-:-:S05]  /*0d90*/  IMAD.WIDE.U32 R184, R186, 0x8, R184 ;  /* 0x00000008bab87825 */ /* 0x001fca00078e00b8 */
[----:B------:R0:W5:Y:S01]  /*0da0*/  LDG.E.64 R202, desc[UR4][R184.64] ;  /* 0x00000004b8ca7981 */ /* 0x000162000c1e1b00 */
[----:B------:R-:W-:Y:S01]  /*0db0*/  MOV R227, RZ ;  /* 0x000000ff00e37202 */ /* 0x000fe20000000f00 */
[----:B------:R-:W-:Y:S06]  /*0dc0*/  BRA `(.L_x_4087) ;  /* 0x0000001800c07947 */ /* 0x000fec0003800000 */
.L_x_4080:
[----:B------:R-:W2:Y:S01]  /*0dd0*/  LDL R184, [R1+0x1c] ;  /* 0x00001c0001b87983 */ /* 0x000ea20000100800 */
[----:B-----5:R-:W-:Y:S01]  /*0de0*/  ISETP.GE.AND P3, PT, R2, 0x1, PT ;  /* 0x000000010200780c */ /* 0x020fe20003f66270 */
[----:B------:R-:W0:Y:S01]  /*0df0*/  LDC.U8 R188, c[0x0][0x2a0] ;  /* 0x0000a800ffbc7b82 */ /* 0x000e220000000000 */
[----:B--2---:R-:W-:-:S07]  /*0e00*/  ISETP.NE.AND P5, PT, R184, RZ, PT ;  /* 0x000000ffb800720c */ /* 0x004fce0003fa5270 */
[----:B------:R-:W1:Y:S02]  /*0e10*/  LDC.64 R184, c[0x0][0x250] ;  /* 0x00009400ffb87b82 */ /* 0x000e640000000a00 */
[----:B-1----:R-:W-:-:S06]  /*0e20*/  IMAD.WIDE R184, R4, 0x4, R184 ;  /* 0x0000000404b87825 */ /* 0x002fcc00078e02b8 */
[----:B------:R1:W2:Y:S01]  /*0e30*/  LDG.E R184, desc[UR4][R184.64] ;  /* 0x00000004b8b87981 */ /* 0x0002a2000c1e1900 */
[----:B0-----:R-:W-:Y:S01]  /*0e40*/  ISETP.NE.AND P4, PT, R188, RZ, PT ;  /* 0x000000ffbc00720c */ /* 0x001fe20003f85270 */
[----:B------:R-:W-:Y:S01]  /*0e50*/  BSSY B1, `(.L_x_4088) ;  /* 0x000007e000017945 */ /* 0x000fe20003800000 */
[----:B------:R-:W-:Y:S01]  /*0e60*/  HFMA2.MMA R227, -RZ, RZ, 0, 0 ;  /* 0x00000000ffe37435 */ /* 0x000fe200000001ff */
[----:B------:R-:W-:Y:S01]  /*0e70*/  MOV R221, RZ ;  /* 0x000000ff00dd7202 */ /* 0x000fe20000000f00 */
[----:B------:R-:W-:Y:S01]  /*0e80*/  IMAD.MOV.U32 R225, RZ, RZ, RZ ;  /* 0x000000ffffe17224 */ /* 0x000fe200078e00ff */
[----:B------:R-:W-:Y:S01]  /*0e90*/  MOV R226, R7 ;  /* 0x0000000700e27202 */ /* 0x000fe20000000f00 */
[----:B-1----:R-:W-:Y:S01]  /*0ea0*/  VIADD R185, R186, 0xffffffff ;  /* 0xffffffffbab97836 */ /* 0x002fe20000000000 */
[----:B------:R-:W-:-:S03]  /*0eb0*/  @P3 IADD3 R186, R2, -0x1, RZ ;  /* 0xffffffff02ba3810 */ /* 0x000fc60007ffe0ff */
[-C--:B------:R-:W-:Y:S02]  /*0ec0*/  IMAD R185, R185, R6.reuse, RZ ;  /* 0x00000006b9b97224 */ /* 0x080fe400078e02ff */
[----:B------:R-:W-:-:S03]  /*0ed0*/  @P3 IMAD R186, R186, R6, RZ ;  /* 0x00000006baba3224 */ /* 0x000fc600078e02ff */
[----:B------:R-:W-:-:S04]  /*0ee0*/  SHF.R.S32.HI R187, RZ, 0x1f, R185 ;  /* 0x0000001fffbb7819 */ /* 0x000fc800000114b9 */
[----:B------:R-:W-:Y:S02]  /*0ef0*/  LEA.HI R185, R187, R185, RZ, 0x3 ;  /* 0x000000b9bbb97211 */ /* 0x000fe400078f18ff */
[----:B------:R-:W-:Y:S02]  /*0f00*/  @P3 SHF.R.S32.HI R187, RZ, 0x1f, R186 ;  /* 0x0000001fffbb3819 */ /* 0x000fe400000114ba */
[----:B------:R-:W-:Y:S02]  /*0f10*/  LEA.HI.SX32 R223, R185, R5, 0x1d ;  /* 0x00000005b9df7211 */ /* 0x000fe400078feaff */
[----:B------:R-:W-:-:S04]  /*0f20*/  @P3 LEA.HI R187, R187, R186, RZ, 0x3 ;  /* 0x000000babbbb3211 */ /* 0x000fc800078f18ff */
[----:B------:R-:W-:Y:S02]  /*0f30*/  @P3 LEA.HI.SX32 R221, R187, R5, 0x1d ;  /* 0x00000005bbdd3211 */ /* 0x000fe400078feaff */
[----:B--2---:R-:W-:Y:S01]  /*0f40*/  FSEL R220, R184, RZ, !P4 ;  /* 0x000000ffb8dc7208 */ /* 0x004fe20006000000 */
[----:B------:R-:W-:Y:S06]  /*0f50*/  @!P5 BRA `(.L_x_4089) ;  /* 0x0000000400b4d947 */ /* 0x000fec0003800000 */
[----:B------:R-:W0:Y:S01]  /*0f60*/  LDC.64 R184, c[0x0][0x238] ;  /* 0x00008e00ffb87b82 */ /* 0x000e220000000a00 */
[----:B------:R-:W2:Y:S04]  /*0f70*/  LDL R250, [R1+0x58] ;  /* 0x0000580001fa7983 */ /* 0x000ea80000100800 */
[----:B------:R-:W3:Y:S03]  /*0f80*/  LDL R251, [R1+0x48] ;  /* 0x0000480001fb7983 */ /* 0x000ee60000100800 */
[----:B------:R-:W1:Y:S08]  /*0f90*/  LDC.64 R188, c[0x0][0x2b8] ;  /* 0x0000ae00ffbc7b82 */ /* 0x000e700000000a00 */
[----:B------:R-:W4:Y:S01]  /*0fa0*/  LDC.64 R198, c[0x0][0x240] ;  /* 0x00009000ffc67b82 */ /* 0x000f220000000a00 */
[----:B0-----:R-:W-:-:S06]  /*0fb0*/  IMAD.WIDE.U32 R184, R7, 0x10, R184 ;  /* 0x0000001007b87825 */ /* 0x001fcc00078e00b8 */
[----:B------:R-:W4:Y:S01]  /*0fc0*/  LDG.E.128 R184, desc[UR4][R184.64] ;  /* 0x00000004b8b87981 */ /* 0x000f22000c1e1d00 */
[----:B-1----:R-:W-:-:S06]  /*0fd0*/  IMAD.WIDE.U32 R188, R223, 0x10, R188 ;  /* 0x00000010dfbc7825 */ /* 0x002fcc00078e00bc */
[----:B------:R-:W2:Y:S01]  /*0fe0*/  LDG.E.128 R188, desc[UR4][R188.64] ;  /* 0x00000004bcbc7981 */ /* 0x000ea2000c1e1d00 */
[----:B------:R-:W-:-:S04]  /*0ff0*/  ISETP.NE.U32.AND P4, PT, RZ, UR8, PT ;  /* 0x00000008ff007c0c */ /* 0x000fc8000bf85070 */
[----:B------:R-:W-:-:S13]  /*1000*/  ISETP.NE.AND.EX P4, PT, RZ, UR9, PT, P4 ;  /* 0x00000009ff007c0c */ /* 0x000fda000bf85340 */
[----:B------:R0:W5:Y:S01]  /*1010*/  @P4 LDG.E.128 R32, desc[UR4][R214.64] ;  /* 0x00000004d6204981 */ /* 0x000162000c1e1d00 */
[----:B----4-:R-:W-:Y:S01]  /*1020*/  IMAD.U32 R227, R184, 0x10000, RZ ;  /* 0x00010000b8e37824 */ /* 0x010fe200078e00ff */
[----:B------:R-:W-:Y:S01]  /*1030*/  SHF.L.U32 R245, R185, 0x10, RZ ;  /* 0x00000010b9f57819 */ /* 0x000fe200000006ff */
[C---:B------:R-:W-:Y:S01]  /*1040*/  IMAD.U32 R226, R187.reuse, 0x10000, RZ ;  /* 0x00010000bbe27824 */ /* 0x040fe200078e00ff */
[----:B0-----:R-:W-:Y:S02]  /*1050*/  PRMT R215, R186, 0x7632, R215 ;  /* 0x00007632bad77816 */ /* 0x001fe400000000d7 */
[C---:B--2---:R-:W-:Y:S02]  /*1060*/  PRMT R246, R188.reuse, 0x7632, R246 ;  /* 0x00007632bcf67816 */ /* 0x044fe400000000f6 */
[----:B------:R-:W-:Y:S01]  /*1070*/  SHF.L.U32 R222, R188, 0x10, RZ ;  /* 0x00000010bcde7819 */ /* 0x000fe200000006ff */
[C---:B------:R-:W-:Y:S01]  /*1080*/  FADD.FTZ R188, -R220.reuse, R227 ;  /* 0x000000e3dcbc7221 */ /* 0x040fe20000010100 */
[----:B------:R-:W-:Y:S01]  /*1090*/  FADD.FTZ R227, -R220, R245 ;  /* 0x000000f5dce37221 */ /* 0x000fe20000010100 */
[----:B------:R-:W-:Y:S01]  /*10a0*/  SHF.L.U32 R225, R186, 0x10, RZ ;  /* 0x00000010bae17819 */ /* 0x000fe200000006ff */
[----:B------:R-:W2:Y:S01]  /*10b0*/  LDL R245, [R1+0x60] ;  /* 0x0000600001f57983 */ /* 0x000ea20000100800 */
[----:B------:R-:W-:-:S02]  /*10c0*/  PRMT R186, R187, 0x7632, R186 ;  /* 0x00007632bbba7816 */ /* 0x000fc400000000ba */
[----:B------:R-:W-:Y:S01]  /*10d0*/  SHF.L.U32 R187, R215, 0x10, RZ ;  /* 0x00000010d7bb7819 */ /* 0x000fe200000006ff */
[----:B------:R-:W-:Y:S02]  /*10e0*/  FADD.FTZ R215, -R220, R226 ;  /* 0x000000e2dcd77221 */ /* 0x000fe40000010100 */
[----:B------:R-:W4:Y:S01]  /*10f0*/  LDL R226, [R1+0x50] ;  /* 0x0000500001e27983 */ /* 0x000f220000100800 */
[----:B------:R-:W-:Y:S02]  /*1100*/  PRMT R0, R185, 0x7632, R0 ;  /* 0x00007632b9007816 */ /* 0x000fe40000000000 */
[C---:B------:R-:W-:Y:S02]  /*1110*/  PRMT R247, R189.reuse, 0x7632, R247 ;  /* 0x00007632bdf77816 */ /* 0x040fe400000000f7 */
[----:B------:R-:W-:Y:S01]  /*1120*/  SHF.L.U32 R185, R189, 0x10, RZ ;  /* 0x00000010bdb97819 */ /* 0x000fe200000006ff */
[----:B------:R-:W-:Y:S02]  /*1130*/  IMAD.U32 R189, R246, 0x10000, RZ ;  /* 0x00010000f6bd7824 */ /* 0x000fe400078e00ff */
[----:B------:R-:W3:Y:S01]  /*1140*/  LDL R246, [R1+0x5c] ;  /* 0x00005c0001f67983 */ /* 0x000ee20000100800 */
[----:B------:R-:W-:Y:S01]  /*1150*/  PRMT R214, R184, 0x7632, R214 ;  /* 0x00007632b8d67816 */ /* 0x000fe200000000d6 */
[C---:B------:R-:W-:Y:S01]  /*1160*/  IMAD.U32 R184, R190.reuse, 0x10000, RZ ;  /* 0x00010000beb87824 */ /* 0x040fe200078e00ff */
[----:B------:R-:W-:Y:S01]  /*1170*/  PRMT R248, R190, 0x7632, R248 ;  /* 0x00007632bef87816 */ /* 0x000fe200000000f8 */
[----:B------:R-:W-:-:S02]  /*1180*/  IMAD.U32 R190, R0, 0x10000, RZ ;  /* 0x0001000000be7824 */ /* 0x000fc400078e00ff */
[----:B------:R-:W-:Y:S01]  /*1190*/  FMUL.FTZ R0, R3, R188 ;  /* 0x000000bc03007220 */ /* 0x000fe20000410000 */
[----:B------:R-:W-:Y:S01]  /*11a0*/  FADD.FTZ R96, R96, R222 ;  /* 0x000000de60607221 */ /* 0x000fe20000010000 */
[----:B------:R-:W-:Y:S02]  /*11b0*/  PRMT R249, R191, 0x7632, R249 ;  /* 0x00007632bff97816 */ /* 0x000fe400000000f9 */
[-C--:B------:R-:W-:Y:S01]  /*11c0*/  FFMA.FTZ R128, R0, R222.reuse, R128 ;  /* 0x000000de00807223 */ /* 0x080fe20000010080 */
[----:B------:R-:W-:Y:S01]  /*11d0*/  FMUL.FTZ R222, R250, R222 ;  /* 0x000000defade7220 */ /* 0x000fe20000410000 */
[----:B------:R-:W-:Y:S01]  /*11e0*/  FMUL.FTZ R250, R3, R227 ;  /* 0x000000e303fa7220 */ /* 0x000fe20000410000 */
[----:B------:R-:W-:Y:S02]  /*11f0*/  SHF.L.U32 R191, R191, 0x10, RZ ;  /* 0x00000010bfbf7819 */ /* 0x000fe400000006ff */
[----:B------:R-:W-:Y:S02]  /*1200*/  SHF.L.U32 R188, R186, 0x10, RZ ;  /* 0x00000010babc7819 */ /* 0x000fe400000006ff */
[----:B------:R-:W-:Y:S01]  /*1210*/  SHF.L.U32 R186, R247, 0x10, RZ ;  /* 0x00000010f7ba7819 */ /* 0x000fe200000006ff */
[----:B------:R-:W-:Y:S01]  /*1220*/  STL [R1+0xc], R250 ;  /* 0x00000cfa01007387 */ /* 0x000fe20000100800 */
[----:B------:R-:W-:Y:S01]  /*1230*/  SHF.L.U32 R214, R214, 0x10, RZ ;  /* 0x00000010d6d67819 */ /* 0x000fe200000006ff */
[----:B------:R-:W-:Y:S01]  /*1240*/  FADD.FTZ R98, R98, R185 ;  /* 0x000000b962627221 */ /* 0x000fe20000010000 */
[----:B------:R-:W-:Y:S01]  /*1250*/  FFMA.FTZ R130, R250, R185, R130 ;  /* 0x000000b9fa827223 */ /* 0x000fe20000010082 */
[----:B------:R-:W-:Y:S01]  /*1260*/  FADD.FTZ R225, -R220, R225 ;  /* 0x000000e1dce17221 */ /* 0x000fe20000010100 */
[----:B------:R-:W-:Y:S01]  /*1270*/  FADD.FTZ R94, R94, R191 ;  /* 0x000000bf5e5e7221 */ /* 0x000fe20000010000 */
[----:B------:R-:W-:-:S02]  /*1280*/  FADD.FTZ R214, -R220, R214 ;  /* 0x000000d6dcd67221 */ /* 0x000fc40000010100 */
[C---:B------:R-:W-:Y:S02]  /*1290*/  FMUL.FTZ R252, R3.reuse, R225 ;  /* 0x000000e103fc7220 */ /* 0x040fe40000410000 */
[----:B------:R-:W-:Y:S01]  /*12a0*/  FMUL.FTZ R214, R3, R214 ;  /* 0x000000d603d67220 */ /* 0x000fe20000410000 */
[----:B------:R-:W-:-:S06]  /*12b0*/  IMAD.WIDE.U32 R198, R221, 0x8, R198 ;  /* 0x00000008ddc67825 */ /* 0x000fcc00078e00c6 */
[----:B------:R-:W5:Y:S01]  /*12c0*/  LDG.E.64 R198, desc[UR4][R198.64] ;  /* 0x00000004c6c67981 */ /* 0x000f62000c1e1b00 */
[----:B--2---:R-:W-:-:S05]  /*12d0*/  FMUL.FTZ R245, R245, R185 ;  /* 0x000000b9f5f57220 */ /* 0x004fca0000410000 */
[----:B------:R-:W-:Y:S01]  /*12e0*/  STL [R1+0x8], R245 ;  /* 0x000008f501007387 */ /* 0x000fe20000100800 */
[----:B----4-:R-:W-:-:S03]  /*12f0*/  FMUL.FTZ R247, R226, R191 ;  /* 0x000000bfe2f77220 */ /* 0x010fc60000410000 */
[----:B------:R-:W2:Y:S01]  /*1300*/  LDL R226, [R1+0x64] ;  /* 0x0000640001e27983 */ /* 0x000ea20000100800 */
[----:B------:R-:W-:Y:S01]  /*1310*/  SHF.L.U32 R185, R248, 0x10, RZ ;  /* 0x00000010f8b97819 */ /* 0x000fe200000006ff */
[----:B------:R-:W-:Y:S02]  /*1320*/  FMUL.FTZ R248, R3, R215 ;  /* 0x000000d703f87220 */ /* 0x000fe40000410000 */
[----:B------:R-:W4:Y:S02]  /*1330*/  LDL R215, [R1+0x4c] ;  /* 0x00004c0001d77983 */ /* 0x000f240000100800 */
[----:B------:R-:W-:Y:S01]  /*1340*/  FFMA.FTZ R126, R248, R191, R126 ;  /* 0x000000bff87e7223 */ /* 0x000fe2000001007e */
[----:B------:R-:W-:Y:S01]  /*1350*/  FADD.FTZ R191, -R220, R190 ;  /* 0x000000bedcbf7221 */ /* 0x000fe20000010100 */
[----:B---3--:R-:W-:-:S03]  /*1360*/  FMUL.FTZ R227, R246, R189 ;  /* 0x000000bdf6e37220 */ /* 0x008fc60000410000 */
[----:B------:R-:W-:Y:S01]  /*1370*/  FMUL.FTZ R225, R3, R191 ;  /* 0x000000bf03e17220 */ /* 0x000fe20000410000 */
[----:B------:R2:W-:Y:S04]  /*1380*/  STL [R1+0x14], R214 ;  /* 0x000014d601007387 */ /* 0x0005e80000100800 */
[----:B------:R-:W-:Y:S04]  /*1390*/  STL [R1+0x10], R227 ;  /* 0x000010e301007387 */ /* 0x000fe80000100800 */
[----:B------:R0:W-:Y:S04]  /*13a0*/  STL [R1+0x4], R225 ;  /* 0x000004e101007387 */ /* 0x0001e80000100800 */
[----:B------:R-:W3:Y:S01]  /*13b0*/  LDL R191, [R1+0x54] ;  /* 0x0000540001bf7983 */ /* 0x000ee20000100800 */
[----:B------:R-:W-:Y:S01]  /*13c0*/  FADD.FTZ R97, R97, R189 ;  /* 0x000000bd61617221 */ /* 0x000fe20000010000 */
[----:B------:R-:W-:Y:S01]  /*13d0*/  FFMA.FTZ R129, R214, R189, R129 ;  /* 0x000000bdd6817223 */ /* 0x000fe20000010081 */
[----:B------:R-:W-:Y:S01]  /*13e0*/  FADD.FTZ R190, -R220, R187 ;  /* 0x000000bbdcbe7221 */ /* 0x000fe20000010100 */
[----:B------:R-:W-:Y:S01]  /*13f0*/  FFMA.FTZ R189, R0, R222, RZ ;  /* 0x000000de00bd7223 */ /* 0x000fe200000100ff */
[----:B------:R-:W-:Y:S01]  /*1400*/  FADD.FTZ R187, -R220, R188 ;  /* 0x000000bcdcbb7221 */ /* 0x000fe20000010100 */
[----:B------:R-:W-:-:S02]  /*1410*/  FADD.FTZ R188, RZ, R222 ;  /* 0x000000deffbc7221 */ /* 0x000fc40000010000 */
[----:B------:R-:W-:Y:S02]  /*1420*/  FFMA.FTZ R189, R214, R227, R189 ;  /* 0x000000e3d6bd7223 */ /* 0x000fe400000100bd */
[----:B------:R-:W-:Y:S01]  /*1430*/  FADD.FTZ R188, R188, R227 ;  /* 0x000000e3bcbc7221 */ /* 0x000fe20000010000 */
[----:B------:R-:W-:Y:S01]  /*1440*/  FADD.FTZ R99, R99, R186 ;  /* 0x000000ba63637221 */ /* 0x000fe20000010000 */
[----:B------:R-:W-:Y:S02]  /*1450*/  FFMA.FTZ R131, R225, R186, R131 ;  /* 0x000000bae1837223 */ /* 0x000fe40000010083 */
[----:B------:R-:W-:Y:S01]  /*1460*/  FADD.FTZ R188, R188, R245 ;  /* 0x000000f5bcbc7221 */ /* 0x000fe20000010000 */
[-C--:B------:R-:W-:Y:S01]  /*1470*/  FMUL.FTZ R251, R251, R184.reuse ;  /* 0x000000b8fbfb7220 */ /* 0x080fe20000410000 */
[----:B------:R-:W-:Y:S01]  /*1480*/  FADD.FTZ R92, R92, R184 ;  /* 0x000000b85c5c7221 */ /* 0x000fe20000010000 */
[----:B------:R-:W-:Y:S01]  /*1490*/  FFMA.FTZ R124, R252, R184, R124 ;  /* 0x000000b8fc7c7223 */ /* 0x000fe2000001007c */
[----:B------:R-:W-:-:S02]  /*14a0*/  IMAD.U32 R184, R249, 0x10000, RZ ;  /* 0x00010000f9b87824 */ /* 0x000fc400078e00ff */
[----:B------:R-:W-:Y:S01]  /*14b0*/  FADD.FTZ R93, R93, R185 ;  /* 0x000000b95d5d7221 */ /* 0x000fe20000010000 */
[----:B------:R-:W-:Y:S01]  /*14c0*/  FMUL.FTZ R246, R3, R187 ;  /* 0x000000bb03f67220 */ /* 0x000fe20000410000 */
[----:B------:R-:W-:Y:S01]  /*14d0*/  IADD3 R223, R223, 0x80, RZ ;  /* 0x00000080dfdf7810 */ /* 0x000fe20007ffe0ff */
[----:B------:R-:W-:Y:S01]  /*14e0*/  FADD.FTZ R95, R95, R184 ;  /* 0x000000b85f5f7221 */ /* 0x000fe20000010000 */
[----:B------:R-:W-:Y:S01]  /*14f0*/  IADD3 R221, R221, 0x80, RZ ;  /* 0x00000080dddd7810 */ /* 0x000fe20007ffe0ff */
[----:B------:R-:W-:Y:S01]  /*1500*/  FFMA.FTZ R127, R246, R184, R127 ;  /* 0x000000b8f67f7223 */ /* 0x000fe2000001007f */
[----:B--2---:R-:W-:Y:S01]  /*1510*/  FMUL.FTZ R214, R226, R186 ;  /* 0x000000bae2d67220 */ /* 0x004fe20000410000 */
[----:B------:R-:W-:Y:S01]  /*1520*/  FFMA.FTZ R186, R250, R245, R189 ;  /* 0x000000f5faba7223 */ /* 0x000fe200000100bd */
[----:B------:R-:W-:-:S03]  /*1530*/  FMUL.FTZ R250, R3, R190 ;  /* 0x000000be03fa7220 */ /* 0x000fc60000410000 */
[----:B------:R1:W-:Y:S01]  /*1540*/  STL [R1], R214 ;  /* 0x000000d601007387 */ /* 0x0003e20000100800 */
[----:B------:R-:W-:Y:S01]  /*1550*/  FADD.FTZ R188, R188, R214 ;  /* 0x000000d6bcbc7221 */ /* 0x000fe20000010000 */
[----:B------:R-:W-:Y:S01]  /*1560*/  FFMA.FTZ R186, R225, R214, R186 ;  /* 0x000000d6e1ba7223 */ /* 0x000fe200000100ba */
[-C--:B------:R-:W-:Y:S01]  /*1570*/  FFMA.FTZ R125, R250, R185.reuse, R125 ;  /* 0x000000b9fa7d7223 */ /* 0x080fe2000001007d */
[----:B----4-:R-:W-:Y:S01]  /*1580*/  FMUL.FTZ R249, R215, R185 ;  /* 0x000000b9d7f97220 */ /* 0x010fe20000410000 */
[----:B------:R-:W-:Y:S01]  /*1590*/  FADD.FTZ R185, R188, R251 ;  /* 0x000000fbbcb97221 */ /* 0x000fe20000010000 */
[----:B------:R-:W-:-:S03]  /*15a0*/  FFMA.FTZ R186, R252, R251, R186 ;  /* 0x000000fbfcba7223 */ /* 0x000fc600000100ba */
[----:B------:R-:W-:Y:S01]  /*15b0*/  FADD.FTZ R185, R185, R249 ;  /* 0x000000f9b9b97221 */ /* 0x000fe20000010000 */
[----:B------:R-:W-:-:S03]  /*15c0*/  FFMA.FTZ R186, R250, R249, R186 ;  /* 0x000000f9faba7223 */ /* 0x000fc600000100ba */
[----:B------:R-:W-:Y:S01]  /*15d0*/  FADD.FTZ R185, R185, R247 ;  /* 0x000000f7b9b97221 */ /* 0x000fe20000010000 */
[----:B------:R-:W-:Y:S01]  /*15e0*/  FFMA.FTZ R186, R248, R247, R186 ;  /* 0x000000f7f8ba7223 */ /* 0x000fe200000100ba */
[----:B------:R-:W-:Y:S02]  /*15f0*/  VIADD R226, R7, 0x80 ;  /* 0x0000008007e27836 */ /* 0x000fe40000000000 */
[----:B---3--:R-:W-:-:S04]  /*1600*/  FMUL.FTZ R245, R191, R184 ;  /* 0x000000b8bff57220 */ /* 0x008fc80000410000 */
[----:B0-----:R-:W-:Y:S01]  /*1610*/  FADD.FTZ R225, R185, R245 ;  /* 0x000000f5b9e17221 */ /* 0x001fe20000010000 */
[----:B-1----:R-:W-:-:S07]  /*1620*/  FFMA.FTZ R227, R246, R245, R186 ;  /* 0x000000f5f6e37223 */ /* 0x002fce00000100ba */
.L_x_4089:
[----:B------:R-:W-:Y:S05]  /*1630*/  BSYNC B1 ;  /* 0x0000000000017941 */ /* 0x000fea0003800000 */
.L_x_4088:
[----:B------:R-:W-:Y:S04]  /*1640*/  BSSY B1, `(.L_x_4090) ;  /* 0x0000063000017945 */ /* 0x000fe80003800000 */
[----:B------:R-:W-:Y:S05]  /*1650*/  @!P0 BRA `(.L_x_4091) ;  /* 0x0000000400848947 */ /* 0x000fea0003800000 */
[----:B------:R-:W0:Y:S08]  /*1660*/  LDC.64 R8, c[0x0][0x238] ;  /* 0x00008e00ff087b82 */ /* 0x000e300000000a00 */
[----:B------:R-:W1:Y:S08]  /*1670*/  LDC.64 R12, c[0x0][0x2b8] ;  /* 0x0000ae00ff0c7b82 */ /* 0x000e700000000a00 */
[----:B------:R-:W2:Y:S01]  /*1680*/  LDC.64 R186, c[0x0][0x2c8] ;  /* 0x0000b200ffba7b82 */ /* 0x000ea20000000a00 */
[----:B0-----:R-:W-:-:S07]  /*1690*/  IMAD.WIDE.U32 R8, R226, 0x10, R8 ;  /* 0x00000010e2087825 */ /* 0x001fce00078e0008 */
[----:B------:R-:W0:Y:S01]  /*16a0*/  LDC.64 R184, c[0x0][0x240] ;  /* 0x00009000ffb87b82 */ /* 0x000e220000000a00 */
[----:B------:R-:W3:Y:S01]  /*16b0*/  LDG.E.128 R8, desc[UR4][R8.64] ;  /* 0x0000000408087981 */ /* 0x000ee2000c1e1d00 */
[----:B-1----:R-:W-:-:S06]  /*16c0*/  IMAD.WIDE.U32 R12, R223, 0x10, R12 ;  /* 0x00000010df0c7825 */ /* 0x002fcc00078e000c */
[----:B------:R-:W4:Y:S01]  /*16d0*/  LDG.E.128 R12, desc[UR4][R12.64] ;  /* 0x000000040c0c7981 */ /* 0x000f22000c1e1d00 */
[----:B------:R-:W-:-:S04]  /*16e0*/  ISETP.NE.U32.AND P4, PT, RZ, UR8, PT ;  /* 0x00000008ff007c0c */ /* 0x000fc8000bf85070 */
[----:B------:R-:W-:Y:S01]  /*16f0*/  ISETP.NE.AND.EX P4, PT, RZ, UR9, PT, P4 ;  /* 0x00000009ff007c0c */ /* 0x000fe2000bf85340 */
[----:B0-----:R-:W-:-:S05]  /*1700*/  IMAD.WIDE.U32 R184, R221, 0x8, R184 ;  /* 0x00000008ddb87825 */ /* 0x001fca00078e00b8 */
[----:B------:R-:W5:Y:S07]  /*1710*/  LDG.E.64 R196, desc[UR4][R184.64] ;  /* 0x00000004b8c47981 */ /* 0x000f6e000c1e1b00 */
[----:B--2---:R-:W-:-:S05]  /*1720*/  @P4 IMAD.WIDE.U32 R186, R226, 0x10, R186 ;  /* 0x00000010e2ba4825 */ /* 0x004fca00078e00ba */
[----:B------:R3:W5:Y:S01]  /*1730*/  @P4 LDG.E.128 R28, desc[UR4][R186.64] ;  /* 0x00000004ba1c4981 */ /* 0x000762000c1e1d00 */
[----:B------:R-:W-:Y:S01]  /*1740*/  VIADD R223, R223, 0x80 ;  /* 0x00000080dfdf7836 */ /* 0x000fe20000000000 */
[----:B------:R-:W-:Y:S01]  /*1750*/  IADD3 R226, R226, 0x80, RZ ;  /* 0x00000080e2e27810 */ /* 0x000fe20007ffe0ff */
[----:B------:R-:W-:Y:S01]  /*1760*/  VIADD R221, R221, 0x80 ;  /* 0x00000080dddd7836 */ /* 0x000fe20000000000 */
[C---:B---3--:R-:W-:Y:S02]  /*1770*/  SHF.L.U32 R186, R8.reuse, 0x10, RZ ;  /* 0x0000001008ba7819 */ /* 0x048fe400000006ff */
[----:B------:R-:W-:Y:S02]  /*1780*/  PRMT R188, R8, 0x7632, R188 ;  /* 0x0000763208bc7816 */ /* 0x000fe400000000bc */
[----:B------:R-:W-:Y:S01]  /*1790*/  SHF.L.U32 R185, R9, 0x10, RZ ;  /* 0x0000001009b97819 */ /* 0x000fe200000006ff */
[----:B------:R-:W-:Y:S01]  /*17a0*/  FADD.FTZ R190, -R220, R186 ;  /* 0x000000badcbe7221 */ /* 0x000fe20000010100 */
[----:B------:R-:W-:Y:S01]  /*17b0*/  IMAD.U32 R189, R10, 0x10000, RZ ;  /* 0x000100000abd7824 */ /* 0x000fe200078e00ff */
[----:B----4-:R-:W-:-:S02]  /*17c0*/  PRMT R187, R12, 0x7632, R187 ;  /* 0x000076320cbb7816 */ /* 0x010fc400000000bb */
[----:B------:R-:W-:Y:S01]  /*17d0*/  SHF.L.U32 R184, R12, 0x10, RZ ;  /* 0x000000100cb87819 */ /* 0x000fe200000006ff */
[----:B------:R-:W-:Y:S01]  /*17e0*/  FMUL.FTZ R243, R3, R190 ;  /* 0x000000be03f37220 */ /* 0x000fe20000410000 */
[----:B------:R-:W-:Y:S01]  /*17f0*/  SHF.L.U32 R12, R188, 0x10, RZ ;  /* 0x00000010bc0c7819 */ /* 0x000fe200000006ff */
[C---:B------:R-:W-:Y:S01]  /*1800*/  FADD.FTZ R188, -R220.reuse, R185 ;  /* 0x000000b9dcbc7221 */ /* 0x040fe20000010100 */
[----:B------:R-:W-:Y:S01]  /*1810*/  PRMT R8, R13, 0x7632, R8 ;  /* 0x000076320d087816 */ /* 0x000fe20000000008 */
[----:B------:R-:W-:Y:S01]  /*1820*/  FADD.FTZ R185, -R220, R189 ;  /* 0x000000bddcb97221 */ /* 0x000fe20000010100 */
[----:B------:R-:W-:Y:S01]  /*1830*/  SHF.L.U32 R191, R11, 0x10, RZ ;  /* 0x000000100bbf7819 */ /* 0x000fe200000006ff */
[----:B------:R-:W-:Y:S01]  /*1840*/  IMAD.U32 R13, R13, 0x10000, RZ ;  /* 0x000100000d0d7824 */ /* 0x000fe200078e00ff */
[----:B------:R-:W-:Y:S01]  /*1850*/  PRMT R214, R9, 0x7632, R214 ;  /* 0x0000763209d67816 */ /* 0x000fe200000000d6 */
[----:B------:R-:W-:Y:S01]  /*1860*/  FADD.FTZ R88, R88, R184 ;  /* 0x000000b858587221 */ /* 0x000fe20000010000 */
[----:B------:R-:W-:Y:S01]  /*1870*/  PRMT R215, R10, 0x7632, R215 ;  /* 0x000076320ad77816 */ /* 0x000fe200000000d7 */
[-C--:B------:R-:W-:Y:S01]  /*1880*/  FFMA.FTZ R120, R243, R184.reuse, R120 ;  /* 0x000000b8f3787223 */ /* 0x080fe20000010078 */
[----:B------:R-:W-:Y:S01]  /*1890*/  FMUL.FTZ R242, R168, R184 ;  /* 0x000000b8a8f27220 */ /* 0x000fe20000410000 */
[----:B------:R-:W-:Y:S01]  /*18a0*/  FMUL.FTZ R239, R3, R188 ;  /* 0x000000bc03ef7220 */ /* 0x000fe20000410000 */
[----:B------:R-:W-:Y:S01]  /*18b0*/  PRMT R236, R11, 0x7632, R236 ;  /* 0x000076320bec7816 */ /* 0x000fe200000000ec */
[----:B------:R-:W-:Y:S01]  /*18c0*/  IMAD.U32 R184, R8, 0x10000, RZ ;  /* 0x0001000008b87824 */ /* 0x000fe200078e00ff */
[C---:B------:R-:W-:Y:S01]  /*18d0*/  PRMT R9, R14.reuse, 0x7632, R9 ;  /* 0x000076320e097816 */ /* 0x040fe20000000009 */
[----:B------:R-:W-:Y:S01]  /*18e0*/  FMUL.FTZ R8, R3, R185 ;  /* 0x000000b903087220 */ /* 0x000fe20000410000 */
[----:B------:R-:W-:-:S02]  /*18f0*/  SHF.L.U32 R10, R14, 0x10, RZ ;  /* 0x000000100e0a7819 */ /* 0x000fc400000006ff */
[C---:B------:R-:W-:Y:S02]  /*1900*/  PRMT R14, R15.reuse, 0x7632, R14 ;  /* 0x000076320f0e7816 */ /* 0x040fe4000000000e */
[----:B------:R-:W-:Y:S01]  /*1910*/  SHF.L.U32 R11, R15, 0x10, RZ ;  /* 0x000000100f0b7819 */ /* 0x000fe200000006ff */
[----:B------:R-:W-:Y:S01]  /*1920*/  FADD.FTZ R15, -R220, R191 ;  /* 0x000000bfdc0f7221 */ /* 0x000fe20000010100 */
        /* <DEDUP_REMOVED lines=8> */
[----:B------:R-:W-:Y:S01]  /*19b0*/  SHF.L.U32 R15, R14, 0x10, RZ ;  /* 0x000000100e0f7819 */ /* 0x000fe200000006ff */
[----:B------:R-:W-:Y:S01]  /*19c0*/  FADD.FTZ R14, -R220, R12 ;  /* 0x0000000cdc0e7221 */ /* 0x000fe20000010100 */
[----:B------:R-:W-:-:S03]  /*19d0*/  SHF.L.U32 R187, R187, 0x10, RZ ;  /* 0x00000010bbbb7819 */ /* 0x000fc600000006ff */
[----:B------:R-:W-:Y:S01]  /*19e0*/  FMUL.FTZ R241, R3, R14 ;  /* 0x0000000e03f17220 */ /* 0x000fe20000410000 */
[----:B------:R-:W-:Y:S01]  /*19f0*/  SHF.L.U32 R186, R214, 0x10, RZ ;  /* 0x00000010d6ba7819 */ /* 0x000fe200000006ff */
[----:B------:R-:W-:Y:S01]  /*1a00*/  FADD.FTZ R89, R89, R187 ;  /* 0x000000bb59597221 */ /* 0x000fe20000010000 */
[-C--:B------:R-:W-:Y:S01]  /*1a10*/  FMUL.FTZ R240, R169, R187.reuse ;  /* 0x000000bba9f07220 */ /* 0x080fe20000410000 */
[----:B------:R-:W-:Y:S01]  /*1a20*/  FFMA.FTZ R121, R241, R187, R121 ;  /* 0x000000bbf1797223 */ /* 0x000fe20000010079 */
[----:B------:R-:W-:Y:S01]  /*1a30*/  FADD.FTZ R185, R225, R242 ;  /* 0x000000f2e1b97221 */ /* 0x000fe20000010000 */
[----:B------:R-:W-:Y:S01]  /*1a40*/  FFMA.FTZ R187, R243, R242, R227 ;  /* 0x000000f2f3bb7223 */ /* 0x000fe200000100e3 */
[----:B------:R-:W-:Y:S02]  /*1a50*/  IMAD.U32 R189, R215, 0x10000, RZ ;  /* 0x00010000d7bd7824 */ /* 0x000fe400078e00ff */
[----:B------:R-:W-:Y:S01]  /*1a60*/  FADD.FTZ R186, -R220, R186 ;  /* 0x000000badcba7221 */ /* 0x000fe20000010100 */
        /* <DEDUP_REMOVED lines=8> */
[----:B------:R-:W-:-:S02]  /*1af0*/  FMUL.FTZ R12, R3, R12 ;  /* 0x0000000c030c7220 */ /* 0x000fc40000410000 */
        /* <DEDUP_REMOVED lines=23> */
.L_x_4091:
[----:B------:R-:W-:Y:S05]  /*1c70*/  BSYNC B1 ;  /* 0x0000000000017941 */ /* 0x000fea0003800000 */
.L_x_4090:
        /* <DEDUP_REMOVED lines=12> */
[----:B--2---:R-:W-:-:S05]  /*1d40*/  IMAD.WIDE.U32 R188, R221, 0x8, R188 ;  /* 0x00000008ddbc7825 */ /* 0x004fca00078e00bc */
[----:B------:R3:W5:Y:S07]  /*1d50*/  LDG.E.64 R200, desc[UR4][R188.64] ;  /* 0x00000004bcc87981 */ /* 0x00076e000c1e1b00 */
[----:B0-----:R-:W-:-:S05]  /*1d60*/  @P4 IMAD.WIDE.U32 R190, R226, 0x10, R190 ;  /* 0x00000010e2be4825 */ /* 0x001fca00078e00be */
[----:B------:R0:W5:Y:S01]  /*1d70*/  @P4 LDG.E.128 R24, desc[UR4][R190.64] ;  /* 0x00000004be184981 */ /* 0x000162000c1e1d00 */
[----:B------:R-:W-:Y:S02]  /*1d80*/  IADD3 R223, R223, 0x80, RZ ;  /* 0x00000080dfdf7810 */ /* 0x000fe40007ffe0ff */
[----:B------:R-:W-:Y:S02]  /*1d90*/  IADD3 R221, R221, 0x80, RZ ;  /* 0x00000080dddd7810 */ /* 0x000fe40007ffe0ff */
[----:B------:R-:W-:Y:S02]  /*1da0*/  IADD3 R226, R226, 0x80, RZ ;  /* 0x00000080e2e27810 */ /* 0x000fe40007ffe0ff */
[C---:B---3--:R-:W-:Y:S02]  /*1db0*/  SHF.L.U32 R188, R16.reuse, 0x10, RZ ;  /* 0x0000001010bc7819 */ /* 0x048fe400000006ff */
[----:B------:R-:W-:Y:S01]  /*1dc0*/  PRMT R193, R16, 0x7632, R193 ;  /* 0x0000763210c17816 */ /* 0x000fe200000000c1 */
[----:B------:R-:W-:-:S02]  /*1dd0*/  IMAD.U32 R16, R17, 0x10000, RZ ;  /* 0x0001000011107824 */ /* 0x000fc400078e00ff */
[----:B------:R-:W-:Y:S01]  /*1de0*/  FADD.FTZ R195, -R220, R188 ;  /* 0x000000bcdcc37221 */ /* 0x000fe20000010100 */
[----:B0-----:R-:W-:Y:S01]  /*1df0*/  SHF.L.U32 R190, R18, 0x10, RZ ;  /* 0x0000001012be7819 */ /* 0x001fe200000006ff */
[----:B------:R-:W-:Y:S01]  /*1e00*/  FADD.FTZ R188, -R220, R16 ;  /* 0x00000010dcbc7221 */ /* 0x000fe20000010100 */
[----:B------:R-:W-:Y:S01]  /*1e10*/  PRMT R194, R17, 0x7632, R194 ;  /* 0x0000763211c27816 */ /* 0x000fe200000000c2 */
[----:B----4-:R-:W-:Y:S01]  /*1e20*/  IMAD.U32 R17, R184, 0x10000, RZ ;  /* 0x00010000b8117824 */ /* 0x010fe200078e00ff */
[----:B------:R-:W-:Y:S01]  /*1e30*/  PRMT R205, R18, 0x7632, R205 ;  /* 0x0000763212cd7816 */ /* 0x000fe200000000cd */
[----:B------:R-:W-:Y:S01]  /*1e40*/  FMUL.FTZ R16, R3, R195 ;  /* 0x000000c303107220 */ /* 0x000fe20000410000 */
[C---:B------:R-:W-:Y:S02]  /*1e50*/  SHF.L.U32 R204, R19.reuse, 0x10, RZ ;  /* 0x0000001013cc7819 */ /* 0x040fe400000006ff */
[----:B------:R-:W-:Y:S02]  /*1e60*/  PRMT R206, R19, 0x7632, R206 ;  /* 0x0000763213ce7816 */ /* 0x000fe400000000ce */
[----:B------:R-:W-:-:S02]  /*1e70*/  PRMT R18, R185, 0x7632, R18 ;  /* 0x00007632b9127816 */ /* 0x000fc40000000012 */
[----:B------:R-:W-:Y:S02]  /*1e80*/  SHF.L.U32 R192, R185, 0x10, RZ ;  /* 0x00000010b9c07819 */ /* 0x000fe400000006ff */
[C---:B------:R-:W-:Y:S02]  /*1e90*/  PRMT R19, R186.reuse, 0x7632, R19 ;  /* 0x00007632ba137816 */ /* 0x040fe40000000013 */
[----:B------:R-:W-:Y:S01]  /*1ea0*/  SHF.L.U32 R189, R186, 0x10, RZ ;  /* 0x00000010babd7819 */ /* 0x000fe200000006ff */
[----:B------:R-:W-:Y:S01]  /*1eb0*/  FADD.FTZ R186, -R220, R190 ;  /* 0x000000bedcba7221 */ /* 0x000fe20000010100 */
[----:B------:R-:W-:Y:S01]  /*1ec0*/  SHF.L.U32 R185, R193, 0x10, RZ ;  /* 0x00000010c1b97819 */ /* 0x000fe200000006ff */
[----:B------:R-:W-:Y:S01]  /*1ed0*/  FADD.FTZ R80, R80, R17 ;  /* 0x0000001150507221 */ /* 0x000fe20000010000 */
[-C--:B------:R-:W-:Y:S01]  /*1ee0*/  FFMA.FTZ R112, R16, R17.reuse, R112 ;  /* 0x0000001110707223 */ /* 0x080fe20000010070 */
[----:B------:R-:W-:Y:S01]  /*1ef0*/  FMUL.FTZ R235, R160, R17 ;  /* 0x00000011a0eb7220 */ /* 0x000fe20000410000 */
[----:B------:R-:W-:Y:S01]  /*1f00*/  FADD.FTZ R190, -R220, R204 ;  /* 0x000000ccdcbe7221 */ /* 0x000fe20000010100 */
[C---:B------:R-:W-:Y:S01]  /*1f10*/  FMUL.FTZ R17, R3.reuse, R188 ;  /* 0x000000bc03117220 */ /* 0x040fe20000410000 */
[----:B------:R-:W-:Y:S01]  /*1f20*/  PRMT R191, R184, 0x7632, R191 ;  /* 0x00007632b8bf7816 */ /* 0x000fe200000000bf */
[----:B------:R-:W-:Y:S01]  /*1f30*/  IMAD.U32 R193, R194, 0x10000, RZ ;  /* 0x00010000c2c17824 */ /* 0x000fe200078e00ff */
[----:B------:R-:W-:Y:S01]  /*1f40*/  SHF.L.U32 R188, R18, 0x10, RZ ;  /* 0x0000001012bc7819 */ /* 0x000fe200000006ff */
[----:B------:R-:W-:Y:S01]  /*1f50*/  FMUL.FTZ R18, R3, R186 ;  /* 0x000000ba03127220 */ /* 0x000fe20000410000 */
[C---:B------:R-:W-:Y:S01]  /*1f60*/  FADD.FTZ R185, -R220.reuse, R185 ;  /* 0x000000b9dcb97221 */ /* 0x040fe20000010100 */
[----:B------:R-:W-:Y:S01]  /*1f70*/  SHF.L.U32 R186, R19, 0x10, RZ ;  /* 0x0000001013ba7819 */ /* 0x000fe200000006ff */
[----:B------:R-:W-:Y:S01]  /*1f80*/  FMUL.FTZ R19, R3, R190 ;  /* 0x000000be03137220 */ /* 0x000fe20000410000 */
[----:B------:R-:W-:Y:S01]  /*1f90*/  FADD.FTZ R190, -R220, R193 ;  /* 0x000000c1dcbe7221 */ /* 0x000fe20000010100 */
[----:B------:R-:W-:-:S02]  /*1fa0*/  IMAD.U32 R191, R191, 0x10000, RZ ;  /* 0x00010000bfbf7824 */ /* 0x000fc400078e00ff */
        /* <DEDUP_REMOVED lines=9> */
[C---:B------:R-:W-:Y:S01]  /*2040*/  PRMT R184, R187.reuse, 0x7632, R184 ;  /* 0x00007632bbb87816 */ /* 0x040fe200000000b8 */
[----:B------:R-:W-:Y:S01]  /*2050*/  IMAD.U32 R187, R187, 0x10000, RZ ;  /* 0x00010000bbbb7824 */ /* 0x000fe200078e00ff */
[----:B------:R-:W-:Y:S01]  /*2060*/  SHF.L.U32 R194, R205, 0x10, RZ ;  /* 0x00000010cdc27819 */ /* 0x000fe200000006ff */
[-C--:B------:R-:W-:Y:S01]  /*2070*/  FMUL.FTZ R229, R162, R192.reuse ;  /* 0x000000c0a2e57220 */ /* 0x080fe20000410000 */
        /* <DEDUP_REMOVED lines=8> */
[C---:B------:R-:W-:Y:S01]  /*2100*/  FADD.FTZ R187, -R220.reuse, R194 ;  /* 0x000000c2dcbb7221 */ /* 0x040fe20000010100 */
        /* <DEDUP_REMOVED lines=26> */
.L_x_4093:
[----:B------:R-:W-:Y:S05]  /*22b0*/  BSYNC B1 ;  /* 0x0000000000017941 */ /* 0x000fea0003800000 */
.L_x_4092:
[----:B------:R-:W2:Y:S02]  /*22c0*/  LDL R184, [R1+0x18] ;  /* 0x0000180001b87983 */ /* 0x000ea40000100800 */
[----:B--2---:R-:W-:-:S13]  /*22d0*/  ISETP.NE.AND P4, PT, R184, RZ, PT ;  /* 0x000000ffb800720c */ /* 0x004fda0003f85270 */
        /* <DEDUP_REMOVED lines=11> */
[----:B0-----:R-:W-:-:S12]  /*2390*/  IMAD.WIDE.U32 R208, R221, 0x8, R208 ;  /* 0x00000008ddd07825 */ /* 0x001fd800078e00d0 */
[----:B--2---:R-:W-:-:S05]  /*23a0*/  @P4 IMAD.WIDE.U32 R202, R226, 0x10, R218 ;  /* 0x00000010e2ca4825 */ /* 0x004fca00078e00da */
[----:B------:R-:W5:Y:S04]  /*23b0*/  @P4 LDG.E.128 R20, desc[UR4][R202.64] ;  /* 0x00000004ca144981 */ /* 0x000f68000c1e1d00 */
[----:B------:R3:W5:Y:S02]  /*23c0*/  LDG.E.64 R202, desc[UR4][R208.64] ;  /* 0x00000004d0ca7981 */ /* 0x000764000c1e1b00 */
[----:B---3--:R-:W-:Y:S01]  /*23d0*/  SHF.L.U32 R208, R185, 0x10, RZ ;  /* 0x00000010b9d07819 */ /* 0x008fe200000006ff */
[C---:B------:R-:W-:Y:S01]  /*23e0*/  IMAD.U32 R210, R184.reuse, 0x10000, RZ ;  /* 0x00010000b8d27824 */ /* 0x040fe200078e00ff */
[----:B------:R-:W-:Y:S02]  /*23f0*/  PRMT R211, R184, 0x7632, R211 ;  /* 0x00007632b8d37816 */ /* 0x000fe400000000d3 */
[----:B------:R-:W-:Y:S01]  /*2400*/  PRMT R184, R187, 0x7632, R184 ;  /* 0x00007632bbb87816 */ /* 0x000fe200000000b8 */
[C---:B------:R-:W-:Y:S01]  /*2410*/  FADD.FTZ R208, -R220.reuse, R208 ;  /* 0x000000d0dcd07221 */ /* 0x040fe20000010100 */
[----:B------:R-:W-:Y:S01]  /*2420*/  SHF.L.U32 R211, R211, 0x10, RZ ;  /* 0x00000010d3d37819 */ /* 0x000fe200000006ff */
[----:B------:R-:W-:Y:S01]  /*2430*/  IMAD.U32 R187, R187, 0x10000, RZ ;  /* 0x00010000bbbb7824 */ /* 0x000fe200078e00ff */
[----:B------:R-:W-:Y:S01]  /*2440*/  PRMT R207, R185, 0x7632, R207 ;  /* 0x00007632b9cf7816 */ /* 0x000fe200000000cf */
[----:B------:R-:W-:Y:S01]  /*2450*/  FADD.FTZ R212, -R220, R210 ;  /* 0x000000d2dcd47221 */ /* 0x000fe20000010100 */
[----:B------:R-:W-:Y:S01]  /*2460*/  SHF.L.U32 R209, R186, 0x10, RZ ;  /* 0x00000010bad17819 */ /* 0x000fe200000006ff */
[----:B----4-:R-:W-:Y:S01]  /*2470*/  IMAD.U32 R210, R189, 0x10000, RZ ;  /* 0x00010000bdd27824 */ /* 0x010fe200078e00ff */
[----:B------:R-:W-:Y:S01]  /*2480*/  PRMT R214, R188, 0x7632, R214 ;  /* 0x00007632bcd67816 */ /* 0x000fe200000000d6 */
[C---:B------:R-:W-:Y:S01]  /*2490*/  FMUL.FTZ R230, R3.reuse, R208 ;  /* 0x000000d003e67220 */ /* 0x040fe20000410000 */
[----:B------:R-:W-:Y:S01]  /*24a0*/  PRMT R185, R186, 0x7632, R185 ;  /* 0x00007632bab97816 */ /* 0x000fe200000000b9 */
[C---:B------:R-:W-:Y:S01]  /*24b0*/  FADD.FTZ R187, -R220.reuse, R187 ;  /* 0x000000bbdcbb7221 */ /* 0x040fe20000010100 */
[----:B------:R-:W-:Y:S01]  /*24c0*/  FADD.FTZ R211, -R220, R211 ;  /* 0x000000d3dcd37221 */ /* 0x000fe20000010100 */
[----:B------:R-:W-:Y:S01]  /*24d0*/  SHF.L.U32 R215, R188, 0x10, RZ ;  /* 0x00000010bcd77819 */ /* 0x000fe200000006ff */
[----:B------:R-:W-:Y:S01]  /*24e0*/  FMUL.FTZ R244, R3, R212 ;  /* 0x000000d403f47220 */ /* 0x000fe20000410000 */
[----:B------:R-:W-:Y:S01]  /*24f0*/  SHF.L.U32 R186, R207, 0x10, RZ ;  /* 0x00000010cfba7819 */ /* 0x000fe200000006ff */
[----:B------:R-:W-:Y:S01]  /*2500*/  FADD.FTZ R207, -R220, R209 ;  /* 0x000000d1dccf7221 */ /* 0x000fe20000010100 */
[C---:B------:R-:W-:Y:S01]  /*2510*/  PRMT R212, R191.reuse, 0x7632, R212 ;  /* 0x00007632bfd47816 */ /* 0x040fe200000000d4 */
[----:B------:R-:W-:Y:S01]  /*2520*/  FADD.FTZ R74, R74, R210 ;  /* 0x000000d24a4a7221 */ /* 0x000fe20000010000 */
[----:B------:R-:W-:Y:S01]  /*2530*/  PRMT R188, R190, 0x7632, R188 ;  /* 0x00007632bebc7816 */ /* 0x000fe200000000bc */
[-C--:B------:R-:W-:Y:S01]  /*2540*/  FFMA.FTZ R106, R230, R210.reuse, R106 ;  /* 0x000000d2e66a7223 */ /* 0x080fe2000001006a */
[----:B------:R-:W-:Y:S01]  /*2550*/  SHF.L.U32 R209, R190, 0x10, RZ ;  /* 0x00000010bed17819 */ /* 0x000fe200000006ff */
[----:B------:R-:W-:Y:S01]  /*2560*/  FMUL.FTZ R208, R146, R210 ;  /* 0x000000d292d07220 */ /* 0x000fe20000410000 */
[----:B------:R-:W-:Y:S01]  /*2570*/  SHF.L.U32 R191, R191, 0x10, RZ ;  /* 0x00000010bfbf7819 */ /* 0x000fe200000006ff */
[----:B------:R-:W-:-:S02]  /*2580*/  IMAD.U32 R190, R214, 0x10000, RZ ;  /* 0x00010000d6be7824 */ /* 0x000fc400078e00ff */
[C---:B------:R-:W-:Y:S01]  /*2590*/  FMUL.FTZ R210, R3.reuse, R187 ;  /* 0x000000bb03d27220 */ /* 0x040fe20000410000 */
[----:B------:R-:W-:Y:S01]  /*25a0*/  FMUL.FTZ R232, R3, R211 ;  /* 0x000000d303e87220 */ /* 0x000fe20000410000 */
[----:B------:R-:W-:Y:S01]  /*25b0*/  FMUL.FTZ R234, R144, R215 ;  /* 0x000000d790ea7220 */ /* 0x000fe20000410000 */
[----:B------:R-:W-:Y:S01]  /*25c0*/  FADD.FTZ R186, -R220, R186 ;  /* 0x000000badcba7221 */ /* 0x000fe20000010100 */
[----:B------:R-:W-:Y:S01]  /*25d0*/  PRMT R213, R189, 0x7632, R213 ;  /* 0x00007632bdd57816 */ /* 0x000fe200000000d5 */
        /* <DEDUP_REMOVED lines=8> */
[----:B------:R-:W-:Y:S01]  /*2660*/  IMAD.U32 R187, R212, 0x10000, RZ ;  /* 0x00010000d4bb7824 */ /* 0x000fe200078e00ff */
[----:B------:R-:W-:Y:S01]  /*2670*/  SHF.L.U32 R189, R213, 0x10, RZ ;  /* 0x00000010d5bd7819 */ /* 0x000fe200000006ff */
[----:B------:R-:W-:-:S02]  /*2680*/  IMAD.U32 R185, R185, 0x10000, RZ ;  /* 0x00010000b9b97824 */ /* 0x000fc400078e00ff */
        /* <DEDUP_REMOVED lines=36> */
.L_x_4087:
[----:B------:R-:W-:Y:S05]  /*28d0*/  BSYNC B0 ;  /* 0x0000000000007941 */ /* 0x000fea0003800000 */
.L_x_4079:
[----:B0-----:R-:W2:Y:S01]  /*28e0*/  LDL.LU R185, [R1+0x20] ;  /* 0x0000200001b97983 */ /* 0x001ea20000300800 */
[----:B------:R-:W-:Y:S01]  /*28f0*/  UMOV UR11, 0xffffffff ;  /* 0xffffffff000b7882 */ /* 0x000fe20000000000 */
[----:B------:R-:W0:Y:S02]  /*2900*/  S2R R184, SR_TID.X ;  /* 0x0000000000b87919 */ /* 0x000e240000002100 */
[----:B0-----:R-:W-:-:S04]  /*2910*/  SHF.R.U32.HI R220, RZ, 0x5, R184 ;  /* 0x00000005ffdc7819 */ /* 0x001fc800000116b8 */
[----:B------:R-:W-:Y:S02]  /*2920*/  LOP3.LUT R186, R220, 0x7fffffc, RZ, 0xc0, !PT ;  /* 0x07fffffcdcba7812 */ /* 0x000fe400078ec0ff */
[----:B--2---:R-:W-:-:S04]  /*2930*/  LOP3.LUT P4, RZ, R185, 0xff, RZ, 0xc0, !PT ;  /* 0x000000ffb9ff7812 */ /* 0x004fc8000788c0ff */
[----:B------:R-:W-:-:S09]  /*2940*/  P2R R215, PR, RZ, 0x10 ;  /* 0x00000010ffd77803 */ /* 0x000fd20000000000 */
        /* <DEDUP_REMOVED lines=19> */
[----:B------:R0:W1:Y:S04]  /*2a80*/  SHFL.DOWN PT, R214, R190, 0x1, 0x1f ;  /* 0x08201f00bed67f89 */ /* 0x00006800000e0000 */
[----:B------:R0:W2:Y:S02]  /*2a90*/  SHFL.DOWN PT, R185, R189, 0x1, 0x1f ;  /* 0x08201f00bdb97f89 */ /* 0x0000a400000e0000 */
.L_x_4288:
[----:B------:R-:W3:Y:S01]  /*2aa0*/  LDL R184, [R1+0x1c] ;  /* 0x00001c0001b87983 */ /* 0x000ee20000100800 */
[----:B--2---:R-:W-:Y:S01]  /*2ab0*/  FADD.FTZ R185, R189, R185 ;  /* 0x000000b9bdb97221 */ /* 0x004fe20000010000 */
[----:B------:R-:W-:Y:S01]  /*2ac0*/  @!P4 LOP3.LUT R188, R220, 0x3, RZ, 0xc0, !PT ;  /* 0x00000003dcbcc812 */ /* 0x000fe200078ec0ff */
[----:B------:R-:W-:Y:S05]  /*2ad0*/  WARPSYNC.ALL ;  /* 0x0000000000007948 */ /* 0x000fea0003800000 */
[----:B0-----:R-:W0:Y:S01]  /*2ae0*/  S2R R189, SR_CgaCtaId ;  /* 0x0000000000bd7919 */ /* 0x001e220000008800 */
[----:B------:R-:W-:Y:S01]  /*2af0*/  MOV R187, 0x400 ;  /* 0x0000040000bb7802 */ /* 0x000fe20000000f00 */
[----:B------:R-:W-:Y:S01]  /*2b00*/  BSSY B0, `(.L_x_4095) ;  /* 0x0000145000007945 */ /* 0x000fe20003800000 */
[----:B------:R-:W-:-:S02]  /*2b10*/  @!P4 IADD3 R188, R186, R188, RZ ;  /* 0x000000bcbabcc210 */ /* 0x000fc40007ffe0ff */
[----:B------:R-:W-:-:S05]  /*2b20*/  @P3 IADD3 R2, R2, -0x1, RZ ;  /* 0xffffffff02023810 */ /* 0x000fca0007ffe0ff */
[----:B------:R-:W-:Y:S01]  /*2b30*/  @P3 IMAD R2, R2, R6, RZ ;  /* 0x0000000602023224 */ /* 0x000fe200078e02ff */
[----:B0-----:R-:W-:-:S04]  /*2b40*/  LEA R187, R189, R187, 0x18 ;  /* 0x000000bbbdbb7211 */ /* 0x001fc800078ec0ff */
[----:B------:R-:W-:Y:S01]  /*2b50*/  LEA R189, R186, R187, 0x3 ;  /* 0x000000bbbabd7211 */ /* 0x000fe200078e18ff */
[----:B------:R-:W-:Y:S01]  /*2b60*/  @!P4 IMAD R188, R188, 0x8, R187 ;  /* 0x00000008bcbcc824 */ /* 0x000fe200078e02bb */
[----:B---3--:R-:W-:Y:S01]  /*2b70*/  ISETP.NE.AND P5, PT, R184, RZ, PT ;  /* 0x000000ffb800720c */ /* 0x008fe20003fa5270 */
[----:B-1----:R-:W-:-:S05]  /*2b80*/  FADD.FTZ R184, R190, R214 ;  /* 0x000000d6beb87221 */ /* 0x002fca0000010000 */
        /* <DEDUP_REMOVED lines=12> */
[----:B------:R-:W-:Y:S01]  /*2c50*/  FADD.FTZ R184, R186, R184 ;  /* 0x000000b8bab87221 */ /* 0x000fe20000010000 */
[----:B------:R-:W-:Y:S02]  /*2c60*/  IMAD.MOV.U32 R186, RZ, RZ, RZ ;  /* 0x000000ffffba7224 */ /* 0x000fe400078e00ff */
[----:B------:R-:W-:Y:S01]  /*2c70*/  FMUL.FTZ R187, R187, UR10 ;  /* 0x0000000abbbb7c20 */ /* 0x000fe20008410000 */
[----:B------:R-:W-:-:S04]  /*2c80*/  @P3 LEA.HI R2, R185, R2, RZ, 0x3 ;  /* 0x00000002b9023211 */ /* 0x000fc800078f18ff */
        /* <DEDUP_REMOVED lines=8> */
.L_x_4098:
[----:B------:R-:W-:Y:S05]  /*2d10*/  BSYNC B1 ;  /* 0x0000000000017941 */ /* 0x000fea0003800000 */
.L_x_4097:
[----:B------:R-:W-:Y:S04]  /*2d20*/  BSSY B1, `(.L_x_4099) ;  /* 0x0000014000017945 */ /* 0x000fe80003800000 */
[----:B------:R-:W-:Y:S05]  /*2d30*/  @P2 BRA `(.L_x_4100) ;  /* 0x00000000001c2947 */ /* 0x000fea0003800000 */
[----:B------:R-:W-:Y:S01]  /*2d40*/  UISETP.NE.U32.AND UP0, UPT, UR8, URZ, UPT ;  /* 0x0000003f0800728c */ /* 0x000fe2000bf05070 */
[----:B------:R-:W-:-:S03]  /*2d50*/  HFMA2.MMA R184, -RZ, RZ, 0, 0 ;  /* 0x00000000ffb87435 */ /* 0x000fc600000001ff */
[----:B------:R-:W-:-:S06]  /*2d60*/  UISETP.NE.AND.EX UP0, UPT, UR9, URZ, UPT, UP0 ;  /* 0x0000003f0900728c */ /* 0x000fcc000bf05300 */
[----:B------:R-:W-:-:S13]  /*2d70*/  PLOP3.LUT P4, PT, PT, PT, UP0, 0x80, 0x0 ;  /* 0x000000000000781c */ /* 0x000fda0003f8f008 */
[----:B------:R-:W-:Y:S05]  /*2d80*/  @!P4 BRA `(.L_x_4101) ;  /* 0x000000000034c947 */ /* 0x000fea0003800000 */
[----:B-----5:R-:W-:Y:S01]  /*2d90*/  SHF.L.U32 R184, R32, 0x10, RZ ;  /* 0x0000001020b87819 */ /* 0x020fe200000006ff */
[----:B------:R-:W-:Y:S06]  /*2da0*/  BRA `(.L_x_4101) ;  /* 0x00000000002c7947 */ /* 0x000fec0003800000 */
.L_x_4100:
        /* <DEDUP_REMOVED lines=8> */
[----:B------:R-:W-:Y:S02]  /*2e30*/  FMUL.FTZ R184, R3, R184 ;  /* 0x000000b803b87220 */ /* 0x000fe40000410000 */
[----:B-----5:R-:W-:-:S04]  /*2e40*/  @P4 IMAD.U32 R185, R32, 0x10000, RZ ;  /* 0x0001000020b94824 */ /* 0x020fc800078e00ff */
[----:B------:R-:W-:-:S07]  /*2e50*/  @P4 FADD.FTZ R184, R184, R185 ;  /* 0x000000b9b8b84221 */ /* 0x000fce0000010000 */
.L_x_4101:
[----:B------:R-:W-:Y:S05]  /*2e60*/  BSYNC B1 ;  /* 0x0000000000017941 */ /* 0x000fea0003800000 */
.L_x_4099:
        /* <DEDUP_REMOVED lines=9> */
[----:B------:R-:W-:-:S03]  /*2f00*/  MOV R185, RZ ;  /* 0x000000ff00b97202 */ /* 0x000fc60000000f00 */
[----:B------:R-:W-:-:S08]  /*2f10*/  FMUL.FTZ R184, R184, UR12 ;  /* 0x0000000cb8b87c20 */ /* 0x000fd00008410000 */
[----:B------:R-:W-:-:S05]  /*2f20*/  @P6 SHF.L.U32 R188, R172, 0x10, RZ ;  /* 0x00000010acbc6819 */ /* 0x000fca00000006ff */
[----:B------:R-:W-:-:S04]  /*2f30*/  @P6 FMUL.FTZ R185, R184, R188 ;  /* 0x000000bcb8b96220 */ /* 0x000fc80000410000 */
[----:B------:R-:W-:Y:S01]  /*2f40*/  FADD.FTZ R64, R64, R185 ;  /* 0x000000b940407221 */ /* 0x000fe20000010000 */
[----:B--2---:R-:W-:-:S05]  /*2f50*/  FMUL.FTZ R184, R189, R184 ;  /* 0x000000b8bdb87220 */ /* 0x004fca0000410000 */
[----:B------:R-:W-:-:S04]  /*2f60*/  FSEL R184, R184, RZ, P6 ;  /* 0x000000ffb8b87208 */ /* 0x000fc80003000000 */
[----:B------:R-:W-:-:S04]  /*2f70*/  F2FP.BF16.F32.PACK_AB R184, RZ, R184 ;  /* 0x000000b8ffb8723e */ /* 0x000fc800000010ff */
[----:B------:R-:W-:-:S07]  /*2f80*/  PRMT R180, R184, 0x7610, R180 ;  /* 0x00007610b8b47816 */ /* 0x000fce00000000b4 */
.L_x_4103:
[----:B------:R-:W-:Y:S05]  /*2f90*/  BSYNC B1 ;  /* 0x0000000000017941 */ /* 0x000fea0003800000 */
.L_x_4102:
[----:B------:R-:W-:Y:S04]  /*2fa0*/  BSSY B1, `(.L_x_4104) ;  /* 0x0000012000017945 */ /* 0x000fe80003800000 */
[----:B------:R-:W-:Y:S05]  /*2fb0*/  @P2 BRA `(.L_x_4105) ;  /* 0x0000000000142947 */ /* 0x000fea0003800000 */
[----:B------:R-:W-:Y:S01]  /*2fc0*/  IMAD.MOV.U32 R184, RZ, RZ, RZ ;  /* 0x000000ffffb87224 */ /* 0x000fe200078e00ff */
[----:B------:R-:W-:Y:S06]  /*2fd0*/  @!P4 BRA `(.L_x_4106) ;  /* 0x000000000038c947 */ /* 0x000fec0003800000 */
[----:B-----5:R-:W-:-:S04]  /*2fe0*/  PRMT R184, R32, 0x7632, R184 ;  /* 0x0000763220b87816 */ /* 0x020fc800000000b8 */
[----:B------:R-:W-:Y:S01]  /*2ff0*/  SHF.L.U32 R184, R184, 0x10, RZ ;  /* 0x00000010b8b87819 */ /* 0x000fe200000006ff */
[----:B------:R-:W-:Y:S06]  /*3000*/  BRA `(.L_x_4106) ;  /* 0x00000000002c7947 */ /* 0x000fec0003800000 */
.L_x_4105:
[----:B------:R-:W2:Y:S01]  /*3010*/  LDL R189, [R1+0x14] ;  /* 0x0000140001bd7983 */ /* 0x000ea20000100800 */
[----:B------:R-:W0:Y:S03]  /*3020*/  LDC.U8 R190, c[0x0][0x2a0] ;  /* 0x0000a800ffbe7b82 */ /* 0x000e260000000000 */
[----:B------:R-:W3:Y:S01]  /*3030*/  LDL R188, [R1+0x10] ;  /* 0x0000100001bc7983 */ /* 0x000ee20000100800 */
[----:B-----5:R-:W-:-:S04]  /*3040*/  @P4 PRMT R185, R32, 0x7632, R185 ;  /* 0x0000763220b94816 */ /* 0x020fc800000000b9 */
[----:B------:R-:W-:Y:S02]  /*3050*/  @P4 SHF.L.U32 R185, R185, 0x10, RZ ;  /* 0x00000010b9b94819 */ /* 0x000fe400000006ff */
[----:B0-----:R-:W-:-:S04]  /*3060*/  ISETP.NE.AND P6, PT, R190, RZ, PT ;  /* 0x000000ffbe00720c */ /* 0x001fc80003fc5270 */
[----:B------:R-:W-:-:S05]  /*3070*/  FSEL R184, R2, RZ, !P6 ;  /* 0x000000ff02b87208 */ /* 0x000fca0007000000 */
[----:B--2---:R-:W-:-:S04]  /*3080*/  FFMA.FTZ R184, R189, R187, R184 ;  /* 0x000000bbbdb87223 */ /* 0x004fc800000100b8 */
[----:B---3--:R-:W-:-:S04]  /*3090*/  FADD.FTZ R184, R188, -R184 ;  /* 0x800000b8bcb87221 */ /* 0x008fc80000010000 */
[----:B------:R-:W-:-:S04]  /*30a0*/  FMUL.FTZ R184, R3, R184 ;  /* 0x000000b803b87220 */ /* 0x000fc80000410000 */
[----:B------:R-:W-:-:S07]  /*30b0*/  @P4 FADD.FTZ R184, R184, R185 ;  /* 0x000000b9b8b84221 */ /* 0x000fce0000010000 */
.L_x_4106:
[----:B------:R-:W-:Y:S05]  /*30c0*/  BSYNC B1 ;  /* 0x0000000000017941 */ /* 0x000fea0003800000 */
.L_x_4104:
[----:B------:R-:W-:Y:S01]  /*30d0*/  @P5 F2FP.BF16.F32.PACK_AB R185, RZ, R184 ;  /* 0x000000b8ffb9523e */ /* 0x000fe200000010ff */
[----:B------:R-:W-:Y:S03]  /*30e0*/  BSSY B1, `(.L_x_4107) ;  /* 0x0000010000017945 */ /* 0x000fe60003800000 */
[----:B------:R-:W-:Y:S01]  /*30f0*/  @P5 PRMT R176, R176, 0x5410, R185 ;  /* 0x00005410b0b05816 */ /* 0x000fe200000000b9 */
[----:B------:R-:W-:Y:S06]  /*3100*/  @!P3 BRA `(.L_x_4108) ;  /* 0x000000000034b947 */ /* 0x000fec0003800000 */
[----:B------:R-:W2:Y:S01]  /*3110*/  LDL R189, [R1+0x6c] ;  /* 0x00006c0001bd7983 */ /* 0x000ea20000100800 */
[----:B-----5:R-:W-:Y:S01]  /*3120*/  LOP3.LUT P6, RZ, R198, 0xff00, RZ, 0xc0, !PT ;  /* 0x0000ff00c6ff7812 */ /* 0x020fe200078cc0ff */
[----:B------:R-:W-:Y:S01]  /*3130*/  FMUL.FTZ R184, R184, UR13 ;  /* 0x0000000db8b87c20 */ /* 0x000fe20008410000 */
[----:B------:R-:W-:-:S03]  /*3140*/  HFMA2.MMA R188, -RZ, RZ, 0, 0 ;  /* 0x00000000ffbc7435 */ /* 0x000fc600000001ff */
[----:B------:R-:W-:-:S08]  /*3150*/  FMUL.FTZ R184, R184, UR12 ;  /* 0x0000000cb8b87c20 */ /* 0x000fd00008410000 */
[----:B------:R-:W-:-:S05]  /*3160*/  @P6 PRMT R185, R172, 0x7632, R185 ;  /* 0x00007632acb96816 */ /* 0x000fca00000000b9 */
[----:B------:R-:W-:-:S04]  /*3170*/  @P6 IMAD.U32 R185, R185, 0x10000, RZ ;  /* 0x00010000b9b96824 */ /* 0x000fc800078e00ff */
[----:B------:R-:W-:-:S04]  /*3180*/  @P6 FMUL.FTZ R188, R184, R185 ;  /* 0x000000b9b8bc6220 */ /* 0x000fc80000410000 */
[----:B------:R-:W-:Y:S01]  /*3190*/  FADD.FTZ R65, R65, R188 ;  /* 0x000000bc41417221 */ /* 0x000fe20000010000 */
[----:B--2---:R-:W-:-:S05]  /*31a0*/  FMUL.FTZ R184, R189, R184 ;  /* 0x000000b8bdb87220 */ /* 0x004fca0000410000 */
[----:B------:R-:W-:-:S04]  /*31b0*/  FSEL R184, R184, RZ, P6 ;  /* 0x000000ffb8b87208 */ /* 0x000fc80003000000 */
[----:B------:R-:W-:-:S04]  /*31c0*/  F2FP.BF16.F32.PACK_AB R184, RZ, R184 ;  /* 0x000000b8ffb8723e */ /* 0x000fc800000010ff */
[----:B------:R-:W-:-:S07]  /*31d0*/  PRMT R180, R180, 0x5410, R184 ;  /* 0x00005410b4b47816 */ /* 0x000fce00000000b8 */
.L_x_4108:
[----:B------:R-:W-:Y:S05]  /*31e0*/  BSYNC B1 ;  /* 0x0000000000017941 */ /* 0x000fea0003800000 */
.L_x_4107:
[----:B------:R-:W-:Y:S04]  /*31f0*/  BSSY B1, `(.L_x_4109) ;  /* 0x0000011000017945 */ /* 0x000fe80003800000 */
[----:B------:R-:W-:Y:S05]  /*3200*/  @P2 BRA `(.L_x_4110) ;  /* 0x0000000000102947 */ /* 0x000fea0003800000 */
[----:B------:R-:W-:Y:S01]  /*3210*/  MOV R184, RZ ;  /* 0x000000ff00b87202 */ /* 0x000fe20000000f00 */
[----:B------:R-:W-:Y:S06]  /*3220*/  @!P4 BRA `(.L_x_4111) ;  /* 0x000000000034c947 */ /* 0x000fec0003800000 */
[----:B-----5:R-:W-:Y:S01]  /*3230*/  IMAD.U32 R184, R33, 0x10000, RZ ;  /* 0x0001000021b87824 */ /* 0x020fe200078e00ff */
[----:B------:R-:W-:Y:S06]  /*3240*/  BRA `(.L_x_4111) ;  /* 0x00000000002c7947 */ /* 0x000fec0003800000 */
.L_x_4110:
[----:B------:R-:W2:Y:S01]  /*3250*/  LDL R185, [R1+0xc] ;  /* 0x00000c0001b97983 */ /* 0x000ea20000100800 */
[----:B------:R-:W0:Y:S01]  /*3260*/  LDC.U8 R189, c[0x0][0x2a0] ;  /* 0x0000a800ffbd7b82 */ /* 0x000e220000000000 */
[----:B--2---:R-:W-:Y:S02]  /*3270*/  MOV R188, R185 ;  /* 0x000000b900bc7202 */ /* 0x004fe40000000f00 */
[----:B------:R-:W2:Y:S01]  /*3280*/  LDL R185, [R1+0x8] ;  /* 0x0000080001b97983 */ /* 0x000ea20000100800 */
[----:B0-----:R-:W-:-:S04]  /*3290*/  ISETP.NE.AND P6, PT, R189, RZ, PT ;  /* 0x000000ffbd00720c */ /* 0x001fc80003fc5270 */
[----:B------:R-:W-:-:S05]  /*32a0*/  FSEL R184, R2, RZ, !P6 ;  /* 0x000000ff02b87208 */ /* 0x000fca0007000000 */
[----:B------:R-:W-:-:S04]  /*32b0*/  FFMA.FTZ R184, R188, R187, R184 ;  /* 0x000000bbbcb87223 */ /* 0x000fc800000100b8 */
[----:B--2---:R-:W-:Y:S01]  /*32c0*/  FADD.FTZ R184, R185, -R184 ;  /* 0x800000b8b9b87221 */ /* 0x004fe20000010000 */
[----:B-----5:R-:W-:-:S03]  /*32d0*/  @P4 SHF.L.U32 R185, R33, 0x10, RZ ;  /* 0x0000001021b94819 */ /* 0x020fc600000006ff */
[----:B------:R-:W-:-:S04]  /*32e0*/  FMUL.FTZ R184, R3, R184 ;  /* 0x000000b803b87220 */ /* 0x000fc80000410000 */
[----:B------:R-:W-:-:S07]  /*32f0*/  @P4 FADD.FTZ R184, R184, R185 ;  /* 0x000000b9b8b84221 */ /* 0x000fce0000010000 */
.L_x_4111:
[----:B------:R-:W-:Y:S05]  /*3300*/  BSYNC B1 ;  /* 0x0000000000017941 */ /* 0x000fea0003800000 */
.L_x_4109:
[----:B------:R-:W-:Y:S01]  /*3310*/  @P5 F2FP.BF16.F32.PACK_AB R185, RZ, R184 ;  /* 0x000000b8ffb9523e */ /* 0x000fe200000010ff */
[----:B------:R-:W-:Y:S03]  /*3320*/  BSSY B1, `(.L_x_4112) ;  /* 0x000000f000017945 */ /* 0x000fe60003800000 */
[----:B------:R-:W-:Y:S01]  /*3330*/  @P5 PRMT R177, R185, 0x7610, R177 ;  /* 0x00007610b9b15816 */ /* 0x000fe200000000b1 */
[----:B------:R-:W-:Y:S06]  /*3340*/  @!P3 BRA `(.L_x_4113) ;  /* 0x000000000030b947 */ /* 0x000fec0003800000 */
[----:B------:R-:W2:Y:S01]  /*3350*/  LDL R189, [R1+0x70] ;  /* 0x0000700001bd7983 */ /* 0x000ea20000100800 */
[----:B-----5:R-:W-:Y:S01]  /*3360*/  LOP3.LUT P6, RZ, R198, 0xff0000, RZ, 0xc0, !PT ;  /* 0x00ff0000c6ff7812 */ /* 0x020fe200078cc0ff */
[----:B------:R-:W-:Y:S01]  /*3370*/  FMUL.FTZ R184, R184, UR13 ;  /* 0x0000000db8b87c20 */ /* 0x000fe20008410000 */
[----:B------:R-:W-:-:S03]  /*3380*/  IMAD.MOV.U32 R185, RZ, RZ, RZ ;  /* 0x000000ffffb97224 */ /* 0x000fc600078e00ff */
        /* <DEDUP_REMOVED lines=8> */
.L_x_4113:
[----:B------:R-:W-:Y:S05]  /*3410*/  BSYNC B1 ;  /* 0x0000000000017941 */ /* 0x000fea0003800000 */
.L_x_4112:
[----:B------:R-:W-:Y:S04]  /*3420*/  BSSY B1, `(.L_x_4114) ;  /* 0x0000012000017945 */ /* 0x000fe80003800000 */
[----:B------:R-:W-:Y:S05]  /*3430*/  @P2 BRA `(.L_x_4115) ;  /* 0x0000000000142947 */ /* 0x000fea0003800000 */
[----:B------:R-:W-:Y:S01]  /*3440*/  HFMA2.MMA R184, -RZ, RZ, 0, 0 ;  /* 0x00000000ffb87435 */ /* 0x000fe200000001ff */
[----:B------:R-:W-:Y:S10]  /*3450*/  @!P4 BRA `(.L_x_4116) ;  /* 0x000000000038c947 */ /* 0x000ff40003800000 */
[----:B-----5:R-:W-:-:S05]  /*3460*/  PRMT R184, R33, 0x7632, R184 ;  /* 0x0000763221b87816 */ /* 0x020fca00000000b8 */
[----:B------:R-:W-:Y:S01]  /*3470*/  IMAD.U32 R184, R184, 0x10000, RZ ;  /* 0x00010000b8b87824 */ /* 0x000fe200078e00ff */
[----:B------:R-:W-:Y:S06]  /*3480*/  BRA `(.L_x_4116) ;  /* 0x00000000002c7947 */ /* 0x000fec0003800000 */
.L_x_4115:
[----:B------:R-:W2:Y:S01]  /*3490*/  LDL R189, [R1+0x4] ;  /* 0x0000040001bd7983 */ /* 0x000ea20000100800 */
[----:B------:R-:W0:Y:S03]  /*34a0*/  LDC.U8 R190, c[0x0][0x2a0] ;  /* 0x0000a800ffbe7b82 */ /* 0x000e260000000000 */
[----:B------:R-:W3:Y:S01]  /*34b0*/  LDL R188, [R1] ;  /* 0x0000000001bc7983 */ /* 0x000ee20000100800 */
        /* <DEDUP_REMOVED lines=8> */
.L_x_4116:
[----:B------:R-:W-:Y:S05]  /*3540*/  BSYNC B1 ;  /* 0x0000000000017941 */ /* 0x000fea0003800000 */
.L_x_4114:
        /* <DEDUP_REMOVED lines=9> */
[----:B------:R-:W-:-:S04]  /*35e0*/  @P6 PRMT R185, R173, 0x7632, R185 ;  /* 0x00007632adb96816 */ /* 0x000fc800000000b9 */
[----:B------:R-:W-:-:S05]  /*35f0*/  @P6 SHF.L.U32 R185, R185, 0x10, RZ ;  /* 0x00000010b9b96819 */ /* 0x000fca00000006ff */
[----:B------:R-:W-:-:S04]  /*3600*/  @P6 FMUL.FTZ R188, R184, R185 ;  /* 0x000000b9b8bc6220 */ /* 0x000fc80000410000 */
[----:B------:R-:W-:Y:S01]  /*3610*/  FADD.FTZ R67, R67, R188 ;  /* 0x000000bc43437221 */ /* 0x000fe20000010000 */
[----:B--2---:R-:W-:-:S05]  /*3620*/  FMUL.FTZ R184, R189, R184 ;  /* 0x000000b8bdb87220 */ /* 0x004fca0000410000 */
[----:B------:R-:W-:-:S04]  /*3630*/  FSEL R184, R184, RZ, P6 ;  /* 0x000000ffb8b87208 */ /* 0x000fc80003000000 */
[----:B------:R-:W-:-:S04]  /*3640*/  F2FP.BF16.F32.PACK_AB R184, RZ, R184 ;  /* 0x000000b8ffb8723e */ /* 0x000fc800000010ff */
[----:B------:R-:W-:-:S07]  /*3650*/  PRMT R181, R181, 0x5410, R184 ;  /* 0x00005410b5b57816 */ /* 0x000fce00000000b8 */
.L_x_4118:
[----:B------:R-:W-:Y:S05]  /*3660*/  BSYNC B1 ;  /* 0x0000000000017941 */ /* 0x000fea0003800000 */
.L_x_4117:
[----:B------:R-:W-:Y:S04]  /*3670*/  BSSY B1, `(.L_x_4119) ;  /* 0x000000e000017945 */ /* 0x000fe80003800000 */
[----:B------:R-:W-:Y:S05]  /*3680*/  @P2 BRA `(.L_x_4120) ;  /* 0x0000000000102947 */ /* 0x000fea0003800000 */
[----:B------:R-:W-:Y:S01]  /*3690*/  MOV R184, RZ ;  /* 0x000000ff00b87202 */ /* 0x000fe20000000f00 */
[----:B------:R-:W-:Y:S06]  /*36a0*/  @!P4 BRA `(.L_x_4121) ;  /* 0x000000000028c947 */ /* 0x000fec0003800000 */
[----:B-----5:R-:W-:Y:S01]  /*36b0*/  SHF.L.U32 R184, R34, 0x10, RZ ;  /* 0x0000001022b87819 */ /* 0x020fe200000006ff */
[----:B------:R-:W-:Y:S06]  /*36c0*/  BRA `(.L_x_4121) ;  /* 0x0000000000207947 */ /* 0x000fec0003800000 */
.L_x_4120:
[----:B------:R-:W0:Y:S02]  /*36d0*/  LDC.U8 R185, c[0x0][0x2a0] ;  /* 0x0000a800ffb97b82 */ /* 0x000e240000000000 */
[----:B0-----:R-:W-:Y:S01]  /*36e0*/  ISETP.NE.AND P6, PT, R185, RZ, PT ;  /* 0x000000ffb900720c */ /* 0x001fe20003fc5270 */
[----:B-----5:R-:W-:-:S03]  /*36f0*/  @P4 IMAD.U32 R185, R34, 0x10000, RZ ;  /* 0x0001000022b94824 */ /* 0x020fc600078e00ff */
[----:B------:R-:W-:-:S05]  /*3700*/  FSEL R184, R2, RZ, !P6 ;  /* 0x000000ff02b87208 */ /* 0x000fca0007000000 */
[----:B------:R-:W-:-:S04]  /*3710*/  FFMA.FTZ R184, R252, R187, R184 ;  /* 0x000000bbfcb87223 */ /* 0x000fc800000100b8 */
[----:B------:R-:W-:-:S04]  /*3720*/  FADD.FTZ R184, R251, -R184 ;  /* 0x800000b8fbb87221 */ /* 0x000fc80000010000 */
[----:B------:R-:W-:-:S04]  /*3730*/  FMUL.FTZ R184, R3, R184 ;  /* 0x000000b803b87220 */ /* 0x000fc80000410000 */
[----:B------:R-:W-:-:S07]  /*3740*/  @P4 FADD.FTZ R184, R184, R185 ;  /* 0x000000b9b8b84221 */ /* 0x000fce0000010000 */
.L_x_4121:
[----:B------:R-:W-:Y:S05]  /*3750*/  BSYNC B1 ;  /* 0x0000000000017941 */ /* 0x000fea0003800000 */
.L_x_4119:
        /* <DEDUP_REMOVED lines=16> */
.L_x_4123:
[----:B------:R-:W-:Y:S05]  /*3860*/  BSYNC B1 ;  /* 0x0000000000017941 */ /* 0x000fea0003800000 */
.L_x_4122:
[----:B------:R-:W-:Y:S04]  /*3870*/  BSSY B1, `(.L_x_4124) ;  /* 0x0000010000017945 */ /* 0x000fe80003800000 */
[----:B------:R-:W-:Y:S05]  /*3880*/  @P2 BRA `(.L_x_4125) ;  /* 0x0000000000142947 */ /* 0x000fea0003800000 */
[----:B------:R-:W-:Y:S01]  /*3890*/  IMAD.MOV.U32 R184, RZ, RZ, RZ ;  /* 0x000000ffffb87224 */ /* 0x000fe200078e00ff */
[----:B------:R-:W-:Y:S06]  /*38a0*/  @!P4 BRA `(.L_x_4126) ;  /* 0x000000000030c947 */ /* 0x000fec0003800000 */
[----:B-----5:R-:W-:-:S04]  /*38b0*/  PRMT R184, R34, 0x7632, R184 ;  /* 0x0000763222b87816 */ /* 0x020fc800000000b8 */
[----:B------:R-:W-:Y:S01]  /*38c0*/  SHF.L.U32 R184, R184, 0x10, RZ ;  /* 0x00000010b8b87819 */ /* 0x000fe200000006ff */
[----:B------:R-:W-:Y:S06]  /*38d0*/  BRA `(.L_x_4126) ;  /* 0x0000000000247947 */ /* 0x000fec0003800000 */
.L_x_4125:
[----:B------:R-:W0:Y:S01]  /*38e0*/  LDC.U8 R188, c[0x0][0x2a0] ;  /* 0x0000a800ffbc7b82 */ /* 0x000e220000000000 */
[----:B-----5:R-:W-:-:S04]  /*38f0*/  @P4 PRMT R185, R34, 0x7632, R185 ;  /* 0x0000763222b94816 */ /* 0x020fc800000000b9 */
[----:B------:R-:W-:Y:S02]  /*3900*/  @P4 SHF.L.U32 R185, R185, 0x10, RZ ;  /* 0x00000010b9b94819 */ /* 0x000fe400000006ff */
[----:B0-----:R-:W-:-:S04]  /*3910*/  ISETP.NE.AND P6, PT, R188, RZ, PT ;  /* 0x000000ffbc00720c */ /* 0x001fc80003fc5270 */
[----:B------:R-:W-:-:S05]  /*3920*/  FSEL R184, R2, RZ, !P6 ;  /* 0x000000ff02b87208 */ /* 0x000fca0007000000 */
[----:B------:R-:W-:-:S04]  /*3930*/  FFMA.FTZ R184, R250, R187, R184 ;  /* 0x000000bbfab87223 */ /* 0x000fc800000100b8 */
[----:B------:R-:W-:-:S04]  /*3940*/  FADD.FTZ R184, R249, -R184 ;  /* 0x800000b8f9b87221 */ /* 0x000fc80000010000 */
[----:B------:R-:W-:-:S04]  /*3950*/  FMUL.FTZ R184, R3, R184 ;  /* 0x000000b803b87220 */ /* 0x000fc80000410000 */
[----:B------:R-:W-:-:S07]  /*3960*/  @P4 FADD.FTZ R184, R184, R185 ;  /* 0x000000b9b8b84221 */ /* 0x000fce0000010000 */
.L_x_4126:
[----:B------:R-:W-:Y:S05]  /*3970*/  BSYNC B1 ;  /* 0x0000000000017941 */ /* 0x000fea0003800000 */
.L_x_4124:
        /* <DEDUP_REMOVED lines=17> */
.L_x_4128:
[----:B------:R-:W-:Y:S05]  /*3a90*/  BSYNC B1 ;  /* 0x0000000000017941 */ /* 0x000fea0003800000 */
.L_x_4127:
[----:B------:R-:W-:Y:S04]  /*3aa0*/  BSSY B1, `(.L_x_4129) ;  /* 0x000000e000017945 */ /* 0x000fe80003800000 */
[----:B------:R-:W-:Y:S05]  /*3ab0*/  @P2 BRA `(.L_x_4130) ;  /* 0x0000000000102947 */ /* 0x000fea0003800000 */
[----:B------:R-:W-:Y:S01]  /*3ac0*/  MOV R184, RZ ;  /* 0x000000ff00b87202 */ /* 0x000fe20000000f00 */
[----:B------:R-:W-:Y:S06]  /*3ad0*/  @!P4 BRA `(.L_x_4131) ;  /* 0x000000000028c947 */ /* 0x000fec0003800000 */
[----:B-----5:R-:W-:Y:S01]  /*3ae0*/  SHF.L.U32 R184, R35, 0x10, RZ ;  /* 0x0000001023b87819 */ /* 0x020fe200000006ff */
[----:B------:R-:W-:Y:S06]  /*3af0*/  BRA `(.L_x_4131) ;  /* 0x0000000000207947 */ /* 0x000fec0003800000 */
.L_x_4130:
[----:B------:R-:W0:Y:S02]  /*3b00*/  LDC.U8 R185, c[0x0][0x2a0] ;  /* 0x0000a800ffb97b82 */ /* 0x000e240000000000 */
[----:B0-----:R-:W-:Y:S02]  /*3b10*/  ISETP.NE.AND P6, PT, R185, RZ, PT ;  /* 0x000000ffb900720c */ /* 0x001fe40003fc5270 */
[----:B-----5:R-:W-:Y:S02]  /*3b20*/  @P4 SHF.L.U32 R185, R35, 0x10, RZ ;  /* 0x0000001023b94819 */ /* 0x020fe400000006ff */
[----:B------:R-:W-:-:S05]  /*3b30*/  FSEL R184, R2, RZ, !P6 ;  /* 0x000000ff02b87208 */ /* 0x000fca0007000000 */
[----:B------:R-:W-:-:S04]  /*3b40*/  FFMA.FTZ R184, R248, R187, R184 ;  /* 0x000000bbf8b87223 */ /* 0x000fc800000100b8 */
[----:B------:R-:W-:-:S04]  /*3b50*/  FADD.FTZ R184, R247, -R184 ;  /* 0x800000b8f7b87221 */ /* 0x000fc80000010000 */
[----:B------:R-:W-:-:S04]  /*3b60*/  FMUL.FTZ R184, R3, R184 ;  /* 0x000000b803b87220 */ /* 0x000fc80000410000 */
[----:B------:R-:W-:-:S07]  /*3b70*/  @P4 FADD.FTZ R184, R184, R185 ;  /* 0x000000b9b8b84221 */ /* 0x000fce0000010000 */
.L_x_4131:
[----:B------:R-:W-:Y:S05]  /*3b80*/  BSYNC B1 ;  /* 0x0000000000017941 */ /* 0x000fea0003800000 */
.L_x_4129:
        /* <DEDUP_REMOVED lines=16> */
.L_x_4133:
[----:B------:R-:W-:Y:S05]  /*3c90*/  BSYNC B1 ;  /* 0x0000000000017941 */ /* 0x000fea0003800000 */
.L_x_4132:
[----:B------:R-:W-:Y:S04]  /*3ca0*/  BSSY B1, `(.L_x_4134) ;  /* 0x0000010000017945 */ /* 0x000fe80003800000 */
[----:B------:R-:W-:Y:S05]  /*3cb0*/  @P2 BRA `(.L_x_4135) ;  /* 0x0000000000142947 */ /* 0x000fea0003800000 */
[----:B------:R-:W-:Y:S01]  /*3cc0*/  HFMA2.MMA R184, -RZ, RZ, 0, 0 ;  /* 0x00000000ffb87435 */ /* 0x000fe200000001ff */
[----:B------:R-:W-:Y:S10]  /*3cd0*/  @!P4 BRA `(.L_x_4136) ;  /* 0x000000000030c947 */ /* 0x000ff40003800000 */
[----:B-----5:R-:W-:-:S04]  /*3ce0*/  PRMT R184, R35, 0x7632, R184 ;  /* 0x0000763223b87816 */ /* 0x020fc800000000b8 */
[----:B------:R-:W-:Y:S01]  /*3cf0*/  SHF.L.U32 R184, R184, 0x10, RZ ;  /* 0x00000010b8b87819 */ /* 0x000fe200000006ff */
[----:B------:R-:W-:Y:S06]  /*3d00*/  BRA `(.L_x_4136) ;  /* 0x0000000000247947 */ /* 0x000fec0003800000 */
.L_x_4135:
[----:B------:R-:W0:Y:S01]  /*3d10*/  LDC.U8 R188, c[0x0][0x2a0] ;  /* 0x0000a800ffbc7b82 */ /* 0x000e220000000000 */
[----:B-----5:R-:W-:-:S05]  /*3d20*/  @P4 PRMT R185, R35, 0x7632, R185 ;  /* 0x0000763223b94816 */ /* 0x020fca00000000b9 */
[----:B------:R-:W-:Y:S01]  /*3d30*/  @P4 IMAD.U32 R185, R185, 0x10000, RZ ;  /* 0x00010000b9b94824 */ /* 0x000fe200078e00ff */
[----:B0-----:R-:W-:-:S04]  /*3d40*/  ISETP.NE.AND P6, PT, R188, RZ, PT ;  /* 0x000000ffbc00720c */ /* 0x001fc80003fc5270 */
[----:B------:R-:W-:-:S05]  /*3d50*/  FSEL R184, R2, RZ, !P6 ;  /* 0x000000ff02b87208 */ /* 0x000fca0007000000 */
[----:B------:R-:W-:-:S04]  /*3d60*/  FFMA.FTZ R184, R246, R187, R184 ;  /* 0x000000bbf6b87223 */ /* 0x000fc800000100b8 */
[----:B------:R-:W-:-:S04]  /*3d70*/  FADD.FTZ R184, R245, -R184 ;  /* 0x800000b8f5b87221 */ /* 0x000fc80000010000 */
[----:B------:R-:W-:-:S04]  /*3d80*/  FMUL.FTZ R184, R3, R184 ;  /* 0x000000b803b87220 */ /* 0x000fc80000410000 */
[----:B------:R-:W-:-:S07]  /*3d90*/  @P4 FADD.FTZ R184, R184, R185 ;  /* 0x000000b9b8b84221 */ /* 0x000fce0000010000 */
.L_x_4136:
[----:B------:R-:W-:Y:S05]  /*3da0*/  BSYNC B1 ;  /* 0x0000000000017941 */ /* 0x000fea0003800000 */
.L_x_4134:
[----:B------:R-:W-:Y:S01]  /*3db0*/  @P5 F2FP.BF16.F32.PACK_AB R185, RZ, R184 ;  /* 0x000000b8ffb9523e */ /* 0x000fe200000010ff */
[----:B------:R-:W-:Y:S03]  /*3dc0*/  BSSY B1, `(.L_x_4137) ;  /* 0x0000010000017945 */ /* 0x000fe60003800000 */
[----:B------:R-:W-:Y:S01]  /*3dd0*/  @P5 PRMT R179, R179, 0x5410, R185 ;  /* 0x00005410b3b35816 */ /* 0x000fe200000000b9 */
[----:B------:R-:W-:Y:S06]  /*3de0*/  @!P3 BRA `(.L_x_4138) ;  /* 0x000000000034b947 */ /* 0x000fec0003800000 */
[----:B------:R-:W2:Y:S01]  /*3df0*/  LDL R189, [R1+0x84] ;  /* 0x0000840001bd7983 */ /* 0x000ea20000100800 */
[----:B-----5:R-:W-:Y:S01]  /*3e00*/  LOP3.LUT P4, RZ, R199, 0xff000000, RZ, 0xc0, !PT ;  /* 0xff000000c7ff7812 */ /* 0x020fe2000788c0ff */
[----:B------:R-:W-:Y:S01]  /*3e10*/  FMUL.FTZ R184, R184, UR13 ;  /* 0x0000000db8b87c20 */ /* 0x000fe20008410000 */
[----:B------:R-:W-:-:S03]  /*3e20*/  MOV R188, RZ ;  /* 0x000000ff00bc7202 */ /* 0x000fc60000000f00 */
        /* <DEDUP_REMOVED lines=9> */
.L_x_4138:
[----:B------:R-:W-:Y:S05]  /*3ec0*/  BSYNC B1 ;  /* 0x0000000000017941 */ /* 0x000fea0003800000 */
.L_x_4137:
        /* <DEDUP_REMOVED lines=8> */
.L_x_4096:
[----:B------:R-:W-:Y:S05]  /*3f50*/  BSYNC B0 ;  /* 0x0000000000007941 */ /* 0x000fea0003800000 */
.L_x_4095:
[----:B------:R-:W-:Y:S04]  /*3f60*/  BSSY B0, `(.L_x_4139) ;  /* 0x0000124000007945 */ /* 0x000fe80003800000 */
[----:B------:R-:W-:Y:S05]  /*3f70*/  @!P0 BRA `(.L_x_4140) ;  /* 0x0000001000888947 */ /* 0x000fea0003800000 */
[----:B------:R-:W-:Y:S04]  /*3f80*/  BSSY B1, `(.L_x_4141) ;  /* 0x0000005000017945 */ /* 0x000fe80003800000 */
[----:B------:R-:W-:Y:S05]  /*3f90*/  @!P3 BRA `(.L_x_4142) ;  /* 0x00000000000cb947 */ /* 0x000fea0003800000 */
[----:B-----5:R-:W1:Y:S02]  /*3fa0*/  LDC.64 R172, c[0x0][0x220] ;  /* 0x00008800ffac7b82 */ /* 0x020e640000000a00 */
[----:B-1----:R-:W-:-:S06]  /*3fb0*/  IMAD.WIDE.U32 R172, R186, 0x10, R172 ;  /* 0x00000010baac7825 */ /* 0x002fcc00078e00ac */
[----:B------:R-:W5:Y:S02]  /*3fc0*/  LDG.E.128 R172, desc[UR4][R172.64] ;  /* 0x00000004acac7981 */ /* 0x000f64000c1e1d00 */
.L_x_4142:
[----:B------:R-:W-:Y:S05]  /*3fd0*/  BSYNC B1 ;  /* 0x0000000000017941 */ /* 0x000fea0003800000 */
.L_x_4141:
[----:B------:R-:W-:Y:S04]  /*3fe0*/  BSSY B1, `(.L_x_4143) ;  /* 0x0000014000017945 */ /* 0x000fe80003800000 */
[----:B------:R-:W-:Y:S05]  /*3ff0*/  @P2 BRA `(.L_x_4144) ;  /* 0x00000000001c2947 */ /* 0x000fea0003800000 */
[----:B------:R-:W-:Y:S01]  /*4000*/  UISETP.NE.U32.AND UP0, UPT, UR8, URZ, UPT ;  /* 0x0000003f0800728c */ /* 0x000fe2000bf05070 */
[----:B0-----:R-:W-:-:S03]  /*4010*/  HFMA2.MMA R184, -RZ, RZ, 0, 0 ;  /* 0x00000000ffb87435 */ /* 0x001fc600000001ff */
[----:B------:R-:W-:-:S06]  /*4020*/  UISETP.NE.AND.EX UP0, UPT, UR9, URZ, UPT, UP0 ;  /* 0x0000003f0900728c */ /* 0x000fcc000bf05300 */
[----:B------:R-:W-:-:S13]  /*4030*/  PLOP3.LUT P4, PT, PT, PT, UP0, 0x80, 0x0 ;  /* 0x000000000000781c */ /* 0x000fda0003f8f008 */
[----:B------:R-:W-:Y:S05]  /*4040*/  @!P4 BRA `(.L_x_4145) ;  /* 0x000000000034c947 */ /* 0x000fea0003800000 */
[----:B-----5:R-:W-:Y:S01]  /*4050*/  SHF.L.U32 R184, R28, 0x10, RZ ;  /* 0x000000101cb87819 */ /* 0x020fe200000006ff */
[----:B------:R-:W-:Y:S06]  /*4060*/  BRA `(.L_x_4145) ;  /* 0x00000000002c7947 */ /* 0x000fec0003800000 */
.L_x_4144:
        /* <DEDUP_REMOVED lines=9> */
[----:B-----5:R-:W-:-:S05]  /*4100*/  @P4 SHF.L.U32 R185, R28, 0x10, RZ ;  /* 0x000000101cb94819 */ /* 0x020fca00000006ff */
[----:B------:R-:W-:-:S07]  /*4110*/  @P4 FADD.FTZ R184, R184, R185 ;  /* 0x000000b9b8b84221 */ /* 0x000fce0000010000 */
.L_x_4145:
[----:B------:R-:W-:Y:S05]  /*4120*/  BSYNC B1 ;  /* 0x0000000000017941 */ /* 0x000fea0003800000 */
.L_x_4143:
        /* <DEDUP_REMOVED lines=18> */
.L_x_4147:
[----:B------:R-:W-:Y:S05]  /*4250*/  BSYNC B1 ;  /* 0x0000000000017941 */ /* 0x000fea0003800000 */
.L_x_4146:
[----:B------:R-:W-:Y:S04]  /*4260*/  BSSY B1, `(.L_x_4148) ;  /* 0x0000010000017945 */ /* 0x000fe80003800000 */
[----:B------:R-:W-:Y:S05]  /*4270*/  @P2 BRA `(.L_x_4149) ;  /* 0x0000000000142947 */ /* 0x000fea0003800000 */
[----:B------:R-:W-:Y:S01]  /*4280*/  MOV R184, RZ ;  /* 0x000000ff00b87202 */ /* 0x000fe20000000f00 */
[----:B------:R-:W-:Y:S06]  /*4290*/  @!P4 BRA `(.L_x_4150) ;  /* 0x000000000030c947 */ /* 0x000fec0003800000 */
[----:B-----5:R-:W-:-:S04]  /*42a0*/  PRMT R184, R28, 0x7632, R184 ;  /* 0x000076321cb87816 */ /* 0x020fc800000000b8 */
[----:B------:R-:W-:Y:S01]  /*42b0*/  SHF.L.U32 R184, R184, 0x10, RZ ;  /* 0x00000010b8b87819 */ /* 0x000fe200000006ff */
[----:B------:R-:W-:Y:S06]  /*42c0*/  BRA `(.L_x_4150) ;  /* 0x0000000000247947 */ /* 0x000fec0003800000 */
.L_x_4149:
        /* <DEDUP_REMOVED lines=9> */
.L_x_4150:
[----:B------:R-:W-:Y:S05]  /*4360*/  BSYNC B1 ;  /* 0x0000000000017941 */ /* 0x000fea0003800000 */
.L_x_4148:
        /* <DEDUP_REMOVED lines=17> */
.L_x_4152:
[----:B------:R-:W-:Y:S05]  /*4480*/  BSYNC B1 ;  /* 0x0000000000017941 */ /* 0x000fea0003800000 */
.L_x_4151:
[----:B------:R-:W-:Y:S04]  /*4490*/  BSSY B1, `(.L_x_4153) ;  /* 0x000000e000017945 */ /* 0x000fe80003800000 */
[----:B------:R-:W-:Y:S05]  /*44a0*/  @P2 BRA `(.L_x_4154) ;  /* 0x0000000000102947 */ /* 0x000fea0003800000 */
[----:B------:R-:W-:Y:S01]  /*44b0*/  MOV R184, RZ ;  /* 0x000000ff00b87202 */ /* 0x000fe20000000f00 */
[----:B------:R-:W-:Y:S06]  /*44c0*/  @!P4 BRA `(.L_x_4155) ;  /* 0x000000000028c947 */ /* 0x000fec0003800000 */
[----:B-----5:R-:W-:Y:S01]  /*44d0*/  IMAD.U32 R184, R29, 0x10000, RZ ;  /* 0x000100001db87824 */ /* 0x020fe200078e00ff */
[----:B------:R-:W-:Y:S06]  /*44e0*/  BRA `(.L_x_4155) ;  /* 0x0000000000207947 */ /* 0x000fec0003800000 */
.L_x_4154:
        /* <DEDUP_REMOVED lines=8> */
.L_x_4155:
[----:B------:R-:W-:Y:S05]  /*4570*/  BSYNC B1 ;  /* 0x0000000000017941 */ /* 0x000fea0003800000 */
.L_x_4153:
        /* <DEDUP_REMOVED lines=16> */
.L_x_4157:
[----:B------:R-:W-:Y:S05]  /*4680*/  BSYNC B1 ;  /* 0x0000000000017941 */ /* 0x000fea0003800000 */
.L_x_4156:
[----:B------:R-:W-:Y:S04]  /*4690*/  BSSY B1, `(.L_x_4158) ;  /* 0x0000010000017945 */ /* 0x000fe80003800000 */
[----:B------:R-:W-:Y:S05]  /*46a0*/  @P2 BRA `(.L_x_4159) ;  /* 0x0000000000142947 */ /* 0x000fea0003800000 */
[----:B------:R-:W-:Y:S01]  /*46b0*/  IMAD.MOV.U32 R184, RZ, RZ, RZ ;  /* 0x000000ffffb87224 */ /* 0x000fe200078e00ff */
[----:B------:R-:W-:Y:S06]  /*46c0*/  @!P4 BRA `(.L_x_4160) ;  /* 0x000000000030c947 */ /* 0x000fec0003800000 */
[----:B-----5:R-:W-:-:S04]  /*46d0*/  PRMT R184, R29, 0x7632, R184 ;  /* 0x000076321db87816 */ /* 0x020fc800000000b8 */
[----:B------:R-:W-:Y:S01]  /*46e0*/  SHF.L.U32 R184, R184, 0x10, RZ ;  /* 0x00000010b8b87819 */ /* 0x000fe200000006ff */
[----:B------:R-:W-:Y:S06]  /*46f0*/  BRA `(.L_x_4160) ;  /* 0x0000000000247947 */ /* 0x000fec0003800000 */
.L_x_4159:
        /* <DEDUP_REMOVED lines=9> */
.L_x_4160:
[----:B------:R-:W-:Y:S05]  /*4790*/  BSYNC B1 ;  /* 0x0000000000017941 */ /* 0x000fea0003800000 */
.L_x_4158:
        /* <DEDUP_REMOVED lines=17> */
.L_x_4162:
[----:B------:R-:W-:Y:S05]  /*48b0*/  BSYNC B1 ;  /* 0x0000000000017941 */ /* 0x000fea0003800000 */
.L_x_4161:
[----:B------:R-:W-:Y:S04]  /*48c0*/  BSSY B1, `(.L_x_4163) ;  /* 0x000000e000017945 */ /* 0x000fe80003800000 */
[----:B------:R-:W-:Y:S05]  /*48d0*/  @P2 BRA `(.L_x_4164) ;  /* 0x0000000000102947 */ /* 0x000fea0003800000 */
[----:B------:R-:W-:Y:S01]  /*48e0*/  MOV R184, RZ ;  /* 0x000000ff00b87202 */ /* 0x000fe20000000f00 */
[----:B------:R-:W-:Y:S06]  /*48f0*/  @!P4 BRA `(.L_x_4165) ;  /* 0x000000000028c947 */ /* 0x000fec0003800000 */
[----:B-----5:R-:W-:Y:S01]  /*4900*/  SHF.L.U32 R184, R30, 0x10, RZ ;  /* 0x000000101eb87819 */ /* 0x020fe200000006ff */
[----:B------:R-:W-:Y:S06]  /*4910*/  BRA `(.L_x_4165) ;  /* 0x0000000000207947 */ /* 0x000fec0003800000 */
.L_x_4164:
        /* <DEDUP_REMOVED lines=8> */
.L_x_4165:
[----:B------:R-:W-:Y:S05]  /*49a0*/  BSYNC B1 ;  /* 0x0000000000017941 */ /* 0x000fea0003800000 */
.L_x_4163:
        /* <DEDUP_REMOVED lines=16> */
.L_x_4167:
[----:B------:R-:W-:Y:S05]  /*4ab0*/  BSYNC B1 ;  /* 0x0000000000017941 */ /* 0x000fea0003800000 */
.L_x_4166:
[----:B------:R-:W-:Y:S04]  /*4ac0*/  BSSY B1, `(.L_x_4168) ;  /* 0x0000010000017945 */ /* 0x000fe80003800000 */
[----:B------:R-:W-:Y:S05]  /*4ad0*/  @P2 BRA `(.L_x_4169) ;  /* 0x0000000000142947 */ /* 0x000fea0003800000 */
[----:B------:R-:W-:Y:S01]  /*4ae0*/  HFMA2.MMA R184, -RZ, RZ, 0, 0 ;  /* 0x00000000ffb87435 */ /* 0x000fe200000001ff */
[----:B------:R-:W-:Y:S10]  /*4af0*/  @!P4 BRA `(.L_x_4170) ;  /* 0x000000000030c947 */ /* 0x000ff40003800000 */
[----:B-----5:R-:W-:-:S04]  /*4b00*/  PRMT R184, R30, 0x7632, R184 ;  /* 0x000076321eb87816 */ /* 0x020fc800000000b8 */
[----:B------:R-:W-:Y:S01]  /*4b10*/  SHF.L.U32 R184, R184, 0x10, RZ ;  /* 0x00000010b8b87819 */ /* 0x000fe200000006ff */
[----:B------:R-:W-:Y:S06]  /*4b20*/  BRA `(.L_x_4170) ;  /* 0x0000000000247947 */ /* 0x000fec0003800000 */
.L_x_4169:
        /* <DEDUP_REMOVED lines=9> */
.L_x_4170:
[----:B------:R-:W-:Y:S05]  /*4bc0*/  BSYNC B1 ;  /* 0x0000000000017941 */ /* 0x000fea0003800000 */
.L_x_4168:
        /* <DEDUP_REMOVED lines=17> */
.L_x_4172:
[----:B------:R-:W-:Y:S05]  /*4ce0*/  BSYNC B1 ;  /* 0x0000000000017941 */ /* 0x000fea0003800000 */
.L_x_4171:
[----:B------:R-:W-:Y:S04]  /*4cf0*/  BSSY B1, `(.L_x_4173) ;  /* 0x000000e000017945 */ /* 0x000fe80003800000 */
[----:B------:R-:W-:Y:S05]  /*4d00*/  @P2 BRA `(.L_x_4174) ;  /* 0x0000000000102947 */ /* 0x000fea0003800000 */
[----:B------:R-:W-:Y:S01]  /*4d10*/  HFMA2.MMA R184, -RZ, RZ, 0, 0 ;  /* 0x00000000ffb87435 */ /* 0x000fe200000001ff */
[----:B------:R-:W-:Y:S10]  /*4d20*/  @!P4 BRA `(.L_x_4175) ;  /* 0x000000000028c947 */ /* 0x000ff40003800000 */
[----:B-----5:R-:W-:Y:S01]  /*4d30*/  IMAD.U32 R184, R31, 0x10000, RZ ;  /* 0x000100001fb87824 */ /* 0x020fe200078e00ff */
[----:B------:R-:W-:Y:S06]  /*4d40*/  BRA `(.L_x_4175) ;  /* 0x0000000000207947 */ /* 0x000fec0003800000 */
.L_x_4174:
        /* <DEDUP_REMOVED lines=8> */
.L_x_4175:
[----:B------:R-:W-:Y:S05]  /*4dd0*/  BSYNC B1 ;  /* 0x0000000000017941 */ /* 0x000fea0003800000 */
.L_x_4173:
        /* <DEDUP_REMOVED lines=16> */
.L_x_4177:
[----:B------:R-:W-:Y:S05]  /*4ee0*/  BSYNC B1 ;  /* 0x0000000000017941 */ /* 0x000fea0003800000 */
.L_x_4176:
[----:B------:R-:W-:Y:S04]  /*4ef0*/  BSSY B1, `(.L_x_4178) ;  /* 0x0000010000017945 */ /* 0x000fe80003800000 */
[----:B------:R-:W-:Y:S05]  /*4f00*/  @P2 BRA `(.L_x_4179) ;  /* 0x0000000000142947 */ /* 0x000fea0003800000 */
[----:B------:R-:W-:Y:S01]  /*4f10*/  IMAD.MOV.U32 R184, RZ, RZ, RZ ;  /* 0x000000ffffb87224 */ /* 0x000fe200078e00ff */
[----:B------:R-:W-:Y:S06]  /*4f20*/  @!P4 BRA `(.L_x_4180) ;  /* 0x000000000030c947 */ /* 0x000fec0003800000 */
[----:B-----5:R-:W-:-:S04]  /*4f30*/  PRMT R184, R31, 0x7632, R184 ;  /* 0x000076321fb87816 */ /* 0x020fc800000000b8 */
[----:B------:R-:W-:Y:S01]  /*4f40*/  SHF.L.U32 R184, R184, 0x10, RZ ;  /* 0x00000010b8b87819 */ /* 0x000fe200000006ff */
[----:B------:R-:W-:Y:S06]  /*4f50*/  BRA `(.L_x_4180) ;  /* 0x0000000000247947 */ /* 0x000fec0003800000 */
.L_x_4179:
        /* <DEDUP_REMOVED lines=9> */
.L_x_4180:
[----:B------:R-:W-:Y:S05]  /*4ff0*/  BSYNC B1 ;  /* 0x0000000000017941 */ /* 0x000fea0003800000 */
.L_x_4178:
        /* <DEDUP_REMOVED lines=17> */
.L_x_4182:
[----:B------:R-:W-:Y:S05]  /*5110*/  BSYNC B1 ;  /* 0x0000000000017941 */ /* 0x000fea0003800000 */
.L_x_4181:
        /* <DEDUP_REMOVED lines=8> */
.L_x_4140:
[----:B------:R-:W-:Y:S05]  /*51a0*/  BSYNC B0 ;  /* 0x0000000000007941 */ /* 0x000fea0003800000 */
.L_x_4139:
[----:B------:R-:W-:Y:S04]  /*51b0*/  BSSY B0, `(.L_x_4183) ;  /* 0x000011c000007945 */ /* 0x000fe80003800000 */
[----:B------:R-:W-:Y:S05]  /*51c0*/  @!P1 BRA `(.L_x_4184) ;  /* 0x0000001000689947 */ /* 0x000fea0003800000 */
[----:B------:R-:W-:Y:S04]  /*51d0*/  BSSY B1, `(.L_x_4185) ;  /* 0x0000005000017945 */ /* 0x000fe80003800000 */
[----:B------:R-:W-:Y:S05]  /*51e0*/  @!P3 BRA `(.L_x_4186) ;  /* 0x00000000000cb947 */ /* 0x000fea0003800000 */
[----:B-----5:R-:W2:Y:S02]  /*51f0*/  LDC.64 R172, c[0x0][0x220] ;  /* 0x00008800ffac7b82 */ /* 0x020ea40000000a00 */
[----:B--2---:R-:W-:-:S06]  /*5200*/  IMAD.WIDE.U32 R172, R186, 0x10, R172 ;  /* 0x00000010baac7825 */ /* 0x004fcc00078e00ac */
[----:B------:R-:W5:Y:S02]  /*5210*/  LDG.E.128 R172, desc[UR4][R172.64] ;  /* 0x00000004acac7981 */ /* 0x000f64000c1e1d00 */
.L_x_4186:
[----:B------:R-:W-:Y:S05]  /*5220*/  BSYNC B1 ;  /* 0x0000000000017941 */ /* 0x000fea0003800000 */
.L_x_4185:
[----:B------:R-:W-:Y:S04]  /*5230*/  BSSY B1, `(.L_x_4187) ;  /* 0x0000014000017945 */ /* 0x000fe80003800000 */
[----:B------:R-:W-:Y:S05]  /*5240*/  @P2 BRA `(.L_x_4188) ;  /* 0x00000000001c2947 */ /* 0x000fea0003800000 */
[----:B------:R-:W-:Y:S01]  /*5250*/  UISETP.NE.U32.AND UP0, UPT, UR8, URZ, UPT ;  /* 0x0000003f0800728c */ /* 0x000fe2000bf05070 */
[----:B01----:R-:W-:-:S03]  /*5260*/  HFMA2.MMA R184, -RZ, RZ, 0, 0 ;  /* 0x00000000ffb87435 */ /* 0x003fc600000001ff */
[----:B------:R-:W-:-:S06]  /*5270*/  UISETP.NE.AND.EX UP0, UPT, UR9, URZ, UPT, UP0 ;  /* 0x0000003f0900728c */ /* 0x000fcc000bf05300 */
[----:B------:R-:W-:-:S13]  /*5280*/  PLOP3.LUT P4, PT, PT, PT, UP0, 0x80, 0x0 ;  /* 0x000000000000781c */ /* 0x000fda0003f8f008 */
[----:B------:R-:W-:Y:S05]  /*5290*/  @!P4 BRA `(.L_x_4189) ;  /* 0x000000000034c947 */ /* 0x000fea0003800000 */
[----:B-----5:R-:W-:Y:S01]  /*52a0*/  IMAD.U32 R184, R24, 0x10000, RZ ;  /* 0x0001000018b87824 */ /* 0x020fe200078e00ff */
[----:B------:R-:W-:Y:S06]  /*52b0*/  BRA `(.L_x_4189) ;  /* 0x00000000002c7947 */ /* 0x000fec0003800000 */
.L_x_4188:
        /* <DEDUP_REMOVED lines=11> */
.L_x_4189:
[----:B------:R-:W-:Y:S05]  /*5370*/  BSYNC B1 ;  /* 0x0000000000017941 */ /* 0x000fea0003800000 */
.L_x_4187:
        /* <DEDUP_REMOVED lines=8> */
[----:B------:R-:W-:-:S03]  /*5400*/  MOV R185, RZ ;  /* 0x000000ff00b97202 */ /* 0x000fc60000000f00 */
[----:B------:R-:W-:-:S08]  /*5410*/  FMUL.FTZ R184, R184, UR12 ;  /* 0x0000000cb8b87c20 */ /* 0x000fd00008410000 */
[----:B------:R-:W-:-:S05]  /*5420*/  @P6 SHF.L.U32 R188, R172, 0x10, RZ ;  /* 0x00000010acbc6819 */ /* 0x000fca00000006ff */
[-C--:B------:R-:W-:Y:S01]  /*5430*/  @P6 FMUL.FTZ R185, R188, R184.reuse ;  /* 0x000000b8bcb96220 */ /* 0x080fe20000410000 */
[----:B------:R-:W-:-:S03]  /*5440*/  FMUL.FTZ R184, R148, R184 ;  /* 0x000000b894b87220 */ /* 0x000fc60000410000 */
[----:B------:R-:W-:Y:S02]  /*5450*/  FADD.FTZ R48, R48, R185 ;  /* 0x000000b930307221 */ /* 0x000fe40000010000 */
[----:B------:R-:W-:-:S04]  /*5460*/  FSEL R184, R184, RZ, P6 ;  /* 0x000000ffb8b87208 */ /* 0x000fc80003000000 */
[----:B------:R-:W-:-:S04]  /*5470*/  F2FP.BF16.F32.PACK_AB R184, RZ, R184 ;  /* 0x000000b8ffb8723e */ /* 0x000fc800000010ff */
[----:B------:R-:W-:-:S07]  /*5480*/  PRMT R180, R184, 0x7610, R180 ;  /* 0x00007610b8b47816 */ /* 0x000fce00000000b4 */
.L_x_4191:
[----:B------:R-:W-:Y:S05]  /*5490*/  BSYNC B1 ;  /* 0x0000000000017941 */ /* 0x000fea0003800000 */
.L_x_4190:
[----:B------:R-:W-:Y:S04]  /*54a0*/  BSSY B1, `(.L_x_4192) ;  /* 0x0000010000017945 */ /* 0x000fe80003800000 */
[----:B------:R-:W-:Y:S05]  /*54b0*/  @P2 BRA `(.L_x_4193) ;  /* 0x0000000000142947 */ /* 0x000fea0003800000 */
[----:B------:R-:W-:Y:S01]  /*54c0*/  IMAD.MOV.U32 R184, RZ, RZ, RZ ;  /* 0x000000ffffb87224 */ /* 0x000fe200078e00ff */
[----:B------:R-:W-:Y:S06]  /*54d0*/  @!P4 BRA `(.L_x_4194) ;  /* 0x000000000030c947 */ /* 0x000fec0003800000 */
[----:B-----5:R-:W-:-:S04]  /*54e0*/  PRMT R184, R24, 0x7632, R184 ;  /* 0x0000763218b87816 */ /* 0x020fc800000000b8 */
[----:B------:R-:W-:Y:S01]  /*54f0*/  SHF.L.U32 R184, R184, 0x10, RZ ;  /* 0x00000010b8b87819 */ /* 0x000fe200000006ff */
[----:B------:R-:W-:Y:S06]  /*5500*/  BRA `(.L_x_4194) ;  /* 0x0000000000247947 */ /* 0x000fec0003800000 */
.L_x_4193:
        /* <DEDUP_REMOVED lines=9> */
.L_x_4194:
[----:B------:R-:W-:Y:S05]  /*55a0*/  BSYNC B1 ;  /* 0x0000000000017941 */ /* 0x000fea0003800000 */
.L_x_4192:
        /* <DEDUP_REMOVED lines=11> */
[----:B------:R-:W-:-:S03]  /*5660*/  FMUL.FTZ R184, R149, R184 ;  /* 0x000000b895b87220 */ /* 0x000fc60000410000 */
[----:B------:R-:W-:Y:S02]  /*5670*/  FADD.FTZ R49, R49, R188 ;  /* 0x000000bc31317221 */ /* 0x000fe40000010000 */
[----:B------:R-:W-:-:S04]  /*5680*/  FSEL R184, R184, RZ, P6 ;  /* 0x000000ffb8b87208 */ /* 0x000fc80003000000 */
[----:B------:R-:W-:-:S04]  /*5690*/  F2FP.BF16.F32.PACK_AB R184, RZ, R184 ;  /* 0x000000b8ffb8723e */ /* 0x000fc800000010ff */
[----:B------:R-:W-:-:S07]  /*56a0*/  PRMT R180, R180, 0x5410, R184 ;  /* 0x00005410b4b47816 */ /* 0x000fce00000000b8 */
.L_x_4196:
[----:B------:R-:W-:Y:S05]  /*56b0*/  BSYNC B1 ;  /* 0x0000000000017941 */ /* 0x000fea0003800000 */
.L_x_4195:
[----:B------:R-:W-:Y:S04]  /*56c0*/  BSSY B1, `(.L_x_4197) ;  /* 0x000000e000017945 */ /* 0x000fe80003800000 */
[----:B------:R-:W-:Y:S05]  /*56d0*/  @P2 BRA `(.L_x_4198) ;  /* 0x0000000000102947 */ /* 0x000fea0003800000 */
[----:B------:R-:W-:Y:S01]  /*56e0*/  HFMA2.MMA R184, -RZ, RZ, 0, 0 ;  /* 0x00000000ffb87435 */ /* 0x000fe200000001ff */
[----:B------:R-:W-:Y:S10]  /*56f0*/  @!P4 BRA `(.L_x_4199) ;  /* 0x000000000028c947 */ /* 0x000ff40003800000 */
[----:B-----5:R-:W-:Y:S01]  /*5700*/  SHF.L.U32 R184, R25, 0x10, RZ ;  /* 0x0000001019b87819 */ /* 0x020fe200000006ff */
[----:B------:R-:W-:Y:S06]  /*5710*/  BRA `(.L_x_4199) ;  /* 0x0000000000207947 */ /* 0x000fec0003800000 */
.L_x_4198:
        /* <DEDUP_REMOVED lines=8> */
.L_x_4199:
[----:B------:R-:W-:Y:S05]  /*57a0*/  BSYNC B1 ;  /* 0x0000000000017941 */ /* 0x000fea0003800000 */
.L_x_4197:
        /* <DEDUP_REMOVED lines=15> */
.L_x_4201:
[----:B------:R-:W-:Y:S05]  /*58a0*/  BSYNC B1 ;  /* 0x0000000000017941 */ /* 0x000fea0003800000 */
.L_x_4200:
[----:B------:R-:W-:Y:S04]  /*58b0*/  BSSY B1, `(.L_x_4202) ;  /* 0x0000010000017945 */ /* 0x000fe80003800000 */
[----:B------:R-:W-:Y:S05]  /*58c0*/  @P2 BRA `(.L_x_4203) ;  /* 0x0000000000142947 */ /* 0x000fea0003800000 */
[----:B------:R-:W-:Y:S01]  /*58d0*/  MOV R184, RZ ;  /* 0x000000ff00b87202 */ /* 0x000fe20000000f00 */
[----:B------:R-:W-:Y:S06]  /*58e0*/  @!P4 BRA `(.L_x_4204) ;  /* 0x000000000030c947 */ /* 0x000fec0003800000 */
[----:B-----5:R-:W-:-:S04]  /*58f0*/  PRMT R184, R25, 0x7632, R184 ;  /* 0x0000763219b87816 */ /* 0x020fc800000000b8 */
[----:B------:R-:W-:Y:S01]  /*5900*/  SHF.L.U32 R184, R184, 0x10, RZ ;  /* 0x00000010b8b87819 */ /* 0x000fe200000006ff */
[----:B------:R-:W-:Y:S06]  /*5910*/  BRA `(.L_x_4204) ;  /* 0x0000000000247947 */ /* 0x000fec0003800000 */
.L_x_4203:
        /* <DEDUP_REMOVED lines=9> */
.L_x_4204:
[----:B------:R-:W-:Y:S05]  /*59b0*/  BSYNC B1 ;  /* 0x0000000000017941 */ /* 0x000fea0003800000 */
.L_x_4202:
        /* <DEDUP_REMOVED lines=16> */
.L_x_4206:
[----:B------:R-:W-:Y:S05]  /*5ac0*/  BSYNC B1 ;  /* 0x0000000000017941 */ /* 0x000fea0003800000 */
.L_x_4205:
[----:B------:R-:W-:Y:S04]  /*5ad0*/  BSSY B1, `(.L_x_4207) ;  /* 0x000000e000017945 */ /* 0x000fe80003800000 */
[----:B------:R-:W-:Y:S05]  /*5ae0*/  @P2 BRA `(.L_x_4208) ;  /* 0x0000000000102947 */ /* 0x000fea0003800000 */
[----:B------:R-:W-:Y:S01]  /*5af0*/  MOV R184, RZ ;  /* 0x000000ff00b87202 */ /* 0x000fe20000000f00 */
[----:B------:R-:W-:Y:S06]  /*5b00*/  @!P4 BRA `(.L_x_4209) ;  /* 0x000000000028c947 */ /* 0x000fec0003800000 */
[----:B-----5:R-:W-:Y:S01]  /*5b10*/  IMAD.U32 R184, R26, 0x10000, RZ ;  /* 0x000100001ab87824 */ /* 0x020fe200078e00ff */
[----:B------:R-:W-:Y:S06]  /*5b20*/  BRA `(.L_x_4209) ;  /* 0x0000000000207947 */ /* 0x000fec0003800000 */
.L_x_4208:
        /* <DEDUP_REMOVED lines=8> */
.L_x_4209:
[----:B------:R-:W-:Y:S05]  /*5bb0*/  BSYNC B1 ;  /* 0x0000000000017941 */ /* 0x000fea0003800000 */
.L_x_4207:
        /* <DEDUP_REMOVED lines=15> */
.L_x_4211:
[----:B------:R-:W-:Y:S05]  /*5cb0*/  BSYNC B1 ;  /* 0x0000000000017941 */ /* 0x000fea0003800000 */
.L_x_4210:
[----:B------:R-:W-:Y:S04]  /*5cc0*/  BSSY B1, `(.L_x_4212) ;  /* 0x0000010000017945 */ /* 0x000fe80003800000 */
[----:B------:R-:W-:Y:S05]  /*5cd0*/  @P2 BRA `(.L_x_4213) ;  /* 0x0000000000142947 */ /* 0x000fea0003800000 */
[----:B------:R-:W-:Y:S01]  /*5ce0*/  IMAD.MOV.U32 R184, RZ, RZ, RZ ;  /* 0x000000ffffb87224 */ /* 0x000fe200078e00ff */
[----:B------:R-:W-:Y:S06]  /*5cf0*/  @!P4 BRA `(.L_x_4214) ;  /* 0x000000000030c947 */ /* 0x000fec0003800000 */
[----:B-----5:R-:W-:-:S04]  /*5d00*/  PRMT R184, R26, 0x7632, R184 ;  /* 0x000076321ab87816 */ /* 0x020fc800000000b8 */
[----:B------:R-:W-:Y:S01]  /*5d10*/  SHF.L.U32 R184, R184, 0x10, RZ ;  /* 0x00000010b8b87819 */ /* 0x000fe200000006ff */
[----:B------:R-:W-:Y:S06]  /*5d20*/  BRA `(.L_x_4214) ;  /* 0x0000000000247947 */ /* 0x000fec0003800000 */
.L_x_4213:
        /* <DEDUP_REMOVED lines=9> */
.L_x_4214:
[----:B------:R-:W-:Y:S05]  /*5dc0*/  BSYNC B1 ;  /* 0x0000000000017941 */ /* 0x000fea0003800000 */
.L_x_4212:
        /* <DEDUP_REMOVED lines=16> */
.L_x_4216:
[----:B------:R-:W-:Y:S05]  /*5ed0*/  BSYNC B1 ;  /* 0x0000000000017941 */ /* 0x000fea0003800000 */
.L_x_4215:
[----:B------:R-:W-:Y:S04]  /*5ee0*/  BSSY B1, `(.L_x_4217) ;  /* 0x000000e000017945 */ /* 0x000fe80003800000 */
[----:B------:R-:W-:Y:S05]  /*5ef0*/  @P2 BRA `(.L_x_4218) ;  /* 0x0000000000102947 */ /* 0x000fea0003800000 */
[----:B------:R-:W-:Y:S01]  /*5f00*/  MOV R184, RZ ;  /* 0x000000ff00b87202 */ /* 0x000fe20000000f00 */
[----:B------:R-:W-:Y:S06]  /*5f10*/  @!P4 BRA `(.L_x_4219) ;  /* 0x000000000028c947 */ /* 0x000fec0003800000 */
[----:B-----5:R-:W-:Y:S01]  /*5f20*/  SHF.L.U32 R184, R27, 0x10, RZ ;  /* 0x000000101bb87819 */ /* 0x020fe200000006ff */
[----:B------:R-:W-:Y:S06]  /*5f30*/  BRA `(.L_x_4219) ;  /* 0x0000000000207947 */ /* 0x000fec0003800000 */
.L_x_4218:
        /* <DEDUP_REMOVED lines=8> */
.L_x_4219:
[----:B------:R-:W-:Y:S05]  /*5fc0*/  BSYNC B1 ;  /* 0x0000000000017941 */ /* 0x000fea0003800000 */
.L_x_4217:
        /* <DEDUP_REMOVED lines=15> */
.L_x_4221:
[----:B------:R-:W-:Y:S05]  /*60c0*/  BSYNC B1 ;  /* 0x0000000000017941 */ /* 0x000fea0003800000 */
.L_x_4220:
[----:B------:R-:W-:Y:S04]  /*60d0*/  BSSY B1, `(.L_x_4222) ;  /* 0x0000010000017945 */ /* 0x000fe80003800000 */
[----:B------:R-:W-:Y:S05]  /*60e0*/  @P2 BRA `(.L_x_4223) ;  /* 0x0000000000142947 */ /* 0x000fea0003800000 */
[----:B------:R-:W-:Y:S01]  /*60f0*/  HFMA2.MMA R184, -RZ, RZ, 0, 0 ;  /* 0x00000000ffb87435 */ /* 0x000fe200000001ff */
[----:B------:R-:W-:Y:S10]  /*6100*/  @!P4 BRA `(.L_x_4224) ;  /* 0x000000000030c947 */ /* 0x000ff40003800000 */
[----:B-----5:R-:W-:-:S04]  /*6110*/  PRMT R184, R27, 0x7632, R184 ;  /* 0x000076321bb87816 */ /* 0x020fc800000000b8 */
[----:B------:R-:W-:Y:S01]  /*6120*/  SHF.L.U32 R184, R184, 0x10, RZ ;  /* 0x00000010b8b87819 */ /* 0x000fe200000006ff */
[----:B------:R-:W-:Y:S06]  /*6130*/  BRA `(.L_x_4224) ;  /* 0x0000000000247947 */ /* 0x000fec0003800000 */
.L_x_4223:
        /* <DEDUP_REMOVED lines=9> */
.L_x_4224:
[----:B------:R-:W-:Y:S05]  /*61d0*/  BSYNC B1 ;  /* 0x0000000000017941 */ /* 0x000fea0003800000 */
.L_x_4222:
        /* <DEDUP_REMOVED lines=16> */
.L_x_4226:
[----:B------:R-:W-:Y:S05]  /*62e0*/  BSYNC B1 ;  /* 0x0000000000017941 */ /* 0x000fea0003800000 */
.L_x_4225:
        /* <DEDUP_REMOVED lines=8> */
.L_x_4184:
[----:B------:R-:W-:Y:S05]  /*6370*/  BSYNC B0 ;  /* 0x0000000000007941 */ /* 0x000fea0003800000 */
.L_x_4183:
[----:B012---:R-:W2:Y:S01]  /*6380*/  LDL R184, [R1+0x18] ;  /* 0x0000180001b87983 */ /* 0x007ea20000100800 */
[----:B------:R-:W-:Y:S01]  /*6390*/  BSSY B0, `(.L_x_4227) ;  /* 0x000011b000007945 */ /* 0x000fe20003800000 */
[----:B--2---:R-:W-:-:S13]  /*63a0*/  ISETP.NE.AND P4, PT, R184, RZ, PT ;  /* 0x000000ffb800720c */ /* 0x004fda0003f85270 */
[----:B------:R-:W-:Y:S05]  /*63b0*/  @!P4 BRA `(.L_x_4228) ;  /* 0x000000100060c947 */ /* 0x000fea0003800000 */
[----:B------:R-:W-:Y:S04]  /*63c0*/  BSSY B1, `(.L_x_4229) ;  /* 0x0000005000017945 */ /* 0x000fe80003800000 */
[----:B------:R-:W-:Y:S05]  /*63d0*/  @!P3 BRA `(.L_x_4230) ;  /* 0x00000000000cb947 */ /* 0x000fea0003800000 */
[----:B-----5:R-:W0:Y:S02]  /*63e0*/  LDC.64 R172, c[0x0][0x220] ;  /* 0x00008800ffac7b82 */ /* 0x020e240000000a00 */
[----:B0-----:R-:W-:-:S06]  /*63f0*/  IMAD.WIDE.U32 R172, R186, 0x10, R172 ;  /* 0x00000010baac7825 */ /* 0x001fcc00078e00ac */
[----:B------:R-:W5:Y:S02]  /*6400*/  LDG.E.128 R172, desc[UR4][R172.64] ;  /* 0x00000004acac7981 */ /* 0x000f64000c1e1d00 */
.L_x_4230:
[----:B------:R-:W-:Y:S05]  /*6410*/  BSYNC B1 ;  /* 0x0000000000017941 */ /* 0x000fea0003800000 */
.L_x_4229:
        /* <DEDUP_REMOVED lines=9> */
.L_x_4232:
        /* <DEDUP_REMOVED lines=11> */
.L_x_4233:
[----:B------:R-:W-:Y:S05]  /*6560*/  BSYNC B1 ;  /* 0x0000000000017941 */ /* 0x000fea0003800000 */
.L_x_4231:
        /* <DEDUP_REMOVED lines=17> */
.L_x_4235:
[----:B------:R-:W-:Y:S05]  /*6680*/  BSYNC B1 ;  /* 0x0000000000017941 */ /* 0x000fea0003800000 */
.L_x_4234:
[----:B------:R-:W-:Y:S04]  /*6690*/  BSSY B1, `(.L_x_4236) ;  /* 0x0000010000017945 */ /* 0x000fe80003800000 */
[----:B------:R-:W-:Y:S05]  /*66a0*/  @P2 BRA `(.L_x_4237) ;  /* 0x0000000000142947 */ /* 0x000fea0003800000 */
[----:B------:R-:W-:Y:S01]  /*66b0*/  MOV R184, RZ ;  /* 0x000000ff00b87202 */ /* 0x000fe20000000f00 */
[----:B------:R-:W-:Y:S06]  /*66c0*/  @!P4 BRA `(.L_x_4238) ;  /* 0x000000000030c947 */ /* 0x000fec0003800000 */
[----:B-----5:R-:W-:-:S04]  /*66d0*/  PRMT R184, R20, 0x7632, R184 ;  /* 0x0000763214b87816 */ /* 0x020fc800000000b8 */
[----:B------:R-:W-:Y:S01]  /*66e0*/  SHF.L.U32 R184, R184, 0x10, RZ ;  /* 0x00000010b8b87819 */ /* 0x000fe200000006ff */
[----:B------:R-:W-:Y:S06]  /*66f0*/  BRA `(.L_x_4238) ;  /* 0x0000000000247947 */ /* 0x000fec0003800000 */
.L_x_4237:
        /* <DEDUP_REMOVED lines=9> */
.L_x_4238:
[----:B------:R-:W-:Y:S05]  /*6790*/  BSYNC B1 ;  /* 0x0000000000017941 */ /* 0x000fea0003800000 */
.L_x_4236:
        /* <DEDUP_REMOVED lines=16> */
.L_x_4240:
[----:B------:R-:W-:Y:S05]  /*68a0*/  BSYNC B1 ;  /* 0x0000000000017941 */ /* 0x000fea0003800000 */
.L_x_4239:
[----:B------:R-:W-:Y:S04]  /*68b0*/  BSSY B1, `(.L_x_4241) ;  /* 0x000000e000017945 */ /* 0x000fe80003800000 */
[----:B------:R-:W-:Y:S05]  /*68c0*/  @P2 BRA `(.L_x_4242) ;  /* 0x0000000000102947 */ /* 0x000fea0003800000 */
[----:B------:R-:W-:Y:S01]  /*68d0*/  MOV R184, RZ ;  /* 0x000000ff00b87202 */ /* 0x000fe20000000f00 */
[----:B------:R-:W-:Y:S06]  /*68e0*/  @!P4 BRA `(.L_x_4243) ;  /* 0x000000000028c947 */ /* 0x000fec0003800000 */
[----:B-----5:R-:W-:Y:S01]  /*68f0*/  IMAD.U32 R184, R21, 0x10000, RZ ;  /* 0x0001000015b87824 */ /* 0x020fe200078e00ff */
[----:B------:R-:W-:Y:S06]  /*6900*/  BRA `(.L_x_4243) ;  /* 0x0000000000207947 */ /* 0x000fec0003800000 */
.L_x_4242:
        /* <DEDUP_REMOVED lines=8> */
.L_x_4243:
[----:B------:R-:W-:Y:S05]  /*6990*/  BSYNC B1 ;  /* 0x0000000000017941 */ /* 0x000fea0003800000 */
.L_x_4241:
        /* <DEDUP_REMOVED lines=15> */
.L_x_4245:
[----:B------:R-:W-:Y:S05]  /*6a90*/  BSYNC B1 ;  /* 0x0000000000017941 */ /* 0x000fea0003800000 */
.L_x_4244:
[----:B------:R-:W-:Y:S04]  /*6aa0*/  BSSY B1, `(.L_x_4246) ;  /* 0x0000010000017945 */ /* 0x000fe80003800000 */
[----:B------:R-:W-:Y:S05]  /*6ab0*/  @P2 BRA `(.L_x_4247) ;  /* 0x0000000000142947 */ /* 0x000fea0003800000 */
[----:B------:R-:W-:Y:S01]  /*6ac0*/  IMAD.MOV.U32 R184, RZ, RZ, RZ ;  /* 0x000000ffffb87224 */ /* 0x000fe200078e00ff */
[----:B------:R-:W-:Y:S06]  /*6ad0*/  @!P4 BRA `(.L_x_4248) ;  /* 0x000000000030c947 */ /* 0x000fec0003800000 */
[----:B-----5:R-:W-:-:S04]  /*6ae0*/  PRMT R184, R21, 0x7632, R184 ;  /* 0x0000763215b87816 */ /* 0x020fc800000000b8 */
[----:B------:R-:W-:Y:S01]  /*6af0*/  SHF.L.U32 R184, R184, 0x10, RZ ;  /* 0x00000010b8b87819 */ /* 0x000fe200000006ff */
[----:B------:R-:W-:Y:S06]  /*6b00*/  BRA `(.L_x_4248) ;  /* 0x0000000000247947 */ /* 0x000fec0003800000 */
.L_x_4247:
        /* <DEDUP_REMOVED lines=9> */
.L_x_4248:
[----:B------:R-:W-:Y:S05]  /*6ba0*/  BSYNC B1 ;  /* 0x0000000000017941 */ /* 0x000fea0003800000 */
.L_x_4246:
        /* <DEDUP_REMOVED lines=16> */
.L_x_4250:
[----:B------:R-:W-:Y:S05]  /*6cb0*/  BSYNC B1 ;  /* 0x0000000000017941 */ /* 0x000fea0003800000 */
.L_x_4249:
[----:B------:R-:W-:Y:S04]  /*6cc0*/  BSSY B1, `(.L_x_4251) ;  /* 0x000000e000017945 */ /* 0x000fe80003800000 */
[----:B------:R-:W-:Y:S05]  /*6cd0*/  @P2 BRA `(.L_x_4252) ;  /* 0x0000000000102947 */ /* 0x000fea0003800000 */
[----:B------:R-:W-:Y:S01]  /*6ce0*/  MOV R184, RZ ;  /* 0x000000ff00b87202 */ /* 0x000fe20000000f00 */
[----:B------:R-:W-:Y:S06]  /*6cf0*/  @!P4 BRA `(.L_x_4253) ;  /* 0x000000000028c947 */ /* 0x000fec0003800000 */
[----:B-----5:R-:W-:Y:S01]  /*6d00*/  SHF.L.U32 R184, R22, 0x10, RZ ;  /* 0x0000001016b87819 */ /* 0x020fe200000006ff */
[----:B------:R-:W-:Y:S06]  /*6d10*/  BRA `(.L_x_4253) ;  /* 0x0000000000207947 */ /* 0x000fec0003800000 */
.L_x_4252:
        /* <DEDUP_REMOVED lines=8> */
.L_x_4253:
[----:B------:R-:W-:Y:S05]  /*6da0*/  BSYNC B1 ;  /* 0x0000000000017941 */ /* 0x000fea0003800000 */
.L_x_4251:
        /* <DEDUP_REMOVED lines=15> */
.L_x_4255:
[----:B------:R-:W-:Y:S05]  /*6ea0*/  BSYNC B1 ;  /* 0x0000000000017941 */ /* 0x000fea0003800000 */
.L_x_4254:
[----:B------:R-:W-:Y:S04]  /*6eb0*/  BSSY B1, `(.L_x_4256) ;  /* 0x0000010000017945 */ /* 0x000fe80003800000 */
[----:B------:R-:W-:Y:S05]  /*6ec0*/  @P2 BRA `(.L_x_4257) ;  /* 0x0000000000142947 */ /* 0x000fea0003800000 */
[----:B------:R-:W-:Y:S01]  /*6ed0*/  HFMA2.MMA R184, -RZ, RZ, 0, 0 ;  /* 0x00000000ffb87435 */ /* 0x000fe200000001ff */
[----:B------:R-:W-:Y:S10]  /*6ee0*/  @!P4 BRA `(.L_x_4258) ;  /* 0x000000000030c947 */ /* 0x000ff40003800000 */
[----:B-----5:R-:W-:-:S04]  /*6ef0*/  PRMT R184, R22, 0x7632, R184 ;  /* 0x0000763216b87816 */ /* 0x020fc800000000b8 */
[----:B------:R-:W-:Y:S01]  /*6f00*/  SHF.L.U32 R184, R184, 0x10, RZ ;  /* 0x00000010b8b87819 */ /* 0x000fe200000006ff */
[----:B------:R-:W-:Y:S06]  /*6f10*/  BRA `(.L_x_4258) ;  /* 0x0000000000247947 */ /* 0x000fec0003800000 */
.L_x_4257:
        /* <DEDUP_REMOVED lines=9> */
.L_x_4258:
[----:B------:R-:W-:Y:S05]  /*6fb0*/  BSYNC B1 ;  /* 0x0000000000017941 */ /* 0x000fea0003800000 */
.L_x_4256:
        /* <DEDUP_REMOVED lines=16> */
.L_x_4260:
[----:B------:R-:W-:Y:S05]  /*70c0*/  BSYNC B1 ;  /* 0x0000000000017941 */ /* 0x000fea0003800000 */
.L_x_4259:
[----:B------:R-:W-:Y:S04]  /*70d0*/  BSSY B1, `(.L_x_4261) ;  /* 0x000000e000017945 */ /* 0x000fe80003800000 */
[----:B------:R-:W-:Y:S05]  /*70e0*/  @P2 BRA `(.L_x_4262) ;  /* 0x0000000000102947 */ /* 0x000fea0003800000 */
[----:B------:R-:W-:Y:S01]  /*70f0*/  HFMA2.MMA R184, -RZ, RZ, 0, 0 ;  /* 0x00000000ffb87435 */ /* 0x000fe200000001ff */
[----:B------:R-:W-:Y:S10]  /*7100*/  @!P4 BRA `(.L_x_4263) ;  /* 0x000000000028c947 */ /* 0x000ff40003800000 */
[----:B-----5:R-:W-:Y:S01]  /*7110*/  IMAD.U32 R184, R23, 0x10000, RZ ;  /* 0x0001000017b87824 */ /* 0x020fe200078e00ff */
[----:B------:R-:W-:Y:S06]  /*7120*/  BRA `(.L_x_4263) ;  /* 0x0000000000207947 */ /* 0x000fec0003800000 */
.L_x_4262:
        /* <DEDUP_REMOVED lines=8> */
.L_x_4263:
[----:B------:R-:W-:Y:S05]  /*71b0*/  BSYNC B1 ;  /* 0x0000000000017941 */ /* 0x000fea0003800000 */
.L_x_4261:
        /* <DEDUP_REMOVED lines=15> */
.L_x_4265:
[----:B------:R-:W-:Y:S05]  /*72b0*/  BSYNC B1 ;  /* 0x0000000000017941 */ /* 0x000fea0003800000 */
.L_x_4264:
[----:B------:R-:W-:Y:S04]  /*72c0*/  BSSY B1, `(.L_x_4266) ;  /* 0x0000010000017945 */ /* 0x000fe80003800000 */
[----:B------:R-:W-:Y:S05]  /*72d0*/  @P2 BRA `(.L_x_4267) ;  /* 0x0000000000142947 */ /* 0x000fea0003800000 */
[----:B------:R-:W-:Y:S01]  /*72e0*/  IMAD.MOV.U32 R3, RZ, RZ, RZ ;  /* 0x000000ffff037224 */ /* 0x000fe200078e00ff */
[----:B------:R-:W-:Y:S06]  /*72f0*/  @!P4 BRA `(.L_x_4268) ;  /* 0x000000000030c947 */ /* 0x000fec0003800000 */
[----:B-----5:R-:W-:-:S04]  /*7300*/  PRMT R3, R23, 0x7632, R3 ;  /* 0x0000763217037816 */ /* 0x020fc80000000003 */
[----:B------:R-:W-:Y:S01]  /*7310*/  SHF.L.U32 R3, R3, 0x10, RZ ;  /* 0x0000001003037819 */ /* 0x000fe200000006ff */
[----:B------:R-:W-:Y:S06]  /*7320*/  BRA `(.L_x_4268) ;  /* 0x0000000000247947 */ /* 0x000fec0003800000 */
.L_x_4267:
[----:B------:R-:W0:Y:S02]  /*7330*/  LDC.U8 R184, c[0x0][0x2a0] ;  /* 0x0000a800ffb87b82 */ /* 0x000e240000000000 */
[----:B0-----:R-:W-:-:S04]  /*7340*/  ISETP.NE.AND P2, PT, R184, RZ, PT ;  /* 0x000000ffb800720c */ /* 0x001fc80003f45270 */
[----:B------:R-:W-:-:S05]  /*7350*/  FSEL R2, R2, RZ, !P2 ;  /* 0x000000ff02027208 */ /* 0x000fca0005000000 */
[----:B------:R-:W-:-:S04]  /*7360*/  FFMA.FTZ R2, R218, R187, R2 ;  /* 0x000000bbda027223 */ /* 0x000fc80000010002 */
[----:B------:R-:W-:-:S04]  /*7370*/  FADD.FTZ R2, R219, -R2 ;  /* 0x80000002db027221 */ /* 0x000fc80000010000 */
[----:B------:R-:W-:Y:S01]  /*7380*/  FMUL.FTZ R3, R3, R2 ;  /* 0x0000000203037220 */ /* 0x000fe20000410000 */
[----:B-----5:R-:W-:-:S04]  /*7390*/  @P4 PRMT R2, R23, 0x7632, R2 ;  /* 0x0000763217024816 */ /* 0x020fc80000000002 */
[----:B------:R-:W-:-:S05]  /*73a0*/  @P4 SHF.L.U32 R2, R2, 0x10, RZ ;  /* 0x0000001002024819 */ /* 0x000fca00000006ff */
[----:B------:R-:W-:-:S07]  /*73b0*/  @P4 FADD.FTZ R3, R3, R2 ;  /* 0x0000000203034221 */ /* 0x000fce0000010000 */
.L_x_4268:
[----:B------:R-:W-:Y:S05]  /*73c0*/  BSYNC B1 ;  /* 0x0000000000017941 */ /* 0x000fea0003800000 */
.L_x_4266:
        /* <DEDUP_REMOVED lines=16> */
.L_x_4270:
[----:B------:R-:W-:Y:S05]  /*74d0*/  BSYNC B1 ;  /* 0x0000000000017941 */ /* 0x000fea0003800000 */
.L_x_4269:
[----:B------:R-:W0:Y:S02]  /*74e0*/  @P5 LDC.64 R2, c[0x0][0x308] ;  /* 0x0000c200ff025b82 */ /* 0x000e240000000a00 */
[----:B0-----:R-:W-:-:S05]  /*74f0*/  @P5 IMAD.WIDE.U32 R2, R7, 0x10, R2 ;  /* 0x0000001007025825 */ /* 0x001fca00078e0002 */
[----:B------:R0:W-:Y:S02]  /*7500*/  @P5 STG.E.128 desc[UR4][R2.64], R176 ;  /* 0x000000b002005986 */ /* 0x0001e4000c101d04 */
[----:B0-----:R-:W0:Y:S02]  /*7510*/  @P3 LDC.64 R2, c[0x0][0x2f8] ;  /* 0x0000be00ff023b82 */ /* 0x001e240000000a00 */
[----:B0-----:R-:W-:-:S05]  /*7520*/  @P3 IMAD.WIDE.U32 R2, R186, 0x10, R2 ;  /* 0x00000010ba023825 */ /* 0x001fca00078e0002 */
[----:B------:R0:W-:Y:S02]  /*7530*/  @P3 STG.E.128 desc[UR4][R2.64], R180 ;  /* 0x000000b402003986 */ /* 0x0001e4000c101d04 */
.L_x_4228:
[----:B------:R-:W-:Y:S05]  /*7540*/  BSYNC B0 ;  /* 0x0000000000007941 */ /* 0x000fea0003800000 */
.L_x_4227:
[----:B------:R-:W-:Y:S02]  /*7550*/  ISETP.NE.AND P3, PT, R215, RZ, PT ;  /* 0x000000ffd700720c */ /* 0x000fe40003f65270 */
[----:B------:R-:W-:Y:S02]  /*7560*/  IADD3 R4, R4, UR14, RZ ;  /* 0x0000000e04047c10 */ /* 0x000fe4000fffe0ff */
[----:B0-----:R-:W-:Y:S02]  /*7570*/  SEL R2, RZ, 0x1, P3 ;  /* 0x00000001ff027807 */ /* 0x001fe40001800000 */
[----:B------:R-:W-:-:S03]  /*7580*/  ISETP.GE.AND P2, PT, R4, UR15, PT ;  /* 0x0000000f04007c0c */ /* 0x000fc6000bf46270 */
[----:B------:R1:W-:Y:S10]  /*7590*/  STL.S16 [R1+0x20], R2 ;  /* 0x0000200201007387 */ /* 0x0003f40000100600 */
[----:B-1----:R-:W-:Y:S05]  /*75a0*/  @!P2 BRA `(.L_x_4271) ;  /* 0xffffff9000c8a947 */ /* 0x002fea000383ffff */
.L_x_4078:
[----:B------:R-:W2:Y:S01]  /*75b0*/  LDL.LU R2, [R1+0x1c] ;  /* 0x00001c0001027983 */ /* 0x000ea20000300800 */
[----:B------:R-:W0:Y:S01]  /*75c0*/  S2UR UR11, SR_CTAID.X ;  /* 0x00000000000b79c3 */ /* 0x000e220000002500 */
[----:B------:R-:W-:Y:S01]  /*75d0*/  BSSY B0, `(.L_x_4272) ;  /* 0x0000014000007945 */ /* 0x000fe20003800000 */
[----:B------:R-:W0:Y:S02]  /*75e0*/  S2R R0, SR_TID.X ;  /* 0x0000000000007919 */ /* 0x000e240000002100 */
[----:B0-----:R-:W-:-:S05]  /*75f0*/  LEA.HI R3, R0, UR11, RZ, 0x19 ;  /* 0x0000000b00037c11 */ /* 0x001fca000f8fc8ff */
[----:B------:R-:W-:-:S05]  /*7600*/  IMAD R6, R3, R6, RZ ;  /* 0x0000000603067224 */ /* 0x000fca00078e02ff */
[----:B------:R-:W-:Y:S02]  /*7610*/  LEA.HI R9, R6, R5, RZ, 0x1d ;  /* 0x0000000506097211 */ /* 0x000fe400078fe8ff */
[----:B--2---:R-:W-:-:S13]  /*7620*/  ISETP.NE.AND P2, PT, R2, RZ, PT ;  /* 0x000000ff0200720c */ /* 0x004fda0003f45270 */
[----:B------:R-:W-:Y:S05]  /*7630*/  @!P2 BRA `(.L_x_4273) ;  /* 0x000000000034a947 */ /* 0x000fea0003800000 */
        /* <DEDUP_REMOVED lines=13> */
.L_x_4273:
[----:B------:R-:W-:Y:S05]  /*7710*/  BSYNC B0 ;  /* 0x0000000000007941 */ /* 0x000fea0003800000 */
.L_x_4272:
        /* <DEDUP_REMOVED lines=15> */
.L_x_4275:
[----:B------:R-:W-:Y:S05]  /*7810*/  BSYNC B0 ;  /* 0x0000000000007941 */ /* 0x000fea0003800000 */
.L_x_4274:
        /* <DEDUP_REMOVED lines=12> */
[----:B------:R-:W-:-:S03]  /*78e0*/  VIADD R9, R9, 0x80 ;  /* 0x0000008009097836 */ /* 0x000fc60000000000 */
[----:B------:R4:W-:Y:S04]  /*78f0*/  STG.E.128 desc[UR4][R6.64], R48 ;  /* 0x0000003006007986 */ /* 0x0009e8000c101d04 */
[----:B------:R4:W-:Y:S02]  /*7900*/  STG.E.128 desc[UR4][R6.64+0x10], R44 ;  /* 0x0000102c06007986 */ /* 0x0009e4000c101d04 */
.L_x_4277:
[----:B------:R-:W-:Y:S05]  /*7910*/  BSYNC B0 ;  /* 0x0000000000007941 */ /* 0x000fea0003800000 */
.L_x_4276:
        /* <DEDUP_REMOVED lines=16> */
.L_x_4094:
[----:B------:R-:W-:Y:S01]  /*7a20*/  HFMA2.MMA R184, -RZ, RZ, 0, 9.5367431640625e-07 ;  /* 0x00000010ffb87435 */ /* 0x000fe200000001ff */
[----:B------:R-:W-:Y:S01]  /*7a30*/  MOV R188, R225 ;  /* 0x000000e100bc7202 */ /* 0x000fe20000000f00 */
[----:B------:R-:W-:Y:S01]  /*7a40*/  IMAD.MOV.U32 R187, RZ, RZ, -0x1 ;  /* 0xffffffffffbb7424 */ /* 0x000fe200078e00ff */
[----:B------:R-:W-:-:S08]  /*7a50*/  MOV R185, 0x1f ;  /* 0x0000001f00b97802 */ /* 0x000fd00000000f00 */
[----:B-----5:R-:W-:Y:S05]  /*7a60*/  WARPSYNC.COLLECTIVE R187, `(.L_x_4278) ;  /* 0x00000000bb087348 */ /* 0x020fea0003c00000 */
[----:B------:R0:W1:Y:S02]  /*7a70*/  SHFL.DOWN P5, R191, R188, R184, R185 ;  /* 0x080000b8bcbf7389 */ /* 0x00006400000a00b9 */
[----:B01---5:R-:W-:Y:S01]  /*7a80*/  ENDCOLLECTIVE ;  /* 0x000000000000791b */ /* 0x023fe20003800000 */
.L_x_4278:
[----:B------:R-:W-:Y:S02]  /*7a90*/  MOV R188, R227 ;  /* 0x000000e300bc7202 */ /* 0x000fe40000000f00 */
[----:B------:R-:W-:-:S05]  /*7aa0*/  MOV R184, R191 ;  /* 0x000000bf00b87202 */ /* 0x000fca0000000f00 */
[----:B------:R-:W-:Y:S01]  /*7ab0*/  FADD.FTZ R189, R184, R225 ;  /* 0x000000e1b8bd7221 */ /* 0x000fe20000010000 */
[----:B------:R-:W-:-:S11]  /*7ac0*/  HFMA2.MMA R184, -RZ, RZ, 0, 9.5367431640625e-07 ;  /* 0x00000010ffb87435 */ /* 0x000fd600000001ff */
[----:B------:R-:W-:Y:S05]  /*7ad0*/  WARPSYNC.COLLECTIVE R187, `(.L_x_4279) ;  /* 0x00000000bb087348 */ /* 0x000fea0003c00000 */
[----:B------:R0:W1:Y:S02]  /*7ae0*/  SHFL.DOWN P5, R191, R188, R184, R185 ;  /* 0x080000b8bcbf7389 */ /* 0x00006400000a00b9 */
[----:B01----:R-:W-:Y:S01]  /*7af0*/  ENDCOLLECTIVE ;  /* 0x000000000000791b */ /* 0x003fe20003800000 */
.L_x_4279:
[----:B------:R-:W-:Y:S01]  /*7b00*/  MOV R188, R189 ;  /* 0x000000bd00bc7202 */ /* 0x000fe20000000f00 */
[----:B------:R-:W-:-:S04]  /*7b10*/  IMAD.MOV.U32 R184, RZ, RZ, R191 ;  /* 0x000000ffffb87224 */ /* 0x000fc800078e00bf */
[----:B------:R-:W-:Y:S01]  /*7b20*/  FADD.FTZ R190, R184, R227 ;  /* 0x000000e3b8be7221 */ /* 0x000fe20000010000 */
[----:B------:R-:W-:-:S11]  /*7b30*/  HFMA2.MMA R184, -RZ, RZ, 0, 4.76837158203125e-07 ;  /* 0x00000008ffb87435 */ /* 0x000fd600000001ff */
[----:B------:R-:W-:Y:S05]  /*7b40*/  WARPSYNC.COLLECTIVE R187, `(.L_x_4280) ;  /* 0x00000000bb087348 */ /* 0x000fea0003c00000 */
[----:B------:R0:W1:Y:S02]  /*7b50*/  SHFL.DOWN P5, R191, R188, R184, R185 ;  /* 0x080000b8bcbf7389 */ /* 0x00006400000a00b9 */
[----:B01----:R-:W-:Y:S01]  /*7b60*/  ENDCOLLECTIVE ;  /* 0x000000000000791b */ /* 0x003fe20003800000 */
.L_x_4280:
[----:B------:R-:W-:Y:S01]  /*7b70*/  IMAD.MOV.U32 R188, RZ, RZ, R190 ;  /* 0x000000ffffbc7224 */ /* 0x000fe200078e00be */
[----:B------:R-:W-:-:S05]  /*7b80*/  MOV R184, R191 ;  /* 0x000000bf00b87202 */ /* 0x000fca0000000f00 */
[----:B------:R-:W-:Y:S01]  /*7b90*/  FADD.FTZ R189, R189, R184 ;  /* 0x000000b8bdbd7221 */ /* 0x000fe20000010000 */
[----:B------:R-:W-:-:S11]  /*7ba0*/  HFMA2.MMA R184, -RZ, RZ, 0, 4.76837158203125e-07 ;  /* 0x00000008ffb87435 */ /* 0x000fd600000001ff */
[----:B------:R-:W-:Y:S05]  /*7bb0*/  WARPSYNC.COLLECTIVE R187, `(.L_x_4281) ;  /* 0x00000000bb087348 */ /* 0x000fea0003c00000 */
[----:B------:R0:W1:Y:S02]  /*7bc0*/  SHFL.DOWN P5, R191, R188, R184, R185 ;  /* 0x080000b8bcbf7389 */ /* 0x00006400000a00b9 */
[----:B01----:R-:W-:Y:S01]  /*7bd0*/  ENDCOLLECTIVE ;  /* 0x000000000000791b */ /* 0x003fe20003800000 */
.L_x_4281:
[----:B------:R-:W-:Y:S02]  /*7be0*/  MOV R188, R189 ;  /* 0x000000bd00bc7202 */ /* 0x000fe40000000f00 */
[----:B------:R-:W-:-:S05]  /*7bf0*/  MOV R184, R191 ;  /* 0x000000bf00b87202 */ /* 0x000fca0000000f00 */
[----:B------:R-:W-:Y:S01]  /*7c00*/  FADD.FTZ R190, R190, R184 ;  /* 0x000000b8bebe7221 */ /* 0x000fe20000010000 */
[----:B------:R-:W-:-:S07]  /*7c10*/  IMAD.MOV.U32 R184, RZ, RZ, 0x4 ;  /* 0x00000004ffb87424 */ /* 0x000fce00078e00ff */
[----:B------:R-:W-:Y:S05]  /*7c20*/  WARPSYNC.COLLECTIVE R187, `(.L_x_4282) ;  /* 0x00000000bb087348 */ /* 0x000fea0003c00000 */
[----:B------:R0:W1:Y:S02]  /*7c30*/  SHFL.DOWN P5, R191, R188, R184, R185 ;  /* 0x080000b8bcbf7389 */ /* 0x00006400000a00b9 */
[----:B01----:R-:W-:Y:S01]  /*7c40*/  ENDCOLLECTIVE ;  /* 0x000000000000791b */ /* 0x003fe20003800000 */
.L_x_4282:
[----:B------:R-:W-:Y:S02]  /*7c50*/  MOV R188, R190 ;  /* 0x000000be00bc7202 */ /* 0x000fe40000000f00 */
[----:B------:R-:W-:-:S05]  /*7c60*/  MOV R184, R191 ;  /* 0x000000bf00b87202 */ /* 0x000fca0000000f00 */
[----:B------:R-:W-:Y:S01]  /*7c70*/  FADD.FTZ R189, R189, R184 ;  /* 0x000000b8bdbd7221 */ /* 0x000fe20000010000 */
[----:B------:R-:W-:-:S11]  /*7c80*/  HFMA2.MMA R184, -RZ, RZ, 0, 2.384185791015625e-07 ;  /* 0x00000004ffb87435 */ /* 0x000fd600000001ff */
[----:B------:R-:W-:Y:S05]  /*7c90*/  WARPSYNC.COLLECTIVE R187, `(.L_x_4283) ;  /* 0x00000000bb087348 */ /* 0x000fea0003c00000 */
[----:B------:R0:W1:Y:S02]  /*7ca0*/  SHFL.DOWN P5, R191, R188, R184, R185 ;  /* 0x080000b8bcbf7389 */ /* 0x00006400000a00b9 */
[----:B01----:R-:W-:Y:S01]  /*7cb0*/  ENDCOLLECTIVE ;  /* 0x000000000000791b */ /* 0x003fe20003800000 */
.L_x_4283:
[----:B------:R-:W-:Y:S01]  /*7cc0*/  MOV R188, R189 ;  /* 0x000000bd00bc7202 */ /* 0x000fe20000000f00 */
[----:B------:R-:W-:-:S04]  /*7cd0*/  IMAD.MOV.U32 R184, RZ, RZ, R191 ;  /* 0x000000ffffb87224 */ /* 0x000fc800078e00bf */
[----:B------:R-:W-:Y:S01]  /*7ce0*/  FADD.FTZ R214, R190, R184 ;  /* 0x000000b8bed67221 */ /* 0x000fe20000010000 */
[----:B------:R-:W-:-:S11]  /*7cf0*/  HFMA2.MMA R184, -RZ, RZ, 0, 1.1920928955078125e-07 ;  /* 0x00000002ffb87435 */ /* 0x000fd600000001ff */
[----:B------:R-:W-:Y:S05]  /*7d00*/  WARPSYNC.COLLECTIVE R187, `(.L_x_4284) ;  /* 0x00000000bb087348 */ /* 0x000fea0003c00000 */
[----:B------:R0:W1:Y:S02]  /*7d10*/  SHFL.DOWN P5, R191, R188, R184, R185 ;  /* 0x080000b8bcbf7389 */ /* 0x00006400000a00b9 */
[----:B01----:R-:W-:Y:S01]  /*7d20*/  ENDCOLLECTIVE ;  /* 0x000000000000791b */ /* 0x003fe20003800000 */
.L_x_4284:
[----:B------:R-:W-:Y:S01]  /*7d30*/  IMAD.MOV.U32 R188, RZ, RZ, R214 ;  /* 0x000000ffffbc7224 */ /* 0x000fe200078e00d6 */
[----:B------:R-:W-:-:S05]  /*7d40*/  MOV R184, R191 ;  /* 0x000000bf00b87202 */ /* 0x000fca0000000f00 */
[----:B------:R-:W-:Y:S01]  /*7d50*/  FADD.FTZ R190, R189, R184 ;  /* 0x000000b8bdbe7221 */ /* 0x000fe20000010000 */
[----:B------:R-:W-:-:S11]  /*7d60*/  HFMA2.MMA R184, -RZ, RZ, 0, 1.1920928955078125e-07 ;  /* 0x00000002ffb87435 */ /* 0x000fd600000001ff */
[----:B------:R-:W-:Y:S05]  /*7d70*/  WARPSYNC.COLLECTIVE R187, `(.L_x_4285) ;  /* 0x00000000bb087348 */ /* 0x000fea0003c00000 */
[----:B------:R0:W1:Y:S02]  /*7d80*/  SHFL.DOWN P5, R191, R188, R184, R185 ;  /* 0x080000b8bcbf7389 */ /* 0x00006400000a00b9 */
[----:B01----:R-:W-:Y:S01]  /*7d90*/  ENDCOLLECTIVE ;  /* 0x000000000000791b */ /* 0x003fe20003800000 */
.L_x_4285:
[----:B------:R-:W-:Y:S02]  /*7da0*/  MOV R188, R190 ;  /* 0x000000be00bc7202 */ /* 0x000fe40000000f00 */
[----:B------:R-:W-:-:S05]  /*7db0*/  MOV R184, R191 ;  /* 0x000000bf00b87202 */ /* 0x000fca0000000f00 */
[----:B------:R-:W-:Y:S01]  /*7dc0*/  FADD.FTZ R189, R214, R184 ;  /* 0x000000b8d6bd7221 */ /* 0x000fe20000010000 */
[----:B------:R-:W-:-:S07]  /*7dd0*/  IMAD.MOV.U32 R184, RZ, RZ, 0x1 ;  /* 0x00000001ffb87424 */ /* 0x000fce00078e00ff */
[----:B------:R-:W-:Y:S05]  /*7de0*/  WARPSYNC.COLLECTIVE R187, `(.L_x_4286) ;  /* 0x00000000bb087348 */ /* 0x000fea0003c00000 */
[----:B------:R0:W1:Y:S02]  /*7df0*/  SHFL.DOWN P5, R191, R188, R184, R185 ;  /* 0x080000b8bcbf7389 */ /* 0x00006400000a00b9 */
[----:B01----:R-:W-:Y:S01]  /*7e00*/  ENDCOLLECTIVE ;  /* 0x000000000000791b */ /* 0x003fe20003800000 */
.L_x_4286:
[----:B------:R-:W-:Y:S02]  /*7e10*/  MOV R188, R189 ;  /* 0x000000bd00bc7202 */ /* 0x000fe40000000f00 */
[----:B------:R-:W-:-:S07]  /*7e20*/  MOV R214, R191 ;  /* 0x000000bf00d67202 */ /* 0x000fce0000000f00 */
[----:B------:R-:W-:Y:S05]  /*7e30*/  WARPSYNC.COLLECTIVE R187, `(.L_x_4287) ;  /* 0x00000000bb087348 */ /* 0x000fea0003c00000 */
[----:B------:R0:W1:Y:S02]  /*7e40*/  SHFL.DOWN P5, R191, R188, R184, R185 ;  /* 0x080000b8bcbf7389 */ /* 0x00006400000a00b9 */
[----:B01----:R-:W-:Y:S01]  /*7e50*/  ENDCOLLECTIVE ;  /* 0x000000000000791b */ /* 0x003fe20003800000 */
.L_x_4287:
[----:B------:R-:W-:Y:S01]  /*7e60*/  MOV R185, R191 ;  /* 0x000000bf00b97202 */ /* 0x000fe20000000f00 */
[----:B------:R-:W-:Y:S06]  /*7e70*/  BRA `(.L_x_4288) ;  /* 0xffffffac00087947 */ /* 0x000fec000383ffff */
.L_x_4289:
        /* <DEDUP_REMOVED lines=16> */
.L_x_13917:


//--------------------- .text._ZN10layer_norm22ln_bwd_finalize_kernelINS_22Kernel_traits_finalizeILj4096Ef13__nv_bfloat16S2_S2_fjLb1ELj1024ELj4ENS_18Kernel_traits_baseILj4096EfS2_S2_S2_fjLj1024EEEEELb1ELb1EEEvNS_9BwdParamsE --------------------------
	.section	.text._ZN10layer_norm22ln_bwd_finalize_kernelINS_22Kernel_traits_finalizeILj4096Ef13__nv_bfloat16S2_S2_fjLb1ELj1024ELj4ENS_18Kernel_traits_baseILj4096EfS2_S2_S2_fjLj1024EEEEELb1ELb1EEEvNS_9BwdParamsE,"ax",@progbits
	.align	128
        .global         _ZN10layer_norm22ln_bwd_finalize_kernelINS_22Kernel_traits_finalizeILj4096Ef13__nv_bfloat16S2_S2_fjLb1ELj1024ELj4ENS_18Kernel_traits_baseILj4096EfS2_S2_S2_fjLj1024EEEEELb1ELb1EEEvNS_9BwdParamsE
        .type           _ZN10layer_norm22ln_bwd_finalize_kernelINS_22Kernel_traits_finalizeILj4096Ef13__nv_bfloat16S2_S2_fjLb1ELj1024ELj4ENS_18Kernel_traits_baseILj4096EfS2_S2_S2_fjLj1024EEEEELb1ELb1EEEvNS_9BwdParamsE,@function
        .size           _ZN10layer_norm22ln_bwd_finalize_kernelINS_22Kernel_traits_finalizeILj4096Ef13__nv_bfloat16S2_S2_fjLb1ELj1024ELj4ENS_18Kernel_traits_baseILj4096EfS2_S2_S2_fjLj1024EEEEELb1ELb1EEEvNS_9BwdParamsE,(.L_x_13918 - _ZN10layer_norm22ln_bwd_finalize_kernelINS_22Kernel_traits_finalizeILj4096Ef13__nv_bfloat16S2_S2_fjLb1ELj1024ELj4ENS_18Kernel_traits_baseILj4096EfS2_S2_S2_fjLj1024EEEEELb1ELb1EEEvNS_9BwdParamsE)
        .other          _ZN10layer_norm22ln_bwd_finalize_kernelINS_22Kernel_traits_finalizeILj4096Ef13__nv_bfloat16S2_S2_fjLb1ELj1024ELj4ENS_18Kernel_traits_baseILj4096EfS2_S2_S2_fjLj1024EEEEELb1ELb1EEEvNS_9BwdParamsE,@"STO_CUDA_ENTRY STV_DEFAULT"
_ZN10layer_norm22ln_bwd_finalize_kernelINS_22Kernel_traits_finalizeILj4096Ef13__nv_bfloat16S2_S2_fjLb1ELj1024ELj4ENS_18Kernel_traits_baseILj4096EfS2_S2_S2_fjLj1024EEEEELb1ELb1EEEvNS_9BwdParamsE:
.text._ZN10layer_norm22ln_bwd_finalize_kernelINS_22Kernel_traits_finalizeILj4096Ef13__nv_bfloat16S2_S2_fjLb1ELj1024ELj4ENS_18Kernel_traits_baseILj4096EfS2_S2_S2_fjLj1024EEEEELb1ELb1EEEvNS_9BwdParamsE:
        /* <DEDUP_REMOVED lines=25> */
.L_x_4301:
        /* <DEDUP_REMOVED lines=20> */
[CC--:B------:R-:W-:Y:S02]  /*02d0*/  ISETP.GE.U32.AND P1, PT, R21.reuse, R8.reuse, PT ;  /* 0x000000081500720c */ /* 0x0c0fe40003f26070 */
[----:B------:R-:W-:-:S04]  /*02e0*/  IADD3 R9, -R21, R8, RZ ;  /* 0x0000000815097210 */ /* 0x000fc80007ffe1ff */
        /* <DEDUP_REMOVED lines=9> */
[----:B------:R-:W-:Y:S01]  /*0380*/  PLOP3.LUT P2, PT, PT, PT, PT, 0x8, 0x0 ;  /* 0x000000000000781c */ /* 0x000fe20003f4e170 */
[----:B------:R-:W-:-:S12]  /*0390*/  VIADD R9, R8, 0xffffffa0 ;  /* 0xffffffa008097836 */ /* 0x000fd80000000000 */
.L_x_4294:
        /* <DEDUP_REMOVED lines=49> */
.L_x_4293:
[----:B------:R-:W-:Y:S05]  /*06b0*/  BSYNC B1 ;  /* 0x0000000000017941 */ /* 0x000fea0003800000 */
.L_x_4292:
        /* <DEDUP_REMOVED lines=32> */
.L_x_4296:
[----:B------:R-:W-:Y:S05]  /*08c0*/  BSYNC B1 ;  /* 0x0000000000017941 */ /* 0x000fea0003800000 */
.L_x_4295:
        /* <DEDUP_REMOVED lines=16> */
.L_x_4291:
[----:B------:R-:W-:Y:S05]  /*09d0*/  BSYNC B0 ;  /* 0x0000000000007941 */ /* 0x000fea0003800000 */
.L_x_4290:
        /* <DEDUP_REMOVED lines=40> */
.L_x_4317:
        /* <DEDUP_REMOVED lines=8> */
.L_x_4297:
        /* <DEDUP_REMOVED lines=8> */
[----:B------:R-:W4:Y:S03]  /*0d60*/  LDC.64 R18, c[0x0][0x310] ;  /* 0x0000c400ff127b82 */ /* 0x000f260000000a00 */
[----:B01----:R-:W0:Y:S04]  /*0d70*/  LDS.64 R10, [R20+UR4+0x3080] ;  /* 0x00308004140a7984 */ /* 0x003e280008000a00 */
[----:B------:R-:W1:Y:S01]  /*0d80*/  LDS.64 R8, [R20+UR4+0x3100] ;  /* 0x0031000414087984 */ /* 0x000e620008000a00 */
[----:B------:R-:W5:Y:S01]  /*0d90*/  LDC.64 R14, c[0x0][0x330] ;  /* 0x0000cc00ff0e7b82 */ /* 0x000f620000000a00 */
[----:B--2---:R-:W-:-:S04]  /*0da0*/  IMAD.WIDE.U32 R16, R5, 0x8, R16 ;  /* 0x0000000805107825 */ /* 0x004fc800078e0010 */
[----:B----4-:R-:W-:-:S04]  /*0db0*/  IMAD.WIDE.U32 R18, R5, 0x8, R18 ;  /* 0x0000000805127825 */ /* 0x010fc800078e0012 */
[----:B-----5:R-:W-:Y:S01]  /*0dc0*/  IMAD.WIDE.U32 R14, R5, 0x8, R14 ;  /* 0x00000008050e7825 */ /* 0x020fe200078e000e */
[----:B---3--:R3:W-:Y:S04]  /*0dd0*/  STG.E.64 desc[UR6][R16.64], R12 ;  /* 0x0000000c10007986 */ /* 0x0087e8000c101b06 */
[----:B0-----:R3:W-:Y:S04]  /*0de0*/  STG.E.64 desc[UR6][R18.64], R10 ;  /* 0x0000000a12007986 */ /* 0x0017e8000c101b06 */
[----:B-1----:R3:W-:Y:S02]  /*0df0*/  STG.E.64 desc[UR6][R14.64], R8 ;  /* 0x000000080e007986 */ /* 0x0027e4000c101b06 */
.L_x_4300:
[----:B------:R-:W-:Y:S05]  /*0e00*/  BSYNC B0 ;  /* 0x0000000000007941 */ /* 0x000fea0003800000 */
.L_x_4299:
[C---:B------:R-:W-:Y:S01]  /*0e10*/  ISETP.GT.U32.AND P1, PT, R4.reuse, -0x1001, PT ;  /* 0xffffefff0400780c */ /* 0x040fe20003f24070 */
[----:B------:R-:W-:Y:S01]  /*0e20*/  VIADD R4, R4, 0x1000 ;  /* 0x0000100004047836 */ /* 0x000fe20000000000 */
[----:B------:R-:W-:-:S11]  /*0e30*/  IADD3 R5, R5, 0x800, RZ ;  /* 0x0000080005057810 */ /* 0x000fd60007ffe0ff */
[----:B------:R-:W-:Y:S05]  /*0e40*/  @P1 BRA `(.L_x_4301) ;  /* 0xfffffff000d01947 */ /* 0x000fea000383ffff */
[----:B------:R-:W-:Y:S05]  /*0e50*/  EXIT ;  /* 0x000000000000794d */ /* 0x000fea0003800000 */
.L_x_4298:
[----:B------:R-:W-:Y:S01]  /*0e60*/  HFMA2.MMA R22, -RZ, RZ, 0, 5.9604644775390625e-08 ;  /* 0x00000001ff167435 */ /* 0x000fe200000001ff */
[----:B---3--:R-:W-:Y:S02]  /*0e70*/  MOV R23, R8 ;  /* 0x0000000800177202 */ /* 0x008fe40000000f00 */
[----:B------:R-:W-:Y:S02]  /*0e80*/  MOV R25, 0x1f ;  /* 0x0000001f00197802 */ /* 0x000fe40000000f00 */
[----:B------:R-:W-:-:S07]  /*0e90*/  MOV R20, 0xffffffff ;  /* 0xffffffff00147802 */ /* 0x000fce0000000f00 */
[----:B012---:R-:W-:Y:S05]  /*0ea0*/  WARPSYNC.COLLECTIVE R20, `(.L_x_4302) ;  /* 0x0000000014087348 */ /* 0x007fea0003c00000 */
[----:B------:R3:W4:Y:S02]  /*0eb0*/  SHFL.BFLY P2, R21, R23, R22, R25 ;  /* 0x0c00001617157389 */ /* 0x0007240000040019 */
[----:B01234-:R-:W-:Y:S01]  /*0ec0*/  ENDCOLLECTIVE ;  /* 0x000000000000791b */ /* 0x01ffe20003800000 */
.L_x_4302:
[----:B------:R-:W-:Y:S01]  /*0ed0*/  HFMA2.MMA R22, -RZ, RZ, 0, 1.1920928955078125e-07 ;  /* 0x00000002ff167435 */ /* 0x000fe200000001ff */
[----:B------:R-:W-:-:S05]  /*0ee0*/  MOV R9, R21 ;  /* 0x0000001500097202 */ /* 0x000fca0000000f00 */
[----:B------:R-:W-:-:S05]  /*0ef0*/  FADD.FTZ R9, R8, R9 ;  /* 0x0000000908097221 */ /* 0x000fca0000010000 */
[----:B------:R-:W-:-:S07]  /*0f00*/  MOV R23, R9 ;  /* 0x0000000900177202 */ /* 0x000fce0000000f00 */
[----:B------:R-:W-:Y:S05]  /*0f10*/  WARPSYNC.COLLECTIVE R20, `(.L_x_4303) ;  /* 0x0000000014087348 */ /* 0x000fea0003c00000 */
[----:B------:R0:W1:Y:S02]  /*0f20*/  SHFL.BFLY P2, R21, R23, R22, R25 ;  /* 0x0c00001617157389 */ /* 0x0000640000040019 */
[----:B01----:R-:W-:Y:S01]  /*0f30*/  ENDCOLLECTIVE ;  /* 0x000000000000791b */ /* 0x003fe20003800000 */
.L_x_4303:
[----:B------:R-:W-:Y:S01]  /*0f40*/  HFMA2.MMA R22, -RZ, RZ, 0, 2.384185791015625e-07 ;  /* 0x00000004ff167435 */ /* 0x000fe200000001ff */
[----:B------:R-:W-:-:S04]  /*0f50*/  IMAD.MOV.U32 R12, RZ, RZ, R21 ;  /* 0x000000ffff0c7224 */ /* 0x000fc800078e0015 */
[----:B------:R-:W-:-:S05]  /*0f60*/  FADD.FTZ R12, R9, R12 ;  /* 0x0000000c090c7221 */ /* 0x000fca0000010000 */
[----:B------:R-:W-:-:S07]  /*0f70*/  MOV R23, R12 ;  /* 0x0000000c00177202 */ /* 0x000fce0000000f00 */
[----:B------:R-:W-:Y:S05]  /*0f80*/  WARPSYNC.COLLECTIVE R20, `(.L_x_4304) ;  /* 0x0000000014087348 */ /* 0x000fea0003c00000 */
[----:B------:R0:W1:Y:S02]  /*0f90*/  SHFL.BFLY P2, R21, R23, R22, R25 ;  /* 0x0c00001617157389 */ /* 0x0000640000040019 */
[----:B01----:R-:W-:Y:S01]  /*0fa0*/  ENDCOLLECTIVE ;  /* 0x000000000000791b */ /* 0x003fe20003800000 */
.L_x_4304:
[----:B------:R-:W-:Y:S01]  /*0fb0*/  HFMA2.MMA R22, -RZ, RZ, 0, 4.76837158203125e-07 ;  /* 0x00000008ff167435 */ /* 0x000fe200000001ff */
[----:B------:R-:W-:-:S05]  /*0fc0*/  MOV R13, R21 ;  /* 0x00000015000d7202 */ /* 0x000fca0000000f00 */
[----:B------:R-:W-:-:S05]  /*0fd0*/  FADD.FTZ R13, R12, R13 ;  /* 0x0000000d0c0d7221 */ /* 0x000fca0000010000 */
[----:B------:R-:W-:-:S07]  /*0fe0*/  MOV R23, R13 ;  /* 0x0000000d00177202 */ /* 0x000fce0000000f00 */
[----:B------:R-:W-:Y:S05]  /*0ff0*/  WARPSYNC.COLLECTIVE R20, `(.L_x_4305) ;  /* 0x0000000014087348 */ /* 0x000fea0003c00000 */
[----:B------:R0:W1:Y:S02]  /*1000*/  SHFL.BFLY P2, R21, R23, R22, R25 ;  /* 0x0c00001617157389 */ /* 0x0000640000040019 */
[----:B01----:R-:W-:Y:S01]  /*1010*/  ENDCOLLECTIVE ;  /* 0x000000000000791b */ /* 0x003fe20003800000 */
.L_x_4305:
[----:B------:R-:W-:Y:S01]  /*1020*/  HFMA2.MMA R22, -RZ, RZ, 0, 9.5367431640625e-07 ;  /* 0x00000010ff167435 */ /* 0x000fe200000001ff */
[----:B------:R-:W-:-:S05]  /*1030*/  MOV R8, R21 ;  /* 0x0000001500087202 */ /* 0x000fca0000000f00 */
[----:B------:R-:W-:-:S05]  /*1040*/  FADD.FTZ R9, R13, R8 ;  /* 0x000000080d097221 */ /* 0x000fca0000010000 */
[----:B------:R-:W-:-:S07]  /*1050*/  MOV R23, R9 ;  /* 0x0000000900177202 */ /* 0x000fce0000000f00 */
[----:B------:R-:W-:Y:S05]  /*1060*/  WARPSYNC.COLLECTIVE R20, `(.L_x_4306) ;  /* 0x0000000014087348 */ /* 0x000fea0003c00000 */
[----:B------:R0:W1:Y:S02]  /*1070*/  SHFL.BFLY P2, R21, R23, R22, R25 ;  /* 0x0c00001617157389 */ /* 0x0000640000040019 */
[----:B01----:R-:W-:Y:S01]  /*1080*/  ENDCOLLECTIVE ;  /* 0x000000000000791b */ /* 0x003fe20003800000 */
.L_x_4306:
[----:B------:R-:W-:Y:S01]  /*1090*/  HFMA2.MMA R22, -RZ, RZ, 0, 5.9604644775390625e-08 ;  /* 0x00000001ff167435 */ /* 0x000fe200000001ff */
[----:B------:R-:W-:Y:S01]  /*10a0*/  IMAD.MOV.U32 R23, RZ, RZ, R11 ;  /* 0x000000ffff177224 */ /* 0x000fe200078e000b */
[----:B------:R-:W-:-:S09]  /*10b0*/  MOV R8, R21 ;  /* 0x0000001500087202 */ /* 0x000fd20000000f00 */
[----:B------:R-:W-:Y:S05]  /*10c0*/  WARPSYNC.COLLECTIVE R20, `(.L_x_4307) ;  /* 0x0000000014087348 */ /* 0x000fea0003c00000 */
[----:B------:R0:W1:Y:S02]  /*10d0*/  SHFL.BFLY P2, R21, R23, R22, R25 ;  /* 0x0c00001617157389 */ /* 0x0000640000040019 */
[----:B01----:R-:W-:Y:S01]  /*10e0*/  ENDCOLLECTIVE ;  /* 0x000000000000791b */ /* 0x003fe20003800000 */
.L_x_4307:
[----:B------:R-:W-:Y:S01]  /*10f0*/  HFMA2.MMA R22, -RZ, RZ, 0, 1.1920928955078125e-07 ;  /* 0x00000002ff167435 */ /* 0x000fe200000001ff */
[----:B------:R-:W-:-:S05]  /*1100*/  MOV R12, R21 ;  /* 0x00000015000c7202 */ /* 0x000fca0000000f00 */
[----:B------:R-:W-:-:S05]  /*1110*/  FADD.FTZ R14, R11, R12 ;  /* 0x0000000c0b0e7221 */ /* 0x000fca0000010000 */
[----:B------:R-:W-:-:S07]  /*1120*/  MOV R23, R14 ;  /* 0x0000000e00177202 */ /* 0x000fce0000000f00 */
[----:B------:R-:W-:Y:S05]  /*1130*/  WARPSYNC.COLLECTIVE R20, `(.L_x_4308) ;  /* 0x0000000014087348 */ /* 0x000fea0003c00000 */
[----:B------:R0:W1:Y:S02]  /*1140*/  SHFL.BFLY P2, R21, R23, R22, R25 ;  /* 0x0c00001617157389 */ /* 0x0000640000040019 */
[----:B01----:R-:W-:Y:S01]  /*1150*/  ENDCOLLECTIVE ;  /* 0x000000000000791b */ /* 0x003fe20003800000 */
.L_x_4308:
[----:B------:R-:W-:Y:S01]  /*1160*/  HFMA2.MMA R22, -RZ, RZ, 0, 2.384185791015625e-07 ;  /* 0x00000004ff167435 */ /* 0x000fe200000001ff */
[----:B------:R-:W-:-:S05]  /*1170*/  MOV R13, R21 ;  /* 0x00000015000d7202 */ /* 0x000fca0000000f00 */
[----:B------:R-:W-:-:S05]  /*1180*/  FADD.FTZ R15, R14, R13 ;  /* 0x0000000d0e0f7221 */ /* 0x000fca0000010000 */
[----:B------:R-:W-:-:S07]  /*1190*/  MOV R23, R15 ;  /* 0x0000000f00177202 */ /* 0x000fce0000000f00 */
[----:B------:R-:W-:Y:S05]  /*11a0*/  WARPSYNC.COLLECTIVE R20, `(.L_x_4309) ;  /* 0x0000000014087348 */ /* 0x000fea0003c00000 */
[----:B------:R0:W1:Y:S02]  /*11b0*/  SHFL.BFLY P2, R21, R23, R22, R25 ;  /* 0x0c00001617157389 */ /* 0x0000640000040019 */
[----:B01----:R-:W-:Y:S01]  /*11c0*/  ENDCOLLECTIVE ;  /* 0x000000000000791b */ /* 0x003fe20003800000 */
.L_x_4309:
[----:B------:R-:W-:Y:S01]  /*11d0*/  IMAD.MOV.U32 R22, RZ, RZ, 0x8 ;  /* 0x00000008ff167424 */ /* 0x000fe200078e00ff */
[----:B------:R-:W-:-:S05]  /*11e0*/  MOV R16, R21 ;  /* 0x0000001500107202 */ /* 0x000fca0000000f00 */
[----:B------:R-:W-:-:S05]  /*11f0*/  FADD.FTZ R16, R15, R16 ;  /* 0x000000100f107221 */ /* 0x000fca0000010000 */
[----:B------:R-:W-:-:S07]  /*1200*/  MOV R23, R16 ;  /* 0x0000001000177202 */ /* 0x000fce0000000f00 */
[----:B------:R-:W-:Y:S05]  /*1210*/  WARPSYNC.COLLECTIVE R20, `(.L_x_4310) ;  /* 0x0000000014087348 */ /* 0x000fea0003c00000 */
[----:B------:R0:W1:Y:S02]  /*1220*/  SHFL.BFLY P2, R21, R23, R22, R25 ;  /* 0x0c00001617157389 */ /* 0x0000640000040019 */
[----:B01----:R-:W-:Y:S01]  /*1230*/  ENDCOLLECTIVE ;  /* 0x000000000000791b */ /* 0x003fe20003800000 */
.L_x_4310:
[----:B------:R-:W-:Y:S01]  /*1240*/  HFMA2.MMA R22, -RZ, RZ, 0, 9.5367431640625e-07 ;  /* 0x00000010ff167435 */ /* 0x000fe200000001ff */
[----:B------:R-:W-:-:S05]  /*1250*/  MOV R11, R21 ;  /* 0x00000015000b7202 */ /* 0x000fca0000000f00 */
[----:B------:R-:W-:-:S05]  /*1260*/  FADD.FTZ R11, R16, R11 ;  /* 0x0000000b100b7221 */ /* 0x000fca0000010000 */
[----:B------:R-:W-:-:S07]  /*1270*/  MOV R23, R11 ;  /* 0x0000000b00177202 */ /* 0x000fce0000000f00 */
[----:B------:R-:W-:Y:S05]  /*1280*/  WARPSYNC.COLLECTIVE R20, `(.L_x_4311) ;  /* 0x0000000014087348 */ /* 0x000fea0003c00000 */
[----:B------:R0:W1:Y:S02]  /*1290*/  SHFL.BFLY P2, R21, R23, R22, R25 ;  /* 0x0c00001617157389 */ /* 0x0000640000040019 */
[----:B01----:R-:W-:Y:S01]  /*12a0*/  ENDCOLLECTIVE ;  /* 0x000000000000791b */ /* 0x003fe20003800000 */
.L_x_4311:
[----:B------:R-:W-:Y:S01]  /*12b0*/  HFMA2.MMA R22, -RZ, RZ, 0, 5.9604644775390625e-08 ;  /* 0x00000001ff167435 */ /* 0x000fe200000001ff */
[----:B------:R-:W-:Y:S02]  /*12c0*/  MOV R23, R10 ;  /* 0x0000000a00177202 */ /* 0x000fe40000000f00 */
[----:B------:R-:W-:-:S08]  /*12d0*/  MOV R12, R21 ;  /* 0x00000015000c7202 */ /* 0x000fd00000000f00 */
[----:B------:R-:W-:Y:S05]  /*12e0*/  WARPSYNC.COLLECTIVE R20, `(.L_x_4312) ;  /* 0x0000000014087348 */ /* 0x000fea0003c00000 */
[----:B------:R0:W1:Y:S02]  /*12f0*/  SHFL.BFLY P2, R21, R23, R22, R25 ;  /* 0x0c00001617157389 */ /* 0x0000640000040019 */
[----:B01----:R-:W-:Y:S01]  /*1300*/  ENDCOLLECTIVE ;  /* 0x000000000000791b */ /* 0x003fe20003800000 */
.L_x_4312:
[----:B------:R-:W-:Y:S01]  /*1310*/  HFMA2.MMA R22, -RZ, RZ, 0, 1.1920928955078125e-07 ;  /* 0x00000002ff167435 */ /* 0x000fe200000001ff */
[----:B------:R-:W-:-:S05]  /*1320*/  MOV R13, R21 ;  /* 0x00000015000d7202 */ /* 0x000fca0000000f00 */
[----:B------:R-:W-:-:S05]  /*1330*/  FADD.FTZ R17, R10, R13 ;  /* 0x0000000d0a117221 */ /* 0x000fca0000010000 */
[----:B------:R-:W-:-:S07]  /*1340*/  MOV R23, R17 ;  /* 0x0000001100177202 */ /* 0x000fce0000000f00 */
[----:B------:R-:W-:Y:S05]  /*1350*/  WARPSYNC.COLLECTIVE R20, `(.L_x_4313) ;  /* 0x0000000014087348 */ /* 0x000fea0003c00000 */
[----:B------:R0:W1:Y:S02]  /*1360*/  SHFL.BFLY P2, R21, R23, R22, R25 ;  /* 0x0c00001617157389 */ /* 0x0000640000040019 */
[----:B01----:R-:W-:Y:S01]  /*1370*/  ENDCOLLECTIVE ;  /* 0x000000000000791b */ /* 0x003fe20003800000 */
.L_x_4313:
[----:B------:R-:W-:Y:S01]  /*1380*/  HFMA2.MMA R22, -RZ, RZ, 0, 2.384185791015625e-07 ;  /* 0x00000004ff167435 */ /* 0x000fe200000001ff */
[----:B------:R-:W-:-:S04]  /*1390*/  IMAD.MOV.U32 R16, RZ, RZ, R21 ;  /* 0x000000ffff107224 */ /* 0x000fc800078e0015 */
[----:B------:R-:W-:-:S05]  /*13a0*/  FADD.FTZ R18, R17, R16 ;  /* 0x0000001011127221 */ /* 0x000fca0000010000 */
[----:B------:R-:W-:-:S07]  /*13b0*/  MOV R23, R18 ;  /* 0x0000001200177202 */ /* 0x000fce0000000f00 */
[----:B------:R-:W-:Y:S05]  /*13c0*/  WARPSYNC.COLLECTIVE R20, `(.L_x_4314) ;  /* 0x0000000014087348 */ /* 0x000fea0003c00000 */
[----:B------:R0:W1:Y:S02]  /*13d0*/  SHFL.BFLY P2, R21, R23, R22, R25 ;  /* 0x0c00001617157389 */ /* 0x0000640000040019 */
[----:B01----:R-:W-:Y:S01]  /*13e0*/  ENDCOLLECTIVE ;  /* 0x000000000000791b */ /* 0x003fe20003800000 */
.L_x_4314:
[----:B------:R-:W-:Y:S01]  /*13f0*/  HFMA2.MMA R22, -RZ, RZ, 0, 4.76837158203125e-07 ;  /* 0x00000008ff167435 */ /* 0x000fe200000001ff */
[----:B------:R-:W-:-:S05]  /*1400*/  MOV R19, R21 ;  /* 0x0000001500137202 */ /* 0x000fca0000000f00 */
[----:B------:R-:W-:-:S05]  /*1410*/  FADD.FTZ R19, R18, R19 ;  /* 0x0000001312137221 */ /* 0x000fca0000010000 */
[----:B------:R-:W-:-:S07]  /*1420*/  MOV R23, R19 ;  /* 0x0000001300177202 */ /* 0x000fce0000000f00 */
[----:B------:R-:W-:Y:S05]  /*1430*/  WARPSYNC.COLLECTIVE R20, `(.L_x_4315) ;  /* 0x0000000014087348 */ /* 0x000fea0003c00000 */
[----:B------:R0:W1:Y:S02]  /*1440*/  SHFL.BFLY P2, R21, R23, R22, R25 ;  /* 0x0c00001617157389 */ /* 0x0000640000040019 */
[----:B01----:R-:W-:Y:S01]  /*1450*/  ENDCOLLECTIVE ;  /* 0x000000000000791b */ /* 0x003fe20003800000 */
.L_x_4315:
[----:B------:R-:W-:Y:S01]  /*1460*/  HFMA2.MMA R22, -RZ, RZ, 0, 9.5367431640625e-07 ;  /* 0x00000010ff167435 */ /* 0x000fe200000001ff */
[----:B------:R-:W-:-:S05]  /*1470*/  MOV R10, R21 ;  /* 0x00000015000a7202 */ /* 0x000fca0000000f00 */
[----:B------:R-:W-:-:S05]  /*1480*/  FADD.FTZ R10, R19, R10 ;  /* 0x0000000a130a7221 */ /* 0x000fca0000010000 */
[----:B------:R-:W-:-:S07]  /*1490*/  MOV R23, R10 ;  /* 0x0000000a00177202 */ /* 0x000fce0000000f00 */
[----:B------:R-:W-:Y:S05]  /*14a0*/  WARPSYNC.COLLECTIVE R20, `(.L_x_4316) ;  /* 0x0000000014087348 */ /* 0x000fea0003c00000 */
[----:B------:R0:W1:Y:S02]  /*14b0*/  SHFL.BFLY P2, R21, R23, R22, R25 ;  /* 0x0c00001617157389 */ /* 0x0000640000040019 */
[----:B01----:R-:W-:Y:S01]  /*14c0*/  ENDCOLLECTIVE ;  /* 0x000000000000791b */ /* 0x003fe20003800000 */
.L_x_4316:
[----:B------:R-:W-:Y:S01]  /*14d0*/  MOV R15, R21 ;  /* 0x00000015000f7202 */ /* 0x000fe20000000f00 */
[----:B------:R-:W-:Y:S06]  /*14e0*/  BRA `(.L_x_4317) ;  /* 0xfffffff400dc7947 */ /* 0x000fec000383ffff */
.L_x_4318:
        /* <DEDUP_REMOVED lines=9> */
.L_x_13918:


//--------------------- .text._ZN10layer_norm13ln_bwd_kernelINS_13Kernel_traitsIf13__nv_bfloat16S2_S2_fjLj4096ELj1ELj1ELj4ELj16ENS_18Kernel_traits_baseILj4096EfS2_S2_S2_fjLj128EEEEELb1ELb1ELb1ELb1EEEvNS_9BwdParamsE --------------------------
	.section	.text._ZN10layer_norm13ln_bwd_kernelINS_13Kernel_traitsIf13__nv_bfloat16S2_S2_fjLj4096ELj1ELj1ELj4ELj16ENS_18Kernel_traits_baseILj4096EfS2_S2_S2_fjLj128EEEEELb1ELb1ELb1ELb1EEEvNS_9BwdParamsE,"ax",@progbits
	.align	128
        .global         _ZN10layer_norm13ln_bwd_kernelINS_13Kernel_traitsIf13__nv_bfloat16S2_S2_fjLj4096ELj1ELj1ELj4ELj16ENS_18Kernel_traits_baseILj4096EfS2_S2_S2_fjLj128EEEEELb1ELb1ELb1ELb1EEEvNS_9BwdParamsE
        .type           _ZN10layer_norm13ln_bwd_kernelINS_13Kernel_traitsIf13__nv_bfloat16S2_S2_fjLj4096ELj1ELj1ELj4ELj16ENS_18Kernel_traits_baseILj4096EfS2_S2_S2_fjLj128EEEEELb1ELb1ELb1ELb1EEEvNS_9BwdParamsE,@function
        .size           _ZN10layer_norm13ln_bwd_kernelINS_13Kernel_traitsIf13__nv_bfloat16S2_S2_fjLj4096ELj1ELj1ELj4ELj16ENS_18Kernel_traits_baseILj4096EfS2_S2_S2_fjLj128EEEEELb1ELb1ELb1ELb1EEEvNS_9BwdParamsE,(.L_x_13919 - _ZN10layer_norm13ln_bwd_kernelINS_13Kernel_traitsIf13__nv_bfloat16S2_S2_fjLj4096ELj1ELj1ELj4ELj16ENS_18Kernel_traits_baseILj4096EfS2_S2_S2_fjLj128EEEEELb1ELb1ELb1ELb1EEEvNS_9BwdParamsE)
        .other          _ZN10layer_norm13ln_bwd_kernelINS_13Kernel_traitsIf13__nv_bfloat16S2_S2_fjLj4096ELj1ELj1ELj4ELj16ENS_18Kernel_traits_baseILj4096EfS2_S2_S2_fjLj128EEEEELb1ELb1ELb1ELb1EEEvNS_9BwdParamsE,@"STO_CUDA_ENTRY STV_DEFAULT"
_ZN10layer_norm13ln_bwd_kernelINS_13Kernel_traitsIf13__nv_bfloat16S2_S2_fjLj4096ELj1ELj1ELj4ELj16ENS_18Kernel_traits_baseILj4096EfS2_S2_S2_fjLj128EEEEELb1ELb1ELb1ELb1EEEvNS_9BwdParamsE:
.text._ZN10layer_norm13ln_bwd_kernelINS_13Kernel_traitsIf13__nv_bfloat16S2_S2_fjLj4096ELj1ELj1ELj4ELj16ENS_18Kernel_traits_baseILj4096EfS2_S2_S2_fjLj128EEEEELb1ELb1ELb1ELb1EEEvNS_9BwdParamsE:
[----:B------:R-:W0:Y:S01]  /*0000*/  LDC R1, c[0x0][0x28] ;  /* 0x00000a00ff017b82 */ /* 0x000e220000000800 */
[----:B------:R-:W1:Y:S07]  /*0010*/  S2R R0, SR_TID.X ;  /* 0x0000000000007919 */ /* 0x000e6e0000002100 */
[----:B------:R-:W1:Y:S01]  /*0020*/  S2UR UR4, SR_CTAID.X ;  /* 0x00000000000479c3 */ /* 0x000e620000002500 */
        /* <DEDUP_REMOVED lines=60> */
.L_x_4319:
[----:B------:R-:W-:Y:S01]  /*03f0*/  IMAD.SHL.U32 R0, R0, 0x20, RZ ;  /* 0x0000002000007824 */ /* 0x000fe200078e00ff */
[----:B------:R-:W-:Y:S01]  /*0400*/  ULDC.64 UR6, c[0x0][0x260] ;  /* 0x0000980000067ab9 */ /* 0x000fe20000000a00 */
[----:B------:R-:W-:-:S03]  /*0410*/  ULDC.64 UR8, c[0x0][0x278] ;  /* 0x00009e0000087ab9 */ /* 0x000fc60000000a00 */
[----:B------:R-:W-:-:S04]  /*0420*/  LOP3.LUT R0, R0, 0xfe0, RZ, 0xc0, !PT ;  /* 0x00000fe000007812 */ /* 0x000fc800078ec0ff */
[C---:B------:R-:W-:Y:S02]  /*0430*/  IADD3 R2, P0, R0.reuse, UR6, RZ ;  /* 0x0000000600027c10 */ /* 0x040fe4000ff1e0ff */
[----:B------:R-:W-:Y:S02]  /*0440*/  IADD3 R4, P1, R0, UR8, RZ ;  /* 0x0000000800047c10 */ /* 0x000fe4000ff3e0ff */
[----:B------:R-:W-:-:S03]  /*0450*/  IADD3.X R3, RZ, UR7, RZ, P0, !PT ;  /* 0x00000007ff037c10 */ /* 0x000fc600087fe4ff */
[----:B------:R-:W-:Y:S02]  /*0460*/  IMAD.X R5, RZ, RZ, UR9, P1 ;  /* 0x00000009ff057e24 */ /* 0x000fe400088e06ff */
[----:B------:R-:W2:Y:S04]  /*0470*/  LDG.E.128 R40, desc[UR4][R2.64] ;  /* 0x0000000402287981 */ /* 0x000ea8000c1e1d00 */
[----:B------:R-:W3:Y:S04]  /*0480*/  LDG.E.128 R36, desc[UR4][R2.64+0x10] ;  /* 0x0000100402247981 */ /* 0x000ee8000c1e1d00 */
[----:B------:R-:W4:Y:S04]  /*0490*/  LDG.E.128 R16, desc[UR4][R2.64+0x1000] ;  /* 0x0010000402107981 */ /* 0x000f28000c1e1d00 */
[----:B------:R-:W4:Y:S04]  /*04a0*/  LDG.E.128 R12, desc[UR4][R2.64+0x1010] ;  /* 0x00101004020c7981 */ /* 0x000f28000c1e1d00 */
        /* <DEDUP_REMOVED lines=57> */
[----:B--2---:R1:W-:Y:S04]  /*0840*/  STL.64 [R1+0x68], R40 ;  /* 0x0000682801007387 */ /* 0x0043e80000100a00 */
[----:B------:R2:W-:Y:S04]  /*0850*/  STL.64 [R1+0x70], R42 ;  /* 0x0000702a01007387 */ /* 0x0005e80000100a00 */
[----:B---3--:R3:W-:Y:S04]  /*0860*/  STL.64 [R1+0x58], R36 ;  /* 0x0000582401007387 */ /* 0x0087e80000100a00 */
[----:B------:R0:W-:Y:S01]  /*0870*/  STL.64 [R1+0x60], R38 ;  /* 0x0000602601007387 */ /* 0x0001e20000100a00 */
[----:B-1----:R-:W-:-:S03]  /*0880*/  CS2R R40, SRZ ;  /* 0x0000000000287805 */ /* 0x002fc6000001ff00 */
[----:B----4-:R1:W-:Y:S01]  /*0890*/  STL.64 [R1+0x48], R16 ;  /* 0x0000481001007387 */ /* 0x0103e20000100a00 */
[----:B--2---:R-:W-:-:S03]  /*08a0*/  CS2R R42, SRZ ;  /* 0x00000000002a7805 */ /* 0x004fc6000001ff00 */
[----:B------:R1:W-:Y:S01]  /*08b0*/  STL.64 [R1+0x50], R18 ;  /* 0x0000501201007387 */ /* 0x0003e20000100a00 */
[----:B---3--:R-:W-:-:S03]  /*08c0*/  CS2R R36, SRZ ;  /* 0x0000000000247805 */ /* 0x008fc6000001ff00 */
[----:B------:R1:W-:Y:S01]  /*08d0*/  STL.64 [R1+0x38], R12 ;  /* 0x0000380c01007387 */ /* 0x0003e20000100a00 */
[----:B0-----:R-:W-:-:S03]  /*08e0*/  CS2R R38, SRZ ;  /* 0x0000000000267805 */ /* 0x001fc6000001ff00 */
[----:B------:R1:W-:Y:S04]  /*08f0*/  STL.64 [R1+0x40], R14 ;  /* 0x0000400e01007387 */ /* 0x0003e80000100a00 */
[----:B------:R1:W-:Y:S04]  /*0900*/  STL.64 [R1+0x28], R8 ;  /* 0x0000280801007387 */ /* 0x0003e80000100a00 */
[----:B------:R1:W-:Y:S02]  /*0910*/  STL.64 [R1+0x30], R10 ;  /* 0x0000300a01007387 */ /* 0x0003e40000100a00 */
.L_x_4491:
[----:B------:R-:W0:Y:S08]  /*0920*/  LDC.64 R188, c[0x0][0x288] ;  /* 0x0000a200ffbc7b82 */ /* 0x000e300000000a00 */
[----:B------:R-:W2:Y:S08]  /*0930*/  LDC.64 R190, c[0x0][0x258] ;  /* 0x00009600ffbe7b82 */ /* 0x000eb00000000a00 */
[----:B------:R-:W3:Y:S01]  /*0940*/  LDC.64 R200, c[0x0][0x280] ;  /* 0x0000a000ffc87b82 */ /* 0x000ee20000000a00 */
[----:B0-----:R-:W-:-:S07]  /*0950*/  IMAD.WIDE R188, R205, 0x4, R188 ;  /* 0x00000004cdbc7825 */ /* 0x001fce00078e02bc */
[----:B------:R-:W0:Y:S01]  /*0960*/  LDC R211, c[0x0][0x218] ;  /* 0x00008600ffd37b82 */ /* 0x000e220000000800 */
[----:B------:R2:W4:Y:S01]  /*0970*/  LDG.E R210, desc[UR4][R188.64] ;  /* 0x00000004bcd27981 */ /* 0x000522000c1e1900 */
[----:B------:R-:W1:Y:S06]  /*0980*/  S2R R202, SR_TID.X ;  /* 0x0000000000ca7919 */ /* 0x000e6c0000002100 */
[----:B------:R-:W1:Y:S01]  /*0990*/  LDC.64 R212, c[0x0][0x2c8] ;  /* 0x0000b200ffd47b82 */ /* 0x000e620000000a00 */
[----:B--2---:R-:W-:-:S04]  /*09a0*/  IMAD.WIDE R188, R205, 0x4, R190 ;  /* 0x00000004cdbc7825 */ /* 0x004fc800078e02be */
[C---:B---3--:R-:W-:Y:S01]  /*09b0*/  IMAD.WIDE R190, R205.reuse, 0x4, R200 ;  /* 0x00000004cdbe7825 */ /* 0x048fe200078e02c8 */
[----:B-----5:R0:W5:Y:S02]  /*09c0*/  LDG.E R204, desc[UR4][R188.64] ;  /* 0x00000004bccc7981 */ /* 0x020164000c1e1900 */
[----:B------:R-:W2:Y:S02]  /*09d0*/  LDC.64 R200, c[0x0][0x250] ;  /* 0x00009400ffc87b82 */ /* 0x000ea40000000a00 */
[----:B------:R3:W5:Y:S01]  /*09e0*/  LDG.E R246, desc[UR4][R190.64] ;  /* 0x00000004bef67981 */ /* 0x000762000c1e1900 */
[----:B------:R-:W-:Y:S01]  /*09f0*/  BSSY B0, `(.L_x_4321) ;  /* 0x00001da000007945 */ /* 0x000fe20003800000 */
[----:B0-----:R-:W-:-:S05]  /*0a00*/  IMAD R188, R205, R211, RZ ;  /* 0x000000d3cdbc7224 */ /* 0x001fca00078e02ff */
[----:B------:R-:W-:-:S04]  /*0a10*/  SHF.R.S32.HI R189, RZ, 0x1f, R188 ;  /* 0x0000001fffbd7819 */ /* 0x000fc800000114bc */
[----:B------:R-:W-:Y:S02]  /*0a20*/  LEA.HI R188, R189, R188, RZ, 0x3 ;  /* 0x000000bcbdbc7211 */ /* 0x000fe400078f18ff */
[----:B-1----:R-:W-:-:S04]  /*0a30*/  LOP3.LUT R252, R202, 0x7f, RZ, 0xc0, !PT ;  /* 0x0000007fcafc7812 */ /* 0x002fc800078ec0ff */
[----:B------:R-:W-:Y:S01]  /*0a40*/  LEA.HI.SX32 R203, R188, R252, 0x1d ;  /* 0x000000fcbccb7211 */ /* 0x000fe200078feaff */
[----:B--2---:R-:W-:-:S03]  /*0a50*/  IMAD.WIDE R200, R205, 0x4, R200 ;  /* 0x00000004cdc87825 */ /* 0x004fc600078e02c8 */
[C---:B---3--:R-:W-:Y:S01]  /*0a60*/  IADD3 R190, R203.reuse, 0x80, RZ ;  /* 0x00000080cbbe7810 */ /* 0x048fe20007ffe0ff */
[C---:B------:R-:W-:Y:S01]  /*0a70*/  VIADD R189, R203.reuse, 0x180 ;  /* 0x00000180cbbd7836 */ /* 0x040fe20000000000 */
[----:B------:R-:W-:Y:S01]  /*0a80*/  IADD3 R202, R203, 0x100, RZ ;  /* 0x00000100cbca7810 */ /* 0x000fe20007ffe0ff */
[----:B------:R-:W-:Y:S02]  /*0a90*/  VIADD R205, R205, UR10 ;  /* 0x0000000acdcd7c36 */ /* 0x000fe40008000000 */
[----:B------:R0:W-:Y:S01]  /*0aa0*/  STL [R1+0x4], R190 ;  /* 0x000004be01007387 */ /* 0x0001e20000100800 */
[--C-:B------:R-:W-:Y:S02]  /*0ab0*/  IMAD.WIDE.U32 R206, R190, 0x10, R212.reuse ;  /* 0x00000010bece7825 */ /* 0x100fe400078e00d4 */
[----:B------:R-:W-:Y:S01]  /*0ac0*/  ISETP.GE.AND P2, PT, R205, UR11, PT ;  /* 0x0000000bcd007c0c */ /* 0x000fe2000bf46270 */
[----:B------:R1:W-:Y:S01]  /*0ad0*/  STL [R1+0x10], R189 ;  /* 0x000010bd01007387 */ /* 0x0003e20000100800 */
[----:B------:R-:W-:-:S04]  /*0ae0*/  IMAD.WIDE.U32 R208, R203, 0x10, R212 ;  /* 0x00000010cbd07825 */ /* 0x000fc800078e00d4 */
[----:B0-----:R-:W-:-:S04]  /*0af0*/  IMAD.WIDE.U32 R190, R202, 0x10, R212 ;  /* 0x00000010cabe7825 */ /* 0x001fc800078e00d4 */
[----:B-1----:R-:W-:Y:S01]  /*0b00*/  IMAD.WIDE.U32 R188, R189, 0x10, R212 ;  /* 0x00000010bdbc7825 */ /* 0x002fe200078e00d4 */
[----:B----4-:R-:W-:-:S13]  /*0b10*/  ISETP.GT.AND P3, PT, R210, RZ, PT ;  /* 0x000000ffd200720c */ /* 0x010fda0003f64270 */
[----:B------:R-:W-:Y:S05]  /*0b20*/  @P3 BRA `(.L_x_4322) ;  /* 0x0000000000803947 */ /* 0x000fea0003800000 */
[----:B------:R-:W-:Y:S02]  /*0b30*/  MOV R201, UR18 ;  /* 0x0000001200c97c02 */ /* 0x000fe40008000f00 */
[----:B------:R-:W-:Y:S02]  /*0b40*/  MOV R200, UR19 ;  /* 0x0000001300c87c02 */ /* 0x000fe40008000f00 */
[----:B------:R-:W-:Y:S02]  /*0b50*/  ISETP.NE.U32.AND P0, PT, R201, RZ, PT ;  /* 0x000000ffc900720c */ /* 0x000fe40003f05070 */
[----:B-----5:R-:W-:Y:S02]  /*0b60*/  ISETP.GE.AND P4, PT, R246, 0x1, PT ;  /* 0x00000001f600780c */ /* 0x020fe40003f86270 */
[----:B------:R-:W-:-:S13]  /*0b70*/  ISETP.NE.AND.EX P0, PT, R200, RZ, PT, P0 ;  /* 0x000000ffc800720c */ /* 0x000fda0003f05300 */
[----:B------:R0:W5:Y:S04]  /*0b80*/  @P0 LDG.E.128 R164, desc[UR4][R206.64] ;  /* 0x00000004cea40981 */ /* 0x000168000c1e1d00 */
[----:B------:R1:W5:Y:S04]  /*0b90*/  @P0 LDG.E.128 R168, desc[UR4][R190.64] ;  /* 0x00000004bea80981 */ /* 0x000368000c1e1d00 */
[----:B------:R2:W5:Y:S01]  /*0ba0*/  @P0 LDG.E.128 R160, desc[UR4][R208.64] ;  /* 0x00000004d0a00981 */ /* 0x000562000c1e1d00 */
[----:B0-----:R-:W-:-:S03]  /*0bb0*/  @P4 VIADD R206, R246, 0xffffffff ;  /* 0xfffffffff6ce4836 */ /* 0x001fc60000000000 */
[----:B------:R0:W5:Y:S01]  /*0bc0*/  @P0 LDG.E.128 R172, desc[UR4][R188.64] ;  /* 0x00000004bcac0981 */ /* 0x000162000c1e1d00 */
[----:B------:R-:W-:Y:S02]  /*0bd0*/  @P4 IMAD R206, R206, R211, RZ ;  /* 0x000000d3cece4224 */ /* 0x000fe400078e02ff */
[----:B------:R-:W3:Y:S03]  /*0be0*/  LDC.64 R210, c[0x0][0x240] ;  /* 0x00009000ffd27b82 */ /* 0x000ee60000000a00 */
[----:B------:R-:W-:-:S04]  /*0bf0*/  @P4 SHF.R.S32.HI R207, RZ, 0x1f, R206 ;  /* 0x0000001fffcf4819 */ /* 0x000fc800000114ce */
[----:B------:R-:W-:Y:S02]  /*0c00*/  @P4 LEA.HI R207, R207, R206, RZ, 0x3 ;  /* 0x000000cecfcf4211 */ /* 0x000fe400078f18ff */
[----:B------:R-:W-:Y:S02]  /*0c10*/  MOV R206, RZ ;  /* 0x000000ff00ce7202 */ /* 0x000fe40000000f00 */
[----:B------:R-:W-:-:S04]  /*0c20*/  @P4 LEA.HI.SX32 R206, R207, R252, 0x1d ;  /* 0x000000fccfce4211 */ /* 0x000fc800078feaff */
[C---:B-1----:R-:W-:Y:S01]  /*0c30*/  IADD3 R190, R206.reuse, 0x80, RZ ;  /* 0x00000080cebe7810 */ /* 0x042fe20007ffe0ff */
[C---:B------:R-:W-:Y:S01]  /*0c40*/  VIADD R207, R206.reuse, 0x100 ;  /* 0x00000100cecf7836 */ /* 0x040fe20000000000 */
[----:B--2---:R-:W-:-:S03]  /*0c50*/  IADD3 R208, R206, 0x180, RZ ;  /* 0x00000180ced07810 */ /* 0x004fc60007ffe0ff */
[----:B---3--:R-:W-:-:S04]  /*0c60*/  IMAD.WIDE.U32 R190, R190, 0x8, R210 ;  /* 0x00000008bebe7825 */ /* 0x008fc800078e00d2 */
[----:B0-----:R-:W-:-:S04]  /*0c70*/  IMAD.WIDE.U32 R188, R206, 0x8, R210 ;  /* 0x00000008cebc7825 */ /* 0x001fc800078e00d2 */
[--C-:B------:R-:W-:Y:S01]  /*0c80*/  IMAD.WIDE.U32 R206, R207, 0x8, R210.reuse ;  /* 0x00000008cfce7825 */ /* 0x100fe200078e00d2 */
[----:B------:R0:W5:Y:S03]  /*0c90*/  LDG.E.64 R212, desc[UR4][R188.64] ;  /* 0x00000004bcd47981 */ /* 0x000166000c1e1b00 */
[----:B------:R-:W-:Y:S02]  /*0ca0*/  IMAD.WIDE.U32 R208, R208, 0x8, R210 ;  /* 0x00000008d0d07825 */ /* 0x000fe400078e00d2 */
[----:B------:R-:W5:Y:S01]  /*0cb0*/  LDG.E.64 R210, desc[UR4][R190.64] ;  /* 0x00000004bed27981 */ /* 0x000f62000c1e1b00 */
[----:B------:R-:W-:Y:S01]  /*0cc0*/  HFMA2.MMA R252, -RZ, RZ, 0, 0 ;  /* 0x00000000fffc7435 */ /* 0x000fe200000001ff */
[----:B0-----:R-:W-:Y:S01]  /*0cd0*/  MOV R188, R208 ;  /* 0x000000d000bc7202 */ /* 0x001fe20000000f00 */
[----:B------:R-:W-:Y:S02]  /*0ce0*/  IMAD.MOV.U32 R189, RZ, RZ, R209 ;  /* 0x000000ffffbd7224 */ /* 0x000fe400078e00d1 */
[----:B------:R-:W5:Y:S04]  /*0cf0*/  LDG.E.64 R208, desc[UR4][R206.64] ;  /* 0x00000004ced07981 */ /* 0x000f68000c1e1b00 */
[----:B------:R0:W5:Y:S02]  /*0d00*/  LDG.E.64 R206, desc[UR4][R188.64] ;  /* 0x00000004bcce7981 */ /* 0x000164000c1e1b00 */
[----:B0-----:R-:W-:Y:S01]  /*0d10*/  MOV R188, RZ ;  /* 0x000000ff00bc7202 */ /* 0x001fe20000000f00 */
[----:B------:R-:W-:Y:S06]  /*0d20*/  BRA `(.L_x_4323) ;  /* 0x0000001800987947 */ /* 0x000fec0003800000 */
.L_x_4322:
[----:B------:R-:W2:Y:S01]  /*0d30*/  LDL R232, [R1+0x4] ;  /* 0x0000040001e87983 */ /* 0x000ea20000100800 */
[----:B------:R-:W0:Y:S03]  /*0d40*/  LDC R234, c[0x0][0x218] ;  /* 0x00008600ffea7b82 */ /* 0x000e260000000800 */
[----:B------:R-:W3:Y:S01]  /*0d50*/  LDL R233, [R1+0x10] ;  /* 0x0000100001e97983 */ /* 0x000ee20000100800 */
[----:B------:R-:W-:Y:S01]  /*0d60*/  VIADD R210, R210, 0xffffffff ;  /* 0xffffffffd2d27836 */ /* 0x000fe20000000000 */
[----:B------:R-:W1:Y:S03]  /*0d70*/  S2R R235, SR_TID.X ;  /* 0x0000000000eb7919 */ /* 0x000e660000002100 */
[----:B------:R-:W4:Y:S08]  /*0d80*/  LDC.64 R2, c[0x0][0x238] ;  /* 0x00008e00ff027b82 */ /* 0x000f300000000a00 */
[----:B------:R-:W1:Y:S01]  /*0d90*/  LDC.64 R192, c[0x0][0x2b8] ;  /* 0x0000ae00ffc07b82 */ /* 0x000e620000000a00 */
[----:B-----5:R-:W-:Y:S01]  /*0da0*/  ISETP.GE.AND P4, PT, R246, 0x1, PT ;  /* 0x00000001f600780c */ /* 0x020fe20003f86270 */
[----:B------:R-:W-:Y:S04]  /*0db0*/  STL [R1+0x88], R24 ;  /* 0x0000881801007387 */ /* 0x000fe80000100800 */
[----:B------:R3:W-:Y:S01]  /*0dc0*/  STL [R1+0x84], R23 ;  /* 0x0000841701007387 */ /* 0x0007e20000100800 */
[----:B0-----:R-:W-:-:S03]  /*0dd0*/  IMAD R210, R210, R234, RZ ;  /* 0x000000ead2d27224 */ /* 0x001fc600078e02ff */
[----:B------:R-:W-:Y:S02]  /*0de0*/  STL [R1+0x80], R22 ;  /* 0x0000801601007387 */ /* 0x000fe40000100800 */
[----:B------:R-:W-:Y:S02]  /*0df0*/  SHF.R.S32.HI R5, RZ, 0x1f, R210 ;  /* 0x0000001fff057819 */ /* 0x000fe400000114d2 */
[----:B------:R0:W-:Y:S01]  /*0e00*/  STL [R1+0x7c], R21 ;  /* 0x00007c1501007387 */ /* 0x0001e20000100800 */
[----:B----4-:R-:W-:Y:S01]  /*0e10*/  IMAD.WIDE.U32 R216, R203, 0x10, R2 ;  /* 0x00000010cbd87825 */ /* 0x010fe200078e0002 */
[----:B------:R-:W-:Y:S02]  /*0e20*/  LEA.HI R5, R5, R210, RZ, 0x3 ;  /* 0x000000d205057211 */ /* 0x000fe400078f18ff */
[----:B------:R4:W-:Y:S04]  /*0e30*/  STL [R1+0x78], R20 ;  /* 0x0000781401007387 */ /* 0x0009e80000100800 */
[----:B------:R-:W4:Y:S01]  /*0e40*/  LDG.E.128 R216, desc[UR4][R216.64] ;  /* 0x00000004d8d87981 */ /* 0x000f22000c1e1d00 */
[----:B-1----:R-:W-:-:S04]  /*0e50*/  LOP3.LUT R235, R235, 0x7f, RZ, 0xc0, !PT ;  /* 0x0000007febeb7812 */ /* 0x002fc800078ec0ff */
[----:B------:R-:W-:-:S05]  /*0e60*/  LEA.HI.SX32 R19, R5, R235, 0x1d ;  /* 0x000000eb05137211 */ /* 0x000fca00078feaff */
[----:B------:R-:W-:-:S04]  /*0e70*/  IMAD.WIDE.U32 R196, R19, 0x10, R192 ;  /* 0x0000001013c47825 */ /* 0x000fc800078e00c0 */
[----:B------:R-:W-:Y:S02]  /*0e80*/  IMAD.WIDE.U32 R4, R202, 0x10, R2 ;  /* 0x00000010ca047825 */ /* 0x000fe400078e0002 */
[----:B------:R-:W4:Y:S04]  /*0e90*/  LDG.E.128 R196, desc[UR4][R196.64] ;  /* 0x00000004c4c47981 */ /* 0x000f28000c1e1d00 */
[----:B------:R-:W4:Y:S01]  /*0ea0*/  LDG.E.128 R4, desc[UR4][R4.64] ;  /* 0x0000000404047981 */ /* 0x000f22000c1e1d00 */
[C---:B------:R-:W-:Y:S02]  /*0eb0*/  IADD3 R13, R19.reuse, 0x80, RZ ;  /* 0x00000080130d7810 */ /* 0x040fe40007ffe0ff */
[C---:B------:R-:W-:Y:S01]  /*0ec0*/  IADD3 R17, R19.reuse, 0x100, RZ ;  /* 0x0000010013117810 */ /* 0x040fe20007ffe0ff */
[----:B------:R-:W-:-:S02]  /*0ed0*/  VIADD R195, R19, 0x180 ;  /* 0x0000018013c37836 */ /* 0x000fc40000000000 */
[----:B------:R-:W-:-:S04]  /*0ee0*/  IMAD.WIDE.U32 R12, R13, 0x10, R192 ;  /* 0x000000100d0c7825 */ /* 0x000fc800078e00c0 */
[--C-:B------:R-:W-:Y:S02]  /*0ef0*/  IMAD.WIDE.U32 R16, R17, 0x10, R192.reuse ;  /* 0x0000001011107825 */ /* 0x100fe400078e00c0 */
[----:B------:R-:W4:Y:S02]  /*0f00*/  LDG.E.128 R12, desc[UR4][R12.64] ;  /* 0x000000040c0c7981 */ /* 0x000f24000c1e1d00 */
[----:B------:R-:W-:-:S04]  /*0f10*/  IMAD.WIDE.U32 R192, R195, 0x10, R192 ;  /* 0x00000010c3c07825 */ /* 0x000fc800078e00c0 */
[--C-:B--2---:R-:W-:Y:S02]  /*0f20*/  IMAD.WIDE.U32 R212, R232, 0x10, R2.reuse ;  /* 0x00000010e8d47825 */ /* 0x104fe400078e0002 */
[----:B------:R-:W2:Y:S02]  /*0f30*/  LDG.E.128 R192, desc[UR4][R192.64] ;  /* 0x00000004c0c07981 */ /* 0x000ea4000c1e1d00 */
[----:B---3--:R-:W-:Y:S01]  /*0f40*/  IMAD.WIDE.U32 R8, R233, 0x10, R2 ;  /* 0x00000010e9087825 */ /* 0x008fe200078e0002 */
[----:B------:R-:W-:Y:S01]  /*0f50*/  @P4 IADD3 R0, R246, -0x1, RZ ;  /* 0xfffffffff6004810 */ /* 0x000fe20007ffe0ff */
[----:B------:R-:W3:Y:S01]  /*0f60*/  LDG.E.128 R212, desc[UR4][R212.64] ;  /* 0x00000004d4d47981 */ /* 0x000ee2000c1e1d00 */
[----:B------:R-:W-:Y:S01]  /*0f70*/  HFMA2.MMA R210, -RZ, RZ, 0, 0 ;  /* 0x00000000ffd27435 */ /* 0x000fe200000001ff */
[----:B------:R-:W1:Y:S02]  /*0f80*/  LDC.64 R232, c[0x0][0x240] ;  /* 0x00009000ffe87b82 */ /* 0x000e640000000a00 */
[----:B------:R0:W2:Y:S04]  /*0f90*/  LDG.E R3, desc[UR4][R200.64] ;  /* 0x00000004c8037981 */ /* 0x0000a8000c1e1900 */
[----:B------:R-:W2:Y:S01]  /*0fa0*/  LDG.E.128 R8, desc[UR4][R8.64] ;  /* 0x0000000408087981 */ /* 0x000ea2000c1e1d00 */
[----:B------:R-:W-:-:S02]  /*0fb0*/  @P4 IMAD R0, R0, R234, RZ ;  /* 0x000000ea00004224 */ /* 0x000fc400078e02ff */
[----:B------:R-:W1:Y:S01]  /*0fc0*/  LDC.U8 R234, c[0x0][0x2a0] ;  /* 0x0000a800ffea7b82 */ /* 0x000e620000000000 */
[----:B------:R-:W2:Y:S02]  /*0fd0*/  LDG.E.128 R16, desc[UR4][R16.64] ;  /* 0x0000000410107981 */ /* 0x000ea4000c1e1d00 */
[----:B0-----:R-:W-:-:S04]  /*0fe0*/  @P4 SHF.R.S32.HI R201, RZ, 0x1f, R0 ;  /* 0x0000001fffc94819 */ /* 0x001fc80000011400 */
[----:B------:R-:W-:-:S04]  /*0ff0*/  @P4 LEA.HI R201, R201, R0, RZ, 0x3 ;  /* 0x00000000c9c94211 */ /* 0x000fc800078f18ff */
[----:B------:R-:W-:Y:S01]  /*1000*/  @P4 LEA.HI.SX32 R210, R201, R235, 0x1d ;  /* 0x000000ebc9d24211 */ /* 0x000fe200078feaff */
[----:B------:R-:W-:Y:S01]  /*1010*/  IMAD.U32 R201, RZ, RZ, UR18 ;  /* 0x00000012ffc97e24 */ /* 0x000fe2000f8e00ff */
[----:B------:R-:W-:-:S04]  /*1020*/  MOV R200, UR19 ;  /* 0x0000001300c87c02 */ /* 0x000fc80008000f00 */
[----:B------:R-:W-:-:S04]  /*1030*/  ISETP.NE.U32.AND P0, PT, R201, RZ, PT ;  /* 0x000000ffc900720c */ /* 0x000fc80003f05070 */
[----:B------:R-:W-:Y:S01]  /*1040*/  ISETP.NE.AND.EX P0, PT, R200, RZ, PT, P0 ;  /* 0x000000ffc800720c */ /* 0x000fe20003f05300 */
[C---:B----4-:R-:W-:Y:S01]  /*1050*/  IMAD.U32 R224, R218.reuse, 0x10000, RZ ;  /* 0x00010000dae07824 */ /* 0x050fe200078e00ff */
[----:B------:R-:W-:Y:S02]  /*1060*/  PRMT R222, R218, 0x7632, R222 ;  /* 0x00007632dade7816 */ /* 0x000fe400000000de */
[C---:B------:R-:W-:Y:S02]  /*1070*/  PRMT R221, R217.reuse, 0x7632, R221 ;  /* 0x00007632d9dd7816 */ /* 0x040fe400000000dd */
[----:B------:R-:W-:Y:S02]  /*1080*/  SHF.L.U32 R225, R217, 0x10, RZ ;  /* 0x00000010d9e17819 */ /* 0x000fe400000006ff */
[C---:B------:R-:W-:Y:S02]  /*1090*/  PRMT R220, R216.reuse, 0x7632, R220 ;  /* 0x00007632d8dc7816 */ /* 0x040fe400000000dc */
[----:B------:R-:W-:-:S03]  /*10a0*/  SHF.L.U32 R0, R216, 0x10, RZ ;  /* 0x00000010d8007819 */ /* 0x000fc600000006ff */
[----:B------:R-:W5:Y:S01]  /*10b0*/  @P0 LDG.E.128 R160, desc[UR4][R208.64] ;  /* 0x00000004d0a00981 */ /* 0x000f62000c1e1d00 */
[C---:B------:R-:W-:Y:S01]  /*10c0*/  PRMT R238, R197.reuse, 0x7632, R238 ;  /* 0x00007632c5ee7816 */ /* 0x040fe200000000ee */
[----:B------:R-:W-:Y:S01]  /*10d0*/  IMAD.U32 R2, R196, 0x10000, RZ ;  /* 0x00010000c4027824 */ /* 0x000fe200078e00ff */
[----:B------:R-:W-:Y:S01]  /*10e0*/  SHF.L.U32 R218, R197, 0x10, RZ ;  /* 0x00000010c5da7819 */ /* 0x000fe200000006ff */
[----:B------:R-:W5:Y:S01]  /*10f0*/  @P0 LDG.E.128 R164, desc[UR4][R206.64] ;  /* 0x00000004cea40981 */ /* 0x000f62000c1e1d00 */
[C---:B------:R-:W-:Y:S02]  /*1100*/  PRMT R236, R198.reuse, 0x7632, R236 ;  /* 0x00007632c6ec7816 */ /* 0x040fe400000000ec */
[----:B------:R-:W-:Y:S01]  /*1110*/  SHF.L.U32 R217, R198, 0x10, RZ ;  /* 0x00000010c6d97819 */ /* 0x000fe200000006ff */
[----:B------:R0:W5:Y:S01]  /*1120*/  @P0 LDG.E.128 R168, desc[UR4][R190.64] ;  /* 0x00000004bea80981 */ /* 0x000162000c1e1d00 */
[----:B------:R-:W-:Y:S02]  /*1130*/  IADD3 R197, R210, 0x80, RZ ;  /* 0x00000080d2c57810 */ /* 0x000fe40007ffe0ff */
[----:B------:R-:W-:Y:S01]  /*1140*/  PRMT R250, R196, 0x7632, R250 ;  /* 0x00007632c4fa7816 */ /* 0x000fe200000000fa */
[C---:B------:R-:W-:Y:S01]  /*1150*/  VIADD R196, R210.reuse, 0x180 ;  /* 0x00000180d2c47836 */ /* 0x040fe20000000000 */
[----:B------:R-:W-:Y:S01]  /*1160*/  IADD3 R198, R210, 0x100, RZ ;  /* 0x00000100d2c67810 */ /* 0x000fe20007ffe0ff */
[----:B------:R4:W5:Y:S01]  /*1170*/  @P0 LDG.E.128 R172, desc[UR4][R188.64] ;  /* 0x00000004bcac0981 */ /* 0x000962000c1e1d00 */
[----:B-1----:R-:W-:Y:S01]  /*1180*/  ISETP.NE.AND P0, PT, R234, RZ, PT ;  /* 0x000000ffea00720c */ /* 0x002fe20003f05270 */
[C---:B------:R-:W-:Y:S01]  /*1190*/  IMAD.U32 R216, R199.reuse, 0x10000, RZ ;  /* 0x00010000c7d87824 */ /* 0x040fe200078e00ff */
[----:B------:R-:W-:Y:S01]  /*11a0*/  PRMT R237, R199, 0x7632, R237 ;  /* 0x00007632c7ed7816 */ /* 0x000fe200000000ed */
[----:B0-----:R-:W-:Y:S01]  /*11b0*/  IMAD.U32 R190, R5, 0x10000, RZ ;  /* 0x0001000005be7824 */ /* 0x001fe200078e00ff */
[----:B------:R-:W-:Y:S01]  /*11c0*/  PRMT R223, R219, 0x7632, R223 ;  /* 0x00007632dbdf7816 */ /* 0x000fe200000000df */
[----:B------:R-:W-:Y:S01]  /*11d0*/  IMAD.WIDE.U32 R198, R198, 0x8, R232 ;  /* 0x00000008c6c67825 */ /* 0x000fe200078e00e8 */
[----:B------:R-:W-:-:S02]  /*11e0*/  SHF.L.U32 R191, R6, 0x10, RZ ;  /* 0x0000001006bf7819 */ /* 0x000fc400000006ff */
[----:B----4-:R-:W-:Y:S01]  /*11f0*/  PRMT R188, R4, 0x7632, R188 ;  /* 0x0000763204bc7816 */ /* 0x010fe200000000bc */
[----:B------:R-:W-:Y:S01]  /*1200*/  IMAD.U32 R222, R222, 0x10000, RZ ;  /* 0x00010000dede7824 */ /* 0x000fe200078e00ff */
[----:B------:R-:W-:Y:S01]  /*1210*/  SHF.L.U32 R189, R4, 0x10, RZ ;  /* 0x0000001004bd7819 */ /* 0x000fe200000006ff */
[----:B------:R-:W5:Y:S01]  /*1220*/  LDG.E.64 R208, desc[UR4][R198.64] ;  /* 0x00000004c6d07981 */ /* 0x000f62000c1e1b00 */
[----:B------:R-:W-:Y:S02]  /*1230*/  PRMT R4, R5, 0x7632, R4 ;  /* 0x0000763205047816 */ /* 0x000fe40000000004 */
[----:B------:R-:W-:Y:S02]  /*1240*/  PRMT R5, R6, 0x7632, R5 ;  /* 0x0000763206057816 */ /* 0x000fe40000000005 */
[----:B------:R-:W-:Y:S02]  /*1250*/  SHF.L.U32 R219, R219, 0x10, RZ ;  /* 0x00000010dbdb7819 */ /* 0x000fe400000006ff */
[----:B------:R-:W-:-:S02]  /*1260*/  PRMT R6, R7, 0x7632, R6 ;  /* 0x0000763207067816 */ /* 0x000fc40000000006 */
[----:B------:R-:W-:Y:S01]  /*1270*/  SHF.L.U32 R220, R220, 0x10, RZ ;  /* 0x00000010dcdc7819 */ /* 0x000fe200000006ff */
[----:B------:R-:W-:Y:S01]  /*1280*/  IMAD.U32 R5, R5, 0x10000, RZ ;  /* 0x0001000005057824 */ /* 0x000fe200078e00ff */
[----:B------:R-:W-:Y:S02]  /*1290*/  SHF.L.U32 R4, R4, 0x10, RZ ;  /* 0x0000001004047819 */ /* 0x000fe400000006ff */
[----:B------:R-:W-:Y:S02]  /*12a0*/  SHF.L.U32 R6, R6, 0x10, RZ ;  /* 0x0000001006067819 */ /* 0x000fe400000006ff */
[----:B------:R-:W-:Y:S02]  /*12b0*/  SHF.L.U32 R221, R221, 0x10, RZ ;  /* 0x00000010dddd7819 */ /* 0x000fe400000006ff */
[----:B------:R-:W-:Y:S02]  /*12c0*/  SHF.L.U32 R188, R188, 0x10, RZ ;  /* 0x00000010bcbc7819 */ /* 0x000fe400000006ff */
[----:B---3--:R-:W-:-:S02]  /*12d0*/  PRMT R226, R212, 0x7632, R226 ;  /* 0x00007632d4e27816 */ /* 0x008fc400000000e2 */
[----:B------:R-:W-:Y:S02]  /*12e0*/  SHF.L.U32 R229, R212, 0x10, RZ ;  /* 0x00000010d4e57819 */ /* 0x000fe400000006ff */
[C---:B------:R-:W-:Y:S02]  /*12f0*/  PRMT R227, R213.reuse, 0x7632, R227 ;  /* 0x00007632d5e37816 */ /* 0x040fe400000000e3 */
[----:B------:R-:W-:Y:S01]  /*1300*/  SHF.L.U32 R230, R213, 0x10, RZ ;  /* 0x00000010d5e67819 */ /* 0x000fe200000006ff */
[----:B------:R-:W-:Y:S01]  /*1310*/  IMAD.WIDE.U32 R212, R210, 0x8, R232 ;  /* 0x00000008d2d47825 */ /* 0x000fe200078e00e8 */
[----:B------:R-:W-:-:S03]  /*1320*/  PRMT R228, R214, 0x7632, R228 ;  /* 0x00007632d6e47816 */ /* 0x000fc600000000e4 */
[----:B------:R-:W-:Y:S01]  /*1330*/  IMAD.WIDE.U32 R210, R197, 0x8, R232 ;  /* 0x00000008c5d27825 */ /* 0x000fe200078e00e8 */
[----:B--2---:R-:W-:-:S03]  /*1340*/  FSEL R3, R3, RZ, !P0 ;  /* 0x000000ff03037208 */ /* 0x004fc60004000000 */
[----:B------:R-:W-:Y:S01]  /*1350*/  IMAD.U32 R231, R214, 0x10000, RZ ;  /* 0x00010000d6e77824 */ /* 0x000fe200078e00ff */
[----:B------:R-:W-:Y:S01]  /*1360*/  SHF.L.U32 R234, R9, 0x10, RZ ;  /* 0x0000001009ea7819 */ /* 0x000fe200000006ff */
[----:B------:R-:W-:Y:S01]  /*1370*/  IMAD.WIDE.U32 R196, R196, 0x8, R232 ;  /* 0x00000008c4c47825 */ /* 0x000fe200078e00e8 */
[----:B------:R-:W-:Y:S02]  /*1380*/  SHF.L.U32 R232, R7, 0x10, RZ ;  /* 0x0000001007e87819 */ /* 0x000fe400000006ff */
[----:B------:R-:W-:Y:S01]  /*1390*/  SHF.L.U32 R235, R10, 0x10, RZ ;  /* 0x000000100aeb7819 */ /* 0x000fe200000006ff */
[C---:B------:R-:W-:Y:S01]  /*13a0*/  IMAD.U32 R233, R8.reuse, 0x10000, RZ ;  /* 0x0001000008e97824 */ /* 0x040fe200078e00ff */
[C---:B------:R-:W-:Y:S01]  /*13b0*/  PRMT R214, R215.reuse, 0x7632, R214 ;  /* 0x00007632d7d67816 */ /* 0x040fe200000000d6 */
[----:B------:R0:W5:Y:S01]  /*13c0*/  LDG.E.64 R206, desc[UR4][R196.64] ;  /* 0x00000004c4ce7981 */ /* 0x000162000c1e1b00 */
[----:B------:R-:W-:Y:S02]  /*13d0*/  PRMT R7, R8, 0x7632, R7 ;  /* 0x0000763208077816 */ /* 0x000fe40000000007 */
[----:B------:R-:W-:Y:S01]  /*13e0*/  SHF.L.U32 R215, R215, 0x10, RZ ;  /* 0x00000010d7d77819 */ /* 0x000fe200000006ff */
[----:B------:R-:W-:Y:S01]  /*13f0*/  IMAD.U32 R227, R227, 0x10000, RZ ;  /* 0x00010000e3e37824 */ /* 0x000fe200078e00ff */
[----:B------:R-:W-:-:S02]  /*1400*/  PRMT R8, R9, 0x7632, R8 ;  /* 0x0000763209087816 */ /* 0x000fc40000000008 */
[----:B------:R-:W-:Y:S02]  /*1410*/  PRMT R23, R192, 0x7632, R23 ;  /* 0x00007632c0177816 */ /* 0x000fe40000000017 */
[----:B------:R-:W-:Y:S02]  /*1420*/  PRMT R21, R194, 0x7632, R21 ;  /* 0x00007632c2157816 */ /* 0x000fe40000000015 */
[----:B------:R-:W-:Y:S02]  /*1430*/  PRMT R22, R193, 0x7632, R22 ;  /* 0x00007632c1167816 */ /* 0x000fe40000000016 */
[----:B------:R-:W-:Y:S02]  /*1440*/  PRMT R20, R195, 0x7632, R20 ;  /* 0x00007632c3147816 */ /* 0x000fe40000000014 */
[----:B------:R-:W-:Y:S01]  /*1450*/  PRMT R252, R18, 0x7632, R252 ;  /* 0x0000763212fc7816 */ /* 0x000fe200000000fc */
[----:B------:R-:W-:Y:S01]  /*1460*/  FADD.FTZ R76, R76, R217 ;  /* 0x000000d94c4c7221 */ /* 0x000fe20000010000 */
[----:B------:R-:W-:Y:S01]  /*1470*/  PRMT R9, R10, 0x7632, R9 ;  /* 0x000076320a097816 */ /* 0x000fe20000000009 */
[----:B------:R-:W-:Y:S01]  /*1480*/  FADD.FTZ R240, -R3, R219 ;  /* 0x000000db03f07221 */ /* 0x000fe20000010100 */
[----:B------:R-:W-:Y:S01]  /*1490*/  PRMT R10, R11, 0x7632, R10 ;  /* 0x000076320b0a7816 */ /* 0x000fe2000000000a */
[----:B------:R-:W-:Y:S01]  /*14a0*/  FADD.FTZ R244, -R3, R224 ;  /* 0x000000e003f47221 */ /* 0x000fe20000010100 */
[----:B------:R-:W-:Y:S01]  /*14b0*/  SHF.L.U32 R219, R223, 0x10, RZ ;  /* 0x00000010dfdb7819 */ /* 0x000fe200000006ff */
[C---:B0-----:R-:W-:Y:S01]  /*14c0*/  FADD.FTZ R197, -R3.reuse, R231 ;  /* 0x000000e703c57221 */ /* 0x041fe20000010100 */
[C---:B------:R-:W-:Y:S01]  /*14d0*/  FADD.FTZ R247, -R3.reuse, R190 ;  /* 0x000000be03f77221 */ /* 0x040fe20000010100 */
[----:B------:R-:W-:Y:S01]  /*14e0*/  FADD.FTZ R245, -R3, R191 ;  /* 0x000000bf03f57221 */ /* 0x000fe20000010100 */
[----:B------:R-:W-:Y:S01]  /*14f0*/  IMAD.U32 R11, R11, 0x10000, RZ ;  /* 0x000100000b0b7824 */ /* 0x000fe200078e00ff */
[----:B------:R-:W-:Y:S01]  /*1500*/  SHF.L.U32 R223, R226, 0x10, RZ ;  /* 0x00000010e2df7819 */ /* 0x000fe200000006ff */
[C---:B------:R-:W-:Y:S01]  /*1510*/  FADD.FTZ R196, -R3.reuse, R215 ;  /* 0x000000d703c47221 */ /* 0x040fe20000010100 */
[----:B------:R-:W-:Y:S01]  /*1520*/  MOV R231, R238 ;  /* 0x000000ee00e77202 */ /* 0x000fe20000000f00 */
[C---:B------:R-:W-:Y:S01]  /*1530*/  FADD.FTZ R248, -R3.reuse, R189 ;  /* 0x000000bd03f87221 */ /* 0x040fe20000010100 */
[----:B------:R-:W-:Y:S01]  /*1540*/  SHF.L.U32 R224, R228, 0x10, RZ ;  /* 0x00000010e4e07819 */ /* 0x000fe200000006ff */
[----:B------:R-:W-:Y:S01]  /*1550*/  FADD.FTZ R249, -R3, R225 ;  /* 0x000000e103f97221 */ /* 0x000fe20000010100 */
[----:B------:R-:W-:Y:S01]  /*1560*/  SHF.L.U32 R190, R8, 0x10, RZ ;  /* 0x0000001008be7819 */ /* 0x000fe200000006ff */
[----:B------:R-:W-:Y:S01]  /*1570*/  IMAD.U32 R215, R214, 0x10000, RZ ;  /* 0x00010000d6d77824 */ /* 0x000fe200078e00ff */
[----:B------:R-:W-:Y:S01]  /*1580*/  SHF.L.U32 R191, R9, 0x10, RZ ;  /* 0x0000001009bf7819 */ /* 0x000fe200000006ff */
[----:B------:R-:W-:Y:S01]  /*1590*/  FADD.FTZ R243, -R3, R232 ;  /* 0x000000e803f37221 */ /* 0x000fe20000010100 */
[----:B------:R-:W-:Y:S01]  /*15a0*/  IMAD.U32 R189, R7, 0x10000, RZ ;  /* 0x0001000007bd7824 */ /* 0x000fe200078e00ff */
[----:B------:R-:W-:Y:S01]  /*15b0*/  MOV R232, R236 ;  /* 0x000000ec00e87202 */ /* 0x000fe20000000f00 */
[----:B------:R-:W-:-:S02]  /*15c0*/  IMAD.U32 R225, R10, 0x10000, RZ ;  /* 0x000100000ae17824 */ /* 0x000fc400078e00ff */
[C---:B------:R-:W-:Y:S01]  /*15d0*/  FADD.FTZ R236, -R3.reuse, R220 ;  /* 0x000000dc03ec7221 */ /* 0x040fe20000010100 */
[C---:B------:R-:W-:Y:S01]  /*15e0*/  FADD.FTZ R242, -R3.reuse, R233 ;  /* 0x000000e903f27221 */ /* 0x040fe20000010100 */
[C---:B------:R-:W-:Y:S01]  /*15f0*/  FADD.FTZ R241, -R3.reuse, R234 ;  /* 0x000000ea03f17221 */ /* 0x040fe20000010100 */
[C---:B------:R-:W-:Y:S01]  /*1600*/  FADD.FTZ R239, -R3.reuse, R235 ;  /* 0x000000eb03ef7221 */ /* 0x040fe20000010100 */
[C---:B------:R-:W-:Y:S01]  /*1610*/  FADD.FTZ R238, -R3.reuse, R11 ;  /* 0x0000000b03ee7221 */ /* 0x040fe20000010100 */
[----:B------:R-:W-:Y:S01]  /*1620*/  MOV R220, R231 ;  /* 0x000000e700dc7202 */ /* 0x000fe20000000f00 */
        /* <DEDUP_REMOVED lines=21> */
[----:B------:R-:W-:Y:S01]  /*1780*/  FMUL.FTZ R236, R204, R236 ;  /* 0x000000ecccec7220 */ /* 0x000fe20000410000 */
[----:B------:R-:W-:Y:S01]  /*1790*/  MOV R13, R232 ;  /* 0x000000e8000d7202 */ /* 0x000fe20000000f00 */
[----:B------:R-:W-:Y:S01]  /*17a0*/  IMAD.U32 R232, R194, 0x10000, RZ ;  /* 0x00010000c2e87824 */ /* 0x000fe200078e00ff */
[----:B------:R-:W-:-:S02]  /*17b0*/  PRMT R226, R14, 0x7632, R226 ;  /* 0x000076320ee27816 */ /* 0x000fc400000000e2 */
[----:B------:R-:W-:Y:S01]  /*17c0*/  PRMT R24, R19, 0x7632, R24 ;  /* 0x0000763213187816 */ /* 0x000fe20000000018 */
[----:B------:R-:W-:Y:S01]  /*17d0*/  FADD.FTZ R80, R80, R2 ;  /* 0x0000000250507221 */ /* 0x000fe20000010000 */
[----:B------:R-:W-:Y:S01]  /*17e0*/  SHF.L.U32 R189, R192, 0x10, RZ ;  /* 0x00000010c0bd7819 */ /* 0x000fe200000006ff */
[C---:B------:R-:W-:Y:S01]  /*17f0*/  FMUL.FTZ R192, R204.reuse, R243 ;  /* 0x000000f3ccc07220 */ /* 0x040fe20000410000 */
[----:B------:R-:W-:Y:S01]  /*1800*/  MOV R14, R237 ;  /* 0x000000ed000e7202 */ /* 0x000fe20000000f00 */
[C---:B------:R-:W-:Y:S01]  /*1810*/  FMUL.FTZ R194, R204.reuse, R247 ;  /* 0x000000f7ccc27220 */ /* 0x040fe20000410000 */
[----:B------:R-:W-:Y:S01]  /*1820*/  SHF.L.U32 R188, R193, 0x10, RZ ;  /* 0x00000010c1bc7819 */ /* 0x000fe200000006ff */
[----:B------:R-:W2:Y:S01]  /*1830*/  LDL R243, [R1+0x58] ;  /* 0x0000580001f37983 */ /* 0x000ea20000100800 */
[----:B------:R-:W-:Y:S01]  /*1840*/  SHF.L.U32 R237, R195, 0x10, RZ ;  /* 0x00000010c3ed7819 */ /* 0x000fe200000006ff */
[C---:B------:R-:W-:Y:S01]  /*1850*/  FMUL.FTZ R195, R204.reuse, R248 ;  /* 0x000000f8ccc37220 */ /* 0x040fe20000410000 */
[C---:B------:R-:W-:Y:S01]  /*1860*/  FMUL.FTZ R193, R204.reuse, R245 ;  /* 0x000000f5ccc17220 */ /* 0x040fe20000410000 */
[C---:B------:R-:W-:Y:S01]  /*1870*/  FMUL.FTZ R247, R204.reuse, R235 ;  /* 0x000000ebccf77220 */ /* 0x040fe20000410000 */
[C---:B------:R-:W-:Y:S01]  /*1880*/  PRMT R227, R15.reuse, 0x7632, R227 ;  /* 0x000076320fe37816 */ /* 0x040fe200000000e3 */
[----:B------:R-:W3:Y:S01]  /*1890*/  LDL R245, [R1+0x60] ;  /* 0x0000600001f57983 */ /* 0x000ee20000100800 */
[----:B------:R-:W-:Y:S01]  /*18a0*/  SHF.L.U32 R221, R15, 0x10, RZ ;  /* 0x000000100fdd7819 */ /* 0x000fe200000006ff */
[----:B------:R-:W-:-:S02]  /*18b0*/  FMUL.FTZ R15, R204, R233 ;  /* 0x000000e9cc0f7220 */ /* 0x000fc40000410000 */
[----:B------:R-:W4:Y:S04]  /*18c0*/  LDL R248, [R1+0x70] ;  /* 0x0000700001f87983 */ /* 0x000f280000100800 */
[----:B------:R-:W3:Y:S04]  /*18d0*/  LDL R235, [R1+0x68] ;  /* 0x0000680001eb7983 */ /* 0x000ee80000100800 */
[----:B------:R0:W-:Y:S04]  /*18e0*/  STL [R1], R236 ;  /* 0x000000ec01007387 */ /* 0x0001e80000100800 */
[----:B------:R-:W4:Y:S01]  /*18f0*/  LDL R233, [R1+0x6c] ;  /* 0x00006c0001e97983 */ /* 0x000f220000100800 */
[----:B------:R-:W-:Y:S01]  /*1900*/  SHF.L.U32 R190, R18, 0x10, RZ ;  /* 0x0000001012be7819 */ /* 0x000fe200000006ff */
[C---:B------:R-:W-:Y:S01]  /*1910*/  FMUL.FTZ R18, R204.reuse, R241 ;  /* 0x000000f1cc127220 */ /* 0x040fe20000410000 */
[----:B------:R-:W-:Y:S01]  /*1920*/  MOV R241, R14 ;  /* 0x0000000e00f17202 */ /* 0x000fe20000000f00 */
[----:B------:R-:W-:Y:S01]  /*1930*/  FMUL.FTZ R14, R204, R231 ;  /* 0x000000e7cc0e7220 */ /* 0x000fe20000410000 */
[----:B------:R-:W-:Y:S01]  /*1940*/  FADD.FTZ R82, R82, R218 ;  /* 0x000000da52527221 */ /* 0x000fe20000010000 */
[----:B------:R-:W4:Y:S01]  /*1950*/  LDL R231, [R1+0x74] ;  /* 0x0000740001e77983 */ /* 0x000f220000100800 */
[----:B------:R-:W-:-:S02]  /*1960*/  PRMT R224, R12, 0x7632, R224 ;  /* 0x000076320ce07816 */ /* 0x000fc400000000e0 */
[----:B------:R-:W-:Y:S01]  /*1970*/  SHF.L.U32 R215, R12, 0x10, RZ ;  /* 0x000000100cd77819 */ /* 0x000fe200000006ff */
[----:B------:R-:W-:Y:S01]  /*1980*/  IMAD.MOV.U32 R12, RZ, RZ, R220 ;  /* 0x000000ffff0c7224 */ /* 0x000fe200078e00dc */
[C---:B------:R-:W-:Y:S01]  /*1990*/  PRMT R229, R16.reuse, 0x7632, R229 ;  /* 0x0000763210e57816 */ /* 0x040fe200000000e5 */
[----:B------:R-:W-:Y:S02]  /*19a0*/  IMAD.U32 R219, R16, 0x10000, RZ ;  /* 0x0001000010db7824 */ /* 0x000fe400078e00ff */
[C---:B------:R-:W-:Y:S01]  /*19b0*/  FMUL.FTZ R244, R204.reuse, R244 ;  /* 0x000000f4ccf47220 */ /* 0x040fe20000410000 */
[C---:B------:R-:W-:Y:S01]  /*19c0*/  FMUL.FTZ R16, R204.reuse, R238 ;  /* 0x000000eecc107220 */ /* 0x040fe20000410000 */
[----:B------:R-:W-:Y:S01]  /*19d0*/  MOV R238, R12 ;  /* 0x0000000c00ee7202 */ /* 0x000fe20000000f00 */
[----:B------:R-:W-:Y:S01]  /*19e0*/  FMUL.FTZ R12, R204, R214 ;  /* 0x000000d6cc0c7220 */ /* 0x000fe20000410000 */
[----:B------:R-:W-:Y:S01]  /*19f0*/  SHF.L.U32 R214, R250, 0x10, RZ ;  /* 0x00000010fad67819 */ /* 0x000fe200000006ff */
[----:B------:R-:W-:-:S02]  /*1a00*/  IMAD.U32 R191, R19, 0x10000, RZ ;  /* 0x0001000013bf7824 */ /* 0x000fc400078e00ff */
[----:B------:R-:W-:Y:S01]  /*1a10*/  FMUL.FTZ R0, R204, R0 ;  /* 0x00000000cc007220 */ /* 0x000fe20000410000 */
[-C--:B------:R-:W-:Y:S01]  /*1a20*/  FFMA.FTZ R108, R244, R217.reuse, R108 ;  /* 0x000000d9f46c7223 */ /* 0x080fe2000001006c */
[C---:B------:R-:W-:Y:S01]  /*1a30*/  FMUL.FTZ R19, R204.reuse, R242 ;  /* 0x000000f2cc137220 */ /* 0x040fe20000410000 */
[----:B------:R-:W-:Y:S01]  /*1a40*/  FMUL.FTZ R242, R204, R234 ;  /* 0x000000eaccf27220 */ /* 0x000fe20000410000 */
[----:B------:R-:W-:Y:S01]  /*1a50*/  FFMA.FTZ R112, R0, R2, R112 ;  /* 0x0000000200707223 */ /* 0x000fe20000010070 */
[----:B------:R-:W4:Y:S01]  /*1a60*/  LDL R234, [R1+0x40] ;  /* 0x0000400001ea7983 */ /* 0x000f220000100800 */
[----:B------:R-:W-:Y:S01]  /*1a70*/  FFMA.FTZ R113, R236, R214, R113 ;  /* 0x000000d6ec717223 */ /* 0x000fe20000010071 */
[----:B------:R-:W-:Y:S01]  /*1a80*/  FADD.FTZ R81, R81, R214 ;  /* 0x000000d651517221 */ /* 0x000fe20000010000 */
[----:B------:R-:W-:Y:S01]  /*1a90*/  FADD.FTZ R78, R78, R216 ;  /* 0x000000d84e4e7221 */ /* 0x000fe20000010000 */
[----:B------:R-:W5:Y:S04]  /*1aa0*/  LDG.E.64 R212, desc[UR4][R212.64] ;  /* 0x00000004d4d47981 */ /* 0x000f68000c1e1b00 */
[----:B------:R-:W5:Y:S01]  /*1ab0*/  LDG.E.64 R210, desc[UR4][R210.64] ;  /* 0x00000004d2d27981 */ /* 0x000f62000c1e1b00 */
[----:B--2---:R-:W-:Y:S01]  /*1ac0*/  FMUL.FTZ R243, R243, R217 ;  /* 0x000000d9f3f37220 */ /* 0x004fe20000410000 */
[----:B------:R-:W-:-:S02]  /*1ad0*/  SHF.L.U32 R217, R241, 0x10, RZ ;  /* 0x00000010f1d97819 */ /* 0x000fc400000006ff */
[----:B------:R-:W2:Y:S01]  /*1ae0*/  LDL R241, [R1+0x5c] ;  /* 0x00005c0001f17983 */ /* 0x000ea20000100800 */
[----:B---3--:R-:W-:-:S03]  /*1af0*/  FMUL.FTZ R2, R235, R2 ;  /* 0x00000002eb027220 */ /* 0x008fc60000410000 */
[----:B------:R-:W3:Y:S01]  /*1b00*/  LDL R235, [R1+0x38] ;  /* 0x0000380001eb7983 */ /* 0x000ee20000100800 */
[----:B----4-:R-:W-:-:S03]  /*1b10*/  FMUL.FTZ R250, R233, R214 ;  /* 0x000000d6e9fa7220 */ /* 0x010fc60000410000 */
[----:B------:R-:W4:Y:S01]  /*1b20*/  LDL R214, [R1+0x64] ;  /* 0x0000640001d67983 */ /* 0x000f220000100800 */
[C---:B------:R-:W-:Y:S02]  /*1b30*/  PRMT R230, R17.reuse, 0x7632, R230 ;  /* 0x0000763211e67816 */ /* 0x040fe400000000e6 */
[----:B------:R-:W-:Y:S01]  /*1b40*/  SHF.L.U32 R220, R17, 0x10, RZ ;  /* 0x0000001011dc7819 */ /* 0x000fe200000006ff */
[C---:B------:R-:W-:Y:S01]  /*1b50*/  FMUL.FTZ R17, R204.reuse, R239 ;  /* 0x000000efcc117220 */ /* 0x040fe20000410000 */
[C---:B------:R-:W-:Y:S01]  /*1b60*/  FMUL.FTZ R249, R204.reuse, R249 ;  /* 0x000000f9ccf97220 */ /* 0x040fe20000410000 */
[----:B------:R-:W-:Y:S02]  /*1b70*/  IMAD.MOV.U32 R239, RZ, RZ, R13 ;  /* 0x000000ffffef7224 */ /* 0x000fe400078e000d */
[----:B------:R-:W-:Y:S01]  /*1b80*/  FMUL.FTZ R240, R204, R240 ;  /* 0x000000f0ccf07220 */ /* 0x000fe20000410000 */
[-C--:B------:R-:W-:Y:S01]  /*1b90*/  FMUL.FTZ R248, R248, R218.reuse ;  /* 0x000000daf8f87220 */ /* 0x080fe20000410000 */
[----:B------:R-:W-:Y:S01]  /*1ba0*/  FFMA.FTZ R114, R249, R218, R114 ;  /* 0x000000daf9727223 */ /* 0x000fe20000010072 */
[----:B------:R-:W3:Y:S01]  /*1bb0*/  LDL R233, [R1+0x28] ;  /* 0x0000280001e97983 */ /* 0x000ee20000100800 */
[----:B------:R-:W-:Y:S01]  /*1bc0*/  SHF.L.U32 R218, R239, 0x10, RZ ;  /* 0x00000010efda7819 */ /* 0x000fe200000006ff */
[-C--:B------:R-:W-:Y:S01]  /*1bd0*/  FFMA.FTZ R110, R240, R216.reuse, R110 ;  /* 0x000000d8f06e7223 */ /* 0x080fe2000001006e */
[----:B------:R-:W-:-:S02]  /*1be0*/  FMUL.FTZ R239, R245, R216 ;  /* 0x000000d8f5ef7220 */ /* 0x000fc40000410000 */
[----:B------:R-:W3:Y:S01]  /*1bf0*/  LDL R216, [R1+0x50] ;  /* 0x0000500001d87983 */ /* 0x000ee20000100800 */
[----:B------:R-:W-:Y:S01]  /*1c00*/  FMUL.FTZ R13, R204, R228 ;  /* 0x000000e4cc0d7220 */ /* 0x000fe20000410000 */
[----:B------:R-:W-:Y:S02]  /*1c10*/  IMAD.U32 R228, R238, 0x10000, RZ ;  /* 0x00010000eee47824 */ /* 0x000fe400078e00ff */
[----:B------:R-:W-:Y:S01]  /*1c20*/  FMUL.FTZ R196, R204, R196 ;  /* 0x000000c4ccc47220 */ /* 0x000fe20000410000 */
[----:B------:R-:W3:Y:S01]  /*1c30*/  LDL R238, [R1+0x48] ;  /* 0x0000480001ee7983 */ /* 0x000ee20000100800 */
[----:B------:R-:W-:-:S03]  /*1c40*/  FMUL.FTZ R245, R231, R228 ;  /* 0x000000e4e7f57220 */ /* 0x000fc60000410000 */
[----:B------:R-:W3:Y:S01]  /*1c50*/  LDL R231, [R1+0x30] ;  /* 0x0000300001e77983 */ /* 0x000ee20000100800 */
        /* <DEDUP_REMOVED lines=9> */
[----:B------:R-:W-:Y:S01]  /*1cf0*/  FMUL.FTZ R218, R234, R221 ;  /* 0x000000ddeada7220 */ /* 0x000fe20000410000 */
[----:B------:R-:W-:Y:S01]  /*1d00*/  FMUL.FTZ R221, R116, R190 ;  /* 0x000000be74dd7220 */ /* 0x000fe20000410000 */
[----:B------:R-:W-:-:S02]  /*1d10*/  SHF.L.U32 R190, R24, 0x10, RZ ;  /* 0x0000001018be7819 */ /* 0x000fc400000006ff */
[----:B------:R1:W5:Y:S01]  /*1d20*/  LDL.LU R24, [R1+0x88] ;  /* 0x0000880001187983 */ /* 0x0003620000300800 */
[----:B----4-:R-:W-:Y:S01]  /*1d30*/  FMUL.FTZ R214, R214, R217 ;  /* 0x000000d9d6d67220 */ /* 0x010fe20000410000 */
[----:B---3--:R-:W-:Y:S01]  /*1d40*/  FMUL.FTZ R217, R235, R222 ;  /* 0x000000deebd97220 */ /* 0x008fe20000410000 */
[----:B------:R-:W-:Y:S01]  /*1d50*/  FMUL.FTZ R198, R204, R198 ;  /* 0x000000c6ccc67220 */ /* 0x000fe20000410000 */
[----:B------:R-:W2:Y:S01]  /*1d60*/  LDL R235, [R1+0x4c] ;  /* 0x00004c0001eb7983 */ /* 0x000ea20000100800 */
[----:B------:R-:W-:Y:S02]  /*1d70*/  FADD.FTZ R74, R74, R223 ;  /* 0x000000df4a4a7221 */ /* 0x000fe40000010000 */
[----:B------:R-:W-:Y:S01]  /*1d80*/  FFMA.FTZ R106, R198, R223, R106 ;  /* 0x000000dfc66a7223 */ /* 0x000fe2000001006a */
[----:B------:R-:W-:Y:S01]  /*1d90*/  FMUL.FTZ R197, R204, R197 ;  /* 0x000000c5ccc57220 */ /* 0x000fe20000410000 */
[----:B------:R-:W-:Y:S01]  /*1da0*/  FADD.FTZ R68, R68, R222 ;  /* 0x000000de44447221 */ /* 0x000fe20000010000 */
[----:B------:R-:W3:Y:S01]  /*1db0*/  LDL R234, [R1+0x54] ;  /* 0x0000540001ea7983 */ /* 0x000ee20000100800 */
[----:B------:R-:W-:Y:S01]  /*1dc0*/  FMUL.FTZ R216, R216, R223 ;  /* 0x000000dfd8d87220 */ /* 0x000fe20000410000 */
[----:B------:R-:W-:Y:S01]  /*1dd0*/  FFMA.FTZ R223, R0, R2, RZ ;  /* 0x0000000200df7223 */ /* 0x000fe200000100ff */
[----:B------:R-:W-:-:S03]  /*1de0*/  FFMA.FTZ R100, R197, R222, R100 ;  /* 0x000000dec5647223 */ /* 0x000fc60000010064 */
[----:B------:R-:W-:Y:S01]  /*1df0*/  FFMA.FTZ R223, R236, R250, R223 ;  /* 0x000000faecdf7223 */ /* 0x000fe200000100df */
[----:B------:R-:W-:-:S03]  /*1e00*/  FADD.FTZ R222, RZ, R2 ;  /* 0x00000002ffde7221 */ /* 0x000fc60000010000 */
[----:B------:R-:W-:Y:S01]  /*1e10*/  FFMA.FTZ R223, R249, R248, R223 ;  /* 0x000000f8f9df7223 */ /* 0x000fe200000100df */
[----:B------:R-:W-:-:S03]  /*1e20*/  FADD.FTZ R222, R222, R250 ;  /* 0x000000fadede7221 */ /* 0x000fc60000010000 */
[C---:B------:R-:W-:Y:S01]  /*1e30*/  FFMA.FTZ R223, R247.reuse, R245, R223 ;  /* 0x000000f5f7df7223 */ /* 0x040fe200000100df */
[----:B------:R-:W-:Y:S01]  /*1e40*/  FADD.FTZ R222, R222, R248 ;  /* 0x000000f8dede7221 */ /* 0x000fe20000010000 */
[----:B------:R-:W-:Y:S01]  /*1e50*/  FFMA.FTZ R115, R247, R228, R115 ;  /* 0x000000e4f7737223 */ /* 0x000fe20000010073 */
[----:B------:R-:W-:Y:S01]  /*1e60*/  FADD.FTZ R83, R83, R228 ;  /* 0x000000e453537221 */ /* 0x000fe20000010000 */
[----:B------:R-:W-:Y:S01]  /*1e70*/  FFMA.FTZ R223, R244, R243, R223 ;  /* 0x000000f3f4df7223 */ /* 0x000fe200000100df */
[----:B------:R-:W-:Y:S02]  /*1e80*/  IMAD.U32 R228, R227, 0x10000, RZ ;  /* 0x00010000e3e47824 */ /* 0x000fe400078e00ff */
[-C--:B------:R-:W-:Y:S01]  /*1e90*/  FFMA.FTZ R96, R195, R219.reuse, R96 ;  /* 0x000000dbc3607223 */ /* 0x080fe20000010060 */
[----:B------:R-:W-:Y:S01]  /*1ea0*/  FADD.FTZ R64, R64, R219 ;  /* 0x000000db40407221 */ /* 0x000fe20000010000 */
[----:B------:R-:W-:Y:S01]  /*1eb0*/  FMUL.FTZ R219, R233, R219 ;  /* 0x000000dbe9db7220 */ /* 0x000fe20000410000 */
[----:B------:R-:W-:Y:S01]  /*1ec0*/  FADD.FTZ R227, R222, R245 ;  /* 0x000000f5dee37221 */ /* 0x000fe20000010000 */
[-C--:B------:R-:W-:Y:S01]  /*1ed0*/  FFMA.FTZ R94, R192, R191.reuse, R94 ;  /* 0x000000bfc05e7223 */ /* 0x080fe2000001005e */
[----:B------:R-:W-:Y:S01]  /*1ee0*/  FADD.FTZ R62, R62, R191 ;  /* 0x000000bf3e3e7221 */ /* 0x000fe20000010000 */
[----:B------:R-:W-:Y:S01]  /*1ef0*/  FMUL.FTZ R222, R118, R191 ;  /* 0x000000bf76de7220 */ /* 0x000fe20000410000 */
[----:B------:R-:W-:Y:S01]  /*1f00*/  FFMA.FTZ R233, R242, R241, R223 ;  /* 0x000000f1f2e97223 */ /* 0x000fe200000100df */
[-C--:B------:R-:W-:Y:S01]  /*1f10*/  FFMA.FTZ R98, R194, R220.reuse, R98 ;  /* 0x000000dcc2627223 */ /* 0x080fe20000010062 */
[----:B------:R-:W-:Y:S01]  /*1f20*/  FADD.FTZ R66, R66, R220 ;  /* 0x000000dc42427221 */ /* 0x000fe20000010000 */
[----:B------:R-:W-:Y:S01]  /*1f30*/  SHF.L.U32 R191, R23, 0x10, RZ ;  /* 0x0000001017bf7819 */ /* 0x000fe200000006ff */
[-C--:B------:R-:W-:Y:S01]  /*1f40*/  FFMA.FTZ R88, R19, R189.reuse, R88 ;  /* 0x000000bd13587223 */ /* 0x080fe20000010058 */
[----:B------:R-:W-:Y:S01]  /*1f50*/  FADD.FTZ R56, R56, R189 ;  /* 0x000000bd38387221 */ /* 0x000fe20000010000 */
[----:B------:R-:W-:Y:S01]  /*1f60*/  FMUL.FTZ R223, R120, R189 ;  /* 0x000000bd78df7220 */ /* 0x000fe20000410000 */
[----:B------:R-:W-:Y:S01]  /*1f70*/  FMUL.FTZ R220, R231, R220 ;  /* 0x000000dce7dc7220 */ /* 0x000fe20000410000 */
[----:B------:R1:W5:Y:S01]  /*1f80*/  LDL.LU R23, [R1+0x84] ;  /* 0x0000840001177983 */ /* 0x0003620000300800 */
[----:B------:R-:W-:-:S02]  /*1f90*/  IMAD.U32 R189, R22, 0x10000, RZ ;  /* 0x0001000016bd7824 */ /* 0x000fc400078e00ff */
[----:B------:R-:W-:Y:S01]  /*1fa0*/  IMAD.U32 R231, R252, 0x10000, RZ ;  /* 0x00010000fce77824 */ /* 0x000fe200078e00ff */
[----:B------:R1:W5:Y:S01]  /*1fb0*/  LDL.LU R22, [R1+0x80] ;  /* 0x0000800001167983 */ /* 0x0003620000300800 */
[----:B------:R-:W-:-:S03]  /*1fc0*/  FMUL.FTZ R199, R204, R199 ;  /* 0x000000c7ccc77220 */ /* 0x000fc60000410000 */
[----:B------:R-:W4:Y:S01]  /*1fd0*/  LDL R252, [R1+0x3c] ;  /* 0x00003c0001fc7983 */ /* 0x000f220000100800 */
[-C--:B------:R-:W-:Y:S01]  /*1fe0*/  FFMA.FTZ R104, R199, R215.reuse, R104 ;  /* 0x000000d7c7687223 */ /* 0x080fe20000010068 */
[----:B------:R-:W-:Y:S01]  /*1ff0*/  FADD.FTZ R72, R72, R215 ;  /* 0x000000d748487221 */ /* 0x000fe20000010000 */
[----:B------:R-:W-:Y:S01]  /*2000*/  FMUL.FTZ R215, R238, R215 ;  /* 0x000000d7eed77220 */ /* 0x000fe20000410000 */
[----:B------:R-:W-:Y:S01]  /*2010*/  IMAD.U32 R224, R224, 0x10000, RZ ;  /* 0x00010000e0e07824 */ /* 0x000fe200078e00ff */
[----:B------:R-:W4:Y:S03]  /*2020*/  LDL R238, [R1+0x44] ;  /* 0x0000440001ee7983 */ /* 0x000f260000100800 */
[-C--:B------:R-:W-:Y:S01]  /*2030*/  FFMA.FTZ R105, R14, R224.reuse, R105 ;  /* 0x000000e00e697223 */ /* 0x080fe20000010069 */
[----:B------:R-:W-:Y:S01]  /*2040*/  FADD.FTZ R73, R73, R224 ;  /* 0x000000e049497221 */ /* 0x000fe20000010000 */
[----:B0-----:R-:W4:Y:S01]  /*2050*/  LDL R236, [R1+0x34] ;  /* 0x0000340001ec7983 */ /* 0x001f220000100800 */
[----:B--2---:R-:W-:-:S03]  /*2060*/  FMUL.FTZ R224, R235, R224 ;  /* 0x000000e0ebe07220 */ /* 0x004fc60000410000 */
[----:B------:R-:W2:Y:S01]  /*2070*/  LDL R235, [R1+0x2c] ;  /* 0x00002c0001eb7983 */ /* 0x000ea20000100800 */
[----:B------:R-:W-:-:S04]  /*2080*/  FADD.FTZ R227, R227, R243 ;  /* 0x000000f3e3e37221 */ /* 0x000fc80000010000 */
[----:B------:R-:W-:Y:S01]  /*2090*/  FADD.FTZ R227, R227, R241 ;  /* 0x000000f1e3e37221 */ /* 0x000fe20000010000 */
[----:B------:R-:W-:-:S03]  /*20a0*/  FFMA.FTZ R233, R240, R239, R233 ;  /* 0x000000eff0e97223 */ /* 0x000fc600000100e9 */
[----:B------:R-:W-:Y:S01]  /*20b0*/  FADD.FTZ R227, R227, R239 ;  /* 0x000000efe3e37221 */ /* 0x000fe20000010000 */
[----:B------:R-:W-:-:S03]  /*20c0*/  FFMA.FTZ R233, R15, R214, R233 ;  /* 0x000000d60fe97223 */ /* 0x000fc600000100e9 */
[----:B------:R-:W-:Y:S01]  /*20d0*/  FADD.FTZ R227, R227, R214 ;  /* 0x000000d6e3e37221 */ /* 0x000fe20000010000 */
[----:B------:R-:W-:-:S03]  /*20e0*/  SHF.L.U32 R225, R225, 0x10, RZ ;  /* 0x00000010e1e17819 */ /* 0x000fc600000006ff */
[----:B------:R-:W-:Y:S01]  /*20f0*/  FADD.FTZ R227, R227, R215 ;  /* 0x000000d7e3e37221 */ /* 0x000fe20000010000 */
[----:B------:R-:W-:-:S03]  /*2100*/  FFMA.FTZ R233, R199, R215, R233 ;  /* 0x000000d7c7e97223 */ /* 0x000fc600000100e9 */
[----:B------:R-:W-:Y:S01]  /*2110*/  FADD.FTZ R227, R227, R224 ;  /* 0x000000e0e3e37221 */ /* 0x000fe20000010000 */
[-C--:B------:R-:W-:Y:S01]  /*2120*/  FFMA.FTZ R107, R13, R225.reuse, R107 ;  /* 0x000000e10d6b7223 */ /* 0x080fe2000001006b */
[----:B------:R-:W-:Y:S01]  /*2130*/  FFMA.FTZ R233, R14, R224, R233 ;  /* 0x000000e00ee97223 */ /* 0x000fe200000100e9 */
[----:B------:R-:W-:Y:S01]  /*2140*/  FADD.FTZ R75, R75, R225 ;  /* 0x000000e14b4b7221 */ /* 0x000fe20000010000 */
[----:B---3--:R-:W-:Y:S01]  /*2150*/  FMUL.FTZ R225, R234, R225 ;  /* 0x000000e1eae17220 */ /* 0x008fe20000410000 */
[----:B------:R-:W-:Y:S01]  /*2160*/  FADD.FTZ R227, R227, R216 ;  /* 0x000000d8e3e37221 */ /* 0x000fe20000010000 */
[----:B------:R-:W-:Y:S01]  /*2170*/  SHF.L.U32 R226, R226, 0x10, RZ ;  /* 0x00000010e2e27819 */ /* 0x000fe200000006ff */
[----:B------:R-:W-:Y:S02]  /*2180*/  FFMA.FTZ R233, R198, R216, R233 ;  /* 0x000000d8c6e97223 */ /* 0x000fe400000100e9 */
[----:B------:R-:W-:Y:S02]  /*2190*/  FADD.FTZ R234, R227, R225 ;  /* 0x000000e1e3ea7221 */ /* 0x000fe40000010000 */
[----:B------:R-:W-:Y:S01]  /*21a0*/  FFMA.FTZ R101, R12, R226, R101 ;  /* 0x000000e20c657223 */ /* 0x000fe20000010065 */
[----:B------:R-:W-:Y:S01]  /*21b0*/  FFMA.FTZ R227, R13, R225, R233 ;  /* 0x000000e10de37223 */ /* 0x000fe200000100e9 */
[----:B------:R-:W-:Y:S01]  /*21c0*/  FADD.FTZ R69, R69, R226 ;  /* 0x000000e245457221 */ /* 0x000fe20000010000 */
[----:B------:R-:W-:Y:S01]  /*21d0*/  FADD.FTZ R234, R234, R217 ;  /* 0x000000d9eaea7221 */ /* 0x000fe20000010000 */
[----:B------:R-:W-:Y:S01]  /*21e0*/  FMUL.FTZ R11, R204, R11 ;  /* 0x0000000bcc0b7220 */ /* 0x000fe20000410000 */
[----:B------:R-:W-:Y:S01]  /*21f0*/  FFMA.FTZ R233, R197, R217, R227 ;  /* 0x000000d9c5e97223 */ /* 0x000fe200000100e3 */
[-C--:B------:R-:W-:Y:S01]  /*2200*/  FFMA.FTZ R90, R18, R188.reuse, R90 ;  /* 0x000000bc125a7223 */ /* 0x080fe2000001005a */
[----:B------:R-:W-:Y:S01]  /*2210*/  FADD.FTZ R58, R58, R188 ;  /* 0x000000bc3a3a7221 */ /* 0x000fe20000010000 */
[----:B------:R-:W-:Y:S01]  /*2220*/  FMUL.FTZ R227, R122, R188 ;  /* 0x000000bc7ae37220 */ /* 0x000fe20000410000 */
[----:B------:R-:W-:Y:S01]  /*2230*/  FFMA.FTZ R103, R11, R228, R103 ;  /* 0x000000e40b677223 */ /* 0x000fe20000010067 */
[----:B------:R-:W-:Y:S01]  /*2240*/  FADD.FTZ R71, R71, R228 ;  /* 0x000000e447477221 */ /* 0x000fe20000010000 */
[----:B----4-:R-:W-:-:S04]  /*2250*/  FMUL.FTZ R226, R252, R226 ;  /* 0x000000e2fce27220 */ /* 0x010fc80000410000 */
[----:B------:R-:W-:Y:S01]  /*2260*/  FADD.FTZ R234, R234, R226 ;  /* 0x000000e2eaea7221 */ /* 0x000fe20000010000 */
[----:B------:R-:W-:Y:S01]  /*2270*/  FFMA.FTZ R188, R12, R226, R233 ;  /* 0x000000e20cbc7223 */ /* 0x000fe200000100e9 */
[----:B------:R-:W-:Y:S02]  /*2280*/  FMUL.FTZ R228, R238, R228 ;  /* 0x000000e4eee47220 */ /* 0x000fe40000410000 */
[----:B------:R-:W-:Y:S01]  /*2290*/  FADD.FTZ R234, R234, R218 ;  /* 0x000000daeaea7221 */ /* 0x000fe20000010000 */
[----:B------:R-:W-:Y:S01]  /*22a0*/  SHF.L.U32 R229, R229, 0x10, RZ ;  /* 0x00000010e5e57819 */ /* 0x000fe200000006ff */
[----:B------:R-:W-:Y:S01]  /*22b0*/  FMUL.FTZ R10, R204, R10 ;  /* 0x0000000acc0a7220 */ /* 0x000fe20000410000 */
[----:B------:R-:W-:Y:S01]  /*22c0*/  FFMA.FTZ R233, R196, R218, R188 ;  /* 0x000000dac4e97223 */ /* 0x000fe200000100bc */
[----:B------:R-:W-:Y:S02]  /*22d0*/  FADD.FTZ R234, R234, R228 ;  /* 0x000000e4eaea7221 */ /* 0x000fe40000010000 */
[----:B------:R-:W-:Y:S01]  /*22e0*/  FFMA.FTZ R97, R10, R229, R97 ;  /* 0x000000e50a617223 */ /* 0x000fe20000010061 */
[----:B------:R-:W-:Y:S01]  /*22f0*/  FFMA.FTZ R233, R11, R228, R233 ;  /* 0x000000e40be97223 */ /* 0x000fe200000100e9 */
[----:B------:R-:W-:Y:S01]  /*2300*/  FADD.FTZ R65, R65, R229 ;  /* 0x000000e541417221 */ /* 0x000fe20000010000 */
[----:B------:R-:W-:Y:S01]  /*2310*/  FADD.FTZ R234, R234, R219 ;  /* 0x000000dbeaea7221 */ /* 0x000fe20000010000 */
[----:B------:R-:W-:Y:S01]  /*2320*/  SHF.L.U32 R230, R230, 0x10, RZ ;  /* 0x00000010e6e67819 */ /* 0x000fe200000006ff */
[C---:B------:R-:W-:Y:S01]  /*2330*/  FMUL.FTZ R9, R204.reuse, R9 ;  /* 0x00000009cc097220 */ /* 0x040fe20000410000 */
[----:B------:R-:W-:-:S03]  /*2340*/  FMUL.FTZ R7, R204, R7 ;  /* 0x00000007cc077220 */ /* 0x000fc60000410000 */
[-C--:B------:R-:W-:Y:S01]  /*2350*/  FFMA.FTZ R99, R9, R230.reuse, R99 ;  /* 0x000000e609637223 */ /* 0x080fe20000010063 */
[----:B------:R-:W-:Y:S01]  /*2360*/  FADD.FTZ R67, R67, R230 ;  /* 0x000000e643437221 */ /* 0x000fe20000010000 */
[----:B------:R-:W-:Y:S01]  /*2370*/  FMUL.FTZ R230, R236, R230 ;  /* 0x000000e6ece67220 */ /* 0x000fe20000410000 */
[----:B------:R-:W-:Y:S01]  /*2380*/  SHF.L.U32 R188, R21, 0x10, RZ ;  /* 0x0000001015bc7819 */ /* 0x000fe200000006ff */
[----:B------:R-:W-:Y:S01]  /*2390*/  FFMA.FTZ R95, R7, R190, R95 ;  /* 0x000000be075f7223 */ /* 0x000fe2000001005f */
[----:B------:R-:W-:Y:S01]  /*23a0*/  FADD.FTZ R63, R63, R190 ;  /* 0x000000be3f3f7221 */ /* 0x000fe20000010000 */
[----:B------:R1:W5:Y:S01]  /*23b0*/  LDL.LU R21, [R1+0x7c] ;  /* 0x00007c0001157983 */ /* 0x0003620000300800 */
[----:B--2---:R-:W-:Y:S01]  /*23c0*/  FMUL.FTZ R229, R235, R229 ;  /* 0x000000e5ebe57220 */ /* 0x004fe20000410000 */
[----:B------:R-:W-:-:S03]  /*23d0*/  FFMA.FTZ R235, R195, R219, R233 ;  /* 0x000000dbc3eb7223 */ /* 0x000fc600000100e9 */
[----:B------:R-:W-:Y:S01]  /*23e0*/  FADD.FTZ R233, R234, R229 ;  /* 0x000000e5eae97221 */ /* 0x000fe20000010000 */
[----:B------:R-:W-:-:S03]  /*23f0*/  FFMA.FTZ R234, R10, R229, R235 ;  /* 0x000000e50aea7223 */ /* 0x000fc600000100eb */
[----:B------:R-:W-:Y:S01]  /*2400*/  FADD.FTZ R233, R233, R220 ;  /* 0x000000dce9e97221 */ /* 0x000fe20000010000 */
[----:B------:R-:W-:-:S03]  /*2410*/  FFMA.FTZ R235, R194, R220, R234 ;  /* 0x000000dcc2eb7223 */ /* 0x000fc600000100ea */
[----:B------:R-:W-:Y:S01]  /*2420*/  FADD.FTZ R234, R233, R230 ;  /* 0x000000e6e9ea7221 */ /* 0x000fe20000010000 */
[----:B------:R-:W-:Y:S01]  /*2430*/  FMUL.FTZ R233, R119, R190 ;  /* 0x000000be77e97220 */ /* 0x000fe20000410000 */
[----:B------:R-:W-:Y:S02]  /*2440*/  SHF.L.U32 R190, R20, 0x10, RZ ;  /* 0x0000001014be7819 */ /* 0x000fe400000006ff */
[----:B------:R1:W5:Y:S01]  /*2450*/  LDL.LU R20, [R1+0x78] ;  /* 0x0000780001147983 */ /* 0x0003620000300800 */
[----:B------:R-:W-:Y:S01]  /*2460*/  FMUL.FTZ R8, R204, R8 ;  /* 0x00000008cc087220 */ /* 0x000fe20000410000 */
[----:B------:R-:W-:Y:S01]  /*2470*/  FFMA.FTZ R235, R9, R230, R235 ;  /* 0x000000e609eb7223 */ /* 0x000fe200000100eb */
[----:B------:R-:W-:Y:S01]  /*2480*/  FADD.FTZ R61, R61, R231 ;  /* 0x000000e73d3d7221 */ /* 0x000fe20000010000 */
[----:B------:R-:W-:Y:S01]  /*2490*/  FADD.FTZ R234, R234, R221 ;  /* 0x000000ddeaea7221 */ /* 0x000fe20000010000 */
[-C--:B------:R-:W-:Y:S01]  /*24a0*/  FFMA.FTZ R93, R8, R231.reuse, R93 ;  /* 0x000000e7085d7223 */ /* 0x080fe2000001005d */
[----:B------:R-:W-:Y:S01]  /*24b0*/  FMUL.FTZ R231, R117, R231 ;  /* 0x000000e775e77220 */ /* 0x000fe20000410000 */
        /* <DEDUP_REMOVED lines=45> */
.L_x_4323:
[----:B------:R-:W-:Y:S05]  /*2790*/  BSYNC B0 ;  /* 0x0000000000007941 */ /* 0x000fea0003800000 */
.L_x_4321:
[----:B------:R-:W0:Y:S01]  /*27a0*/  S2R R191, SR_TID.X ;  /* 0x0000000000bf7919 */ /* 0x000e220000002100 */
[----:B-----5:R-:W-:Y:S01]  /*27b0*/  IMAD.MOV.U32 R190, RZ, RZ, R212 ;  /* 0x000000ffffbe7224 */ /* 0x020fe200078e00d4 */
[----:B------:R-:W-:Y:S01]  /*27c0*/  LOP3.LUT P5, RZ, R251, 0xff, RZ, 0xc0, !PT ;  /* 0x000000fffbff7812 */ /* 0x000fe200078ac0ff */
[----:B------:R-:W-:Y:S01]  /*27d0*/  UMOV UR6, 0xffffffff ;  /* 0xffffffff00067882 */ /* 0x000fe20000000000 */
[----:B------:R-:W-:Y:S02]  /*27e0*/  MOV R189, R210 ;  /* 0x000000d200bd7202 */ /* 0x000fe40000000f00 */
[----:B------:R-:W-:-:S05]  /*27f0*/  PRMT R251, R190, 0x7610, R251 ;  /* 0x00007610befb7816 */ /* 0x000fca00000000fb */
[----:B------:R-:W-:Y:S04]  /*2800*/  STL.S16 [R1+0x14], R251 ;  /* 0x000014fb01007387 */ /* 0x000fe80000100600 */
[----:B------:R1:W-:Y:S02]  /*2810*/  STL.S16 [R1+0x18], R189 ;  /* 0x000018bd01007387 */ /* 0x0003e40000100600 */
[----:B-1----:R-:W-:Y:S01]  /*2820*/  IMAD.MOV.U32 R189, RZ, RZ, R206 ;  /* 0x000000ffffbd7224 */ /* 0x002fe200078e00ce */
[----:B0-----:R-:W-:Y:S02]  /*2830*/  LOP3.LUT P0, RZ, R191, 0x1f, RZ, 0xc0, !PT ;  /* 0x0000001fbfff7812 */ /* 0x001fe4000780c0ff */
[----:B------:R-:W-:Y:S02]  /*2840*/  SHF.R.U32.HI R190, RZ, 0x5, R191 ;  /* 0x00000005ffbe7819 */ /* 0x000fe400000116bf */
[----:B------:R-:W-:-:S02]  /*2850*/  MOV R191, R208 ;  /* 0x000000d000bf7202 */ /* 0x000fc40000000f00 */
[----:B------:R-:W-:-:S03]  /*2860*/  LOP3.LUT R190, R190, 0x7fffffc, RZ, 0xc0, !PT ;  /* 0x07fffffcbebe7812 */ /* 0x000fc600078ec0ff */
[----:B------:R0:W-:Y:S01]  /*2870*/  STL.S16 [R1+0x1c], R191 ;  /* 0x00001cbf01007387 */ /* 0x0001e20000100600 */
[----:B------:R-:W-:-:S03]  /*2880*/  @!P5 IADD3 R190, R190, 0x4, RZ ;  /* 0x00000004bebed810 */ /* 0x000fc60007ffe0ff */
[----:B------:R0:W-:Y:S01]  /*2890*/  STL.S16 [R1+0x20], R189 ;  /* 0x000020bd01007387 */ /* 0x0001e20000100600 */
[----:B------:R-:W-:Y:S05]  /*28a0*/  BRA.DIV UR6, `(.L_x_4324) ;  /* 0x0000004a06c87947 */ /* 0x000fea000b800000 */
[----:B0-----:R-:W0:Y:S02]  /*28b0*/  SHFL.DOWN PT, R189, R252, 0x10, 0x1f ;  /* 0x0a001f00fcbd7f89 */ /* 0x001e2400000e0000 */
        /* <DEDUP_REMOVED lines=14> */
[----:B------:R1:W-:Y:S01]  /*29a0*/  STL [R1+0xc], R251 ;  /* 0x00000cfb01007387 */ /* 0x0003e20000100800 */
[----:B0-----:R-:W-:-:S03]  /*29b0*/  FADD.FTZ R191, R188, R189 ;  /* 0x000000bdbcbf7221 */ /* 0x001fc60000010000 */
[----:B------:R1:W0:Y:S04]  /*29c0*/  SHFL.DOWN PT, R188, R251, 0x1, 0x1f ;  /* 0x08201f00fbbc7f89 */ /* 0x00022800000e0000 */
[----:B------:R1:W-:Y:S04]  /*29d0*/  STL [R1+0x8], R191 ;  /* 0x000008bf01007387 */ /* 0x0003e80000100800 */
[----:B------:R1:W2:Y:S02]  /*29e0*/  SHFL.DOWN PT, R189, R191, 0x1, 0x1f ;  /* 0x08201f00bfbd7f89 */ /* 0x0002a400000e0000 */
.L_x_4502:
[----:B------:R-:W0:Y:S04]  /*29f0*/  LDL.LU R252, [R1+0xc] ;  /* 0x00000c0001fc7983 */ /* 0x000e280000300800 */
[----:B-1----:R-:W2:Y:S01]  /*2a00*/  LDL.LU R251, [R1+0x8] ;  /* 0x0000080001fb7983 */ /* 0x002ea20000300800 */
[----:B------:R-:W-:Y:S05]  /*2a10*/  WARPSYNC.ALL ;  /* 0x0000000000007948 */ /* 0x000fea0003800000 */
[----:B------:R-:W1:Y:S01]  /*2a20*/  S2R R191, SR_TID.X ;  /* 0x0000000000bf7919 */ /* 0x000e620000002100 */
[----:B------:R3:W-:Y:S02]  /*2a30*/  STL [R1+0x78], R0 ;  /* 0x0000780001007387 */ /* 0x0007e40000100800 */
[----:B---3--:R-:W3:Y:S01]  /*2a40*/  S2R R0, SR_TID.X ;  /* 0x0000000000007919 */ /* 0x008ee20000002100 */
[----:B-1----:R-:W-:-:S04]  /*2a50*/  SHF.R.U32.HI R191, RZ, 0x5, R191 ;  /* 0x00000005ffbf7819 */ /* 0x002fc800000116bf */
[----:B------:R-:W-:-:S04]  /*2a60*/  @!P0 LOP3.LUT R191, R191, 0x3, RZ, 0xc0, !PT ;  /* 0x00000003bfbf8812 */ /* 0x000fc800078ec0ff */
[----:B------:R-:W-:Y:S02]  /*2a70*/  @!P0 IADD3 R191, R190, R191, RZ ;  /* 0x000000bfbebf8210 */ /* 0x000fe40007ffe0ff */
[----:B---3--:R-:W-:Y:S01]  /*2a80*/  LOP3.LUT R0, R0, 0x7f, RZ, 0xc0, !PT ;  /* 0x0000007f00007812 */ /* 0x008fe200078ec0ff */
[----:B0-----:R-:W-:Y:S02]  /*2a90*/  FADD.FTZ R188, R252, R188 ;  /* 0x000000bcfcbc7221 */ /* 0x001fe40000010000 */
[----:B------:R-:W0:Y:S01]  /*2aa0*/  S2R R252, SR_CgaCtaId ;  /* 0x0000000000fc7919 */ /* 0x000e220000008800 */
[----:B--2---:R-:W-:Y:S01]  /*2ab0*/  FADD.FTZ R189, R251, R189 ;  /* 0x000000bdfbbd7221 */ /* 0x004fe20000010000 */
[----:B------:R-:W-:-:S04]  /*2ac0*/  MOV R251, 0x400 ;  /* 0x0000040000fb7802 */ /* 0x000fc80000000f00 */
[----:B0-----:R-:W-:Y:S02]  /*2ad0*/  LEA R251, R252, R251, 0x18 ;  /* 0x000000fbfcfb7211 */ /* 0x001fe400078ec0ff */
[----:B------:R-:W0:Y:S03]  /*2ae0*/  LDC R252, c[0x0][0x218] ;  /* 0x00008600fffc7b82 */ /* 0x000e260000000800 */
[--C-:B------:R-:W-:Y:S02]  /*2af0*/  @!P0 IMAD R191, R191, 0x8, R251.reuse ;  /* 0x00000008bfbf8824 */ /* 0x100fe400078e02fb */
[----:B------:R-:W-:-:S03]  /*2b00*/  IMAD R251, R190, 0x8, R251 ;  /* 0x00000008befb7824 */ /* 0x000fc600078e02fb */
[----:B------:R1:W-:Y:S02]  /*2b10*/  @!P0 STS.64 [R191+0x4000], R188 ;  /* 0x004000bcbf008388 */ /* 0x0003e40000000a00 */
[----:B-1----:R-:W-:Y:S01]  /*2b20*/  @P4 IADD3 R188, R246, -0x1, RZ ;  /* 0xfffffffff6bc4810 */ /* 0x002fe20007ffe0ff */
[----:B------:R-:W-:-:S04]  /*2b30*/  HFMA2.MMA R246, -RZ, RZ, 0, 0 ;  /* 0x00000000fff67435 */ /* 0x000fc800000001ff */
[----:B0-----:R-:W-:-:S05]  /*2b40*/  @P4 IMAD R188, R188, R252, RZ ;  /* 0x000000fcbcbc4224 */ /* 0x001fca00078e02ff */
[----:B------:R-:W-:-:S04]  /*2b50*/  @P4 SHF.R.S32.HI R189, RZ, 0x1f, R188 ;  /* 0x0000001fffbd4819 */ /* 0x000fc800000114bc */
[----:B------:R-:W-:-:S04]  /*2b60*/  @P4 LEA.HI R189, R189, R188, RZ, 0x3 ;  /* 0x000000bcbdbd4211 */ /* 0x000fc800078f18ff */
[----:B------:R-:W-:Y:S01]  /*2b70*/  @P4 LEA.HI.SX32 R246, R189, R0, 0x1d ;  /* 0x00000000bdf64211 */ /* 0x000fe200078feaff */
[----:B------:R-:W-:Y:S06]  /*2b80*/  BAR.SYNC.DEFER_BLOCKING 0x0 ;  /* 0x0000000000007b1d */ /* 0x000fec0000010000 */
[----:B------:R-:W0:Y:S02]  /*2b90*/  LDS.128 R188, [R251+0x4000] ;  /* 0x00400000fbbc7984 */ /* 0x000e240000000c00 */
[----:B0-----:R-:W-:Y:S01]  /*2ba0*/  FADD.FTZ R188, RZ, R188 ;  /* 0x000000bcffbc7221 */ /* 0x001fe20000010000 */
[----:B------:R-:W-:-:S03]  /*2bb0*/  FADD.FTZ R189, RZ, R189 ;  /* 0x000000bdffbd7221 */ /* 0x000fc60000010000 */
[----:B------:R-:W-:Y:S01]  /*2bc0*/  FADD.FTZ R0, R190, R188 ;  /* 0x000000bcbe007221 */ /* 0x000fe20000010000 */
[----:B------:R-:W-:Y:S02]  /*2bd0*/  FADD.FTZ R252, R191, R189 ;  /* 0x000000bdbffc7221 */ /* 0x000fe40000010000 */
[----:B------:R-:W0:Y:S02]  /*2be0*/  LDS.128 R188, [R251+0x4010] ;  /* 0x00401000fbbc7984 */ /* 0x000e240000000c00 */
[----:B0-----:R-:W-:Y:S02]  /*2bf0*/  FADD.FTZ R188, R0, R188 ;  /* 0x000000bc00bc7221 */ /* 0x001fe40000010000 */
[----:B------:R-:W5:Y:S01]  /*2c00*/  LDL.LU R0, [R1+0x78] ;  /* 0x0000780001007983 */ /* 0x000f620000300800 */
[----:B------:R-:W-:Y:S01]  /*2c10*/  FADD.FTZ R251, R252, R189 ;  /* 0x000000bdfcfb7221 */ /* 0x000fe20000010000 */
[----:B------:R-:W-:Y:S02]  /*2c20*/  FADD.FTZ R190, R190, R188 ;  /* 0x000000bcbebe7221 */ /* 0x000fe40000010000 */
[----:B------:R-:W0:Y:S01]  /*2c30*/  @P4 LDC.64 R188, c[0x0][0x220] ;  /* 0x00008800ffbc4b82 */ /* 0x000e220000000a00 */
[----:B------:R-:W-:Y:S01]  /*2c40*/  BSSY B0, `(.L_x_4325) ;  /* 0x0000017000007945 */ /* 0x000fe20003800000 */
[----:B0-----:R-:W-:-:S05]  /*2c50*/  @P4 IMAD.WIDE.U32 R188, R246, 0x10, R188 ;  /* 0x00000010f6bc4825 */ /* 0x001fca00078e00bc */
[----:B------:R0:W5:Y:S02]  /*2c60*/  @P4 LDG.E.128 R176, desc[UR4][R188.64] ;  /* 0x00000004bcb04981 */ /* 0x000164000c1e1d00 */
[----:B0-----:R-:W-:Y:S01]  /*2c70*/  FADD.FTZ R189, R191, R251 ;  /* 0x000000fbbfbd7221 */ /* 0x001fe20000010000 */
[----:B------:R-:W-:-:S03]  /*2c80*/  FMUL.FTZ R188, R190, UR12 ;  /* 0x0000000cbebc7c20 */ /* 0x000fc60008410000 */
[----:B------:R-:W-:Y:S01]  /*2c90*/  FMUL.FTZ R189, R189, UR12 ;  /* 0x0000000cbdbd7c20 */ /* 0x000fe20008410000 */
[----:B------:R-:W-:Y:S06]  /*2ca0*/  @P3 BRA `(.L_x_4326) ;  /* 0x0000000000183947 */ /* 0x000fec0003800000 */
[----:B------:R-:W-:Y:S02]  /*2cb0*/  ISETP.NE.U32.AND P0, PT, R201, RZ, PT ;  /* 0x000000ffc900720c */ /* 0x000fe40003f05070 */
[----:B------:R-:W-:Y:S02]  /*2cc0*/  MOV R191, RZ ;  /* 0x000000ff00bf7202 */ /* 0x000fe40000000f00 */
[----:B------:R-:W-:-:S13]  /*2cd0*/  ISETP.NE.AND.EX P0, PT, R200, RZ, PT, P0 ;  /* 0x000000ffc800720c */ /* 0x000fda0003f05300 */
[----:B------:R-:W-:Y:S05]  /*2ce0*/  @!P0 BRA `(.L_x_4327) ;  /* 0x0000000000308947 */ /* 0x000fea0003800000 */
[----:B------:R-:W-:Y:S01]  /*2cf0*/  SHF.L.U32 R191, R160, 0x10, RZ ;  /* 0x00000010a0bf7819 */ /* 0x000fe200000006ff */
[----:B------:R-:W-:Y:S06]  /*2d00*/  BRA `(.L_x_4327) ;  /* 0x0000000000287947 */ /* 0x000fec0003800000 */
.L_x_4326:
[----:B------:R-:W0:Y:S01]  /*2d10*/  LDC.U8 R190, c[0x0][0x2a0] ;  /* 0x0000a800ffbe7b82 */ /* 0x000e220000000000 */
[----:B------:R-:W-:-:S04]  /*2d20*/  ISETP.NE.U32.AND P0, PT, R201, RZ, PT ;  /* 0x000000ffc900720c */ /* 0x000fc80003f05070 */
[----:B------:R-:W-:Y:S02]  /*2d30*/  ISETP.NE.AND.EX P0, PT, R200, RZ, PT, P0 ;  /* 0x000000ffc800720c */ /* 0x000fe40003f05300 */
[----:B0-----:R-:W-:-:S04]  /*2d40*/  ISETP.NE.AND P1, PT, R190, RZ, PT ;  /* 0x000000ffbe00720c */ /* 0x001fc80003f25270 */
[----:B------:R-:W-:-:S05]  /*2d50*/  FSEL R190, R188, RZ, !P1 ;  /* 0x000000ffbcbe7208 */ /* 0x000fca0004800000 */
[----:B-----5:R-:W-:-:S04]  /*2d60*/  FFMA.FTZ R190, R0, R189, R190 ;  /* 0x000000bd00be7223 */ /* 0x020fc800000100be */
[----:B------:R-:W-:-:S04]  /*2d70*/  FADD.FTZ R190, R2, -R190 ;  /* 0x800000be02be7221 */ /* 0x000fc80000010000 */
[----:B------:R-:W-:Y:S01]  /*2d80*/  FMUL.FTZ R191, R204, R190 ;  /* 0x000000beccbf7220 */ /* 0x000fe20000410000 */
[----:B------:R-:W-:-:S04]  /*2d90*/  @P0 IMAD.U32 R190, R160, 0x10000, RZ ;  /* 0x00010000a0be0824 */ /* 0x000fc800078e00ff */
[----:B------:R-:W-:-:S07]  /*2da0*/  @P0 FADD.FTZ R191, R191, R190 ;  /* 0x000000bebfbf0221 */ /* 0x000fce0000010000 */
.L_x_4327:
[----:B------:R-:W-:Y:S05]  /*2db0*/  BSYNC B0 ;  /* 0x0000000000007941 */ /* 0x000fea0003800000 */
.L_x_4325:
[----:B------:R-:W-:Y:S01]  /*2dc0*/  ISETP.NE.U32.AND P1, PT, RZ, UR14, PT ;  /* 0x0000000eff007c0c */ /* 0x000fe2000bf25070 */
[----:B------:R-:W-:Y:S03]  /*2dd0*/  BSSY B0, `(.L_x_4328) ;  /* 0x0000011000007945 */ /* 0x000fe60003800000 */
[----:B------:R-:W-:-:S13]  /*2de0*/  ISETP.NE.AND.EX P1, PT, RZ, UR15, PT, P1 ;  /* 0x0000000fff007c0c */ /* 0x000fda000bf25310 */
[----:B------:R-:W-:-:S04]  /*2df0*/  @P1 F2FP.BF16.F32.PACK_AB R190, RZ, R191 ;  /* 0x000000bfffbe123e */ /* 0x000fc800000010ff */
[----:B------:R-:W-:Y:S01]  /*2e00*/  @P1 PRMT R180, R190, 0x7610, R180 ;  /* 0x00007610beb41816 */ /* 0x000fe200000000b4 */
[----:B------:R-:W-:Y:S06]  /*2e10*/  @!P4 BRA `(.L_x_4329) ;  /* 0x000000000030c947 */ /* 0x000fec0003800000 */
[----:B------:R-:W2:Y:S01]  /*2e20*/  LDL.LU R200, [R1+0x14] ;  /* 0x0000140001c87983 */ /* 0x000ea20000300800 */
[----:B------:R-:W-:Y:S01]  /*2e30*/  FMUL.FTZ R191, R191, UR17 ;  /* 0x00000011bfbf7c20 */ /* 0x000fe20008410000 */
[----:B------:R-:W-:Y:S02]  /*2e40*/  MOV R190, RZ ;  /* 0x000000ff00be7202 */ /* 0x000fe40000000f00 */
[----:B--2---:R-:W-:Y:S01]  /*2e50*/  LOP3.LUT P6, RZ, R200, 0xff, RZ, 0xc0, !PT ;  /* 0x000000ffc8ff7812 */ /* 0x004fe200078cc0ff */
[----:B------:R-:W-:-:S12]  /*2e60*/  FMUL.FTZ R200, R191, UR16 ;  /* 0x00000010bfc87c20 */ /* 0x000fd80008410000 */
[----:B-----5:R-:W-:-:S05]  /*2e70*/  @P6 SHF.L.U32 R191, R176, 0x10, RZ ;  /* 0x00000010b0bf6819 */ /* 0x020fca00000006ff */
[----:B------:R-:W-:-:S04]  /*2e80*/  @P6 FMUL.FTZ R190, R200, R191 ;  /* 0x000000bfc8be6220 */ /* 0x000fc80000410000 */
[----:B------:R-:W-:Y:S01]  /*2e90*/  FADD.FTZ R20, R20, R190 ;  /* 0x000000be14147221 */ /* 0x000fe20000010000 */
[----:B------:R-:W-:-:S05]  /*2ea0*/  FMUL.FTZ R190, R128, R200 ;  /* 0x000000c880be7220 */ /* 0x000fca0000410000 */
[----:B------:R-:W-:-:S04]  /*2eb0*/  FSEL R190, R190, RZ, P6 ;  /* 0x000000ffbebe7208 */ /* 0x000fc80003000000 */
[----:B------:R-:W-:-:S04]  /*2ec0*/  F2FP.BF16.F32.PACK_AB R190, RZ, R190 ;  /* 0x000000beffbe723e */ /* 0x000fc800000010ff */
[----:B------:R-:W-:-:S07]  /*2ed0*/  PRMT R184, R190, 0x7610, R184 ;  /* 0x00007610beb87816 */ /* 0x000fce00000000b8 */
.L_x_4329:
[----:B------:R-:W-:Y:S05]  /*2ee0*/  BSYNC B0 ;  /* 0x0000000000007941 */ /* 0x000fea0003800000 */
.L_x_4328:
[----:B------:R-:W-:Y:S04]  /*2ef0*/  BSSY B0, `(.L_x_4330) ;  /* 0x0000011000007945 */ /* 0x000fe80003800000 */
[----:B------:R-:W-:Y:S05]  /*2f00*/  @P3 BRA `(.L_x_4331) ;  /* 0x0000000000143947 */ /* 0x000fea0003800000 */
[----:B------:R-:W-:Y:S01]  /*2f10*/  IMAD.MOV.U32 R191, RZ, RZ, RZ ;  /* 0x000000ffffbf7224 */ /* 0x000fe200078e00ff */
[----:B------:R-:W-:Y:S06]  /*2f20*/  @!P0 BRA `(.L_x_4332) ;  /* 0x0000000000348947 */ /* 0x000fec0003800000 */
[----:B------:R-:W-:-:S04]  /*2f30*/  PRMT R191, R160, 0x7632, R191 ;  /* 0x00007632a0bf7816 */ /* 0x000fc800000000bf */
[----:B------:R-:W-:Y:S01]  /*2f40*/  SHF.L.U32 R191, R191, 0x10, RZ ;  /* 0x00000010bfbf7819 */ /* 0x000fe200000006ff */
[----:B------:R-:W-:Y:S06]  /*2f50*/  BRA `(.L_x_4332) ;  /* 0x0000000000287947 */ /* 0x000fec0003800000 */
.L_x_4331:
        /* <DEDUP_REMOVED lines=10> */
.L_x_4332:
[----:B------:R-:W-:Y:S05]  /*3000*/  BSYNC B0 ;  /* 0x0000000000007941 */ /* 0x000fea0003800000 */
.L_x_4330:
[----:B------:R-:W-:Y:S01]  /*3010*/  @P1 F2FP.BF16.F32.PACK_AB R190, RZ, R191 ;  /* 0x000000bfffbe123e */ /* 0x000fe200000010ff */
[----:B------:R-:W-:Y:S03]  /*3020*/  BSSY B0, `(.L_x_4333) ;  /* 0x000000f000007945 */ /* 0x000fe60003800000 */
[----:B------:R-:W-:Y:S01]  /*3030*/  @P1 PRMT R180, R180, 0x5410, R190 ;  /* 0x00005410b4b41816 */ /* 0x000fe200000000be */
[----:B------:R-:W-:Y:S06]  /*3040*/  @!P4 BRA `(.L_x_4334) ;  /* 0x000000000030c947 */ /* 0x000fec0003800000 */
[----:B------:R-:W-:Y:S01]  /*3050*/  LOP3.LUT P6, RZ, R212, 0xff00, RZ, 0xc0, !PT ;  /* 0x0000ff00d4ff7812 */ /* 0x000fe200078cc0ff */
[----:B------:R-:W-:-:S04]  /*3060*/  FMUL.FTZ R191, R191, UR17 ;  /* 0x00000011bfbf7c20 */ /* 0x000fc80008410000 */
[----:B------:R-:W-:Y:S01]  /*3070*/  FMUL.FTZ R200, R191, UR16 ;  /* 0x00000010bfc87c20 */ /* 0x000fe20008410000 */
[----:B------:R-:W-:-:S07]  /*3080*/  HFMA2.MMA R191, -RZ, RZ, 0, 0 ;  /* 0x00000000ffbf7435 */ /* 0x000fce00000001ff */
[----:B-----5:R-:W-:-:S05]  /*3090*/  @P6 PRMT R190, R176, 0x7632, R190 ;  /* 0x00007632b0be6816 */ /* 0x020fca00000000be */
[----:B------:R-:W-:-:S04]  /*30a0*/  @P6 IMAD.U32 R190, R190, 0x10000, RZ ;  /* 0x00010000bebe6824 */ /* 0x000fc800078e00ff */
[----:B------:R-:W-:Y:S01]  /*30b0*/  @P6 FMUL.FTZ R191, R200, R190 ;  /* 0x000000bec8bf6220 */ /* 0x000fe20000410000 */
[----:B------:R-:W-:-:S03]  /*30c0*/  FMUL.FTZ R190, R129, R200 ;  /* 0x000000c881be7220 */ /* 0x000fc60000410000 */
[----:B------:R-:W-:Y:S02]  /*30d0*/  FADD.FTZ R21, R21, R191 ;  /* 0x000000bf15157221 */ /* 0x000fe40000010000 */
[----:B------:R-:W-:-:S04]  /*30e0*/  FSEL R190, R190, RZ, P6 ;  /* 0x000000ffbebe7208 */ /* 0x000fc80003000000 */
[----:B------:R-:W-:-:S04]  /*30f0*/  F2FP.BF16.F32.PACK_AB R190, RZ, R190 ;  /* 0x000000beffbe723e */ /* 0x000fc800000010ff */
[----:B------:R-:W-:-:S07]  /*3100*/  PRMT R184, R184, 0x5410, R190 ;  /* 0x00005410b8b87816 */ /* 0x000fce00000000be */
.L_x_4334:
[----:B------:R-:W-:Y:S05]  /*3110*/  BSYNC B0 ;  /* 0x0000000000007941 */ /* 0x000fea0003800000 */
.L_x_4333:
[----:B------:R-:W-:Y:S04]  /*3120*/  BSSY B0, `(.L_x_4335) ;  /* 0x000000e000007945 */ /* 0x000fe80003800000 */
[----:B------:R-:W-:Y:S05]  /*3130*/  @P3 BRA `(.L_x_4336) ;  /* 0x0000000000103947 */ /* 0x000fea0003800000 */
[----:B------:R-:W-:Y:S01]  /*3140*/  MOV R191, RZ ;  /* 0x000000ff00bf7202 */ /* 0x000fe20000000f00 */
[----:B------:R-:W-:Y:S06]  /*3150*/  @!P0 BRA `(.L_x_4337) ;  /* 0x0000000000288947 */ /* 0x000fec0003800000 */
[----:B------:R-:W-:Y:S01]  /*3160*/  IMAD.U32 R191, R161, 0x10000, RZ ;  /* 0x00010000a1bf7824 */ /* 0x000fe200078e00ff */
[----:B------:R-:W-:Y:S06]  /*3170*/  BRA `(.L_x_4337) ;  /* 0x0000000000207947 */ /* 0x000fec0003800000 */
.L_x_4336:
        /* <DEDUP_REMOVED lines=8> */
.L_x_4337:
[----:B------:R-:W-:Y:S05]  /*3200*/  BSYNC B0 ;  /* 0x0000000000007941 */ /* 0x000fea0003800000 */
.L_x_4335:
        /* <DEDUP_REMOVED lines=8> */
[----:B-----5:R-:W-:-:S04]  /*3290*/  @P6 IMAD.U32 R191, R177, 0x10000, RZ ;  /* 0x00010000b1bf6824 */ /* 0x020fc800078e00ff */
[----:B------:R-:W-:-:S04]  /*32a0*/  @P6 FMUL.FTZ R190, R200, R191 ;  /* 0x000000bfc8be6220 */ /* 0x000fc80000410000 */
[----:B------:R-:W-:Y:S01]  /*32b0*/  FADD.FTZ R22, R22, R190 ;  /* 0x000000be16167221 */ /* 0x000fe20000010000 */
[----:B------:R-:W-:-:S05]  /*32c0*/  FMUL.FTZ R190, R130, R200 ;  /* 0x000000c882be7220 */ /* 0x000fca0000410000 */
[----:B------:R-:W-:-:S04]  /*32d0*/  FSEL R190, R190, RZ, P6 ;  /* 0x000000ffbebe7208 */ /* 0x000fc80003000000 */
[----:B------:R-:W-:-:S04]  /*32e0*/  F2FP.BF16.F32.PACK_AB R190, RZ, R190 ;  /* 0x000000beffbe723e */ /* 0x000fc800000010ff */
[----:B------:R-:W-:-:S07]  /*32f0*/  PRMT R185, R190, 0x7610, R185 ;  /* 0x00007610beb97816 */ /* 0x000fce00000000b9 */
.L_x_4339:
[----:B------:R-:W-:Y:S05]  /*3300*/  BSYNC B0 ;  /* 0x0000000000007941 */ /* 0x000fea0003800000 */
.L_x_4338:
[----:B------:R-:W-:Y:S04]  /*3310*/  BSSY B0, `(.L_x_4340) ;  /* 0x0000010000007945 */ /* 0x000fe80003800000 */
[----:B------:R-:W-:Y:S05]  /*3320*/  @P3 BRA `(.L_x_4341) ;  /* 0x0000000000143947 */ /* 0x000fea0003800000 */
[----:B------:R-:W-:Y:S01]  /*3330*/  MOV R191, RZ ;  /* 0x000000ff00bf7202 */ /* 0x000fe20000000f00 */
[----:B------:R-:W-:Y:S06]  /*3340*/  @!P0 BRA `(.L_x_4342) ;  /* 0x0000000000308947 */ /* 0x000fec0003800000 */
[----:B------:R-:W-:-:S04]  /*3350*/  PRMT R191, R161, 0x7632, R191 ;  /* 0x00007632a1bf7816 */ /* 0x000fc800000000bf */
[----:B------:R-:W-:Y:S01]  /*3360*/  SHF.L.U32 R191, R191, 0x10, RZ ;  /* 0x00000010bfbf7819 */ /* 0x000fe200000006ff */
[----:B------:R-:W-:Y:S06]  /*3370*/  BRA `(.L_x_4342) ;  /* 0x0000000000247947 */ /* 0x000fec0003800000 */
.L_x_4341:
[----:B------:R-:W0:Y:S02]  /*3380*/  LDC.U8 R190, c[0x0][0x2a0] ;  /* 0x0000a800ffbe7b82 */ /* 0x000e240000000000 */
[----:B0-----:R-:W-:-:S04]  /*3390*/  ISETP.NE.AND P6, PT, R190, RZ, PT ;  /* 0x000000ffbe00720c */ /* 0x001fc80003fc5270 */
[----:B------:R-:W-:-:S05]  /*33a0*/  FSEL R190, R188, RZ, !P6 ;  /* 0x000000ffbcbe7208 */ /* 0x000fca0007000000 */
[----:B------:R-:W-:-:S04]  /*33b0*/  FFMA.FTZ R190, R247, R189, R190 ;  /* 0x000000bdf7be7223 */ /* 0x000fc800000100be */
[--C-:B------:R-:W-:Y:S01]  /*33c0*/  FADD.FTZ R191, R245, -R190.reuse ;  /* 0x800000bef5bf7221 */ /* 0x100fe20000010000 */
[----:B------:R-:W-:-:S03]  /*33d0*/  @P0 PRMT R190, R161, 0x7632, R190 ;  /* 0x00007632a1be0816 */ /* 0x000fc600000000be */
[----:B------:R-:W-:Y:S02]  /*33e0*/  FMUL.FTZ R191, R204, R191 ;  /* 0x000000bfccbf7220 */ /* 0x000fe40000410000 */
[----:B------:R-:W-:-:S04]  /*33f0*/  @P0 IMAD.U32 R190, R190, 0x10000, RZ ;  /* 0x00010000bebe0824 */ /* 0x000fc800078e00ff */
[----:B------:R-:W-:-:S07]  /*3400*/  @P0 FADD.FTZ R191, R191, R190 ;  /* 0x000000bebfbf0221 */ /* 0x000fce0000010000 */
.L_x_4342:
[----:B------:R-:W-:Y:S05]  /*3410*/  BSYNC B0 ;  /* 0x0000000000007941 */ /* 0x000fea0003800000 */
.L_x_4340:
        /* <DEDUP_REMOVED lines=8> */
[----:B-----5:R-:W-:-:S04]  /*34a0*/  @P6 PRMT R190, R177, 0x7632, R190 ;  /* 0x00007632b1be6816 */ /* 0x020fc800000000be */
[----:B------:R-:W-:-:S05]  /*34b0*/  @P6 SHF.L.U32 R190, R190, 0x10, RZ ;  /* 0x00000010bebe6819 */ /* 0x000fca00000006ff */
[----:B------:R-:W-:Y:S01]  /*34c0*/  @P6 FMUL.FTZ R191, R200, R190 ;  /* 0x000000bec8bf6220 */ /* 0x000fe20000410000 */
[----:B------:R-:W-:-:S03]  /*34d0*/  FMUL.FTZ R190, R131, R200 ;  /* 0x000000c883be7220 */ /* 0x000fc60000410000 */
[----:B------:R-:W-:Y:S02]  /*34e0*/  FADD.FTZ R23, R23, R191 ;  /* 0x000000bf17177221 */ /* 0x000fe40000010000 */
[----:B------:R-:W-:-:S04]  /*34f0*/  FSEL R190, R190, RZ, P6 ;  /* 0x000000ffbebe7208 */ /* 0x000fc80003000000 */
[----:B------:R-:W-:-:S04]  /*3500*/  F2FP.BF16.F32.PACK_AB R190, RZ, R190 ;  /* 0x000000beffbe723e */ /* 0x000fc800000010ff */
[----:B------:R-:W-:-:S07]  /*3510*/  PRMT R185, R185, 0x5410, R190 ;  /* 0x00005410b9b97816 */ /* 0x000fce00000000be */
.L_x_4344:
[----:B------:R-:W-:Y:S05]  /*3520*/  BSYNC B0 ;  /* 0x0000000000007941 */ /* 0x000fea0003800000 */
.L_x_4343:
[----:B------:R-:W-:Y:S04]  /*3530*/  BSSY B0, `(.L_x_4345) ;  /* 0x000000e000007945 */ /* 0x000fe80003800000 */
[----:B------:R-:W-:Y:S05]  /*3540*/  @P3 BRA `(.L_x_4346) ;  /* 0x0000000000103947 */ /* 0x000fea0003800000 */
[----:B------:R-:W-:Y:S01]  /*3550*/  IMAD.MOV.U32 R191, RZ, RZ, RZ ;  /* 0x000000ffffbf7224 */ /* 0x000fe200078e00ff */
[----:B------:R-:W-:Y:S06]  /*3560*/  @!P0 BRA `(.L_x_4347) ;  /* 0x0000000000288947 */ /* 0x000fec0003800000 */
[----:B------:R-:W-:Y:S01]  /*3570*/  SHF.L.U32 R191, R162, 0x10, RZ ;  /* 0x00000010a2bf7819 */ /* 0x000fe200000006ff */
[----:B------:R-:W-:Y:S06]  /*3580*/  BRA `(.L_x_4347) ;  /* 0x0000000000207947 */ /* 0x000fec0003800000 */
.L_x_4346:
        /* <DEDUP_REMOVED lines=8> */
.L_x_4347:
[----:B------:R-:W-:Y:S05]  /*3610*/  BSYNC B0 ;  /* 0x0000000000007941 */ /* 0x000fea0003800000 */
.L_x_4345:
        /* <DEDUP_REMOVED lines=9> */
[----:B------:R-:W-:-:S04]  /*36b0*/  @P6 FMUL.FTZ R190, R200, R191 ;  /* 0x000000bfc8be6220 */ /* 0x000fc80000410000 */
[----:B------:R-:W-:Y:S01]  /*36c0*/  FADD.FTZ R24, R24, R190 ;  /* 0x000000be18187221 */ /* 0x000fe20000010000 */
[----:B------:R-:W-:-:S05]  /*36d0*/  FMUL.FTZ R190, R132, R200 ;  /* 0x000000c884be7220 */ /* 0x000fca0000410000 */
[----:B------:R-:W-:-:S04]  /*36e0*/  FSEL R190, R190, RZ, P6 ;  /* 0x000000ffbebe7208 */ /* 0x000fc80003000000 */
[----:B------:R-:W-:-:S04]  /*36f0*/  F2FP.BF16.F32.PACK_AB R190, RZ, R190 ;  /* 0x000000beffbe723e */ /* 0x000fc800000010ff */
[----:B------:R-:W-:-:S07]  /*3700*/  PRMT R186, R190, 0x7610, R186 ;  /* 0x00007610beba7816 */ /* 0x000fce00000000ba */
.L_x_4349:
[----:B------:R-:W-:Y:S05]  /*3710*/  BSYNC B0 ;  /* 0x0000000000007941 */ /* 0x000fea0003800000 */
.L_x_4348:
[----:B------:R-:W-:Y:S04]  /*3720*/  BSSY B0, `(.L_x_4350) ;  /* 0x0000010000007945 */ /* 0x000fe80003800000 */
[----:B------:R-:W-:Y:S05]  /*3730*/  @P3 BRA `(.L_x_4351) ;  /* 0x0000000000143947 */ /* 0x000fea0003800000 */
[----:B------:R-:W-:Y:S01]  /*3740*/  MOV R191, RZ ;  /* 0x000000ff00bf7202 */ /* 0x000fe20000000f00 */
[----:B------:R-:W-:Y:S06]  /*3750*/  @!P0 BRA `(.L_x_4352) ;  /* 0x0000000000308947 */ /* 0x000fec0003800000 */
[----:B------:R-:W-:-:S05]  /*3760*/  PRMT R191, R162, 0x7632, R191 ;  /* 0x00007632a2bf7816 */ /* 0x000fca00000000bf */
[----:B------:R-:W-:Y:S01]  /*3770*/  IMAD.U32 R191, R191, 0x10000, RZ ;  /* 0x00010000bfbf7824 */ /* 0x000fe200078e00ff */
[----:B------:R-:W-:Y:S06]  /*3780*/  BRA `(.L_x_4352) ;  /* 0x0000000000247947 */ /* 0x000fec0003800000 */
.L_x_4351:
        /* <DEDUP_REMOVED lines=9> */
.L_x_4352:
[----:B------:R-:W-:Y:S05]  /*3820*/  BSYNC B0 ;  /* 0x0000000000007941 */ /* 0x000fea0003800000 */
.L_x_4350:
[----:B------:R-:W-:Y:S01]  /*3830*/  @P1 F2FP.BF16.F32.PACK_AB R190, RZ, R191 ;  /* 0x000000bfffbe123e */ /* 0x000fe200000010ff */
[----:B------:R-:W-:Y:S03]  /*3840*/  BSSY B0, `(.L_x_4353) ;  /* 0x000000f000007945 */ /* 0x000fe60003800000 */
[----:B------:R-:W-:Y:S01]  /*3850*/  @P1 PRMT R182, R182, 0x5410, R190 ;  /* 0x00005410b6b61816 */ /* 0x000fe200000000be */
[----:B------:R-:W-:Y:S06]  /*3860*/  @!P4 BRA `(.L_x_4354) ;  /* 0x000000000030c947 */ /* 0x000fec0003800000 */
[----:B------:R-:W-:Y:S01]  /*3870*/  LOP3.LUT P6, RZ, R213, 0xff00, RZ, 0xc0, !PT ;  /* 0x0000ff00d5ff7812 */ /* 0x000fe200078cc0ff */
[----:B------:R-:W-:-:S04]  /*3880*/  FMUL.FTZ R191, R191, UR17 ;  /* 0x00000011bfbf7c20 */ /* 0x000fc80008410000 */
[----:B------:R-:W-:Y:S01]  /*3890*/  FMUL.FTZ R200, R191, UR16 ;  /* 0x00000010bfc87c20 */ /* 0x000fe20008410000 */
[----:B------:R-:W-:-:S07]  /*38a0*/  IMAD.MOV.U32 R191, RZ, RZ, RZ ;  /* 0x000000ffffbf7224 */ /* 0x000fce00078e00ff */
        /* <DEDUP_REMOVED lines=8> */
.L_x_4354:
[----:B------:R-:W-:Y:S05]  /*3930*/  BSYNC B0 ;  /* 0x0000000000007941 */ /* 0x000fea0003800000 */
.L_x_4353:
[----:B------:R-:W-:Y:S04]  /*3940*/  BSSY B0, `(.L_x_4355) ;  /* 0x000000e000007945 */ /* 0x000fe80003800000 */
[----:B------:R-:W-:Y:S05]  /*3950*/  @P3 BRA `(.L_x_4356) ;  /* 0x0000000000103947 */ /* 0x000fea0003800000 */
[----:B------:R-:W-:Y:S01]  /*3960*/  HFMA2.MMA R191, -RZ, RZ, 0, 0 ;  /* 0x00000000ffbf7435 */ /* 0x000fe200000001ff */
[----:B------:R-:W-:Y:S10]  /*3970*/  @!P0 BRA `(.L_x_4357) ;  /* 0x0000000000288947 */ /* 0x000ff40003800000 */
[----:B------:R-:W-:Y:S01]  /*3980*/  SHF.L.U32 R191, R163, 0x10, RZ ;  /* 0x00000010a3bf7819 */ /* 0x000fe200000006ff */
[----:B------:R-:W-:Y:S06]  /*3990*/  BRA `(.L_x_4357) ;  /* 0x0000000000207947 */ /* 0x000fec0003800000 */
.L_x_4356:
[----:B------:R-:W0:Y:S02]  /*39a0*/  LDC.U8 R190, c[0x0][0x2a0] ;  /* 0x0000a800ffbe7b82 */ /* 0x000e240000000000 */
[----:B0-----:R-:W-:-:S04]  /*39b0*/  ISETP.NE.AND P6, PT, R190, RZ, PT ;  /* 0x000000ffbe00720c */ /* 0x001fc80003fc5270 */
[----:B------:R-:W-:-:S05]  /*39c0*/  FSEL R190, R188, RZ, !P6 ;  /* 0x000000ffbcbe7208 */ /* 0x000fca0007000000 */
[----:B------:R-:W-:-:S04]  /*39d0*/  FFMA.FTZ R190, R240, R189, R190 ;  /* 0x000000bdf0be7223 */ /* 0x000fc800000100be */
[----:B------:R-:W-:-:S04]  /*39e0*/  FADD.FTZ R190, R239, -R190 ;  /* 0x800000beefbe7221 */ /* 0x000fc80000010000 */
[----:B------:R-:W-:Y:S01]  /*39f0*/  FMUL.FTZ R191, R204, R190 ;  /* 0x000000beccbf7220 */ /* 0x000fe20000410000 */
[----:B------:R-:W-:-:S04]  /*3a00*/  @P0 IMAD.U32 R190, R163, 0x10000, RZ ;  /* 0x00010000a3be0824 */ /* 0x000fc800078e00ff */
[----:B------:R-:W-:-:S07]  /*3a10*/  @P0 FADD.FTZ R191, R191, R190 ;  /* 0x000000bebfbf0221 */ /* 0x000fce0000010000 */
.L_x_4357:
[----:B------:R-:W-:Y:S05]  /*3a20*/  BSYNC B0 ;  /* 0x0000000000007941 */ /* 0x000fea0003800000 */
.L_x_4355:
        /* <DEDUP_REMOVED lines=15> */
.L_x_4359:
[----:B------:R-:W-:Y:S05]  /*3b20*/  BSYNC B0 ;  /* 0x0000000000007941 */ /* 0x000fea0003800000 */
.L_x_4358:
[----:B------:R-:W-:Y:S04]  /*3b30*/  BSSY B0, `(.L_x_4360) ;  /* 0x0000010000007945 */ /* 0x000fe80003800000 */
[----:B------:R-:W-:Y:S05]  /*3b40*/  @P3 BRA `(.L_x_4361) ;  /* 0x0000000000143947 */ /* 0x000fea0003800000 */
[----:B------:R-:W-:Y:S01]  /*3b50*/  IMAD.MOV.U32 R191, RZ, RZ, RZ ;  /* 0x000000ffffbf7224 */ /* 0x000fe200078e00ff */
[----:B------:R-:W-:Y:S06]  /*3b60*/  @!P0 BRA `(.L_x_4362) ;  /* 0x0000000000308947 */ /* 0x000fec0003800000 */
[----:B------:R-:W-:-:S04]  /*3b70*/  PRMT R191, R163, 0x7632, R191 ;  /* 0x00007632a3bf7816 */ /* 0x000fc800000000bf */
[----:B------:R-:W-:Y:S01]  /*3b80*/  SHF.L.U32 R191, R191, 0x10, RZ ;  /* 0x00000010bfbf7819 */ /* 0x000fe200000006ff */
[----:B------:R-:W-:Y:S06]  /*3b90*/  BRA `(.L_x_4362) ;  /* 0x0000000000247947 */ /* 0x000fec0003800000 */
.L_x_4361:
        /* <DEDUP_REMOVED lines=9> */
.L_x_4362:
[----:B------:R-:W-:Y:S05]  /*3c30*/  BSYNC B0 ;  /* 0x0000000000007941 */ /* 0x000fea0003800000 */
.L_x_4360:
        /* <DEDUP_REMOVED lines=16> */
.L_x_4364:
[----:B------:R-:W-:Y:S05]  /*3d40*/  BSYNC B0 ;  /* 0x0000000000007941 */ /* 0x000fea0003800000 */
.L_x_4363:
        /* <DEDUP_REMOVED lines=12> */
.L_x_4366:
[----:B------:R-:W-:Y:S05]  /*3e10*/  BSYNC B0 ;  /* 0x0000000000007941 */ /* 0x000fea0003800000 */
.L_x_4365:
[----:B------:R-:W-:Y:S04]  /*3e20*/  BSSY B0, `(.L_x_4367) ;  /* 0x000000e000007945 */ /* 0x000fe80003800000 */
[----:B------:R-:W-:Y:S05]  /*3e30*/  @P3 BRA `(.L_x_4368) ;  /* 0x0000000000103947 */ /* 0x000fea0003800000 */
[----:B0-----:R-:W-:Y:S01]  /*3e40*/  IMAD.MOV.U32 R190, RZ, RZ, RZ ;  /* 0x000000ffffbe7224 */ /* 0x001fe200078e00ff */
[----:B------:R-:W-:Y:S06]  /*3e50*/  @!P0 BRA `(.L_x_4369) ;  /* 0x0000000000288947 */ /* 0x000fec0003800000 */
[----:B------:R-:W-:Y:S01]  /*3e60*/  SHF.L.U32 R190, R164, 0x10, RZ ;  /* 0x00000010a4be7819 */ /* 0x000fe200000006ff */
[----:B------:R-:W-:Y:S06]  /*3e70*/  BRA `(.L_x_4369) ;  /* 0x0000000000207947 */ /* 0x000fec0003800000 */
.L_x_4368:
        /* <DEDUP_REMOVED lines=8> */
.L_x_4369:
[----:B------:R-:W-:Y:S05]  /*3f00*/  BSYNC B0 ;  /* 0x0000000000007941 */ /* 0x000fea0003800000 */
.L_x_4367:
[----:B------:R-:W-:Y:S01]  /*3f10*/  @P1 F2FP.BF16.F32.PACK_AB R191, RZ, R190 ;  /* 0x000000beffbf123e */ /* 0x000fe200000010ff */
[----:B------:R-:W-:Y:S03]  /*3f20*/  BSSY B0, `(.L_x_4370) ;  /* 0x000000f000007945 */ /* 0x000fe60003800000 */
[----:B------:R-:W-:Y:S01]  /*3f30*/  @P1 PRMT R180, R191, 0x7610, R180 ;  /* 0x00007610bfb41816 */ /* 0x000fe200000000b4 */
[----:B------:R-:W-:Y:S06]  /*3f40*/  @!P4 BRA `(.L_x_4371) ;  /* 0x000000000030c947 */ /* 0x000fec0003800000 */
[----:B------:R-:W2:Y:S01]  /*3f50*/  LDL.LU R200, [R1+0x18] ;  /* 0x0000180001c87983 */ /* 0x000ea20000300800 */
[----:B------:R-:W-:Y:S01]  /*3f60*/  FMUL.FTZ R190, R190, UR17 ;  /* 0x00000011bebe7c20 */ /* 0x000fe20008410000 */
[----:B------:R-:W-:-:S03]  /*3f70*/  IMAD.MOV.U32 R191, RZ, RZ, RZ ;  /* 0x000000ffffbf7224 */ /* 0x000fc600078e00ff */
[----:B------:R-:W-:Y:S01]  /*3f80*/  FMUL.FTZ R190, R190, UR16 ;  /* 0x00000010bebe7c20 */ /* 0x000fe20008410000 */
[----:B--2---:R-:W-:-:S13]  /*3f90*/  LOP3.LUT P6, RZ, R200, 0xff, RZ, 0xc0, !PT ;  /* 0x000000ffc8ff7812 */ /* 0x004fda00078cc0ff */
[----:B-----5:R-:W-:-:S05]  /*3fa0*/  @P6 SHF.L.U32 R200, R176, 0x10, RZ ;  /* 0x00000010b0c86819 */ /* 0x020fca00000006ff */
[-C--:B------:R-:W-:Y:S01]  /*3fb0*/  @P6 FMUL.FTZ R191, R200, R190.reuse ;  /* 0x000000bec8bf6220 */ /* 0x080fe20000410000 */
[----:B------:R-:W-:-:S03]  /*3fc0*/  FMUL.FTZ R190, R136, R190 ;  /* 0x000000be88be7220 */ /* 0x000fc60000410000 */
[----:B------:R-:W-:Y:S02]  /*3fd0*/  FADD.FTZ R28, R28, R191 ;  /* 0x000000bf1c1c7221 */ /* 0x000fe40000010000 */
[----:B------:R-:W-:-:S04]  /*3fe0*/  FSEL R190, R190, RZ, P6 ;  /* 0x000000ffbebe7208 */ /* 0x000fc80003000000 */
[----:B------:R-:W-:-:S04]  /*3ff0*/  F2FP.BF16.F32.PACK_AB R190, RZ, R190 ;  /* 0x000000beffbe723e */ /* 0x000fc800000010ff */
[----:B------:R-:W-:-:S07]  /*4000*/  PRMT R184, R190, 0x7610, R184 ;  /* 0x00007610beb87816 */ /* 0x000fce00000000b8 */
.L_x_4371:
[----:B------:R-:W-:Y:S05]  /*4010*/  BSYNC B0 ;  /* 0x0000000000007941 */ /* 0x000fea0003800000 */
.L_x_4370:
[----:B------:R-:W-:Y:S04]  /*4020*/  BSSY B0, `(.L_x_4372) ;  /* 0x0000010000007945 */ /* 0x000fe80003800000 */
[----:B------:R-:W-:Y:S05]  /*4030*/  @P3 BRA `(.L_x_4373) ;  /* 0x0000000000143947 */ /* 0x000fea0003800000 */
[----:B------:R-:W-:Y:S01]  /*4040*/  MOV R190, RZ ;  /* 0x000000ff00be7202 */ /* 0x000fe20000000f00 */
[----:B------:R-:W-:Y:S06]  /*4050*/  @!P0 BRA `(.L_x_4374) ;  /* 0x0000000000308947 */ /* 0x000fec0003800000 */
[----:B------:R-:W-:-:S05]  /*4060*/  PRMT R190, R164, 0x7632, R190 ;  /* 0x00007632a4be7816 */ /* 0x000fca00000000be */
[----:B------:R-:W-:Y:S01]  /*4070*/  IMAD.U32 R190, R190, 0x10000, RZ ;  /* 0x00010000bebe7824 */ /* 0x000fe200078e00ff */
[----:B------:R-:W-:Y:S06]  /*4080*/  BRA `(.L_x_4374) ;  /* 0x0000000000247947 */ /* 0x000fec0003800000 */
.L_x_4373:
        /* <DEDUP_REMOVED lines=9> */
.L_x_4374:
[----:B------:R-:W-:Y:S05]  /*4120*/  BSYNC B0 ;  /* 0x0000000000007941 */ /* 0x000fea0003800000 */
.L_x_4372:
        /* <DEDUP_REMOVED lines=16> */
.L_x_4376:
[----:B------:R-:W-:Y:S05]  /*4230*/  BSYNC B0 ;  /* 0x0000000000007941 */ /* 0x000fea0003800000 */
.L_x_4375:
[----:B------:R-:W-:Y:S04]  /*4240*/  BSSY B0, `(.L_x_4377) ;  /* 0x000000e000007945 */ /* 0x000fe80003800000 */
[----:B------:R-:W-:Y:S05]  /*4250*/  @P3 BRA `(.L_x_4378) ;  /* 0x0000000000103947 */ /* 0x000fea0003800000 */
[----:B------:R-:W-:Y:S01]  /*4260*/  HFMA2.MMA R190, -RZ, RZ, 0, 0 ;  /* 0x00000000ffbe7435 */ /* 0x000fe200000001ff */
[----:B------:R-:W-:Y:S10]  /*4270*/  @!P0 BRA `(.L_x_4379) ;  /* 0x0000000000288947 */ /* 0x000ff40003800000 */
[----:B------:R-:W-:Y:S01]  /*4280*/  SHF.L.U32 R190, R165, 0x10, RZ ;  /* 0x00000010a5be7819 */ /* 0x000fe200000006ff */
[----:B------:R-:W-:Y:S06]  /*4290*/  BRA `(.L_x_4379) ;  /* 0x0000000000207947 */ /* 0x000fec0003800000 */
.L_x_4378:
        /* <DEDUP_REMOVED lines=8> */
.L_x_4379:
[----:B------:R-:W-:Y:S05]  /*4320*/  BSYNC B0 ;  /* 0x0000000000007941 */ /* 0x000fea0003800000 */
.L_x_4377:
        /* <DEDUP_REMOVED lines=9> */
[-C--:B------:R-:W-:Y:S01]  /*43c0*/  @P6 FMUL.FTZ R191, R200, R190.reuse ;  /* 0x000000bec8bf6220 */ /* 0x080fe20000410000 */
[----:B------:R-:W-:-:S03]  /*43d0*/  FMUL.FTZ R190, R138, R190 ;  /* 0x000000be8abe7220 */ /* 0x000fc60000410000 */
[----:B------:R-:W-:Y:S02]  /*43e0*/  FADD.FTZ R30, R30, R191 ;  /* 0x000000bf1e1e7221 */ /* 0x000fe40000010000 */
[----:B------:R-:W-:-:S04]  /*43f0*/  FSEL R190, R190, RZ, P6 ;  /* 0x000000ffbebe7208 */ /* 0x000fc80003000000 */
[----:B------:R-:W-:-:S04]  /*4400*/  F2FP.BF16.F32.PACK_AB R190, RZ, R190 ;  /* 0x000000beffbe723e */ /* 0x000fc800000010ff */
[----:B------:R-:W-:-:S07]  /*4410*/  PRMT R185, R190, 0x7610, R185 ;  /* 0x00007610beb97816 */ /* 0x000fce00000000b9 */
.L_x_4381:
[----:B------:R-:W-:Y:S05]  /*4420*/  BSYNC B0 ;  /* 0x0000000000007941 */ /* 0x000fea0003800000 */
.L_x_4380:
[----:B------:R-:W-:Y:S04]  /*4430*/  BSSY B0, `(.L_x_4382) ;  /* 0x0000010000007945 */ /* 0x000fe80003800000 */
[----:B------:R-:W-:Y:S05]  /*4440*/  @P3 BRA `(.L_x_4383) ;  /* 0x0000000000143947 */ /* 0x000fea0003800000 */
[----:B------:R-:W-:Y:S01]  /*4450*/  IMAD.MOV.U32 R190, RZ, RZ, RZ ;  /* 0x000000ffffbe7224 */ /* 0x000fe200078e00ff */
[----:B------:R-:W-:Y:S06]  /*4460*/  @!P0 BRA `(.L_x_4384) ;  /* 0x0000000000308947 */ /* 0x000fec0003800000 */
[----:B------:R-:W-:-:S04]  /*4470*/  PRMT R190, R165, 0x7632, R190 ;  /* 0x00007632a5be7816 */ /* 0x000fc800000000be */
[----:B------:R-:W-:Y:S01]  /*4480*/  SHF.L.U32 R190, R190, 0x10, RZ ;  /* 0x00000010bebe7819 */ /* 0x000fe200000006ff */
[----:B------:R-:W-:Y:S06]  /*4490*/  BRA `(.L_x_4384) ;  /* 0x0000000000247947 */ /* 0x000fec0003800000 */
.L_x_4383:
        /* <DEDUP_REMOVED lines=9> */
.L_x_4384:
[----:B------:R-:W-:Y:S05]  /*4530*/  BSYNC B0 ;  /* 0x0000000000007941 */ /* 0x000fea0003800000 */
.L_x_4382:
        /* <DEDUP_REMOVED lines=16> */
.L_x_4386:
[----:B------:R-:W-:Y:S05]  /*4640*/  BSYNC B0 ;  /* 0x0000000000007941 */ /* 0x000fea0003800000 */
.L_x_4385:
[----:B------:R-:W-:Y:S04]  /*4650*/  BSSY B0, `(.L_x_4387) ;  /* 0x000000e000007945 */ /* 0x000fe80003800000 */
[----:B------:R-:W-:Y:S05]  /*4660*/  @P3 BRA `(.L_x_4388) ;  /* 0x0000000000103947 */ /* 0x000fea0003800000 */
[----:B------:R-:W-:Y:S01]  /*4670*/  MOV R190, RZ ;  /* 0x000000ff00be7202 */ /* 0x000fe20000000f00 */
[----:B------:R-:W-:Y:S06]  /*4680*/  @!P0 BRA `(.L_x_4389) ;  /* 0x0000000000288947 */ /* 0x000fec0003800000 */
[----:B------:R-:W-:Y:S01]  /*4690*/  IMAD.U32 R190, R166, 0x10000, RZ ;  /* 0x00010000a6be7824 */ /* 0x000fe200078e00ff */
[----:B------:R-:W-:Y:S06]  /*46a0*/  BRA `(.L_x_4389) ;  /* 0x0000000000207947 */ /* 0x000fec0003800000 */
.L_x_4388:
        /* <DEDUP_REMOVED lines=8> */
.L_x_4389:
[----:B------:R-:W-:Y:S05]  /*4730*/  BSYNC B0 ;  /* 0x0000000000007941 */ /* 0x000fea0003800000 */
.L_x_4387:
        /* <DEDUP_REMOVED lines=9> */
[-C--:B------:R-:W-:Y:S01]  /*47d0*/  @P6 FMUL.FTZ R191, R200, R190.reuse ;  /* 0x000000bec8bf6220 */ /* 0x080fe20000410000 */
[----:B------:R-:W-:-:S03]  /*47e0*/  FMUL.FTZ R190, R140, R190 ;  /* 0x000000be8cbe7220 */ /* 0x000fc60000410000 */
[----:B------:R-:W-:Y:S02]  /*47f0*/  FADD.FTZ R32, R32, R191 ;  /* 0x000000bf20207221 */ /* 0x000fe40000010000 */
[----:B------:R-:W-:-:S04]  /*4800*/  FSEL R190, R190, RZ, P6 ;  /* 0x000000ffbebe7208 */ /* 0x000fc80003000000 */
[----:B------:R-:W-:-:S04]  /*4810*/  F2FP.BF16.F32.PACK_AB R190, RZ, R190 ;  /* 0x000000beffbe723e */ /* 0x000fc800000010ff */
[----:B------:R-:W-:-:S07]  /*4820*/  PRMT R186, R190, 0x7610, R186 ;  /* 0x00007610beba7816 */ /* 0x000fce00000000ba */
.L_x_4391:
[----:B------:R-:W-:Y:S05]  /*4830*/  BSYNC B0 ;  /* 0x0000000000007941 */ /* 0x000fea0003800000 */
.L_x_4390:
[----:B------:R-:W-:Y:S04]  /*4840*/  BSSY B0, `(.L_x_4392) ;  /* 0x0000010000007945 */ /* 0x000fe80003800000 */
[----:B------:R-:W-:Y:S05]  /*4850*/  @P3 BRA `(.L_x_4393) ;  /* 0x0000000000143947 */ /* 0x000fea0003800000 */
[----:B------:R-:W-:Y:S01]  /*4860*/  MOV R190, RZ ;  /* 0x000000ff00be7202 */ /* 0x000fe20000000f00 */
[----:B------:R-:W-:Y:S06]  /*4870*/  @!P0 BRA `(.L_x_4394) ;  /* 0x0000000000308947 */ /* 0x000fec0003800000 */
[----:B------:R-:W-:-:S04]  /*4880*/  PRMT R190, R166, 0x7632, R190 ;  /* 0x00007632a6be7816 */ /* 0x000fc800000000be */
[----:B------:R-:W-:Y:S01]  /*4890*/  SHF.L.U32 R190, R190, 0x10, RZ ;  /* 0x00000010bebe7819 */ /* 0x000fe200000006ff */
[----:B------:R-:W-:Y:S06]  /*48a0*/  BRA `(.L_x_4394) ;  /* 0x0000000000247947 */ /* 0x000fec0003800000 */
.L_x_4393:
        /* <DEDUP_REMOVED lines=9> */
.L_x_4394:
[----:B------:R-:W-:Y:S05]  /*4940*/  BSYNC B0 ;  /* 0x0000000000007941 */ /* 0x000fea0003800000 */
.L_x_4392:
        /* <DEDUP_REMOVED lines=16> */
.L_x_4396:
[----:B------:R-:W-:Y:S05]  /*4a50*/  BSYNC B0 ;  /* 0x0000000000007941 */ /* 0x000fea0003800000 */
.L_x_4395:
[----:B------:R-:W-:Y:S04]  /*4a60*/  BSSY B0, `(.L_x_4397) ;  /* 0x000000e000007945 */ /* 0x000fe80003800000 */
[----:B------:R-:W-:Y:S05]  /*4a70*/  @P3 BRA `(.L_x_4398) ;  /* 0x0000000000103947 */ /* 0x000fea0003800000 */
[----:B------:R-:W-:Y:S01]  /*4a80*/  IMAD.MOV.U32 R190, RZ, RZ, RZ ;  /* 0x000000ffffbe7224 */ /* 0x000fe200078e00ff */
[----:B------:R-:W-:Y:S06]  /*4a90*/  @!P0 BRA `(.L_x_4399) ;  /* 0x0000000000288947 */ /* 0x000fec0003800000 */
[----:B------:R-:W-:Y:S01]  /*4aa0*/  SHF.L.U32 R190, R167, 0x10, RZ ;  /* 0x00000010a7be7819 */ /* 0x000fe200000006ff */
[----:B------:R-:W-:Y:S06]  /*4ab0*/  BRA `(.L_x_4399) ;  /* 0x0000000000207947 */ /* 0x000fec0003800000 */
.L_x_4398:
        /* <DEDUP_REMOVED lines=8> */
.L_x_4399:
[----:B------:R-:W-:Y:S05]  /*4b40*/  BSYNC B0 ;  /* 0x0000000000007941 */ /* 0x000fea0003800000 */
.L_x_4397:
        /* <DEDUP_REMOVED lines=15> */
.L_x_4401:
[----:B------:R-:W-:Y:S05]  /*4c40*/  BSYNC B0 ;  /* 0x0000000000007941 */ /* 0x000fea0003800000 */
.L_x_4400:
[----:B------:R-:W-:Y:S04]  /*4c50*/  BSSY B0, `(.L_x_4402) ;  /* 0x0000010000007945 */ /* 0x000fe80003800000 */
[----:B------:R-:W-:Y:S05]  /*4c60*/  @P3 BRA `(.L_x_4403) ;  /* 0x0000000000143947 */ /* 0x000fea0003800000 */
[----:B------:R-:W-:Y:S01]  /*4c70*/  MOV R190, RZ ;  /* 0x000000ff00be7202 */ /* 0x000fe20000000f00 */
[----:B------:R-:W-:Y:S06]  /*4c80*/  @!P0 BRA `(.L_x_4404) ;  /* 0x0000000000308947 */ /* 0x000fec0003800000 */
[----:B------:R-:W-:-:S05]  /*4c90*/  PRMT R190, R167, 0x7632, R190 ;  /* 0x00007632a7be7816 */ /* 0x000fca00000000be */
[----:B------:R-:W-:Y:S01]  /*4ca0*/  IMAD.U32 R190, R190, 0x10000, RZ ;  /* 0x00010000bebe7824 */ /* 0x000fe200078e00ff */
[----:B------:R-:W-:Y:S06]  /*4cb0*/  BRA `(.L_x_4404) ;  /* 0x0000000000247947 */ /* 0x000fec0003800000 */
.L_x_4403:
        /* <DEDUP_REMOVED lines=9> */
.L_x_4404:
[----:B------:R-:W-:Y:S05]  /*4d50*/  BSYNC B0 ;  /* 0x0000000000007941 */ /* 0x000fea0003800000 */
.L_x_4402:
        /* <DEDUP_REMOVED lines=16> */
.L_x_4406:
[----:B------:R-:W-:Y:S05]  /*4e60*/  BSYNC B0 ;  /* 0x0000000000007941 */ /* 0x000fea0003800000 */
.L_x_4405:
[----:B------:R-:W2:Y:S01]  /*4e70*/  LDL.LU R200, [R1+0x4] ;  /* 0x0000040001c87983 */ /* 0x000ea20000300800 */
[----:B------:R-:W2:Y:S01]  /*4e80*/  @P1 LDC.64 R190, c[0x0][0x308] ;  /* 0x0000c200ffbe1b82 */ /* 0x000ea20000000a00 */
[----:B------:R-:W-:Y:S01]  /*4e90*/  BSSY B0, `(.L_x_4407) ;  /* 0x000000c000007945 */ /* 0x000fe20003800000 */
[----:B--2---:R-:W-:Y:S01]  /*4ea0*/  @P1 IMAD.WIDE.U32 R190, R200, 0x10, R190 ;  /* 0x00000010c8be1825 */ /* 0x004fe200078e00be */
[----:B------:R-:W-:-:S04]  /*4eb0*/  @P4 IADD3 R200, R246, 0x80, RZ ;  /* 0x00000080f6c84810 */ /* 0x000fc80007ffe0ff */
        /* <DEDUP_REMOVED lines=9> */
.L_x_4408:
[----:B------:R-:W-:Y:S05]  /*4f50*/  BSYNC B0 ;  /* 0x0000000000007941 */ /* 0x000fea0003800000 */
.L_x_4407:
[----:B------:R-:W-:Y:S04]  /*4f60*/  BSSY B0, `(.L_x_4409) ;  /* 0x000000e000007945 */ /* 0x000fe80003800000 */
[----:B------:R-:W-:Y:S05]  /*4f70*/  @P3 BRA `(.L_x_4410) ;  /* 0x0000000000103947 */ /* 0x000fea0003800000 */
[----:B0-----:R-:W-:Y:S01]  /*4f80*/  IMAD.MOV.U32 R191, RZ, RZ, RZ ;  /* 0x000000ffffbf7224 */ /* 0x001fe200078e00ff */
[----:B------:R-:W-:Y:S06]  /*4f90*/  @!P0 BRA `(.L_x_4411) ;  /* 0x0000000000288947 */ /* 0x000fec0003800000 */
[----:B------:R-:W-:Y:S01]  /*4fa0*/  SHF.L.U32 R191, R168, 0x10, RZ ;  /* 0x00000010a8bf7819 */ /* 0x000fe200000006ff */
[----:B------:R-:W-:Y:S06]  /*4fb0*/  BRA `(.L_x_4411) ;  /* 0x0000000000207947 */ /* 0x000fec0003800000 */
.L_x_4410:
        /* <DEDUP_REMOVED lines=8> */
.L_x_4411:
[----:B------:R-:W-:Y:S05]  /*5040*/  BSYNC B0 ;  /* 0x0000000000007941 */ /* 0x000fea0003800000 */
.L_x_4409:
        /* <DEDUP_REMOVED lines=16> */
.L_x_4413:
[----:B------:R-:W-:Y:S05]  /*5150*/  BSYNC B0 ;  /* 0x0000000000007941 */ /* 0x000fea0003800000 */
.L_x_4412:
[----:B------:R-:W-:Y:S04]  /*5160*/  BSSY B0, `(.L_x_4414) ;  /* 0x0000010000007945 */ /* 0x000fe80003800000 */
[----:B------:R-:W-:Y:S05]  /*5170*/  @P3 BRA `(.L_x_4415) ;  /* 0x0000000000143947 */ /* 0x000fea0003800000 */
[----:B------:R-:W-:Y:S01]  /*5180*/  HFMA2.MMA R190, -RZ, RZ, 0, 0 ;  /* 0x00000000ffbe7435 */ /* 0x000fe200000001ff */
[----:B------:R-:W-:Y:S10]  /*5190*/  @!P0 BRA `(.L_x_4416) ;  /* 0x0000000000308947 */ /* 0x000ff40003800000 */
[----:B------:R-:W-:-:S05]  /*51a0*/  PRMT R190, R168, 0x7632, R190 ;  /* 0x00007632a8be7816 */ /* 0x000fca00000000be */
[----:B------:R-:W-:Y:S01]  /*51b0*/  IMAD.U32 R190, R190, 0x10000, RZ ;  /* 0x00010000bebe7824 */ /* 0x000fe200078e00ff */
[----:B------:R-:W-:Y:S06]  /*51c0*/  BRA `(.L_x_4416) ;  /* 0x0000000000247947 */ /* 0x000fec0003800000 */
.L_x_4415:
        /* <DEDUP_REMOVED lines=9> */
.L_x_4416:
[----:B------:R-:W-:Y:S05]  /*5260*/  BSYNC B0 ;  /* 0x0000000000007941 */ /* 0x000fea0003800000 */
.L_x_4414:
        /* <DEDUP_REMOVED lines=16> */
.L_x_4418:
[----:B------:R-:W-:Y:S05]  /*5370*/  BSYNC B0 ;  /* 0x0000000000007941 */ /* 0x000fea0003800000 */
.L_x_4417:
[----:B------:R-:W-:Y:S04]  /*5380*/  BSSY B0, `(.L_x_4419) ;  /* 0x000000e000007945 */ /* 0x000fe80003800000 */
[----:B------:R-:W-:Y:S05]  /*5390*/  @P3 BRA `(.L_x_4420) ;  /* 0x0000000000103947 */ /* 0x000fea0003800000 */
[----:B------:R-:W-:Y:S01]  /*53a0*/  MOV R190, RZ ;  /* 0x000000ff00be7202 */ /* 0x000fe20000000f00 */
[----:B------:R-:W-:Y:S06]  /*53b0*/  @!P0 BRA `(.L_x_4421) ;  /* 0x0000000000288947 */ /* 0x000fec0003800000 */
[----:B------:R-:W-:Y:S01]  /*53c0*/  SHF.L.U32 R190, R169, 0x10, RZ ;  /* 0x00000010a9be7819 */ /* 0x000fe200000006ff */
[----:B------:R-:W-:Y:S06]  /*53d0*/  BRA `(.L_x_4421) ;  /* 0x0000000000207947 */ /* 0x000fec0003800000 */
.L_x_4420:
        /* <DEDUP_REMOVED lines=8> */
.L_x_4421:
[----:B------:R-:W-:Y:S05]  /*5460*/  BSYNC B0 ;  /* 0x0000000000007941 */ /* 0x000fea0003800000 */
.L_x_4419:
        /* <DEDUP_REMOVED lines=15> */
.L_x_4423:
[----:B------:R-:W-:Y:S05]  /*5560*/  BSYNC B0 ;  /* 0x0000000000007941 */ /* 0x000fea0003800000 */
.L_x_4422:
[----:B------:R-:W-:Y:S04]  /*5570*/  BSSY B0, `(.L_x_4424) ;  /* 0x0000010000007945 */ /* 0x000fe80003800000 */
[----:B------:R-:W-:Y:S05]  /*5580*/  @P3 BRA `(.L_x_4425) ;  /* 0x0000000000143947 */ /* 0x000fea0003800000 */
[----:B------:R-:W-:Y:S01]  /*5590*/  IMAD.MOV.U32 R190, RZ, RZ, RZ ;  /* 0x000000ffffbe7224 */ /* 0x000fe200078e00ff */
[----:B------:R-:W-:Y:S06]  /*55a0*/  @!P0 BRA `(.L_x_4426) ;  /* 0x0000000000308947 */ /* 0x000fec0003800000 */
[----:B------:R-:W-:-:S04]  /*55b0*/  PRMT R190, R169, 0x7632, R190 ;  /* 0x00007632a9be7816 */ /* 0x000fc800000000be */
[----:B------:R-:W-:Y:S01]  /*55c0*/  SHF.L.U32 R190, R190, 0x10, RZ ;  /* 0x00000010bebe7819 */ /* 0x000fe200000006ff */
[----:B------:R-:W-:Y:S06]  /*55d0*/  BRA `(.L_x_4426) ;  /* 0x0000000000247947 */ /* 0x000fec0003800000 */
.L_x_4425:
        /* <DEDUP_REMOVED lines=9> */
.L_x_4426:
[----:B------:R-:W-:Y:S05]  /*5670*/  BSYNC B0 ;  /* 0x0000000000007941 */ /* 0x000fea0003800000 */
.L_x_4424:
        /* <DEDUP_REMOVED lines=16> */
.L_x_4428:
[----:B------:R-:W-:Y:S05]  /*5780*/  BSYNC B0 ;  /* 0x0000000000007941 */ /* 0x000fea0003800000 */
.L_x_4427:
[----:B------:R-:W-:Y:S04]  /*5790*/  BSSY B0, `(.L_x_4429) ;  /* 0x000000e000007945 */ /* 0x000fe80003800000 */
[----:B------:R-:W-:Y:S05]  /*57a0*/  @P3 BRA `(.L_x_4430) ;  /* 0x0000000000103947 */ /* 0x000fea0003800000 */
[----:B------:R-:W-:Y:S01]  /*57b0*/  HFMA2.MMA R190, -RZ, RZ, 0, 0 ;  /* 0x00000000ffbe7435 */ /* 0x000fe200000001ff */
[----:B------:R-:W-:Y:S10]  /*57c0*/  @!P0 BRA `(.L_x_4431) ;  /* 0x0000000000288947 */ /* 0x000ff40003800000 */
[----:B------:R-:W-:Y:S01]  /*57d0*/  IMAD.U32 R190, R170, 0x10000, RZ ;  /* 0x00010000aabe7824 */ /* 0x000fe200078e00ff */
[----:B------:R-:W-:Y:S06]  /*57e0*/  BRA `(.L_x_4431) ;  /* 0x0000000000207947 */ /* 0x000fec0003800000 */
.L_x_4430:
        /* <DEDUP_REMOVED lines=8> */
.L_x_4431:
[----:B------:R-:W-:Y:S05]  /*5870*/  BSYNC B0 ;  /* 0x0000000000007941 */ /* 0x000fea0003800000 */
.L_x_4429:
        /* <DEDUP_REMOVED lines=15> */
.L_x_4433:
[----:B------:R-:W-:Y:S05]  /*5970*/  BSYNC B0 ;  /* 0x0000000000007941 */ /* 0x000fea0003800000 */
.L_x_4432:
[----:B------:R-:W-:Y:S04]  /*5980*/  BSSY B0, `(.L_x_4434) ;  /* 0x0000010000007945 */ /* 0x000fe80003800000 */
[----:B------:R-:W-:Y:S05]  /*5990*/  @P3 BRA `(.L_x_4435) ;  /* 0x0000000000143947 */ /* 0x000fea0003800000 */
[----:B------:R-:W-:Y:S01]  /*59a0*/  HFMA2.MMA R190, -RZ, RZ, 0, 0 ;  /* 0x00000000ffbe7435 */ /* 0x000fe200000001ff */
[----:B------:R-:W-:Y:S10]  /*59b0*/  @!P0 BRA `(.L_x_4436) ;  /* 0x0000000000308947 */ /* 0x000ff40003800000 */
[----:B------:R-:W-:-:S04]  /*59c0*/  PRMT R190, R170, 0x7632, R190 ;  /* 0x00007632aabe7816 */ /* 0x000fc800000000be */
[----:B------:R-:W-:Y:S01]  /*59d0*/  SHF.L.U32 R190, R190, 0x10, RZ ;  /* 0x00000010bebe7819 */ /* 0x000fe200000006ff */
[----:B------:R-:W-:Y:S06]  /*59e0*/  BRA `(.L_x_4436) ;  /* 0x0000000000247947 */ /* 0x000fec0003800000 */
.L_x_4435:
        /* <DEDUP_REMOVED lines=9> */
.L_x_4436:
[----:B------:R-:W-:Y:S05]  /*5a80*/  BSYNC B0 ;  /* 0x0000000000007941 */ /* 0x000fea0003800000 */
.L_x_4434:
        /* <DEDUP_REMOVED lines=16> */
.L_x_4438:
[----:B------:R-:W-:Y:S05]  /*5b90*/  BSYNC B0 ;  /* 0x0000000000007941 */ /* 0x000fea0003800000 */
.L_x_4437:
[----:B------:R-:W-:Y:S04]  /*5ba0*/  BSSY B0, `(.L_x_4439) ;  /* 0x000000e000007945 */ /* 0x000fe80003800000 */
[----:B------:R-:W-:Y:S05]  /*5bb0*/  @P3 BRA `(.L_x_4440) ;  /* 0x0000000000103947 */ /* 0x000fea0003800000 */
[----:B------:R-:W-:Y:S01]  /*5bc0*/  IMAD.MOV.U32 R190, RZ, RZ, RZ ;  /* 0x000000ffffbe7224 */ /* 0x000fe200078e00ff */
[----:B------:R-:W-:Y:S06]  /*5bd0*/  @!P0 BRA `(.L_x_4441) ;  /* 0x0000000000288947 */ /* 0x000fec0003800000 */
[----:B------:R-:W-:Y:S01]  /*5be0*/  SHF.L.U32 R190, R171, 0x10, RZ ;  /* 0x00000010abbe7819 */ /* 0x000fe200000006ff */
[----:B------:R-:W-:Y:S06]  /*5bf0*/  BRA `(.L_x_4441) ;  /* 0x0000000000207947 */ /* 0x000fec0003800000 */
.L_x_4440:
        /* <DEDUP_REMOVED lines=8> */
.L_x_4441:
[----:B------:R-:W-:Y:S05]  /*5c80*/  BSYNC B0 ;  /* 0x0000000000007941 */ /* 0x000fea0003800000 */
.L_x_4439:
        /* <DEDUP_REMOVED lines=15> */
.L_x_4443:
[----:B------:R-:W-:Y:S05]  /*5d80*/  BSYNC B0 ;  /* 0x0000000000007941 */ /* 0x000fea0003800000 */
.L_x_4442:
[----:B------:R-:W-:Y:S04]  /*5d90*/  BSSY B0, `(.L_x_4444) ;  /* 0x0000010000007945 */ /* 0x000fe80003800000 */
[----:B------:R-:W-:Y:S05]  /*5da0*/  @P3 BRA `(.L_x_4445) ;  /* 0x0000000000143947 */ /* 0x000fea0003800000 */
[----:B------:R-:W-:Y:S01]  /*5db0*/  HFMA2.MMA R190, -RZ, RZ, 0, 0 ;  /* 0x00000000ffbe7435 */ /* 0x000fe200000001ff */
[----:B------:R-:W-:Y:S10]  /*5dc0*/  @!P0 BRA `(.L_x_4446) ;  /* 0x0000000000308947 */ /* 0x000ff40003800000 */
[----:B------:R-:W-:-:S05]  /*5dd0*/  PRMT R190, R171, 0x7632, R190 ;  /* 0x00007632abbe7816 */ /* 0x000fca00000000be */
[----:B------:R-:W-:Y:S01]  /*5de0*/  IMAD.U32 R190, R190, 0x10000, RZ ;  /* 0x00010000bebe7824 */ /* 0x000fe200078e00ff */
[----:B------:R-:W-:Y:S06]  /*5df0*/  BRA `(.L_x_4446) ;  /* 0x0000000000247947 */ /* 0x000fec0003800000 */
.L_x_4445:
        /* <DEDUP_REMOVED lines=9> */
.L_x_4446:
[----:B------:R-:W-:Y:S05]  /*5e90*/  BSYNC B0 ;  /* 0x0000000000007941 */ /* 0x000fea0003800000 */
.L_x_4444:
        /* <DEDUP_REMOVED lines=16> */
.L_x_4448:
[----:B------:R-:W-:Y:S05]  /*5fa0*/  BSYNC B0 ;  /* 0x0000000000007941 */ /* 0x000fea0003800000 */
.L_x_4447:
[----:B------:R-:W0:Y:S01]  /*5fb0*/  @P1 LDC.64 R190, c[0x0][0x308] ;  /* 0x0000c200ffbe1b82 */ /* 0x000e220000000a00 */
[----:B------:R-:W-:Y:S01]  /*5fc0*/  BSSY B0, `(.L_x_4449) ;  /* 0x000000b000007945 */ /* 0x000fe20003800000 */
[----:B0-----:R-:W-:-:S05]  /*5fd0*/  @P1 IMAD.WIDE.U32 R190, R202, 0x10, R190 ;  /* 0x00000010cabe1825 */ /* 0x001fca00078e00be */
[----:B------:R0:W-:Y:S02]  /*5fe0*/  @P1 STG.E.128 desc[UR4][R190.64], R180 ;  /* 0x000000b4be001986 */ /* 0x0001e4000c101d04 */
[----:B0-----:R-:W0:Y:S02]  /*5ff0*/  @P4 LDC.64 R190, c[0x0][0x2f8] ;  /* 0x0000be00ffbe4b82 */ /* 0x001e240000000a00 */
[----:B0-----:R-:W-:-:S05]  /*6000*/  @P4 IMAD.WIDE.U32 R190, R200, 0x10, R190 ;  /* 0x00000010c8be4825 */ /* 0x001fca00078e00be */
[----:B------:R0:W-:Y:S02]  /*6010*/  @P4 STG.E.128 desc[UR4][R190.64], R184 ;  /* 0x000000b8be004986 */ /* 0x0001e4000c101d04 */
[----:B0-----:R-:W-:Y:S01]  /*6020*/  IADD3 R190, R246, 0x180, RZ ;  /* 0x00000180f6be7810 */ /* 0x001fe20007ffe0ff */
[----:B------:R-:W-:Y:S06]  /*6030*/  @!P4 BRA `(.L_x_4450) ;  /* 0x00000000000cc947 */ /* 0x000fec0003800000 */
[----:B-----5:R-:W0:Y:S02]  /*6040*/  LDC.64 R176, c[0x0][0x220] ;  /* 0x00008800ffb07b82 */ /* 0x020e240000000a00 */
[----:B0-----:R-:W-:-:S06]  /*6050*/  IMAD.WIDE.U32 R176, R190, 0x10, R176 ;  /* 0x00000010beb07825 */ /* 0x001fcc00078e00b0 */
[----:B------:R-:W5:Y:S02]  /*6060*/  LDG.E.128 R176, desc[UR4][R176.64] ;  /* 0x00000004b0b07981 */ /* 0x000f64000c1e1d00 */
.L_x_4450:
[----:B------:R-:W-:Y:S05]  /*6070*/  BSYNC B0 ;  /* 0x0000000000007941 */ /* 0x000fea0003800000 */
.L_x_4449:
[----:B------:R-:W-:Y:S04]  /*6080*/  BSSY B0, `(.L_x_4451) ;  /* 0x000000e000007945 */ /* 0x000fe80003800000 */
[----:B------:R-:W-:Y:S05]  /*6090*/  @P3 BRA `(.L_x_4452) ;  /* 0x0000000000103947 */ /* 0x000fea0003800000 */
[----:B------:R-:W-:Y:S01]  /*60a0*/  MOV R191, RZ ;  /* 0x000000ff00bf7202 */ /* 0x000fe20000000f00 */
[----:B------:R-:W-:Y:S06]  /*60b0*/  @!P0 BRA `(.L_x_4453) ;  /* 0x0000000000288947 */ /* 0x000fec0003800000 */
[----:B------:R-:W-:Y:S01]  /*60c0*/  IMAD.U32 R191, R172, 0x10000, RZ ;  /* 0x00010000acbf7824 */ /* 0x000fe200078e00ff */
[----:B------:R-:W-:Y:S06]  /*60d0*/  BRA `(.L_x_4453) ;  /* 0x0000000000207947 */ /* 0x000fec0003800000 */
.L_x_4452:
        /* <DEDUP_REMOVED lines=8> */
.L_x_4453:
[----:B------:R-:W-:Y:S05]  /*6160*/  BSYNC B0 ;  /* 0x0000000000007941 */ /* 0x000fea0003800000 */
.L_x_4451:
[----:B------:R-:W-:Y:S01]  /*6170*/  @P1 F2FP.BF16.F32.PACK_AB R200, RZ, R191 ;  /* 0x000000bfffc8123e */ /* 0x000fe200000010ff */
[----:B------:R-:W-:Y:S03]  /*6180*/  BSSY B0, `(.L_x_4454) ;  /* 0x000000f000007945 */ /* 0x000fe60003800000 */
[----:B------:R-:W-:Y:S01]  /*6190*/  @P1 PRMT R180, R200, 0x7610, R180 ;  /* 0x00007610c8b41816 */ /* 0x000fe200000000b4 */
[----:B------:R-:W-:Y:S06]  /*61a0*/  @!P4 BRA `(.L_x_4455) ;  /* 0x000000000030c947 */ /* 0x000fec0003800000 */
[----:B------:R-:W2:Y:S01]  /*61b0*/  LDL.LU R201, [R1+0x20] ;  /* 0x0000200001c97983 */ /* 0x000ea20000300800 */
[----:B------:R-:W-:Y:S01]  /*61c0*/  FMUL.FTZ R191, R191, UR17 ;  /* 0x00000011bfbf7c20 */ /* 0x000fe20008410000 */
[----:B------:R-:W-:-:S03]  /*61d0*/  HFMA2.MMA R200, -RZ, RZ, 0, 0 ;  /* 0x00000000ffc87435 */ /* 0x000fc600000001ff */
[----:B------:R-:W-:Y:S01]  /*61e0*/  FMUL.FTZ R191, R191, UR16 ;  /* 0x00000010bfbf7c20 */ /* 0x000fe20008410000 */
[----:B--2---:R-:W-:-:S13]  /*61f0*/  LOP3.LUT P6, RZ, R201, 0xff, RZ, 0xc0, !PT ;  /* 0x000000ffc9ff7812 */ /* 0x004fda00078cc0ff */
[----:B-----5:R-:W-:-:S04]  /*6200*/  @P6 IMAD.U32 R201, R176, 0x10000, RZ ;  /* 0x00010000b0c96824 */ /* 0x020fc800078e00ff */
[-C--:B------:R-:W-:Y:S01]  /*6210*/  @P6 FMUL.FTZ R200, R201, R191.reuse ;  /* 0x000000bfc9c86220 */ /* 0x080fe20000410000 */
[----:B------:R-:W-:-:S03]  /*6220*/  FMUL.FTZ R191, R152, R191 ;  /* 0x000000bf98bf7220 */ /* 0x000fc60000410000 */
[----:B------:R-:W-:Y:S02]  /*6230*/  FADD.FTZ R44, R44, R200 ;  /* 0x000000c82c2c7221 */ /* 0x000fe40000010000 */
[----:B------:R-:W-:-:S04]  /*6240*/  FSEL R191, R191, RZ, P6 ;  /* 0x000000ffbfbf7208 */ /* 0x000fc80003000000 */
[----:B------:R-:W-:-:S04]  /*6250*/  F2FP.BF16.F32.PACK_AB R191, RZ, R191 ;  /* 0x000000bfffbf723e */ /* 0x000fc800000010ff */
[----:B------:R-:W-:-:S07]  /*6260*/  PRMT R184, R191, 0x7610, R184 ;  /* 0x00007610bfb87816 */ /* 0x000fce00000000b8 */
.L_x_4455:
[----:B------:R-:W-:Y:S05]  /*6270*/  BSYNC B0 ;  /* 0x0000000000007941 */ /* 0x000fea0003800000 */
.L_x_4454:
[----:B------:R-:W-:Y:S04]  /*6280*/  BSSY B0, `(.L_x_4456) ;  /* 0x0000010000007945 */ /* 0x000fe80003800000 */
[----:B------:R-:W-:Y:S05]  /*6290*/  @P3 BRA `(.L_x_4457) ;  /* 0x0000000000143947 */ /* 0x000fea0003800000 */
[----:B------:R-:W-:Y:S01]  /*62a0*/  MOV R191, RZ ;  /* 0x000000ff00bf7202 */ /* 0x000fe20000000f00 */
[----:B------:R-:W-:Y:S06]  /*62b0*/  @!P0 BRA `(.L_x_4458) ;  /* 0x0000000000308947 */ /* 0x000fec0003800000 */
[----:B------:R-:W-:-:S04]  /*62c0*/  PRMT R191, R172, 0x7632, R191 ;  /* 0x00007632acbf7816 */ /* 0x000fc800000000bf */
[----:B------:R-:W-:Y:S01]  /*62d0*/  SHF.L.U32 R191, R191, 0x10, RZ ;  /* 0x00000010bfbf7819 */ /* 0x000fe200000006ff */
[----:B------:R-:W-:Y:S06]  /*62e0*/  BRA `(.L_x_4458) ;  /* 0x0000000000247947 */ /* 0x000fec0003800000 */
.L_x_4457:
        /* <DEDUP_REMOVED lines=9> */
.L_x_4458:
[----:B------:R-:W-:Y:S05]  /*6380*/  BSYNC B0 ;  /* 0x0000000000007941 */ /* 0x000fea0003800000 */
.L_x_4456:
        /* <DEDUP_REMOVED lines=16> */
.L_x_4460:
[----:B------:R-:W-:Y:S05]  /*6490*/  BSYNC B0 ;  /* 0x0000000000007941 */ /* 0x000fea0003800000 */
.L_x_4459:
[----:B------:R-:W-:Y:S04]  /*64a0*/  BSSY B0, `(.L_x_4461) ;  /* 0x000000e000007945 */ /* 0x000fe80003800000 */
[----:B------:R-:W-:Y:S05]  /*64b0*/  @P3 BRA `(.L_x_4462) ;  /* 0x0000000000103947 */ /* 0x000fea0003800000 */
[----:B------:R-:W-:Y:S01]  /*64c0*/  IMAD.MOV.U32 R191, RZ, RZ, RZ ;  /* 0x000000ffffbf7224 */ /* 0x000fe200078e00ff */
[----:B------:R-:W-:Y:S06]  /*64d0*/  @!P0 BRA `(.L_x_4463) ;  /* 0x0000000000288947 */ /* 0x000fec0003800000 */
[----:B------:R-:W-:Y:S01]  /*64e0*/  SHF.L.U32 R191, R173, 0x10, RZ ;  /* 0x00000010adbf7819 */ /* 0x000fe200000006ff */
[----:B------:R-:W-:Y:S06]  /*64f0*/  BRA `(.L_x_4463) ;  /* 0x0000000000207947 */ /* 0x000fec0003800000 */
.L_x_4462:
        /* <DEDUP_REMOVED lines=8> */
.L_x_4463:
[----:B------:R-:W-:Y:S05]  /*6580*/  BSYNC B0 ;  /* 0x0000000000007941 */ /* 0x000fea0003800000 */
.L_x_4461:
        /* <DEDUP_REMOVED lines=15> */
.L_x_4465:
[----:B------:R-:W-:Y:S05]  /*6680*/  BSYNC B0 ;  /* 0x0000000000007941 */ /* 0x000fea0003800000 */
.L_x_4464:
[----:B------:R-:W-:Y:S04]  /*6690*/  BSSY B0, `(.L_x_4466) ;  /* 0x0000010000007945 */ /* 0x000fe80003800000 */
[----:B------:R-:W-:Y:S05]  /*66a0*/  @P3 BRA `(.L_x_4467) ;  /* 0x0000000000143947 */ /* 0x000fea0003800000 */
[----:B------:R-:W-:Y:S01]  /*66b0*/  MOV R191, RZ ;  /* 0x000000ff00bf7202 */ /* 0x000fe20000000f00 */
[----:B------:R-:W-:Y:S06]  /*66c0*/  @!P0 BRA `(.L_x_4468) ;  /* 0x0000000000308947 */ /* 0x000fec0003800000 */
[----:B------:R-:W-:-:S05]  /*66d0*/  PRMT R191, R173, 0x7632, R191 ;  /* 0x00007632adbf7816 */ /* 0x000fca00000000bf */
[----:B------:R-:W-:Y:S01]  /*66e0*/  IMAD.U32 R191, R191, 0x10000, RZ ;  /* 0x00010000bfbf7824 */ /* 0x000fe200078e00ff */
[----:B------:R-:W-:Y:S06]  /*66f0*/  BRA `(.L_x_4468) ;  /* 0x0000000000247947 */ /* 0x000fec0003800000 */
.L_x_4467:
        /* <DEDUP_REMOVED lines=9> */
.L_x_4468:
[----:B------:R-:W-:Y:S05]  /*6790*/  BSYNC B0 ;  /* 0x0000000000007941 */ /* 0x000fea0003800000 */
.L_x_4466:
        /* <DEDUP_REMOVED lines=16> */
.L_x_4470:
[----:B------:R-:W-:Y:S05]  /*68a0*/  BSYNC B0 ;  /* 0x0000000000007941 */ /* 0x000fea0003800000 */
.L_x_4469:
[----:B------:R-:W-:Y:S04]  /*68b0*/  BSSY B0, `(.L_x_4471) ;  /* 0x000000e000007945 */ /* 0x000fe80003800000 */
[----:B------:R-:W-:Y:S05]  /*68c0*/  @P3 BRA `(.L_x_4472) ;  /* 0x0000000000103947 */ /* 0x000fea0003800000 */
[----:B------:R-:W-:Y:S01]  /*68d0*/  HFMA2.MMA R191, -RZ, RZ, 0, 0 ;  /* 0x00000000ffbf7435 */ /* 0x000fe200000001ff */
[----:B------:R-:W-:Y:S10]  /*68e0*/  @!P0 BRA `(.L_x_4473) ;  /* 0x0000000000288947 */ /* 0x000ff40003800000 */
[----:B------:R-:W-:Y:S01]  /*68f0*/  SHF.L.U32 R191, R174, 0x10, RZ ;  /* 0x00000010aebf7819 */ /* 0x000fe200000006ff */
[----:B------:R-:W-:Y:S06]  /*6900*/  BRA `(.L_x_4473) ;  /* 0x0000000000207947 */ /* 0x000fec0003800000 */
.L_x_4472:
        /* <DEDUP_REMOVED lines=8> */
.L_x_4473:
[----:B------:R-:W-:Y:S05]  /*6990*/  BSYNC B0 ;  /* 0x0000000000007941 */ /* 0x000fea0003800000 */
.L_x_4471:
        /* <DEDUP_REMOVED lines=15> */
.L_x_4475:
[----:B------:R-:W-:Y:S05]  /*6a90*/  BSYNC B0 ;  /* 0x0000000000007941 */ /* 0x000fea0003800000 */
.L_x_4474:
[----:B------:R-:W-:Y:S04]  /*6aa0*/  BSSY B0, `(.L_x_4476) ;  /* 0x0000010000007945 */ /* 0x000fe80003800000 */
[----:B------:R-:W-:Y:S05]  /*6ab0*/  @P3 BRA `(.L_x_4477) ;  /* 0x0000000000143947 */ /* 0x000fea0003800000 */
[----:B------:R-:W-:Y:S01]  /*6ac0*/  IMAD.MOV.U32 R191, RZ, RZ, RZ ;  /* 0x000000ffffbf7224 */ /* 0x000fe200078e00ff */
[----:B------:R-:W-:Y:S06]  /*6ad0*/  @!P0 BRA `(.L_x_4478) ;  /* 0x0000000000308947 */ /* 0x000fec0003800000 */
[----:B------:R-:W-:-:S04]  /*6ae0*/  PRMT R191, R174, 0x7632, R191 ;  /* 0x00007632aebf7816 */ /* 0x000fc800000000bf */
[----:B------:R-:W-:Y:S01]  /*6af0*/  SHF.L.U32 R191, R191, 0x10, RZ ;  /* 0x00000010bfbf7819 */ /* 0x000fe200000006ff */
[----:B------:R-:W-:Y:S06]  /*6b00*/  BRA `(.L_x_4478) ;  /* 0x0000000000247947 */ /* 0x000fec0003800000 */
.L_x_4477:
        /* <DEDUP_REMOVED lines=9> */
.L_x_4478:
[----:B------:R-:W-:Y:S05]  /*6ba0*/  BSYNC B0 ;  /* 0x0000000000007941 */ /* 0x000fea0003800000 */
.L_x_4476:
        /* <DEDUP_REMOVED lines=16> */
.L_x_4480:
[----:B------:R-:W-:Y:S05]  /*6cb0*/  BSYNC B0 ;  /* 0x0000000000007941 */ /* 0x000fea0003800000 */
.L_x_4479:
[----:B------:R-:W-:Y:S04]  /*6cc0*/  BSSY B0, `(.L_x_4481) ;  /* 0x000000e000007945 */ /* 0x000fe80003800000 */
[----:B------:R-:W-:Y:S05]  /*6cd0*/  @P3 BRA `(.L_x_4482) ;  /* 0x0000000000103947 */ /* 0x000fea0003800000 */
[----:B------:R-:W-:Y:S01]  /*6ce0*/  MOV R191, RZ ;  /* 0x000000ff00bf7202 */ /* 0x000fe20000000f00 */
[----:B------:R-:W-:Y:S06]  /*6cf0*/  @!P0 BRA `(.L_x_4483) ;  /* 0x0000000000288947 */ /* 0x000fec0003800000 */
[----:B------:R-:W-:Y:S01]  /*6d00*/  IMAD.U32 R191, R175, 0x10000, RZ ;  /* 0x00010000afbf7824 */ /* 0x000fe200078e00ff */
[----:B------:R-:W-:Y:S06]  /*6d10*/  BRA `(.L_x_4483) ;  /* 0x0000000000207947 */ /* 0x000fec0003800000 */
.L_x_4482:
        /* <DEDUP_REMOVED lines=8> */
.L_x_4483:
[----:B------:R-:W-:Y:S05]  /*6da0*/  BSYNC B0 ;  /* 0x0000000000007941 */ /* 0x000fea0003800000 */
.L_x_4481:
        /* <DEDUP_REMOVED lines=15> */
.L_x_4485:
[----:B------:R-:W-:Y:S05]  /*6ea0*/  BSYNC B0 ;  /* 0x0000000000007941 */ /* 0x000fea0003800000 */
.L_x_4484:
[----:B------:R-:W-:Y:S04]  /*6eb0*/  BSSY B0, `(.L_x_4486) ;  /* 0x0000010000007945 */ /* 0x000fe80003800000 */
[----:B------:R-:W-:Y:S05]  /*6ec0*/  @P3 BRA `(.L_x_4487) ;  /* 0x0000000000143947 */ /* 0x000fea0003800000 */
[----:B------:R-:W-:Y:S01]  /*6ed0*/  MOV R188, RZ ;  /* 0x000000ff00bc7202 */ /* 0x000fe20000000f00 */
[----:B------:R-:W-:Y:S06]  /*6ee0*/  @!P0 BRA `(.L_x_4488) ;  /* 0x0000000000308947 */ /* 0x000fec0003800000 */
[----:B------:R-:W-:-:S04]  /*6ef0*/  PRMT R188, R175, 0x7632, R188 ;  /* 0x00007632afbc7816 */ /* 0x000fc800000000bc */
[----:B------:R-:W-:Y:S01]  /*6f00*/  SHF.L.U32 R188, R188, 0x10, RZ ;  /* 0x00000010bcbc7819 */ /* 0x000fe200000006ff */
[----:B------:R-:W-:Y:S06]  /*6f10*/  BRA `(.L_x_4488) ;  /* 0x0000000000247947 */ /* 0x000fec0003800000 */
.L_x_4487:
[----:B------:R-:W0:Y:S02]  /*6f20*/  LDC.U8 R191, c[0x0][0x2a0] ;  /* 0x0000a800ffbf7b82 */ /* 0x000e240000000000 */
[----:B0-----:R-:W-:-:S04]  /*6f30*/  ISETP.NE.AND P3, PT, R191, RZ, PT ;  /* 0x000000ffbf00720c */ /* 0x001fc80003f65270 */
[----:B------:R-:W-:-:S05]  /*6f40*/  FSEL R188, R188, RZ, !P3 ;  /* 0x000000ffbcbc7208 */ /* 0x000fca0005800000 */
[----:B------:R-:W-:Y:S01]  /*6f50*/  FFMA.FTZ R188, R3, R189, R188 ;  /* 0x000000bd03bc7223 */ /* 0x000fe200000100bc */
[----:B------:R-:W-:-:S03]  /*6f60*/  @P0 PRMT R189, R175, 0x7632, R189 ;  /* 0x00007632afbd0816 */ /* 0x000fc600000000bd */
[----:B------:R-:W-:Y:S02]  /*6f70*/  FADD.FTZ R188, R238, -R188 ;  /* 0x800000bceebc7221 */ /* 0x000fe40000010000 */
[----:B------:R-:W-:Y:S02]  /*6f80*/  @P0 IMAD.U32 R189, R189, 0x10000, RZ ;  /* 0x00010000bdbd0824 */ /* 0x000fe400078e00ff */
[----:B------:R-:W-:-:S04]  /*6f90*/  FMUL.FTZ R188, R204, R188 ;  /* 0x000000bcccbc7220 */ /* 0x000fc80000410000 */
[----:B------:R-:W-:-:S07]  /*6fa0*/  @P0 FADD.FTZ R188, R188, R189 ;  /* 0x000000bdbcbc0221 */ /* 0x000fce0000010000 */
.L_x_4488:
[----:B------:R-:W-:Y:S05]  /*6fb0*/  BSYNC B0 ;  /* 0x0000000000007941 */ /* 0x000fea0003800000 */
.L_x_4486:
        /* <DEDUP_REMOVED lines=16> */
.L_x_4490:
[----:B------:R-:W-:Y:S05]  /*70c0*/  BSYNC B0 ;  /* 0x0000000000007941 */ /* 0x000fea0003800000 */
.L_x_4489:
[----:B------:R-:W2:Y:S01]  /*70d0*/  LDL.LU R191, [R1+0x10] ;  /* 0x0000100001bf7983 */ /* 0x000ea20000300800 */
[----:B------:R-:W2:Y:S02]  /*70e0*/  @P1 LDC.64 R188, c[0x0][0x308] ;  /* 0x0000c200ffbc1b82 */ /* 0x000ea40000000a00 */
[----:B--2---:R-:W-:-:S05]  /*70f0*/  @P1 IMAD.WIDE.U32 R188, R191, 0x10, R188 ;  /* 0x00000010bfbc1825 */ /* 0x004fca00078e00bc */
[----:B------:R0:W-:Y:S02]  /*7100*/  @P1 STG.E.128 desc[UR4][R188.64], R180 ;  /* 0x000000b4bc001986 */ /* 0x0001e4000c101d04 */
[----:B0-----:R-:W0:Y:S02]  /*7110*/  @P4 LDC.64 R188, c[0x0][0x2f8] ;  /* 0x0000be00ffbc4b82 */ /* 0x001e240000000a00 */
[----:B0-----:R-:W-:-:S05]  /*7120*/  @P4 IMAD.WIDE.U32 R188, R190, 0x10, R188 ;  /* 0x00000010bebc4825 */ /* 0x001fca00078e00bc */
[----:B------:R0:W-:Y:S02]  /*7130*/  @P4 STG.E.128 desc[UR4][R188.64], R184 ;  /* 0x000000b8bc004986 */ /* 0x0001e4000c101d04 */
[----:B0-----:R-:W-:-:S04]  /*7140*/  SEL R188, RZ, 0x1, P5 ;  /* 0x00000001ffbc7807 */ /* 0x001fc80002800000 */
[----:B------:R-:W-:Y:S01]  /*7150*/  PRMT R251, R188, 0x7610, R251 ;  /* 0x00007610bcfb7816 */ /* 0x000fe200000000fb */
[----:B------:R-:W-:Y:S06]  /*7160*/  @!P2 BRA `(.L_x_4491) ;  /* 0xffffff9400eca947 */ /* 0x000fec000383ffff */
.L_x_4320:
[----:B------:R-:W0:Y:S01]  /*7170*/  S2R R188, SR_TID.X ;  /* 0x0000000000bc7919 */ /* 0x000e220000002100 */
[----:B------:R-:W0:Y:S08]  /*7180*/  S2UR UR6, SR_CTAID.X ;  /* 0x00000000000679c3 */ /* 0x000e300000002500 */
[----:B------:R-:W1:Y:S08]  /*7190*/  LDC.64 R2, c[0x0][0x2d0] ;  /* 0x0000b400ff027b82 */ /* 0x000e700000000a00 */
[----:B------:R-:W2:Y:S08]  /*71a0*/  LDC.64 R4, c[0x0][0x2d8] ;  /* 0x0000b600ff047b82 */ /* 0x000eb00000000a00 */
[----:B------:R-:W3:Y:S01]  /*71b0*/  LDC.64 R6, c[0x0][0x2f0] ;  /* 0x0000bc00ff067b82 */ /* 0x000ee20000000a00 */
[C---:B0----5:R-:W-:Y:S01]  /*71c0*/  LEA.HI R0, R188.reuse, UR6, RZ, 0x19 ;  /* 0x00000006bc007c11 */ /* 0x061fe2000f8fc8ff */
        /* <DEDUP_REMOVED lines=32> */
.L_x_4324:
[----:B0-----:R-:W-:Y:S01]  /*73d0*/  IMAD.MOV.U32 R189, RZ, RZ, 0x10 ;  /* 0x00000010ffbd7424 */ /* 0x001fe200078e00ff */
[----:B------:R-:W-:Y:S01]  /*73e0*/  MOV R191, 0x1f ;  /* 0x0000001f00bf7802 */ /* 0x000fe20000000f00 */
[----:B------:R0:W-:Y:S01]  /*73f0*/  STL [R1+0x78], R0 ;  /* 0x0000780001007387 */ /* 0x0001e20000100800 */
[----:B------:R-:W-:-:S07]  /*7400*/  MOV R251, 0xffffffff ;  /* 0xffffffff00fb7802 */ /* 0x000fce0000000f00 */
[----:B0-----:R-:W-:Y:S05]  /*7410*/  WARPSYNC.COLLECTIVE R251, `(.L_x_4492) ;  /* 0x00000000fb087348 */ /* 0x001fea0003c00000 */
[----:B------:R1:W2:Y:S02]  /*7420*/  SHFL.DOWN P1, R189, R252, R189, R191 ;  /* 0x080000bdfcbd7389 */ /* 0x0002a400000200bf */
[----:B012---:R-:W-:Y:S01]  /*7430*/  ENDCOLLECTIVE ;  /* 0x000000000000791b */ /* 0x007fe20003800000 */
.L_x_4492:
[----:B------:R-:W-:Y:S01]  /*7440*/  FADD.FTZ R0, R189, R252 ;  /* 0x000000fcbd007221 */ /* 0x000fe20000010000 */
[----:B------:R-:W-:Y:S01]  /*7450*/  HFMA2.MMA R189, -RZ, RZ, 0, 9.5367431640625e-07 ;  /* 0x00000010ffbd7435 */ /* 0x000fe200000001ff */
[----:B------:R-:W-:-:S10]  /*7460*/  IMAD.MOV.U32 R252, RZ, RZ, R188 ;  /* 0x000000fffffc7224 */ /* 0x000fd400078e00bc */
[----:B------:R-:W-:Y:S05]  /*7470*/  WARPSYNC.COLLECTIVE R251, `(.L_x_4493) ;  /* 0x00000000fb087348 */ /* 0x000fea0003c00000 */
[----:B------:R0:W1:Y:S02]  /*7480*/  SHFL.DOWN P1, R189, R252, R189, R191 ;  /* 0x080000bdfcbd7389 */ /* 0x00006400000200bf */
[----:B01----:R-:W-:Y:S01]  /*7490*/  ENDCOLLECTIVE ;  /* 0x000000000000791b */ /* 0x003fe20003800000 */
.L_x_4493:
[----:B------:R-:W-:Y:S01]  /*74a0*/  MOV R252, R0 ;  /* 0x0000000000fc7202 */ /* 0x000fe20000000f00 */
[----:B------:R-:W-:Y:S01]  /*74b0*/  FADD.FTZ R188, R189, R188 ;  /* 0x000000bcbdbc7221 */ /* 0x000fe20000010000 */
[----:B------:R-:W-:-:S07]  /*74c0*/  IMAD.MOV.U32 R189, RZ, RZ, 0x8 ;  /* 0x00000008ffbd7424 */ /* 0x000fce00078e00ff */
[----:B------:R-:W-:Y:S05]  /*74d0*/  WARPSYNC.COLLECTIVE R251, `(.L_x_4494) ;  /* 0x00000000fb087348 */ /* 0x000fea0003c00000 */
[----:B------:R0:W1:Y:S02]  /*74e0*/  SHFL.DOWN P1, R189, R252, R189, R191 ;  /* 0x080000bdfcbd7389 */ /* 0x00006400000200bf */
[----:B01----:R-:W-:Y:S01]  /*74f0*/  ENDCOLLECTIVE ;  /* 0x000000000000791b */ /* 0x003fe20003800000 */
.L_x_4494:
[----:B------:R-:W-:Y:S01]  /*7500*/  MOV R252, R188 ;  /* 0x000000bc00fc7202 */ /* 0x000fe20000000f00 */
[----:B------:R-:W-:Y:S01]  /*7510*/  FADD.FTZ R0, R0, R189 ;  /* 0x000000bd00007221 */ /* 0x000fe20000010000 */
[----:B------:R-:W-:-:S11]  /*7520*/  HFMA2.MMA R189, -RZ, RZ, 0, 4.76837158203125e-07 ;  /* 0x00000008ffbd7435 */ /* 0x000fd600000001ff */
[----:B------:R-:W-:Y:S05]  /*7530*/  WARPSYNC.COLLECTIVE R251, `(.L_x_4495) ;  /* 0x00000000fb087348 */ /* 0x000fea0003c00000 */
[----:B------:R0:W1:Y:S02]  /*7540*/  SHFL.DOWN P1, R189, R252, R189, R191 ;  /* 0x080000bdfcbd7389 */ /* 0x00006400000200bf */
[----:B01----:R-:W-:Y:S01]  /*7550*/  ENDCOLLECTIVE ;  /* 0x000000000000791b */ /* 0x003fe20003800000 */
.L_x_4495:
[----:B------:R-:W-:Y:S02]  /*7560*/  IMAD.MOV.U32 R252, RZ, RZ, R0 ;  /* 0x000000fffffc7224 */ /* 0x000fe400078e0000 */
[----:B------:R-:W-:Y:S01]  /*7570*/  FADD.FTZ R188, R188, R189 ;  /* 0x000000bdbcbc7221 */ /* 0x000fe20000010000 */
[----:B------:R-:W-:-:S07]  /*7580*/  MOV R189, 0x4 ;  /* 0x0000000400bd7802 */ /* 0x000fce0000000f00 */
[----:B------:R-:W-:Y:S05]  /*7590*/  WARPSYNC.COLLECTIVE R251, `(.L_x_4496) ;  /* 0x00000000fb087348 */ /* 0x000fea0003c00000 */
[----:B------:R0:W1:Y:S02]  /*75a0*/  SHFL.DOWN P1, R189, R252, R189, R191 ;  /* 0x080000bdfcbd7389 */ /* 0x00006400000200bf */
[----:B01----:R-:W-:Y:S01]  /*75b0*/  ENDCOLLECTIVE ;  /* 0x000000000000791b */ /* 0x003fe20003800000 */
.L_x_4496:
[----:B------:R-:W-:Y:S01]  /*75c0*/  MOV R252, R188 ;  /* 0x000000bc00fc7202 */ /* 0x000fe20000000f00 */
[----:B------:R-:W-:Y:S01]  /*75d0*/  FADD.FTZ R0, R0, R189 ;  /* 0x000000bd00007221 */ /* 0x000fe20000010000 */
[----:B------:R-:W-:-:S07]  /*75e0*/  IMAD.MOV.U32 R189, RZ, RZ, 0x4 ;  /* 0x00000004ffbd7424 */ /* 0x000fce00078e00ff */
[----:B------:R-:W-:Y:S05]  /*75f0*/  WARPSYNC.COLLECTIVE R251, `(.L_x_4497) ;  /* 0x00000000fb087348 */ /* 0x000fea0003c00000 */
[----:B------:R0:W1:Y:S02]  /*7600*/  SHFL.DOWN P1, R189, R252, R189, R191 ;  /* 0x080000bdfcbd7389 */ /* 0x00006400000200bf */
[----:B01----:R-:W-:Y:S01]  /*7610*/  ENDCOLLECTIVE ;  /* 0x000000000000791b */ /* 0x003fe20003800000 */
.L_x_4497:
[----:B------:R-:W-:Y:S01]  /*7620*/  MOV R252, R0 ;  /* 0x0000000000fc7202 */ /* 0x000fe20000000f00 */
[----:B------:R-:W-:Y:S01]  /*7630*/  FADD.FTZ R188, R188, R189 ;  /* 0x000000bdbcbc7221 */ /* 0x000fe20000010000 */
[----:B------:R-:W-:-:S11]  /*7640*/  HFMA2.MMA R189, -RZ, RZ, 0, 1.1920928955078125e-07 ;  /* 0x00000002ffbd7435 */ /* 0x000fd600000001ff */
[----:B------:R-:W-:Y:S05]  /*7650*/  WARPSYNC.COLLECTIVE R251, `(.L_x_4498) ;  /* 0x00000000fb087348 */ /* 0x000fea0003c00000 */
[----:B------:R0:W1:Y:S02]  /*7660*/  SHFL.DOWN P1, R189, R252, R189, R191 ;  /* 0x080000bdfcbd7389 */ /* 0x00006400000200bf */
[----:B01----:R-:W-:Y:S01]  /*7670*/  ENDCOLLECTIVE ;  /* 0x000000000000791b */ /* 0x003fe20003800000 */
.L_x_4498:
[----:B------:R-:W-:Y:S02]  /*7680*/  IMAD.MOV.U32 R252, RZ, RZ, R188 ;  /* 0x000000fffffc7224 */ /* 0x000fe400078e00bc */
[----:B------:R-:W-:Y:S01]  /*7690*/  FADD.FTZ R0, R0, R189 ;  /* 0x000000bd00007221 */ /* 0x000fe20000010000 */
[----:B------:R-:W-:-:S04]  /*76a0*/  MOV R189, 0x2 ;  /* 0x0000000200bd7802 */ /* 0x000fc80000000f00 */
[----:B------:R0:W-:Y:S03]  /*76b0*/  STL [R1+0xc], R0 ;  /* 0x00000c0001007387 */ /* 0x0001e60000100800 */
[----:B0-----:R-:W-:Y:S05]  /*76c0*/  WARPSYNC.COLLECTIVE R251, `(.L_x_4499) ;  /* 0x00000000fb087348 */ /* 0x001fea0003c00000 */
[----:B------:R1:W2:Y:S02]  /*76d0*/  SHFL.DOWN P1, R189, R252, R189, R191 ;  /* 0x080000bdfcbd7389 */ /* 0x0002a400000200bf */
[----:B012---:R-:W-:Y:S01]  /*76e0*/  ENDCOLLECTIVE ;  /* 0x000000000000791b */ /* 0x007fe20003800000 */
.L_x_4499:
[----:B------:R-:W-:-:S05]  /*76f0*/  MOV R251, R0 ;  /* 0x0000000000fb7202 */ /* 0x000fca0000000f00 */
[----:B------:R-:W-:Y:S01]  /*7700*/  IMAD.MOV.U32 R252, RZ, RZ, R251 ;  /* 0x000000fffffc7224 */ /* 0x000fe200078e00fb */
[----:B------:R-:W-:Y:S01]  /*7710*/  MOV R251, 0xffffffff ;  /* 0xffffffff00fb7802 */ /* 0x000fe20000000f00 */
[----:B------:R-:W-:Y:S01]  /*7720*/  FADD.FTZ R0, R188, R189 ;  /* 0x000000bdbc007221 */ /* 0x000fe20000010000 */
[----:B------:R-:W-:-:S04]  /*7730*/  HFMA2.MMA R189, -RZ, RZ, 0, 5.9604644775390625e-08 ;  /* 0x00000001ffbd7435 */ /* 0x000fc800000001ff */
[----:B------:R0:W-:Y:S07]  /*7740*/  STL [R1+0x8], R0 ;  /* 0x0000080001007387 */ /* 0x0001ee0000100800 */
[----:B0-----:R-:W-:Y:S05]  /*7750*/  WARPSYNC.COLLECTIVE R251, `(.L_x_4500) ;  /* 0x00000000fb087348 */ /* 0x001fea0003c00000 */
[----:B------:R1:W2:Y:S02]  /*7760*/  SHFL.DOWN P1, R189, R252, R189, R191 ;  /* 0x080000bdfcbd7389 */ /* 0x0002a400000200bf */
[----:B012---:R-:W-:Y:S01]  /*7770*/  ENDCOLLECTIVE ;  /* 0x000000000000791b */ /* 0x007fe20003800000 */
.L_x_4500:
[----:B------:R-:W-:Y:S02]  /*7780*/  MOV R252, R0 ;  /* 0x0000000000fc7202 */ /* 0x000fe40000000f00 */
[----:B------:R0:W5:Y:S01]  /*7790*/  LDL.LU R0, [R1+0x78] ;  /* 0x0000780001007983 */ /* 0x0001620000300800 */
[----:B------:R-:W-:Y:S01]  /*77a0*/  IMAD.MOV.U32 R188, RZ, RZ, R189 ;  /* 0x000000ffffbc7224 */ /* 0x000fe200078e00bd */
[----:B------:R-:W-:-:S11]  /*77b0*/  HFMA2.MMA R189, -RZ, RZ, 0, 5.9604644775390625e-08 ;  /* 0x00000001ffbd7435 */ /* 0x000fd600000001ff */
[----:B0----5:R-:W-:Y:S05]  /*77c0*/  WARPSYNC.COLLECTIVE R251, `(.L_x_4501) ;  /* 0x00000000fb087348 */ /* 0x021fea0003c00000 */
[----:B------:R1:W2:Y:S02]  /*77d0*/  SHFL.DOWN P1, R189, R252, R189, R191 ;  /* 0x080000bdfcbd7389 */ /* 0x0002a400000200bf */
[----:B012--5:R-:W-:Y:S01]  /*77e0*/  ENDCOLLECTIVE ;  /* 0x000000000000791b */ /* 0x027fe20003800000 */
.L_x_4501:
[----:B------:R-:W-:Y:S05]  /*77f0*/  BRA `(.L_x_4502) ;  /* 0xffffffb0007c7947 */ /* 0x000fea000383ffff */
.L_x_4503:
        /* <DEDUP_REMOVED lines=16> */
.L_x_13919:


//--------------------- .text._ZN10layer_norm13ln_bwd_kernelINS_13Kernel_traitsI13__nv_bfloat16S2_fS2_fjLj4096ELj1ELj1ELj4ELj16ENS_18Kernel_traits_baseILj4096ES2_S2_fS2_fjLj128EEEEELb0ELb0ELb0ELb0EEEvNS_9BwdParamsE --------------------------
	.section	.text._ZN10layer_norm13ln_bwd_kernelINS_13Kernel_traitsI13__nv_bfloat16S2_fS2_fjLj4096ELj1ELj1ELj4ELj16ENS_18Kernel_traits_baseILj4096ES2_S2_fS2_fjLj128EEEEELb0ELb0ELb0ELb0EEEvNS_9BwdParamsE,"ax",@progbits
	.align	128
        .global         _ZN10layer_norm13ln_bwd_kernelINS_13Kernel_traitsI13__nv_bfloat16S2_fS2_fjLj4096ELj1ELj1ELj4ELj16ENS_18Kernel_traits_baseILj4096ES2_S2_fS2_fjLj128EEEEELb0ELb0ELb0ELb0EEEvNS_9BwdParamsE
        .type           _ZN10layer_norm13ln_bwd_kernelINS_13Kernel_traitsI13__nv_bfloat16S2_fS2_fjLj4096ELj1ELj1ELj4ELj16ENS_18Kernel_traits_baseILj4096ES2_S2_fS2_fjLj128EEEEELb0ELb0ELb0ELb0EEEvNS_9BwdParamsE,@function
        .size           _ZN10layer_norm13ln_bwd_kernelINS_13Kernel_traitsI13__nv_bfloat16S2_fS2_fjLj4096ELj1ELj1ELj4ELj16ENS_18Kernel_traits_baseILj4096ES2_S2_fS2_fjLj128EEEEELb0ELb0ELb0ELb0EEEvNS_9BwdParamsE,(.L_x_13920 - _ZN10layer_norm13ln_bwd_kernelINS_13Kernel_traitsI13__nv_bfloat16S2_fS2_fjLj4096ELj1ELj1ELj4ELj16ENS_18Kernel_traits_baseILj4096ES2_S2_fS2_fjLj128EEEEELb0ELb0ELb0ELb0EEEvNS_9BwdParamsE)
        .other          _ZN10layer_norm13ln_bwd_kernelINS_13Kernel_traitsI13__nv_bfloat16S2_fS2_fjLj4096ELj1ELj1ELj4ELj16ENS_18Kernel_traits_baseILj4096ES2_S2_fS2_fjLj128EEEEELb0ELb0ELb0ELb0EEEvNS_9BwdParamsE,@"STO_CUDA_ENTRY STV_DEFAULT"
_ZN10layer_norm13ln_bwd_kernelINS_13Kernel_traitsI13__nv_bfloat16S2_fS2_fjLj4096ELj1ELj1ELj4ELj16ENS_18Kernel_traits_baseILj4096ES2_S2_fS2_fjLj128EEEEELb0ELb0ELb0ELb0EEEvNS_9BwdParamsE:
.text._ZN10layer_norm13ln_bwd_kernelINS_13Kernel_traitsI13__nv_bfloat16S2_fS2_fjLj4096ELj1ELj1ELj4ELj16ENS_18Kernel_traits_baseILj4096ES2_S2_fS2_fjLj128EEEEELb0ELb0ELb0ELb0EEEvNS_9BwdParamsE:
        /* <DEDUP_REMOVED lines=73> */
[----:B------:R-:W0:Y:S01]  /*0490*/  LDC.U8 R18, c[0x0][0x2a0] ;  /* 0x0000a800ff127b82 */ /* 0x000e220000000000 */
[C---:B-----5:R-:W-:Y:S01]  /*04a0*/  @P5 PRMT R14, R23.reuse, 0x7632, R14 ;  /* 0x00007632170e5816 */ /* 0x060fe2000000000e */
[----:B------:R-:W-:Y:S01]  /*04b0*/  ULDC.64 UR6, c[0x0][0x270] ;  /* 0x00009c0000067ab9 */ /* 0x000fe20000000a00 */
[----:B------:R-:W-:Y:S01]  /*04c0*/  SHF.L.U32 R32, R23, 0x10, RZ ;  /* 0x0000001017207819 */ /* 0x000fe200000006ff */
[----:B------:R-:W-:Y:S01]  /*04d0*/  HFMA2.MMA R219, -RZ, RZ, 0, 5.9604644775390625e-08 ;  /* 0x00000001ffdb7435 */ /* 0x000fe200000001ff */
[C---:B------:R-:W-:Y:S02]  /*04e0*/  @P4 PRMT R11, R26.reuse, 0x7632, R11 ;  /* 0x000076321a0b4816 */ /* 0x040fe4000000000b */
[----:B------:R-:W-:Y:S02]  /*04f0*/  SHF.L.U32 R29, R26, 0x10, RZ ;  /* 0x000000101a1d7819 */ /* 0x000fe400000006ff */
[C---:B------:R-:W-:Y:S02]  /*0500*/  @P4 PRMT R10, R27.reuse, 0x7632, R10 ;  /* 0x000076321b0a4816 */ /* 0x040fe4000000000a */
[----:B------:R-:W-:-:S02]  /*0510*/  SHF.L.U32 R28, R27, 0x10, RZ ;  /* 0x000000101b1c7819 */ /* 0x000fc400000006ff */
[C---:B------:R-:W-:Y:S02]  /*0520*/  @P3 PRMT R9, R36.reuse, 0x7632, R9 ;  /* 0x0000763224093816 */ /* 0x040fe40000000009 */
[----:B------:R-:W-:Y:S02]  /*0530*/  SHF.L.U32 R27, R36, 0x10, RZ ;  /* 0x00000010241b7819 */ /* 0x000fe400000006ff */
[C---:B------:R-:W-:Y:S02]  /*0540*/  @P3 PRMT R8, R37.reuse, 0x7632, R8 ;  /* 0x0000763225083816 */ /* 0x040fe40000000008 */
[----:B------:R-:W-:Y:S02]  /*0550*/  SHF.L.U32 R26, R37, 0x10, RZ ;  /* 0x00000010251a7819 */ /* 0x000fe400000006ff */
[----:B------:R-:W-:Y:S02]  /*0560*/  @P3 PRMT R0, R38, 0x7632, R0 ;  /* 0x0000763226003816 */ /* 0x000fe40000000000 */
[----:B------:R-:W-:-:S02]  /*0570*/  @P3 PRMT R2, R39, 0x7632, R2 ;  /* 0x0000763227023816 */ /* 0x000fc40000000002 */
[C---:B------:R-:W-:Y:S02]  /*0580*/  @P2 PRMT R3, R4.reuse, 0x7632, R3 ;  /* 0x0000763204032816 */ /* 0x040fe40000000003 */
[----:B------:R-:W-:Y:S02]  /*0590*/  SHF.L.U32 R23, R4, 0x10, RZ ;  /* 0x0000001004177819 */ /* 0x000fe400000006ff */
        /* <DEDUP_REMOVED lines=22> */
[----:B------:R-:W-:Y:S02]  /*0700*/  MOV R45, RZ ;  /* 0x000000ff002d7202 */ /* 0x000fe40000000f00 */
        /* <DEDUP_REMOVED lines=13> */
[----:B0-----:R-:W-:-:S07]  /*07e0*/  SHF.L.U32 R0, R37, 0x10, RZ ;  /* 0x0000001025007819 */ /* 0x001fce00000006ff */
.L_x_4522:
[----:B0123--:R-:W0:Y:S01]  /*07f0*/  LDC.64 R142, c[0x0][0x250] ;  /* 0x00009400ff8e7b82 */ /* 0x00fe220000000a00 */
[----:B------:R-:W-:-:S07]  /*0800*/  SHF.R.S32.HI R144, RZ, 0x1f, R19 ;  /* 0x0000001fff907819 */ /* 0x000fce0000011413 */
[----:B------:R-:W1:Y:S01]  /*0810*/  @P1 LDC.64 R140, c[0x0][0x270] ;  /* 0x00009c00ff8c1b82 */ /* 0x000e620000000a00 */
[----:B0-----:R-:W-:-:S06]  /*0820*/  IMAD.WIDE R142, R19, 0x4, R142 ;  /* 0x00000004138e7825 */ /* 0x001fcc00078e028e */
[----:B------:R-:W2:Y:S01]  /*0830*/  LDG.E R142, desc[UR4][R142.64] ;  /* 0x000000048e8e7981 */ /* 0x000ea2000c1e1900 */
[----:B-1----:R-:W-:-:S04]  /*0840*/  @P1 LEA R222, P0, R19, R140, 0x1 ;  /* 0x0000008c13de1211 */ /* 0x002fc800078008ff */
[----:B------:R-:W-:Y:S02]  /*0850*/  @P1 LEA.HI.X R223, R19, R141, R144, 0x1, P0 ;  /* 0x0000008d13df1211 */ /* 0x000fe400000f0c90 */
[----:B------:R-:W0:Y:S01]  /*0860*/  LDC.64 R140, c[0x0][0x258] ;  /* 0x00009600ff8c7b82 */ /* 0x000e220000000a00 */
[----:B------:R-:W-:Y:S02]  /*0870*/  MOV R154, UR13 ;  /* 0x0000000d009a7c02 */ /* 0x000fe40008000f00 */
[----:B------:R-:W-:Y:S01]  /*0880*/  LOP3.LUT R152, R153, 0x7f, RZ, 0xc0, !PT ;  /* 0x0000007f99987812 */ /* 0x000fe200078ec0ff */
[----:B------:R-:W-:Y:S01]  /*0890*/  BSSY B0, `(.L_x_4505) ;  /* 0x0000061000007945 */ /* 0x000fe20003800000 */
[----:B------:R-:W-:Y:S01]  /*08a0*/  ISETP.NE.AND P6, PT, R18, RZ, PT ;  /* 0x000000ff1200720c */ /* 0x000fe20003fc5270 */
[----:B------:R-:W-:Y:S01]  /*08b0*/  IMAD R144, R19, R154, RZ ;  /* 0x0000009a13907224 */ /* 0x000fe200078e02ff */
[----:B------:R1:W5:Y:S04]  /*08c0*/  @P1 LDG.E.U16 R222, desc[UR4][R222.64] ;  /* 0x00000004dede1981 */ /* 0x000368000c1e1500 */
[----:B------:R-:W-:-:S04]  /*08d0*/  SHF.R.S32.HI R145, RZ, 0x1f, R144 ;  /* 0x0000001fff917819 */ /* 0x000fc80000011490 */
[----:B------:R-:W-:-:S04]  /*08e0*/  LEA.HI R145, R145, R144, RZ, 0x3 ;  /* 0x0000009091917211 */ /* 0x000fc800078f18ff */
[----:B------:R-:W-:Y:S01]  /*08f0*/  LEA.HI.SX32 R155, R145, R152, 0x1d ;  /* 0x00000098919b7211 */ /* 0x000fe200078feaff */
[----:B0-----:R-:W-:Y:S01]  /*0900*/  IMAD.WIDE R140, R19, 0x4, R140 ;  /* 0x00000004138c7825 */ /* 0x001fe200078e028c */
[----:B-1----:R-:W-:Y:S02]  /*0910*/  MOV R223, RZ ;  /* 0x000000ff00df7202 */ /* 0x002fe40000000f00 */
[----:B------:R-:W-:Y:S02]  /*0920*/  MOV R224, RZ ;  /* 0x000000ff00e07202 */ /* 0x000fe40000000f00 */
[----:B------:R0:W5:Y:S01]  /*0930*/  LDG.E R156, desc[UR4][R140.64] ;  /* 0x000000048c9c7981 */ /* 0x000162000c1e1900 */
[----:B------:R-:W-:Y:S02]  /*0940*/  MOV R225, R155 ;  /* 0x0000009b00e17202 */ /* 0x000fe40000000f00 */
[----:B0-----:R-:W-:Y:S02]  /*0950*/  P2R R140, PR, RZ, 0x40 ;  /* 0x00000040ff8c7803 */ /* 0x001fe40000000000 */
[----:B--2---:R-:W-:Y:S01]  /*0960*/  FSEL R221, R142, RZ, !P6 ;  /* 0x000000ff8edd7208 */ /* 0x004fe20007000000 */
[----:B------:R-:W-:Y:S06]  /*0970*/  @!P5 BRA `(.L_x_4506) ;  /* 0x000000040048d947 */ /* 0x000fec0003800000 */
[----:B------:R-:W0:Y:S01]  /*0980*/  LDC.64 R148, c[0x0][0x2b8] ;  /* 0x0000ae00ff947b82 */ /* 0x000e220000000a00 */
[----:B------:R-:W-:-:S04]  /*0990*/  LEA R210, P0, R155, UR10, 0x5 ;  /* 0x0000000a9bd27c11 */ /* 0x000fc8000f8028ff */
[----:B------:R-:W-:Y:S02]  /*09a0*/  LEA.HI.X R211, R155, UR11, RZ, 0x5, P0 ;  /* 0x0000000b9bd37c11 */ /* 0x000fe400080f2cff */
[----:B------:R-:W-:-:S03]  /*09b0*/  ISETP.NE.U32.AND P0, PT, RZ, UR8, PT ;  /* 0x00000008ff007c0c */ /* 0x000fc6000bf05070 */
[----:B------:R-:W2:Y:S01]  /*09c0*/  LDG.E.128 R144, desc[UR4][R210.64] ;  /* 0x00000004d2907981 */ /* 0x000ea2000c1e1d00 */
[----:B------:R-:W-:-:S03]  /*09d0*/  ISETP.NE.AND.EX P0, PT, RZ, UR9, PT, P0 ;  /* 0x00000009ff007c0c */ /* 0x000fc6000bf05300 */
[----:B------:R-:W3:Y:S01]  /*09e0*/  LDG.E.128 R140, desc[UR4][R210.64+0x10] ;  /* 0x00001004d28c7981 */ /* 0x000ee2000c1e1d00 */
[----:B0-----:R-:W-:-:S09]  /*09f0*/  IMAD.WIDE.U32 R148, R155, 0x10, R148 ;  /* 0x000000109b947825 */ /* 0x001fd200078e0094 */
[----:B------:R-:W-:-:S04]  /*0a00*/  @P0 LEA R208, P6, R155, UR8, 0x5 ;  /* 0x000000089bd00c11 */ /* 0x000fc8000f8c28ff */
[C---:B------:R-:W-:Y:S01]  /*0a10*/  @P0 LEA.HI.X R209, R155.reuse, UR9, RZ, 0x5, P6 ;  /* 0x000000099bd10c11 */ /* 0x040fe2000b0f2cff */
[----:B------:R-:W4:Y:S04]  /*0a20*/  LDG.E.128 R148, desc[UR4][R148.64] ;  /* 0x0000000494947981 */ /* 0x000f28000c1e1d00 */
[----:B------:R-:W5:Y:S04]  /*0a30*/  @P0 LDG.E.128 R108, desc[UR4][R208.64] ;  /* 0x00000004d06c0981 */ /* 0x000f68000c1e1d00 */
[----:B------:R0:W5:Y:S01]  /*0a40*/  @P0 LDG.E.128 R112, desc[UR4][R208.64+0x10] ;  /* 0x00001004d0700981 */ /* 0x000162000c1e1d00 */
[----:B------:R-:W-:Y:S01]  /*0a50*/  IADD3 R225, R155, 0x80, RZ ;  /* 0x000000809be17810 */ /* 0x000fe20007ffe0ff */
[----:B--2---:R-:W-:-:S04]  /*0a60*/  FADD.FTZ R3, -R221, R144 ;  /* 0x00000090dd037221 */ /* 0x004fc80000010100 */
[C---:B-----5:R-:W-:Y:S01]  /*0a70*/  FMUL.FTZ R3, R156.reuse, R3 ;  /* 0x000000039c037220 */ /* 0x060fe20000410000 */
[C---:B------:R-:W-:Y:S01]  /*0a80*/  FADD.FTZ R145, -R221.reuse, R145 ;  /* 0x00000091dd917221 */ /* 0x040fe20000010100 */
[C---:B------:R-:W-:Y:S01]  /*0a90*/  FADD.FTZ R217, -R221.reuse, R146 ;  /* 0x00000092ddd97221 */ /* 0x040fe20000010100 */
[----:B---3--:R-:W-:Y:S02]  /*0aa0*/  FADD.FTZ R223, -R221, R143 ;  /* 0x0000008fdddf7221 */ /* 0x008fe40000010100 */
[----:B------:R-:W-:Y:S01]  /*0ab0*/  FMUL.FTZ R218, R156, R145 ;  /* 0x000000919cda7220 */ /* 0x000fe20000410000 */
[C---:B----4-:R-:W-:Y:S02]  /*0ac0*/  SHF.L.U32 R220, R148.reuse, 0x10, RZ ;  /* 0x0000001094dc7819 */ /* 0x050fe400000006ff */
[----:B------:R-:W-:-:S03]  /*0ad0*/  PRMT R144, R148, 0x7632, R144 ;  /* 0x0000763294907816 */ /* 0x000fc60000000090 */
[----:B------:R-:W-:Y:S01]  /*0ae0*/  FADD.FTZ R76, R76, R220 ;  /* 0x000000dc4c4c7221 */ /* 0x000fe20000010000 */
[----:B------:R-:W-:Y:S01]  /*0af0*/  SHF.L.U32 R144, R144, 0x10, RZ ;  /* 0x0000001090907819 */ /* 0x000fe200000006ff */
[-C--:B------:R-:W-:Y:S01]  /*0b00*/  FFMA.FTZ R44, R3, R220.reuse, R44 ;  /* 0x000000dc032c7223 */ /* 0x080fe2000001002c */
[----:B------:R-:W-:Y:S01]  /*0b10*/  FMUL.FTZ R220, R35, R220 ;  /* 0x000000dc23dc7220 */ /* 0x000fe20000410000 */
[----:B------:R-:W-:Y:S02]  /*0b20*/  PRMT R146, R149, 0x7632, R146 ;  /* 0x0000763295927816 */ /* 0x000fe40000000092 */
[C---:B------:R-:W-:Y:S02]  /*0b30*/  PRMT R203, R151.reuse, 0x7632, R203 ;  /* 0x0000763297cb7816 */ /* 0x040fe400000000cb */
[----:B------:R-:W-:Y:S01]  /*0b40*/  SHF.L.U32 R205, R151, 0x10, RZ ;  /* 0x0000001097cd7819 */ /* 0x000fe200000006ff */
[----:B------:R-:W-:Y:S01]  /*0b50*/  FADD.FTZ R151, -R221, R141 ;  /* 0x0000008ddd977221 */ /* 0x000fe20000010100 */
[----:B------:R-:W-:Y:S01]  /*0b60*/  SHF.L.U32 R149, R149, 0x10, RZ ;  /* 0x0000001095957819 */ /* 0x000fe200000006ff */
[----:B------:R-:W-:Y:S01]  /*0b70*/  FMUL.FTZ R216, R17, R144 ;  /* 0x0000009011d87220 */ /* 0x000fe20000410000 */
[----:B------:R-:W-:Y:S01]  /*0b80*/  FADD.FTZ R141, RZ, R220 ;  /* 0x000000dcff8d7221 */ /* 0x000fe20000010000 */
[----:B------:R-:W-:Y:S01]  /*0b90*/  FFMA.FTZ R143, R3, R220, RZ ;  /* 0x000000dc038f7223 */ /* 0x000fe200000100ff */
[C---:B------:R-:W-:Y:S01]  /*0ba0*/  FADD.FTZ R213, -R221.reuse, R140 ;  /* 0x0000008cddd57221 */ /* 0x040fe20000010100 */
[C---:B------:R-:W-:Y:S01]  /*0bb0*/  FADD.FTZ R207, -R221.reuse, R142 ;  /* 0x0000008eddcf7221 */ /* 0x040fe20000010100 */
[----:B------:R-:W-:Y:S01]  /*0bc0*/  SHF.L.U32 R146, R146, 0x10, RZ ;  /* 0x0000001092927819 */ /* 0x000fe200000006ff */
[----:B------:R-:W-:Y:S01]  /*0bd0*/  FADD.FTZ R147, -R221, R147 ;  /* 0x00000093dd937221 */ /* 0x000fe20000010100 */
[----:B------:R-:W-:Y:S01]  /*0be0*/  FMUL.FTZ R217, R156, R217 ;  /* 0x000000d99cd97220 */ /* 0x000fe20000410000 */
[----:B------:R-:W-:Y:S01]  /*0bf0*/  FMUL.FTZ R215, R34, R149 ;  /* 0x0000009522d77220 */ /* 0x000fe20000410000 */
[----:B------:R-:W-:Y:S01]  /*0c00*/  FADD.FTZ R140, R141, R216 ;  /* 0x000000d88d8c7221 */ /* 0x000fe20000010000 */
[----:B------:R-:W-:Y:S01]  /*0c10*/  FFMA.FTZ R142, R218, R216, R143 ;  /* 0x000000d8da8e7223 */ /* 0x000fe2000001008f */
[----:B------:R-:W-:Y:S01]  /*0c20*/  PRMT R148, R150, 0x7632, R148 ;  /* 0x0000763296947816 */ /* 0x000fe20000000094 */
        /* <DEDUP_REMOVED lines=11> */
[----:B------:R-:W-:Y:S01]  /*0ce0*/  FMUL.FTZ R210, R156, R151 ;  /* 0x000000979cd27220 */ /* 0x000fe20000410000 */
[----:B0-----:R-:W-:Y:S01]  /*0cf0*/  FMUL.FTZ R209, R15, R148 ;  /* 0x000000940fd17220 */ /* 0x001fe20000410000 */
[----:B------:R-:W-:Y:S01]  /*0d00*/  FADD.FTZ R140, R140, R211 ;  /* 0x000000d38c8c7221 */ /* 0x000fe20000010000 */
[----:B------:R-:W-:Y:S01]  /*0d10*/  FFMA.FTZ R141, R213, R211, R142 ;  /* 0x000000d3d58d7223 */ /* 0x000fe2000001008e */
[----:B------:R-:W-:Y:S01]  /*0d20*/  FADD.FTZ R78, R78, R149 ;  /* 0x000000954e4e7221 */ /* 0x000fe20000010000 */
[----:B------:R-:W-:Y:S01]  /*0d30*/  FFMA.FTZ R46, R217, R149, R46 ;  /* 0x00000095d92e7223 */ /* 0x000fe2000001002e */
[----:B------:R-:W-:Y:S01]  /*0d40*/  SHF.L.U32 R149, R203, 0x10, RZ ;  /* 0x00000010cb957819 */ /* 0x000fe200000006ff */
[----:B------:R-:W-:Y:S01]  /*0d50*/  FADD.FTZ R82, R82, R205 ;  /* 0x000000cd52527221 */ /* 0x000fe20000010000 */
[CC--:B------:R-:W-:Y:S01]  /*0d60*/  FFMA.FTZ R50, R207.reuse, R205.reuse, R50 ;  /* 0x000000cdcf327223 */ /* 0x0c0fe20000010032 */
        /* <DEDUP_REMOVED lines=19> */
.L_x_4506:
[----:B------:R-:W-:Y:S05]  /*0ea0*/  BSYNC B0 ;  /* 0x0000000000007941 */ /* 0x000fea0003800000 */
.L_x_4505:
[----:B------:R-:W-:Y:S04]  /*0eb0*/  BSSY B0, `(.L_x_4507) ;  /* 0x0000054000007945 */ /* 0x000fe80003800000 */
[----:B------:R-:W-:Y:S05]  /*0ec0*/  @!P4 BRA `(.L_x_4508) ;  /* 0x000000040048c947 */ /* 0x000fea0003800000 */
        /* <DEDUP_REMOVED lines=14> */
[C---:B--2---:R-:W-:Y:S01]  /*0fb0*/  FADD.FTZ R165, -R221.reuse, R140 ;  /* 0x0000008cdda57221 */ /* 0x044fe20000010100 */
[C---:B------:R-:W-:Y:S01]  /*0fc0*/  FADD.FTZ R199, -R221.reuse, R142 ;  /* 0x0000008eddc77221 */ /* 0x040fe20000010100 */
[----:B------:R-:W-:-:S02]  /*0fd0*/  FADD.FTZ R167, -R221, R143 ;  /* 0x0000008fdda77221 */ /* 0x000fc40000010100 */
[C---:B0----5:R-:W-:Y:S01]  /*0fe0*/  FMUL.FTZ R161, R156.reuse, R165 ;  /* 0x000000a59ca17220 */ /* 0x061fe20000410000 */
[----:B------:R-:W-:Y:S01]  /*0ff0*/  FMUL.FTZ R199, R156, R199 ;  /* 0x000000c79cc77220 */ /* 0x000fe20000410000 */
[----:B------:R-:W-:-:S04]  /*1000*/  FADD.FTZ R141, -R221, R141 ;  /* 0x0000008ddd8d7221 */ /* 0x000fc80000010100 */
[----:B------:R-:W-:Y:S01]  /*1010*/  FMUL.FTZ R204, R156, R141 ;  /* 0x0000008d9ccc7220 */ /* 0x000fe20000410000 */
[C---:B----4-:R-:W-:Y:S02]  /*1020*/  SHF.L.U32 R206, R144.reuse, 0x10, RZ ;  /* 0x0000001090ce7819 */ /* 0x050fe400000006ff */
[----:B------:R-:W-:Y:S02]  /*1030*/  PRMT R140, R144, 0x7632, R140 ;  /* 0x00007632908c7816 */ /* 0x000fe4000000008c */
[C---:B------:R-:W-:Y:S02]  /*1040*/  PRMT R143, R145.reuse, 0x7632, R143 ;  /* 0x00007632918f7816 */ /* 0x040fe4000000008f */
[----:B------:R-:W-:Y:S01]  /*1050*/  SHF.L.U32 R145, R145, 0x10, RZ ;  /* 0x0000001091917819 */ /* 0x000fe200000006ff */
[----:B------:R-:W-:Y:S01]  /*1060*/  FADD.FTZ R84, R84, R206 ;  /* 0x000000ce54547221 */ /* 0x000fe20000010000 */
[----:B------:R-:W-:Y:S01]  /*1070*/  PRMT R162, R147, 0x7632, R162 ;  /* 0x0000763293a27816 */ /* 0x000fe200000000a2 */
[-C--:B------:R-:W-:Y:S01]  /*1080*/  FFMA.FTZ R52, R161, R206.reuse, R52 ;  /* 0x000000cea1347223 */ /* 0x080fe20000010034 */
[----:B------:R-:W-:Y:S01]  /*1090*/  SHF.L.U32 R142, R140, 0x10, RZ ;  /* 0x000000108c8e7819 */ /* 0x000fe200000006ff */
[----:B------:R-:W-:Y:S01]  /*10a0*/  FMUL.FTZ R206, R31, R206 ;  /* 0x000000ce1fce7220 */ /* 0x000fe20000410000 */
[----:B------:R-:W-:Y:S01]  /*10b0*/  FADD.FTZ R86, R86, R145 ;  /* 0x0000009156567221 */ /* 0x000fe20000010000 */
[-C--:B------:R-:W-:Y:S01]  /*10c0*/  FFMA.FTZ R54, R199, R145.reuse, R54 ;  /* 0x00000091c7367223 */ /* 0x080fe20000010036 */
[----:B------:R-:W-:Y:S01]  /*10d0*/  FMUL.FTZ R158, R30, R145 ;  /* 0x000000911e9e7220 */ /* 0x000fe20000410000 */
[----:B------:R-:W-:-:S02]  /*10e0*/  SHF.L.U32 R143, R143, 0x10, RZ ;  /* 0x000000108f8f7819 */ /* 0x000fc400000006ff */
[----:B------:R-:W-:Y:S01]  /*10f0*/  SHF.L.U32 R145, R162, 0x10, RZ ;  /* 0x00000010a2917819 */ /* 0x000fe200000006ff */
        /* <DEDUP_REMOVED lines=8> */
[----:B------:R-:W-:Y:S01]  /*1180*/  FFMA.FTZ R140, R204, R201, R141 ;  /* 0x000000c9cc8c7223 */ /* 0x000fe2000001008d */
[C---:B------:R-:W-:Y:S01]  /*1190*/  PRMT R144, R146.reuse, 0x7632, R144 ;  /* 0x0000763292907816 */ /* 0x040fe20000000090 */
[----:B------:R-:W-:Y:S01]  /*11a0*/  FADD.FTZ R85, R85, R142 ;  /* 0x0000008e55557221 */ /* 0x000fe20000010000 */
[----:B------:R-:W-:Y:S01]  /*11b0*/  SHF.L.U32 R146, R146, 0x10, RZ ;  /* 0x0000001092927819 */ /* 0x000fe200000006ff */
[----:B------:R-:W-:Y:S01]  /*11c0*/  FFMA.FTZ R53, R204, R142, R53 ;  /* 0x0000008ecc357223 */ /* 0x000fe20000010035 */
[----:B---3--:R-:W-:Y:S01]  /*11d0*/  FADD.FTZ R163, -R221, R148 ;  /* 0x00000094dda37221 */ /* 0x008fe20000010100 */
        /* <DEDUP_REMOVED lines=8> */
[----:B------:R-:W-:Y:S01]  /*1260*/  SHF.L.U32 R227, R147, 0x10, RZ ;  /* 0x0000001093e37819 */ /* 0x000fe200000006ff */
        /* <DEDUP_REMOVED lines=21> */
[C---:B------:R-:W-:Y:S01]  /*13c0*/  FFMA.FTZ R59, R170.reuse, R145, R59 ;  /* 0x00000091aa3b7223 */ /* 0x040fe2000001003b */
[----:B------:R-:W-:Y:S01]  /*13d0*/  FADD.FTZ R223, R143, R168 ;  /* 0x000000a88fdf7221 */ /* 0x000fe20000010000 */
[----:B------:R-:W-:-:S07]  /*13e0*/  FFMA.FTZ R224, R170, R168, R141 ;  /* 0x000000a8aae07223 */ /* 0x000fce000001008d */
.L_x_4508:
[----:B------:R-:W-:Y:S05]  /*13f0*/  BSYNC B0 ;  /* 0x0000000000007941 */ /* 0x000fea0003800000 */
.L_x_4507:
        /* <DEDUP_REMOVED lines=18> */
[C---:B------:R-:W-:Y:S01]  /*1520*/  FADD.FTZ R171, -R221.reuse, R142 ;  /* 0x0000008eddab7221 */ /* 0x040fe20000010100 */
[----:B------:R-:W-:Y:S01]  /*1530*/  FADD.FTZ R179, -R221, R143 ;  /* 0x0000008fddb37221 */ /* 0x000fe20000010100 */
[----:B-----5:R-:W-:-:S02]  /*1540*/  FMUL.FTZ R159, R156, R159 ;  /* 0x0000009f9c9f7220 */ /* 0x020fc40000410000 */
[C---:B------:R-:W-:Y:S01]  /*1550*/  FMUL.FTZ R171, R156.reuse, R171 ;  /* 0x000000ab9cab7220 */ /* 0x040fe20000410000 */
[C---:B------:R-:W-:Y:S01]  /*1560*/  FMUL.FTZ R180, R156.reuse, R179 ;  /* 0x000000b39cb47220 */ /* 0x040fe20000410000 */
[----:B------:R-:W-:Y:S01]  /*1570*/  FMUL.FTZ R178, R156, R177 ;  /* 0x000000b19cb27220 */ /* 0x000fe20000410000 */
[C---:B----4-:R-:W-:Y:S02]  /*1580*/  PRMT R140, R144.reuse, 0x7632, R140 ;  /* 0x00007632908c7816 */ /* 0x050fe4000000008c */
[----:B------:R-:W-:Y:S02]  /*1590*/  SHF.L.U32 R141, R144, 0x10, RZ ;  /* 0x00000010908d7819 */ /* 0x000fe400000006ff */
[C---:B------:R-:W-:Y:S02]  /*15a0*/  PRMT R143, R145.reuse, 0x7632, R143 ;  /* 0x00007632918f7816 */ /* 0x040fe4000000008f */
[----:B------:R-:W-:Y:S01]  /*15b0*/  SHF.L.U32 R145, R145, 0x10, RZ ;  /* 0x0000001091917819 */ /* 0x000fe200000006ff */
[----:B0-----:R-:W-:Y:S01]  /*15c0*/  FMUL.FTZ R172, R27, R141 ;  /* 0x0000008d1bac7220 */ /* 0x001fe20000410000 */
[----:B------:R-:W-:-:S02]  /*15d0*/  PRMT R175, R147, 0x7632, R175 ;  /* 0x0000763293af7816 */ /* 0x000fc400000000af */
[----:B------:R-:W-:Y:S01]  /*15e0*/  SHF.L.U32 R142, R140, 0x10, RZ ;  /* 0x000000108c8e7819 */ /* 0x000fe200000006ff */
[----:B------:R-:W-:Y:S01]  /*15f0*/  FADD.FTZ R62, R62, R145 ;  /* 0x000000913e3e7221 */ /* 0x000fe20000010000 */
[----:B------:R-:W-:Y:S01]  /*1600*/  SHF.L.U32 R143, R143, 0x10, RZ ;  /* 0x000000108f8f7819 */ /* 0x000fe200000006ff */
[-C--:B------:R-:W-:Y:S01]  /*1610*/  FFMA.FTZ R94, R171, R145.reuse, R94 ;  /* 0x00000091ab5e7223 */ /* 0x080fe2000001005e */
[----:B------:R-:W-:Y:S01]  /*1620*/  FMUL.FTZ R174, R26, R145 ;  /* 0x000000911aae7220 */ /* 0x000fe20000410000 */
[----:B------:R-:W-:Y:S01]  /*1630*/  SHF.L.U32 R145, R175, 0x10, RZ ;  /* 0x00000010af917819 */ /* 0x000fe200000006ff */
[----:B------:R-:W-:Y:S01]  /*1640*/  FADD.FTZ R60, R60, R141 ;  /* 0x0000008d3c3c7221 */ /* 0x000fe20000010000 */
[----:B------:R-:W-:Y:S01]  /*1650*/  FFMA.FTZ R92, R159, R141, R92 ;  /* 0x0000008d9f5c7223 */ /* 0x000fe2000001005c */
        /* <DEDUP_REMOVED lines=27> */
[----:B------:R-:W-:Y:S01]  /*1810*/  FMUL.FTZ R179, R156, R147 ;  /* 0x000000939cb37220 */ /* 0x000fe20000410000 */
        /* <DEDUP_REMOVED lines=18> */
.L_x_4510:
[----:B------:R-:W-:Y:S05]  /*1940*/  BSYNC B0 ;  /* 0x0000000000007941 */ /* 0x000fea0003800000 */
.L_x_4509:
        /* <DEDUP_REMOVED lines=11> */
[----:B------:R-:W-:Y:S01]  /*1a00*/  @P0 LEA.HI.X R189, R225, UR9, RZ, 0x5, P6 ;  /* 0x00000009e1bd0c11 */ /* 0x000fe2000b0f2cff */
[----:B------:R-:W4:Y:S04]  /*1a10*/  LDG.E.128 R144, desc[UR4][R144.64] ;  /* 0x0000000490907981 */ /* 0x000f28000c1e1d00 */
[----:B------:R-:W5:Y:S04]  /*1a20*/  @P0 LDG.E.128 R132, desc[UR4][R188.64] ;  /* 0x00000004bc840981 */ /* 0x000f68000c1e1d00 */
[----:B------:R0:W5:Y:S01]  /*1a30*/  @P0 LDG.E.128 R136, desc[UR4][R188.64+0x10] ;  /* 0x00001004bc880981 */ /* 0x000162000c1e1d00 */
[C---:B--2---:R-:W-:Y:S01]  /*1a40*/  FADD.FTZ R157, -R221.reuse, R140 ;  /* 0x0000008cdd9d7221 */ /* 0x044fe20000010100 */
[C---:B------:R-:W-:Y:S01]  /*1a50*/  FADD.FTZ R193, -R221.reuse, R141 ;  /* 0x0000008dddc17221 */ /* 0x040fe20000010100 */
[C---:B------:R-:W-:Y:S01]  /*1a60*/  FADD.FTZ R185, -R221.reuse, R142 ;  /* 0x0000008eddb97221 */ /* 0x040fe20000010100 */
[----:B------:R-:W-:Y:S01]  /*1a70*/  FADD.FTZ R195, -R221, R143 ;  /* 0x0000008fddc37221 */ /* 0x000fe20000010100 */
[----:B-----5:R-:W-:-:S02]  /*1a80*/  FMUL.FTZ R157, R156, R157 ;  /* 0x0000009d9c9d7220 */ /* 0x020fc40000410000 */
        /* <DEDUP_REMOVED lines=21> */
[----:B------:R-:W-:Y:S01]  /*1be0*/  FFMA.FTZ R140, R194, R189, R141 ;  /* 0x000000bdc28c7223 */ /* 0x000fe2000001008d */
[C---:B------:R-:W-:Y:S01]  /*1bf0*/  PRMT R144, R146.reuse, 0x7632, R144 ;  /* 0x0000763292907816 */ /* 0x040fe20000000090 */
[----:B------:R-:W-:Y:S01]  /*1c00*/  FADD.FTZ R101, R101, R142 ;  /* 0x0000008e65657221 */ /* 0x000fe20000010000 */
[----:B------:R-:W-:Y:S01]  /*1c10*/  SHF.L.U32 R146, R146, 0x10, RZ ;  /* 0x0000001092927819 */ /* 0x000fe200000006ff */
[----:B------:R-:W-:Y:S01]  /*1c20*/  FFMA.FTZ R69, R194, R142, R69 ;  /* 0x0000008ec2457223 */ /* 0x000fe20000010045 */
[----:B------:R-:W-:Y:S01]  /*1c30*/  FADD.FTZ R103, R103, R191 ;  /* 0x000000bf67677221 */ /* 0x000fe20000010000 */
[-C--:B------:R-:W-:Y:S01]  /*1c40*/  FFMA.FTZ R71, R196, R191.reuse, R71 ;  /* 0x000000bfc4477223 */ /* 0x080fe20000010047 */
[----:B---3--:R-:W-:Y:S01]  /*1c50*/  FADD.FTZ R187, -R221, R148 ;  /* 0x00000094ddbb7221 */ /* 0x008fe20000010100 */
        /* <DEDUP_REMOVED lines=34> */
.L_x_4512:
[----:B------:R-:W-:Y:S05]  /*1e80*/  BSYNC B0 ;  /* 0x0000000000007941 */ /* 0x000fea0003800000 */
.L_x_4511:
        /* <DEDUP_REMOVED lines=28> */
.L_x_4539:
        /* <DEDUP_REMOVED lines=46> */
[----:B------:R-:W-:Y:S01]  /*2330*/  FADD.FTZ R223, R203, -R222 ;  /* 0x800000decbdf7221 */ /* 0x000fe20000010000 */
[C---:B------:R-:W-:Y:S01]  /*2340*/  FMUL.FTZ R142, R156.reuse, R143 ;  /* 0x0000008f9c8e7220 */ /* 0x040fe20000410000 */
        /* <DEDUP_REMOVED lines=10> */
[----:B------:R-:W-:Y:S01]  /*23f0*/  @P6 FADD.FTZ R222, R111, R222 ;  /* 0x000000de6fde6221 */ /* 0x000fe20000010000 */
[----:B------:R-:W-:Y:S01]  /*2400*/  @P6 FADD.FTZ R151, R112, R151 ;  /* 0x0000009770976221 */ /* 0x000fe20000010000 */
[----:B------:R-:W-:Y:S01]  /*2410*/  @P6 FADD.FTZ R224, R113, R224 ;  /* 0x000000e071e06221 */ /* 0x000fe20000010000 */
[----:B------:R-:W-:Y:S01]  /*2420*/  @P6 FADD.FTZ R221, R114, R221 ;  /* 0x000000dd72dd6221 */ /* 0x000fe20000010000 */
[----:B------:R-:W-:Y:S01]  /*2430*/  @P6 FADD.FTZ R226, R115, R226 ;  /* 0x000000e273e26221 */ /* 0x000fe20000010000 */
[----:B------:R-:W-:Y:S01]  /*2440*/  ISETP.NE.U32.AND P6, PT, RZ, UR14, PT ;  /* 0x0000000eff007c0c */ /* 0x000fe2000bfc5070 */
[----:B------:R-:W0:Y:S01]  /*2450*/  LDC.64 R144, c[0x0][0x2f8] ;  /* 0x0000be00ff907b82 */ /* 0x000e220000000a00 */
[----:B------:R-:W-:-:S02]  /*2460*/  FMUL.FTZ R140, R141, R150 ;  /* 0x000000968d8c7220 */ /* 0x000fc40000410000 */
[----:B------:R-:W-:-:S04]  /*2470*/  ISETP.NE.AND.EX P6, PT, RZ, UR15, PT, P6 ;  /* 0x0000000fff007c0c */ /* 0x000fc8000bfc5360 */
[----:B------:R-:W-:Y:S01]  /*2480*/  SEL R124, R141, R124, P6 ;  /* 0x0000007c8d7c7207 */ /* 0x000fe20003000000 */
[CC--:B------:R-:W-:Y:S01]  /*2490*/  FMUL.FTZ R141, R142.reuse, R150.reuse ;  /* 0x000000968e8d7220 */ /* 0x0c0fe20000410000 */
[----:B------:R-:W-:Y:S01]  /*24a0*/  SEL R125, R142, R125, P6 ;  /* 0x0000007d8e7d7207 */ /* 0x000fe20003000000 */
[----:B------:R-:W-:Y:S01]  /*24b0*/  FMUL.FTZ R142, R151, R150 ;  /* 0x00000096978e7220 */ /* 0x000fe20000410000 */
[C---:B------:R-:W-:Y:S01]  /*24c0*/  SEL R126, R143.reuse, R126, P6 ;  /* 0x0000007e8f7e7207 */ /* 0x040fe20003000000 */
[-C--:B------:R-:W-:Y:S01]  /*24d0*/  FMUL.FTZ R143, R143, R150.reuse ;  /* 0x000000968f8f7220 */ /* 0x080fe20000410000 */
[C---:B------:R-:W-:Y:S01]  /*24e0*/  SEL R127, R222.reuse, R127, P6 ;  /* 0x0000007fde7f7207 */ /* 0x040fe20003000000 */
[----:B------:R-:W-:Y:S01]  /*24f0*/  FMUL.FTZ R222, R222, R150 ;  /* 0x00000096dede7220 */ /* 0x000fe20000410000 */
[----:B------:R-:W-:Y:S01]  /*2500*/  SEL R64, R151, R64, P6 ;  /* 0x0000004097407207 */ /* 0x000fe20003000000 */
[----:B------:R-:W1:Y:S01]  /*2510*/  @P6 LDC.64 R146, c[0x0][0x308] ;  /* 0x0000c200ff926b82 */ /* 0x000e620000000a00 */
[C---:B------:R-:W-:Y:S01]  /*2520*/  SEL R66, R221.reuse, R66, P6 ;  /* 0x00000042dd427207 */ /* 0x040fe20003000000 */
[-C--:B------:R-:W-:Y:S01]  /*2530*/  FMUL.FTZ R151, R224, R150.reuse ;  /* 0x00000096e0977220 */ /* 0x080fe20000410000 */
[C---:B------:R-:W-:Y:S01]  /*2540*/  SEL R67, R226.reuse, R67, P6 ;  /* 0x00000043e2437207 */ /* 0x040fe20003000000 */
[-C--:B------:R-:W-:Y:S01]  /*2550*/  FMUL.FTZ R221, R221, R150.reuse ;  /* 0x00000096dddd7220 */ /* 0x080fe20000410000 */
[----:B------:R-:W-:Y:S01]  /*2560*/  FMUL.FTZ R226, R226, R150 ;  /* 0x00000096e2e27220 */ /* 0x000fe20000410000 */
[----:B------:R-:W-:-:S02]  /*2570*/  F2FP.BF16.F32.PACK_AB R140, R141, R140 ;  /* 0x0000008c8d8c723e */ /* 0x000fc400000010ff */
[----:B------:R-:W-:Y:S01]  /*2580*/  SEL R65, R224, R65, P6 ;  /* 0x00000041e0417207 */ /* 0x000fe20003000000 */
[----:B0-----:R-:W-:Y:S01]  /*2590*/  IMAD.WIDE.U32 R144, R155, 0x10, R144 ;  /* 0x000000109b907825 */ /* 0x001fe200078e0090 */
[----:B------:R-:W-:Y:S02]  /*25a0*/  F2FP.BF16.F32.PACK_AB R141, R222, R143 ;  /* 0x0000008fde8d723e */ /* 0x000fe400000010ff */
[----:B------:R-:W-:Y:S02]  /*25b0*/  F2FP.BF16.F32.PACK_AB R142, R151, R142 ;  /* 0x0000008e978e723e */ /* 0x000fe400000010ff */
[----:B------:R-:W-:Y:S01]  /*25c0*/  F2FP.BF16.F32.PACK_AB R143, R226, R221 ;  /* 0x000000dde28f723e */ /* 0x000fe200000010ff */
[C---:B-1----:R-:W-:Y:S01]  /*25d0*/  @P6 IMAD.WIDE.U32 R146, R155.reuse, 0x20, R146 ;  /* 0x000000209b926825 */ /* 0x042fe200078e0092 */
[----:B------:R-:W-:-:S04]  /*25e0*/  IADD3 R155, R155, 0x80, RZ ;  /* 0x000000809b9b7810 */ /* 0x000fc80007ffe0ff */
[----:B------:R0:W-:Y:S04]  /*25f0*/  @P6 STG.E.128 desc[UR4][R146.64], R124 ;  /* 0x0000007c92006986 */ /* 0x0001e8000c101d04 */
[----:B------:R0:W-:Y:S04]  /*2600*/  @P6 STG.E.128 desc[UR4][R146.64+0x10], R64 ;  /* 0x0000104092006986 */ /* 0x0001e8000c101d04 */
[----:B------:R0:W-:Y:S02]  /*2610*/  STG.E.128 desc[UR4][R144.64], R140 ;  /* 0x0000008c90007986 */ /* 0x0001e4000c101d04 */
.L_x_4515:
[----:B------:R-:W-:Y:S05]  /*2620*/  BSYNC B0 ;  /* 0x0000000000007941 */ /* 0x000fea0003800000 */
.L_x_4514:
[----:B------:R-:W-:Y:S04]  /*2630*/  BSSY B0, `(.L_x_4516) ;  /* 0x0000042000007945 */ /* 0x000fe80003800000 */
[----:B------:R-:W-:Y:S05]  /*2640*/  @!P4 BRA `(.L_x_4517) ;  /* 0x000000040000c947 */ /* 0x000fea0003800000 */
[----:B------:R-:W-:Y:S01]  /*2650*/  ISETP.NE.U32.AND P6, PT, RZ, UR8, PT ;  /* 0x00000008ff007c0c */ /* 0x000fe2000bfc5070 */
[-CC-:B0-----:R-:W-:Y:S01]  /*2660*/  FFMA.FTZ R140, R204, R148.reuse, R149.reuse ;  /* 0x00000094cc8c7223 */ /* 0x181fe20000010095 */
        /* <DEDUP_REMOVED lines=62> */
.L_x_4517:
[----:B------:R-:W-:Y:S05]  /*2a50*/  BSYNC B0 ;  /* 0x0000000000007941 */ /* 0x000fea0003800000 */
.L_x_4516:
[----:B------:R-:W-:Y:S04]  /*2a60*/  BSSY B0, `(.L_x_4518) ;  /* 0x0000042000007945 */ /* 0x000fe80003800000 */
[----:B------:R-:W-:Y:S05]  /*2a70*/  @!P3 BRA `(.L_x_4519) ;  /* 0x000000040000b947 */ /* 0x000fea0003800000 */
[----:B------:R-:W-:Y:S01]  /*2a80*/  ISETP.NE.U32.AND P6, PT, RZ, UR8, PT ;  /* 0x00000008ff007c0c */ /* 0x000fe2000bfc5070 */
[-CC-:B01----:R-:W-:Y:S01]  /*2a90*/  FFMA.FTZ R140, R178, R148.reuse, R149.reuse ;  /* 0x00000094b28c7223 */ /* 0x183fe20000010095 */
        /* <DEDUP_REMOVED lines=62> */
.L_x_4519:
[----:B------:R-:W-:Y:S05]  /*2e80*/  BSYNC B0 ;  /* 0x0000000000007941 */ /* 0x000fea0003800000 */
.L_x_4518:
[----:B------:R-:W-:Y:S04]  /*2e90*/  BSSY B0, `(.L_x_4520) ;  /* 0x0000041000007945 */ /* 0x000fe80003800000 */
[----:B------:R-:W-:Y:S05]  /*2ea0*/  @!P2 BRA `(.L_x_4521) ;  /* 0x0000000000fca947 */ /* 0x000fea0003800000 */
[----:B------:R-:W-:Y:S01]  /*2eb0*/  ISETP.NE.U32.AND P6, PT, RZ, UR8, PT ;  /* 0x00000008ff007c0c */ /* 0x000fe2000bfc5070 */
[-CC-:B012---:R-:W-:Y:S01]  /*2ec0*/  FFMA.FTZ R140, R194, R148.reuse, R149.reuse ;  /* 0x00000094c28c7223 */ /* 0x187fe20000010095 */
[-CC-:B------:R-:W-:Y:S01]  /*2ed0*/  FFMA.FTZ R141, R157, R148.reuse, R149.reuse ;  /* 0x000000949d8d7223 */ /* 0x180fe20000010095 */
[-CC-:B------:R-:W-:Y:S01]  /*2ee0*/  FFMA.FTZ R145, R185, R148.reuse, R149.reuse ;  /* 0x00000094b9917223 */ /* 0x180fe20000010095 */
[-CC-:B------:R-:W-:Y:S01]  /*2ef0*/  FFMA.FTZ R142, R196, R148.reuse, R149.reuse ;  /* 0x00000094c48e7223 */ /* 0x180fe20000010095 */
        /* <DEDUP_REMOVED lines=31> */
[-C--:B------:R-:W-:Y:S01]  /*30f0*/  FMUL.FTZ R140, R141, R150.reuse ;  /* 0x000000968d8c7220 */ /* 0x080fe20000410000 */
[----:B------:R-:W-:Y:S01]  /*3100*/  FMUL.FTZ R149, R222, R150 ;  /* 0x00000096de957220 */ /* 0x000fe20000410000 */
        /* <DEDUP_REMOVED lines=9> */
[C---:B------:R-:W-:Y:S01]  /*31a0*/  SEL R66, R219.reuse, R66, P6 ;  /* 0x00000042db427207 */ /* 0x040fe20003000000 */
[----:B------:R-:W1:Y:S01]  /*31b0*/  @P6 LDC.64 R144, c[0x0][0x308] ;  /* 0x0000c200ff906b82 */ /* 0x000e620000000a00 */
[-C--:B------:R-:W-:Y:S01]  /*31c0*/  FMUL.FTZ R219, R219, R150.reuse ;  /* 0x00000096dbdb7220 */ /* 0x080fe20000410000 */
[----:B------:R-:W-:Y:S01]  /*31d0*/  FMUL.FTZ R150, R156, R150 ;  /* 0x000000969c967220 */ /* 0x000fe20000410000 */
[----:B------:R-:W-:-:S02]  /*31e0*/  F2FP.BF16.F32.PACK_AB R140, R141, R140 ;  /* 0x0000008c8d8c723e */ /* 0x000fc400000010ff */
[----:B------:R-:W-:Y:S02]  /*31f0*/  SEL R64, R151, R64, P6 ;  /* 0x0000004097407207 */ /* 0x000fe40003000000 */
[----:B------:R-:W-:Y:S01]  /*3200*/  SEL R65, R222, R65, P6 ;  /* 0x00000041de417207 */ /* 0x000fe20003000000 */
[----:B0-----:R-:W-:Y:S01]  /*3210*/  IMAD.WIDE.U32 R146, R155, 0x10, R146 ;  /* 0x000000109b927825 */ /* 0x001fe200078e0092 */
[----:B------:R-:W-:Y:S02]  /*3220*/  SEL R67, R156, R67, P6 ;  /* 0x000000439c437207 */ /* 0x000fe40003000000 */
[----:B------:R-:W-:Y:S02]  /*3230*/  F2FP.BF16.F32.PACK_AB R141, R148, R143 ;  /* 0x0000008f948d723e */ /* 0x000fe400000010ff */
[----:B------:R-:W-:Y:S02]  /*3240*/  F2FP.BF16.F32.PACK_AB R142, R149, R142 ;  /* 0x0000008e958e723e */ /* 0x000fe400000010ff */
[----:B------:R-:W-:Y:S01]  /*3250*/  F2FP.BF16.F32.PACK_AB R143, R150, R219 ;  /* 0x000000db968f723e */ /* 0x000fe200000010ff */
[----:B-1----:R-:W-:-:S05]  /*3260*/  @P6 IMAD.WIDE.U32 R144, R155, 0x20, R144 ;  /* 0x000000209b906825 */ /* 0x002fca00078e0090 */
[----:B------:R3:W-:Y:S04]  /*3270*/  @P6 STG.E.128 desc[UR4][R144.64], R124 ;  /* 0x0000007c90006986 */ /* 0x0007e8000c101d04 */
[----:B------:R3:W-:Y:S04]  /*3280*/  @P6 STG.E.128 desc[UR4][R144.64+0x10], R64 ;  /* 0x0000104090006986 */ /* 0x0007e8000c101d04 */
[----:B------:R3:W-:Y:S02]  /*3290*/  STG.E.128 desc[UR4][R146.64], R140 ;  /* 0x0000008c92007986 */ /* 0x0007e4000c101d04 */
.L_x_4521:
[----:B------:R-:W-:Y:S05]  /*32a0*/  BSYNC B0 ;  /* 0x0000000000007941 */ /* 0x000fea0003800000 */
.L_x_4520:
[----:B------:R-:W-:Y:S02]  /*32b0*/  IADD3 R19, R19, UR16, RZ ;  /* 0x0000001013137c10 */ /* 0x000fe4000fffe0ff */
[----:B------:R-:W-:Y:S02]  /*32c0*/  SEL R219, RZ, 0x1, P0 ;  /* 0x00000001ffdb7807 */ /* 0x000fe40000000000 */
[----:B------:R-:W-:-:S13]  /*32d0*/  ISETP.GE.AND P6, PT, R19, UR17, PT ;  /* 0x0000001113007c0c */ /* 0x000fda000bfc6270 */
[----:B------:R-:W-:Y:S05]  /*32e0*/  @!P6 BRA `(.L_x_4522) ;  /* 0xffffffd40040e947 */ /* 0x000fea000383ffff */
.L_x_4504:
[----:B------:R-:W4:Y:S01]  /*32f0*/  S2R R0, SR_TID.X ;  /* 0x0000000000007919 */ /* 0x000f220000002100 */
[----:B------:R-:W4:Y:S01]  /*3300*/  S2UR UR6, SR_CTAID.X ;  /* 0x00000000000679c3 */ /* 0x000f220000002500 */
[----:B------:R-:W-:Y:S01]  /*3310*/  BSSY B0, `(.L_x_4523) ;  /* 0x000000e000007945 */ /* 0x000fe20003800000 */
[----:B----4-:R-:W-:-:S05]  /*3320*/  LEA.HI R3, R0, UR6, RZ, 0x19 ;  /* 0x0000000600037c11 */ /* 0x010fca000f8fc8ff */
[----:B------:R-:W-:-:S05]  /*3330*/  IMAD R3, R3, R154, RZ ;  /* 0x0000009a03037224 */ /* 0x000fca00078e02ff */
[----:B-----5:R-:W-:Y:S01]  /*3340*/  LEA.HI R7, R3, R152, RZ, 0x1d ;  /* 0x0000009803077211 */ /* 0x020fe200078fe8ff */
[----:B------:R-:W-:Y:S06]  /*3350*/  @!P5 BRA `(.L_x_4524) ;  /* 0x000000000024d947 */ /* 0x000fec0003800000 */
[----:B------:R-:W4:Y:S08]  /*3360*/  LDC.64 R2, c[0x0][0x2d0] ;  /* 0x0000b400ff027b82 */ /* 0x000f300000000a00 */
[----:B------:R-:W5:Y:S01]  /*3370*/  LDC.64 R4, c[0x0][0x2d8] ;  /* 0x0000b600ff047b82 */ /* 0x000f620000000a00 */
[----:B----4-:R-:W-:-:S05]  /*3380*/  IMAD.WIDE.U32 R2, R7, 0x20, R2 ;  /* 0x0000002007027825 */ /* 0x010fca00078e0002 */
[----:B------:R4:W-:Y:S01]  /*3390*/  STG.E.128 desc[UR4][R2.64], R76 ;  /* 0x0000004c02007986 */ /* 0x0009e2000c101d04 */
[----:B-----5:R-:W-:-:S03]  /*33a0*/  IMAD.WIDE.U32 R4, R7, 0x20, R4 ;  /* 0x0000002007047825 */ /* 0x020fc600078e0004 */
[----:B------:R4:W-:Y:S01]  /*33b0*/  STG.E.128 desc[UR4][R2.64+0x10], R80 ;  /* 0x0000105002007986 */ /* 0x0009e2000c101d04 */
[----:B------:R-:W-:-:S03]  /*33c0*/  IADD3 R7, R7, 0x80, RZ ;  /* 0x0000008007077810 */ /* 0x000fc60007ffe0ff */
[----:B------:R4:W-:Y:S04]  /*33d0*/  STG.E.128 desc[UR4][R4.64], R44 ;  /* 0x0000002c04007986 */ /* 0x0009e8000c101d04 */
[----:B------:R4:W-:Y:S02]  /*33e0*/  STG.E.128 desc[UR4][R4.64+0x10], R48 ;  /* 0x0000103004007986 */ /* 0x0009e4000c101d04 */
.L_x_4524:
[----:B------:R-:W-:Y:S05]  /*33f0*/  BSYNC B0 ;  /* 0x0000000000007941 */ /* 0x000fea0003800000 */
.L_x_4523:
[----:B------:R-:W-:Y:S04]  /*3400*/  BSSY B0, `(.L_x_4525) ;  /* 0x000000b000007945 */ /* 0x000fe80003800000 */
[----:B------:R-:W-:Y:S05]  /*3410*/  @!P4 BRA `(.L_x_4526) ;  /* 0x000000000024c947 */ /* 0x000fea0003800000 */
[----:B----4-:R-:W4:Y:S08]  /*3420*/  LDC.64 R2, c[0x0][0x2d0] ;  /* 0x0000b400ff027b82 */ /* 0x010f300000000a00 */
        /* <DEDUP_REMOVED lines=8> */
.L_x_4526:
[----:B------:R-:W-:Y:S05]  /*34b0*/  BSYNC B0 ;  /* 0x0000000000007941 */ /* 0x000fea0003800000 */
.L_x_4525:
        /* <DEDUP_REMOVED lines=11> */
.L_x_4528:
[----:B------:R-:W-:Y:S05]  /*3570*/  BSYNC B0 ;  /* 0x0000000000007941 */ /* 0x000fea0003800000 */
.L_x_4527:
[----:B------:R-:W-:Y:S05]  /*3580*/  @!P2 EXIT ;  /* 0x000000000000a94d */ /* 0x000fea0003800000 */
[----:B----4-:R-:W4:Y:S08]  /*3590*/  LDC.64 R2, c[0x0][0x2d0] ;  /* 0x0000b400ff027b82 */ /* 0x010f300000000a00 */
[----:B------:R-:W5:Y:S01]  /*35a0*/  LDC.64 R4, c[0x0][0x2d8] ;  /* 0x0000b600ff047b82 */ /* 0x000f620000000a00 */
[----:B----4-:R-:W-:-:S05]  /*35b0*/  IMAD.WIDE.U32 R2, R7, 0x20, R2 ;  /* 0x0000002007027825 */ /* 0x010fca00078e0002 */
[----:B------:R-:W-:Y:S01]  /*35c0*/  STG.E.128 desc[UR4][R2.64], R100 ;  /* 0x0000006402007986 */ /* 0x000fe2000c101d04 */
[----:B-----5:R-:W-:-:S03]  /*35d0*/  IMAD.WIDE.U32 R4, R7, 0x20, R4 ;  /* 0x0000002007047825 */ /* 0x020fc600078e0004 */
[----:B------:R-:W-:Y:S04]  /*35e0*/  STG.E.128 desc[UR4][R2.64+0x10], R104 ;  /* 0x0000106802007986 */ /* 0x000fe8000c101d04 */
[----:B------:R-:W-:Y:S04]  /*35f0*/  STG.E.128 desc[UR4][R4.64], R68 ;  /* 0x0000004404007986 */ /* 0x000fe8000c101d04 */
[----:B------:R-:W-:Y:S01]  /*3600*/  STG.E.128 desc[UR4][R4.64+0x10], R72 ;  /* 0x0000104804007986 */ /* 0x000fe2000c101d04 */
[----:B------:R-:W-:Y:S05]  /*3610*/  EXIT ;  /* 0x000000000000794d */ /* 0x000fea0003800000 */
.L_x_4513:
[----:B------:R-:W-:Y:S02]  /*3620*/  MOV R222, R223 ;  /* 0x000000df00de7202 */ /* 0x000fe40000000f00 */
[----:B------:R-:W-:Y:S02]  /*3630*/  MOV R221, 0x10 ;  /* 0x0000001000dd7802 */ /* 0x000fe40000000f00 */
[----:B------:R-:W-:Y:S02]  /*3640*/  MOV R226, 0x1f ;  /* 0x0000001f00e27802 */ /* 0x000fe40000000f00 */
[----:B------:R-:W-:-:S07]  /*3650*/  MOV R151, 0xffffffff ;  /* 0xffffffff00977802 */ /* 0x000fce0000000f00 */
[----:B------:R-:W-:Y:S05]  /*3660*/  WARPSYNC.COLLECTIVE R151, `(.L_x_4529) ;  /* 0x0000000097087348 */ /* 0x000fea0003c00000 */
[----:B------:R0:W1:Y:S02]  /*3670*/  SHFL.DOWN P6, R219, R222, R221, R226 ;  /* 0x080000dddedb7389 */ /* 0x00006400000c00e2 */
[----:B01----:R-:W-:Y:S01]  /*3680*/  ENDCOLLECTIVE ;  /* 0x000000000000791b */ /* 0x003fe20003800000 */
.L_x_4529:
[----:B------:R-:W-:Y:S02]  /*3690*/  MOV R222, R224 ;  /* 0x000000e000de7202 */ /* 0x000fe40000000f00 */
[----:B------:R-:W-:-:S07]  /*36a0*/  MOV R142, R219 ;  /* 0x000000db008e7202 */ /* 0x000fce0000000f00 */
[----:B------:R-:W-:Y:S05]  /*36b0*/  WARPSYNC.COLLECTIVE R151, `(.L_x_4530) ;  /* 0x0000000097087348 */ /* 0x000fea0003c00000 */
[----:B------:R0:W1:Y:S02]  /*36c0*/  SHFL.DOWN P6, R219, R222, R221, R226 ;  /* 0x080000dddedb7389 */ /* 0x00006400000c00e2 */
[----:B01----:R-:W-:Y:S01]  /*36d0*/  ENDCOLLECTIVE ;  /* 0x000000000000791b */ /* 0x003fe20003800000 */
.L_x_4530:
[----:B------:R-:W-:-:S05]  /*36e0*/  FADD.FTZ R142, R142, R223 ;  /* 0x000000df8e8e7221 */ /* 0x000fca0000010000 */
[----:B------:R-:W-:Y:S02]  /*36f0*/  MOV R222, R142 ;  /* 0x0000008e00de7202 */ /* 0x000fe40000000f00 */
[----:B------:R-:W-:Y:S02]  /*3700*/  MOV R221, 0x8 ;  /* 0x0000000800dd7802 */ /* 0x000fe40000000f00 */
[----:B------:R-:W-:-:S07]  /*3710*/  MOV R143, R219 ;  /* 0x000000db008f7202 */ /* 0x000fce0000000f00 */
[----:B------:R-:W-:Y:S05]  /*3720*/  WARPSYNC.COLLECTIVE R151, `(.L_x_4531) ;  /* 0x0000000097087348 */ /* 0x000fea0003c00000 */
[----:B------:R0:W1:Y:S02]  /*3730*/  SHFL.DOWN P6, R219, R222, R221, R226 ;  /* 0x080000dddedb7389 */ /* 0x00006400000c00e2 */
[----:B01----:R-:W-:Y:S01]  /*3740*/  ENDCOLLECTIVE ;  /* 0x000000000000791b */ /* 0x003fe20003800000 */
.L_x_4531:
[----:B------:R-:W-:-:S05]  /*3750*/  FADD.FTZ R143, R143, R224 ;  /* 0x000000e08f8f7221 */ /* 0x000fca0000010000 */
[----:B------:R-:W-:Y:S02]  /*3760*/  MOV R222, R143 ;  /* 0x0000008f00de7202 */ /* 0x000fe40000000f00 */
[----:B------:R-:W-:-:S07]  /*3770*/  MOV R145, R219 ;  /* 0x000000db00917202 */ /* 0x000fce0000000f00 */
[----:B------:R-:W-:Y:S05]  /*3780*/  WARPSYNC.COLLECTIVE R151, `(.L_x_4532) ;  /* 0x0000000097087348 */ /* 0x000fea0003c00000 */
[----:B------:R0:W1:Y:S02]  /*3790*/  SHFL.DOWN P6, R219, R222, R221, R226 ;  /* 0x080000dddedb7389 */ /* 0x00006400000c00e2 */
[----:B01----:R-:W-:Y:S01]  /*37a0*/  ENDCOLLECTIVE ;  /* 0x000000000000791b */ /* 0x003fe20003800000 */
.L_x_4532:
[----:B------:R-:W-:-:S05]  /*37b0*/  FADD.FTZ R145, R142, R145 ;  /* 0x000000918e917221 */ /* 0x000fca0000010000 */
[----:B------:R-:W-:Y:S02]  /*37c0*/  MOV R222, R145 ;  /* 0x0000009100de7202 */ /* 0x000fe40000000f00 */
[----:B------:R-:W-:Y:S02]  /*37d0*/  MOV R221, 0x4 ;  /* 0x0000000400dd7802 */ /* 0x000fe40000000f00 */
[----:B------:R-:W-:-:S07]  /*37e0*/  MOV R144, R219 ;  /* 0x000000db00907202 */ /* 0x000fce0000000f00 */
[----:B------:R-:W-:Y:S05]  /*37f0*/  WARPSYNC.COLLECTIVE R151, `(.L_x_4533) ;  /* 0x0000000097087348 */ /* 0x000fea0003c00000 */
[----:B------:R0:W1:Y:S02]  /*3800*/  SHFL.DOWN P6, R219, R222, R221, R226 ;  /* 0x080000dddedb7389 */ /* 0x00006400000c00e2 */
[----:B01----:R-:W-:Y:S01]  /*3810*/  ENDCOLLECTIVE ;  /* 0x000000000000791b */ /* 0x003fe20003800000 */
.L_x_4533:
[----:B------:R-:W-:-:S05]  /*3820*/  FADD.FTZ R144, R143, R144 ;  /* 0x000000908f907221 */ /* 0x000fca0000010000 */
[----:B------:R-:W-:Y:S02]  /*3830*/  MOV R222, R144 ;  /* 0x0000009000de7202 */ /* 0x000fe40000000f00 */
[----:B------:R-:W-:-:S07]  /*3840*/  MOV R146, R219 ;  /* 0x000000db00927202 */ /* 0x000fce0000000f00 */
[----:B------:R-:W-:Y:S05]  /*3850*/  WARPSYNC.COLLECTIVE R151, `(.L_x_4534) ;  /* 0x0000000097087348 */ /* 0x000fea0003c00000 */
[----:B------:R0:W1:Y:S02]  /*3860*/  SHFL.DOWN P6, R219, R222, R221, R226 ;  /* 0x080000dddedb7389 */ /* 0x00006400000c00e2 */
[----:B01----:R-:W-:Y:S01]  /*3870*/  ENDCOLLECTIVE ;  /* 0x000000000000791b */ /* 0x003fe20003800000 */
.L_x_4534:
[----:B------:R-:W-:-:S05]  /*3880*/  FADD.FTZ R146, R145, R146 ;  /* 0x0000009291927221 */ /* 0x000fca0000010000 */
[----:B------:R-:W-:Y:S02]  /*3890*/  MOV R222, R146 ;  /* 0x0000009200de7202 */ /* 0x000fe40000000f00 */
[----:B------:R-:W-:Y:S02]  /*38a0*/  MOV R221, 0x2 ;  /* 0x0000000200dd7802 */ /* 0x000fe40000000f00 */
[----:B------:R-:W-:-:S07]  /*38b0*/  MOV R147, R219 ;  /* 0x000000db00937202 */ /* 0x000fce0000000f00 */
[----:B------:R-:W-:Y:S05]  /*38c0*/  WARPSYNC.COLLECTIVE R151, `(.L_x_4535) ;  /* 0x0000000097087348 */ /* 0x000fea0003c00000 */
[----:B------:R0:W1:Y:S02]  /*38d0*/  SHFL.DOWN P6, R219, R222, R221, R226 ;  /* 0x080000dddedb7389 */ /* 0x00006400000c00e2 */
[----:B01----:R-:W-:Y:S01]  /*38e0*/  ENDCOLLECTIVE ;  /* 0x000000000000791b */ /* 0x003fe20003800000 */
.L_x_4535:
[----:B------:R-:W-:-:S05]  /*38f0*/  FADD.FTZ R147, R144, R147 ;  /* 0x0000009390937221 */ /* 0x000fca0000010000 */
[----:B------:R-:W-:Y:S02]  /*3900*/  MOV R222, R147 ;  /* 0x0000009300de7202 */ /* 0x000fe40000000f00 */
[----:B------:R-:W-:-:S07]  /*3910*/  MOV R149, R219 ;  /* 0x000000db00957202 */ /* 0x000fce0000000f00 */
[----:B------:R-:W-:Y:S05]  /*3920*/  WARPSYNC.COLLECTIVE R151, `(.L_x_4536) ;  /* 0x0000000097087348 */ /* 0x000fea0003c00000 */
[----:B------:R0:W1:Y:S02]  /*3930*/  SHFL.DOWN P6, R219, R222, R221, R226 ;  /* 0x080000dddedb7389 */ /* 0x00006400000c00e2 */
[----:B01----:R-:W-:Y:S01]  /*3940*/  ENDCOLLECTIVE ;  /* 0x000000000000791b */ /* 0x003fe20003800000 */
.L_x_4536:
[----:B------:R-:W-:-:S05]  /*3950*/  FADD.FTZ R149, R146, R149 ;  /* 0x0000009592957221 */ /* 0x000fca0000010000 */
[----:B------:R-:W-:Y:S02]  /*3960*/  MOV R222, R149 ;  /* 0x0000009500de7202 */ /* 0x000fe40000000f00 */
[----:B------:R-:W-:Y:S02]  /*3970*/  MOV R221, 0x1 ;  /* 0x0000000100dd7802 */ /* 0x000fe40000000f00 */
[----:B------:R-:W-:-:S07]  /*3980*/  MOV R148, R219 ;  /* 0x000000db00947202 */ /* 0x000fce0000000f00 */
[----:B------:R-:W-:Y:S05]  /*3990*/  WARPSYNC.COLLECTIVE R151, `(.L_x_4537) ;  /* 0x0000000097087348 */ /* 0x000fea0003c00000 */
[----:B------:R0:W1:Y:S02]  /*39a0*/  SHFL.DOWN P6, R219, R222, R221, R226 ;  /* 0x080000dddedb7389 */ /* 0x00006400000c00e2 */
[----:B01----:R-:W-:Y:S01]  /*39b0*/  ENDCOLLECTIVE ;  /* 0x000000000000791b */ /* 0x003fe20003800000 */
.L_x_4537:
[----:B------:R-:W-:-:S05]  /*39c0*/  FADD.FTZ R142, R147, R148 ;  /* 0x00000094938e7221 */ /* 0x000fca0000010000 */
[----:B------:R-:W-:Y:S02]  /*39d0*/  MOV R222, R142 ;  /* 0x0000008e00de7202 */ /* 0x000fe40000000f00 */
[----:B------:R-:W-:-:S07]  /*39e0*/  MOV R148, R219 ;  /* 0x000000db00947202 */ /* 0x000fce0000000f00 */
[----:B------:R-:W-:Y:S05]  /*39f0*/  WARPSYNC.COLLECTIVE R151, `(.L_x_4538) ;  /* 0x0000000097087348 */ /* 0x000fea0003c00000 */
[----:B------:R0:W1:Y:S02]  /*3a00*/  SHFL.DOWN P6, R219, R222, R221, R226 ;  /* 0x080000dddedb7389 */ /* 0x00006400000c00e2 */
[----:B01----:R-:W-:Y:S01]  /*3a10*/  ENDCOLLECTIVE ;  /* 0x000000000000791b */ /* 0x003fe20003800000 */
.L_x_4538:
[----:B------:R-:W-:Y:S01]  /*3a20*/  MOV R143, R219 ;  /* 0x000000db008f7202 */ /* 0x000fe20000000f00 */
[----:B------:R-:W-:Y:S06]  /*3a30*/  BRA `(.L_x_4539) ;  /* 0xffffffe400847947 */ /* 0x000fec000383ffff */
.L_x_4540:
        /* <DEDUP_REMOVED lines=12> */
.L_x_13920:


//--------------------- .text._ZN10layer_norm13ln_bwd_kernelINS_13Kernel_traitsI13__nv_bfloat16S2_fS2_fjLj4096ELj1ELj1ELj4ELj16ENS_18Kernel_traits_baseILj4096ES2_S2_fS2_fjLj128EEEEELb0ELb0ELb0ELb1EEEvNS_9BwdParamsE --------------------------
	.section	.text._ZN10layer_norm13ln_bwd_kernelINS_13Kernel_traitsI13__nv_bfloat16S2_fS2_fjLj4096ELj1ELj1ELj4ELj16ENS_18Kernel_traits_baseILj4096ES2_S2_fS2_fjLj128EEEEELb0ELb0ELb0ELb1EEEvNS_9BwdParamsE,"ax",@progbits
	.align	128
        .global         _ZN10layer_norm13ln_bwd_kernelINS_13Kernel_traitsI13__nv_bfloat16S2_fS2_fjLj4096ELj1ELj1ELj4ELj16ENS_18Kernel_traits_baseILj4096ES2_S2_fS2_fjLj128EEEEELb0ELb0ELb0ELb1EEEvNS_9BwdParamsE
        .type           _ZN10layer_norm13ln_bwd_kernelINS_13Kernel_traitsI13__nv_bfloat16S2_fS2_fjLj4096ELj1ELj1ELj4ELj16ENS_18Kernel_traits_baseILj4096ES2_S2_fS2_fjLj128EEEEELb0ELb0ELb0ELb1EEEvNS_9BwdParamsE,@function
        .size           _ZN10layer_norm13ln_bwd_kernelINS_13Kernel_traitsI13__nv_bfloat16S2_fS2_fjLj4096ELj1ELj1ELj4ELj16ENS_18Kernel_traits_baseILj4096ES2_S2_fS2_fjLj128EEEEELb0ELb0ELb0ELb1EEEvNS_9BwdParamsE,(.L_x_13921 - _ZN10layer_norm13ln_bwd_kernelINS_13Kernel_traitsI13__nv_bfloat16S2_fS2_fjLj4096ELj1ELj1ELj4ELj16ENS_18Kernel_traits_baseILj4096ES2_S2_fS2_fjLj128EEEEELb0ELb0ELb0ELb1EEEvNS_9BwdParamsE)
        .other          _ZN10layer_norm13ln_bwd_kernelINS_13Kernel_traitsI13__nv_bfloat16S2_fS2_fjLj4096ELj1ELj1ELj4ELj16ENS_18Kernel_traits_baseILj4096ES2_S2_fS2_fjLj128EEEEELb0ELb0ELb0ELb1EEEvNS_9BwdParamsE,@"STO_CUDA_ENTRY STV_DEFAULT"
_ZN10layer_norm13ln_bwd_kernelINS_13Kernel_traitsI13__nv_bfloat16S2_fS2_fjLj4096ELj1ELj1ELj4ELj16ENS_18Kernel_traits_baseILj4096ES2_S2_fS2_fjLj128EEEEELb0ELb0ELb0ELb1EEEvNS_9BwdParamsE:
.text._ZN10layer_norm13ln_bwd_kernelINS_13Kernel_traitsI13__nv_bfloat16S2_fS2_fjLj4096ELj1ELj1ELj4ELj16ENS_18Kernel_traits_baseILj4096ES2_S2_fS2_fjLj128EEEEELb0ELb0ELb0ELb1EEEvNS_9BwdParamsE:
        /* <DEDUP_REMOVED lines=46> */
.L_x_4541:
        /* <DEDUP_REMOVED lines=9> */
[----:B------:R0:W5:Y:S01]  /*0370*/  LDG.E.128 R176, desc[UR6][R2.64+0x1800] ;  /* 0x0018000602b07981 */ /* 0x000162000c1e1d00 */
[----:B------:R-:W-:Y:S01]  /*0380*/  ISETP.NE.U32.AND P0, PT, RZ, UR4, PT ;  /* 0x00000004ff007c0c */ /* 0x000fe2000bf05070 */
[----:B------:R-:W-:Y:S01]  /*0390*/  HFMA2.MMA R202, -RZ, RZ, 0, 5.9604644775390625e-08 ;  /* 0x00000001ffca7435 */ /* 0x000fe200000001ff */
[----:B------:R-:W-:Y:S01]  /*03a0*/  MOV R144, RZ ;  /* 0x000000ff00907202 */ /* 0x000fe20000000f00 */
[----:B------:R-:W-:Y:S01]  /*03b0*/  HFMA2.MMA R152, -RZ, RZ, 0, 0 ;  /* 0x00000000ff987435 */ /* 0x000fe200000001ff */
[----:B------:R-:W-:Y:S01]  /*03c0*/  ISETP.NE.AND.EX P0, PT, RZ, UR5, PT, P0 ;  /* 0x00000005ff007c0c */ /* 0x000fe2000bf05300 */
[----:B------:R-:W-:Y:S01]  /*03d0*/  HFMA2.MMA R180, -RZ, RZ, 0, 0 ;  /* 0x00000000ffb47435 */ /* 0x000fe200000001ff */
        /* <DEDUP_REMOVED lines=24> */
[----:B------:R-:W-:-:S02]  /*0560*/  MOV R0, RZ ;  /* 0x000000ff00007202 */ /* 0x000fc40000000f00 */
[----:B--2---:R-:W-:Y:S02]  /*0570*/  PRMT R181, R4, 0x7632, R181 ;  /* 0x0000763204b57816 */ /* 0x004fe400000000b5 */
[----:B------:R-:W-:Y:S02]  /*0580*/  PRMT R182, R5, 0x7632, R182 ;  /* 0x0000763205b67816 */ /* 0x000fe400000000b6 */
[----:B------:R-:W-:Y:S02]  /*0590*/  PRMT R183, R6, 0x7632, R183 ;  /* 0x0000763206b77816 */ /* 0x000fe400000000b7 */
[----:B------:R-:W-:Y:S02]  /*05a0*/  PRMT R184, R7, 0x7632, R184 ;  /* 0x0000763207b87816 */ /* 0x000fe400000000b8 */
[----:B---3--:R-:W-:Y:S02]  /*05b0*/  PRMT R185, R8, 0x7632, R185 ;  /* 0x0000763208b97816 */ /* 0x008fe400000000b9 */
[----:B------:R-:W-:-:S02]  /*05c0*/  PRMT R186, R9, 0x7632, R186 ;  /* 0x0000763209ba7816 */ /* 0x000fc400000000ba */
[----:B------:R-:W-:Y:S02]  /*05d0*/  PRMT R187, R10, 0x7632, R187 ;  /* 0x000076320abb7816 */ /* 0x000fe400000000bb */
[----:B------:R-:W-:Y:S02]  /*05e0*/  PRMT R188, R11, 0x7632, R188 ;  /* 0x000076320bbc7816 */ /* 0x000fe400000000bc */
[----:B----4-:R-:W-:Y:S02]  /*05f0*/  PRMT R189, R12, 0x7632, R189 ;  /* 0x000076320cbd7816 */ /* 0x010fe400000000bd */
        /* <DEDUP_REMOVED lines=9> */
[----:B------:R-:W-:Y:S02]  /*0690*/  CS2R R4, SRZ ;  /* 0x0000000000047805 */ /* 0x000fe4000001ff00 */
[----:B------:R-:W-:Y:S02]  /*06a0*/  SHF.L.U32 R156, R6, 0x10, RZ ;  /* 0x00000010069c7819 */ /* 0x000fe400000006ff */
[----:B------:R-:W-:Y:S02]  /*06b0*/  SHF.L.U32 R157, R7, 0x10, RZ ;  /* 0x00000010079d7819 */ /* 0x000fe400000006ff */
[----:B------:R-:W-:Y:S02]  /*06c0*/  CS2R R6, SRZ ;  /* 0x0000000000067805 */ /* 0x000fe4000001ff00 */
        /* <DEDUP_REMOVED lines=31> */
[----:B------:R-:W-:-:S07]  /*08c0*/  SHF.L.U32 R196, R196, 0x10, RZ ;  /* 0x00000010c4c47819 */ /* 0x000fce00000006ff */
.L_x_4545:
        /* <DEDUP_REMOVED lines=12> */
[C---:B-1----:R-:W-:Y:S01]  /*0990*/  IMAD.WIDE R102, R153.reuse, 0x4, R84 ;  /* 0x0000000499667825 */ /* 0x042fe200078e0254 */
[----:B------:R-:W-:Y:S02]  /*09a0*/  @P0 LEA.HI.X R105, R153, R105, R88, 0x1, P1 ;  /* 0x0000006999690211 */ /* 0x000fe400008f0c58 */
[C---:B------:R-:W-:Y:S02]  /*09b0*/  IADD3 R205, R207.reuse, 0x80, RZ ;  /* 0x00000080cfcd7810 */ /* 0x040fe40007ffe0ff */
[C---:B------:R-:W-:Y:S01]  /*09c0*/  IADD3 R203, R207.reuse, 0x100, RZ ;  /* 0x00000100cfcb7810 */ /* 0x040fe20007ffe0ff */
[----:B------:R-:W4:Y:S01]  /*09d0*/  LDG.E R206, desc[UR6][R102.64] ;  /* 0x0000000666ce7981 */ /* 0x000f22000c1e1900 */
[C-C-:B--2---:R-:W-:Y:S01]  /*09e0*/  IMAD.WIDE.U32 R116, R207.reuse, 0x20, R200.reuse ;  /* 0x00000020cf747825 */ /* 0x144fe200078e00c8 */
[----:B------:R-:W-:Y:S01]  /*09f0*/  IADD3 R197, R207, 0x180, RZ ;  /* 0x00000180cfc57810 */ /* 0x000fe20007ffe0ff */
[----:B------:R-:W1:Y:S01]  /*0a00*/  LDC.64 R166, c[0x0][0x2c8] ;  /* 0x0000b200ffa67b82 */ /* 0x000e620000000a00 */
[----:B------:R-:W2:Y:S01]  /*0a10*/  @P0 LDG.E.U16 R204, desc[UR6][R104.64] ;  /* 0x0000000668cc0981 */ /* 0x000ea2000c1e1500 */
[----:B------:R-:W-:-:S03]  /*0a20*/  IMAD.WIDE.U32 R128, R205, 0x20, R200 ;  /* 0x00000020cd807825 */ /* 0x000fc600078e00c8 */
[----:B------:R-:W2:Y:S01]  /*0a30*/  LDG.E.128 R84, desc[UR6][R116.64] ;  /* 0x0000000674547981 */ /* 0x000ea2000c1e1d00 */
[----:B---3--:R-:W-:-:S03]  /*0a40*/  IMAD.WIDE.U32 R88, R207, 0x10, R124 ;  /* 0x00000010cf587825 */ /* 0x008fc600078e007c */
[----:B------:R-:W3:Y:S01]  /*0a50*/  LDG.E.128 R92, desc[UR6][R116.64+0x10] ;  /* 0x00001006745c7981 */ /* 0x000ee2000c1e1d00 */
[----:B------:R-:W-:-:S03]  /*0a60*/  IMAD.WIDE.U32 R170, R203, 0x20, R200 ;  /* 0x00000020cbaa7825 */ /* 0x000fc600078e00c8 */
[----:B------:R-:W3:Y:S01]  /*0a70*/  LDG.E.128 R88, desc[UR6][R88.64] ;  /* 0x0000000658587981 */ /* 0x000ee2000c1e1d00 */
[----:B------:R-:W-:-:S03]  /*0a80*/  IMAD.WIDE.U32 R200, R197, 0x20, R200 ;  /* 0x00000020c5c87825 */ /* 0x000fc600078e00c8 */
[----:B------:R-:W3:Y:S01]  /*0a90*/  LDG.E.128 R96, desc[UR6][R128.64] ;  /* 0x0000000680607981 */ /* 0x000ee2000c1e1d00 */
[----:B0-----:R-:W-:-:S03]  /*0aa0*/  IMAD.WIDE R198, R153, 0x4, R198 ;  /* 0x0000000499c67825 */ /* 0x001fc600078e02c6 */
[----:B------:R-:W3:Y:S01]  /*0ab0*/  LDG.E.128 R104, desc[UR6][R128.64+0x10] ;  /* 0x0000100680687981 */ /* 0x000ee2000c1e1d00 */
[----:B------:R-:W-:-:S03]  /*0ac0*/  IMAD.WIDE.U32 R112, R203, 0x10, R124 ;  /* 0x00000010cb707825 */ /* 0x000fc600078e007c */
[----:B------:R-:W3:Y:S01]  /*0ad0*/  LDG.E R199, desc[UR6][R198.64] ;  /* 0x00000006c6c77981 */ /* 0x000ee2000c1e1900 */
[----:B------:R-:W-:-:S03]  /*0ae0*/  IMAD.WIDE.U32 R100, R205, 0x10, R124 ;  /* 0x00000010cd647825 */ /* 0x000fc600078e007c */
[----:B------:R-:W3:Y:S01]  /*0af0*/  LDG.E.128 R108, desc[UR6][R170.64] ;  /* 0x00000006aa6c7981 */ /* 0x000ee2000c1e1d00 */
[----:B------:R-:W-:-:S03]  /*0b00*/  IMAD.WIDE.U32 R124, R197, 0x10, R124 ;  /* 0x00000010c57c7825 */ /* 0x000fc600078e007c */
[----:B------:R-:W3:Y:S04]  /*0b10*/  LDG.E.128 R128, desc[UR6][R200.64+0x10] ;  /* 0x00001006c8807981 */ /* 0x000ee8000c1e1d00 */
[----:B------:R-:W3:Y:S04]  /*0b20*/  LDG.E.128 R112, desc[UR6][R112.64] ;  /* 0x0000000670707981 */ /* 0x000ee8000c1e1d00 */
[----:B------:R0:W3:Y:S04]  /*0b30*/  LDG.E.128 R116, desc[UR6][R170.64+0x10] ;  /* 0x00001006aa747981 */ /* 0x0000e8000c1e1d00 */
[----:B------:R-:W3:Y:S04]  /*0b40*/  LDG.E.128 R124, desc[UR6][R124.64] ;  /* 0x000000067c7c7981 */ /* 0x000ee8000c1e1d00 */
[----:B------:R-:W3:Y:S04]  /*0b50*/  LDG.E.128 R100, desc[UR6][R100.64] ;  /* 0x0000000664647981 */ /* 0x000ee8000c1e1d00 */
[----:B------:R4:W3:Y:S01]  /*0b60*/  LDG.E.128 R120, desc[UR6][R200.64] ;  /* 0x00000006c8787981 */ /* 0x0008e2000c1e1d00 */
[----:B-1----:R-:W-:-:S04]  /*0b70*/  ISETP.NE.U32.AND P1, PT, R166, RZ, PT ;  /* 0x000000ffa600720c */ /* 0x002fc80003f25070 */
[----:B------:R-:W-:-:S13]  /*0b80*/  ISETP.NE.AND.EX P1, PT, R167, RZ, PT, P1 ;  /* 0x000000ffa700720c */ /* 0x000fda0003f25310 */
[----:B------:R-:W1:Y:S08]  /*0b90*/  @P1 LDC.64 R168, c[0x0][0x2c8] ;  /* 0x0000b200ffa81b82 */ /* 0x000e700000000a00 */
[----:B------:R-:W1:Y:S08]  /*0ba0*/  @P1 LDC.64 R174, c[0x0][0x2c8] ;  /* 0x0000b200ffae1b82 */ /* 0x000e700000000a00 */
[----:B0-----:R-:W0:Y:S08]  /*0bb0*/  @P1 LDC.64 R170, c[0x0][0x2c8] ;  /* 0x0000b200ffaa1b82 */ /* 0x001e300000000a00 */
[----:B------:R-:W0:Y:S01]  /*0bc0*/  @P1 LDC.64 R172, c[0x0][0x2c8] ;  /* 0x0000b200ffac1b82 */ /* 0x000e220000000a00 */
[----:B------:R-:W-:Y:S01]  /*0bd0*/  ISETP.NE.AND P2, PT, RZ, UR8, PT ;  /* 0x00000008ff007c0c */ /* 0x000fe2000bf45270 */
[----:B-1----:R-:W-:Y:S01]  /*0be0*/  @P1 IMAD.WIDE.U32 R168, R207, 0x20, R168 ;  /* 0x00000020cfa81825 */ /* 0x002fe200078e00a8 */
[----:B------:R-:W-:-:S04]  /*0bf0*/  MOV R198, 0x3f800000 ;  /* 0x3f80000000c67802 */ /* 0x000fc80000000f00 */
[----:B------:R-:W5:Y:S01]  /*0c00*/  @P1 LDG.E.128 R44, desc[UR6][R168.64] ;  /* 0x00000006a82c1981 */ /* 0x000f62000c1e1d00 */
[----:B------:R-:W-:-:S03]  /*0c10*/  @P1 IMAD.WIDE.U32 R174, R205, 0x20, R174 ;  /* 0x00000020cdae1825 */ /* 0x000fc600078e00ae */
[----:B------:R1:W5:Y:S04]  /*0c20*/  @P1 LDG.E.128 R48, desc[UR6][R168.64+0x10] ;  /* 0x00001006a8301981 */ /* 0x000368000c1e1d00 */
[----:B------:R-:W5:Y:S01]  /*0c30*/  @P1 LDG.E.128 R52, desc[UR6][R174.64] ;  /* 0x00000006ae341981 */ /* 0x000f62000c1e1d00 */
[----:B0-----:R-:W-:-:S03]  /*0c40*/  @P1 IMAD.WIDE.U32 R170, R197, 0x20, R170 ;  /* 0x00000020c5aa1825 */ /* 0x001fc600078e00aa */
[----:B------:R0:W5:Y:S04]  /*0c50*/  @P1 LDG.E.128 R56, desc[UR6][R174.64+0x10] ;  /* 0x00001006ae381981 */ /* 0x000168000c1e1d00 */
[----:B------:R-:W5:Y:S01]  /*0c60*/  @P1 LDG.E.128 R68, desc[UR6][R170.64] ;  /* 0x00000006aa441981 */ /* 0x000f62000c1e1d00 */
[----:B------:R-:W-:-:S03]  /*0c70*/  @P1 IMAD.WIDE.U32 R172, R203, 0x20, R172 ;  /* 0x00000020cbac1825 */ /* 0x000fc600078e00ac */
[----:B------:R3:W5:Y:S04]  /*0c80*/  @P1 LDG.E.128 R72, desc[UR6][R170.64+0x10] ;  /* 0x00001006aa481981 */ /* 0x000768000c1e1d00 */
[----:B------:R-:W5:Y:S04]  /*0c90*/  @P1 LDG.E.128 R60, desc[UR6][R172.64] ;  /* 0x00000006ac3c1981 */ /* 0x000f68000c1e1d00 */
[----:B------:R3:W5:Y:S01]  /*0ca0*/  @P1 LDG.E.128 R64, desc[UR6][R172.64+0x10] ;  /* 0x00001006ac401981 */ /* 0x000762000c1e1d00 */
[----:B------:R-:W-:Y:S01]  /*0cb0*/  UMOV UR4, 0xffffffff ;  /* 0xffffffff00047882 */ /* 0x000fe20000000000 */
[----:B------:R-:W-:-:S02]  /*0cc0*/  LOP3.LUT P1, RZ, R145, 0x1f, RZ, 0xc0, !PT ;  /* 0x0000001f91ff7812 */ /* 0x000fc4000782c0ff */
[----:B----4-:R-:W-:Y:S02]  /*0cd0*/  FSEL R200, R206, RZ, !P2 ;  /* 0x000000ffcec87208 */ /* 0x010fe40005000000 */
[----:B--2---:R-:W-:-:S03]  /*0ce0*/  @P0 SHF.L.U32 R198, R204, 0x10, RZ ;  /* 0x00000010ccc60819 */ /* 0x004fc600000006ff */
[C---:B------:R-:W-:Y:S01]  /*0cf0*/  FADD.FTZ R204, -R200.reuse, R84 ;  /* 0x00000054c8cc7221 */ /* 0x040fe20000010100 */
[C---:B-1----:R-:W-:Y:S01]  /*0d00*/  FADD.FTZ R168, -R200.reuse, R85 ;  /* 0x00000055c8a87221 */ /* 0x042fe20000010100 */
[C-C-:B0-----:R-:W-:Y:S01]  /*0d10*/  FADD.FTZ R174, -R200.reuse, R87.reuse ;  /* 0x00000057c8ae7221 */ /* 0x141fe20000010100 */
[----:B---3--:R-:W-:Y:S01]  /*0d20*/  FADD.FTZ R94, -R200, R94 ;  /* 0x0000005ec85e7221 */ /* 0x008fe20000010100 */
[C---:B------:R-:W-:Y:S02]  /*0d30*/  PRMT R84, R88.reuse, 0x7632, R84 ;  /* 0x0000763258547816 */ /* 0x040fe40000000054 */
[----:B------:R-:W-:Y:S02]  /*0d40*/  SHF.L.U32 R85, R88, 0x10, RZ ;  /* 0x0000001058557819 */ /* 0x000fe400000006ff */
[C---:B------:R-:W-:Y:S02]  /*0d50*/  PRMT R87, R89.reuse, 0x7632, R87 ;  /* 0x0000763259577816 */ /* 0x040fe40000000057 */
[----:B------:R-:W-:-:S02]  /*0d60*/  SHF.L.U32 R88, R89, 0x10, RZ ;  /* 0x0000001059587819 */ /* 0x000fc400000006ff */
[C---:B------:R-:W-:Y:S02]  /*0d70*/  PRMT R89, R90.reuse, 0x7632, R89 ;  /* 0x000076325a597816 */ /* 0x040fe40000000059 */
[----:B------:R-:W-:Y:S02]  /*0d80*/  SHF.L.U32 R169, R90, 0x10, RZ ;  /* 0x000000105aa97819 */ /* 0x000fe400000006ff */
[C---:B------:R-:W-:Y:S01]  /*0d90*/  PRMT R90, R91.reuse, 0x7632, R90 ;  /* 0x000076325b5a7816 */ /* 0x040fe2000000005a */
[----:B------:R-:W-:Y:S01]  /*0da0*/  FADD.FTZ R170, -R200, R93 ;  /* 0x0000005dc8aa7221 */ /* 0x000fe20000010100 */
[----:B------:R-:W-:Y:S01]  /*0db0*/  SHF.L.U32 R91, R91, 0x10, RZ ;  /* 0x000000105b5b7819 */ /* 0x000fe200000006ff */
[C---:B------:R-:W-:Y:S01]  /*0dc0*/  FMUL.FTZ R201, R199.reuse, R94 ;  /* 0x0000005ec7c97220 */ /* 0x040fe20000410000 */
[----:B------:R-:W-:Y:S01]  /*0dd0*/  SHF.L.U32 R84, R84, 0x10, RZ ;  /* 0x0000001054547819 */ /* 0x000fe200000006ff */
[----:B------:R-:W-:Y:S01]  /*0de0*/  FMUL.FTZ R93, R199, R204 ;  /* 0x000000ccc75d7220 */ /* 0x000fe20000410000 */
[----:B------:R-:W-:Y:S01]  /*0df0*/  FADD.FTZ R224, -R200, R128 ;  /* 0x00000080c8e07221 */ /* 0x000fe20000010100 */
[----:B------:R-:W-:Y:S01]  /*0e00*/  FMUL.FTZ R128, R154, R85 ;  /* 0x000000559a807220 */ /* 0x000fe20000410000 */
[----:B------:R-:W-:Y:S01]  /*0e10*/  FADD.FTZ R32, R91, R32 ;  /* 0x000000205b207221 */ /* 0x000fe20000010000 */
[-C--:B------:R-:W-:Y:S01]  /*0e20*/  FFMA.FTZ R4, R201, R91.reuse, R4 ;  /* 0x0000005bc9047223 */ /* 0x080fe20000010004 */
[----:B------:R-:W-:Y:S01]  /*0e30*/  FMUL.FTZ R94, R157, R91 ;  /* 0x0000005b9d5e7220 */ /* 0x000fe20000410000 */
[----:B------:R-:W-:Y:S01]  /*0e40*/  FMUL.FTZ R211, R181, R84 ;  /* 0x00000054b5d37220 */ /* 0x000fe20000410000 */
[----:B------:R-:W-:Y:S01]  /*0e50*/  FADD.FTZ R230, RZ, R128 ;  /* 0x00000080ffe67221 */ /* 0x000fe20000010000 */
[C---:B------:R-:W-:Y:S01]  /*0e60*/  FADD.FTZ R86, -R200.reuse, R86 ;  /* 0x00000056c8567221 */ /* 0x040fe20000010100 */
[C-C-:B------:R-:W-:Y:S01]  /*0e70*/  FADD.FTZ R216, -R200.reuse, R111.reuse ;  /* 0x0000006fc8d87221 */ /* 0x140fe20000010100 */
[----:B------:R-:W-:Y:S01]  /*0e80*/  FMUL.FTZ R168, R199, R168 ;  /* 0x000000a8c7a87220 */ /* 0x000fe20000410000 */
[----:B------:R-:W-:Y:S01]  /*0e90*/  FFMA.FTZ R91, R93, R128, RZ ;  /* 0x000000805d5b7223 */ /* 0x000fe200000100ff */
[----:B------:R-:W-:Y:S01]  /*0ea0*/  FADD.FTZ R96, -R200, R96 ;  /* 0x00000060c8607221 */ /* 0x000fe20000010100 */
[----:B------:R-:W-:Y:S01]  /*0eb0*/  PRMT R111, R114, 0x7632, R111 ;  /* 0x00007632726f7816 */ /* 0x000fe2000000006f */
[----:B------:R-:W-:Y:S01]  /*0ec0*/  FADD.FTZ R218, -R200, R119 ;  /* 0x00000077c8da7221 */ /* 0x000fe20000010100 */
[----:B------:R-:W-:Y:S01]  /*0ed0*/  SHF.L.U32 R173, R114, 0x10, RZ ;  /* 0x0000001072ad7819 */ /* 0x000fe200000006ff */
[C---:B------:R-:W-:Y:S01]  /*0ee0*/  FADD.FTZ R114, -R200.reuse, R117 ;  /* 0x00000075c8727221 */ /* 0x040fe20000010100 */
[C---:B------:R-:W-:Y:S01]  /*0ef0*/  FADD.FTZ R226, -R200.reuse, R129 ;  /* 0x00000081c8e27221 */ /* 0x040fe20000010100 */
[----:B------:R-:W-:Y:S01]  /*0f00*/  SHF.L.U32 R87, R87, 0x10, RZ ;  /* 0x0000001057577819 */ /* 0x000fe200000006ff */
[----:B------:R-:W-:Y:S01]  /*0f10*/  FADD.FTZ R206, -R200, R97 ;  /* 0x00000061c8ce7221 */ /* 0x000fe20000010100 */
[C---:B------:R-:W-:Y:S01]  /*0f20*/  PRMT R117, R124.reuse, 0x7632, R117 ;  /* 0x000076327c757816 */ /* 0x040fe20000000075 */
[----:B------:R-:W-:Y:S01]  /*0f30*/  FMUL.FTZ R129, R155, R88 ;  /* 0x000000589b817220 */ /* 0x000fe20000410000 */
[----:B------:R-:W-:Y:S01]  /*0f40*/  SHF.L.U32 R119, R124, 0x10, RZ ;  /* 0x000000107c777819 */ /* 0x000fe200000006ff */
[----:B------:R-:W-:Y:S01]  /*0f50*/  FADD.FTZ R230, R230, R211 ;  /* 0x000000d3e6e67221 */ /* 0x000fe20000010000 */
[----:B------:R-:W-:Y:S01]  /*0f60*/  SHF.L.U32 R97, R100, 0x10, RZ ;  /* 0x0000001064617819 */ /* 0x000fe200000006ff */
[C---:B------:R-:W-:Y:S01]  /*0f70*/  FMUL.FTZ R124, R199.reuse, R86 ;  /* 0x00000056c77c7220 */ /* 0x040fe20000410000 */
[----:B------:R-:W-:Y:S01]  /*0f80*/  FFMA.FTZ R91, R168, R211, R91 ;  /* 0x000000d3a85b7223 */ /* 0x000fe2000001005b */
[C---:B------:R-:W-:Y:S01]  /*0f90*/  FADD.FTZ R172, -R200.reuse, R95 ;  /* 0x0000005fc8ac7221 */ /* 0x040fe20000010100 */
[C---:B------:R-:W-:Y:S01]  /*0fa0*/  FADD.FTZ R210, -R200.reuse, R105 ;  /* 0x00000069c8d27221 */ /* 0x040fe20000010100 */
[C---:B------:R-:W-:Y:S01]  /*0fb0*/  FADD.FTZ R212, -R200.reuse, R107 ;  /* 0x0000006bc8d47221 */ /* 0x040fe20000010100 */
[----:B------:R-:W-:Y:S01]  /*0fc0*/  FMUL.FTZ R213, R199, R96 ;  /* 0x00000060c7d57220 */ /* 0x000fe20000410000 */
[----:B------:R-:W-:Y:S01]  /*0fd0*/  FADD.FTZ R92, -R200, R92 ;  /* 0x0000005cc85c7221 */ /* 0x000fe20000010100 */
[----:B------:R-:W-:Y:S01]  /*0fe0*/  PRMT R95, R100, 0x7632, R95 ;  /* 0x00007632645f7816 */ /* 0x000fe2000000005f */
[----:B------:R-:W-:Y:S01]  /*0ff0*/  FADD.FTZ R106, -R200, R106 ;  /* 0x0000006ac86a7221 */ /* 0x000fe20000010100 */
[----:B------:R-:W-:Y:S01]  /*1000*/  PRMT R105, R112, 0x7632, R105 ;  /* 0x0000763270697816 */ /* 0x000fe20000000069 */
[----:B------:R-:W-:Y:S01]  /*1010*/  FMUL.FTZ R209, R182, R87 ;  /* 0x00000057b6d17220 */ /* 0x000fe20000410000 */
[----:B------:R-:W-:Y:S01]  /*1020*/  SHF.L.U32 R107, R112, 0x10, RZ ;  /* 0x00000010706b7819 */ /* 0x000fe200000006ff */
[----:B------:R-:W-:Y:S01]  /*1030*/  FADD.FTZ R230, R230, R129 ;  /* 0x00000081e6e67221 */ /* 0x000fe20000010000 */
[----:B------:R-:W-:Y:S01]  /*1040*/  PRMT R100, R102, 0x7632, R100 ;  /* 0x0000763266647816 */ /* 0x000fe20000000064 */
[----:B------:R-:W-:Y:S01]  /*1050*/  FADD.FTZ R98, -R200, R98 ;  /* 0x00000062c8627221 */ /* 0x000fe20000010100 */
[----:B------:R-:W-:Y:S01]  /*1060*/  SHF.L.U32 R171, R102, 0x10, RZ ;  /* 0x0000001066ab7819 */ /* 0x000fe200000006ff */
[C---:B------:R-:W-:Y:S01]  /*1070*/  FADD.FTZ R208, -R200.reuse, R99 ;  /* 0x00000063c8d07221 */ /* 0x040fe20000010100 */
[----:B------:R-:W-:Y:S01]  /*1080*/  PRMT R112, R115, 0x7632, R112 ;  /* 0x0000763273707816 */ /* 0x000fe20000000070 */
[C---:B------:R-:W-:Y:S01]  /*1090*/  FADD.FTZ R104, -R200.reuse, R104 ;  /* 0x00000068c8687221 */ /* 0x040fe20000010100 */
[----:B------:R-:W-:Y:S01]  /*10a0*/  PRMT R102, R103, 0x7632, R102 ;  /* 0x0000763267667816 */ /* 0x000fe20000000066 */
        /* <DEDUP_REMOVED lines=11> */
[----:B------:R-:W-:Y:S01]  /*1160*/  FFMA.FTZ R91, R124, R129, R91 ;  /* 0x000000817c5b7223 */ /* 0x000fe2000001005b */
[----:B------:R-:W-:Y:S01]  /*1170*/  SHF.L.U32 R103, R103, 0x10, RZ ;  /* 0x0000001067677819 */ /* 0x000fe200000006ff */
[----:B------:R-:W-:Y:S01]  /*1180*/  FADD.FTZ R200, -R200, R131 ;  /* 0x00000083c8c87221 */ /* 0x000fe20000010100 */
[----:B------:R-:W-:Y:S01]  /*1190*/  FADD.FTZ R34, R97, R34 ;  /* 0x0000002261227221 */ /* 0x000fe20000010000 */
        /* <DEDUP_REMOVED lines=17> */
[----:B------:R-:W-:Y:S01]  /*12b0*/  PRMT R99, R101, 0x7632, R99 ;  /* 0x0000763265637816 */ /* 0x000fe20000000063 */
[----:B------:R-:W-:Y:S01]  /*12c0*/  FADD.FTZ R30, R169, R30 ;  /* 0x0000001ea91e7221 */ /* 0x000fe20000010000 */
[----:B------:R-:W-:Y:S01]  /*12d0*/  FFMA.FTZ R2, R131, R169, R2 ;  /* 0x000000a983027223 */ /* 0x000fe20000010002 */
[----:B------:R-:W-:Y:S01]  /*12e0*/  FMUL.FTZ R172, R183, R86 ;  /* 0x00000056b7ac7220 */ /* 0x000fe20000410000 */
[----:B------:R-:W-:Y:S01]  /*12f0*/  FMUL.FTZ R103, R199, R116 ;  /* 0x00000074c7677220 */ /* 0x000fe20000410000 */
[----:B------:R-:W-:Y:S01]  /*1300*/  FADD.FTZ R111, R111, R92 ;  /* 0x0000005c6f6f7221 */ /* 0x000fe20000010000 */
[----:B------:R-:W-:Y:S01]  /*1310*/  SHF.L.U32 R101, R101, 0x10, RZ ;  /* 0x0000001065657819 */ /* 0x000fe200000006ff */
[----:B------:R-:W-:Y:S01]  /*1320*/  FMUL.FTZ R169, R199, R170 ;  /* 0x000000aac7a97220 */ /* 0x000fe20000410000 */
[----:B------:R-:W-:Y:S01]  /*1330*/  FFMA.FTZ R116, R131, R92, R112 ;  /* 0x0000005c83747223 */ /* 0x000fe20000010070 */
[----:B------:R-:W-:Y:S01]  /*1340*/  FMUL.FTZ R215, R199, R98 ;  /* 0x00000062c7d77220 */ /* 0x000fe20000410000 */
[----:B------:R-:W-:Y:S01]  /*1350*/  SHF.L.U32 R90, R90, 0x10, RZ ;  /* 0x000000105a5a7819 */ /* 0x000fe200000006ff */
[----:B------:R-:W-:Y:S01]  /*1360*/  FADD.FTZ R111, R111, R172 ;  /* 0x000000ac6f6f7221 */ /* 0x000fe20000010000 */
[----:B------:R-:W-:Y:S01]  /*1370*/  PRMT R109, R113, 0x7632, R109 ;  /* 0x00007632716d7816 */ /* 0x000fe2000000006d */
[----:B------:R-:W-:Y:S01]  /*1380*/  FFMA.FTZ R116, R169, R172, R116 ;  /* 0x000000aca9747223 */ /* 0x000fe20000010074 */
[----:B------:R-:W-:Y:S01]  /*1390*/  SHF.L.U32 R113, R113, 0x10, RZ ;  /* 0x0000001071717819 */ /* 0x000fe200000006ff */
        /* <DEDUP_REMOVED lines=14> */
[----:B------:R-:W-:Y:S01]  /*1480*/  FADD.FTZ R113, R111, R170 ;  /* 0x000000aa6f717221 */ /* 0x000fe20000010000 */
[----:B------:R-:W-:Y:S01]  /*1490*/  FADD.FTZ R31, R90, R31 ;  /* 0x0000001f5a1f7221 */ /* 0x000fe20000010000 */
[C---:B------:R-:W-:Y:S01]  /*14a0*/  FFMA.FTZ R3, R204.reuse, R90, R3 ;  /* 0x0000005acc037223 */ /* 0x040fe20000010003 */
[----:B------:R-:W-:Y:S01]  /*14b0*/  FFMA.FTZ R116, R204, R170, R91 ;  /* 0x000000aacc747223 */ /* 0x000fe2000001005b */
[----:B------:R-:W-:Y:S01]  /*14c0*/  SHF.L.U32 R115, R115, 0x10, RZ ;  /* 0x0000001073737819 */ /* 0x000fe200000006ff */
[----:B------:R-:W-:Y:S01]  /*14d0*/  FFMA.FTZ R5, R206, R88, R5 ;  /* 0x00000058ce057223 */ /* 0x000fe20000010005 */
[----:B------:R-:W-:Y:S01]  /*14e0*/  SHF.L.U32 R90, R105, 0x10, RZ ;  /* 0x00000010695a7819 */ /* 0x000fe200000006ff */
[----:B------:R-:W-:Y:S01]  /*14f0*/  FMUL.FTZ R105, R199, R118 ;  /* 0x00000076c7697220 */ /* 0x000fe20000410000 */
[----:B------:R-:W-:Y:S01]  /*1500*/  FADD.FTZ R33, R88, R33 ;  /* 0x0000002158217221 */ /* 0x000fe20000010000 */
[----:B------:R-:W-:Y:S01]  /*1510*/  FMUL.FTZ R111, R185, R88 ;  /* 0x00000058b96f7220 */ /* 0x000fe20000410000 */
[----:B------:R-:W-:Y:S01]  /*1520*/  FFMA.FTZ R151, R168, R84, R151 ;  /* 0x00000054a8977223 */ /* 0x000fe20000010097 */
[----:B------:R-:W-:Y:S01]  /*1530*/  FADD.FTZ R150, R84, R150 ;  /* 0x0000009654967221 */ /* 0x000fe20000010000 */
[----:B------:R-:W-:Y:S01]  /*1540*/  FADD.FTZ R88, R113, R96 ;  /* 0x0000006071587221 */ /* 0x000fe20000010000 */
[----:B------:R-:W-:Y:S01]  /*1550*/  SHF.L.U32 R84, R99, 0x10, RZ ;  /* 0x0000001063547819 */ /* 0x000fe200000006ff */
[----:B------:R-:W-:Y:S01]  /*1560*/  FFMA.FTZ R91, R213, R96, R116 ;  /* 0x00000060d55b7223 */ /* 0x000fe20000010074 */
[----:B------:R-:W-:Y:S01]  /*1570*/  FMUL.FTZ R99, R199, R108 ;  /* 0x0000006cc7637220 */ /* 0x000fe20000410000 */
        /* <DEDUP_REMOVED lines=18> */
[----:B------:R-:W-:Y:S01]  /*16a0*/  SHF.L.U32 R118, R117, 0x10, RZ ;  /* 0x0000001075767819 */ /* 0x000fe200000006ff */
        /* <DEDUP_REMOVED lines=19> */
[----:B------:R-:W-:-:S02]  /*17e0*/  PRMT R123, R126, 0x7632, R123 ;  /* 0x000076327e7b7816 */ /* 0x000fc4000000007b */
[----:B------:R-:W-:Y:S01]  /*17f0*/  FADD.FTZ R91, R88, R117 ;  /* 0x00000075585b7221 */ /* 0x000fe20000010000 */
[----:B------:R-:W-:Y:S01]  /*1800*/  FFMA.FTZ R88, R212, R117, R85 ;  /* 0x00000075d4587223 */ /* 0x000fe20000010055 */
[----:B------:R-:W-:Y:S01]  /*1810*/  FFMA.FTZ R7, R208, R84, R7 ;  /* 0x00000054d0077223 */ /* 0x000fe20000010007 */
[----:B------:R-:W-:Y:S01]  /*1820*/  FADD.FTZ R35, R84, R35 ;  /* 0x0000002354237221 */ /* 0x000fe20000010000 */
[----:B------:R-:W-:Y:S01]  /*1830*/  SHF.L.U32 R84, R123, 0x10, RZ ;  /* 0x000000107b547819 */ /* 0x000fe200000006ff */
[----:B------:R-:W-:Y:S01]  /*1840*/  FMUL.FTZ R123, R189, R90 ;  /* 0x0000005abd7b7220 */ /* 0x000fe20000410000 */
[----:B------:R-:W-:Y:S01]  /*1850*/  FADD.FTZ R86, R91, R104 ;  /* 0x000000685b567221 */ /* 0x000fe20000010000 */
[----:B------:R-:W-:Y:S01]  /*1860*/  PRMT R121, R125, 0x7632, R121 ;  /* 0x000076327d797816 */ /* 0x000fe20000000079 */
[----:B------:R-:W-:Y:S01]  /*1870*/  FFMA.FTZ R147, R174, R87, R147 ;  /* 0x00000057ae937223 */ /* 0x000fe20000010093 */
[----:B------:R-:W-:Y:S01]  /*1880*/  FADD.FTZ R146, R87, R146 ;  /* 0x0000009257927221 */ /* 0x000fe20000010000 */
[----:B------:R-:W-:Y:S01]  /*1890*/  FMUL.FTZ R214, R199, R214 ;  /* 0x000000d6c7d67220 */ /* 0x000fe20000410000 */
[----:B------:R-:W-:Y:S01]  /*18a0*/  FFMA.FTZ R85, R99, R104, R88 ;  /* 0x0000006863557223 */ /* 0x000fe20000010058 */
[----:B------:R-:W-:-:S02]  /*18b0*/  SHF.L.U32 R125, R125, 0x10, RZ ;  /* 0x000000107d7d7819 */ /* 0x000fc400000006ff */
        /* <DEDUP_REMOVED lines=8> */
[-C--:B------:R-:W-:Y:S01]  /*1940*/  FMUL.FTZ R125, R190, R87.reuse ;  /* 0x00000057be7d7220 */ /* 0x080fe20000410000 */
[----:B------:R-:W-:Y:S01]  /*1950*/  FADD.FTZ R88, R91, R106 ;  /* 0x0000006a5b587221 */ /* 0x000fe20000010000 */
[----:B------:R-:W-:Y:S01]  /*1960*/  FFMA.FTZ R85, R101, R106, R86 ;  /* 0x0000006a65557223 */ /* 0x000fe20000010056 */
[----:B------:R-:W-:Y:S01]  /*1970*/  FFMA.FTZ R15, R216, R87, R15 ;  /* 0x00000057d80f7223 */ /* 0x000fe2000001000f */
[----:B------:R-:W-:Y:S01]  /*1980*/  FADD.FTZ R43, R87, R43 ;  /* 0x0000002b572b7221 */ /* 0x000fe20000010000 */
        /* <DEDUP_REMOVED lines=8> */
[----:B------:R-:W-:-:S02]  /*1a10*/  FFMA.FTZ R85, R103, R108, R86 ;  /* 0x0000006c67557223 */ /* 0x000fc40000010056 */
[----:B------:R-:W-:Y:S02]  /*1a20*/  FADD.FTZ R87, R88, R171 ;  /* 0x000000ab58577221 */ /* 0x000fe40000010000 */
[----:B------:R-:W-:Y:S01]  /*1a30*/  FFMA.FTZ R86, R114, R171, R85 ;  /* 0x000000ab72567223 */ /* 0x000fe20000010055 */
        /* <DEDUP_REMOVED lines=21> */
[-C--:B------:R-:W-:Y:S01]  /*1b90*/  FFMA.FTZ R23, R222, R121.reuse, R23 ;  /* 0x00000079de177223 */ /* 0x080fe20000010017 */
[----:B------:R-:W-:Y:S01]  /*1ba0*/  FADD.FTZ R139, R121, R139 ;  /* 0x0000008b798b7221 */ /* 0x000fe20000010000 */
[----:B------:R-:W-:Y:S01]  /*1bb0*/  FMUL.FTZ R121, R194, R121 ;  /* 0x00000079c2797220 */ /* 0x000fe20000410000 */
[----:B------:R-:W-:Y:S01]  /*1bc0*/  FADD.FTZ R88, R87, R116 ;  /* 0x0000007457587221 */ /* 0x000fe20000010000 */
[----:B------:R-:W-:Y:S01]  /*1bd0*/  FFMA.FTZ R85, R109, R116, R86 ;  /* 0x000000746d557223 */ /* 0x000fe20000010056 */
[----:B------:R-:W-:Y:S02]  /*1be0*/  FMUL.FTZ R226, R199, R226 ;  /* 0x000000e2c7e27220 */ /* 0x000fe40000410000 */
[----:B------:R-:W-:Y:S01]  /*1bf0*/  FADD.FTZ R87, R88, R121 ;  /* 0x0000007958577221 */ /* 0x000fe20000010000 */
[----:B------:R-:W-:Y:S01]  /*1c00*/  FFMA.FTZ R86, R222, R121, R85 ;  /* 0x00000079de567223 */ /* 0x000fe20000010055 */
        /* <DEDUP_REMOVED lines=8> */
[----:B------:R-:W-:Y:S01]  /*1c90*/  FFMA.FTZ R21, R220, R118, R21 ;  /* 0x00000076dc157223 */ /* 0x000fe20000010015 */
[----:B------:R-:W-:Y:S01]  /*1ca0*/  FADD.FTZ R137, R118, R137 ;  /* 0x0000008976897221 */ /* 0x000fe20000010000 */
[----:B------:R-:W-:Y:S01]  /*1cb0*/  FADD.FTZ R87, R84, R219 ;  /* 0x000000db54577221 */ /* 0x000fe20000010000 */
[----:B------:R-:W-:Y:S01]  /*1cc0*/  FMUL.FTZ R217, R199, R130 ;  /* 0x00000082c7d97220 */ /* 0x000fe20000410000 */
[----:B------:R-:W-:Y:S01]  /*1cd0*/  FMUL.FTZ R118, R179, R127 ;  /* 0x0000007fb3767220 */ /* 0x000fe20000410000 */
[----:B------:R-:W-:Y:S01]  /*1ce0*/  FFMA.FTZ R84, R226, R219, R85 ;  /* 0x000000dbe2547223 */ /* 0x000fe20000010055 */
[----:B------:R-:W-:Y:S01]  /*1cf0*/  FMUL.FTZ R200, R199, R200 ;  /* 0x000000c8c7c87220 */ /* 0x000fe20000410000 */
[----:B------:R-:W-:Y:S01]  /*1d00*/  FMUL.FTZ R122, R196, R126 ;  /* 0x0000007ec47a7220 */ /* 0x000fe20000410000 */
        /* <DEDUP_REMOVED lines=33> */
.L_x_4556:
        /* <DEDUP_REMOVED lines=13> */
.L_x_4544:
[----:B------:R-:W-:Y:S05]  /*1ff0*/  WARPSYNC.ALL ;  /* 0x0000000000007948 */ /* 0x000fea0003800000 */
[----:B------:R-:W1:Y:S08]  /*2000*/  S2UR UR5, SR_CgaCtaId ;  /* 0x00000000000579c3 */ /* 0x000e700000008800 */
[----:B------:R-:W-:Y:S01]  /*2010*/  BAR.SYNC.DEFER_BLOCKING 0x0 ;  /* 0x0000000000007b1d */ /* 0x000fe20000010000 */
[----:B0-----:R-:W-:-:S02]  /*2020*/  SHF.R.U32.HI R84, RZ, 0x5, R145 ;  /* 0x00000005ff547819 */ /* 0x001fc40000011691 */
[----:B------:R-:W-:Y:S02]  /*2030*/  ISETP.NE.U32.AND P1, PT, R166, RZ, PT ;  /* 0x000000ffa600720c */ /* 0x000fe40003f25070 */
[----:B------:R-:W-:Y:S01]  /*2040*/  LOP3.LUT R84, R84, 0x7fffffc, RZ, 0xc0, !PT ;  /* 0x07fffffc54547812 */ /* 0x000fe200078ec0ff */
[----:B------:R-:W-:Y:S01]  /*2050*/  UMOV UR4, 0x400 ;  /* 0x0000040000047882 */ /* 0x000fe20000000000 */
[----:B------:R-:W-:Y:S02]  /*2060*/  ISETP.NE.AND.EX P1, PT, R167, RZ, PT, P1 ;  /* 0x000000ffa700720c */ /* 0x000fe40003f25310 */
[----:B------:R-:W-:Y:S02]  /*2070*/  @!P4 IADD3 R84, R84, 0x4, RZ ;  /* 0x000000045454c810 */ /* 0x000fe40007ffe0ff */
[----:B------:R-:W-:Y:S02]  /*2080*/  ISETP.NE.U32.AND P3, PT, RZ, UR12, PT ;  /* 0x0000000cff007c0c */ /* 0x000fe4000bf65070 */
[----:B------:R-:W-:-:S02]  /*2090*/  IADD3 R153, R153, UR14, RZ ;  /* 0x0000000e99997c10 */ /* 0x000fc4000fffe0ff */
[----:B------:R-:W-:Y:S02]  /*20a0*/  ISETP.NE.AND.EX P3, PT, RZ, UR13, PT, P3 ;  /* 0x0000000dff007c0c */ /* 0x000fe4000bf65330 */
        /* <DEDUP_REMOVED lines=15> */
[----:B------:R-:W-:Y:S02]  /*21a0*/  FSEL R87, R90, RZ, !P2 ;  /* 0x000000ff5a577208 */ /* 0x000fe40005000000 */
[----:B------:R-:W-:-:S03]  /*21b0*/  ISETP.NE.U32.AND P2, PT, RZ, UR12, PT ;  /* 0x0000000cff007c0c */ /* 0x000fc6000bf45070 */
[-CC-:B------:R-:W-:Y:S01]  /*21c0*/  FFMA.FTZ R97, R97, R84.reuse, R87.reuse ;  /* 0x0000005461617223 */ /* 0x180fe20000010057 */
[----:B------:R-:W-:Y:S01]  /*21d0*/  ISETP.NE.AND.EX P2, PT, RZ, UR13, PT, P2 ;  /* 0x0000000dff007c0c */ /* 0x000fe2000bf45320 */
        /* <DEDUP_REMOVED lines=34> */
[----:B------:R-:W0:Y:S01]  /*2400*/  @P2 LDC.64 R96, c[0x0][0x308] ;  /* 0x0000c200ff602b82 */ /* 0x000e220000000a00 */
        /* <DEDUP_REMOVED lines=8> */
[----:B------:R-:W-:Y:S01]  /*2490*/  FADD.FTZ R92, R92, -R131 ;  /* 0x800000835c5c7221 */ /* 0x000fe20000010000 */
[----:B------:R-:W-:Y:S01]  /*24a0*/  FADD.FTZ R172, R172, -R169 ;  /* 0x800000a9acac7221 */ /* 0x000fe20000010000 */
[----:B------:R-:W-:Y:S01]  /*24b0*/  FADD.FTZ R94, R94, -R201 ;  /* 0x800000c95e5e7221 */ /* 0x000fe20000010000 */
[----:B------:R-:W-:Y:S01]  /*24c0*/  FADD.FTZ R170, R170, -R85 ;  /* 0x80000055aaaa7221 */ /* 0x000fe20000010000 */
[----:B------:R-:W-:Y:S01]  /*24d0*/  FADD.FTZ R116, R116, -R109 ;  /* 0x8000006d74747221 */ /* 0x000fe20000010000 */
[C---:B------:R-:W-:Y:S01]  /*24e0*/  FMUL.FTZ R125, R199.reuse, R108 ;  /* 0x0000006cc77d7220 */ /* 0x040fe20000410000 */
[----:B------:R-:W1:Y:S01]  /*24f0*/  LDC.64 R106, c[0x0][0x2f8] ;  /* 0x0000be00ff6a7b82 */ /* 0x000e620000000a00 */
[C---:B------:R-:W-:Y:S01]  /*2500*/  FMUL.FTZ R91, R199.reuse, R124 ;  /* 0x0000007cc75b7220 */ /* 0x040fe20000410000 */
[C---:B------:R-:W-:Y:S01]  /*2510*/  FMUL.FTZ R85, R199.reuse, R128 ;  /* 0x00000080c7557220 */ /* 0x040fe20000410000 */
[C---:B------:R-:W-:Y:S01]  /*2520*/  FMUL.FTZ R168, R199.reuse, R168 ;  /* 0x000000a8c7a87220 */ /* 0x040fe20000410000 */
[C---:B------:R-:W-:Y:S01]  /*2530*/  FMUL.FTZ R174, R199.reuse, R174 ;  /* 0x000000aec7ae7220 */ /* 0x040fe20000410000 */
[----:B------:R-:W-:Y:S01]  /*2540*/  FADD.FTZ R104, R104, -R99 ;  /* 0x8000006368687221 */ /* 0x000fe20000010000 */
[C---:B------:R-:W-:Y:S01]  /*2550*/  FMUL.FTZ R99, R199.reuse, R92 ;  /* 0x0000005cc7637220 */ /* 0x040fe20000410000 */
[C---:B------:R-:W-:Y:S01]  /*2560*/  FMUL.FTZ R172, R199.reuse, R172 ;  /* 0x000000acc7ac7220 */ /* 0x040fe20000410000 */
[----:B------:R-:W2:Y:S01]  /*2570*/  @P2 LDC.64 R108, c[0x0][0x308] ;  /* 0x0000c200ff6c2b82 */ /* 0x000ea20000000a00 */
[C---:B------:R-:W-:Y:S01]  /*2580*/  FMUL.FTZ R101, R199.reuse, R94 ;  /* 0x0000005ec7657220 */ /* 0x040fe20000410000 */
[----:B------:R-:W-:Y:S01]  /*2590*/  FMUL.FTZ R170, R199, R170 ;  /* 0x000000aac7aa7220 */ /* 0x000fe20000410000 */
[----:B------:R-:W-:Y:S01]  /*25a0*/  FADD.FTZ R206, R111, -R206 ;  /* 0x800000ce6fce7221 */ /* 0x000fe20000010000 */
[----:B------:R-:W-:Y:S01]  /*25b0*/  FADD.FTZ R86, R120, -R119 ;  /* 0x8000007778567221 */ /* 0x000fe20000010000 */
[----:B------:R-:W-:Y:S01]  /*25c0*/  FADD.FTZ R118, R118, -R217 ;  /* 0x800000d976767221 */ /* 0x000fe20000010000 */
[----:B-----5:R-:W-:Y:S01]  /*25d0*/  @P1 FADD.FTZ R91, R46, R91 ;  /* 0x0000005b2e5b1221 */ /* 0x020fe20000010000 */
[----:B------:R-:W-:Y:S01]  /*25e0*/  FADD.FTZ R98, R98, -R215 ;  /* 0x800000d762627221 */ /* 0x000fe20000010000 */
[----:B------:R-:W-:Y:S01]  /*25f0*/  FADD.FTZ R208, R113, -R208 ;  /* 0x800000d071d07221 */ /* 0x000fe20000010000 */
[----:B------:R-:W-:Y:S01]  /*2600*/  FADD.FTZ R88, R122, -R87 ;  /* 0x800000577a587221 */ /* 0x000fe20000010000 */
[----:B------:R-:W-:Y:S01]  /*2610*/  @P1 FADD.FTZ R85, R44, R85 ;  /* 0x000000552c551221 */ /* 0x000fe20000010000 */
[----:B------:R-:W-:Y:S01]  /*2620*/  @P1 FADD.FTZ R168, R45, R168 ;  /* 0x000000a82da81221 */ /* 0x000fe20000010000 */
[----:B------:R-:W-:Y:S01]  /*2630*/  @P1 FADD.FTZ R174, R47, R174 ;  /* 0x000000ae2fae1221 */ /* 0x000fe20000010000 */
[----:B------:R-:W-:Y:S01]  /*2640*/  FADD.FTZ R100, R100, -R95 ;  /* 0x8000005f64647221 */ /* 0x000fe20000010000 */
[----:B------:R-:W-:Y:S01]  /*2650*/  FADD.FTZ R210, R115, -R210 ;  /* 0x800000d273d27221 */ /* 0x000fe20000010000 */
[----:B------:R-:W-:Y:S01]  /*2660*/  FADD.FTZ R212, R117, -R212 ;  /* 0x800000d475d47221 */ /* 0x000fe20000010000 */
[----:B------:R-:W-:Y:S01]  /*2670*/  FADD.FTZ R214, R123, -R214 ;  /* 0x800000d67bd67221 */ /* 0x000fe20000010000 */
[----:B------:R-:W-:Y:S01]  /*2680*/  @P1 FADD.FTZ R99, R48, R99 ;  /* 0x0000006330631221 */ /* 0x000fe20000010000 */
[----:B------:R-:W-:Y:S01]  /*2690*/  @P1 FADD.FTZ R172, R49, R172 ;  /* 0x000000ac31ac1221 */ /* 0x000fe20000010000 */
[----:B------:R-:W-:Y:S01]  /*26a0*/  @P1 FADD.FTZ R101, R50, R101 ;  /* 0x0000006532651221 */ /* 0x000fe20000010000 */
[----:B------:R-:W-:Y:S01]  /*26b0*/  @P1 FADD.FTZ R170, R51, R170 ;  /* 0x000000aa33aa1221 */ /* 0x000fe20000010000 */
[C---:B------:R-:W-:Y:S01]  /*26c0*/  FMUL.FTZ R103, R199.reuse, R84 ;  /* 0x00000054c7677220 */ /* 0x040fe20000410000 */
[C---:B------:R-:W-:Y:S01]  /*26d0*/  FMUL.FTZ R206, R199.reuse, R206 ;  /* 0x000000cec7ce7220 */ /* 0x040fe20000410000 */
[C---:B------:R-:W-:Y:S01]  /*26e0*/  FMUL.FTZ R123, R199.reuse, R86 ;  /* 0x00000056c77b7220 */ /* 0x040fe20000410000 */
[----:B------:R-:W-:Y:S01]  /*26f0*/  FMUL.FTZ R119, R199, R118 ;  /* 0x00000076c7777220 */ /* 0x000fe20000410000 */
[----:B------:R-:W-:Y:S01]  /*2700*/  FADD.FTZ R114, R171, -R114 ;  /* 0x80000072ab727221 */ /* 0x000fe20000010000 */
[C---:B------:R-:W-:Y:S01]  /*2710*/  FMUL.FTZ R117, R199.reuse, R98 ;  /* 0x00000062c7757220 */ /* 0x040fe20000410000 */
[C---:B------:R-:W-:Y:S01]  /*2720*/  FMUL.FTZ R208, R199.reuse, R208 ;  /* 0x000000d0c7d07220 */ /* 0x040fe20000410000 */
[----:B------:R-:W-:Y:S01]  /*2730*/  FMUL.FTZ R118, R199, R88 ;  /* 0x00000058c7767220 */ /* 0x000fe20000410000 */
[C---:B------:R-:W-:Y:S01]  /*2740*/  FMUL.FTZ R86, R91.reuse, R198 ;  /* 0x000000c65b567220 */ /* 0x040fe20000410000 */
[----:B------:R-:W-:Y:S01]  /*2750*/  SEL R90, R91, R78, P3 ;  /* 0x0000004e5b5a7207 */ /* 0x000fe20001800000 */
[C---:B------:R-:W-:Y:S01]  /*2760*/  FMUL.FTZ R169, R199.reuse, R100 ;  /* 0x00000064c7a97220 */ /* 0x040fe20000410000 */
[C---:B------:R-:W-:Y:S01]  /*2770*/  FMUL.FTZ R210, R199.reuse, R210 ;  /* 0x000000d2c7d27220 */ /* 0x040fe20000410000 */
[C---:B------:R-:W-:Y:S01]  /*2780*/  FMUL.FTZ R171, R199.reuse, R102 ;  /* 0x00000066c7ab7220 */ /* 0x040fe20000410000 */
[----:B------:R-:W-:Y:S01]  /*2790*/  FMUL.FTZ R212, R199, R212 ;  /* 0x000000d4c7d47220 */ /* 0x000fe20000410000 */
[----:B0-----:R-:W-:Y:S01]  /*27a0*/  @P2 IMAD.WIDE.U32 R96, R207, 0x20, R96 ;  /* 0x00000020cf602825 */ /* 0x001fe200078e0060 */
[----:B------:R-:W-:-:S03]  /*27b0*/  SEL R88, R85, R76, P3 ;  /* 0x0000004c55587207 */ /* 0x000fc60001800000 */
[-C--:B------:R-:W-:Y:S01]  /*27c0*/  FMUL.FTZ R84, R85, R198.reuse ;  /* 0x000000c655547220 */ /* 0x080fe20000410000 */
[C---:B------:R-:W-:Y:S01]  /*27d0*/  SEL R89, R168.reuse, R77, P3 ;  /* 0x0000004da8597207 */ /* 0x040fe20001800000 */
[----:B------:R-:W-:Y:S01]  /*27e0*/  FMUL.FTZ R87, R168, R198 ;  /* 0x000000c6a8577220 */ /* 0x000fe20000410000 */
[----:B------:R-:W-:Y:S01]  /*27f0*/  SEL R91, R174, R79, P3 ;  /* 0x0000004fae5b7207 */ /* 0x000fe20001800000 */
[----:B------:R-:W-:Y:S01]  /*2800*/  @P1 FADD.FTZ R103, R52, R103 ;  /* 0x0000006734671221 */ /* 0x000fe20000010000 */
        /* <DEDUP_REMOVED lines=8> */
[----:B------:R-:W-:Y:S01]  /*2890*/  @P1 FADD.FTZ R210, R57, R210 ;  /* 0x000000d239d21221 */ /* 0x000fe20000010000 */
[----:B------:R-:W-:Y:S01]  /*28a0*/  @P1 FADD.FTZ R171, R58, R171 ;  /* 0x000000ab3aab1221 */ /* 0x000fe20000010000 */
[----:B------:R-:W-:Y:S01]  /*28b0*/  @P1 FADD.FTZ R212, R59, R212 ;  /* 0x000000d43bd41221 */ /* 0x000fe20000010000 */
[----:B------:R0:W-:Y:S01]  /*28c0*/  @P2 STG.E.128 desc[UR6][R96.64], R88 ;  /* 0x0000005860002986 */ /* 0x0001e2000c101d06 */
[----:B------:R-:W-:Y:S01]  /*28d0*/  FMUL.FTZ R85, R174, R198 ;  /* 0x000000c6ae557220 */ /* 0x000fe20000410000 */
[----:B------:R-:W-:Y:S01]  /*28e0*/  F2FP.BF16.F32.PACK_AB R84, R87, R84 ;  /* 0x000000545754723e */ /* 0x000fe200000010ff */
[----:B------:R-:W-:Y:S01]  /*28f0*/  FADD.FTZ R110, R110, -R105 ;  /* 0x800000696e6e7221 */ /* 0x000fe20000010000 */
[----:B------:R3:W-:Y:S01]  /*2900*/  @P2 STG.E.128 desc[UR6][R96.64+0x10], R92 ;  /* 0x0000105c60002986 */ /* 0x0007e2000c101d06 */
[----:B------:R-:W-:Y:S01]  /*2910*/  FMUL.FTZ R131, R199, R104 ;  /* 0x00000068c7837220 */ /* 0x000fe20000410000 */
[-C--:B------:R-:W-:Y:S01]  /*2920*/  FMUL.FTZ R99, R99, R198.reuse ;  /* 0x000000c663637220 */ /* 0x080fe20000410000 */
[-C--:B------:R-:W-:Y:S01]  /*2930*/  FMUL.FTZ R172, R172, R198.reuse ;  /* 0x000000c6acac7220 */ /* 0x080fe20000410000 */
[-C--:B------:R-:W-:Y:S01]  /*2940*/  FMUL.FTZ R87, R101, R198.reuse ;  /* 0x000000c665577220 */ /* 0x080fe20000410000 */
[----:B------:R-:W-:Y:S01]  /*2950*/  FMUL.FTZ R170, R170, R198 ;  /* 0x000000c6aaaa7220 */ /* 0x000fe20000410000 */
[----:B------:R-:W-:Y:S01]  /*2960*/  FADD.FTZ R218, R173, -R218 ;  /* 0x800000daadda7221 */ /* 0x000fe20000010000 */
[----:B------:R-:W4:Y:S01]  /*2970*/  @P2 LDC.64 R104, c[0x0][0x308] ;  /* 0x0000c200ff682b82 */ /* 0x000f220000000a00 */
[----:B------:R-:W-:Y:S01]  /*2980*/  FMUL.FTZ R129, R199, R112 ;  /* 0x00000070c7817220 */ /* 0x000fe20000410000 */
[----:B------:R-:W-:Y:S01]  /*2990*/  FADD.FTZ R222, R121, -R222 ;  /* 0x800000de79de7221 */ /* 0x000fe20000010000 */
[C---:B------:R-:W-:Y:S01]  /*29a0*/  FMUL.FTZ R124, R199.reuse, R114 ;  /* 0x00000072c77c7220 */ /* 0x040fe20000410000 */
[----:B------:R-:W-:Y:S01]  /*29b0*/  FMUL.FTZ R121, R199, R110 ;  /* 0x0000006ec7797220 */ /* 0x000fe20000410000 */
[----:B------:R-:W-:Y:S01]  /*29c0*/  F2FP.BF16.F32.PACK_AB R85, R85, R86 ;  /* 0x000000565555723e */ /* 0x000fe200000010ff */
[----:B------:R-:W-:Y:S01]  /*29d0*/  FMUL.FTZ R120, R199, R218 ;  /* 0x000000dac7787220 */ /* 0x000fe20000410000 */
[-C--:B0-----:R-:W-:Y:S01]  /*29e0*/  FMUL.FTZ R88, R103, R198.reuse ;  /* 0x000000c667587220 */ /* 0x081fe20000410000 */
[-C--:B------:R-:W-:Y:S01]  /*29f0*/  FMUL.FTZ R89, R206, R198.reuse ;  /* 0x000000c6ce597220 */ /* 0x080fe20000410000 */
[-C--:B------:R-:W-:Y:S01]  /*2a00*/  FMUL.FTZ R90, R117, R198.reuse ;  /* 0x000000c6755a7220 */ /* 0x080fe20000410000 */
[-C--:B------:R-:W-:Y:S01]  /*2a10*/  FMUL.FTZ R91, R208, R198.reuse ;  /* 0x000000c6d05b7220 */ /* 0x080fe20000410000 */
[-C--:B---3--:R-:W-:Y:S01]  /*2a20*/  FMUL.FTZ R92, R169, R198.reuse ;  /* 0x000000c6a95c7220 */ /* 0x088fe20000410000 */
[-C--:B------:R-:W-:Y:S01]  /*2a30*/  FMUL.FTZ R93, R210, R198.reuse ;  /* 0x000000c6d25d7220 */ /* 0x080fe20000410000 */
[-C--:B------:R-:W-:Y:S01]  /*2a40*/  FMUL.FTZ R94, R171, R198.reuse ;  /* 0x000000c6ab5e7220 */ /* 0x080fe20000410000 */
[----:B------:R-:W-:Y:S01]  /*2a50*/  FMUL.FTZ R95, R212, R198 ;  /* 0x000000c6d45f7220 */ /* 0x000fe20000410000 */
[----:B------:R-:W-:Y:S01]  /*2a60*/  F2FP.BF16.F32.PACK_AB R88, R89, R88 ;  /* 0x000000585958723e */ /* 0x000fe200000010ff */
[----:B------:R-:W0:Y:S01]  /*2a70*/  @P2 LDC.64 R112, c[0x0][0x308] ;  /* 0x0000c200ff702b82 */ /* 0x000e220000000a00 */
[----:B------:R-:W-:Y:S01]  /*2a80*/  F2FP.BF16.F32.PACK_AB R89, R91, R90 ;  /* 0x0000005a5b59723e */ /* 0x000fe200000010ff */
[----:B-1----:R-:W-:Y:S01]  /*2a90*/  IMAD.WIDE.U32 R110, R207, 0x10, R106 ;  /* 0x00000010cf6e7825 */ /* 0x002fe200078e006a */
[----:B------:R-:W-:-:S03]  /*2aa0*/  F2FP.BF16.F32.PACK_AB R86, R172, R99 ;  /* 0x00000063ac56723e */ /* 0x000fc600000010ff */
[----:B------:R-:W-:Y:S01]  /*2ab0*/  FADD.FTZ R220, R175, -R220 ;  /* 0x800000dcafdc7221 */ /* 0x000fe20000010000 */
[----:B------:R-:W-:Y:S01]  /*2ac0*/  F2FP.BF16.F32.PACK_AB R87, R170, R87 ;  /* 0x00000057aa57723e */ /* 0x000fe200000010ff */
[----:B--2---:R-:W-:Y:S01]  /*2ad0*/  @P2 IMAD.WIDE.U32 R108, R205, 0x20, R108 ;  /* 0x00000020cd6c2825 */ /* 0x004fe200078e006c */
[----:B------:R-:W-:-:S03]  /*2ae0*/  F2FP.BF16.F32.PACK_AB R90, R93, R92 ;  /* 0x0000005c5d5a723e */ /* 0x000fc600000010ff */
[----:B------:R-:W-:Y:S01]  /*2af0*/  @P1 FADD.FTZ R125, R64, R125 ;  /* 0x0000007d407d1221 */ /* 0x000fe20000010000 */
[----:B------:R-:W-:Y:S01]  /*2b00*/  F2FP.BF16.F32.PACK_AB R91, R95, R94 ;  /* 0x0000005e5f5b723e */ /* 0x000fe200000010ff */
[----:B------:R-:W-:Y:S01]  /*2b10*/  IMAD.WIDE.U32 R114, R205, 0x10, R106 ;  /* 0x00000010cd727825 */ /* 0x000fe200078e006a */
[----:B------:R-:W-:-:S03]  /*2b20*/  SEL R92, R103, R76, P3 ;  /* 0x0000004c675c7207 */ /* 0x000fc60001800000 */
[----:B------:R-:W-:Y:S01]  /*2b30*/  @P1 FADD.FTZ R124, R65, R124 ;  /* 0x0000007c417c1221 */ /* 0x000fe20000010000 */
[----:B------:R-:W-:Y:S01]  /*2b40*/  SEL R93, R206, R77, P3 ;  /* 0x0000004dce5d7207 */ /* 0x000fe20001800000 */
[----:B------:R-:W-:Y:S01]  /*2b50*/  @P1 FADD.FTZ R121, R66, R121 ;  /* 0x0000007942791221 */ /* 0x000fe20000010000 */
[----:B------:R-:W-:Y:S01]  /*2b60*/  SEL R94, R117, R78, P3 ;  /* 0x0000004e755e7207 */ /* 0x000fe20001800000 */
[----:B------:R-:W-:Y:S01]  /*2b70*/  @P1 FADD.FTZ R120, R67, R120 ;  /* 0x0000007843781221 */ /* 0x000fe20000010000 */
[----:B------:R-:W-:Y:S01]  /*2b80*/  SEL R95, R208, R79, P3 ;  /* 0x0000004fd05f7207 */ /* 0x000fe20001800000 */
[----:B------:R-:W-:Y:S01]  /*2b90*/  FADD.FTZ R226, R219, -R226 ;  /* 0x800000e2dbe27221 */ /* 0x000fe20000010000 */
[----:B------:R-:W-:Y:S01]  /*2ba0*/  SEL R96, R169, R80, P3 ;  /* 0x00000050a9607207 */ /* 0x000fe20001800000 */
[----:B------:R1:W-:Y:S01]  /*2bb0*/  STG.E.128 desc[UR6][R110.64], R84 ;  /* 0x000000546e007986 */ /* 0x0003e2000c101d06 */
[----:B------:R-:W-:Y:S01]  /*2bc0*/  SEL R97, R210, R81, P3 ;  /* 0x00000051d2617207 */ /* 0x000fe20001800000 */
[----:B------:R-:W-:Y:S01]  /*2bd0*/  FMUL.FTZ R166, R199, R216 ;  /* 0x000000d8c7a67220 */ /* 0x000fe20000410000 */
[----:B------:R-:W-:Y:S01]  /*2be0*/  SEL R98, R171, R82, P3 ;  /* 0x00000052ab627207 */ /* 0x000fe20001800000 */
[C---:B------:R-:W-:Y:S01]  /*2bf0*/  FMUL.FTZ R128, R199.reuse, R220 ;  /* 0x000000dcc7807220 */ /* 0x040fe20000410000 */
[----:B------:R-:W-:Y:S01]  /*2c00*/  SEL R99, R212, R83, P3 ;  /* 0x00000053d4637207 */ /* 0x000fe20001800000 */
[C---:B------:R-:W-:Y:S01]  /*2c10*/  FMUL.FTZ R127, R199.reuse, R116 ;  /* 0x00000074c77f7220 */ /* 0x040fe20000410000 */
[C---:B------:R-:W-:Y:S01]  /*2c20*/  FMUL.FTZ R126, R199.reuse, R222 ;  /* 0x000000dec77e7220 */ /* 0x040fe20000410000 */
[----:B------:R2:W-:Y:S01]  /*2c30*/  @P2 STG.E.128 desc[UR6][R108.64], R92 ;  /* 0x0000005c6c002986 */ /* 0x0005e2000c101d06 */
[C---:B------:R-:W-:Y:S01]  /*2c40*/  FMUL.FTZ R130, R199.reuse, R214 ;  /* 0x000000d6c7827220 */ /* 0x040fe20000410000 */
[----:B------:R-:W-:Y:S01]  /*2c50*/  FMUL.FTZ R122, R199, R226 ;  /* 0x000000e2c77a7220 */ /* 0x000fe20000410000 */
[----:B------:R-:W-:Y:S01]  /*2c60*/  @P1 FADD.FTZ R167, R62, R167 ;  /* 0x000000a73ea71221 */ /* 0x000fe20000010000 */
[----:B------:R-:W-:Y:S01]  /*2c70*/  @P2 STG.E.128 desc[UR6][R108.64+0x10], R96 ;  /* 0x000010606c002986 */ /* 0x000fe2000c101d06 */
[----:B------:R-:W-:Y:S01]  /*2c80*/  @P1 FADD.FTZ R166, R63, R166 ;  /* 0x000000a63fa61221 */ /* 0x000fe20000010000 */
[----:B------:R-:W-:Y:S01]  /*2c90*/  @P1 FADD.FTZ R129, R68, R129 ;  /* 0x0000008144811221 */ /* 0x000fe20000010000 */
[----:B------:R-:W-:Y:S01]  /*2ca0*/  @P1 FADD.FTZ R128, R69, R128 ;  /* 0x0000008045801221 */ /* 0x000fe20000010000 */
[----:B------:R3:W-:Y:S01]  /*2cb0*/  STG.E.128 desc[UR6][R114.64], R88 ;  /* 0x0000005872007986 */ /* 0x0007e2000c101d06 */
[----:B------:R-:W-:Y:S01]  /*2cc0*/  @P1 FADD.FTZ R127, R70, R127 ;  /* 0x0000007f467f1221 */ /* 0x000fe20000010000 */
[-C--:B-1----:R-:W-:Y:S01]  /*2cd0*/  FMUL.FTZ R86, R125, R198.reuse ;  /* 0x000000c67d567220 */ /* 0x082fe20000410000 */
[----:B------:R-:W-:Y:S01]  /*2ce0*/  FMUL.FTZ R87, R124, R198 ;  /* 0x000000c67c577220 */ /* 0x000fe20000410000 */
[----:B------:R-:W-:Y:S01]  /*2cf0*/  @P1 FADD.FTZ R126, R71, R126 ;  /* 0x0000007e477e1221 */ /* 0x000fe20000010000 */
[----:B------:R-:W-:Y:S01]  /*2d00*/  @P1 FADD.FTZ R131, R60, R131 ;  /* 0x000000833c831221 */ /* 0x000fe20000010000 */
[----:B------:R-:W-:Y:S01]  /*2d10*/  @P1 FADD.FTZ R130, R61, R130 ;  /* 0x000000823d821221 */ /* 0x000fe20000010000 */
[----:B------:R-:W-:Y:S01]  /*2d20*/  @P1 FADD.FTZ R123, R72, R123 ;  /* 0x0000007b487b1221 */ /* 0x000fe20000010000 */
[----:B------:R-:W-:Y:S01]  /*2d30*/  F2FP.BF16.F32.PACK_AB R86, R87, R86 ;  /* 0x000000565756723e */ /* 0x000fe200000010ff */
[----:B------:R-:W-:Y:S01]  /*2d40*/  @P1 FADD.FTZ R122, R73, R122 ;  /* 0x0000007a497a1221 */ /* 0x000fe20000010000 */
[-C--:B--2---:R-:W-:Y:S01]  /*2d50*/  FMUL.FTZ R92, R129, R198.reuse ;  /* 0x000000c6815c7220 */ /* 0x084fe20000410000 */
[----:B------:R-:W-:Y:S01]  /*2d60*/  FMUL.FTZ R93, R127, R198 ;  /* 0x000000c67f5d7220 */ /* 0x000fe20000410000 */
[----:B------:R-:W-:Y:S01]  /*2d70*/  @P1 FADD.FTZ R119, R74, R119 ;  /* 0x000000774a771221 */ /* 0x000fe20000010000 */
[----:B------:R-:W-:Y:S01]  /*2d80*/  @P1 FADD.FTZ R118, R75, R118 ;  /* 0x000000764b761221 */ /* 0x000fe20000010000 */
[----:B------:R-:W-:Y:S01]  /*2d90*/  SEL R102, R167, R78, P3 ;  /* 0x0000004ea7667207 */ /* 0x000fe20001800000 */
[-C--:B------:R-:W-:Y:S01]  /*2da0*/  FMUL.FTZ R84, R131, R198.reuse ;  /* 0x000000c683547220 */ /* 0x080fe20000410000 */
[----:B------:R-:W-:Y:S01]  /*2db0*/  SEL R103, R166, R79, P3 ;  /* 0x0000004fa6677207 */ /* 0x000fe20001800000 */
[-C--:B------:R-:W-:Y:S01]  /*2dc0*/  FMUL.FTZ R85, R130, R198.reuse ;  /* 0x000000c682557220 */ /* 0x080fe20000410000 */
[-C--:B---3--:R-:W-:Y:S01]  /*2dd0*/  FMUL.FTZ R88, R121, R198.reuse ;  /* 0x000000c679587220 */ /* 0x088fe20000410000 */
[-C--:B------:R-:W-:Y:S01]  /*2de0*/  FMUL.FTZ R89, R120, R198.reuse ;  /* 0x000000c678597220 */ /* 0x080fe20000410000 */
[-C--:B------:R-:W-:Y:S01]  /*2df0*/  FMUL.FTZ R167, R167, R198.reuse ;  /* 0x000000c6a7a77220 */ /* 0x080fe20000410000 */
[-C--:B------:R-:W-:Y:S01]  /*2e00*/  FMUL.FTZ R166, R166, R198.reuse ;  /* 0x000000c6a6a67220 */ /* 0x080fe20000410000 */
[-C--:B------:R-:W-:Y:S01]  /*2e10*/  FMUL.FTZ R94, R123, R198.reuse ;  /* 0x000000c67b5e7220 */ /* 0x080fe20000410000 */
[----:B------:R-:W-:Y:S01]  /*2e20*/  FMUL.FTZ R95, R122, R198 ;  /* 0x000000c67a5f7220 */ /* 0x000fe20000410000 */
[----:B------:R-:W-:Y:S01]  /*2e30*/  F2FP.BF16.F32.PACK_AB R87, R89, R88 ;  /* 0x000000585957723e */ /* 0x000fe200000010ff */
[-C--:B------:R-:W-:Y:S01]  /*2e40*/  FMUL.FTZ R89, R128, R198.reuse ;  /* 0x000000c680597220 */ /* 0x080fe20000410000 */
[-C--:B------:R-:W-:Y:S01]  /*2e50*/  FMUL.FTZ R88, R126, R198.reuse ;  /* 0x000000c67e587220 */ /* 0x080fe20000410000 */
[-C--:B------:R-:W-:Y:S01]  /*2e60*/  FMUL.FTZ R96, R119, R198.reuse ;  /* 0x000000c677607220 */ /* 0x080fe20000410000 */
[----:B------:R-:W-:Y:S01]  /*2e70*/  FMUL.FTZ R97, R118, R198 ;  /* 0x000000c676617220 */ /* 0x000fe20000410000 */
[----:B----4-:R-:W-:Y:S01]  /*2e80*/  @P2 IMAD.WIDE.U32 R104, R203, 0x20, R104 ;  /* 0x00000020cb682825 */ /* 0x010fe200078e0068 */
[----:B------:R-:W-:-:S02]  /*2e90*/  F2FP.BF16.F32.PACK_AB R92, R89, R92 ;  /* 0x0000005c595c723e */ /* 0x000fc400000010ff */
[----:B------:R-:W-:Y:S01]  /*2ea0*/  F2FP.BF16.F32.PACK_AB R93, R88, R93 ;  /* 0x0000005d585d723e */ /* 0x000fe200000010ff */
[----:B------:R-:W-:Y:S01]  /*2eb0*/  IMAD.WIDE.U32 R116, R203, 0x10, R106 ;  /* 0x00000010cb747825 */ /* 0x000fe200078e006a */
[----:B------:R-:W-:Y:S02]  /*2ec0*/  SEL R100, R131, R76, P3 ;  /* 0x0000004c83647207 */ /* 0x000fe40001800000 */
[----:B------:R-:W-:Y:S01]  /*2ed0*/  SEL R101, R130, R77, P3 ;  /* 0x0000004d82657207 */ /* 0x000fe20001800000 */
[----:B0-----:R-:W-:Y:S01]  /*2ee0*/  @P2 IMAD.WIDE.U32 R112, R197, 0x20, R112 ;  /* 0x00000020c5702825 */ /* 0x001fe200078e0070 */
[----:B------:R-:W-:Y:S02]  /*2ef0*/  F2FP.BF16.F32.PACK_AB R84, R85, R84 ;  /* 0x000000545554723e */ /* 0x000fe400000010ff */
[----:B------:R-:W-:Y:S01]  /*2f00*/  SEL R88, R125, R80, P3 ;  /* 0x000000507d587207 */ /* 0x000fe20001800000 */
[----:B------:R-:W-:Y:S01]  /*2f10*/  IMAD.WIDE.U32 R106, R197, 0x10, R106 ;  /* 0x00000010c56a7825 */ /* 0x000fe200078e006a */
[----:B------:R-:W-:Y:S01]  /*2f20*/  SEL R89, R124, R81, P3 ;  /* 0x000000517c597207 */ /* 0x000fe20001800000 */
[----:B------:R0:W-:Y:S01]  /*2f30*/  @P2 STG.E.128 desc[UR6][R104.64], R100 ;  /* 0x0000006468002986 */ /* 0x0001e2000c101d06 */
[----:B------:R-:W-:-:S02]  /*2f40*/  SEL R90, R121, R82, P3 ;  /* 0x00000052795a7207 */ /* 0x000fc40001800000 */
[----:B------:R-:W-:Y:S02]  /*2f50*/  SEL R91, R120, R83, P3 ;  /* 0x00000053785b7207 */ /* 0x000fe40001800000 */
[----:B------:R-:W-:Y:S02]  /*2f60*/  F2FP.BF16.F32.PACK_AB R85, R166, R167 ;  /* 0x000000a7a655723e */ /* 0x000fe400000010ff */
[----:B------:R-:W-:Y:S01]  /*2f70*/  SEL R76, R129, R76, P3 ;  /* 0x0000004c814c7207 */ /* 0x000fe20001800000 */
[----:B------:R0:W-:Y:S01]  /*2f80*/  @P2 STG.E.128 desc[UR6][R104.64+0x10], R88 ;  /* 0x0000105868002986 */ /* 0x0001e2000c101d06 */
[----:B------:R-:W-:Y:S02]  /*2f90*/  SEL R77, R128, R77, P3 ;  /* 0x0000004d804d7207 */ /* 0x000fe40001800000 */
[----:B------:R-:W-:Y:S01]  /*2fa0*/  SEL R78, R127, R78, P3 ;  /* 0x0000004e7f4e7207 */ /* 0x000fe20001800000 */
[----:B------:R0:W-:Y:S01]  /*2fb0*/  STG.E.128 desc[UR6][R116.64], R84 ;  /* 0x0000005474007986 */ /* 0x0001e2000c101d06 */
[----:B------:R-:W-:-:S02]  /*2fc0*/  SEL R79, R126, R79, P3 ;  /* 0x0000004f7e4f7207 */ /* 0x000fc40001800000 */
[----:B------:R-:W-:Y:S02]  /*2fd0*/  SEL R80, R123, R80, P3 ;  /* 0x000000507b507207 */ /* 0x000fe40001800000 */
[----:B------:R-:W-:Y:S01]  /*2fe0*/  SEL R81, R122, R81, P3 ;  /* 0x000000517a517207 */ /* 0x000fe20001800000 */
[----:B------:R0:W-:Y:S01]  /*2ff0*/  @P2 STG.E.128 desc[UR6][R112.64], R76 ;  /* 0x0000004c70002986 */ /* 0x0001e2000c101d06 */
[----:B------:R-:W-:Y:S02]  /*3000*/  F2FP.BF16.F32.PACK_AB R94, R95, R94 ;  /* 0x0000005e5f5e723e */ /* 0x000fe400000010ff */
[----:B------:R-:W-:Y:S02]  /*3010*/  SEL R82, R119, R82, P3 ;  /* 0x0000005277527207 */ /* 0x000fe40001800000 */
[----:B------:R-:W-:Y:S02]  /*3020*/  SEL R83, R118, R83, P3 ;  /* 0x0000005376537207 */ /* 0x000fe40001800000 */
[----:B------:R-:W-:-:S02]  /*3030*/  F2FP.BF16.F32.PACK_AB R95, R97, R96 ;  /* 0x00000060615f723e */ /* 0x000fc400000010ff */
[----:B------:R-:W-:Y:S01]  /*3040*/  ISETP.GE.AND P1, PT, R153, UR15, PT ;  /* 0x0000000f99007c0c */ /* 0x000fe2000bf26270 */
[----:B------:R0:W-:Y:S04]  /*3050*/  @P2 STG.E.128 desc[UR6][R112.64+0x10], R80 ;  /* 0x0000105070002986 */ /* 0x0001e8000c101d06 */
[----:B------:R0:W-:Y:S08]  /*3060*/  STG.E.128 desc[UR6][R106.64], R92 ;  /* 0x0000005c6a007986 */ /* 0x0001f0000c101d06 */
        /* <DEDUP_REMOVED lines=43> */
.L_x_4542:
        /* <DEDUP_REMOVED lines=27> */
.L_x_4543:
[----:B------:R-:W-:Y:S01]  /*34d0*/  HFMA2.MMA R130, -RZ, RZ, 0, 9.5367431640625e-07 ;  /* 0x00000010ff827435 */ /* 0x000fe200000001ff */
[----:B------:R-:W-:Y:S02]  /*34e0*/  MOV R221, R87 ;  /* 0x0000005700dd7202 */ /* 0x000fe40000000f00 */
[----:B------:R-:W-:Y:S02]  /*34f0*/  MOV R223, 0x1f ;  /* 0x0000001f00df7802 */ /* 0x000fe40000000f00 */
[----:B------:R-:W-:-:S07]  /*3500*/  MOV R126, 0xffffffff ;  /* 0xffffffff007e7802 */ /* 0x000fce0000000f00 */
[----:B-----5:R-:W-:Y:S05]  /*3510*/  WARPSYNC.COLLECTIVE R126, `(.L_x_4546) ;  /* 0x000000007e087348 */ /* 0x020fea0003c00000 */
[----:B------:R0:W1:Y:S02]  /*3520*/  SHFL.DOWN P3, R127, R221, R130, R223 ;  /* 0x08000082dd7f7389 */ /* 0x00006400000600df */
[----:B01---5:R-:W-:Y:S01]  /*3530*/  ENDCOLLECTIVE ;  /* 0x000000000000791b */ /* 0x023fe20003800000 */
.L_x_4546:
[----:B------:R-:W-:Y:S02]  /*3540*/  MOV R221, R85 ;  /* 0x0000005500dd7202 */ /* 0x000fe40000000f00 */
[----:B------:R-:W-:-:S07]  /*3550*/  MOV R84, R127 ;  /* 0x0000007f00547202 */ /* 0x000fce0000000f00 */
[----:B------:R-:W-:Y:S05]  /*3560*/  WARPSYNC.COLLECTIVE R126, `(.L_x_4547) ;  /* 0x000000007e087348 */ /* 0x000fea0003c00000 */
[----:B------:R0:W1:Y:S02]  /*3570*/  SHFL.DOWN P3, R127, R221, R130, R223 ;  /* 0x08000082dd7f7389 */ /* 0x00006400000600df */
[----:B01----:R-:W-:Y:S01]  /*3580*/  ENDCOLLECTIVE ;  /* 0x000000000000791b */ /* 0x003fe20003800000 */
.L_x_4547:
[----:B------:R-:W-:Y:S01]  /*3590*/  FADD.FTZ R84, R87, R84 ;  /* 0x0000005457547221 */ /* 0x000fe20000010000 */
[----:B------:R-:W-:-:S04]  /*35a0*/  HFMA2.MMA R130, -RZ, RZ, 0, 4.76837158203125e-07 ;  /* 0x00000008ff827435 */ /* 0x000fc800000001ff */
[----:B------:R-:W-:Y:S02]  /*35b0*/  MOV R221, R84 ;  /* 0x0000005400dd7202 */ /* 0x000fe40000000f00 */
[----:B------:R-:W-:-:S07]  /*35c0*/  MOV R86, R127 ;  /* 0x0000007f00567202 */ /* 0x000fce0000000f00 */
[----:B------:R-:W-:Y:S05]  /*35d0*/  WARPSYNC.COLLECTIVE R126, `(.L_x_4548) ;  /* 0x000000007e087348 */ /* 0x000fea0003c00000 */
[----:B------:R0:W1:Y:S02]  /*35e0*/  SHFL.DOWN P3, R127, R221, R130, R223 ;  /* 0x08000082dd7f7389 */ /* 0x00006400000600df */
[----:B01----:R-:W-:Y:S01]  /*35f0*/  ENDCOLLECTIVE ;  /* 0x000000000000791b */ /* 0x003fe20003800000 */
.L_x_4548:
[----:B------:R-:W-:-:S05]  /*3600*/  FADD.FTZ R86, R85, R86 ;  /* 0x0000005655567221 */ /* 0x000fca0000010000 */
[----:B------:R-:W-:Y:S02]  /*3610*/  MOV R221, R86 ;  /* 0x0000005600dd7202 */ /* 0x000fe40000000f00 */
[----:B------:R-:W-:-:S07]  /*3620*/  MOV R89, R127 ;  /* 0x0000007f00597202 */ /* 0x000fce0000000f00 */
[----:B------:R-:W-:Y:S05]  /*3630*/  WARPSYNC.COLLECTIVE R126, `(.L_x_4549) ;  /* 0x000000007e087348 */ /* 0x000fea0003c00000 */
[----:B------:R0:W1:Y:S02]  /*3640*/  SHFL.DOWN P3, R127, R221, R130, R223 ;  /* 0x08000082dd7f7389 */ /* 0x00006400000600df */
[----:B01----:R-:W-:Y:S01]  /*3650*/  ENDCOLLECTIVE ;  /* 0x000000000000791b */ /* 0x003fe20003800000 */
.L_x_4549:
[----:B------:R-:W-:Y:S01]  /*3660*/  FADD.FTZ R89, R84, R89 ;  /* 0x0000005954597221 */ /* 0x000fe20000010000 */
[----:B------:R-:W-:-:S04]  /*3670*/  HFMA2.MMA R130, -RZ, RZ, 0, 2.384185791015625e-07 ;  /* 0x00000004ff827435 */ /* 0x000fc800000001ff */
[----:B------:R-:W-:Y:S02]  /*3680*/  MOV R221, R89 ;  /* 0x0000005900dd7202 */ /* 0x000fe40000000f00 */
[----:B------:R-:W-:-:S07]  /*3690*/  MOV R91, R127 ;  /* 0x0000007f005b7202 */ /* 0x000fce0000000f00 */
[----:B------:R-:W-:Y:S05]  /*36a0*/  WARPSYNC.COLLECTIVE R126, `(.L_x_4550) ;  /* 0x000000007e087348 */ /* 0x000fea0003c00000 */
[----:B------:R0:W1:Y:S02]  /*36b0*/  SHFL.DOWN P3, R127, R221, R130, R223 ;  /* 0x08000082dd7f7389 */ /* 0x00006400000600df */
[----:B01----:R-:W-:Y:S01]  /*36c0*/  ENDCOLLECTIVE ;  /* 0x000000000000791b */ /* 0x003fe20003800000 */
.L_x_4550:
[----:B------:R-:W-:-:S05]  /*36d0*/  FADD.FTZ R91, R86, R91 ;  /* 0x0000005b565b7221 */ /* 0x000fca0000010000 */
[----:B------:R-:W-:Y:S02]  /*36e0*/  MOV R221, R91 ;  /* 0x0000005b00dd7202 */ /* 0x000fe40000000f00 */
[----:B------:R-:W-:-:S07]  /*36f0*/  MOV R88, R127 ;  /* 0x0000007f00587202 */ /* 0x000fce0000000f00 */
[----:B------:R-:W-:Y:S05]  /*3700*/  WARPSYNC.COLLECTIVE R126, `(.L_x_4551) ;  /* 0x000000007e087348 */ /* 0x000fea0003c00000 */
[----:B------:R0:W1:Y:S02]  /*3710*/  SHFL.DOWN P3, R127, R221, R130, R223 ;  /* 0x08000082dd7f7389 */ /* 0x00006400000600df */
[----:B01----:R-:W-:Y:S01]  /*3720*/  ENDCOLLECTIVE ;  /* 0x000000000000791b */ /* 0x003fe20003800000 */
.L_x_4551:
[----:B------:R-:W-:Y:S01]  /*3730*/  FADD.FTZ R88, R89, R88 ;  /* 0x0000005859587221 */ /* 0x000fe20000010000 */
[----:B------:R-:W-:-:S04]  /*3740*/  HFMA2.MMA R130, -RZ, RZ, 0, 1.1920928955078125e-07 ;  /* 0x00000002ff827435 */ /* 0x000fc800000001ff */
[----:B------:R-:W-:Y:S02]  /*3750*/  MOV R221, R88 ;  /* 0x0000005800dd7202 */ /* 0x000fe40000000f00 */
[----:B------:R-:W-:-:S07]  /*3760*/  MOV R90, R127 ;  /* 0x0000007f005a7202 */ /* 0x000fce0000000f00 */
[----:B------:R-:W-:Y:S05]  /*3770*/  WARPSYNC.COLLECTIVE R126, `(.L_x_4552) ;  /* 0x000000007e087348 */ /* 0x000fea0003c00000 */
[----:B------:R0:W1:Y:S02]  /*3780*/  SHFL.DOWN P3, R127, R221, R130, R223 ;  /* 0x08000082dd7f7389 */ /* 0x00006400000600df */
[----:B01----:R-:W-:Y:S01]  /*3790*/  ENDCOLLECTIVE ;  /* 0x000000000000791b */ /* 0x003fe20003800000 */
.L_x_4552:
[----:B------:R-:W-:-:S05]  /*37a0*/  FADD.FTZ R90, R91, R90 ;  /* 0x0000005a5b5a7221 */ /* 0x000fca0000010000 */
[----:B------:R-:W-:Y:S02]  /*37b0*/  MOV R221, R90 ;  /* 0x0000005a00dd7202 */ /* 0x000fe40000000f00 */
[----:B------:R-:W-:-:S07]  /*37c0*/  MOV R85, R127 ;  /* 0x0000007f00557202 */ /* 0x000fce0000000f00 */
[----:B------:R-:W-:Y:S05]  /*37d0*/  WARPSYNC.COLLECTIVE R126, `(.L_x_4553) ;  /* 0x000000007e087348 */ /* 0x000fea0003c00000 */
[----:B------:R0:W1:Y:S02]  /*37e0*/  SHFL.DOWN P3, R127, R221, R130, R223 ;  /* 0x08000082dd7f7389 */ /* 0x00006400000600df */
[----:B01----:R-:W-:Y:S01]  /*37f0*/  ENDCOLLECTIVE ;  /* 0x000000000000791b */ /* 0x003fe20003800000 */
.L_x_4553:
[----:B------:R-:W-:Y:S01]  /*3800*/  FADD.FTZ R85, R88, R85 ;  /* 0x0000005558557221 */ /* 0x000fe20000010000 */
[----:B------:R-:W-:-:S04]  /*3810*/  HFMA2.MMA R130, -RZ, RZ, 0, 5.9604644775390625e-08 ;  /* 0x00000001ff827435 */ /* 0x000fc800000001ff */
[----:B------:R-:W-:Y:S02]  /*3820*/  MOV R221, R85 ;  /* 0x0000005500dd7202 */ /* 0x000fe40000000f00 */
[----:B------:R-:W-:-:S07]  /*3830*/  MOV R87, R127 ;  /* 0x0000007f00577202 */ /* 0x000fce0000000f00 */
[----:B------:R-:W-:Y:S05]  /*3840*/  WARPSYNC.COLLECTIVE R126, `(.L_x_4554) ;  /* 0x000000007e087348 */ /* 0x000fea0003c00000 */
[----:B------:R0:W1:Y:S02]  /*3850*/  SHFL.DOWN P3, R127, R221, R130, R223 ;  /* 0x08000082dd7f7389 */ /* 0x00006400000600df */
[----:B01----:R-:W-:Y:S01]  /*3860*/  ENDCOLLECTIVE ;  /* 0x000000000000791b */ /* 0x003fe20003800000 */
.L_x_4554:
[----:B------:R-:W-:-:S05]  /*3870*/  FADD.FTZ R87, R90, R87 ;  /* 0x000000575a577221 */ /* 0x000fca0000010000 */
[----:B------:R-:W-:Y:S02]  /*3880*/  MOV R221, R87 ;  /* 0x0000005700dd7202 */ /* 0x000fe40000000f00 */
[----:B------:R-:W-:-:S07]  /*3890*/  MOV R84, R127 ;  /* 0x0000007f00547202 */ /* 0x000fce0000000f00 */
[----:B------:R-:W-:Y:S05]  /*38a0*/  WARPSYNC.COLLECTIVE R126, `(.L_x_4555) ;  /* 0x000000007e087348 */ /* 0x000fea0003c00000 */
[----:B------:R0:W1:Y:S02]  /*38b0*/  SHFL.DOWN P3, R127, R221, R130, R223 ;  /* 0x08000082dd7f7389 */ /* 0x00006400000600df */
[----:B01----:R-:W-:Y:S01]  /*38c0*/  ENDCOLLECTIVE ;  /* 0x000000000000791b */ /* 0x003fe20003800000 */
.L_x_4555:
[----:B------:R-:W-:Y:S01]  /*38d0*/  MOV R86, R127 ;  /* 0x0000007f00567202 */ /* 0x000fe20000000f00 */
[----:B------:R-:W-:Y:S06]  /*38e0*/  BRA `(.L_x_4556) ;  /* 0xffffffe4008c7947 */ /* 0x000fec000383ffff */
.L_x_4557:
        /* <DEDUP_REMOVED lines=9> */
.L_x_13921:


//--------------------- .text._ZN10layer_norm13ln_bwd_kernelINS_13Kernel_traitsI13__nv_bfloat16S2_fS2_fjLj4096ELj1ELj1ELj4ELj16ENS_18Kernel_traits_baseILj4096ES2_S2_fS2_fjLj128EEEEELb0ELb0ELb1ELb0EEEvNS_9BwdParamsE --------------------------
	.section	.text._ZN10layer_norm13ln_bwd_kernelINS_13Kernel_traitsI13__nv_bfloat16S2_fS2_fjLj4096ELj1ELj1ELj4ELj16ENS_18Kernel_traits_baseILj4096ES2_S2_fS2_fjLj128EEEEELb0ELb0ELb1ELb0EEEvNS_9BwdParamsE,"ax",@progbits
	.align	128
        .global         _ZN10layer_norm13ln_bwd_kernelINS_13Kernel_traitsI13__nv_bfloat16S2_fS2_fjLj4096ELj1ELj1ELj4ELj16ENS_18Kernel_traits_baseILj4096ES2_S2_fS2_fjLj128EEEEELb0ELb0ELb1ELb0EEEvNS_9BwdParamsE
        .type           _ZN10layer_norm13ln_bwd_kernelINS_13Kernel_traitsI13__nv_bfloat16S2_fS2_fjLj4096ELj1ELj1ELj4ELj16ENS_18Kernel_traits_baseILj4096ES2_S2_fS2_fjLj128EEEEELb0ELb0ELb1ELb0EEEvNS_9BwdParamsE,@function
        .size           _ZN10layer_norm13ln_bwd_kernelINS_13Kernel_traitsI13__nv_bfloat16S2_fS2_fjLj4096ELj1ELj1ELj4ELj16ENS_18Kernel_traits_baseILj4096ES2_S2_fS2_fjLj128EEEEELb0ELb0ELb1ELb0EEEvNS_9BwdParamsE,(.L_x_13922 - _ZN10layer_norm13ln_bwd_kernelINS_13Kernel_traitsI13__nv_bfloat16S2_fS2_fjLj4096ELj1ELj1ELj4ELj16ENS_18Kernel_traits_baseILj4096ES2_S2_fS2_fjLj128EEEEELb0ELb0ELb1ELb0EEEvNS_9BwdParamsE)
        .other          _ZN10layer_norm13ln_bwd_kernelINS_13Kernel_traitsI13__nv_bfloat16S2_fS2_fjLj4096ELj1ELj1ELj4ELj16ENS_18Kernel_traits_baseILj4096ES2_S2_fS2_fjLj128EEEEELb0ELb0ELb1ELb0EEEvNS_9BwdParamsE,@"STO_CUDA_ENTRY STV_DEFAULT"
_ZN10layer_norm13ln_bwd_kernelINS_13Kernel_traitsI13__nv_bfloat16S2_fS2_fjLj4096ELj1ELj1ELj4ELj16ENS_18Kernel_traits_baseILj4096ES2_S2_fS2_fjLj128EEEEELb0ELb0ELb1ELb0EEEvNS_9BwdParamsE:
.text._ZN10layer_norm13ln_bwd_kernelINS_13Kernel_traitsI13__nv_bfloat16S2_fS2_fjLj4096ELj1ELj1ELj4ELj16ENS_18Kernel_traits_baseILj4096ES2_S2_fS2_fjLj128EEEEELb0ELb0ELb1ELb0EEEvNS_9BwdParamsE:
        /* <DEDUP_REMOVED lines=32> */
[----:B--2---:R-:W-:-:S04]  /*0200*/  @P1 IMAD.WIDE.U32 R6, R13, 0x10, R4 ;  /* 0x000000100d061825 */ /* 0x004fc800078e0004 */
[----:B------:R-:W-:Y:S01]  /*0210*/  @P1 VIADD R13, R13, 0x80 ;  /* 0x000000800d0d1836 */ /* 0x000fe20000000000 */
[----:B------:R0:W5:Y:S03]  /*0220*/  @P1 LDG.E.128 R28, desc[UR4][R6.64] ;  /* 0x00000004061c1981 */ /* 0x000166000c1e1d00 */
        /* <DEDUP_REMOVED lines=36> */
[----:B0-----:R-:W-:Y:S06]  /*0470*/  @P3 BRA `(.L_x_4558) ;  /* 0x0000004400f83947 */ /* 0x001fec0003800000 */
[C---:B-----5:R-:W-:Y:S01]  /*0480*/  @P0 PRMT R19, R33.reuse, 0x7632, R19 ;  /* 0x0000763221130816 */ /* 0x060fe20000000013 */
[----:B------:R-:W-:Y:S01]  /*0490*/  IMAD.U32 R157, R33, 0x10000, RZ ;  /* 0x00010000219d7824 */ /* 0x000fe200078e00ff */
[C---:B------:R-:W-:Y:S01]  /*04a0*/  @P1 PRMT R15, R29.reuse, 0x7632, R15 ;  /* 0x000076321d0f1816 */ /* 0x040fe2000000000f */
[----:B------:R-:W-:Y:S01]  /*04b0*/  ULDC.64 UR6, c[0x0][0x2c8] ;  /* 0x0000b20000067ab9 */ /* 0x000fe20000000a00 */
[----:B------:R-:W-:Y:S01]  /*04c0*/  SHF.L.U32 R33, R29, 0x10, RZ ;  /* 0x000000101d217819 */ /* 0x000fe200000006ff */
[----:B------:R-:W-:Y:S01]  /*04d0*/  HFMA2.MMA R228, -RZ, RZ, 0, 5.9604644775390625e-08 ;  /* 0x00000001ffe47435 */ /* 0x000fe200000001ff */
[C---:B------:R-:W-:Y:S02]  /*04e0*/  @P2 PRMT R11, R25.reuse, 0x7632, R11 ;  /* 0x00007632190b2816 */ /* 0x040fe4000000000b */
[----:B------:R-:W-:Y:S01]  /*04f0*/  SHF.L.U32 R29, R25, 0x10, RZ ;  /* 0x00000010191d7819 */ /* 0x000fe200000006ff */
[C---:B------:R-:W-:Y:S01]  /*0500*/  IMAD.U32 R25, R21.reuse, 0x10000, RZ ;  /* 0x0001000015197824 */ /* 0x040fe200078e00ff */
[----:B------:R-:W-:Y:S01]  /*0510*/  @P4 PRMT R7, R21, 0x7632, R7 ;  /* 0x0000763215074816 */ /* 0x000fe20000000007 */
[----:B------:R-:W-:Y:S01]  /*0520*/  IMAD.U32 R11, R11, 0x10000, RZ ;  /* 0x000100000b0b7824 */ /* 0x000fe200078e00ff */
[----:B------:R-:W0:Y:S01]  /*0530*/  LDC.U8 R21, c[0x0][0x2a0] ;  /* 0x0000a800ff157b82 */ /* 0x000e220000000000 */
[----:B------:R-:W-:-:S02]  /*0540*/  ISETP.NE.U32.AND P3, PT, RZ, UR6, PT ;  /* 0x00000006ff007c0c */ /* 0x000fc4000bf65070 */
[C---:B------:R-:W-:Y:S02]  /*0550*/  @P0 PRMT R3, R32.reuse, 0x7632, R3 ;  /* 0x0000763220030816 */ /* 0x040fe40000000003 */
[----:B------:R-:W-:Y:S02]  /*0560*/  ISETP.NE.AND.EX P3, PT, RZ, UR7, PT, P3 ;  /* 0x00000007ff007c0c */ /* 0x000fe4000bf65330 */
[----:B------:R-:W-:Y:S02]  /*0570*/  SHF.L.U32 R158, R32, 0x10, RZ ;  /* 0x00000010209e7819 */ /* 0x000fe400000006ff */
[----:B------:R-:W-:Y:S02]  /*0580*/  @P0 PRMT R17, R35, 0x7632, R17 ;  /* 0x0000763223110816 */ /* 0x000fe40000000011 */
[----:B------:R-:W-:Y:S02]  /*0590*/  @P1 PRMT R14, R30, 0x7632, R14 ;  /* 0x000076321e0e1816 */ /* 0x000fe4000000000e */
[----:B------:R-:W-:Y:S01]  /*05a0*/  @P4 PRMT R8, R20, 0x7632, R8 ;  /* 0x0000763214084816 */ /* 0x000fe20000000008 */
[----:B------:R-:W-:Y:S01]  /*05b0*/  IMAD.U32 R17, R17, 0x10000, RZ ;  /* 0x0001000011117824 */ /* 0x000fe200078e00ff */
[----:B------:R-:W-:Y:S01]  /*05c0*/  @P4 PRMT R5, R23, 0x7632, R5 ;  /* 0x0000763217054816 */ /* 0x000fe20000000005 */
[----:B------:R-:W-:Y:S01]  /*05d0*/  IMAD.U32 R14, R14, 0x10000, RZ ;  /* 0x000100000e0e7824 */ /* 0x000fe200078e00ff */
[----:B------:R-:W-:Y:S01]  /*05e0*/  @P0 PRMT R18, R34, 0x7632, R18 ;  /* 0x0000763222120816 */ /* 0x000fe20000000012 */
[----:B------:R-:W-:Y:S01]  /*05f0*/  IMAD.U32 R8, R8, 0x10000, RZ ;  /* 0x0001000008087824 */ /* 0x000fe200078e00ff */
[----:B------:R-:W-:Y:S01]  /*0600*/  SHF.L.U32 R156, R34, 0x10, RZ ;  /* 0x00000010229c7819 */ /* 0x000fe200000006ff */
[C---:B------:R-:W-:Y:S01]  /*0610*/  IMAD.U32 R34, R28.reuse, 0x10000, RZ ;  /* 0x000100001c227824 */ /* 0x040fe200078e00ff */
[----:B------:R-:W-:Y:S01]  /*0620*/  @P1 PRMT R16, R28, 0x7632, R16 ;  /* 0x000076321c101816 */ /* 0x000fe20000000010 */
[----:B------:R-:W-:Y:S01]  /*0630*/  IMAD.U32 R28, R26, 0x10000, RZ ;  /* 0x000100001a1c7824 */ /* 0x000fe200078e00ff */
[----:B------:R-:W-:Y:S01]  /*0640*/  SHF.L.U32 R32, R30, 0x10, RZ ;  /* 0x000000101e207819 */ /* 0x000fe200000006ff */
[----:B------:R-:W-:Y:S01]  /*0650*/  IMAD.U32 R5, R5, 0x10000, RZ ;  /* 0x0001000005057824 */ /* 0x000fe200078e00ff */
[C---:B------:R-:W-:Y:S01]  /*0660*/  @P1 PRMT R13, R31.reuse, 0x7632, R13 ;  /* 0x000076321f0d1816 */ /* 0x040fe2000000000d */
[----:B------:R-:W-:Y:S01]  /*0670*/  IMAD.U32 R31, R31, 0x10000, RZ ;  /* 0x000100001f1f7824 */ /* 0x000fe200078e00ff */
[----:B------:R-:W-:-:S02]  /*0680*/  @P2 PRMT R4, R24, 0x7632, R4 ;  /* 0x0000763218042816 */ /* 0x000fc40000000004 */
[----:B------:R-:W-:Y:S02]  /*0690*/  @P2 PRMT R10, R26, 0x7632, R10 ;  /* 0x000076321a0a2816 */ /* 0x000fe4000000000a */
[----:B------:R-:W-:Y:S02]  /*06a0*/  @P2 PRMT R9, R27, 0x7632, R9 ;  /* 0x000076321b092816 */ /* 0x000fe40000000009 */
[----:B------:R-:W-:Y:S02]  /*06b0*/  @P4 PRMT R6, R22, 0x7632, R6 ;  /* 0x0000763216064816 */ /* 0x000fe40000000006 */
[----:B------:R-:W-:Y:S02]  /*06c0*/  ISETP.LT.U32.OR P3, PT, R12, 0x200, !P3 ;  /* 0x000002000c00780c */ /* 0x000fe40005f61470 */
[----:B------:R-:W-:Y:S02]  /*06d0*/  SHF.L.U32 R30, R24, 0x10, RZ ;  /* 0x00000010181e7819 */ /* 0x000fe400000006ff */
[----:B------:R-:W-:Y:S01]  /*06e0*/  SHF.L.U32 R24, R22, 0x10, RZ ;  /* 0x0000001016187819 */ /* 0x000fe200000006ff */
[----:B------:R-:W-:Y:S01]  /*06f0*/  IMAD.MOV.U32 R22, RZ, RZ, R2 ;  /* 0x000000ffff167224 */ /* 0x000fe200078e0002 */
[----:B------:R-:W-:Y:S01]  /*0700*/  SHF.L.U32 R26, R20, 0x10, RZ ;  /* 0x00000010141a7819 */ /* 0x000fe200000006ff */
[----:B------:R-:W-:Y:S01]  /*0710*/  IMAD.U32 R20, R3, 0x10000, RZ ;  /* 0x0001000003147824 */ /* 0x000fe200078e00ff */
[----:B------:R-:W-:-:S02]  /*0720*/  SHF.L.U32 R35, R35, 0x10, RZ ;  /* 0x0000001023237819 */ /* 0x000fc400000006ff */
        /* <DEDUP_REMOVED lines=14> */
.L_x_4650:
[----:B0-2-4-:R-:W0:Y:S08]  /*0810*/  LDC.64 R146, c[0x0][0x288] ;  /* 0x0000a200ff927b82 */ /* 0x015e300000000a00 */
[----:B------:R-:W1:Y:S08]  /*0820*/  LDC.64 R148, c[0x0][0x258] ;  /* 0x00009600ff947b82 */ /* 0x000e700000000a00 */
[----:B------:R-:W2:Y:S01]  /*0830*/  LDC.64 R144, c[0x0][0x280] ;  /* 0x0000a000ff907b82 */ /* 0x000ea20000000a00 */
[----:B0-----:R-:W-:-:S07]  /*0840*/  IMAD.WIDE R146, R22, 0x4, R146 ;  /* 0x0000000416927825 */ /* 0x001fce00078e0292 */
[----:B---3--:R-:W0:Y:S01]  /*0850*/  LDC.64 R234, c[0x0][0x2c8] ;  /* 0x0000b200ffea7b82 */ /* 0x008e220000000a00 */
        /* <DEDUP_REMOVED lines=15> */
[----:B------:R-:W-:Y:S01]  /*0950*/  BSSY B1, `(.L_x_4561) ;  /* 0x0000009000017945 */ /* 0x000fe20003800000 */
[----:B------:R-:W-:-:S03]  /*0960*/  MOV R147, R3 ;  /* 0x0000000300937202 */ /* 0x000fc60000000f00 */
[----:B------:R-:W-:Y:S05]  /*0970*/  @!P0 BRA `(.L_x_4562) ;  /* 0x0000000000188947 */ /* 0x000fea0003800000 */
[----:B------:R-:W-:-:S04]  /*0980*/  ISETP.NE.U32.AND P4, PT, RZ, UR12, PT ;  /* 0x0000000cff007c0c */ /* 0x000fc8000bf85070 */
[----:B------:R-:W-:-:S13]  /*0990*/  ISETP.NE.AND.EX P4, PT, RZ, UR13, PT, P4 ;  /* 0x0000000dff007c0c */ /* 0x000fda000bf85340 */
[----:B------:R-:W-:Y:S05]  /*09a0*/  @!P4 BRA `(.L_x_4563) ;  /* 0x000000000008c947 */ /* 0x000fea0003800000 */
[----:B------:R0:W5:Y:S04]  /*09b0*/  LDG.E.128 R116, desc[UR4][R236.64] ;  /* 0x00000004ec747981 */ /* 0x000168000c1e1d00 */
[----:B------:R0:W5:Y:S02]  /*09c0*/  LDG.E.128 R120, desc[UR4][R236.64+0x10] ;  /* 0x00001004ec787981 */ /* 0x000164000c1e1d00 */
.L_x_4563:
[----:B------:R-:W-:-:S07]  /*09d0*/  VIADD R147, R3, 0x80 ;  /* 0x0000008003937836 */ /* 0x000fce0000000000 */
.L_x_4562:
[----:B------:R-:W-:Y:S05]  /*09e0*/  BSYNC B1 ;  /* 0x0000000000017941 */ /* 0x000fea0003800000 */
.L_x_4561:
[----:B------:R-:W-:Y:S04]  /*09f0*/  BSSY B1, `(.L_x_4564) ;  /* 0x0000009000017945 */ /* 0x000fe80003800000 */
[----:B------:R-:W-:Y:S05]  /*0a00*/  @!P1 BRA `(.L_x_4565) ;  /* 0x00000000001c9947 */ /* 0x000fea0003800000 */
[----:B------:R-:W-:-:S04]  /*0a10*/  ISETP.NE.U32.AND P4, PT, RZ, UR12, PT ;  /* 0x0000000cff007c0c */ /* 0x000fc8000bf85070 */
[----:B------:R-:W-:-:S13]  /*0a20*/  ISETP.NE.AND.EX P4, PT, RZ, UR13, PT, P4 ;  /* 0x0000000dff007c0c */ /* 0x000fda000bf85340 */
[----:B------:R-:W-:Y:S05]  /*0a30*/  @!P4 BRA `(.L_x_4566) ;  /* 0x00000000000cc947 */ /* 0x000fea0003800000 */
[----:B------:R-:W-:-:S05]  /*0a40*/  IMAD.WIDE.U32 R144, R147, 0x20, R234 ;  /* 0x0000002093907825 */ /* 0x000fca00078e00ea */
[----:B------:R1:W5:Y:S04]  /*0a50*/  LDG.E.128 R40, desc[UR4][R144.64] ;  /* 0x0000000490287981 */ /* 0x000368000c1e1d00 */
[----:B------:R1:W5:Y:S02]  /*0a60*/  LDG.E.128 R36, desc[UR4][R144.64+0x10] ;  /* 0x0000100490247981 */ /* 0x000364000c1e1d00 */
.L_x_4566:
[----:B------:R-:W-:-:S07]  /*0a70*/  IADD3 R147, R147, 0x80, RZ ;  /* 0x0000008093937810 */ /* 0x000fce0007ffe0ff */
.L_x_4565:
[----:B------:R-:W-:Y:S05]  /*0a80*/  BSYNC B1 ;  /* 0x0000000000017941 */ /* 0x000fea0003800000 */
.L_x_4564:
[----:B------:R-:W-:Y:S04]  /*0a90*/  BSSY B1, `(.L_x_4567) ;  /* 0x0000009000017945 */ /* 0x000fe80003800000 */
[----:B------:R-:W-:Y:S05]  /*0aa0*/  @!P2 BRA `(.L_x_4568) ;  /* 0x00000000001ca947 */ /* 0x000fea0003800000 */
[----:B------:R-:W-:-:S04]  /*0ab0*/  ISETP.NE.U32.AND P4, PT, RZ, UR12, PT ;  /* 0x0000000cff007c0c */ /* 0x000fc8000bf85070 */
[----:B------:R-:W-:-:S13]  /*0ac0*/  ISETP.NE.AND.EX P4, PT, RZ, UR13, PT, P4 ;  /* 0x0000000dff007c0c */ /* 0x000fda000bf85340 */
[----:B------:R-:W-:Y:S05]  /*0ad0*/  @!P4 BRA `(.L_x_4569) ;  /* 0x00000000000cc947 */ /* 0x000fea0003800000 */
[----:B-1----:R-:W-:-:S05]  /*0ae0*/  IMAD.WIDE.U32 R144, R147, 0x20, R234 ;  /* 0x0000002093907825 */ /* 0x002fca00078e00ea */
[----:B------:R2:W5:Y:S04]  /*0af0*/  LDG.E.128 R124, desc[UR4][R144.64] ;  /* 0x00000004907c7981 */ /* 0x000568000c1e1d00 */
[----:B------:R2:W5:Y:S02]  /*0b00*/  LDG.E.128 R128, desc[UR4][R144.64+0x10] ;  /* 0x0000100490807981 */ /* 0x000564000c1e1d00 */
.L_x_4569:
[----:B------:R-:W-:-:S07]  /*0b10*/  IADD3 R147, R147, 0x80, RZ ;  /* 0x0000008093937810 */ /* 0x000fce0007ffe0ff */
.L_x_4568:
[----:B------:R-:W-:Y:S05]  /*0b20*/  BSYNC B1 ;  /* 0x0000000000017941 */ /* 0x000fea0003800000 */
.L_x_4567:
[----:B------:R-:W-:Y:S02]  /*0b30*/  ISETP.NE.AND P4, PT, R2, RZ, PT ;  /* 0x000000ff0200720c */ /* 0x000fe40003f85270 */
[----:B------:R-:W-:-:S11]  /*0b40*/  CS2R R230, SRZ ;  /* 0x0000000000e67805 */ /* 0x000fd6000001ff00 */
[----:B------:R-:W-:Y:S05]  /*0b50*/  @P4 BRA `(.L_x_4570) ;  /* 0x0000001400804947 */ /* 0x000fea0003800000 */
[----:B------:R-:W-:-:S05]  /*0b60*/  IMAD.WIDE.U32 R234, R147, 0x20, R234 ;  /* 0x0000002093ea7825 */ /* 0x000fca00078e00ea */
[----:B------:R3:W5:Y:S04]  /*0b70*/  LDG.E.128 R132, desc[UR4][R234.64] ;  /* 0x00000004ea847981 */ /* 0x000768000c1e1d00 */
[----:B------:R3:W5:Y:S01]  /*0b80*/  LDG.E.128 R136, desc[UR4][R234.64+0x10] ;  /* 0x00001004ea887981 */ /* 0x000762000c1e1d00 */
[----:B------:R-:W-:Y:S05]  /*0b90*/  BRA `(.L_x_4570) ;  /* 0x0000001400707947 */ /* 0x000fea0003800000 */
.L_x_4560:
[----:B------:R-:W0:Y:S02]  /*0ba0*/  LDC.64 R144, c[0x0][0x250] ;  /* 0x00009400ff907b82 */ /* 0x000e240000000a00 */
[----:B0-----:R-:W-:-:S06]  /*0bb0*/  IMAD.WIDE R144, R22, 0x4, R144 ;  /* 0x0000000416907825 */ /* 0x001fcc00078e0290 */
[----:B------:R-:W2:Y:S01]  /*0bc0*/  LDG.E R144, desc[UR4][R144.64] ;  /* 0x0000000490907981 */ /* 0x000ea2000c1e1900 */
[----:B------:R-:W-:Y:S01]  /*0bd0*/  VIADD R146, R146, 0xffffffff ;  /* 0xffffffff92927836 */ /* 0x000fe20000000000 */
[----:B------:R-:W-:Y:S01]  /*0be0*/  ISETP.NE.AND P4, PT, R21, RZ, PT ;  /* 0x000000ff1500720c */ /* 0x000fe20003f85270 */
[----:B------:R-:W-:Y:S01]  /*0bf0*/  BSSY B1, `(.L_x_4571) ;  /* 0x000005a000017945 */ /* 0x000fe20003800000 */
[----:B------:R-:W-:Y:S01]  /*0c00*/  CS2R R230, SRZ ;  /* 0x0000000000e67805 */ /* 0x000fe2000001ff00 */
        /* <DEDUP_REMOVED lines=9> */
[----:B0-----:R-:W-:-:S05]  /*0ca0*/  IMAD.WIDE.U32 R210, R3, 0x20, R210 ;  /* 0x0000002003d27825 */ /* 0x001fca00078e00d2 */
[----:B------:R-:W2:Y:S01]  /*0cb0*/  LDG.E.128 R144, desc[UR4][R210.64] ;  /* 0x00000004d2907981 */ /* 0x000ea2000c1e1d00 */
[----:B-1----:R-:W-:-:S03]  /*0cc0*/  IMAD.WIDE.U32 R148, R232, 0x10, R148 ;  /* 0x00000010e8947825 */ /* 0x002fc600078e0094 */
[----:B------:R-:W3:Y:S04]  /*0cd0*/  LDG.E.128 R152, desc[UR4][R210.64+0x10] ;  /* 0x00001004d2987981 */ /* 0x000ee8000c1e1d00 */
[----:B------:R-:W4:Y:S01]  /*0ce0*/  LDG.E.128 R148, desc[UR4][R148.64] ;  /* 0x0000000494947981 */ /* 0x000f22000c1e1d00 */
[----:B------:R-:W-:-:S04]  /*0cf0*/  ISETP.NE.U32.AND P4, PT, RZ, UR12, PT ;  /* 0x0000000cff007c0c */ /* 0x000fc8000bf85070 */
[----:B------:R-:W-:-:S13]  /*0d00*/  ISETP.NE.AND.EX P4, PT, RZ, UR13, PT, P4 ;  /* 0x0000000dff007c0c */ /* 0x000fda000bf85340 */
[----:B------:R0:W5:Y:S04]  /*0d10*/  @P4 LDG.E.128 R116, desc[UR4][R236.64] ;  /* 0x00000004ec744981 */ /* 0x000168000c1e1d00 */
[----:B------:R0:W5:Y:S01]  /*0d20*/  @P4 LDG.E.128 R120, desc[UR4][R236.64+0x10] ;  /* 0x00001004ec784981 */ /* 0x000162000c1e1d00 */
[----:B------:R-:W-:Y:S02]  /*0d30*/  IADD3 R229, R3, 0x80, RZ ;  /* 0x0000008003e57810 */ /* 0x000fe40007ffe0ff */
[----:B------:R-:W-:Y:S01]  /*0d40*/  IADD3 R232, R232, 0x80, RZ ;  /* 0x00000080e8e87810 */ /* 0x000fe20007ffe0ff */
[----:B--2---:R-:W-:-:S04]  /*0d50*/  FADD.FTZ R225, -R227, R144 ;  /* 0x00000090e3e17221 */ /* 0x004fc80000010100 */
[----:B-----5:R-:W-:Y:S01]  /*0d60*/  FMUL.FTZ R225, R4, R225 ;  /* 0x000000e104e17220 */ /* 0x020fe20000410000 */
[C---:B----4-:R-:W-:Y:S02]  /*0d70*/  SHF.L.U32 R223, R148.reuse, 0x10, RZ ;  /* 0x0000001094df7819 */ /* 0x050fe400000006ff */
[----:B------:R-:W-:Y:S01]  /*0d80*/  PRMT R144, R148, 0x7632, R144 ;  /* 0x0000763294907816 */ /* 0x000fe20000000090 */
[C---:B------:R-:W-:Y:S01]  /*0d90*/  FADD.FTZ R145, -R227.reuse, R145 ;  /* 0x00000091e3917221 */ /* 0x040fe20000010100 */
[----:B------:R-:W-:Y:S01]  /*0da0*/  FADD.FTZ R147, -R227, R147 ;  /* 0x00000093e3937221 */ /* 0x000fe20000010100 */
[----:B------:R-:W-:Y:S01]  /*0db0*/  FADD.FTZ R80, R80, R223 ;  /* 0x000000df50507221 */ /* 0x000fe20000010000 */
[-C--:B------:R-:W-:Y:S01]  /*0dc0*/  FFMA.FTZ R44, R225, R223.reuse, R44 ;  /* 0x000000dfe12c7223 */ /* 0x080fe2000001002c */
[----:B------:R-:W-:Y:S02]  /*0dd0*/  IMAD.U32 R144, R144, 0x10000, RZ ;  /* 0x0001000090907824 */ /* 0x000fe400078e00ff */
[----:B------:R-:W-:Y:S01]  /*0de0*/  FMUL.FTZ R223, R158, R223 ;  /* 0x000000df9edf7220 */ /* 0x000fe20000410000 */
[--C-:B------:R-:W-:Y:S01]  /*0df0*/  FADD.FTZ R221, -R227, R146.reuse ;  /* 0x00000092e3dd7221 */ /* 0x100fe20000010100 */
[C---:B------:R-:W-:Y:S01]  /*0e00*/  PRMT R146, R149.reuse, 0x7632, R146 ;  /* 0x0000763295927816 */ /* 0x040fe20000000092 */
[C---:B------:R-:W-:Y:S01]  /*0e10*/  FMUL.FTZ R224, R4.reuse, R145 ;  /* 0x0000009104e07220 */ /* 0x040fe20000410000 */
[----:B------:R-:W-:Y:S01]  /*0e20*/  FMUL.FTZ R220, R4, R147 ;  /* 0x0000009304dc7220 */ /* 0x000fe20000410000 */
[----:B------:R-:W-:-:S02]  /*0e30*/  IMAD.U32 R149, R149, 0x10000, RZ ;  /* 0x0001000095957824 */ /* 0x000fc400078e00ff */
[-C--:B------:R-:W-:Y:S01]  /*0e40*/  FMUL.FTZ R222, R20, R144.reuse ;  /* 0x0000009014de7220 */ /* 0x080fe20000410000 */
[----:B------:R-:W-:Y:S01]  /*0e50*/  FADD.FTZ R145, RZ, R223 ;  /* 0x000000dfff917221 */ /* 0x000fe20000010000 */
[----:B------:R-:W-:Y:S01]  /*0e60*/  FFMA.FTZ R147, R225, R223, RZ ;  /* 0x000000dfe1937223 */ /* 0x000fe200000100ff */
[----:B------:R-:W-:Y:S01]  /*0e70*/  SHF.L.U32 R218, R146, 0x10, RZ ;  /* 0x0000001092da7819 */ /* 0x000fe200000006ff */
[----:B---3--:R-:W-:Y:S01]  /*0e80*/  FADD.FTZ R217, -R227, R152 ;  /* 0x00000098e3d97221 */ /* 0x008fe20000010100 */
[----:B------:R-:W-:Y:S01]  /*0e90*/  FFMA.FTZ R45, R224, R144, R45 ;  /* 0x00000090e02d7223 */ /* 0x000fe2000001002d */
[----:B------:R-:W-:Y:S01]  /*0ea0*/  FADD.FTZ R81, R81, R144 ;  /* 0x0000009051517221 */ /* 0x000fe20000010000 */
[----:B------:R-:W-:Y:S01]  /*0eb0*/  FMUL.FTZ R221, R4, R221 ;  /* 0x000000dd04dd7220 */ /* 0x000fe20000410000 */
[----:B------:R-:W-:Y:S01]  /*0ec0*/  FMUL.FTZ R219, R157, R149 ;  /* 0x000000959ddb7220 */ /* 0x000fe20000410000 */
[----:B------:R-:W-:Y:S01]  /*0ed0*/  FADD.FTZ R144, R145, R222 ;  /* 0x000000de91907221 */ /* 0x000fe20000010000 */
[----:B------:R-:W-:Y:S01]  /*0ee0*/  FFMA.FTZ R146, R224, R222, R147 ;  /* 0x000000dee0927223 */ /* 0x000fe20000010093 */
[----:B------:R-:W-:Y:S01]  /*0ef0*/  SHF.L.U32 R215, R150, 0x10, RZ ;  /* 0x0000001096d77819 */ /* 0x000fe200000006ff */
[----:B------:R-:W-:Y:S01]  /*0f00*/  FMUL.FTZ R217, R4, R217 ;  /* 0x000000d904d97220 */ /* 0x000fe20000410000 */
[----:B------:R-:W-:Y:S01]  /*0f10*/  PRMT R148, R150, 0x7632, R148 ;  /* 0x0000763296947816 */ /* 0x000fe20000000094 */
[-C--:B------:R-:W-:Y:S01]  /*0f20*/  FFMA.FTZ R47, R220, R218.reuse, R47 ;  /* 0x000000dadc2f7223 */ /* 0x080fe2000001002f */
[----:B------:R-:W-:Y:S01]  /*0f30*/  FADD.FTZ R83, R83, R218 ;  /* 0x000000da53537221 */ /* 0x000fe20000010000 */
[----:B------:R-:W-:Y:S01]  /*0f40*/  FMUL.FTZ R218, R19, R218 ;  /* 0x000000da13da7220 */ /* 0x000fe20000410000 */
[----:B------:R-:W-:Y:S01]  /*0f50*/  FADD.FTZ R145, R144, R219 ;  /* 0x000000db90917221 */ /* 0x000fe20000010000 */
[----:B------:R-:W-:Y:S01]  /*0f60*/  FFMA.FTZ R147, R221, R219, R146 ;  /* 0x000000dbdd937223 */ /* 0x000fe20000010092 */
[----:B------:R-:W-:Y:S01]  /*0f70*/  SHF.L.U32 R148, R148, 0x10, RZ ;  /* 0x0000001094947819 */ /* 0x000fe200000006ff */
[----:B------:R-:W-:Y:S01]  /*0f80*/  FADD.FTZ R84, R84, R215 ;  /* 0x000000d754547221 */ /* 0x000fe20000010000 */
[-C--:B------:R-:W-:Y:S01]  /*0f90*/  FFMA.FTZ R48, R217, R215.reuse, R48 ;  /* 0x000000d7d9307223 */ /* 0x080fe20000010030 */
[----:B------:R-:W-:Y:S01]  /*0fa0*/  FADD.FTZ R153, -R227, R153 ;  /* 0x00000099e3997221 */ /* 0x000fe20000010100 */
[----:B------:R-:W-:Y:S01]  /*0fb0*/  FMUL.FTZ R215, R156, R215 ;  /* 0x000000d79cd77220 */ /* 0x000fe20000410000 */
[----:B------:R-:W-:Y:S01]  /*0fc0*/  FADD.FTZ R144, R145, R218 ;  /* 0x000000da91907221 */ /* 0x000fe20000010000 */
[----:B------:R-:W-:Y:S01]  /*0fd0*/  FFMA.FTZ R146, R220, R218, R147 ;  /* 0x000000dadc927223 */ /* 0x000fe20000010093 */
[----:B------:R-:W-:Y:S01]  /*0fe0*/  PRMT R150, R151, 0x7632, R150 ;  /* 0x0000763297967816 */ /* 0x000fe20000000096 */
[----:B------:R-:W-:Y:S01]  /*0ff0*/  FADD.FTZ R213, -R227, R154 ;  /* 0x0000009ae3d57221 */ /* 0x000fe20000010100 */
[----:B------:R-:W-:Y:S01]  /*1000*/  SHF.L.U32 R151, R151, 0x10, RZ ;  /* 0x0000001097977819 */ /* 0x000fe200000006ff */
[----:B------:R-:W-:Y:S01]  /*1010*/  FMUL.FTZ R216, R4, R153 ;  /* 0x0000009904d87220 */ /* 0x000fe20000410000 */
[----:B------:R-:W-:Y:S01]  /*1020*/  FMUL.FTZ R214, R18, R148 ;  /* 0x0000009412d67220 */ /* 0x000fe20000410000 */
[----:B------:R-:W-:Y:S01]  /*1030*/  FADD.FTZ R145, R144, R215 ;  /* 0x000000d790917221 */ /* 0x000fe20000010000 */
[----:B------:R-:W-:Y:S01]  /*1040*/  FFMA.FTZ R147, R217, R215, R146 ;  /* 0x000000d7d9937223 */ /* 0x000fe20000010092 */
[----:B------:R-:W-:Y:S01]  /*1050*/  FADD.FTZ R155, -R227, R155 ;  /* 0x0000009be39b7221 */ /* 0x000fe20000010100 */
[----:B------:R-:W-:-:S02]  /*1060*/  IMAD.U32 R150, R150, 0x10000, RZ ;  /* 0x0001000096967824 */ /* 0x000fc400078e00ff */
        /* <DEDUP_REMOVED lines=17> */
[----:B0-----:R-:W-:-:S07]  /*1180*/  FFMA.FTZ R230, R212, R210, R145 ;  /* 0x000000d2d4e67223 */ /* 0x001fce0000010091 */
.L_x_4572:
[----:B------:R-:W-:Y:S05]  /*1190*/  BSYNC B1 ;  /* 0x0000000000017941 */ /* 0x000fea0003800000 */
.L_x_4571:
[----:B------:R-:W-:Y:S04]  /*11a0*/  BSSY B1, `(.L_x_4573) ;  /* 0x0000054000017945 */ /* 0x000fe80003800000 */
[----:B------:R-:W-:Y:S05]  /*11b0*/  @!P1 BRA `(.L_x_4574) ;  /* 0x0000000400489947 */ /* 0x000fea0003800000 */
[----:B------:R-:W0:Y:S08]  /*11c0*/  LDC.64 R164, c[0x0][0x238] ;  /* 0x00008e00ffa47b82 */ /* 0x000e300000000a00 */
[----:B------:R-:W1:Y:S01]  /*11d0*/  LDC.64 R148, c[0x0][0x2b8] ;  /* 0x0000ae00ff947b82 */ /* 0x000e620000000a00 */
[----:B0-----:R-:W-:-:S05]  /*11e0*/  IMAD.WIDE.U32 R164, R229, 0x20, R164 ;  /* 0x00000020e5a47825 */ /* 0x001fca00078e00a4 */
[----:B------:R-:W2:Y:S01]  /*11f0*/  LDG.E.128 R144, desc[UR4][R164.64] ;  /* 0x00000004a4907981 */ /* 0x000ea2000c1e1d00 */
[----:B-1----:R-:W-:-:S03]  /*1200*/  IMAD.WIDE.U32 R148, R232, 0x10, R148 ;  /* 0x00000010e8947825 */ /* 0x002fc600078e0094 */
[----:B------:R0:W3:Y:S04]  /*1210*/  LDG.E.128 R152, desc[UR4][R164.64+0x10] ;  /* 0x00001004a4987981 */ /* 0x0000e8000c1e1d00 */
[----:B------:R-:W4:Y:S01]  /*1220*/  LDG.E.128 R148, desc[UR4][R148.64] ;  /* 0x0000000494947981 */ /* 0x000f22000c1e1d00 */
[----:B------:R-:W-:-:S04]  /*1230*/  ISETP.NE.U32.AND P4, PT, RZ, UR12, PT ;  /* 0x0000000cff007c0c */ /* 0x000fc8000bf85070 */
[----:B------:R-:W-:-:S13]  /*1240*/  ISETP.NE.AND.EX P4, PT, RZ, UR13, PT, P4 ;  /* 0x0000000dff007c0c */ /* 0x000fda000bf85340 */
[----:B------:R-:W-:-:S05]  /*1250*/  @P4 IMAD.WIDE.U32 R162, R229, 0x20, R234 ;  /* 0x00000020e5a24825 */ /* 0x000fca00078e00ea */
[----:B------:R-:W5:Y:S04]  /*1260*/  @P4 LDG.E.128 R40, desc[UR4][R162.64] ;  /* 0x00000004a2284981 */ /* 0x000f68000c1e1d00 */
[----:B------:R3:W5:Y:S01]  /*1270*/  @P4 LDG.E.128 R36, desc[UR4][R162.64+0x10] ;  /* 0x00001004a2244981 */ /* 0x000762000c1e1d00 */
[----:B------:R-:W-:Y:S01]  /*1280*/  IADD3 R232, R232, 0x80, RZ ;  /* 0x00000080e8e87810 */ /* 0x000fe20007ffe0ff */
[----:B------:R-:W-:Y:S02]  /*1290*/  VIADD R229, R229, 0x80 ;  /* 0x00000080e5e57836 */ /* 0x000fe40000000000 */
[----:B--2---:R-:W-:-:S04]  /*12a0*/  FADD.FTZ R209, -R227, R144 ;  /* 0x00000090e3d17221 */ /* 0x004fc80000010100 */
[----:B-----5:R-:W-:Y:S01]  /*12b0*/  FMUL.FTZ R209, R4, R209 ;  /* 0x000000d104d17220 */ /* 0x020fe20000410000 */
[C---:B------:R-:W-:Y:S01]  /*12c0*/  FADD.FTZ R145, -R227.reuse, R145 ;  /* 0x00000091e3917221 */ /* 0x040fe20000010100 */
[C---:B----4-:R-:W-:Y:S01]  /*12d0*/  PRMT R144, R148.reuse, 0x7632, R144 ;  /* 0x0000763294907816 */ /* 0x050fe20000000090 */
[----:B------:R-:W-:Y:S02]  /*12e0*/  IMAD.U32 R207, R148, 0x10000, RZ ;  /* 0x0001000094cf7824 */ /* 0x000fe400078e00ff */
[----:B------:R-:W-:Y:S01]  /*12f0*/  FADD.FTZ R205, -R227, R146 ;  /* 0x00000092e3cd7221 */ /* 0x000fe20000010100 */
[----:B------:R-:W-:Y:S01]  /*1300*/  SHF.L.U32 R144, R144, 0x10, RZ ;  /* 0x0000001090907819 */ /* 0x000fe200000006ff */
[----:B------:R-:W-:Y:S01]  /*1310*/  FADD.FTZ R88, R88, R207 ;  /* 0x000000cf58587221 */ /* 0x000fe20000010000 */
[-C--:B------:R-:W-:Y:S01]  /*1320*/  FFMA.FTZ R92, R209, R207.reuse, R92 ;  /* 0x000000cfd15c7223 */ /* 0x080fe2000001005c */
[----:B------:R-:W-:Y:S01]  /*1330*/  FMUL.FTZ R207, R34, R207 ;  /* 0x000000cf22cf7220 */ /* 0x000fe20000410000 */
[----:B------:R-:W-:Y:S01]  /*1340*/  PRMT R146, R149, 0x7632, R146 ;  /* 0x0000763295927816 */ /* 0x000fe20000000092 */
[----:B------:R-:W-:Y:S01]  /*1350*/  FADD.FTZ R147, -R227, R147 ;  /* 0x00000093e3937221 */ /* 0x000fe20000010100 */
[----:B------:R-:W-:Y:S01]  /*1360*/  SHF.L.U32 R149, R149, 0x10, RZ ;  /* 0x0000001095957819 */ /* 0x000fe200000006ff */
[----:B------:R-:W-:Y:S01]  /*1370*/  FMUL.FTZ R208, R4, R145 ;  /* 0x0000009104d07220 */ /* 0x000fe20000410000 */
[----:B------:R-:W-:Y:S01]  /*1380*/  FADD.FTZ R231, R231, R207 ;  /* 0x000000cfe7e77221 */ /* 0x000fe20000010000 */
[-C--:B------:R-:W-:Y:S01]  /*1390*/  FMUL.FTZ R206, R16, R144.reuse ;  /* 0x0000009010ce7220 */ /* 0x080fe20000410000 */
[----:B------:R-:W-:Y:S01]  /*13a0*/  FFMA.FTZ R145, R209, R207, R230 ;  /* 0x000000cfd1917223 */ /* 0x000fe200000100e6 */
[----:B------:R-:W-:Y:S01]  /*13b0*/  SHF.L.U32 R166, R146, 0x10, RZ ;  /* 0x0000001092a67819 */ /* 0x000fe200000006ff */
[----:B------:R-:W-:Y:S01]  /*13c0*/  FMUL.FTZ R204, R4, R147 ;  /* 0x0000009304cc7220 */ /* 0x000fe20000410000 */
[----:B------:R-:W-:Y:S01]  /*13d0*/  FFMA.FTZ R93, R208, R144, R93 ;  /* 0x00000090d05d7223 */ /* 0x000fe2000001005d */
[----:B------:R-:W-:Y:S01]  /*13e0*/  FADD.FTZ R89, R89, R144 ;  /* 0x0000009059597221 */ /* 0x000fe20000010000 */
[----:B------:R-:W-:Y:S01]  /*13f0*/  FMUL.FTZ R203, R33, R149 ;  /* 0x0000009521cb7220 */ /* 0x000fe20000410000 */
[----:B------:R-:W-:Y:S01]  /*1400*/  FADD.FTZ R144, R231, R206 ;  /* 0x000000cee7907221 */ /* 0x000fe20000010000 */
[----:B------:R-:W-:Y:S01]  /*1410*/  FMUL.FTZ R205, R4, R205 ;  /* 0x000000cd04cd7220 */ /* 0x000fe20000410000 */
[----:B------:R-:W-:Y:S01]  /*1420*/  FFMA.FTZ R146, R208, R206, R145 ;  /* 0x000000ced0927223 */ /* 0x000fe20000010091 */
[----:B0-----:R-:W-:Y:S01]  /*1430*/  SHF.L.U32 R165, R150, 0x10, RZ ;  /* 0x0000001096a57819 */ /* 0x001fe200000006ff */
[----:B---3--:R-:W-:Y:S01]  /*1440*/  FADD.FTZ R163, -R227, R152 ;  /* 0x00000098e3a37221 */ /* 0x008fe20000010100 */
[-C--:B------:R-:W-:Y:S01]  /*1450*/  FFMA.FTZ R95, R204, R166.reuse, R95 ;  /* 0x000000a6cc5f7223 */ /* 0x080fe2000001005f */
[----:B------:R-:W-:Y:S01]  /*1460*/  FADD.FTZ R91, R91, R166 ;  /* 0x000000a65b5b7221 */ /* 0x000fe20000010000 */
[----:B------:R-:W-:Y:S01]  /*1470*/  PRMT R148, R150, 0x7632, R148 ;  /* 0x0000763296947816 */ /* 0x000fe20000000094 */
[----:B------:R-:W-:Y:S01]  /*1480*/  FMUL.FTZ R166, R15, R166 ;  /* 0x000000a60fa67220 */ /* 0x000fe20000410000 */
[----:B------:R-:W-:Y:S01]  /*1490*/  FADD.FTZ R145, R144, R203 ;  /* 0x000000cb90917221 */ /* 0x000fe20000010000 */
[----:B------:R-:W-:Y:S01]  /*14a0*/  FFMA.FTZ R147, R205, R203, R146 ;  /* 0x000000cbcd937223 */ /* 0x000fe20000010092 */
[C---:B------:R-:W-:Y:S01]  /*14b0*/  PRMT R150, R151.reuse, 0x7632, R150 ;  /* 0x0000763297967816 */ /* 0x040fe20000000096 */
[----:B------:R-:W-:-:S02]  /*14c0*/  IMAD.U32 R164, R151, 0x10000, RZ ;  /* 0x0001000097a47824 */ /* 0x000fc400078e00ff */
[----:B------:R-:W-:Y:S01]  /*14d0*/  FMUL.FTZ R163, R4, R163 ;  /* 0x000000a304a37220 */ /* 0x000fe20000410000 */
[----:B------:R-:W-:Y:S01]  /*14e0*/  FADD.FTZ R151, -R227, R154 ;  /* 0x0000009ae3977221 */ /* 0x000fe20000010100 */
[-C--:B------:R-:W-:Y:S01]  /*14f0*/  FMUL.FTZ R162, R32, R165.reuse ;  /* 0x000000a520a27220 */ /* 0x080fe20000410000 */
[----:B------:R-:W-:Y:S01]  /*1500*/  FADD.FTZ R145, R145, R166 ;  /* 0x000000a691917221 */ /* 0x000fe20000010000 */
[----:B------:R-:W-:Y:S01]  /*1510*/  FADD.FTZ R153, -R227, R153 ;  /* 0x00000099e3997221 */ /* 0x000fe20000010100 */
[----:B------:R-:W-:Y:S02]  /*1520*/  IMAD.U32 R148, R148, 0x10000, RZ ;  /* 0x0001000094947824 */ /* 0x000fe400078e00ff */
[----:B------:R-:W-:Y:S01]  /*1530*/  FFMA.FTZ R144, R204, R166, R147 ;  /* 0x000000a6cc907223 */ /* 0x000fe20000010093 */
[----:B------:R-:W-:Y:S01]  /*1540*/  FADD.FTZ R56, R56, R165 ;  /* 0x000000a538387221 */ /* 0x000fe20000010000 */
[----:B------:R-:W-:Y:S01]  /*1550*/  FFMA.FTZ R96, R163, R165, R96 ;  /* 0x000000a5a3607223 */ /* 0x000fe20000010060 */
[C---:B------:R-:W-:Y:S01]  /*1560*/  FMUL.FTZ R165, R4.reuse, R151 ;  /* 0x0000009704a57220 */ /* 0x040fe20000410000 */
[----:B------:R-:W-:Y:S01]  /*1570*/  FADD.FTZ R146, R145, R162 ;  /* 0x000000a291927221 */ /* 0x000fe20000010000 */
[----:B------:R-:W-:Y:S01]  /*1580*/  FMUL.FTZ R168, R4, R153 ;  /* 0x0000009904a87220 */ /* 0x000fe20000410000 */
[----:B------:R-:W-:Y:S01]  /*1590*/  FMUL.FTZ R167, R14, R148 ;  /* 0x000000940ea77220 */ /* 0x000fe20000410000 */
        /* <DEDUP_REMOVED lines=20> */
.L_x_4574:
[----:B------:R-:W-:Y:S05]  /*16e0*/  BSYNC B1 ;  /* 0x0000000000017941 */ /* 0x000fea0003800000 */
.L_x_4573:
[----:B------:R-:W-:Y:S04]  /*16f0*/  BSSY B1, `(.L_x_4575) ;  /* 0x0000054000017945 */ /* 0x000fe80003800000 */
[----:B------:R-:W-:Y:S05]  /*1700*/  @!P2 BRA `(.L_x_4576) ;  /* 0x000000040048a947 */ /* 0x000fea0003800000 */
        /* <DEDUP_REMOVED lines=9> */
[----:B------:R-:W-:-:S05]  /*17a0*/  @P4 IMAD.WIDE.U32 R172, R229, 0x20, R234 ;  /* 0x00000020e5ac4825 */ /* 0x000fca00078e00ea */
[----:B------:R-:W5:Y:S04]  /*17b0*/  @P4 LDG.E.128 R124, desc[UR4][R172.64] ;  /* 0x00000004ac7c4981 */ /* 0x000f68000c1e1d00 */
[----:B------:R0:W5:Y:S01]  /*17c0*/  @P4 LDG.E.128 R128, desc[UR4][R172.64+0x10] ;  /* 0x00001004ac804981 */ /* 0x000162000c1e1d00 */
[----:B------:R-:W-:Y:S01]  /*17d0*/  VIADD R232, R232, 0x80 ;  /* 0x00000080e8e87836 */ /* 0x000fe20000000000 */
[----:B------:R-:W-:Y:S01]  /*17e0*/  IADD3 R229, R229, 0x80, RZ ;  /* 0x00000080e5e57810 */ /* 0x000fe20007ffe0ff */
[C---:B--2---:R-:W-:Y:S01]  /*17f0*/  FADD.FTZ R171, -R227.reuse, R144 ;  /* 0x00000090e3ab7221 */ /* 0x044fe20000010100 */
[----:B------:R-:W-:-:S04]  /*1800*/  FADD.FTZ R179, -R227, R145 ;  /* 0x00000091e3b37221 */ /* 0x000fc80000010100 */
[----:B0----5:R-:W-:Y:S01]  /*1810*/  FMUL.FTZ R172, R4, R179 ;  /* 0x000000b304ac7220 */ /* 0x021fe20000410000 */
[C---:B----4-:R-:W-:Y:S02]  /*1820*/  PRMT R144, R148.reuse, 0x7632, R144 ;  /* 0x0000763294907816 */ /* 0x050fe40000000090 */
[----:B------:R-:W-:Y:S02]  /*1830*/  SHF.L.U32 R145, R148, 0x10, RZ ;  /* 0x0000001094917819 */ /* 0x000fe400000006ff */
[----:B------:R-:W-:Y:S01]  /*1840*/  SHF.L.U32 R179, R144, 0x10, RZ ;  /* 0x0000001090b37819 */ /* 0x000fe200000006ff */
[----:B------:R-:W-:Y:S02]  /*1850*/  FMUL.FTZ R171, R4, R171 ;  /* 0x000000ab04ab7220 */ /* 0x000fe40000410000 */
[----:B------:R-:W-:Y:S01]  /*1860*/  FMUL.FTZ R176, R30, R145 ;  /* 0x000000911eb07220 */ /* 0x000fe20000410000 */
[C-C-:B------:R-:W-:Y:S01]  /*1870*/  FADD.FTZ R181, -R227.reuse, R146.reuse ;  /* 0x00000092e3b57221 */ /* 0x140fe20000010100 */
[----:B------:R-:W-:Y:S01]  /*1880*/  FADD.FTZ R183, -R227, R147 ;  /* 0x00000093e3b77221 */ /* 0x000fe20000010100 */
[----:B------:R-:W-:Y:S01]  /*1890*/  PRMT R146, R149, 0x7632, R146 ;  /* 0x0000763295927816 */ /* 0x000fe20000000092 */
[----:B------:R-:W-:Y:S01]  /*18a0*/  FFMA.FTZ R65, R172, R179, R65 ;  /* 0x000000b3ac417223 */ /* 0x000fe20000010041 */
[----:B------:R-:W-:Y:S01]  /*18b0*/  PRMT R147, R150, 0x7632, R147 ;  /* 0x0000763296937816 */ /* 0x000fe20000000093 */
[----:B------:R-:W-:Y:S01]  /*18c0*/  FADD.FTZ R101, R101, R179 ;  /* 0x000000b365657221 */ /* 0x000fe20000010000 */
[----:B------:R-:W-:Y:S01]  /*18d0*/  SHF.L.U32 R149, R149, 0x10, RZ ;  /* 0x0000001095957819 */ /* 0x000fe200000006ff */
[----:B------:R-:W-:Y:S01]  /*18e0*/  FADD.FTZ R100, R100, R145 ;  /* 0x0000009164647221 */ /* 0x000fe20000010000 */
[----:B------:R-:W-:Y:S01]  /*18f0*/  FFMA.FTZ R64, R171, R145, R64 ;  /* 0x00000091ab407223 */ /* 0x000fe20000010040 */
[----:B------:R-:W-:Y:S01]  /*1900*/  FADD.FTZ R144, R231, R176 ;  /* 0x000000b0e7907221 */ /* 0x000fe20000010000 */
[----:B------:R-:W-:Y:S01]  /*1910*/  FMUL.FTZ R179, R12, R179 ;  /* 0x000000b30cb37220 */ /* 0x000fe20000410000 */
[----:B------:R-:W-:Y:S01]  /*1920*/  FFMA.FTZ R145, R171, R176, R230 ;  /* 0x000000b0ab917223 */ /* 0x000fe200000100e6 */
[----:B------:R-:W-:Y:S01]  /*1930*/  FMUL.FTZ R174, R4, R183 ;  /* 0x000000b704ae7220 */ /* 0x000fe20000410000 */
[----:B------:R-:W-:Y:S01]  /*1940*/  SHF.L.U32 R183, R147, 0x10, RZ ;  /* 0x0000001093b77819 */ /* 0x000fe200000006ff */
[----:B------:R-:W-:-:S02]  /*1950*/  IMAD.U32 R146, R146, 0x10000, RZ ;  /* 0x0001000092927824 */ /* 0x000fc400078e00ff */
[----:B------:R-:W-:Y:S01]  /*1960*/  FADD.FTZ R147, R144, R179 ;  /* 0x000000b390937221 */ /* 0x000fe20000010000 */
[----:B------:R-:W-:Y:S01]  /*1970*/  FMUL.FTZ R173, R4, R181 ;  /* 0x000000b504ad7220 */ /* 0x000fe20000410000 */
[----:B------:R-:W-:Y:S01]  /*1980*/  FMUL.FTZ R178, R29, R149 ;  /* 0x000000951db27220 */ /* 0x000fe20000410000 */
[----:B------:R-:W-:Y:S01]  /*1990*/  FFMA.FTZ R144, R172, R179, R145 ;  /* 0x000000b3ac907223 */ /* 0x000fe20000010091 */
[----:B---3--:R-:W-:Y:S01]  /*19a0*/  FADD.FTZ R153, -R227, R153 ;  /* 0x00000099e3997221 */ /* 0x008fe20000010100 */
[-C--:B------:R-:W-:Y:S01]  /*19b0*/  FFMA.FTZ R67, R174, R146.reuse, R67 ;  /* 0x00000092ae437223 */ /* 0x080fe20000010043 */
[----:B------:R-:W-:Y:S01]  /*19c0*/  FADD.FTZ R103, R103, R146 ;  /* 0x0000009267677221 */ /* 0x000fe20000010000 */
[----:B------:R-:W-:Y:S01]  /*19d0*/  FMUL.FTZ R181, R11, R146 ;  /* 0x000000920bb57220 */ /* 0x000fe20000410000 */
[----:B------:R-:W-:Y:S02]  /*19e0*/  IMAD.U32 R177, R150, 0x10000, RZ ;  /* 0x0001000096b17824 */ /* 0x000fe400078e00ff */
[----:B------:R-:W-:Y:S01]  /*19f0*/  FADD.FTZ R175, -R227, R152 ;  /* 0x00000098e3af7221 */ /* 0x000fe20000010100 */
        /* <DEDUP_REMOVED lines=11> */
[----:B------:R-:W-:Y:S01]  /*1ab0*/  FADD.FTZ R185, -R227, R154 ;  /* 0x0000009ae3b97221 */ /* 0x000fe20000010100 */
[----:B------:R-:W-:Y:S01]  /*1ac0*/  FMUL.FTZ R183, R10, R183 ;  /* 0x000000b70ab77220 */ /* 0x000fe20000410000 */
[----:B------:R-:W-:Y:S01]  /*1ad0*/  FADD.FTZ R146, R147, R180 ;  /* 0x000000b493927221 */ /* 0x000fe20000010000 */
[C---:B------:R-:W-:Y:S01]  /*1ae0*/  FFMA.FTZ R145, R175.reuse, R180, R144 ;  /* 0x000000b4af917223 */ /* 0x040fe20000010090 */
        /* <DEDUP_REMOVED lines=20> */
.L_x_4576:
[----:B------:R-:W-:Y:S05]  /*1c30*/  BSYNC B1 ;  /* 0x0000000000017941 */ /* 0x000fea0003800000 */
.L_x_4575:
[----:B------:R-:W-:-:S13]  /*1c40*/  ISETP.NE.AND P4, PT, R0, RZ, PT ;  /* 0x000000ff0000720c */ /* 0x000fda0003f85270 */
        /* <DEDUP_REMOVED lines=11> */
[----:B------:R1:W5:Y:S04]  /*1d00*/  @P4 LDG.E.128 R132, desc[UR4][R234.64] ;  /* 0x00000004ea844981 */ /* 0x000368000c1e1d00 */
[----:B------:R1:W5:Y:S01]  /*1d10*/  @P4 LDG.E.128 R136, desc[UR4][R234.64+0x10] ;  /* 0x00001004ea884981 */ /* 0x000362000c1e1d00 */
[C---:B--2---:R-:W-:Y:S01]  /*1d20*/  FADD.FTZ R187, -R227.reuse, R144 ;  /* 0x00000090e3bb7221 */ /* 0x044fe20000010100 */
[C---:B------:R-:W-:Y:S01]  /*1d30*/  FADD.FTZ R191, -R227.reuse, R145 ;  /* 0x00000091e3bf7221 */ /* 0x040fe20000010100 */
[----:B------:R-:W-:Y:S01]  /*1d40*/  FADD.FTZ R193, -R227, R146 ;  /* 0x00000092e3c17221 */ /* 0x000fe20000010100 */
[C---:B----4-:R-:W-:Y:S02]  /*1d50*/  PRMT R144, R148.reuse, 0x7632, R144 ;  /* 0x0000763294907816 */ /* 0x050fe40000000090 */
[----:B------:R-:W-:Y:S01]  /*1d60*/  SHF.L.U32 R145, R148, 0x10, RZ ;  /* 0x0000001094917819 */ /* 0x000fe200000006ff */
[C---:B0----5:R-:W-:Y:S01]  /*1d70*/  FMUL.FTZ R189, R4.reuse, R193 ;  /* 0x000000c104bd7220 */ /* 0x061fe20000410000 */
[----:B------:R-:W-:Y:S01]  /*1d80*/  FMUL.FTZ R188, R4, R191 ;  /* 0x000000bf04bc7220 */ /* 0x000fe20000410000 */
[----:B------:R-:W-:Y:S01]  /*1d90*/  IMAD.U32 R193, R144, 0x10000, RZ ;  /* 0x0001000090c17824 */ /* 0x000fe200078e00ff */
[----:B------:R-:W-:Y:S01]  /*1da0*/  PRMT R148, R150, 0x7632, R148 ;  /* 0x0000763296947816 */ /* 0x000fe20000000094 */
[----:B------:R-:W-:Y:S01]  /*1db0*/  FMUL.FTZ R187, R4, R187 ;  /* 0x000000bb04bb7220 */ /* 0x000fe20000410000 */
[----:B------:R-:W-:Y:S01]  /*1dc0*/  SHF.L.U32 R195, R150, 0x10, RZ ;  /* 0x0000001096c37819 */ /* 0x000fe200000006ff */
[----:B------:R-:W-:Y:S01]  /*1dd0*/  FMUL.FTZ R192, R26, R145 ;  /* 0x000000911ac07220 */ /* 0x000fe20000410000 */
[----:B------:R-:W-:-:S02]  /*1de0*/  PRMT R150, R151, 0x7632, R150 ;  /* 0x0000763297967816 */ /* 0x000fc40000000096 */
[----:B------:R-:W-:Y:S01]  /*1df0*/  SHF.L.U32 R200, R151, 0x10, RZ ;  /* 0x0000001097c87819 */ /* 0x000fe200000006ff */
[C---:B---3--:R-:W-:Y:S01]  /*1e00*/  FADD.FTZ R151, -R227.reuse, R152 ;  /* 0x00000098e3977221 */ /* 0x048fe20000010100 */
[----:B------:R-:W-:Y:S01]  /*1e10*/  FADD.FTZ R147, -R227, R147 ;  /* 0x00000093e3937221 */ /* 0x000fe20000010100 */
[----:B------:R-:W-:Y:S01]  /*1e20*/  PRMT R146, R149, 0x7632, R146 ;  /* 0x0000763295927816 */ /* 0x000fe20000000092 */
[----:B------:R-:W-:Y:S01]  /*1e30*/  FFMA.FTZ R73, R188, R193, R73 ;  /* 0x000000c1bc497223 */ /* 0x000fe20000010049 */
[----:B------:R-:W-:Y:S01]  /*1e40*/  FADD.FTZ R109, R109, R193 ;  /* 0x000000c16d6d7221 */ /* 0x000fe20000010000 */
[----:B------:R-:W-:Y:S01]  /*1e50*/  FADD.FTZ R108, R108, R145 ;  /* 0x000000916c6c7221 */ /* 0x000fe20000010000 */
[----:B------:R-:W-:Y:S01]  /*1e60*/  FFMA.FTZ R72, R187, R145, R72 ;  /* 0x00000091bb487223 */ /* 0x000fe20000010048 */
[----:B------:R-:W-:Y:S01]  /*1e70*/  FADD.FTZ R144, R231, R192 ;  /* 0x000000c0e7907221 */ /* 0x000fe20000010000 */
[----:B------:R-:W-:Y:S01]  /*1e80*/  FMUL.FTZ R193, R8, R193 ;  /* 0x000000c108c17220 */ /* 0x000fe20000410000 */
[----:B------:R-:W-:-:S02]  /*1e90*/  IMAD.U32 R149, R149, 0x10000, RZ ;  /* 0x0001000095957824 */ /* 0x000fc400078e00ff */
[----:B------:R-:W-:Y:S01]  /*1ea0*/  FFMA.FTZ R145, R187, R192, R230 ;  /* 0x000000c0bb917223 */ /* 0x000fe200000100e6 */
[C---:B------:R-:W-:Y:S01]  /*1eb0*/  FMUL.FTZ R191, R4.reuse, R151 ;  /* 0x0000009704bf7220 */ /* 0x040fe20000410000 */
[----:B------:R-:W-:Y:S01]  /*1ec0*/  FADD.FTZ R197, -R227, R154 ;  /* 0x0000009ae3c57221 */ /* 0x000fe20000010100 */
[----:B------:R-:W-:Y:S01]  /*1ed0*/  FMUL.FTZ R190, R4, R147 ;  /* 0x0000009304be7220 */ /* 0x000fe20000410000 */
[----:B------:R-:W-:Y:S01]  /*1ee0*/  SHF.L.U32 R146, R146, 0x10, RZ ;  /* 0x0000001092927819 */ /* 0x000fe200000006ff */
[----:B------:R-:W-:Y:S01]  /*1ef0*/  FADD.FTZ R147, R144, R193 ;  /* 0x000000c190937221 */ /* 0x000fe20000010000 */
[----:B------:R-:W-:Y:S01]  /*1f00*/  FMUL.FTZ R194, R25, R149 ;  /* 0x0000009519c27220 */ /* 0x000fe20000410000 */
[----:B------:R-:W-:Y:S01]  /*1f10*/  FFMA.FTZ R144, R188, R193, R145 ;  /* 0x000000c1bc907223 */ /* 0x000fe20000010091 */
[----:B------:R-:W-:Y:S01]  /*1f20*/  FADD.FTZ R112, R112, R195 ;  /* 0x000000c370707221 */ /* 0x000fe20000010000 */
[-C--:B------:R-:W-:Y:S01]  /*1f30*/  FFMA.FTZ R76, R191, R195.reuse, R76 ;  /* 0x000000c3bf4c7223 */ /* 0x080fe2000001004c */
[----:B------:R-:W-:Y:S01]  /*1f40*/  FMUL.FTZ R196, R24, R195 ;  /* 0x000000c318c47220 */ /* 0x000fe20000410000 */
[----:B------:R-:W-:Y:S01]  /*1f50*/  FMUL.FTZ R195, R4, R197 ;  /* 0x000000c504c37220 */ /* 0x000fe20000410000 */
[-C--:B------:R-:W-:Y:S01]  /*1f60*/  FFMA.FTZ R75, R190, R146.reuse, R75 ;  /* 0x00000092be4b7223 */ /* 0x080fe2000001004b */
[----:B------:R-:W-:Y:S01]  /*1f70*/  FADD.FTZ R111, R111, R146 ;  /* 0x000000926f6f7221 */ /* 0x000fe20000010000 */
        /* <DEDUP_REMOVED lines=12> */
[-C--:B------:R-:W-:Y:S01]  /*2040*/  FFMA.FTZ R78, R195, R200.reuse, R78 ;  /* 0x000000c8c34e7223 */ /* 0x080fe2000001004e */
        /* <DEDUP_REMOVED lines=16> */
[----:B-1----:R-:W-:-:S07]  /*2150*/  FFMA.FTZ R230, R202, R201, R144 ;  /* 0x000000c9cae67223 */ /* 0x002fce0000010090 */
.L_x_4570:
[----:B------:R-:W-:Y:S05]  /*2160*/  BSYNC B0 ;  /* 0x0000000000007941 */ /* 0x000fea0003800000 */
.L_x_4559:
[----:B------:R-:W-:Y:S01]  /*2170*/  LOP3.LUT P4, RZ, R228, 0xff, RZ, 0xc0, !PT ;  /* 0x000000ffe4ff7812 */ /* 0x000fe2000788c0ff */
[----:B------:R-:W-:Y:S01]  /*2180*/  UMOV UR6, 0xffffffff ;  /* 0xffffffff00067882 */ /* 0x000fe20000000000 */
[----:B-12---:R-:W-:Y:S02]  /*2190*/  SHF.R.U32.HI R144, RZ, 0x5, R160 ;  /* 0x00000005ff907819 */ /* 0x006fe400000116a0 */
        /* <DEDUP_REMOVED lines=22> */
[----:B------:R1:W4:Y:S02]  /*2300*/  SHFL.DOWN PT, R147, R146, 0x1, 0x1f ;  /* 0x08201f0092937f89 */ /* 0x00032400000e0000 */
.L_x_4667:
[----:B------:R-:W0:Y:S01]  /*2310*/  S2R R149, SR_CgaCtaId ;  /* 0x0000000000957919 */ /* 0x000e220000008800 */
[----:B------:R-:W-:Y:S01]  /*2320*/  MOV R148, 0x400 ;  /* 0x0000040000947802 */ /* 0x000fe20000000f00 */
[----:B--2---:R-:W-:Y:S01]  /*2330*/  FADD.FTZ R152, R153, R152 ;  /* 0x0000009899987221 */ /* 0x004fe20000010000 */
[----:B------:R-:W-:Y:S01]  /*2340*/  @!P4 LOP3.LUT R144, R144, 0x3, RZ, 0xc0, !PT ;  /* 0x000000039090c812 */ /* 0x000fe200078ec0ff */
[----:B-1--4-:R-:W-:Y:S01]  /*2350*/  FADD.FTZ R153, R146, R147 ;  /* 0x0000009392997221 */ /* 0x012fe20000010000 */
[----:B------:R-:W-:Y:S05]  /*2360*/  WARPSYNC.ALL ;  /* 0x0000000000007948 */ /* 0x000fea0003800000 */
[----:B------:R-:W-:Y:S01]  /*2370*/  @!P4 IADD3 R144, R145, R144, RZ ;  /* 0x000000909190c210 */ /* 0x000fe20007ffe0ff */
[----:B------:R-:W-:Y:S01]  /*2380*/  BSSY B0, `(.L_x_4578) ;  /* 0x00000b5000007945 */ /* 0x000fe20003800000 */
[----:B0-----:R-:W-:-:S04]  /*2390*/  LEA R148, R149, R148, 0x18 ;  /* 0x0000009495947211 */ /* 0x001fc800078ec0ff */
[----:B------:R-:W-:Y:S01]  /*23a0*/  LEA R227, R145, R148, 0x3 ;  /* 0x0000009491e37211 */ /* 0x000fe200078e18ff */
[----:B------:R-:W-:-:S05]  /*23b0*/  @!P4 IMAD R155, R144, 0x8, R148 ;  /* 0x00000008909bc824 */ /* 0x000fca00078e0294 */
        /* <DEDUP_REMOVED lines=11> */
[----:B------:R-:W-:Y:S02]  /*2470*/  IMAD.MOV.U32 R149, RZ, RZ, RZ ;  /* 0x000000ffff957224 */ /* 0x000fe400078e00ff */
        /* <DEDUP_REMOVED lines=12> */
[----:B------:R-:W0:Y:S01]  /*2540*/  @!P3 LDC.64 R144, c[0x0][0x2c8] ;  /* 0x0000b200ff90bb82 */ /* 0x000e220000000a00 */
[----:B------:R-:W-:Y:S01]  /*2550*/  BSSY B1, `(.L_x_4580) ;  /* 0x000000d000017945 */ /* 0x000fe20003800000 */
[----:B0-----:R-:W-:-:S04]  /*2560*/  @!P3 ISETP.NE.U32.AND P5, PT, R144, RZ, PT ;  /* 0x000000ff9000b20c */ /* 0x001fc80003fa5070 */
[----:B------:R-:W-:-:S04]  /*2570*/  @!P3 ISETP.NE.AND.EX P5, PT, R145, RZ, PT, P5 ;  /* 0x000000ff9100b20c */ /* 0x000fc80003fa5350 */
[----:B------:R-:W-:Y:S01]  /*2580*/  @!P3 FSEL R153, R116, RZ, P5 ;  /* 0x000000ff7499b208 */ /* 0x000fe20002800000 */
[----:B------:R-:W-:Y:S08]  /*2590*/  @!P3 BRA `(.L_x_4581) ;  /* 0x000000000020b947 */ /* 0x000ff00003800000 */
[----:B------:R-:W-:Y:S01]  /*25a0*/  MOV R144, UR12 ;  /* 0x0000000c00907c02 */ /* 0x000fe20008000f00 */
[----:B------:R-:W-:Y:S01]  /*25b0*/  FFMA.FTZ R146, R225, R151, R148 ;  /* 0x00000097e1927223 */ /* 0x000fe20000010094 */
[----:B------:R-:W-:Y:S02]  /*25c0*/  MOV R145, UR13 ;  /* 0x0000000d00917c02 */ /* 0x000fe40008000f00 */
[----:B------:R-:W-:Y:S01]  /*25d0*/  ISETP.NE.U32.AND P5, PT, R144, RZ, PT ;  /* 0x000000ff9000720c */ /* 0x000fe20003fa5070 */
[----:B------:R-:W-:-:S03]  /*25e0*/  FADD.FTZ R153, R223, -R146 ;  /* 0x80000092df997221 */ /* 0x000fc60000010000 */
[----:B------:R-:W-:Y:S01]  /*25f0*/  ISETP.NE.AND.EX P5, PT, R145, RZ, PT, P5 ;  /* 0x000000ff9100720c */ /* 0x000fe20003fa5350 */
[----:B------:R-:W-:-:S12]  /*2600*/  FMUL.FTZ R153, R4, R153 ;  /* 0x0000009904997220 */ /* 0x000fd80000410000 */
[----:B------:R-:W-:-:S07]  /*2610*/  @P5 FADD.FTZ R153, R116, R153 ;  /* 0x0000009974995221 */ /* 0x000fce0000010000 */
.L_x_4581:
[----:B------:R-:W-:Y:S05]  /*2620*/  BSYNC B1 ;  /* 0x0000000000017941 */ /* 0x000fea0003800000 */
.L_x_4580:
[----:B------:R-:W-:Y:S01]  /*2630*/  @!P3 ISETP.NE.U32.AND P5, PT, R144, RZ, PT ;  /* 0x000000ff9000b20c */ /* 0x000fe20003fa5070 */
[----:B------:R-:W-:Y:S03]  /*2640*/  BSSY B1, `(.L_x_4582) ;  /* 0x000000a000017945 */ /* 0x000fe60003800000 */
[----:B------:R-:W-:-:S04]  /*2650*/  @!P3 ISETP.NE.AND.EX P5, PT, R145, RZ, PT, P5 ;  /* 0x000000ff9100b20c */ /* 0x000fc80003fa5350 */
[----:B------:R-:W-:Y:S01]  /*2660*/  @!P3 FSEL R152, R117, RZ, P5 ;  /* 0x000000ff7598b208 */ /* 0x000fe20002800000 */
[----:B------:R-:W-:Y:S08]  /*2670*/  @!P3 BRA `(.L_x_4583) ;  /* 0x000000000018b947 */ /* 0x000ff00003800000 */
[----:B------:R-:W-:Y:S01]  /*2680*/  ISETP.NE.U32.AND P5, PT, R144, RZ, PT ;  /* 0x000000ff9000720c */ /* 0x000fe20003fa5070 */
[----:B------:R-:W-:-:S03]  /*2690*/  FFMA.FTZ R147, R224, R151, R148 ;  /* 0x00000097e0937223 */ /* 0x000fc60000010094 */
[----:B------:R-:W-:Y:S01]  /*26a0*/  ISETP.NE.AND.EX P5, PT, R145, RZ, PT, P5 ;  /* 0x000000ff9100720c */ /* 0x000fe20003fa5350 */
[----:B------:R-:W-:-:S04]  /*26b0*/  FADD.FTZ R147, R222, -R147 ;  /* 0x80000093de937221 */ /* 0x000fc80000010000 */
[----:B------:R-:W-:-:S08]  /*26c0*/  FMUL.FTZ R152, R4, R147 ;  /* 0x0000009304987220 */ /* 0x000fd00000410000 */
[----:B------:R-:W-:-:S07]  /*26d0*/  @P5 FADD.FTZ R152, R117, R152 ;  /* 0x0000009875985221 */ /* 0x000fce0000010000 */
.L_x_4583:
[----:B------:R-:W-:Y:S05]  /*26e0*/  BSYNC B1 ;  /* 0x0000000000017941 */ /* 0x000fea0003800000 */
.L_x_4582:
        /* <DEDUP_REMOVED lines=11> */
.L_x_4585:
[----:B------:R-:W-:Y:S05]  /*27a0*/  BSYNC B1 ;  /* 0x0000000000017941 */ /* 0x000fea0003800000 */
.L_x_4584:
        /* <DEDUP_REMOVED lines=11> */
.L_x_4587:
[----:B------:R-:W-:Y:S05]  /*2860*/  BSYNC B1 ;  /* 0x0000000000017941 */ /* 0x000fea0003800000 */
.L_x_4586:
        /* <DEDUP_REMOVED lines=11> */
.L_x_4589:
[----:B------:R-:W-:Y:S05]  /*2920*/  BSYNC B1 ;  /* 0x0000000000017941 */ /* 0x000fea0003800000 */
.L_x_4588:
        /* <DEDUP_REMOVED lines=11> */
.L_x_4591:
[----:B------:R-:W-:Y:S05]  /*29e0*/  BSYNC B1 ;  /* 0x0000000000017941 */ /* 0x000fea0003800000 */
.L_x_4590:
        /* <DEDUP_REMOVED lines=11> */
.L_x_4593:
[----:B------:R-:W-:Y:S05]  /*2aa0*/  BSYNC B1 ;  /* 0x0000000000017941 */ /* 0x000fea0003800000 */
.L_x_4592:
[----:B------:R-:W0:Y:S01]  /*2ab0*/  LDC.64 R146, c[0x0][0x308] ;  /* 0x0000c200ff927b82 */ /* 0x000e220000000a00 */
[----:B------:R-:W-:Y:S01]  /*2ac0*/  @!P3 ISETP.NE.U32.AND P5, PT, R144, RZ, PT ;  /* 0x000000ff9000b20c */ /* 0x000fe20003fa5070 */
[----:B------:R-:W-:Y:S03]  /*2ad0*/  BSSY B1, `(.L_x_4594) ;  /* 0x000000e000017945 */ /* 0x000fe60003800000 */
[----:B------:R-:W-:-:S04]  /*2ae0*/  @!P3 ISETP.NE.AND.EX P5, PT, R145, RZ, PT, P5 ;  /* 0x000000ff9100b20c */ /* 0x000fc80003fa5350 */
[----:B------:R-:W-:Y:S02]  /*2af0*/  @!P3 FSEL R228, R123, RZ, P5 ;  /* 0x000000ff7be4b208 */ /* 0x000fe40002800000 */
[----:B0-----:R-:W-:-:S04]  /*2b00*/  ISETP.NE.U32.AND P5, PT, R146, RZ, PT ;  /* 0x000000ff9200720c */ /* 0x001fc80003fa5070 */
[----:B------:R-:W-:-:S04]  /*2b10*/  ISETP.NE.AND.EX P5, PT, R147, RZ, PT, P5 ;  /* 0x000000ff9300720c */ /* 0x000fc80003fa5350 */
[----:B------:R-:W-:Y:S02]  /*2b20*/  SEL R140, R153, R140, P5 ;  /* 0x0000008c998c7207 */ /* 0x000fe40002800000 */
[----:B------:R-:W-:Y:S01]  /*2b30*/  SEL R141, R152, R141, P5 ;  /* 0x0000008d988d7207 */ /* 0x000fe20002800000 */
[----:B------:R-:W-:Y:S06]  /*2b40*/  @!P3 BRA `(.L_x_4595) ;  /* 0x000000000018b947 */ /* 0x000fec0003800000 */
[----:B------:R-:W-:-:S04]  /*2b50*/  ISETP.NE.U32.AND P6, PT, R144, RZ, PT ;  /* 0x000000ff9000720c */ /* 0x000fc80003fc5070 */
[----:B------:R-:W-:Y:S01]  /*2b60*/  ISETP.NE.AND.EX P6, PT, R145, RZ, PT, P6 ;  /* 0x000000ff9100720c */ /* 0x000fe20003fc5360 */
[----:B------:R-:W-:-:S04]  /*2b70*/  FFMA.FTZ R145, R212, R151, R148 ;  /* 0x00000097d4917223 */ /* 0x000fc80000010094 */
[----:B------:R-:W-:-:S04]  /*2b80*/  FADD.FTZ R145, R210, -R145 ;  /* 0x80000091d2917221 */ /* 0x000fc80000010000 */
[----:B------:R-:W-:-:S04]  /*2b90*/  FMUL.FTZ R228, R4, R145 ;  /* 0x0000009104e47220 */ /* 0x000fc80000410000 */
[----:B------:R-:W-:-:S07]  /*2ba0*/  @P6 FADD.FTZ R228, R123, R228 ;  /* 0x000000e47be46221 */ /* 0x000fce0000010000 */
.L_x_4595:
[----:B------:R-:W-:Y:S05]  /*2bb0*/  BSYNC B1 ;  /* 0x0000000000017941 */ /* 0x000fea0003800000 */
.L_x_4594:
[----:B------:R-:W-:Y:S01]  /*2bc0*/  SEL R142, R227, R142, P5 ;  /* 0x0000008ee38e7207 */ /* 0x000fe20002800000 */
[----:B------:R-:W0:Y:S01]  /*2bd0*/  @P4 LDC R230, c[0x0][0x29c] ;  /* 0x0000a700ffe64b82 */ /* 0x000e220000000800 */
[----:B------:R-:W-:Y:S02]  /*2be0*/  SEL R143, R150, R143, P5 ;  /* 0x0000008f968f7207 */ /* 0x000fe40002800000 */
[----:B------:R-:W-:Y:S02]  /*2bf0*/  SEL R60, R155, R60, P5 ;  /* 0x0000003c9b3c7207 */ /* 0x000fe40002800000 */
[----:B------:R-:W-:Y:S02]  /*2c00*/  SEL R61, R226, R61, P5 ;  /* 0x0000003de23d7207 */ /* 0x000fe40002800000 */
[----:B------:R-:W-:Y:S01]  /*2c10*/  SEL R62, R229, R62, P5 ;  /* 0x0000003ee53e7207 */ /* 0x000fe20002800000 */
[----:B------:R-:W1:Y:S01]  /*2c20*/  @P4 LDC R232, c[0x0][0x29c] ;  /* 0x0000a700ffe84b82 */ /* 0x000e620000000800 */
[----:B------:R-:W-:-:S02]  /*2c30*/  SEL R63, R228, R63, P5 ;  /* 0x0000003fe43f7207 */ /* 0x000fc40002800000 */
[----:B------:R-:W-:-:S04]  /*2c40*/  ISETP.NE.U32.AND P5, PT, R146, RZ, PT ;  /* 0x000000ff9200720c */ /* 0x000fc80003fa5070 */
[----:B------:R-:W-:Y:S01]  /*2c50*/  ISETP.NE.AND.EX P5, PT, R147, RZ, PT, P5 ;  /* 0x000000ff9300720c */ /* 0x000fe20003fa5350 */
[----:B---3--:R-:W2:Y:S08]  /*2c60*/  @P4 LDC R234, c[0x0][0x29c] ;  /* 0x0000a700ffea4b82 */ /* 0x008eb00000000800 */
[----:B------:R-:W3:Y:S01]  /*2c70*/  @P4 LDC R236, c[0x0][0x29c] ;  /* 0x0000a700ffec4b82 */ /* 0x000ee20000000800 */
[----:B0-----:R-:W-:-:S05]  /*2c80*/  @P4 FMUL.FTZ R153, R153, R230 ;  /* 0x000000e699994220 */ /* 0x001fca0000410000 */
[----:B------:R-:W-:Y:S02]  /*2c90*/  @P4 F2FP.BF16.F32.PACK_AB R153, RZ, R153 ;  /* 0x00000099ff99423e */ /* 0x000fe400000010ff */
[----:B------:R-:W0:Y:S01]  /*2ca0*/  @P5 LDC.64 R144, c[0x0][0x308] ;  /* 0x0000c200ff905b82 */ /* 0x000e220000000a00 */
[----:B-1----:R-:W-:Y:S01]  /*2cb0*/  @P4 FMUL.FTZ R227, R227, R232 ;  /* 0x000000e8e3e34220 */ /* 0x002fe20000410000 */
[----:B------:R-:W-:-:S04]  /*2cc0*/  @P4 PRMT R52, R153, 0x7610, R52 ;  /* 0x0000761099344816 */ /* 0x000fc80000000034 */
[----:B------:R-:W-:Y:S02]  /*2cd0*/  @P4 F2FP.BF16.F32.PACK_AB R227, RZ, R227 ;  /* 0x000000e3ffe3423e */ /* 0x000fe400000010ff */
[----:B------:R-:W1:Y:S01]  /*2ce0*/  @P4 LDC R231, c[0x0][0x29c] ;  /* 0x0000a700ffe74b82 */ /* 0x000e620000000800 */
[----:B--2---:R-:W-:Y:S01]  /*2cf0*/  @P4 FMUL.FTZ R155, R155, R234 ;  /* 0x000000ea9b9b4220 */ /* 0x004fe20000410000 */
[----:B------:R-:W-:-:S04]  /*2d00*/  @P4 PRMT R53, R227, 0x7610, R53 ;  /* 0x00007610e3354816 */ /* 0x000fc80000000035 */
[----:B------:R-:W-:Y:S02]  /*2d10*/  @P4 F2FP.BF16.F32.PACK_AB R155, RZ, R155 ;  /* 0x0000009bff9b423e */ /* 0x000fe400000010ff */
[----:B------:R-:W2:Y:S01]  /*2d20*/  @P4 LDC R233, c[0x0][0x29c] ;  /* 0x0000a700ffe94b82 */ /* 0x000ea20000000800 */
[----:B---3--:R-:W-:Y:S01]  /*2d30*/  @P4 FMUL.FTZ R229, R229, R236 ;  /* 0x000000ece5e54220 */ /* 0x008fe20000410000 */
[----:B------:R-:W-:-:S04]  /*2d40*/  @P4 PRMT R54, R155, 0x7610, R54 ;  /* 0x000076109b364816 */ /* 0x000fc80000000036 */
[----:B------:R-:W-:Y:S02]  /*2d50*/  @P4 F2FP.BF16.F32.PACK_AB R229, RZ, R229 ;  /* 0x000000e5ffe5423e */ /* 0x000fe400000010ff */
[----:B------:R-:W3:Y:S01]  /*2d60*/  @P4 LDC R235, c[0x0][0x29c] ;  /* 0x0000a700ffeb4b82 */ /* 0x000ee20000000800 */
[----:B0-----:R-:W-:Y:S01]  /*2d70*/  @P5 IMAD.WIDE.U32 R146, R3, 0x20, R144 ;  /* 0x0000002003925825 */ /* 0x001fe200078e0090 */
[----:B------:R-:W-:-:S03]  /*2d80*/  @P4 PRMT R55, R229, 0x7610, R55 ;  /* 0x00007610e5374816 */ /* 0x000fc60000000037 */
[----:B------:R-:W-:Y:S01]  /*2d90*/  VIADD R3, R3, 0x80 ;  /* 0x0000008003037836 */ /* 0x000fe20000000000 */
[----:B------:R0:W-:Y:S02]  /*2da0*/  @P5 STG.E.128 desc[UR4][R146.64], R140 ;  /* 0x0000008c92005986 */ /* 0x0001e4000c101d04 */
[----:B------:R-:W4:Y:S01]  /*2db0*/  @P4 LDC R237, c[0x0][0x29c] ;  /* 0x0000a700ffed4b82 */ /* 0x000f220000000800 */
[----:B-1----:R-:W-:Y:S01]  /*2dc0*/  @P4 FMUL.FTZ R152, R152, R231 ;  /* 0x000000e798984220 */ /* 0x002fe20000410000 */
[----:B------:R0:W-:Y:S04]  /*2dd0*/  @P5 STG.E.128 desc[UR4][R146.64+0x10], R60 ;  /* 0x0000103c92005986 */ /* 0x0001e8000c101d04 */
[----:B------:R-:W-:Y:S02]  /*2de0*/  @P4 F2FP.BF16.F32.PACK_AB R152, RZ, R152 ;  /* 0x00000098ff98423e */ /* 0x000fe400000010ff */
[----:B------:R-:W1:Y:S01]  /*2df0*/  @P4 LDC.64 R144, c[0x0][0x2f8] ;  /* 0x0000be00ff904b82 */ /* 0x000e620000000a00 */
[----:B--2---:R-:W-:Y:S01]  /*2e00*/  @P4 FMUL.FTZ R150, R150, R233 ;  /* 0x000000e996964220 */ /* 0x004fe20000410000 */
[----:B------:R-:W-:-:S04]  /*2e10*/  @P4 PRMT R52, R52, 0x5410, R152 ;  /* 0x0000541034344816 */ /* 0x000fc80000000098 */
[----:B------:R-:W-:Y:S01]  /*2e20*/  @P4 F2FP.BF16.F32.PACK_AB R150, RZ, R150 ;  /* 0x00000096ff96423e */ /* 0x000fe200000010ff */
[----:B---3--:R-:W-:-:S03]  /*2e30*/  @P4 FMUL.FTZ R226, R226, R235 ;  /* 0x000000ebe2e24220 */ /* 0x008fc60000410000 */
[----:B------:R-:W-:Y:S02]  /*2e40*/  @P4 PRMT R53, R53, 0x5410, R150 ;  /* 0x0000541035354816 */ /* 0x000fe40000000096 */
[----:B------:R-:W-:Y:S01]  /*2e50*/  @P4 F2FP.BF16.F32.PACK_AB R226, RZ, R226 ;  /* 0x000000e2ffe2423e */ /* 0x000fe200000010ff */
[----:B----4-:R-:W-:-:S03]  /*2e60*/  @P4 FMUL.FTZ R228, R228, R237 ;  /* 0x000000ede4e44220 */ /* 0x010fc60000410000 */
[----:B------:R-:W-:Y:S02]  /*2e70*/  @P4 PRMT R54, R54, 0x5410, R226 ;  /* 0x0000541036364816 */ /* 0x000fe400000000e2 */
[----:B------:R-:W-:Y:S01]  /*2e80*/  @P4 F2FP.BF16.F32.PACK_AB R228, RZ, R228 ;  /* 0x000000e4ffe4423e */ /* 0x000fe200000010ff */
[----:B-1----:R-:W-:-:S03]  /*2e90*/  @P4 IMAD.WIDE.U32 R144, R149, 0x10, R144 ;  /* 0x0000001095904825 */ /* 0x002fc600078e0090 */
[----:B------:R-:W-:Y:S02]  /*2ea0*/  @P4 PRMT R55, R55, 0x5410, R228 ;  /* 0x0000541037374816 */ /* 0x000fe400000000e4 */
[----:B------:R-:W-:-:S03]  /*2eb0*/  IADD3 R149, R149, 0x80, RZ ;  /* 0x0000008095957810 */ /* 0x000fc60007ffe0ff */
[----:B------:R0:W-:Y:S04]  /*2ec0*/  @P4 STG.E.128 desc[UR4][R144.64], R52 ;  /* 0x0000003490004986 */ /* 0x0001e8000c101d04 */
.L_x_4579:
[----:B------:R-:W-:Y:S05]  /*2ed0*/  BSYNC B0 ;  /* 0x0000000000007941 */ /* 0x000fea0003800000 */
.L_x_4578:
[----:B------:R-:W-:Y:S04]  /*2ee0*/  BSSY B0, `(.L_x_4596) ;  /* 0x000009b000007945 */ /* 0x000fe80003800000 */
[----:B------:R-:W-:Y:S05]  /*2ef0*/  @!P1 BRA `(.L_x_4597) ;  /* 0x0000000800649947 */ /* 0x000fea0003800000 */
[----:B0-----:R-:W0:Y:S01]  /*2f00*/  @!P3 LDC.64 R144, c[0x0][0x2c8] ;  /* 0x0000b200ff90bb82 */ /* 0x001e220000000a00 */
[----:B------:R-:W-:Y:S01]  /*2f10*/  BSSY B1, `(.L_x_4598) ;  /* 0x000000d000017945 */ /* 0x000fe20003800000 */
[----:B0-----:R-:W-:-:S04]  /*2f20*/  @!P3 ISETP.NE.U32.AND P5, PT, R144, RZ, PT ;  /* 0x000000ff9000b20c */ /* 0x001fc80003fa5070 */
[----:B------:R-:W-:-:S04]  /*2f30*/  @!P3 ISETP.NE.AND.EX P5, PT, R145, RZ, PT, P5 ;  /* 0x000000ff9100b20c */ /* 0x000fc80003fa5350 */
[----:B------:R-:W-:Y:S01]  /*2f40*/  @!P3 FSEL R153, R40, RZ, P5 ;  /* 0x000000ff2899b208 */ /* 0x000fe20002800000 */
[----:B------:R-:W-:Y:S08]  /*2f50*/  @!P3 BRA `(.L_x_4599) ;  /* 0x000000000020b947 */ /* 0x000ff00003800000 */
[----:B------:R-:W-:Y:S01]  /*2f60*/  MOV R144, UR12 ;  /* 0x0000000c00907c02 */ /* 0x000fe20008000f00 */
[----:B------:R-:W-:Y:S02]  /*2f70*/  IMAD.U32 R145, RZ, RZ, UR13 ;  /* 0x0000000dff917e24 */ /* 0x000fe4000f8e00ff */
[----:B------:R-:W-:Y:S01]  /*2f80*/  FFMA.FTZ R146, R209, R151, R148 ;  /* 0x00000097d1927223 */ /* 0x000fe20000010094 */
[----:B------:R-:W-:-:S03]  /*2f90*/  ISETP.NE.U32.AND P5, PT, R144, RZ, PT ;  /* 0x000000ff9000720c */ /* 0x000fc60003fa5070 */
[----:B------:R-:W-:Y:S01]  /*2fa0*/  FADD.FTZ R153, R207, -R146 ;  /* 0x80000092cf997221 */ /* 0x000fe20000010000 */
[----:B------:R-:W-:-:S03]  /*2fb0*/  ISETP.NE.AND.EX P5, PT, R145, RZ, PT, P5 ;  /* 0x000000ff9100720c */ /* 0x000fc60003fa5350 */
[----:B------:R-:W-:-:S10]  /*2fc0*/  FMUL.FTZ R153, R4, R153 ;  /* 0x0000009904997220 */ /* 0x000fd40000410000 */
[----:B------:R-:W-:-:S07]  /*2fd0*/  @P5 FADD.FTZ R153, R40, R153 ;  /* 0x0000009928995221 */ /* 0x000fce0000010000 */
.L_x_4599:
[----:B------:R-:W-:Y:S05]  /*2fe0*/  BSYNC B1 ;  /* 0x0000000000017941 */ /* 0x000fea0003800000 */
.L_x_4598:
        /* <DEDUP_REMOVED lines=11> */
.L_x_4601:
[----:B------:R-:W-:Y:S05]  /*30a0*/  BSYNC B1 ;  /* 0x0000000000017941 */ /* 0x000fea0003800000 */
.L_x_4600:
        /* <DEDUP_REMOVED lines=11> */
.L_x_4603:
[----:B------:R-:W-:Y:S05]  /*3160*/  BSYNC B1 ;  /* 0x0000000000017941 */ /* 0x000fea0003800000 */
.L_x_4602:
        /* <DEDUP_REMOVED lines=11> */
.L_x_4605:
[----:B------:R-:W-:Y:S05]  /*3220*/  BSYNC B1 ;  /* 0x0000000000017941 */ /* 0x000fea0003800000 */
.L_x_4604:
        /* <DEDUP_REMOVED lines=11> */
.L_x_4607:
[----:B------:R-:W-:Y:S05]  /*32e0*/  BSYNC B1 ;  /* 0x0000000000017941 */ /* 0x000fea0003800000 */
.L_x_4606:
        /* <DEDUP_REMOVED lines=11> */
.L_x_4609:
[----:B------:R-:W-:Y:S05]  /*33a0*/  BSYNC B1 ;  /* 0x0000000000017941 */ /* 0x000fea0003800000 */
.L_x_4608:
        /* <DEDUP_REMOVED lines=11> */
.L_x_4611:
[----:B------:R-:W-:Y:S05]  /*3460*/  BSYNC B1 ;  /* 0x0000000000017941 */ /* 0x000fea0003800000 */
.L_x_4610:
        /* <DEDUP_REMOVED lines=10> */
[----:B------:R-:W-:Y:S01]  /*3510*/  ISETP.NE.U32.AND P6, PT, R144, RZ, PT ;  /* 0x000000ff9000720c */ /* 0x000fe20003fc5070 */
[----:B------:R-:W-:-:S03]  /*3520*/  FFMA.FTZ R144, R170, R151, R148 ;  /* 0x00000097aa907223 */ /* 0x000fc60000010094 */
[----:B------:R-:W-:Y:S01]  /*3530*/  ISETP.NE.AND.EX P6, PT, R145, RZ, PT, P6 ;  /* 0x000000ff9100720c */ /* 0x000fe20003fc5360 */
[----:B------:R-:W-:-:S04]  /*3540*/  FADD.FTZ R145, R169, -R144 ;  /* 0x80000090a9917221 */ /* 0x000fc80000010000 */
[----:B------:R-:W-:-:S08]  /*3550*/  FMUL.FTZ R228, R4, R145 ;  /* 0x0000009104e47220 */ /* 0x000fd00000410000 */
[----:B------:R-:W-:-:S07]  /*3560*/  @P6 FADD.FTZ R228, R39, R228 ;  /* 0x000000e427e46221 */ /* 0x000fce0000010000 */
.L_x_4613:
[----:B------:R-:W-:Y:S05]  /*3570*/  BSYNC B1 ;  /* 0x0000000000017941 */ /* 0x000fea0003800000 */
.L_x_4612:
        /* <DEDUP_REMOVED lines=28> */
[----:B------:R-:W-:Y:S02]  /*3740*/  @P4 PRMT R55, R227, 0x7610, R55 ;  /* 0x00007610e3374816 */ /* 0x000fe40000000037 */
[----:B------:R-:W-:Y:S02]  /*3750*/  IADD3 R3, R3, 0x80, RZ ;  /* 0x0000008003037810 */ /* 0x000fe40007ffe0ff */
[----:B------:R4:W-:Y:S02]  /*3760*/  @P5 STG.E.128 desc[UR4][R146.64], R140 ;  /* 0x0000008c92005986 */ /* 0x0009e4000c101d04 */
[----:B------:R-:W0:Y:S01]  /*3770*/  @P4 LDC R237, c[0x0][0x29c] ;  /* 0x0000a700ffed4b82 */ /* 0x000e220000000800 */
[----:B-1----:R-:W-:Y:S01]  /*3780*/  @P4 FMUL.FTZ R152, R152, R231 ;  /* 0x000000e798984220 */ /* 0x002fe20000410000 */
[----:B------:R4:W-:Y:S04]  /*3790*/  @P5 STG.E.128 desc[UR4][R146.64+0x10], R60 ;  /* 0x0000103c92005986 */ /* 0x0009e8000c101d04 */
[----:B------:R-:W-:-:S02]  /*37a0*/  @P4 F2FP.BF16.F32.PACK_AB R152, RZ, R152 ;  /* 0x00000098ff98423e */ /* 0x000fc400000010ff */
[----:B------:R-:W1:Y:S01]  /*37b0*/  @P4 LDC.64 R144, c[0x0][0x2f8] ;  /* 0x0000be00ff904b82 */ /* 0x000e620000000a00 */
[----:B--2---:R-:W-:Y:S01]  /*37c0*/  @P4 FMUL.FTZ R150, R150, R233 ;  /* 0x000000e996964220 */ /* 0x004fe20000410000 */
[----:B------:R-:W-:-:S04]  /*37d0*/  @P4 PRMT R52, R52, 0x5410, R152 ;  /* 0x0000541034344816 */ /* 0x000fc80000000098 */
[----:B------:R-:W-:Y:S01]  /*37e0*/  @P4 F2FP.BF16.F32.PACK_AB R150, RZ, R150 ;  /* 0x00000096ff96423e */ /* 0x000fe200000010ff */
[----:B---3--:R-:W-:-:S03]  /*37f0*/  @P4 FMUL.FTZ R226, R226, R235 ;  /* 0x000000ebe2e24220 */ /* 0x008fc60000410000 */
[----:B------:R-:W-:Y:S02]  /*3800*/  @P4 PRMT R53, R53, 0x5410, R150 ;  /* 0x0000541035354816 */ /* 0x000fe40000000096 */
[----:B------:R-:W-:Y:S01]  /*3810*/  @P4 F2FP.BF16.F32.PACK_AB R226, RZ, R226 ;  /* 0x000000e2ffe2423e */ /* 0x000fe200000010ff */
[----:B0-----:R-:W-:-:S03]  /*3820*/  @P4 FMUL.FTZ R228, R228, R237 ;  /* 0x000000ede4e44220 */ /* 0x001fc60000410000 */
[----:B------:R-:W-:Y:S02]  /*3830*/  @P4 PRMT R54, R54, 0x5410, R226 ;  /* 0x0000541036364816 */ /* 0x000fe400000000e2 */
[----:B------:R-:W-:Y:S01]  /*3840*/  @P4 F2FP.BF16.F32.PACK_AB R228, RZ, R228 ;  /* 0x000000e4ffe4423e */ /* 0x000fe200000010ff */
[----:B-1----:R-:W-:-:S03]  /*3850*/  @P4 IMAD.WIDE.U32 R144, R149, 0x10, R144 ;  /* 0x0000001095904825 */ /* 0x002fc600078e0090 */
[----:B------:R-:W-:Y:S02]  /*3860*/  @P4 PRMT R55, R55, 0x5410, R228 ;  /* 0x0000541037374816 */ /* 0x000fe400000000e4 */
[----:B------:R-:W-:-:S03]  /*3870*/  IADD3 R149, R149, 0x80, RZ ;  /* 0x0000008095957810 */ /* 0x000fc60007ffe0ff */
[----:B------:R4:W-:Y:S04]  /*3880*/  @P4 STG.E.128 desc[UR4][R144.64], R52 ;  /* 0x0000003490004986 */ /* 0x0009e8000c101d04 */
.L_x_4597:
[----:B------:R-:W-:Y:S05]  /*3890*/  BSYNC B0 ;  /* 0x0000000000007941 */ /* 0x000fea0003800000 */
.L_x_4596:
[----:B------:R-:W-:Y:S04]  /*38a0*/  BSSY B0, `(.L_x_4614) ;  /* 0x000009b000007945 */ /* 0x000fe80003800000 */
[----:B------:R-:W-:Y:S05]  /*38b0*/  @!P2 BRA `(.L_x_4615) ;  /* 0x000000080064a947 */ /* 0x000fea0003800000 */
[----:B0---4-:R-:W0:Y:S01]  /*38c0*/  @!P3 LDC.64 R144, c[0x0][0x2c8] ;  /* 0x0000b200ff90bb82 */ /* 0x011e220000000a00 */
        /* <DEDUP_REMOVED lines=13> */
.L_x_4617:
[----:B------:R-:W-:Y:S05]  /*39a0*/  BSYNC B1 ;  /* 0x0000000000017941 */ /* 0x000fea0003800000 */
.L_x_4616:
        /* <DEDUP_REMOVED lines=11> */
.L_x_4619:
[----:B------:R-:W-:Y:S05]  /*3a60*/  BSYNC B1 ;  /* 0x0000000000017941 */ /* 0x000fea0003800000 */
.L_x_4618:
        /* <DEDUP_REMOVED lines=11> */
.L_x_4621:
[----:B------:R-:W-:Y:S05]  /*3b20*/  BSYNC B1 ;  /* 0x0000000000017941 */ /* 0x000fea0003800000 */
.L_x_4620:
        /* <DEDUP_REMOVED lines=11> */
.L_x_4623:
[----:B------:R-:W-:Y:S05]  /*3be0*/  BSYNC B1 ;  /* 0x0000000000017941 */ /* 0x000fea0003800000 */
.L_x_4622:
        /* <DEDUP_REMOVED lines=11> */
.L_x_4625:
[----:B------:R-:W-:Y:S05]  /*3ca0*/  BSYNC B1 ;  /* 0x0000000000017941 */ /* 0x000fea0003800000 */
.L_x_4624:
        /* <DEDUP_REMOVED lines=11> */
.L_x_4627:
[----:B------:R-:W-:Y:S05]  /*3d60*/  BSYNC B1 ;  /* 0x0000000000017941 */ /* 0x000fea0003800000 */
.L_x_4626:
        /* <DEDUP_REMOVED lines=11> */
.L_x_4629:
[----:B------:R-:W-:Y:S05]  /*3e20*/  BSYNC B1 ;  /* 0x0000000000017941 */ /* 0x000fea0003800000 */
.L_x_4628:
        /* <DEDUP_REMOVED lines=16> */
.L_x_4631:
[----:B------:R-:W-:Y:S05]  /*3f30*/  BSYNC B1 ;  /* 0x0000000000017941 */ /* 0x000fea0003800000 */
.L_x_4630:
        /* <DEDUP_REMOVED lines=14> */
[----:B------:R-:W0:Y:S01]  /*4020*/  @P4 LDC R231, c[0x0][0x29c] ;  /* 0x0000a700ffe74b82 */ /* 0x000e220000000800 */
        /* <DEDUP_REMOVED lines=12> */
[----:B0-----:R-:W-:Y:S01]  /*40f0*/  @P4 FMUL.FTZ R152, R152, R231 ;  /* 0x000000e798984220 */ /* 0x001fe20000410000 */
[----:B------:R-:W-:-:S04]  /*4100*/  @P4 PRMT R55, R227, 0x7610, R55 ;  /* 0x00007610e3374816 */ /* 0x000fc80000000037 */
[----:B------:R-:W-:Y:S02]  /*4110*/  @P4 F2FP.BF16.F32.PACK_AB R152, RZ, R152 ;  /* 0x00000098ff98423e */ /* 0x000fe400000010ff */
[----:B------:R-:W0:Y:S01]  /*4120*/  @P5 LDC.64 R146, c[0x0][0x308] ;  /* 0x0000c200ff925b82 */ /* 0x000e220000000a00 */
[----:B-1----:R-:W-:Y:S01]  /*4130*/  @P4 FMUL.FTZ R150, R150, R233 ;  /* 0x000000e996964220 */ /* 0x002fe20000410000 */
[----:B------:R-:W-:-:S04]  /*4140*/  @P4 PRMT R52, R52, 0x5410, R152 ;  /* 0x0000541034344816 */ /* 0x000fc80000000098 */
        /* <DEDUP_REMOVED lines=8> */
[----:B0-----:R-:W-:-:S03]  /*41d0*/  @P5 IMAD.WIDE.U32 R146, R3, 0x20, R146 ;  /* 0x0000002003925825 */ /* 0x001fc600078e0092 */
[----:B------:R-:W-:Y:S02]  /*41e0*/  @P4 PRMT R55, R55, 0x5410, R228 ;  /* 0x0000541037374816 */ /* 0x000fe400000000e4 */
[----:B------:R-:W-:Y:S01]  /*41f0*/  IADD3 R3, R3, 0x80, RZ ;  /* 0x0000008003037810 */ /* 0x000fe20007ffe0ff */
[----:B------:R2:W-:Y:S01]  /*4200*/  @P5 STG.E.128 desc[UR4][R146.64], R140 ;  /* 0x0000008c92005986 */ /* 0x0005e2000c101d04 */
[----:B-1----:R-:W-:-:S03]  /*4210*/  @P4 IMAD.WIDE.U32 R144, R149, 0x10, R144 ;  /* 0x0000001095904825 */ /* 0x002fc600078e0090 */
[----:B------:R2:W-:Y:S01]  /*4220*/  @P5 STG.E.128 desc[UR4][R146.64+0x10], R60 ;  /* 0x0000103c92005986 */ /* 0x0005e2000c101d04 */
[----:B------:R-:W-:-:S03]  /*4230*/  IADD3 R149, R149, 0x80, RZ ;  /* 0x0000008095957810 */ /* 0x000fc60007ffe0ff */
[----:B------:R2:W-:Y:S04]  /*4240*/  @P4 STG.E.128 desc[UR4][R144.64], R52 ;  /* 0x0000003490004986 */ /* 0x0005e8000c101d04 */
.L_x_4615:
[----:B------:R-:W-:Y:S05]  /*4250*/  BSYNC B0 ;  /* 0x0000000000007941 */ /* 0x000fea0003800000 */
.L_x_4614:
[----:B------:R-:W-:Y:S01]  /*4260*/  ISETP.NE.AND P5, PT, R0, RZ, PT ;  /* 0x000000ff0000720c */ /* 0x000fe20003fa5270 */
[----:B------:R-:W-:-:S12]  /*4270*/  BSSY B0, `(.L_x_4632) ;  /* 0x0000099000007945 */ /* 0x000fd80003800000 */
[----:B------:R-:W-:Y:S05]  /*4280*/  @!P5 BRA `(.L_x_4633) ;  /* 0x00000008005cd947 */ /* 0x000fea0003800000 */
[----:B0-2-4-:R-:W0:Y:S01]  /*4290*/  @!P3 LDC.64 R144, c[0x0][0x2c8] ;  /* 0x0000b200ff90bb82 */ /* 0x015e220000000a00 */
        /* <DEDUP_REMOVED lines=13> */
.L_x_4635:
[----:B------:R-:W-:Y:S05]  /*4370*/  BSYNC B1 ;  /* 0x0000000000017941 */ /* 0x000fea0003800000 */
.L_x_4634:
        /* <DEDUP_REMOVED lines=11> */
.L_x_4637:
[----:B------:R-:W-:Y:S05]  /*4430*/  BSYNC B1 ;  /* 0x0000000000017941 */ /* 0x000fea0003800000 */
.L_x_4636:
        /* <DEDUP_REMOVED lines=11> */
.L_x_4639:
[----:B------:R-:W-:Y:S05]  /*44f0*/  BSYNC B1 ;  /* 0x0000000000017941 */ /* 0x000fea0003800000 */
.L_x_4638:
        /* <DEDUP_REMOVED lines=11> */
.L_x_4641:
[----:B------:R-:W-:Y:S05]  /*45b0*/  BSYNC B1 ;  /* 0x0000000000017941 */ /* 0x000fea0003800000 */
.L_x_4640:
        /* <DEDUP_REMOVED lines=11> */
.L_x_4643:
[----:B------:R-:W-:Y:S05]  /*4670*/  BSYNC B1 ;  /* 0x0000000000017941 */ /* 0x000fea0003800000 */
.L_x_4642:
        /* <DEDUP_REMOVED lines=11> */
.L_x_4645:
[----:B------:R-:W-:Y:S05]  /*4730*/  BSYNC B1 ;  /* 0x0000000000017941 */ /* 0x000fea0003800000 */
.L_x_4644:
        /* <DEDUP_REMOVED lines=11> */
.L_x_4647:
[----:B------:R-:W-:Y:S05]  /*47f0*/  BSYNC B1 ;  /* 0x0000000000017941 */ /* 0x000fea0003800000 */
.L_x_4646:
        /* <DEDUP_REMOVED lines=16> */
.L_x_4649:
[----:B------:R-:W-:Y:S05]  /*4900*/  BSYNC B1 ;  /* 0x0000000000017941 */ /* 0x000fea0003800000 */
.L_x_4648:
[----:B------:R-:W-:Y:S01]  /*4910*/  ISETP.NE.U32.AND P3, PT, R146, RZ, PT ;  /* 0x000000ff9200720c */ /* 0x000fe20003f65070 */
[----:B------:R-:W0:Y:S01]  /*4920*/  @P4 LDC R4, c[0x0][0x29c] ;  /* 0x0000a700ff044b82 */ /* 0x000e220000000800 */
[----:B------:R-:W-:Y:S02]  /*4930*/  SEL R142, R229, R142, P5 ;  /* 0x0000008ee58e7207 */ /* 0x000fe40002800000 */
[----:B------:R-:W-:Y:S02]  /*4940*/  ISETP.NE.AND.EX P3, PT, R147, RZ, PT, P3 ;  /* 0x000000ff9300720c */ /* 0x000fe40003f65330 */
[----:B------:R-:W-:Y:S02]  /*4950*/  SEL R60, R155, R60, P5 ;  /* 0x0000003c9b3c7207 */ /* 0x000fe40002800000 */
[----:B------:R-:W-:Y:S01]  /*4960*/  SEL R62, R227, R62, P5 ;  /* 0x0000003ee33e7207 */ /* 0x000fe20002800000 */
[----:B------:R-:W1:Y:S01]  /*4970*/  @P4 LDC R148, c[0x0][0x29c] ;  /* 0x0000a700ff944b82 */ /* 0x000e620000000800 */
[----:B------:R-:W-:-:S02]  /*4980*/  SEL R143, R150, R143, P5 ;  /* 0x0000008f968f7207 */ /* 0x000fc40002800000 */
[----:B------:R-:W-:Y:S02]  /*4990*/  SEL R61, R226, R61, P5 ;  /* 0x0000003de23d7207 */ /* 0x000fe40002800000 */
[----:B------:R-:W-:-:S03]  /*49a0*/  SEL R63, R228, R63, P5 ;  /* 0x0000003fe43f7207 */ /* 0x000fc60002800000 */
[----:B------:R-:W2:Y:S08]  /*49b0*/  @P3 LDC.64 R144, c[0x0][0x308] ;  /* 0x0000c200ff903b82 */ /* 0x000eb00000000a00 */
[----:B------:R-:W4:Y:S01]  /*49c0*/  @P4 LDC R230, c[0x0][0x29c] ;  /* 0x0000a700ffe64b82 */ /* 0x000f220000000800 */
[----:B0-----:R-:W-:-:S05]  /*49d0*/  @P4 FMUL.FTZ R153, R153, R4 ;  /* 0x0000000499994220 */ /* 0x001fca0000410000 */
[----:B------:R-:W-:Y:S02]  /*49e0*/  @P4 F2FP.BF16.F32.PACK_AB R153, RZ, R153 ;  /* 0x00000099ff99423e */ /* 0x000fe400000010ff */
[----:B------:R-:W0:Y:S01]  /*49f0*/  @P4 LDC R232, c[0x0][0x29c] ;  /* 0x0000a700ffe84b82 */ /* 0x000e220000000800 */
[----:B-1----:R-:W-:Y:S01]  /*4a00*/  @P4 FMUL.FTZ R229, R229, R148 ;  /* 0x00000094e5e54220 */ /* 0x002fe20000410000 */
[----:B------:R-:W-:-:S04]  /*4a10*/  @P4 PRMT R52, R153, 0x7610, R52 ;  /* 0x0000761099344816 */ /* 0x000fc80000000034 */
[----:B------:R-:W-:Y:S01]  /*4a20*/  @P4 F2FP.BF16.F32.PACK_AB R229, RZ, R229 ;  /* 0x000000e5ffe5423e */ /* 0x000fe200000010ff */
[----:B--2---:R-:W-:Y:S01]  /*4a30*/  @P3 IMAD.WIDE.U32 R146, R3, 0x20, R144 ;  /* 0x0000002003923825 */ /* 0x004fe200078e0090 */
[----:B------:R-:W1:Y:S02]  /*4a40*/  @P4 LDC R151, c[0x0][0x29c] ;  /* 0x0000a700ff974b82 */ /* 0x000e640000000800 */
[----:B------:R-:W-:Y:S02]  /*4a50*/  @P4 PRMT R53, R229, 0x7610, R53 ;  /* 0x00007610e5354816 */ /* 0x000fe40000000035 */
[----:B------:R2:W-:Y:S01]  /*4a60*/  @P3 STG.E.128 desc[UR4][R146.64], R140 ;  /* 0x0000008c92003986 */ /* 0x0005e2000c101d04 */
[----:B----4-:R-:W-:-:S03]  /*4a70*/  @P4 FMUL.FTZ R155, R155, R230 ;  /* 0x000000e69b9b4220 */ /* 0x010fc60000410000 */
[----:B------:R-:W4:Y:S01]  /*4a80*/  @P4 LDC R3, c[0x0][0x29c] ;  /* 0x0000a700ff034b82 */ /* 0x000f220000000800 */
[----:B------:R2:W-:Y:S01]  /*4a90*/  @P3 STG.E.128 desc[UR4][R146.64+0x10], R60 ;  /* 0x0000103c92003986 */ /* 0x0005e2000c101d04 */
[----:B------:R-:W-:Y:S01]  /*4aa0*/  @P4 F2FP.BF16.F32.PACK_AB R155, RZ, R155 ;  /* 0x0000009bff9b423e */ /* 0x000fe200000010ff */
[----:B0-----:R-:W-:-:S05]  /*4ab0*/  @P4 FMUL.FTZ R227, R227, R232 ;  /* 0x000000e8e3e34220 */ /* 0x001fca0000410000 */
[----:B------:R-:W0:Y:S01]  /*4ac0*/  @P4 LDC R231, c[0x0][0x29c] ;  /* 0x0000a700ffe74b82 */ /* 0x000e220000000800 */
[----:B------:R-:W-:Y:S02]  /*4ad0*/  @P4 PRMT R54, R155, 0x7610, R54 ;  /* 0x000076109b364816 */ /* 0x000fe40000000036 */
[----:B------:R-:W-:-:S05]  /*4ae0*/  @P4 F2FP.BF16.F32.PACK_AB R227, RZ, R227 ;  /* 0x000000e3ffe3423e */ /* 0x000fca00000010ff */
[----:B------:R-:W5:Y:S01]  /*4af0*/  @P4 LDC R233, c[0x0][0x29c] ;  /* 0x0000a700ffe94b82 */ /* 0x000f620000000800 */
[----:B-1----:R-:W-:Y:S01]  /*4b00*/  @P4 FMUL.FTZ R150, R150, R151 ;  /* 0x0000009796964220 */ /* 0x002fe20000410000 */
[----:B------:R-:W-:-:S04]  /*4b10*/  @P4 PRMT R55, R227, 0x7610, R55 ;  /* 0x00007610e3374816 */ /* 0x000fc80000000037 */
[----:B------:R-:W-:Y:S02]  /*4b20*/  @P4 F2FP.BF16.F32.PACK_AB R150, RZ, R150 ;  /* 0x00000096ff96423e */ /* 0x000fe400000010ff */
[----:B------:R-:W1:Y:S01]  /*4b30*/  @P4 LDC.64 R144, c[0x0][0x2f8] ;  /* 0x0000be00ff904b82 */ /* 0x000e620000000a00 */
[----:B----4-:R-:W-:Y:S01]  /*4b40*/  @P4 FMUL.FTZ R152, R152, R3 ;  /* 0x0000000398984220 */ /* 0x010fe20000410000 */
[----:B------:R-:W-:-:S04]  /*4b50*/  @P4 PRMT R53, R53, 0x5410, R150 ;  /* 0x0000541035354816 */ /* 0x000fc80000000096 */
[----:B------:R-:W-:Y:S01]  /*4b60*/  @P4 F2FP.BF16.F32.PACK_AB R152, RZ, R152 ;  /* 0x00000098ff98423e */ /* 0x000fe200000010ff */
[----:B0-----:R-:W-:-:S03]  /*4b70*/  @P4 FMUL.FTZ R226, R226, R231 ;  /* 0x000000e7e2e24220 */ /* 0x001fc60000410000 */
[----:B------:R-:W-:Y:S02]  /*4b80*/  @P4 PRMT R52, R52, 0x5410, R152 ;  /* 0x0000541034344816 */ /* 0x000fe40000000098 */
[----:B------:R-:W-:Y:S01]  /*4b90*/  @P4 F2FP.BF16.F32.PACK_AB R226, RZ, R226 ;  /* 0x000000e2ffe2423e */ /* 0x000fe200000010ff */
[----:B-----5:R-:W-:-:S03]  /*4ba0*/  @P4 FMUL.FTZ R228, R228, R233 ;  /* 0x000000e9e4e44220 */ /* 0x020fc60000410000 */
[----:B------:R-:W-:Y:S02]  /*4bb0*/  @P4 PRMT R54, R54, 0x5410, R226 ;  /* 0x0000541036364816 */ /* 0x000fe400000000e2 */
[----:B------:R-:W-:Y:S01]  /*4bc0*/  @P4 F2FP.BF16.F32.PACK_AB R228, RZ, R228 ;  /* 0x000000e4ffe4423e */ /* 0x000fe200000010ff */
[----:B-1----:R-:W-:-:S03]  /*4bd0*/  @P4 IMAD.WIDE.U32 R144, R149, 0x10, R144 ;  /* 0x0000001095904825 */ /* 0x002fc600078e0090 */
[----:B------:R-:W-:-:S05]  /*4be0*/  @P4 PRMT R55, R55, 0x5410, R228 ;  /* 0x0000541037374816 */ /* 0x000fca00000000e4 */
[----:B------:R2:W-:Y:S02]  /*4bf0*/  @P4 STG.E.128 desc[UR4][R144.64], R52 ;  /* 0x0000003490004986 */ /* 0x0005e4000c101d04 */
.L_x_4633:
[----:B------:R-:W-:Y:S05]  /*4c00*/  BSYNC B0 ;  /* 0x0000000000007941 */ /* 0x000fea0003800000 */
.L_x_4632:
[----:B------:R-:W-:Y:S02]  /*4c10*/  IADD3 R22, R22, UR10, RZ ;  /* 0x0000000a16167c10 */ /* 0x000fe4000fffe0ff */
[----:B------:R-:W-:Y:S02]  /*4c20*/  ISETP.NE.AND P4, PT, R154, RZ, PT ;  /* 0x000000ff9a00720c */ /* 0x000fe40003f85270 */
[----:B------:R-:W-:Y:S02]  /*4c30*/  ISETP.GE.AND P3, PT, R22, UR11, PT ;  /* 0x0000000b16007c0c */ /* 0x000fe4000bf66270 */
[----:B------:R-:W-:-:S11]  /*4c40*/  SEL R228, RZ, 0x1, P4 ;  /* 0x00000001ffe47807 */ /* 0x000fd60002000000 */
[----:B------:R-:W-:Y:S05]  /*4c50*/  @!P3 BRA `(.L_x_4650) ;  /* 0xffffffb800ecb947 */ /* 0x000fea000383ffff */
.L_x_4558:
[----:B------:R-:W1:Y:S01]  /*4c60*/  S2R R2, SR_TID.X ;  /* 0x0000000000027919 */ /* 0x000e620000002100 */
[----:B------:R-:W1:Y:S01]  /*4c70*/  S2UR UR6, SR_CTAID.X ;  /* 0x00000000000679c3 */ /* 0x000e620000002500 */
[----:B------:R-:W-:Y:S01]  /*4c80*/  BSSY B0, `(.L_x_4651) ;  /* 0x000000e000007945 */ /* 0x000fe20003800000 */
[----:B-1----:R-:W-:-:S05]  /*4c90*/  LEA.HI R2, R2, UR6, RZ, 0x19 ;  /* 0x0000000602027c11 */ /* 0x002fca000f8fc8ff */
[----:B------:R-:W-:-:S05]  /*4ca0*/  IMAD R2, R2, R161, RZ ;  /* 0x000000a102027224 */ /* 0x000fca00078e02ff */
[----:B------:R-:W-:Y:S01]  /*4cb0*/  LEA.HI R159, R2, R159, RZ, 0x1d ;  /* 0x0000009f029f7211 */ /* 0x000fe200078fe8ff */
[----:B------:R-:W-:Y:S06]  /*4cc0*/  @!P0 BRA `(.L_x_4652) ;  /* 0x0000000000248947 */ /* 0x000fec0003800000 */
[----:B------:R-:W1:Y:S08]  /*4cd0*/  LDC.64 R2, c[0x0][0x2d0] ;  /* 0x0000b400ff027b82 */ /* 0x000e700000000a00 */
[----:B------:R-:W0:Y:S01]  /*4ce0*/  LDC.64 R4, c[0x0][0x2d8] ;  /* 0x0000b600ff047b82 */ /* 0x000e220000000a00 */
[----:B-1----:R-:W-:-:S05]  /*4cf0*/  IMAD.WIDE.U32 R2, R159, 0x20, R2 ;  /* 0x000000209f027825 */ /* 0x002fca00078e0002 */
[----:B------:R1:W-:Y:S01]  /*4d00*/  STG.E.128 desc[UR4][R2.64], R80 ;  /* 0x0000005002007986 */ /* 0x0003e2000c101d04 */
[----:B0-----:R-:W-:-:S03]  /*4d10*/  IMAD.WIDE.U32 R4, R159, 0x20, R4 ;  /* 0x000000209f047825 */ /* 0x001fc600078e0004 */
[----:B------:R1:W-:Y:S01]  /*4d20*/  STG.E.128 desc[UR4][R2.64+0x10], R84 ;  /* 0x0000105402007986 */ /* 0x0003e2000c101d04 */
[----:B------:R-:W-:-:S03]  /*4d30*/  IADD3 R159, R159, 0x80, RZ ;  /* 0x000000809f9f7810 */ /* 0x000fc60007ffe0ff */
[----:B------:R1:W-:Y:S04]  /*4d40*/  STG.E.128 desc[UR4][R4.64], R44 ;  /* 0x0000002c04007986 */ /* 0x0003e8000c101d04 */
[----:B------:R1:W-:Y:S02]  /*4d50*/  STG.E.128 desc[UR4][R4.64+0x10], R48 ;  /* 0x0000103004007986 */ /* 0x0003e4000c101d04 */
.L_x_4652:
[----:B------:R-:W-:Y:S05]  /*4d60*/  BSYNC B0 ;  /* 0x0000000000007941 */ /* 0x000fea0003800000 */
.L_x_4651:
[----:B------:R-:W-:Y:S04]  /*4d70*/  BSSY B0, `(.L_x_4653) ;  /* 0x000000b000007945 */ /* 0x000fe80003800000 */
[----:B------:R-:W-:Y:S05]  /*4d80*/  @!P1 BRA `(.L_x_4654) ;  /* 0x0000000000249947 */ /* 0x000fea0003800000 */
[----:B-1----:R-:W1:Y:S08]  /*4d90*/  LDC.64 R2, c[0x0][0x2d0] ;  /* 0x0000b400ff027b82 */ /* 0x002e700000000a00 */
        /* <DEDUP_REMOVED lines=8> */
.L_x_4654:
[----:B------:R-:W-:Y:S05]  /*4e20*/  BSYNC B0 ;  /* 0x0000000000007941 */ /* 0x000fea0003800000 */
.L_x_4653:
        /* <DEDUP_REMOVED lines=8> */
[----:B------:R-:W-:-:S03]  /*4eb0*/  VIADD R159, R159, 0x80 ;  /* 0x000000809f9f7836 */ /* 0x000fc60000000000 */
[----:B------:R1:W-:Y:S04]  /*4ec0*/  STG.E.128 desc[UR4][R4.64], R64 ;  /* 0x0000004004007986 */ /* 0x0003e8000c101d04 */
[----:B------:R1:W-:Y:S02]  /*4ed0*/  STG.E.128 desc[UR4][R4.64+0x10], R68 ;  /* 0x0000104404007986 */ /* 0x0003e4000c101d04 */
.L_x_4656:
[----:B------:R-:W-:Y:S05]  /*4ee0*/  BSYNC B0 ;  /* 0x0000000000007941 */ /* 0x000fea0003800000 */
.L_x_4655:
[----:B------:R-:W-:-:S13]  /*4ef0*/  ISETP.NE.AND P0, PT, R0, RZ, PT ;  /* 0x000000ff0000720c */ /* 0x000fda0003f05270 */
[----:B------:R-:W-:Y:S05]  /*4f00*/  @!P0 EXIT ;  /* 0x000000000000894d */ /* 0x000fea0003800000 */
[----:B-1----:R-:W1:Y:S08]  /*4f10*/  LDC.64 R2, c[0x0][0x2d0] ;  /* 0x0000b400ff027b82 */ /* 0x002e700000000a00 */
[----:B------:R-:W0:Y:S01]  /*4f20*/  LDC.64 R4, c[0x0][0x2d8] ;  /* 0x0000b600ff047b82 */ /* 0x000e220000000a00 */
[----:B-1----:R-:W-:-:S05]  /*4f30*/  IMAD.WIDE.U32 R2, R159, 0x20, R2 ;  /* 0x000000209f027825 */ /* 0x002fca00078e0002 */
[----:B------:R-:W-:Y:S01]  /*4f40*/  STG.E.128 desc[UR4][R2.64], R108 ;  /* 0x0000006c02007986 */ /* 0x000fe2000c101d04 */
[----:B0-----:R-:W-:-:S03]  /*4f50*/  IMAD.WIDE.U32 R4, R159, 0x20, R4 ;  /* 0x000000209f047825 */ /* 0x001fc600078e0004 */
[----:B------:R-:W-:Y:S04]  /*4f60*/  STG.E.128 desc[UR4][R2.64+0x10], R112 ;  /* 0x0000107002007986 */ /* 0x000fe8000c101d04 */
[----:B------:R-:W-:Y:S04]  /*4f70*/  STG.E.128 desc[UR4][R4.64], R72 ;  /* 0x0000004804007986 */ /* 0x000fe8000c101d04 */
[----:B------:R-:W-:Y:S01]  /*4f80*/  STG.E.128 desc[UR4][R4.64+0x10], R76 ;  /* 0x0000104c04007986 */ /* 0x000fe2000c101d04 */
[----:B------:R-:W-:Y:S05]  /*4f90*/  EXIT ;  /* 0x000000000000794d */ /* 0x000fea0003800000 */
.L_x_4577:
[----:B------:R-:W-:Y:S01]  /*4fa0*/  HFMA2.MMA R229, -RZ, RZ, 0, 9.5367431640625e-07 ;  /* 0x00000010ffe57435 */ /* 0x000fe200000001ff */
[----:B------:R-:W-:Y:S01]  /*4fb0*/  MOV R228, R231 ;  /* 0x000000e700e47202 */ /* 0x000fe20000000f00 */
[----:B------:R-:W-:Y:S01]  /*4fc0*/  IMAD.MOV.U32 R155, RZ, RZ, -0x1 ;  /* 0xffffffffff9b7424 */ /* 0x000fe200078e00ff */
[----:B------:R-:W-:-:S08]  /*4fd0*/  MOV R232, 0x1f ;  /* 0x0000001f00e87802 */ /* 0x000fd00000000f00 */
[----:B0--3-5:R-:W-:Y:S05]  /*4fe0*/  WARPSYNC.COLLECTIVE R155, `(.L_x_4657) ;  /* 0x000000009b087348 */ /* 0x029fea0003c00000 */
[----:B------:R1:W2:Y:S02]  /*4ff0*/  SHFL.DOWN P5, R227, R228, R229, R232 ;  /* 0x080000e5e4e37389 */ /* 0x0002a400000a00e8 */
[----:B0123-5:R-:W-:Y:S01]  /*5000*/  ENDCOLLECTIVE ;  /* 0x000000000000791b */ /* 0x02ffe20003800000 */
.L_x_4657:
[----:B------:R-:W-:Y:S02]  /*5010*/  MOV R228, R230 ;  /* 0x000000e600e47202 */ /* 0x000fe40000000f00 */
[----:B------:R-:W-:-:S07]  /*5020*/  MOV R146, R227 ;  /* 0x000000e300927202 */ /* 0x000fce0000000f00 */
[----:B------:R-:W-:Y:S05]  /*5030*/  WARPSYNC.COLLECTIVE R155, `(.L_x_4658) ;  /* 0x000000009b087348 */ /* 0x000fea0003c00000 */
[----:B------:R0:W1:Y:S02]  /*5040*/  SHFL.DOWN P5, R227, R228, R229, R232 ;  /* 0x080000e5e4e37389 */ /* 0x00006400000a00e8 */
[----:B01----:R-:W-:Y:S01]  /*5050*/  ENDCOLLECTIVE ;  /* 0x000000000000791b */ /* 0x003fe20003800000 */
.L_x_4658:
[----:B------:R-:W-:Y:S01]  /*5060*/  FADD.FTZ R146, R146, R231 ;  /* 0x000000e792927221 */ /* 0x000fe20000010000 */
[----:B------:R-:W-:-:S03]  /*5070*/  HFMA2.MMA R229, -RZ, RZ, 0, 4.76837158203125e-07 ;  /* 0x00000008ffe57435 */ /* 0x000fc600000001ff */
[----:B------:R-:W-:Y:S01]  /*5080*/  IMAD.MOV.U32 R228, RZ, RZ, R146 ;  /* 0x000000ffffe47224 */ /* 0x000fe200078e0092 */
[----:B------:R-:W-:-:S07]  /*5090*/  MOV R147, R227 ;  /* 0x000000e300937202 */ /* 0x000fce0000000f00 */
[----:B------:R-:W-:Y:S05]  /*50a0*/  WARPSYNC.COLLECTIVE R155, `(.L_x_4659) ;  /* 0x000000009b087348 */ /* 0x000fea0003c00000 */
[----:B------:R0:W1:Y:S02]  /*50b0*/  SHFL.DOWN P5, R227, R228, R229, R232 ;  /* 0x080000e5e4e37389 */ /* 0x00006400000a00e8 */
[----:B01----:R-:W-:Y:S01]  /*50c0*/  ENDCOLLECTIVE ;  /* 0x000000000000791b */ /* 0x003fe20003800000 */
.L_x_4659:
[----:B------:R-:W-:-:S05]  /*50d0*/  FADD.FTZ R147, R147, R230 ;  /* 0x000000e693937221 */ /* 0x000fca0000010000 */
[----:B------:R-:W-:Y:S02]  /*50e0*/  MOV R228, R147 ;  /* 0x0000009300e47202 */ /* 0x000fe40000000f00 */
[----:B------:R-:W-:-:S07]  /*50f0*/  MOV R149, R227 ;  /* 0x000000e300957202 */ /* 0x000fce0000000f00 */
[----:B------:R-:W-:Y:S05]  /*5100*/  WARPSYNC.COLLECTIVE R155, `(.L_x_4660) ;  /* 0x000000009b087348 */ /* 0x000fea0003c00000 */
[----:B------:R0:W1:Y:S02]  /*5110*/  SHFL.DOWN P5, R227, R228, R229, R232 ;  /* 0x080000e5e4e37389 */ /* 0x00006400000a00e8 */
[----:B01----:R-:W-:Y:S01]  /*5120*/  ENDCOLLECTIVE ;  /* 0x000000000000791b */ /* 0x003fe20003800000 */
.L_x_4660:
[----:B------:R-:W-:Y:S01]  /*5130*/  FADD.FTZ R149, R146, R149 ;  /* 0x0000009592957221 */ /* 0x000fe20000010000 */
[----:B------:R-:W-:-:S04]  /*5140*/  HFMA2.MMA R229, -RZ, RZ, 0, 2.384185791015625e-07 ;  /* 0x00000004ffe57435 */ /* 0x000fc800000001ff */
[----:B------:R-:W-:Y:S01]  /*5150*/  MOV R228, R149 ;  /* 0x0000009500e47202 */ /* 0x000fe20000000f00 */
[----:B------:R-:W-:-:S07]  /*5160*/  IMAD.MOV.U32 R148, RZ, RZ, R227 ;  /* 0x000000ffff947224 */ /* 0x000fce00078e00e3 */
[----:B------:R-:W-:Y:S05]  /*5170*/  WARPSYNC.COLLECTIVE R155, `(.L_x_4661) ;  /* 0x000000009b087348 */ /* 0x000fea0003c00000 */
[----:B------:R0:W1:Y:S02]  /*5180*/  SHFL.DOWN P5, R227, R228, R229, R232 ;  /* 0x080000e5e4e37389 */ /* 0x00006400000a00e8 */
[----:B01----:R-:W-:Y:S01]  /*5190*/  ENDCOLLECTIVE ;  /* 0x000000000000791b */ /* 0x003fe20003800000 */
.L_x_4661:
[----:B------:R-:W-:-:S04]  /*51a0*/  FADD.FTZ R148, R147, R148 ;  /* 0x0000009493947221 */ /* 0x000fc80000010000 */
[----:B------:R-:W-:Y:S01]  /*51b0*/  IMAD.MOV.U32 R228, RZ, RZ, R148 ;  /* 0x000000ffffe47224 */ /* 0x000fe200078e0094 */
[----:B------:R-:W-:-:S07]  /*51c0*/  MOV R150, R227 ;  /* 0x000000e300967202 */ /* 0x000fce0000000f00 */
[----:B------:R-:W-:Y:S05]  /*51d0*/  WARPSYNC.COLLECTIVE R155, `(.L_x_4662) ;  /* 0x000000009b087348 */ /* 0x000fea0003c00000 */
[----:B------:R0:W1:Y:S02]  /*51e0*/  SHFL.DOWN P5, R227, R228, R229, R232 ;  /* 0x080000e5e4e37389 */ /* 0x00006400000a00e8 */
[----:B01----:R-:W-:Y:S01]  /*51f0*/  ENDCOLLECTIVE ;  /* 0x000000000000791b */ /* 0x003fe20003800000 */
.L_x_4662:
[----:B------:R-:W-:Y:S01]  /*5200*/  FADD.FTZ R150, R149, R150 ;  /* 0x0000009695967221 */ /* 0x000fe20000010000 */
[----:B------:R-:W-:-:S04]  /*5210*/  HFMA2.MMA R229, -RZ, RZ, 0, 1.1920928955078125e-07 ;  /* 0x00000002ffe57435 */ /* 0x000fc800000001ff */
[----:B------:R-:W-:Y:S02]  /*5220*/  MOV R228, R150 ;  /* 0x0000009600e47202 */ /* 0x000fe40000000f00 */
[----:B------:R-:W-:-:S07]  /*5230*/  MOV R151, R227 ;  /* 0x000000e300977202 */ /* 0x000fce0000000f00 */
[----:B------:R-:W-:Y:S05]  /*5240*/  WARPSYNC.COLLECTIVE R155, `(.L_x_4663) ;  /* 0x000000009b087348 */ /* 0x000fea0003c00000 */
[----:B------:R0:W1:Y:S02]  /*5250*/  SHFL.DOWN P5, R227, R228, R229, R232 ;  /* 0x080000e5e4e37389 */ /* 0x00006400000a00e8 */
[----:B01----:R-:W-:Y:S01]  /*5260*/  ENDCOLLECTIVE ;  /* 0x000000000000791b */ /* 0x003fe20003800000 */
.L_x_4663:
[----:B------:R-:W-:-:S05]  /*5270*/  FADD.FTZ R151, R148, R151 ;  /* 0x0000009794977221 */ /* 0x000fca0000010000 */
[----:B------:R-:W-:Y:S01]  /*5280*/  MOV R228, R151 ;  /* 0x0000009700e47202 */ /* 0x000fe20000000f00 */
[----:B------:R-:W-:-:S07]  /*5290*/  IMAD.MOV.U32 R153, RZ, RZ, R227 ;  /* 0x000000ffff997224 */ /* 0x000fce00078e00e3 */
[----:B------:R-:W-:Y:S05]  /*52a0*/  WARPSYNC.COLLECTIVE R155, `(.L_x_4664) ;  /* 0x000000009b087348 */ /* 0x000fea0003c00000 */
[----:B------:R0:W1:Y:S02]  /*52b0*/  SHFL.DOWN P5, R227, R228, R229, R232 ;  /* 0x080000e5e4e37389 */ /* 0x00006400000a00e8 */
[----:B01----:R-:W-:Y:S01]  /*52c0*/  ENDCOLLECTIVE ;  /* 0x000000000000791b */ /* 0x003fe20003800000 */
.L_x_4664:
[----:B------:R-:W-:-:S05]  /*52d0*/  FADD.FTZ R153, R150, R153 ;  /* 0x0000009996997221 */ /* 0x000fca0000010000 */
[----:B------:R-:W-:Y:S01]  /*52e0*/  MOV R228, R153 ;  /* 0x0000009900e47202 */ /* 0x000fe20000000f00 */
[----:B------:R-:W-:Y:S01]  /*52f0*/  IMAD.MOV.U32 R229, RZ, RZ, 0x1 ;  /* 0x00000001ffe57424 */ /* 0x000fe200078e00ff */
[----:B------:R-:W-:-:S07]  /*5300*/  MOV R152, R227 ;  /* 0x000000e300987202 */ /* 0x000fce0000000f00 */
[----:B------:R-:W-:Y:S05]  /*5310*/  WARPSYNC.COLLECTIVE R155, `(.L_x_4665) ;  /* 0x000000009b087348 */ /* 0x000fea0003c00000 */
[----:B------:R0:W1:Y:S02]  /*5320*/  SHFL.DOWN P5, R227, R228, R229, R232 ;  /* 0x080000e5e4e37389 */ /* 0x00006400000a00e8 */
[----:B01----:R-:W-:Y:S01]  /*5330*/  ENDCOLLECTIVE ;  /* 0x000000000000791b */ /* 0x003fe20003800000 */
.L_x_4665:
[----:B------:R-:W-:-:S05]  /*5340*/  FADD.FTZ R146, R151, R152 ;  /* 0x0000009897927221 */ /* 0x000fca0000010000 */
[----:B------:R-:W-:Y:S02]  /*5350*/  MOV R228, R146 ;  /* 0x0000009200e47202 */ /* 0x000fe40000000f00 */
[----:B------:R-:W-:-:S07]  /*5360*/  MOV R152, R227 ;  /* 0x000000e300987202 */ /* 0x000fce0000000f00 */
[----:B------:R-:W-:Y:S05]  /*5370*/  WARPSYNC.COLLECTIVE R155, `(.L_x_4666) ;  /* 0x000000009b087348 */ /* 0x000fea0003c00000 */
[----:B------:R0:W1:Y:S02]  /*5380*/  SHFL.DOWN P5, R227, R228, R229, R232 ;  /* 0x080000e5e4e37389 */ /* 0x00006400000a00e8 */
[----:B01----:R-:W-:Y:S01]  /*5390*/  ENDCOLLECTIVE ;  /* 0x000000000000791b */ /* 0x003fe20003800000 */
.L_x_4666:
[----:B------:R-:W-:Y:S01]  /*53a0*/  MOV R147, R227 ;  /* 0x000000e300937202 */ /* 0x000fe20000000f00 */
[----:B------:R-:W-:Y:S06]  /*53b0*/  BRA `(.L_x_4667) ;  /* 0xffffffcc00d47947 */ /* 0x000fec000383ffff */
.L_x_4668:
        /* <DEDUP_REMOVED lines=12> */
.L_x_13922:


//--------------------- .text._ZN10layer_norm13ln_bwd_kernelINS_13Kernel_traitsI13__nv_bfloat16S2_fS2_fjLj4096ELj1ELj1ELj4ELj16ENS_18Kernel_traits_baseILj4096ES2_S2_fS2_fjLj128EEEEELb0ELb0ELb1ELb1EEEvNS_9BwdParamsE --------------------------
	.section	.text._ZN10layer_norm13ln_bwd_kernelINS_13Kernel_traitsI13__nv_bfloat16S2_fS2_fjLj4096ELj1ELj1ELj4ELj16ENS_18Kernel_traits_baseILj4096ES2_S2_fS2_fjLj128EEEEELb0ELb0ELb1ELb1EEEvNS_9BwdParamsE,"ax",@progbits
	.align	128
        .global         _ZN10layer_norm13ln_bwd_kernelINS_13Kernel_traitsI13__nv_bfloat16S2_fS2_fjLj4096ELj1ELj1ELj4ELj16ENS_18Kernel_traits_baseILj4096ES2_S2_fS2_fjLj128EEEEELb0ELb0ELb1ELb1EEEvNS_9BwdParamsE
        .type           _ZN10layer_norm13ln_bwd_kernelINS_13Kernel_traitsI13__nv_bfloat16S2_fS2_fjLj4096ELj1ELj1ELj4ELj16ENS_18Kernel_traits_baseILj4096ES2_S2_fS2_fjLj128EEEEELb0ELb0ELb1ELb1EEEvNS_9BwdParamsE,@function
        .size           _ZN10layer_norm13ln_bwd_kernelINS_13Kernel_traitsI13__nv_bfloat16S2_fS2_fjLj4096ELj1ELj1ELj4ELj16ENS_18Kernel_traits_baseILj4096ES2_S2_fS2_fjLj128EEEEELb0ELb0ELb1ELb1EEEvNS_9BwdParamsE,(.L_x_13923 - _ZN10layer_norm13ln_bwd_kernelINS_13Kernel_traitsI13__nv_bfloat16S2_fS2_fjLj4096ELj1ELj1ELj4ELj16ENS_18Kernel_traits_baseILj4096ES2_S2_fS2_fjLj128EEEEELb0ELb0ELb1ELb1EEEvNS_9BwdParamsE)
        .other          _ZN10layer_norm13ln_bwd_kernelINS_13Kernel_traitsI13__nv_bfloat16S2_fS2_fjLj4096ELj1ELj1ELj4ELj16ENS_18Kernel_traits_baseILj4096ES2_S2_fS2_fjLj128EEEEELb0ELb0ELb1ELb1EEEvNS_9BwdParamsE,@"STO_CUDA_ENTRY STV_DEFAULT"
_ZN10layer_norm13ln_bwd_kernelINS_13Kernel_traitsI13__nv_bfloat16S2_fS2_fjLj4096ELj1ELj1ELj4ELj16ENS_18Kernel_traits_baseILj4096ES2_S2_fS2_fjLj128EEEEELb0ELb0ELb1ELb1EEEvNS_9BwdParamsE:
.text._ZN10layer_norm13ln_bwd_kernelINS_13Kernel_traitsI13__nv_bfloat16S2_fS2_fjLj4096ELj1ELj1ELj4ELj16ENS_18Kernel_traits_baseILj4096ES2_S2_fS2_fjLj128EEEEELb0ELb0ELb1ELb1EEEvNS_9BwdParamsE:
        /* <DEDUP_REMOVED lines=45> */
.L_x_4669:
        /* <DEDUP_REMOVED lines=42> */
[C---:B--2---:R-:W-:Y:S01]  /*0570*/  PRMT R0, R188.reuse, 0x7632, R0 ;  /* 0x00007632bc007816 */ /* 0x044fe20000000000 */
[----:B------:R-:W-:Y:S01]  /*0580*/  IMAD.U32 R194, R188, 0x10000, RZ ;  /* 0x00010000bcc27824 */ /* 0x000fe200078e00ff */
[----:B------:R-:W-:Y:S02]  /*0590*/  PRMT R4, R189, 0x7632, R4 ;  /* 0x00007632bd047816 */ /* 0x000fe40000000004 */
[C---:B---3--:R-:W-:Y:S01]  /*05a0*/  PRMT R15, R186.reuse, 0x7632, R15 ;  /* 0x00007632ba0f7816 */ /* 0x048fe2000000000f */
[----:B------:R-:W-:Y:S01]  /*05b0*/  IMAD.U32 R188, R186, 0x10000, RZ ;  /* 0x00010000babc7824 */ /* 0x000fe200078e00ff */
[----:B------:R-:W-:Y:S02]  /*05c0*/  PRMT R17, R184, 0x7632, R17 ;  /* 0x00007632b8117816 */ /* 0x000fe40000000011 */
[----:B----4-:R-:W-:-:S02]  /*05d0*/  PRMT R13, R24, 0x7632, R13 ;  /* 0x00007632180d7816 */ /* 0x010fc4000000000d */
[----:B------:R-:W-:Y:S01]  /*05e0*/  SHF.L.U32 R186, R24, 0x10, RZ ;  /* 0x0000001018ba7819 */ /* 0x000fe200000006ff */
[----:B------:R-:W-:Y:S01]  /*05f0*/  IMAD.U32 R17, R17, 0x10000, RZ ;  /* 0x0001000011117824 */ /* 0x000fe200078e00ff */
[C---:B-----5:R-:W-:Y:S02]  /*0600*/  PRMT R7, R22.reuse, 0x7632, R7 ;  /* 0x0000763216077816 */ /* 0x060fe40000000007 */
[----:B------:R-:W-:Y:S02]  /*0610*/  SHF.L.U32 R24, R22, 0x10, RZ ;  /* 0x0000001016187819 */ /* 0x000fe400000006ff */
[----:B------:R-:W0:Y:S01]  /*0620*/  LDC.U8 R22, c[0x0][0x2a0] ;  /* 0x0000a800ff167b82 */ /* 0x000e220000000000 */
[----:B------:R-:W-:Y:S02]  /*0630*/  PRMT R14, R187, 0x7632, R14 ;  /* 0x00007632bb0e7816 */ /* 0x000fe4000000000e */
[----:B------:R-:W-:Y:S02]  /*0640*/  PRMT R11, R26, 0x7632, R11 ;  /* 0x000076321a0b7816 */ /* 0x000fe4000000000b */
[----:B------:R-:W-:Y:S01]  /*0650*/  PRMT R8, R21, 0x7632, R8 ;  /* 0x0000763215087816 */ /* 0x000fe20000000008 */
[----:B------:R-:W-:Y:S01]  /*0660*/  IMAD.U32 R14, R14, 0x10000, RZ ;  /* 0x000100000e0e7824 */ /* 0x000fe200078e00ff */
[----:B------:R-:W-:Y:S01]  /*0670*/  SHF.L.U32 R193, R189, 0x10, RZ ;  /* 0x00000010bdc17819 */ /* 0x000fe200000006ff */
[----:B------:R-:W-:Y:S01]  /*0680*/  IMAD.U32 R11, R11, 0x10000, RZ ;  /* 0x000100000b0b7824 */ /* 0x000fe200078e00ff */
[----:B------:R-:W-:Y:S01]  /*0690*/  PRMT R19, R190, 0x7632, R19 ;  /* 0x00007632be137816 */ /* 0x000fe20000000013 */
[----:B------:R-:W-:Y:S01]  /*06a0*/  IMAD.U32 R8, R8, 0x10000, RZ ;  /* 0x0001000008087824 */ /* 0x000fe200078e00ff */
[----:B------:R-:W-:-:S02]  /*06b0*/  SHF.L.U32 R192, R190, 0x10, RZ ;  /* 0x00000010bec07819 */ /* 0x000fc400000006ff */
[C---:B------:R-:W-:Y:S01]  /*06c0*/  PRMT R18, R191.reuse, 0x7632, R18 ;  /* 0x00007632bf127816 */ /* 0x040fe20000000012 */
[----:B------:R-:W-:Y:S01]  /*06d0*/  IMAD.U32 R191, R191, 0x10000, RZ ;  /* 0x00010000bfbf7824 */ /* 0x000fe200078e00ff */
[----:B------:R-:W-:Y:S02]  /*06e0*/  PRMT R16, R185, 0x7632, R16 ;  /* 0x00007632b9107816 */ /* 0x000fe40000000010 */
[----:B------:R-:W-:Y:S02]  /*06f0*/  PRMT R12, R25, 0x7632, R12 ;  /* 0x00007632190c7816 */ /* 0x000fe4000000000c */
[----:B------:R-:W-:Y:S02]  /*0700*/  PRMT R10, R27, 0x7632, R10 ;  /* 0x000076321b0a7816 */ /* 0x000fe4000000000a */
[----:B------:R-:W-:Y:S02]  /*0710*/  PRMT R9, R20, 0x7632, R9 ;  /* 0x0000763214097816 */ /* 0x000fe40000000009 */
[C---:B------:R-:W-:Y:S01]  /*0720*/  PRMT R6, R23.reuse, 0x7632, R6 ;  /* 0x0000763217067816 */ /* 0x040fe20000000006 */
[----:B------:R-:W-:Y:S01]  /*0730*/  IMAD.U32 R23, R23, 0x10000, RZ ;  /* 0x0001000017177824 */ /* 0x000fe200078e00ff */
[----:B------:R-:W-:-:S02]  /*0740*/  SHF.L.U32 R190, R184, 0x10, RZ ;  /* 0x00000010b8be7819 */ /* 0x000fc400000006ff */
[----:B------:R-:W-:Y:S01]  /*0750*/  SHF.L.U32 R189, R185, 0x10, RZ ;  /* 0x00000010b9bd7819 */ /* 0x000fe200000006ff */
[----:B------:R-:W-:Y:S01]  /*0760*/  IMAD.U32 R185, R25, 0x10000, RZ ;  /* 0x0001000019b97824 */ /* 0x000fe200078e00ff */
[----:B------:R-:W-:Y:S01]  /*0770*/  SHF.L.U32 R184, R26, 0x10, RZ ;  /* 0x000000101ab87819 */ /* 0x000fe200000006ff */
[----:B------:R-:W-:Y:S01]  /*0780*/  IMAD.U32 R26, R20, 0x10000, RZ ;  /* 0x00010000141a7824 */ /* 0x000fe200078e00ff */
        /* <DEDUP_REMOVED lines=15> */
.L_x_4739:
        /* <DEDUP_REMOVED lines=8> */
[C---:B--2---:R-:W-:Y:S02]  /*0900*/  IMAD.WIDE R138, R195.reuse, 0x4, R4 ;  /* 0x00000004c38a7825 */ /* 0x044fe400078e0204 */
[----:B------:R2:W5:Y:S04]  /*0910*/  LDG.E R5, desc[UR4][R140.64] ;  /* 0x000000048c057981 */ /* 0x000568000c1e1900 */
[----:B------:R2:W5:Y:S01]  /*0920*/  LDG.E R201, desc[UR4][R138.64] ;  /* 0x000000048ac97981 */ /* 0x000562000c1e1900 */
[----:B------:R-:W-:Y:S01]  /*0930*/  LOP3.LUT R200, R196, 0x7f, RZ, 0xc0, !PT ;  /* 0x0000007fc4c87812 */ /* 0x000fe200078ec0ff */
[----:B------:R-:W-:Y:S01]  /*0940*/  BSSY B0, `(.L_x_4671) ;  /* 0x000015f000007945 */ /* 0x000fe20003800000 */
[----:B0-----:R-:W-:-:S05]  /*0950*/  IMAD R0, R195, R202, RZ ;  /* 0x000000cac3007224 */ /* 0x001fca00078e02ff */
[----:B------:R-:W-:-:S04]  /*0960*/  SHF.R.S32.HI R143, RZ, 0x1f, R0 ;  /* 0x0000001fff8f7819 */ /* 0x000fc80000011400 */
[----:B------:R-:W-:-:S04]  /*0970*/  LEA.HI R143, R143, R0, RZ, 0x3 ;  /* 0x000000008f8f7211 */ /* 0x000fc800078f18ff */
[----:B------:R-:W-:-:S04]  /*0980*/  LEA.HI.SX32 R199, R143, R200, 0x1d ;  /* 0x000000c88fc77211 */ /* 0x000fc800078feaff */
        /* <DEDUP_REMOVED lines=8> */
[----:B--2---:R-:W-:Y:S05]  /*0a10*/  @P3 BRA `(.L_x_4672) ;  /* 0x0000000000483947 */ /* 0x004fea0003800000 */
[----:B------:R-:W-:Y:S01]  /*0a20*/  IMAD.U32 R2, RZ, RZ, UR14 ;  /* 0x0000000eff027e24 */ /* 0x000fe2000f8e00ff */
[----:B------:R-:W-:Y:S01]  /*0a30*/  MOV R0, UR15 ;  /* 0x0000000f00007c02 */ /* 0x000fe20008000f00 */
[----:B------:R-:W-:Y:S01]  /*0a40*/  IMAD.MOV.U32 R138, RZ, RZ, RZ ;  /* 0x000000ffff8a7224 */ /* 0x000fe200078e00ff */
[----:B------:R-:W-:Y:S02]  /*0a50*/  MOV R136, RZ ;  /* 0x000000ff00887202 */ /* 0x000fe40000000f00 */
[----:B------:R-:W-:-:S04]  /*0a60*/  ISETP.NE.U32.AND P0, PT, R2, RZ, PT ;  /* 0x000000ff0200720c */ /* 0x000fc80003f05070 */
[----:B------:R-:W-:-:S13]  /*0a70*/  ISETP.NE.AND.EX P0, PT, R0, RZ, PT, P0 ;  /* 0x000000ff0000720c */ /* 0x000fda0003f05300 */
[----:B------:R-:W-:Y:S05]  /*0a80*/  @!P0 BRA `(.L_x_4673) ;  /* 0x0000001400288947 */ /* 0x000fea0003800000 */
        /* <DEDUP_REMOVED lines=8> */
[----:B------:R-:W-:Y:S01]  /*0b10*/  HFMA2.MMA R136, -RZ, RZ, 0, 0 ;  /* 0x00000000ff887435 */ /* 0x000fe200000001ff */
[----:B------:R-:W-:Y:S01]  /*0b20*/  MOV R138, RZ ;  /* 0x000000ff008a7202 */ /* 0x000fe20000000f00 */
[----:B------:R-:W-:Y:S09]  /*0b30*/  BRA `(.L_x_4673) ;  /* 0x0000001000fc7947 */ /* 0x000ff20003800000 */
.L_x_4672:
[----:B------:R-:W0:Y:S01]  /*0b40*/  LDC.64 R152, c[0x0][0x250] ;  /* 0x00009400ff987b82 */ /* 0x000e220000000a00 */
[----:B------:R-:W-:-:S04]  /*0b50*/  VIADD R137, R137, 0xffffffff ;  /* 0xffffffff89897836 */ /* 0x000fc80000000000 */
[----:B------:R-:W-:-:S03]  /*0b60*/  IMAD R137, R137, R202, RZ ;  /* 0x000000ca89897224 */ /* 0x000fc600078e02ff */
[----:B------:R-:W1:Y:S02]  /*0b70*/  LDC.64 R204, c[0x0][0x238] ;  /* 0x00008e00ffcc7b82 */ /* 0x000e640000000a00 */
[----:B------:R-:W-:-:S04]  /*0b80*/  SHF.R.S32.HI R0, RZ, 0x1f, R137 ;  /* 0x0000001fff007819 */ /* 0x000fc80000011489 */
[----:B------:R-:W-:Y:S02]  /*0b90*/  LEA.HI R137, R0, R137, RZ, 0x3 ;  /* 0x0000008900897211 */ /* 0x000fe400078f18ff */
[----:B------:R-:W2:Y:S02]  /*0ba0*/  LDC.64 R2, c[0x0][0x2b8] ;  /* 0x0000ae00ff027b82 */ /* 0x000ea40000000a00 */
[----:B------:R-:W-:Y:S01]  /*0bb0*/  LEA.HI.SX32 R177, R137, R200, 0x1d ;  /* 0x000000c889b17211 */ /* 0x000fe200078feaff */
[----:B0-----:R-:W-:-:S03]  /*0bc0*/  IMAD.WIDE R152, R195, 0x4, R152 ;  /* 0x00000004c3987825 */ /* 0x001fc600078e0298 */
[C---:B------:R-:W-:Y:S02]  /*0bd0*/  IADD3 R165, R177.reuse, 0x100, RZ ;  /* 0x00000100b1a57810 */ /* 0x040fe40007ffe0ff */
[----:B------:R-:W3:Y:S01]  /*0be0*/  LDG.E R228, desc[UR4][R152.64] ;  /* 0x0000000498e47981 */ /* 0x000ee2000c1e1900 */
[----:B-1----:R-:W-:Y:S01]  /*0bf0*/  IMAD.WIDE.U32 R208, R198, 0x20, R204 ;  /* 0x00000020c6d07825 */ /* 0x002fe200078e00cc */
[----:B------:R-:W-:-:S03]  /*0c00*/  IADD3 R155, R177, 0x80, RZ ;  /* 0x00000080b19b7810 */ /* 0x000fc60007ffe0ff */
[----:B------:R-:W-:Y:S01]  /*0c10*/  IMAD.WIDE.U32 R206, R197, 0x20, R204 ;  /* 0x00000020c5ce7825 */ /* 0x000fe200078e00cc */
[----:B------:R-:W4:Y:S03]  /*0c20*/  LDG.E.128 R156, desc[UR4][R208.64+0x10] ;  /* 0x00001004d09c7981 */ /* 0x000f26000c1e1d00 */
[--C-:B--2---:R-:W-:Y:S01]  /*0c30*/  IMAD.WIDE.U32 R140, R177, 0x10, R2.reuse ;  /* 0x00000010b18c7825 */ /* 0x104fe200078e0002 */
[----:B------:R-:W2:Y:S03]  /*0c40*/  LDG.E.128 R160, desc[UR4][R206.64] ;  /* 0x00000004cea07981 */ /* 0x000ea6000c1e1d00 */
[----:B------:R-:W-:Y:S01]  /*0c50*/  IMAD.WIDE.U32 R164, R165, 0x10, R2 ;  /* 0x00000010a5a47825 */ /* 0x000fe200078e0002 */
[----:B------:R-:W2:Y:S03]  /*0c60*/  LDG.E.128 R148, desc[UR4][R208.64] ;  /* 0x00000004d0947981 */ /* 0x000ea6000c1e1d00 */
[----:B------:R-:W-:Y:S01]  /*0c70*/  VIADD R177, R177, 0x180 ;  /* 0x00000180b1b17836 */ /* 0x000fe20000000000 */
[----:B------:R-:W2:Y:S01]  /*0c80*/  LDG.E.128 R140, desc[UR4][R140.64] ;  /* 0x000000048c8c7981 */ /* 0x000ea2000c1e1d00 */
[----:B------:R-:W-:-:S03]  /*0c90*/  IMAD.WIDE.U32 R168, R199, 0x20, R204 ;  /* 0x00000020c7a87825 */ /* 0x000fc600078e00cc */
[----:B------:R-:W2:Y:S01]  /*0ca0*/  LDG.E.128 R164, desc[UR4][R164.64] ;  /* 0x00000004a4a47981 */ /* 0x000ea2000c1e1d00 */
[----:B------:R-:W-:-:S03]  /*0cb0*/  IMAD.WIDE.U32 R176, R177, 0x10, R2 ;  /* 0x00000010b1b07825 */ /* 0x000fc600078e0002 */
[----:B------:R-:W2:Y:S01]  /*0cc0*/  LDG.E.128 R136, desc[UR4][R168.64] ;  /* 0x00000004a8887981 */ /* 0x000ea2000c1e1d00 */
[----:B------:R-:W-:-:S03]  /*0cd0*/  IMAD.WIDE.U32 R204, R4, 0x20, R204 ;  /* 0x0000002004cc7825 */ /* 0x000fc600078e00cc */
[----:B------:R-:W2:Y:S04]  /*0ce0*/  LDG.E.128 R144, desc[UR4][R168.64+0x10] ;  /* 0x00001004a8907981 */ /* 0x000ea8000c1e1d00 */
[----:B------:R-:W2:Y:S04]  /*0cf0*/  LDG.E.128 R172, desc[UR4][R204.64] ;  /* 0x00000004ccac7981 */ /* 0x000ea8000c1e1d00 */
[----:B------:R-:W2:Y:S04]  /*0d00*/  LDG.E.128 R176, desc[UR4][R176.64] ;  /* 0x00000004b0b07981 */ /* 0x000ea8000c1e1d00 */
[----:B------:R-:W2:Y:S04]  /*0d10*/  LDG.E.128 R168, desc[UR4][R206.64+0x10] ;  /* 0x00001004cea87981 */ /* 0x000ea8000c1e1d00 */
[----:B------:R0:W2:Y:S01]  /*0d20*/  LDG.E.128 R180, desc[UR4][R204.64+0x10] ;  /* 0x00001004ccb47981 */ /* 0x0000a2000c1e1d00 */
        /* <DEDUP_REMOVED lines=9> */
[----:B------:R-:W5:Y:S04]  /*0dc0*/  @P0 LDG.E.128 R44, desc[UR4][R234.64+0x10] ;  /* 0x00001004ea2c0981 */ /* 0x000f68000c1e1d00 */
[----:B------:R-:W5:Y:S04]  /*0dd0*/  @P0 LDG.E.128 R40, desc[UR4][R232.64] ;  /* 0x00000004e8280981 */ /* 0x000f68000c1e1d00 */
[----:B------:R-:W5:Y:S04]  /*0de0*/  @P0 LDG.E.128 R36, desc[UR4][R232.64+0x10] ;  /* 0x00001004e8240981 */ /* 0x000f68000c1e1d00 */
[----:B------:R-:W5:Y:S04]  /*0df0*/  @P0 LDG.E.128 R32, desc[UR4][R230.64] ;  /* 0x00000004e6200981 */ /* 0x000f68000c1e1d00 */
[----:B------:R1:W5:Y:S01]  /*0e00*/  @P0 LDG.E.128 R28, desc[UR4][R230.64+0x10] ;  /* 0x00001004e61c0981 */ /* 0x000362000c1e1d00 */
[----:B------:R-:W-:-:S04]  /*0e10*/  ISETP.NE.AND P0, PT, R22, RZ, PT ;  /* 0x000000ff1600720c */ /* 0x000fc80003f05270 */
[----:B---3--:R-:W-:-:S05]  /*0e20*/  FSEL R228, R228, RZ, !P0 ;  /* 0x000000ffe4e47208 */ /* 0x008fca0004000000 */
[C---:B----4-:R-:W-:Y:S01]  /*0e30*/  FADD.FTZ R158, -R228.reuse, R158 ;  /* 0x0000009ee49e7221 */ /* 0x050fe20000010100 */
[C---:B------:R-:W-:Y:S01]  /*0e40*/  FADD.FTZ R159, -R228.reuse, R159 ;  /* 0x0000009fe49f7221 */ /* 0x040fe20000010100 */
[C---:B------:R-:W-:Y:S01]  /*0e50*/  FADD.FTZ R252, -R228.reuse, R157 ;  /* 0x0000009de4fc7221 */ /* 0x040fe20000010100 */
[C---:B--2---:R-:W-:Y:S01]  /*0e60*/  FADD.FTZ R160, -R228.reuse, R160 ;  /* 0x000000a0e4a07221 */ /* 0x044fe20000010100 */
[C---:B------:R-:W-:Y:S01]  /*0e70*/  FADD.FTZ R161, -R228.reuse, R161 ;  /* 0x000000a1e4a17221 */ /* 0x040fe20000010100 */
[C---:B------:R-:W-:Y:S01]  /*0e80*/  FADD.FTZ R162, -R228.reuse, R162 ;  /* 0x000000a2e4a27221 */ /* 0x040fe20000010100 */
[C---:B-----5:R-:W-:Y:S01]  /*0e90*/  FMUL.FTZ R157, R5.reuse, R158 ;  /* 0x0000009e059d7220 */ /* 0x060fe20000410000 */
[----:B------:R-:W-:Y:S01]  /*0ea0*/  FADD.FTZ R163, -R228, R163 ;  /* 0x000000a3e4a37221 */ /* 0x000fe20000010100 */
[C---:B------:R-:W-:Y:S01]  /*0eb0*/  FMUL.FTZ R158, R5.reuse, R159 ;  /* 0x0000009f059e7220 */ /* 0x040fe20000410000 */
[C---:B------:R-:W-:Y:S01]  /*0ec0*/  FMUL.FTZ R159, R5.reuse, R160 ;  /* 0x000000a0059f7220 */ /* 0x040fe20000410000 */
[C---:B------:R-:W-:Y:S01]  /*0ed0*/  FMUL.FTZ R160, R5.reuse, R161 ;  /* 0x000000a105a07220 */ /* 0x040fe20000410000 */
[----:B------:R-:W-:Y:S01]  /*0ee0*/  FMUL.FTZ R161, R5, R162 ;  /* 0x000000a205a17220 */ /* 0x000fe20000410000 */
[----:B------:R-:W-:-:S02]  /*0ef0*/  PRMT R212, R164, 0x7632, R212 ;  /* 0x00007632a4d47816 */ /* 0x000fc400000000d4 */
[----:B------:R-:W-:Y:S02]  /*0f00*/  SHF.L.U32 R219, R164, 0x10, RZ ;  /* 0x00000010a4db7819 */ /* 0x000fe400000006ff */
[C---:B------:R-:W-:Y:S02]  /*0f10*/  PRMT R215, R166.reuse, 0x7632, R215 ;  /* 0x00007632a6d77816 */ /* 0x040fe400000000d7 */
[----:B------:R-:W-:Y:S01]  /*0f20*/  SHF.L.U32 R221, R166, 0x10, RZ ;  /* 0x00000010a6dd7819 */ /* 0x000fe200000006ff */
[C-C-:B0-----:R-:W-:Y:S01]  /*0f30*/  FADD.FTZ R204, -R228.reuse, R136.reuse ;  /* 0x00000088e4cc7221 */ /* 0x141fe20000010100 */
[--C-:B------:R-:W-:Y:S01]  /*0f40*/  FADD.FTZ R240, -R228, R139.reuse ;  /* 0x0000008be4f07221 */ /* 0x100fe20000010100 */
[----:B------:R-:W-:Y:S01]  /*0f50*/  FMUL.FTZ R162, R5, R163 ;  /* 0x000000a305a27220 */ /* 0x000fe20000410000 */
[----:B------:R-:W-:Y:S01]  /*0f60*/  PRMT R136, R140, 0x7632, R136 ;  /* 0x000076328c887816 */ /* 0x000fe20000000088 */
[C---:B------:R-:W-:Y:S01]  /*0f70*/  FADD.FTZ R174, -R228.reuse, R174 ;  /* 0x000000aee4ae7221 */ /* 0x040fe20000010100 */
[----:B------:R-:W-:Y:S01]  /*0f80*/  PRMT R139, R143, 0x7632, R139 ;  /* 0x000076328f8b7816 */ /* 0x000fe2000000008b */
[----:B------:R-:W-:Y:S01]  /*0f90*/  FADD.FTZ R238, -R228, R137 ;  /* 0x00000089e4ee7221 */ /* 0x000fe20000010100 */
[----:B------:R-:W-:Y:S01]  /*0fa0*/  PRMT R220, R176, 0x7632, R220 ;  /* 0x00007632b0dc7816 */ /* 0x000fe200000000dc */
[C---:B------:R-:W-:Y:S01]  /*0fb0*/  FADD.FTZ R164, -R228.reuse, R168 ;  /* 0x000000a8e4a47221 */ /* 0x040fe20000010100 */
[C---:B------:R-:W-:Y:S01]  /*0fc0*/  FADD.FTZ R166, -R228.reuse, R169 ;  /* 0x000000a9e4a67221 */ /* 0x040fe20000010100 */
[----:B------:R-:W-:Y:S01]  /*0fd0*/  FADD.FTZ R171, -R228, R171 ;  /* 0x000000abe4ab7221 */ /* 0x000fe20000010100 */
[----:B------:R-:W-:Y:S01]  /*0fe0*/  SHF.L.U32 R225, R176, 0x10, RZ ;  /* 0x00000010b0e17819 */ /* 0x000fe200000006ff */
[----:B------:R-:W-:Y:S01]  /*0ff0*/  FADD.FTZ R176, -R228, R181 ;  /* 0x000000b5e4b07221 */ /* 0x000fe20000010100 */
[----:B------:R-:W-:Y:S01]  /*1000*/  FMUL.FTZ R163, R5, R164 ;  /* 0x000000a405a37220 */ /* 0x000fe20000410000 */
[----:B------:R-:W-:-:S02]  /*1010*/  IMAD.U32 R205, R140, 0x10000, RZ ;  /* 0x000100008ccd7824 */ /* 0x000fc400078e00ff */
[C---:B------:R-:W-:Y:S01]  /*1020*/  FADD.FTZ R242, -R228.reuse, R147 ;  /* 0x00000093e4f27221 */ /* 0x040fe20000010100 */
[----:B------:R-:W-:Y:S01]  /*1030*/  FMUL.FTZ R164, R5, R166 ;  /* 0x000000a605a47220 */ /* 0x000fe20000410000 */
[----:B------:R-:W-:Y:S01]  /*1040*/  PRMT R137, R141, 0x7632, R137 ;  /* 0x000076328d897816 */ /* 0x000fe20000000089 */
[C---:B------:R-:W-:Y:S01]  /*1050*/  FMUL.FTZ R166, R5.reuse, R171 ;  /* 0x000000ab05a67220 */ /* 0x040fe20000410000 */
[C---:B------:R-:W-:Y:S01]  /*1060*/  FMUL.FTZ R171, R5.reuse, R174 ;  /* 0x000000ae05ab7220 */ /* 0x040fe20000410000 */
[C---:B-1----:R-:W-:Y:S01]  /*1070*/  FADD.FTZ R236, -R228.reuse, R138 ;  /* 0x0000008ae4ec7221 */ /* 0x042fe20000010100 */
[C---:B------:R-:W-:Y:S01]  /*1080*/  FADD.FTZ R230, -R228.reuse, R144 ;  /* 0x00000090e4e67221 */ /* 0x040fe20000010100 */
[----:B------:R-:W-:Y:S01]  /*1090*/  FADD.FTZ R248, -R228, R150 ;  /* 0x00000096e4f87221 */ /* 0x000fe20000010100 */
[C---:B------:R-:W-:Y:S01]  /*10a0*/  FMUL.FTZ R174, R5.reuse, R176 ;  /* 0x000000b005ae7220 */ /* 0x040fe20000410000 */
[----:B------:R-:W-:Y:S01]  /*10b0*/  SHF.L.U32 R136, R136, 0x10, RZ ;  /* 0x0000001088887819 */ /* 0x000fe200000006ff */
[----:B------:R-:W-:Y:S01]  /*10c0*/  FMUL.FTZ R150, R5, R242 ;  /* 0x000000f205967220 */ /* 0x000fe20000410000 */
[----:B------:R-:W-:Y:S01]  /*10d0*/  SHF.L.U32 R139, R139, 0x10, RZ ;  /* 0x000000108b8b7819 */ /* 0x000fe200000006ff */
[----:B------:R-:W-:Y:S01]  /*10e0*/  FMUL.FTZ R176, R194, R205 ;  /* 0x000000cdc2b07220 */ /* 0x000fe20000410000 */
[C---:B------:R-:W-:Y:S01]  /*10f0*/  FADD.FTZ R234, -R228.reuse, R146 ;  /* 0x00000092e4ea7221 */ /* 0x040fe20000010100 */
[----:B------:R-:W-:Y:S01]  /*1100*/  FMUL.FTZ R3, R5, R204 ;  /* 0x000000cc05037220 */ /* 0x000fe20000410000 */
[----:B------:R-:W-:Y:S01]  /*1110*/  SHF.L.U32 R141, R141, 0x10, RZ ;  /* 0x000000108d8d7819 */ /* 0x000fe200000006ff */
[C---:B------:R-:W-:Y:S01]  /*1120*/  FADD.FTZ R232, -R228.reuse, R145 ;  /* 0x00000091e4e87221 */ /* 0x040fe20000010100 */
[C---:B------:R-:W-:Y:S01]  /*1130*/  FADD.FTZ R244, -R228.reuse, R148 ;  /* 0x00000094e4f47221 */ /* 0x040fe20000010100 */
[C---:B------:R-:W-:Y:S01]  /*1140*/  FADD.FTZ R246, -R228.reuse, R149 ;  /* 0x00000095e4f67221 */ /* 0x040fe20000010100 */
[C---:B------:R-:W-:Y:S01]  /*1150*/  FADD.FTZ R250, -R228.reuse, R151 ;  /* 0x00000097e4fa7221 */ /* 0x040fe20000010100 */
[C---:B------:R-:W-:Y:S01]  /*1160*/  FADD.FTZ R156, -R228.reuse, R156 ;  /* 0x0000009ce49c7221 */ /* 0x040fe20000010100 */
[----:B------:R-:W-:Y:S01]  /*1170*/  PRMT R214, R165, 0x7632, R214 ;  /* 0x00007632a5d67816 */ /* 0x000fe200000000d6 */
[C---:B------:R-:W-:Y:S01]  /*1180*/  FADD.FTZ R170, -R228.reuse, R170 ;  /* 0x000000aae4aa7221 */ /* 0x040fe20000010100 */
[C---:B------:R-:W-:Y:S01]  /*1190*/  FADD.FTZ R172, -R228.reuse, R172 ;  /* 0x000000ace4ac7221 */ /* 0x040fe20000010100 */
[C---:B------:R-:W-:Y:S01]  /*11a0*/  FADD.FTZ R173, -R228.reuse, R173 ;  /* 0x000000ade4ad7221 */ /* 0x040fe20000010100 */
[C---:B------:R-:W-:Y:S01]  /*11b0*/  FADD.FTZ R175, -R228.reuse, R175 ;  /* 0x000000afe4af7221 */ /* 0x040fe20000010100 */
[C---:B------:R-:W-:Y:S01]  /*11c0*/  FADD.FTZ R180, -R228.reuse, R180 ;  /* 0x000000b4e4b47221 */ /* 0x040fe20000010100 */
[----:B------:R-:W-:Y:S01]  /*11d0*/  FADD.FTZ R182, -R228, R182 ;  /* 0x000000b6e4b67221 */ /* 0x000fe20000010100 */
[----:B------:R-:W-:Y:S01]  /*11e0*/  FMUL.FTZ R146, R5, R240 ;  /* 0x000000f005927220 */ /* 0x000fe20000410000 */
[----:B------:R-:W-:Y:S01]  /*11f0*/  IMAD.U32 R137, R137, 0x10000, RZ ;  /* 0x0001000089897824 */ /* 0x000fe200078e00ff */
[C---:B------:R-:W-:Y:S01]  /*1200*/  PRMT R224, R177.reuse, 0x7632, R224 ;  /* 0x00007632b1e07816 */ /* 0x040fe200000000e0 */
[----:B------:R-:W-:-:S02]  /*1210*/  IMAD.U32 R222, R177, 0x10000, RZ ;  /* 0x00010000b1de7824 */ /* 0x000fc400078e00ff */
[----:B------:R-:W-:Y:S01]  /*1220*/  FADD.FTZ R228, -R228, R183 ;  /* 0x000000b7e4e47221 */ /* 0x000fe20000010100 */
[C---:B------:R-:W-:Y:S01]  /*1230*/  FMUL.FTZ R145, R5.reuse, R236 ;  /* 0x000000ec05917220 */ /* 0x040fe20000410000 */
[----:B------:R-:W-:Y:S01]  /*1240*/  FMUL.FTZ R147, R5, R230 ;  /* 0x000000e605937220 */ /* 0x000fe20000410000 */
[----:B------:R-:W-:Y:S02]  /*1250*/  IMAD.U32 R216, R165, 0x10000, RZ ;  /* 0x00010000a5d87824 */ /* 0x000fe400078e00ff */
[----:B------:R-:W-:Y:S01]  /*1260*/  FMUL.FTZ R177, R21, R136 ;  /* 0x0000008815b17220 */ /* 0x000fe20000410000 */
[----:B------:R-:W-:Y:S01]  /*1270*/  FADD.FTZ R119, R119, R139 ;  /* 0x0000008b77777221 */ /* 0x000fe20000010000 */
[-C--:B------:R-:W-:Y:S01]  /*1280*/  FFMA.FTZ R79, R150, R139.reuse, R79 ;  /* 0x0000008b964f7223 */ /* 0x080fe2000001004f */
[----:B------:R-:W-:Y:S01]  /*1290*/  FMUL.FTZ R183, R18, R139 ;  /* 0x0000008b12b77220 */ /* 0x000fe20000410000 */
[----:B------:R-:W-:Y:S01]  /*12a0*/  FADD.FTZ R230, RZ, R176 ;  /* 0x000000b0ffe67221 */ /* 0x000fe20000010000 */
[----:B------:R-:W-:Y:S01]  /*12b0*/  PRMT R168, R179, 0x7632, R168 ;  /* 0x00007632b3a87816 */ /* 0x000fe200000000a8 */
[----:B------:R-:W-:Y:S01]  /*12c0*/  FMUL.FTZ R144, R5, R238 ;  /* 0x000000ee05907220 */ /* 0x000fe20000410000 */
[----:B------:R-:W-:Y:S01]  /*12d0*/  SHF.L.U32 R226, R179, 0x10, RZ ;  /* 0x00000010b3e27819 */ /* 0x000fe200000006ff */
[----:B------:R-:W-:Y:S01]  /*12e0*/  FFMA.FTZ R139, R3, R176, RZ ;  /* 0x000000b0038b7223 */ /* 0x000fe200000100ff */
[----:B------:R-:W-:Y:S01]  /*12f0*/  PRMT R223, R178, 0x7632, R223 ;  /* 0x00007632b2df7816 */ /* 0x000fe200000000df */
[-C--:B------:R-:W-:Y:S01]  /*1300*/  FFMA.FTZ R75, R146, R137.reuse, R75 ;  /* 0x00000089924b7223 */ /* 0x080fe2000001004b */
[----:B------:R-:W-:Y:S01]  /*1310*/  SHF.L.U32 R169, R178, 0x10, RZ ;  /* 0x00000010b2a97819 */ /* 0x000fe200000006ff */
[----:B------:R-:W-:Y:S01]  /*1320*/  FADD.FTZ R123, R123, R137 ;  /* 0x000000897b7b7221 */ /* 0x000fe20000010000 */
[----:B------:R-:W-:Y:S01]  /*1330*/  FMUL.FTZ R179, R20, R137 ;  /* 0x0000008914b37220 */ /* 0x000fe20000410000 */
[-C--:B------:R-:W-:Y:S01]  /*1340*/  FFMA.FTZ R74, R145, R141.reuse, R74 ;  /* 0x0000008d914a7223 */ /* 0x080fe2000001004a */
[----:B------:R-:W-:Y:S01]  /*1350*/  FADD.FTZ R122, R122, R141 ;  /* 0x0000008d7a7a7221 */ /* 0x000fe20000010000 */
[----:B------:R-:W-:Y:S01]  /*1360*/  FMUL.FTZ R178, R193, R141 ;  /* 0x0000008dc1b27220 */ /* 0x000fe20000410000 */
[----:B------:R-:W-:-:S02]  /*1370*/  IMAD.U32 R137, R214, 0x10000, RZ ;  /* 0x00010000d6897824 */ /* 0x000fc400078e00ff */
[-C--:B------:R-:W-:Y:S01]  /*1380*/  FFMA.FTZ R94, R161, R216.reuse, R94 ;  /* 0x000000d8a15e7223 */ /* 0x080fe2000001005e */
[----:B------:R-:W-:Y:S01]  /*1390*/  FADD.FTZ R62, R62, R216 ;  /* 0x000000d83e3e7221 */ /* 0x000fe20000010000 */
[----:B------:R-:W-:Y:S01]  /*13a0*/  FMUL.FTZ R214, R185, R216 ;  /* 0x000000d8b9d67220 */ /* 0x000fe20000410000 */
[----:B------:R-:W-:Y:S01]  /*13b0*/  FADD.FTZ R141, R230, R177 ;  /* 0x000000b1e68d7221 */ /* 0x000fe20000010000 */
[----:B------:R-:W-:Y:S01]  /*13c0*/  FFMA.FTZ R216, R144, R177, R139 ;  /* 0x000000b190d87223 */ /* 0x000fe2000001008b */
[C---:B------:R-:W-:Y:S02]  /*13d0*/  PRMT R138, R142.reuse, 0x7632, R138 ;  /* 0x000076328e8a7816 */ /* 0x040fe4000000008a */
[----:B------:R-:W-:Y:S01]  /*13e0*/  SHF.L.U32 R207, R142, 0x10, RZ ;  /* 0x000000108ecf7819 */ /* 0x000fe200000006ff */
[----:B------:R-:W-:Y:S01]  /*13f0*/  FADD.FTZ R230, R141, R178 ;  /* 0x000000b28de67221 */ /* 0x000fe20000010000 */
[----:B------:R-:W-:Y:S01]  /*1400*/  FMUL.FTZ R165, R5, R170 ;  /* 0x000000aa05a57220 */ /* 0x000fe20000410000 */
[----:B------:R-:W-:Y:S01]  /*1410*/  FFMA.FTZ R139, R145, R178, R216 ;  /* 0x000000b2918b7223 */ /* 0x000fe200000100d8 */
[C---:B------:R-:W-:Y:S01]  /*1420*/  FMUL.FTZ R170, R5.reuse, R173 ;  /* 0x000000ad05aa7220 */ /* 0x040fe20000410000 */
[C---:B------:R-:W-:Y:S01]  /*1430*/  FMUL.FTZ R173, R5.reuse, R180 ;  /* 0x000000b405ad7220 */ /* 0x040fe20000410000 */
[----:B------:R-:W-:Y:S01]  /*1440*/  SHF.L.U32 R138, R138, 0x10, RZ ;  /* 0x000000108a8a7819 */ /* 0x000fe200000006ff */
[----:B------:R-:W-:Y:S01]  /*1450*/  FMUL.FTZ R180, R192, R207 ;  /* 0x000000cfc0b47220 */ /* 0x000fe20000410000 */
[----:B------:R-:W-:Y:S01]  /*1460*/  FADD.FTZ R141, R230, R179 ;  /* 0x000000b3e68d7221 */ /* 0x000fe20000010000 */
[----:B------:R-:W-:Y:S01]  /*1470*/  FFMA.FTZ R230, R146, R179, R139 ;  /* 0x000000b392e67223 */ /* 0x000fe2000001008b */
[----:B------:R-:W-:Y:S01]  /*1480*/  FMUL.FTZ R148, R5, R232 ;  /* 0x000000e805947220 */ /* 0x000fe20000410000 */
[----:B------:R-:W-:Y:S01]  /*1490*/  IMAD.U32 R143, R143, 0x10000, RZ ;  /* 0x000100008f8f7824 */ /* 0x000fe200078e00ff */
[----:B------:R-:W-:Y:S01]  /*14a0*/  PRMT R217, R167, 0x7632, R217 ;  /* 0x00007632a7d97816 */ /* 0x000fe200000000d9 */
[----:B------:R-:W-:Y:S01]  /*14b0*/  FMUL.FTZ R181, R19, R138 ;  /* 0x0000008a13b57220 */ /* 0x000fe20000410000 */
[----:B------:R-:W-:Y:S01]  /*14c0*/  SHF.L.U32 R218, R167, 0x10, RZ ;  /* 0x00000010a7da7819 */ /* 0x000fe200000006ff */
[----:B------:R-:W-:Y:S01]  /*14d0*/  FADD.FTZ R232, R141, R180 ;  /* 0x000000b48de87221 */ /* 0x000fe20000010000 */
[----:B------:R-:W-:Y:S01]  /*14e0*/  FMUL.FTZ R167, R5, R172 ;  /* 0x000000ac05a77220 */ /* 0x000fe20000410000 */
[----:B------:R-:W-:Y:S01]  /*14f0*/  FFMA.FTZ R139, R147, R180, R230 ;  /* 0x000000b4938b7223 */ /* 0x000fe200000100e6 */
[C---:B------:R-:W-:Y:S01]  /*1500*/  FMUL.FTZ R172, R5.reuse, R175 ;  /* 0x000000af05ac7220 */ /* 0x040fe20000410000 */
[----:B------:R-:W-:Y:S01]  /*1510*/  FMUL.FTZ R175, R5, R182 ;  /* 0x000000b605af7220 */ /* 0x000fe20000410000 */
[----:B------:R-:W-:Y:S01]  /*1520*/  FMUL.FTZ R182, R191, R143 ;  /* 0x0000008fbfb67220 */ /* 0x000fe20000410000 */
[----:B------:R-:W-:Y:S01]  /*1530*/  SHF.L.U32 R230, R220, 0x10, RZ ;  /* 0x00000010dce67819 */ /* 0x000fe200000006ff */
[----:B------:R-:W-:Y:S01]  /*1540*/  FADD.FTZ R141, R232, R181 ;  /* 0x000000b5e88d7221 */ /* 0x000fe20000010000 */
[----:B------:R-:W-:Y:S01]  /*1550*/  FMUL.FTZ R149, R5, R234 ;  /* 0x000000ea05957220 */ /* 0x000fe20000410000 */
[----:B------:R-:W-:Y:S01]  /*1560*/  FFMA.FTZ R220, R148, R181, R139 ;  /* 0x000000b594dc7223 */ /* 0x000fe2000001008b */
[C---:B------:R-:W-:Y:S01]  /*1570*/  PRMT R140, R152.reuse, 0x7632, R140 ;  /* 0x00007632988c7816 */ /* 0x040fe2000000008c */
[----:B------:R-:W-:Y:S01]  /*1580*/  FADD.FTZ R232, R141, R182 ;  /* 0x000000b68de87221 */ /* 0x000fe20000010000 */
[----:B------:R-:W-:Y:S01]  /*1590*/  SHF.L.U32 R211, R152, 0x10, RZ ;  /* 0x0000001098d37819 */ /* 0x000fe200000006ff */
[----:B------:R-:W-:Y:S01]  /*15a0*/  FFMA.FTZ R139, R149, R182, R220 ;  /* 0x000000b6958b7223 */ /* 0x000fe200000100dc */
[----:B------:R-:W-:Y:S01]  /*15b0*/  SHF.L.U32 R234, R140, 0x10, RZ ;  /* 0x000000108cea7819 */ /* 0x000fe200000006ff */
[----:B------:R-:W-:Y:S01]  /*15c0*/  FADD.FTZ R141, R232, R183 ;  /* 0x000000b7e88d7221 */ /* 0x000fe20000010000 */
[----:B------:R-:W-:Y:S01]  /*15d0*/  FMUL.FTZ R151, R5, R244 ;  /* 0x000000f405977220 */ /* 0x000fe20000410000 */
[----:B------:R-:W-:Y:S01]  /*15e0*/  FMUL.FTZ R204, R190, R211 ;  /* 0x000000d3becc7220 */ /* 0x000fe20000410000 */
[----:B------:R-:W-:Y:S01]  /*15f0*/  FFMA.FTZ R236, R150, R183, R139 ;  /* 0x000000b796ec7223 */ /* 0x000fe2000001008b */
[----:B------:R-:W-:Y:S01]  /*1600*/  PRMT R142, R153, 0x7632, R142 ;  /* 0x00007632998e7816 */ /* 0x000fe2000000008e */
[----:B------:R-:W-:Y:S01]  /*1610*/  FFMA.FTZ R72, R3, R205, R72 ;  /* 0x000000cd03487223 */ /* 0x000fe20000010048 */
[----:B------:R-:W-:Y:S01]  /*1620*/  SHF.L.U32 R206, R153, 0x10, RZ ;  /* 0x0000001099ce7819 */ /* 0x000fe200000006ff */
[----:B------:R-:W-:Y:S01]  /*1630*/  FMUL.FTZ R153, R5, R248 ;  /* 0x000000f805997220 */ /* 0x000fe20000410000 */
[----:B------:R-:W-:Y:S01]  /*1640*/  FADD.FTZ R120, R120, R205 ;  /* 0x000000cd78787221 */ /* 0x000fe20000010000 */
[----:B------:R-:W-:Y:S01]  /*1650*/  FMUL.FTZ R205, R17, R234 ;  /* 0x000000ea11cd7220 */ /* 0x000fe20000410000 */
[----:B------:R-:W-:Y:S01]  /*1660*/  FADD.FTZ R232, R141, R204 ;  /* 0x000000cc8de87221 */ /* 0x000fe20000010000 */
[----:B------:R-:W-:Y:S01]  /*1670*/  FMUL.FTZ R152, R5, R246 ;  /* 0x000000f605987220 */ /* 0x000fe20000410000 */
[----:B------:R-:W-:Y:S01]  /*1680*/  FFMA.FTZ R141, R151, R204, R236 ;  /* 0x000000cc978d7223 */ /* 0x000fe200000100ec */
[C---:B------:R-:W-:Y:S01]  /*1690*/  PRMT R208, R154.reuse, 0x7632, R208 ;  /* 0x000076329ad07816 */ /* 0x040fe200000000d0 */
[----:B------:R-:W-:-:S02]  /*16a0*/  IMAD.U32 R213, R154, 0x10000, RZ ;  /* 0x000100009ad57824 */ /* 0x000fc400078e00ff */
[----:B------:R-:W-:Y:S01]  /*16b0*/  FMUL.FTZ R154, R5, R250 ;  /* 0x000000fa059a7220 */ /* 0x000fe20000410000 */
[----:B------:R-:W-:Y:S01]  /*16c0*/  FADD.FTZ R118, R118, R143 ;  /* 0x0000008f76767221 */ /* 0x000fe20000010000 */
[----:B------:R-:W-:Y:S01]  /*16d0*/  FFMA.FTZ R78, R149, R143, R78 ;  /* 0x0000008f954e7223 */ /* 0x000fe2000001004e */
[----:B------:R-:W-:Y:S02]  /*16e0*/  IMAD.U32 R142, R142, 0x10000, RZ ;  /* 0x000100008e8e7824 */ /* 0x000fe400078e00ff */
[-C--:B------:R-:W-:Y:S01]  /*16f0*/  FFMA.FTZ R82, R153, R206.reuse, R82 ;  /* 0x000000ce99527223 */ /* 0x080fe20000010052 */
[----:B------:R-:W-:Y:S01]  /*1700*/  FADD.FTZ R110, R110, R206 ;  /* 0x000000ce6e6e7221 */ /* 0x000fe20000010000 */
[----:B------:R-:W-:Y:S01]  /*1710*/  FMUL.FTZ R206, R189, R206 ;  /* 0x000000cebdce7220 */ /* 0x000fe20000410000 */
[----:B------:R-:W-:Y:S02]  /*1720*/  IMAD.U32 R139, R224, 0x10000, RZ ;  /* 0x00010000e08b7824 */ /* 0x000fe400078e00ff */
[----:B------:R-:W-:Y:S01]  /*1730*/  FADD.FTZ R143, R232, R205 ;  /* 0x000000cde88f7221 */ /* 0x000fe20000010000 */
[----:B------:R-:W-:Y:S01]  /*1740*/  FFMA.FTZ R224, R152, R205, R141 ;  /* 0x000000cd98e07223 */ /* 0x000fe2000001008d */
[----:B------:R-:W-:Y:S01]  /*1750*/  FADD.FTZ R116, R116, R207 ;  /* 0x000000cf74747221 */ /* 0x000fe20000010000 */
[----:B------:R-:W-:Y:S01]  /*1760*/  FFMA.FTZ R76, R147, R207, R76 ;  /* 0x000000cf934c7223 */ /* 0x000fe2000001004c */
[-C--:B------:R-:W-:Y:S01]  /*1770*/  FFMA.FTZ R83, R154, R142.reuse, R83 ;  /* 0x0000008e9a537223 */ /* 0x080fe20000010053 */
[----:B------:R-:W-:Y:S01]  /*1780*/  FADD.FTZ R111, R111, R142 ;  /* 0x0000008e6f6f7221 */ /* 0x000fe20000010000 */
[----:B------:R-:W-:Y:S01]  /*1790*/  FMUL.FTZ R207, R16, R142 ;  /* 0x0000008e10cf7220 */ /* 0x000fe20000410000 */
[----:B------:R-:W-:Y:S01]  /*17a0*/  FADD.FTZ R142, R143, R206 ;  /* 0x000000ce8f8e7221 */ /* 0x000fe20000010000 */
[C---:B------:R-:W-:Y:S01]  /*17b0*/  PRMT R209, R155.reuse, 0x7632, R209 ;  /* 0x000076329bd17816 */ /* 0x040fe200000000d1 */
[----:B------:R-:W-:Y:S01]  /*17c0*/  FFMA.FTZ R73, R144, R136, R73 ;  /* 0x0000008890497223 */ /* 0x000fe20000010049 */
[----:B------:R-:W-:Y:S01]  /*17d0*/  SHF.L.U32 R210, R155, 0x10, RZ ;  /* 0x000000109bd27819 */ /* 0x000fe200000006ff */
        /* <DEDUP_REMOVED lines=36> */
[----:B------:R-:W-:-:S03]  /*1a20*/  FFMA.FTZ R141, R159, R212, R142 ;  /* 0x000000d49f8d7223 */ /* 0x000fc6000001008e */
[----:B------:R-:W-:Y:S01]  /*1a30*/  FADD.FTZ R143, R136, R213 ;  /* 0x000000d5888f7221 */ /* 0x000fe20000010000 */
[C---:B------:R-:W-:Y:S01]  /*1a40*/  FFMA.FTZ R136, R160.reuse, R213, R141 ;  /* 0x000000d5a0887223 */ /* 0x040fe2000001008d */
[----:B------:R-:W-:Y:S01]  /*1a50*/  SHF.L.U32 R140, R215, 0x10, RZ ;  /* 0x00000010d78c7819 */ /* 0x000fe200000006ff */
[----:B------:R-:W-:Y:S01]  /*1a60*/  FFMA.FTZ R93, R160, R138, R93 ;  /* 0x0000008aa05d7223 */ /* 0x000fe2000001005d */
[----:B------:R-:W-:Y:S01]  /*1a70*/  FADD.FTZ R61, R61, R138 ;  /* 0x0000008a3d3d7221 */ /* 0x000fe20000010000 */
        /* <DEDUP_REMOVED lines=31> */
[----:B------:R-:W-:Y:S01]  /*1c70*/  FFMA.FTZ R137, R167, R220, R138 ;  /* 0x000000dca7897223 */ /* 0x000fe2000001008a */
[-C--:B------:R-:W-:Y:S01]  /*1c80*/  FFMA.FTZ R114, R171, R222.reuse, R114 ;  /* 0x000000deab727223 */ /* 0x080fe20000010072 */
[----:B------:R-:W-:Y:S01]  /*1c90*/  FADD.FTZ R70, R70, R222 ;  /* 0x000000de46467221 */ /* 0x000fe20000010000 */
[----:B------:R-:W-:Y:S01]  /*1ca0*/  FADD.FTZ R141, R136, R221 ;  /* 0x000000dd888d7221 */ /* 0x000fe20000010000 */
[----:B------:R-:W-:Y:S01]  /*1cb0*/  FMUL.FTZ R222, R25, R222 ;  /* 0x000000de19de7220 */ /* 0x000fe20000410000 */
[----:B------:R-:W-:Y:S01]  /*1cc0*/  FFMA.FTZ R136, R170, R221, R137 ;  /* 0x000000ddaa887223 */ /* 0x000fe20000010089 */
[----:B------:R-:W-:Y:S01]  /*1cd0*/  SHF.L.U32 R142, R223, 0x10, RZ ;  /* 0x00000010df8e7819 */ /* 0x000fe200000006ff */
        /* <DEDUP_REMOVED lines=26> */
[----:B------:R-:W-:Y:S01]  /*1e80*/  FADD.FTZ R65, R65, R140 ;  /* 0x0000008c41417221 */ /* 0x000fe20000010000 */
[----:B------:R-:W-:Y:S01]  /*1e90*/  FFMA.FTZ R101, R164, R140, R101 ;  /* 0x0000008ca4657223 */ /* 0x000fe20000010065 */
        /* <DEDUP_REMOVED lines=8> */
[----:B------:R-:W-:-:S07]  /*1f20*/  FFMA.FTZ R136, R228, R227, R136 ;  /* 0x000000e3e4887223 */ /* 0x000fce0000010088 */
.L_x_4673:
[----:B------:R-:W-:Y:S05]  /*1f30*/  BSYNC B0 ;  /* 0x0000000000007941 */ /* 0x000fea0003800000 */
.L_x_4671:
        /* <DEDUP_REMOVED lines=25> */
.L_x_4750:
[----:B------:R-:W4:Y:S01]  /*20d0*/  S2R R169, SR_CgaCtaId ;  /* 0x0000000000a97919 */ /* 0x000f220000008800 */
[----:B------:R-:W-:Y:S01]  /*20e0*/  @!P0 LOP3.LUT R140, R137, 0x3, RZ, 0xc0, !PT ;  /* 0x00000003898c8812 */ /* 0x000fe200078ec0ff */
[----:B--2---:R-:W-:Y:S01]  /*20f0*/  FADD.FTZ R168, R136, R141 ;  /* 0x0000008d88a87221 */ /* 0x004fe20000010000 */
[----:B------:R-:W-:Y:S01]  /*2100*/  MOV R142, 0x400 ;  /* 0x00000400008e7802 */ /* 0x000fe20000000f00 */
[----:B------:R-:W-:Y:S05]  /*2110*/  WARPSYNC.ALL ;  /* 0x0000000000007948 */ /* 0x000fea0003800000 */
[----:B------:R-:W-:Y:S01]  /*2120*/  @!P0 IMAD.IADD R140, R139, 0x1, R140 ;  /* 0x000000018b8c8824 */ /* 0x000fe200078e028c */
[----:B-----5:R-:W-:Y:S01]  /*2130*/  ISETP.GE.AND P5, PT, R201, 0x1, PT ;  /* 0x00000001c900780c */ /* 0x020fe20003fa6270 */
[----:B------:R-:W-:Y:S01]  /*2140*/  BSSY B0, `(.L_x_4675) ;  /* 0x0000039000007945 */ /* 0x000fe20003800000 */
[----:B------:R-:W-:-:S02]  /*2150*/  ISETP.NE.AND P6, PT, R22, RZ, PT ;  /* 0x000000ff1600720c */ /* 0x000fc40003fc5270 */
[C---:B------:R-:W-:Y:S02]  /*2160*/  @!P3 ISETP.NE.U32.AND P2, PT, R2.reuse, RZ, PT ;  /* 0x000000ff0200b20c */ /* 0x040fe40003f45070 */
[----:B------:R-:W-:Y:S02]  /*2170*/  @!P3 ISETP.NE.U32.AND P1, PT, R2, RZ, PT ;  /* 0x000000ff0200b20c */ /* 0x000fe40003f25070 */
[C---:B------:R-:W-:Y:S02]  /*2180*/  @!P3 ISETP.NE.AND.EX P2, PT, R0.reuse, RZ, PT, P2 ;  /* 0x000000ff0000b20c */ /* 0x040fe40003f45320 */
[----:B------:R-:W-:Y:S02]  /*2190*/  @!P3 ISETP.NE.AND.EX P1, PT, R0, RZ, PT, P1 ;  /* 0x000000ff0000b20c */ /* 0x000fe40003f25310 */
[----:B0-----:R-:W-:Y:S01]  /*21a0*/  @!P3 FSEL R231, R56, RZ, P2 ;  /* 0x000000ff38e7b208 */ /* 0x001fe20001000000 */
[----:B------:R-:W0:Y:S01]  /*21b0*/  @P5 LDC R230, c[0x0][0x29c] ;  /* 0x0000a700ffe65b82 */ /* 0x000e220000000800 */
[----:B------:R-:W-:-:S02]  /*21c0*/  @P5 IADD3 R201, R201, -0x1, RZ ;  /* 0xffffffffc9c95810 */ /* 0x000fc40007ffe0ff */
[----:B------:R-:W-:-:S03]  /*21d0*/  @!P3 ISETP.NE.U32.AND P2, PT, R2, RZ, PT ;  /* 0x000000ff0200b20c */ /* 0x000fc60003f45070 */
[----:B------:R-:W-:Y:S02]  /*21e0*/  @P5 IMAD R202, R201, R202, RZ ;  /* 0x000000cac9ca5224 */ /* 0x000fe400078e02ff */
[----:B------:R-:W2:Y:S01]  /*21f0*/  @P5 LDC R235, c[0x0][0x29c] ;  /* 0x0000a700ffeb5b82 */ /* 0x000ea20000000800 */
[----:B----4-:R-:W-:Y:S01]  /*2200*/  LEA R142, R169, R142, 0x18 ;  /* 0x0000008ea98e7211 */ /* 0x010fe200078ec0ff */
[----:B---3--:R-:W-:-:S03]  /*2210*/  FADD.FTZ R169, R138, R143 ;  /* 0x0000008f8aa97221 */ /* 0x008fc60000010000 */
[-C--:B------:R-:W-:Y:S02]  /*2220*/  @!P0 LEA R203, R140, R142.reuse, 0x3 ;  /* 0x0000008e8ccb8211 */ /* 0x080fe400078e18ff */
[----:B------:R-:W-:Y:S01]  /*2230*/  LEA R229, R139, R142, 0x3 ;  /* 0x0000008e8be57211 */ /* 0x000fe200078e18ff */
[----:B------:R-:W3:Y:S02]  /*2240*/  @P5 LDC R236, c[0x0][0x29c] ;  /* 0x0000a700ffec5b82 */ /* 0x000ee40000000800 */
[----:B------:R4:W-:Y:S06]  /*2250*/  @!P0 STS.64 [R203+0x4000], R168 ;  /* 0x004000a8cb008388 */ /* 0x0009ec0000000a00 */
[----:B------:R-:W-:Y:S01]  /*2260*/  BAR.SYNC.DEFER_BLOCKING 0x0 ;  /* 0x0000000000007b1d */ /* 0x000fe20000010000 */
[----:B------:R-:W-:-:S04]  /*2270*/  ISETP.NE.U32.AND P0, PT, RZ, UR10, PT ;  /* 0x0000000aff007c0c */ /* 0x000fc8000bf05070 */
[----:B------:R-:W-:-:S03]  /*2280*/  ISETP.NE.AND.EX P0, PT, RZ, UR11, PT, P0 ;  /* 0x0000000bff007c0c */ /* 0x000fc6000bf05300 */
[----:B----4-:R-:W4:Y:S01]  /*2290*/  @P5 LDC.64 R168, c[0x0][0x2f8] ;  /* 0x0000be00ffa85b82 */ /* 0x010f220000000a00 */
[----:B------:R-:W-:Y:S01]  /*22a0*/  IMAD.MOV.U32 R203, RZ, RZ, RZ ;  /* 0x000000ffffcb7224 */ /* 0x000fe200078e00ff */
[----:B-1----:R-:W1:Y:S04]  /*22b0*/  LDS.128 R136, [R229+0x4000] ;  /* 0x00400000e5887984 */ /* 0x002e680000000c00 */
[----:B------:R-:W0:Y:S01]  /*22c0*/  LDS.128 R140, [R229+0x4010] ;  /* 0x00401000e58c7984 */ /* 0x000e220000000c00 */
[----:B-1----:R-:W-:Y:S01]  /*22d0*/  FADD.FTZ R201, RZ, R136 ;  /* 0x00000088ffc97221 */ /* 0x002fe20000010000 */
[----:B------:R-:W-:Y:S01]  /*22e0*/  FADD.FTZ R136, RZ, R137 ;  /* 0x00000089ff887221 */ /* 0x000fe20000010000 */
[----:B------:R-:W-:Y:S02]  /*22f0*/  @P5 SHF.R.S32.HI R137, RZ, 0x1f, R202 ;  /* 0x0000001fff895819 */ /* 0x000fe400000114ca */
[----:B------:R-:W-:Y:S01]  /*2300*/  FADD.FTZ R201, R138, R201 ;  /* 0x000000c98ac97221 */ /* 0x000fe20000010000 */
[----:B------:R-:W-:Y:S01]  /*2310*/  FADD.FTZ R136, R139, R136 ;  /* 0x000000888b887221 */ /* 0x000fe20000010000 */
[----:B------:R-:W-:Y:S01]  /*2320*/  @P5 LEA.HI R233, R137, R202, RZ, 0x3 ;  /* 0x000000ca89e95211 */ /* 0x000fe200078f18ff */
[----:B------:R-:W1:Y:S01]  /*2330*/  @P5 LDC R139, c[0x0][0x29c] ;  /* 0x0000a700ff8b5b82 */ /* 0x000e620000000800 */
[----:B0-----:R-:W-:Y:S01]  /*2340*/  FADD.FTZ R201, R201, R140 ;  /* 0x0000008cc9c97221 */ /* 0x001fe20000010000 */
[----:B------:R-:W-:Y:S01]  /*2350*/  FADD.FTZ R202, R136, R141 ;  /* 0x0000008d88ca7221 */ /* 0x000fe20000010000 */
[----:B------:R-:W-:-:S02]  /*2360*/  @P5 LEA.HI.SX32 R203, R233, R200, 0x1d ;  /* 0x000000c8e9cb5211 */ /* 0x000fc400078feaff */
[----:B------:R-:W-:Y:S01]  /*2370*/  FADD.FTZ R142, R142, R201 ;  /* 0x000000c98e8e7221 */ /* 0x000fe20000010000 */
[----:B------:R-:W-:Y:S02]  /*2380*/  FADD.FTZ R229, R143, R202 ;  /* 0x000000ca8fe57221 */ /* 0x000fe40000010000 */
[----:B------:R-:W0:Y:S01]  /*2390*/  @P5 LDC R201, c[0x0][0x29c] ;  /* 0x0000a700ffc95b82 */ /* 0x000e220000000800 */
[----:B------:R-:W-:Y:S01]  /*23a0*/  FMUL.FTZ R142, R142, UR8 ;  /* 0x000000088e8e7c20 */ /* 0x000fe20008410000 */
[----:B------:R-:W-:-:S04]  /*23b0*/  FMUL.FTZ R229, R229, UR8 ;  /* 0x00000008e5e57c20 */ /* 0x000fc80008410000 */
[----:B------:R-:W-:Y:S02]  /*23c0*/  FSEL R202, R142, RZ, !P6 ;  /* 0x000000ff8eca7208 */ /* 0x000fe40007000000 */
[----:B------:R-:W0:Y:S01]  /*23d0*/  @P5 LDC R141, c[0x0][0x29c] ;  /* 0x0000a700ff8d5b82 */ /* 0x000e220000000800 */
[----:B------:R-:W-:Y:S02]  /*23e0*/  @!P3 ISETP.NE.U32.AND P6, PT, R2, RZ, PT ;  /* 0x000000ff0200b20c */ /* 0x000fe40003fc5070 */
[----:B------:R-:W-:Y:S02]  /*23f0*/  @!P3 FSEL R142, R57, RZ, P1 ;  /* 0x000000ff398eb208 */ /* 0x000fe40000800000 */
[----:B------:R-:W-:Y:S02]  /*2400*/  @!P3 ISETP.NE.AND.EX P6, PT, R0, RZ, PT, P6 ;  /* 0x000000ff0000b20c */ /* 0x000fe40003fc5360 */
[----:B------:R-:W-:Y:S01]  /*2410*/  @!P3 ISETP.NE.U32.AND P1, PT, R2, RZ, PT ;  /* 0x000000ff0200b20c */ /* 0x000fe20003f25070 */
[----:B------:R-:W0:Y:S01]  /*2420*/  @P5 LDC R138, c[0x0][0x29c] ;  /* 0x0000a700ff8a5b82 */ /* 0x000e220000000800 */
[----:B------:R-:W-:-:S07]  /*2430*/  @!P3 FSEL R143, R58, RZ, P6 ;  /* 0x000000ff3a8fb208 */ /* 0x000fce0003000000 */
[----:B------:R-:W0:Y:S08]  /*2440*/  @P5 LDC R140, c[0x0][0x29c] ;  /* 0x0000a700ff8c5b82 */ /* 0x000e300000000800 */
[----:B------:R-:W0:Y:S01]  /*2450*/  @P0 LDC.64 R136, c[0x0][0x308] ;  /* 0x0000c200ff880b82 */ /* 0x000e220000000a00 */
[----:B--234-:R-:W-:Y:S05]  /*2460*/  @!P3 BRA `(.L_x_4676) ;  /* 0x000000000018b947 */ /* 0x01cfea0003800000 */
[----:B------:R-:W-:Y:S01]  /*2470*/  ISETP.NE.U32.AND P6, PT, R2, RZ, PT ;  /* 0x000000ff0200720c */ /* 0x000fe20003fc5070 */
[----:B------:R-:W-:-:S03]  /*2480*/  FFMA.FTZ R231, R3, R229, R202 ;  /* 0x000000e503e77223 */ /* 0x000fc600000100ca */
[----:B------:R-:W-:Y:S01]  /*2490*/  ISETP.NE.AND.EX P6, PT, R0, RZ, PT, P6 ;  /* 0x000000ff0000720c */ /* 0x000fe20003fc5360 */
[----:B------:R-:W-:-:S04]  /*24a0*/  FADD.FTZ R200, R176, -R231 ;  /* 0x800000e7b0c87221 */ /* 0x000fc80000010000 */
[----:B------:R-:W-:-:S08]  /*24b0*/  FMUL.FTZ R231, R5, R200 ;  /* 0x000000c805e77220 */ /* 0x000fd00000410000 */
[----:B------:R-:W-:-:S07]  /*24c0*/  @P6 FADD.FTZ R231, R56, R231 ;  /* 0x000000e738e76221 */ /* 0x000fce0000010000 */
.L_x_4676:
[----:B------:R-:W-:Y:S05]  /*24d0*/  BSYNC B0 ;  /* 0x0000000000007941 */ /* 0x000fea0003800000 */
.L_x_4675:
[----:B------:R-:W-:Y:S04]  /*24e0*/  BSSY B0, `(.L_x_4677) ;  /* 0x0000008000007945 */ /* 0x000fe80003800000 */
[----:B------:R-:W-:Y:S05]  /*24f0*/  @!P3 BRA `(.L_x_4678) ;  /* 0x000000000018b947 */ /* 0x000fea0003800000 */
[----:B------:R-:W-:Y:S01]  /*2500*/  ISETP.NE.U32.AND P6, PT, R2, RZ, PT ;  /* 0x000000ff0200720c */ /* 0x000fe20003fc5070 */
[----:B------:R-:W-:-:S03]  /*2510*/  FFMA.FTZ R142, R144, R229, R202 ;  /* 0x000000e5908e7223 */ /* 0x000fc600000100ca */
[----:B------:R-:W-:Y:S01]  /*2520*/  ISETP.NE.AND.EX P6, PT, R0, RZ, PT, P6 ;  /* 0x000000ff0000720c */ /* 0x000fe20003fc5360 */
[----:B------:R-:W-:-:S04]  /*2530*/  FADD.FTZ R142, R177, -R142 ;  /* 0x8000008eb18e7221 */ /* 0x000fc80000010000 */
[----:B------:R-:W-:-:S08]  /*2540*/  FMUL.FTZ R142, R5, R142 ;  /* 0x0000008e058e7220 */ /* 0x000fd00000410000 */
[----:B------:R-:W-:-:S07]  /*2550*/  @P6 FADD.FTZ R142, R57, R142 ;  /* 0x0000008e398e6221 */ /* 0x000fce0000010000 */
.L_x_4678:
[----:B------:R-:W-:Y:S05]  /*2560*/  BSYNC B0 ;  /* 0x0000000000007941 */ /* 0x000fea0003800000 */
.L_x_4677:
[----:B------:R-:W-:Y:S01]  /*2570*/  @P5 FMUL.FTZ R200, R231, R230 ;  /* 0x000000e6e7c85220 */ /* 0x000fe20000410000 */
[----:B------:R-:W-:Y:S01]  /*2580*/  @P5 FMUL.FTZ R230, R142, R235 ;  /* 0x000000eb8ee65220 */ /* 0x000fe20000410000 */
[----:B------:R-:W-:Y:S01]  /*2590*/  @!P3 ISETP.NE.AND.EX P2, PT, R0, RZ, PT, P2 ;  /* 0x000000ff0000b20c */ /* 0x000fe20003f45320 */
[----:B------:R-:W-:Y:S01]  /*25a0*/  BSSY B0, `(.L_x_4679) ;  /* 0x000000c000007945 */ /* 0x000fe20003800000 */
[----:B------:R-:W-:Y:S02]  /*25b0*/  @!P3 ISETP.NE.U32.AND P6, PT, R2, RZ, PT ;  /* 0x000000ff0200b20c */ /* 0x000fe40003fc5070 */
[----:B------:R-:W-:Y:S02]  /*25c0*/  @P5 F2FP.BF16.F32.PACK_AB R232, RZ, R230 ;  /* 0x000000e6ffe8523e */ /* 0x000fe400000010ff */
[----:B------:R-:W-:Y:S02]  /*25d0*/  @P5 F2FP.BF16.F32.PACK_AB R200, RZ, R200 ;  /* 0x000000c8ffc8523e */ /* 0x000fe400000010ff */
[----:B------:R-:W-:Y:S01]  /*25e0*/  @!P3 FSEL R230, R59, RZ, P2 ;  /* 0x000000ff3be6b208 */ /* 0x000fe20001000000 */
[----:B------:R-:W-:Y:S06]  /*25f0*/  @!P3 BRA `(.L_x_4680) ;  /* 0x000000000018b947 */ /* 0x000fec0003800000 */
[----:B------:R-:W-:Y:S01]  /*2600*/  ISETP.NE.U32.AND P2, PT, R2, RZ, PT ;  /* 0x000000ff0200720c */ /* 0x000fe20003f45070 */
[----:B------:R-:W-:-:S03]  /*2610*/  FFMA.FTZ R143, R145, R229, R202 ;  /* 0x000000e5918f7223 */ /* 0x000fc600000100ca */
[----:B------:R-:W-:Y:S01]  /*2620*/  ISETP.NE.AND.EX P2, PT, R0, RZ, PT, P2 ;  /* 0x000000ff0000720c */ /* 0x000fe20003f45320 */
[----:B------:R-:W-:-:S04]  /*2630*/  FADD.FTZ R234, R178, -R143 ;  /* 0x8000008fb2ea7221 */ /* 0x000fc80000010000 */
[----:B------:R-:W-:-:S08]  /*2640*/  FMUL.FTZ R143, R5, R234 ;  /* 0x000000ea058f7220 */ /* 0x000fd00000410000 */
[----:B------:R-:W-:-:S07]  /*2650*/  @P2 FADD.FTZ R143, R58, R143 ;  /* 0x0000008f3a8f2221 */ /* 0x000fce0000010000 */
.L_x_4680:
[----:B------:R-:W-:Y:S05]  /*2660*/  BSYNC B0 ;  /* 0x0000000000007941 */ /* 0x000fea0003800000 */
.L_x_4679:
        /* <DEDUP_REMOVED lines=8> */
.L_x_4682:
[----:B------:R-:W-:Y:S05]  /*26f0*/  BSYNC B0 ;  /* 0x0000000000007941 */ /* 0x000fea0003800000 */
.L_x_4681:
[----:B------:R-:W-:Y:S01]  /*2700*/  @!P3 ISETP.NE.U32.AND P2, PT, R2, RZ, PT ;  /* 0x000000ff0200b20c */ /* 0x000fe20003f45070 */
[----:B------:R-:W-:Y:S01]  /*2710*/  @P5 FMUL.FTZ R233, R143, R236 ;  /* 0x000000ec8fe95220 */ /* 0x000fe20000410000 */
[----:B0-----:R-:W-:Y:S01]  /*2720*/  @P5 FMUL.FTZ R201, R230, R201 ;  /* 0x000000c9e6c95220 */ /* 0x001fe20000410000 */
[----:B------:R-:W-:Y:S01]  /*2730*/  @P5 PRMT R84, R200, 0x7610, R84 ;  /* 0x00007610c8545816 */ /* 0x000fe20000000054 */
[----:B------:R-:W-:Y:S01]  /*2740*/  BSSY B0, `(.L_x_4683) ;  /* 0x000000f000007945 */ /* 0x000fe20003800000 */
[C---:B------:R-:W-:Y:S02]  /*2750*/  @!P3 ISETP.NE.AND.EX P2, PT, R0.reuse, RZ, PT, P2 ;  /* 0x000000ff0000b20c */ /* 0x040fe40003f45320 */
[----:B------:R-:W-:Y:S02]  /*2760*/  @P5 F2FP.BF16.F32.PACK_AB R200, RZ, R233 ;  /* 0x000000e9ffc8523e */ /* 0x000fe400000010ff */
[C---:B------:R-:W-:Y:S02]  /*2770*/  @!P3 ISETP.NE.AND.EX P1, PT, R0.reuse, RZ, PT, P1 ;  /* 0x000000ff0000b20c */ /* 0x040fe40003f25310 */
[----:B------:R-:W-:-:S02]  /*2780*/  @!P3 ISETP.NE.AND.EX P6, PT, R0, RZ, PT, P6 ;  /* 0x000000ff0000b20c */ /* 0x000fc40003fc5360 */
[----:B------:R-:W-:Y:S02]  /*2790*/  @P5 PRMT R84, R84, 0x5410, R232 ;  /* 0x0000541054545816 */ /* 0x000fe400000000e8 */
        /* <DEDUP_REMOVED lines=9> */
.L_x_4684:
[----:B------:R-:W-:Y:S05]  /*2830*/  BSYNC B0 ;  /* 0x0000000000007941 */ /* 0x000fea0003800000 */
.L_x_4683:
[----:B------:R-:W-:Y:S01]  /*2840*/  BSSY B0, `(.L_x_4685) ;  /* 0x000000a000007945 */ /* 0x000fe20003800000 */
[----:B------:R-:W-:Y:S01]  /*2850*/  @P5 FMUL.FTZ R141, R233, R141 ;  /* 0x0000008de98d5220 */ /* 0x000fe20000410000 */
[----:B------:R-:W-:Y:S02]  /*2860*/  @!P3 FSEL R232, R53, RZ, P1 ;  /* 0x000000ff35e8b208 */ /* 0x000fe40000800000 */
[----:B------:R-:W-:Y:S05]  /*2870*/  @!P3 BRA `(.L_x_4686) ;  /* 0x000000000018b947 */ /* 0x000fea0003800000 */
[----:B------:R-:W-:Y:S01]  /*2880*/  ISETP.NE.U32.AND P1, PT, R2, RZ, PT ;  /* 0x000000ff0200720c */ /* 0x000fe20003f25070 */
[----:B------:R-:W-:-:S03]  /*2890*/  FFMA.FTZ R232, R148, R229, R202 ;  /* 0x000000e594e87223 */ /* 0x000fc600000100ca */
[----:B------:R-:W-:Y:S01]  /*28a0*/  ISETP.NE.AND.EX P1, PT, R0, RZ, PT, P1 ;  /* 0x000000ff0000720c */ /* 0x000fe20003f25310 */
[----:B------:R-:W-:-:S04]  /*28b0*/  FADD.FTZ R232, R181, -R232 ;  /* 0x800000e8b5e87221 */ /* 0x000fc80000010000 */
[----:B------:R-:W-:-:S08]  /*28c0*/  FMUL.FTZ R232, R5, R232 ;  /* 0x000000e805e87220 */ /* 0x000fd00000410000 */
[----:B------:R-:W-:-:S07]  /*28d0*/  @P1 FADD.FTZ R232, R53, R232 ;  /* 0x000000e835e81221 */ /* 0x000fce0000010000 */
.L_x_4686:
[----:B------:R-:W-:Y:S05]  /*28e0*/  BSYNC B0 ;  /* 0x0000000000007941 */ /* 0x000fea0003800000 */
.L_x_4685:
[----:B------:R-:W-:Y:S01]  /*28f0*/  BSSY B0, `(.L_x_4687) ;  /* 0x000000a000007945 */ /* 0x000fe20003800000 */
[----:B-1----:R-:W-:Y:S01]  /*2900*/  @P5 FMUL.FTZ R139, R232, R139 ;  /* 0x0000008be88b5220 */ /* 0x002fe20000410000 */
        /* <DEDUP_REMOVED lines=8> */
.L_x_4688:
[----:B------:R-:W-:Y:S05]  /*2990*/  BSYNC B0 ;  /* 0x0000000000007941 */ /* 0x000fea0003800000 */
.L_x_4687:
[----:B------:R-:W-:Y:S01]  /*29a0*/  @P5 FMUL.FTZ R138, R235, R138 ;  /* 0x0000008aeb8a5220 */ /* 0x000fe20000410000 */
[----:B------:R-:W-:Y:S01]  /*29b0*/  @P5 F2FP.BF16.F32.PACK_AB R141, RZ, R141 ;  /* 0x0000008dff8d523e */ /* 0x000fe200000010ff */
[----:B------:R-:W-:Y:S01]  /*29c0*/  BSSY B0, `(.L_x_4689) ;  /* 0x0000019000007945 */ /* 0x000fe20003800000 */
[----:B------:R-:W-:Y:S02]  /*29d0*/  ISETP.NE.U32.AND P1, PT, RZ, UR10, PT ;  /* 0x0000000aff007c0c */ /* 0x000fe4000bf25070 */
[----:B------:R-:W-:Y:S02]  /*29e0*/  @!P3 ISETP.NE.U32.AND P2, PT, R2, RZ, PT ;  /* 0x000000ff0200b20c */ /* 0x000fe40003f45070 */
[----:B------:R-:W-:Y:S02]  /*29f0*/  @P5 PRMT R85, R200, 0x7610, R85 ;  /* 0x00007610c8555816 */ /* 0x000fe40000000055 */
[----:B------:R-:W-:Y:S02]  /*2a00*/  @P5 F2FP.BF16.F32.PACK_AB R139, RZ, R139 ;  /* 0x0000008bff8b523e */ /* 0x000fe400000010ff */
[----:B------:R-:W-:-:S02]  /*2a10*/  @P5 PRMT R86, R141, 0x7610, R86 ;  /* 0x000076108d565816 */ /* 0x000fc40000000056 */
[----:B------:R-:W-:Y:S02]  /*2a20*/  @P5 F2FP.BF16.F32.PACK_AB R138, RZ, R138 ;  /* 0x0000008aff8a523e */ /* 0x000fe400000010ff */
[----:B------:R-:W-:Y:S02]  /*2a30*/  ISETP.NE.AND.EX P1, PT, RZ, UR11, PT, P1 ;  /* 0x0000000bff007c0c */ /* 0x000fe4000bf25310 */
[----:B------:R-:W-:Y:S02]  /*2a40*/  @!P3 ISETP.NE.AND.EX P2, PT, R0, RZ, PT, P2 ;  /* 0x000000ff0000b20c */ /* 0x000fe40003f45320 */
[----:B------:R-:W-:Y:S01]  /*2a50*/  @P5 PRMT R85, R85, 0x5410, R201 ;  /* 0x0000541055555816 */ /* 0x000fe200000000c9 */
[----:B------:R-:W-:Y:S01]  /*2a60*/  @P0 IMAD.WIDE.U32 R200, R199, 0x20, R136 ;  /* 0x00000020c7c80825 */ /* 0x000fe200078e0088 */
[----:B------:R-:W-:Y:S02]  /*2a70*/  @P5 PRMT R86, R86, 0x5410, R139 ;  /* 0x0000541056565816 */ /* 0x000fe4000000008b */
[----:B------:R-:W-:-:S02]  /*2a80*/  @P5 PRMT R87, R138, 0x7610, R87 ;  /* 0x000076108a575816 */ /* 0x000fc40000000057 */
[----:B------:R-:W-:Y:S02]  /*2a90*/  SEL R139, R230, R99, P1 ;  /* 0x00000063e68b7207 */ /* 0x000fe40000800000 */
[----:B------:R-:W-:Y:S02]  /*2aa0*/  SEL R136, R231, R96, P1 ;  /* 0x00000060e7887207 */ /* 0x000fe40000800000 */
[----:B------:R-:W-:Y:S02]  /*2ab0*/  SEL R137, R142, R97, P1 ;  /* 0x000000618e897207 */ /* 0x000fe40000800000 */
[----:B------:R-:W-:Y:S02]  /*2ac0*/  SEL R138, R143, R98, P1 ;  /* 0x000000628f8a7207 */ /* 0x000fe40000800000 */
        /* <DEDUP_REMOVED lines=8> */
.L_x_4690:
[----:B------:R-:W-:Y:S05]  /*2b50*/  BSYNC B0 ;  /* 0x0000000000007941 */ /* 0x000fea0003800000 */
.L_x_4689:
[----:B------:R-:W-:Y:S01]  /*2b60*/  @P5 FMUL.FTZ R199, R230, R140 ;  /* 0x0000008ce6c75220 */ /* 0x000fe20000410000 */
[----:B------:R-:W-:Y:S01]  /*2b70*/  SEL R140, R233, R124, P1 ;  /* 0x0000007ce98c7207 */ /* 0x000fe20000800000 */
[----:B------:R0:W-:Y:S01]  /*2b80*/  @P0 STG.E.128 desc[UR4][R200.64], R136 ;  /* 0x00000088c8000986 */ /* 0x0001e2000c101d04 */
[----:B------:R-:W-:Y:S01]  /*2b90*/  SEL R141, R232, R125, P1 ;  /* 0x0000007de88d7207 */ /* 0x000fe20000800000 */
[----:B------:R-:W1:Y:S01]  /*2ba0*/  @P5 LDC R234, c[0x0][0x29c] ;  /* 0x0000a700ffea5b82 */ /* 0x000e620000000800 */
[----:B------:R-:W-:Y:S01]  /*2bb0*/  @P5 F2FP.BF16.F32.PACK_AB R199, RZ, R199 ;  /* 0x000000c7ffc7523e */ /* 0x000fe200000010ff */
[----:B------:R-:W-:Y:S01]  /*2bc0*/  BSSY B0, `(.L_x_4691) ;  /* 0x0000024000007945 */ /* 0x000fe20003800000 */
[----:B------:R-:W-:Y:S02]  /*2bd0*/  SEL R142, R235, R126, P1 ;  /* 0x0000007eeb8e7207 */ /* 0x000fe40000800000 */
[----:B------:R-:W-:Y:S01]  /*2be0*/  SEL R143, R230, R127, P1 ;  /* 0x0000007fe68f7207 */ /* 0x000fe20000800000 */
[----:B------:R-:W-:Y:S01]  /*2bf0*/  @P5 IMAD.WIDE.U32 R230, R203, 0x10, R168 ;  /* 0x00000010cbe65825 */ /* 0x000fe200078e00a8 */
[----:B------:R-:W-:Y:S01]  /*2c00*/  @P5 PRMT R87, R87, 0x5410, R199 ;  /* 0x0000541057575816 */ /* 0x000fe200000000c7 */
[----:B------:R-:W2:Y:S01]  /*2c10*/  @P5 LDC R232, c[0x0][0x29c] ;  /* 0x0000a700ffe85b82 */ /* 0x000ea20000000800 */
[C---:B------:R-:W-:Y:S01]  /*2c20*/  @!P3 ISETP.NE.U32.AND P6, PT, R2.reuse, RZ, PT ;  /* 0x000000ff0200b20c */ /* 0x040fe20003fc5070 */
[----:B------:R3:W-:Y:S01]  /*2c30*/  @P0 STG.E.128 desc[UR4][R200.64+0x10], R140 ;  /* 0x0000108cc8000986 */ /* 0x0007e2000c101d04 */
[----:B------:R-:W-:-:S02]  /*2c40*/  @!P3 ISETP.NE.U32.AND P2, PT, R2, RZ, PT ;  /* 0x000000ff0200b20c */ /* 0x000fc40003f45070 */
[C---:B------:R-:W-:Y:S01]  /*2c50*/  @!P3 ISETP.NE.AND.EX P6, PT, R0.reuse, RZ, PT, P6 ;  /* 0x000000ff0000b20c */ /* 0x040fe20003fc5360 */
[----:B------:R4:W-:Y:S01]  /*2c60*/  @P5 STG.E.128 desc[UR4][R230.64], R84 ;  /* 0x00000054e6005986 */ /* 0x0009e2000c101d04 */
[----:B------:R-:W-:Y:S01]  /*2c70*/  @!P3 ISETP.NE.AND.EX P2, PT, R0, RZ, PT, P2 ;  /* 0x000000ff0000b20c */ /* 0x000fe20003f45320 */
[----:B------:R-:W1:Y:S03]  /*2c80*/  @P5 LDC R235, c[0x0][0x29c] ;  /* 0x0000a700ffeb5b82 */ /* 0x000e660000000800 */
[----:B0-----:R-:W-:Y:S02]  /*2c90*/  @!P3 FSEL R138, R49, RZ, P2 ;  /* 0x000000ff318ab208 */ /* 0x001fe40001000000 */
[----:B------:R-:W-:-:S03]  /*2ca0*/  @!P3 ISETP.NE.U32.AND P2, PT, R2, RZ, PT ;  /* 0x000000ff0200b20c */ /* 0x000fc60003f45070 */
[----:B------:R-:W0:Y:S01]  /*2cb0*/  @P5 LDC R237, c[0x0][0x29c] ;  /* 0x0000a700ffed5b82 */ /* 0x000e220000000800 */
[----:B------:R-:W-:Y:S02]  /*2cc0*/  @!P3 ISETP.NE.AND.EX P2, PT, R0, RZ, PT, P2 ;  /* 0x000000ff0000b20c */ /* 0x000fe40003f45320 */
[----:B---3--:R-:W-:Y:S02]  /*2cd0*/  @!P3 FSEL R141, R48, RZ, P6 ;  /* 0x000000ff308db208 */ /* 0x008fe40003000000 */
[----:B------:R-:W-:-:S03]  /*2ce0*/  @!P3 ISETP.NE.U32.AND P6, PT, R2, RZ, PT ;  /* 0x000000ff0200b20c */ /* 0x000fc60003fc5070 */
[----:B------:R-:W3:Y:S01]  /*2cf0*/  @P5 LDC R236, c[0x0][0x29c] ;  /* 0x0000a700ffec5b82 */ /* 0x000ee20000000800 */
[----:B------:R-:W-:Y:S02]  /*2d00*/  @!P3 FSEL R142, R51, RZ, P2 ;  /* 0x000000ff338eb208 */ /* 0x000fe40001000000 */
[----:B------:R-:W-:-:S04]  /*2d10*/  @!P3 ISETP.NE.AND.EX P6, PT, R0, RZ, PT, P6 ;  /* 0x000000ff0000b20c */ /* 0x000fc80003fc5360 */
[----:B------:R-:W-:Y:S01]  /*2d20*/  @!P3 FSEL R139, R50, RZ, P6 ;  /* 0x000000ff328bb208 */ /* 0x000fe20003000000 */
[----:B------:R-:W0:Y:S01]  /*2d30*/  @P5 LDC R233, c[0x0][0x29c] ;  /* 0x0000a700ffe95b82 */ /* 0x000e220000000800 */
[----:B------:R-:W-:-:S07]  /*2d40*/  @!P3 ISETP.NE.U32.AND P6, PT, R2, RZ, PT ;  /* 0x000000ff0200b20c */ /* 0x000fce0003fc5070 */
[----:B------:R-:W0:Y:S08]  /*2d50*/  @P5 LDC R199, c[0x0][0x29c] ;  /* 0x0000a700ffc75b82 */ /* 0x000e300000000800 */
[----:B------:R-:W0:Y:S08]  /*2d60*/  @P5 LDC R140, c[0x0][0x29c] ;  /* 0x0000a700ff8c5b82 */ /* 0x000e300000000800 */
[----:B------:R-:W0:Y:S08]  /*2d70*/  @P5 LDC.64 R168, c[0x0][0x2f8] ;  /* 0x0000be00ffa85b82 */ /* 0x000e300000000a00 */
[----:B------:R-:W0:Y:S01]  /*2d80*/  @P0 LDC.64 R136, c[0x0][0x308] ;  /* 0x0000c200ff880b82 */ /* 0x000e220000000a00 */
[----:B-12-4-:R-:W-:Y:S05]  /*2d90*/  @!P3 BRA `(.L_x_4692) ;  /* 0x000000000018b947 */ /* 0x016fea0003800000 */
[----:B------:R-:W-:Y:S01]  /*2da0*/  ISETP.NE.U32.AND P2, PT, R2, RZ, PT ;  /* 0x000000ff0200720c */ /* 0x000fe20003f45070 */
[----:B------:R-:W-:-:S03]  /*2db0*/  FFMA.FTZ R141, R151, R229, R202 ;  /* 0x000000e5978d7223 */ /* 0x000fc600000100ca */
[----:B------:R-:W-:Y:S01]  /*2dc0*/  ISETP.NE.AND.EX P2, PT, R0, RZ, PT, P2 ;  /* 0x000000ff0000720c */ /* 0x000fe20003f45320 */
[----:B------:R-:W-:-:S04]  /*2dd0*/  FADD.FTZ R200, R204, -R141 ;  /* 0x8000008dccc87221 */ /* 0x000fc80000010000 */
[----:B------:R-:W-:-:S08]  /*2de0*/  FMUL.FTZ R141, R5, R200 ;  /* 0x000000c8058d7220 */ /* 0x000fd00000410000 */
[----:B------:R-:W-:-:S07]  /*2df0*/  @P2 FADD.FTZ R141, R48, R141 ;  /* 0x0000008d308d2221 */ /* 0x000fce0000010000 */
.L_x_4692:
[----:B------:R-:W-:Y:S05]  /*2e00*/  BSYNC B0 ;  /* 0x0000000000007941 */ /* 0x000fea0003800000 */
.L_x_4691:
        /* <DEDUP_REMOVED lines=8> */
.L_x_4694:
[----:B------:R-:W-:Y:S05]  /*2e90*/  BSYNC B0 ;  /* 0x0000000000007941 */ /* 0x000fea0003800000 */
.L_x_4693:
        /* <DEDUP_REMOVED lines=15> */
.L_x_4696:
[----:B------:R-:W-:Y:S05]  /*2f90*/  BSYNC B0 ;  /* 0x0000000000007941 */ /* 0x000fea0003800000 */
.L_x_4695:
        /* <DEDUP_REMOVED lines=8> */
.L_x_4698:
[----:B------:R-:W-:Y:S05]  /*3020*/  BSYNC B0 ;  /* 0x0000000000007941 */ /* 0x000fea0003800000 */
.L_x_4697:
        /* <DEDUP_REMOVED lines=8> */
.L_x_4700:
[----:B------:R-:W-:Y:S05]  /*30b0*/  BSYNC B0 ;  /* 0x0000000000007941 */ /* 0x000fea0003800000 */
.L_x_4699:
[----:B------:R-:W-:Y:S01]  /*30c0*/  @!P3 ISETP.NE.U32.AND P6, PT, R2, RZ, PT ;  /* 0x000000ff0200b20c */ /* 0x000fe20003fc5070 */
[----:B------:R-:W-:Y:S01]  /*30d0*/  @P5 FMUL.FTZ R230, R139, R234 ;  /* 0x000000ea8be65220 */ /* 0x000fe20000410000 */
[----:B------:R-:W-:Y:S01]  /*30e0*/  @P5 PRMT R84, R200, 0x7610, R84 ;  /* 0x00007610c8545816 */ /* 0x000fe20000000054 */
[----:B------:R-:W-:Y:S01]  /*30f0*/  BSSY B0, `(.L_x_4701) ;  /* 0x000000f000007945 */ /* 0x000fe20003800000 */
[----:B------:R-:W-:Y:S01]  /*3100*/  @!P3 ISETP.NE.AND.EX P6, PT, R0, RZ, PT, P6 ;  /* 0x000000ff0000b20c */ /* 0x000fe20003fc5360 */
[----:B---3--:R-:W-:Y:S01]  /*3110*/  @P5 FMUL.FTZ R231, R143, R236 ;  /* 0x000000ec8fe75220 */ /* 0x008fe20000410000 */
[----:B------:R-:W-:Y:S01]  /*3120*/  @P5 PRMT R84, R84, 0x5410, R201 ;  /* 0x0000541054545816 */ /* 0x000fe200000000c9 */
[----:B0-----:R-:W-:Y:S01]  /*3130*/  @P5 FMUL.FTZ R201, R142, R237 ;  /* 0x000000ed8ec95220 */ /* 0x001fe20000410000 */
[----:B------:R-:W-:Y:S02]  /*3140*/  @!P3 ISETP.NE.AND.EX P2, PT, R0, RZ, PT, P2 ;  /* 0x000000ff0000b20c */ /* 0x000fe40003f45320 */
[----:B------:R-:W-:-:S02]  /*3150*/  @P5 F2FP.BF16.F32.PACK_AB R230, RZ, R230 ;  /* 0x000000e6ffe6523e */ /* 0x000fc400000010ff */
        /* <DEDUP_REMOVED lines=8> */
.L_x_4702:
[----:B------:R-:W-:Y:S05]  /*31e0*/  BSYNC B0 ;  /* 0x0000000000007941 */ /* 0x000fea0003800000 */
.L_x_4701:
        /* <DEDUP_REMOVED lines=10> */
.L_x_4704:
[----:B------:R-:W-:Y:S05]  /*3290*/  BSYNC B0 ;  /* 0x0000000000007941 */ /* 0x000fea0003800000 */
.L_x_4703:
[----:B------:R-:W-:Y:S01]  /*32a0*/  @P5 FMUL.FTZ R199, R235, R199 ;  /* 0x000000c7ebc75220 */ /* 0x000fe20000410000 */
[----:B------:R-:W-:Y:S01]  /*32b0*/  @P5 F2FP.BF16.F32.PACK_AB R231, RZ, R231 ;  /* 0x000000e7ffe7523e */ /* 0x000fe200000010ff */
[----:B------:R-:W-:Y:S01]  /*32c0*/  BSSY B0, `(.L_x_4705) ;  /* 0x0000019000007945 */ /* 0x000fe20003800000 */
[----:B------:R-:W-:Y:S02]  /*32d0*/  @!P3 ISETP.NE.U32.AND P2, PT, R2, RZ, PT ;  /* 0x000000ff0200b20c */ /* 0x000fe40003f45070 */
[----:B------:R-:W-:Y:S02]  /*32e0*/  @P5 F2FP.BF16.F32.PACK_AB R199, RZ, R199 ;  /* 0x000000c7ffc7523e */ /* 0x000fe400000010ff */
[----:B------:R-:W-:Y:S02]  /*32f0*/  @P5 F2FP.BF16.F32.PACK_AB R201, RZ, R201 ;  /* 0x000000c9ffc9523e */ /* 0x000fe400000010ff */
[----:B------:R-:W-:Y:S02]  /*3300*/  @P5 PRMT R85, R230, 0x7610, R85 ;  /* 0x00007610e6555816 */ /* 0x000fe40000000055 */
[----:B------:R-:W-:-:S02]  /*3310*/  @P5 F2FP.BF16.F32.PACK_AB R233, RZ, R233 ;  /* 0x000000e9ffe9523e */ /* 0x000fc400000010ff */
[----:B------:R-:W-:Y:S02]  /*3320*/  @P5 PRMT R86, R231, 0x7610, R86 ;  /* 0x00007610e7565816 */ /* 0x000fe40000000056 */
[----:B------:R-:W-:Y:S01]  /*3330*/  @P5 PRMT R87, R199, 0x7610, R87 ;  /* 0x00007610c7575816 */ /* 0x000fe20000000057 */
[----:B------:R-:W-:Y:S01]  /*3340*/  @P0 IMAD.WIDE.U32 R198, R198, 0x20, R136 ;  /* 0x00000020c6c60825 */ /* 0x000fe200078e0088 */
[----:B------:R-:W-:Y:S02]  /*3350*/  @!P3 ISETP.NE.AND.EX P2, PT, R0, RZ, PT, P2 ;  /* 0x000000ff0000b20c */ /* 0x000fe40003f45320 */
[----:B------:R-:W-:Y:S02]  /*3360*/  SEL R137, R138, R97, P1 ;  /* 0x000000618a897207 */ /* 0x000fe40000800000 */
[----:B------:R-:W-:Y:S02]  /*3370*/  SEL R138, R139, R98, P1 ;  /* 0x000000628b8a7207 */ /* 0x000fe40000800000 */
[----:B------:R-:W-:-:S02]  /*3380*/  @P5 PRMT R85, R85, 0x5410, R201 ;  /* 0x0000541055555816 */ /* 0x000fc400000000c9 */
[----:B------:R-:W-:Y:S02]  /*3390*/  @P5 PRMT R86, R86, 0x5410, R233 ;  /* 0x0000541056565816 */ /* 0x000fe400000000e9 */
[----:B------:R-:W-:Y:S02]  /*33a0*/  @P5 IADD3 R231, R203, 0x80, RZ ;  /* 0x00000080cbe75810 */ /* 0x000fe40007ffe0ff */
        /* <DEDUP_REMOVED lines=10> */
.L_x_4706:
[----:B------:R-:W-:Y:S05]  /*3450*/  BSYNC B0 ;  /* 0x0000000000007941 */ /* 0x000fea0003800000 */
.L_x_4705:
[----:B------:R-:W-:Y:S01]  /*3460*/  @P5 FMUL.FTZ R201, R230, R140 ;  /* 0x0000008ce6c95220 */ /* 0x000fe20000410000 */
[----:B------:R-:W-:Y:S01]  /*3470*/  SEL R140, R143, R124, P1 ;  /* 0x0000007c8f8c7207 */ /* 0x000fe20000800000 */
[----:B------:R-:W-:Y:S01]  /*3480*/  @P5 IMAD.WIDE.U32 R168, R231, 0x10, R168 ;  /* 0x00000010e7a85825 */ /* 0x000fe200078e00a8 */
[----:B------:R-:W-:Y:S01]  /*3490*/  SEL R141, R200, R125, P1 ;  /* 0x0000007dc88d7207 */ /* 0x000fe20000800000 */
[----:B------:R0:W-:Y:S01]  /*34a0*/  @P0 STG.E.128 desc[UR4][R198.64], R136 ;  /* 0x00000088c6000986 */ /* 0x0001e2000c101d04 */
[----:B------:R-:W-:Y:S01]  /*34b0*/  @P5 F2FP.BF16.F32.PACK_AB R201, RZ, R201 ;  /* 0x000000c9ffc9523e */ /* 0x000fe200000010ff */
[----:B------:R-:W1:Y:S01]  /*34c0*/  @P5 LDC R200, c[0x0][0x29c] ;  /* 0x0000a700ffc85b82 */ /* 0x000e620000000800 */
[----:B------:R-:W-:Y:S01]  /*34d0*/  SEL R142, R235, R126, P1 ;  /* 0x0000007eeb8e7207 */ /* 0x000fe20000800000 */
[----:B------:R-:W-:Y:S01]  /*34e0*/  BSSY B0, `(.L_x_4707) ;  /* 0x0000021000007945 */ /* 0x000fe20003800000 */
[----:B------:R-:W-:Y:S02]  /*34f0*/  SEL R143, R230, R127, P1 ;  /* 0x0000007fe68f7207 */ /* 0x000fe40000800000 */
[----:B------:R-:W-:-:S02]  /*3500*/  @P5 PRMT R87, R87, 0x5410, R201 ;  /* 0x0000541057575816 */ /* 0x000fc400000000c9 */
[C---:B------:R-:W-:Y:S01]  /*3510*/  @!P3 ISETP.NE.U32.AND P6, PT, R2.reuse, RZ, PT ;  /* 0x000000ff0200b20c */ /* 0x040fe20003fc5070 */
[----:B------:R2:W-:Y:S01]  /*3520*/  @P0 STG.E.128 desc[UR4][R198.64+0x10], R140 ;  /* 0x0000108cc6000986 */ /* 0x0005e2000c101d04 */
[----:B------:R-:W3:Y:S01]  /*3530*/  @P5 LDC R201, c[0x0][0x29c] ;  /* 0x0000a700ffc95b82 */ /* 0x000ee20000000800 */
[----:B------:R-:W-:Y:S02]  /*3540*/  @!P3 ISETP.NE.U32.AND P2, PT, R2, RZ, PT ;  /* 0x000000ff0200b20c */ /* 0x000fe40003f45070 */
[----:B------:R4:W-:Y:S01]  /*3550*/  @P5 STG.E.128 desc[UR4][R168.64], R84 ;  /* 0x00000054a8005986 */ /* 0x0009e2000c101d04 */
[C---:B------:R-:W-:Y:S02]  /*3560*/  @!P3 ISETP.NE.AND.EX P6, PT, R0.reuse, RZ, PT, P6 ;  /* 0x000000ff0000b20c */ /* 0x040fe40003fc5360 */
[----:B------:R-:W-:Y:S02]  /*3570*/  @!P3 ISETP.NE.AND.EX P2, PT, R0, RZ, PT, P2 ;  /* 0x000000ff0000b20c */ /* 0x000fe40003f45320 */
[----:B------:R-:W1:Y:S01]  /*3580*/  @P5 LDC R230, c[0x0][0x29c] ;  /* 0x0000a700ffe65b82 */ /* 0x000e620000000800 */
[----:B0-----:R-:W-:-:S02]  /*3590*/  @!P3 FSEL R137, R40, RZ, P6 ;  /* 0x000000ff2889b208 */ /* 0x001fc40003000000 */
[C---:B------:R-:W-:Y:S02]  /*35a0*/  @!P3 ISETP.NE.U32.AND P6, PT, R2.reuse, RZ, PT ;  /* 0x000000ff0200b20c */ /* 0x040fe40003fc5070 */
[----:B------:R-:W-:Y:S02]  /*35b0*/  @!P3 FSEL R138, R41, RZ, P2 ;  /* 0x000000ff298ab208 */ /* 0x000fe40001000000 */
[----:B------:R-:W-:Y:S01]  /*35c0*/  @!P3 ISETP.NE.U32.AND P2, PT, R2, RZ, PT ;  /* 0x000000ff0200b20c */ /* 0x000fe20003f45070 */
[----:B------:R-:W0:Y:S01]  /*35d0*/  @P5 LDC R231, c[0x0][0x29c] ;  /* 0x0000a700ffe75b82 */ /* 0x000e220000000800 */
[C---:B------:R-:W-:Y:S02]  /*35e0*/  @!P3 ISETP.NE.AND.EX P6, PT, R0.reuse, RZ, PT, P6 ;  /* 0x000000ff0000b20c */ /* 0x040fe40003fc5360 */
[----:B------:R-:W-:Y:S02]  /*35f0*/  @!P3 ISETP.NE.AND.EX P2, PT, R0, RZ, PT, P2 ;  /* 0x000000ff0000b20c */ /* 0x000fe40003f45320 */
[----:B------:R-:W-:-:S02]  /*3600*/  @!P3 FSEL R139, R42, RZ, P6 ;  /* 0x000000ff2a8bb208 */ /* 0x000fc40003000000 */
[----:B------:R-:W-:Y:S01]  /*3610*/  @!P3 ISETP.NE.U32.AND P6, PT, R2, RZ, PT ;  /* 0x000000ff0200b20c */ /* 0x000fe20003fc5070 */
[----:B------:R-:W0:Y:S01]  /*3620*/  @P5 LDC R232, c[0x0][0x29c] ;  /* 0x0000a700ffe85b82 */ /* 0x000e220000000800 */
[----:B--2---:R-:W-:-:S07]  /*3630*/  @!P3 FSEL R142, R43, RZ, P2 ;  /* 0x000000ff2b8eb208 */ /* 0x004fce0001000000 */
[----:B------:R-:W2:Y:S08]  /*3640*/  @P5 LDC R233, c[0x0][0x29c] ;  /* 0x0000a700ffe95b82 */ /* 0x000eb00000000800 */
[----:B------:R-:W0:Y:S08]  /*3650*/  @P5 LDC R136, c[0x0][0x29c] ;  /* 0x0000a700ff885b82 */ /* 0x000e300000000800 */
[----:B------:R-:W0:Y:S08]  /*3660*/  @P5 LDC R140, c[0x0][0x29c] ;  /* 0x0000a700ff8c5b82 */ /* 0x000e300000000800 */
        /* <DEDUP_REMOVED lines=8> */
.L_x_4708:
[----:B------:R-:W-:Y:S05]  /*36f0*/  BSYNC B0 ;  /* 0x0000000000007941 */ /* 0x000fea0003800000 */
.L_x_4707:
        /* <DEDUP_REMOVED lines=8> */
.L_x_4710:
[----:B------:R-:W-:Y:S05]  /*3780*/  BSYNC B0 ;  /* 0x0000000000007941 */ /* 0x000fea0003800000 */
.L_x_4709:
        /* <DEDUP_REMOVED lines=15> */
.L_x_4712:
[----:B------:R-:W-:Y:S05]  /*3880*/  BSYNC B0 ;  /* 0x0000000000007941 */ /* 0x000fea0003800000 */
.L_x_4711:
        /* <DEDUP_REMOVED lines=8> */
.L_x_4714:
[----:B------:R-:W-:Y:S05]  /*3910*/  BSYNC B0 ;  /* 0x0000000000007941 */ /* 0x000fea0003800000 */
.L_x_4713:
        /* <DEDUP_REMOVED lines=8> */
.L_x_4716:
[----:B------:R-:W-:Y:S05]  /*39a0*/  BSYNC B0 ;  /* 0x0000000000007941 */ /* 0x000fea0003800000 */
.L_x_4715:
[----:B------:R-:W-:Y:S01]  /*39b0*/  @!P3 ISETP.NE.U32.AND P6, PT, R2, RZ, PT ;  /* 0x000000ff0200b20c */ /* 0x000fe20003fc5070 */
[----:B------:R-:W-:Y:S01]  /*39c0*/  @P5 FMUL.FTZ R169, R139, R230 ;  /* 0x000000e68ba95220 */ /* 0x000fe20000410000 */
[----:B0-----:R-:W-:Y:S01]  /*39d0*/  @P5 FMUL.FTZ R200, R142, R231 ;  /* 0x000000e78ec85220 */ /* 0x001fe20000410000 */
[----:B------:R-:W-:Y:S01]  /*39e0*/  @P5 PRMT R84, R143, 0x7610, R84 ;  /* 0x000076108f545816 */ /* 0x000fe20000000054 */
[----:B------:R-:W-:Y:S01]  /*39f0*/  BSSY B0, `(.L_x_4717) ;  /* 0x000000f000007945 */ /* 0x000fe20003800000 */
[C---:B------:R-:W-:Y:S01]  /*3a00*/  @!P3 ISETP.NE.AND.EX P6, PT, R0.reuse, RZ, PT, P6 ;  /* 0x000000ff0000b20c */ /* 0x040fe20003fc5360 */
[----:B------:R-:W-:Y:S01]  /*3a10*/  @P5 FMUL.FTZ R201, R141, R232 ;  /* 0x000000e88dc95220 */ /* 0x000fe20000410000 */
[----:B------:R-:W-:Y:S02]  /*3a20*/  @!P3 ISETP.NE.AND.EX P2, PT, R0, RZ, PT, P2 ;  /* 0x000000ff0000b20c */ /* 0x000fe40003f45320 */
[----:B------:R-:W-:Y:S02]  /*3a30*/  @P5 PRMT R84, R84, 0x5410, R168 ;  /* 0x0000541054545816 */ /* 0x000fe400000000a8 */
[----:B------:R-:W-:-:S02]  /*3a40*/  @P5 F2FP.BF16.F32.PACK_AB R143, RZ, R169 ;  /* 0x000000a9ff8f523e */ /* 0x000fc400000010ff */
        /* <DEDUP_REMOVED lines=9> */
.L_x_4718:
[----:B------:R-:W-:Y:S05]  /*3ae0*/  BSYNC B0 ;  /* 0x0000000000007941 */ /* 0x000fea0003800000 */
.L_x_4717:
[----:B------:R-:W-:Y:S01]  /*3af0*/  BSSY B0, `(.L_x_4719) ;  /* 0x000000a000007945 */ /* 0x000fe20003800000 */
[----:B--2---:R-:W-:Y:S01]  /*3b00*/  @P5 FMUL.FTZ R231, R230, R233 ;  /* 0x000000e9e6e75220 */ /* 0x004fe20000410000 */
        /* <DEDUP_REMOVED lines=8> */
.L_x_4720:
[----:B------:R-:W-:Y:S05]  /*3b90*/  BSYNC B0 ;  /* 0x0000000000007941 */ /* 0x000fea0003800000 */
.L_x_4719:
[----:B------:R-:W0:Y:S01]  /*3ba0*/  @P5 LDC.64 R168, c[0x0][0x2f8] ;  /* 0x0000be00ffa85b82 */ /* 0x000e220000000a00 */
[----:B------:R-:W-:Y:S01]  /*3bb0*/  @P5 FMUL.FTZ R136, R233, R136 ;  /* 0x00000088e9885220 */ /* 0x000fe20000410000 */
[----:B------:R-:W-:Y:S01]  /*3bc0*/  @P5 F2FP.BF16.F32.PACK_AB R201, RZ, R201 ;  /* 0x000000c9ffc9523e */ /* 0x000fe200000010ff */
[----:B------:R-:W-:Y:S01]  /*3bd0*/  BSSY B0, `(.L_x_4721) ;  /* 0x0000019000007945 */ /* 0x000fe20003800000 */
[----:B------:R-:W-:Y:S01]  /*3be0*/  @!P3 ISETP.NE.U32.AND P6, PT, R2, RZ, PT ;  /* 0x000000ff0200b20c */ /* 0x000fe20003fc5070 */
[----:B------:R-:W-:Y:S01]  /*3bf0*/  @P0 IMAD.WIDE.U32 R198, R197, 0x20, R198 ;  /* 0x00000020c5c60825 */ /* 0x000fe200078e00c6 */
[----:B------:R-:W-:Y:S02]  /*3c00*/  @P5 F2FP.BF16.F32.PACK_AB R136, RZ, R136 ;  /* 0x00000088ff88523e */ /* 0x000fe400000010ff */
[----:B------:R-:W-:Y:S02]  /*3c10*/  @P5 PRMT R85, R143, 0x7610, R85 ;  /* 0x000076108f555816 */ /* 0x000fe40000000055 */
[----:B------:R-:W-:-:S02]  /*3c20*/  @P5 F2FP.BF16.F32.PACK_AB R231, RZ, R231 ;  /* 0x000000e7ffe7523e */ /* 0x000fc400000010ff */
[----:B------:R-:W-:Y:S02]  /*3c30*/  @P5 PRMT R86, R201, 0x7610, R86 ;  /* 0x00007610c9565816 */ /* 0x000fe40000000056 */
[----:B------:R-:W-:Y:S02]  /*3c40*/  @P5 PRMT R87, R136, 0x7610, R87 ;  /* 0x0000761088575816 */ /* 0x000fe40000000057 */
[----:B------:R-:W-:Y:S02]  /*3c50*/  @!P3 ISETP.NE.AND.EX P6, PT, R0, RZ, PT, P6 ;  /* 0x000000ff0000b20c */ /* 0x000fe40003fc5360 */
[----:B------:R-:W-:Y:S02]  /*3c60*/  SEL R136, R137, R96, P1 ;  /* 0x0000006089887207 */ /* 0x000fe40000800000 */
[----:B------:R-:W-:Y:S02]  /*3c70*/  SEL R137, R138, R97, P1 ;  /* 0x000000618a897207 */ /* 0x000fe40000800000 */
[----:B------:R-:W-:-:S02]  /*3c80*/  @P5 PRMT R85, R85, 0x5410, R200 ;  /* 0x0000541055555816 */ /* 0x000fc400000000c8 */
[----:B------:R-:W-:Y:S02]  /*3c90*/  SEL R138, R139, R98, P1 ;  /* 0x000000628b8a7207 */ /* 0x000fe40000800000 */
[----:B------:R-:W-:Y:S02]  /*3ca0*/  @P5 PRMT R86, R86, 0x5410, R231 ;  /* 0x0000541056565816 */ /* 0x000fe400000000e7 */
[----:B------:R-:W-:Y:S02]  /*3cb0*/  @!P3 ISETP.NE.U32.AND P2, PT, R2, RZ, PT ;  /* 0x000000ff0200b20c */ /* 0x000fe40003f45070 */
[----:B------:R-:W-:Y:S02]  /*3cc0*/  @P5 IADD3 R201, R203, 0x100, RZ ;  /* 0x00000100cbc95810 */ /* 0x000fe40007ffe0ff */
        /* <DEDUP_REMOVED lines=9> */
.L_x_4722:
[----:B------:R-:W-:Y:S05]  /*3d60*/  BSYNC B0 ;  /* 0x0000000000007941 */ /* 0x000fea0003800000 */
.L_x_4721:
[----:B------:R-:W-:Y:S01]  /*3d70*/  @P5 FMUL.FTZ R197, R200, R140 ;  /* 0x0000008cc8c55220 */ /* 0x000fe20000410000 */
[----:B------:R-:W-:Y:S01]  /*3d80*/  SEL R140, R141, R124, P1 ;  /* 0x0000007c8d8c7207 */ /* 0x000fe20000800000 */
[----:B0-----:R-:W-:Y:S01]  /*3d90*/  @P5 IMAD.WIDE.U32 R168, R201, 0x10, R168 ;  /* 0x00000010c9a85825 */ /* 0x001fe200078e00a8 */
        /* <DEDUP_REMOVED lines=8> */
[----:B------:R-:W-:Y:S01]  /*3e20*/  @!P3 ISETP.NE.AND.EX P6, PT, R0, RZ, PT, P2 ;  /* 0x000000ff0000b20c */ /* 0x000fe20003fc5320 */
[----:B------:R2:W-:Y:S01]  /*3e30*/  @P0 STG.E.128 desc[UR4][R198.64+0x10], R140 ;  /* 0x0000108cc6000986 */ /* 0x0005e2000c101d04 */
[----:B------:R-:W3:Y:S01]  /*3e40*/  @P5 LDC R200, c[0x0][0x29c] ;  /* 0x0000a700ffc85b82 */ /* 0x000ee20000000800 */
[----:B------:R-:W-:Y:S02]  /*3e50*/  @!P3 ISETP.NE.U32.AND P2, PT, R2, RZ, PT ;  /* 0x000000ff0200b20c */ /* 0x000fe40003f45070 */
[----:B------:R4:W-:Y:S01]  /*3e60*/  @P5 STG.E.128 desc[UR4][R168.64], R84 ;  /* 0x00000054a8005986 */ /* 0x0009e2000c101d04 */
[----:B------:R-:W-:Y:S02]  /*3e70*/  @!P3 FSEL R197, R32, RZ, P6 ;  /* 0x000000ff20c5b208 */ /* 0x000fe40003000000 */
[----:B------:R-:W-:Y:S02]  /*3e80*/  @!P3 ISETP.NE.U32.AND P6, PT, R2, RZ, PT ;  /* 0x000000ff0200b20c */ /* 0x000fe40003fc5070 */
[----:B------:R-:W1:Y:S01]  /*3e90*/  @P5 LDC R230, c[0x0][0x29c] ;  /* 0x0000a700ffe65b82 */ /* 0x000e620000000800 */
[----:B------:R-:W-:-:S02]  /*3ea0*/  @!P3 ISETP.NE.AND.EX P2, PT, R0, RZ, PT, P2 ;  /* 0x000000ff0000b20c */ /* 0x000fc40003f45320 */
[----:B------:R-:W-:Y:S02]  /*3eb0*/  @!P3 ISETP.NE.AND.EX P6, PT, R0, RZ, PT, P6 ;  /* 0x000000ff0000b20c */ /* 0x000fe40003fc5360 */
[----:B0-----:R-:W-:Y:S02]  /*3ec0*/  @!P3 FSEL R136, R33, RZ, P2 ;  /* 0x000000ff2188b208 */ /* 0x001fe40001000000 */
[----:B------:R-:W-:Y:S01]  /*3ed0*/  @!P3 ISETP.NE.U32.AND P2, PT, R2, RZ, PT ;  /* 0x000000ff0200b20c */ /* 0x000fe20003f45070 */
[----:B------:R-:W0:Y:S01]  /*3ee0*/  @P5 LDC R231, c[0x0][0x29c] ;  /* 0x0000a700ffe75b82 */ /* 0x000e220000000800 */
[----:B------:R-:W-:Y:S02]  /*3ef0*/  @!P3 FSEL R137, R34, RZ, P6 ;  /* 0x000000ff2289b208 */ /* 0x000fe40003000000 */
[----:B------:R-:W-:Y:S02]  /*3f00*/  @!P3 ISETP.NE.U32.AND P6, PT, R2, RZ, PT ;  /* 0x000000ff0200b20c */ /* 0x000fe40003fc5070 */
[----:B------:R-:W-:-:S02]  /*3f10*/  @!P3 ISETP.NE.AND.EX P2, PT, R0, RZ, PT, P2 ;  /* 0x000000ff0000b20c */ /* 0x000fc40003f45320 */
[----:B------:R-:W-:Y:S01]  /*3f20*/  @!P3 ISETP.NE.AND.EX P6, PT, R0, RZ, PT, P6 ;  /* 0x000000ff0000b20c */ /* 0x000fe20003fc5360 */
[----:B--2---:R-:W2:Y:S01]  /*3f30*/  @P5 LDC R198, c[0x0][0x29c] ;  /* 0x0000a700ffc65b82 */ /* 0x004ea20000000800 */
[----:B------:R-:W-:Y:S02]  /*3f40*/  @!P3 FSEL R138, R35, RZ, P2 ;  /* 0x000000ff238ab208 */ /* 0x000fe40001000000 */
[----:B------:R-:W-:Y:S02]  /*3f50*/  @!P3 ISETP.NE.U32.AND P2, PT, R2, RZ, PT ;  /* 0x000000ff0200b20c */ /* 0x000fe40003f45070 */
[----:B------:R-:W-:-:S03]  /*3f60*/  @!P3 FSEL R139, R28, RZ, P6 ;  /* 0x000000ff1c8bb208 */ /* 0x000fc60003000000 */
[----:B------:R-:W0:Y:S08]  /*3f70*/  @P5 LDC R199, c[0x0][0x29c] ;  /* 0x0000a700ffc75b82 */ /* 0x000e300000000800 */
[----:B------:R-:W0:Y:S01]  /*3f80*/  @P5 LDC R232, c[0x0][0x29c] ;  /* 0x0000a700ffe85b82 */ /* 0x000e220000000800 */
[----:B----4-:R-:W-:Y:S05]  /*3f90*/  @!P3 BRA `(.L_x_4724) ;  /* 0x000000000018b947 */ /* 0x010fea0003800000 */
[----:B------:R-:W-:Y:S01]  /*3fa0*/  ISETP.NE.U32.AND P6, PT, R2, RZ, PT ;  /* 0x000000ff0200720c */ /* 0x000fe20003fc5070 */
[----:B------:R-:W-:-:S03]  /*3fb0*/  FFMA.FTZ R141, R167, R229, R202 ;  /* 0x000000e5a78d7223 */ /* 0x000fc600000100ca */
[----:B------:R-:W-:Y:S01]  /*3fc0*/  ISETP.NE.AND.EX P6, PT, R0, RZ, PT, P6 ;  /* 0x000000ff0000720c */ /* 0x000fe20003fc5360 */
[----:B------:R-:W-:-:S04]  /*3fd0*/  FADD.FTZ R140, R220, -R141 ;  /* 0x8000008ddc8c7221 */ /* 0x000fc80000010000 */
[----:B------:R-:W-:-:S08]  /*3fe0*/  FMUL.FTZ R197, R5, R140 ;  /* 0x0000008c05c57220 */ /* 0x000fd00000410000 */
[----:B------:R-:W-:-:S07]  /*3ff0*/  @P6 FADD.FTZ R197, R32, R197 ;  /* 0x000000c520c56221 */ /* 0x000fce0000010000 */
.L_x_4724:
[----:B------:R-:W-:Y:S05]  /*4000*/  BSYNC B0 ;  /* 0x0000000000007941 */ /* 0x000fea0003800000 */
.L_x_4723:
[----:B------:R-:W-:Y:S01]  /*4010*/  BSSY B0, `(.L_x_4725) ;  /* 0x0000009000007945 */ /* 0x000fe20003800000 */
[----:B---3--:R-:W-:-:S03]  /*4020*/  @P5 FMUL.FTZ R140, R197, R200 ;  /* 0x000000c8c58c5220 */ /* 0x008fc60000410000 */
[----:B------:R-:W-:Y:S05]  /*4030*/  @!P3 BRA `(.L_x_4726) ;  /* 0x000000000018b947 */ /* 0x000fea0003800000 */
[----:B------:R-:W-:Y:S01]  /*4040*/  ISETP.NE.U32.AND P6, PT, R2, RZ, PT ;  /* 0x000000ff0200720c */ /* 0x000fe20003fc5070 */
[----:B------:R-:W-:-:S03]  /*4050*/  FFMA.FTZ R136, R170, R229, R202 ;  /* 0x000000e5aa887223 */ /* 0x000fc600000100ca */
[----:B------:R-:W-:Y:S01]  /*4060*/  ISETP.NE.AND.EX P6, PT, R0, RZ, PT, P6 ;  /* 0x000000ff0000720c */ /* 0x000fe20003fc5360 */
[----:B------:R-:W-:-:S04]  /*4070*/  FADD.FTZ R136, R221, -R136 ;  /* 0x80000088dd887221 */ /* 0x000fc80000010000 */
[----:B------:R-:W-:-:S08]  /*4080*/  FMUL.FTZ R136, R5, R136 ;  /* 0x0000008805887220 */ /* 0x000fd00000410000 */
[----:B------:R-:W-:-:S07]  /*4090*/  @P6 FADD.FTZ R136, R33, R136 ;  /* 0x0000008821886221 */ /* 0x000fce0000010000 */
.L_x_4726:
[----:B------:R-:W-:Y:S05]  /*40a0*/  BSYNC B0 ;  /* 0x0000000000007941 */ /* 0x000fea0003800000 */
.L_x_4725:
[----:B------:R-:W-:Y:S01]  /*40b0*/  BSSY B0, `(.L_x_4727) ;  /* 0x0000009000007945 */ /* 0x000fe20003800000 */
[----:B-1----:R-:W-:-:S03]  /*40c0*/  @P5 FMUL.FTZ R141, R136, R201 ;  /* 0x000000c9888d5220 */ /* 0x002fc60000410000 */
[----:B------:R-:W-:Y:S05]  /*40d0*/  @!P3 BRA `(.L_x_4728) ;  /* 0x000000000018b947 */ /* 0x000fea0003800000 */
[----:B------:R-:W-:Y:S01]  /*40e0*/  ISETP.NE.U32.AND P6, PT, R2, RZ, PT ;  /* 0x000000ff0200720c */ /* 0x000fe20003fc5070 */
[----:B------:R-:W-:-:S03]  /*40f0*/  FFMA.FTZ R137, R171, R229, R202 ;  /* 0x000000e5ab897223 */ /* 0x000fc600000100ca */
[----:B------:R-:W-:Y:S01]  /*4100*/  ISETP.NE.AND.EX P6, PT, R0, RZ, PT, P6 ;  /* 0x000000ff0000720c */ /* 0x000fe20003fc5360 */
[----:B------:R-:W-:-:S04]  /*4110*/  FADD.FTZ R142, R222, -R137 ;  /* 0x80000089de8e7221 */ /* 0x000fc80000010000 */
[----:B------:R-:W-:-:S08]  /*4120*/  FMUL.FTZ R137, R5, R142 ;  /* 0x0000008e05897220 */ /* 0x000fd00000410000 */
[----:B------:R-:W-:-:S07]  /*4130*/  @P6 FADD.FTZ R137, R34, R137 ;  /* 0x0000008922896221 */ /* 0x000fce0000010000 */
.L_x_4728:
[----:B------:R-:W-:Y:S05]  /*4140*/  BSYNC B0 ;  /* 0x0000000000007941 */ /* 0x000fea0003800000 */
.L_x_4727:
        /* <DEDUP_REMOVED lines=8> */
.L_x_4730:
[----:B------:R-:W-:Y:S05]  /*41d0*/  BSYNC B0 ;  /* 0x0000000000007941 */ /* 0x000fea0003800000 */
.L_x_4729:
        /* <DEDUP_REMOVED lines=8> */
.L_x_4732:
[----:B------:R-:W-:Y:S05]  /*4260*/  BSYNC B0 ;  /* 0x0000000000007941 */ /* 0x000fea0003800000 */
.L_x_4731:
[----:B------:R-:W-:Y:S01]  /*4270*/  @!P3 ISETP.NE.U32.AND P6, PT, R2, RZ, PT ;  /* 0x000000ff0200b20c */ /* 0x000fe20003fc5070 */
[----:B------:R-:W-:Y:S01]  /*4280*/  BSSY B0, `(.L_x_4733) ;  /* 0x0000010000007945 */ /* 0x000fe20003800000 */
[----:B--2---:R-:W-:Y:S01]  /*4290*/  @P5 FMUL.FTZ R168, R139, R198 ;  /* 0x000000c68ba85220 */ /* 0x004fe20000410000 */
[C---:B------:R-:W-:Y:S01]  /*42a0*/  @!P3 ISETP.NE.AND.EX P2, PT, R0.reuse, RZ, PT, P2 ;  /* 0x000000ff0000b20c */ /* 0x040fe20003f45320 */
[----:B------:R-:W-:Y:S01]  /*42b0*/  @P5 FMUL.FTZ R142, R137, R230 ;  /* 0x000000e6898e5220 */ /* 0x000fe20000410000 */
[----:B------:R-:W-:Y:S01]  /*42c0*/  @!P3 ISETP.NE.AND.EX P6, PT, R0, RZ, PT, P6 ;  /* 0x000000ff0000b20c */ /* 0x000fe20003fc5360 */
[----:B0-----:R-:W-:Y:S01]  /*42d0*/  @P5 FMUL.FTZ R143, R138, R231 ;  /* 0x000000e78a8f5220 */ /* 0x001fe20000410000 */
        /* <DEDUP_REMOVED lines=10> */
.L_x_4734:
[----:B------:R-:W-:Y:S05]  /*4380*/  BSYNC B0 ;  /* 0x0000000000007941 */ /* 0x000fea0003800000 */
.L_x_4733:
        /* <DEDUP_REMOVED lines=10> */
.L_x_4736:
[----:B------:R-:W-:Y:S05]  /*4430*/  BSYNC B0 ;  /* 0x0000000000007941 */ /* 0x000fea0003800000 */
.L_x_4735:
[----:B------:R-:W-:Y:S01]  /*4440*/  @P5 FMUL.FTZ R200, R199, R232 ;  /* 0x000000e8c7c85220 */ /* 0x000fe20000410000 */
[----:B------:R-:W-:Y:S01]  /*4450*/  @P5 F2FP.BF16.F32.PACK_AB R142, RZ, R142 ;  /* 0x0000008eff8e523e */ /* 0x000fe200000010ff */
[----:B------:R-:W-:Y:S01]  /*4460*/  BSSY B0, `(.L_x_4737) ;  /* 0x000001d000007945 */ /* 0x000fe20003800000 */
[----:B------:R-:W-:Y:S02]  /*4470*/  @P5 F2FP.BF16.F32.PACK_AB R168, RZ, R168 ;  /* 0x000000a8ffa8523e */ /* 0x000fe400000010ff */
[----:B------:R-:W-:Y:S02]  /*4480*/  @!P3 ISETP.NE.U32.AND P2, PT, R2, RZ, PT ;  /* 0x000000ff0200b20c */ /* 0x000fe40003f45070 */
[----:B------:R-:W-:Y:S02]  /*4490*/  @P5 F2FP.BF16.F32.PACK_AB R143, RZ, R143 ;  /* 0x0000008fff8f523e */ /* 0x000fe400000010ff */
[----:B------:R-:W-:Y:S02]  /*44a0*/  @P5 F2FP.BF16.F32.PACK_AB R169, RZ, R169 ;  /* 0x000000a9ffa9523e */ /* 0x000fe400000010ff */
[----:B------:R-:W-:-:S02]  /*44b0*/  @P5 F2FP.BF16.F32.PACK_AB R200, RZ, R200 ;  /* 0x000000c8ffc8523e */ /* 0x000fc400000010ff */
[----:B------:R-:W-:Y:S02]  /*44c0*/  @!P3 ISETP.NE.AND.EX P2, PT, R0, RZ, PT, P2 ;  /* 0x000000ff0000b20c */ /* 0x000fe40003f45320 */
[----:B------:R-:W-:Y:S02]  /*44d0*/  @P5 PRMT R84, R140, 0x7610, R84 ;  /* 0x000076108c545816 */ /* 0x000fe40000000054 */
[----:B------:R-:W-:Y:S02]  /*44e0*/  @P5 PRMT R85, R142, 0x7610, R85 ;  /* 0x000076108e555816 */ /* 0x000fe40000000055 */
[----:B------:R-:W-:Y:S02]  /*44f0*/  @P5 PRMT R86, R168, 0x7610, R86 ;  /* 0x00007610a8565816 */ /* 0x000fe40000000056 */
[----:B------:R-:W-:Y:S02]  /*4500*/  SEL R96, R197, R96, P1 ;  /* 0x00000060c5607207 */ /* 0x000fe40000800000 */
[----:B------:R-:W-:-:S02]  /*4510*/  SEL R97, R136, R97, P1 ;  /* 0x0000006188617207 */ /* 0x000fc40000800000 */
[----:B------:R-:W-:Y:S02]  /*4520*/  SEL R98, R137, R98, P1 ;  /* 0x0000006289627207 */ /* 0x000fe40000800000 */
[----:B------:R-:W-:Y:S02]  /*4530*/  SEL R99, R138, R99, P1 ;  /* 0x000000638a637207 */ /* 0x000fe40000800000 */
[----:B------:R-:W-:Y:S02]  /*4540*/  SEL R124, R139, R124, P1 ;  /* 0x0000007c8b7c7207 */ /* 0x000fe40000800000 */
[----:B------:R-:W-:Y:S02]  /*4550*/  SEL R125, R198, R125, P1 ;  /* 0x0000007dc67d7207 */ /* 0x000fe40000800000 */
[----:B------:R-:W-:Y:S02]  /*4560*/  SEL R126, R199, R126, P1 ;  /* 0x0000007ec77e7207 */ /* 0x000fe40000800000 */
[----:B------:R-:W-:-:S02]  /*4570*/  @P5 PRMT R84, R84, 0x5410, R141 ;  /* 0x0000541054545816 */ /* 0x000fc4000000008d */
[----:B------:R-:W-:Y:S02]  /*4580*/  @P5 PRMT R85, R85, 0x5410, R143 ;  /* 0x0000541055555816 */ /* 0x000fe4000000008f */
[----:B------:R-:W-:Y:S02]  /*4590*/  @!P3 FSEL R140, R31, RZ, P2 ;  /* 0x000000ff1f8cb208 */ /* 0x000fe40001000000 */
[----:B------:R-:W-:Y:S02]  /*45a0*/  @P5 PRMT R86, R86, 0x5410, R169 ;  /* 0x0000541056565816 */ /* 0x000fe400000000a9 */
[----:B------:R-:W-:Y:S01]  /*45b0*/  @P5 PRMT R87, R200, 0x7610, R87 ;  /* 0x00007610c8575816 */ /* 0x000fe20000000057 */
[----:B------:R-:W-:Y:S06]  /*45c0*/  @!P3 BRA `(.L_x_4738) ;  /* 0x000000000018b947 */ /* 0x000fec0003800000 */
[----:B------:R-:W-:Y:S01]  /*45d0*/  ISETP.NE.U32.AND P2, PT, R2, RZ, PT ;  /* 0x000000ff0200720c */ /* 0x000fe20003f45070 */
[----:B------:R-:W-:-:S03]  /*45e0*/  FFMA.FTZ R202, R228, R229, R202 ;  /* 0x000000e5e4ca7223 */ /* 0x000fc600000100ca */
[----:B------:R-:W-:Y:S01]  /*45f0*/  ISETP.NE.AND.EX P2, PT, R0, RZ, PT, P2 ;  /* 0x000000ff0000720c */ /* 0x000fe20003f45320 */
[----:B------:R-:W-:-:S04]  /*4600*/  FADD.FTZ R202, R227, -R202 ;  /* 0x800000cae3ca7221 */ /* 0x000fc80000010000 */
[----:B------:R-:W-:-:S08]  /*4610*/  FMUL.FTZ R140, R5, R202 ;  /* 0x000000ca058c7220 */ /* 0x000fd00000410000 */
[----:B------:R-:W-:-:S07]  /*4620*/  @P2 FADD.FTZ R140, R31, R140 ;  /* 0x0000008c1f8c2221 */ /* 0x000fce0000010000 */
.L_x_4738:
[----:B------:R-:W-:Y:S05]  /*4630*/  BSYNC B0 ;  /* 0x0000000000007941 */ /* 0x000fea0003800000 */
.L_x_4737:
[----:B------:R-:W0:Y:S01]  /*4640*/  @P5 LDC R5, c[0x0][0x29c] ;  /* 0x0000a700ff055b82 */ /* 0x000e220000000800 */
[----:B------:R-:W-:Y:S01]  /*4650*/  @P5 IADD3 R203, R203, 0x180, RZ ;  /* 0x00000180cbcb5810 */ /* 0x000fe20007ffe0ff */
[----:B------:R-:W-:Y:S01]  /*4660*/  VIADD R195, R195, UR12 ;  /* 0x0000000cc3c37c36 */ /* 0x000fe20008000000 */
[----:B------:R-:W-:-:S05]  /*4670*/  SEL R127, R140, R127, P1 ;  /* 0x0000007f8c7f7207 */ /* 0x000fca0000800000 */
[----:B------:R-:W1:Y:S08]  /*4680*/  @P0 LDC.64 R138, c[0x0][0x308] ;  /* 0x0000c200ff8a0b82 */ /* 0x000e700000000a00 */
[----:B------:R-:W2:Y:S01]  /*4690*/  @P5 LDC.64 R136, c[0x0][0x2f8] ;  /* 0x0000be00ff885b82 */ /* 0x000ea20000000a00 */
[----:B0-----:R-:W-:-:S05]  /*46a0*/  @P5 FMUL.FTZ R0, R140, R5 ;  /* 0x000000058c005220 */ /* 0x001fca0000410000 */
[----:B------:R-:W-:Y:S01]  /*46b0*/  @P5 F2FP.BF16.F32.PACK_AB R0, RZ, R0 ;  /* 0x00000000ff00523e */ /* 0x000fe200000010ff */
[----:B-1----:R-:W-:-:S03]  /*46c0*/  @P0 IMAD.WIDE.U32 R138, R4, 0x20, R138 ;  /* 0x00000020048a0825 */ /* 0x002fc600078e008a */
[----:B------:R-:W-:Y:S02]  /*46d0*/  @P5 PRMT R87, R87, 0x5410, R0 ;  /* 0x0000541057575816 */ /* 0x000fe40000000000 */
[----:B------:R0:W-:Y:S01]  /*46e0*/  @P0 STG.E.128 desc[UR4][R138.64], R96 ;  /* 0x000000608a000986 */ /* 0x0001e2000c101d04 */
[----:B--2---:R-:W-:-:S03]  /*46f0*/  @P5 IMAD.WIDE.U32 R136, R203, 0x10, R136 ;  /* 0x00000010cb885825 */ /* 0x004fc600078e0088 */
[----:B------:R0:W-:Y:S01]  /*4700*/  @P0 STG.E.128 desc[UR4][R138.64+0x10], R124 ;  /* 0x0000107c8a000986 */ /* 0x0001e2000c101d04 */
[----:B------:R-:W-:Y:S02]  /*4710*/  ISETP.GE.AND P0, PT, R195, UR13, PT ;  /* 0x0000000dc3007c0c */ /* 0x000fe4000bf06270 */
[----:B------:R-:W-:Y:S01]  /*4720*/  SEL R203, RZ, 0x1, P4 ;  /* 0x00000001ffcb7807 */ /* 0x000fe20002000000 */
[----:B------:R0:W-:Y:S10]  /*4730*/  @P5 STG.E.128 desc[UR4][R136.64], R84 ;  /* 0x0000005488005986 */ /* 0x0001f4000c101d04 */
[----:B------:R-:W-:Y:S05]  /*4740*/  @!P0 BRA `(.L_x_4739) ;  /* 0xffffffc0004c8947 */ /* 0x000fea000383ffff */
.L_x_4670:
        /* <DEDUP_REMOVED lines=27> */
.L_x_4674:
[----:B0-----:R-:W-:Y:S01]  /*4900*/  HFMA2.MMA R230, -RZ, RZ, 0, 9.5367431640625e-07 ;  /* 0x00000010ffe67435 */ /* 0x001fe200000001ff */
[----:B------:R-:W-:Y:S01]  /*4910*/  MOV R231, R138 ;  /* 0x0000008a00e77202 */ /* 0x000fe20000000f00 */
[----:B------:R-:W-:Y:S01]  /*4920*/  IMAD.MOV.U32 R168, RZ, RZ, -0x1 ;  /* 0xffffffffffa87424 */ /* 0x000fe200078e00ff */
[----:B------:R-:W-:-:S08]  /*4930*/  MOV R233, 0x1f ;  /* 0x0000001f00e97802 */ /* 0x000fd00000000f00 */
[----:B-----5:R-:W-:Y:S05]  /*4940*/  WARPSYNC.COLLECTIVE R168, `(.L_x_4740) ;  /* 0x00000000a8087348 */ /* 0x020fea0003c00000 */
[----:B------:R0:W1:Y:S02]  /*4950*/  SHFL.DOWN P1, R229, R231, R230, R233 ;  /* 0x080000e6e7e57389 */ /* 0x00006400000200e9 */
[----:B01---5:R-:W-:Y:S01]  /*4960*/  ENDCOLLECTIVE ;  /* 0x000000000000791b */ /* 0x023fe20003800000 */
.L_x_4740:
[----:B------:R-:W-:Y:S02]  /*4970*/  MOV R231, R136 ;  /* 0x0000008800e77202 */ /* 0x000fe40000000f00 */
[----:B------:R-:W-:-:S07]  /*4980*/  MOV R141, R229 ;  /* 0x000000e5008d7202 */ /* 0x000fce0000000f00 */
[----:B------:R-:W-:Y:S05]  /*4990*/  WARPSYNC.COLLECTIVE R168, `(.L_x_4741) ;  /* 0x00000000a8087348 */ /* 0x000fea0003c00000 */
[----:B------:R0:W1:Y:S02]  /*49a0*/  SHFL.DOWN P1, R229, R231, R230, R233 ;  /* 0x080000e6e7e57389 */ /* 0x00006400000200e9 */
[----:B01----:R-:W-:Y:S01]  /*49b0*/  ENDCOLLECTIVE ;  /* 0x000000000000791b */ /* 0x003fe20003800000 */
.L_x_4741:
[----:B------:R-:W-:Y:S01]  /*49c0*/  FADD.FTZ R141, R141, R138 ;  /* 0x0000008a8d8d7221 */ /* 0x000fe20000010000 */
[----:B------:R-:W-:-:S03]  /*49d0*/  HFMA2.MMA R230, -RZ, RZ, 0, 4.76837158203125e-07 ;  /* 0x00000008ffe67435 */ /* 0x000fc600000001ff */
[----:B------:R-:W-:Y:S01]  /*49e0*/  IMAD.MOV.U32 R231, RZ, RZ, R141 ;  /* 0x000000ffffe77224 */ /* 0x000fe200078e008d */
[----:B------:R-:W-:-:S07]  /*49f0*/  MOV R143, R229 ;  /* 0x000000e5008f7202 */ /* 0x000fce0000000f00 */
[----:B------:R-:W-:Y:S05]  /*4a00*/  WARPSYNC.COLLECTIVE R168, `(.L_x_4742) ;  /* 0x00000000a8087348 */ /* 0x000fea0003c00000 */
[----:B------:R0:W1:Y:S02]  /*4a10*/  SHFL.DOWN P1, R229, R231, R230, R233 ;  /* 0x080000e6e7e57389 */ /* 0x00006400000200e9 */
[----:B01----:R-:W-:Y:S01]  /*4a20*/  ENDCOLLECTIVE ;  /* 0x000000000000791b */ /* 0x003fe20003800000 */
.L_x_4742:
[----:B------:R-:W-:-:S05]  /*4a30*/  FADD.FTZ R143, R143, R136 ;  /* 0x000000888f8f7221 */ /* 0x000fca0000010000 */
[----:B------:R-:W-:Y:S02]  /*4a40*/  MOV R231, R143 ;  /* 0x0000008f00e77202 */ /* 0x000fe40000000f00 */
[----:B------:R-:W-:-:S07]  /*4a50*/  MOV R140, R229 ;  /* 0x000000e5008c7202 */ /* 0x000fce0000000f00 */
[----:B------:R-:W-:Y:S05]  /*4a60*/  WARPSYNC.COLLECTIVE R168, `(.L_x_4743) ;  /* 0x00000000a8087348 */ /* 0x000fea0003c00000 */
[----:B------:R0:W1:Y:S02]  /*4a70*/  SHFL.DOWN P1, R229, R231, R230, R233 ;  /* 0x080000e6e7e57389 */ /* 0x00006400000200e9 */
[----:B01----:R-:W-:Y:S01]  /*4a80*/  ENDCOLLECTIVE ;  /* 0x000000000000791b */ /* 0x003fe20003800000 */
.L_x_4743:
[----:B------:R-:W-:Y:S01]  /*4a90*/  FADD.FTZ R140, R141, R140 ;  /* 0x0000008c8d8c7221 */ /* 0x000fe20000010000 */
[----:B------:R-:W-:-:S04]  /*4aa0*/  HFMA2.MMA R230, -RZ, RZ, 0, 2.384185791015625e-07 ;  /* 0x00000004ffe67435 */ /* 0x000fc800000001ff */
[----:B------:R-:W-:Y:S01]  /*4ab0*/  MOV R231, R140 ;  /* 0x0000008c00e77202 */ /* 0x000fe20000000f00 */
[----:B------:R-:W-:-:S07]  /*4ac0*/  IMAD.MOV.U32 R142, RZ, RZ, R229 ;  /* 0x000000ffff8e7224 */ /* 0x000fce00078e00e5 */
[----:B------:R-:W-:Y:S05]  /*4ad0*/  WARPSYNC.COLLECTIVE R168, `(.L_x_4744) ;  /* 0x00000000a8087348 */ /* 0x000fea0003c00000 */
[----:B------:R0:W1:Y:S02]  /*4ae0*/  SHFL.DOWN P1, R229, R231, R230, R233 ;  /* 0x080000e6e7e57389 */ /* 0x00006400000200e9 */
[----:B01----:R-:W-:Y:S01]  /*4af0*/  ENDCOLLECTIVE ;  /* 0x000000000000791b */ /* 0x003fe20003800000 */
.L_x_4744:
[----:B------:R-:W-:-:S04]  /*4b00*/  FADD.FTZ R142, R143, R142 ;  /* 0x0000008e8f8e7221 */ /* 0x000fc80000010000 */
[----:B------:R-:W-:Y:S01]  /*4b10*/  IMAD.MOV.U32 R231, RZ, RZ, R142 ;  /* 0x000000ffffe77224 */ /* 0x000fe200078e008e */
[----:B------:R-:W-:-:S07]  /*4b20*/  MOV R169, R229 ;  /* 0x000000e500a97202 */ /* 0x000fce0000000f00 */
[----:B------:R-:W-:Y:S05]  /*4b30*/  WARPSYNC.COLLECTIVE R168, `(.L_x_4745) ;  /* 0x00000000a8087348 */ /* 0x000fea0003c00000 */
[----:B------:R0:W1:Y:S02]  /*4b40*/  SHFL.DOWN P1, R229, R231, R230, R233 ;  /* 0x080000e6e7e57389 */ /* 0x00006400000200e9 */
[----:B01----:R-:W-:Y:S01]  /*4b50*/  ENDCOLLECTIVE ;  /* 0x000000000000791b */ /* 0x003fe20003800000 */
.L_x_4745:
[----:B------:R-:W-:Y:S01]  /*4b60*/  FADD.FTZ R169, R140, R169 ;  /* 0x000000a98ca97221 */ /* 0x000fe20000010000 */
[----:B------:R-:W-:-:S04]  /*4b70*/  HFMA2.MMA R230, -RZ, RZ, 0, 1.1920928955078125e-07 ;  /* 0x00000002ffe67435 */ /* 0x000fc800000001ff */
[----:B------:R-:W-:Y:S02]  /*4b80*/  MOV R231, R169 ;  /* 0x000000a900e77202 */ /* 0x000fe40000000f00 */
[----:B------:R-:W-:-:S07]  /*4b90*/  MOV R203, R229 ;  /* 0x000000e500cb7202 */ /* 0x000fce0000000f00 */
[----:B------:R-:W-:Y:S05]  /*4ba0*/  WARPSYNC.COLLECTIVE R168, `(.L_x_4746) ;  /* 0x00000000a8087348 */ /* 0x000fea0003c00000 */
[----:B------:R0:W1:Y:S02]  /*4bb0*/  SHFL.DOWN P1, R229, R231, R230, R233 ;  /* 0x080000e6e7e57389 */ /* 0x00006400000200e9 */
[----:B01----:R-:W-:Y:S01]  /*4bc0*/  ENDCOLLECTIVE ;  /* 0x000000000000791b */ /* 0x003fe20003800000 */
.L_x_4746:
[----:B------:R-:W-:-:S05]  /*4bd0*/  FADD.FTZ R203, R142, R203 ;  /* 0x000000cb8ecb7221 */ /* 0x000fca0000010000 */
[----:B------:R-:W-:Y:S01]  /*4be0*/  MOV R231, R203 ;  /* 0x000000cb00e77202 */ /* 0x000fe20000000f00 */
[----:B------:R-:W-:-:S07]  /*4bf0*/  IMAD.MOV.U32 R136, RZ, RZ, R229 ;  /* 0x000000ffff887224 */ /* 0x000fce00078e00e5 */
[----:B------:R-:W-:Y:S05]  /*4c00*/  WARPSYNC.COLLECTIVE R168, `(.L_x_4747) ;  /* 0x00000000a8087348 */ /* 0x000fea0003c00000 */
[----:B------:R0:W1:Y:S02]  /*4c10*/  SHFL.DOWN P1, R229, R231, R230, R233 ;  /* 0x080000e6e7e57389 */ /* 0x00006400000200e9 */
[----:B01----:R-:W-:Y:S01]  /*4c20*/  ENDCOLLECTIVE ;  /* 0x000000000000791b */ /* 0x003fe20003800000 */
.L_x_4747:
[----:B------:R-:W-:-:S05]  /*4c30*/  FADD.FTZ R136, R169, R136 ;  /* 0x00000088a9887221 */ /* 0x000fca0000010000 */
[----:B------:R-:W-:Y:S01]  /*4c40*/  MOV R231, R136 ;  /* 0x0000008800e77202 */ /* 0x000fe20000000f00 */
[----:B------:R-:W-:Y:S01]  /*4c50*/  IMAD.MOV.U32 R230, RZ, RZ, 0x1 ;  /* 0x00000001ffe67424 */ /* 0x000fe200078e00ff */
[----:B------:R-:W-:-:S07]  /*4c60*/  MOV R138, R229 ;  /* 0x000000e5008a7202 */ /* 0x000fce0000000f00 */
[----:B------:R-:W-:Y:S05]  /*4c70*/  WARPSYNC.COLLECTIVE R168, `(.L_x_4748) ;  /* 0x00000000a8087348 */ /* 0x000fea0003c00000 */
[----:B------:R0:W1:Y:S02]  /*4c80*/  SHFL.DOWN P1, R229, R231, R230, R233 ;  /* 0x080000e6e7e57389 */ /* 0x00006400000200e9 */
[----:B01----:R-:W-:Y:S01]  /*4c90*/  ENDCOLLECTIVE ;  /* 0x000000000000791b */ /* 0x003fe20003800000 */
.L_x_4748:
[----:B------:R-:W-:-:S05]  /*4ca0*/  FADD.FTZ R138, R203, R138 ;  /* 0x0000008acb8a7221 */ /* 0x000fca0000010000 */
[----:B------:R-:W-:Y:S02]  /*4cb0*/  MOV R231, R138 ;  /* 0x0000008a00e77202 */ /* 0x000fe40000000f00 */
[----:B------:R-:W-:-:S07]  /*4cc0*/  MOV R141, R229 ;  /* 0x000000e5008d7202 */ /* 0x000fce0000000f00 */
[----:B------:R-:W-:Y:S05]  /*4cd0*/  WARPSYNC.COLLECTIVE R168, `(.L_x_4749) ;  /* 0x00000000a8087348 */ /* 0x000fea0003c00000 */
[----:B------:R0:W1:Y:S02]  /*4ce0*/  SHFL.DOWN P1, R229, R231, R230, R233 ;  /* 0x080000e6e7e57389 */ /* 0x00006400000200e9 */
[----:B01----:R-:W-:Y:S01]  /*4cf0*/  ENDCOLLECTIVE ;  /* 0x000000000000791b */ /* 0x003fe20003800000 */
.L_x_4749:
[----:B------:R-:W-:Y:S01]  /*4d00*/  MOV R143, R229 ;  /* 0x000000e5008f7202 */ /* 0x000fe20000000f00 */
[----:B------:R-:W-:Y:S06]  /*4d10*/  BRA `(.L_x_4750) ;  /* 0xffffffd000ec7947 */ /* 0x000fec000383ffff */
.L_x_4751:
        /* <DEDUP_REMOVED lines=14> */
.L_x_13923:


//--------------------- .text._ZN10layer_norm13ln_bwd_kernelINS_13Kernel_traitsI13__nv_bfloat16S2_fS2_fjLj4096ELj1ELj1ELj4ELj16ENS_18Kernel_traits_baseILj4096ES2_S2_fS2_fjLj128EEEEELb0ELb1ELb0ELb0EEEvNS_9BwdParamsE --------------------------
	.section	.text._ZN10layer_norm13ln_bwd_kernelINS_13Kernel_traitsI13__nv_bfloat16S2_fS2_fjLj4096ELj1ELj1ELj4ELj16ENS_18Kernel_traits_baseILj4096ES2_S2_fS2_fjLj128EEEEELb0ELb1ELb0ELb0EEEvNS_9BwdParamsE,"ax",@progbits
	.align	128
        .global         _ZN10layer_norm13ln_bwd_kernelINS_13Kernel_traitsI13__nv_bfloat16S2_fS2_fjLj4096ELj1ELj1ELj4ELj16ENS_18Kernel_traits_baseILj4096ES2_S2_fS2_fjLj128EEEEELb0ELb1ELb0ELb0EEEvNS_9BwdParamsE
        .type           _ZN10layer_norm13ln_bwd_kernelINS_13Kernel_traitsI13__nv_bfloat16S2_fS2_fjLj4096ELj1ELj1ELj4ELj16ENS_18Kernel_traits_baseILj4096ES2_S2_fS2_fjLj128EEEEELb0ELb1ELb0ELb0EEEvNS_9BwdParamsE,@function
        .size           _ZN10layer_norm13ln_bwd_kernelINS_13Kernel_traitsI13__nv_bfloat16S2_fS2_fjLj4096ELj1ELj1ELj4ELj16ENS_18Kernel_traits_baseILj4096ES2_S2_fS2_fjLj128EEEEELb0ELb1ELb0ELb0EEEvNS_9BwdParamsE,(.L_x_13924 - _ZN10layer_norm13ln_bwd_kernelINS_13Kernel_traitsI13__nv_bfloat16S2_fS2_fjLj4096ELj1ELj1ELj4ELj16ENS_18Kernel_traits_baseILj4096ES2_S2_fS2_fjLj128EEEEELb0ELb1ELb0ELb0EEEvNS_9BwdParamsE)
        .other          _ZN10layer_norm13ln_bwd_kernelINS_13Kernel_traitsI13__nv_bfloat16S2_fS2_fjLj4096ELj1ELj1ELj4ELj16ENS_18Kernel_traits_baseILj4096ES2_S2_fS2_fjLj128EEEEELb0ELb1ELb0ELb0EEEvNS_9BwdParamsE,@"STO_CUDA_ENTRY STV_DEFAULT"
_ZN10layer_norm13ln_bwd_kernelINS_13Kernel_traitsI13__nv_bfloat16S2_fS2_fjLj4096ELj1ELj1ELj4ELj16ENS_18Kernel_traits_baseILj4096ES2_S2_fS2_fjLj128EEEEELb0ELb1ELb0ELb0EEEvNS_9BwdParamsE:
.text._ZN10layer_norm13ln_bwd_kernelINS_13Kernel_traitsI13__nv_bfloat16S2_fS2_fjLj4096ELj1ELj1ELj4ELj16ENS_18Kernel_traits_baseILj4096ES2_S2_fS2_fjLj128EEEEELb0ELb1ELb0ELb0EEEvNS_9BwdParamsE:
        /* <DEDUP_REMOVED lines=37> */
[----:B------:R-:W5:Y:S01]  /*0250*/  @P0 LDG.E.128 R16, desc[UR4][R36.64] ;  /* 0x0000000424100981 */ /* 0x000f62000c1e1d00 */
[----:B------:R-:W1:Y:S08]  /*0260*/  @P2 LDC.64 R48, c[0x0][0x278] ;  /* 0x00009e00ff302b82 */ /* 0x000e700000000a00 */
[----:B------:R-:W1:Y:S08]  /*0270*/  @P3 LDC.64 R50, c[0x0][0x260] ;  /* 0x00009800ff323b82 */ /* 0x000e700000000a00 */
[----:B------:R-:W1:Y:S01]  /*0280*/  @P3 LDC.64 R52, c[0x0][0x278] ;  /* 0x00009e00ff343b82 */ /* 0x000e620000000a00 */
[----:B--2---:R-:W-:Y:S01]  /*0290*/  LEA.HI R2, R132, UR6, RZ, 0x19 ;  /* 0x0000000684027c11 */ /* 0x004fe2000f8fc8ff */
[----:B---3--:R-:W-:-:S04]  /*02a0*/  @P1 IMAD.WIDE.U32 R42, R55, 0x10, R38 ;  /* 0x00000010372a1825 */ /* 0x008fc800078e0026 */
[C---:B----4-:R-:W-:Y:S01]  /*02b0*/  @P1 IMAD.WIDE.U32 R44, R55.reuse, 0x10, R40 ;  /* 0x00000010372c1825 */ /* 0x050fe200078e0028 */
[----:B------:R-:W-:Y:S01]  /*02c0*/  @P1 IADD3 R55, R55, 0x80, RZ ;  /* 0x0000008037371810 */ /* 0x000fe20007ffe0ff */
[----:B------:R-:W5:Y:S01]  /*02d0*/  @P1 LDG.E.128 R28, desc[UR4][R42.64] ;  /* 0x000000042a1c1981 */ /* 0x000f62000c1e1d00 */
[----:B------:R-:W-:-:S03]  /*02e0*/  ISETP.GE.AND P4, PT, R2, UR7, PT ;  /* 0x0000000702007c0c */ /* 0x000fc6000bf86270 */
[C---:B0-----:R-:W-:Y:S01]  /*02f0*/  @P2 IMAD.WIDE.U32 R46, R55.reuse, 0x10, R46 ;  /* 0x00000010372e2825 */ /* 0x041fe200078e002e */
[----:B------:R-:W5:Y:S03]  /*0300*/  @P1 LDG.E.128 R12, desc[UR4][R44.64] ;  /* 0x000000042c0c1981 */ /* 0x000f66000c1e1d00 */
[C---:B-1----:R-:W-:Y:S01]  /*0310*/  @P2 IMAD.WIDE.U32 R48, R55.reuse, 0x10, R48 ;  /* 0x0000001037302825 */ /* 0x042fe200078e0030 */
[----:B------:R-:W-:Y:S01]  /*0320*/  @P2 IADD3 R55, R55, 0x80, RZ ;  /* 0x0000008037372810 */ /* 0x000fe20007ffe0ff */
[----:B------:R-:W5:Y:S04]  /*0330*/  @P2 LDG.E.128 R24, desc[UR4][R46.64] ;  /* 0x000000042e182981 */ /* 0x000f68000c1e1d00 */
[C---:B------:R-:W-:Y:S01]  /*0340*/  @P3 IMAD.WIDE.U32 R38, R55.reuse, 0x10, R50 ;  /* 0x0000001037263825 */ /* 0x040fe200078e0032 */
[----:B------:R0:W5:Y:S03]  /*0350*/  @P2 LDG.E.128 R8, desc[UR4][R48.64] ;  /* 0x0000000430082981 */ /* 0x000166000c1e1d00 */
[----:B------:R-:W-:Y:S01]  /*0360*/  @P3 IMAD.WIDE.U32 R40, R55, 0x10, R52 ;  /* 0x0000001037283825 */ /* 0x000fe200078e0034 */
[----:B------:R-:W5:Y:S01]  /*0370*/  @P3 LDG.E.128 R20, desc[UR4][R38.64] ;  /* 0x0000000426143981 */ /* 0x000f62000c1e1d00 */
[----:B------:R-:W-:-:S02]  /*0380*/  CS2R R126, SRZ ;  /* 0x00000000007e7805 */ /* 0x000fc4000001ff00 */
[----:B------:R-:W-:Y:S02]  /*0390*/  CS2R R120, SRZ ;  /* 0x0000000000787805 */ /* 0x000fe4000001ff00 */
[----:B------:R-:W-:Y:S01]  /*03a0*/  CS2R R122, SRZ ;  /* 0x00000000007a7805 */ /* 0x000fe2000001ff00 */
[----:B------:R1:W5:Y:S01]  /*03b0*/  @P3 LDG.E.128 R4, desc[UR4][R40.64] ;  /* 0x0000000428043981 */ /* 0x000362000c1e1d00 */
        /* <DEDUP_REMOVED lines=38> */
[----:B-1----:R-:W-:Y:S02]  /*0620*/  CS2R R40, SRZ ;  /* 0x0000000000287805 */ /* 0x002fe4000001ff00 */
[----:B------:R-:W-:-:S02]  /*0630*/  CS2R R42, SRZ ;  /* 0x00000000002a7805 */ /* 0x000fc4000001ff00 */
        /* <DEDUP_REMOVED lines=9> */
[----:B------:R-:W-:Y:S02]  /*06d0*/  @P0 PRMT R33, R35, 0x7632, R33 ;  /* 0x0000763223210816 */ /* 0x000fe40000000021 */
[----:B------:R-:W-:Y:S01]  /*06e0*/  @P0 PRMT R0, R32, 0x7632, R0 ;  /* 0x0000763220000816 */ /* 0x000fe20000000000 */
[----:B------:R1:W-:Y:S01]  /*06f0*/  STL [R1+0x70], R129 ;  /* 0x0000708101007387 */ /* 0x0003e20000100800 */
[----:B------:R-:W-:-:S02]  /*0700*/  @P0 PRMT R32, R34, 0x7632, R32 ;  /* 0x0000763222200816 */ /* 0x000fc40000000020 */
[C---:B------:R-:W-:Y:S02]  /*0710*/  @P3 PRMT R226, R4.reuse, 0x7632, R226 ;  /* 0x0000763204e23816 */ /* 0x040fe400000000e2 */
[----:B------:R-:W-:Y:S02]  /*0720*/  SHF.L.U32 R227, R4, 0x10, RZ ;  /* 0x0000001004e37819 */ /* 0x000fe400000006ff */
[----:B0-----:R-:W-:Y:S02]  /*0730*/  SHF.L.U32 R132, R34, 0x10, RZ ;  /* 0x0000001022847819 */ /* 0x001fe400000006ff */
[C---:B------:R-:W-:Y:S02]  /*0740*/  @P1 PRMT R34, R28.reuse, 0x7632, R34 ;  /* 0x000076321c221816 */ /* 0x040fe40000000022 */
[----:B-1----:R-:W-:Y:S01]  /*0750*/  SHF.L.U32 R129, R35, 0x10, RZ ;  /* 0x0000001023817819 */ /* 0x002fe200000006ff */
[----:B------:R-:W-:Y:S01]  /*0760*/  STL [R1+0x68], R132 ;  /* 0x0000688401007387 */ /* 0x000fe20000100800 */
[----:B------:R-:W-:-:S02]  /*0770*/  SHF.L.U32 R35, R28, 0x10, RZ ;  /* 0x000000101c237819 */ /* 0x000fc400000006ff */
[----:B------:R-:W-:Y:S01]  /*0780*/  @P1 PRMT R28, R29, 0x7632, R28 ;  /* 0x000076321d1c1816 */ /* 0x000fe2000000001c */
[----:B------:R0:W-:Y:S01]  /*0790*/  STL [R1+0x60], R129 ;  /* 0x0000608101007387 */ /* 0x0001e20000100800 */
[----:B------:R-:W-:Y:S02]  /*07a0*/  SHF.L.U32 R4, R0, 0x10, RZ ;  /* 0x0000001000047819 */ /* 0x000fe400000006ff */
[----:B------:R-:W-:Y:S01]  /*07b0*/  SHF.L.U32 R3, R3, 0x10, RZ ;  /* 0x0000001003037819 */ /* 0x000fe200000006ff */
[----:B------:R1:W-:Y:S01]  /*07c0*/  STL [R1+0x58], R35 ;  /* 0x0000582301007387 */ /* 0x0003e20000100800 */
[----:B------:R-:W-:Y:S02]  /*07d0*/  SHF.L.U32 R0, R32, 0x10, RZ ;  /* 0x0000001020007819 */ /* 0x000fe400000006ff */
[----:B------:R-:W-:Y:S02]  /*07e0*/  @P3 PRMT R252, R23, 0x7632, R252 ;  /* 0x0000763217fc3816 */ /* 0x000fe400000000fc */
[----:B------:R-:W-:-:S02]  /*07f0*/  @P0 PRMT R250, R16, 0x7632, R250 ;  /* 0x0000763210fa0816 */ /* 0x000fc400000000fa */
[----:B0-----:R-:W-:Y:S02]  /*0800*/  SHF.L.U32 R129, R29, 0x10, RZ ;  /* 0x000000101d817819 */ /* 0x001fe400000006ff */
[C---:B------:R-:W-:Y:S02]  /*0810*/  @P1 PRMT R29, R30.reuse, 0x7632, R29 ;  /* 0x000076321e1d1816 */ /* 0x040fe4000000001d */
[----:B-1----:R-:W-:Y:S01]  /*0820*/  SHF.L.U32 R35, R30, 0x10, RZ ;  /* 0x000000101e237819 */ /* 0x002fe200000006ff */
[----:B------:R0:W-:Y:S01]  /*0830*/  STL [R1+0x50], R129 ;  /* 0x0000508101007387 */ /* 0x0001e20000100800 */
[----:B------:R-:W-:Y:S02]  /*0840*/  @P1 PRMT R30, R31, 0x7632, R30 ;  /* 0x000076321f1e1816 */ /* 0x000fe4000000001e */
[----:B------:R-:W-:Y:S01]  /*0850*/  @P0 PRMT R248, R17, 0x7632, R248 ;  /* 0x0000763211f80816 */ /* 0x000fe200000000f8 */
[----:B------:R1:W-:Y:S01]  /*0860*/  STL [R1+0x48], R35 ;  /* 0x0000482301007387 */ /* 0x0003e20000100800 */
[----:B------:R-:W-:-:S02]  /*0870*/  @P0 PRMT R246, R18, 0x7632, R246 ;  /* 0x0000763212f60816 */ /* 0x000fc400000000f6 */
[----:B------:R-:W-:Y:S02]  /*0880*/  @P0 PRMT R244, R19, 0x7632, R244 ;  /* 0x0000763213f40816 */ /* 0x000fe400000000f4 */
[----:B------:R-:W-:Y:S02]  /*0890*/  @P1 PRMT R242, R12, 0x7632, R242 ;  /* 0x000076320cf21816 */ /* 0x000fe400000000f2 */
[----:B0-----:R-:W-:Y:S02]  /*08a0*/  SHF.L.U32 R129, R31, 0x10, RZ ;  /* 0x000000101f817819 */ /* 0x001fe400000006ff */
[C---:B------:R-:W-:Y:S02]  /*08b0*/  @P2 PRMT R31, R24.reuse, 0x7632, R31 ;  /* 0x00007632181f2816 */ /* 0x040fe4000000001f */
[----:B-1----:R-:W-:Y:S01]  /*08c0*/  SHF.L.U32 R35, R24, 0x10, RZ ;  /* 0x0000001018237819 */ /* 0x002fe200000006ff */
[----:B------:R0:W-:Y:S01]  /*08d0*/  STL [R1+0x40], R129 ;  /* 0x0000408101007387 */ /* 0x0001e20000100800 */
[----:B------:R-:W-:-:S02]  /*08e0*/  @P2 PRMT R24, R25, 0x7632, R24 ;  /* 0x0000763219182816 */ /* 0x000fc40000000018 */
[----:B------:R-:W-:Y:S01]  /*08f0*/  @P1 PRMT R240, R13, 0x7632, R240 ;  /* 0x000076320df01816 */ /* 0x000fe200000000f0 */
[----:B------:R1:W-:Y:S01]  /*0900*/  STL [R1+0x38], R35 ;  /* 0x0000382301007387 */ /* 0x0003e20000100800 */
[----:B------:R-:W-:Y:S02]  /*0910*/  @P1 PRMT R238, R14, 0x7632, R238 ;  /* 0x000076320eee1816 */ /* 0x000fe400000000ee */
[----:B------:R-:W-:Y:S02]  /*0920*/  @P1 PRMT R236, R15, 0x7632, R236 ;  /* 0x000076320fec1816 */ /* 0x000fe400000000ec */
[----:B------:R-:W-:Y:S02]  /*0930*/  @P2 PRMT R234, R8, 0x7632, R234 ;  /* 0x0000763208ea2816 */ /* 0x000fe400000000ea */
[----:B0-----:R-:W-:Y:S02]  /*0940*/  SHF.L.U32 R129, R25, 0x10, RZ ;  /* 0x0000001019817819 */ /* 0x001fe400000006ff */
[----:B------:R-:W-:-:S02]  /*0950*/  @P2 PRMT R25, R26, 0x7632, R25 ;  /* 0x000076321a192816 */ /* 0x000fc40000000019 */
[----:B-1----:R-:W-:Y:S01]  /*0960*/  SHF.L.U32 R35, R26, 0x10, RZ ;  /* 0x000000101a237819 */ /* 0x002fe200000006ff */
[----:B------:R0:W-:Y:S01]  /*0970*/  STL [R1+0x30], R129 ;  /* 0x0000308101007387 */ /* 0x0001e20000100800 */
[----:B------:R-:W-:Y:S02]  /*0980*/  @P2 PRMT R26, R27, 0x7632, R26 ;  /* 0x000076321b1a2816 */ /* 0x000fe4000000001a */
[----:B------:R-:W-:Y:S01]  /*0990*/  @P2 PRMT R232, R9, 0x7632, R232 ;  /* 0x0000763209e82816 */ /* 0x000fe200000000e8 */
[----:B------:R1:W-:Y:S01]  /*09a0*/  STL [R1+0x28], R35 ;  /* 0x0000282301007387 */ /* 0x0003e20000100800 */
[----:B------:R-:W-:Y:S02]  /*09b0*/  @P2 PRMT R230, R10, 0x7632, R230 ;  /* 0x000076320ae62816 */ /* 0x000fe400000000e6 */
        /* <DEDUP_REMOVED lines=9> */
[----:B------:R-:W-:-:S02]  /*0a50*/  ISETP.NE.U32.AND P4, PT, RZ, UR6, PT ;  /* 0x00000006ff007c0c */ /* 0x000fc4000bf85070 */
[----:B------:R-:W-:Y:S02]  /*0a60*/  @P3 PRMT R219, R7, 0x7632, R219 ;  /* 0x0000763207db3816 */ /* 0x000fe400000000db */
[----:B------:R-:W-:Y:S02]  /*0a70*/  SHF.L.U32 R251, R16, 0x10, RZ ;  /* 0x0000001010fb7819 */ /* 0x000fe400000006ff */
[----:B0-----:R-:W-:Y:S02]  /*0a80*/  SHF.L.U32 R129, R21, 0x10, RZ ;  /* 0x0000001015817819 */ /* 0x001fe400000006ff */
[C---:B------:R-:W-:Y:S02]  /*0a90*/  @P3 PRMT R21, R22.reuse, 0x7632, R21 ;  /* 0x0000763216153816 */ /* 0x040fe40000000015 */
[----:B-1----:R-:W-:Y:S01]  /*0aa0*/  SHF.L.U32 R35, R22, 0x10, RZ ;  /* 0x0000001016237819 */ /* 0x002fe200000006ff */
[----:B------:R-:W-:Y:S01]  /*0ab0*/  STL [R1+0x10], R129 ;  /* 0x0000108101007387 */ /* 0x000fe20000100800 */
[----:B------:R-:W-:-:S02]  /*0ac0*/  SHF.L.U32 R22, R23, 0x10, RZ ;  /* 0x0000001017167819 */ /* 0x000fc400000006ff */
[----:B------:R-:W-:Y:S01]  /*0ad0*/  SHF.L.U32 R249, R17, 0x10, RZ ;  /* 0x0000001011f97819 */ /* 0x000fe200000006ff */
[----:B------:R-:W-:Y:S01]  /*0ae0*/  STL [R1+0x8], R35 ;  /* 0x0000082301007387 */ /* 0x000fe20000100800 */
[----:B------:R-:W-:Y:S02]  /*0af0*/  SHF.L.U32 R247, R18, 0x10, RZ ;  /* 0x0000001012f77819 */ /* 0x000fe400000006ff */
[----:B------:R-:W-:Y:S01]  /*0b00*/  SHF.L.U32 R245, R19, 0x10, RZ ;  /* 0x0000001013f57819 */ /* 0x000fe200000006ff */
[----:B------:R-:W-:Y:S01]  /*0b10*/  STL [R1], R22 ;  /* 0x0000001601007387 */ /* 0x000fe20000100800 */
[----:B------:R-:W-:Y:S02]  /*0b20*/  SHF.L.U32 R243, R12, 0x10, RZ ;  /* 0x000000100cf37819 */ /* 0x000fe400000006ff */
[----:B------:R-:W-:Y:S01]  /*0b30*/  SHF.L.U32 R241, R13, 0x10, RZ ;  /* 0x000000100df17819 */ /* 0x000fe200000006ff */
[----:B------:R0:W-:Y:S01]  /*0b40*/  STL [R1+0x74], R4 ;  /* 0x0000740401007387 */ /* 0x0001e20000100800 */
[----:B------:R-:W-:-:S02]  /*0b50*/  SHF.L.U32 R239, R14, 0x10, RZ ;  /* 0x000000100eef7819 */ /* 0x000fc400000006ff */
[----:B------:R-:W-:Y:S01]  /*0b60*/  SHF.L.U32 R237, R15, 0x10, RZ ;  /* 0x000000100fed7819 */ /* 0x000fe200000006ff */
[----:B------:R1:W-:Y:S01]  /*0b70*/  STL [R1+0x6c], R3 ;  /* 0x00006c0301007387 */ /* 0x0003e20000100800 */
[----:B------:R-:W-:Y:S02]  /*0b80*/  SHF.L.U32 R235, R8, 0x10, RZ ;  /* 0x0000001008eb7819 */ /* 0x000fe400000006ff */
[----:B------:R-:W-:Y:S01]  /*0b90*/  SHF.L.U32 R233, R9, 0x10, RZ ;  /* 0x0000001009e97819 */ /* 0x000fe200000006ff */
[----:B------:R2:W-:Y:S01]  /*0ba0*/  STL [R1+0x64], R0 ;  /* 0x0000640001007387 */ /* 0x0005e20000100800 */
[----:B------:R-:W-:Y:S02]  /*0bb0*/  SHF.L.U32 R231, R10, 0x10, RZ ;  /* 0x000000100ae77819 */ /* 0x000fe400000006ff */
[----:B0-----:R-:W-:Y:S02]  /*0bc0*/  SHF.L.U32 R4, R33, 0x10, RZ ;  /* 0x0000001021047819 */ /* 0x001fe400000006ff */
[----:B------:R-:W-:-:S02]  /*0bd0*/  SHF.L.U32 R229, R11, 0x10, RZ ;  /* 0x000000100be57819 */ /* 0x000fc400000006ff */
[----:B-1----:R-:W-:Y:S01]  /*0be0*/  SHF.L.U32 R3, R34, 0x10, RZ ;  /* 0x0000001022037819 */ /* 0x002fe200000006ff */
[----:B------:R0:W-:Y:S01]  /*0bf0*/  STL [R1+0x5c], R4 ;  /* 0x00005c0401007387 */ /* 0x0001e20000100800 */
[----:B------:R-:W-:Y:S02]  /*0c00*/  SHF.L.U32 R225, R5, 0x10, RZ ;  /* 0x0000001005e17819 */ /* 0x000fe400000006ff */
[----:B--2---:R-:W-:Y:S01]  /*0c10*/  SHF.L.U32 R0, R28, 0x10, RZ ;  /* 0x000000101c007819 */ /* 0x004fe200000006ff */
[----:B------:R1:W-:Y:S01]  /*0c20*/  STL [R1+0x54], R3 ;  /* 0x0000540301007387 */ /* 0x0003e20000100800 */
[----:B------:R-:W-:Y:S02]  /*0c30*/  SHF.L.U32 R223, R6, 0x10, RZ ;  /* 0x0000001006df7819 */ /* 0x000fe400000006ff */
[----:B------:R-:W-:Y:S01]  /*0c40*/  SHF.L.U32 R221, R7, 0x10, RZ ;  /* 0x0000001007dd7819 */ /* 0x000fe200000006ff */
[----:B------:R2:W-:Y:S01]  /*0c50*/  STL [R1+0x4c], R0 ;  /* 0x00004c0001007387 */ /* 0x0005e20000100800 */
[----:B------:R-:W-:-:S02]  /*0c60*/  ISETP.NE.AND.EX P4, PT, RZ, UR7, PT, P4 ;  /* 0x00000007ff007c0c */ /* 0x000fc4000bf85340 */
[----:B0-----:R-:W-:Y:S02]  /*0c70*/  SHF.L.U32 R4, R29, 0x10, RZ ;  /* 0x000000101d047819 */ /* 0x001fe400000006ff */
[----:B------:R-:W-:Y:S02]  /*0c80*/  MOV R129, RZ ;  /* 0x000000ff00817202 */ /* 0x000fe40000000f00 */
[----:B-1----:R-:W-:Y:S01]  /*0c90*/  SHF.L.U32 R3, R30, 0x10, RZ ;  /* 0x000000101e037819 */ /* 0x002fe200000006ff */
[----:B------:R0:W-:Y:S01]  /*0ca0*/  STL [R1+0x44], R4 ;  /* 0x0000440401007387 */ /* 0x0001e20000100800 */
[----:B------:R-:W-:Y:S02]  /*0cb0*/  SHF.L.U32 R252, R252, 0x10, RZ ;  /* 0x00000010fcfc7819 */ /* 0x000fe400000006ff */
[----:B--2---:R-:W-:Y:S01]  /*0cc0*/  SHF.L.U32 R0, R31, 0x10, RZ ;  /* 0x000000101f007819 */ /* 0x004fe200000006ff */
[----:B------:R1:W-:Y:S01]  /*0cd0*/  STL [R1+0x3c], R3 ;  /* 0x00003c0301007387 */ /* 0x0003e20000100800 */
[----:B------:R-:W-:-:S02]  /*0ce0*/  SHF.L.U32 R250, R250, 0x10, RZ ;  /* 0x00000010fafa7819 */ /* 0x000fc400000006ff */
[----:B------:R-:W-:Y:S01]  /*0cf0*/  SHF.L.U32 R248, R248, 0x10, RZ ;  /* 0x00000010f8f87819 */ /* 0x000fe200000006ff */
[----:B------:R2:W-:Y:S01]  /*0d00*/  STL [R1+0x34], R0 ;  /* 0x0000340001007387 */ /* 0x0005e20000100800 */
[----:B------:R-:W-:Y:S02]  /*0d10*/  SHF.L.U32 R246, R246, 0x10, RZ ;  /* 0x00000010f6f67819 */ /* 0x000fe400000006ff */
[----:B0-----:R-:W-:Y:S02]  /*0d20*/  SHF.L.U32 R4, R24, 0x10, RZ ;  /* 0x0000001018047819 */ /* 0x001fe400000006ff */
[----:B------:R-:W-:Y:S02]  /*0d30*/  SHF.L.U32 R244, R244, 0x10, RZ ;  /* 0x00000010f4f47819 */ /* 0x000fe400000006ff */
[----:B-1----:R-:W-:Y:S01]  /*0d40*/  SHF.L.U32 R3, R25, 0x10, RZ ;  /* 0x0000001019037819 */ /* 0x002fe200000006ff */
[----:B------:R0:W-:Y:S01]  /*0d50*/  STL [R1+0x2c], R4 ;  /* 0x00002c0401007387 */ /* 0x0001e20000100800 */
[----:B------:R-:W-:-:S02]  /*0d60*/  SHF.L.U32 R242, R242, 0x10, RZ ;  /* 0x00000010f2f27819 */ /* 0x000fc400000006ff */
[----:B--2---:R-:W-:Y:S01]  /*0d70*/  SHF.L.U32 R0, R26, 0x10, RZ ;  /* 0x000000101a007819 */ /* 0x004fe200000006ff */
        /* <DEDUP_REMOVED lines=15> */
[----:B------:R-:W-:-:S02]  /*0e70*/  SHF.L.U32 R226, R226, 0x10, RZ ;  /* 0x00000010e2e27819 */ /* 0x000fc400000006ff */
[----:B------:R-:W-:Y:S02]  /*0e80*/  SHF.L.U32 R224, R224, 0x10, RZ ;  /* 0x00000010e0e07819 */ /* 0x000fe400000006ff */
[----:B------:R-:W-:Y:S02]  /*0e90*/  SHF.L.U32 R222, R222, 0x10, RZ ;  /* 0x00000010dede7819 */ /* 0x000fe400000006ff */
[----:B------:R-:W-:-:S07]  /*0ea0*/  SHF.L.U32 R219, R219, 0x10, RZ ;  /* 0x00000010dbdb7819 */ /* 0x000fce00000006ff */
.L_x_4770:
[----:B0123--:R-:W1:Y:S01]  /*0eb0*/  @P4 LDC.64 R164, c[0x0][0x270] ;  /* 0x00009c00ffa44b82 */ /* 0x00fe620000000a00 */
[----:B0-----:R-:W-:-:S07]  /*0ec0*/  SHF.R.S32.HI R3, RZ, 0x1f, R2 ;  /* 0x0000001fff037819 */ /* 0x001fce0000011402 */
[----:B------:R-:W0:Y:S08]  /*0ed0*/  LDC.64 R166, c[0x0][0x250] ;  /* 0x00009400ffa67b82 */ /* 0x000e300000000a00 */
[----:B-----5:R-:W2:Y:S01]  /*0ee0*/  LDC.64 R176, c[0x0][0x258] ;  /* 0x00009600ffb07b82 */ /* 0x020ea20000000a00 */
[----:B-1----:R-:W-:-:S07]  /*0ef0*/  @P4 LEA R164, P5, R2, R164, 0x1 ;  /* 0x000000a402a44211 */ /* 0x002fce00078a08ff */
[----:B------:R-:W1:Y:S01]  /*0f00*/  LDC.U8 R169, c[0x0][0x2a0] ;  /* 0x0000a800ffa97b82 */ /* 0x000e620000000000 */
[----:B------:R-:W-:-:S05]  /*0f10*/  @P4 LEA.HI.X R165, R2, R165, R3, 0x1, P5 ;  /* 0x000000a502a54211 */ /* 0x000fca00028f0c03 */
[----:B------:R0:W3:Y:S02]  /*0f20*/  @P4 LDG.E.U16 R3, desc[UR4][R164.64] ;  /* 0x00000004a4034981 */ /* 0x0000e4000c1e1500 */
[----:B0-----:R-:W-:-:S06]  /*0f30*/  IMAD.WIDE R164, R2, 0x4, R166 ;  /* 0x0000000402a47825 */ /* 0x001fcc00078e02a6 */
[----:B------:R-:W4:Y:S01]  /*0f40*/  LDG.E R164, desc[UR4][R164.64] ;  /* 0x00000004a4a47981 */ /* 0x000f22000c1e1900 */
[----:B--2---:R-:W-:Y:S01]  /*0f50*/  IMAD.WIDE R176, R2, 0x4, R176 ;  /* 0x0000000402b07825 */ /* 0x004fe200078e02b0 */
[----:B------:R-:W0:Y:S01]  /*0f60*/  S2R R168, SR_TID.X ;  /* 0x0000000000a87919 */ /* 0x000e220000002100 */
[----:B------:R-:W-:-:S04]  /*0f70*/  MOV R217, UR13 ;  /* 0x0000000d00d97c02 */ /* 0x000fc80008000f00 */
[----:B------:R2:W5:Y:S01]  /*0f80*/  LDG.E R176, desc[UR4][R176.64] ;  /* 0x00000004b0b07981 */ /* 0x000562000c1e1900 */
[----:B-1----:R-:W-:Y:S01]  /*0f90*/  ISETP.NE.AND P6, PT, R169, RZ, PT ;  /* 0x000000ffa900720c */ /* 0x002fe20003fc5270 */
[----:B------:R-:W-:Y:S01]  /*0fa0*/  BSSY B0, `(.L_x_4753) ;  /* 0x0000067000007945 */ /* 0x000fe20003800000 */
[----:B------:R-:W-:Y:S02]  /*0fb0*/  MOV R211, RZ ;  /* 0x000000ff00d37202 */ /* 0x000fe40000000f00 */
[----:B------:R-:W-:Y:S02]  /*0fc0*/  MOV R212, RZ ;  /* 0x000000ff00d47202 */ /* 0x000fe40000000f00 */
[----:B--2---:R-:W-:Y:S02]  /*0fd0*/  MOV R177, 0x3f800000 ;  /* 0x3f80000000b17802 */ /* 0x004fe40000000f00 */
[----:B0-----:R-:W-:Y:S02]  /*0fe0*/  LOP3.LUT R218, R168, 0x7f, RZ, 0xc0, !PT ;  /* 0x0000007fa8da7812 */ /* 0x001fe400078ec0ff */
[----:B---3--:R-:W-:Y:S01]  /*0ff0*/  @P4 SHF.L.U32 R177, R3, 0x10, RZ ;  /* 0x0000001003b14819 */ /* 0x008fe200000006ff */
[----:B------:R-:W-:-:S05]  /*1000*/  IMAD R3, R2, R217, RZ ;  /* 0x000000d902037224 */ /* 0x000fca00078e02ff */
[----:B------:R-:W-:-:S04]  /*1010*/  SHF.R.S32.HI R165, RZ, 0x1f, R3 ;  /* 0x0000001fffa57819 */ /* 0x000fc80000011403 */
[----:B------:R-:W-:-:S04]  /*1020*/  LEA.HI R3, R165, R3, RZ, 0x3 ;  /* 0x00000003a5037211 */ /* 0x000fc800078f18ff */
[----:B------:R-:W-:Y:S02]  /*1030*/  LEA.HI.SX32 R3, R3, R218, 0x1d ;  /* 0x000000da03037211 */ /* 0x000fe400078feaff */
[----:B----4-:R-:W-:Y:S02]  /*1040*/  FSEL R208, R164, RZ, !P6 ;  /* 0x000000ffa4d07208 */ /* 0x010fe40007000000 */
[----:B------:R-:W-:Y:S01]  /*1050*/  MOV R220, R3 ;  /* 0x0000000300dc7202 */ /* 0x000fe20000000f00 */
[----:B------:R-:W-:Y:S06]  /*1060*/  @!P0 BRA `(.L_x_4754) ;  /* 0x0000000400688947 */ /* 0x000fec0003800000 */
[----:B------:R-:W0:Y:S01]  /*1070*/  LDC.64 R164, c[0x0][0x2b8] ;  /* 0x0000ae00ffa47b82 */ /* 0x000e220000000a00 */
[C---:B------:R-:W-:Y:S01]  /*1080*/  LEA R20, P5, R3.reuse, UR10, 0x5 ;  /* 0x0000000a03147c11 */ /* 0x040fe2000f8a28ff */
[----:B------:R-:W2:Y:S03]  /*1090*/  LDL R204, [R1+0x78] ;  /* 0x0000780001cc7983 */ /* 0x000ea60000100800 */
[----:B------:R-:W-:Y:S01]  /*10a0*/  LEA.HI.X R21, R3, UR11, RZ, 0x5, P5 ;  /* 0x0000000b03157c11 */ /* 0x000fe2000a8f2cff */
[----:B------:R-:W3:Y:S04]  /*10b0*/  LDL R171, [R1+0x70] ;  /* 0x0000700001ab7983 */ /* 0x000ee80000100800 */
[----:B------:R-:W4:Y:S04]  /*10c0*/  LDG.E.128 R24, desc[UR4][R20.64] ;  /* 0x0000000414187981 */ /* 0x000f28000c1e1d00 */
[----:B------:R-:W3:Y:S01]  /*10d0*/  LDL R207, [R1+0x68] ;  /* 0x0000680001cf7983 */ /* 0x000ee20000100800 */
[----:B------:R-:W-:-:S03]  /*10e0*/  ISETP.NE.U32.AND P5, PT, RZ, UR8, PT ;  /* 0x00000008ff007c0c */ /* 0x000fc6000bfa5070 */
[----:B------:R-:W3:Y:S01]  /*10f0*/  LDL R211, [R1+0x74] ;  /* 0x0000740001d37983 */ /* 0x000ee20000100800 */
[----:B------:R-:W-:-:S03]  /*1100*/  ISETP.NE.AND.EX P5, PT, RZ, UR9, PT, P5 ;  /* 0x00000009ff007c0c */ /* 0x000fc6000bfa5350 */
[----:B------:R-:W3:Y:S01]  /*1110*/  LDG.E.128 R20, desc[UR4][R20.64+0x10] ;  /* 0x0000100414147981 */ /* 0x000ee2000c1e1d00 */
[----:B0-----:R-:W-:-:S03]  /*1120*/  IMAD.WIDE.U32 R164, R3, 0x10, R164 ;  /* 0x0000001003a47825 */ /* 0x001fc600078e00a4 */
[----:B------:R-:W3:Y:S04]  /*1130*/  LDL R205, [R1+0x60] ;  /* 0x0000600001cd7983 */ /* 0x000ee80000100800 */
[----:B------:R-:W2:Y:S02]  /*1140*/  LDG.E.128 R164, desc[UR4][R164.64] ;  /* 0x00000004a4a47981 */ /* 0x000ea4000c1e1d00 */
[----:B------:R-:W-:-:S04]  /*1150*/  @P5 LEA R168, P6, R3, UR8, 0x5 ;  /* 0x0000000803a85c11 */ /* 0x000fc8000f8c28ff */
[----:B------:R-:W-:-:S05]  /*1160*/  @P5 LEA.HI.X R169, R3, UR9, RZ, 0x5, P6 ;  /* 0x0000000903a95c11 */ /* 0x000fca000b0f2cff */
[----:B------:R-:W5:Y:S04]  /*1170*/  @P5 LDG.E.128 R32, desc[UR4][R168.64] ;  /* 0x00000004a8205981 */ /* 0x000f68000c1e1d00 */
[----:B------:R0:W5:Y:S01]  /*1180*/  @P5 LDG.E.128 R28, desc[UR4][R168.64+0x10] ;  /* 0x00001004a81c5981 */ /* 0x000162000c1e1d00 */
[C---:B----4-:R-:W-:Y:S01]  /*1190*/  FADD.FTZ R0, -R208.reuse, R24 ;  /* 0x00000018d0007221 */ /* 0x050fe20000010100 */
[----:B0-----:R-:W-:-:S03]  /*11a0*/  FADD.FTZ R169, -R208, R27 ;  /* 0x0000001bd0a97221 */ /* 0x001fc60000010100 */
[----:B-----5:R-:W-:Y:S01]  /*11b0*/  FMUL.FTZ R0, R176, R0 ;  /* 0x00000000b0007220 */ /* 0x020fe20000410000 */
[--C-:B------:R-:W-:Y:S01]  /*11c0*/  FADD.FTZ R168, -R208, R25.reuse ;  /* 0x00000019d0a87221 */ /* 0x100fe20000010100 */
[----:B--2---:R-:W-:Y:S02]  /*11d0*/  SHF.L.U32 R27, R164, 0x10, RZ ;  /* 0x00000010a41b7819 */ /* 0x004fe400000006ff */
[----:B------:R-:W-:-:S03]  /*11e0*/  PRMT R25, R165, 0x7632, R25 ;  /* 0x00007632a5197816 */ /* 0x000fc60000000019 */
[----:B------:R-:W-:Y:S01]  /*11f0*/  FADD.FTZ R96, R96, R27 ;  /* 0x0000001b60607221 */ /* 0x000fe20000010000 */
[-C--:B------:R-:W-:Y:S01]  /*1200*/  FFMA.FTZ R128, R0, R27.reuse, R128 ;  /* 0x0000001b00807223 */ /* 0x080fe20000010080 */
[----:B------:R-:W-:Y:S02]  /*1210*/  FMUL.FTZ R27, R204, R27 ;  /* 0x0000001bcc1b7220 */ /* 0x000fe40000410000 */
[----:B------:R-:W2:Y:S01]  /*1220*/  LDL R204, [R1+0x6c] ;  /* 0x00006c0001cc7983 */ /* 0x000ea20000100800 */
[----:B------:R-:W-:Y:S01]  /*1230*/  SHF.L.U32 R165, R165, 0x10, RZ ;  /* 0x00000010a5a57819 */ /* 0x000fe200000006ff */
[----:B---3--:R-:W-:-:S04]  /*1240*/  FADD.FTZ R170, -R208, R20 ;  /* 0x00000014d0aa7221 */ /* 0x008fc80000010100 */
[-C--:B------:R-:W-:Y:S02]  /*1250*/  FMUL.FTZ R214, R171, R165.reuse ;  /* 0x000000a5abd67220 */ /* 0x080fe40000410000 */
[----:B------:R-:W3:Y:S01]  /*1260*/  LDL R171, [R1+0x64] ;  /* 0x0000640001ab7983 */ /* 0x000ee20000100800 */
[----:B------:R-:W-:Y:S01]  /*1270*/  SHF.L.U32 R213, R25, 0x10, RZ ;  /* 0x0000001019d57819 */ /* 0x000fe200000006ff */
[----:B------:R-:W-:Y:S02]  /*1280*/  FMUL.FTZ R25, R176, R170 ;  /* 0x000000aab0197220 */ /* 0x000fe40000410000 */
[----:B------:R-:W4:Y:S01]  /*1290*/  LDL R170, [R1+0x5c] ;  /* 0x00005c0001aa7983 */ /* 0x000f220000100800 */
[----:B------:R-:W-:Y:S01]  /*12a0*/  PRMT R215, R164, 0x7632, R215 ;  /* 0x00007632a4d77816 */ /* 0x000fe200000000d7 */
[----:B------:R-:W-:Y:S01]  /*12b0*/  FADD.FTZ R26, -R208, R26 ;  /* 0x0000001ad01a7221 */ /* 0x000fe20000010100 */
[----:B------:R-:W-:Y:S01]  /*12c0*/  PRMT R24, R166, 0x7632, R24 ;  /* 0x00007632a6187816 */ /* 0x000fe20000000018 */
[----:B------:R-:W-:Y:S01]  /*12d0*/  FADD.FTZ R20, -R208, R23 ;  /* 0x00000017d0147221 */ /* 0x000fe20000010100 */
[----:B------:R-:W-:Y:S01]  /*12e0*/  SHF.L.U32 R166, R166, 0x10, RZ ;  /* 0x00000010a6a67819 */ /* 0x000fe200000006ff */
[C---:B------:R-:W-:Y:S01]  /*12f0*/  FMUL.FTZ R26, R176.reuse, R26 ;  /* 0x0000001ab01a7220 */ /* 0x040fe20000410000 */
[----:B------:R-:W-:Y:S01]  /*1300*/  SHF.L.U32 R215, R215, 0x10, RZ ;  /* 0x00000010d7d77819 */ /* 0x000fe200000006ff */
[----:B------:R-:W-:Y:S01]  /*1310*/  FMUL.FTZ R23, R176, R168 ;  /* 0x000000a8b0177220 */ /* 0x000fe20000410000 */
[----:B------:R-:W-:Y:S01]  /*1320*/  FADD.FTZ R22, -R208, R22 ;  /* 0x00000016d0167221 */ /* 0x000fe20000010100 */
[----:B------:R-:W-:Y:S01]  /*1330*/  FADD.FTZ R98, R98, R165 ;  /* 0x000000a562627221 */ /* 0x000fe20000010000 */
[----:B------:R-:W-:Y:S01]  /*1340*/  FFMA.FTZ R130, R26, R165, R130 ;  /* 0x000000a51a827223 */ /* 0x000fe20000010082 */
[----:B------:R-:W-:Y:S01]  /*1350*/  FADD.FTZ R92, R92, R166 ;  /* 0x000000a65c5c7221 */ /* 0x000fe20000010000 */
[-C--:B------:R-:W-:Y:S01]  /*1360*/  FFMA.FTZ R124, R25, R166.reuse, R124 ;  /* 0x000000a6197c7223 */ /* 0x080fe2000001007c */
[----:B------:R-:W-:Y:S01]  /*1370*/  FMUL.FTZ R207, R207, R166 ;  /* 0x000000a6cfcf7220 */ /* 0x000fe20000410000 */
[----:B------:R-:W-:Y:S01]  /*1380*/  FADD.FTZ R97, R97, R215 ;  /* 0x000000d761617221 */ /* 0x000fe20000010000 */
[-C--:B------:R-:W-:Y:S01]  /*1390*/  FFMA.FTZ R129, R23, R215.reuse, R129 ;  /* 0x000000d717817223 */ /* 0x080fe20000010081 */
[----:B------:R-:W-:Y:S01]  /*13a0*/  FMUL.FTZ R215, R211, R215 ;  /* 0x000000d7d3d77220 */ /* 0x000fe20000410000 */
[----:B------:R-:W-:Y:S01]  /*13b0*/  FADD.FTZ R166, RZ, R27 ;  /* 0x0000001bffa67221 */ /* 0x000fe20000010000 */
[----:B------:R-:W-:Y:S01]  /*13c0*/  FFMA.FTZ R165, R0, R27, RZ ;  /* 0x0000001b00a57223 */ /* 0x000fe200000100ff */
[----:B------:R-:W-:Y:S01]  /*13d0*/  SHF.L.U32 R206, R24, 0x10, RZ ;  /* 0x0000001018ce7819 */ /* 0x000fe200000006ff */
[C---:B------:R-:W-:Y:S01]  /*13e0*/  FMUL.FTZ R24, R176.reuse, R22 ;  /* 0x00000016b0187220 */ /* 0x040fe20000410000 */
        /* <DEDUP_REMOVED lines=9> */
[----:B------:R-:W-:Y:S01]  /*1480*/  PRMT R164, R167, 0x7632, R164 ;  /* 0x00007632a7a47816 */ /* 0x000fe200000000a4 */
[----:B------:R-:W-:Y:S01]  /*1490*/  FADD.FTZ R93, R93, R206 ;  /* 0x000000ce5d5d7221 */ /* 0x000fe20000010000 */
[----:B------:R-:W-:Y:S01]  /*14a0*/  SHF.L.U32 R167, R167, 0x10, RZ ;  /* 0x00000010a7a77819 */ /* 0x000fe200000006ff */
[----:B------:R-:W-:Y:S01]  /*14b0*/  FFMA.FTZ R125, R21, R206, R125 ;  /* 0x000000ce157d7223 */ /* 0x000fe2000001007d */
[----:B------:R-:W-:-:S03]  /*14c0*/  SHF.L.U32 R164, R164, 0x10, RZ ;  /* 0x00000010a4a47819 */ /* 0x000fc600000006ff */
[-C--:B------:R-:W-:Y:S01]  /*14d0*/  FMUL.FTZ R205, R205, R167.reuse ;  /* 0x000000a7cdcd7220 */ /* 0x080fe20000410000 */
        /* <DEDUP_REMOVED lines=14> */
[----:B----4-:R-:W-:Y:S02]  /*15c0*/  FMUL.FTZ R204, R170, R164 ;  /* 0x000000a4aacc7220 */ /* 0x010fe40000410000 */
[----:B------:R-:W-:Y:S01]  /*15d0*/  FADD.FTZ R166, R166, R205 ;  /* 0x000000cda6a67221 */ /* 0x000fe20000010000 */
[----:B------:R-:W-:-:S03]  /*15e0*/  FFMA.FTZ R165, R24, R205, R165 ;  /* 0x000000cd18a57223 */ /* 0x000fc600000100a5 */
[----:B------:R-:W-:Y:S01]  /*15f0*/  FADD.FTZ R211, R166, R204 ;  /* 0x000000cca6d37221 */ /* 0x000fe20000010000 */
[----:B------:R-:W-:-:S07]  /*1600*/  FFMA.FTZ R212, R20, R204, R165 ;  /* 0x000000cc14d47223 */ /* 0x000fce00000100a5 */
.L_x_4754:
[----:B------:R-:W-:Y:S05]  /*1610*/  BSYNC B0 ;  /* 0x0000000000007941 */ /* 0x000fea0003800000 */
.L_x_4753:
[----:B------:R-:W-:Y:S04]  /*1620*/  BSSY B0, `(.L_x_4755) ;  /* 0x000005c000007945 */ /* 0x000fe80003800000 */
[----:B------:R-:W-:Y:S05]  /*1630*/  @!P1 BRA `(.L_x_4756) ;  /* 0x0000000400689947 */ /* 0x000fea0003800000 */
[----:B------:R-:W0:Y:S01]  /*1640*/  LDC.64 R168, c[0x0][0x2b8] ;  /* 0x0000ae00ffa87b82 */ /* 0x000e220000000a00 */
[C---:B------:R-:W-:Y:S01]  /*1650*/  LEA R16, P5, R220.reuse, UR10, 0x5 ;  /* 0x0000000adc107c11 */ /* 0x040fe2000f8a28ff */
[----:B------:R-:W2:Y:S03]  /*1660*/  LDL R200, [R1+0x50] ;  /* 0x0000500001c87983 */ /* 0x000ea60000100800 */
[C---:B------:R-:W-:Y:S01]  /*1670*/  LEA.HI.X R17, R220.reuse, UR11, RZ, 0x5, P5 ;  /* 0x0000000bdc117c11 */ /* 0x040fe2000a8f2cff */
[----:B------:R-:W3:Y:S04]  /*1680*/  LDL R209, [R1+0x58] ;  /* 0x0000580001d17983 */ /* 0x000ee80000100800 */
[----:B------:R-:W4:Y:S04]  /*1690*/  LDG.E.128 R164, desc[UR4][R16.64] ;  /* 0x0000000410a47981 */ /* 0x000f28000c1e1d00 */
[----:B------:R-:W3:Y:S04]  /*16a0*/  LDL R202, [R1+0x48] ;  /* 0x0000480001ca7983 */ /* 0x000ee80000100800 */
[----:B------:R-:W3:Y:S04]  /*16b0*/  LDL R199, [R1+0x40] ;  /* 0x0000400001c77983 */ /* 0x000ee80000100800 */
[----:B------:R-:W2:Y:S01]  /*16c0*/  LDG.E.128 R16, desc[UR4][R16.64+0x10] ;  /* 0x0000100410107981 */ /* 0x000ea2000c1e1d00 */
[----:B0-----:R-:W-:-:S06]  /*16d0*/  IMAD.WIDE.U32 R168, R220, 0x10, R168 ;  /* 0x00000010dca87825 */ /* 0x001fcc00078e00a8 */
[----:B------:R-:W3:Y:S01]  /*16e0*/  LDG.E.128 R168, desc[UR4][R168.64] ;  /* 0x00000004a8a87981 */ /* 0x000ee2000c1e1d00 */
[----:B------:R-:W-:-:S04]  /*16f0*/  ISETP.NE.U32.AND P5, PT, RZ, UR8, PT ;  /* 0x00000008ff007c0c */ /* 0x000fc8000bfa5070 */
[----:B------:R-:W-:-:S13]  /*1700*/  ISETP.NE.AND.EX P5, PT, RZ, UR9, PT, P5 ;  /* 0x00000009ff007c0c */ /* 0x000fda000bfa5350 */
[----:B------:R-:W-:-:S04]  /*1710*/  @P5 LEA R14, P6, R220, UR8, 0x5 ;  /* 0x00000008dc0e5c11 */ /* 0x000fc8000f8c28ff */
[----:B------:R-:W-:-:S05]  /*1720*/  @P5 LEA.HI.X R15, R220, UR9, RZ, 0x5, P6 ;  /* 0x00000009dc0f5c11 */ /* 0x000fca000b0f2cff */
[----:B------:R-:W5:Y:S04]  /*1730*/  @P5 LDG.E.128 R132, desc[UR4][R14.64] ;  /* 0x000000040e845981 */ /* 0x000f68000c1e1d00 */
[----:B------:R0:W5:Y:S01]  /*1740*/  @P5 LDG.E.128 R136, desc[UR4][R14.64+0x10] ;  /* 0x000010040e885981 */ /* 0x000162000c1e1d00 */
[----:B----4-:R-:W-:Y:S01]  /*1750*/  FADD.FTZ R166, -R208, R166 ;  /* 0x000000a6d0a67221 */ /* 0x010fe20000010100 */
[C---:B---3--:R-:W-:Y:S02]  /*1760*/  PRMT R198, R168.reuse, 0x7632, R198 ;  /* 0x00007632a8c67816 */ /* 0x048fe400000000c6 */
[----:B------:R-:W-:Y:S02]  /*1770*/  SHF.L.U32 R210, R168, 0x10, RZ ;  /* 0x00000010a8d27819 */ /* 0x000fe400000006ff */
[----:B------:R-:W-:-:S02]  /*1780*/  PRMT R168, R169, 0x7632, R168 ;  /* 0x00007632a9a87816 */ /* 0x000fc400000000a8 */
[----:B------:R-:W-:Y:S01]  /*1790*/  SHF.L.U32 R169, R169, 0x10, RZ ;  /* 0x00000010a9a97819 */ /* 0x000fe200000006ff */
[----:B--2---:R-:W-:-:S04]  /*17a0*/  FADD.FTZ R13, -R208, R19 ;  /* 0x00000013d00d7221 */ /* 0x004fc80000010100 */
[-C--:B------:R-:W-:Y:S02]  /*17b0*/  FMUL.FTZ R203, R200, R169.reuse ;  /* 0x000000a9c8cb7220 */ /* 0x080fe40000410000 */
[----:B------:R-:W2:Y:S01]  /*17c0*/  LDL R200, [R1+0x54] ;  /* 0x0000540001c87983 */ /* 0x000ea20000100800 */
[----:B-----5:R-:W-:Y:S01]  /*17d0*/  FMUL.FTZ R19, R176, R166 ;  /* 0x000000a6b0137220 */ /* 0x020fe20000410000 */
[----:B------:R-:W-:Y:S02]  /*17e0*/  FADD.FTZ R90, R90, R169 ;  /* 0x000000a95a5a7221 */ /* 0x000fe40000010000 */
[----:B------:R-:W3:Y:S01]  /*17f0*/  LDL R166, [R1+0x44] ;  /* 0x0000440001a67983 */ /* 0x000ee20000100800 */
[----:B------:R-:W-:-:S03]  /*1800*/  FFMA.FTZ R122, R19, R169, R122 ;  /* 0x000000a9137a7223 */ /* 0x000fc6000001007a */
[----:B------:R-:W4:Y:S01]  /*1810*/  LDL R169, [R1+0x4c] ;  /* 0x00004c0001a97983 */ /* 0x000f220000100800 */
[C---:B------:R-:W-:Y:S01]  /*1820*/  FADD.FTZ R165, -R208.reuse, R165 ;  /* 0x000000a5d0a57221 */ /* 0x040fe20000010100 */
[C---:B------:R-:W-:Y:S01]  /*1830*/  FADD.FTZ R16, -R208.reuse, R16 ;  /* 0x00000010d0107221 */ /* 0x040fe20000010100 */
[C---:B0-----:R-:W-:Y:S01]  /*1840*/  FADD.FTZ R14, -R208.reuse, R17 ;  /* 0x00000011d00e7221 */ /* 0x041fe20000010100 */
[----:B------:R-:W-:Y:S02]  /*1850*/  FADD.FTZ R17, -R208, R18 ;  /* 0x00000012d0117221 */ /* 0x000fe40000010100 */
[C---:B------:R-:W-:Y:S01]  /*1860*/  FMUL.FTZ R18, R176.reuse, R16 ;  /* 0x00000010b0127220 */ /* 0x040fe20000410000 */
[----:B------:R-:W-:Y:S02]  /*1870*/  FMUL.FTZ R16, R176, R165 ;  /* 0x000000a5b0107220 */ /* 0x000fe40000410000 */
[----:B------:R-:W3:Y:S01]  /*1880*/  LDL R165, [R1+0x3c] ;  /* 0x00003c0001a57983 */ /* 0x000ee20000100800 */
[----:B------:R-:W-:-:S04]  /*1890*/  FADD.FTZ R5, -R208, R164 ;  /* 0x000000a4d0057221 */ /* 0x000fc80000010100 */
[----:B------:R-:W-:Y:S01]  /*18a0*/  FMUL.FTZ R5, R176, R5 ;  /* 0x00000005b0057220 */ /* 0x000fe20000410000 */
[----:B------:R-:W-:Y:S01]  /*18b0*/  SHF.L.U32 R198, R198, 0x10, RZ ;  /* 0x00000010c6c67819 */ /* 0x000fe200000006ff */
[----:B------:R-:W-:Y:S02]  /*18c0*/  FADD.FTZ R88, R88, R210 ;  /* 0x000000d258587221 */ /* 0x000fe40000010000 */
[-C--:B------:R-:W-:Y:S01]  /*18d0*/  FFMA.FTZ R120, R5, R210.reuse, R120 ;  /* 0x000000d205787223 */ /* 0x080fe20000010078 */
[----:B------:R-:W-:Y:S01]  /*18e0*/  FMUL.FTZ R210, R209, R210 ;  /* 0x000000d2d1d27220 */ /* 0x000fe20000410000 */
[--C-:B------:R-:W-:Y:S01]  /*18f0*/  FADD.FTZ R15, -R208, R167.reuse ;  /* 0x000000a7d00f7221 */ /* 0x100fe20000010100 */
[C---:B------:R-:W-:Y:S02]  /*1900*/  PRMT R167, R170.reuse, 0x7632, R167 ;  /* 0x00007632aaa77816 */ /* 0x040fe400000000a7 */
[----:B------:R-:W-:Y:S01]  /*1910*/  FADD.FTZ R211, R211, R210 ;  /* 0x000000d2d3d37221 */ /* 0x000fe20000010000 */
[----:B------:R-:W-:Y:S01]  /*1920*/  FFMA.FTZ R212, R5, R210, R212 ;  /* 0x000000d205d47223 */ /* 0x000fe200000100d4 */
[----:B------:R-:W-:-:S02]  /*1930*/  SHF.L.U32 R170, R170, 0x10, RZ ;  /* 0x00000010aaaa7819 */ /* 0x000fc400000006ff */
[----:B------:R-:W-:Y:S01]  /*1940*/  SHF.L.U32 R168, R168, 0x10, RZ ;  /* 0x00000010a8a87819 */ /* 0x000fe200000006ff */
[----:B------:R-:W-:Y:S02]  /*1950*/  FMUL.FTZ R15, R176, R15 ;  /* 0x0000000fb00f7220 */ /* 0x000fe40000410000 */
[----:B------:R-:W-:Y:S01]  /*1960*/  FMUL.FTZ R201, R202, R170 ;  /* 0x000000aacac97220 */ /* 0x000fe20000410000 */
[----:B------:R-:W-:Y:S02]  /*1970*/  SHF.L.U32 R167, R167, 0x10, RZ ;  /* 0x00000010a7a77819 */ /* 0x000fe400000006ff */
[C---:B------:R-:W-:Y:S01]  /*1980*/  PRMT R164, R171.reuse, 0x7632, R164 ;  /* 0x00007632aba47816 */ /* 0x040fe200000000a4 */
[C---:B------:R-:W-:Y:S01]  /*1990*/  FMUL.FTZ R14, R176.reuse, R14 ;  /* 0x0000000eb00e7220 */ /* 0x040fe20000410000 */
[----:B------:R-:W-:Y:S01]  /*19a0*/  SHF.L.U32 R171, R171, 0x10, RZ ;  /* 0x00000010abab7819 */ /* 0x000fe200000006ff */
[----:B------:R-:W-:Y:S01]  /*19b0*/  FMUL.FTZ R17, R176, R17 ;  /* 0x00000011b0117220 */ /* 0x000fe20000410000 */
[----:B------:R-:W-:-:S03]  /*19c0*/  SHF.L.U32 R164, R164, 0x10, RZ ;  /* 0x00000010a4a47819 */ /* 0x000fc600000006ff */
        /* <DEDUP_REMOVED lines=18> */
[----:B----4-:R-:W-:Y:S02]  /*1af0*/  FMUL.FTZ R202, R169, R168 ;  /* 0x000000a8a9ca7220 */ /* 0x010fe40000410000 */
        /* <DEDUP_REMOVED lines=14> */
.L_x_4756:
[----:B------:R-:W-:Y:S05]  /*1be0*/  BSYNC B0 ;  /* 0x0000000000007941 */ /* 0x000fea0003800000 */
.L_x_4755:
        /* <DEDUP_REMOVED lines=19> */
[C---:B----4-:R-:W-:Y:S01]  /*1d20*/  FADD.FTZ R12, -R208.reuse, R166 ;  /* 0x000000a6d00c7221 */ /* 0x050fe20000010100 */
[C---:B--2---:R-:W-:Y:S01]  /*1d30*/  FADD.FTZ R8, -R208.reuse, R8 ;  /* 0x00000008d0087221 */ /* 0x044fe20000010100 */
[----:B0-----:R-:W-:-:S03]  /*1d40*/  FADD.FTZ R6, -R208, R11 ;  /* 0x0000000bd0067221 */ /* 0x001fc60000010100 */
[----:B-----5:R-:W-:Y:S02]  /*1d50*/  FMUL.FTZ R11, R176, R8 ;  /* 0x00000008b00b7220 */ /* 0x020fe40000410000 */
[----:B------:R-:W2:Y:S01]  /*1d60*/  LDL R8, [R1+0x34] ;  /* 0x0000340001087983 */ /* 0x000ea20000100800 */
[C---:B---3--:R-:W-:Y:S02]  /*1d70*/  PRMT R166, R170.reuse, 0x7632, R166 ;  /* 0x00007632aaa67816 */ /* 0x048fe400000000a6 */
[----:B------:R-:W-:Y:S02]  /*1d80*/  SHF.L.U32 R170, R170, 0x10, RZ ;  /* 0x00000010aaaa7819 */ /* 0x000fe400000006ff */
[C---:B------:R-:W-:Y:S02]  /*1d90*/  PRMT R190, R168.reuse, 0x7632, R190 ;  /* 0x00007632a8be7816 */ /* 0x040fe400000000be */
[----:B------:R-:W-:Y:S01]  /*1da0*/  SHF.L.U32 R197, R168, 0x10, RZ ;  /* 0x00000010a8c57819 */ /* 0x000fe200000006ff */
[----:B------:R-:W-:Y:S01]  /*1db0*/  FMUL.FTZ R193, R192, R170 ;  /* 0x000000aac0c17220 */ /* 0x000fe20000410000 */
[C---:B------:R-:W-:Y:S01]  /*1dc0*/  PRMT R168, R169.reuse, 0x7632, R168 ;  /* 0x00007632a9a87816 */ /* 0x040fe200000000a8 */
[----:B------:R-:W3:Y:S01]  /*1dd0*/  LDL R192, [R1+0x2c] ;  /* 0x00002c0001c07983 */ /* 0x000ee20000100800 */
[----:B------:R-:W-:Y:S01]  /*1de0*/  SHF.L.U32 R169, R169, 0x10, RZ ;  /* 0x00000010a9a97819 */ /* 0x000fe200000006ff */
[----:B------:R-:W-:Y:S01]  /*1df0*/  FMUL.FTZ R12, R176, R12 ;  /* 0x0000000cb00c7220 */ /* 0x000fe20000410000 */
[----:B------:R-:W-:-:S03]  /*1e00*/  FADD.FTZ R165, -R208, R165 ;  /* 0x000000a5d0a57221 */ /* 0x000fc60000010100 */
[----:B------:R-:W-:Y:S01]  /*1e10*/  FADD.FTZ R82, R82, R169 ;  /* 0x000000a952527221 */ /* 0x000fe20000010000 */
[-C--:B------:R-:W-:Y:S01]  /*1e20*/  FFMA.FTZ R114, R12, R169.reuse, R114 ;  /* 0x000000a90c727223 */ /* 0x080fe20000010072 */
[----:B------:R-:W-:Y:S02]  /*1e30*/  FMUL.FTZ R195, R194, R169 ;  /* 0x000000a9c2c37220 */ /* 0x000fe40000410000 */
[----:B------:R-:W4:Y:S01]  /*1e40*/  LDL R169, [R1+0x24] ;  /* 0x0000240001a97983 */ /* 0x000f220000100800 */
[----:B------:R-:W-:Y:S01]  /*1e50*/  FADD.FTZ R7, -R208, R9 ;  /* 0x00000009d0077221 */ /* 0x000fe20000010100 */
[----:B------:R-:W-:Y:S02]  /*1e60*/  FMUL.FTZ R9, R176, R165 ;  /* 0x000000a5b0097220 */ /* 0x000fe40000410000 */
[----:B------:R-:W4:Y:S01]  /*1e70*/  LDL R165, [R1+0x1c] ;  /* 0x00001c0001a57983 */ /* 0x000f220000100800 */
[----:B------:R-:W-:-:S04]  /*1e80*/  FADD.FTZ R4, -R208, R164 ;  /* 0x000000a4d0047221 */ /* 0x000fc80000010100 */
[----:B------:R-:W-:Y:S01]  /*1e90*/  FMUL.FTZ R4, R176, R4 ;  /* 0x00000004b0047220 */ /* 0x000fe20000410000 */
[----:B------:R-:W-:Y:S01]  /*1ea0*/  SHF.L.U32 R190, R190, 0x10, RZ ;  /* 0x00000010bebe7819 */ /* 0x000fe200000006ff */
[----:B------:R-:W-:Y:S02]  /*1eb0*/  FADD.FTZ R80, R80, R197 ;  /* 0x000000c550507221 */ /* 0x000fe40000010000 */
[-C--:B------:R-:W-:Y:S01]  /*1ec0*/  FFMA.FTZ R112, R4, R197.reuse, R112 ;  /* 0x000000c504707223 */ /* 0x080fe20000010070 */
[----:B------:R-:W-:Y:S01]  /*1ed0*/  FMUL.FTZ R197, R196, R197 ;  /* 0x000000c5c4c57220 */ /* 0x000fe20000410000 */
[----:B------:R-:W-:-:S03]  /*1ee0*/  SHF.L.U32 R168, R168, 0x10, RZ ;  /* 0x00000010a8a87819 */ /* 0x000fc600000006ff */
[----:B------:R-:W-:Y:S01]  /*1ef0*/  FADD.FTZ R211, R211, R197 ;  /* 0x000000c5d3d37221 */ /* 0x000fe20000010000 */
[----:B------:R-:W-:Y:S01]  /*1f00*/  FFMA.FTZ R212, R4, R197, R212 ;  /* 0x000000c504d47223 */ /* 0x000fe200000100d4 */
[----:B------:R-:W-:Y:S01]  /*1f10*/  FADD.FTZ R167, -R208, R167 ;  /* 0x000000a7d0a77221 */ /* 0x000fe20000010100 */
[----:B------:R-:W-:Y:S02]  /*1f20*/  SHF.L.U32 R166, R166, 0x10, RZ ;  /* 0x00000010a6a67819 */ /* 0x000fe400000006ff */
[C---:B------:R-:W-:Y:S01]  /*1f30*/  PRMT R164, R171.reuse, 0x7632, R164 ;  /* 0x00007632aba47816 */ /* 0x040fe200000000a4 */
[----:B------:R-:W-:Y:S01]  /*1f40*/  FADD.FTZ R10, -R208, R10 ;  /* 0x0000000ad00a7221 */ /* 0x000fe20000010100 */
[----:B------:R-:W-:Y:S01]  /*1f50*/  SHF.L.U32 R171, R171, 0x10, RZ ;  /* 0x00000010abab7819 */ /* 0x000fe200000006ff */
[----:B------:R-:W-:Y:S01]  /*1f60*/  FMUL.FTZ R7, R176, R7 ;  /* 0x00000007b0077220 */ /* 0x000fe20000410000 */
[----:B------:R-:W-:Y:S01]  /*1f70*/  SHF.L.U32 R164, R164, 0x10, RZ ;  /* 0x00000010a4a47819 */ /* 0x000fe200000006ff */
[----:B------:R-:W-:-:S02]  /*1f80*/  FMUL.FTZ R10, R176, R10 ;  /* 0x0000000ab00a7220 */ /* 0x000fc40000410000 */
[-C--:B------:R-:W-:Y:S01]  /*1f90*/  FMUL.FTZ R191, R191, R171.reuse ;  /* 0x000000abbfbf7220 */ /* 0x080fe20000410000 */
        /* <DEDUP_REMOVED lines=16> */
[----:B------:R-:W-:Y:S02]  /*20a0*/  FMUL.FTZ R8, R176, R167 ;  /* 0x000000a7b0087220 */ /* 0x000fe40000410000 */
[----:B------:R-:W-:Y:S01]  /*20b0*/  FADD.FTZ R211, R211, R195 ;  /* 0x000000c3d3d37221 */ /* 0x000fe20000010000 */
[----:B------:R-:W-:Y:S01]  /*20c0*/  FFMA.FTZ R212, R12, R195, R212 ;  /* 0x000000c30cd47223 */ /* 0x000fe200000100d4 */
[----:B---3--:R-:W-:-:S04]  /*20d0*/  FMUL.FTZ R194, R192, R168 ;  /* 0x000000a8c0c27220 */ /* 0x008fc80000410000 */
[----:B------:R-:W-:Y:S01]  /*20e0*/  FADD.FTZ R211, R211, R194 ;  /* 0x000000c2d3d37221 */ /* 0x000fe20000010000 */
[----:B------:R-:W-:-:S03]  /*20f0*/  FFMA.FTZ R212, R8, R194, R212 ;  /* 0x000000c208d47223 */ /* 0x000fc600000100d4 */
[----:B------:R-:W-:Y:S01]  /*2100*/  FADD.FTZ R211, R211, R193 ;  /* 0x000000c1d3d37221 */ /* 0x000fe20000010000 */
[----:B------:R-:W-:Y:S01]  /*2110*/  FFMA.FTZ R212, R11, R193, R212 ;  /* 0x000000c10bd47223 */ /* 0x000fe200000100d4 */
[----:B----4-:R-:W-:-:S04]  /*2120*/  FMUL.FTZ R192, R169, R166 ;  /* 0x000000a6a9c07220 */ /* 0x010fc80000410000 */
[----:B------:R-:W-:Y:S01]  /*2130*/  FADD.FTZ R211, R211, R192 ;  /* 0x000000c0d3d37221 */ /* 0x000fe20000010000 */
[----:B------:R-:W-:Y:S01]  /*2140*/  FFMA.FTZ R212, R7, R192, R212 ;  /* 0x000000c007d47223 */ /* 0x000fe200000100d4 */
[----:B------:R-:W-:Y:S02]  /*2150*/  FMUL.FTZ R190, R165, R164 ;  /* 0x000000a4a5be7220 */ /* 0x000fe40000410000 */
[----:B------:R-:W-:Y:S01]  /*2160*/  FADD.FTZ R211, R211, R191 ;  /* 0x000000bfd3d37221 */ /* 0x000fe20000010000 */
[----:B------:R-:W-:Y:S01]  /*2170*/  FFMA.FTZ R212, R10, R191, R212 ;  /* 0x000000bf0ad47223 */ /* 0x000fe200000100d4 */
[----:B------:R-:W-:Y:S02]  /*2180*/  FFMA.FTZ R115, R8, R168, R115 ;  /* 0x000000a808737223 */ /* 0x000fe40000010073 */
[----:B------:R-:W-:Y:S01]  /*2190*/  FADD.FTZ R211, R211, R190 ;  /* 0x000000bed3d37221 */ /* 0x000fe20000010000 */
[----:B------:R-:W-:-:S07]  /*21a0*/  FFMA.FTZ R212, R6, R190, R212 ;  /* 0x000000be06d47223 */ /* 0x000fce00000100d4 */
.L_x_4758:
[----:B------:R-:W-:Y:S05]  /*21b0*/  BSYNC B0 ;  /* 0x0000000000007941 */ /* 0x000fea0003800000 */
.L_x_4757:
[----:B------:R-:W-:Y:S04]  /*21c0*/  BSSY B0, `(.L_x_4759) ;  /* 0x000005a000007945 */ /* 0x000fe80003800000 */
[----:B------:R-:W-:Y:S05]  /*21d0*/  @!P3 BRA `(.L_x_4760) ;  /* 0x000000040060b947 */ /* 0x000fea0003800000 */
[----:B------:R-:W0:Y:S01]  /*21e0*/  LDC.64 R172, c[0x0][0x2b8] ;  /* 0x0000ae00ffac7b82 */ /* 0x000e220000000a00 */
[C---:B------:R-:W-:Y:S01]  /*21f0*/  LEA R168, P5, R220.reuse, UR10, 0x5 ;  /* 0x0000000adca87c11 */ /* 0x040fe2000f8a28ff */
[----:B------:R-:W2:Y:S03]  /*2200*/  LDL R183, [R1+0x18] ;  /* 0x0000180001b77983 */ /* 0x000ea60000100800 */
[----:B------:R-:W-:Y:S01]  /*2210*/  LEA.HI.X R169, R220, UR11, RZ, 0x5, P5 ;  /* 0x0000000bdca97c11 */ /* 0x000fe2000a8f2cff */
[----:B------:R-:W3:Y:S01]  /*2220*/  LDL R180, [R1+0x14] ;  /* 0x0000140001b47983 */ /* 0x000ee20000100800 */
[----:B------:R-:W-:-:S03]  /*2230*/  ISETP.NE.U32.AND P5, PT, RZ, UR8, PT ;  /* 0x00000008ff007c0c */ /* 0x000fc6000bfa5070 */
[----:B------:R-:W4:Y:S01]  /*2240*/  LDG.E.128 R164, desc[UR4][R168.64] ;  /* 0x00000004a8a47981 */ /* 0x000f22000c1e1d00 */
[----:B------:R-:W-:-:S03]  /*2250*/  ISETP.NE.AND.EX P5, PT, RZ, UR9, PT, P5 ;  /* 0x00000009ff007c0c */ /* 0x000fc6000bfa5350 */
[----:B------:R-:W3:Y:S04]  /*2260*/  LDL R181, [R1+0xc] ;  /* 0x00000c0001b57983 */ /* 0x000ee80000100800 */
[----:B------:R-:W3:Y:S01]  /*2270*/  LDG.E.128 R168, desc[UR4][R168.64+0x10] ;  /* 0x00001004a8a87981 */ /* 0x000ee2000c1e1d00 */
[----:B0-----:R-:W-:-:S05]  /*2280*/  IMAD.WIDE.U32 R172, R220, 0x10, R172 ;  /* 0x00000010dcac7825 */ /* 0x001fca00078e00ac */
[----:B------:R-:W-:-:S04]  /*2290*/  @P5 LEA R178, P6, R220, UR8, 0x5 ;  /* 0x00000008dcb25c11 */ /* 0x000fc8000f8c28ff */
[----:B------:R-:W-:Y:S01]  /*22a0*/  @P5 LEA.HI.X R179, R220, UR9, RZ, 0x5, P6 ;  /* 0x00000009dcb35c11 */ /* 0x000fe2000b0f2cff */
[----:B------:R-:W2:Y:S04]  /*22b0*/  LDG.E.128 R172, desc[UR4][R172.64] ;  /* 0x00000004acac7981 */ /* 0x000ea8000c1e1d00 */
[----:B------:R-:W5:Y:S04]  /*22c0*/  @P5 LDG.E.128 R148, desc[UR4][R178.64] ;  /* 0x00000004b2945981 */ /* 0x000f68000c1e1d00 */
[----:B------:R0:W5:Y:S04]  /*22d0*/  @P5 LDG.E.128 R152, desc[UR4][R178.64+0x10] ;  /* 0x00001004b2985981 */ /* 0x000168000c1e1d00 */
[----:B------:R-:W3:Y:S04]  /*22e0*/  LDL R220, [R1+0x8] ;  /* 0x0000080001dc7983 */ /* 0x000ee80000100800 */
[----:B------:R-:W3:Y:S01]  /*22f0*/  LDL R178, [R1+0x10] ;  /* 0x0000100001b27983 */ /* 0x000ee20000100800 */
[----:B----4-:R-:W-:Y:S01]  /*2300*/  FADD.FTZ R164, -R208, R164 ;  /* 0x000000a4d0a47221 */ /* 0x010fe20000010100 */
[----:B--2---:R-:W-:-:S02]  /*2310*/  PRMT R188, R172, 0x7632, R188 ;  /* 0x00007632acbc7816 */ /* 0x004fc400000000bc */
[----:B------:R-:W-:Y:S01]  /*2320*/  SHF.L.U32 R189, R172, 0x10, RZ ;  /* 0x00000010acbd7819 */ /* 0x000fe200000006ff */
[----:B-----5:R-:W-:Y:S02]  /*2330*/  FMUL.FTZ R172, R176, R164 ;  /* 0x000000a4b0ac7220 */ /* 0x020fe40000410000 */
[----:B------:R-:W2:Y:S02]  /*2340*/  LDL R164, [R1+0x4] ;  /* 0x0000040001a47983 */ /* 0x000ea40000100800 */
[----:B------:R-:W-:Y:S01]  /*2350*/  FADD.FTZ R72, R72, R189 ;  /* 0x000000bd48487221 */ /* 0x000fe20000010000 */
[-C--:B------:R-:W-:Y:S01]  /*2360*/  FFMA.FTZ R104, R172, R189.reuse, R104 ;  /* 0x000000bdac687223 */ /* 0x080fe20000010068 */
[----:B------:R-:W-:Y:S02]  /*2370*/  FMUL.FTZ R189, R183, R189 ;  /* 0x000000bdb7bd7220 */ /* 0x000fe40000410000 */
[----:B------:R-:W4:Y:S01]  /*2380*/  LDL R183, [R1] ;  /* 0x0000000001b77983 */ /* 0x000f220000100800 */
[----:B------:R-:W-:Y:S01]  /*2390*/  FADD.FTZ R166, -R208, R166 ;  /* 0x000000a6d0a67221 */ /* 0x000fe20000010100 */
[----:B------:R-:W-:-:S02]  /*23a0*/  SHF.L.U32 R187, R173, 0x10, RZ ;  /* 0x00000010adbb7819 */ /* 0x000fc400000006ff */
[C---:B------:R-:W-:Y:S02]  /*23b0*/  PRMT R182, R174.reuse, 0x7632, R182 ;  /* 0x00007632aeb67816 */ /* 0x040fe400000000b6 */
[----:B------:R-:W-:Y:S01]  /*23c0*/  SHF.L.U32 R185, R174, 0x10, RZ ;  /* 0x00000010aeb97819 */ /* 0x000fe200000006ff */
[----:B------:R-:W-:Y:S01]  /*23d0*/  FMUL.FTZ R174, R176, R166 ;  /* 0x000000a6b0ae7220 */ /* 0x000fe20000410000 */
[----:B------:R-:W-:Y:S01]  /*23e0*/  FADD.FTZ R165, -R208, R165 ;  /* 0x000000a5d0a57221 */ /* 0x000fe20000010100 */
[----:B------:R-:W-:Y:S01]  /*23f0*/  FADD.FTZ R74, R74, R187 ;  /* 0x000000bb4a4a7221 */ /* 0x000fe20000010000 */
[----:B------:R-:W-:Y:S01]  /*2400*/  SHF.L.U32 R188, R188, 0x10, RZ ;  /* 0x00000010bcbc7819 */ /* 0x000fe200000006ff */
[-C--:B------:R-:W-:Y:S01]  /*2410*/  FFMA.FTZ R106, R174, R187.reuse, R106 ;  /* 0x000000bbae6a7223 */ /* 0x080fe2000001006a */
[----:B---3--:R-:W-:Y:S01]  /*2420*/  FMUL.FTZ R187, R178, R187 ;  /* 0x000000bbb2bb7220 */ /* 0x008fe20000410000 */
[----:B0-----:R-:W-:Y:S01]  /*2430*/  FMUL.FTZ R178, R176, R165 ;  /* 0x000000a5b0b27220 */ /* 0x001fe20000410000 */
[----:B------:R-:W-:Y:S01]  /*2440*/  PRMT R186, R173, 0x7632, R186 ;  /* 0x00007632adba7816 */ /* 0x000fe200000000ba */
[----:B------:R-:W-:Y:S01]  /*2450*/  FADD.FTZ R167, -R208, R167 ;  /* 0x000000a7d0a77221 */ /* 0x000fe20000010100 */
[----:B------:R-:W-:Y:S01]  /*2460*/  FADD.FTZ R73, R73, R188 ;  /* 0x000000bc49497221 */ /* 0x000fe20000010000 */
[-C--:B------:R-:W-:Y:S01]  /*2470*/  FFMA.FTZ R105, R178, R188.reuse, R105 ;  /* 0x000000bcb2697223 */ /* 0x080fe20000010069 */
[----:B------:R-:W-:Y:S01]  /*2480*/  FADD.FTZ R211, R211, R189 ;  /* 0x000000bdd3d37221 */ /* 0x000fe20000010000 */
[----:B------:R-:W-:Y:S01]  /*2490*/  FMUL.FTZ R188, R180, R188 ;  /* 0x000000bcb4bc7220 */ /* 0x000fe20000410000 */
[----:B------:R-:W-:Y:S01]  /*24a0*/  FFMA.FTZ R212, R172, R189, R212 ;  /* 0x000000bdacd47223 */ /* 0x000fe200000100d4 */
[----:B------:R-:W-:Y:S01]  /*24b0*/  SHF.L.U32 R186, R186, 0x10, RZ ;  /* 0x00000010baba7819 */ /* 0x000fe200000006ff */
[----:B------:R-:W-:Y:S01]  /*24c0*/  FADD.FTZ R168, -R208, R168 ;  /* 0x000000a8d0a87221 */ /* 0x000fe20000010100 */
        /* <DEDUP_REMOVED lines=10> */
[----:B------:R-:W-:Y:S01]  /*2570*/  FADD.FTZ R170, -R208, R170 ;  /* 0x000000aad0aa7221 */ /* 0x000fe20000010100 */
        /* <DEDUP_REMOVED lines=15> */
[----:B------:R-:W-:Y:S01]  /*2670*/  FADD.FTZ R70, R70, R179 ;  /* 0x000000b346467221 */ /* 0x000fe20000010000 */
[----:B------:R-:W-:Y:S01]  /*2680*/  FFMA.FTZ R102, R175, R179, R102 ;  /* 0x000000b3af667223 */ /* 0x000fe20000010066 */
[----:B------:R-:W-:-:S05]  /*2690*/  SHF.L.U32 R184, R184, 0x10, RZ ;  /* 0x00000010b8b87819 */ /* 0x000fca00000006ff */
[----:B------:R-:W-:Y:S01]  /*26a0*/  FADD.FTZ R71, R71, R184 ;  /* 0x000000b847477221 */ /* 0x000fe20000010000 */
[----:B--2---:R-:W-:-:S04]  /*26b0*/  FMUL.FTZ R182, R164, R182 ;  /* 0x000000b6a4b67220 */ /* 0x004fc80000410000 */
[----:B------:R-:W-:Y:S01]  /*26c0*/  FADD.FTZ R211, R211, R182 ;  /* 0x000000b6d3d37221 */ /* 0x000fe20000010000 */
[----:B----4-:R-:W-:Y:S01]  /*26d0*/  FMUL.FTZ R179, R183, R179 ;  /* 0x000000b3b7b37220 */ /* 0x010fe20000410000 */
[----:B------:R-:W-:Y:S01]  /*26e0*/  FMUL.FTZ R183, R176, R171 ;  /* 0x000000abb0b77220 */ /* 0x000fe20000410000 */
[----:B------:R-:W-:Y:S02]  /*26f0*/  FFMA.FTZ R212, R181, R182, R212 ;  /* 0x000000b6b5d47223 */ /* 0x000fe400000100d4 */
[----:B------:R-:W-:Y:S01]  /*2700*/  FADD.FTZ R211, R211, R179 ;  /* 0x000000b3d3d37221 */ /* 0x000fe20000010000 */
[-C--:B------:R-:W-:Y:S01]  /*2710*/  FFMA.FTZ R103, R183, R184.reuse, R103 ;  /* 0x000000b8b7677223 */ /* 0x080fe20000010067 */
[----:B------:R-:W-:Y:S01]  /*2720*/  FMUL.FTZ R184, R252, R184 ;  /* 0x000000b8fcb87220 */ /* 0x000fe20000410000 */
[----:B------:R-:W-:-:S03]  /*2730*/  FFMA.FTZ R212, R175, R179, R212 ;  /* 0x000000b3afd47223 */ /* 0x000fc600000100d4 */
[----:B------:R-:W-:Y:S01]  /*2740*/  FADD.FTZ R211, R211, R184 ;  /* 0x000000b8d3d37221 */ /* 0x000fe20000010000 */
[----:B------:R-:W-:-:S07]  /*2750*/  FFMA.FTZ R212, R183, R184, R212 ;  /* 0x000000b8b7d47223 */ /* 0x000fce00000100d4 */
.L_x_4760:
[----:B------:R-:W-:Y:S05]  /*2760*/  BSYNC B0 ;  /* 0x0000000000007941 */ /* 0x000fea0003800000 */
.L_x_4759:
        /* <DEDUP_REMOVED lines=27> */
.L_x_4787:
[----:B------:R-:W2:Y:S01]  /*2920*/  S2R R168, SR_CgaCtaId ;  /* 0x0000000000a87919 */ /* 0x000ea20000008800 */
[----:B0-----:R-:W-:Y:S01]  /*2930*/  FADD.FTZ R165, R169, R165 ;  /* 0x000000a5a9a57221 */ /* 0x001fe20000010000 */
[----:B------:R-:W-:Y:S01]  /*2940*/  @!P5 LOP3.LUT R167, R216, 0x3, RZ, 0xc0, !PT ;  /* 0x00000003d8a7d812 */ /* 0x000fe200078ec0ff */
[----:B------:R-:W-:Y:S01]  /*2950*/  FADD.FTZ R164, R170, R211 ;  /* 0x000000d3aaa47221 */ /* 0x000fe20000010000 */
[----:B-1----:R-:W-:Y:S01]  /*2960*/  MOV R169, 0x400 ;  /* 0x0000040000a97802 */ /* 0x002fe20000000f00 */
[----:B------:R-:W-:Y:S05]  /*2970*/  WARPSYNC.ALL ;  /* 0x0000000000007948 */ /* 0x000fea0003800000 */
[----:B------:R-:W-:Y:S01]  /*2980*/  @!P5 IADD3 R167, R166, R167, RZ ;  /* 0x000000a7a6a7d210 */ /* 0x000fe20007ffe0ff */
[----:B------:R-:W0:Y:S01]  /*2990*/  LDC.U8 R171, c[0x0][0x2a0] ;  /* 0x0000a800ffab7b82 */ /* 0x000e220000000000 */
[----:B------:R-:W-:Y:S01]  /*29a0*/  BSSY B0, `(.L_x_4762) ;  /* 0x0000076000007945 */ /* 0x000fe20003800000 */
[----:B--2---:R-:W-:-:S02]  /*29b0*/  LEA R169, R168, R169, 0x18 ;  /* 0x000000a9a8a97211 */ /* 0x004fc400078ec0ff */
[----:B0-----:R-:W-:Y:S02]  /*29c0*/  ISETP.NE.AND P6, PT, R171, RZ, PT ;  /* 0x000000ffab00720c */ /* 0x001fe40003fc5270 */
        /* <DEDUP_REMOVED lines=18> */
[----:B------:R-:W0:Y:S02]  /*2af0*/  LDC.64 R164, c[0x0][0x220] ;  /* 0x00008800ffa47b82 */ /* 0x000e240000000a00 */
[----:B0-----:R-:W-:-:S06]  /*2b00*/  IMAD.WIDE.U32 R164, R3, 0x10, R164 ;  /* 0x0000001003a47825 */ /* 0x001fcc00078e00a4 */
[----:B------:R-:W2:Y:S01]  /*2b10*/  LDG.E.128 R164, desc[UR4][R164.64] ;  /* 0x00000004a4a47981 */ /* 0x000ea2000c1e1d00 */
[--C-:B------:R-:W-:Y:S01]  /*2b20*/  FFMA.FTZ R168, R0, R170, R171.reuse ;  /* 0x000000aa00a87223 */ /* 0x100fe200000100ab */
[----:B------:R-:W-:Y:S02]  /*2b30*/  ISETP.NE.U32.AND P5, PT, RZ, UR8, PT ;  /* 0x00000008ff007c0c */ /* 0x000fe4000bfa5070 */
[----:B------:R-:W-:Y:S01]  /*2b40*/  ISETP.NE.U32.AND P6, PT, RZ, UR14, PT ;  /* 0x0000000eff007c0c */ /* 0x000fe2000bfc5070 */
[----:B------:R-:W-:Y:S01]  /*2b50*/  FADD.FTZ R168, R27, -R168 ;  /* 0x800000a81ba87221 */ /* 0x000fe20000010000 */
[----:B------:R-:W-:Y:S02]  /*2b60*/  ISETP.NE.AND.EX P5, PT, RZ, UR9, PT, P5 ;  /* 0x00000009ff007c0c */ /* 0x000fe4000bfa5350 */
[----:B------:R-:W-:Y:S01]  /*2b70*/  ISETP.NE.AND.EX P6, PT, RZ, UR15, PT, P6 ;  /* 0x0000000fff007c0c */ /* 0x000fe2000bfc5360 */
[----:B-----5:R-:W-:Y:S01]  /*2b80*/  FMUL.FTZ R211, R176, R168 ;  /* 0x000000a8b0d37220 */ /* 0x020fe20000410000 */
[----:B------:R-:W-:-:S04]  /*2b90*/  FFMA.FTZ R168, R23, R170, R171 ;  /* 0x000000aa17a87223 */ /* 0x000fc800000100ab */
[----:B------:R-:W-:-:S04]  /*2ba0*/  FADD.FTZ R168, R215, -R168 ;  /* 0x800000a8d7a87221 */ /* 0x000fc80000010000 */
[----:B------:R-:W-:Y:S01]  /*2bb0*/  FMUL.FTZ R168, R176, R168 ;  /* 0x000000a8b0a87220 */ /* 0x000fe20000410000 */
[----:B------:R-:W-:-:S03]  /*2bc0*/  @P5 FADD.FTZ R211, R32, R211 ;  /* 0x000000d320d35221 */ /* 0x000fc60000010000 */
[----:B------:R-:W-:Y:S02]  /*2bd0*/  @P5 FADD.FTZ R168, R33, R168 ;  /* 0x000000a821a85221 */ /* 0x000fe40000010000 */
[C---:B------:R-:W-:Y:S01]  /*2be0*/  SEL R156, R211.reuse, R156, P6 ;  /* 0x0000009cd39c7207 */ /* 0x040fe20003000000 */
[----:B------:R-:W-:Y:S02]  /*2bf0*/  FMUL.FTZ R211, R211, R177 ;  /* 0x000000b1d3d37220 */ /* 0x000fe40000410000 */
[C---:B------:R-:W-:Y:S01]  /*2c00*/  SEL R157, R168.reuse, R157, P6 ;  /* 0x0000009da89d7207 */ /* 0x040fe20003000000 */
[----:B------:R-:W-:Y:S01]  /*2c10*/  FMUL.FTZ R168, R168, R177 ;  /* 0x000000b1a8a87220 */ /* 0x000fe20000410000 */
[C---:B--2---:R-:W-:Y:S02]  /*2c20*/  PRMT R169, R164.reuse, 0x7632, R169 ;  /* 0x00007632a4a97816 */ /* 0x044fe400000000a9 */
[----:B------:R-:W-:Y:S02]  /*2c30*/  SHF.L.U32 R164, R164, 0x10, RZ ;  /* 0x00000010a4a47819 */ /* 0x000fe400000006ff */
[----:B------:R-:W-:-:S03]  /*2c40*/  SHF.L.U32 R169, R169, 0x10, RZ ;  /* 0x00000010a9a97819 */ /* 0x000fc600000006ff */
[----:B------:R-:W-:Y:S01]  /*2c50*/  FFMA.FTZ R64, R211, R164, R64 ;  /* 0x000000a4d3407223 */ /* 0x000fe20000010040 */
[----:B------:R-:W-:Y:S01]  /*2c60*/  FMUL.FTZ R164, R251, R211 ;  /* 0x000000d3fba47220 */ /* 0x000fe20000410000 */
[----:B------:R-:W-:Y:S01]  /*2c70*/  FFMA.FTZ R65, R168, R169, R65 ;  /* 0x000000a9a8417223 */ /* 0x000fe20000010041 */
[----:B------:R-:W-:Y:S01]  /*2c80*/  FMUL.FTZ R168, R250, R168 ;  /* 0x000000a8faa87220 */ /* 0x000fe20000410000 */
[----:B------:R-:W-:Y:S01]  /*2c90*/  FFMA.FTZ R211, R26, R170, R171 ;  /* 0x000000aa1ad37223 */ /* 0x000fe200000100ab */
[C---:B------:R-:W-:Y:S02]  /*2ca0*/  PRMT R169, R165.reuse, 0x7632, R169 ;  /* 0x00007632a5a97816 */ /* 0x040fe400000000a9 */
[----:B------:R-:W-:Y:S01]  /*2cb0*/  SHF.L.U32 R165, R165, 0x10, RZ ;  /* 0x00000010a5a57819 */ /* 0x000fe200000006ff */
[----:B------:R-:W-:Y:S01]  /*2cc0*/  FADD.FTZ R211, R214, -R211 ;  /* 0x800000d3d6d37221 */ /* 0x000fe20000010000 */
[----:B------:R-:W-:Y:S01]  /*2cd0*/  F2FP.BF16.F32.PACK_AB R164, R168, R164 ;  /* 0x000000a4a8a4723e */ /* 0x000fe200000010ff */
[----:B------:R-:W-:Y:S01]  /*2ce0*/  FFMA.FTZ R168, R22, R170, R171 ;  /* 0x000000aa16a87223 */ /* 0x000fe200000100ab */
[----:B------:R-:W-:Y:S01]  /*2cf0*/  SHF.L.U32 R169, R169, 0x10, RZ ;  /* 0x00000010a9a97819 */ /* 0x000fe200000006ff */
[----:B------:R-:W-:-:S02]  /*2d00*/  FMUL.FTZ R211, R176, R211 ;  /* 0x000000d3b0d37220 */ /* 0x000fc40000410000 */
[----:B------:R-:W-:Y:S02]  /*2d10*/  FADD.FTZ R168, R213, -R168 ;  /* 0x800000a8d5a87221 */ /* 0x000fe40000010000 */
[----:B------:R-:W-:Y:S02]  /*2d20*/  @P5 FADD.FTZ R211, R34, R211 ;  /* 0x000000d322d35221 */ /* 0x000fe40000010000 */
[----:B------:R-:W-:-:S03]  /*2d30*/  FMUL.FTZ R168, R176, R168 ;  /* 0x000000a8b0a87220 */ /* 0x000fc60000410000 */
[----:B------:R-:W-:Y:S01]  /*2d40*/  SEL R158, R211, R158, P6 ;  /* 0x0000009ed39e7207 */ /* 0x000fe20003000000 */
[----:B------:R-:W-:Y:S01]  /*2d50*/  @P5 FADD.FTZ R168, R35, R168 ;  /* 0x000000a823a85221 */ /* 0x000fe20000010000 */
[----:B------:R-:W-:-:S04]  /*2d60*/  FMUL.FTZ R211, R211, R177 ;  /* 0x000000b1d3d37220 */ /* 0x000fc80000410000 */
[C---:B------:R-:W-:Y:S01]  /*2d70*/  SEL R159, R168.reuse, R159, P6 ;  /* 0x0000009fa89f7207 */ /* 0x040fe20003000000 */
[----:B------:R-:W-:Y:S01]  /*2d80*/  FMUL.FTZ R168, R168, R177 ;  /* 0x000000b1a8a87220 */ /* 0x000fe20000410000 */
[----:B------:R-:W-:Y:S01]  /*2d90*/  FFMA.FTZ R66, R211, R165, R66 ;  /* 0x000000a5d3427223 */ /* 0x000fe20000010042 */
[----:B------:R-:W-:Y:S01]  /*2da0*/  FMUL.FTZ R165, R249, R211 ;  /* 0x000000d3f9a57220 */ /* 0x000fe20000410000 */
[----:B------:R-:W-:Y:S01]  /*2db0*/  FFMA.FTZ R211, R25, R170, R171 ;  /* 0x000000aa19d37223 */ /* 0x000fe200000100ab */
[----:B------:R-:W-:Y:S01]  /*2dc0*/  FFMA.FTZ R67, R168, R169, R67 ;  /* 0x000000a9a8437223 */ /* 0x000fe20000010043 */
[----:B------:R-:W-:Y:S01]  /*2dd0*/  FMUL.FTZ R168, R248, R168 ;  /* 0x000000a8f8a87220 */ /* 0x000fe20000410000 */
[C---:B------:R-:W-:Y:S01]  /*2de0*/  PRMT R169, R166.reuse, 0x7632, R169 ;  /* 0x00007632a6a97816 */ /* 0x040fe200000000a9 */
[----:B------:R-:W-:Y:S01]  /*2df0*/  FADD.FTZ R211, R207, -R211 ;  /* 0x800000d3cfd37221 */ /* 0x000fe20000010000 */
[----:B------:R-:W-:Y:S02]  /*2e00*/  SHF.L.U32 R166, R166, 0x10, RZ ;  /* 0x00000010a6a67819 */ /* 0x000fe400000006ff */
[----:B------:R-:W-:Y:S01]  /*2e10*/  F2FP.BF16.F32.PACK_AB R165, R168, R165 ;  /* 0x000000a5a8a5723e */ /* 0x000fe200000010ff */
[----:B------:R-:W-:Y:S01]  /*2e20*/  FFMA.FTZ R168, R21, R170, R171 ;  /* 0x000000aa15a87223 */ /* 0x000fe200000100ab */
[----:B------:R-:W-:Y:S01]  /*2e30*/  FMUL.FTZ R211, R176, R211 ;  /* 0x000000d3b0d37220 */ /* 0x000fe20000410000 */
[----:B------:R-:W-:-:S02]  /*2e40*/  SHF.L.U32 R169, R169, 0x10, RZ ;  /* 0x00000010a9a97819 */ /* 0x000fc400000006ff */
[----:B------:R-:W-:Y:S01]  /*2e50*/  FADD.FTZ R168, R206, -R168 ;  /* 0x800000a8cea87221 */ /* 0x000fe20000010000 */
[----:B------:R-:W-:-:S03]  /*2e60*/  @P5 FADD.FTZ R211, R28, R211 ;  /* 0x000000d31cd35221 */ /* 0x000fc60000010000 */
[----:B------:R-:W-:Y:S02]  /*2e70*/  FMUL.FTZ R168, R176, R168 ;  /* 0x000000a8b0a87220 */ /* 0x000fe40000410000 */
[C---:B------:R-:W-:Y:S01]  /*2e80*/  SEL R160, R211.reuse, R160, P6 ;  /* 0x000000a0d3a07207 */ /* 0x040fe20003000000 */
[----:B------:R-:W-:Y:S01]  /*2e90*/  FMUL.FTZ R211, R211, R177 ;  /* 0x000000b1d3d37220 */ /* 0x000fe20000410000 */
[----:B------:R-:W-:-:S03]  /*2ea0*/  @P5 FADD.FTZ R168, R29, R168 ;  /* 0x000000a81da85221 */ /* 0x000fc60000010000 */
[----:B------:R-:W-:Y:S01]  /*2eb0*/  FFMA.FTZ R60, R211, R166, R60 ;  /* 0x000000a6d33c7223 */ /* 0x000fe2000001003c */
[----:B------:R-:W-:Y:S01]  /*2ec0*/  FMUL.FTZ R166, R247, R211 ;  /* 0x000000d3f7a67220 */ /* 0x000fe20000410000 */
[C---:B------:R-:W-:Y:S01]  /*2ed0*/  SEL R161, R168.reuse, R161, P6 ;  /* 0x000000a1a8a17207 */ /* 0x040fe20003000000 */
[----:B------:R-:W-:Y:S01]  /*2ee0*/  FMUL.FTZ R168, R168, R177 ;  /* 0x000000b1a8a87220 */ /* 0x000fe20000410000 */
[C---:B------:R-:W-:Y:S02]  /*2ef0*/  SHF.L.U32 R211, R167.reuse, 0x10, RZ ;  /* 0x00000010a7d37819 */ /* 0x040fe400000006ff */
[----:B------:R-:W-:Y:S01]  /*2f00*/  PRMT R167, R167, 0x7632, R167 ;  /* 0x00007632a7a77816 */ /* 0x000fe200000000a7 */
[----:B------:R-:W-:Y:S01]  /*2f10*/  FFMA.FTZ R61, R168, R169, R61 ;  /* 0x000000a9a83d7223 */ /* 0x000fe2000001003d */
[----:B------:R-:W-:Y:S01]  /*2f20*/  FMUL.FTZ R168, R246, R168 ;  /* 0x000000a8f6a87220 */ /* 0x000fe20000410000 */
[----:B------:R-:W-:Y:S01]  /*2f30*/  FFMA.FTZ R169, R24, R170, R171 ;  /* 0x000000aa18a97223 */ /* 0x000fe200000100ab */
[----:B------:R-:W-:-:S03]  /*2f40*/  SHF.L.U32 R167, R167, 0x10, RZ ;  /* 0x00000010a7a77819 */ /* 0x000fc600000006ff */
[----:B------:R-:W-:Y:S01]  /*2f50*/  F2FP.BF16.F32.PACK_AB R166, R168, R166 ;  /* 0x000000a6a8a6723e */ /* 0x000fe200000010ff */
[----:B------:R-:W-:Y:S01]  /*2f60*/  FFMA.FTZ R168, R20, R170, R171 ;  /* 0x000000aa14a87223 */ /* 0x000fe200000100ab */
[----:B------:R-:W-:-:S03]  /*2f70*/  FADD.FTZ R169, R205, -R169 ;  /* 0x800000a9cda97221 */ /* 0x000fc60000010000 */
[----:B------:R-:W-:Y:S01]  /*2f80*/  FADD.FTZ R168, R204, -R168 ;  /* 0x800000a8cca87221 */ /* 0x000fe20000010000 */
[----:B------:R-:W-:-:S03]  /*2f90*/  FMUL.FTZ R169, R176, R169 ;  /* 0x000000a9b0a97220 */ /* 0x000fc60000410000 */
[----:B------:R-:W-:Y:S01]  /*2fa0*/  FMUL.FTZ R168, R176, R168 ;  /* 0x000000a8b0a87220 */ /* 0x000fe20000410000 */
[----:B------:R-:W-:-:S03]  /*2fb0*/  @P5 FADD.FTZ R169, R30, R169 ;  /* 0x000000a91ea95221 */ /* 0x000fc60000010000 */
[----:B------:R-:W-:Y:S01]  /*2fc0*/  @P5 FADD.FTZ R168, R31, R168 ;  /* 0x000000a81fa85221 */ /* 0x000fe20000010000 */
[----:B------:R-:W-:Y:S02]  /*2fd0*/  ISETP.NE.U32.AND P5, PT, RZ, UR14, PT ;  /* 0x0000000eff007c0c */ /* 0x000fe4000bfa5070 */
[C---:B------:R-:W-:Y:S01]  /*2fe0*/  SEL R162, R169.reuse, R162, P6 ;  /* 0x000000a2a9a27207 */ /* 0x040fe20003000000 */
[----:B------:R-:W-:Y:S01]  /*2ff0*/  FMUL.FTZ R169, R169, R177 ;  /* 0x000000b1a9a97220 */ /* 0x000fe20000410000 */
[----:B------:R-:W-:Y:S02]  /*3000*/  ISETP.NE.AND.EX P5, PT, RZ, UR15, PT, P5 ;  /* 0x0000000fff007c0c */ /* 0x000fe4000bfa5350 */
[C---:B------:R-:W-:Y:S01]  /*3010*/  SEL R163, R168.reuse, R163, P6 ;  /* 0x000000a3a8a37207 */ /* 0x040fe20003000000 */
[----:B------:R-:W-:Y:S01]  /*3020*/  FMUL.FTZ R168, R168, R177 ;  /* 0x000000b1a8a87220 */ /* 0x000fe20000410000 */
[----:B------:R-:W-:-:S03]  /*3030*/  FFMA.FTZ R62, R169, R211, R62 ;  /* 0x000000d3a93e7223 */ /* 0x000fc6000001003e */
[----:B------:R-:W-:Y:S01]  /*3040*/  FFMA.FTZ R63, R168, R167, R63 ;  /* 0x000000a7a83f7223 */ /* 0x000fe2000001003f */
[----:B------:R-:W-:Y:S01]  /*3050*/  FMUL.FTZ R167, R245, R169 ;  /* 0x000000a9f5a77220 */ /* 0x000fe20000410000 */
[----:B------:R-:W-:-:S05]  /*3060*/  FMUL.FTZ R168, R244, R168 ;  /* 0x000000a8f4a87220 */ /* 0x000fca0000410000 */
[----:B------:R-:W-:Y:S02]  /*3070*/  F2FP.BF16.F32.PACK_AB R167, R168, R167 ;  /* 0x000000a7a8a7723e */ /* 0x000fe400000010ff */
[----:B------:R-:W0:Y:S02]  /*3080*/  @P5 LDC.64 R168, c[0x0][0x308] ;  /* 0x0000c200ffa85b82 */ /* 0x000e240000000a00 */
[----:B0-----:R-:W-:-:S05]  /*3090*/  @P5 IMAD.WIDE.U32 R168, R3, 0x20, R168 ;  /* 0x0000002003a85825 */ /* 0x001fca00078e00a8 */
[----:B------:R-:W-:Y:S04]  /*30a0*/  @P5 STG.E.128 desc[UR4][R168.64], R156 ;  /* 0x0000009ca8005986 */ /* 0x000fe8000c101d04 */
[----:B------:R0:W-:Y:S02]  /*30b0*/  @P5 STG.E.128 desc[UR4][R168.64+0x10], R160 ;  /* 0x000010a0a8005986 */ /* 0x0001e4000c101d04 */
[----:B0-----:R-:W0:Y:S02]  /*30c0*/  LDC.64 R168, c[0x0][0x2f8] ;  /* 0x0000be00ffa87b82 */ /* 0x001e240000000a00 */
[C---:B0-----:R-:W-:Y:S01]  /*30d0*/  IMAD.WIDE.U32 R168, R3.reuse, 0x10, R168 ;  /* 0x0000001003a87825 */ /* 0x041fe200078e00a8 */
[----:B------:R-:W-:-:S04]  /*30e0*/  IADD3 R3, R3, 0x80, RZ ;  /* 0x0000008003037810 */ /* 0x000fc80007ffe0ff */
[----:B------:R0:W-:Y:S03]  /*30f0*/  STG.E.128 desc[UR4][R168.64], R164 ;  /* 0x000000a4a8007986 */ /* 0x0001e6000c101d04 */
.L_x_4763:
[----:B------:R-:W-:Y:S05]  /*3100*/  BSYNC B0 ;  /* 0x0000000000007941 */ /* 0x000fea0003800000 */
.L_x_4762:
[----:B------:R-:W-:Y:S04]  /*3110*/  BSSY B0, `(.L_x_4764) ;  /* 0x0000063000007945 */ /* 0x000fe80003800000 */
[----:B------:R-:W-:Y:S05]  /*3120*/  @!P1 BRA `(.L_x_4765) ;  /* 0x0000000400849947 */ /* 0x000fea0003800000 */
[----:B0-----:R-:W0:Y:S02]  /*3130*/  LDC.64 R164, c[0x0][0x220] ;  /* 0x00008800ffa47b82 */ /* 0x001e240000000a00 */
        /* <DEDUP_REMOVED lines=43> */
[----:B------:R-:W-:Y:S01]  /*33f0*/  SHF.L.U32 R211, R167, 0x10, RZ ;  /* 0x00000010a7d37819 */ /* 0x000fe200000006ff */
[----:B------:R-:W-:Y:S01]  /*3400*/  FFMA.FTZ R59, R168, R169, R59 ;  /* 0x000000a9a83b7223 */ /* 0x000fe2000001003b */
[----:B------:R-:W-:Y:S01]  /*3410*/  FMUL.FTZ R168, R240, R168 ;  /* 0x000000a8f0a87220 */ /* 0x000fe20000410000 */
[C---:B------:R-:W-:Y:S02]  /*3420*/  SHF.L.U32 R169, R166.reuse, 0x10, RZ ;  /* 0x00000010a6a97819 */ /* 0x040fe400000006ff */
[----:B------:R-:W-:Y:S02]  /*3430*/  PRMT R166, R166, 0x7632, R166 ;  /* 0x00007632a6a67816 */ /* 0x000fe400000000a6 */
[----:B------:R-:W-:Y:S01]  /*3440*/  F2FP.BF16.F32.PACK_AB R165, R168, R165 ;  /* 0x000000a5a8a5723e */ /* 0x000fe200000010ff */
[----:B------:R-:W-:Y:S01]  /*3450*/  FFMA.FTZ R168, R18, R170, R171 ;  /* 0x000000aa12a87223 */ /* 0x000fe200000100ab */
[----:B------:R-:W-:-:S02]  /*3460*/  SHF.L.U32 R166, R166, 0x10, RZ ;  /* 0x00000010a6a67819 */ /* 0x000fc400000006ff */
[----:B------:R-:W-:Y:S01]  /*3470*/  PRMT R167, R167, 0x7632, R167 ;  /* 0x00007632a7a77816 */ /* 0x000fe200000000a7 */
[----:B------:R-:W-:-:S03]  /*3480*/  FADD.FTZ R168, R201, -R168 ;  /* 0x800000a8c9a87221 */ /* 0x000fc60000010000 */
[----:B------:R-:W-:Y:S01]  /*3490*/  SHF.L.U32 R167, R167, 0x10, RZ ;  /* 0x00000010a7a77819 */ /* 0x000fe200000006ff */
[----:B------:R-:W-:-:S04]  /*34a0*/  FMUL.FTZ R168, R176, R168 ;  /* 0x000000a8b0a87220 */ /* 0x000fc80000410000 */
[----:B------:R-:W-:-:S05]  /*34b0*/  @P5 FADD.FTZ R168, R136, R168 ;  /* 0x000000a888a85221 */ /* 0x000fca0000010000 */
[C---:B------:R-:W-:Y:S01]  /*34c0*/  SEL R160, R168.reuse, R160, P6 ;  /* 0x000000a0a8a07207 */ /* 0x040fe20003000000 */
[----:B------:R-:W-:-:S04]  /*34d0*/  FMUL.FTZ R168, R168, R177 ;  /* 0x000000b1a8a87220 */ /* 0x000fc80000410000 */
[----:B------:R-:W-:Y:S01]  /*34e0*/  FFMA.FTZ R52, R168, R169, R52 ;  /* 0x000000a9a8347223 */ /* 0x000fe20000010034 */
[----:B------:R-:W-:-:S04]  /*34f0*/  FFMA.FTZ R169, R14, R170, R171 ;  /* 0x000000aa0ea97223 */ /* 0x000fc800000100ab */
[----:B------:R-:W-:-:S04]  /*3500*/  FADD.FTZ R169, R200, -R169 ;  /* 0x800000a9c8a97221 */ /* 0x000fc80000010000 */
[----:B------:R-:W-:-:S04]  /*3510*/  FMUL.FTZ R169, R176, R169 ;  /* 0x000000a9b0a97220 */ /* 0x000fc80000410000 */
[----:B------:R-:W-:-:S05]  /*3520*/  @P5 FADD.FTZ R169, R137, R169 ;  /* 0x000000a989a95221 */ /* 0x000fca0000010000 */
[C---:B------:R-:W-:Y:S01]  /*3530*/  SEL R161, R169.reuse, R161, P6 ;  /* 0x000000a1a9a17207 */ /* 0x040fe20003000000 */
[----:B------:R-:W-:-:S04]  /*3540*/  FMUL.FTZ R169, R169, R177 ;  /* 0x000000b1a9a97220 */ /* 0x000fc80000410000 */
[----:B------:R-:W-:Y:S01]  /*3550*/  FFMA.FTZ R53, R169, R166, R53 ;  /* 0x000000a6a9357223 */ /* 0x000fe20000010035 */
[----:B------:R-:W-:Y:S01]  /*3560*/  FMUL.FTZ R166, R239, R168 ;  /* 0x000000a8efa67220 */ /* 0x000fe20000410000 */
[----:B------:R-:W-:Y:S01]  /*3570*/  FMUL.FTZ R169, R238, R169 ;  /* 0x000000a9eea97220 */ /* 0x000fe20000410000 */
[----:B------:R-:W-:-:S04]  /*3580*/  FFMA.FTZ R168, R17, R170, R171 ;  /* 0x000000aa11a87223 */ /* 0x000fc800000100ab */
        /* <DEDUP_REMOVED lines=17> */
[----:B------:R-:W-:-:S04]  /*36a0*/  FMUL.FTZ R169, R236, R169 ;  /* 0x000000a9eca97220 */ /* 0x000fc80000410000 */
[----:B------:R-:W-:Y:S02]  /*36b0*/  @P5 LEA R168, P6, R3, UR14, 0x5 ;  /* 0x0000000e03a85c11 */ /* 0x000fe4000f8c28ff */
[----:B------:R-:W-:Y:S02]  /*36c0*/  F2FP.BF16.F32.PACK_AB R167, R169, R167 ;  /* 0x000000a7a9a7723e */ /* 0x000fe400000010ff */
[----:B------:R-:W-:-:S05]  /*36d0*/  @P5 LEA.HI.X R169, R3, UR15, RZ, 0x5, P6 ;  /* 0x0000000f03a95c11 */ /* 0x000fca000b0f2cff */
[----:B------:R-:W-:Y:S04]  /*36e0*/  @P5 STG.E.128 desc[UR4][R168.64], R156 ;  /* 0x0000009ca8005986 */ /* 0x000fe8000c101d04 */
[----:B------:R0:W-:Y:S02]  /*36f0*/  @P5 STG.E.128 desc[UR4][R168.64+0x10], R160 ;  /* 0x000010a0a8005986 */ /* 0x0001e4000c101d04 */
[----:B0-----:R-:W-:-:S04]  /*3700*/  LEA R168, P5, R3, UR16, 0x4 ;  /* 0x0000001003a87c11 */ /* 0x001fc8000f8a20ff */
[C---:B------:R-:W-:Y:S02]  /*3710*/  LEA.HI.X R169, R3.reuse, UR17, RZ, 0x4, P5 ;  /* 0x0000001103a97c11 */ /* 0x040fe4000a8f24ff */
[----:B------:R-:W-:-:S03]  /*3720*/  IADD3 R3, R3, 0x80, RZ ;  /* 0x0000008003037810 */ /* 0x000fc60007ffe0ff */
[----:B------:R1:W-:Y:S04]  /*3730*/  STG.E.128 desc[UR4][R168.64], R164 ;  /* 0x000000a4a8007986 */ /* 0x0003e8000c101d04 */
.L_x_4765:
[----:B------:R-:W-:Y:S05]  /*3740*/  BSYNC B0 ;  /* 0x0000000000007941 */ /* 0x000fea0003800000 */
.L_x_4764:
[----:B------:R-:W-:Y:S04]  /*3750*/  BSSY B0, `(.L_x_4766) ;  /* 0x0000063000007945 */ /* 0x000fe80003800000 */
[----:B------:R-:W-:Y:S05]  /*3760*/  @!P2 BRA `(.L_x_4767) ;  /* 0x000000040084a947 */ /* 0x000fea0003800000 */
[----:B01----:R-:W0:Y:S02]  /*3770*/  LDC.64 R164, c[0x0][0x220] ;  /* 0x00008800ffa47b82 */ /* 0x003e240000000a00 */
        /* <DEDUP_REMOVED lines=96> */
.L_x_4767:
[----:B------:R-:W-:Y:S05]  /*3d80*/  BSYNC B0 ;  /* 0x0000000000007941 */ /* 0x000fea0003800000 */
.L_x_4766:
[----:B------:R-:W-:Y:S04]  /*3d90*/  BSSY B0, `(.L_x_4768) ;  /* 0x0000064000007945 */ /* 0x000fe80003800000 */
[----:B------:R-:W-:Y:S05]  /*3da0*/  @!P3 BRA `(.L_x_4769) ;  /* 0x000000040088b947 */ /* 0x000fea0003800000 */
[----:B012---:R-:W0:Y:S01]  /*3db0*/  LDC.64 R164, c[0x0][0x220] ;  /* 0x00008800ffa47b82 */ /* 0x007e220000000a00 */
[----:B------:R-:W-:Y:S01]  /*3dc0*/  P2R R211, PR, RZ, 0x1 ;  /* 0x00000001ffd37803 */ /* 0x000fe20000000000 */
        /* <DEDUP_REMOVED lines=42> */
[----:B------:R-:W-:Y:S02]  /*4070*/  FMUL.FTZ R164, R224, R164 ;  /* 0x000000a4e0a47220 */ /* 0x000fe40000410000 */
[----:B------:R-:W-:Y:S01]  /*4080*/  FMUL.FTZ R169, R225, R212 ;  /* 0x000000d4e1a97220 */ /* 0x000fe20000410000 */
[----:B------:R-:W-:Y:S01]  /*4090*/  FFMA.FTZ R42, R212, R165, R42 ;  /* 0x000000a5d42a7223 */ /* 0x000fe2000001002a */
[----:B------:R-:W-:-:S03]  /*40a0*/  FFMA.FTZ R165, R181, R170, R171 ;  /* 0x000000aab5a57223 */ /* 0x000fc600000100ab */
[----:B------:R-:W-:Y:S01]  /*40b0*/  F2FP.BF16.F32.PACK_AB R169, R164, R169 ;  /* 0x000000a9a4a9723e */ /* 0x000fe200000010ff */
[----:B------:R-:W-:Y:S01]  /*40c0*/  FFMA.FTZ R164, R173, R170, R171 ;  /* 0x000000aaada47223 */ /* 0x000fe200000100ab */
[----:B------:R-:W-:-:S03]  /*40d0*/  FADD.FTZ R165, R182, -R165 ;  /* 0x800000a5b6a57221 */ /* 0x000fc60000010000 */
[----:B------:R-:W-:Y:S01]  /*40e0*/  FADD.FTZ R164, R185, -R164 ;  /* 0x800000a4b9a47221 */ /* 0x000fe20000010000 */
[----:B------:R-:W-:-:S03]  /*40f0*/  FMUL.FTZ R165, R176, R165 ;  /* 0x000000a5b0a57220 */ /* 0x000fc60000410000 */
[----:B------:R-:W-:Y:S01]  /*4100*/  FMUL.FTZ R164, R176, R164 ;  /* 0x000000a4b0a47220 */ /* 0x000fe20000410000 */
[----:B------:R-:W-:-:S03]  /*4110*/  @P5 FADD.FTZ R165, R153, R165 ;  /* 0x000000a599a55221 */ /* 0x000fc60000010000 */
[----:B------:R-:W-:Y:S02]  /*4120*/  @P5 FADD.FTZ R164, R152, R164 ;  /* 0x000000a498a45221 */ /* 0x000fe40000010000 */
[----:B------:R-:W-:Y:S02]  /*4130*/  SEL R161, R165, R161, P6 ;  /* 0x000000a1a5a17207 */ /* 0x000fe40003000000 */
[C---:B------:R-:W-:Y:S01]  /*4140*/  FMUL.FTZ R212, R164.reuse, R177 ;  /* 0x000000b1a4d47220 */ /* 0x040fe20000410000 */
[----:B------:R-:W-:Y:S02]  /*4150*/  SEL R160, R164, R160, P6 ;  /* 0x000000a0a4a07207 */ /* 0x000fe40003000000 */
[----:B------:R-:W-:-:S05]  /*4160*/  SHF.L.U32 R164, R166, 0x10, RZ ;  /* 0x00000010a6a47819 */ /* 0x000fca00000006ff */
[----:B------:R-:W-:Y:S01]  /*4170*/  FFMA.FTZ R36, R212, R164, R36 ;  /* 0x000000a4d4247223 */ /* 0x000fe20000010024 */
[-CC-:B------:R-:W-:Y:S01]  /*4180*/  FFMA.FTZ R164, R175, R170.reuse, R171.reuse ;  /* 0x000000aaafa47223 */ /* 0x180fe200000100ab */
[----:B------:R-:W-:Y:S01]  /*4190*/  FFMA.FTZ R170, R183, R170, R171 ;  /* 0x000000aab7aa7223 */ /* 0x000fe200000100ab */
[----:B------:R-:W-:Y:S02]  /*41a0*/  FMUL.FTZ R212, R223, R212 ;  /* 0x000000d4dfd47220 */ /* 0x000fe40000410000 */
[----:B------:R-:W-:Y:S01]  /*41b0*/  FADD.FTZ R164, R179, -R164 ;  /* 0x800000a4b3a47221 */ /* 0x000fe20000010000 */
[----:B------:R-:W-:-:S03]  /*41c0*/  FADD.FTZ R170, R184, -R170 ;  /* 0x800000aab8aa7221 */ /* 0x000fc60000010000 */
[C---:B------:R-:W-:Y:S01]  /*41d0*/  FMUL.FTZ R171, R176.reuse, R164 ;  /* 0x000000a4b0ab7220 */ /* 0x040fe20000410000 */
[----:B------:R-:W-:Y:S01]  /*41e0*/  FMUL.FTZ R170, R176, R170 ;  /* 0x000000aab0aa7220 */ /* 0x000fe20000410000 */
[----:B------:R-:W-:Y:S01]  /*41f0*/  PRMT R164, R166, 0x7632, R164 ;  /* 0x00007632a6a47816 */ /* 0x000fe200000000a4 */
[----:B------:R-:W-:Y:S01]  /*4200*/  FMUL.FTZ R166, R165, R177 ;  /* 0x000000b1a5a67220 */ /* 0x000fe20000410000 */
[----:B------:R-:W-:Y:S01]  /*4210*/  @P5 FADD.FTZ R171, R154, R171 ;  /* 0x000000ab9aab5221 */ /* 0x000fe20000010000 */
[----:B------:R-:W-:Y:S01]  /*4220*/  @P5 FADD.FTZ R170, R155, R170 ;  /* 0x000000aa9baa5221 */ /* 0x000fe20000010000 */
[----:B------:R-:W-:Y:S02]  /*4230*/  ISETP.NE.U32.AND P5, PT, RZ, UR14, PT ;  /* 0x0000000eff007c0c */ /* 0x000fe4000bfa5070 */
[----:B------:R-:W-:Y:S02]  /*4240*/  SHF.L.U32 R164, R164, 0x10, RZ ;  /* 0x00000010a4a47819 */ /* 0x000fe400000006ff */
[----:B------:R-:W-:-:S02]  /*4250*/  ISETP.NE.AND.EX P5, PT, RZ, UR15, PT, P5 ;  /* 0x0000000fff007c0c */ /* 0x000fc4000bfa5350 */
[C---:B------:R-:W-:Y:S01]  /*4260*/  SEL R162, R171.reuse, R162, P6 ;  /* 0x000000a2aba27207 */ /* 0x040fe20003000000 */
[----:B------:R-:W-:Y:S01]  /*4270*/  FFMA.FTZ R37, R166, R164, R37 ;  /* 0x000000a4a6257223 */ /* 0x000fe20000010025 */
[C---:B------:R-:W-:Y:S01]  /*4280*/  SEL R163, R170.reuse, R163, P6 ;  /* 0x000000a3aaa37207 */ /* 0x040fe20003000000 */
[-C--:B------:R-:W-:Y:S01]  /*4290*/  FMUL.FTZ R171, R171, R177.reuse ;  /* 0x000000b1abab7220 */ /* 0x080fe20000410000 */
[----:B------:R-:W-:Y:S01]  /*42a0*/  FMUL.FTZ R177, R170, R177 ;  /* 0x000000b1aab17220 */ /* 0x000fe20000410000 */
[----:B------:R-:W-:-:S05]  /*42b0*/  FMUL.FTZ R166, R222, R166 ;  /* 0x000000a6dea67220 */ /* 0x000fca0000410000 */
[----:B------:R-:W-:Y:S02]  /*42c0*/  F2FP.BF16.F32.PACK_AB R170, R166, R212 ;  /* 0x000000d4a6aa723e */ /* 0x000fe400000010ff */
[----:B------:R-:W-:-:S04]  /*42d0*/  @P5 LEA R164, P0, R3, UR14, 0x5 ;  /* 0x0000000e03a45c11 */ /* 0x000fc8000f8028ff */
[----:B------:R-:W-:Y:S02]  /*42e0*/  @P5 LEA.HI.X R165, R3, UR15, RZ, 0x5, P0 ;  /* 0x0000000f03a55c11 */ /* 0x000fe400080f2cff */
[----:B------:R-:W-:-:S03]  /*42f0*/  ISETP.NE.AND P0, PT, R211, RZ, PT ;  /* 0x000000ffd300720c */ /* 0x000fc60003f05270 */
[----:B------:R-:W-:Y:S04]  /*4300*/  @P5 STG.E.128 desc[UR4][R164.64], R156 ;  /* 0x0000009ca4005986 */ /* 0x000fe8000c101d04 */
[----:B------:R0:W-:Y:S02]  /*4310*/  @P5 STG.E.128 desc[UR4][R164.64+0x10], R160 ;  /* 0x000010a0a4005986 */ /* 0x0001e4000c101d04 */
[C---:B0-----:R-:W-:Y:S02]  /*4320*/  SHF.L.U32 R164, R167.reuse, 0x10, RZ ;  /* 0x00000010a7a47819 */ /* 0x041fe400000006ff */
[----:B------:R-:W-:-:S03]  /*4330*/  PRMT R167, R167, 0x7632, R167 ;  /* 0x00007632a7a77816 */ /* 0x000fc600000000a7 */
[----:B------:R-:W-:Y:S01]  /*4340*/  FFMA.FTZ R38, R171, R164, R38 ;  /* 0x000000a4ab267223 */ /* 0x000fe20000010026 */
[----:B------:R-:W-:Y:S01]  /*4350*/  FMUL.FTZ R171, R221, R171 ;  /* 0x000000abddab7220 */ /* 0x000fe20000410000 */
[----:B------:R-:W-:Y:S01]  /*4360*/  FMUL.FTZ R164, R219, R177 ;  /* 0x000000b1dba47220 */ /* 0x000fe20000410000 */
[----:B------:R-:W-:-:S04]  /*4370*/  SHF.L.U32 R167, R167, 0x10, RZ ;  /* 0x00000010a7a77819 */ /* 0x000fc800000006ff */
[----:B------:R-:W-:Y:S01]  /*4380*/  F2FP.BF16.F32.PACK_AB R171, R164, R171 ;  /* 0x000000aba4ab723e */ /* 0x000fe200000010ff */
[----:B------:R-:W-:Y:S01]  /*4390*/  FFMA.FTZ R39, R177, R167, R39 ;  /* 0x000000a7b1277223 */ /* 0x000fe20000010027 */
[----:B------:R-:W-:-:S04]  /*43a0*/  LEA R164, P5, R3, UR16, 0x4 ;  /* 0x0000001003a47c11 */ /* 0x000fc8000f8a20ff */
[----:B------:R-:W-:-:S05]  /*43b0*/  LEA.HI.X R165, R3, UR17, RZ, 0x4, P5 ;  /* 0x0000001103a57c11 */ /* 0x000fca000a8f24ff */
[----:B------:R3:W-:Y:S04]  /*43c0*/  STG.E.128 desc[UR4][R164.64], R168 ;  /* 0x000000a8a4007986 */ /* 0x0007e8000c101d04 */
.L_x_4769:
[----:B------:R-:W-:Y:S05]  /*43d0*/  BSYNC B0 ;  /* 0x0000000000007941 */ /* 0x000fea0003800000 */
.L_x_4768:
[----:B------:R-:W-:Y:S02]  /*43e0*/  IADD3 R2, R2, UR18, RZ ;  /* 0x0000001202027c10 */ /* 0x000fe4000fffe0ff */
[----:B------:R-:W-:Y:S02]  /*43f0*/  ISETP.NE.AND P6, PT, R208, RZ, PT ;  /* 0x000000ffd000720c */ /* 0x000fe40003fc5270 */
[----:B------:R-:W-:Y:S02]  /*4400*/  ISETP.GE.AND P5, PT, R2, UR19, PT ;  /* 0x0000001302007c0c */ /* 0x000fe4000bfa6270 */
[----:B------:R-:W-:-:S11]  /*4410*/  SEL R216, RZ, 0x1, P6 ;  /* 0x00000001ffd87807 */ /* 0x000fd60003000000 */
[----:B------:R-:W-:Y:S05]  /*4420*/  @!P5 BRA `(.L_x_4770) ;  /* 0xffffffc800a0d947 */ /* 0x000fea000383ffff */
.L_x_4752:
        /* <DEDUP_REMOVED lines=8> */
[----:B-----5:R-:W0:Y:S08]  /*44b0*/  LDC.64 R4, c[0x0][0x2d8] ;  /* 0x0000b600ff047b82 */ /* 0x020e300000000a00 */
[----:B------:R-:W1:Y:S01]  /*44c0*/  LDC.64 R6, c[0x0][0x2f0] ;  /* 0x0000bc00ff067b82 */ /* 0x000e620000000a00 */
[----:B----4-:R-:W-:-:S05]  /*44d0*/  IMAD.WIDE.U32 R2, R217, 0x20, R2 ;  /* 0x00000020d9027825 */ /* 0x010fca00078e0002 */
[----:B------:R4:W-:Y:S01]  /*44e0*/  STG.E.128 desc[UR4][R2.64], R96 ;  /* 0x0000006002007986 */ /* 0x0009e2000c101d04 */
[----:B0-----:R-:W-:-:S03]  /*44f0*/  IMAD.WIDE.U32 R4, R217, 0x20, R4 ;  /* 0x00000020d9047825 */ /* 0x001fc600078e0004 */
[----:B------:R4:W-:Y:S04]  /*4500*/  STG.E.128 desc[UR4][R2.64+0x10], R92 ;  /* 0x0000105c02007986 */ /* 0x0009e8000c101d04 */
[----:B------:R4:W-:Y:S01]  /*4510*/  STG.E.128 desc[UR4][R4.64], R128 ;  /* 0x0000008004007986 */ /* 0x0009e2000c101d04 */
[----:B-1----:R-:W-:-:S03]  /*4520*/  IMAD.WIDE.U32 R6, R217, 0x20, R6 ;  /* 0x00000020d9067825 */ /* 0x002fc600078e0006 */
[----:B------:R4:W-:Y:S01]  /*4530*/  STG.E.128 desc[UR4][R4.64+0x10], R124 ;  /* 0x0000107c04007986 */ /* 0x0009e2000c101d04 */
[----:B------:R-:W-:-:S03]  /*4540*/  IADD3 R217, R217, 0x80, RZ ;  /* 0x00000080d9d97810 */ /* 0x000fc60007ffe0ff */
[----:B------:R4:W-:Y:S04]  /*4550*/  STG.E.128 desc[UR4][R6.64], R64 ;  /* 0x0000004006007986 */ /* 0x0009e8000c101d04 */
[----:B------:R4:W-:Y:S02]  /*4560*/  STG.E.128 desc[UR4][R6.64+0x10], R60 ;  /* 0x0000103c06007986 */ /* 0x0009e4000c101d04 */
.L_x_4772:
[----:B------:R-:W-:Y:S05]  /*4570*/  BSYNC B0 ;  /* 0x0000000000007941 */ /* 0x000fea0003800000 */
.L_x_4771:
[----:B------:R-:W-:Y:S04]  /*4580*/  BSSY B0, `(.L_x_4773) ;  /* 0x000000f000007945 */ /* 0x000fe80003800000 */
[----:B------:R-:W-:Y:S05]  /*4590*/  @!P1 BRA `(.L_x_4774) ;  /* 0x0000000000349947 */ /* 0x000fea0003800000 */
[----:B----4-:R-:W4:Y:S08]  /*45a0*/  LDC.64 R2, c[0x0][0x2d0] ;  /* 0x0000b400ff027b82 */ /* 0x010f300000000a00 */
        /* <DEDUP_REMOVED lines=12> */
.L_x_4774:
[----:B------:R-:W-:Y:S05]  /*4670*/  BSYNC B0 ;  /* 0x0000000000007941 */ /* 0x000fea0003800000 */
.L_x_4773:
        /* <DEDUP_REMOVED lines=15> */
.L_x_4776:
[----:B------:R-:W-:Y:S05]  /*4770*/  BSYNC B0 ;  /* 0x0000000000007941 */ /* 0x000fea0003800000 */
.L_x_4775:
[----:B------:R-:W-:Y:S05]  /*4780*/  @!P3 EXIT ;  /* 0x000000000000b94d */ /* 0x000fea0003800000 */
[----:B----4-:R-:W4:Y:S08]  /*4790*/  LDC.64 R2, c[0x0][0x2d0] ;  /* 0x0000b400ff027b82 */ /* 0x010f300000000a00 */
[----:B-----5:R-:W0:Y:S08]  /*47a0*/  LDC.64 R4, c[0x0][0x2d8] ;  /* 0x0000b600ff047b82 */ /* 0x020e300000000a00 */
[----:B------:R-:W1:Y:S01]  /*47b0*/  LDC.64 R6, c[0x0][0x2f0] ;  /* 0x0000bc00ff067b82 */ /* 0x000e620000000a00 */
[----:B----4-:R-:W-:-:S05]  /*47c0*/  IMAD.WIDE.U32 R2, R217, 0x20, R2 ;  /* 0x00000020d9027825 */ /* 0x010fca00078e0002 */
[----:B------:R-:W-:Y:S01]  /*47d0*/  STG.E.128 desc[UR4][R2.64], R72 ;  /* 0x0000004802007986 */ /* 0x000fe2000c101d04 */
[----:B0-----:R-:W-:-:S03]  /*47e0*/  IMAD.WIDE.U32 R4, R217, 0x20, R4 ;  /* 0x00000020d9047825 */ /* 0x001fc600078e0004 */
[----:B------:R-:W-:Y:S04]  /*47f0*/  STG.E.128 desc[UR4][R2.64+0x10], R68 ;  /* 0x0000104402007986 */ /* 0x000fe8000c101d04 */
[----:B------:R-:W-:Y:S01]  /*4800*/  STG.E.128 desc[UR4][R4.64], R104 ;  /* 0x0000006804007986 */ /* 0x000fe2000c101d04 */
[----:B-1----:R-:W-:-:S03]  /*4810*/  IMAD.WIDE.U32 R6, R217, 0x20, R6 ;  /* 0x00000020d9067825 */ /* 0x002fc600078e0006 */
[----:B------:R-:W-:Y:S04]  /*4820*/  STG.E.128 desc[UR4][R4.64+0x10], R100 ;  /* 0x0000106404007986 */ /* 0x000fe8000c101d04 */
[----:B------:R-:W-:Y:S04]  /*4830*/  STG.E.128 desc[UR4][R6.64], R40 ;  /* 0x0000002806007986 */ /* 0x000fe8000c101d04 */
[----:B------:R-:W-:Y:S01]  /*4840*/  STG.E.128 desc[UR4][R6.64+0x10], R36 ;  /* 0x0000102406007986 */ /* 0x000fe2000c101d04 */
[----:B------:R-:W-:Y:S05]  /*4850*/  EXIT ;  /* 0x000000000000794d */ /* 0x000fea0003800000 */
.L_x_4761:
[----:B------:R-:W-:Y:S01]  /*4860*/  HFMA2.MMA R164, -RZ, RZ, 0, 9.5367431640625e-07 ;  /* 0x00000010ffa47435 */ /* 0x000fe200000001ff */
[----:B------:R-:W-:Y:S02]  /*4870*/  MOV R168, R211 ;  /* 0x000000d300a87202 */ /* 0x000fe40000000f00 */
[----:B------:R-:W-:Y:S02]  /*4880*/  MOV R165, 0x1f ;  /* 0x0000001f00a57802 */ /* 0x000fe40000000f00 */
[----:B------:R-:W-:-:S07]  /*4890*/  MOV R167, 0xffffffff ;  /* 0xffffffff00a77802 */ /* 0x000fce0000000f00 */
[----:B-----5:R-:W-:Y:S05]  /*48a0*/  WARPSYNC.COLLECTIVE R167, `(.L_x_4777) ;  /* 0x00000000a7087348 */ /* 0x020fea0003c00000 */
[----:B------:R0:W1:Y:S02]  /*48b0*/  SHFL.DOWN P6, R171, R168, R164, R165 ;  /* 0x080000a4a8ab7389 */ /* 0x00006400000c00a5 */
[----:B01---5:R-:W-:Y:S01]  /*48c0*/  ENDCOLLECTIVE ;  /* 0x000000000000791b */ /* 0x023fe20003800000 */
.L_x_4777:
[----:B------:R-:W-:Y:S01]  /*48d0*/  MOV R168, R212 ;  /* 0x000000d400a87202 */ /* 0x000fe20000000f00 */
[----:B------:R-:W-:-:S07]  /*48e0*/  FADD.FTZ R211, R171, R211 ;  /* 0x000000d3abd37221 */ /* 0x000fce0000010000 */
[----:B------:R-:W-:Y:S05]  /*48f0*/  WARPSYNC.COLLECTIVE R167, `(.L_x_4778) ;  /* 0x00000000a7087348 */ /* 0x000fea0003c00000 */
[----:B------:R0:W1:Y:S02]  /*4900*/  SHFL.DOWN P6, R171, R168, R164, R165 ;  /* 0x080000a4a8ab7389 */ /* 0x00006400000c00a5 */
[----:B01----:R-:W-:Y:S01]  /*4910*/  ENDCOLLECTIVE ;  /* 0x000000000000791b */ /* 0x003fe20003800000 */
.L_x_4778:
[----:B------:R-:W-:Y:S01]  /*4920*/  HFMA2.MMA R164, -RZ, RZ, 0, 4.76837158203125e-07 ;  /* 0x00000008ffa47435 */ /* 0x000fe200000001ff */
[----:B------:R-:W-:Y:S01]  /*4930*/  MOV R168, R211 ;  /* 0x000000d300a87202 */ /* 0x000fe20000000f00 */
[----:B------:R-:W-:-:S09]  /*4940*/  FADD.FTZ R212, R171, R212 ;  /* 0x000000d4abd47221 */ /* 0x000fd20000010000 */
[----:B------:R-:W-:Y:S05]  /*4950*/  WARPSYNC.COLLECTIVE R167, `(.L_x_4779) ;  /* 0x00000000a7087348 */ /* 0x000fea0003c00000 */
[----:B------:R0:W1:Y:S02]  /*4960*/  SHFL.DOWN P6, R171, R168, R164, R165 ;  /* 0x080000a4a8ab7389 */ /* 0x00006400000c00a5 */
[----:B01----:R-:W-:Y:S01]  /*4970*/  ENDCOLLECTIVE ;  /* 0x000000000000791b */ /* 0x003fe20003800000 */
.L_x_4779:
[----:B------:R-:W-:Y:S01]  /*4980*/  MOV R168, R212 ;  /* 0x000000d400a87202 */ /* 0x000fe20000000f00 */
[----:B------:R-:W-:-:S07]  /*4990*/  FADD.FTZ R211, R211, R171 ;  /* 0x000000abd3d37221 */ /* 0x000fce0000010000 */
[----:B------:R-:W-:Y:S05]  /*49a0*/  WARPSYNC.COLLECTIVE R167, `(.L_x_4780) ;  /* 0x00000000a7087348 */ /* 0x000fea0003c00000 */
[----:B------:R0:W1:Y:S02]  /*49b0*/  SHFL.DOWN P6, R171, R168, R164, R165 ;  /* 0x080000a4a8ab7389 */ /* 0x00006400000c00a5 */
[----:B01----:R-:W-:Y:S01]  /*49c0*/  ENDCOLLECTIVE ;  /* 0x000000000000791b */ /* 0x003fe20003800000 */
.L_x_4780:
[----:B------:R-:W-:Y:S01]  /*49d0*/  HFMA2.MMA R164, -RZ, RZ, 0, 2.384185791015625e-07 ;  /* 0x00000004ffa47435 */ /* 0x000fe200000001ff */
[----:B------:R-:W-:Y:S01]  /*49e0*/  MOV R168, R211 ;  /* 0x000000d300a87202 */ /* 0x000fe20000000f00 */
[----:B------:R-:W-:-:S09]  /*49f0*/  FADD.FTZ R212, R212, R171 ;  /* 0x000000abd4d47221 */ /* 0x000fd20000010000 */
[----:B------:R-:W-:Y:S05]  /*4a00*/  WARPSYNC.COLLECTIVE R167, `(.L_x_4781) ;  /* 0x00000000a7087348 */ /* 0x000fea0003c00000 */
[----:B------:R0:W1:Y:S02]  /*4a10*/  SHFL.DOWN P6, R171, R168, R164, R165 ;  /* 0x080000a4a8ab7389 */ /* 0x00006400000c00a5 */
[----:B01----:R-:W-:Y:S01]  /*4a20*/  ENDCOLLECTIVE ;  /* 0x000000000000791b */ /* 0x003fe20003800000 */
.L_x_4781:
[----:B------:R-:W-:Y:S02]  /*4a30*/  MOV R168, R212 ;  /* 0x000000d400a87202 */ /* 0x000fe40000000f00 */
[----:B------:R-:W-:-:S07]  /*4a40*/  MOV R170, R171 ;  /* 0x000000ab00aa7202 */ /* 0x000fce0000000f00 */
[----:B------:R-:W-:Y:S05]  /*4a50*/  WARPSYNC.COLLECTIVE R167, `(.L_x_4782) ;  /* 0x00000000a7087348 */ /* 0x000fea0003c00000 */
[----:B------:R0:W1:Y:S02]  /*4a60*/  SHFL.DOWN P6, R171, R168, R164, R165 ;  /* 0x080000a4a8ab7389 */ /* 0x00006400000c00a5 */
[----:B01----:R-:W-:Y:S01]  /*4a70*/  ENDCOLLECTIVE ;  /* 0x000000000000791b */ /* 0x003fe20003800000 */
.L_x_4782:
[----:B------:R-:W-:Y:S01]  /*4a80*/  FADD.FTZ R170, R211, R170 ;  /* 0x000000aad3aa7221 */ /* 0x000fe20000010000 */
[----:B------:R-:W-:-:S04]  /*4a90*/  HFMA2.MMA R164, -RZ, RZ, 0, 1.1920928955078125e-07 ;  /* 0x00000002ffa47435 */ /* 0x000fc800000001ff */
[----:B------:R-:W-:Y:S02]  /*4aa0*/  MOV R168, R170 ;  /* 0x000000aa00a87202 */ /* 0x000fe40000000f00 */
[----:B------:R-:W-:-:S07]  /*4ab0*/  MOV R169, R171 ;  /* 0x000000ab00a97202 */ /* 0x000fce0000000f00 */
[----:B------:R-:W-:Y:S05]  /*4ac0*/  WARPSYNC.COLLECTIVE R167, `(.L_x_4783) ;  /* 0x00000000a7087348 */ /* 0x000fea0003c00000 */
[----:B------:R0:W1:Y:S02]  /*4ad0*/  SHFL.DOWN P6, R171, R168, R164, R165 ;  /* 0x080000a4a8ab7389 */ /* 0x00006400000c00a5 */
[----:B01----:R-:W-:Y:S01]  /*4ae0*/  ENDCOLLECTIVE ;  /* 0x000000000000791b */ /* 0x003fe20003800000 */
.L_x_4783:
[----:B------:R-:W-:-:S05]  /*4af0*/  FADD.FTZ R169, R212, R169 ;  /* 0x000000a9d4a97221 */ /* 0x000fca0000010000 */
[----:B------:R-:W-:Y:S01]  /*4b00*/  MOV R168, R169 ;  /* 0x000000a900a87202 */ /* 0x000fe20000000f00 */
[----:B------:R-:W-:-:S07]  /*4b10*/  FADD.FTZ R170, R170, R171 ;  /* 0x000000abaaaa7221 */ /* 0x000fce0000010000 */
[----:B------:R-:W-:Y:S05]  /*4b20*/  WARPSYNC.COLLECTIVE R167, `(.L_x_4784) ;  /* 0x00000000a7087348 */ /* 0x000fea0003c00000 */
[----:B------:R0:W1:Y:S02]  /*4b30*/  SHFL.DOWN P6, R171, R168, R164, R165 ;  /* 0x080000a4a8ab7389 */ /* 0x00006400000c00a5 */
[----:B01----:R-:W-:Y:S01]  /*4b40*/  ENDCOLLECTIVE ;  /* 0x000000000000791b */ /* 0x003fe20003800000 */
.L_x_4784:
[----:B------:R-:W-:Y:S01]  /*4b50*/  HFMA2.MMA R164, -RZ, RZ, 0, 5.9604644775390625e-08 ;  /* 0x00000001ffa47435 */ /* 0x000fe200000001ff */
[----:B------:R-:W-:Y:S01]  /*4b60*/  MOV R168, R170 ;  /* 0x000000aa00a87202 */ /* 0x000fe20000000f00 */
[----:B------:R-:W-:-:S09]  /*4b70*/  FADD.FTZ R169, R169, R171 ;  /* 0x000000aba9a97221 */ /* 0x000fd20000010000 */
[----:B------:R-:W-:Y:S05]  /*4b80*/  WARPSYNC.COLLECTIVE R167, `(.L_x_4785) ;  /* 0x00000000a7087348 */ /* 0x000fea0003c00000 */
[----:B------:R0:W1:Y:S02]  /*4b90*/  SHFL.DOWN P6, R171, R168, R164, R165 ;  /* 0x080000a4a8ab7389 */ /* 0x00006400000c00a5 */
[----:B01----:R-:W-:Y:S01]  /*4ba0*/  ENDCOLLECTIVE ;  /* 0x000000000000791b */ /* 0x003fe20003800000 */
.L_x_4785:
[----:B------:R-:W-:Y:S02]  /*4bb0*/  MOV R168, R169 ;  /* 0x000000a900a87202 */ /* 0x000fe40000000f00 */
[----:B------:R-:W-:-:S07]  /*4bc0*/  MOV R211, R171 ;  /* 0x000000ab00d37202 */ /* 0x000fce0000000f00 */
[----:B------:R-:W-:Y:S05]  /*4bd0*/  WARPSYNC.COLLECTIVE R167, `(.L_x_4786) ;  /* 0x00000000a7087348 */ /* 0x000fea0003c00000 */
[----:B------:R0:W1:Y:S02]  /*4be0*/  SHFL.DOWN P6, R171, R168, R164, R165 ;  /* 0x080000a4a8ab7389 */ /* 0x00006400000c00a5 */
[----:B01----:R-:W-:Y:S01]  /*4bf0*/  ENDCOLLECTIVE ;  /* 0x000000000000791b */ /* 0x003fe20003800000 */
.L_x_4786:
[----:B------:R-:W-:Y:S01]  /*4c00*/  MOV R165, R171 ;  /* 0x000000ab00a57202 */ /* 0x000fe20000000f00 */
[----:B------:R-:W-:Y:S06]  /*4c10*/  BRA `(.L_x_4787) ;  /* 0xffffffdc00407947 */ /* 0x000fec000383ffff */
.L_x_4788:
        /* <DEDUP_REMOVED lines=14> */
.L_x_13924:


//--------------------- .text._ZN10layer_norm13ln_bwd_kernelINS_13Kernel_traitsI13__nv_bfloat16S2_fS2_fjLj4096ELj1ELj1ELj4ELj16ENS_18Kernel_traits_baseILj4096ES2_S2_fS2_fjLj128EEEEELb0ELb1ELb0ELb1EEEvNS_9BwdParamsE --------------------------
	.section	.text._ZN10layer_norm13ln_bwd_kernelINS_13Kernel_traitsI13__nv_bfloat16S2_fS2_fjLj4096ELj1ELj1ELj4ELj16ENS_18Kernel_traits_baseILj4096ES2_S2_fS2_fjLj128EEEEELb0ELb1ELb0ELb1EEEvNS_9BwdParamsE,"ax",@progbits
	.align	128
        .global         _ZN10layer_norm13ln_bwd_kernelINS_13Kernel_traitsI13__nv_bfloat16S2_fS2_fjLj4096ELj1ELj1ELj4ELj16ENS_18Kernel_traits_baseILj4096ES2_S2_fS2_fjLj128EEEEELb0ELb1ELb0ELb1EEEvNS_9BwdParamsE
        .type           _ZN10layer_norm13ln_bwd_kernelINS_13Kernel_traitsI13__nv_bfloat16S2_fS2_fjLj4096ELj1ELj1ELj4ELj16ENS_18Kernel_traits_baseILj4096ES2_S2_fS2_fjLj128EEEEELb0ELb1ELb0ELb1EEEvNS_9BwdParamsE,@function
        .size           _ZN10layer_norm13ln_bwd_kernelINS_13Kernel_traitsI13__nv_bfloat16S2_fS2_fjLj4096ELj1ELj1ELj4ELj16ENS_18Kernel_traits_baseILj4096ES2_S2_fS2_fjLj128EEEEELb0ELb1ELb0ELb1EEEvNS_9BwdParamsE,(.L_x_13925 - _ZN10layer_norm13ln_bwd_kernelINS_13Kernel_traitsI13__nv_bfloat16S2_fS2_fjLj4096ELj1ELj1ELj4ELj16ENS_18Kernel_traits_baseILj4096ES2_S2_fS2_fjLj128EEEEELb0ELb1ELb0ELb1EEEvNS_9BwdParamsE)
        .other          _ZN10layer_norm13ln_bwd_kernelINS_13Kernel_traitsI13__nv_bfloat16S2_fS2_fjLj4096ELj1ELj1ELj4ELj16ENS_18Kernel_traits_baseILj4096ES2_S2_fS2_fjLj128EEEEELb0ELb1ELb0ELb1EEEvNS_9BwdParamsE,@"STO_CUDA_ENTRY STV_DEFAULT"
_ZN10layer_norm13ln_bwd_kernelINS_13Kernel_traitsI13__nv_bfloat16S2_fS2_fjLj4096ELj1ELj1ELj4ELj16ENS_18Kernel_traits_baseILj4096ES2_S2_fS2_fjLj128EEEEELb0ELb1ELb0ELb1EEEvNS_9BwdParamsE:
.text._ZN10layer_norm13ln_bwd_kernelINS_13Kernel_traitsI13__nv_bfloat16S2_fS2_fjLj4096ELj1ELj1ELj4ELj16ENS_18Kernel_traits_baseILj4096ES2_S2_fS2_fjLj128EEEEELb0ELb1ELb0ELb1EEEvNS_9BwdParamsE:
        /* <DEDUP_REMOVED lines=64> */
.L_x_4789:
        /* <DEDUP_REMOVED lines=8> */
[----:B------:R-:W4:Y:S01]  /*0480*/  LDG.E.128 R28, desc[UR6][R2.64+0x1000] ;  /* 0x00100006021c7981 */ /* 0x000f22000c1e1d00 */
[----:B------:R-:W-:-:S03]  /*0490*/  IADD3 R8, P0, R0, UR4, RZ ;  /* 0x0000000400087c10 */ /* 0x000fc6000ff1e0ff */
[----:B------:R-:W5:Y:S01]  /*04a0*/  LDG.E.128 R32, desc[UR6][R2.64+0x1800] ;  /* 0x0018000602207981 */ /* 0x000f62000c1e1d00 */
[----:B------:R-:W-:Y:S01]  /*04b0*/  IADD3.X R9, RZ, UR5, RZ, P0, !PT ;  /* 0x00000005ff097c10 */ /* 0x000fe200087fe4ff */
[----:B------:R-:W-:-:S04]  /*04c0*/  ULDC.64 UR4, c[0x0][0x270] ;  /* 0x00009c0000047ab9 */ /* 0x000fc80000000a00 */
[----:B------:R-:W5:Y:S04]  /*04d0*/  LDG.E.128 R208, desc[UR6][R8.64+0x1000] ;  /* 0x0010000608d07981 */ /* 0x000f68000c1e1d00 */
[----:B------:R-:W5:Y:S04]  /*04e0*/  LDG.E.128 R16, desc[UR6][R8.64] ;  /* 0x0000000608107981 */ /* 0x000f68000c1e1d00 */
[----:B------:R-:W5:Y:S04]  /*04f0*/  LDG.E.128 R24, desc[UR6][R8.64+0x800] ;  /* 0x0008000608187981 */ /* 0x000f68000c1e1d00 */
[----:B------:R0:W5:Y:S01]  /*0500*/  LDG.E.128 R4, desc[UR6][R8.64+0x1800] ;  /* 0x0018000608047981 */ /* 0x000162000c1e1d00 */
[----:B------:R-:W-:Y:S01]  /*0510*/  ISETP.NE.U32.AND P0, PT, RZ, UR4, PT ;  /* 0x00000004ff007c0c */ /* 0x000fe2000bf05070 */
[----:B------:R-:W-:Y:S01]  /*0520*/  HFMA2.MMA R191, -RZ, RZ, 0, 0 ;  /* 0x00000000ffbf7435 */ /* 0x000fe200000001ff */
[----:B------:R-:W-:-:S02]  /*0530*/  CS2R R196, SRZ ;  /* 0x0000000000c47805 */ /* 0x000fc4000001ff00 */
[----:B------:R-:W-:Y:S02]  /*0540*/  CS2R R194, SRZ ;  /* 0x0000000000c27805 */ /* 0x000fe4000001ff00 */
[----:B------:R-:W-:Y:S02]  /*0550*/  ISETP.NE.AND.EX P0, PT, RZ, UR5, PT, P0 ;  /* 0x00000005ff007c0c */ /* 0x000fe4000bf05300 */
[----:B------:R-:W-:Y:S02]  /*0560*/  CS2R R188, SRZ ;  /* 0x0000000000bc7805 */ /* 0x000fe4000001ff00 */
[----:B------:R-:W-:Y:S02]  /*0570*/  MOV R192, RZ ;  /* 0x000000ff00c07202 */ /* 0x000fe40000000f00 */
[----:B------:R-:W-:Y:S02]  /*0580*/  CS2R R186, SRZ ;  /* 0x0000000000ba7805 */ /* 0x000fe4000001ff00 */
[----:B------:R-:W-:-:S02]  /*0590*/  MOV R185, RZ ;  /* 0x000000ff00b97202 */ /* 0x000fc40000000f00 */
        /* <DEDUP_REMOVED lines=27> */
[----:B--2---:R-:W-:Y:S02]  /*0750*/  SHF.L.U32 R2, R12, 0x10, RZ ;  /* 0x000000100c027819 */ /* 0x004fe400000006ff */
[----:B------:R-:W-:-:S03]  /*0760*/  SHF.L.U32 R0, R13, 0x10, RZ ;  /* 0x000000100d007819 */ /* 0x000fc600000006ff */
[----:B------:R0:W-:Y:S04]  /*0770*/  STL [R1+0x7c], R2 ;  /* 0x00007c0201007387 */ /* 0x0001e80000100800 */
[----:B------:R1:W-:Y:S01]  /*0780*/  STL [R1+0x74], R0 ;  /* 0x0000740001007387 */ /* 0x0003e20000100800 */
[----:B0-----:R-:W-:Y:S02]  /*0790*/  SHF.L.U32 R2, R14, 0x10, RZ ;  /* 0x000000100e027819 */ /* 0x001fe400000006ff */
[----:B-1----:R-:W-:-:S03]  /*07a0*/  SHF.L.U32 R0, R15, 0x10, RZ ;  /* 0x000000100f007819 */ /* 0x002fc600000006ff */
[----:B------:R3:W-:Y:S04]  /*07b0*/  STL [R1+0x6c], R2 ;  /* 0x00006c0201007387 */ /* 0x0007e80000100800 */
[----:B------:R0:W-:Y:S01]  /*07c0*/  STL [R1+0x64], R0 ;  /* 0x0000640001007387 */ /* 0x0001e20000100800 */
[----:B---3--:R-:W-:Y:S02]  /*07d0*/  SHF.L.U32 R2, R20, 0x10, RZ ;  /* 0x0000001014027819 */ /* 0x008fe400000006ff */
[----:B0-----:R-:W-:-:S03]  /*07e0*/  SHF.L.U32 R0, R21, 0x10, RZ ;  /* 0x0000001015007819 */ /* 0x001fc600000006ff */
[----:B------:R0:W-:Y:S04]  /*07f0*/  STL [R1+0x5c], R2 ;  /* 0x00005c0201007387 */ /* 0x0001e80000100800 */
[----:B------:R1:W-:Y:S01]  /*0800*/  STL [R1+0x54], R0 ;  /* 0x0000540001007387 */ /* 0x0003e20000100800 */
[----:B0-----:R-:W-:Y:S02]  /*0810*/  SHF.L.U32 R2, R22, 0x10, RZ ;  /* 0x0000001016027819 */ /* 0x001fe400000006ff */
[----:B-1----:R-:W-:-:S03]  /*0820*/  SHF.L.U32 R0, R23, 0x10, RZ ;  /* 0x0000001017007819 */ /* 0x002fc600000006ff */
[----:B------:R4:W-:Y:S04]  /*0830*/  STL [R1+0x4c], R2 ;  /* 0x00004c0201007387 */ /* 0x0009e80000100800 */
[----:B------:R0:W-:Y:S01]  /*0840*/  STL [R1+0x44], R0 ;  /* 0x0000440001007387 */ /* 0x0001e20000100800 */
[----:B----4-:R-:W-:Y:S02]  /*0850*/  SHF.L.U32 R2, R28, 0x10, RZ ;  /* 0x000000101c027819 */ /* 0x010fe400000006ff */
[----:B0-----:R-:W-:-:S03]  /*0860*/  SHF.L.U32 R0, R29, 0x10, RZ ;  /* 0x000000101d007819 */ /* 0x001fc600000006ff */
[----:B------:R0:W-:Y:S04]  /*0870*/  STL [R1+0x3c], R2 ;  /* 0x00003c0201007387 */ /* 0x0001e80000100800 */
[----:B------:R1:W-:Y:S01]  /*0880*/  STL [R1+0x34], R0 ;  /* 0x0000340001007387 */ /* 0x0003e20000100800 */
[----:B0-----:R-:W-:Y:S02]  /*0890*/  SHF.L.U32 R2, R30, 0x10, RZ ;  /* 0x000000101e027819 */ /* 0x001fe400000006ff */
[----:B-1----:R-:W-:-:S03]  /*08a0*/  SHF.L.U32 R0, R31, 0x10, RZ ;  /* 0x000000101f007819 */ /* 0x002fc600000006ff */
[----:B------:R5:W-:Y:S04]  /*08b0*/  STL [R1+0x2c], R2 ;  /* 0x00002c0201007387 */ /* 0x000be80000100800 */
[----:B------:R0:W-:Y:S01]  /*08c0*/  STL [R1+0x24], R0 ;  /* 0x0000240001007387 */ /* 0x0001e20000100800 */
[----:B------:R-:W-:Y:S02]  /*08d0*/  PRMT R44, R12, 0x7632, R44 ;  /* 0x000076320c2c7816 */ /* 0x000fe4000000002c */
[----:B-----5:R-:W-:Y:S02]  /*08e0*/  SHF.L.U32 R2, R32, 0x10, RZ ;  /* 0x0000001020027819 */ /* 0x020fe400000006ff */
[----:B0-----:R-:W-:-:S03]  /*08f0*/  SHF.L.U32 R0, R33, 0x10, RZ ;  /* 0x0000001021007819 */ /* 0x001fc600000006ff */
[----:B------:R0:W-:Y:S01]  /*0900*/  STL [R1+0x1c], R2 ;  /* 0x00001c0201007387 */ /* 0x0001e20000100800 */
[----:B------:R-:W-:-:S03]  /*0910*/  PRMT R45, R13, 0x7632, R45 ;  /* 0x000076320d2d7816 */ /* 0x000fc6000000002d */
[----:B------:R1:W-:Y:S01]  /*0920*/  STL [R1+0x14], R0 ;  /* 0x0000140001007387 */ /* 0x0003e20000100800 */
[----:B------:R-:W-:Y:S02]  /*0930*/  SHF.L.U32 R44, R44, 0x10, RZ ;  /* 0x000000102c2c7819 */ /* 0x000fe400000006ff */
[----:B------:R-:W-:Y:S02]  /*0940*/  PRMT R46, R14, 0x7632, R46 ;  /* 0x000076320e2e7816 */ /* 0x000fe4000000002e */
[----:B0-----:R-:W-:Y:S02]  /*0950*/  SHF.L.U32 R2, R34, 0x10, RZ ;  /* 0x0000001022027819 */ /* 0x001fe400000006ff */
[----:B-1----:R-:W-:-:S03]  /*0960*/  SHF.L.U32 R0, R35, 0x10, RZ ;  /* 0x0000001023007819 */ /* 0x002fc600000006ff */
[----:B------:R-:W-:Y:S01]  /*0970*/  STL [R1+0xc], R2 ;  /* 0x00000c0201007387 */ /* 0x000fe20000100800 */
[----:B------:R-:W-:Y:S02]  /*0980*/  PRMT R47, R15, 0x7632, R47 ;  /* 0x000076320f2f7816 */ /* 0x000fe4000000002f */
[----:B------:R-:W-:Y:S01]  /*0990*/  SHF.L.U32 R60, R45, 0x10, RZ ;  /* 0x000000102d3c7819 */ /* 0x000fe200000006ff */
[----:B------:R-:W-:Y:S01]  /*09a0*/  STL [R1+0x4], R0 ;  /* 0x0000040001007387 */ /* 0x000fe20000100800 */
[----:B------:R-:W-:Y:S02]  /*09b0*/  SHF.L.U32 R45, R46, 0x10, RZ ;  /* 0x000000102e2d7819 */ /* 0x000fe400000006ff */
[----:B------:R-:W-:Y:S01]  /*09c0*/  PRMT R48, R20, 0x7632, R48 ;  /* 0x0000763214307816 */ /* 0x000fe20000000030 */
[----:B------:R0:W-:Y:S01]  /*09d0*/  STL [R1+0x78], R44 ;  /* 0x0000782c01007387 */ /* 0x0001e20000100800 */
[----:B------:R-:W-:Y:S02]  /*09e0*/  PRMT R49, R21, 0x7632, R49 ;  /* 0x0000763215317816 */ /* 0x000fe40000000031 */
[----:B------:R-:W-:Y:S01]  /*09f0*/  PRMT R50, R22, 0x7632, R50 ;  /* 0x0000763216327816 */ /* 0x000fe20000000032 */
[----:B------:R-:W-:Y:S01]  /*0a00*/  STL [R1+0x70], R60 ;  /* 0x0000703c01007387 */ /* 0x000fe20000100800 */
[----:B------:R-:W-:-:S02]  /*0a10*/  SHF.L.U32 R46, R48, 0x10, RZ ;  /* 0x00000010302e7819 */ /* 0x000fc400000006ff */
[----:B0-----:R-:W-:Y:S01]  /*0a20*/  SHF.L.U32 R44, R47, 0x10, RZ ;  /* 0x000000102f2c7819 */ /* 0x001fe200000006ff */
[----:B------:R0:W-:Y:S01]  /*0a30*/  STL [R1+0x68], R45 ;  /* 0x0000682d01007387 */ /* 0x0001e20000100800 */
[----:B------:R-:W-:-:S03]  /*0a40*/  PRMT R51, R23, 0x7632, R51 ;  /* 0x0000763217337816 */ /* 0x000fc60000000033 */
[----:B------:R1:W-:Y:S01]  /*0a50*/  STL [R1+0x60], R44 ;  /* 0x0000602c01007387 */ /* 0x0003e20000100800 */
[----:B------:R-:W-:Y:S02]  /*0a60*/  PRMT R52, R28, 0x7632, R52 ;  /* 0x000076321c347816 */ /* 0x000fe40000000034 */
[----:B------:R-:W-:Y:S02]  /*0a70*/  PRMT R53, R29, 0x7632, R53 ;  /* 0x000076321d357816 */ /* 0x000fe40000000035 */
[----:B0-----:R-:W-:Y:S01]  /*0a80*/  SHF.L.U32 R45, R49, 0x10, RZ ;  /* 0x00000010312d7819 */ /* 0x001fe200000006ff */
[----:B------:R0:W-:Y:S01]  /*0a90*/  STL [R1+0x58], R46 ;  /* 0x0000582e01007387 */ /* 0x0001e20000100800 */
[----:B-1----:R-:W-:-:S03]  /*0aa0*/  SHF.L.U32 R44, R50, 0x10, RZ ;  /* 0x00000010322c7819 */ /* 0x002fc600000006ff */
[----:B------:R1:W-:Y:S01]  /*0ab0*/  STL [R1+0x50], R45 ;  /* 0x0000502d01007387 */ /* 0x0003e20000100800 */
[----:B------:R-:W-:-:S03]  /*0ac0*/  PRMT R54, R30, 0x7632, R54 ;  /* 0x000076321e367816 */ /* 0x000fc60000000036 */
[----:B------:R2:W-:Y:S01]  /*0ad0*/  STL [R1+0x48], R44 ;  /* 0x0000482c01007387 */ /* 0x0005e20000100800 */
[----:B0-----:R-:W-:Y:S02]  /*0ae0*/  SHF.L.U32 R46, R51, 0x10, RZ ;  /* 0x00000010332e7819 */ /* 0x001fe400000006ff */
[----:B------:R-:W-:Y:S02]  /*0af0*/  PRMT R55, R31, 0x7632, R55 ;  /* 0x000076321f377816 */ /* 0x000fe40000000037 */
[----:B-1----:R-:W-:Y:S01]  /*0b00*/  SHF.L.U32 R45, R52, 0x10, RZ ;  /* 0x00000010342d7819 */ /* 0x002fe200000006ff */
[----:B------:R0:W-:Y:S01]  /*0b10*/  STL [R1+0x40], R46 ;  /* 0x0000402e01007387 */ /* 0x0001e20000100800 */
[----:B------:R-:W-:Y:S02]  /*0b20*/  PRMT R56, R32, 0x7632, R56 ;  /* 0x0000763220387816 */ /* 0x000fe40000000038 */
[----:B--2---:R-:W-:Y:S01]  /*0b30*/  SHF.L.U32 R44, R53, 0x10, RZ ;  /* 0x00000010352c7819 */ /* 0x004fe200000006ff */
        /* <DEDUP_REMOVED lines=9> */
[----:B------:R1:W-:Y:S04]  /*0bd0*/  STL [R1+0x20], R45 ;  /* 0x0000202d01007387 */ /* 0x0003e80000100800 */
[----:B------:R2:W-:Y:S01]  /*0be0*/  STL [R1+0x18], R44 ;  /* 0x0000182c01007387 */ /* 0x0005e20000100800 */
[----:B0-----:R-:W-:-:S02]  /*0bf0*/  SHF.L.U32 R46, R57, 0x10, RZ ;  /* 0x00000010392e7819 */ /* 0x001fc400000006ff */
[----:B-1----:R-:W-:-:S03]  /*0c00*/  SHF.L.U32 R45, R58, 0x10, RZ ;  /* 0x000000103a2d7819 */ /* 0x002fc600000006ff */
[----:B------:R0:W-:Y:S01]  /*0c10*/  STL [R1+0x10], R46 ;  /* 0x0000102e01007387 */ /* 0x0001e20000100800 */
[----:B--2---:R-:W-:-:S03]  /*0c20*/  SHF.L.U32 R44, R59, 0x10, RZ ;  /* 0x000000103b2c7819 */ /* 0x004fc600000006ff */
[----:B------:R0:W-:Y:S04]  /*0c30*/  STL [R1+0x8], R45 ;  /* 0x0000082d01007387 */ /* 0x0001e80000100800 */
[----:B------:R0:W-:Y:S01]  /*0c40*/  STL [R1], R44 ;  /* 0x0000002c01007387 */ /* 0x0001e20000100800 */
[C---:B------:R-:W-:Y:S02]  /*0c50*/  PRMT R212, R210.reuse, 0x7632, R212 ;  /* 0x00007632d2d47816 */ /* 0x040fe400000000d4 */
[----:B------:R-:W-:Y:S02]  /*0c60*/  SHF.L.U32 R232, R210, 0x10, RZ ;  /* 0x00000010d2e87819 */ /* 0x000fe400000006ff */
        /* <DEDUP_REMOVED lines=14> */
[----:B------:R-:W-:Y:S01]  /*0d50*/  PRMT R201, R7, 0x7632, R201 ;  /* 0x0000763207c97816 */ /* 0x000fe200000000c9 */
[----:B------:R-:W-:Y:S01]  /*0d60*/  HFMA2.MMA R0, -RZ, RZ, 0, 0 ;  /* 0x00000000ff007435 */ /* 0x000fe200000001ff */
[----:B------:R-:W-:Y:S01]  /*0d70*/  SHF.L.U32 R234, R209, 0x10, RZ ;  /* 0x00000010d1ea7819 */ /* 0x000fe200000006ff */
[----:B------:R-:W-:Y:S01]  /*0d80*/  HFMA2.MMA R209, -RZ, RZ, 0, 5.9604644775390625e-08 ;  /* 0x00000001ffd17435 */ /* 0x000fe200000001ff */
[----:B------:R-:W-:Y:S02]  /*0d90*/  SHF.L.U32 R236, R208, 0x10, RZ ;  /* 0x00000010d0ec7819 */ /* 0x000fe400000006ff */
[----:B------:R-:W-:Y:S02]  /*0da0*/  CS2R R34, SRZ ;  /* 0x0000000000227805 */ /* 0x000fe4000001ff00 */
[----:B------:R-:W-:Y:S02]  /*0db0*/  SHF.L.U32 R252, R16, 0x10, RZ ;  /* 0x0000001010fc7819 */ /* 0x000fe400000006ff */
[----:B------:R-:W-:-:S02]  /*0dc0*/  CS2R R32, SRZ ;  /* 0x0000000000207805 */ /* 0x000fc4000001ff00 */
[----:B------:R-:W-:Y:S02]  /*0dd0*/  SHF.L.U32 R250, R17, 0x10, RZ ;  /* 0x0000001011fa7819 */ /* 0x000fe400000006ff */
[----:B------:R-:W-:Y:S02]  /*0de0*/  CS2R R30, SRZ ;  /* 0x00000000001e7805 */ /* 0x000fe4000001ff00 */
        /* <DEDUP_REMOVED lines=38> */
[----:B0-----:R-:W-:-:S07]  /*1050*/  SHF.L.U32 R201, R201, 0x10, RZ ;  /* 0x00000010c9c97819 */ /* 0x001fce00000006ff */
.L_x_4793:
[----:B------:R-:W0:Y:S01]  /*1060*/  S2R R90, SR_TID.X ;  /* 0x00000000005a7919 */ /* 0x000e220000002100 */
[----:B------:R-:W1:Y:S01]  /*1070*/  @P0 LDC.64 R84, c[0x0][0x270] ;  /* 0x00009c00ff540b82 */ /* 0x000e620000000a00 */
[----:B------:R-:W2:Y:S01]  /*1080*/  LDL R223, [R1+0x6c] ;  /* 0x00006c0001df7983 */ /* 0x000ea20000100800 */
[----:B------:R-:W-:-:S06]  /*1090*/  IMAD R88, R180, UR9, RZ ;  /* 0x00000009b4587c24 */ /* 0x000fcc000f8e02ff */
[----:B------:R-:W3:Y:S01]  /*10a0*/  LDC.64 R86, c[0x0][0x250] ;  /* 0x00009400ff567b82 */ /* 0x000ee20000000a00 */
[----:B------:R-:W-:-:S04]  /*10b0*/  SHF.R.S32.HI R89, RZ, 0x1f, R88 ;  /* 0x0000001fff597819 */ /* 0x000fc80000011458 */
[----:B------:R-:W-:Y:S02]  /*10c0*/  LEA.HI R89, R89, R88, RZ, 0x3 ;  /* 0x0000005859597211 */ /* 0x000fe400078f18ff */
[----:B------:R-:W-:Y:S01]  /*10d0*/  SHF.R.S32.HI R88, RZ, 0x1f, R180 ;  /* 0x0000001fff587819 */ /* 0x000fe200000114b4 */
[----:B------:R-:W4:Y:S08]  /*10e0*/  LDC.64 R116, c[0x0][0x238] ;  /* 0x00008e00ff747b82 */ /* 0x000f300000000a00 */
[----:B------:R-:W4:Y:S01]  /*10f0*/  LDC.64 R166, c[0x0][0x258] ;  /* 0x00009600ffa67b82 */ /* 0x000f220000000a00 */
[----:B-1----:R-:W-:-:S04]  /*1100*/  @P0 LEA R84, P1, R180, R84, 0x1 ;  /* 0x00000054b4540211 */ /* 0x002fc800078208ff */
[----:B------:R-:W-:Y:S02]  /*1110*/  @P0 LEA.HI.X R85, R180, R85, R88, 0x1, P1 ;  /* 0x00000055b4550211 */ /* 0x000fe400008f0c58 */
[----:B0-----:R-:W-:Y:S01]  /*1120*/  LOP3.LUT R200, R90, 0x7f, RZ, 0xc0, !PT ;  /* 0x0000007f5ac87812 */ /* 0x001fe200078ec0ff */
[----:B---3--:R-:W-:Y:S01]  /*1130*/  IMAD.WIDE R86, R180, 0x4, R86 ;  /* 0x00000004b4567825 */ /* 0x008fe200078e0256 */
[----:B------:R-:W0:Y:S01]  /*1140*/  LDC.64 R128, c[0x0][0x2b8] ;  /* 0x0000ae00ff807b82 */ /* 0x000e220000000a00 */
[----:B------:R-:W3:Y:S01]  /*1150*/  @P0 LDG.E.U16 R213, desc[UR6][R84.64] ;  /* 0x0000000654d50981 */ /* 0x000ee2000c1e1500 */
[----:B------:R-:W-:-:S03]  /*1160*/  LEA.HI.SX32 R200, R89, R200, 0x1d ;  /* 0x000000c859c87211 */ /* 0x000fc600078feaff */
[----:B------:R-:W2:Y:S02]  /*1170*/  LDG.E R217, desc[UR6][R86.64] ;  /* 0x0000000656d97981 */ /* 0x000ea4000c1e1900 */
[----:B----4-:R-:W-:-:S05]  /*1180*/  IMAD.WIDE.U32 R92, R200, 0x20, R116 ;  /* 0x00000020c85c7825 */ /* 0x010fca00078e0074 */
[----:B------:R-:W4:Y:S01]  /*1190*/  LDG.E.128 R84, desc[UR6][R92.64] ;  /* 0x000000065c547981 */ /* 0x000f22000c1e1d00 */
[----:B------:R-:W-:-:S05]  /*11a0*/  IMAD.WIDE R166, R180, 0x4, R166 ;  /* 0x00000004b4a67825 */ /* 0x000fca00078e02a6 */
[----:B------:R1:W4:Y:S04]  /*11b0*/  LDG.E R190, desc[UR6][R166.64] ;  /* 0x00000006a6be7981 */ /* 0x000328000c1e1900 */
[----:B------:R-:W4:Y:S01]  /*11c0*/  LDG.E.128 R92, desc[UR6][R92.64+0x10] ;  /* 0x000010065c5c7981 */ /* 0x000f22000c1e1d00 */
[----:B-1----:R-:W1:Y:S02]  /*11d0*/  LDC.64 R166, c[0x0][0x2c8] ;  /* 0x0000b200ffa67b82 */ /* 0x002e640000000a00 */
[----:B-1----:R-:W-:-:S04]  /*11e0*/  ISETP.NE.U32.AND P1, PT, R166, RZ, PT ;  /* 0x000000ffa600720c */ /* 0x002fc80003f25070 */
[----:B------:R-:W-:-:S13]  /*11f0*/  ISETP.NE.AND.EX P1, PT, R167, RZ, PT, P1 ;  /* 0x000000ffa700720c */ /* 0x000fda0003f25310 */
[----:B------:R-:W1:Y:S08]  /*1200*/  @P1 LDC.64 R168, c[0x0][0x2c8] ;  /* 0x0000b200ffa81b82 */ /* 0x000e700000000a00 */
[----:B------:R-:W1:Y:S01]  /*1210*/  @P1 LDC.64 R170, c[0x0][0x2c8] ;  /* 0x0000b200ffaa1b82 */ /* 0x000e620000000a00 */
[C---:B------:R-:W-:Y:S02]  /*1220*/  IADD3 R193, R200.reuse, 0x80, RZ ;  /* 0x00000080c8c17810 */ /* 0x040fe40007ffe0ff */
[C---:B------:R-:W-:Y:S01]  /*1230*/  IADD3 R184, R200.reuse, 0x100, RZ ;  /* 0x00000100c8b87810 */ /* 0x040fe20007ffe0ff */
[C---:B0-----:R-:W-:Y:S01]  /*1240*/  IMAD.WIDE.U32 R88, R200.reuse, 0x10, R128 ;  /* 0x00000010c8587825 */ /* 0x041fe200078e0080 */
[----:B------:R-:W-:-:S02]  /*1250*/  IADD3 R181, R200, 0x180, RZ ;  /* 0x00000180c8b57810 */ /* 0x000fc40007ffe0ff */
[----:B------:R-:W-:Y:S01]  /*1260*/  ISETP.NE.AND P2, PT, RZ, UR8, PT ;  /* 0x00000008ff007c0c */ /* 0x000fe2000bf45270 */
[----:B------:R-:W-:Y:S01]  /*1270*/  IMAD.WIDE.U32 R100, R193, 0x20, R116 ;  /* 0x00000020c1647825 */ /* 0x000fe200078e0074 */
[----:B------:R-:W0:Y:S01]  /*1280*/  @P1 LDC.64 R172, c[0x0][0x2c8] ;  /* 0x0000b200ffac1b82 */ /* 0x000e220000000a00 */
[----:B------:R-:W4:Y:S02]  /*1290*/  LDG.E.128 R88, desc[UR6][R88.64] ;  /* 0x0000000658587981 */ /* 0x000f24000c1e1d00 */
[----:B-1----:R-:W-:Y:S02]  /*12a0*/  @P1 IMAD.WIDE.U32 R168, R200, 0x20, R168 ;  /* 0x00000020c8a81825 */ /* 0x002fe400078e00a8 */
[----:B------:R-:W4:Y:S03]  /*12b0*/  LDG.E.128 R96, desc[UR6][R100.64] ;  /* 0x0000000664607981 */ /* 0x000f26000c1e1d00 */
[----:B------:R-:W1:Y:S01]  /*12c0*/  @P1 LDC.64 R198, c[0x0][0x2c8] ;  /* 0x0000b200ffc61b82 */ /* 0x000e620000000a00 */
[----:B------:R-:W5:Y:S01]  /*12d0*/  @P1 LDG.E.128 R44, desc[UR6][R168.64] ;  /* 0x00000006a82c1981 */ /* 0x000f62000c1e1d00 */
[----:B------:R-:W-:-:S03]  /*12e0*/  IMAD.WIDE.U32 R108, R184, 0x20, R116 ;  /* 0x00000020b86c7825 */ /* 0x000fc600078e0074 */
[----:B------:R0:W5:Y:S01]  /*12f0*/  @P1 LDG.E.128 R48, desc[UR6][R168.64+0x10] ;  /* 0x00001006a8301981 */ /* 0x000162000c1e1d00 */
[----:B------:R-:W-:-:S03]  /*1300*/  IMAD.WIDE.U32 R116, R181, 0x20, R116 ;  /* 0x00000020b5747825 */ /* 0x000fc600078e0074 */
[----:B------:R-:W4:Y:S01]  /*1310*/  LDG.E.128 R104, desc[UR6][R108.64] ;  /* 0x000000066c687981 */ /* 0x000f22000c1e1d00 */
[----:B------:R-:W-:-:S03]  /*1320*/  IMAD.WIDE.U32 R120, R193, 0x10, R128 ;  /* 0x00000010c1787825 */ /* 0x000fc600078e0080 */
[----:B------:R-:W4:Y:S01]  /*1330*/  LDG.E.128 R112, desc[UR6][R116.64] ;  /* 0x0000000674707981 */ /* 0x000f22000c1e1d00 */
[----:B0-----:R-:W-:-:S03]  /*1340*/  @P1 IMAD.WIDE.U32 R168, R193, 0x20, R170 ;  /* 0x00000020c1a81825 */ /* 0x001fc600078e00aa */
[----:B------:R-:W4:Y:S01]  /*1350*/  LDG.E.128 R100, desc[UR6][R100.64+0x10] ;  /* 0x0000100664647981 */ /* 0x000f22000c1e1d00 */
[----:B------:R-:W-:-:S03]  /*1360*/  IMAD.WIDE.U32 R124, R184, 0x10, R128 ;  /* 0x00000010b87c7825 */ /* 0x000fc600078e0080 */
[----:B------:R-:W5:Y:S01]  /*1370*/  @P1 LDG.E.128 R52, desc[UR6][R168.64] ;  /* 0x00000006a8341981 */ /* 0x000f62000c1e1d00 */
[----:B------:R-:W-:-:S03]  /*1380*/  IMAD.WIDE.U32 R128, R181, 0x10, R128 ;  /* 0x00000010b5807825 */ /* 0x000fc600078e0080 */
[----:B------:R0:W5:Y:S04]  /*1390*/  @P1 LDG.E.128 R56, desc[UR6][R168.64+0x10] ;  /* 0x00001006a8381981 */ /* 0x000168000c1e1d00 */
[----:B------:R-:W4:Y:S04]  /*13a0*/  LDG.E.128 R108, desc[UR6][R108.64+0x10] ;  /* 0x000010066c6c7981 */ /* 0x000f28000c1e1d00 */
[----:B------:R-:W4:Y:S01]  /*13b0*/  LDG.E.128 R116, desc[UR6][R116.64+0x10] ;  /* 0x0000100674747981 */ /* 0x000f22000c1e1d00 */
[----:B0-----:R-:W-:-:S03]  /*13c0*/  MOV R168, 0x3f800000 ;  /* 0x3f80000000a87802 */ /* 0x001fc60000000f00 */
[----:B------:R-:W4:Y:S04]  /*13d0*/  LDG.E.128 R128, desc[UR6][R128.64] ;  /* 0x0000000680807981 */ /* 0x000f28000c1e1d00 */
[----:B------:R-:W4:Y:S04]  /*13e0*/  LDG.E.128 R120, desc[UR6][R120.64] ;  /* 0x0000000678787981 */ /* 0x000f28000c1e1d00 */
[----:B------:R-:W4:Y:S01]  /*13f0*/  LDG.E.128 R124, desc[UR6][R124.64] ;  /* 0x000000067c7c7981 */ /* 0x000f22000c1e1d00 */
[----:B---3--:R-:W-:Y:S02]  /*1400*/  @P0 SHF.L.U32 R168, R213, 0x10, RZ ;  /* 0x00000010d5a80819 */ /* 0x008fe400000006ff */
[----:B--2---:R-:W-:-:S05]  /*1410*/  FSEL R217, R217, RZ, !P2 ;  /* 0x000000ffd9d97208 */ /* 0x004fca0005000000 */
[C---:B----4-:R-:W-:Y:S01]  /*1420*/  FADD.FTZ R213, -R217.reuse, R87 ;  /* 0x00000057d9d57221 */ /* 0x050fe20000010100 */
[----:B------:R-:W-:-:S03]  /*1430*/  FADD.FTZ R225, -R217, R92 ;  /* 0x0000005cd9e17221 */ /* 0x000fc60000010100 */
[----:B------:R-:W-:Y:S02]  /*1440*/  FMUL.FTZ R92, R190, R213 ;  /* 0x000000d5be5c7220 */ /* 0x000fe40000410000 */
[----:B------:R-:W2:Y:S01]  /*1450*/  LDL R213, [R1+0x78] ;  /* 0x0000780001d57983 */ /* 0x000ea20000100800 */
[----:B------:R-:W-:-:S04]  /*1460*/  @P1 IMAD.WIDE.U32 R170, R184, 0x20, R172 ;  /* 0x00000020b8aa1825 */ /* 0x000fc800078e00ac */
[C---:B------:R-:W-:Y:S01]  /*1470*/  FADD.FTZ R226, -R217.reuse, R85 ;  /* 0x00000055d9e27221 */ /* 0x040fe20000010100 */
[----:B------:R-:W-:Y:S01]  /*1480*/  FADD.FTZ R216, -R217, R84 ;  /* 0x00000054d9d87221 */ /* 0x000fe20000010100 */
[----:B------:R-:W5:Y:S01]  /*1490*/  @P1 LDG.E.128 R60, desc[UR6][R170.64] ;  /* 0x00000006aa3c1981 */ /* 0x000f62000c1e1d00 */
[----:B-1----:R-:W-:-:S03]  /*14a0*/  @P1 IMAD.WIDE.U32 R172, R181, 0x20, R198 ;  /* 0x00000020b5ac1825 */ /* 0x002fc600078e00c6 */
[----:B------:R-:W5:Y:S01]  /*14b0*/  @P1 LDG.E.128 R64, desc[UR6][R170.64+0x10] ;  /* 0x00001006aa401981 */ /* 0x000f62000c1e1d00 */
[C---:B------:R-:W-:Y:S01]  /*14c0*/  FADD.FTZ R199, -R217.reuse, R86 ;  /* 0x00000056d9c77221 */ /* 0x040fe20000010100 */
[C---:B------:R-:W-:Y:S01]  /*14d0*/  FMUL.FTZ R225, R190.reuse, R225 ;  /* 0x000000e1bee17220 */ /* 0x040fe20000410000 */
[C---:B------:R-:W-:Y:S01]  /*14e0*/  FMUL.FTZ R226, R190.reuse, R226 ;  /* 0x000000e2bee27220 */ /* 0x040fe20000410000 */
[----:B------:R-:W5:Y:S04]  /*14f0*/  @P1 LDG.E.128 R68, desc[UR6][R172.64] ;  /* 0x00000006ac441981 */ /* 0x000f68000c1e1d00 */
[----:B------:R0:W5:Y:S02]  /*1500*/  @P1 LDG.E.128 R72, desc[UR6][R172.64+0x10] ;  /* 0x00001006ac481981 */ /* 0x000164000c1e1d00 */
[----:B0-----:R-:W-:Y:S01]  /*1510*/  FADD.FTZ R172, -R217, R93 ;  /* 0x0000005dd9ac7221 */ /* 0x001fe20000010100 */
[----:B------:R-:W-:-:S02]  /*1520*/  FMUL.FTZ R93, R190, R199 ;  /* 0x000000c7be5d7220 */ /* 0x000fc40000410000 */
[----:B------:R-:W3:Y:S01]  /*1530*/  LDL R199, [R1+0x70] ;  /* 0x0000700001c77983 */ /* 0x000ee20000100800 */
[C---:B------:R-:W-:Y:S01]  /*1540*/  FADD.FTZ R224, -R217.reuse, R94 ;  /* 0x0000005ed9e07221 */ /* 0x040fe20000010100 */
[----:B------:R-:W-:Y:S01]  /*1550*/  FADD.FTZ R214, -R217, R95 ;  /* 0x0000005fd9d67221 */ /* 0x000fe20000010100 */
[----:B------:R-:W-:Y:S02]  /*1560*/  PRMT R170, R88, 0x7632, R170 ;  /* 0x0000763258aa7816 */ /* 0x000fe400000000aa */
[C---:B------:R-:W-:Y:S02]  /*1570*/  PRMT R169, R90.reuse, 0x7632, R169 ;  /* 0x000076325aa97816 */ /* 0x040fe400000000a9 */
[----:B------:R-:W-:Y:S02]  /*1580*/  SHF.L.U32 R90, R90, 0x10, RZ ;  /* 0x000000105a5a7819 */ /* 0x000fe400000006ff */
[----:B------:R-:W-:-:S03]  /*1590*/  SHF.L.U32 R170, R170, 0x10, RZ ;  /* 0x00000010aaaa7819 */ /* 0x000fc600000006ff */
[----:B------:R-:W-:Y:S01]  /*15a0*/  FADD.FTZ R38, R90, R38 ;  /* 0x000000265a267221 */ /* 0x000fe20000010000 */
[-C--:B------:R-:W-:Y:S01]  /*15b0*/  FFMA.FTZ R6, R225, R90.reuse, R6 ;  /* 0x0000005ae1067223 */ /* 0x080fe20000010006 */
[----:B------:R-:W-:Y:S01]  /*15c0*/  FMUL.FTZ R223, R223, R90 ;  /* 0x0000005adfdf7220 */ /* 0x000fe20000410000 */
[----:B------:R-:W-:Y:S01]  /*15d0*/  FFMA.FTZ R0, R226, R170, R0 ;  /* 0x000000aae2007223 */ /* 0x000fe20000010000 */
[----:B------:R-:W-:Y:S01]  /*15e0*/  FADD.FTZ R33, R170, R33 ;  /* 0x00000021aa217221 */ /* 0x000fe20000010000 */
[C---:B------:R-:W-:Y:S01]  /*15f0*/  FADD.FTZ R215, -R217.reuse, R103 ;  /* 0x00000067d9d77221 */ /* 0x040fe20000010100 */
[C---:B------:R-:W-:Y:S01]  /*1600*/  FADD.FTZ R84, -R217.reuse, R110 ;  /* 0x0000006ed9547221 */ /* 0x040fe20000010100 */
[C---:B------:R-:W-:Y:S01]  /*1610*/  FADD.FTZ R103, -R217.reuse, R108 ;  /* 0x0000006cd9677221 */ /* 0x040fe20000010100 */
[C---:B------:R-:W-:Y:S01]  /*1620*/  FADD.FTZ R110, -R217.reuse, R116 ;  /* 0x00000074d96e7221 */ /* 0x040fe20000010100 */
[----:B------:R-:W-:Y:S01]  /*1630*/  FADD.FTZ R116, -R217, R117 ;  /* 0x00000075d9747221 */ /* 0x000fe20000010100 */
[----:B------:R-:W-:-:S02]  /*1640*/  PRMT R108, R128, 0x7632, R108 ;  /* 0x00007632806c7816 */ /* 0x000fc4000000006c */
[----:B------:R-:W-:Y:S02]  /*1650*/  SHF.L.U32 R117, R128, 0x10, RZ ;  /* 0x0000001080757819 */ /* 0x000fe400000006ff */
[----:B------:R-:W4:Y:S01]  /*1660*/  LDL R128, [R1+0x7c] ;  /* 0x00007c0001807983 */ /* 0x000f220000100800 */
        /* <DEDUP_REMOVED lines=11> */
[----:B------:R-:W-:Y:S02]  /*1720*/  SHF.L.U32 R119, R129, 0x10, RZ ;  /* 0x0000001081777819 */ /* 0x000fe400000006ff */
[----:B------:R-:W3:Y:S01]  /*1730*/  LDL R129, [R1+0x68] ;  /* 0x0000680001817983 */ /* 0x000ee20000100800 */
[----:B--2---:R-:W-:-:S03]  /*1740*/  FMUL.FTZ R90, R213, R170 ;  /* 0x000000aad55a7220 */ /* 0x004fc60000410000 */
[----:B------:R-:W2:Y:S01]  /*1750*/  LDL R170, [R1+0x4c] ;  /* 0x00004c0001aa7983 */ /* 0x000ea20000100800 */
[----:B------:R-:W-:Y:S02]  /*1760*/  SHF.L.U32 R227, R88, 0x10, RZ ;  /* 0x0000001058e37819 */ /* 0x000fe400000006ff */
[----:B------:R-:W0:Y:S01]  /*1770*/  S2R R88, SR_TID.X ;  /* 0x0000000000587919 */ /* 0x000e220000002100 */
        /* <DEDUP_REMOVED lines=11> */
[C---:B------:R-:W-:Y:S02]  /*1830*/  PRMT R219, R121.reuse, 0x7632, R219 ;  /* 0x0000763279db7816 */ /* 0x040fe400000000db */
[----:B------:R-:W-:Y:S02]  /*1840*/  SHF.L.U32 R231, R121, 0x10, RZ ;  /* 0x0000001079e77819 */ /* 0x000fe400000006ff */
[C---:B------:R-:W-:Y:S02]  /*1850*/  PRMT R171, R89.reuse, 0x7632, R171 ;  /* 0x0000763259ab7816 */ /* 0x040fe400000000ab */
[----:B------:R-:W-:Y:S02]  /*1860*/  SHF.L.U32 R198, R89, 0x10, RZ ;  /* 0x0000001059c67819 */ /* 0x000fe400000006ff */
[----:B------:R-:W-:-:S02]  /*1870*/  SHF.L.U32 R222, R91, 0x10, RZ ;  /* 0x000000105bde7819 */ /* 0x000fc400000006ff */
[----:B------:R-:W-:Y:S02]  /*1880*/  SHF.L.U32 R228, R122, 0x10, RZ ;  /* 0x000000107ae47819 */ /* 0x000fe400000006ff */
[----:B------:R-:W-:Y:S02]  /*1890*/  PRMT R86, R131, 0x7632, R86 ;  /* 0x0000763283567816 */ /* 0x000fe40000000056 */
[----:B------:R-:W-:Y:S01]  /*18a0*/  SHF.L.U32 R169, R169, 0x10, RZ ;  /* 0x00000010a9a97819 */ /* 0x000fe200000006ff */
[----:B------:R-:W-:Y:S01]  /*18b0*/  FMUL.FTZ R224, R190, R224 ;  /* 0x000000e0bee07220 */ /* 0x000fe20000410000 */
[C---:B------:R-:W-:Y:S02]  /*18c0*/  PRMT R123, R125.reuse, 0x7632, R123 ;  /* 0x000076327d7b7816 */ /* 0x040fe4000000007b */
[----:B------:R-:W-:Y:S01]  /*18d0*/  PRMT R221, R122, 0x7632, R221 ;  /* 0x000076327add7816 */ /* 0x000fe200000000dd */
[----:B------:R-:W-:Y:S01]  /*18e0*/  FMUL.FTZ R98, R190, R98 ;  /* 0x00000062be627220 */ /* 0x000fe20000410000 */
[----:B------:R-:W-:Y:S01]  /*18f0*/  SHF.L.U32 R217, R125, 0x10, RZ ;  /* 0x000000107dd97819 */ /* 0x000fe200000006ff */
[----:B------:R-:W2:Y:S01]  /*1900*/  LDL R213, [R1+0x44] ;  /* 0x0000440001d57983 */ /* 0x000ea20000100800 */
[----:B------:R-:W-:-:S02]  /*1910*/  PRMT R121, R126, 0x7632, R121 ;  /* 0x000076327e797816 */ /* 0x000fc40000000079 */
[----:B------:R-:W-:Y:S02]  /*1920*/  SHF.L.U32 R125, R126, 0x10, RZ ;  /* 0x000000107e7d7819 */ /* 0x000fe400000006ff */
[----:B------:R-:W2:Y:S01]  /*1930*/  LDL R126, [R1+0x64] ;  /* 0x00006400017e7983 */ /* 0x000ea20000100800 */
[----:B------:R-:W-:-:S03]  /*1940*/  PRMT R89, R91, 0x7632, R89 ;  /* 0x000076325b597816 */ /* 0x000fc60000000059 */
[----:B------:R-:W2:Y:S01]  /*1950*/  LDL R91, [R1+0x74] ;  /* 0x00007400015b7983 */ /* 0x000ea20000100800 */
[----:B0-----:R-:W-:Y:S01]  /*1960*/  LOP3.LUT P1, RZ, R88, 0x1f, RZ, 0xc0, !PT ;  /* 0x0000001f58ff7812 */ /* 0x001fe2000782c0ff */
[----:B------:R-:W-:Y:S01]  /*1970*/  FMUL.FTZ R88, R190, R216 ;  /* 0x000000d8be587220 */ /* 0x000fe20000410000 */
[----:B------:R-:W-:Y:S01]  /*1980*/  SHF.L.U32 R171, R171, 0x10, RZ ;  /* 0x00000010abab7819 */ /* 0x000fe200000006ff */
[----:B------:R-:W-:Y:S02]  /*1990*/  FADD.FTZ R34, R227, R34 ;  /* 0x00000022e3227221 */ /* 0x000fe40000010000 */
[----:B------:R-:W-:Y:S01]  /*19a0*/  FFMA.FTZ R2, R88, R227, R2 ;  /* 0x000000e358027223 */ /* 0x000fe20000010002 */
[----:B------:R-:W-:Y:S01]  /*19b0*/  SHF.L.U32 R114, R131, 0x10, RZ ;  /* 0x0000001083727819 */ /* 0x000fe200000006ff */
[C---:B------:R-:W-:Y:S02]  /*19c0*/  FMUL.FTZ R131, R190.reuse, R172 ;  /* 0x000000acbe837220 */ /* 0x040fe40000410000 */
[----:B------:R-:W2:Y:S01]  /*19d0*/  LDL R172, [R1+0x54] ;  /* 0x0000540001ac7983 */ /* 0x000ea20000100800 */
[----:B------:R-:W-:Y:S01]  /*19e0*/  FADD.FTZ R37, R169, R37 ;  /* 0x00000025a9257221 */ /* 0x000fe20000010000 */
[----:B------:R-:W-:Y:S01]  /*19f0*/  FFMA.FTZ R5, R131, R169, R5 ;  /* 0x000000a983057223 */ /* 0x000fe20000010005 */
[----:B------:R-:W-:Y:S01]  /*1a00*/  FMUL.FTZ R173, R190, R173 ;  /* 0x000000adbead7220 */ /* 0x000fe20000410000 */
[----:B------:R-:W-:-:S03]  /*1a10*/  FADD.FTZ R134, R228, R134 ;  /* 0x00000086e4867221 */ /* 0x000fc60000010000 */
[-C--:B------:R-:W-:Y:S01]  /*1a20*/  FFMA.FTZ R14, R173, R228.reuse, R14 ;  /* 0x000000e4ad0e7223 */ /* 0x080fe2000001000e */
[----:B----4-:R-:W-:Y:S01]  /*1a30*/  FMUL.FTZ R227, R128, R227 ;  /* 0x000000e380e37220 */ /* 0x010fe20000410000 */
[----:B------:R-:W-:Y:S01]  /*1a40*/  SHF.L.U32 R128, R89, 0x10, RZ ;  /* 0x0000001059807819 */ /* 0x000fe200000006ff */
[----:B---3--:R-:W-:Y:S01]  /*1a50*/  FMUL.FTZ R89, R199, R171 ;  /* 0x000000abc7597220 */ /* 0x008fe20000410000 */
[----:B------:R-:W-:Y:S02]  /*1a60*/  FMUL.FTZ R129, R129, R169 ;  /* 0x000000a981817220 */ /* 0x000fe40000410000 */
[----:B------:R-:W3:Y:S01]  /*1a70*/  LDL R169, [R1+0x3c] ;  /* 0x00003c0001a97983 */ /* 0x000ee20000100800 */
[----:B--2---:R-:W-:-:S03]  /*1a80*/  FMUL.FTZ R199, R170, R228 ;  /* 0x000000e4aac77220 */ /* 0x004fc60000410000 */
[----:B------:R-:W2:Y:S04]  /*1a90*/  LDL R170, [R1+0x34] ;  /* 0x0000340001aa7983 */ /* 0x000ea80000100800 */
[----:B------:R-:W4:Y:S01]  /*1aa0*/  LDL R228, [R1+0x1c] ;  /* 0x00001c0001e47983 */ /* 0x000f220000100800 */
[----:B------:R-:W-:Y:S01]  /*1ab0*/  FADD.FTZ R40, R222, R40 ;  /* 0x00000028de287221 */ /* 0x000fe20000010000 */
[----:B------:R-:W-:Y:S01]  /*1ac0*/  FFMA.FTZ R8, R224, R222, R8 ;  /* 0x000000dee0087223 */ /* 0x000fe20000010008 */
[----:B------:R-:W-:Y:S01]  /*1ad0*/  FADD.FTZ R36, R198, R36 ;  /* 0x00000024c6247221 */ /* 0x000fe20000010000 */
[----:B------:R-:W-:Y:S01]  /*1ae0*/  FFMA.FTZ R4, R93, R198, R4 ;  /* 0x000000c65d047223 */ /* 0x000fe20000010004 */
[----:B------:R-:W-:Y:S01]  /*1af0*/  FMUL.FTZ R100, R190, R100 ;  /* 0x00000064be647220 */ /* 0x000fe20000410000 */
[----:B------:R-:W-:Y:S01]  /*1b00*/  FFMA.FTZ R3, R92, R171, R3 ;  /* 0x000000ab5c037223 */ /* 0x000fe20000010003 */
[----:B------:R-:W-:Y:S01]  /*1b10*/  FADD.FTZ R35, R171, R35 ;  /* 0x00000023ab237221 */ /* 0x000fe20000010000 */
[----:B------:R-:W-:-:S02]  /*1b20*/  FMUL.FTZ R222, R126, R222 ;  /* 0x000000de7ede7220 */ /* 0x000fc40000410000 */
[----:B------:R-:W4:Y:S01]  /*1b30*/  LDL R126, [R1+0x60] ;  /* 0x00006000017e7983 */ /* 0x000f220000100800 */
[----:B------:R-:W-:-:S03]  /*1b40*/  FMUL.FTZ R91, R91, R198 ;  /* 0x000000c65b5b7220 */ /* 0x000fc60000410000 */
[----:B------:R-:W4:Y:S01]  /*1b50*/  LDL R198, [R1+0x5c] ;  /* 0x00005c0001c67983 */ /* 0x000f220000100800 */
[----:B------:R-:W-:Y:S01]  /*1b60*/  SHF.L.U32 R171, R219, 0x10, RZ ;  /* 0x00000010dbab7819 */ /* 0x000fe200000006ff */
[----:B------:R-:W-:Y:S01]  /*1b70*/  FADD.FTZ R140, R217, R140 ;  /* 0x0000008cd98c7221 */ /* 0x000fe20000010000 */
[----:B------:R-:W-:Y:S01]  /*1b80*/  FFMA.FTZ R20, R100, R217, R20 ;  /* 0x000000d964147223 */ /* 0x000fe20000010014 */
[----:B------:R-:W-:Y:S01]  /*1b90*/  FMUL.FTZ R219, R172, R231 ;  /* 0x000000e7acdb7220 */ /* 0x000fe20000410000 */
[----:B------:R-:W-:Y:S02]  /*1ba0*/  SHF.L.U32 R172, R220, 0x10, RZ ;  /* 0x00000010dcac7819 */ /* 0x000fe400000006ff */
[----:B------:R-:W4:Y:S01]  /*1bb0*/  LDL R220, [R1+0x58] ;  /* 0x0000580001dc7983 */ /* 0x000f220000100800 */
[----:B------:R-:W-:-:S03]  /*1bc0*/  SHF.L.U32 R216, R221, 0x10, RZ ;  /* 0x00000010ddd87819 */ /* 0x000fc600000006ff */
[----:B------:R-:W4:Y:S01]  /*1bd0*/  LDL R221, [R1+0x2c] ;  /* 0x00002c0001dd7983 */ /* 0x000f220000100800 */
[C---:B------:R-:W-:Y:S02]  /*1be0*/  PRMT R122, R124.reuse, 0x7632, R122 ;  /* 0x000076327c7a7816 */ /* 0x040fe4000000007a */
[----:B------:R-:W-:-:S05]  /*1bf0*/  SHF.L.U32 R124, R124, 0x10, RZ ;  /* 0x000000107c7c7819 */ /* 0x000fca00000006ff */
[----:B------:R-:W-:Y:S01]  /*1c00*/  FADD.FTZ R138, R124, R138 ;  /* 0x0000008a7c8a7221 */ /* 0x000fe20000010000 */
[-C--:B------:R-:W-:Y:S01]  /*1c10*/  FFMA.FTZ R18, R98, R124.reuse, R18 ;  /* 0x0000007c62127223 */ /* 0x080fe20000010012 */
[----:B---3--:R-:W-:Y:S01]  /*1c20*/  FMUL.FTZ R169, R169, R124 ;  /* 0x0000007ca9a97220 */ /* 0x008fe20000410000 */
[----:B------:R-:W-:Y:S01]  /*1c30*/  SHF.L.U32 R124, R123, 0x10, RZ ;  /* 0x000000107b7c7819 */ /* 0x000fe200000006ff */
[----:B------:R-:W-:Y:S01]  /*1c40*/  FMUL.FTZ R123, R190, R84 ;  /* 0x00000054be7b7220 */ /* 0x000fe20000410000 */
[----:B------:R-:W-:Y:S01]  /*1c50*/  SHF.L.U32 R84, R108, 0x10, RZ ;  /* 0x000000106c547819 */ /* 0x000fe200000006ff */
[----:B--2---:R-:W-:Y:S02]  /*1c60*/  FMUL.FTZ R170, R170, R217 ;  /* 0x000000d9aaaa7220 */ /* 0x004fe40000410000 */
[----:B------:R-:W2:Y:S01]  /*1c70*/  LDL R217, [R1+0x14] ;  /* 0x0000140001d97983 */ /* 0x000ea20000100800 */
[----:B----4-:R-:W-:-:S03]  /*1c80*/  FMUL.FTZ R108, R228, R117 ;  /* 0x00000075e46c7220 */ /* 0x010fc60000410000 */
[----:B------:R-:W3:Y:S01]  /*1c90*/  LDL R228, [R1+0x48] ;  /* 0x0000480001e47983 */ /* 0x000ee20000100800 */
[C---:B------:R-:W-:Y:S02]  /*1ca0*/  PRMT R115, R130.reuse, 0x7632, R115 ;  /* 0x0000763282737816 */ /* 0x040fe40000000073 */
[----:B------:R-:W-:Y:S01]  /*1cb0*/  SHF.L.U32 R87, R130, 0x10, RZ ;  /* 0x0000001082577819 */ /* 0x000fe200000006ff */
[----:B------:R-:W-:Y:S01]  /*1cc0*/  FMUL.FTZ R130, R190, R214 ;  /* 0x000000d6be827220 */ /* 0x000fe20000410000 */
[C---:B------:R-:W-:Y:S02]  /*1cd0*/  PRMT R218, R120.reuse, 0x7632, R218 ;  /* 0x0000763278da7816 */ /* 0x040fe400000000da */
[----:B------:R-:W-:Y:S01]  /*1ce0*/  SHF.L.U32 R230, R120, 0x10, RZ ;  /* 0x0000001078e67819 */ /* 0x000fe200000006ff */
[----:B------:R-:W-:Y:S01]  /*1cf0*/  FADD.FTZ R39, R128, R39 ;  /* 0x0000002780277221 */ /* 0x000fe20000010000 */
[----:B------:R-:W-:Y:S01]  /*1d00*/  FFMA.FTZ R7, R130, R128, R7 ;  /* 0x0000008082077223 */ /* 0x000fe20000010007 */
[C---:B------:R-:W-:Y:S01]  /*1d10*/  FMUL.FTZ R214, R190.reuse, R101 ;  /* 0x00000065bed67220 */ /* 0x040fe20000410000 */
[----:B------:R-:W-:Y:S01]  /*1d20*/  FMUL.FTZ R101, R190, R85 ;  /* 0x00000055be657220 */ /* 0x000fe20000410000 */
[----:B------:R-:W-:Y:S01]  /*1d30*/  SHF.L.U32 R85, R122, 0x10, RZ ;  /* 0x000000107a557819 */ /* 0x000fe200000006ff */
[----:B------:R-:W-:Y:S01]  /*1d40*/  FMUL.FTZ R122, R190, R109 ;  /* 0x0000006dbe7a7220 */ /* 0x000fe20000410000 */
[----:B------:R-:W-:-:S04]  /*1d50*/  FADD.FTZ R109, RZ, R227 ;  /* 0x000000e3ff6d7221 */ /* 0x000fc80000010000 */
[----:B------:R-:W-:Y:S01]  /*1d60*/  FADD.FTZ R109, R109, R90 ;  /* 0x0000005a6d6d7221 */ /* 0x000fe20000010000 */
[----:B------:R-:W-:Y:S01]  /*1d70*/  FMUL.FTZ R128, R126, R128 ;  /* 0x000000807e807220 */ /* 0x000fe20000410000 */
[----:B------:R-:W-:Y:S01]  /*1d80*/  SHF.L.U32 R126, R218, 0x10, RZ ;  /* 0x00000010da7e7819 */ /* 0x000fe200000006ff */
[----:B------:R-:W-:Y:S01]  /*1d90*/  FMUL.FTZ R218, R198, R230 ;  /* 0x000000e6c6da7220 */ /* 0x000fe20000410000 */
[C---:B------:R-:W-:Y:S02]  /*1da0*/  FMUL.FTZ R198, R190.reuse, R102 ;  /* 0x00000066bec67220 */ /* 0x040fe40000410000 */
[----:B------:R-:W4:Y:S01]  /*1db0*/  LDL R102, [R1+0x24] ;  /* 0x0000240001667983 */ /* 0x000f220000100800 */
[----:B------:R-:W-:Y:S01]  /*1dc0*/  FADD.FTZ R109, R109, R91 ;  /* 0x0000005b6d6d7221 */ /* 0x000fe20000010000 */
[----:B------:R-:W-:-:S03]  /*1dd0*/  FMUL.FTZ R104, R190, R104 ;  /* 0x00000068be687220 */ /* 0x000fc60000410000 */
[----:B------:R-:W-:Y:S01]  /*1de0*/  FADD.FTZ R109, R109, R89 ;  /* 0x000000596d6d7221 */ /* 0x000fe20000010000 */
[----:B------:R-:W-:Y:S01]  /*1df0*/  FMUL.FTZ R95, R190, R95 ;  /* 0x0000005fbe5f7220 */ /* 0x000fe20000410000 */
[----:B------:R-:W-:Y:S02]  /*1e00*/  FADD.FTZ R146, R117, R146 ;  /* 0x0000009275927221 */ /* 0x000fe40000010000 */
[----:B------:R-:W-:Y:S01]  /*1e10*/  FADD.FTZ R109, R109, R223 ;  /* 0x000000df6d6d7221 */ /* 0x000fe20000010000 */
[----:B------:R-:W-:Y:S01]  /*1e20*/  FFMA.FTZ R26, R104, R117, R26 ;  /* 0x00000075681a7223 */ /* 0x000fe2000001001a */
[----:B------:R-:W-:Y:S02]  /*1e30*/  SHF.L.U32 R117, R113, 0x10, RZ ;  /* 0x0000001071757819 */ /* 0x000fe400000006ff */
[----:B------:R-:W-:Y:S01]  /*1e40*/  FADD.FTZ R113, R109, R129 ;  /* 0x000000816d717221 */ /* 0x000fe20000010000 */
[-C--:B------:R-:W-:Y:S01]  /*1e50*/  FFMA.FTZ R9, R95, R126.reuse, R9 ;  /* 0x0000007e5f097223 */ /* 0x080fe20000010009 */
[----:B------:R-:W-:Y:S01]  /*1e60*/  FADD.FTZ R41, R126, R41 ;  /* 0x000000297e297221 */ /* 0x000fe20000010000 */
[----:B------:R-:W-:-:S02]  /*1e70*/  FMUL.FTZ R220, R220, R126 ;  /* 0x0000007edcdc7220 */ /* 0x000fc40000410000 */
[----:B------:R-:W4:Y:S01]  /*1e80*/  LDL R126, [R1+0x30] ;  /* 0x00003000017e7983 */ /* 0x000f220000100800 */
[----:B------:R-:W-:Y:S01]  /*1e90*/  FMUL.FTZ R103, R190, R103 ;  /* 0x00000067be677220 */ /* 0x000fe20000410000 */
[----:B------:R-:W-:-:S03]  /*1ea0*/  FADD.FTZ R142, R125, R142 ;  /* 0x0000008e7d8e7221 */ /* 0x000fc60000010000 */
[-C--:B------:R-:W-:Y:S01]  /*1eb0*/  FFMA.FTZ R22, R103, R125.reuse, R22 ;  /* 0x0000007d67167223 */ /* 0x080fe20000010016 */
[----:B------:R-:W-:Y:S02]  /*1ec0*/  FMUL.FTZ R125, R221, R125 ;  /* 0x0000007ddd7d7220 */ /* 0x000fe40000410000 */
[----:B------:R-:W4:Y:S01]  /*1ed0*/  LDL R221, [R1+0x50] ;  /* 0x0000500001dd7983 */ /* 0x000f220000100800 */
[----:B------:R-:W-:Y:S01]  /*1ee0*/  FADD.FTZ R136, R229, R136 ;  /* 0x00000088e5887221 */ /* 0x000fe20000010000 */
[-C--:B------:R-:W-:Y:S01]  /*1ef0*/  FFMA.FTZ R16, R198, R229.reuse, R16 ;  /* 0x000000e5c6107223 */ /* 0x080fe20000010010 */
[----:B------:R-:W-:Y:S02]  /*1f00*/  FMUL.FTZ R213, R213, R229 ;  /* 0x000000e5d5d57220 */ /* 0x000fe40000410000 */
[----:B------:R-:W4:Y:S01]  /*1f10*/  LDL R229, [R1+0x38] ;  /* 0x0000380001e57983 */ /* 0x000f220000100800 */
[----:B------:R-:W-:Y:S01]  /*1f20*/  FADD.FTZ R133, R216, R133 ;  /* 0x00000085d8857221 */ /* 0x000fe20000010000 */
[----:B------:R-:W-:Y:S01]  /*1f30*/  FFMA.FTZ R13, R214, R216, R13 ;  /* 0x000000d8d60d7223 */ /* 0x000fe2000001000d */
[----:B------:R-:W-:Y:S01]  /*1f40*/  FMUL.FTZ R94, R190, R94 ;  /* 0x0000005ebe5e7220 */ /* 0x000fe20000410000 */
[----:B------:R-:W-:-:S03]  /*1f50*/  FADD.FTZ R42, R230, R42 ;  /* 0x0000002ae62a7221 */ /* 0x000fc60000010000 */
[----:B------:R-:W-:Y:S02]  /*1f60*/  FFMA.FTZ R10, R94, R230, R10 ;  /* 0x000000e65e0a7223 */ /* 0x000fe4000001000a */
[----:B------:R-:W4:Y:S01]  /*1f70*/  LDL R230, [R1+0xc] ;  /* 0x00000c0001e67983 */ /* 0x000f220000100800 */
[----:B--2---:R-:W-:-:S03]  /*1f80*/  FMUL.FTZ R109, R217, R119 ;  /* 0x00000077d96d7220 */ /* 0x004fc60000410000 */
[----:B------:R-:W2:Y:S01]  /*1f90*/  LDL R217, [R1+0x40] ;  /* 0x0000400001d97983 */ /* 0x000ea20000100800 */
[----:B---3--:R-:W-:-:S03]  /*1fa0*/  FMUL.FTZ R216, R228, R216 ;  /* 0x000000d8e4d87220 */ /* 0x008fc60000410000 */
[----:B------:R-:W3:Y:S01]  /*1fb0*/  LDL R228, [R1+0x28] ;  /* 0x0000280001e47983 */ /* 0x000ee20000100800 */
[C---:B------:R-:W-:Y:S02]  /*1fc0*/  PRMT R120, R127.reuse, 0x7632, R120 ;  /* 0x000076327f787816 */ /* 0x040fe40000000078 */
[----:B------:R-:W-:-:S05]  /*1fd0*/  SHF.L.U32 R127, R127, 0x10, RZ ;  /* 0x000000107f7f7819 */ /* 0x000fca00000006ff */
[----:B------:R-:W-:Y:S01]  /*1fe0*/  FADD.FTZ R144, R127, R144 ;  /* 0x000000907f907221 */ /* 0x000fe20000010000 */
[----:B------:R-:W-:Y:S01]  /*1ff0*/  FFMA.FTZ R24, R123, R127, R24 ;  /* 0x0000007f7b187223 */ /* 0x000fe20000010018 */
[----:B------:R-:W-:Y:S01]  /*2000*/  FMUL.FTZ R215, R190, R215 ;  /* 0x000000d7bed77220 */ /* 0x000fe20000410000 */
[----:B------:R-:W-:Y:S01]  /*2010*/  FADD.FTZ R135, R172, R135 ;  /* 0x00000087ac877221 */ /* 0x000fe20000010000 */
[----:B----4-:R-:W-:Y:S01]  /*2020*/  FMUL.FTZ R102, R102, R127 ;  /* 0x0000007f66667220 */ /* 0x010fe20000410000 */
[----:B------:R-:W-:Y:S01]  /*2030*/  FMUL.FTZ R127, R190, R111 ;  /* 0x0000006fbe7f7220 */ /* 0x000fe20000410000 */
[----:B------:R-:W-:-:S04]  /*2040*/  FFMA.FTZ R111, R88, R227, RZ ;  /* 0x000000e3586f7223 */ /* 0x000fc800000100ff */
[----:B------:R-:W-:-:S04]  /*2050*/  FFMA.FTZ R111, R226, R90, R111 ;  /* 0x0000005ae26f7223 */ /* 0x000fc8000001006f */
[----:B------:R-:W-:-:S04]  /*2060*/  FFMA.FTZ R111, R93, R91, R111 ;  /* 0x0000005b5d6f7223 */ /* 0x000fc8000001006f */
[----:B------:R-:W-:-:S04]  /*2070*/  FFMA.FTZ R111, R92, R89, R111 ;  /* 0x000000595c6f7223 */ /* 0x000fc8000001006f */
[----:B------:R-:W-:-:S04]  /*2080*/  FFMA.FTZ R111, R225, R223, R111 ;  /* 0x000000dfe16f7223 */ /* 0x000fc8000001006f */
[----:B------:R-:W-:-:S04]  /*2090*/  FFMA.FTZ R111, R131, R129, R111 ;  /* 0x00000081836f7223 */ /* 0x000fc8000001006f */
[----:B------:R-:W-:Y:S01]  /*20a0*/  FFMA.FTZ R111, R224, R222, R111 ;  /* 0x000000dee06f7223 */ /* 0x000fe2000001006f */
[----:B------:R-:W-:-:S03]  /*20b0*/  FFMA.FTZ R15, R215, R172, R15 ;  /* 0x000000acd70f7223 */ /* 0x000fc6000001000f */
[----:B------:R-:W-:Y:S01]  /*20c0*/  FFMA.FTZ R111, R130, R128, R111 ;  /* 0x00000080826f7223 */ /* 0x000fe2000001006f */
[----:B------:R-:W-:-:S03]  /*20d0*/  FMUL.FTZ R96, R190, R96 ;  /* 0x00000060be607220 */ /* 0x000fc60000410000 */
[----:B------:R-:W-:Y:S01]  /*20e0*/  FFMA.FTZ R111, R94, R218, R111 ;  /* 0x000000da5e6f7223 */ /* 0x000fe2000001006f */
[----:B------:R-:W-:Y:S01]  /*20f0*/  FADD.FTZ R132, R231, R132 ;  /* 0x00000084e7847221 */ /* 0x000fe20000010000 */
[----:B------:R-:W-:Y:S02]  /*2100*/  FFMA.FTZ R12, R96, R231, R12 ;  /* 0x000000e7600c7223 */ /* 0x000fe4000001000c */
[----:B------:R-:W-:Y:S01]  /*2110*/  FFMA.FTZ R111, R95, R220, R111 ;  /* 0x000000dc5f6f7223 */ /* 0x000fe2000001006f */
[----:B------:R-:W4:Y:S01]  /*2120*/  LDL R231, [R1+0x18] ;  /* 0x0000180001e77983 */ /* 0x000f220000100800 */
[----:B------:R-:W-:Y:S01]  /*2130*/  FMUL.FTZ R97, R190, R97 ;  /* 0x00000061be617220 */ /* 0x000fe20000410000 */
[----:B------:R-:W-:Y:S01]  /*2140*/  FMUL.FTZ R221, R221, R171 ;  /* 0x000000abdddd7220 */ /* 0x000fe20000410000 */
[----:B------:R-:W-:Y:S01]  /*2150*/  FFMA.FTZ R111, R96, R219, R111 ;  /* 0x000000db606f7223 */ /* 0x000fe2000001006f */
[----:B------:R-:W-:Y:S01]  /*2160*/  FADD.FTZ R43, R171, R43 ;  /* 0x0000002bab2b7221 */ /* 0x000fe20000010000 */
[----:B------:R-:W-:Y:S01]  /*2170*/  FFMA.FTZ R11, R97, R171, R11 ;  /* 0x000000ab610b7223 */ /* 0x000fe2000001000b */
[----:B------:R-:W-:Y:S01]  /*2180*/  FMUL.FTZ R171, R229, R85 ;  /* 0x00000055e5ab7220 */ /* 0x000fe20000410000 */
[----:B------:R-:W-:Y:S01]  /*2190*/  FFMA.FTZ R111, R97, R221, R111 ;  /* 0x000000dd616f7223 */ /* 0x000fe2000001006f */
[----:B------:R-:W4:Y:S01]  /*21a0*/  LDL R229, [R1+0x10] ;  /* 0x0000100001e57983 */ /* 0x000f220000100800 */
[----:B------:R-:W-:-:S02]  /*21b0*/  SHF.L.U32 R121, R121, 0x10, RZ ;  /* 0x0000001079797819 */ /* 0x000fc400000006ff */
[----:B------:R-:W-:Y:S01]  /*21c0*/  FFMA.FTZ R111, R173, R199, R111 ;  /* 0x000000c7ad6f7223 */ /* 0x000fe2000001006f */
[----:B------:R-:W-:Y:S01]  /*21d0*/  FMUL.FTZ R106, R190, R106 ;  /* 0x0000006abe6a7220 */ /* 0x000fe20000410000 */
[----:B------:R-:W-:Y:S01]  /*21e0*/  FFMA.FTZ R19, R101, R124, R19 ;  /* 0x0000007c65137223 */ /* 0x000fe20000010013 */
[----:B------:R-:W-:Y:S01]  /*21f0*/  FADD.FTZ R139, R124, R139 ;  /* 0x0000008b7c8b7221 */ /* 0x000fe20000010000 */
[----:B------:R-:W-:Y:S01]  /*2200*/  FFMA.FTZ R111, R214, R216, R111 ;  /* 0x000000d8d66f7223 */ /* 0x000fe2000001006f */
[----:B------:R-:W-:Y:S01]  /*2210*/  FADD.FTZ R148, R119, R148 ;  /* 0x0000009477947221 */ /* 0x000fe20000010000 */
[----:B------:R-:W-:Y:S01]  /*2220*/  FFMA.FTZ R28, R106, R119, R28 ;  /* 0x000000776a1c7223 */ /* 0x000fe2000001001c */
[----:B------:R-:W-:Y:S01]  /*2230*/  SHF.L.U32 R119, R115, 0x10, RZ ;  /* 0x0000001073777819 */ /* 0x000fe200000006ff */
[----:B------:R-:W-:Y:S01]  /*2240*/  FFMA.FTZ R115, R198, R213, R111 ;  /* 0x000000d5c6737223 */ /* 0x000fe2000001006f */
[----:B------:R-:W-:Y:S02]  /*2250*/  FMUL.FTZ R111, R230, R87 ;  /* 0x00000057e66f7220 */ /* 0x000fe40000410000 */
[----:B------:R-:W4:Y:S01]  /*2260*/  LDL R230, [R1+0x4] ;  /* 0x0000040001e67983 */ /* 0x000f220000100800 */
[----:B------:R-:W-:Y:S01]  /*2270*/  FADD.FTZ R141, R121, R141 ;  /* 0x0000008d798d7221 */ /* 0x000fe20000010000 */
[----:B------:R-:W-:Y:S01]  /*2280*/  FFMA.FTZ R21, R122, R121, R21 ;  /* 0x000000797a157223 */ /* 0x000fe20000010015 */
[----:B--2---:R-:W-:Y:S01]  /*2290*/  FMUL.FTZ R217, R217, R172 ;  /* 0x000000acd9d97220 */ /* 0x004fe20000410000 */
[----:B------:R-:W-:-:S02]  /*22a0*/  FMUL.FTZ R172, R126, R124 ;  /* 0x0000007c7eac7220 */ /* 0x000fc40000410000 */
[----:B------:R-:W2:Y:S01]  /*22b0*/  LDL R126, [R1+0x20] ;  /* 0x00002000017e7983 */ /* 0x000ea20000100800 */
[----:B---3--:R-:W-:-:S03]  /*22c0*/  FMUL.FTZ R124, R228, R121 ;  /* 0x00000079e47c7220 */ /* 0x008fc60000410000 */
[----:B------:R-:W3:Y:S04]  /*22d0*/  LDL R228, [R1+0x8] ;  /* 0x0000080001e47983 */ /* 0x000ee80000100800 */
[----:B------:R-:W3:Y:S01]  /*22e0*/  LDL R121, [R1] ;  /* 0x0000000001797983 */ /* 0x000ee20000100800 */
[----:B------:R-:W-:-:S04]  /*22f0*/  FADD.FTZ R113, R113, R222 ;  /* 0x000000de71717221 */ /* 0x000fc80000010000 */
[----:B------:R-:W-:-:S04]  /*2300*/  FADD.FTZ R113, R113, R128 ;  /* 0x0000008071717221 */ /* 0x000fc80000010000 */
[----:B------:R-:W-:-:S04]  /*2310*/  FADD.FTZ R113, R113, R218 ;  /* 0x000000da71717221 */ /* 0x000fc80000010000 */
[----:B------:R-:W-:-:S04]  /*2320*/  FADD.FTZ R113, R113, R220 ;  /* 0x000000dc71717221 */ /* 0x000fc80000010000 */
[----:B------:R-:W-:-:S04]  /*2330*/  FADD.FTZ R113, R113, R219 ;  /* 0x000000db71717221 */ /* 0x000fc80000010000 */
[----:B------:R-:W-:-:S04]  /*2340*/  FADD.FTZ R113, R113, R221 ;  /* 0x000000dd71717221 */ /* 0x000fc80000010000 */
[----:B------:R-:W-:-:S04]  /*2350*/  FADD.FTZ R113, R113, R199 ;  /* 0x000000c771717221 */ /* 0x000fc80000010000 */
[----:B------:R-:W-:-:S04]  /*2360*/  FADD.FTZ R113, R113, R216 ;  /* 0x000000d871717221 */ /* 0x000fc80000010000 */
[----:B------:R-:W-:Y:S01]  /*2370*/  FADD.FTZ R113, R113, R213 ;  /* 0x000000d571717221 */ /* 0x000fe20000010000 */
[----:B------:R-:W-:-:S03]  /*2380*/  FFMA.FTZ R115, R215, R217, R115 ;  /* 0x000000d9d7737223 */ /* 0x000fc60000010073 */
[----:B------:R-:W-:Y:S01]  /*2390*/  FADD.FTZ R113, R113, R217 ;  /* 0x000000d971717221 */ /* 0x000fe20000010000 */
[----:B------:R-:W-:Y:S01]  /*23a0*/  FMUL.FTZ R99, R190, R99 ;  /* 0x00000063be637220 */ /* 0x000fe20000410000 */
[----:B------:R-:W-:Y:S02]  /*23b0*/  FFMA.FTZ R115, R98, R169, R115 ;  /* 0x000000a962737223 */ /* 0x000fe40000010073 */
[----:B------:R-:W-:Y:S02]  /*23c0*/  FADD.FTZ R113, R113, R169 ;  /* 0x000000a971717221 */ /* 0x000fe40000010000 */
[----:B------:R-:W-:Y:S02]  /*23d0*/  FFMA.FTZ R115, R99, R171, R115 ;  /* 0x000000ab63737223 */ /* 0x000fe40000010073 */
[----:B------:R-:W-:Y:S02]  /*23e0*/  FADD.FTZ R113, R113, R171 ;  /* 0x000000ab71717221 */ /* 0x000fe40000010000 */
[----:B------:R-:W-:-:S02]  /*23f0*/  FFMA.FTZ R115, R100, R170, R115 ;  /* 0x000000aa64737223 */ /* 0x000fc40000010073 */
[----:B------:R-:W-:Y:S02]  /*2400*/  FADD.FTZ R113, R113, R170 ;  /* 0x000000aa71717221 */ /* 0x000fe40000010000 */
[----:B------:R-:W-:Y:S02]  /*2410*/  FFMA.FTZ R115, R101, R172, R115 ;  /* 0x000000ac65737223 */ /* 0x000fe40000010073 */
[----:B------:R-:W-:Y:S01]  /*2420*/  FADD.FTZ R113, R113, R172 ;  /* 0x000000ac71717221 */ /* 0x000fe20000010000 */
[----:B------:R-:W-:Y:S01]  /*2430*/  FMUL.FTZ R110, R190, R110 ;  /* 0x0000006ebe6e7220 */ /* 0x000fe20000410000 */
[----:B------:R-:W-:Y:S02]  /*2440*/  FFMA.FTZ R115, R103, R125, R115 ;  /* 0x0000007d67737223 */ /* 0x000fe40000010073 */
[----:B------:R-:W-:Y:S01]  /*2450*/  FADD.FTZ R113, R113, R125 ;  /* 0x0000007d71717221 */ /* 0x000fe20000010000 */
[----:B------:R-:W-:Y:S01]  /*2460*/  SHF.L.U32 R120, R120, 0x10, RZ ;  /* 0x0000001078787819 */ /* 0x000fe200000006ff */
[----:B------:R-:W-:Y:S01]  /*2470*/  FFMA.FTZ R17, R99, R85, R17 ;  /* 0x0000005563117223 */ /* 0x000fe20000010011 */
[----:B------:R-:W-:Y:S01]  /*2480*/  FADD.FTZ R137, R85, R137 ;  /* 0x0000008955897221 */ /* 0x000fe20000010000 */
[----:B------:R-:W-:Y:S01]  /*2490*/  FADD.FTZ R150, R87, R150 ;  /* 0x0000009657967221 */ /* 0x000fe20000010000 */
[----:B------:R-:W-:Y:S01]  /*24a0*/  FFMA.FTZ R30, R110, R87, R30 ;  /* 0x000000576e1e7223 */ /* 0x000fe2000001001e */
[----:B------:R-:W-:Y:S01]  /*24b0*/  FADD.FTZ R85, R113, R124 ;  /* 0x0000007c71557221 */ /* 0x000fe20000010000 */
[----:B------:R-:W-:-:S03]  /*24c0*/  FFMA.FTZ R87, R122, R124, R115 ;  /* 0x0000007c7a577223 */ /* 0x000fc60000010073 */
[----:B------:R-:W-:Y:S01]  /*24d0*/  FADD.FTZ R85, R85, R102 ;  /* 0x0000006655557221 */ /* 0x000fe20000010000 */
[----:B------:R-:W-:Y:S01]  /*24e0*/  FFMA.FTZ R87, R123, R102, R87 ;  /* 0x000000667b577223 */ /* 0x000fe20000010057 */
[----:B------:R-:W-:Y:S01]  /*24f0*/  FMUL.FTZ R105, R190, R105 ;  /* 0x00000069be697220 */ /* 0x000fe20000410000 */
[----:B------:R-:W-:-:S03]  /*2500*/  FADD.FTZ R145, R84, R145 ;  /* 0x0000009154917221 */ /* 0x000fc60000010000 */
[-C--:B------:R-:W-:Y:S01]  /*2510*/  FFMA.FTZ R25, R105, R84.reuse, R25 ;  /* 0x0000005469197223 */ /* 0x080fe20000010019 */
[----:B----4-:R-:W-:Y:S01]  /*2520*/  FMUL.FTZ R113, R231, R84 ;  /* 0x00000054e7717220 */ /* 0x010fe20000410000 */
[C---:B------:R-:W-:Y:S01]  /*2530*/  FMUL.FTZ R107, R190.reuse, R107 ;  /* 0x0000006bbe6b7220 */ /* 0x040fe20000410000 */
[-C--:B------:R-:W-:Y:S01]  /*2540*/  FMUL.FTZ R115, R229, R117.reuse ;  /* 0x00000075e5737220 */ /* 0x080fe20000410000 */
[C---:B------:R-:W-:Y:S02]  /*2550*/  FMUL.FTZ R112, R190.reuse, R112 ;  /* 0x00000070be707220 */ /* 0x040fe40000410000 */
[----:B------:R-:W-:Y:S01]  /*2560*/  FFMA.FTZ R27, R107, R117, R27 ;  /* 0x000000756b1b7223 */ /* 0x000fe2000001001b */
[----:B------:R-:W-:Y:S01]  /*2570*/  FADD.FTZ R147, R117, R147 ;  /* 0x0000009375937221 */ /* 0x000fe20000010000 */
[----:B------:R-:W-:Y:S01]  /*2580*/  FMUL.FTZ R116, R190, R116 ;  /* 0x00000074be747220 */ /* 0x000fe20000410000 */
[----:B------:R-:W-:Y:S01]  /*2590*/  SHF.L.U32 R86, R86, 0x10, RZ ;  /* 0x0000001056567819 */ /* 0x000fe200000006ff */
[----:B------:R-:W-:Y:S01]  /*25a0*/  FADD.FTZ R152, R114, R152 ;  /* 0x0000009872987221 */ /* 0x000fe20000010000 */
[----:B------:R-:W-:Y:S01]  /*25b0*/  FFMA.FTZ R32, R112, R114, R32 ;  /* 0x0000007270207223 */ /* 0x000fe20000010020 */
[----:B------:R-:W-:Y:S01]  /*25c0*/  FMUL.FTZ R118, R190, R118 ;  /* 0x00000076be767220 */ /* 0x000fe20000410000 */
[----:B------:R-:W-:Y:S01]  /*25d0*/  FADD.FTZ R149, R119, R149 ;  /* 0x0000009577957221 */ /* 0x000fe20000010000 */
[----:B------:R-:W-:Y:S01]  /*25e0*/  FFMA.FTZ R29, R116, R119, R29 ;  /* 0x00000077741d7223 */ /* 0x000fe2000001001d */
[----:B------:R-:W-:Y:S01]  /*25f0*/  FMUL.FTZ R114, R230, R114 ;  /* 0x00000072e6727220 */ /* 0x000fe20000410000 */
[----:B------:R-:W-:Y:S01]  /*2600*/  FADD.FTZ R151, R86, R151 ;  /* 0x0000009756977221 */ /* 0x000fe20000010000 */
[----:B------:R-:W-:Y:S01]  /*2610*/  FFMA.FTZ R31, R118, R86, R31 ;  /* 0x00000056761f7223 */ /* 0x000fe2000001001f */
[----:B------:R-:W-:Y:S01]  /*2620*/  UMOV UR4, 0xffffffff ;  /* 0xffffffff00047882 */ /* 0x000fe20000000000 */
[----:B------:R-:W-:Y:S01]  /*2630*/  FADD.FTZ R143, R120, R143 ;  /* 0x0000008f788f7221 */ /* 0x000fe20000010000 */
[-C--:B------:R-:W-:Y:S01]  /*2640*/  FFMA.FTZ R23, R127, R120.reuse, R23 ;  /* 0x000000787f177223 */ /* 0x080fe20000010017 */
        /* <DEDUP_REMOVED lines=40> */
.L_x_4804:
[----:B------:R-:W2:Y:S01]  /*28d0*/  S2R R120, SR_TID.X ;  /* 0x0000000000787919 */ /* 0x000ea20000002100 */
[----:B-1----:R-:W-:Y:S01]  /*28e0*/  FADD.FTZ R84, R84, R87 ;  /* 0x0000005754547221 */ /* 0x002fe20000010000 */
[----:B0-----:R-:W-:Y:S01]  /*28f0*/  FADD.FTZ R85, R85, R86 ;  /* 0x0000005655557221 */ /* 0x001fe20000010000 */
[----:B------:R-:W-:Y:S01]  /*2900*/  LOP3.LUT P4, RZ, R209, 0xff, RZ, 0xc0, !PT ;  /* 0x000000ffd1ff7812 */ /* 0x000fe2000788c0ff */
[----:B------:R-:W-:-:S12]  /*2910*/  @P1 BRA `(.L_x_4792) ;  /* 0x0000000000241947 */ /* 0x000fd80003800000 */
        /* <DEDUP_REMOVED lines=9> */
.L_x_4792:
[----:B------:R-:W-:Y:S05]  /*29b0*/  WARPSYNC.ALL ;  /* 0x0000000000007948 */ /* 0x000fea0003800000 */
[----:B------:R-:W1:Y:S08]  /*29c0*/  S2UR UR5, SR_CgaCtaId ;  /* 0x00000000000579c3 */ /* 0x000e700000008800 */
[----:B------:R-:W-:Y:S01]  /*29d0*/  BAR.SYNC.DEFER_BLOCKING 0x0 ;  /* 0x0000000000007b1d */ /* 0x000fe20000010000 */
[----:B--2---:R-:W-:-:S02]  /*29e0*/  SHF.R.U32.HI R121, RZ, 0x5, R120 ;  /* 0x00000005ff797819 */ /* 0x004fc40000011678 */
[----:B------:R-:W-:Y:S02]  /*29f0*/  ISETP.NE.U32.AND P1, PT, R166, RZ, PT ;  /* 0x000000ffa600720c */ /* 0x000fe40003f25070 */
[----:B------:R-:W-:Y:S01]  /*2a00*/  LOP3.LUT R121, R121, 0x7fffffc, RZ, 0xc0, !PT ;  /* 0x07fffffc79797812 */ /* 0x000fe200078ec0ff */
[----:B------:R-:W-:Y:S02]  /*2a10*/  UMOV UR4, 0x400 ;  /* 0x0000040000047882 */ /* 0x000fe40000000000 */
[----:B------:R-:W2:Y:S01]  /*2a20*/  LDC.64 R228, c[0x0][0x220] ;  /* 0x00008800ffe47b82 */ /* 0x000ea20000000a00 */
[----:B------:R-:W-:Y:S02]  /*2a30*/  ISETP.NE.AND.EX P1, PT, R167, RZ, PT, P1 ;  /* 0x000000ffa700720c */ /* 0x000fe40003f25310 */
[----:B------:R-:W-:Y:S01]  /*2a40*/  @!P4 IADD3 R121, R121, 0x4, RZ ;  /* 0x000000047979c810 */ /* 0x000fe20007ffe0ff */
[----:B-1----:R-:W-:-:S06]  /*2a50*/  ULEA UR4, UR5, UR4, 0x18 ;  /* 0x0000000405047291 */ /* 0x002fcc000f8ec03f */
[----:B------:R-:W-:-:S05]  /*2a60*/  LEA R121, R121, UR4, 0x3 ;  /* 0x0000000479797c11 */ /* 0x000fca000f8e18ff */
[----:B0-----:R-:W0:Y:S02]  /*2a70*/  LDS.128 R84, [R121+0x4000] ;  /* 0x0040000079547984 */ /* 0x001e240000000c00 */
        /* <DEDUP_REMOVED lines=12> */
[----:B--2---:R-:W-:Y:S01]  /*2b40*/  IMAD.WIDE.U32 R84, R200, 0x10, R228 ;  /* 0x00000010c8547825 */ /* 0x004fe200078e00e4 */
[----:B------:R-:W-:-:S03]  /*2b50*/  ISETP.NE.U32.AND P2, PT, RZ, UR12, PT ;  /* 0x0000000cff007c0c */ /* 0x000fc6000bf45070 */
[-CC-:B------:R-:W-:Y:S01]  /*2b60*/  FFMA.FTZ R226, R226, R121.reuse, R120.reuse ;  /* 0x00000079e2e27223 */ /* 0x180fe20000010078 */
[-C--:B------:R-:W-:Y:S01]  /*2b70*/  FFMA.FTZ R93, R93, R121.reuse, R120 ;  /* 0x000000795d5d7223 */ /* 0x080fe20000010078 */
[----:B------:R-:W2:Y:S01]  /*2b80*/  LDG.E.128 R84, desc[UR6][R84.64] ;  /* 0x0000000654547981 */ /* 0x000ea2000c1e1d00 */
[----:B------:R-:W-:Y:S01]  /*2b90*/  ISETP.NE.AND.EX P2, PT, RZ, UR13, PT, P2 ;  /* 0x0000000dff007c0c */ /* 0x000fe2000bf45320 */
[----:B------:R-:W-:Y:S01]  /*2ba0*/  FADD.FTZ R226, R90, -R226 ;  /* 0x800000e25ae27221 */ /* 0x000fe20000010000 */
[----:B------:R-:W-:Y:S01]  /*2bb0*/  FADD.FTZ R93, R91, -R93 ;  /* 0x8000005d5b5d7221 */ /* 0x000fe20000010000 */
[-CC-:B------:R-:W-:Y:S01]  /*2bc0*/  FFMA.FTZ R209, R88, R121.reuse, R120.reuse ;  /* 0x0000007958d17223 */ /* 0x180fe20000010078 */
[----:B------:R-:W-:-:S03]  /*2bd0*/  FFMA.FTZ R92, R92, R121, R120 ;  /* 0x000000795c5c7223 */ /* 0x000fc60000010078 */
[----:B------:R-:W-:-:S06]  /*2be0*/  FADD.FTZ R209, R227, -R209 ;  /* 0x800000d1e3d17221 */ /* 0x000fcc0000010000 */
[----:B------:R-:W0:Y:S01]  /*2bf0*/  @P2 LDC.64 R90, c[0x0][0x308] ;  /* 0x0000c200ff5a2b82 */ /* 0x000e220000000a00 */
[----:B------:R-:W-:Y:S01]  /*2c00*/  FADD.FTZ R89, R89, -R92 ;  /* 0x8000005c59597221 */ /* 0x000fe20000010000 */
[C---:B------:R-:W-:Y:S01]  /*2c10*/  FMUL.FTZ R209, R190.reuse, R209 ;  /* 0x000000d1bed17220 */ /* 0x040fe20000410000 */
[C---:B------:R-:W-:Y:S01]  /*2c20*/  FMUL.FTZ R226, R190.reuse, R226 ;  /* 0x000000e2bee27220 */ /* 0x040fe20000410000 */
[C---:B------:R-:W-:Y:S01]  /*2c30*/  FMUL.FTZ R166, R190.reuse, R93 ;  /* 0x0000005dbea67220 */ /* 0x040fe20000410000 */
[----:B------:R-:W-:Y:S01]  /*2c40*/  FMUL.FTZ R167, R190, R89 ;  /* 0x00000059bea77220 */ /* 0x000fe20000410000 */
[----:B------:R-:W-:Y:S01]  /*2c50*/  ISETP.NE.U32.AND P3, PT, RZ, UR12, PT ;  /* 0x0000000cff007c0c */ /* 0x000fe2000bf65070 */
[----:B-----5:R-:W-:Y:S01]  /*2c60*/  @P1 FADD.FTZ R209, R44, R209 ;  /* 0x000000d12cd11221 */ /* 0x020fe20000010000 */
[----:B------:R-:W-:Y:S01]  /*2c70*/  @P1 FADD.FTZ R226, R45, R226 ;  /* 0x000000e22de21221 */ /* 0x000fe20000010000 */
[----:B------:R-:W-:Y:S01]  /*2c80*/  @P1 FADD.FTZ R166, R46, R166 ;  /* 0x000000a62ea61221 */ /* 0x000fe20000010000 */
[----:B------:R-:W-:Y:S01]  /*2c90*/  @P1 FADD.FTZ R167, R47, R167 ;  /* 0x000000a72fa71221 */ /* 0x000fe20000010000 */
[----:B------:R-:W-:-:S04]  /*2ca0*/  ISETP.NE.AND.EX P3, PT, RZ, UR13, PT, P3 ;  /* 0x0000000dff007c0c */ /* 0x000fc8000bf65330 */
[----:B------:R-:W-:Y:S02]  /*2cb0*/  SEL R88, R209, R76, P3 ;  /* 0x0000004cd1587207 */ /* 0x000fe40001800000 */
[----:B------:R-:W-:Y:S01]  /*2cc0*/  SEL R89, R226, R77, P3 ;  /* 0x0000004de2597207 */ /* 0x000fe20001800000 */
[----:B0-----:R-:W-:Y:S01]  /*2cd0*/  @P2 IMAD.WIDE.U32 R92, R200, 0x20, R90 ;  /* 0x00000020c85c2825 */ /* 0x001fe200078e005a */
[----:B------:R-:W-:Y:S02]  /*2ce0*/  SEL R90, R166, R78, P3 ;  /* 0x0000004ea65a7207 */ /* 0x000fe40001800000 */
[----:B------:R-:W-:Y:S01]  /*2cf0*/  SEL R91, R167, R79, P3 ;  /* 0x0000004fa75b7207 */ /* 0x000fe20001800000 */
[-CC-:B------:R-:W-:Y:S01]  /*2d00*/  FFMA.FTZ R225, R225, R121.reuse, R120.reuse ;  /* 0x00000079e1e17223 */ /* 0x180fe20000010078 */
[-CC-:B------:R-:W-:Y:S01]  /*2d10*/  FFMA.FTZ R131, R131, R121.reuse, R120.reuse ;  /* 0x0000007983837223 */ /* 0x180fe20000010078 */
[----:B------:R-:W-:Y:S02]  /*2d20*/  FFMA.FTZ R224, R224, R121, R120 ;  /* 0x00000079e0e07223 */ /* 0x000fe40000010078 */
[----:B------:R0:W-:Y:S01]  /*2d30*/  @P2 STG.E.128 desc[UR6][R92.64], R88 ;  /* 0x000000585c002986 */ /* 0x0001e2000c101d06 */
[----:B------:R-:W-:Y:S01]  /*2d40*/  FADD.FTZ R225, R223, -R225 ;  /* 0x800000e1dfe17221 */ /* 0x000fe20000010000 */
[----:B------:R-:W-:-:S04]  /*2d50*/  FADD.FTZ R129, R129, -R131 ;  /* 0x8000008381817221 */ /* 0x000fc80000010000 */
[----:B------:R-:W-:Y:S01]  /*2d60*/  FMUL.FTZ R129, R190, R129 ;  /* 0x00000081be817220 */ /* 0x000fe20000410000 */
[----:B0-----:R-:W-:Y:S01]  /*2d70*/  FFMA.FTZ R88, R130, R121, R120 ;  /* 0x0000007982587223 */ /* 0x001fe20000010078 */
[----:B------:R-:W-:-:S03]  /*2d80*/  FADD.FTZ R130, R222, -R224 ;  /* 0x800000e0de827221 */ /* 0x000fc60000010000 */
[----:B------:R-:W-:Y:S01]  /*2d90*/  FADD.FTZ R88, R128, -R88 ;  /* 0x8000005880587221 */ /* 0x000fe20000010000 */
[C---:B------:R-:W-:Y:S01]  /*2da0*/  FMUL.FTZ R128, R190.reuse, R225 ;  /* 0x000000e1be807220 */ /* 0x040fe20000410000 */
[C---:B------:R-:W-:Y:S02]  /*2db0*/  FMUL.FTZ R130, R190.reuse, R130 ;  /* 0x00000082be827220 */ /* 0x040fe40000410000 */
[----:B------:R-:W-:Y:S01]  /*2dc0*/  FMUL.FTZ R131, R190, R88 ;  /* 0x00000058be837220 */ /* 0x000fe20000410000 */
[----:B------:R-:W-:Y:S01]  /*2dd0*/  @P1 FADD.FTZ R128, R48, R128 ;  /* 0x0000008030801221 */ /* 0x000fe20000010000 */
[----:B------:R-:W-:Y:S01]  /*2de0*/  @P1 FADD.FTZ R129, R49, R129 ;  /* 0x0000008131811221 */ /* 0x000fe20000010000 */
[----:B------:R-:W-:Y:S01]  /*2df0*/  @P1 FADD.FTZ R130, R50, R130 ;  /* 0x0000008232821221 */ /* 0x000fe20000010000 */
[----:B------:R-:W-:Y:S02]  /*2e00*/  @P1 FADD.FTZ R131, R51, R131 ;  /* 0x0000008333831221 */ /* 0x000fe40000010000 */
[----:B------:R-:W-:-:S02]  /*2e10*/  SEL R88, R128, R80, P3 ;  /* 0x0000005080587207 */ /* 0x000fc40001800000 */
[----:B------:R-:W-:Y:S02]  /*2e20*/  SEL R89, R129, R81, P3 ;  /* 0x0000005181597207 */ /* 0x000fe40001800000 */
[----:B------:R-:W-:Y:S02]  /*2e30*/  SEL R90, R130, R82, P3 ;  /* 0x00000052825a7207 */ /* 0x000fe40001800000 */
[----:B------:R-:W-:Y:S01]  /*2e40*/  SEL R91, R131, R83, P3 ;  /* 0x00000053835b7207 */ /* 0x000fe20001800000 */
[----:B------:R-:W-:-:S04]  /*2e50*/  FMUL.FTZ R209, R209, R168 ;  /* 0x000000a8d1d17220 */ /* 0x000fc80000410000 */
[----:B------:R0:W-:Y:S01]  /*2e60*/  @P2 STG.E.128 desc[UR6][R92.64+0x10], R88 ;  /* 0x000010585c002986 */ /* 0x0001e2000c101d06 */
[-C--:B------:R-:W-:Y:S01]  /*2e70*/  FMUL.FTZ R166, R166, R168.reuse ;  /* 0x000000a8a6a67220 */ /* 0x080fe20000410000 */
[-C--:B------:R-:W-:Y:S01]  /*2e80*/  FMUL.FTZ R130, R130, R168.reuse ;  /* 0x000000a882827220 */ /* 0x080fe20000410000 */
[-C--:B------:R-:W-:Y:S01]  /*2e90*/  FMUL.FTZ R131, R131, R168.reuse ;  /* 0x000000a883837220 */ /* 0x080fe20000410000 */
[-C--:B------:R-:W-:Y:S01]  /*2ea0*/  FMUL.FTZ R226, R226, R168.reuse ;  /* 0x000000a8e2e27220 */ /* 0x080fe20000410000 */
[-C--:B------:R-:W-:Y:S01]  /*2eb0*/  FMUL.FTZ R128, R128, R168.reuse ;  /* 0x000000a880807220 */ /* 0x080fe20000410000 */
[----:B------:R-:W-:Y:S01]  /*2ec0*/  FMUL.FTZ R129, R129, R168 ;  /* 0x000000a881817220 */ /* 0x000fe20000410000 */
[----:B0-----:R-:W-:Y:S01]  /*2ed0*/  FMUL.FTZ R91, R246, R130 ;  /* 0x00000082f65b7220 */ /* 0x001fe20000410000 */
[----:B------:R-:W-:Y:S02]  /*2ee0*/  FMUL.FTZ R92, R245, R131 ;  /* 0x00000083f55c7220 */ /* 0x000fe40000410000 */
[----:B------:R-:W-:-:S03]  /*2ef0*/  FMUL.FTZ R93, R247, R129 ;  /* 0x00000081f75d7220 */ /* 0x000fc60000410000 */
[----:B------:R-:W-:Y:S02]  /*2f00*/  F2FP.BF16.F32.PACK_AB R91, R92, R91 ;  /* 0x0000005b5c5b723e */ /* 0x000fe400000010ff */
[----:B------:R-:W-:Y:S01]  /*2f10*/  LEA R92, P5, R200, UR14, 0x4 ;  /* 0x0000000ec85c7c11 */ /* 0x000fe2000f8a20ff */
[-CC-:B------:R-:W-:Y:S01]  /*2f20*/  FFMA.FTZ R94, R94, R121.reuse, R120.reuse ;  /* 0x000000795e5e7223 */ /* 0x180fe20000010078 */
[-CC-:B------:R-:W-:Y:S01]  /*2f30*/  FFMA.FTZ R95, R95, R121.reuse, R120.reuse ;  /* 0x000000795f5f7223 */ /* 0x180fe20000010078 */
[-CC-:B------:R-:W-:Y:S01]  /*2f40*/  FFMA.FTZ R97, R97, R121.reuse, R120.reuse ;  /* 0x0000007961617223 */ /* 0x180fe20000010078 */
[-C--:B------:R-:W-:Y:S01]  /*2f50*/  FFMA.FTZ R214, R214, R121.reuse, R120 ;  /* 0x00000079d6d67223 */ /* 0x080fe20000010078 */
[----:B------:R-:W-:Y:S01]  /*2f60*/  FADD.FTZ R94, R218, -R94 ;  /* 0x8000005eda5e7221 */ /* 0x000fe20000010000 */
[----:B------:R-:W-:Y:S01]  /*2f70*/  FADD.FTZ R95, R220, -R95 ;  /* 0x8000005fdc5f7221 */ /* 0x000fe20000010000 */
[----:B------:R-:W-:Y:S01]  /*2f80*/  FADD.FTZ R97, R221, -R97 ;  /* 0x80000061dd617221 */ /* 0x000fe20000010000 */
[-CC-:B------:R-:W-:Y:S01]  /*2f90*/  FFMA.FTZ R198, R198, R121.reuse, R120.reuse ;  /* 0x00000079c6c67223 */ /* 0x180fe20000010078 */
        /* <DEDUP_REMOVED lines=14> */
[-CC-:B------:R-:W-:Y:S01]  /*3080*/  FFMA.FTZ R101, R101, R121.reuse, R120.reuse ;  /* 0x0000007965657223 */ /* 0x180fe20000010078 */
[----:B------:R-:W-:-:S03]  /*3090*/  FFMA.FTZ R99, R99, R121, R120 ;  /* 0x0000007963637223 */ /* 0x000fc60000010078 */
[----:B------:R-:W-:Y:S01]  /*30a0*/  FADD.FTZ R101, R172, -R101 ;  /* 0x80000065ac657221 */ /* 0x000fe20000010000 */
[----:B------:R-:W-:Y:S01]  /*30b0*/  FADD.FTZ R99, R171, -R99 ;  /* 0x80000063ab637221 */ /* 0x000fe20000010000 */
[--C-:B------:R-:W-:Y:S02]  /*30c0*/  FFMA.FTZ R171, R100, R121, R120.reuse ;  /* 0x0000007964ab7223 */ /* 0x100fe40000010078 */
[----:B------:R-:W-:Y:S01]  /*30d0*/  FMUL.FTZ R172, R190, R101 ;  /* 0x00000065beac7220 */ /* 0x000fe20000410000 */
[-CC-:B------:R-:W-:Y:S01]  /*30e0*/  FFMA.FTZ R98, R98, R121.reuse, R120.reuse ;  /* 0x0000007962627223 */ /* 0x180fe20000010078 */
[----:B------:R-:W-:Y:S01]  /*30f0*/  FADD.FTZ R171, R170, -R171 ;  /* 0x800000abaaab7221 */ /* 0x000fe20000010000 */
[-C--:B------:R-:W-:Y:S02]  /*3100*/  FFMA.FTZ R122, R122, R121.reuse, R120 ;  /* 0x000000797a7a7223 */ /* 0x080fe40000010078 */
[----:B------:R-:W-:Y:S01]  /*3110*/  FADD.FTZ R98, R169, -R98 ;  /* 0x80000062a9627221 */ /* 0x000fe20000010000 */
[-CC-:B------:R-:W-:Y:S01]  /*3120*/  FFMA.FTZ R103, R103, R121.reuse, R120.reuse ;  /* 0x0000007967677223 */ /* 0x180fe20000010078 */
[-CC-:B------:R-:W-:Y:S01]  /*3130*/  FFMA.FTZ R123, R123, R121.reuse, R120.reuse ;  /* 0x000000797b7b7223 */ /* 0x180fe20000010078 */
[----:B------:R-:W-:Y:S01]  /*3140*/  FFMA.FTZ R127, R127, R121, R120 ;  /* 0x000000797f7f7223 */ /* 0x000fe20000010078 */
[C---:B------:R-:W-:Y:S01]  /*3150*/  FMUL.FTZ R169, R190.reuse, R98 ;  /* 0x00000062bea97220 */ /* 0x040fe20000410000 */
[C---:B------:R-:W-:Y:S01]  /*3160*/  FMUL.FTZ R170, R190.reuse, R99 ;  /* 0x00000063beaa7220 */ /* 0x040fe20000410000 */
[----:B------:R-:W-:Y:S01]  /*3170*/  FMUL.FTZ R171, R190, R171 ;  /* 0x000000abbeab7220 */ /* 0x000fe20000410000 */
        /* <DEDUP_REMOVED lines=12> */
[----:B--2---:R-:W-:-:S02]  /*3240*/  PRMT R88, R84, 0x7632, R88 ;  /* 0x0000763254587816 */ /* 0x004fc40000000058 */
[----:B------:R-:W-:Y:S02]  /*3250*/  SHF.L.U32 R84, R84, 0x10, RZ ;  /* 0x0000001054547819 */ /* 0x000fe400000006ff */
[----:B------:R-:W-:-:S03]  /*3260*/  SHF.L.U32 R89, R85, 0x10, RZ ;  /* 0x0000001055597819 */ /* 0x000fc600000006ff */
[----:B------:R-:W-:Y:S01]  /*3270*/  FFMA.FTZ R154, R209, R84, R154 ;  /* 0x00000054d19a7223 */ /* 0x000fe2000001009a */
[----:B------:R-:W-:Y:S01]  /*3280*/  FMUL.FTZ R84, R167, R168 ;  /* 0x000000a8a7547220 */ /* 0x000fe20000410000 */
[----:B------:R-:W-:Y:S01]  /*3290*/  FFMA.FTZ R156, R166, R89, R156 ;  /* 0x00000059a69c7223 */ /* 0x000fe2000001009c */
[----:B------:R-:W-:Y:S01]  /*32a0*/  FMUL.FTZ R89, R250, R166 ;  /* 0x000000a6fa597220 */ /* 0x000fe20000410000 */
[----:B------:R-:W-:Y:S01]  /*32b0*/  SHF.L.U32 R88, R88, 0x10, RZ ;  /* 0x0000001058587819 */ /* 0x000fe200000006ff */
[----:B------:R-:W-:-:S04]  /*32c0*/  FMUL.FTZ R90, R249, R84 ;  /* 0x00000054f95a7220 */ /* 0x000fc80000410000 */
[----:B------:R-:W-:Y:S01]  /*32d0*/  FFMA.FTZ R153, R226, R88, R153 ;  /* 0x00000058e2997223 */ /* 0x000fe20000010099 */
[----:B------:R-:W-:Y:S01]  /*32e0*/  F2FP.BF16.F32.PACK_AB R89, R90, R89 ;  /* 0x000000595a59723e */ /* 0x000fe200000010ff */
[----:B------:R-:W-:Y:S01]  /*32f0*/  FMUL.FTZ R90, R248, R128 ;  /* 0x00000080f85a7220 */ /* 0x000fe20000410000 */
[----:B------:R-:W-:Y:S01]  /*3300*/  FMUL.FTZ R88, R252, R209 ;  /* 0x000000d1fc587220 */ /* 0x000fe20000410000 */
[----:B------:R-:W-:-:S03]  /*3310*/  FMUL.FTZ R226, R251, R226 ;  /* 0x000000e2fbe27220 */ /* 0x000fc60000410000 */
[----:B------:R-:W-:Y:S02]  /*3320*/  F2FP.BF16.F32.PACK_AB R90, R93, R90 ;  /* 0x0000005a5d5a723e */ /* 0x000fe400000010ff */
[----:B------:R-:W-:Y:S02]  /*3330*/  F2FP.BF16.F32.PACK_AB R88, R226, R88 ;  /* 0x00000058e258723e */ /* 0x000fe400000010ff */
[----:B------:R-:W-:-:S05]  /*3340*/  LEA.HI.X R93, R200, UR15, RZ, 0x4, P5 ;  /* 0x0000000fc85d7c11 */ /* 0x000fca000a8f24ff */
[----:B------:R0:W-:Y:S01]  /*3350*/  STG.E.128 desc[UR6][R92.64], R88 ;  /* 0x000000585c007986 */ /* 0x0001e2000c101d06 */
[----:B------:R-:W-:-:S04]  /*3360*/  FFMA.FTZ R209, R96, R121, R120 ;  /* 0x0000007960d17223 */ /* 0x000fc80000010078 */
[----:B------:R-:W-:Y:S01]  /*3370*/  FADD.FTZ R209, R219, -R209 ;  /* 0x800000d1dbd17221 */ /* 0x000fe20000010000 */
[----:B0-----:R-:W0:Y:S01]  /*3380*/  @P2 LDC.64 R88, c[0x0][0x308] ;  /* 0x0000c200ff582b82 */ /* 0x001e220000000a00 */
        /* <DEDUP_REMOVED lines=8> */
[----:B------:R-:W-:-:S03]  /*3410*/  IMAD.WIDE.U32 R92, R193, 0x10, R228 ;  /* 0x00000010c15c7825 */ /* 0x000fc600078e00e4 */
[----:B------:R-:W-:Y:S02]  /*3420*/  SEL R90, R209, R78, P3 ;  /* 0x0000004ed15a7207 */ /* 0x000fe40001800000 */
[----:B------:R-:W-:Y:S01]  /*3430*/  SEL R91, R200, R79, P3 ;  /* 0x0000004fc85b7207 */ /* 0x000fe20001800000 */
[----:B------:R-:W2:Y:S01]  /*3440*/  LDG.E.128 R92, desc[UR6][R92.64] ;  /* 0x000000065c5c7981 */ /* 0x000ea2000c1e1d00 */
[----:B0-----:R-:W-:Y:S01]  /*3450*/  @P2 IMAD.WIDE.U32 R96, R193, 0x20, R88 ;  /* 0x00000020c1602825 */ /* 0x001fe200078e0058 */
[C---:B------:R-:W-:Y:S02]  /*3460*/  SEL R88, R166.reuse, R76, P3 ;  /* 0x0000004ca6587207 */ /* 0x040fe40001800000 */
[C---:B------:R-:W-:Y:S01]  /*3470*/  SEL R89, R167.reuse, R77, P3 ;  /* 0x0000004da7597207 */ /* 0x040fe20001800000 */
[-C--:B------:R-:W-:Y:S01]  /*3480*/  FMUL.FTZ R166, R166, R168.reuse ;  /* 0x000000a8a6a67220 */ /* 0x080fe20000410000 */
[----:B------:R-:W-:-:S03]  /*3490*/  FMUL.FTZ R167, R167, R168 ;  /* 0x000000a8a7a77220 */ /* 0x000fc60000410000 */
[----:B------:R0:W-:Y:S01]  /*34a0*/  @P2 STG.E.128 desc[UR6][R96.64], R88 ;  /* 0x0000005860002986 */ /* 0x0001e2000c101d06 */
[-C--:B------:R-:W-:Y:S01]  /*34b0*/  FMUL.FTZ R173, R209, R168.reuse ;  /* 0x000000a8d1ad7220 */ /* 0x080fe20000410000 */
[-C--:B------:R-:W-:Y:S01]  /*34c0*/  FMUL.FTZ R198, R200, R168.reuse ;  /* 0x000000a8c8c67220 */ /* 0x080fe20000410000 */
[CC--:B------:R-:W-:Y:S01]  /*34d0*/  FMUL.FTZ R209, R214.reuse, R168.reuse ;  /* 0x000000a8d6d17220 */ /* 0x0c0fe20000410000 */
[----:B------:R-:W-:Y:S01]  /*34e0*/  FMUL.FTZ R200, R215, R168 ;  /* 0x000000a8d7c87220 */ /* 0x000fe20000410000 */
[----:B0-----:R-:W-:Y:S02]  /*34f0*/  SEL R88, R199, R80, P3 ;  /* 0x00000050c7587207 */ /* 0x001fe40001800000 */
[----:B------:R-:W-:Y:S02]  /*3500*/  SEL R89, R215, R81, P3 ;  /* 0x00000051d7597207 */ /* 0x000fe40001800000 */
[----:B------:R-:W-:Y:S02]  /*3510*/  SEL R90, R214, R82, P3 ;  /* 0x00000052d65a7207 */ /* 0x000fe40001800000 */
[C---:B------:R-:W-:Y:S01]  /*3520*/  SEL R91, R213.reuse, R83, P3 ;  /* 0x00000053d55b7207 */ /* 0x040fe20001800000 */
[----:B------:R-:W-:-:S04]  /*3530*/  FMUL.FTZ R213, R213, R168 ;  /* 0x000000a8d5d57220 */ /* 0x000fc80000410000 */
[----:B------:R0:W-:Y:S01]  /*3540*/  @P2 STG.E.128 desc[UR6][R96.64+0x10], R88 ;  /* 0x0000105860002986 */ /* 0x0001e2000c101d06 */
[----:B------:R-:W-:Y:S01]  /*3550*/  FMUL.FTZ R199, R199, R168 ;  /* 0x000000a8c7c77220 */ /* 0x000fe20000410000 */
[----:B0-----:R-:W-:Y:S01]  /*3560*/  FMUL.FTZ R88, R244, R166 ;  /* 0x000000a6f4587220 */ /* 0x001fe20000410000 */
[----:B------:R-:W-:Y:S01]  /*3570*/  FMUL.FTZ R91, R243, R167 ;  /* 0x000000a7f35b7220 */ /* 0x000fe20000410000 */
[----:B------:R-:W-:Y:S01]  /*3580*/  FMUL.FTZ R89, R242, R173 ;  /* 0x000000adf2597220 */ /* 0x000fe20000410000 */
[----:B------:R-:W-:Y:S01]  /*3590*/  FMUL.FTZ R90, R241, R198 ;  /* 0x000000c6f15a7220 */ /* 0x000fe20000410000 */
[----:B------:R-:W-:Y:S02]  /*35a0*/  FMUL.FTZ R96, R237, R213 ;  /* 0x000000d5ed607220 */ /* 0x000fe40000410000 */
[----:B------:R-:W-:Y:S01]  /*35b0*/  F2FP.BF16.F32.PACK_AB R88, R91, R88 ;  /* 0x000000585b58723e */ /* 0x000fe200000010ff */
[----:B------:R-:W-:Y:S01]  /*35c0*/  FMUL.FTZ R91, R238, R209 ;  /* 0x000000d1ee5b7220 */ /* 0x000fe20000410000 */
[----:B------:R-:W-:Y:S01]  /*35d0*/  F2FP.BF16.F32.PACK_AB R89, R90, R89 ;  /* 0x000000595a59723e */ /* 0x000fe200000010ff */
[----:B------:R-:W-:Y:S01]  /*35e0*/  FMUL.FTZ R90, R240, R199 ;  /* 0x000000c7f05a7220 */ /* 0x000fe20000410000 */
[----:B------:R-:W-:-:S02]  /*35f0*/  FMUL.FTZ R97, R239, R200 ;  /* 0x000000c8ef617220 */ /* 0x000fc40000410000 */
[----:B------:R-:W-:Y:S02]  /*3600*/  F2FP.BF16.F32.PACK_AB R91, R96, R91 ;  /* 0x0000005b605b723e */ /* 0x000fe400000010ff */
[----:B------:R-:W-:Y:S02]  /*3610*/  LEA R96, P5, R193, UR14, 0x4 ;  /* 0x0000000ec1607c11 */ /* 0x000fe4000f8a20ff */
[----:B------:R-:W-:Y:S02]  /*3620*/  F2FP.BF16.F32.PACK_AB R90, R97, R90 ;  /* 0x0000005a615a723e */ /* 0x000fe400000010ff */
[----:B------:R-:W-:-:S05]  /*3630*/  LEA.HI.X R97, R193, UR15, RZ, 0x4, P5 ;  /* 0x0000000fc1617c11 */ /* 0x000fca000a8f24ff */
[----:B------:R0:W-:Y:S02]  /*3640*/  STG.E.128 desc[UR6][R96.64], R88 ;  /* 0x0000005860007986 */ /* 0x0001e4000c101d06 */
[----:B0-----:R-:W0:Y:S01]  /*3650*/  @P2 LDC.64 R88, c[0x0][0x308] ;  /* 0x0000c200ff582b82 */ /* 0x001e220000000a00 */
[----:B------:R-:W-:Y:S01]  /*3660*/  SEL R96, R169, R76, P3 ;  /* 0x0000004ca9607207 */ /* 0x000fe20001800000 */
[----:B------:R-:W-:Y:S01]  /*3670*/  @P1 FADD.FTZ R123, R64, R123 ;  /* 0x0000007b407b1221 */ /* 0x000fe20000010000 */
[----:B------:R-:W-:Y:S01]  /*3680*/  SEL R97, R170, R77, P3 ;  /* 0x0000004daa617207 */ /* 0x000fe20001800000 */
[----:B0-----:R-:W-:-:S04]  /*3690*/  @P2 IMAD.WIDE.U32 R100, R184, 0x20, R88 ;  /* 0x00000020b8642825 */ /* 0x001fc800078e0058 */
[----:B------:R-:W-:-:S06]  /*36a0*/  IMAD.WIDE.U32 R88, R184, 0x10, R228 ;  /* 0x00000010b8587825 */ /* 0x000fcc00078e00e4 */
[----:B------:R-:W3:Y:S01]  /*36b0*/  LDG.E.128 R88, desc[UR6][R88.64] ;  /* 0x0000000658587981 */ /* 0x000ee2000c1e1d00 */
[----:B------:R-:W-:Y:S01]  /*36c0*/  SEL R98, R171, R78, P3 ;  /* 0x0000004eab627207 */ /* 0x000fe20001800000 */
[----:B------:R-:W-:Y:S01]  /*36d0*/  @P1 FADD.FTZ R124, R65, R124 ;  /* 0x0000007c417c1221 */ /* 0x000fe20000010000 */
[----:B------:R-:W-:Y:S01]  /*36e0*/  SEL R99, R172, R79, P3 ;  /* 0x0000004fac637207 */ /* 0x000fe20001800000 */
[----:B------:R-:W-:Y:S01]  /*36f0*/  @P1 FADD.FTZ R125, R66, R125 ;  /* 0x0000007d427d1221 */ /* 0x000fe20000010000 */
[----:B------:R-:W-:-:S03]  /*3700*/  @P1 FADD.FTZ R122, R67, R122 ;  /* 0x0000007a437a1221 */ /* 0x000fc60000010000 */
[----:B------:R0:W-:Y:S01]  /*3710*/  @P2 STG.E.128 desc[UR6][R100.64], R96 ;  /* 0x0000006064002986 */ /* 0x0001e2000c101d06 */
[-C--:B------:R-:W-:Y:S01]  /*3720*/  FMUL.FTZ R169, R169, R168.reuse ;  /* 0x000000a8a9a97220 */ /* 0x080fe20000410000 */
[-C--:B------:R-:W-:Y:S01]  /*3730*/  FMUL.FTZ R170, R170, R168.reuse ;  /* 0x000000a8aaaa7220 */ /* 0x080fe20000410000 */
[-C--:B------:R-:W-:Y:S01]  /*3740*/  FMUL.FTZ R171, R171, R168.reuse ;  /* 0x000000a8abab7220 */ /* 0x080fe20000410000 */
[----:B------:R-:W-:Y:S01]  /*3750*/  FMUL.FTZ R172, R172, R168 ;  /* 0x000000a8acac7220 */ /* 0x000fe20000410000 */
[----:B0-----:R-:W-:Y:S02]  /*3760*/  SEL R96, R123, R80, P3 ;  /* 0x000000507b607207 */ /* 0x001fe40001800000 */
[----:B------:R-:W-:Y:S02]  /*3770*/  SEL R97, R124, R81, P3 ;  /* 0x000000517c617207 */ /* 0x000fe40001800000 */
[C---:B------:R-:W-:Y:S02]  /*3780*/  SEL R98, R125.reuse, R82, P3 ;  /* 0x000000527d627207 */ /* 0x040fe40001800000 */
[C---:B------:R-:W-:Y:S01]  /*3790*/  SEL R99, R122.reuse, R83, P3 ;  /* 0x000000537a637207 */ /* 0x040fe20001800000 */
[-C--:B------:R-:W-:Y:S01]  /*37a0*/  FMUL.FTZ R125, R125, R168.reuse ;  /* 0x000000a87d7d7220 */ /* 0x080fe20000410000 */
[----:B------:R-:W-:-:S03]  /*37b0*/  FMUL.FTZ R122, R122, R168 ;  /* 0x000000a87a7a7220 */ /* 0x000fc60000410000 */
[----:B------:R0:W-:Y:S01]  /*37c0*/  @P2 STG.E.128 desc[UR6][R100.64+0x10], R96 ;  /* 0x0000106064002986 */ /* 0x0001e2000c101d06 */
[-C--:B------:R-:W-:Y:S01]  /*37d0*/  FMUL.FTZ R123, R123, R168.reuse ;  /* 0x000000a87b7b7220 */ /* 0x080fe20000410000 */
        /* <DEDUP_REMOVED lines=12> */
[C---:B------:R-:W-:Y:S02]  /*38a0*/  LEA R100, P5, R184.reuse, UR14, 0x4 ;  /* 0x0000000eb8647c11 */ /* 0x040fe4000f8a20ff */
[----:B------:R-:W-:Y:S01]  /*38b0*/  F2FP.BF16.F32.PACK_AB R98, R101, R98 ;  /* 0x000000626562723e */ /* 0x000fe200000010ff */
[----:B------:R-:W-:Y:S01]  /*38c0*/  IMAD.WIDE.U32 R102, R181, 0x10, R228 ;  /* 0x00000010b5667825 */ /* 0x000fe200078e00e4 */
[----:B------:R-:W-:-:S05]  /*38d0*/  LEA.HI.X R101, R184, UR15, RZ, 0x4, P5 ;  /* 0x0000000fb8657c11 */ /* 0x000fca000a8f24ff */
[----:B------:R0:W-:Y:S04]  /*38e0*/  STG.E.128 desc[UR6][R100.64], R96 ;  /* 0x0000006064007986 */ /* 0x0001e8000c101d06 */
[----:B0-----:R0:W4:Y:S01]  /*38f0*/  LDG.E.128 R96, desc[UR6][R102.64] ;  /* 0x0000000666607981 */ /* 0x001122000c1e1d00 */
[----:B------:R-:W-:-:S04]  /*3900*/  PRMT R85, R85, 0x7632, R85 ;  /* 0x0000763255557816 */ /* 0x000fc80000000055 */
[----:B------:R-:W-:Y:S02]  /*3910*/  SHF.L.U32 R85, R85, 0x10, RZ ;  /* 0x0000001055557819 */ /* 0x000fe400000006ff */
[----:B------:R-:W-:-:S03]  /*3920*/  PRMT R100, R86, 0x7632, R100 ;  /* 0x0000763256647816 */ /* 0x000fc60000000064 */
[----:B------:R-:W-:Y:S01]  /*3930*/  FFMA.FTZ R155, R84, R85, R155 ;  /* 0x00000055549b7223 */ /* 0x000fe2000001009b */
[C---:B------:R-:W-:Y:S02]  /*3940*/  PRMT R84, R87.reuse, 0x7632, R84 ;  /* 0x0000763257547816 */ /* 0x040fe40000000054 */
[----:B0-----:R-:W-:Y:S02]  /*3950*/  SHF.L.U32 R103, R86, 0x10, RZ ;  /* 0x0000001056677819 */ /* 0x001fe400000006ff */
[----:B------:R-:W-:Y:S02]  /*3960*/  SHF.L.U32 R87, R87, 0x10, RZ ;  /* 0x0000001057577819 */ /* 0x000fe400000006ff */
[----:B------:R-:W-:Y:S02]  /*3970*/  SHF.L.U32 R86, R84, 0x10, RZ ;  /* 0x0000001054567819 */ /* 0x000fe400000006ff */
[----:B------:R-:W-:Y:S01]  /*3980*/  SHF.L.U32 R100, R100, 0x10, RZ ;  /* 0x0000001064647819 */ /* 0x000fe200000006ff */
[----:B------:R-:W-:-:S02]  /*3990*/  FFMA.FTZ R160, R130, R87, R160 ;  /* 0x0000005782a07223 */ /* 0x000fc400000100a0 */
[----:B------:R-:W-:Y:S02]  /*39a0*/  FFMA.FTZ R159, R131, R86, R159 ;  /* 0x00000056839f7223 */ /* 0x000fe4000001009f */
[----:B------:R-:W-:Y:S01]  /*39b0*/  FFMA.FTZ R157, R129, R100, R157 ;  /* 0x00000064819d7223 */ /* 0x000fe2000001009d */
[----:B------:R-:W-:Y:S01]  /*39c0*/  FFMA.FTZ R158, R128, R103, R158 ;  /* 0x00000067809e7223 */ /* 0x000fe2000001009e */
[-CC-:B------:R-:W-:Y:S01]  /*39d0*/  FFMA.FTZ R105, R105, R121.reuse, R120.reuse ;  /* 0x0000007969697223 */ /* 0x180fe20000010078 */
[-CC-:B------:R-:W-:Y:S01]  /*39e0*/  FFMA.FTZ R106, R106, R121.reuse, R120.reuse ;  /* 0x000000796a6a7223 */ /* 0x180fe20000010078 */
[-CC-:B------:R-:W-:Y:S01]  /*39f0*/  FFMA.FTZ R107, R107, R121.reuse, R120.reuse ;  /* 0x000000796b6b7223 */ /* 0x180fe20000010078 */
[-C--:B------:R-:W-:Y:S01]  /*3a00*/  FFMA.FTZ R104, R104, R121.reuse, R120 ;  /* 0x0000007968687223 */ /* 0x080fe20000010078 */
[----:B------:R-:W-:Y:S01]  /*3a10*/  FADD.FTZ R105, R113, -R105 ;  /* 0x8000006971697221 */ /* 0x000fe20000010000 */
[----:B------:R-:W-:Y:S01]  /*3a20*/  FADD.FTZ R106, R109, -R106 ;  /* 0x8000006a6d6a7221 */ /* 0x000fe20000010000 */
[----:B------:R-:W-:Y:S01]  /*3a30*/  FADD.FTZ R107, R115, -R107 ;  /* 0x8000006b736b7221 */ /* 0x000fe20000010000 */
[----:B------:R-:W-:Y:S01]  /*3a40*/  FADD.FTZ R104, R108, -R104 ;  /* 0x800000686c687221 */ /* 0x000fe20000010000 */
[--C-:B------:R-:W-:Y:S01]  /*3a50*/  FFMA.FTZ R116, R116, R121, R120.reuse ;  /* 0x0000007974747223 */ /* 0x100fe20000010078 */
[----:B------:R-:W-:Y:S01]  /*3a60*/  FMUL.FTZ R84, R190, R105 ;  /* 0x00000069be547220 */ /* 0x000fe20000410000 */
[-CC-:B------:R-:W-:Y:S01]  /*3a70*/  FFMA.FTZ R110, R110, R121.reuse, R120.reuse ;  /* 0x000000796e6e7223 */ /* 0x180fe20000010078 */
[--C-:B------:R-:W-:Y:S01]  /*3a80*/  FFMA.FTZ R112, R112, R121, R120.reuse ;  /* 0x0000007970707223 */ /* 0x100fe20000010078 */
[C---:B------:R-:W-:Y:S01]  /*3a90*/  FMUL.FTZ R105, R190.reuse, R106 ;  /* 0x0000006abe697220 */ /* 0x040fe20000410000 */
[----:B------:R-:W-:Y:S01]  /*3aa0*/  FMUL.FTZ R102, R190, R107 ;  /* 0x0000006bbe667220 */ /* 0x000fe20000410000 */
[----:B------:R-:W-:Y:S01]  /*3ab0*/  FFMA.FTZ R118, R118, R121, R120 ;  /* 0x0000007976767223 */ /* 0x000fe20000010078 */
[----:B------:R-:W-:Y:S01]  /*3ac0*/  FMUL.FTZ R85, R190, R104 ;  /* 0x00000068be557220 */ /* 0x000fe20000410000 */
[----:B------:R-:W-:Y:S01]  /*3ad0*/  FADD.FTZ R117, R117, -R116 ;  /* 0x8000007475757221 */ /* 0x000fe20000010000 */
[----:B------:R-:W-:Y:S01]  /*3ae0*/  FADD.FTZ R111, R111, -R110 ;  /* 0x8000006e6f6f7221 */ /* 0x000fe20000010000 */
[----:B------:R-:W-:Y:S01]  /*3af0*/  FADD.FTZ R101, R114, -R112 ;  /* 0x8000007072657221 */ /* 0x000fe20000010000 */
[----:B------:R-:W-:Y:S01]  /*3b00*/  @P1 FADD.FTZ R105, R70, R105 ;  /* 0x0000006946691221 */ /* 0x000fe20000010000 */
[----:B------:R-:W-:Y:S01]  /*3b10*/  @P1 FADD.FTZ R102, R71, R102 ;  /* 0x0000006647661221 */ /* 0x000fe20000010000 */
[----:B--2---:R-:W-:-:S02]  /*3b20*/  PRMT R86, R92, 0x7632, R86 ;  /* 0x000076325c567816 */ /* 0x004fc40000000056 */
[----:B------:R-:W-:Y:S02]  /*3b30*/  SHF.L.U32 R87, R92, 0x10, RZ ;  /* 0x000000105c577819 */ /* 0x000fe400000006ff */
[C---:B------:R-:W-:Y:S02]  /*3b40*/  PRMT R92, R93.reuse, 0x7632, R92 ;  /* 0x000076325d5c7816 */ /* 0x040fe4000000005c */
[C---:B------:R-:W-:Y:S02]  /*3b50*/  PRMT R100, R94.reuse, 0x7632, R100 ;  /* 0x000076325e647816 */ /* 0x040fe40000000064 */
[----:B------:R-:W-:Y:S02]  /*3b60*/  SHF.L.U32 R93, R93, 0x10, RZ ;  /* 0x000000105d5d7819 */ /* 0x000fe400000006ff */
[----:B------:R-:W-:Y:S02]  /*3b70*/  SHF.L.U32 R94, R94, 0x10, RZ ;  /* 0x000000105e5e7819 */ /* 0x000fe400000006ff */
[----:B------:R-:W-:Y:S01]  /*3b80*/  PRMT R103, R95, 0x7632, R103 ;  /* 0x000076325f677816 */ /* 0x000fe20000000067 */
[----:B------:R-:W-:Y:S01]  /*3b90*/  FFMA.FTZ R164, R173, R93, R164 ;  /* 0x0000005dada47223 */ /* 0x000fe200000100a4 */
[----:B------:R-:W-:Y:S01]  /*3ba0*/  SHF.L.U32 R92, R92, 0x10, RZ ;  /* 0x000000105c5c7819 */ /* 0x000fe200000006ff */
[----:B------:R-:W-:Y:S01]  /*3bb0*/  FFMA.FTZ R174, R199, R94, R174 ;  /* 0x0000005ec7ae7223 */ /* 0x000fe200000100ae */
[----:B------:R-:W-:-:S02]  /*3bc0*/  SHF.L.U32 R86, R86, 0x10, RZ ;  /* 0x0000001056567819 */ /* 0x000fc400000006ff */
[----:B------:R-:W-:Y:S01]  /*3bd0*/  SHF.L.U32 R94, R103, 0x10, RZ ;  /* 0x00000010675e7819 */ /* 0x000fe200000006ff */
[----:B------:R-:W-:Y:S02]  /*3be0*/  FFMA.FTZ R163, R198, R92, R163 ;  /* 0x0000005cc6a37223 */ /* 0x000fe400000100a3 */
[----:B------:R-:W-:Y:S02]  /*3bf0*/  FFMA.FTZ R161, R167, R86, R161 ;  /* 0x00000056a7a17223 */ /* 0x000fe400000100a1 */
[----:B------:R-:W-:Y:S01]  /*3c00*/  FFMA.FTZ R175, R213, R94, R175 ;  /* 0x0000005ed5af7223 */ /* 0x000fe200000100af */
[----:B------:R-:W-:Y:S01]  /*3c10*/  FFMA.FTZ R162, R166, R87, R162 ;  /* 0x00000057a6a27223 */ /* 0x000fe200000100a2 */
[----:B------:R-:W-:Y:S01]  /*3c20*/  FADD.FTZ R119, R119, -R118 ;  /* 0x8000007677777221 */ /* 0x000fe20000010000 */
[----:B------:R-:W-:Y:S01]  /*3c30*/  @P1 FADD.FTZ R85, R68, R85 ;  /* 0x0000005544551221 */ /* 0x000fe20000010000 */
[----:B------:R-:W-:Y:S01]  /*3c40*/  @P1 FADD.FTZ R84, R69, R84 ;  /* 0x0000005445541221 */ /* 0x000fe20000010000 */
[C---:B------:R-:W-:Y:S01]  /*3c50*/  FMUL.FTZ R104, R190.reuse, R117 ;  /* 0x00000075be687220 */ /* 0x040fe20000410000 */
[C---:B------:R-:W-:Y:S01]  /*3c60*/  FMUL.FTZ R111, R190.reuse, R111 ;  /* 0x0000006fbe6f7220 */ /* 0x040fe20000410000 */
[C---:B------:R-:W-:Y:S01]  /*3c70*/  FMUL.FTZ R101, R190.reuse, R101 ;  /* 0x00000065be657220 */ /* 0x040fe20000410000 */
[----:B------:R-:W-:Y:S01]  /*3c80*/  FMUL.FTZ R190, R190, R119 ;  /* 0x00000077bebe7220 */ /* 0x000fe20000410000 */
[C---:B------:R-:W-:Y:S01]  /*3c90*/  SEL R78, R105.reuse, R78, P3 ;  /* 0x0000004e694e7207 */ /* 0x040fe20001800000 */
[-C--:B------:R-:W-:Y:S01]  /*3ca0*/  FMUL.FTZ R105, R105, R168.reuse ;  /* 0x000000a869697220 */ /* 0x080fe20000410000 */
[C---:B------:R-:W-:Y:S01]  /*3cb0*/  SEL R79, R102.reuse, R79, P3 ;  /* 0x0000004f664f7207 */ /* 0x040fe20001800000 */
[----:B------:R-:W-:Y:S01]  /*3cc0*/  FMUL.FTZ R102, R102, R168 ;  /* 0x000000a866667220 */ /* 0x000fe20000410000 */
[----:B------:R-:W-:Y:S01]  /*3cd0*/  SHF.L.U32 R100, R100, 0x10, RZ ;  /* 0x0000001064647819 */ /* 0x000fe200000006ff */
[----:B------:R-:W-:Y:S01]  /*3ce0*/  @P1 FADD.FTZ R104, R73, R104 ;  /* 0x0000006849681221 */ /* 0x000fe20000010000 */
[----:B------:R-:W-:Y:S01]  /*3cf0*/  @P1 FADD.FTZ R111, R72, R111 ;  /* 0x0000006f486f1221 */ /* 0x000fe20000010000 */
[----:B------:R-:W-:Y:S01]  /*3d00*/  SEL R76, R85, R76, P3 ;  /* 0x0000004c554c7207 */ /* 0x000fe20001800000 */
[----:B------:R-:W-:Y:S01]  /*3d10*/  @P1 FADD.FTZ R101, R74, R101 ;  /* 0x000000654a651221 */ /* 0x000fe20000010000 */
[----:B------:R-:W-:Y:S01]  /*3d20*/  SEL R77, R84, R77, P3 ;  /* 0x0000004d544d7207 */ /* 0x000fe20001800000 */
[----:B------:R-:W-:Y:S01]  /*3d30*/  @P1 FADD.FTZ R190, R75, R190 ;  /* 0x000000be4bbe1221 */ /* 0x000fe20000010000 */
[----:B------:R-:W-:Y:S01]  /*3d40*/  FFMA.FTZ R165, R200, R100, R165 ;  /* 0x00000064c8a57223 */ /* 0x000fe200000100a5 */
[-C--:B------:R-:W-:Y:S01]  /*3d50*/  FMUL.FTZ R100, R111, R168.reuse ;  /* 0x000000a86f647220 */ /* 0x080fe20000410000 */
[C---:B------:R-:W-:Y:S01]  /*3d60*/  SEL R81, R104.reuse, R81, P3 ;  /* 0x0000005168517207 */ /* 0x040fe20001800000 */
[-C--:B------:R-:W-:Y:S01]  /*3d70*/  FMUL.FTZ R103, R104, R168.reuse ;  /* 0x000000a868677220 */ /* 0x080fe20000410000 */
[-C--:B------:R-:W-:Y:S01]  /*3d80*/  FMUL.FTZ R104, R101, R168.reuse ;  /* 0x000000a865687220 */ /* 0x080fe20000410000 */
[----:B------:R-:W-:Y:S01]  /*3d90*/  FMUL.FTZ R107, R190, R168 ;  /* 0x000000a8be6b7220 */ /* 0x000fe20000410000 */
[----:B------:R-:W-:-:S02]  /*3da0*/  SHF.L.U32 R95, R95, 0x10, RZ ;  /* 0x000000105f5f7819 */ /* 0x000fc400000006ff */
[----:B------:R-:W-:Y:S01]  /*3db0*/  SEL R82, R101, R82, P3 ;  /* 0x0000005265527207 */ /* 0x000fe20001800000 */
[----:B------:R-:W-:Y:S01]  /*3dc0*/  FMUL.FTZ R101, R202, R104 ;  /* 0x00000068ca657220 */ /* 0x000fe20000410000 */
[----:B------:R-:W-:Y:S01]  /*3dd0*/  FMUL.FTZ R106, R201, R107 ;  /* 0x0000006bc96a7220 */ /* 0x000fe20000410000 */
[----:B------:R-:W-:Y:S01]  /*3de0*/  FFMA.FTZ R176, R209, R95, R176 ;  /* 0x0000005fd1b07223 */ /* 0x000fe200000100b0 */
[----:B------:R-:W-:Y:S02]  /*3df0*/  SEL R80, R111, R80, P3 ;  /* 0x000000506f507207 */ /* 0x000fe40001800000 */
[----:B------:R-:W-:Y:S02]  /*3e00*/  SEL R83, R190, R83, P3 ;  /* 0x00000053be537207 */ /* 0x000fe40001800000 */
[----:B------:R-:W-:Y:S02]  /*3e10*/  IADD3 R180, R180, UR16, RZ ;  /* 0x00000010b4b47c10 */ /* 0x000fe4000fffe0ff */
[----:B------:R-:W-:-:S02]  /*3e20*/  SEL R209, RZ, 0x1, P4 ;  /* 0x00000001ffd17807 */ /* 0x000fc40002000000 */
[C---:B---3--:R-:W-:Y:S02]  /*3e30*/  PRMT R93, R90.reuse, 0x7632, R93 ;  /* 0x000076325a5d7816 */ /* 0x048fe4000000005d */
[----:B------:R-:W-:Y:S02]  /*3e40*/  SHF.L.U32 R90, R90, 0x10, RZ ;  /* 0x000000105a5a7819 */ /* 0x000fe400000006ff */
[----:B------:R-:W-:Y:S02]  /*3e50*/  PRMT R92, R89, 0x7632, R92 ;  /* 0x00007632595c7816 */ /* 0x000fe4000000005c */
[----:B------:R-:W-:Y:S01]  /*3e60*/  PRMT R86, R91, 0x7632, R86 ;  /* 0x000076325b567816 */ /* 0x000fe20000000056 */
[----:B------:R-:W-:Y:S01]  /*3e70*/  FFMA.FTZ R185, R123, R90, R185 ;  /* 0x0000005a7bb97223 */ /* 0x000fe200000100b9 */
[----:B------:R-:W-:Y:S02]  /*3e80*/  SHF.L.U32 R94, R91, 0x10, RZ ;  /* 0x000000105b5e7819 */ /* 0x000fe400000006ff */
[----:B------:R-:W0:Y:S01]  /*3e90*/  @P2 LDC.64 R90, c[0x0][0x308] ;  /* 0x0000c200ff5a2b82 */ /* 0x000e220000000a00 */
[----:B------:R-:W-:-:S02]  /*3ea0*/  SHF.L.U32 R92, R92, 0x10, RZ ;  /* 0x000000105c5c7819 */ /* 0x000fc400000006ff */
[----:B------:R-:W-:Y:S02]  /*3eb0*/  SHF.L.U32 R93, R93, 0x10, RZ ;  /* 0x000000105d5d7819 */ /* 0x000fe400000006ff */
[----:B------:R-:W-:Y:S01]  /*3ec0*/  PRMT R87, R88, 0x7632, R87 ;  /* 0x0000763258577816 */ /* 0x000fe20000000057 */
[----:B------:R-:W-:Y:S01]  /*3ed0*/  FFMA.FTZ R179, R172, R92, R179 ;  /* 0x0000005cacb37223 */ /* 0x000fe200000100b3 */
[----:B------:R-:W-:Y:S01]  /*3ee0*/  SHF.L.U32 R88, R88, 0x10, RZ ;  /* 0x0000001058587819 */ /* 0x000fe200000006ff */
[----:B------:R-:W-:Y:S01]  /*3ef0*/  FFMA.FTZ R183, R124, R93, R183 ;  /* 0x0000005d7cb77223 */ /* 0x000fe200000100b7 */
[----:B------:R-:W-:Y:S01]  /*3f00*/  SHF.L.U32 R87, R87, 0x10, RZ ;  /* 0x0000001057577819 */ /* 0x000fe200000006ff */
[-C--:B------:R-:W-:Y:S01]  /*3f10*/  FMUL.FTZ R92, R85, R168.reuse ;  /* 0x000000a8555c7220 */ /* 0x080fe20000410000 */
[----:B------:R-:W-:Y:S01]  /*3f20*/  FMUL.FTZ R93, R84, R168 ;  /* 0x000000a8545d7220 */ /* 0x000fe20000410000 */
[----:B------:R-:W-:Y:S01]  /*3f30*/  FFMA.FTZ R178, R169, R88, R178 ;  /* 0x00000058a9b27223 */ /* 0x000fe200000100b2 */
[----:B------:R-:W-:Y:S01]  /*3f40*/  FMUL.FTZ R88, R205, R102 ;  /* 0x00000066cd587220 */ /* 0x000fe20000410000 */
[----:B------:R-:W-:Y:S01]  /*3f50*/  FFMA.FTZ R177, R170, R87, R177 ;  /* 0x00000057aab17223 */ /* 0x000fe200000100b1 */
[----:B------:R-:W-:Y:S01]  /*3f60*/  FMUL.FTZ R84, R208, R92 ;  /* 0x0000005cd0547220 */ /* 0x000fe20000410000 */
[----:B------:R-:W-:Y:S01]  /*3f70*/  FMUL.FTZ R85, R207, R93 ;  /* 0x0000005dcf557220 */ /* 0x000fe20000410000 */
[----:B------:R-:W-:Y:S01]  /*3f80*/  FMUL.FTZ R87, R206, R105 ;  /* 0x00000069ce577220 */ /* 0x000fe20000410000 */
[----:B------:R-:W-:Y:S01]  /*3f90*/  FFMA.FTZ R187, R125, R94, R187 ;  /* 0x0000005e7dbb7223 */ /* 0x000fe200000100bb */
[----:B------:R-:W-:-:S02]  /*3fa0*/  SHF.L.U32 R89, R89, 0x10, RZ ;  /* 0x0000001059597819 */ /* 0x000fc400000006ff */
[----:B------:R-:W-:Y:S01]  /*3fb0*/  F2FP.BF16.F32.PACK_AB R84, R85, R84 ;  /* 0x000000545554723e */ /* 0x000fe200000010ff */
[----:B------:R-:W-:Y:S01]  /*3fc0*/  FMUL.FTZ R94, R203, R103 ;  /* 0x00000067cb5e7220 */ /* 0x000fe20000410000 */
[----:B------:R-:W-:Y:S01]  /*3fd0*/  F2FP.BF16.F32.PACK_AB R85, R88, R87 ;  /* 0x000000575855723e */ /* 0x000fe200000010ff */
[----:B------:R-:W-:Y:S01]  /*3fe0*/  FMUL.FTZ R87, R204, R100 ;  /* 0x00000064cc577220 */ /* 0x000fe20000410000 */
[----:B------:R-:W-:Y:S01]  /*3ff0*/  LEA R88, P1, R181, UR14, 0x4 ;  /* 0x0000000eb5587c11 */ /* 0x000fe2000f8220ff */
[----:B------:R-:W-:Y:S01]  /*4000*/  FFMA.FTZ R182, R171, R89, R182 ;  /* 0x00000059abb67223 */ /* 0x000fe200000100b6 */
[----:B------:R-:W-:Y:S01]  /*4010*/  SHF.L.U32 R95, R86, 0x10, RZ ;  /* 0x00000010565f7819 */ /* 0x000fe200000006ff */
[C---:B0-----:R-:W-:Y:S01]  /*4020*/  @P2 IMAD.WIDE.U32 R90, R181.reuse, 0x20, R90 ;  /* 0x00000020b55a2825 */ /* 0x041fe200078e005a */
[----:B------:R-:W-:Y:S02]  /*4030*/  F2FP.BF16.F32.PACK_AB R86, R94, R87 ;  /* 0x000000575e56723e */ /* 0x000fe400000010ff */
[----:B------:R-:W-:-:S02]  /*4040*/  LEA.HI.X R89, R181, UR15, RZ, 0x4, P1 ;  /* 0x0000000fb5597c11 */ /* 0x000fc400088f24ff */
[----:B------:R-:W-:Y:S01]  /*4050*/  F2FP.BF16.F32.PACK_AB R87, R106, R101 ;  /* 0x000000656a57723e */ /* 0x000fe200000010ff */
[----:B------:R0:W-:Y:S04]  /*4060*/  @P2 STG.E.128 desc[UR6][R90.64], R76 ;  /* 0x0000004c5a002986 */ /* 0x0001e8000c101d06 */
[----:B------:R0:W-:Y:S04]  /*4070*/  @P2 STG.E.128 desc[UR6][R90.64+0x10], R80 ;  /* 0x000010505a002986 */ /* 0x0001e8000c101d06 */
[----:B------:R0:W-:Y:S01]  /*4080*/  STG.E.128 desc[UR6][R88.64], R84 ;  /* 0x0000005458007986 */ /* 0x0001e2000c101d06 */
[----:B------:R-:W-:Y:S01]  /*4090*/  ISETP.GE.AND P1, PT, R180, UR17, PT ;  /* 0x00000011b4007c0c */ /* 0x000fe2000bf26270 */
[----:B------:R-:W-:Y:S01]  /*40a0*/  FFMA.FTZ R186, R122, R95, R186 ;  /* 0x0000005f7aba7223 */ /* 0x000fe200000100ba */
[----:B----4-:R-:W-:-:S02]  /*40b0*/  PRMT R94, R96, 0x7632, R94 ;  /* 0x00007632605e7816 */ /* 0x010fc4000000005e */
[----:B------:R-:W-:Y:S02]  /*40c0*/  PRMT R95, R97, 0x7632, R95 ;  /* 0x00007632615f7816 */ /* 0x000fe4000000005f */
[----:B------:R-:W-:Y:S02]  /*40d0*/  PRMT R101, R98, 0x7632, R101 ;  /* 0x0000763262657816 */ /* 0x000fe40000000065 */
[----:B------:R-:W-:Y:S02]  /*40e0*/  PRMT R106, R99, 0x7632, R106 ;  /* 0x00007632636a7816 */ /* 0x000fe4000000006a */
[----:B------:R-:W-:Y:S02]  /*40f0*/  SHF.L.U32 R96, R96, 0x10, RZ ;  /* 0x0000001060607819 */ /* 0x000fe400000006ff */
[----:B------:R-:W-:Y:S02]  /*4100*/  SHF.L.U32 R97, R97, 0x10, RZ ;  /* 0x0000001061617819 */ /* 0x000fe400000006ff */
[----:B------:R-:W-:-:S02]  /*4110*/  SHF.L.U32 R98, R98, 0x10, RZ ;  /* 0x0000001062627819 */ /* 0x000fc400000006ff */
[----:B------:R-:W-:Y:S02]  /*4120*/  SHF.L.U32 R99, R99, 0x10, RZ ;  /* 0x0000001063637819 */ /* 0x000fe400000006ff */
[----:B------:R-:W-:Y:S02]  /*4130*/  SHF.L.U32 R94, R94, 0x10, RZ ;  /* 0x000000105e5e7819 */ /* 0x000fe400000006ff */
        /* <DEDUP_REMOVED lines=71> */
.L_x_4790:
        /* <DEDUP_REMOVED lines=38> */
.L_x_4791:
[----:B------:R-:W-:Y:S01]  /*4810*/  HFMA2.MMA R121, -RZ, RZ, 0, 9.5367431640625e-07 ;  /* 0x00000010ff797435 */ /* 0x000fe200000001ff */
[----:B------:R-:W-:Y:S02]  /*4820*/  MOV R228, R84 ;  /* 0x0000005400e47202 */ /* 0x000fe40000000f00 */
[----:B------:R-:W-:Y:S02]  /*4830*/  MOV R120, 0x1f ;  /* 0x0000001f00787802 */ /* 0x000fe40000000f00 */
[----:B------:R-:W-:-:S07]  /*4840*/  MOV R86, 0xffffffff ;  /* 0xffffffff00567802 */ /* 0x000fce0000000f00 */
[----:B-----5:R-:W-:Y:S05]  /*4850*/  WARPSYNC.COLLECTIVE R86, `(.L_x_4794) ;  /* 0x0000000056087348 */ /* 0x020fea0003c00000 */
[----:B------:R0:W1:Y:S02]  /*4860*/  SHFL.DOWN P3, R229, R228, R121, R120 ;  /* 0x08000079e4e57389 */ /* 0x0000640000060078 */
[----:B01---5:R-:W-:Y:S01]  /*4870*/  ENDCOLLECTIVE ;  /* 0x000000000000791b */ /* 0x023fe20003800000 */
.L_x_4794:
[----:B------:R-:W-:Y:S01]  /*4880*/  MOV R228, R85 ;  /* 0x0000005500e47202 */ /* 0x000fe20000000f00 */
[----:B------:R-:W-:-:S07]  /*4890*/  FADD.FTZ R84, R84, R229 ;  /* 0x000000e554547221 */ /* 0x000fce0000010000 */
[----:B------:R-:W-:Y:S05]  /*48a0*/  WARPSYNC.COLLECTIVE R86, `(.L_x_4795) ;  /* 0x0000000056087348 */ /* 0x000fea0003c00000 */
[----:B------:R0:W1:Y:S02]  /*48b0*/  SHFL.DOWN P3, R229, R228, R121, R120 ;  /* 0x08000079e4e57389 */ /* 0x0000640000060078 */
[----:B01----:R-:W-:Y:S01]  /*48c0*/  ENDCOLLECTIVE ;  /* 0x000000000000791b */ /* 0x003fe20003800000 */
.L_x_4795:
[----:B------:R-:W-:Y:S01]  /*48d0*/  HFMA2.MMA R121, -RZ, RZ, 0, 4.76837158203125e-07 ;  /* 0x00000008ff797435 */ /* 0x000fe200000001ff */
[----:B------:R-:W-:Y:S01]  /*48e0*/  MOV R228, R84 ;  /* 0x0000005400e47202 */ /* 0x000fe20000000f00 */
[----:B------:R-:W-:-:S09]  /*48f0*/  FADD.FTZ R85, R85, R229 ;  /* 0x000000e555557221 */ /* 0x000fd20000010000 */
[----:B------:R-:W-:Y:S05]  /*4900*/  WARPSYNC.COLLECTIVE R86, `(.L_x_4796) ;  /* 0x0000000056087348 */ /* 0x000fea0003c00000 */
[----:B------:R0:W1:Y:S02]  /*4910*/  SHFL.DOWN P3, R229, R228, R121, R120 ;  /* 0x08000079e4e57389 */ /* 0x0000640000060078 */
[----:B01----:R-:W-:Y:S01]  /*4920*/  ENDCOLLECTIVE ;  /* 0x000000000000791b */ /* 0x003fe20003800000 */
.L_x_4796:
[----:B------:R-:W-:Y:S01]  /*4930*/  MOV R228, R85 ;  /* 0x0000005500e47202 */ /* 0x000fe20000000f00 */
[----:B------:R-:W-:-:S07]  /*4940*/  FADD.FTZ R84, R84, R229 ;  /* 0x000000e554547221 */ /* 0x000fce0000010000 */
[----:B------:R-:W-:Y:S05]  /*4950*/  WARPSYNC.COLLECTIVE R86, `(.L_x_4797) ;  /* 0x0000000056087348 */ /* 0x000fea0003c00000 */
[----:B------:R0:W1:Y:S02]  /*4960*/  SHFL.DOWN P3, R229, R228, R121, R120 ;  /* 0x08000079e4e57389 */ /* 0x0000640000060078 */
[----:B01----:R-:W-:Y:S01]  /*4970*/  ENDCOLLECTIVE ;  /* 0x000000000000791b */ /* 0x003fe20003800000 */
.L_x_4797:
[----:B------:R-:W-:Y:S01]  /*4980*/  HFMA2.MMA R121, -RZ, RZ, 0, 2.384185791015625e-07 ;  /* 0x00000004ff797435 */ /* 0x000fe200000001ff */
[----:B------:R-:W-:Y:S01]  /*4990*/  MOV R228, R84 ;  /* 0x0000005400e47202 */ /* 0x000fe20000000f00 */
[----:B------:R-:W-:-:S09]  /*49a0*/  FADD.FTZ R85, R85, R229 ;  /* 0x000000e555557221 */ /* 0x000fd20000010000 */
[----:B------:R-:W-:Y:S05]  /*49b0*/  WARPSYNC.COLLECTIVE R86, `(.L_x_4798) ;  /* 0x0000000056087348 */ /* 0x000fea0003c00000 */
[----:B------:R0:W1:Y:S02]  /*49c0*/  SHFL.DOWN P3, R229, R228, R121, R120 ;  /* 0x08000079e4e57389 */ /* 0x0000640000060078 */
[----:B01----:R-:W-:Y:S01]  /*49d0*/  ENDCOLLECTIVE ;  /* 0x000000000000791b */ /* 0x003fe20003800000 */
.L_x_4798:
[----:B------:R-:W-:Y:S01]  /*49e0*/  MOV R228, R85 ;  /* 0x0000005500e47202 */ /* 0x000fe20000000f00 */
[----:B------:R-:W-:-:S07]  /*49f0*/  FADD.FTZ R84, R84, R229 ;  /* 0x000000e554547221 */ /* 0x000fce0000010000 */
[----:B------:R-:W-:Y:S05]  /*4a00*/  WARPSYNC.COLLECTIVE R86, `(.L_x_4799) ;  /* 0x0000000056087348 */ /* 0x000fea0003c00000 */
[----:B------:R0:W1:Y:S02]  /*4a10*/  SHFL.DOWN P3, R229, R228, R121, R120 ;  /* 0x08000079e4e57389 */ /* 0x0000640000060078 */
[----:B01----:R-:W-:Y:S01]  /*4a20*/  ENDCOLLECTIVE ;  /* 0x000000000000791b */ /* 0x003fe20003800000 */
.L_x_4799:
[----:B------:R-:W-:Y:S01]  /*4a30*/  HFMA2.MMA R121, -RZ, RZ, 0, 1.1920928955078125e-07 ;  /* 0x00000002ff797435 */ /* 0x000fe200000001ff */
[----:B------:R-:W-:Y:S01]  /*4a40*/  MOV R228, R84 ;  /* 0x0000005400e47202 */ /* 0x000fe20000000f00 */
[----:B------:R-:W-:-:S09]  /*4a50*/  FADD.FTZ R85, R85, R229 ;  /* 0x000000e555557221 */ /* 0x000fd20000010000 */
[----:B------:R-:W-:Y:S05]  /*4a60*/  WARPSYNC.COLLECTIVE R86, `(.L_x_4800) ;  /* 0x0000000056087348 */ /* 0x000fea0003c00000 */
[----:B------:R0:W1:Y:S02]  /*4a70*/  SHFL.DOWN P3, R229, R228, R121, R120 ;  /* 0x08000079e4e57389 */ /* 0x0000640000060078 */
[----:B01----:R-:W-:Y:S01]  /*4a80*/  ENDCOLLECTIVE ;  /* 0x000000000000791b */ /* 0x003fe20003800000 */
.L_x_4800:
[----:B------:R-:W-:Y:S01]  /*4a90*/  MOV R228, R85 ;  /* 0x0000005500e47202 */ /* 0x000fe20000000f00 */
[----:B------:R-:W-:-:S07]  /*4aa0*/  FADD.FTZ R84, R84, R229 ;  /* 0x000000e554547221 */ /* 0x000fce0000010000 */
[----:B------:R-:W-:Y:S05]  /*4ab0*/  WARPSYNC.COLLECTIVE R86, `(.L_x_4801) ;  /* 0x0000000056087348 */ /* 0x000fea0003c00000 */
[----:B------:R0:W1:Y:S02]  /*4ac0*/  SHFL.DOWN P3, R229, R228, R121, R120 ;  /* 0x08000079e4e57389 */ /* 0x0000640000060078 */
[----:B01----:R-:W-:Y:S01]  /*4ad0*/  ENDCOLLECTIVE ;  /* 0x000000000000791b */ /* 0x003fe20003800000 */
.L_x_4801:
[----:B------:R-:W-:Y:S01]  /*4ae0*/  HFMA2.MMA R121, -RZ, RZ, 0, 5.9604644775390625e-08 ;  /* 0x00000001ff797435 */ /* 0x000fe200000001ff */
[----:B------:R-:W-:Y:S01]  /*4af0*/  MOV R228, R84 ;  /* 0x0000005400e47202 */ /* 0x000fe20000000f00 */
[----:B------:R-:W-:-:S09]  /*4b00*/  FADD.FTZ R85, R85, R229 ;  /* 0x000000e555557221 */ /* 0x000fd20000010000 */
[----:B------:R-:W-:Y:S05]  /*4b10*/  WARPSYNC.COLLECTIVE R86, `(.L_x_4802) ;  /* 0x0000000056087348 */ /* 0x000fea0003c00000 */
[----:B------:R0:W1:Y:S02]  /*4b20*/  SHFL.DOWN P3, R229, R228, R121, R120 ;  /* 0x08000079e4e57389 */ /* 0x0000640000060078 */
[----:B01----:R-:W-:Y:S01]  /*4b30*/  ENDCOLLECTIVE ;  /* 0x000000000000791b */ /* 0x003fe20003800000 */
.L_x_4802:
[----:B------:R-:W-:Y:S02]  /*4b40*/  MOV R228, R85 ;  /* 0x0000005500e47202 */ /* 0x000fe40000000f00 */
[----:B------:R-:W-:-:S07]  /*4b50*/  MOV R87, R229 ;  /* 0x000000e500577202 */ /* 0x000fce0000000f00 */
[----:B------:R-:W-:Y:S05]  /*4b60*/  WARPSYNC.COLLECTIVE R86, `(.L_x_4803) ;  /* 0x0000000056087348 */ /* 0x000fea0003c00000 */
[----:B------:R0:W1:Y:S02]  /*4b70*/  SHFL.DOWN P3, R229, R228, R121, R120 ;  /* 0x08000079e4e57389 */ /* 0x0000640000060078 */
[----:B01----:R-:W-:Y:S01]  /*4b80*/  ENDCOLLECTIVE ;  /* 0x000000000000791b */ /* 0x003fe20003800000 */
.L_x_4803:
[----:B------:R-:W-:Y:S01]  /*4b90*/  MOV R86, R229 ;  /* 0x000000e500567202 */ /* 0x000fe20000000f00 */
[----:B------:R-:W-:Y:S06]  /*4ba0*/  BRA `(.L_x_4804) ;  /* 0xffffffdc00487947 */ /* 0x000fec000383ffff */
.L_x_4805:
        /* <DEDUP_REMOVED lines=13> */
.L_x_13925:


//--------------------- .text._ZN10layer_norm13ln_bwd_kernelINS_13Kernel_traitsI13__nv_bfloat16S2_fS2_fjLj4096ELj1ELj1ELj4ELj16ENS_18Kernel_traits_baseILj4096ES2_S2_fS2_fjLj128EEEEELb0ELb1ELb1ELb0EEEvNS_9BwdParamsE --------------------------
	.section	.text._ZN10layer_norm13ln_bwd_kernelINS_13Kernel_traitsI13__nv_bfloat16S2_fS2_fjLj4096ELj1ELj1ELj4ELj16ENS_18Kernel_traits_baseILj4096ES2_S2_fS2_fjLj128EEEEELb0ELb1ELb1ELb0EEEvNS_9BwdParamsE,"ax",@progbits
	.align	128
        .global         _ZN10layer_norm13ln_bwd_kernelINS_13Kernel_traitsI13__nv_bfloat16S2_fS2_fjLj4096ELj1ELj1ELj4ELj16ENS_18Kernel_traits_baseILj4096ES2_S2_fS2_fjLj128EEEEELb0ELb1ELb1ELb0EEEvNS_9BwdParamsE
        .type           _ZN10layer_norm13ln_bwd_kernelINS_13Kernel_traitsI13__nv_bfloat16S2_fS2_fjLj4096ELj1ELj1ELj4ELj16ENS_18Kernel_traits_baseILj4096ES2_S2_fS2_fjLj128EEEEELb0ELb1ELb1ELb0EEEvNS_9BwdParamsE,@function
        .size           _ZN10layer_norm13ln_bwd_kernelINS_13Kernel_traitsI13__nv_bfloat16S2_fS2_fjLj4096ELj1ELj1ELj4ELj16ENS_18Kernel_traits_baseILj4096ES2_S2_fS2_fjLj128EEEEELb0ELb1ELb1ELb0EEEvNS_9BwdParamsE,(.L_x_13926 - _ZN10layer_norm13ln_bwd_kernelINS_13Kernel_traitsI13__nv_bfloat16S2_fS2_fjLj4096ELj1ELj1ELj4ELj16ENS_18Kernel_traits_baseILj4096ES2_S2_fS2_fjLj128EEEEELb0ELb1ELb1ELb0EEEvNS_9BwdParamsE)
        .other          _ZN10layer_norm13ln_bwd_kernelINS_13Kernel_traitsI13__nv_bfloat16S2_fS2_fjLj4096ELj1ELj1ELj4ELj16ENS_18Kernel_traits_baseILj4096ES2_S2_fS2_fjLj128EEEEELb0ELb1ELb1ELb0EEEvNS_9BwdParamsE,@"STO_CUDA_ENTRY STV_DEFAULT"
_ZN10layer_norm13ln_bwd_kernelINS_13Kernel_traitsI13__nv_bfloat16S2_fS2_fjLj4096ELj1ELj1ELj4ELj16ENS_18Kernel_traits_baseILj4096ES2_S2_fS2_fjLj128EEEEELb0ELb1ELb1ELb0EEEvNS_9BwdParamsE:
.text._ZN10layer_norm13ln_bwd_kernelINS_13Kernel_traitsI13__nv_bfloat16S2_fS2_fjLj4096ELj1ELj1ELj4ELj16ENS_18Kernel_traits_baseILj4096ES2_S2_fS2_fjLj128EEEEELb0ELb1ELb1ELb0EEEvNS_9BwdParamsE:
[----:B------:R-:W0:Y:S01]  /*0000*/  LDC R1, c[0x0][0x28] ;  /* 0x00000a00ff017b82 */ /* 0x000e220000000800 */
[----:B------:R-:W1:Y:S01]  /*0010*/  S2R R4, SR_TID.X ;  /* 0x0000000000047919 */ /* 0x000e620000002100 */
[----:B------:R-:W-:-:S06]  /*0020*/  ULDC UR4, c[0x0][0x218] ;  /* 0x0000860000047ab9 */ /* 0x000fcc0000000800 */
[----:B------:R-:W2:Y:S01]  /*0030*/  S2UR UR6, SR_CTAID.X ;  /* 0x00000000000679c3 */ /* 0x000ea20000002500 */
[----:B------:R-:W-:Y:S01]  /*0040*/  IMAD.U32 R6, RZ, RZ, UR4 ;  /* 0x00000004ff067e24 */ /* 0x000fe2000f8e00ff */
[----:B------:R-:W-:Y:S01]  /*0050*/  ULDC UR7, c[0x0][0x214] ;  /* 0x0000850000077ab9 */ /* 0x000fe20000000800 */
[----:B------:R-:W-:Y:S01]  /*0060*/  LOP3.LUT R3, R3, 0xfffffffd, RZ, 0xc0, !PT ;  /* 0xfffffffd03037812 */ /* 0x000fe200078ec0ff */
[----:B------:R-:W-:Y:S01]  /*0070*/  ULDC.64 UR4, c[0x0][0x208] ;  /* 0x0000820000047ab9 */ /* 0x000fe20000000a00 */
[----:B------:R-:W-:Y:S01]  /*0080*/  ULDC UR9, c[0x0][0x218] ;  /* 0x0000860000097ab9 */ /* 0x000fe20000000800 */
[----:B------:R-:W-:Y:S01]  /*0090*/  SHF.R.S32.HI R7, RZ, 0x1f, R6 ;  /* 0x0000001fff077819 */ /* 0x000fe20000011406 */
[----:B------:R-:W-:Y:S01]  /*00a0*/  ULDC UR8, c[0x0][0x290] ;  /* 0x0000a40000087ab9 */ /* 0x000fe20000000800 */
[----:B------:R-:W-:Y:S01]  /*00b0*/  ULDC.64 UR12, c[0x0][0x2c8] ;  /* 0x0000b200000c7ab9 */ /* 0x000fe20000000a00 */
[----:B------:R-:W-:Y:S01]  /*00c0*/  ULDC.64 UR10, c[0x0][0x210] ;  /* 0x00008400000a7ab9 */ /* 0x000fe20000000a00 */
[----:B------:R-:W-:-:S02]  /*00d0*/  LEA.HI R7, R7, R6, RZ, 0x3 ;  /* 0x0000000607077211 */ /* 0x000fc400078f18ff */
[----:B0-----:R-:W-:Y:S02]  /*00e0*/  IADD3 R1, R1, -0xc0, RZ ;  /* 0xffffff4001017810 */ /* 0x001fe40007ffe0ff */
        /* <DEDUP_REMOVED lines=9> */
[----:B--2---:R-:W-:-:S07]  /*0180*/  LEA.HI R4, R4, UR6, RZ, 0x19 ;  /* 0x0000000604047c11 */ /* 0x004fce000f8fc8ff */
[----:B------:R-:W1:Y:S08]  /*0190*/  @P0 LDC.64 R34, c[0x0][0x278] ;  /* 0x00009e00ff220b82 */ /* 0x000e700000000a00 */
[----:B------:R-:W2:Y:S01]  /*01a0*/  @P1 LDC.64 R36, c[0x0][0x260] ;  /* 0x00009800ff241b82 */ /* 0x000ea20000000a00 */
[----:B------:R-:W-:-:S07]  /*01b0*/  @P4 LOP3.LUT R3, R3, 0x2, RZ, 0xfc, !PT ;  /* 0x0000000203034812 */ /* 0x000fce00078efcff */
[----:B------:R-:W3:Y:S01]  /*01c0*/  @P1 LDC.64 R38, c[0x0][0x278] ;  /* 0x00009e00ff261b82 */ /* 0x000ee20000000a00 */
[----:B0-----:R-:W-:-:S07]  /*01d0*/  @P0 IMAD.WIDE.U32 R32, R7, 0x10, R32 ;  /* 0x0000001007200825 */ /* 0x001fce00078e0020 */
[----:B------:R-:W0:Y:S01]  /*01e0*/  @P2 LDC.64 R40, c[0x0][0x260] ;  /* 0x00009800ff282b82 */ /* 0x000e220000000a00 */
[C---:B-1----:R-:W-:Y:S01]  /*01f0*/  @P0 IMAD.WIDE.U32 R34, R7.reuse, 0x10, R34 ;  /* 0x0000001007220825 */ /* 0x042fe200078e0022 */
[----:B------:R-:W-:Y:S01]  /*0200*/  @P0 LOP3.LUT R7, R7, 0x80, RZ, 0xfc, !PT ;  /* 0x0000008007070812 */ /* 0x000fe200078efcff */
[----:B------:R1:W5:Y:S05]  /*0210*/  @P0 LDG.E.128 R132, desc[UR4][R32.64] ;  /* 0x0000000420840981 */ /* 0x00036a000c1e1d00 */
[----:B------:R-:W4:Y:S01]  /*0220*/  @P2 LDC.64 R46, c[0x0][0x278] ;  /* 0x00009e00ff2e2b82 */ /* 0x000f220000000a00 */
[----:B--2---:R-:W-:-:S07]  /*0230*/  @P1 IMAD.WIDE.U32 R36, R7, 0x10, R36 ;  /* 0x0000001007241825 */ /* 0x004fce00078e0024 */
[----:B------:R-:W2:Y:S01]  /*0240*/  @P4 LDC.64 R48, c[0x0][0x260] ;  /* 0x00009800ff304b82 */ /* 0x000ea20000000a00 */
[----:B---3--:R-:W-:-:S07]  /*0250*/  @P1 IMAD.WIDE.U32 R42, R7, 0x10, R38 ;  /* 0x00000010072a1825 */ /* 0x008fce00078e0026 */
[----:B------:R-:W3:Y:S01]  /*0260*/  @P4 LDC.64 R50, c[0x0][0x278] ;  /* 0x00009e00ff324b82 */ /* 0x000ee20000000a00 */
[----:B------:R-:W-:Y:S01]  /*0270*/  @P1 VIADD R7, R7, 0x80 ;  /* 0x0000008007071836 */ /* 0x000fe20000000000 */
[----:B------:R-:W-:Y:S01]  /*0280*/  ISETP.GE.AND P3, PT, R4, UR7, PT ;  /* 0x0000000704007c0c */ /* 0x000fe2000bf66270 */
[----:B------:R4:W5:Y:S02]  /*0290*/  @P0 LDG.E.128 R20, desc[UR4][R34.64] ;  /* 0x0000000422140981 */ /* 0x000964000c1e1d00 */
[C---:B0-----:R-:W-:Y:S01]  /*02a0*/  @P2 IMAD.WIDE.U32 R44, R7.reuse, 0x10, R40 ;  /* 0x00000010072c2825 */ /* 0x041fe200078e0028 */
[----:B-1----:R-:W-:Y:S01]  /*02b0*/  CS2R R32, SRZ ;  /* 0x0000000000207805 */ /* 0x002fe2000001ff00 */
[----:B------:R0:W5:Y:S02]  /*02c0*/  @P1 LDG.E.128 R92, desc[UR4][R36.64] ;  /* 0x00000004245c1981 */ /* 0x000164000c1e1d00 */
[C---:B----4-:R-:W-:Y:S01]  /*02d0*/  @P2 IMAD.WIDE.U32 R46, R7.reuse, 0x10, R46 ;  /* 0x00000010072e2825 */ /* 0x050fe200078e002e */
[----:B------:R-:W-:Y:S01]  /*02e0*/  @P2 IADD3 R7, R7, 0x80, RZ ;  /* 0x0000008007072810 */ /* 0x000fe20007ffe0ff */
[----:B------:R1:W5:Y:S01]  /*02f0*/  @P1 LDG.E.128 R16, desc[UR4][R42.64] ;  /* 0x000000042a101981 */ /* 0x000362000c1e1d00 */
[----:B------:R-:W-:-:S02]  /*0300*/  CS2R R52, SRZ ;  /* 0x0000000000347805 */ /* 0x000fc4000001ff00 */
[----:B------:R-:W-:Y:S02]  /*0310*/  CS2R R34, SRZ ;  /* 0x0000000000227805 */ /* 0x000fe4000001ff00 */
[----:B------:R-:W-:Y:S01]  /*0320*/  CS2R R54, SRZ ;  /* 0x0000000000367805 */ /* 0x000fe2000001ff00 */
[----:B------:R4:W5:Y:S01]  /*0330*/  @P2 LDG.E.128 R28, desc[UR4][R44.64] ;  /* 0x000000042c1c2981 */ /* 0x000962000c1e1d00 */
[C---:B--2---:R-:W-:Y:S01]  /*0340*/  @P4 IMAD.WIDE.U32 R38, R7.reuse, 0x10, R48 ;  /* 0x0000001007264825 */ /* 0x044fe200078e0030 */
[----:B0-----:R-:W-:Y:S02]  /*0350*/  CS2R R36, SRZ ;  /* 0x0000000000247805 */ /* 0x001fe4000001ff00 */
[----:B------:R-:W-:Y:S01]  /*0360*/  CS2R R48, SRZ ;  /* 0x0000000000307805 */ /* 0x000fe2000001ff00 */
[----:B------:R0:W5:Y:S01]  /*0370*/  @P2 LDG.E.128 R12, desc[UR4][R46.64] ;  /* 0x000000042e0c2981 */ /* 0x000162000c1e1d00 */
[----:B---3--:R-:W-:-:S03]  /*0380*/  @P4 IMAD.WIDE.U32 R40, R7, 0x10, R50 ;  /* 0x0000001007284825 */ /* 0x008fc600078e0032 */
[----:B------:R2:W5:Y:S01]  /*0390*/  @P4 LDG.E.128 R24, desc[UR4][R38.64] ;  /* 0x0000000426184981 */ /* 0x000562000c1e1d00 */
[----:B-1----:R-:W-:Y:S02]  /*03a0*/  CS2R R42, SRZ ;  /* 0x00000000002a7805 */ /* 0x002fe4000001ff00 */
[----:B----4-:R-:W-:Y:S02]  /*03b0*/  CS2R R44, SRZ ;  /* 0x00000000002c7805 */ /* 0x010fe4000001ff00 */
[----:B------:R-:W-:Y:S01]  /*03c0*/  CS2R R50, SRZ ;  /* 0x0000000000327805 */ /* 0x000fe2000001ff00 */
[----:B------:R1:W5:Y:S01]  /*03d0*/  @P4 LDG.E.128 R8, desc[UR4][R40.64] ;  /* 0x0000000428084981 */ /* 0x000362000c1e1d00 */
[----:B0-----:R-:W-:Y:S02]  /*03e0*/  CS2R R46, SRZ ;  /* 0x00000000002e7805 */ /* 0x001fe4000001ff00 */
[----:B------:R-:W-:Y:S02]  /*03f0*/  CS2R R88, SRZ ;  /* 0x0000000000587805 */ /* 0x000fe4000001ff00 */
[----:B------:R-:W-:-:S02]  /*0400*/  CS2R R90, SRZ ;  /* 0x00000000005a7805 */ /* 0x000fc4000001ff00 */
[----:B------:R-:W-:Y:S02]  /*0410*/  CS2R R96, SRZ ;  /* 0x0000000000607805 */ /* 0x000fe4000001ff00 */
[----:B------:R-:W-:Y:S02]  /*0420*/  CS2R R98, SRZ ;  /* 0x0000000000627805 */ /* 0x000fe4000001ff00 */
[----:B--2---:R-:W-:Y:S02]  /*0430*/  CS2R R38, SRZ ;  /* 0x0000000000267805 */ /* 0x004fe4000001ff00 */
[----:B------:R-:W-:Y:S02]  /*0440*/  CS2R R60, SRZ ;  /* 0x00000000003c7805 */ /* 0x000fe4000001ff00 */
[----:B------:R-:W-:Y:S02]  /*0450*/  CS2R R62, SRZ ;  /* 0x00000000003e7805 */ /* 0x000fe4000001ff00 */
[----:B------:R-:W-:-:S02]  /*0460*/  CS2R R64, SRZ ;  /* 0x0000000000407805 */ /* 0x000fc4000001ff00 */
[----:B-1----:R-:W-:Y:S02]  /*0470*/  CS2R R40, SRZ ;  /* 0x0000000000287805 */ /* 0x002fe4000001ff00 */
        /* <DEDUP_REMOVED lines=29> */
[----:B------:R-:W-:Y:S06]  /*0650*/  @P3 BRA `(.L_x_4806) ;  /* 0x0000005c008c3947 */ /* 0x000fec0003800000 */
[C---:B-----5:R-:W-:Y:S01]  /*0660*/  IMAD.U32 R33, R132.reuse, 0x10000, RZ ;  /* 0x0001000084217824 */ /* 0x060fe200078e00ff */
[C---:B------:R-:W-:Y:S01]  /*0670*/  SHF.L.U32 R137, R133.reuse, 0x10, RZ ;  /* 0x0000001085897819 */ /* 0x040fe200000006ff */
[----:B------:R-:W-:Y:S01]  /*0680*/  ULDC.64 UR6, c[0x0][0x2c8] ;  /* 0x0000b20000067ab9 */ /* 0x000fe20000000a00 */
[----:B------:R-:W-:Y:S01]  /*0690*/  @P0 PRMT R136, R132, 0x7632, R136 ;  /* 0x0000763284880816 */ /* 0x000fe20000000088 */
[----:B------:R-:W-:Y:S01]  /*06a0*/  IMAD.U32 R244, R8, 0x10000, RZ ;  /* 0x0001000008f47824 */ /* 0x000fe200078e00ff */
[----:B------:R0:W-:Y:S01]  /*06b0*/  STL [R1+0xbc], R33 ;  /* 0x0000bc2101007387 */ /* 0x0001e20000100800 */
[----:B------:R-:W-:Y:S01]  /*06c0*/  @P0 PRMT R132, R133, 0x7632, R132 ;  /* 0x0000763285840816 */ /* 0x000fe20000000084 */
[----:B------:R-:W1:Y:S01]  /*06d0*/  LDC.U8 R236, c[0x0][0x2a0] ;  /* 0x0000a800ffec7b82 */ /* 0x000e620000000000 */
[----:B------:R-:W-:Y:S01]  /*06e0*/  @P0 PRMT R133, R134, 0x7632, R133 ;  /* 0x0000763286850816 */ /* 0x000fe20000000085 */
[----:B------:R2:W-:Y:S01]  /*06f0*/  STL [R1+0xb4], R137 ;  /* 0x0000b48901007387 */ /* 0x0005e20000100800 */
[C---:B------:R-:W-:Y:S01]  /*0700*/  @P0 PRMT R5, R22.reuse, 0x7632, R5 ;  /* 0x0000763216050816 */ /* 0x040fe20000000005 */
[----:B------:R-:W-:Y:S01]  /*0710*/  IMAD.U32 R22, R22, 0x10000, RZ ;  /* 0x0001000016167824 */ /* 0x000fe200078e00ff */
[C---:B------:R-:W-:Y:S01]  /*0720*/  @P0 PRMT R2, R23.reuse, 0x7632, R2 ;  /* 0x0000763217020816 */ /* 0x040fe20000000002 */
[----:B------:R-:W-:Y:S01]  /*0730*/  IMAD.U32 R252, R12, 0x10000, RZ ;  /* 0x000100000cfc7824 */ /* 0x000fe200078e00ff */
[----:B------:R-:W-:Y:S01]  /*0740*/  SHF.L.U32 R23, R23, 0x10, RZ ;  /* 0x0000001017177819 */ /* 0x000fe200000006ff */
[----:B0-----:R-:W-:Y:S01]  /*0750*/  IMAD.U32 R33, R134, 0x10000, RZ ;  /* 0x0001000086217824 */ /* 0x001fe200078e00ff */
[----:B------:R-:W-:Y:S01]  /*0760*/  @P0 PRMT R134, R135, 0x7632, R134 ;  /* 0x0000763287860816 */ /* 0x000fe20000000086 */
[----:B------:R-:W-:Y:S01]  /*0770*/  IMAD.U32 R5, R5, 0x10000, RZ ;  /* 0x0001000005057824 */ /* 0x000fe200078e00ff */
[----:B------:R-:W-:Y:S01]  /*0780*/  ISETP.NE.U32.AND P3, PT, RZ, UR6, PT ;  /* 0x00000006ff007c0c */ /* 0x000fe2000bf65070 */
[----:B------:R-:W-:Y:S01]  /*0790*/  IMAD.U32 R248, R14, 0x10000, RZ ;  /* 0x000100000ef87824 */ /* 0x000fe200078e00ff */
[----:B--2---:R-:W-:Y:S01]  /*07a0*/  SHF.L.U32 R137, R135, 0x10, RZ ;  /* 0x0000001087897819 */ /* 0x004fe200000006ff */
[----:B------:R0:W-:Y:S01]  /*07b0*/  STL [R1+0xac], R33 ;  /* 0x0000ac2101007387 */ /* 0x0001e20000100800 */
[----:B------:R-:W-:Y:S01]  /*07c0*/  @P1 PRMT R135, R92, 0x7632, R135 ;  /* 0x000076325c871816 */ /* 0x000fe20000000087 */
[----:B------:R-:W-:Y:S01]  /*07d0*/  IMAD.U32 R240, R10, 0x10000, RZ ;  /* 0x000100000af07824 */ /* 0x000fe200078e00ff */
[----:B------:R-:W-:Y:S01]  /*07e0*/  @P0 PRMT R7, R20, 0x7632, R7 ;  /* 0x0000763214070816 */ /* 0x000fe20000000007 */
[----:B------:R2:W-:Y:S01]  /*07f0*/  STL [R1+0xa4], R137 ;  /* 0x0000a48901007387 */ /* 0x0005e20000100800 */
[----:B------:R-:W-:Y:S01]  /*0800*/  ISETP.NE.AND.EX P3, PT, RZ, UR7, PT, P3 ;  /* 0x00000007ff007c0c */ /* 0x000fe2000bf65330 */
[----:B------:R-:W-:Y:S01]  /*0810*/  IMAD.MOV.U32 R235, RZ, RZ, 0x1 ;  /* 0x00000001ffeb7424 */ /* 0x000fe200078e00ff */
[----:B------:R-:W-:Y:S01]  /*0820*/  @P4 PRMT R243, R8, 0x7632, R243 ;  /* 0x0000763208f34816 */ /* 0x000fe200000000f3 */
[----:B------:R-:W-:Y:S01]  /*0830*/  IMAD.U32 R8, R136, 0x10000, RZ ;  /* 0x0001000088087824 */ /* 0x000fe200078e00ff */
[----:B------:R-:W-:Y:S01]  /*0840*/  @P4 PRMT R241, R9, 0x7632, R241 ;  /* 0x0000763209f14816 */ /* 0x000fe200000000f1 */
[----:B0-----:R-:W-:Y:S01]  /*0850*/  IMAD.U32 R33, R92, 0x10000, RZ ;  /* 0x000100005c217824 */ /* 0x001fe200078e00ff */
[----:B------:R-:W-:Y:S01]  /*0860*/  @P1 PRMT R92, R93, 0x7632, R92 ;  /* 0x000076325d5c1816 */ /* 0x000fe2000000005c */
[----:B------:R-:W-:Y:S01]  /*0870*/  IMAD.U32 R7, R7, 0x10000, RZ ;  /* 0x0001000007077824 */ /* 0x000fe200078e00ff */
[----:B------:R-:W-:Y:S01]  /*0880*/  SHF.L.U32 R242, R9, 0x10, RZ ;  /* 0x0000001009f27819 */ /* 0x000fe200000006ff */
[----:B------:R-:W-:Y:S01]  /*0890*/  IMAD.U32 R243, R243, 0x10000, RZ ;  /* 0x00010000f3f37824 */ /* 0x000fe200078e00ff */
[----:B--2---:R-:W-:Y:S01]  /*08a0*/  SHF.L.U32 R137, R93, 0x10, RZ ;  /* 0x000000105d897819 */ /* 0x004fe200000006ff */
[----:B------:R0:W-:Y:S01]  /*08b0*/  STL [R1+0x9c], R33 ;  /* 0x00009c2101007387 */ /* 0x0001e20000100800 */
[----:B------:R-:W-:-:S02]  /*08c0*/  @P1 PRMT R93, R94, 0x7632, R93 ;  /* 0x000076325e5d1816 */ /* 0x000fc4000000005d */
[----:B------:R-:W-:Y:S01]  /*08d0*/  ISETP.LT.U32.OR P3, PT, R0, 0x200, !P3 ;  /* 0x000002000000780c */ /* 0x000fe20005f61470 */
[----:B------:R2:W-:Y:S01]  /*08e0*/  STL [R1+0x94], R137 ;  /* 0x0000948901007387 */ /* 0x0005e20000100800 */
[----:B------:R-:W-:Y:S01]  /*08f0*/  SHF.L.U32 R9, R132, 0x10, RZ ;  /* 0x0000001084097819 */ /* 0x000fe200000006ff */
[----:B------:R-:W-:Y:S01]  /*0900*/  IMAD.U32 R0, R133, 0x10000, RZ ;  /* 0x0001000085007824 */ /* 0x000fe200078e00ff */
[----:B------:R-:W-:Y:S02]  /*0910*/  @P0 PRMT R6, R21, 0x7632, R6 ;  /* 0x0000763215060816 */ /* 0x000fe40000000006 */
[----:B------:R-:W-:Y:S01]  /*0920*/  SHF.L.U32 R2, R2, 0x10, RZ ;  /* 0x0000001002027819 */ /* 0x000fe200000006ff */
[----:B0-----:R-:W-:Y:S01]  /*0930*/  IMAD.U32 R33, R94, 0x10000, RZ ;  /* 0x000100005e217824 */ /* 0x001fe200078e00ff */
[----:B------:R-:W-:Y:S02]  /*0940*/  @P1 PRMT R94, R95, 0x7632, R94 ;  /* 0x000076325f5e1816 */ /* 0x000fe4000000005e */
[----:B------:R-:W-:-:S02]  /*0950*/  @P2 PRMT R251, R12, 0x7632, R251 ;  /* 0x000076320cfb2816 */ /* 0x000fc400000000fb */
[----:B--2---:R-:W-:Y:S01]  /*0960*/  SHF.L.U32 R137, R95, 0x10, RZ ;  /* 0x000000105f897819 */ /* 0x004fe200000006ff */
[----:B------:R0:W-:Y:S01]  /*0970*/  STL [R1+0x8c], R33 ;  /* 0x00008c2101007387 */ /* 0x0001e20000100800 */
[----:B------:R-:W-:Y:S01]  /*0980*/  @P2 PRMT R95, R28, 0x7632, R95 ;  /* 0x000076321c5f2816 */ /* 0x000fe2000000005f */
[----:B------:R-:W-:Y:S01]  /*0990*/  IMAD.U32 R251, R251, 0x10000, RZ ;  /* 0x00010000fbfb7824 */ /* 0x000fe200078e00ff */
[----:B------:R-:W-:Y:S01]  /*09a0*/  @P2 PRMT R247, R14, 0x7632, R247 ;  /* 0x000076320ef72816 */ /* 0x000fe200000000f7 */
[----:B------:R2:W-:Y:S01]  /*09b0*/  STL [R1+0x84], R137 ;  /* 0x0000848901007387 */ /* 0x0005e20000100800 */
[----:B------:R-:W-:Y:S02]  /*09c0*/  @P4 PRMT R239, R10, 0x7632, R239 ;  /* 0x000076320aef4816 */ /* 0x000fe400000000ef */
[----:B------:R-:W-:Y:S01]  /*09d0*/  @P2 PRMT R249, R13, 0x7632, R249 ;  /* 0x000076320df92816 */ /* 0x000fe200000000f9 */
[----:B------:R-:W-:Y:S01]  /*09e0*/  IMAD.U32 R247, R247, 0x10000, RZ ;  /* 0x00010000f7f77824 */ /* 0x000fe200078e00ff */
[----:B------:R-:W-:Y:S01]  /*09f0*/  @P2 PRMT R245, R15, 0x7632, R245 ;  /* 0x000076320ff52816 */ /* 0x000fe200000000f5 */
[----:B0-----:R-:W-:Y:S01]  /*0a00*/  IMAD.U32 R33, R28, 0x10000, RZ ;  /* 0x000100001c217824 */ /* 0x001fe200078e00ff */
[----:B------:R-:W-:Y:S01]  /*0a10*/  @P2 PRMT R28, R29, 0x7632, R28 ;  /* 0x000076321d1c2816 */ /* 0x000fe2000000001c */
[----:B------:R-:W-:Y:S01]  /*0a20*/  IMAD.U32 R239, R239, 0x10000, RZ ;  /* 0x00010000efef7824 */ /* 0x000fe200078e00ff */
[----:B------:R-:W-:-:S02]  /*0a30*/  @P4 PRMT R237, R11, 0x7632, R237 ;  /* 0x000076320bed4816 */ /* 0x000fc400000000ed */
[----:B--2---:R-:W-:Y:S01]  /*0a40*/  SHF.L.U32 R137, R29, 0x10, RZ ;  /* 0x000000101d897819 */ /* 0x004fe200000006ff */
[----:B------:R0:W-:Y:S01]  /*0a50*/  STL [R1+0x7c], R33 ;  /* 0x00007c2101007387 */ /* 0x0001e20000100800 */
[C---:B------:R-:W-:Y:S02]  /*0a60*/  @P2 PRMT R29, R30.reuse, 0x7632, R29 ;  /* 0x000076321e1d2816 */ /* 0x040fe4000000001d */
[----:B------:R-:W-:Y:S01]  /*0a70*/  LOP3.LUT R3, R3, 0xfffffff7, RZ, 0xc0, !PT ;  /* 0xfffffff703037812 */ /* 0x000fe200078ec0ff */
[----:B------:R2:W-:Y:S01]  /*0a80*/  STL [R1+0x74], R137 ;  /* 0x0000748901007387 */ /* 0x0005e20000100800 */
[----:B------:R-:W-:Y:S02]  /*0a90*/  SHF.L.U32 R250, R13, 0x10, RZ ;  /* 0x000000100dfa7819 */ /* 0x000fe400000006ff */
[----:B------:R-:W-:Y:S02]  /*0aa0*/  SHF.L.U32 R246, R15, 0x10, RZ ;  /* 0x000000100ff67819 */ /* 0x000fe400000006ff */
[----:B------:R-:W-:Y:S01]  /*0ab0*/  SHF.L.U32 R238, R11, 0x10, RZ ;  /* 0x000000100bee7819 */ /* 0x000fe200000006ff */
[----:B0-----:R-:W-:Y:S01]  /*0ac0*/  IMAD.U32 R33, R30, 0x10000, RZ ;  /* 0x000100001e217824 */ /* 0x001fe200078e00ff */
[----:B------:R-:W-:-:S02]  /*0ad0*/  @P2 PRMT R30, R31, 0x7632, R30 ;  /* 0x000076321f1e2816 */ /* 0x000fc4000000001e */
[----:B------:R-:W-:Y:S02]  /*0ae0*/  @P3 LOP3.LUT R3, R3, 0x8, RZ, 0xfc, !PT ;  /* 0x0000000803033812 */ /* 0x000fe400078efcff */
[----:B--2---:R-:W-:Y:S01]  /*0af0*/  SHF.L.U32 R137, R31, 0x10, RZ ;  /* 0x000000101f897819 */ /* 0x004fe200000006ff */
[----:B------:R0:W-:Y:S01]  /*0b00*/  STL [R1+0x6c], R33 ;  /* 0x00006c2101007387 */ /* 0x0001e20000100800 */
[----:B------:R-:W-:Y:S02]  /*0b10*/  @P4 PRMT R31, R24, 0x7632, R31 ;  /* 0x00007632181f4816 */ /* 0x000fe4000000001f */
[----:B------:R-:W-:Y:S01]  /*0b20*/  SHF.L.U32 R249, R249, 0x10, RZ ;  /* 0x00000010f9f97819 */ /* 0x000fe200000006ff */
[----:B------:R2:W-:Y:S01]  /*0b30*/  STL [R1+0x64], R137 ;  /* 0x0000648901007387 */ /* 0x0005e20000100800 */
[----:B------:R-:W-:Y:S02]  /*0b40*/  SHF.L.U32 R245, R245, 0x10, RZ ;  /* 0x00000010f5f57819 */ /* 0x000fe400000006ff */
[----:B------:R-:W-:-:S02]  /*0b50*/  SHF.L.U32 R241, R241, 0x10, RZ ;  /* 0x00000010f1f17819 */ /* 0x000fc400000006ff */
[----:B------:R-:W-:Y:S01]  /*0b60*/  SHF.L.U32 R237, R237, 0x10, RZ ;  /* 0x00000010eded7819 */ /* 0x000fe200000006ff */
[----:B0-----:R-:W-:Y:S01]  /*0b70*/  IMAD.U32 R33, R24, 0x10000, RZ ;  /* 0x0001000018217824 */ /* 0x001fe200078e00ff */
[C---:B------:R-:W-:Y:S02]  /*0b80*/  @P4 PRMT R24, R25.reuse, 0x7632, R24 ;  /* 0x0000763219184816 */ /* 0x040fe40000000018 */
[----:B--2---:R-:W-:Y:S02]  /*0b90*/  SHF.L.U32 R137, R25, 0x10, RZ ;  /* 0x0000001019897819 */ /* 0x004fe400000006ff */
[----:B------:R0:W-:Y:S01]  /*0ba0*/  STL [R1+0x5c], R33 ;  /* 0x00005c2101007387 */ /* 0x0001e20000100800 */
[----:B------:R-:W-:-:S03]  /*0bb0*/  @P4 PRMT R25, R26, 0x7632, R25 ;  /* 0x000076321a194816 */ /* 0x000fc60000000019 */
[----:B------:R-:W-:Y:S01]  /*0bc0*/  STL [R1+0x54], R137 ;  /* 0x0000548901007387 */ /* 0x000fe20000100800 */
[----:B0-----:R-:W-:Y:S01]  /*0bd0*/  IMAD.U32 R33, R26, 0x10000, RZ ;  /* 0x000100001a217824 */ /* 0x001fe200078e00ff */
[C---:B------:R-:W-:Y:S02]  /*0be0*/  @P4 PRMT R26, R27.reuse, 0x7632, R26 ;  /* 0x000076321b1a4816 */ /* 0x040fe4000000001a */
[----:B------:R-:W-:Y:S02]  /*0bf0*/  SHF.L.U32 R27, R27, 0x10, RZ ;  /* 0x000000101b1b7819 */ /* 0x000fe400000006ff */
[----:B------:R0:W-:Y:S04]  /*0c00*/  STL [R1+0x4c], R33 ;  /* 0x00004c2101007387 */ /* 0x0001e80000100800 */
[----:B------:R2:W-:Y:S01]  /*0c10*/  STL [R1+0x44], R27 ;  /* 0x0000441b01007387 */ /* 0x0005e20000100800 */
[----:B0-----:R-:W-:Y:S01]  /*0c20*/  IMAD.U32 R33, R20, 0x10000, RZ ;  /* 0x0001000014217824 */ /* 0x001fe200078e00ff */
[----:B------:R-:W-:-:S02]  /*0c30*/  @P1 PRMT R20, R17, 0x7632, R20 ;  /* 0x0000763211141816 */ /* 0x000fc40000000014 */
[----:B--2---:R-:W-:Y:S02]  /*0c40*/  SHF.L.U32 R27, R21, 0x10, RZ ;  /* 0x00000010151b7819 */ /* 0x004fe400000006ff */
[----:B------:R0:W-:Y:S01]  /*0c50*/  STL [R1+0x3c], R33 ;  /* 0x00003c2101007387 */ /* 0x0001e20000100800 */
[----:B------:R-:W-:-:S03]  /*0c60*/  @P1 PRMT R21, R16, 0x7632, R21 ;  /* 0x0000763210151816 */ /* 0x000fc60000000015 */
[----:B------:R-:W-:Y:S04]  /*0c70*/  STL [R1+0x34], R27 ;  /* 0x0000341b01007387 */ /* 0x000fe80000100800 */
[----:B------:R2:W-:Y:S01]  /*0c80*/  STL [R1+0x2c], R22 ;  /* 0x00002c1601007387 */ /* 0x0005e20000100800 */
[----:B0-----:R-:W-:-:S03]  /*0c90*/  HFMA2.MMA R33, -RZ, RZ, 0, 0 ;  /* 0x00000000ff217435 */ /* 0x001fc600000001ff */
[----:B------:R0:W-:Y:S01]  /*0ca0*/  STL [R1+0x24], R23 ;  /* 0x0000241701007387 */ /* 0x0001e20000100800 */
[----:B--2---:R-:W-:Y:S01]  /*0cb0*/  IMAD.U32 R22, R16, 0x10000, RZ ;  /* 0x0001000010167824 */ /* 0x004fe200078e00ff */
[----:B------:R-:W-:Y:S02]  /*0cc0*/  @P1 PRMT R16, R19, 0x7632, R16 ;  /* 0x0000763213101816 */ /* 0x000fe40000000010 */
[----:B0-----:R-:W-:Y:S02]  /*0cd0*/  SHF.L.U32 R23, R17, 0x10, RZ ;  /* 0x0000001011177819 */ /* 0x001fe400000006ff */
[----:B------:R0:W-:Y:S01]  /*0ce0*/  STL [R1+0x1c], R22 ;  /* 0x00001c1601007387 */ /* 0x0001e20000100800 */
[----:B------:R-:W-:-:S03]  /*0cf0*/  @P1 PRMT R17, R18, 0x7632, R17 ;  /* 0x0000763212111816 */ /* 0x000fc60000000011 */
[----:B------:R-:W-:Y:S01]  /*0d00*/  STL [R1+0x14], R23 ;  /* 0x0000141701007387 */ /* 0x000fe20000100800 */
[----:B0-----:R-:W-:Y:S01]  /*0d10*/  IMAD.U32 R22, R18, 0x10000, RZ ;  /* 0x0001000012167824 */ /* 0x001fe200078e00ff */
[----:B------:R-:W-:-:S04]  /*0d20*/  SHF.L.U32 R18, R19, 0x10, RZ ;  /* 0x0000001013127819 */ /* 0x000fc800000006ff */
[----:B------:R-:W-:Y:S04]  /*0d30*/  STL [R1+0xc], R22 ;  /* 0x00000c1601007387 */ /* 0x000fe80000100800 */
[----:B------:R-:W-:Y:S04]  /*0d40*/  STL [R1+0x4], R18 ;  /* 0x0000041201007387 */ /* 0x000fe80000100800 */
[----:B------:R0:W-:Y:S04]  /*0d50*/  STL [R1+0xb8], R8 ;  /* 0x0000b80801007387 */ /* 0x0001e80000100800 */
[----:B------:R2:W-:Y:S04]  /*0d60*/  STL [R1+0xb0], R9 ;  /* 0x0000b00901007387 */ /* 0x0005e80000100800 */
[----:B------:R3:W-:Y:S01]  /*0d70*/  STL [R1+0xa8], R0 ;  /* 0x0000a80001007387 */ /* 0x0007e20000100800 */
[----:B0-----:R-:W-:Y:S01]  /*0d80*/  SHF.L.U32 R8, R134, 0x10, RZ ;  /* 0x0000001086087819 */ /* 0x001fe200000006ff */
[----:B--2---:R-:W-:-:S04]  /*0d90*/  IMAD.U32 R9, R135, 0x10000, RZ ;  /* 0x0001000087097824 */ /* 0x004fc800078e00ff */
[----:B------:R0:W-:Y:S01]  /*0da0*/  STL [R1+0xa0], R8 ;  /* 0x0000a00801007387 */ /* 0x0001e20000100800 */
[----:B---3--:R-:W-:-:S03]  /*0db0*/  SHF.L.U32 R0, R92, 0x10, RZ ;  /* 0x000000105c007819 */ /* 0x008fc600000006ff */
[----:B------:R2:W-:Y:S04]  /*0dc0*/  STL [R1+0x98], R9 ;  /* 0x0000980901007387 */ /* 0x0005e80000100800 */
[----:B------:R3:W-:Y:S01]  /*0dd0*/  STL [R1+0x90], R0 ;  /* 0x0000900001007387 */ /* 0x0007e20000100800 */
[----:B0-----:R-:W-:Y:S01]  /*0de0*/  IMAD.U32 R8, R93, 0x10000, RZ ;  /* 0x000100005d087824 */ /* 0x001fe200078e00ff */
[----:B--2---:R-:W-:-:S04]  /*0df0*/  SHF.L.U32 R9, R94, 0x10, RZ ;  /* 0x000000105e097819 */ /* 0x004fc800000006ff */
[----:B------:R0:W-:Y:S01]  /*0e00*/  STL [R1+0x88], R8 ;  /* 0x0000880801007387 */ /* 0x0001e20000100800 */
[----:B---3--:R-:W-:-:S03]  /*0e10*/  IMAD.U32 R0, R95, 0x10000, RZ ;  /* 0x000100005f007824 */ /* 0x008fc600078e00ff */
        /* <DEDUP_REMOVED lines=12> */
[----:B------:R-:W-:Y:S04]  /*0ee0*/  STL [R1+0x50], R9 ;  /* 0x0000500901007387 */ /* 0x000fe80000100800 */
[----:B------:R2:W-:Y:S01]  /*0ef0*/  STL [R1+0x48], R0 ;  /* 0x0000480001007387 */ /* 0x0005e20000100800 */
[----:B0-----:R-:W-:-:S05]  /*0f00*/  SHF.L.U32 R8, R26, 0x10, RZ ;  /* 0x000000101a087819 */ /* 0x001fca00000006ff */
[----:B------:R-:W-:Y:S01]  /*0f10*/  STL [R1+0x40], R8 ;  /* 0x0000400801007387 */ /* 0x000fe20000100800 */
[----:B--2---:R-:W-:-:S03]  /*0f20*/  SHF.L.U32 R0, R6, 0x10, RZ ;  /* 0x0000001006007819 */ /* 0x004fc600000006ff */
[----:B------:R-:W-:Y:S04]  /*0f30*/  STL [R1+0x38], R7 ;  /* 0x0000380701007387 */ /* 0x000fe80000100800 */
[----:B------:R0:W-:Y:S04]  /*0f40*/  STL [R1+0x30], R0 ;  /* 0x0000300001007387 */ /* 0x0001e80000100800 */
        /* <DEDUP_REMOVED lines=8> */
[----:B0-----:R-:W-:-:S05]  /*0fd0*/  SHF.L.U32 R0, R16, 0x10, RZ ;  /* 0x0000001010007819 */ /* 0x001fca00000006ff */
[----:B-1----:R2:W-:Y:S02]  /*0fe0*/  STL [R1], R0 ;  /* 0x0000000001007387 */ /* 0x0025e40000100800 */
.L_x_4906:
[----:B0-----:R-:W0:Y:S08]  /*0ff0*/  LDC.64 R6, c[0x0][0x288] ;  /* 0x0000a200ff067b82 */ /* 0x001e300000000a00 */
[----:B-1234-:R-:W1:Y:S08]  /*1000*/  LDC.64 R168, c[0x0][0x258] ;  /* 0x00009600ffa87b82 */ /* 0x01ee700000000a00 */
[----:B------:R-:W3:Y:S01]  /*1010*/  LDC.64 R172, c[0x0][0x280] ;  /* 0x0000a000ffac7b82 */ /* 0x000ee20000000a00 */
[----:B0-----:R-:W-:-:S07]  /*1020*/  IMAD.WIDE R6, R4, 0x4, R6 ;  /* 0x0000000404067825 */ /* 0x001fce00078e0206 */
[----:B------:R-:W0:Y:S01]  /*1030*/  LDC.64 R174, c[0x0][0x2c8] ;  /* 0x0000b200ffae7b82 */ /* 0x000e220000000a00 */
[----:B------:R3:W4:Y:S01]  /*1040*/  LDG.E R170, desc[UR4][R6.64] ;  /* 0x0000000406aa7981 */ /* 0x000722000c1e1900 */
[----:B-1----:R-:W-:-:S05]  /*1050*/  IMAD.WIDE R168, R4, 0x4, R168 ;  /* 0x0000000404a87825 */ /* 0x002fca00078e02a8 */
[----:B--2---:R-:W5:Y:S01]  /*1060*/  LDG.E R2, desc[UR4][R168.64] ;  /* 0x00000004a8027981 */ /* 0x004f62000c1e1900 */
[----:B---3--:R-:W-:Y:S01]  /*1070*/  IMAD.WIDE R6, R4, 0x4, R172 ;  /* 0x0000000404067825 */ /* 0x008fe200078e02ac */
[----:B------:R-:W1:Y:S04]  /*1080*/  S2R R171, SR_TID.X ;  /* 0x0000000000ab7919 */ /* 0x000e680000002100 */
[----:B------:R2:W5:Y:S02]  /*1090*/  LDG.E R234, desc[UR4][R6.64] ;  /* 0x0000000406ea7981 */ /* 0x000564000c1e1900 */
[----:B--2---:R-:W-:-:S04]  /*10a0*/  IMAD.U32 R6, RZ, RZ, UR9 ;  /* 0x00000009ff067e24 */ /* 0x004fc8000f8e00ff */
[----:B------:R-:W-:-:S05]  /*10b0*/  IMAD R5, R4, R6, RZ ;  /* 0x0000000604057224 */ /* 0x000fca00078e02ff */
[----:B------:R-:W-:-:S04]  /*10c0*/  SHF.R.S32.HI R7, RZ, 0x1f, R5 ;  /* 0x0000001fff077819 */ /* 0x000fc80000011405 */
[----:B------:R-:W-:Y:S02]  /*10d0*/  LEA.HI R7, R7, R5, RZ, 0x3 ;  /* 0x0000000507077211 */ /* 0x000fe400078f18ff */
[----:B-1----:R-:W-:Y:S01]  /*10e0*/  LOP3.LUT R5, R171, 0x7f, RZ, 0xc0, !PT ;  /* 0x0000007fab057812 */ /* 0x002fe200078ec0ff */
[----:B------:R-:W-:Y:S03]  /*10f0*/  BSSY B0, `(.L_x_4807) ;  /* 0x00001a9000007945 */ /* 0x000fe60003800000 */
[----:B------:R-:W-:-:S05]  /*1100*/  LEA.HI.SX32 R7, R7, R5, 0x1d ;  /* 0x0000000507077211 */ /* 0x000fca00078feaff */
[----:B0-----:R-:W-:Y:S01]  /*1110*/  IMAD.WIDE.U32 R202, R7, 0x20, R174 ;  /* 0x0000002007ca7825 */ /* 0x001fe200078e00ae */
[----:B----4-:R-:W-:-:S13]  /*1120*/  ISETP.GT.AND P3, PT, R170, RZ, PT ;  /* 0x000000ffaa00720c */ /* 0x010fda0003f64270 */
[----:B------:R-:W-:Y:S05]  /*1130*/  @P3 BRA `(.L_x_4808) ;  /* 0x0000000000943947 */ /* 0x000fea0003800000 */
        /* <DEDUP_REMOVED lines=8> */
.L_x_4811:
[----:B------:R-:W-:-:S07]  /*11c0*/  VIADD R168, R7, 0x80 ;  /* 0x0000008007a87836 */ /* 0x000fce0000000000 */
.L_x_4810:
[----:B------:R-:W-:Y:S05]  /*11d0*/  BSYNC B1 ;  /* 0x0000000000017941 */ /* 0x000fea0003800000 */
.L_x_4809:
[----:B------:R-:W-:Y:S04]  /*11e0*/  BSSY B1, `(.L_x_4812) ;  /* 0x0000009000017945 */ /* 0x000fe80003800000 */
[----:B------:R-:W-:Y:S05]  /*11f0*/  @!P1 BRA `(.L_x_4813) ;  /* 0x00000000001c9947 */ /* 0x000fea0003800000 */
[----:B------:R-:W-:-:S04]  /*1200*/  ISETP.NE.U32.AND P4, PT, RZ, UR12, PT ;  /* 0x0000000cff007c0c */ /* 0x000fc8000bf85070 */
[----:B------:R-:W-:-:S13]  /*1210*/  ISETP.NE.AND.EX P4, PT, RZ, UR13, PT, P4 ;  /* 0x0000000dff007c0c */ /* 0x000fda000bf85340 */
[----:B------:R-:W-:Y:S05]  /*1220*/  @!P4 BRA `(.L_x_4814) ;  /* 0x00000000000cc947 */ /* 0x000fea0003800000 */
[----:B------:R-:W-:-:S05]  /*1230*/  IMAD.WIDE.U32 R144, R168, 0x20, R174 ;  /* 0x00000020a8907825 */ /* 0x000fca00078e00ae */
[----:B------:R1:W5:Y:S04]  /*1240*/  LDG.E.128 R140, desc[UR4][R144.64] ;  /* 0x00000004908c7981 */ /* 0x000368000c1e1d00 */
[----:B-1----:R-:W5:Y:S02]  /*1250*/  LDG.E.128 R144, desc[UR4][R144.64+0x10] ;  /* 0x0000100490907981 */ /* 0x002f64000c1e1d00 */
.L_x_4814:
[----:B------:R-:W-:-:S07]  /*1260*/  IADD3 R168, R168, 0x80, RZ ;  /* 0x00000080a8a87810 */ /* 0x000fce0007ffe0ff */
.L_x_4813:
[----:B------:R-:W-:Y:S05]  /*1270*/  BSYNC B1 ;  /* 0x0000000000017941 */ /* 0x000fea0003800000 */
.L_x_4812:
        /* <DEDUP_REMOVED lines=8> */
.L_x_4817:
[----:B------:R-:W-:-:S07]  /*1300*/  VIADD R168, R168, 0x80 ;  /* 0x00000080a8a87836 */ /* 0x000fce0000000000 */
.L_x_4816:
[----:B------:R-:W-:Y:S05]  /*1310*/  BSYNC B1 ;  /* 0x0000000000017941 */ /* 0x000fea0003800000 */
.L_x_4815:
[----:B------:R-:W-:Y:S02]  /*1320*/  LOP3.LUT P4, RZ, R3, 0x8, RZ, 0xc0, !PT ;  /* 0x0000000803ff7812 */ /* 0x000fe4000788c0ff */
[----:B------:R-:W-:-:S11]  /*1330*/  CS2R R218, SRZ ;  /* 0x0000000000da7805 */ /* 0x000fd6000001ff00 */
[----:B------:R-:W-:Y:S05]  /*1340*/  @P4 BRA `(.L_x_4818) ;  /* 0x00000018000c4947 */ /* 0x000fea0003800000 */
[----:B------:R-:W-:-:S05]  /*1350*/  IMAD.WIDE.U32 R24, R168, 0x20, R174 ;  /* 0x00000020a8187825 */ /* 0x000fca00078e00ae */
[----:B------:R1:W5:Y:S04]  /*1360*/  LDG.E.128 R28, desc[UR4][R24.64] ;  /* 0x00000004181c7981 */ /* 0x000368000c1e1d00 */
[----:B------:R-:W5:Y:S01]  /*1370*/  LDG.E.128 R24, desc[UR4][R24.64+0x10] ;  /* 0x0000100418187981 */ /* 0x000f62000c1e1d00 */
[----:B-1----:R-:W-:Y:S05]  /*1380*/  BRA `(.L_x_4818) ;  /* 0x0000001400fc7947 */ /* 0x002fea0003800000 */
.L_x_4808:
[----:B------:R-:W0:Y:S02]  /*1390*/  LDC.64 R168, c[0x0][0x250] ;  /* 0x00009400ffa87b82 */ /* 0x000e240000000a00 */
[----:B0-----:R-:W-:-:S06]  /*13a0*/  IMAD.WIDE R168, R4, 0x4, R168 ;  /* 0x0000000404a87825 */ /* 0x001fcc00078e02a8 */
[----:B------:R0:W2:Y:S01]  /*13b0*/  LDG.E R168, desc[UR4][R168.64] ;  /* 0x00000004a8a87981 */ /* 0x0000a2000c1e1900 */
[----:B------:R-:W-:Y:S01]  /*13c0*/  ISETP.NE.AND P4, PT, R236, RZ, PT ;  /* 0x000000ffec00720c */ /* 0x000fe20003f85270 */
[----:B------:R-:W-:Y:S01]  /*13d0*/  BSSY B1, `(.L_x_4819) ;  /* 0x0000063000017945 */ /* 0x000fe20003800000 */
[----:B------:R-:W-:Y:S01]  /*13e0*/  CS2R R218, SRZ ;  /* 0x0000000000da7805 */ /* 0x000fe2000001ff00 */
[----:B------:R-:W-:Y:S01]  /*13f0*/  IMAD.MOV.U32 R221, RZ, RZ, R7 ;  /* 0x000000ffffdd7224 */ /* 0x000fe200078e0007 */
        /* <DEDUP_REMOVED lines=11> */
[----:B------:R-:W-:Y:S01]  /*14b0*/  ISETP.NE.U32.AND P4, PT, RZ, UR12, PT ;  /* 0x0000000cff007c0c */ /* 0x000fe2000bf85070 */
[----:B------:R-:W4:Y:S04]  /*14c0*/  LDL R228, [R1+0xb4] ;  /* 0x0000b40001e47983 */ /* 0x000f280000100800 */
[----:B------:R-:W4:Y:S04]  /*14d0*/  LDL R206, [R1+0xb0] ;  /* 0x0000b00001ce7983 */ /* 0x000f280000100800 */
[----:B------:R-:W4:Y:S04]  /*14e0*/  LDL R225, [R1+0xac] ;  /* 0x0000ac0001e17983 */ /* 0x000f280000100800 */
[----:B------:R-:W4:Y:S01]  /*14f0*/  LDL R224, [R1+0xa4] ;  /* 0x0000a40001e07983 */ /* 0x000f220000100800 */
[----:B0-----:R-:W-:-:S05]  /*1500*/  IMAD.WIDE.U32 R176, R7, 0x20, R176 ;  /* 0x0000002007b07825 */ /* 0x001fca00078e00b0 */
[----:B------:R-:W2:Y:S01]  /*1510*/  LDG.E.128 R168, desc[UR4][R176.64] ;  /* 0x00000004b0a87981 */ /* 0x000ea2000c1e1d00 */
[----:B-1----:R-:W-:-:S06]  /*1520*/  IMAD.WIDE.U32 R172, R217, 0x10, R172 ;  /* 0x00000010d9ac7825 */ /* 0x002fcc00078e00ac */
[----:B------:R-:W3:Y:S01]  /*1530*/  LDG.E.128 R172, desc[UR4][R172.64] ;  /* 0x00000004acac7981 */ /* 0x000ee2000c1e1d00 */
[----:B------:R-:W-:-:S03]  /*1540*/  ISETP.NE.AND.EX P4, PT, RZ, UR13, PT, P4 ;  /* 0x0000000dff007c0c */ /* 0x000fc6000bf85340 */
[----:B------:R-:W4:Y:S10]  /*1550*/  LDG.E.128 R176, desc[UR4][R176.64+0x10] ;  /* 0x00001004b0b07981 */ /* 0x000f34000c1e1d00 */
[----:B------:R0:W5:Y:S04]  /*1560*/  @P4 LDG.E.128 R132, desc[UR4][R202.64] ;  /* 0x00000004ca844981 */ /* 0x000168000c1e1d00 */
[----:B------:R0:W5:Y:S04]  /*1570*/  @P4 LDG.E.128 R136, desc[UR4][R202.64+0x10] ;  /* 0x00001004ca884981 */ /* 0x000168000c1e1d00 */
[----:B------:R-:W4:Y:S04]  /*1580*/  LDL R203, [R1+0xa8] ;  /* 0x0000a80001cb7983 */ /* 0x000f280000100800 */
[----:B------:R-:W4:Y:S01]  /*1590*/  LDL R202, [R1+0xa0] ;  /* 0x0000a00001ca7983 */ /* 0x000f220000100800 */
[----:B------:R-:W-:Y:S01]  /*15a0*/  IADD3 R217, R217, 0x80, RZ ;  /* 0x00000080d9d97810 */ /* 0x000fe20007ffe0ff */
[----:B------:R-:W-:-:S02]  /*15b0*/  VIADD R221, R7, 0x80 ;  /* 0x0000008007dd7836 */ /* 0x000fc40000000000 */
[C---:B--2---:R-:W-:Y:S01]  /*15c0*/  FADD.FTZ R231, -R211.reuse, R170 ;  /* 0x000000aad3e77221 */ /* 0x044fe20000010100 */
[C---:B------:R-:W-:Y:S01]  /*15d0*/  FADD.FTZ R0, -R211.reuse, R168 ;  /* 0x000000a8d3007221 */ /* 0x040fe20000010100 */
[C---:B------:R-:W-:Y:S01]  /*15e0*/  FADD.FTZ R233, -R211.reuse, R169 ;  /* 0x000000a9d3e97221 */ /* 0x040fe20000010100 */
[C---:B---3--:R-:W-:Y:S02]  /*15f0*/  PRMT R170, R172.reuse, 0x7632, R170 ;  /* 0x00007632acaa7816 */ /* 0x048fe400000000aa */
[----:B------:R-:W-:Y:S01]  /*1600*/  SHF.L.U32 R172, R172, 0x10, RZ ;  /* 0x00000010acac7819 */ /* 0x000fe200000006ff */
[----:B-----5:R-:W-:Y:S01]  /*1610*/  FMUL.FTZ R0, R2, R0 ;  /* 0x0000000002007220 */ /* 0x020fe20000410000 */
[----:B------:R-:W-:Y:S01]  /*1620*/  SHF.L.U32 R170, R170, 0x10, RZ ;  /* 0x00000010aaaa7819 */ /* 0x000fe200000006ff */
[----:B------:R-:W-:Y:S01]  /*1630*/  FMUL.FTZ R233, R2, R233 ;  /* 0x000000e902e97220 */ /* 0x000fe20000410000 */
[--C-:B------:R-:W-:Y:S01]  /*1640*/  FADD.FTZ R229, -R211, R171.reuse ;  /* 0x000000abd3e57221 */ /* 0x100fe20000010100 */
[-C--:B------:R-:W-:Y:S01]  /*1650*/  FMUL.FTZ R209, R232, R172.reuse ;  /* 0x000000ace8d17220 */ /* 0x080fe20000410000 */
[----:B------:R-:W-:Y:S01]  /*1660*/  PRMT R171, R173, 0x7632, R171 ;  /* 0x00007632adab7816 */ /* 0x000fe200000000ab */
[----:B------:R-:W-:Y:S01]  /*1670*/  FADD.FTZ R60, R60, R172 ;  /* 0x000000ac3c3c7221 */ /* 0x000fe20000010000 */
[----:B------:R-:W-:Y:S01]  /*1680*/  FFMA.FTZ R32, R0, R172, R32 ;  /* 0x000000ac00207223 */ /* 0x000fe20000010020 */
[-C--:B------:R-:W-:Y:S01]  /*1690*/  FFMA.FTZ R33, R233, R170.reuse, R33 ;  /* 0x000000aae9217223 */ /* 0x080fe20000010021 */
[----:B------:R-:W-:Y:S01]  /*16a0*/  FADD.FTZ R61, R61, R170 ;  /* 0x000000aa3d3d7221 */ /* 0x000fe20000010000 */
[----:B------:R-:W-:Y:S01]  /*16b0*/  FMUL.FTZ R232, R207, R170 ;  /* 0x000000aacfe87220 */ /* 0x000fe20000410000 */
[----:B------:R-:W-:-:S02]  /*16c0*/  IMAD.U32 R173, R173, 0x10000, RZ ;  /* 0x00010000adad7824 */ /* 0x000fc400078e00ff */
[----:B------:R-:W-:Y:S01]  /*16d0*/  FADD.FTZ R172, RZ, R209 ;  /* 0x000000d1ffac7221 */ /* 0x000fe20000010000 */
[----:B------:R-:W-:Y:S01]  /*16e0*/  FFMA.FTZ R170, R0, R209, RZ ;  /* 0x000000d100aa7223 */ /* 0x000fe200000100ff */
[C---:B------:R-:W-:Y:S01]  /*16f0*/  FMUL.FTZ R229, R2.reuse, R229 ;  /* 0x000000e502e57220 */ /* 0x040fe20000410000 */
[----:B------:R-:W-:Y:S02]  /*1700*/  IMAD.U32 R171, R171, 0x10000, RZ ;  /* 0x00010000abab7824 */ /* 0x000fe400078e00ff */
[----:B------:R-:W-:Y:S01]  /*1710*/  FMUL.FTZ R231, R2, R231 ;  /* 0x000000e702e77220 */ /* 0x000fe20000410000 */
[----:B----4-:R-:W-:Y:S01]  /*1720*/  FMUL.FTZ R230, R228, R173 ;  /* 0x000000ade4e67220 */ /* 0x010fe20000410000 */
[----:B------:R-:W-:Y:S01]  /*1730*/  FADD.FTZ R172, R172, R232 ;  /* 0x000000e8acac7221 */ /* 0x000fe20000010000 */
[----:B------:R-:W-:Y:S01]  /*1740*/  FFMA.FTZ R170, R233, R232, R170 ;  /* 0x000000e8e9aa7223 */ /* 0x000fe200000100aa */
[C---:B------:R-:W-:Y:S01]  /*1750*/  PRMT R169, R174.reuse, 0x7632, R169 ;  /* 0x00007632aea97816 */ /* 0x040fe200000000a9 */
[-C--:B------:R-:W-:Y:S01]  /*1760*/  FFMA.FTZ R35, R229, R171.reuse, R35 ;  /* 0x000000abe5237223 */ /* 0x080fe20000010023 */
[----:B------:R-:W-:Y:S01]  /*1770*/  SHF.L.U32 R174, R174, 0x10, RZ ;  /* 0x00000010aeae7819 */ /* 0x000fe200000006ff */
[----:B------:R-:W-:Y:S01]  /*1780*/  FADD.FTZ R63, R63, R171 ;  /* 0x000000ab3f3f7221 */ /* 0x000fe20000010000 */
[----:B------:R-:W-:Y:S01]  /*1790*/  FMUL.FTZ R228, R206, R171 ;  /* 0x000000abcee47220 */ /* 0x000fe20000410000 */
[----:B------:R-:W-:Y:S01]  /*17a0*/  FADD.FTZ R176, -R211, R176 ;  /* 0x000000b0d3b07221 */ /* 0x000fe20000010100 */
[----:B------:R-:W-:Y:S01]  /*17b0*/  FADD.FTZ R171, R172, R230 ;  /* 0x000000e6acab7221 */ /* 0x000fe20000010000 */
[----:B------:R-:W-:Y:S01]  /*17c0*/  FFMA.FTZ R170, R231, R230, R170 ;  /* 0x000000e6e7aa7223 */ /* 0x000fe200000100aa */
[C---:B------:R-:W-:Y:S01]  /*17d0*/  PRMT R168, R175.reuse, 0x7632, R168 ;  /* 0x00007632afa87816 */ /* 0x040fe200000000a8 */
[----:B------:R-:W-:Y:S01]  /*17e0*/  IMAD.U32 R175, R175, 0x10000, RZ ;  /* 0x00010000afaf7824 */ /* 0x000fe200078e00ff */
        /* <DEDUP_REMOVED lines=8> */
[C---:B------:R-:W-:Y:S01]  /*1870*/  FMUL.FTZ R225, R2.reuse, R177 ;  /* 0x000000b102e17220 */ /* 0x040fe20000410000 */
[----:B------:R-:W-:Y:S01]  /*1880*/  FMUL.FTZ R224, R203, R169 ;  /* 0x000000a9cbe07220 */ /* 0x000fe20000410000 */
[----:B------:R-:W-:Y:S01]  /*1890*/  FADD.FTZ R171, R171, R226 ;  /* 0x000000e2abab7221 */ /* 0x000fe20000010000 */
[----:B------:R-:W-:Y:S01]  /*18a0*/  FFMA.FTZ R170, R227, R226, R170 ;  /* 0x000000e2e3aa7223 */ /* 0x000fe200000100aa */
[----:B------:R-:W-:Y:S01]  /*18b0*/  FADD.FTZ R179, -R211, R179 ;  /* 0x000000b3d3b37221 */ /* 0x000fe20000010100 */
[----:B------:R-:W-:Y:S01]  /*18c0*/  FMUL.FTZ R223, R2, R178 ;  /* 0x000000b202df7220 */ /* 0x000fe20000410000 */
        /* <DEDUP_REMOVED lines=18> */
[----:B0-----:R-:W-:-:S07]  /*19f0*/  FFMA.FTZ R218, R207, R206, R170 ;  /* 0x000000cecfda7223 */ /* 0x001fce00000100aa */
.L_x_4820:
[----:B------:R-:W-:Y:S05]  /*1a00*/  BSYNC B1 ;  /* 0x0000000000017941 */ /* 0x000fea0003800000 */
.L_x_4819:
        /* <DEDUP_REMOVED lines=17> */
[----:B------:R-:W-:-:S02]  /*1b20*/  @P4 IMAD.WIDE.U32 R196, R221, 0x20, R202 ;  /* 0x00000020ddc44825 */ /* 0x000fc400078e00ca */
[----:B------:R-:W4:Y:S04]  /*1b30*/  LDL R202, [R1+0x94] ;  /* 0x0000940001ca7983 */ /* 0x000f280000100800 */
[----:B------:R-:W5:Y:S04]  /*1b40*/  @P4 LDG.E.128 R140, desc[UR4][R196.64] ;  /* 0x00000004c48c4981 */ /* 0x000f68000c1e1d00 */
[----:B------:R0:W5:Y:S01]  /*1b50*/  @P4 LDG.E.128 R144, desc[UR4][R196.64+0x10] ;  /* 0x00001004c4904981 */ /* 0x000162000c1e1d00 */
[C---:B--2---:R-:W-:Y:S01]  /*1b60*/  FADD.FTZ R213, -R211.reuse, R170 ;  /* 0x000000aad3d57221 */ /* 0x044fe20000010100 */
[----:B------:R-:W-:Y:S01]  /*1b70*/  FADD.FTZ R220, -R211, R168 ;  /* 0x000000a8d3dc7221 */ /* 0x000fe20000010100 */
[----:B---3--:R-:W-:-:S02]  /*1b80*/  PRMT R170, R172, 0x7632, R170 ;  /* 0x00007632acaa7816 */ /* 0x008fc400000000aa */
[----:B------:R-:W-:Y:S01]  /*1b90*/  SHF.L.U32 R172, R172, 0x10, RZ ;  /* 0x00000010acac7819 */ /* 0x000fe200000006ff */
[----:B-----5:R-:W-:-:S04]  /*1ba0*/  FMUL.FTZ R220, R2, R220 ;  /* 0x000000dc02dc7220 */ /* 0x020fc80000410000 */
[-C--:B------:R-:W-:Y:S02]  /*1bb0*/  FMUL.FTZ R216, R195, R172.reuse ;  /* 0x000000acc3d87220 */ /* 0x080fe40000410000 */
[----:B------:R-:W2:Y:S01]  /*1bc0*/  LDL R195, [R1+0x88] ;  /* 0x0000880001c37983 */ /* 0x000ea20000100800 */
[----:B------:R-:W-:Y:S01]  /*1bd0*/  FADD.FTZ R68, R68, R172 ;  /* 0x000000ac44447221 */ /* 0x000fe20000010000 */
[----:B------:R-:W-:Y:S02]  /*1be0*/  FFMA.FTZ R40, R220, R172, R40 ;  /* 0x000000acdc287223 */ /* 0x000fe40000010028 */
[----:B------:R-:W3:Y:S01]  /*1bf0*/  LDL R172, [R1+0x80] ;  /* 0x0000800001ac7983 */ /* 0x000ee20000100800 */
[----:B------:R-:W-:Y:S01]  /*1c00*/  SHF.L.U32 R170, R170, 0x10, RZ ;  /* 0x00000010aaaa7819 */ /* 0x000fe200000006ff */
[C---:B------:R-:W-:Y:S01]  /*1c10*/  FADD.FTZ R215, -R211.reuse, R169 ;  /* 0x000000a9d3d77221 */ /* 0x040fe20000010100 */
[--C-:B------:R-:W-:Y:S01]  /*1c20*/  FADD.FTZ R210, -R211, R171.reuse ;  /* 0x000000abd3d27221 */ /* 0x100fe20000010100 */
[C---:B------:R-:W-:Y:S01]  /*1c30*/  PRMT R171, R173.reuse, 0x7632, R171 ;  /* 0x00007632adab7816 */ /* 0x040fe200000000ab */
[----:B------:R-:W-:-:S02]  /*1c40*/  IMAD.U32 R173, R173, 0x10000, RZ ;  /* 0x00010000adad7824 */ /* 0x000fc400078e00ff */
[----:B------:R-:W-:Y:S01]  /*1c50*/  FMUL.FTZ R215, R2, R215 ;  /* 0x000000d702d77220 */ /* 0x000fe20000410000 */
[----:B------:R-:W-:Y:S01]  /*1c60*/  FADD.FTZ R219, R219, R216 ;  /* 0x000000d8dbdb7221 */ /* 0x000fe20000010000 */
[----:B------:R-:W-:Y:S01]  /*1c70*/  FFMA.FTZ R218, R220, R216, R218 ;  /* 0x000000d8dcda7223 */ /* 0x000fe200000100da */
[----:B------:R-:W-:Y:S01]  /*1c80*/  FMUL.FTZ R214, R200, R170 ;  /* 0x000000aac8d67220 */ /* 0x000fe20000410000 */
[C---:B------:R-:W-:Y:S01]  /*1c90*/  PRMT R169, R175.reuse, 0x7632, R169 ;  /* 0x00007632afa97816 */ /* 0x040fe200000000a9 */
[----:B------:R-:W-:Y:S02]  /*1ca0*/  IMAD.U32 R175, R175, 0x10000, RZ ;  /* 0x00010000afaf7824 */ /* 0x000fe400078e00ff */
[----:B------:R-:W-:Y:S01]  /*1cb0*/  FMUL.FTZ R213, R2, R213 ;  /* 0x000000d502d57220 */ /* 0x000fe20000410000 */
[----:B------:R-:W-:Y:S02]  /*1cc0*/  IMAD.U32 R171, R171, 0x10000, RZ ;  /* 0x00010000abab7824 */ /* 0x000fe400078e00ff */
[----:B----4-:R-:W-:Y:S01]  /*1cd0*/  FMUL.FTZ R212, R202, R173 ;  /* 0x000000adcad47220 */ /* 0x010fe20000410000 */
[----:B------:R-:W-:Y:S01]  /*1ce0*/  FADD.FTZ R219, R219, R214 ;  /* 0x000000d6dbdb7221 */ /* 0x000fe20000010000 */
[----:B------:R-:W-:Y:S01]  /*1cf0*/  FFMA.FTZ R218, R215, R214, R218 ;  /* 0x000000d6d7da7223 */ /* 0x000fe200000100da */
[C---:B------:R-:W-:Y:S01]  /*1d00*/  PRMT R168, R174.reuse, 0x7632, R168 ;  /* 0x00007632aea87816 */ /* 0x040fe200000000a8 */
[----:B------:R-:W-:Y:S01]  /*1d10*/  FMUL.FTZ R200, R199, R175 ;  /* 0x000000afc7c87220 */ /* 0x000fe20000410000 */
        /* <DEDUP_REMOVED lines=16> */
[----:B------:R-:W-:Y:S01]  /*1e20*/  FADD.FTZ R179, -R211, R179 ;  /* 0x000000b3d3b37221 */ /* 0x000fe20000010100 */
[----:B------:R-:W-:-:S02]  /*1e30*/  IMAD.U32 R169, R169, 0x10000, RZ ;  /* 0x00010000a9a97824 */ /* 0x000fc400078e00ff */
[C---:B------:R-:W-:Y:S01]  /*1e40*/  FMUL.FTZ R201, R2.reuse, R178 ;  /* 0x000000b202c97220 */ /* 0x040fe20000410000 */
[----:B0-----:R-:W-:Y:S01]  /*1e50*/  FMUL.FTZ R196, R2, R179 ;  /* 0x000000b302c47220 */ /* 0x001fe20000410000 */
        /* <DEDUP_REMOVED lines=14> */
[----:B------:R-:W-:Y:S01]  /*1f40*/  IADD3 R217, R217, 0x80, RZ ;  /* 0x00000080d9d97810 */ /* 0x000fe20007ffe0ff */
[----:B------:R-:W-:-:S02]  /*1f50*/  VIADD R221, R221, 0x80 ;  /* 0x00000080dddd7836 */ /* 0x000fc40000000000 */
[----:B--2---:R-:W-:-:S04]  /*1f60*/  FMUL.FTZ R197, R195, R168 ;  /* 0x000000a8c3c57220 */ /* 0x004fc80000410000 */
[----:B------:R-:W-:Y:S01]  /*1f70*/  FADD.FTZ R219, R219, R197 ;  /* 0x000000c5dbdb7221 */ /* 0x000fe20000010000 */
[----:B------:R-:W-:Y:S01]  /*1f80*/  FFMA.FTZ R218, R198, R197, R218 ;  /* 0x000000c5c6da7223 */ /* 0x000fe200000100da */
[----:B---3--:R-:W-:Y:S02]  /*1f90*/  FMUL.FTZ R195, R172, R169 ;  /* 0x000000a9acc37220 */ /* 0x008fe40000410000 */
[----:B------:R-:W-:Y:S01]  /*1fa0*/  FADD.FTZ R219, R219, R200 ;  /* 0x000000c8dbdb7221 */ /* 0x000fe20000010000 */
[----:B------:R-:W-:-:S03]  /*1fb0*/  FFMA.FTZ R218, R201, R200, R218 ;  /* 0x000000c8c9da7223 */ /* 0x000fc600000100da */
[----:B------:R-:W-:Y:S01]  /*1fc0*/  FADD.FTZ R219, R219, R195 ;  /* 0x000000c3dbdb7221 */ /* 0x000fe20000010000 */
[----:B------:R-:W-:-:S07]  /*1fd0*/  FFMA.FTZ R218, R196, R195, R218 ;  /* 0x000000c3c4da7223 */ /* 0x000fce00000100da */
.L_x_4822:
[----:B------:R-:W-:Y:S05]  /*1fe0*/  BSYNC B1 ;  /* 0x0000000000017941 */ /* 0x000fea0003800000 */
.L_x_4821:
[----:B------:R-:W-:Y:S04]  /*1ff0*/  BSSY B1, `(.L_x_4823) ;  /* 0x000005d000017945 */ /* 0x000fe80003800000 */
[----:B------:R-:W-:Y:S05]  /*2000*/  @!P2 BRA `(.L_x_4824) ;  /* 0x00000004006ca947 */ /* 0x000fea0003800000 */
[----:B------:R-:W0:Y:S08]  /*2010*/  LDC.64 R12, c[0x0][0x2b8] ;  /* 0x0000ae00ff0c7b82 */ /* 0x000e300000000a00 */
[----:B------:R-:W1:Y:S01]  /*2020*/  LDC.64 R16, c[0x0][0x238] ;  /* 0x00008e00ff107b82 */ /* 0x000e620000000a00 */
[----:B------:R-:W-:Y:S01]  /*2030*/  ISETP.NE.U32.AND P4, PT, RZ, UR12, PT ;  /* 0x0000000cff007c0c */ /* 0x000fe2000bf85070 */
[----:B------:R-:W2:Y:S06]  /*2040*/  LDL R175, [R1+0x6c] ;  /* 0x00006c0001af7983 */ /* 0x000eac0000100800 */
[----:B------:R-:W3:Y:S01]  /*2050*/  LDC.64 R170, c[0x0][0x2c8] ;  /* 0x0000b200ffaa7b82 */ /* 0x000ee20000000a00 */
[----:B------:R-:W-:Y:S01]  /*2060*/  ISETP.NE.AND.EX P4, PT, RZ, UR13, PT, P4 ;  /* 0x0000000dff007c0c */ /* 0x000fe2000bf85340 */
[----:B------:R-:W4:Y:S04]  /*2070*/  LDL R174, [R1+0x78] ;  /* 0x0000780001ae7983 */ /* 0x000f280000100800 */
[----:B------:R-:W4:Y:S01]  /*2080*/  LDL R176, [R1+0x74] ;  /* 0x0000740001b07983 */ /* 0x000f220000100800 */
[----:B0-----:R-:W-:-:S03]  /*2090*/  IMAD.WIDE.U32 R12, R217, 0x10, R12 ;  /* 0x00000010d90c7825 */ /* 0x001fc600078e000c */
[----:B------:R-:W4:Y:S04]  /*20a0*/  LDL R172, [R1+0x70] ;  /* 0x0000700001ac7983 */ /* 0x000f280000100800 */
[----:B------:R-:W2:Y:S01]  /*20b0*/  LDG.E.128 R12, desc[UR4][R12.64] ;  /* 0x000000040c0c7981 */ /* 0x000ea2000c1e1d00 */
[----:B-1----:R-:W-:-:S03]  /*20c0*/  IMAD.WIDE.U32 R16, R221, 0x20, R16 ;  /* 0x00000020dd107825 */ /* 0x002fc600078e0010 */
[----:B------:R-:W4:Y:S04]  /*20d0*/  LDL R173, [R1+0x64] ;  /* 0x0000640001ad7983 */ /* 0x000f280000100800 */
[----:B------:R-:W4:Y:S01]  /*20e0*/  LDG.E.128 R8, desc[UR4][R16.64] ;  /* 0x0000000410087981 */ /* 0x000f22000c1e1d00 */
[----:B---3--:R-:W-:-:S03]  /*20f0*/  @P4 IMAD.WIDE.U32 R20, R221, 0x20, R170 ;  /* 0x00000020dd144825 */ /* 0x008fc600078e00aa */
[----:B------:R-:W3:Y:S04]  /*2100*/  LDL R171, [R1+0x7c] ;  /* 0x00007c0001ab7983 */ /* 0x000ee80000100800 */
[----:B------:R-:W5:Y:S04]  /*2110*/  @P4 LDG.E.128 R148, desc[UR4][R20.64] ;  /* 0x0000000414944981 */ /* 0x000f68000c1e1d00 */
[----:B------:R-:W3:Y:S04]  /*2120*/  LDG.E.128 R16, desc[UR4][R16.64+0x10] ;  /* 0x0000100410107981 */ /* 0x000ee8000c1e1d00 */
[----:B------:R0:W5:Y:S01]  /*2130*/  @P4 LDG.E.128 R152, desc[UR4][R20.64+0x10] ;  /* 0x0000100414984981 */ /* 0x000162000c1e1d00 */
[----:B--2---:R-:W-:Y:S01]  /*2140*/  SHF.L.U32 R170, R12, 0x10, RZ ;  /* 0x000000100caa7819 */ /* 0x004fe200000006ff */
[C---:B----4-:R-:W-:Y:S01]  /*2150*/  FADD.FTZ R22, -R211.reuse, R9 ;  /* 0x00000009d3167221 */ /* 0x050fe20000010100 */
[----:B------:R-:W-:-:S04]  /*2160*/  FADD.FTZ R23, -R211, R8 ;  /* 0x00000008d3177221 */ /* 0x000fc80000010100 */
[----:B-----5:R-:W-:Y:S01]  /*2170*/  FMUL.FTZ R23, R2, R23 ;  /* 0x0000001702177220 */ /* 0x020fe20000410000 */
[----:B---3--:R-:W-:Y:S01]  /*2180*/  FADD.FTZ R9, -R211, R19 ;  /* 0x00000013d3097221 */ /* 0x008fe20000010100 */
[-C--:B------:R-:W-:Y:S02]  /*2190*/  FMUL.FTZ R19, R171, R170.reuse ;  /* 0x000000aaab137220 */ /* 0x080fe40000410000 */
[----:B------:R-:W2:Y:S01]  /*21a0*/  LDL R171, [R1+0x68] ;  /* 0x0000680001ab7983 */ /* 0x000ea20000100800 */
[----:B------:R-:W-:Y:S01]  /*21b0*/  FADD.FTZ R76, R76, R170 ;  /* 0x000000aa4c4c7221 */ /* 0x000fe20000010000 */
[----:B------:R-:W-:Y:S02]  /*21c0*/  FFMA.FTZ R48, R23, R170, R48 ;  /* 0x000000aa17307223 */ /* 0x000fe40000010030 */
[----:B------:R-:W3:Y:S01]  /*21d0*/  LDL R170, [R1+0x60] ;  /* 0x0000600001aa7983 */ /* 0x000ee20000100800 */
[----:B------:R-:W-:Y:S01]  /*21e0*/  PRMT R168, R12, 0x7632, R168 ;  /* 0x000076320ca87816 */ /* 0x000fe200000000a8 */
[C---:B------:R-:W-:Y:S01]  /*21f0*/  FADD.FTZ R16, -R211.reuse, R16 ;  /* 0x00000010d3107221 */ /* 0x040fe20000010100 */
[----:B0-----:R-:W-:Y:S01]  /*2200*/  FADD.FTZ R21, -R211, R10 ;  /* 0x0000000ad3157221 */ /* 0x001fe20000010100 */
[C---:B------:R-:W-:Y:S01]  /*2210*/  PRMT R12, R13.reuse, 0x7632, R12 ;  /* 0x000076320d0c7816 */ /* 0x040fe2000000000c */
[----:B------:R-:W-:Y:S01]  /*2220*/  IMAD.U32 R169, R13, 0x10000, RZ ;  /* 0x000100000da97824 */ /* 0x000fe200078e00ff */
[C---:B------:R-:W-:Y:S01]  /*2230*/  PRMT R8, R14.reuse, 0x7632, R8 ;  /* 0x000076320e087816 */ /* 0x040fe20000000008 */
[C---:B------:R-:W-:Y:S01]  /*2240*/  IMAD.U32 R13, R15.reuse, 0x10000, RZ ;  /* 0x000100000f0d7824 */ /* 0x040fe200078e00ff */
[----:B------:R-:W-:Y:S01]  /*2250*/  PRMT R10, R15, 0x7632, R10 ;  /* 0x000076320f0a7816 */ /* 0x000fe2000000000a */
[C---:B------:R-:W-:Y:S01]  /*2260*/  FADD.FTZ R15, -R211.reuse, R18 ;  /* 0x00000012d30f7221 */ /* 0x040fe20000010100 */
[----:B------:R-:W-:Y:S01]  /*2270*/  SHF.L.U32 R14, R14, 0x10, RZ ;  /* 0x000000100e0e7819 */ /* 0x000fe200000006ff */
[----:B------:R-:W-:Y:S01]  /*2280*/  FMUL.FTZ R18, R2, R16 ;  /* 0x0000001002127220 */ /* 0x000fe20000410000 */
[----:B------:R-:W-:Y:S01]  /*2290*/  SHF.L.U32 R168, R168, 0x10, RZ ;  /* 0x00000010a8a87819 */ /* 0x000fe200000006ff */
[----:B------:R-:W-:Y:S01]  /*22a0*/  FADD.FTZ R20, -R211, R11 ;  /* 0x0000000bd3147221 */ /* 0x000fe20000010100 */
[----:B------:R-:W-:Y:S01]  /*22b0*/  FMUL.FTZ R22, R2, R22 ;  /* 0x0000001602167220 */ /* 0x000fe20000410000 */
        /* <DEDUP_REMOVED lines=8> */
[----:B------:R-:W-:-:S02]  /*2340*/  IMAD.U32 R12, R12, 0x10000, RZ ;  /* 0x000100000c0c7824 */ /* 0x000fc400078e00ff */
[----:B------:R-:W-:Y:S01]  /*2350*/  FMUL.FTZ R21, R2, R21 ;  /* 0x0000001502157220 */ /* 0x000fe20000410000 */
        /* <DEDUP_REMOVED lines=8> */
[----:B------:R-:W-:Y:S02]  /*23e0*/  SHF.L.U32 R8, R8, 0x10, RZ ;  /* 0x0000001008087819 */ /* 0x000fe400000006ff */
[----:B------:R-:W-:Y:S01]  /*23f0*/  FADD.FTZ R219, R219, R12 ;  /* 0x0000000cdbdb7221 */ /* 0x000fe20000010000 */
[----:B------:R-:W-:Y:S01]  /*2400*/  FFMA.FTZ R218, R20, R12, R218 ;  /* 0x0000000c14da7223 */ /* 0x000fe200000100da */
[----:B------:R-:W-:Y:S01]  /*2410*/  FADD.FTZ R78, R78, R169 ;  /* 0x000000a94e4e7221 */ /* 0x000fe20000010000 */
[----:B------:R-:W-:Y:S01]  /*2420*/  FFMA.FTZ R50, R21, R169, R50 ;  /* 0x000000a915327223 */ /* 0x000fe20000010032 */
[----:B------:R-:W-:-:S02]  /*2430*/  IMAD.U32 R169, R10, 0x10000, RZ ;  /* 0x000100000aa97824 */ /* 0x000fc400078e00ff */
[C---:B------:R-:W-:Y:S01]  /*2440*/  FMUL.FTZ R15, R2.reuse, R15 ;  /* 0x0000000f020f7220 */ /* 0x040fe20000410000 */
        /* <DEDUP_REMOVED lines=9> */
[----:B------:R-:W-:Y:S01]  /*24e0*/  FFMA.FTZ R49, R22, R168, R49 ;  /* 0x000000a816317223 */ /* 0x000fe20000010031 */
[----:B------:R-:W-:Y:S01]  /*24f0*/  FADD.FTZ R77, R77, R168 ;  /* 0x000000a84d4d7221 */ /* 0x000fe20000010000 */
        /* <DEDUP_REMOVED lines=12> */
.L_x_4824:
[----:B------:R-:W-:Y:S05]  /*25c0*/  BSYNC B1 ;  /* 0x0000000000017941 */ /* 0x000fea0003800000 */
.L_x_4823:
[----:B------:R-:W-:-:S13]  /*25d0*/  LOP3.LUT P4, RZ, R3, 0x2, RZ, 0xc0, !PT ;  /* 0x0000000203ff7812 */ /* 0x000fda000788c0ff */
[----:B------:R-:W-:Y:S05]  /*25e0*/  @!P4 BRA `(.L_x_4818) ;  /* 0x000000040064c947 */ /* 0x000fea0003800000 */
[----:B------:R-:W0:Y:S01]  /*25f0*/  LDC.64 R172, c[0x0][0x238] ;  /* 0x00008e00ffac7b82 */ /* 0x000e220000000a00 */
[----:B------:R-:W2:Y:S04]  /*2600*/  LDL R187, [R1+0x5c] ;  /* 0x00005c0001bb7983 */ /* 0x000ea80000100800 */
[----:B------:R-:W3:Y:S03]  /*2610*/  LDL R186, [R1+0x54] ;  /* 0x0000540001ba7983 */ /* 0x000ee60000100800 */
[----:B------:R-:W1:Y:S01]  /*2620*/  LDC.64 R176, c[0x0][0x2b8] ;  /* 0x0000ae00ffb07b82 */ /* 0x000e620000000a00 */
[----:B------:R-:W4:Y:S04]  /*2630*/  LDL R184, [R1+0x58] ;  /* 0x0000580001b87983 */ /* 0x000f280000100800 */
[----:B------:R-:W4:Y:S03]  /*2640*/  LDL R182, [R1+0x50] ;  /* 0x0000500001b67983 */ /* 0x000f260000100800 */
[----:B------:R-:W2:Y:S01]  /*2650*/  LDC.64 R202, c[0x0][0x2c8] ;  /* 0x0000b200ffca7b82 */ /* 0x000ea20000000a00 */
[----:B------:R-:W4:Y:S04]  /*2660*/  LDL R185, [R1+0x4c] ;  /* 0x00004c0001b97983 */ /* 0x000f280000100800 */
[----:B------:R-:W4:Y:S01]  /*2670*/  LDL R183, [R1+0x44] ;  /* 0x0000440001b77983 */ /* 0x000f220000100800 */
[----:B0-----:R-:W-:-:S05]  /*2680*/  IMAD.WIDE.U32 R172, R221, 0x20, R172 ;  /* 0x00000020ddac7825 */ /* 0x001fca00078e00ac */
[----:B------:R-:W2:Y:S01]  /*2690*/  LDG.E.128 R168, desc[UR4][R172.64] ;  /* 0x00000004aca87981 */ /* 0x000ea2000c1e1d00 */
[----:B-1----:R-:W-:-:S06]  /*26a0*/  IMAD.WIDE.U32 R176, R217, 0x10, R176 ;  /* 0x00000010d9b07825 */ /* 0x002fcc00078e00b0 */
[----:B------:R-:W3:Y:S04]  /*26b0*/  LDG.E.128 R176, desc[UR4][R176.64] ;  /* 0x00000004b0b07981 */ /* 0x000ee8000c1e1d00 */
[----:B------:R-:W4:Y:S01]  /*26c0*/  LDG.E.128 R172, desc[UR4][R172.64+0x10] ;  /* 0x00001004acac7981 */ /* 0x000f22000c1e1d00 */
[----:B------:R-:W-:-:S04]  /*26d0*/  ISETP.NE.U32.AND P4, PT, RZ, UR12, PT ;  /* 0x0000000cff007c0c */ /* 0x000fc8000bf85070 */
[----:B------:R-:W-:Y:S01]  /*26e0*/  ISETP.NE.AND.EX P4, PT, RZ, UR13, PT, P4 ;  /* 0x0000000dff007c0c */ /* 0x000fe2000bf85340 */
[C---:B--2---:R-:W-:Y:S01]  /*26f0*/  FADD.FTZ R169, -R211.reuse, R169 ;  /* 0x000000a9d3a97221 */ /* 0x044fe20000010100 */
[----:B------:R-:W-:-:S03]  /*2700*/  FADD.FTZ R168, -R211, R168 ;  /* 0x000000a8d3a87221 */ /* 0x000fc60000010100 */
[C---:B-----5:R-:W-:Y:S02]  /*2710*/  FMUL.FTZ R194, R2.reuse, R169 ;  /* 0x000000a902c27220 */ /* 0x060fe40000410000 */
[----:B------:R-:W2:Y:S01]  /*2720*/  LDL R169, [R1+0x48] ;  /* 0x0000480001a97983 */ /* 0x000ea20000100800 */
[----:B------:R-:W-:-:S03]  /*2730*/  FMUL.FTZ R222, R2, R168 ;  /* 0x000000a802de7220 */ /* 0x000fc60000410000 */
[----:B------:R-:W2:Y:S02]  /*2740*/  LDL R168, [R1+0x40] ;  /* 0x0000400001a87983 */ /* 0x000ea40000100800 */
[----:B------:R-:W-:-:S04]  /*2750*/  @P4 IMAD.WIDE.U32 R180, R221, 0x20, R202 ;  /* 0x00000020ddb44825 */ /* 0x000fc800078e00ca */
[----:B------:R-:W-:Y:S01]  /*2760*/  FADD.FTZ R170, -R211, R170 ;  /* 0x000000aad3aa7221 */ /* 0x000fe20000010100 */
[----:B---3--:R-:W-:Y:S01]  /*2770*/  SHF.L.U32 R191, R176, 0x10, RZ ;  /* 0x00000010b0bf7819 */ /* 0x008fe200000006ff */
[----:B------:R-:W5:Y:S04]  /*2780*/  @P4 LDG.E.128 R28, desc[UR4][R180.64] ;  /* 0x00000004b41c4981 */ /* 0x000f68000c1e1d00 */
[----:B------:R0:W5:Y:S01]  /*2790*/  @P4 LDG.E.128 R24, desc[UR4][R180.64+0x10] ;  /* 0x00001004b4184981 */ /* 0x000162000c1e1d00 */
[----:B------:R-:W-:Y:S02]  /*27a0*/  IMAD.U32 R189, R177, 0x10000, RZ ;  /* 0x00010000b1bd7824 */ /* 0x000fe400078e00ff */
[----:B------:R-:W-:Y:S01]  /*27b0*/  FMUL.FTZ R193, R2, R170 ;  /* 0x000000aa02c17220 */ /* 0x000fe20000410000 */
[----:B------:R-:W-:Y:S01]  /*27c0*/  FADD.FTZ R84, R84, R191 ;  /* 0x000000bf54547221 */ /* 0x000fe20000010000 */
[-C--:B------:R-:W-:Y:S01]  /*27d0*/  FFMA.FTZ R88, R222, R191.reuse, R88 ;  /* 0x000000bfde587223 */ /* 0x080fe20000010058 */
[----:B------:R-:W-:Y:S01]  /*27e0*/  FMUL.FTZ R191, R187, R191 ;  /* 0x000000bfbbbf7220 */ /* 0x000fe20000410000 */
[----:B0-----:R-:W-:Y:S01]  /*27f0*/  PRMT R180, R176, 0x7632, R180 ;  /* 0x00007632b0b47816 */ /* 0x001fe200000000b4 */
[----:B------:R-:W-:-:S03]  /*2800*/  FADD.FTZ R86, R86, R189 ;  /* 0x000000bd56567221 */ /* 0x000fc60000010000 */
[----:B------:R-:W-:Y:S01]  /*2810*/  SHF.L.U32 R180, R180, 0x10, RZ ;  /* 0x00000010b4b47819 */ /* 0x000fe200000006ff */
[-C--:B------:R-:W-:Y:S01]  /*2820*/  FFMA.FTZ R90, R193, R189.reuse, R90 ;  /* 0x000000bdc15a7223 */ /* 0x080fe2000001005a */
[----:B------:R-:W-:Y:S01]  /*2830*/  PRMT R181, R177, 0x7632, R181 ;  /* 0x00007632b1b57816 */ /* 0x000fe200000000b5 */
[----:B------:R-:W-:Y:S01]  /*2840*/  FMUL.FTZ R189, R186, R189 ;  /* 0x000000bdbabd7220 */ /* 0x000fe20000410000 */
[----:B------:R-:W-:Y:S01]  /*2850*/  FADD.FTZ R219, R219, R191 ;  /* 0x000000bfdbdb7221 */ /* 0x000fe20000010000 */
[----:B------:R-:W-:Y:S01]  /*2860*/  FFMA.FTZ R218, R222, R191, R218 ;  /* 0x000000bfdeda7223 */ /* 0x000fe200000100da */
[----:B----4-:R-:W-:Y:S01]  /*2870*/  FMUL.FTZ R186, R184, R180 ;  /* 0x000000b4b8ba7220 */ /* 0x010fe20000410000 */
[----:B------:R-:W-:Y:S01]  /*2880*/  FADD.FTZ R171, -R211, R171 ;  /* 0x000000abd3ab7221 */ /* 0x000fe20000010100 */
[----:B------:R-:W-:Y:S02]  /*2890*/  IMAD.U32 R181, R181, 0x10000, RZ ;  /* 0x00010000b5b57824 */ /* 0x000fe400078e00ff */
[----:B------:R-:W-:Y:S01]  /*28a0*/  FADD.FTZ R219, R219, R186 ;  /* 0x000000badbdb7221 */ /* 0x000fe20000010000 */
[----:B------:R-:W-:Y:S01]  /*28b0*/  FFMA.FTZ R218, R194, R186, R218 ;  /* 0x000000bac2da7223 */ /* 0x000fe200000100da */
[C---:B------:R-:W-:Y:S01]  /*28c0*/  PRMT R176, R178.reuse, 0x7632, R176 ;  /* 0x00007632b2b07816 */ /* 0x040fe200000000b0 */
[----:B------:R-:W-:Y:S01]  /*28d0*/  FADD.FTZ R172, -R211, R172 ;  /* 0x000000acd3ac7221 */ /* 0x000fe20000010100 */
[----:B------:R-:W-:Y:S01]  /*28e0*/  SHF.L.U32 R178, R178, 0x10, RZ ;  /* 0x00000010b2b27819 */ /* 0x000fe200000006ff */
[----:B------:R-:W-:Y:S01]  /*28f0*/  FMUL.FTZ R192, R2, R171 ;  /* 0x000000ab02c07220 */ /* 0x000fe20000410000 */
[----:B------:R-:W-:Y:S01]  /*2900*/  FMUL.FTZ R184, R182, R181 ;  /* 0x000000b5b6b87220 */ /* 0x000fe20000410000 */
        /* <DEDUP_REMOVED lines=15> */
[----:B------:R-:W-:Y:S01]  /*2a00*/  FADD.FTZ R175, -R211, R175 ;  /* 0x000000afd3af7221 */ /* 0x000fe20000010100 */
[----:B------:R-:W-:-:S02]  /*2a10*/  IMAD.U32 R177, R177, 0x10000, RZ ;  /* 0x00010000b1b17824 */ /* 0x000fc400078e00ff */
[----:B------:R-:W-:Y:S01]  /*2a20*/  FMUL.FTZ R187, R2, R174 ;  /* 0x000000ae02bb7220 */ /* 0x000fe20000410000 */
[----:B------:R-:W-:Y:S01]  /*2a30*/  FFMA.FTZ R89, R194, R180, R89 ;  /* 0x000000b4c2597223 */ /* 0x000fe20000010059 */
[----:B------:R-:W-:Y:S01]  /*2a40*/  FADD.FTZ R85, R85, R180 ;  /* 0x000000b455557221 */ /* 0x000fe20000010000 */
[----:B------:R-:W-:Y:S01]  /*2a50*/  FFMA.FTZ R91, R192, R181, R91 ;  /* 0x000000b5c05b7223 */ /* 0x000fe2000001005b */
[----:B------:R-:W-:Y:S01]  /*2a60*/  FADD.FTZ R87, R87, R181 ;  /* 0x000000b557577221 */ /* 0x000fe20000010000 */
        /* <DEDUP_REMOVED lines=16> */
[----:B------:R-:W-:-:S07]  /*2b70*/  FFMA.FTZ R218, R181, R180, R218 ;  /* 0x000000b4b5da7223 */ /* 0x000fce00000100da */
.L_x_4818:
[----:B------:R-:W-:Y:S05]  /*2b80*/  BSYNC B0 ;  /* 0x0000000000007941 */ /* 0x000fea0003800000 */
.L_x_4807:
[----:B------:R-:W1:Y:S01]  /*2b90*/  S2R R168, SR_TID.X ;  /* 0x0000000000a87919 */ /* 0x000e620000002100 */
[----:B------:R-:W-:Y:S01]  /*2ba0*/  LOP3.LUT P4, RZ, R235, 0xff, RZ, 0xc0, !PT ;  /* 0x000000ffebff7812 */ /* 0x000fe2000788c0ff */
[----:B------:R-:W-:Y:S01]  /*2bb0*/  UMOV UR6, 0xffffffff ;  /* 0xffffffff00067882 */ /* 0x000fe20000000000 */
[----:B------:R-:W-:-:S11]  /*2bc0*/  LOP3.LUT R3, R3, 0xfffffffb, RZ, 0xc0, !PT ;  /* 0xfffffffb03037812 */ /* 0x000fd600078ec0ff */
[----:B------:R-:W-:Y:S02]  /*2bd0*/  @P4 LOP3.LUT R3, R3, 0x4, RZ, 0xfc, !PT ;  /* 0x0000000403034812 */ /* 0x000fe400078efcff */
[----:B-1----:R-:W-:-:S04]  /*2be0*/  SHF.R.U32.HI R177, RZ, 0x5, R168 ;  /* 0x00000005ffb17819 */ /* 0x002fc800000116a8 */
[----:B------:R-:W-:-:S04]  /*2bf0*/  LOP3.LUT R170, R177, 0x7fffffc, RZ, 0xc0, !PT ;  /* 0x07fffffcb1aa7812 */ /* 0x000fc800078ec0ff */
[----:B------:R-:W-:Y:S02]  /*2c00*/  @!P4 IADD3 R170, R170, 0x4, RZ ;  /* 0x00000004aaaac810 */ /* 0x000fe40007ffe0ff */
[----:B------:R-:W-:Y:S01]  /*2c10*/  LOP3.LUT P4, RZ, R168, 0x1f, RZ, 0xc0, !PT ;  /* 0x0000001fa8ff7812 */ /* 0x000fe2000788c0ff */
[----:B------:R-:W-:-:S12]  /*2c20*/  BRA.DIV UR6, `(.L_x_4825) ;  /* 0x0000003e06287947 */ /* 0x000fd8000b800000 */
[----:B------:R-:W1:Y:S02]  /*2c30*/  SHFL.DOWN PT, R175, R219, 0x10, 0x1f ;  /* 0x0a001f00dbaf7f89 */ /* 0x000e6400000e0000 */
[----:B-1----:R-:W-:Y:S02]  /*2c40*/  FADD.FTZ R219, R175, R219 ;  /* 0x000000dbafdb7221 */ /* 0x002fe40000010000 */
[----:B------:R-:W1:Y:S02]  /*2c50*/  SHFL.DOWN PT, R175, R218, 0x10, 0x1f ;  /* 0x0a001f00daaf7f89 */ /* 0x000e6400000e0000 */
[----:B-1----:R-:W-:Y:S02]  /*2c60*/  FADD.FTZ R218, R175, R218 ;  /* 0x000000daafda7221 */ /* 0x002fe40000010000 */
[----:B------:R-:W1:Y:S02]  /*2c70*/  SHFL.DOWN PT, R175, R219, 0x8, 0x1f ;  /* 0x09001f00dbaf7f89 */ /* 0x000e6400000e0000 */
[----:B-1----:R-:W-:-:S02]  /*2c80*/  FADD.FTZ R219, R219, R175 ;  /* 0x000000afdbdb7221 */ /* 0x002fc40000010000 */
        /* <DEDUP_REMOVED lines=9> */
[----:B------:R2:W3:Y:S01]  /*2d20*/  SHFL.DOWN PT, R176, R174, 0x1, 0x1f ;  /* 0x08201f00aeb07f89 */ /* 0x0004e200000e0000 */
[----:B-1----:R-:W-:-:S05]  /*2d30*/  FADD.FTZ R173, R173, R175 ;  /* 0x000000afadad7221 */ /* 0x002fca0000010000 */
[----:B---3--:R2:W1:Y:S02]  /*2d40*/  SHFL.DOWN PT, R169, R173, 0x1, 0x1f ;  /* 0x08201f00ada97f89 */ /* 0x00846400000e0000 */
.L_x_4923:
[----:B------:R-:W3:Y:S01]  /*2d50*/  S2R R172, SR_CgaCtaId ;  /* 0x0000000000ac7919 */ /* 0x000ee20000008800 */
[----:B------:R-:W-:Y:S01]  /*2d60*/  @!P4 LOP3.LUT R171, R177, 0x3, RZ, 0xc0, !PT ;  /* 0x00000003b1abc812 */ /* 0x000fe200078ec0ff */
[----:B-1----:R-:W-:Y:S01]  /*2d70*/  FADD.FTZ R169, R173, R169 ;  /* 0x000000a9ada97221 */ /* 0x002fe20000010000 */
[----:B--2---:R-:W-:Y:S01]  /*2d80*/  MOV R173, 0x400 ;  /* 0x0000040000ad7802 */ /* 0x004fe20000000f00 */
[----:B------:R-:W-:Y:S01]  /*2d90*/  FADD.FTZ R168, R174, R176 ;  /* 0x000000b0aea87221 */ /* 0x000fe20000010000 */
[----:B------:R-:W-:Y:S05]  /*2da0*/  WARPSYNC.ALL ;  /* 0x0000000000007948 */ /* 0x000fea0003800000 */
[----:B------:R-:W-:Y:S01]  /*2db0*/  @!P4 IMAD.IADD R171, R170, 0x1, R171 ;  /* 0x00000001aaabc824 */ /* 0x000fe200078e02ab */
[----:B------:R-:W-:Y:S01]  /*2dc0*/  BSSY B0, `(.L_x_4826) ;  /* 0x00000f0000007945 */ /* 0x000fe20003800000 */
[----:B---3--:R-:W-:-:S04]  /*2dd0*/  LEA R173, R172, R173, 0x18 ;  /* 0x000000adacad7211 */ /* 0x008fc800078ec0ff */
[----:B------:R-:W-:Y:S01]  /*2de0*/  @!P4 LEA R171, R171, R173, 0x3 ;  /* 0x000000adababc211 */ /* 0x000fe200078e18ff */
[----:B------:R-:W-:-:S04]  /*2df0*/  IMAD R173, R170, 0x8, R173 ;  /* 0x00000008aaad7824 */ /* 0x000fc800078e02ad */
[----:B------:R-:W-:Y:S01]  /*2e00*/  @!P4 STS.64 [R171+0x4000], R168 ;  /* 0x004000a8ab00c388 */ /* 0x000fe20000000a00 */
[----:B------:R-:W-:Y:S01]  /*2e10*/  BAR.SYNC.DEFER_BLOCKING 0x0 ;  /* 0x0000000000007b1d */ /* 0x000fe20000010000 */
[----:B-----5:R-:W-:-:S13]  /*2e20*/  ISETP.GE.AND P4, PT, R234, 0x1, PT ;  /* 0x00000001ea00780c */ /* 0x020fda0003f86270 */
[----:B------:R-:W-:-:S05]  /*2e30*/  @P4 IADD3 R234, R234, -0x1, RZ ;  /* 0xffffffffeaea4810 */ /* 0x000fca0007ffe0ff */
[----:B------:R-:W-:Y:S01]  /*2e40*/  @P4 IMAD R234, R234, R6, RZ ;  /* 0x00000006eaea4224 */ /* 0x000fe200078e02ff */
[----:B------:R-:W1:Y:S02]  /*2e50*/  LDS.128 R168, [R173+0x4000] ;  /* 0x00400000ada87984 */ /* 0x000e640000000c00 */
[----:B-1----:R-:W-:Y:S01]  /*2e60*/  FADD.FTZ R168, RZ, R168 ;  /* 0x000000a8ffa87221 */ /* 0x002fe20000010000 */
[----:B------:R-:W-:-:S03]  /*2e70*/  FADD.FTZ R169, RZ, R169 ;  /* 0x000000a9ffa97221 */ /* 0x000fc60000010000 */
[----:B------:R-:W-:Y:S01]  /*2e80*/  FADD.FTZ R172, R170, R168 ;  /* 0x000000a8aaac7221 */ /* 0x000fe20000010000 */
[----:B------:R-:W-:Y:S02]  /*2e90*/  FADD.FTZ R174, R171, R169 ;  /* 0x000000a9abae7221 */ /* 0x000fe40000010000 */
[----:B------:R-:W1:Y:S02]  /*2ea0*/  LDS.128 R168, [R173+0x4010] ;  /* 0x00401000ada87984 */ /* 0x000e640000000c00 */
[----:B-1----:R-:W-:Y:S01]  /*2eb0*/  FADD.FTZ R168, R172, R168 ;  /* 0x000000a8aca87221 */ /* 0x002fe20000010000 */
[----:B------:R-:W-:Y:S01]  /*2ec0*/  FADD.FTZ R169, R174, R169 ;  /* 0x000000a9aea97221 */ /* 0x000fe20000010000 */
[----:B------:R-:W-:Y:S02]  /*2ed0*/  IMAD.MOV.U32 R172, RZ, RZ, RZ ;  /* 0x000000ffffac7224 */ /* 0x000fe400078e00ff */
[----:B------:R-:W-:Y:S01]  /*2ee0*/  FADD.FTZ R168, R170, R168 ;  /* 0x000000a8aaa87221 */ /* 0x000fe20000010000 */
[----:B------:R-:W-:Y:S01]  /*2ef0*/  @P4 SHF.R.S32.HI R170, RZ, 0x1f, R234 ;  /* 0x0000001fffaa4819 */ /* 0x000fe200000114ea */
[----:B------:R-:W-:-:S02]  /*2f00*/  FADD.FTZ R169, R171, R169 ;  /* 0x000000a9aba97221 */ /* 0x000fc40000010000 */
[----:B------:R-:W-:Y:S01]  /*2f10*/  FMUL.FTZ R173, R168, UR8 ;  /* 0x00000008a8ad7c20 */ /* 0x000fe20008410000 */
[----:B------:R-:W-:Y:S01]  /*2f20*/  @P4 LEA.HI R170, R170, R234, RZ, 0x3 ;  /* 0x000000eaaaaa4211 */ /* 0x000fe200078f18ff */
[----:B------:R-:W-:-:S03]  /*2f30*/  FMUL.FTZ R174, R169, UR8 ;  /* 0x00000008a9ae7c20 */ /* 0x000fc60008410000 */
[----:B------:R-:W-:Y:S01]  /*2f40*/  @P4 LEA.HI.SX32 R172, R170, R5, 0x1d ;  /* 0x00000005aaac4211 */ /* 0x000fe200078feaff */
[----:B------:R-:W-:Y:S06]  /*2f50*/  @!P0 BRA `(.L_x_4827) ;  /* 0x0000000c00588947 */ /* 0x000fec0003800000 */
[----:B------:R-:W-:Y:S04]  /*2f60*/  BSSY B1, `(.L_x_4828) ;  /* 0x0000005000017945 */ /* 0x000fe80003800000 */
[----:B------:R-:W-:Y:S05]  /*2f70*/  @!P4 BRA `(.L_x_4829) ;  /* 0x00000000000cc947 */ /* 0x000fea0003800000 */
[----:B------:R-:W1:Y:S02]  /*2f80*/  LDC.64 R156, c[0x0][0x220] ;  /* 0x00008800ff9c7b82 */ /* 0x000e640000000a00 */
[----:B-1----:R-:W-:-:S06]  /*2f90*/  IMAD.WIDE.U32 R156, R172, 0x10, R156 ;  /* 0x00000010ac9c7825 */ /* 0x002fcc00078e009c */
[----:B------:R-:W5:Y:S02]  /*2fa0*/  LDG.E.128 R156, desc[UR4][R156.64] ;  /* 0x000000049c9c7981 */ /* 0x000f64000c1e1d00 */
.L_x_4829:
[----:B------:R-:W-:Y:S05]  /*2fb0*/  BSYNC B1 ;  /* 0x0000000000017941 */ /* 0x000fea0003800000 */
.L_x_4828:
[----:B------:R-:W1:Y:S01]  /*2fc0*/  @!P3 LDC.64 R168, c[0x0][0x2c8] ;  /* 0x0000b200ffa8bb82 */ /* 0x000e620000000a00 */
[----:B------:R-:W-:Y:S01]  /*2fd0*/  BSSY B1, `(.L_x_4830) ;  /* 0x000000f000017945 */ /* 0x000fe20003800000 */
[----:B-1----:R-:W-:-:S04]  /*2fe0*/  @!P3 ISETP.NE.U32.AND P5, PT, R168, RZ, PT ;  /* 0x000000ffa800b20c */ /* 0x002fc80003fa5070 */
[----:B------:R-:W-:-:S04]  /*2ff0*/  @!P3 ISETP.NE.AND.EX P5, PT, R169, RZ, PT, P5 ;  /* 0x000000ffa900b20c */ /* 0x000fc80003fa5350 */
[----:B------:R-:W-:Y:S01]  /*3000*/  @!P3 FSEL R175, R132, RZ, P5 ;  /* 0x000000ff84afb208 */ /* 0x000fe20002800000 */
[----:B------:R-:W-:Y:S08]  /*3010*/  @!P3 BRA `(.L_x_4831) ;  /* 0x000000000028b947 */ /* 0x000ff00003800000 */
[----:B------:R-:W-:Y:S01]  /*3020*/  ISETP.NE.AND P5, PT, R236, RZ, PT ;  /* 0x000000ffec00720c */ /* 0x000fe20003fa5270 */
[----:B------:R-:W-:Y:S01]  /*3030*/  IMAD.U32 R169, RZ, RZ, UR13 ;  /* 0x0000000dffa97e24 */ /* 0x000fe2000f8e00ff */
[----:B------:R-:W-:Y:S02]  /*3040*/  MOV R168, UR12 ;  /* 0x0000000c00a87c02 */ /* 0x000fe40008000f00 */
[----:B------:R-:W-:Y:S02]  /*3050*/  FSEL R170, R173, RZ, !P5 ;  /* 0x000000ffadaa7208 */ /* 0x000fe40006800000 */
[----:B------:R-:W-:-:S03]  /*3060*/  ISETP.NE.U32.AND P5, PT, R168, RZ, PT ;  /* 0x000000ffa800720c */ /* 0x000fc60003fa5070 */
[----:B------:R-:W-:Y:S01]  /*3070*/  FFMA.FTZ R170, R0, R174, R170 ;  /* 0x000000ae00aa7223 */ /* 0x000fe200000100aa */
[----:B------:R-:W-:-:S03]  /*3080*/  ISETP.NE.AND.EX P5, PT, R169, RZ, PT, P5 ;  /* 0x000000ffa900720c */ /* 0x000fc60003fa5350 */
[----:B------:R-:W-:-:S04]  /*3090*/  FADD.FTZ R170, R209, -R170 ;  /* 0x800000aad1aa7221 */ /* 0x000fc80000010000 */
[----:B------:R-:W-:-:S06]  /*30a0*/  FMUL.FTZ R175, R2, R170 ;  /* 0x000000aa02af7220 */ /* 0x000fcc0000410000 */
[----:B------:R-:W-:-:S07]  /*30b0*/  @P5 FADD.FTZ R175, R132, R175 ;  /* 0x000000af84af5221 */ /* 0x000fce0000010000 */
.L_x_4831:
[----:B------:R-:W-:Y:S05]  /*30c0*/  BSYNC B1 ;  /* 0x0000000000017941 */ /* 0x000fea0003800000 */
.L_x_4830:
[----:B------:R-:W2:Y:S01]  /*30d0*/  LDL R177, [R1+0x3c] ;  /* 0x00003c0001b17983 */ /* 0x000ea20000100800 */
[----:B------:R-:W1:Y:S01]  /*30e0*/  LDC.64 R170, c[0x0][0x308] ;  /* 0x0000c200ffaa7b82 */ /* 0x000e620000000a00 */
[----:B------:R-:W-:Y:S01]  /*30f0*/  @!P3 ISETP.NE.U32.AND P6, PT, R168, RZ, PT ;  /* 0x000000ffa800b20c */ /* 0x000fe20003fc5070 */
[----:B------:R-:W-:Y:S03]  /*3100*/  BSSY B1, `(.L_x_4832) ;  /* 0x0000016000017945 */ /* 0x000fe60003800000 */
[----:B------:R-:W-:-:S03]  /*3110*/  @!P3 ISETP.NE.AND.EX P6, PT, R169, RZ, PT, P6 ;  /* 0x000000ffa900b20c */ /* 0x000fc60003fc5360 */
[----:B------:R-:W3:Y:S01]  /*3120*/  @P4 LDC R176, c[0x0][0x29c] ;  /* 0x0000a700ffb04b82 */ /* 0x000ee20000000800 */
[----:B-1----:R-:W-:-:S04]  /*3130*/  ISETP.NE.U32.AND P5, PT, R170, RZ, PT ;  /* 0x000000ffaa00720c */ /* 0x002fc80003fa5070 */
[----:B------:R-:W-:-:S04]  /*3140*/  ISETP.NE.AND.EX P5, PT, R171, RZ, PT, P5 ;  /* 0x000000ffab00720c */ /* 0x000fc80003fa5350 */
[C---:B------:R-:W-:Y:S01]  /*3150*/  SEL R160, R175.reuse, R160, P5 ;  /* 0x000000a0afa07207 */ /* 0x040fe20002800000 */
[----:B---3--:R-:W-:Y:S01]  /*3160*/  @P4 FMUL.FTZ R176, R175, R176 ;  /* 0x000000b0afb04220 */ /* 0x008fe20000410000 */
[----:B-----5:R-:W-:-:S05]  /*3170*/  @P4 SHF.L.U32 R175, R156, 0x10, RZ ;  /* 0x000000109caf4819 */ /* 0x020fca00000006ff */
[----:B------:R-:W-:Y:S01]  /*3180*/  @P4 FFMA.FTZ R100, R176, R175, R100 ;  /* 0x000000afb0644223 */ /* 0x000fe20000010064 */
[----:B--2---:R-:W-:-:S05]  /*3190*/  @P4 FMUL.FTZ R175, R177, R176 ;  /* 0x000000b0b1af4220 */ /* 0x004fca0000410000 */
[----:B------:R-:W-:-:S04]  /*31a0*/  @P4 F2FP.BF16.F32.PACK_AB R175, RZ, R175 ;  /* 0x000000afffaf423e */ /* 0x000fc800000010ff */
[----:B------:R-:W-:Y:S02]  /*31b0*/  @P4 PRMT R164, R175, 0x7610, R164 ;  /* 0x00007610afa44816 */ /* 0x000fe400000000a4 */
[----:B------:R-:W-:Y:S01]  /*31c0*/  @!P3 FSEL R175, R133, RZ, P6 ;  /* 0x000000ff85afb208 */ /* 0x000fe20003000000 */
[----:B------:R-:W-:Y:S06]  /*31d0*/  @!P3 BRA `(.L_x_4833) ;  /* 0x000000000020b947 */ /* 0x000fec0003800000 */
[----:B------:R-:W-:-:S04]  /*31e0*/  ISETP.NE.AND P6, PT, R236, RZ, PT ;  /* 0x000000ffec00720c */ /* 0x000fc80003fc5270 */
[----:B------:R-:W-:Y:S02]  /*31f0*/  FSEL R175, R173, RZ, !P6 ;  /* 0x000000ffadaf7208 */ /* 0x000fe40007000000 */
[----:B------:R-:W-:-:S03]  /*3200*/  ISETP.NE.U32.AND P6, PT, R168, RZ, PT ;  /* 0x000000ffa800720c */ /* 0x000fc60003fc5070 */
[----:B------:R-:W-:Y:S01]  /*3210*/  FFMA.FTZ R175, R233, R174, R175 ;  /* 0x000000aee9af7223 */ /* 0x000fe200000100af */
[----:B------:R-:W-:-:S03]  /*3220*/  ISETP.NE.AND.EX P6, PT, R169, RZ, PT, P6 ;  /* 0x000000ffa900720c */ /* 0x000fc60003fc5360 */
[----:B------:R-:W-:-:S04]  /*3230*/  FADD.FTZ R175, R232, -R175 ;  /* 0x800000afe8af7221 */ /* 0x000fc80000010000 */
[----:B------:R-:W-:-:S06]  /*3240*/  FMUL.FTZ R175, R2, R175 ;  /* 0x000000af02af7220 */ /* 0x000fcc0000410000 */
[----:B------:R-:W-:-:S07]  /*3250*/  @P6 FADD.FTZ R175, R133, R175 ;  /* 0x000000af85af6221 */ /* 0x000fce0000010000 */
.L_x_4833:
[----:B------:R-:W-:Y:S05]  /*3260*/  BSYNC B1 ;  /* 0x0000000000017941 */ /* 0x000fea0003800000 */
.L_x_4832:
[----:B------:R-:W2:Y:S01]  /*3270*/  LDL R177, [R1+0x38] ;  /* 0x0000380001b17983 */ /* 0x000ea20000100800 */
[----:B------:R-:W1:Y:S01]  /*3280*/  @P4 LDC R176, c[0x0][0x29c] ;  /* 0x0000a700ffb04b82 */ /* 0x000e620000000800 */
[----:B------:R-:W-:Y:S01]  /*3290*/  SEL R161, R175, R161, P5 ;  /* 0x000000a1afa17207 */ /* 0x000fe20002800000 */
[----:B------:R-:W-:Y:S01]  /*32a0*/  BSSY B1, `(.L_x_4834) ;  /* 0x0000014000017945 */ /* 0x000fe20003800000 */
[----:B------:R-:W-:-:S04]  /*32b0*/  @!P3 ISETP.NE.U32.AND P6, PT, R168, RZ, PT ;  /* 0x000000ffa800b20c */ /* 0x000fc80003fc5070 */
[----:B------:R-:W-:Y:S01]  /*32c0*/  @!P3 ISETP.NE.AND.EX P6, PT, R169, RZ, PT, P6 ;  /* 0x000000ffa900b20c */ /* 0x000fe20003fc5360 */
[----:B-1----:R-:W-:Y:S01]  /*32d0*/  @P4 FMUL.FTZ R176, R175, R176 ;  /* 0x000000b0afb04220 */ /* 0x002fe20000410000 */
[----:B------:R-:W-:-:S05]  /*32e0*/  @P4 PRMT R175, R156, 0x7632, R175 ;  /* 0x000076329caf4816 */ /* 0x000fca00000000af */
[----:B------:R-:W-:-:S04]  /*32f0*/  @P4 IMAD.U32 R175, R175, 0x10000, RZ ;  /* 0x00010000afaf4824 */ /* 0x000fc800078e00ff */
        /* <DEDUP_REMOVED lines=14> */
.L_x_4835:
[----:B------:R-:W-:Y:S05]  /*33e0*/  BSYNC B1 ;  /* 0x0000000000017941 */ /* 0x000fea0003800000 */
.L_x_4834:
[----:B------:R-:W2:Y:S01]  /*33f0*/  LDL R177, [R1+0x34] ;  /* 0x0000340001b17983 */ /* 0x000ea20000100800 */
[----:B------:R-:W1:Y:S01]  /*3400*/  @P4 LDC R176, c[0x0][0x29c] ;  /* 0x0000a700ffb04b82 */ /* 0x000e620000000800 */
[----:B------:R-:W-:Y:S01]  /*3410*/  SEL R162, R175, R162, P5 ;  /* 0x000000a2afa27207 */ /* 0x000fe20002800000 */
[----:B------:R-:W-:Y:S01]  /*3420*/  BSSY B1, `(.L_x_4836) ;  /* 0x0000013000017945 */ /* 0x000fe20003800000 */
[----:B------:R-:W-:-:S04]  /*3430*/  @!P3 ISETP.NE.U32.AND P6, PT, R168, RZ, PT ;  /* 0x000000ffa800b20c */ /* 0x000fc80003fc5070 */
[----:B------:R-:W-:Y:S01]  /*3440*/  @!P3 ISETP.NE.AND.EX P6, PT, R169, RZ, PT, P6 ;  /* 0x000000ffa900b20c */ /* 0x000fe20003fc5360 */
[----:B-1----:R-:W-:Y:S01]  /*3450*/  @P4 FMUL.FTZ R176, R175, R176 ;  /* 0x000000b0afb04220 */ /* 0x002fe20000410000 */
[----:B------:R-:W-:-:S05]  /*3460*/  @P4 SHF.L.U32 R175, R157, 0x10, RZ ;  /* 0x000000109daf4819 */ /* 0x000fca00000006ff */
        /* <DEDUP_REMOVED lines=14> */
.L_x_4837:
[----:B------:R-:W-:Y:S05]  /*3550*/  BSYNC B1 ;  /* 0x0000000000017941 */ /* 0x000fea0003800000 */
.L_x_4836:
        /* <DEDUP_REMOVED lines=23> */
.L_x_4839:
[----:B------:R-:W-:Y:S05]  /*36d0*/  BSYNC B1 ;  /* 0x0000000000017941 */ /* 0x000fea0003800000 */
.L_x_4838:
        /* <DEDUP_REMOVED lines=22> */
.L_x_4841:
[----:B------:R-:W-:Y:S05]  /*3840*/  BSYNC B1 ;  /* 0x0000000000017941 */ /* 0x000fea0003800000 */
.L_x_4840:
        /* <DEDUP_REMOVED lines=23> */
.L_x_4843:
[----:B------:R-:W-:Y:S05]  /*39c0*/  BSYNC B1 ;  /* 0x0000000000017941 */ /* 0x000fea0003800000 */
.L_x_4842:
        /* <DEDUP_REMOVED lines=14> */
[----:B------:R-:W-:Y:S02]  /*3ab0*/  LOP3.LUT R3, R3, 0xffffffef, RZ, 0xc0, !PT ;  /* 0xffffffef03037812 */ /* 0x000fe400078ec0ff */
[----:B------:R-:W-:Y:S02]  /*3ac0*/  ISETP.NE.U32.AND P6, PT, R168, RZ, PT ;  /* 0x000000ffa800720c */ /* 0x000fe40003fc5070 */
[----:B------:R-:W-:Y:S02]  /*3ad0*/  @P0 LOP3.LUT R3, R3, 0x10, RZ, 0xfc, !PT ;  /* 0x0000001003030812 */ /* 0x000fe400078efcff */
[----:B------:R-:W-:Y:S02]  /*3ae0*/  ISETP.NE.AND P0, PT, R236, RZ, PT ;  /* 0x000000ffec00720c */ /* 0x000fe40003f05270 */
[----:B------:R-:W-:Y:S02]  /*3af0*/  ISETP.NE.AND.EX P6, PT, R169, RZ, PT, P6 ;  /* 0x000000ffa900720c */ /* 0x000fe40003fc5360 */
[----:B------:R-:W-:-:S02]  /*3b00*/  FSEL R168, R173, RZ, !P0 ;  /* 0x000000ffada87208 */ /* 0x000fc40004000000 */
[----:B------:R-:W-:-:S03]  /*3b10*/  LOP3.LUT P0, RZ, R3, 0x10, RZ, 0xc0, !PT ;  /* 0x0000001003ff7812 */ /* 0x000fc6000780c0ff */
[----:B------:R-:W-:-:S04]  /*3b20*/  FFMA.FTZ R168, R207, R174, R168 ;  /* 0x000000aecfa87223 */ /* 0x000fc800000100a8 */
[----:B------:R-:W-:-:S04]  /*3b30*/  FADD.FTZ R168, R206, -R168 ;  /* 0x800000a8cea87221 */ /* 0x000fc80000010000 */
[----:B------:R-:W-:-:S04]  /*3b40*/  FMUL.FTZ R175, R2, R168 ;  /* 0x000000a802af7220 */ /* 0x000fc80000410000 */
[----:B------:R-:W-:-:S07]  /*3b50*/  @P6 FADD.FTZ R175, R139, R175 ;  /* 0x000000af8baf6221 */ /* 0x000fce0000010000 */
.L_x_4845:
[----:B------:R-:W-:Y:S05]  /*3b60*/  BSYNC B1 ;  /* 0x0000000000017941 */ /* 0x000fea0003800000 */
.L_x_4844:
[----:B------:R-:W2:Y:S01]  /*3b70*/  LDL R176, [R1+0x20] ;  /* 0x0000200001b07983 */ /* 0x000ea20000100800 */
[----:B------:R-:W-:Y:S02]  /*3b80*/  SEL R95, R175, R95, P5 ;  /* 0x0000005faf5f7207 */ /* 0x000fe40002800000 */
[----:B------:R-:W-:-:S04]  /*3b90*/  ISETP.NE.U32.AND P5, PT, R170, RZ, PT ;  /* 0x000000ffaa00720c */ /* 0x000fc80003fa5070 */
[----:B------:R-:W-:-:S13]  /*3ba0*/  ISETP.NE.AND.EX P5, PT, R171, RZ, PT, P5 ;  /* 0x000000ffab00720c */ /* 0x000fda0003fa5350 */
[----:B------:R-:W1:Y:S02]  /*3bb0*/  @P5 LDC.64 R168, c[0x0][0x308] ;  /* 0x0000c200ffa85b82 */ /* 0x000e640000000a00 */
[C---:B-1----:R-:W-:Y:S01]  /*3bc0*/  @P5 IMAD.WIDE.U32 R168, R7.reuse, 0x20, R168 ;  /* 0x0000002007a85825 */ /* 0x042fe200078e00a8 */
[----:B------:R-:W-:-:S04]  /*3bd0*/  IADD3 R7, R7, 0x80, RZ ;  /* 0x0000008007077810 */ /* 0x000fc80007ffe0ff */
[----:B------:R-:W-:Y:S04]  /*3be0*/  @P5 STG.E.128 desc[UR4][R168.64], R160 ;  /* 0x000000a0a8005986 */ /* 0x000fe8000c101d04 */
[----:B------:R1:W-:Y:S02]  /*3bf0*/  @P5 STG.E.128 desc[UR4][R168.64+0x10], R92 ;  /* 0x0000105ca8005986 */ /* 0x0003e4000c101d04 */
[----:B-1----:R-:W1:Y:S02]  /*3c00*/  @P4 LDC R168, c[0x0][0x29c] ;  /* 0x0000a700ffa84b82 */ /* 0x002e640000000800 */
[----:B-1----:R-:W-:Y:S01]  /*3c10*/  @P4 FMUL.FTZ R175, R175, R168 ;  /* 0x000000a8afaf4220 */ /* 0x002fe20000410000 */
[----:B------:R-:W-:-:S05]  /*3c20*/  @P4 PRMT R168, R159, 0x7632, R168 ;  /* 0x000076329fa84816 */ /* 0x000fca00000000a8 */
[----:B------:R-:W-:-:S04]  /*3c30*/  @P4 IMAD.U32 R168, R168, 0x10000, RZ ;  /* 0x00010000a8a84824 */ /* 0x000fc800078e00ff */
[----:B------:R-:W-:Y:S02]  /*3c40*/  @P4 FFMA.FTZ R107, R175, R168, R107 ;  /* 0x000000a8af6b4223 */ /* 0x000fe4000001006b */
[----:B------:R-:W1:Y:S02]  /*3c50*/  @P4 LDC.64 R168, c[0x0][0x2f8] ;  /* 0x0000be00ffa84b82 */ /* 0x000e640000000a00 */
[----:B-1----:R-:W-:-:S04]  /*3c60*/  @P4 IMAD.WIDE.U32 R168, R172, 0x10, R168 ;  /* 0x00000010aca84825 */ /* 0x002fc800078e00a8 */
[----:B------:R-:W-:Y:S02]  /*3c70*/  VIADD R172, R172, 0x80 ;  /* 0x00000080acac7836 */ /* 0x000fe40000000000 */
[----:B--2---:R-:W-:-:S05]  /*3c80*/  @P4 FMUL.FTZ R170, R176, R175 ;  /* 0x000000afb0aa4220 */ /* 0x004fca0000410000 */
[----:B------:R-:W-:-:S04]  /*3c90*/  @P4 F2FP.BF16.F32.PACK_AB R170, RZ, R170 ;  /* 0x000000aaffaa423e */ /* 0x000fc800000010ff */
[----:B------:R-:W-:-:S05]  /*3ca0*/  @P4 PRMT R167, R167, 0x5410, R170 ;  /* 0x00005410a7a74816 */ /* 0x000fca00000000aa */
[----:B------:R1:W-:Y:S02]  /*3cb0*/  @P4 STG.E.128 desc[UR4][R168.64], R164 ;  /* 0x000000a4a8004986 */ /* 0x0003e4000c101d04 */
.L_x_4827:
[----:B------:R-:W-:Y:S05]  /*3cc0*/  BSYNC B0 ;  /* 0x0000000000007941 */ /* 0x000fea0003800000 */
.L_x_4826:
[----:B------:R-:W-:Y:S04]  /*3cd0*/  BSSY B0, `(.L_x_4846) ;  /* 0x00000d8000007945 */ /* 0x000fe80003800000 */
[----:B------:R-:W-:Y:S05]  /*3ce0*/  @!P1 BRA `(.L_x_4847) ;  /* 0x0000000c00589947 */ /* 0x000fea0003800000 */
[----:B------:R-:W-:Y:S04]  /*3cf0*/  BSSY B1, `(.L_x_4848) ;  /* 0x0000005000017945 */ /* 0x000fe80003800000 */
[----:B------:R-:W-:Y:S05]  /*3d00*/  @!P4 BRA `(.L_x_4849) ;  /* 0x00000000000cc947 */ /* 0x000fea0003800000 */
[----:B------:R-:W2:Y:S02]  /*3d10*/  LDC.64 R156, c[0x0][0x220] ;  /* 0x00008800ff9c7b82 */ /* 0x000ea40000000a00 */
[----:B--2---:R-:W-:-:S06]  /*3d20*/  IMAD.WIDE.U32 R156, R172, 0x10, R156 ;  /* 0x00000010ac9c7825 */ /* 0x004fcc00078e009c */
[----:B------:R-:W5:Y:S02]  /*3d30*/  LDG.E.128 R156, desc[UR4][R156.64] ;  /* 0x000000049c9c7981 */ /* 0x000f64000c1e1d00 */
.L_x_4849:
[----:B------:R-:W-:Y:S05]  /*3d40*/  BSYNC B1 ;  /* 0x0000000000017941 */ /* 0x000fea0003800000 */
.L_x_4848:
[----:B-1----:R-:W1:Y:S01]  /*3d50*/  @!P3 LDC.64 R168, c[0x0][0x2c8] ;  /* 0x0000b200ffa8bb82 */ /* 0x002e620000000a00 */
        /* <DEDUP_REMOVED lines=15> */
.L_x_4851:
[----:B------:R-:W-:Y:S05]  /*3e50*/  BSYNC B1 ;  /* 0x0000000000017941 */ /* 0x000fea0003800000 */
.L_x_4850:
        /* <DEDUP_REMOVED lines=11> */
[-C--:B------:R-:W-:Y:S01]  /*3f10*/  @P4 FFMA.FTZ R108, R175, R176.reuse, R108 ;  /* 0x000000b0af6c4223 */ /* 0x080fe2000001006c */
        /* <DEDUP_REMOVED lines=13> */
.L_x_4853:
[----:B------:R-:W-:Y:S05]  /*3ff0*/  BSYNC B1 ;  /* 0x0000000000017941 */ /* 0x000fea0003800000 */
.L_x_4852:
        /* <DEDUP_REMOVED lines=23> */
.L_x_4855:
[----:B------:R-:W-:Y:S05]  /*4170*/  BSYNC B1 ;  /* 0x0000000000017941 */ /* 0x000fea0003800000 */
.L_x_4854:
        /* <DEDUP_REMOVED lines=22> */
.L_x_4857:
[----:B------:R-:W-:Y:S05]  /*42e0*/  BSYNC B1 ;  /* 0x0000000000017941 */ /* 0x000fea0003800000 */
.L_x_4856:
        /* <DEDUP_REMOVED lines=23> */
.L_x_4859:
[----:B------:R-:W-:Y:S05]  /*4460*/  BSYNC B1 ;  /* 0x0000000000017941 */ /* 0x000fea0003800000 */
.L_x_4858:
        /* <DEDUP_REMOVED lines=22> */
.L_x_4861:
[----:B------:R-:W-:Y:S05]  /*45d0*/  BSYNC B1 ;  /* 0x0000000000017941 */ /* 0x000fea0003800000 */
.L_x_4860:
        /* <DEDUP_REMOVED lines=23> */
.L_x_4863:
[----:B------:R-:W-:Y:S05]  /*4750*/  BSYNC B1 ;  /* 0x0000000000017941 */ /* 0x000fea0003800000 */
.L_x_4862:
        /* <DEDUP_REMOVED lines=25> */
.L_x_4865:
[----:B------:R-:W-:Y:S05]  /*48f0*/  BSYNC B1 ;  /* 0x0000000000017941 */ /* 0x000fea0003800000 */
.L_x_4864:
[----:B------:R-:W2:Y:S01]  /*4900*/  LDL R176, [R1] ;  /* 0x0000000001b07983 */ /* 0x000ea20000100800 */
[----:B------:R-:W-:Y:S02]  /*4910*/  SEL R95, R175, R95, P5 ;  /* 0x0000005faf5f7207 */ /* 0x000fe40002800000 */
[----:B------:R-:W-:-:S04]  /*4920*/  ISETP.NE.U32.AND P5, PT, R170, RZ, PT ;  /* 0x000000ffaa00720c */ /* 0x000fc80003fa5070 */
[----:B------:R-:W-:-:S13]  /*4930*/  ISETP.NE.AND.EX P5, PT, R171, RZ, PT, P5 ;  /* 0x000000ffab00720c */ /* 0x000fda0003fa5350 */
[----:B------:R-:W1:Y:S02]  /*4940*/  @P5 LDC.64 R168, c[0x0][0x308] ;  /* 0x0000c200ffa85b82 */ /* 0x000e640000000a00 */
[----:B-1----:R-:W-:-:S04]  /*4950*/  @P5 IMAD.WIDE.U32 R168, R7, 0x20, R168 ;  /* 0x0000002007a85825 */ /* 0x002fc800078e00a8 */
[----:B------:R-:W-:Y:S01]  /*4960*/  VIADD R7, R7, 0x80 ;  /* 0x0000008007077836 */ /* 0x000fe20000000000 */
        /* <DEDUP_REMOVED lines=8> */
[C---:B-1----:R-:W-:Y:S01]  /*49f0*/  @P4 IMAD.WIDE.U32 R168, R172.reuse, 0x10, R168 ;  /* 0x00000010aca84825 */ /* 0x042fe200078e00a8 */
[----:B------:R-:W-:-:S03]  /*4a00*/  IADD3 R172, R172, 0x80, RZ ;  /* 0x00000080acac7810 */ /* 0x000fc60007ffe0ff */
[----:B--2---:R-:W-:-:S05]  /*4a10*/  @P4 FMUL.FTZ R170, R176, R175 ;  /* 0x000000afb0aa4220 */ /* 0x004fca0000410000 */
[----:B------:R-:W-:-:S04]  /*4a20*/  @P4 F2FP.BF16.F32.PACK_AB R170, RZ, R170 ;  /* 0x000000aaffaa423e */ /* 0x000fc800000010ff */
[----:B------:R-:W-:-:S05]  /*4a30*/  @P4 PRMT R167, R167, 0x5410, R170 ;  /* 0x00005410a7a74816 */ /* 0x000fca00000000aa */
[----:B------:R2:W-:Y:S02]  /*4a40*/  @P4 STG.E.128 desc[UR4][R168.64], R164 ;  /* 0x000000a4a8004986 */ /* 0x0005e4000c101d04 */
.L_x_4847:
[----:B------:R-:W-:Y:S05]  /*4a50*/  BSYNC B0 ;  /* 0x0000000000007941 */ /* 0x000fea0003800000 */
.L_x_4846:
[----:B------:R-:W-:Y:S04]  /*4a60*/  BSSY B0, `(.L_x_4866) ;  /* 0x00000d0000007945 */ /* 0x000fe80003800000 */
[----:B------:R-:W-:Y:S05]  /*4a70*/  @!P2 BRA `(.L_x_4867) ;  /* 0x0000000c0038a947 */ /* 0x000fea0003800000 */
[----:B------:R-:W-:Y:S04]  /*4a80*/  BSSY B1, `(.L_x_4868) ;  /* 0x0000005000017945 */ /* 0x000fe80003800000 */
[----:B------:R-:W-:Y:S05]  /*4a90*/  @!P4 BRA `(.L_x_4869) ;  /* 0x00000000000cc947 */ /* 0x000fea0003800000 */
[----:B------:R-:W3:Y:S02]  /*4aa0*/  LDC.64 R156, c[0x0][0x220] ;  /* 0x00008800ff9c7b82 */ /* 0x000ee40000000a00 */
[----:B---3--:R-:W-:-:S06]  /*4ab0*/  IMAD.WIDE.U32 R156, R172, 0x10, R156 ;  /* 0x00000010ac9c7825 */ /* 0x008fcc00078e009c */
[----:B------:R-:W5:Y:S02]  /*4ac0*/  LDG.E.128 R156, desc[UR4][R156.64] ;  /* 0x000000049c9c7981 */ /* 0x000f64000c1e1d00 */
.L_x_4869:
[----:B------:R-:W-:Y:S05]  /*4ad0*/  BSYNC B1 ;  /* 0x0000000000017941 */ /* 0x000fea0003800000 */
.L_x_4868:
[----:B-12---:R-:W1:Y:S01]  /*4ae0*/  @!P3 LDC.64 R168, c[0x0][0x2c8] ;  /* 0x0000b200ffa8bb82 */ /* 0x006e620000000a00 */
        /* <DEDUP_REMOVED lines=15> */
.L_x_4871:
[----:B------:R-:W-:Y:S05]  /*4be0*/  BSYNC B1 ;  /* 0x0000000000017941 */ /* 0x000fea0003800000 */
.L_x_4870:
[----:B------:R-:W1:Y:S01]  /*4bf0*/  LDC.64 R170, c[0x0][0x308] ;  /* 0x0000c200ffaa7b82 */ /* 0x000e620000000a00 */
[----:B------:R-:W-:Y:S01]  /*4c00*/  @!P3 ISETP.NE.U32.AND P6, PT, R168, RZ, PT ;  /* 0x000000ffa800b20c */ /* 0x000fe20003fc5070 */
[----:B------:R-:W-:Y:S03]  /*4c10*/  BSSY B1, `(.L_x_4872) ;  /* 0x0000016000017945 */ /* 0x000fe60003800000 */
[----:B------:R-:W-:-:S03]  /*4c20*/  @!P3 ISETP.NE.AND.EX P6, PT, R169, RZ, PT, P6 ;  /* 0x000000ffa900b20c */ /* 0x000fc60003fc5360 */
[----:B------:R-:W2:Y:S01]  /*4c30*/  @P4 LDC R176, c[0x0][0x29c] ;  /* 0x0000a700ffb04b82 */ /* 0x000ea20000000800 */
[----:B-1----:R-:W-:-:S04]  /*4c40*/  ISETP.NE.U32.AND P5, PT, R170, RZ, PT ;  /* 0x000000ffaa00720c */ /* 0x002fc80003fa5070 */
[----:B------:R-:W-:-:S04]  /*4c50*/  ISETP.NE.AND.EX P5, PT, R171, RZ, PT, P5 ;  /* 0x000000ffab00720c */ /* 0x000fc80003fa5350 */
[C---:B------:R-:W-:Y:S01]  /*4c60*/  SEL R160, R175.reuse, R160, P5 ;  /* 0x000000a0afa07207 */ /* 0x040fe20002800000 */
[----:B--2---:R-:W-:Y:S01]  /*4c70*/  @P4 FMUL.FTZ R176, R175, R176 ;  /* 0x000000b0afb04220 */ /* 0x004fe20000410000 */
[----:B-----5:R-:W-:-:S05]  /*4c80*/  @P4 SHF.L.U32 R175, R156, 0x10, RZ ;  /* 0x000000109caf4819 */ /* 0x020fca00000006ff */
[-C--:B------:R-:W-:Y:S01]  /*4c90*/  @P4 FFMA.FTZ R116, R175, R176.reuse, R116 ;  /* 0x000000b0af744223 */ /* 0x080fe20000010074 */
[----:B------:R-:W-:-:S05]  /*4ca0*/  @P4 FMUL.FTZ R175, R252, R176 ;  /* 0x000000b0fcaf4220 */ /* 0x000fca0000410000 */
        /* <DEDUP_REMOVED lines=12> */
.L_x_4873:
[----:B------:R-:W-:Y:S05]  /*4d70*/  BSYNC B1 ;  /* 0x0000000000017941 */ /* 0x000fea0003800000 */
.L_x_4872:
        /* <DEDUP_REMOVED lines=22> */
.L_x_4875:
[----:B------:R-:W-:Y:S05]  /*4ee0*/  BSYNC B1 ;  /* 0x0000000000017941 */ /* 0x000fea0003800000 */
.L_x_4874:
        /* <DEDUP_REMOVED lines=21> */
.L_x_4877:
[----:B------:R-:W-:Y:S05]  /*5040*/  BSYNC B1 ;  /* 0x0000000000017941 */ /* 0x000fea0003800000 */
.L_x_4876:
        /* <DEDUP_REMOVED lines=22> */
.L_x_4879:
[----:B------:R-:W-:Y:S05]  /*51b0*/  BSYNC B1 ;  /* 0x0000000000017941 */ /* 0x000fea0003800000 */
.L_x_4878:
        /* <DEDUP_REMOVED lines=21> */
.L_x_4881:
[----:B------:R-:W-:Y:S05]  /*5310*/  BSYNC B1 ;  /* 0x0000000000017941 */ /* 0x000fea0003800000 */
.L_x_4880:
        /* <DEDUP_REMOVED lines=22> */
.L_x_4883:
[----:B------:R-:W-:Y:S05]  /*5480*/  BSYNC B1 ;  /* 0x0000000000017941 */ /* 0x000fea0003800000 */
.L_x_4882:
        /* <DEDUP_REMOVED lines=24> */
.L_x_4885:
[----:B------:R-:W-:Y:S05]  /*5610*/  BSYNC B1 ;  /* 0x0000000000017941 */ /* 0x000fea0003800000 */
.L_x_4884:
        /* <DEDUP_REMOVED lines=10> */
[----:B------:R-:W-:-:S03]  /*56c0*/  @P4 PRMT R168, R159, 0x7632, R168 ;  /* 0x000076329fa84816 */ /* 0x000fc600000000a8 */
[----:B------:R-:W-:Y:S02]  /*56d0*/  @P4 FMUL.FTZ R170, R245, R175 ;  /* 0x000000aff5aa4220 */ /* 0x000fe40000410000 */
[----:B------:R-:W-:-:S03]  /*56e0*/  @P4 IMAD.U32 R168, R168, 0x10000, RZ ;  /* 0x00010000a8a84824 */ /* 0x000fc600078e00ff */
[----:B------:R-:W-:Y:S01]  /*56f0*/  @P4 F2FP.BF16.F32.PACK_AB R170, RZ, R170 ;  /* 0x000000aaffaa423e */ /* 0x000fe200000010ff */
[----:B------:R-:W-:Y:S02]  /*5700*/  @P4 FFMA.FTZ R123, R175, R168, R123 ;  /* 0x000000a8af7b4223 */ /* 0x000fe4000001007b */
[----:B------:R-:W1:Y:S01]  /*5710*/  @P4 LDC.64 R168, c[0x0][0x2f8] ;  /* 0x0000be00ffa84b82 */ /* 0x000e620000000a00 */
[----:B------:R-:W-:Y:S01]  /*5720*/  @P4 PRMT R167, R167, 0x5410, R170 ;  /* 0x00005410a7a74816 */ /* 0x000fe200000000aa */
[C---:B-1----:R-:W-:Y:S01]  /*5730*/  @P4 IMAD.WIDE.U32 R168, R172.reuse, 0x10, R168 ;  /* 0x00000010aca84825 */ /* 0x042fe200078e00a8 */
[----:B------:R-:W-:-:S04]  /*5740*/  IADD3 R172, R172, 0x80, RZ ;  /* 0x00000080acac7810 */ /* 0x000fc80007ffe0ff */
[----:B------:R3:W-:Y:S03]  /*5750*/  @P4 STG.E.128 desc[UR4][R168.64], R164 ;  /* 0x000000a4a8004986 */ /* 0x0007e6000c101d04 */
.L_x_4867:
[----:B------:R-:W-:Y:S05]  /*5760*/  BSYNC B0 ;  /* 0x0000000000007941 */ /* 0x000fea0003800000 */
.L_x_4866:
[----:B------:R-:W-:Y:S01]  /*5770*/  LOP3.LUT P5, RZ, R3, 0x2, RZ, 0xc0, !PT ;  /* 0x0000000203ff7812 */ /* 0x000fe200078ac0ff */
[----:B------:R-:W-:-:S12]  /*5780*/  BSSY B0, `(.L_x_4886) ;  /* 0x00000cb000007945 */ /* 0x000fd80003800000 */
[----:B------:R-:W-:Y:S05]  /*5790*/  @!P5 BRA `(.L_x_4887) ;  /* 0x0000000c0024d947 */ /* 0x000fea0003800000 */
[----:B------:R-:W-:Y:S04]  /*57a0*/  BSSY B1, `(.L_x_4888) ;  /* 0x0000005000017945 */ /* 0x000fe80003800000 */
[----:B------:R-:W-:Y:S05]  /*57b0*/  @!P4 BRA `(.L_x_4889) ;  /* 0x00000000000cc947 */ /* 0x000fea0003800000 */
[----:B------:R-:W4:Y:S02]  /*57c0*/  LDC.64 R156, c[0x0][0x220] ;  /* 0x00008800ff9c7b82 */ /* 0x000f240000000a00 */
[----:B----4-:R-:W-:-:S06]  /*57d0*/  IMAD.WIDE.U32 R156, R172, 0x10, R156 ;  /* 0x00000010ac9c7825 */ /* 0x010fcc00078e009c */
[----:B------:R-:W5:Y:S02]  /*57e0*/  LDG.E.128 R156, desc[UR4][R156.64] ;  /* 0x000000049c9c7981 */ /* 0x000f64000c1e1d00 */
.L_x_4889:
[----:B------:R-:W-:Y:S05]  /*57f0*/  BSYNC B1 ;  /* 0x0000000000017941 */ /* 0x000fea0003800000 */
.L_x_4888:
[----:B-123--:R-:W1:Y:S01]  /*5800*/  @!P3 LDC.64 R168, c[0x0][0x2c8] ;  /* 0x0000b200ffa8bb82 */ /* 0x00ee620000000a00 */
        /* <DEDUP_REMOVED lines=15> */
.L_x_4891:
[----:B------:R-:W-:Y:S05]  /*5900*/  BSYNC B1 ;  /* 0x0000000000017941 */ /* 0x000fea0003800000 */
.L_x_4890:
        /* <DEDUP_REMOVED lines=24> */
.L_x_4893:
[----:B------:R-:W-:Y:S05]  /*5a90*/  BSYNC B1 ;  /* 0x0000000000017941 */ /* 0x000fea0003800000 */
.L_x_4892:
        /* <DEDUP_REMOVED lines=22> */
.L_x_4895:
[----:B------:R-:W-:Y:S05]  /*5c00*/  BSYNC B1 ;  /* 0x0000000000017941 */ /* 0x000fea0003800000 */
.L_x_4894:
        /* <DEDUP_REMOVED lines=21> */
.L_x_4897:
[----:B------:R-:W-:Y:S05]  /*5d60*/  BSYNC B1 ;  /* 0x0000000000017941 */ /* 0x000fea0003800000 */
.L_x_4896:
        /* <DEDUP_REMOVED lines=22> */
.L_x_4899:
[----:B------:R-:W-:Y:S05]  /*5ed0*/  BSYNC B1 ;  /* 0x0000000000017941 */ /* 0x000fea0003800000 */
.L_x_4898:
        /* <DEDUP_REMOVED lines=21> */
.L_x_4901:
[----:B------:R-:W-:Y:S05]  /*6030*/  BSYNC B1 ;  /* 0x0000000000017941 */ /* 0x000fea0003800000 */
.L_x_4900:
        /* <DEDUP_REMOVED lines=22> */
.L_x_4903:
[----:B------:R-:W-:Y:S05]  /*61a0*/  BSYNC B1 ;  /* 0x0000000000017941 */ /* 0x000fea0003800000 */
.L_x_4902:
        /* <DEDUP_REMOVED lines=13> */
[----:B------:R-:W-:Y:S02]  /*6280*/  ISETP.NE.AND P6, PT, R236, RZ, PT ;  /* 0x000000ffec00720c */ /* 0x000fe40003fc5270 */
[----:B------:R-:W-:Y:S02]  /*6290*/  ISETP.NE.U32.AND P3, PT, R168, RZ, PT ;  /* 0x000000ffa800720c */ /* 0x000fe40003f65070 */
[----:B------:R-:W-:Y:S02]  /*62a0*/  FSEL R173, R173, RZ, !P6 ;  /* 0x000000ffadad7208 */ /* 0x000fe40007000000 */
[----:B------:R-:W-:-:S03]  /*62b0*/  ISETP.NE.AND.EX P3, PT, R169, RZ, PT, P3 ;  /* 0x000000ffa900720c */ /* 0x000fc60003f65330 */
[----:B------:R-:W-:-:S04]  /*62c0*/  FFMA.FTZ R173, R181, R174, R173 ;  /* 0x000000aeb5ad7223 */ /* 0x000fc800000100ad */
[----:B------:R-:W-:-:S04]  /*62d0*/  FADD.FTZ R173, R180, -R173 ;  /* 0x800000adb4ad7221 */ /* 0x000fc80000010000 */
[----:B------:R-:W-:-:S04]  /*62e0*/  FMUL.FTZ R175, R2, R173 ;  /* 0x000000ad02af7220 */ /* 0x000fc80000410000 */
[----:B------:R-:W-:-:S07]  /*62f0*/  @P3 FADD.FTZ R175, R27, R175 ;  /* 0x000000af1baf3221 */ /* 0x000fce0000010000 */
.L_x_4905:
[----:B------:R-:W-:Y:S05]  /*6300*/  BSYNC B1 ;  /* 0x0000000000017941 */ /* 0x000fea0003800000 */
.L_x_4904:
[----:B------:R-:W-:Y:S01]  /*6310*/  ISETP.NE.U32.AND P3, PT, R170, RZ, PT ;  /* 0x000000ffaa00720c */ /* 0x000fe20003f65070 */
[----:B------:R-:W1:Y:S01]  /*6320*/  @P4 LDC R2, c[0x0][0x29c] ;  /* 0x0000a700ff024b82 */ /* 0x000e620000000800 */
[----:B------:R-:W-:Y:S02]  /*6330*/  SEL R95, R175, R95, P5 ;  /* 0x0000005faf5f7207 */ /* 0x000fe40002800000 */
[----:B------:R-:W-:-:S13]  /*6340*/  ISETP.NE.AND.EX P3, PT, R171, RZ, PT, P3 ;  /* 0x000000ffab00720c */ /* 0x000fda0003f65330 */
[----:B------:R-:W2:Y:S01]  /*6350*/  @P3 LDC.64 R168, c[0x0][0x308] ;  /* 0x0000c200ffa83b82 */ /* 0x000ea20000000a00 */
[----:B-1----:R-:W-:-:S04]  /*6360*/  @P4 FMUL.FTZ R175, R175, R2 ;  /* 0x00000002afaf4220 */ /* 0x002fc80000410000 */
[----:B------:R-:W-:-:S05]  /*6370*/  @P4 FMUL.FTZ R2, R237, R175 ;  /* 0x000000afed024220 */ /* 0x000fca0000410000 */
[----:B------:R-:W-:-:S04]  /*6380*/  @P4 F2FP.BF16.F32.PACK_AB R2, RZ, R2 ;  /* 0x00000002ff02423e */ /* 0x000fc800000010ff */
[----:B------:R-:W-:Y:S01]  /*6390*/  @P4 PRMT R167, R167, 0x5410, R2 ;  /* 0x00005410a7a74816 */ /* 0x000fe20000000002 */
[----:B--2---:R-:W-:Y:S01]  /*63a0*/  @P3 IMAD.WIDE.U32 R168, R7, 0x20, R168 ;  /* 0x0000002007a83825 */ /* 0x004fe200078e00a8 */
[----:B------:R-:W-:-:S04]  /*63b0*/  @P4 PRMT R7, R159, 0x7632, R7 ;  /* 0x000076329f074816 */ /* 0x000fc80000000007 */
[----:B------:R-:W-:Y:S01]  /*63c0*/  @P3 STG.E.128 desc[UR4][R168.64], R160 ;  /* 0x000000a0a8003986 */ /* 0x000fe2000c101d04 */
[----:B------:R-:W-:-:S03]  /*63d0*/  @P4 IMAD.U32 R7, R7, 0x10000, RZ ;  /* 0x0001000007074824 */ /* 0x000fc600078e00ff */
[----:B------:R1:W-:Y:S01]  /*63e0*/  @P3 STG.E.128 desc[UR4][R168.64+0x10], R92 ;  /* 0x0000105ca8003986 */ /* 0x0003e2000c101d04 */
[----:B------:R-:W-:Y:S01]  /*63f0*/  @P4 FFMA.FTZ R131, R175, R7, R131 ;  /* 0x00000007af834223 */ /* 0x000fe20000010083 */
[----:B-1----:R-:W1:Y:S02]  /*6400*/  @P4 LDC.64 R168, c[0x0][0x2f8] ;  /* 0x0000be00ffa84b82 */ /* 0x002e640000000a00 */
[----:B-1----:R-:W-:-:S05]  /*6410*/  @P4 IMAD.WIDE.U32 R168, R172, 0x10, R168 ;  /* 0x00000010aca84825 */ /* 0x002fca00078e00a8 */
[----:B------:R4:W-:Y:S02]  /*6420*/  @P4 STG.E.128 desc[UR4][R168.64], R164 ;  /* 0x000000a4a8004986 */ /* 0x0009e4000c101d04 */
.L_x_4887:
[----:B------:R-:W-:Y:S05]  /*6430*/  BSYNC B0 ;  /* 0x0000000000007941 */ /* 0x000fea0003800000 */
.L_x_4886:
[----:B------:R-:W-:Y:S02]  /*6440*/  IADD3 R4, R4, UR10, RZ ;  /* 0x0000000a04047c10 */ /* 0x000fe4000fffe0ff */
[----:B------:R-:W-:Y:S02]  /*6450*/  LOP3.LUT P4, RZ, R3, 0x4, RZ, 0xc0, !PT ;  /* 0x0000000403ff7812 */ /* 0x000fe4000788c0ff */
[----:B------:R-:W-:Y:S02]  /*6460*/  ISETP.GE.AND P3, PT, R4, UR11, PT ;  /* 0x0000000b04007c0c */ /* 0x000fe4000bf66270 */
[----:B------:R-:W-:-:S11]  /*6470*/  SEL R235, RZ, 0x1, P4 ;  /* 0x00000001ffeb7807 */ /* 0x000fd60002000000 */
[----:B------:R-:W-:Y:S05]  /*6480*/  @!P3 BRA `(.L_x_4906) ;  /* 0xffffffa800d8b947 */ /* 0x000fea000383ffff */
.L_x_4806:
[----:B------:R-:W0:Y:S01]  /*6490*/  S2R R0, SR_TID.X ;  /* 0x0000000000007919 */ /* 0x000e220000002100 */
[----:B------:R-:W0:Y:S01]  /*64a0*/  S2UR UR6, SR_CTAID.X ;  /* 0x00000000000679c3 */ /* 0x000e220000002500 */
[----:B------:R-:W-:Y:S01]  /*64b0*/  BSSY B0, `(.L_x_4907) ;  /* 0x0000012000007945 */ /* 0x000fe20003800000 */
[----:B0-----:R-:W-:-:S05]  /*64c0*/  LEA.HI R7, R0, UR6, RZ, 0x19 ;  /* 0x0000000600077c11 */ /* 0x001fca000f8fc8ff */
[----:B------:R-:W-:-:S05]  /*64d0*/  IMAD R6, R7, R6, RZ ;  /* 0x0000000607067224 */ /* 0x000fca00078e02ff */
[----:B-----5:R-:W-:Y:S01]  /*64e0*/  LEA.HI R11, R6, R5, RZ, 0x1d ;  /* 0x00000005060b7211 */ /* 0x020fe200078fe8ff */
[----:B------:R-:W-:Y:S06]  /*64f0*/  @!P0 BRA `(.L_x_4908) ;  /* 0x0000000000348947 */ /* 0x000fec0003800000 */
[----:B------:R-:W0:Y:S08]  /*6500*/  LDC.64 R4, c[0x0][0x2d0] ;  /* 0x0000b400ff047b82 */ /* 0x000e300000000a00 */
[----:B------:R-:W5:Y:S08]  /*6510*/  LDC.64 R6, c[0x0][0x2d8] ;  /* 0x0000b600ff067b82 */ /* 0x000f700000000a00 */
[----:B------:R-:W1:Y:S01]  /*6520*/  LDC.64 R8, c[0x0][0x2f0] ;  /* 0x0000bc00ff087b82 */ /* 0x000e620000000a00 */
[----:B0-----:R-:W-:-:S05]  /*6530*/  IMAD.WIDE.U32 R4, R11, 0x20, R4 ;  /* 0x000000200b047825 */ /* 0x001fca00078e0004 */
[----:B------:R0:W-:Y:S01]  /*6540*/  STG.E.128 desc[UR4][R4.64], R60 ;  /* 0x0000003c04007986 */ /* 0x0001e2000c101d04 */
[----:B-----5:R-:W-:-:S03]  /*6550*/  IMAD.WIDE.U32 R6, R11, 0x20, R6 ;  /* 0x000000200b067825 */ /* 0x020fc600078e0006 */
[----:B------:R0:W-:Y:S04]  /*6560*/  STG.E.128 desc[UR4][R4.64+0x10], R64 ;  /* 0x0000104004007986 */ /* 0x0001e8000c101d04 */
[----:B------:R0:W-:Y:S01]  /*6570*/  STG.E.128 desc[UR4][R6.64], R32 ;  /* 0x0000002006007986 */ /* 0x0001e2000c101d04 */
[----:B-1----:R-:W-:-:S03]  /*6580*/  IMAD.WIDE.U32 R8, R11, 0x20, R8 ;  /* 0x000000200b087825 */ /* 0x002fc600078e0008 */
[----:B------:R0:W-:Y:S01]  /*6590*/  STG.E.128 desc[UR4][R6.64+0x10], R36 ;  /* 0x0000102406007986 */ /* 0x0001e2000c101d04 */
[----:B------:R-:W-:-:S03]  /*65a0*/  VIADD R11, R11, 0x80 ;  /* 0x000000800b0b7836 */ /* 0x000fc60000000000 */
[----:B------:R0:W-:Y:S04]  /*65b0*/  STG.E.128 desc[UR4][R8.64], R100 ;  /* 0x0000006408007986 */ /* 0x0001e8000c101d04 */
[----:B------:R0:W-:Y:S02]  /*65c0*/  STG.E.128 desc[UR4][R8.64+0x10], R104 ;  /* 0x0000106808007986 */ /* 0x0001e4000c101d04 */
.L_x_4908:
[----:B------:R-:W-:Y:S05]  /*65d0*/  BSYNC B0 ;  /* 0x0000000000007941 */ /* 0x000fea0003800000 */
.L_x_4907:
[----:B------:R-:W-:Y:S04]  /*65e0*/  BSSY B0, `(.L_x_4909) ;  /* 0x000000f000007945 */ /* 0x000fe80003800000 */
[----:B------:R-:W-:Y:S05]  /*65f0*/  @!P1 BRA `(.L_x_4910) ;  /* 0x0000000000349947 */ /* 0x000fea0003800000 */
[----:B0-----:R-:W0:Y:S08]  /*6600*/  LDC.64 R4, c[0x0][0x2d0] ;  /* 0x0000b400ff047b82 */ /* 0x001e300000000a00 */
        /* <DEDUP_REMOVED lines=9> */
[----:B------:R-:W-:-:S03]  /*66a0*/  IADD3 R11, R11, 0x80, RZ ;  /* 0x000000800b0b7810 */ /* 0x000fc60007ffe0ff */
[----:B------:R0:W-:Y:S04]  /*66b0*/  STG.E.128 desc[UR4][R8.64], R108 ;  /* 0x0000006c08007986 */ /* 0x0001e8000c101d04 */
[----:B------:R0:W-:Y:S02]  /*66c0*/  STG.E.128 desc[UR4][R8.64+0x10], R112 ;  /* 0x0000107008007986 */ /* 0x0001e4000c101d04 */
.L_x_4910:
[----:B------:R-:W-:Y:S05]  /*66d0*/  BSYNC B0 ;  /* 0x0000000000007941 */ /* 0x000fea0003800000 */
.L_x_4909:
        /* <DEDUP_REMOVED lines=15> */
.L_x_4912:
[----:B------:R-:W-:Y:S05]  /*67d0*/  BSYNC B0 ;  /* 0x0000000000007941 */ /* 0x000fea0003800000 */
.L_x_4911:
[----:B------:R-:W-:-:S13]  /*67e0*/  LOP3.LUT P0, RZ, R3, 0x2, RZ, 0xc0, !PT ;  /* 0x0000000203ff7812 */ /* 0x000fda000780c0ff */
[----:B------:R-:W-:Y:S05]  /*67f0*/  @!P0 EXIT ;  /* 0x000000000000894d */ /* 0x000fea0003800000 */
[----:B------:R-:W5:Y:S08]  /*6800*/  LDC.64 R2, c[0x0][0x2d0] ;  /* 0x0000b400ff027b82 */ /* 0x000f700000000a00 */
[----:B0-----:R-:W0:Y:S08]  /*6810*/  LDC.64 R4, c[0x0][0x2d8] ;  /* 0x0000b600ff047b82 */ /* 0x001e300000000a00 */
[----:B------:R-:W1:Y:S01]  /*6820*/  LDC.64 R6, c[0x0][0x2f0] ;  /* 0x0000bc00ff067b82 */ /* 0x000e620000000a00 */
[----:B-----5:R-:W-:-:S05]  /*6830*/  IMAD.WIDE.U32 R2, R11, 0x20, R2 ;  /* 0x000000200b027825 */ /* 0x020fca00078e0002 */
        /* <DEDUP_REMOVED lines=9> */
.L_x_4825:
[----:B------:R-:W-:Y:S01]  /*68d0*/  HFMA2.MMA R169, -RZ, RZ, 0, 1.847743988037109375e-06 ;  /* 0x0000001fffa97435 */ /* 0x000fe200000001ff */
[----:B------:R-:W-:Y:S01]  /*68e0*/  MOV R172, R219 ;  /* 0x000000db00ac7202 */ /* 0x000fe20000000f00 */
[----:B------:R-:W-:Y:S02]  /*68f0*/  IMAD.MOV.U32 R168, RZ, RZ, 0x10 ;  /* 0x00000010ffa87424 */ /* 0x000fe400078e00ff */
[----:B------:R-:W-:-:S07]  /*6900*/  IMAD.MOV.U32 R171, RZ, RZ, -0x1 ;  /* 0xffffffffffab7424 */ /* 0x000fce00078e00ff */
[----:B0----5:R-:W-:Y:S05]  /*6910*/  WARPSYNC.COLLECTIVE R171, `(.L_x_4913) ;  /* 0x00000000ab087348 */ /* 0x021fea0003c00000 */
[----:B------:R1:W2:Y:S02]  /*6920*/  SHFL.DOWN P5, R175, R172, R168, R169 ;  /* 0x080000a8acaf7389 */ /* 0x0002a400000a00a9 */
[----:B012--5:R-:W-:Y:S01]  /*6930*/  ENDCOLLECTIVE ;  /* 0x000000000000791b */ /* 0x027fe20003800000 */
.L_x_4913:
[----:B------:R-:W-:Y:S01]  /*6940*/  MOV R172, R218 ;  /* 0x000000da00ac7202 */ /* 0x000fe20000000f00 */
[----:B------:R-:W-:-:S07]  /*6950*/  FADD.FTZ R219, R175, R219 ;  /* 0x000000dbafdb7221 */ /* 0x000fce0000010000 */
[----:B------:R-:W-:Y:S05]  /*6960*/  WARPSYNC.COLLECTIVE R171, `(.L_x_4914) ;  /* 0x00000000ab087348 */ /* 0x000fea0003c00000 */
[----:B------:R0:W1:Y:S02]  /*6970*/  SHFL.DOWN P5, R175, R172, R168, R169 ;  /* 0x080000a8acaf7389 */ /* 0x00006400000a00a9 */
[----:B01----:R-:W-:Y:S01]  /*6980*/  ENDCOLLECTIVE ;  /* 0x000000000000791b */ /* 0x003fe20003800000 */
.L_x_4914:
[----:B------:R-:W-:Y:S01]  /*6990*/  MOV R172, R219 ;  /* 0x000000db00ac7202 */ /* 0x000fe20000000f00 */
[----:B------:R-:W-:Y:S02]  /*69a0*/  IMAD.MOV.U32 R168, RZ, RZ, 0x8 ;  /* 0x00000008ffa87424 */ /* 0x000fe400078e00ff */
[----:B------:R-:W-:-:S07]  /*69b0*/  FADD.FTZ R218, R175, R218 ;  /* 0x000000daafda7221 */ /* 0x000fce0000010000 */
[----:B------:R-:W-:Y:S05]  /*69c0*/  WARPSYNC.COLLECTIVE R171, `(.L_x_4915) ;  /* 0x00000000ab087348 */ /* 0x000fea0003c00000 */
[----:B------:R0:W1:Y:S02]  /*69d0*/  SHFL.DOWN P5, R175, R172, R168, R169 ;  /* 0x080000a8acaf7389 */ /* 0x00006400000a00a9 */
[----:B01----:R-:W-:Y:S01]  /*69e0*/  ENDCOLLECTIVE ;  /* 0x000000000000791b */ /* 0x003fe20003800000 */
.L_x_4915:
[----:B------:R-:W-:Y:S01]  /*69f0*/  MOV R172, R218 ;  /* 0x000000da00ac7202 */ /* 0x000fe20000000f00 */
[----:B------:R-:W-:-:S07]  /*6a00*/  FADD.FTZ R219, R219, R175 ;  /* 0x000000afdbdb7221 */ /* 0x000fce0000010000 */
[----:B------:R-:W-:Y:S05]  /*6a10*/  WARPSYNC.COLLECTIVE R171, `(.L_x_4916) ;  /* 0x00000000ab087348 */ /* 0x000fea0003c00000 */
[----:B------:R0:W1:Y:S02]  /*6a20*/  SHFL.DOWN P5, R175, R172, R168, R169 ;  /* 0x080000a8acaf7389 */ /* 0x00006400000a00a9 */
[----:B01----:R-:W-:Y:S01]  /*6a30*/  ENDCOLLECTIVE ;  /* 0x000000000000791b */ /* 0x003fe20003800000 */
.L_x_4916:
[----:B------:R-:W-:Y:S01]  /*6a40*/  MOV R172, R219 ;  /* 0x000000db00ac7202 */ /* 0x000fe20000000f00 */
[----:B------:R-:W-:Y:S02]  /*6a50*/  IMAD.MOV.U32 R168, RZ, RZ, 0x4 ;  /* 0x00000004ffa87424 */ /* 0x000fe400078e00ff */
[----:B------:R-:W-:-:S07]  /*6a60*/  FADD.FTZ R218, R218, R175 ;  /* 0x000000afdada7221 */ /* 0x000fce0000010000 */
[----:B------:R-:W-:Y:S05]  /*6a70*/  WARPSYNC.COLLECTIVE R171, `(.L_x_4917) ;  /* 0x00000000ab087348 */ /* 0x000fea0003c00000 */
[----:B------:R0:W1:Y:S02]  /*6a80*/  SHFL.DOWN P5, R175, R172, R168, R169 ;  /* 0x080000a8acaf7389 */ /* 0x00006400000a00a9 */
[----:B01----:R-:W-:Y:S01]  /*6a90*/  ENDCOLLECTIVE ;  /* 0x000000000000791b */ /* 0x003fe20003800000 */
.L_x_4917:
[----:B------:R-:W-:Y:S02]  /*6aa0*/  MOV R172, R218 ;  /* 0x000000da00ac7202 */ /* 0x000fe40000000f00 */
[----:B------:R-:W-:-:S07]  /*6ab0*/  MOV R174, R175 ;  /* 0x000000af00ae7202 */ /* 0x000fce0000000f00 */
[----:B------:R-:W-:Y:S05]  /*6ac0*/  WARPSYNC.COLLECTIVE R171, `(.L_x_4918) ;  /* 0x00000000ab087348 */ /* 0x000fea0003c00000 */
[----:B------:R0:W1:Y:S02]  /*6ad0*/  SHFL.DOWN P5, R175, R172, R168, R169 ;  /* 0x080000a8acaf7389 */ /* 0x00006400000a00a9 */
[----:B01----:R-:W-:Y:S01]  /*6ae0*/  ENDCOLLECTIVE ;  /* 0x000000000000791b */ /* 0x003fe20003800000 */
.L_x_4918:
[----:B------:R-:W-:Y:S01]  /*6af0*/  FADD.FTZ R174, R219, R174 ;  /* 0x000000aedbae7221 */ /* 0x000fe20000010000 */
[----:B------:R-:W-:-:S04]  /*6b00*/  HFMA2.MMA R168, -RZ, RZ, 0, 1.1920928955078125e-07 ;  /* 0x00000002ffa87435 */ /* 0x000fc800000001ff */
[----:B------:R-:W-:Y:S01]  /*6b10*/  MOV R172, R174 ;  /* 0x000000ae00ac7202 */ /* 0x000fe20000000f00 */
[----:B------:R-:W-:-:S07]  /*6b20*/  IMAD.MOV.U32 R173, RZ, RZ, R175 ;  /* 0x000000ffffad7224 */ /* 0x000fce00078e00af */
[----:B------:R-:W-:Y:S05]  /*6b30*/  WARPSYNC.COLLECTIVE R171, `(.L_x_4919) ;  /* 0x00000000ab087348 */ /* 0x000fea0003c00000 */
[----:B------:R0:W1:Y:S02]  /*6b40*/  SHFL.DOWN P5, R175, R172, R168, R169 ;  /* 0x080000a8acaf7389 */ /* 0x00006400000a00a9 */
[----:B01----:R-:W-:Y:S01]  /*6b50*/  ENDCOLLECTIVE ;  /* 0x000000000000791b */ /* 0x003fe20003800000 */
.L_x_4919:
[----:B------:R-:W-:-:S04]  /*6b60*/  FADD.FTZ R173, R218, R173 ;  /* 0x000000addaad7221 */ /* 0x000fc80000010000 */
[----:B------:R-:W-:Y:S02]  /*6b70*/  IMAD.MOV.U32 R172, RZ, RZ, R173 ;  /* 0x000000ffffac7224 */ /* 0x000fe400078e00ad */
[----:B------:R-:W-:-:S07]  /*6b80*/  FADD.FTZ R174, R174, R175 ;  /* 0x000000afaeae7221 */ /* 0x000fce0000010000 */
[----:B------:R-:W-:Y:S05]  /*6b90*/  WARPSYNC.COLLECTIVE R171, `(.L_x_4920) ;  /* 0x00000000ab087348 */ /* 0x000fea0003c00000 */
[----:B------:R0:W1:Y:S02]  /*6ba0*/  SHFL.DOWN P5, R175, R172, R168, R169 ;  /* 0x080000a8acaf7389 */ /* 0x00006400000a00a9 */
[----:B01----:R-:W-:Y:S01]  /*6bb0*/  ENDCOLLECTIVE ;  /* 0x000000000000791b */ /* 0x003fe20003800000 */
.L_x_4920:
[----:B------:R-:W-:Y:S01]  /*6bc0*/  HFMA2.MMA R168, -RZ, RZ, 0, 5.9604644775390625e-08 ;  /* 0x00000001ffa87435 */ /* 0x000fe200000001ff */
[----:B------:R-:W-:Y:S01]  /*6bd0*/  MOV R172, R174 ;  /* 0x000000ae00ac7202 */ /* 0x000fe20000000f00 */
[----:B------:R-:W-:-:S09]  /*6be0*/  FADD.FTZ R173, R173, R175 ;  /* 0x000000afadad7221 */ /* 0x000fd20000010000 */
[----:B------:R-:W-:Y:S05]  /*6bf0*/  WARPSYNC.COLLECTIVE R171, `(.L_x_4921) ;  /* 0x00000000ab087348 */ /* 0x000fea0003c00000 */
[----:B------:R0:W1:Y:S02]  /*6c00*/  SHFL.DOWN P5, R175, R172, R168, R169 ;  /* 0x080000a8acaf7389 */ /* 0x00006400000a00a9 */
[----:B01----:R-:W-:Y:S01]  /*6c10*/  ENDCOLLECTIVE ;  /* 0x000000000000791b */ /* 0x003fe20003800000 */
.L_x_4921:
[----:B------:R-:W-:Y:S01]  /*6c20*/  MOV R172, R173 ;  /* 0x000000ad00ac7202 */ /* 0x000fe20000000f00 */
[----:B------:R-:W-:-:S07]  /*6c30*/  IMAD.MOV.U32 R176, RZ, RZ, R175 ;  /* 0x000000ffffb07224 */ /* 0x000fce00078e00af */
[----:B------:R-:W-:Y:S05]  /*6c40*/  WARPSYNC.COLLECTIVE R171, `(.L_x_4922) ;  /* 0x00000000ab087348 */ /* 0x000fea0003c00000 */
[----:B------:R0:W1:Y:S02]  /*6c50*/  SHFL.DOWN P5, R175, R172, R168, R169 ;  /* 0x080000a8acaf7389 */ /* 0x00006400000a00a9 */
[----:B01----:R-:W-:Y:S01]  /*6c60*/  ENDCOLLECTIVE ;  /* 0x000000000000791b */ /* 0x003fe20003800000 */
.L_x_4922:
[----:B------:R-:W-:Y:S01]  /*6c70*/  MOV R169, R175 ;  /* 0x000000af00a97202 */ /* 0x000fe20000000f00 */
[----:B------:R-:W-:Y:S06]  /*6c80*/  BRA `(.L_x_4923) ;  /* 0xffffffc000307947 */ /* 0x000fec000383ffff */
.L_x_4924:
        /* <DEDUP_REMOVED lines=15> */
.L_x_13926:


//--------------------- .text._ZN10layer_norm13ln_bwd_kernelINS_13Kernel_traitsI13__nv_bfloat16S2_fS2_fjLj4096ELj1ELj1ELj4ELj16ENS_18Kernel_traits_baseILj4096ES2_S2_fS2_fjLj128EEEEELb0ELb1ELb1ELb1EEEvNS_9BwdParamsE --------------------------
	.section	.text._ZN10layer_norm13ln_bwd_kernelINS_13Kernel_traitsI13__nv_bfloat16S2_fS2_fjLj4096ELj1ELj1ELj4ELj16ENS_18Kernel_traits_baseILj4096ES2_S2_fS2_fjLj128EEEEELb0ELb1ELb1ELb1EEEvNS_9BwdParamsE,"ax",@progbits
	.align	128
        .global         _ZN10layer_norm13ln_bwd_kernelINS_13Kernel_traitsI13__nv_bfloat16S2_fS2_fjLj4096ELj1ELj1ELj4ELj16ENS_18Kernel_traits_baseILj4096ES2_S2_fS2_fjLj128EEEEELb0ELb1ELb1ELb1EEEvNS_9BwdParamsE
        .type           _ZN10layer_norm13ln_bwd_kernelINS_13Kernel_traitsI13__nv_bfloat16S2_fS2_fjLj4096ELj1ELj1ELj4ELj16ENS_18Kernel_traits_baseILj4096ES2_S2_fS2_fjLj128EEEEELb0ELb1ELb1ELb1EEEvNS_9BwdParamsE,@function
        .size           _ZN10layer_norm13ln_bwd_kernelINS_13Kernel_traitsI13__nv_bfloat16S2_fS2_fjLj4096ELj1ELj1ELj4ELj16ENS_18Kernel_traits_baseILj4096ES2_S2_fS2_fjLj128EEEEELb0ELb1ELb1ELb1EEEvNS_9BwdParamsE,(.L_x_13927 - _ZN10layer_norm13ln_bwd_kernelINS_13Kernel_traitsI13__nv_bfloat16S2_fS2_fjLj4096ELj1ELj1ELj4ELj16ENS_18Kernel_traits_baseILj4096ES2_S2_fS2_fjLj128EEEEELb0ELb1ELb1ELb1EEEvNS_9BwdParamsE)
        .other          _ZN10layer_norm13ln_bwd_kernelINS_13Kernel_traitsI13__nv_bfloat16S2_fS2_fjLj4096ELj1ELj1ELj4ELj16ENS_18Kernel_traits_baseILj4096ES2_S2_fS2_fjLj128EEEEELb0ELb1ELb1ELb1EEEvNS_9BwdParamsE,@"STO_CUDA_ENTRY STV_DEFAULT"
_ZN10layer_norm13ln_bwd_kernelINS_13Kernel_traitsI13__nv_bfloat16S2_fS2_fjLj4096ELj1ELj1ELj4ELj16ENS_18Kernel_traits_baseILj4096ES2_S2_fS2_fjLj128EEEEELb0ELb1ELb1ELb1EEEvNS_9BwdParamsE:
.text._ZN10layer_norm13ln_bwd_kernelINS_13Kernel_traitsI13__nv_bfloat16S2_fS2_fjLj4096ELj1ELj1ELj4ELj16ENS_18Kernel_traits_baseILj4096ES2_S2_fS2_fjLj128EEEEELb0ELb1ELb1ELb1EEEvNS_9BwdParamsE:
        /* <DEDUP_REMOVED lines=8> */
[----:B0-----:R-:W-:Y:S02]  /*0080*/  VIADD R1, R1, 0xffffff80 ;  /* 0xffffff8001017836 */ /* 0x001fe40000000000 */
        /* <DEDUP_REMOVED lines=63> */
.L_x_4925:
        /* <DEDUP_REMOVED lines=56> */
[----:B--2---:R-:W-:Y:S01]  /*0800*/  IMAD.U32 R24, R8, 0x10000, RZ ;  /* 0x0001000008187824 */ /* 0x004fe200078e00ff */
[----:B------:R-:W-:-:S02]  /*0810*/  SHF.L.U32 R25, R9, 0x10, RZ ;  /* 0x0000001009197819 */ /* 0x000fc400000006ff */
[----:B------:R-:W-:Y:S02]  /*0820*/  PRMT R0, R8, 0x7632, R0 ;  /* 0x0000763208007816 */ /* 0x000fe40000000000 */
[----:B------:R1:W-:Y:S01]  /*0830*/  STL [R1+0x7c], R24 ;  /* 0x00007c1801007387 */ /* 0x0003e20000100800 */
[----:B---3--:R-:W-:Y:S02]  /*0840*/  PRMT R8, R12, 0x7632, R8 ;  /* 0x000076320c087816 */ /* 0x008fe40000000008 */
[----:B0-----:R-:W-:Y:S01]  /*0850*/  PRMT R4, R13, 0x7632, R4 ;  /* 0x000076320d047816 */ /* 0x001fe20000000004 */
[----:B------:R0:W-:Y:S01]  /*0860*/  STL [R1+0x74], R25 ;  /* 0x0000741901007387 */ /* 0x0001e20000100800 */
[----:B------:R-:W-:Y:S01]  /*0870*/  PRMT R3, R9, 0x7632, R3 ;  /* 0x0000763209037816 */ /* 0x000fe20000000003 */
[----:B------:R-:W-:Y:S01]  /*0880*/  IMAD.U32 R0, R0, 0x10000, RZ ;  /* 0x0001000000007824 */ /* 0x000fe200078e00ff */
[C---:B------:R-:W-:Y:S02]  /*0890*/  PRMT R6, R10.reuse, 0x7632, R6 ;  /* 0x000076320a067816 */ /* 0x040fe40000000006 */
[----:B------:R-:W-:Y:S01]  /*08a0*/  PRMT R7, R11, 0x7632, R7 ;  /* 0x000076320b077816 */ /* 0x000fe20000000007 */
[----:B-1----:R-:W-:Y:S01]  /*08b0*/  IMAD.U32 R24, R10, 0x10000, RZ ;  /* 0x000100000a187824 */ /* 0x002fe200078e00ff */
[----:B------:R-:W-:-:S02]  /*08c0*/  PRMT R5, R14, 0x7632, R5 ;  /* 0x000076320e057816 */ /* 0x000fc40000000005 */
[----:B------:R-:W-:Y:S01]  /*08d0*/  PRMT R9, R15, 0x7632, R9 ;  /* 0x000076320f097816 */ /* 0x000fe20000000009 */
[----:B0-----:R-:W-:Y:S01]  /*08e0*/  IMAD.U32 R25, R11, 0x10000, RZ ;  /* 0x000100000b197824 */ /* 0x001fe200078e00ff */
[----:B------:R0:W-:Y:S01]  /*08f0*/  STL [R1+0x6c], R24 ;  /* 0x00006c1801007387 */ /* 0x0001e20000100800 */
[----:B----4-:R-:W-:Y:S02]  /*0900*/  PRMT R10, R16, 0x7632, R10 ;  /* 0x00007632100a7816 */ /* 0x010fe4000000000a */
[----:B------:R-:W-:Y:S01]  /*0910*/  PRMT R11, R17, 0x7632, R11 ;  /* 0x00007632110b7816 */ /* 0x000fe2000000000b */
[----:B------:R1:W-:Y:S01]  /*0920*/  STL [R1+0x64], R25 ;  /* 0x0000641901007387 */ /* 0x0003e20000100800 */
[----:B0-----:R-:W-:Y:S02]  /*0930*/  SHF.L.U32 R24, R12, 0x10, RZ ;  /* 0x000000100c187819 */ /* 0x001fe400000006ff */
[----:B------:R-:W-:Y:S01]  /*0940*/  PRMT R12, R18, 0x7632, R12 ;  /* 0x00007632120c7816 */ /* 0x000fe2000000000c */
[----:B-1----:R-:W-:-:S02]  /*0950*/  IMAD.U32 R25, R13, 0x10000, RZ ;  /* 0x000100000d197824 */ /* 0x002fc400078e00ff */
[----:B------:R0:W-:Y:S01]  /*0960*/  STL [R1+0x5c], R24 ;  /* 0x00005c1801007387 */ /* 0x0001e20000100800 */
[----:B------:R-:W-:-:S03]  /*0970*/  PRMT R13, R19, 0x7632, R13 ;  /* 0x00007632130d7816 */ /* 0x000fc6000000000d */
[----:B------:R1:W-:Y:S01]  /*0980*/  STL [R1+0x54], R25 ;  /* 0x0000541901007387 */ /* 0x0003e20000100800 */
[----:B0-----:R-:W-:Y:S01]  /*0990*/  IMAD.U32 R24, R14, 0x10000, RZ ;  /* 0x000100000e187824 */ /* 0x001fe200078e00ff */
[----:B------:R-:W-:Y:S02]  /*09a0*/  PRMT R14, R20, 0x7632, R14 ;  /* 0x00007632140e7816 */ /* 0x000fe4000000000e */
[----:B-1----:R-:W-:Y:S02]  /*09b0*/  SHF.L.U32 R25, R15, 0x10, RZ ;  /* 0x000000100f197819 */ /* 0x002fe400000006ff */
[----:B------:R0:W-:Y:S01]  /*09c0*/  STL [R1+0x4c], R24 ;  /* 0x00004c1801007387 */ /* 0x0001e20000100800 */
[----:B------:R-:W-:-:S03]  /*09d0*/  PRMT R15, R21, 0x7632, R15 ;  /* 0x00007632150f7816 */ /* 0x000fc6000000000f */
[----:B------:R1:W-:Y:S01]  /*09e0*/  STL [R1+0x44], R25 ;  /* 0x0000441901007387 */ /* 0x0003e20000100800 */
[----:B0-----:R-:W-:Y:S01]  /*09f0*/  IMAD.U32 R24, R16, 0x10000, RZ ;  /* 0x0001000010187824 */ /* 0x001fe200078e00ff */
[----:B------:R-:W-:Y:S01]  /*0a00*/  PRMT R16, R22, 0x7632, R16 ;  /* 0x0000763216107816 */ /* 0x000fe20000000010 */
[----:B-1----:R-:W-:-:S03]  /*0a10*/  IMAD.U32 R25, R17, 0x10000, RZ ;  /* 0x0001000011197824 */ /* 0x002fc600078e00ff */
[----:B------:R0:W-:Y:S01]  /*0a20*/  STL [R1+0x3c], R24 ;  /* 0x00003c1801007387 */ /* 0x0001e20000100800 */
[----:B------:R-:W-:-:S03]  /*0a30*/  PRMT R17, R23, 0x7632, R17 ;  /* 0x0000763217117816 */ /* 0x000fc60000000011 */
[----:B------:R-:W-:Y:S01]  /*0a40*/  STL [R1+0x34], R25 ;  /* 0x0000341901007387 */ /* 0x000fe20000100800 */
[----:B0-----:R-:W-:Y:S01]  /*0a50*/  SHF.L.U32 R24, R18, 0x10, RZ ;  /* 0x0000001012187819 */ /* 0x001fe200000006ff */
[----:B------:R-:W-:Y:S02]  /*0a60*/  IMAD.U32 R18, R19, 0x10000, RZ ;  /* 0x0001000013127824 */ /* 0x000fe400078e00ff */
[----:B------:R-:W-:Y:S02]  /*0a70*/  IMAD.U32 R19, R20, 0x10000, RZ ;  /* 0x0001000014137824 */ /* 0x000fe400078e00ff */
[----:B------:R-:W-:Y:S04]  /*0a80*/  STL [R1+0x2c], R24 ;  /* 0x00002c1801007387 */ /* 0x000fe80000100800 */
[----:B------:R0:W-:Y:S04]  /*0a90*/  STL [R1+0x24], R18 ;  /* 0x0000241201007387 */ /* 0x0001e80000100800 */
[----:B------:R1:W-:Y:S01]  /*0aa0*/  STL [R1+0x1c], R19 ;  /* 0x00001c1301007387 */ /* 0x0003e20000100800 */
[----:B0-----:R-:W-:Y:S01]  /*0ab0*/  SHF.L.U32 R18, R21, 0x10, RZ ;  /* 0x0000001015127819 */ /* 0x001fe200000006ff */
[----:B-1----:R-:W-:-:S04]  /*0ac0*/  IMAD.U32 R19, R22, 0x10000, RZ ;  /* 0x0001000016137824 */ /* 0x002fc800078e00ff */
[----:B------:R0:W-:Y:S04]  /*0ad0*/  STL [R1+0x14], R18 ;  /* 0x0000141201007387 */ /* 0x0001e80000100800 */
[----:B------:R-:W-:Y:S01]  /*0ae0*/  STL [R1+0xc], R19 ;  /* 0x00000c1301007387 */ /* 0x000fe20000100800 */
[----:B0-----:R-:W-:-:S05]  /*0af0*/  IMAD.U32 R18, R23, 0x10000, RZ ;  /* 0x0001000017127824 */ /* 0x001fca00078e00ff */
[----:B------:R0:W-:Y:S04]  /*0b00*/  STL [R1+0x4], R18 ;  /* 0x0000041201007387 */ /* 0x0001e80000100800 */
[----:B------:R1:W-:Y:S01]  /*0b10*/  STL [R1+0x78], R0 ;  /* 0x0000780001007387 */ /* 0x0003e20000100800 */
[----:B0-----:R-:W-:Y:S01]  /*0b20*/  IMAD.U32 R18, R3, 0x10000, RZ ;  /* 0x0001000003127824 */ /* 0x001fe200078e00ff */
[----:B------:R-:W-:Y:S01]  /*0b30*/  SHF.L.U32 R3, R6, 0x10, RZ ;  /* 0x0000001006037819 */ /* 0x000fe200000006ff */
[----:B------:R-:W-:Y:S02]  /*0b40*/  IMAD.U32 R6, R8, 0x10000, RZ ;  /* 0x0001000008067824 */ /* 0x000fe400078e00ff */
[----:B-1----:R-:W-:Y:S01]  /*0b50*/  IMAD.U32 R0, R7, 0x10000, RZ ;  /* 0x0001000007007824 */ /* 0x002fe200078e00ff */
[----:B------:R-:W-:Y:S04]  /*0b60*/  STL [R1+0x70], R18 ;  /* 0x0000701201007387 */ /* 0x000fe80000100800 */
[----:B------:R0:W-:Y:S04]  /*0b70*/  STL [R1+0x68], R3 ;  /* 0x0000680301007387 */ /* 0x0001e80000100800 */
[----:B------:R1:W-:Y:S04]  /*0b80*/  STL [R1+0x60], R0 ;  /* 0x0000600001007387 */ /* 0x0003e80000100800 */
[----:B------:R-:W-:Y:S01]  /*0b90*/  STL [R1+0x58], R6 ;  /* 0x0000580601007387 */ /* 0x000fe20000100800 */
[----:B0-----:R-:W-:-:S02]  /*0ba0*/  SHF.L.U32 R3, R4, 0x10, RZ ;  /* 0x0000001004037819 */ /* 0x001fc400000006ff */
[----:B------:R-:W-:Y:S01]  /*0bb0*/  SHF.L.U32 R4, R9, 0x10, RZ ;  /* 0x0000001009047819 */ /* 0x000fe200000006ff */
[----:B-1----:R-:W-:Y:S02]  /*0bc0*/  IMAD.U32 R0, R5, 0x10000, RZ ;  /* 0x0001000005007824 */ /* 0x002fe400078e00ff */
[----:B------:R0:W-:Y:S04]  /*0bd0*/  STL [R1+0x50], R3 ;  /* 0x0000500301007387 */ /* 0x0001e80000100800 */
[----:B------:R1:W-:Y:S04]  /*0be0*/  STL [R1+0x48], R0 ;  /* 0x0000480001007387 */ /* 0x0003e80000100800 */
[----:B------:R2:W-:Y:S01]  /*0bf0*/  STL [R1+0x40], R4 ;  /* 0x0000400401007387 */ /* 0x0005e20000100800 */
[----:B0-----:R-:W-:Y:S01]  /*0c00*/  IMAD.U32 R3, R10, 0x10000, RZ ;  /* 0x000100000a037824 */ /* 0x001fe200078e00ff */
[----:B-1----:R-:W-:-:S04]  /*0c10*/  SHF.L.U32 R0, R11, 0x10, RZ ;  /* 0x000000100b007819 */ /* 0x002fc800000006ff */
[----:B------:R0:W-:Y:S01]  /*0c20*/  STL [R1+0x38], R3 ;  /* 0x0000380301007387 */ /* 0x0001e20000100800 */
[----:B--2---:R-:W-:-:S03]  /*0c30*/  IMAD.U32 R4, R12, 0x10000, RZ ;  /* 0x000100000c047824 */ /* 0x004fc600078e00ff */
[----:B------:R1:W-:Y:S04]  /*0c40*/  STL [R1+0x30], R0 ;  /* 0x0000300001007387 */ /* 0x0003e80000100800 */
[----:B------:R2:W-:Y:S01]  /*0c50*/  STL [R1+0x28], R4 ;  /* 0x0000280401007387 */ /* 0x0005e20000100800 */
[----:B0-----:R-:W-:Y:S01]  /*0c60*/  SHF.L.U32 R3, R13, 0x10, RZ ;  /* 0x000000100d037819 */ /* 0x001fe200000006ff */
[----:B-1----:R-:W-:-:S04]  /*0c70*/  IMAD.U32 R0, R14, 0x10000, RZ ;  /* 0x000100000e007824 */ /* 0x002fc800078e00ff */
[----:B------:R0:W-:Y:S01]  /*0c80*/  STL [R1+0x20], R3 ;  /* 0x0000200301007387 */ /* 0x0001e20000100800 */
[----:B--2---:R-:W-:-:S03]  /*0c90*/  SHF.L.U32 R4, R15, 0x10, RZ ;  /* 0x000000100f047819 */ /* 0x004fc600000006ff */
[----:B------:R1:W-:Y:S04]  /*0ca0*/  STL [R1+0x18], R0 ;  /* 0x0000180001007387 */ /* 0x0003e80000100800 */
[----:B------:R2:W-:Y:S01]  /*0cb0*/  STL [R1+0x10], R4 ;  /* 0x0000100401007387 */ /* 0x0005e20000100800 */
[----:B0-----:R-:W-:Y:S01]  /*0cc0*/  IMAD.U32 R3, R16, 0x10000, RZ ;  /* 0x0001000010037824 */ /* 0x001fe200078e00ff */
[----:B-1----:R-:W-:-:S05]  /*0cd0*/  SHF.L.U32 R0, R17, 0x10, RZ ;  /* 0x0000001011007819 */ /* 0x002fca00000006ff */
[----:B------:R2:W-:Y:S04]  /*0ce0*/  STL [R1], R0 ;  /* 0x0000000001007387 */ /* 0x0005e80000100800 */
[----:B------:R2:W-:Y:S02]  /*0cf0*/  STL [R1+0x8], R3 ;  /* 0x0000080301007387 */ /* 0x0005e40000100800 */
.L_x_4995:
[----:B0-2---:R-:W0:Y:S08]  /*0d00*/  LDC.64 R4, c[0x0][0x288] ;  /* 0x0000a200ff047b82 */ /* 0x005e300000000a00 */
[----:B------:R-:W1:Y:S08]  /*0d10*/  LDC.64 R184, c[0x0][0x258] ;  /* 0x00009600ffb87b82 */ /* 0x000e700000000a00 */
[----:B------:R-:W2:Y:S01]  /*0d20*/  LDC.64 R186, c[0x0][0x280] ;  /* 0x0000a000ffba7b82 */ /* 0x000ea20000000a00 */
[----:B0-----:R-:W-:-:S07]  /*0d30*/  IMAD.WIDE R4, R2, 0x4, R4 ;  /* 0x0000000402047825 */ /* 0x001fce00078e0204 */
[----:B------:R-:W0:Y:S01]  /*0d40*/  LDC R189, c[0x0][0x218] ;  /* 0x00008600ffbd7b82 */ /* 0x000e220000000800 */
[----:B------:R2:W3:Y:S01]  /*0d50*/  LDG.E R210, desc[UR4][R4.64] ;  /* 0x0000000404d27981 */ /* 0x0004e2000c1e1900 */
[C---:B-1----:R-:W-:Y:S01]  /*0d60*/  IMAD.WIDE R184, R2.reuse, 0x4, R184 ;  /* 0x0000000402b87825 */ /* 0x042fe200078e02b8 */
[----:B------:R-:W1:Y:S04]  /*0d70*/  S2R R188, SR_TID.X ;  /* 0x0000000000bc7919 */ /* 0x000e680000002100 */
[----:B-----5:R4:W5:Y:S01]  /*0d80*/  LDG.E R3, desc[UR4][R184.64] ;  /* 0x00000004b8037981 */ /* 0x020962000c1e1900 */
[----:B--2---:R-:W-:-:S05]  /*0d90*/  IMAD.WIDE R4, R2, 0x4, R186 ;  /* 0x0000000402047825 */ /* 0x004fca00078e02ba */
[----:B------:R0:W5:Y:S01]  /*0da0*/  LDG.E R242, desc[UR4][R4.64] ;  /* 0x0000000404f27981 */ /* 0x000162000c1e1900 */
[----:B----4-:R-:W2:Y:S01]  /*0db0*/  LDC.64 R184, c[0x0][0x2c8] ;  /* 0x0000b200ffb87b82 */ /* 0x010ea20000000a00 */
[----:B0-----:R-:W-:-:S05]  /*0dc0*/  IMAD R4, R2, R189, RZ ;  /* 0x000000bd02047224 */ /* 0x001fca00078e02ff */
[----:B------:R-:W-:-:S04]  /*0dd0*/  SHF.R.S32.HI R5, RZ, 0x1f, R4 ;  /* 0x0000001fff057819 */ /* 0x000fc80000011404 */
[----:B------:R-:W-:Y:S02]  /*0de0*/  LEA.HI R5, R5, R4, RZ, 0x3 ;  /* 0x0000000405057211 */ /* 0x000fe400078f18ff */
[----:B-1----:R-:W-:-:S04]  /*0df0*/  LOP3.LUT R188, R188, 0x7f, RZ, 0xc0, !PT ;  /* 0x0000007fbcbc7812 */ /* 0x002fc800078ec0ff */
[----:B------:R-:W-:Y:S01]  /*0e00*/  LEA.HI.SX32 R236, R5, R188, 0x1d ;  /* 0x000000bc05ec7211 */ /* 0x000fe200078feaff */
[----:B------:R-:W-:Y:S03]  /*0e10*/  BSSY B0, `(.L_x_4927) ;  /* 0x000017f000007945 */ /* 0x000fe60003800000 */
[C---:B------:R-:W-:Y:S01]  /*0e20*/  IADD3 R240, R236.reuse, 0x100, RZ ;  /* 0x00000100ecf07810 */ /* 0x040fe20007ffe0ff */
[C---:B------:R-:W-:Y:S02]  /*0e30*/  VIADD R218, R236.reuse, 0x80 ;  /* 0x00000080ecda7836 */ /* 0x040fe40000000000 */
[C---:B------:R-:W-:Y:S02]  /*0e40*/  VIADD R241, R236.reuse, 0x180 ;  /* 0x00000180ecf17836 */ /* 0x040fe40000000000 */
[----:B--2---:R-:W-:-:S04]  /*0e50*/  IMAD.WIDE.U32 R190, R236, 0x20, R184 ;  /* 0x00000020ecbe7825 */ /* 0x004fc800078e00b8 */
[----:B------:R-:W-:-:S04]  /*0e60*/  IMAD.WIDE.U32 R188, R218, 0x20, R184 ;  /* 0x00000020dabc7825 */ /* 0x000fc800078e00b8 */
[----:B------:R-:W-:-:S04]  /*0e70*/  IMAD.WIDE.U32 R186, R240, 0x20, R184 ;  /* 0x00000020f0ba7825 */ /* 0x000fc800078e00b8 */
        /* <DEDUP_REMOVED lines=19> */
[----:B------:R-:W-:Y:S01]  /*0fb0*/  IMAD.MOV.U32 R244, RZ, RZ, RZ ;  /* 0x000000fffff47224 */ /* 0x000fe200078e00ff */
[----:B------:R-:W-:Y:S09]  /*0fc0*/  BRA `(.L_x_4929) ;  /* 0x00000014008c7947 */ /* 0x000ff20003800000 */
.L_x_4928:
[----:B------:R-:W0:Y:S01]  /*0fd0*/  LDC R207, c[0x0][0x218] ;  /* 0x00008600ffcf7b82 */ /* 0x000e220000000800 */
[----:B------:R-:W-:-:S07]  /*0fe0*/  IADD3 R210, R210, -0x1, RZ ;  /* 0xffffffffd2d27810 */ /* 0x000fce0007ffe0ff */
[----:B------:R-:W1:Y:S08]  /*0ff0*/  LDC.64 R4, c[0x0][0x250] ;  /* 0x00009400ff047b82 */ /* 0x000e700000000a00 */
[----:B------:R-:W2:Y:S01]  /*1000*/  LDC.64 R208, c[0x0][0x238] ;  /* 0x00008e00ffd07b82 */ /* 0x000ea20000000a00 */
[----:B0-----:R-:W-:-:S07]  /*1010*/  IMAD R210, R210, R207, RZ ;  /* 0x000000cfd2d27224 */ /* 0x001fce00078e02ff */
[----:B------:R-:W0:Y:S01]  /*1020*/  LDC.64 R6, c[0x0][0x2b8] ;  /* 0x0000ae00ff067b82 */ /* 0x000e220000000a00 */
[----:B------:R-:W3:Y:S01]  /*1030*/  S2R R207, SR_TID.X ;  /* 0x0000000000cf7919 */ /* 0x000ee20000002100 */
[----:B------:R-:W-:Y:S01]  /*1040*/  SHF.R.S32.HI R9, RZ, 0x1f, R210 ;  /* 0x0000001fff097819 */ /* 0x000fe200000114d2 */
[----:B-1----:R-:W-:-:S03]  /*1050*/  IMAD.WIDE R4, R2, 0x4, R4 ;  /* 0x0000000402047825 */ /* 0x002fc600078e0204 */
[----:B------:R-:W-:Y:S02]  /*1060*/  LEA.HI R9, R9, R210, RZ, 0x3 ;  /* 0x000000d209097211 */ /* 0x000fe400078f18ff */
[----:B------:R-:W1:Y:S01]  /*1070*/  LDC.U8 R217, c[0x0][0x2a0] ;  /* 0x0000a800ffd97b82 */ /* 0x000e620000000000 */
[----:B------:R4:W4:Y:S01]  /*1080*/  LDG.E R0, desc[UR4][R4.64] ;  /* 0x0000000404007981 */ /* 0x000922000c1e1900 */
[----:B--2---:R-:W-:-:S04]  /*1090*/  IMAD.WIDE.U32 R16, R236, 0x20, R208 ;  /* 0x00000020ec107825 */ /* 0x004fc800078e00d0 */
[----:B------:R-:W-:-:S05]  /*10a0*/  IMAD.WIDE.U32 R200, R240, 0x20, R208 ;  /* 0x00000020f0c87825 */ /* 0x000fca00078e00d0 */
[----:B------:R-:W2:Y:S01]  /*10b0*/  LDG.E.128 R196, desc[UR4][R200.64] ;  /* 0x00000004c8c47981 */ /* 0x000ea2000c1e1d00 */
[----:B---3--:R-:W-:Y:S01]  /*10c0*/  LOP3.LUT R207, R207, 0x7f, RZ, 0xc0, !PT ;  /* 0x0000007fcfcf7812 */ /* 0x008fe200078ec0ff */
[----:B----4-:R-:W-:Y:S02]  /*10d0*/  IMAD.U32 R5, RZ, RZ, UR15 ;  /* 0x0000000fff057e24 */ /* 0x010fe4000f8e00ff */
[----:B------:R-:W3:Y:S01]  /*10e0*/  LDG.E.128 R200, desc[UR4][R200.64+0x10] ;  /* 0x00001004c8c87981 */ /* 0x000ee2000c1e1d00 */
[----:B------:R-:W-:-:S03]  /*10f0*/  LEA.HI.SX32 R4, R9, R207, 0x1d ;  /* 0x000000cf09047211 */ /* 0x000fc600078feaff */
[----:B------:R-:W4:Y:S02]  /*1100*/  LDG.E.128 R8, desc[UR4][R16.64] ;  /* 0x0000000410087981 */ /* 0x000f24000c1e1d00 */
[----:B------:R-:W-:-:S04]  /*1110*/  VIADD R224, R4, 0x180 ;  /* 0x0000018004e07836 */ /* 0x000fc80000000000 */
[--C-:B0-----:R-:W-:Y:S01]  /*1120*/  IMAD.WIDE.U32 R224, R224, 0x10, R6.reuse ;  /* 0x00000010e0e07825 */ /* 0x101fe200078e0006 */
[C---:B------:R-:W-:Y:S01]  /*1130*/  IADD3 R220, R4.reuse, 0x100, RZ ;  /* 0x0000010004dc7810 */ /* 0x040fe20007ffe0ff */
[----:B------:R-:W3:Y:S02]  /*1140*/  LDG.E.128 R16, desc[UR4][R16.64+0x10] ;  /* 0x0000100410107981 */ /* 0x000ee4000c1e1d00 */
[C---:B------:R-:W-:Y:S02]  /*1150*/  IMAD.WIDE.U32 R12, R4.reuse, 0x10, R6 ;  /* 0x00000010040c7825 */ /* 0x040fe400078e0006 */
[----:B------:R-:W3:Y:S02]  /*1160*/  LDG.E.128 R224, desc[UR4][R224.64] ;  /* 0x00000004e0e07981 */ /* 0x000ee4000c1e1d00 */
[----:B------:R-:W-:Y:S01]  /*1170*/  VIADD R213, R4, 0x80 ;  /* 0x0000008004d57836 */ /* 0x000fe20000000000 */
[----:B------:R-:W-:Y:S01]  /*1180*/  MOV R4, UR14 ;  /* 0x0000000e00047c02 */ /* 0x000fe20008000f00 */
[----:B------:R-:W-:Y:S01]  /*1190*/  IMAD.WIDE.U32 R192, R218, 0x20, R208 ;  /* 0x00000020dac07825 */ /* 0x000fe200078e00d0 */
[----:B------:R-:W3:Y:S02]  /*11a0*/  LDG.E.128 R12, desc[UR4][R12.64] ;  /* 0x000000040c0c7981 */ /* 0x000ee4000c1e1d00 */
[----:B------:R-:W-:-:S02]  /*11b0*/  ISETP.NE.U32.AND P0, PT, R4, RZ, PT ;  /* 0x000000ff0400720c */ /* 0x000fc40003f05070 */
[----:B------:R-:W3:Y:S02]  /*11c0*/  LDG.E.128 R20, desc[UR4][R192.64] ;  /* 0x00000004c0147981 */ /* 0x000ee4000c1e1d00 */
[----:B------:R-:W-:Y:S01]  /*11d0*/  ISETP.NE.AND.EX P0, PT, R5, RZ, PT, P0 ;  /* 0x000000ff0500720c */ /* 0x000fe20003f05300 */
[----:B------:R-:W-:-:S04]  /*11e0*/  IMAD.WIDE.U32 R208, R241, 0x20, R208 ;  /* 0x00000020f1d07825 */ /* 0x000fc800078e00d0 */
[----:B------:R-:W-:Y:S01]  /*11f0*/  IMAD.WIDE.U32 R220, R220, 0x10, R6 ;  /* 0x00000010dcdc7825 */ /* 0x000fe200078e0006 */
[----:B------:R-:W3:Y:S04]  /*1200*/  LDG.E.128 R204, desc[UR4][R208.64] ;  /* 0x00000004d0cc7981 */ /* 0x000ee8000c1e1d00 */
[----:B------:R-:W3:Y:S04]  /*1210*/  LDG.E.128 R192, desc[UR4][R192.64+0x10] ;  /* 0x00001004c0c07981 */ /* 0x000ee8000c1e1d00 */
[----:B------:R-:W5:Y:S04]  /*1220*/  @P0 LDG.E.128 R52, desc[UR4][R190.64] ;  /* 0x00000004be340981 */ /* 0x000f68000c1e1d00 */
[----:B------:R-:W5:Y:S04]  /*1230*/  @P0 LDG.E.128 R48, desc[UR4][R190.64+0x10] ;  /* 0x00001004be300981 */ /* 0x000f68000c1e1d00 */
[----:B------:R-:W5:Y:S04]  /*1240*/  @P0 LDG.E.128 R44, desc[UR4][R188.64] ;  /* 0x00000004bc2c0981 */ /* 0x000f68000c1e1d00 */
[----:B------:R-:W5:Y:S04]  /*1250*/  @P0 LDG.E.128 R40, desc[UR4][R188.64+0x10] ;  /* 0x00001004bc280981 */ /* 0x000f68000c1e1d00 */
[----:B------:R-:W5:Y:S04]  /*1260*/  @P0 LDG.E.128 R36, desc[UR4][R186.64] ;  /* 0x00000004ba240981 */ /* 0x000f68000c1e1d00 */
[----:B------:R-:W5:Y:S04]  /*1270*/  @P0 LDG.E.128 R32, desc[UR4][R186.64+0x10] ;  /* 0x00001004ba200981 */ /* 0x000f68000c1e1d00 */
[----:B------:R-:W5:Y:S04]  /*1280*/  @P0 LDG.E.128 R28, desc[UR4][R184.64] ;  /* 0x00000004b81c0981 */ /* 0x000f68000c1e1d00 */
[----:B------:R0:W5:Y:S01]  /*1290*/  @P0 LDG.E.128 R24, desc[UR4][R184.64+0x10] ;  /* 0x00001004b8180981 */ /* 0x000162000c1e1d00 */
[----:B-1----:R-:W-:-:S03]  /*12a0*/  ISETP.NE.AND P0, PT, R217, RZ, PT ;  /* 0x000000ffd900720c */ /* 0x002fc60003f05270 */
[----:B------:R-:W3:Y:S04]  /*12b0*/  LDG.E.128 R220, desc[UR4][R220.64] ;  /* 0x00000004dcdc7981 */ /* 0x000ee8000c1e1d00 */
[----:B------:R-:W3:Y:S01]  /*12c0*/  LDG.E.128 R208, desc[UR4][R208.64+0x10] ;  /* 0x00001004d0d07981 */ /* 0x000ee2000c1e1d00 */
[----:B0-----:R-:W-:-:S05]  /*12d0*/  FSEL R184, R0, RZ, !P0 ;  /* 0x000000ff00b87208 */ /* 0x001fca0004000000 */
[C---:B--2---:R-:W-:Y:S01]  /*12e0*/  FADD.FTZ R198, -R184.reuse, R198 ;  /* 0x000000c6b8c67221 */ /* 0x044fe20000010100 */
[----:B----4-:R-:W-:-:S04]  /*12f0*/  FADD.FTZ R9, -R184, R9 ;  /* 0x00000009b8097221 */ /* 0x010fc80000010100 */
[C---:B-----5:R-:W-:Y:S01]  /*1300*/  FMUL.FTZ R239, R3.reuse, R9 ;  /* 0x0000000903ef7220 */ /* 0x060fe20000410000 */
[----:B------:R-:W-:Y:S02]  /*1310*/  FMUL.FTZ R9, R3, R198 ;  /* 0x000000c603097220 */ /* 0x000fe40000410000 */
[----:B------:R-:W2:Y:S01]  /*1320*/  LDL R198, [R1+0x74] ;  /* 0x0000740001c67983 */ /* 0x000ea20000100800 */
[C---:B------:R-:W-:Y:S01]  /*1330*/  FADD.FTZ R10, -R184.reuse, R10 ;  /* 0x0000000ab80a7221 */ /* 0x040fe20000010100 */
[----:B------:R-:W-:-:S03]  /*1340*/  FADD.FTZ R199, -R184, R199 ;  /* 0x000000c7b8c77221 */ /* 0x000fc60000010100 */
[C---:B------:R-:W-:Y:S01]  /*1350*/  FMUL.FTZ R237, R3.reuse, R10 ;  /* 0x0000000a03ed7220 */ /* 0x040fe20000410000 */
[----:B------:R-:W-:Y:S02]  /*1360*/  FMUL.FTZ R10, R3, R199 ;  /* 0x000000c7030a7220 */ /* 0x000fe40000410000 */
[----:B------:R-:W4:Y:S01]  /*1370*/  LDL R199, [R1+0x78] ;  /* 0x0000780001c77983 */ /* 0x000f220000100800 */
[----:B------:R-:W-:Y:S01]  /*1380*/  IMAD.WIDE.U32 R212, R213, 0x10, R6 ;  /* 0x00000010d5d47825 */ /* 0x000fe200078e0006 */
[----:B---3--:R-:W-:-:S05]  /*1390*/  PRMT R251, R227, 0x7632, R251 ;  /* 0x00007632e3fb7816 */ /* 0x008fca00000000fb */
[----:B------:R-:W3:Y:S01]  /*13a0*/  LDG.E.128 R212, desc[UR4][R212.64] ;  /* 0x00000004d4d47981 */ /* 0x000ee2000c1e1d00 */
[----:B------:R-:W-:-:S03]  /*13b0*/  IMAD.U32 R187, R227, 0x10000, RZ ;  /* 0x00010000e3bb7824 */ /* 0x000fc600078e00ff */
[----:B------:R-:W3:Y:S01]  /*13c0*/  LDL R227, [R1+0x64] ;  /* 0x0000640001e37983 */ /* 0x000ee20000100800 */
[----:B------:R-:W-:-:S04]  /*13d0*/  FADD.FTZ R23, -R184, R23 ;  /* 0x00000017b8177221 */ /* 0x000fc80000010100 */
[----:B------:R-:W-:Y:S02]  /*13e0*/  FMUL.FTZ R217, R3, R23 ;  /* 0x0000001703d97220 */ /* 0x000fe40000410000 */
[----:B------:R-:W3:Y:S01]  /*13f0*/  LDL R23, [R1+0x7c] ;  /* 0x00007c0001177983 */ /* 0x000ee20000100800 */
[----:B------:R-:W-:Y:S01]  /*1400*/  FADD.FTZ R0, -R184, R8 ;  /* 0x00000008b8007221 */ /* 0x000fe20000010100 */
[C---:B------:R-:W-:Y:S01]  /*1410*/  PRMT R238, R13.reuse, 0x7632, R238 ;  /* 0x000076320dee7816 */ /* 0x040fe200000000ee */
[----:B------:R-:W-:Y:S01]  /*1420*/  IMAD.U32 R235, R13, 0x10000, RZ ;  /* 0x000100000deb7824 */ /* 0x000fe200078e00ff */
[C---:B------:R-:W-:Y:S01]  /*1430*/  PRMT R229, R15.reuse, 0x7632, R229 ;  /* 0x000076320fe57816 */ /* 0x040fe200000000e5 */
[----:B------:R-:W-:Y:S01]  /*1440*/  IMAD.U32 R188, R15, 0x10000, RZ ;  /* 0x000100000fbc7824 */ /* 0x000fe200078e00ff */
[C---:B------:R-:W-:Y:S01]  /*1450*/  PRMT R190, R225.reuse, 0x7632, R190 ;  /* 0x00007632e1be7816 */ /* 0x040fe200000000be */
[----:B------:R-:W-:Y:S01]  /*1460*/  IMAD.U32 R185, R225, 0x10000, RZ ;  /* 0x00010000e1b97824 */ /* 0x000fe200078e00ff */
[----:B------:R-:W-:Y:S01]  /*1470*/  PRMT R233, R14, 0x7632, R233 ;  /* 0x000076320ee97816 */ /* 0x000fe200000000e9 */
[----:B------:R-:W-:Y:S01]  /*1480*/  FADD.FTZ R8, -R184, R194 ;  /* 0x000000c2b8087221 */ /* 0x000fe20000010100 */
[----:B------:R-:W-:Y:S01]  /*1490*/  SHF.L.U32 R231, R14, 0x10, RZ ;  /* 0x000000100ee77819 */ /* 0x000fe200000006ff */
[C---:B------:R-:W-:Y:S01]  /*14a0*/  FADD.FTZ R13, -R184.reuse, R196 ;  /* 0x000000c4b80d7221 */ /* 0x040fe20000010100 */
[----:B------:R-:W-:Y:S01]  /*14b0*/  FADD.FTZ R15, -R184, R204 ;  /* 0x000000ccb80f7221 */ /* 0x000fe20000010100 */
[----:B------:R-:W3:Y:S01]  /*14c0*/  LDL R225, [R1+0x6c] ;  /* 0x00006c0001e17983 */ /* 0x000ee20000100800 */
        /* <DEDUP_REMOVED lines=21> */
[C---:B------:R-:W-:Y:S01]  /*1620*/  PRMT R204, R223.reuse, 0x7632, R204 ;  /* 0x00007632dfcc7816 */ /* 0x040fe200000000cc */
[----:B------:R-:W-:-:S02]  /*1630*/  IMAD.U32 R196, R223, 0x10000, RZ ;  /* 0x00010000dfc47824 */ /* 0x000fc400078e00ff */
[----:B------:R-:W3:Y:S01]  /*1640*/  LDL R223, [R1+0x68] ;  /* 0x0000680001df7983 */ /* 0x000ee20000100800 */
[C---:B------:R-:W-:Y:S01]  /*1650*/  FADD.FTZ R208, -R184.reuse, R208 ;  /* 0x000000d0b8d07221 */ /* 0x040fe20000010100 */
[C---:B------:R-:W-:Y:S01]  /*1660*/  FADD.FTZ R209, -R184.reuse, R209 ;  /* 0x000000d1b8d17221 */ /* 0x040fe20000010100 */
[C---:B------:R-:W-:Y:S01]  /*1670*/  FADD.FTZ R210, -R184.reuse, R210 ;  /* 0x000000d2b8d27221 */ /* 0x040fe20000010100 */
[----:B------:R-:W-:Y:S01]  /*1680*/  FADD.FTZ R184, -R184, R211 ;  /* 0x000000d3b8b87221 */ /* 0x000fe20000010100 */
[C---:B------:R-:W-:Y:S01]  /*1690*/  FMUL.FTZ R211, R3.reuse, R8 ;  /* 0x0000000803d37220 */ /* 0x040fe20000410000 */
[C---:B------:R-:W-:Y:S01]  /*16a0*/  FMUL.FTZ R8, R3.reuse, R14 ;  /* 0x0000000e03087220 */ /* 0x040fe20000410000 */
[----:B------:R-:W-:Y:S02]  /*16b0*/  FMUL.FTZ R14, R3, R203 ;  /* 0x000000cb030e7220 */ /* 0x000fe40000410000 */
[----:B------:R-:W3:Y:S01]  /*16c0*/  LDL R203, [R1+0x70] ;  /* 0x0000700001cb7983 */ /* 0x000ee20000100800 */
[-C--:B------:R-:W-:Y:S01]  /*16d0*/  FFMA.FTZ R58, R237, R235.reuse, R58 ;  /* 0x000000ebed3a7223 */ /* 0x080fe2000001003a */
[----:B------:R-:W-:Y:S01]  /*16e0*/  FADD.FTZ R150, R150, R235 ;  /* 0x000000eb96967221 */ /* 0x000fe20000010000 */
[----:B--2---:R-:W-:-:S02]  /*16f0*/  FMUL.FTZ R235, R198, R235 ;  /* 0x000000ebc6eb7220 */ /* 0x004fc40000410000 */
[----:B------:R-:W2:Y:S01]  /*1700*/  LDL R198, [R1+0x4c] ;  /* 0x00004c0001c67983 */ /* 0x000ea20000100800 */
[----:B------:R-:W-:Y:S02]  /*1710*/  SHF.L.U32 R252, R252, 0x10, RZ ;  /* 0x00000010fcfc7819 */ /* 0x000fe400000006ff */
[C---:B------:R-:W-:Y:S02]  /*1720*/  PRMT R245, R220.reuse, 0x7632, R245 ;  /* 0x00007632dcf57816 */ /* 0x040fe400000000f5 */
[----:B------:R-:W-:Y:S01]  /*1730*/  SHF.L.U32 R193, R220, 0x10, RZ ;  /* 0x00000010dcc17819 */ /* 0x000fe200000006ff */
[C---:B------:R-:W-:Y:S01]  /*1740*/  FMUL.FTZ R220, R3.reuse, R22 ;  /* 0x0000001603dc7220 */ /* 0x040fe20000410000 */
[----:B------:R-:W-:Y:S01]  /*1750*/  FMUL.FTZ R22, R3, R184 ;  /* 0x000000b803167220 */ /* 0x000fe20000410000 */
[----:B------:R-:W-:Y:S02]  /*1760*/  IMAD.U32 R184, R238, 0x10000, RZ ;  /* 0x00010000eeb87824 */ /* 0x000fe400078e00ff */
[----:B----4-:R-:W-:-:S02]  /*1770*/  FMUL.FTZ R238, R199, R252 ;  /* 0x000000fcc7ee7220 */ /* 0x010fc40000410000 */
[----:B------:R-:W4:Y:S01]  /*1780*/  LDL R199, [R1+0x3c] ;  /* 0x00003c0001c77983 */ /* 0x000f220000100800 */
[C---:B------:R-:W-:Y:S01]  /*1790*/  FMUL.FTZ R234, R3.reuse, R11 ;  /* 0x0000000b03ea7220 */ /* 0x040fe20000410000 */
[----:B------:R-:W-:Y:S02]  /*17a0*/  FMUL.FTZ R11, R3, R200 ;  /* 0x000000c8030b7220 */ /* 0x000fe40000410000 */
[----:B------:R-:W4:Y:S01]  /*17b0*/  LDL R200, [R1+0x5c] ;  /* 0x00005c0001c87983 */ /* 0x000f220000100800 */
[C---:B---3--:R-:W-:Y:S01]  /*17c0*/  PRMT R246, R215.reuse, 0x7632, R246 ;  /* 0x00007632d7f67816 */ /* 0x048fe200000000f6 */
[----:B------:R-:W-:Y:S02]  /*17d0*/  IMAD.U32 R192, R215, 0x10000, RZ ;  /* 0x00010000d7c07824 */ /* 0x000fe400078e00ff */
[C---:B------:R-:W-:Y:S01]  /*17e0*/  FMUL.FTZ R228, R3.reuse, R18 ;  /* 0x0000001203e47220 */ /* 0x040fe20000410000 */
[C---:B------:R-:W-:Y:S01]  /*17f0*/  FMUL.FTZ R215, R3.reuse, R6 ;  /* 0x0000000603d77220 */ /* 0x040fe20000410000 */
[C---:B------:R-:W-:Y:S01]  /*1800*/  FMUL.FTZ R6, R3.reuse, R12 ;  /* 0x0000000c03067220 */ /* 0x040fe20000410000 */
[----:B------:R-:W-:Y:S01]  /*1810*/  FMUL.FTZ R12, R3, R201 ;  /* 0x000000c9030c7220 */ /* 0x000fe20000410000 */
[----:B------:R-:W-:Y:S01]  /*1820*/  FADD.FTZ R146, R146, R188 ;  /* 0x000000bc92927221 */ /* 0x000fe20000010000 */
[----:B------:R-:W3:Y:S01]  /*1830*/  LDL R201, [R1+0x44] ;  /* 0x0000440001c97983 */ /* 0x000ee20000100800 */
[-C--:B------:R-:W-:Y:S01]  /*1840*/  FFMA.FTZ R62, R228, R188.reuse, R62 ;  /* 0x000000bce43e7223 */ /* 0x080fe2000001003e */
[----:B------:R-:W-:-:S02]  /*1850*/  FMUL.FTZ R227, R227, R188 ;  /* 0x000000bce3e37220 */ /* 0x000fc40000410000 */
[----:B------:R-:W3:Y:S01]  /*1860*/  LDL R188, [R1+0x34] ;  /* 0x0000340001bc7983 */ /* 0x000ee20000100800 */
[----:B------:R-:W-:Y:S01]  /*1870*/  FMUL.FTZ R0, R3, R0 ;  /* 0x0000000003007220 */ /* 0x000fe20000410000 */
[C---:B------:R-:W-:Y:S01]  /*1880*/  PRMT R244, R221.reuse, 0x7632, R244 ;  /* 0x00007632ddf47816 */ /* 0x040fe200000000f4 */
[----:B------:R-:W-:Y:S02]  /*1890*/  IMAD.U32 R194, R221, 0x10000, RZ ;  /* 0x00010000ddc27824 */ /* 0x000fe400078e00ff */
[----:B------:R-:W-:Y:S01]  /*18a0*/  FMUL.FTZ R232, R3, R16 ;  /* 0x0000001003e87220 */ /* 0x000fe20000410000 */
[----:B------:R-:W3:Y:S01]  /*18b0*/  LDL R221, [R1+0x60] ;  /* 0x0000600001dd7983 */ /* 0x000ee20000100800 */
[-C--:B------:R-:W-:Y:S01]  /*18c0*/  FFMA.FTZ R56, R0, R189.reuse, R56 ;  /* 0x000000bd00387223 */ /* 0x080fe20000010038 */
[----:B------:R-:W-:Y:S01]  /*18d0*/  FADD.FTZ R148, R148, R189 ;  /* 0x000000bd94947221 */ /* 0x000fe20000010000 */
[----:B------:R-:W-:Y:S01]  /*18e0*/  FMUL.FTZ R23, R23, R189 ;  /* 0x000000bd17177220 */ /* 0x000fe20000410000 */
[----:B------:R-:W-:Y:S01]  /*18f0*/  SHF.L.U32 R189, R233, 0x10, RZ ;  /* 0x00000010e9bd7819 */ /* 0x000fe200000006ff */
[----:B------:R-:W-:Y:S01]  /*1900*/  FMUL.FTZ R230, R3, R17 ;  /* 0x0000001103e67220 */ /* 0x000fe20000410000 */
[----:B------:R-:W-:Y:S01]  /*1910*/  FADD.FTZ R144, R144, R231 ;  /* 0x000000e790907221 */ /* 0x000fe20000010000 */
[-C--:B------:R-:W-:Y:S01]  /*1920*/  FFMA.FTZ R60, R232, R231.reuse, R60 ;  /* 0x000000e7e83c7223 */ /* 0x080fe2000001003c */
[----:B------:R-:W-:Y:S01]  /*1930*/  FMUL.FTZ R231, R225, R231 ;  /* 0x000000e7e1e77220 */ /* 0x000fe20000410000 */
[----:B------:R-:W-:-:S02]  /*1940*/  IMAD.U32 R225, R229, 0x10000, RZ ;  /* 0x00010000e5e17824 */ /* 0x000fc400078e00ff */
[----:B------:R-:W-:Y:S01]  /*1950*/  FADD.FTZ R145, R145, R189 ;  /* 0x000000bd91917221 */ /* 0x000fe20000010000 */
[----:B------:R-:W-:Y:S01]  /*1960*/  FFMA.FTZ R61, R230, R189, R61 ;  /* 0x000000bde63d7223 */ /* 0x000fe2000001003d */
[C---:B------:R-:W-:Y:S02]  /*1970*/  PRMT R247, R214.reuse, 0x7632, R247 ;  /* 0x00007632d6f77816 */ /* 0x040fe400000000f7 */
[----:B------:R-:W-:-:S05]  /*1980*/  SHF.L.U32 R214, R214, 0x10, RZ ;  /* 0x00000010d6d67819 */ /* 0x000fca00000006ff */
[----:B------:R-:W-:Y:S01]  /*1990*/  FADD.FTZ R136, R136, R214 ;  /* 0x000000d688887221 */ /* 0x000fe20000010000 */
[----:B------:R-:W-:Y:S01]  /*19a0*/  FFMA.FTZ R68, R215, R214, R68 ;  /* 0x000000d6d7447223 */ /* 0x000fe20000010044 */
[----:B------:R-:W-:Y:S02]  /*19b0*/  FMUL.FTZ R229, R223, R189 ;  /* 0x000000bddfe57220 */ /* 0x000fe40000410000 */
[----:B------:R-:W3:Y:S01]  /*19c0*/  LDL R189, [R1+0x58] ;  /* 0x0000580001bd7983 */ /* 0x000ee20000100800 */
[----:B------:R-:W-:-:S03]  /*19d0*/  FMUL.FTZ R233, R203, R184 ;  /* 0x000000b8cbe97220 */ /* 0x000fc60000410000 */
[----:B------:R-:W3:Y:S01]  /*19e0*/  LDL R203, [R1+0x48] ;  /* 0x0000480001cb7983 */ /* 0x000ee20000100800 */
[----:B--2---:R-:W-:-:S03]  /*19f0*/  FMUL.FTZ R214, R198, R214 ;  /* 0x000000d6c6d67220 */ /* 0x004fc60000410000 */
[----:B------:R-:W2:Y:S01]  /*1a00*/  LDL R198, [R1+0x24] ;  /* 0x0000240001c67983 */ /* 0x000ea20000100800 */
[C---:B------:R-:W-:Y:S01]  /*1a10*/  PRMT R248, R213.reuse, 0x7632, R248 ;  /* 0x00007632d5f87816 */ /* 0x040fe200000000f8 */
[----:B------:R-:W-:Y:S02]  /*1a20*/  IMAD.U32 R219, R213, 0x10000, RZ ;  /* 0x00010000d5db7824 */ /* 0x000fe400078e00ff */
[C---:B------:R-:W-:Y:S01]  /*1a30*/  FMUL.FTZ R213, R3.reuse, R7 ;  /* 0x0000000703d57220 */ /* 0x040fe20000410000 */
[----:B------:R-:W-:Y:S01]  /*1a40*/  FMUL.FTZ R7, R3, R13 ;  /* 0x0000000d03077220 */ /* 0x000fe20000410000 */
[----:B------:R-:W-:-:S03]  /*1a50*/  FADD.FTZ R132, R132, R193 ;  /* 0x000000c184847221 */ /* 0x000fc60000010000 */
[-C--:B------:R-:W-:Y:S01]  /*1a60*/  FFMA.FTZ R72, R7, R193.reuse, R72 ;  /* 0x000000c107487223 */ /* 0x080fe20000010048 */
[----:B----4-:R-:W-:Y:S01]  /*1a70*/  FMUL.FTZ R193, R199, R193 ;  /* 0x000000c1c7c17220 */ /* 0x010fe20000410000 */
[C---:B------:R-:W-:Y:S01]  /*1a80*/  PRMT R249, R212.reuse, 0x7632, R249 ;  /* 0x00007632d4f97816 */ /* 0x040fe200000000f9 */
[----:B------:R-:W4:Y:S01]  /*1a90*/  LDL R199, [R1+0x1c] ;  /* 0x00001c0001c77983 */ /* 0x000f220000100800 */
[----:B------:R-:W-:-:S05]  /*1aa0*/  SHF.L.U32 R212, R212, 0x10, RZ ;  /* 0x00000010d4d47819 */ /* 0x000fca00000006ff */
[----:B------:R-:W-:Y:S02]  /*1ab0*/  FMUL.FTZ R223, R200, R212 ;  /* 0x000000d4c8df7220 */ /* 0x000fe40000410000 */
[----:B------:R-:W4:Y:S01]  /*1ac0*/  LDL R200, [R1+0x2c] ;  /* 0x00002c0001c87983 */ /* 0x000f220000100800 */
[----:B------:R-:W-:Y:S01]  /*1ad0*/  FMUL.FTZ R13, R3, R202 ;  /* 0x000000ca030d7220 */ /* 0x000fe20000410000 */
[----:B------:R-:W-:Y:S01]  /*1ae0*/  FADD.FTZ R138, R138, R192 ;  /* 0x000000c08a8a7221 */ /* 0x000fe20000010000 */
[-C--:B------:R-:W-:Y:S01]  /*1af0*/  FFMA.FTZ R70, R211, R192.reuse, R70 ;  /* 0x000000c0d3467223 */ /* 0x080fe20000010046 */
[----:B------:R-:W4:Y:S01]  /*1b00*/  LDL R202, [R1+0x54] ;  /* 0x0000540001ca7983 */ /* 0x000f220000100800 */
[----:B---3--:R-:W-:Y:S01]  /*1b10*/  FMUL.FTZ R192, R201, R192 ;  /* 0x000000c0c9c07220 */ /* 0x008fe20000410000 */
[----:B------:R-:W-:Y:S01]  /*1b20*/  FFMA.FTZ R74, R9, R194, R74 ;  /* 0x000000c2094a7223 */ /* 0x000fe2000001004a */
[----:B------:R-:W-:Y:S01]  /*1b30*/  FADD.FTZ R134, R134, R194 ;  /* 0x000000c286867221 */ /* 0x000fe20000010000 */
[----:B------:R-:W3:Y:S01]  /*1b40*/  LDL R201, [R1+0x50] ;  /* 0x0000500001c97983 */ /* 0x000ee20000100800 */
[----:B------:R-:W-:Y:S01]  /*1b50*/  FFMA.FTZ R59, R234, R184, R59 ;  /* 0x000000b8ea3b7223 */ /* 0x000fe2000001003b */
        /* <DEDUP_REMOVED lines=9> */
[----:B------:R-:W-:Y:S01]  /*1bf0*/  FFMA.FTZ R184, R234, R233, R184 ;  /* 0x000000e9eab87223 */ /* 0x000fe200000100b8 */
[----:B------:R-:W-:Y:S02]  /*1c00*/  PRMT R250, R226, 0x7632, R250 ;  /* 0x00007632e2fa7816 */ /* 0x000fe400000000fa */
[----:B------:R-:W-:Y:S01]  /*1c10*/  FADD.FTZ R188, R188, R231 ;  /* 0x000000e7bcbc7221 */ /* 0x000fe20000010000 */
        /* <DEDUP_REMOVED lines=10> */
[----:B------:R-:W-:-:S02]  /*1cc0*/  SHF.L.U32 R249, R249, 0x10, RZ ;  /* 0x00000010f9f97819 */ /* 0x000fc400000006ff */
[----:B------:R-:W-:Y:S01]  /*1cd0*/  PRMT R191, R224, 0x7632, R191 ;  /* 0x00007632e0bf7816 */ /* 0x000fe200000000bf */
[----:B------:R-:W-:Y:S01]  /*1ce0*/  FADD.FTZ R188, R188, R225 ;  /* 0x000000e1bcbc7221 */ /* 0x000fe20000010000 */
[----:B------:R-:W-:Y:S01]  /*1cf0*/  SHF.L.U32 R197, R224, 0x10, RZ ;  /* 0x00000010e0c57819 */ /* 0x000fe200000006ff */
[----:B------:R-:W-:Y:S01]  /*1d00*/  FMUL.FTZ R224, R3, R20 ;  /* 0x0000001403e07220 */ /* 0x000fe20000410000 */
[----:B------:R-:W-:Y:S01]  /*1d10*/  FFMA.FTZ R184, R226, R225, R184 ;  /* 0x000000e1e2b87223 */ /* 0x000fe200000100b8 */
[----:B------:R-:W-:Y:S01]  /*1d20*/  SHF.L.U32 R247, R247, 0x10, RZ ;  /* 0x00000010f7f77819 */ /* 0x000fe200000006ff */
[----:B------:R-:W-:Y:S01]  /*1d30*/  FMUL.FTZ R221, R189, R249 ;  /* 0x000000f9bddd7220 */ /* 0x000fe20000410000 */
[----:B------:R-:W-:Y:S01]  /*1d40*/  PRMT R216, R222, 0x7632, R216 ;  /* 0x00007632ded87816 */ /* 0x000fe200000000d8 */
[----:B------:R-:W-:Y:S01]  /*1d50*/  FADD.FTZ R188, R188, R223 ;  /* 0x000000dfbcbc7221 */ /* 0x000fe20000010000 */
[----:B------:R-:W-:Y:S01]  /*1d60*/  SHF.L.U32 R195, R222, 0x10, RZ ;  /* 0x00000010dec37819 */ /* 0x000fe200000006ff */
[C---:B------:R-:W-:Y:S01]  /*1d70*/  FFMA.FTZ R189, R224.reuse, R223, R184 ;  /* 0x000000dfe0bd7223 */ /* 0x040fe200000100b8 */
[----:B------:R-:W-:Y:S01]  /*1d80*/  FMUL.FTZ R222, R3, R21 ;  /* 0x0000001503de7220 */ /* 0x000fe20000410000 */
[----:B------:R-:W-:Y:S01]  /*1d90*/  FFMA.FTZ R64, R224, R212, R64 ;  /* 0x000000d4e0407223 */ /* 0x000fe20000010040 */
[----:B------:R-:W-:Y:S01]  /*1da0*/  FADD.FTZ R140, R140, R212 ;  /* 0x000000d48c8c7221 */ /* 0x000fe20000010000 */
[----:B------:R-:W-:Y:S01]  /*1db0*/  FADD.FTZ R184, R188, R221 ;  /* 0x000000ddbcb87221 */ /* 0x000fe20000010000 */
[----:B------:R-:W-:Y:S01]  /*1dc0*/  FMUL.FTZ R212, R203, R247 ;  /* 0x000000f7cbd47220 */ /* 0x000fe20000410000 */
[----:B------:R-:W-:Y:S01]  /*1dd0*/  FFMA.FTZ R188, R222, R221, R189 ;  /* 0x000000dddebc7223 */ /* 0x000fe200000100bd */
[----:B------:R-:W3:Y:S01]  /*1de0*/  LDL R203, [R1+0x28] ;  /* 0x0000280001cb7983 */ /* 0x000ee20000100800 */
[----:B------:R-:W-:Y:S01]  /*1df0*/  FADD.FTZ R130, R130, R196 ;  /* 0x000000c482827221 */ /* 0x000fe20000010000 */
[----:B------:R-:W-:-:S02]  /*1e00*/  FFMA.FTZ R78, R13, R196, R78 ;  /* 0x000000c40d4e7223 */ /* 0x000fc4000001004e */
[----:B------:R-:W3:Y:S01]  /*1e10*/  LDL R189, [R1+0xc] ;  /* 0x00000c0001bd7983 */ /* 0x000ee20000100800 */
[----:B--2---:R-:W-:-:S03]  /*1e20*/  FMUL.FTZ R196, R198, R196 ;  /* 0x000000c4c6c47220 */ /* 0x004fc60000410000 */
[----:B------:R-:W2:Y:S01]  /*1e30*/  LDL R198, [R1+0x14] ;  /* 0x0000140001c67983 */ /* 0x000ea20000100800 */
[----:B------:R-:W-:Y:S01]  /*1e40*/  FMUL.FTZ R15, R3, R15 ;  /* 0x0000000f030f7220 */ /* 0x000fe20000410000 */
[----:B------:R-:W-:-:S03]  /*1e50*/  FADD.FTZ R124, R124, R197 ;  /* 0x000000c57c7c7221 */ /* 0x000fc60000010000 */
[-C--:B------:R-:W-:Y:S01]  /*1e60*/  FFMA.FTZ R80, R15, R197.reuse, R80 ;  /* 0x000000c50f507223 */ /* 0x080fe20000010050 */
[----:B----4-:R-:W-:Y:S02]  /*1e70*/  FMUL.FTZ R197, R199, R197 ;  /* 0x000000c5c7c57220 */ /* 0x010fe40000410000 */
[----:B------:R-:W4:Y:S01]  /*1e80*/  LDL R199, [R1+0x40] ;  /* 0x0000400001c77983 */ /* 0x000f220000100800 */
[----:B------:R-:W-:Y:S01]  /*1e90*/  FADD.FTZ R128, R128, R195 ;  /* 0x000000c380807221 */ /* 0x000fe20000010000 */
[-C--:B------:R-:W-:Y:S01]  /*1ea0*/  FFMA.FTZ R76, R11, R195.reuse, R76 ;  /* 0x000000c30b4c7223 */ /* 0x080fe2000001004c */
[----:B------:R-:W-:Y:S02]  /*1eb0*/  FMUL.FTZ R195, R200, R195 ;  /* 0x000000c3c8c37220 */ /* 0x000fe40000410000 */
[----:B------:R-:W4:Y:S01]  /*1ec0*/  LDL R200, [R1+0x38] ;  /* 0x0000380001c87983 */ /* 0x000f220000100800 */
[----:B------:R-:W-:Y:S02]  /*1ed0*/  IMAD.U32 R248, R248, 0x10000, RZ ;  /* 0x00010000f8f87824 */ /* 0x000fe400078e00ff */
[-C--:B------:R-:W-:Y:S01]  /*1ee0*/  FFMA.FTZ R66, R220, R219.reuse, R66 ;  /* 0x000000dbdc427223 */ /* 0x080fe20000010042 */
[----:B------:R-:W-:Y:S01]  /*1ef0*/  FADD.FTZ R142, R142, R219 ;  /* 0x000000db8e8e7221 */ /* 0x000fe20000010000 */
[----:B------:R-:W-:Y:S01]  /*1f00*/  FMUL.FTZ R219, R202, R219 ;  /* 0x000000dbcadb7220 */ /* 0x000fe20000410000 */
[----:B------:R-:W-:Y:S01]  /*1f10*/  SHF.L.U32 R202, R216, 0x10, RZ ;  /* 0x00000010d8ca7819 */ /* 0x000fe200000006ff */
[----:B---3--:R-:W-:-:S02]  /*1f20*/  FMUL.FTZ R216, R201, R248 ;  /* 0x000000f8c9d87220 */ /* 0x008fc40000410000 */
[----:B------:R-:W3:Y:S01]  /*1f30*/  LDL R201, [R1+0x30] ;  /* 0x0000300001c97983 */ /* 0x000ee20000100800 */
[----:B------:R-:W-:-:S03]  /*1f40*/  FMUL.FTZ R18, R3, R207 ;  /* 0x000000cf03127220 */ /* 0x000fc60000410000 */
[----:B------:R-:W3:Y:S01]  /*1f50*/  LDL R207, [R1+0x20] ;  /* 0x0000200001cf7983 */ /* 0x000ee20000100800 */
[----:B------:R-:W-:-:S03]  /*1f60*/  FMUL.FTZ R16, R3, R205 ;  /* 0x000000cd03107220 */ /* 0x000fc60000410000 */
[----:B------:R-:W3:Y:S01]  /*1f70*/  LDL R205, [R1+0x18] ;  /* 0x0000180001cd7983 */ /* 0x000ee20000100800 */
[----:B------:R-:W-:Y:S01]  /*1f80*/  FFMA.FTZ R188, R220, R219, R188 ;  /* 0x000000dbdcbc7223 */ /* 0x000fe200000100bc */
[----:B------:R-:W-:Y:S02]  /*1f90*/  FMUL.FTZ R17, R3, R206 ;  /* 0x000000ce03117220 */ /* 0x000fe40000410000 */
[----:B------:R-:W3:Y:S01]  /*1fa0*/  LDL R206, [R1+0x10] ;  /* 0x0000100001ce7983 */ /* 0x000ee20000100800 */
[----:B------:R-:W-:Y:S01]  /*1fb0*/  FFMA.FTZ R188, R217, R216, R188 ;  /* 0x000000d8d9bc7223 */ /* 0x000fe200000100bc */
[----:B------:R-:W-:Y:S01]  /*1fc0*/  FADD.FTZ R129, R129, R202 ;  /* 0x000000ca81817221 */ /* 0x000fe20000010000 */
[----:B------:R-:W-:Y:S02]  /*1fd0*/  FFMA.FTZ R77, R12, R202, R77 ;  /* 0x000000ca0c4d7223 */ /* 0x000fe4000001004d */
[----:B------:R-:W-:Y:S01]  /*1fe0*/  FFMA.FTZ R188, R215, R214, R188 ;  /* 0x000000d6d7bc7223 */ /* 0x000fe200000100bc */
[----:B------:R-:W-:Y:S01]  /*1ff0*/  FFMA.FTZ R82, R17, R185, R82 ;  /* 0x000000b911527223 */ /* 0x000fe20000010052 */
[----:B------:R-:W-:Y:S01]  /*2000*/  FADD.FTZ R126, R126, R185 ;  /* 0x000000b97e7e7221 */ /* 0x000fe20000010000 */
[----:B------:R-:W-:Y:S01]  /*2010*/  FMUL.FTZ R19, R3, R208 ;  /* 0x000000d003137220 */ /* 0x000fe20000410000 */
[----:B------:R-:W-:-:S03]  /*2020*/  FADD.FTZ R120, R120, R186 ;  /* 0x000000ba78787221 */ /* 0x000fc60000010000 */
[----:B------:R-:W-:Y:S01]  /*2030*/  FFMA.FTZ R84, R19, R186, R84 ;  /* 0x000000ba13547223 */ /* 0x000fe20000010054 */
[----:B------:R-:W-:Y:S01]  /*2040*/  FMUL.FTZ R202, R203, R202 ;  /* 0x000000cacbca7220 */ /* 0x000fe20000410000 */
[----:B------:R-:W-:Y:S02]  /*2050*/  FMUL.FTZ R203, R189, R186 ;  /* 0x000000babdcb7220 */ /* 0x000fe40000410000 */
[----:B------:R-:W3:Y:S04]  /*2060*/  LDL R189, [R1+0x8] ;  /* 0x0000080001bd7983 */ /* 0x000ee80000100800 */
[----:B------:R-:W3:Y:S01]  /*2070*/  LDL R186, [R1] ;  /* 0x0000000001ba7983 */ /* 0x000ee20000100800 */
[----:B--2---:R-:W-:Y:S01]  /*2080*/  FMUL.FTZ R198, R198, R185 ;  /* 0x000000b9c6c67220 */ /* 0x004fe20000410000 */
[----:B------:R-:W-:-:S02]  /*2090*/  FFMA.FTZ R185, R213, R212, R188 ;  /* 0x000000d4d5b97223 */ /* 0x000fc400000100bc */
[----:B------:R-:W2:Y:S01]  /*20a0*/  LDL R188, [R1+0x4] ;  /* 0x0000040001bc7983 */ /* 0x000ea20000100800 */
[----:B------:R-:W-:-:S04]  /*20b0*/  FADD.FTZ R184, R184, R219 ;  /* 0x000000dbb8b87221 */ /* 0x000fc80000010000 */
[----:B------:R-:W-:-:S04]  /*20c0*/  FADD.FTZ R184, R184, R216 ;  /* 0x000000d8b8b87221 */ /* 0x000fc80000010000 */
[----:B------:R-:W-:Y:S01]  /*20d0*/  FADD.FTZ R184, R184, R214 ;  /* 0x000000d6b8b87221 */ /* 0x000fe20000010000 */
[----:B------:R-:W-:-:S03]  /*20e0*/  IMAD.U32 R246, R246, 0x10000, RZ ;  /* 0x00010000f6f67824 */ /* 0x000fc600078e00ff */
[----:B------:R-:W-:Y:S01]  /*20f0*/  FADD.FTZ R184, R184, R212 ;  /* 0x000000d4b8b87221 */ /* 0x000fe20000010000 */
[----:B----4-:R-:W-:Y:S01]  /*2100*/  FMUL.FTZ R199, R199, R246 ;  /* 0x000000f6c7c77220 */ /* 0x010fe20000410000 */
[----:B------:R-:W-:Y:S02]  /*2110*/  FFMA.FTZ R185, R211, R192, R185 ;  /* 0x000000c0d3b97223 */ /* 0x000fe400000100b9 */
[----:B------:R-:W-:Y:S01]  /*2120*/  FADD.FTZ R184, R184, R192 ;  /* 0x000000c0b8b87221 */ /* 0x000fe20000010000 */
[----:B------:R-:W-:Y:S01]  /*2130*/  SHF.L.U32 R245, R245, 0x10, RZ ;  /* 0x00000010f5f57819 */ /* 0x000fe200000006ff */
[----:B------:R-:W-:Y:S02]  /*2140*/  FFMA.FTZ R185, R6, R199, R185 ;  /* 0x000000c706b97223 */ /* 0x000fe400000100b9 */
[----:B------:R-:W-:Y:S02]  /*2150*/  FADD.FTZ R184, R184, R199 ;  /* 0x000000c7b8b87221 */ /* 0x000fe40000010000 */
[----:B------:R-:W-:Y:S01]  /*2160*/  FMUL.FTZ R200, R200, R245 ;  /* 0x000000f5c8c87220 */ /* 0x000fe20000410000 */
[----:B------:R-:W-:Y:S01]  /*2170*/  FFMA.FTZ R185, R7, R193, R185 ;  /* 0x000000c107b97223 */ /* 0x000fe200000100b9 */
[----:B------:R-:W-:Y:S01]  /*2180*/  FADD.FTZ R184, R184, R193 ;  /* 0x000000c1b8b87221 */ /* 0x000fe20000010000 */
[----:B------:R-:W-:-:S02]  /*2190*/  IMAD.U32 R244, R244, 0x10000, RZ ;  /* 0x00010000f4f47824 */ /* 0x000fc400078e00ff */
[----:B------:R-:W-:Y:S01]  /*21a0*/  FFMA.FTZ R185, R8, R200, R185 ;  /* 0x000000c808b97223 */ /* 0x000fe200000100b9 */
[----:B------:R-:W-:Y:S01]  /*21b0*/  FADD.FTZ R184, R184, R200 ;  /* 0x000000c8b8b87221 */ /* 0x000fe20000010000 */
[----:B---3--:R-:W-:Y:S02]  /*21c0*/  FMUL.FTZ R201, R201, R244 ;  /* 0x000000f4c9c97220 */ /* 0x008fe40000410000 */
[----:B------:R-:W-:Y:S01]  /*21d0*/  FFMA.FTZ R185, R9, R194, R185 ;  /* 0x000000c209b97223 */ /* 0x000fe200000100b9 */
[----:B------:R-:W-:-:S03]  /*21e0*/  FADD.FTZ R184, R184, R194 ;  /* 0x000000c2b8b87221 */ /* 0x000fc60000010000 */
[----:B------:R-:W-:Y:S01]  /*21f0*/  FFMA.FTZ R185, R10, R201, R185 ;  /* 0x000000c90ab97223 */ /* 0x000fe200000100b9 */
[----:B------:R-:W-:-:S03]  /*2200*/  FADD.FTZ R184, R184, R201 ;  /* 0x000000c9b8b87221 */ /* 0x000fc60000010000 */
[----:B------:R-:W-:Y:S01]  /*2210*/  FFMA.FTZ R185, R11, R195, R185 ;  /* 0x000000c30bb97223 */ /* 0x000fe200000100b9 */
[----:B------:R-:W-:Y:S01]  /*2220*/  FADD.FTZ R184, R184, R195 ;  /* 0x000000c3b8b87221 */ /* 0x000fe20000010000 */
[----:B------:R-:W-:Y:S02]  /*2230*/  IMAD.U32 R204, R204, 0x10000, RZ ;  /* 0x00010000cccc7824 */ /* 0x000fe400078e00ff */
[----:B------:R-:W-:Y:S01]  /*2240*/  FFMA.FTZ R185, R12, R202, R185 ;  /* 0x000000ca0cb97223 */ /* 0x000fe200000100b9 */
[----:B------:R-:W-:Y:S01]  /*2250*/  FADD.FTZ R184, R184, R202 ;  /* 0x000000cab8b87221 */ /* 0x000fe20000010000 */
[----:B------:R-:W-:Y:S01]  /*2260*/  FADD.FTZ R131, R131, R204 ;  /* 0x000000cc83837221 */ /* 0x000fe20000010000 */
[-C--:B------:R-:W-:Y:S01]  /*2270*/  FFMA.FTZ R79, R14, R204.reuse, R79 ;  /* 0x000000cc0e4f7223 */ /* 0x080fe2000001004f */
[----:B------:R-:W-:Y:S01]  /*2280*/  FMUL.FTZ R204, R207, R204 ;  /* 0x000000cccfcc7220 */ /* 0x000fe20000410000 */
[----:B------:R-:W-:Y:S01]  /*2290*/  FADD.FTZ R184, R184, R196 ;  /* 0x000000c4b8b87221 */ /* 0x000fe20000010000 */
[----:B------:R-:W-:Y:S01]  /*22a0*/  FFMA.FTZ R185, R13, R196, R185 ;  /* 0x000000c40db97223 */ /* 0x000fe200000100b9 */
[----:B------:R-:W-:-:S02]  /*22b0*/  SHF.L.U32 R191, R191, 0x10, RZ ;  /* 0x00000010bfbf7819 */ /* 0x000fc400000006ff */
[----:B------:R-:W-:Y:S01]  /*22c0*/  FADD.FTZ R184, R184, R204 ;  /* 0x000000ccb8b87221 */ /* 0x000fe20000010000 */
[----:B------:R-:W-:Y:S02]  /*22d0*/  FFMA.FTZ R185, R14, R204, R185 ;  /* 0x000000cc0eb97223 */ /* 0x000fe400000100b9 */
[----:B------:R-:W-:Y:S01]  /*22e0*/  FMUL.FTZ R205, R205, R191 ;  /* 0x000000bfcdcd7220 */ /* 0x000fe20000410000 */
[----:B------:R-:W-:Y:S01]  /*22f0*/  FADD.FTZ R184, R184, R197 ;  /* 0x000000c5b8b87221 */ /* 0x000fe20000010000 */
[----:B------:R-:W-:Y:S01]  /*2300*/  FFMA.FTZ R185, R15, R197, R185 ;  /* 0x000000c50fb97223 */ /* 0x000fe200000100b9 */
[----:B------:R-:W-:Y:S02]  /*2310*/  IMAD.U32 R190, R190, 0x10000, RZ ;  /* 0x00010000bebe7824 */ /* 0x000fe400078e00ff */
[----:B------:R-:W-:Y:S01]  /*2320*/  FADD.FTZ R184, R184, R205 ;  /* 0x000000cdb8b87221 */ /* 0x000fe20000010000 */
[----:B------:R-:W-:Y:S01]  /*2330*/  FFMA.FTZ R185, R16, R205, R185 ;  /* 0x000000cd10b97223 */ /* 0x000fe200000100b9 */
[----:B------:R-:W-:-:S02]  /*2340*/  FMUL.FTZ R206, R206, R190 ;  /* 0x000000becece7220 */ /* 0x000fc40000410000 */
[----:B------:R-:W-:Y:S01]  /*2350*/  FADD.FTZ R184, R184, R198 ;  /* 0x000000c6b8b87221 */ /* 0x000fe20000010000 */
[----:B------:R-:W-:Y:S01]  /*2360*/  FFMA.FTZ R185, R17, R198, R185 ;  /* 0x000000c611b97223 */ /* 0x000fe200000100b9 */
[----:B------:R-:W-:Y:S02]  /*2370*/  SHF.L.U32 R250, R250, 0x10, RZ ;  /* 0x00000010fafa7819 */ /* 0x000fe400000006ff */
[----:B------:R-:W-:Y:S01]  /*2380*/  FADD.FTZ R184, R184, R206 ;  /* 0x000000ceb8b87221 */ /* 0x000fe20000010000 */
[----:B------:R-:W-:Y:S01]  /*2390*/  FFMA.FTZ R185, R18, R206, R185 ;  /* 0x000000ce12b97223 */ /* 0x000fe200000100b9 */
[----:B------:R-:W-:Y:S02]  /*23a0*/  FMUL.FTZ R20, R3, R209 ;  /* 0x000000d103147220 */ /* 0x000fe40000410000 */
[----:B------:R-:W-:Y:S01]  /*23b0*/  FADD.FTZ R184, R184, R203 ;  /* 0x000000cbb8b87221 */ /* 0x000fe20000010000 */
[----:B------:R-:W-:Y:S01]  /*23c0*/  FFMA.FTZ R185, R19, R203, R185 ;  /* 0x000000cb13b97223 */ /* 0x000fe200000100b9 */
[----:B------:R-:W-:Y:S01]  /*23d0*/  FMUL.FTZ R207, R189, R250 ;  /* 0x000000fabdcf7220 */ /* 0x000fe20000410000 */
[----:B------:R-:W-:Y:S01]  /*23e0*/  FMUL.FTZ R21, R3, R210 ;  /* 0x000000d203157220 */ /* 0x000fe20000410000 */
[----:B------:R-:W-:-:S02]  /*23f0*/  IMAD.U32 R251, R251, 0x10000, RZ ;  /* 0x00010000fbfb7824 */ /* 0x000fc400078e00ff */
        /* <DEDUP_REMOVED lines=29> */
[----:B------:R-:W-:-:S03]  /*25d0*/  FFMA.FTZ R185, R21, R208, R185 ;  /* 0x000000d015b97223 */ /* 0x000fc600000100b9 */
[----:B------:R-:W-:Y:S01]  /*25e0*/  FADD.FTZ R244, R184, R209 ;  /* 0x000000d1b8f47221 */ /* 0x000fe20000010000 */
[----:B------:R-:W-:-:S07]  /*25f0*/  FFMA.FTZ R210, R22, R209, R185 ;  /* 0x000000d116d27223 */ /* 0x000fce00000100b9 */
.L_x_4929:
[----:B------:R-:W-:Y:S05]  /*2600*/  BSYNC B0 ;  /* 0x0000000000007941 */ /* 0x000fea0003800000 */
.L_x_4927:
        /* <DEDUP_REMOVED lines=26> */
.L_x_5006:
[----:B-----5:R-:W-:Y:S01]  /*27b0*/  ISETP.GE.AND P4, PT, R242, 0x1, PT ;  /* 0x00000001f200780c */ /* 0x020fe20003f86270 */
[----:B------:R-:W2:Y:S01]  /*27c0*/  LDC R185, c[0x0][0x218] ;  /* 0x00008600ffb97b82 */ /* 0x000ea20000000800 */
[----:B------:R-:W-:Y:S01]  /*27d0*/  HFMA2.MMA R210, -RZ, RZ, 0, 0 ;  /* 0x00000000ffd27435 */ /* 0x000fe200000001ff */
[----:B------:R-:W-:Y:S01]  /*27e0*/  LOP3.LUT R191, R248, 0x7f, RZ, 0xc0, !PT ;  /* 0x0000007ff8bf7812 */ /* 0x000fe200078ec0ff */
[----:B-1----:R-:W-:Y:S01]  /*27f0*/  FADD.FTZ R186, R186, R189 ;  /* 0x000000bdbaba7221 */ /* 0x002fe20000010000 */
[----:B------:R-:W-:Y:S01]  /*2800*/  MOV R189, 0x400 ;  /* 0x0000040000bd7802 */ /* 0x000fe20000000f00 */
[----:B0-----:R-:W-:Y:S01]  /*2810*/  FADD.FTZ R187, R187, R190 ;  /* 0x000000bebbbb7221 */ /* 0x001fe20000010000 */
[----:B------:R-:W-:Y:S05]  /*2820*/  WARPSYNC.ALL ;  /* 0x0000000000007948 */ /* 0x000fea0003800000 */
[----:B------:R-:W0:Y:S01]  /*2830*/  LDC.U8 R249, c[0x0][0x2a0] ;  /* 0x0000a800fff97b82 */ /* 0x000e220000000000 */
[----:B------:R-:W-:-:S02]  /*2840*/  @P4 VIADD R184, R242, 0xffffffff ;  /* 0xfffffffff2b84836 */ /* 0x000fc40000000000 */
[----:B------:R-:W1:Y:S02]  /*2850*/  S2R R242, SR_CgaCtaId ;  /* 0x0000000000f27919 */ /* 0x000e640000008800 */
[----:B--2---:R-:W-:-:S05]  /*2860*/  @P4 IMAD R184, R184, R185, RZ ;  /* 0x000000b9b8b84224 */ /* 0x004fca00078e02ff */
[----:B------:R-:W-:-:S04]  /*2870*/  @P4 SHF.R.S32.HI R185, RZ, 0x1f, R184 ;  /* 0x0000001fffb94819 */ /* 0x000fc800000114b8 */
[----:B------:R-:W-:-:S04]  /*2880*/  @P4 LEA.HI R185, R185, R184, RZ, 0x3 ;  /* 0x000000b8b9b94211 */ /* 0x000fc800078f18ff */
[----:B------:R-:W-:Y:S02]  /*2890*/  @P4 LEA.HI.SX32 R210, R185, R191, 0x1d ;  /* 0x000000bfb9d24211 */ /* 0x000fe400078feaff */
[----:B------:R-:W-:Y:S01]  /*28a0*/  @!P0 LOP3.LUT R191, R245, 0x3, RZ, 0xc0, !PT ;  /* 0x00000003f5bf8812 */ /* 0x000fe200078ec0ff */
[----:B------:R-:W2:Y:S04]  /*28b0*/  @P4 LDC.64 R184, c[0x0][0x220] ;  /* 0x00008800ffb84b82 */ /* 0x000ea80000000a00 */
[----:B------:R-:W-:Y:S01]  /*28c0*/  @!P0 IMAD.IADD R191, R188, 0x1, R191 ;  /* 0x00000001bcbf8824 */ /* 0x000fe200078e02bf */
[----:B-1----:R-:W-:-:S04]  /*28d0*/  LEA R189, R242, R189, 0x18 ;  /* 0x000000bdf2bd7211 */ /* 0x002fc800078ec0ff */
[----:B------:R-:W-:-:S05]  /*28e0*/  @!P0 LEA R191, R191, R189, 0x3 ;  /* 0x000000bdbfbf8211 */ /* 0x000fca00078e18ff */
[----:B------:R-:W-:Y:S01]  /*28f0*/  @!P0 STS.64 [R191+0x4000], R186 ;  /* 0x004000babf008388 */ /* 0x000fe20000000a00 */
[----:B--2---:R-:W-:Y:S01]  /*2900*/  @P4 IMAD.WIDE.U32 R184, R210, 0x10, R184 ;  /* 0x00000010d2b84825 */ /* 0x004fe200078e00b8 */
[----:B------:R-:W-:Y:S06]  /*2910*/  BAR.SYNC.DEFER_BLOCKING 0x0 ;  /* 0x0000000000007b1d */ /* 0x000fec0000010000 */
[----:B------:R1:W2:Y:S01]  /*2920*/  @P4 LDG.E.128 R168, desc[UR4][R184.64] ;  /* 0x00000004b8a84981 */ /* 0x0002a2000c1e1d00 */
[----:B------:R-:W-:Y:S01]  /*2930*/  IMAD R188, R188, 0x8, R189 ;  /* 0x00000008bcbc7824 */ /* 0x000fe200078e02bd */
[C---:B------:R-:W-:Y:S01]  /*2940*/  @!P2 ISETP.NE.U32.AND P1, PT, R4.reuse, RZ, PT ;  /* 0x000000ff0400a20c */ /* 0x040fe20003f25070 */
[----:B------:R-:W-:Y:S01]  /*2950*/  BSSY B0, `(.L_x_4931) ;  /* 0x000001e000007945 */ /* 0x000fe20003800000 */
[----:B------:R-:W-:-:S02]  /*2960*/  @!P2 ISETP.NE.U32.AND P0, PT, R4, RZ, PT ;  /* 0x000000ff0400a20c */ /* 0x000fc40003f05070 */
[C---:B------:R-:W-:Y:S02]  /*2970*/  @!P2 ISETP.NE.AND.EX P1, PT, R5.reuse, RZ, PT, P1 ;  /* 0x000000ff0500a20c */ /* 0x040fe40003f25310 */
[----:B------:R-:W-:Y:S01]  /*2980*/  @!P2 ISETP.NE.AND.EX P0, PT, R5, RZ, PT, P0 ;  /* 0x000000ff0500a20c */ /* 0x000fe20003f05300 */
[----:B-1----:R-:W1:Y:S04]  /*2990*/  LDS.128 R184, [R188+0x4000] ;  /* 0x00400000bcb87984 */ /* 0x002e680000000c00 */
[----:B------:R-:W3:Y:S01]  /*29a0*/  LDS.128 R188, [R188+0x4010] ;  /* 0x00401000bcbc7984 */ /* 0x000ee20000000c00 */
[----:B-1----:R-:W-:Y:S01]  /*29b0*/  FADD.FTZ R184, RZ, R184 ;  /* 0x000000b8ffb87221 */ /* 0x002fe20000010000 */
[----:B------:R-:W-:-:S03]  /*29c0*/  FADD.FTZ R185, RZ, R185 ;  /* 0x000000b9ffb97221 */ /* 0x000fc60000010000 */
[----:B------:R-:W-:Y:S01]  /*29d0*/  FADD.FTZ R184, R186, R184 ;  /* 0x000000b8bab87221 */ /* 0x000fe20000010000 */
[----:B------:R-:W-:Y:S02]  /*29e0*/  FADD.FTZ R185, R187, R185 ;  /* 0x000000b9bbb97221 */ /* 0x000fe40000010000 */
[----:B------:R-:W1:Y:S01]  /*29f0*/  @P4 LDC R187, c[0x0][0x29c] ;  /* 0x0000a700ffbb4b82 */ /* 0x000e620000000800 */
[----:B---3--:R-:W-:Y:S01]  /*2a00*/  FADD.FTZ R184, R184, R188 ;  /* 0x000000bcb8b87221 */ /* 0x008fe20000010000 */
[----:B------:R-:W-:-:S03]  /*2a10*/  FADD.FTZ R185, R185, R189 ;  /* 0x000000bdb9b97221 */ /* 0x000fc60000010000 */
[----:B------:R-:W-:Y:S01]  /*2a20*/  FADD.FTZ R190, R190, R184 ;  /* 0x000000b8bebe7221 */ /* 0x000fe20000010000 */
[----:B------:R-:W-:Y:S01]  /*2a30*/  FADD.FTZ R191, R191, R185 ;  /* 0x000000b9bfbf7221 */ /* 0x000fe20000010000 */
[----:B------:R-:W-:Y:S01]  /*2a40*/  @!P2 FSEL R184, R52, RZ, P1 ;  /* 0x000000ff34b8a208 */ /* 0x000fe20000800000 */
[----:B------:R-:W3:Y:S01]  /*2a50*/  @P4 LDC R188, c[0x0][0x29c] ;  /* 0x0000a700ffbc4b82 */ /* 0x000ee20000000800 */
[----:B------:R-:W-:Y:S01]  /*2a60*/  FMUL.FTZ R190, R190, UR8 ;  /* 0x00000008bebe7c20 */ /* 0x000fe20008410000 */
[----:B------:R-:W-:Y:S01]  /*2a70*/  FMUL.FTZ R191, R191, UR8 ;  /* 0x00000008bfbf7c20 */ /* 0x000fe20008410000 */
[----:B--2---:R-:W-:-:S04]  /*2a80*/  @P4 PRMT R186, R168, 0x7632, R186 ;  /* 0x00007632a8ba4816 */ /* 0x004fc800000000ba */
[----:B------:R-:W-:Y:S01]  /*2a90*/  @P4 SHF.L.U32 R186, R186, 0x10, RZ ;  /* 0x00000010baba4819 */ /* 0x000fe200000006ff */
[----:B01-3--:R-:W-:Y:S06]  /*2aa0*/  @!P2 BRA `(.L_x_4932) ;  /* 0x000000000020a947 */ /* 0x00bfec0003800000 */
        /* <DEDUP_REMOVED lines=8> */
.L_x_4932:
[----:B------:R-:W-:Y:S05]  /*2b30*/  BSYNC B0 ;  /* 0x0000000000007941 */ /* 0x000fea0003800000 */
.L_x_4931:
[----:B------:R-:W-:Y:S01]  /*2b40*/  BSSY B0, `(.L_x_4933) ;  /* 0x000000b000007945 */ /* 0x000fe20003800000 */
[----:B------:R-:W-:-:S03]  /*2b50*/  @!P2 FSEL R185, R53, RZ, P0 ;  /* 0x000000ff35b9a208 */ /* 0x000fc60000000000 */
[----:B------:R-:W-:Y:S05]  /*2b60*/  @!P2 BRA `(.L_x_4934) ;  /* 0x000000000020a947 */ /* 0x000fea0003800000 */
        /* <DEDUP_REMOVED lines=8> */
.L_x_4934:
[----:B------:R-:W-:Y:S05]  /*2bf0*/  BSYNC B0 ;  /* 0x0000000000007941 */ /* 0x000fea0003800000 */
.L_x_4933:
[----:B------:R-:W-:Y:S01]  /*2c00*/  @P4 FMUL.FTZ R188, R185, R188 ;  /* 0x000000bcb9bc4220 */ /* 0x000fe20000410000 */
[----:B------:R-:W0:Y:S01]  /*2c10*/  @P4 LDC R189, c[0x0][0x29c] ;  /* 0x0000a700ffbd4b82 */ /* 0x000e220000000800 */
[----:B------:R-:W-:Y:S01]  /*2c20*/  @P4 FMUL.FTZ R187, R184, R187 ;  /* 0x000000bbb8bb4220 */ /* 0x000fe20000410000 */
[----:B------:R-:W-:Y:S02]  /*2c30*/  @P4 IMAD.U32 R242, R164, 0x10000, RZ ;  /* 0x00010000a4f24824 */ /* 0x000fe400078e00ff */
[----:B------:R-:W-:Y:S01]  /*2c40*/  @P4 FFMA.FTZ R117, R188, R186, R117 ;  /* 0x000000babc754223 */ /* 0x000fe20000010075 */
[----:B------:R-:W-:Y:S01]  /*2c50*/  @P4 IMAD.U32 R186, R168, 0x10000, RZ ;  /* 0x00010000a8ba4824 */ /* 0x000fe200078e00ff */
[----:B------:R-:W-:Y:S01]  /*2c60*/  @!P2 ISETP.NE.U32.AND P0, PT, R4, RZ, PT ;  /* 0x000000ff0400a20c */ /* 0x000fe20003f05070 */
[----:B------:R-:W-:Y:S02]  /*2c70*/  BSSY B0, `(.L_x_4935) ;  /* 0x0000012000007945 */ /* 0x000fe40003800000 */
[C---:B------:R-:W-:Y:S01]  /*2c80*/  @P4 FFMA.FTZ R116, R187.reuse, R186, R116 ;  /* 0x000000babb744223 */ /* 0x040fe20000010074 */
[----:B------:R-:W-:Y:S01]  /*2c90*/  @P4 PRMT R186, R164, 0x7632, R186 ;  /* 0x00007632a4ba4816 */ /* 0x000fe200000000ba */
[----:B------:R-:W-:Y:S01]  /*2ca0*/  @P4 FMUL.FTZ R187, R187, R242 ;  /* 0x000000f2bbbb4220 */ /* 0x000fe20000410000 */
[----:B------:R-:W-:-:S02]  /*2cb0*/  @!P2 ISETP.NE.AND.EX P0, PT, R5, RZ, PT, P0 ;  /* 0x000000ff0500a20c */ /* 0x000fc40003f05300 */
[----:B------:R-:W-:Y:S02]  /*2cc0*/  @P4 SHF.L.U32 R186, R186, 0x10, RZ ;  /* 0x00000010baba4819 */ /* 0x000fe400000006ff */
[----:B------:R-:W-:-:S03]  /*2cd0*/  @P4 F2FP.BF16.F32.PACK_AB R187, RZ, R187 ;  /* 0x000000bbffbb423e */ /* 0x000fc600000010ff */
[----:B------:R-:W-:Y:S01]  /*2ce0*/  @P4 FMUL.FTZ R188, R188, R186 ;  /* 0x000000babcbc4220 */ /* 0x000fe20000410000 */
        /* <DEDUP_REMOVED lines=10> */
.L_x_4936:
[----:B------:R-:W-:Y:S05]  /*2d90*/  BSYNC B0 ;  /* 0x0000000000007941 */ /* 0x000fea0003800000 */
.L_x_4935:
[----:B------:R-:W1:Y:S01]  /*2da0*/  @P4 LDC R242, c[0x0][0x29c] ;  /* 0x0000a700fff24b82 */ /* 0x000e620000000800 */
[----:B------:R-:W-:Y:S01]  /*2db0*/  @P4 SHF.L.U32 R243, R169, 0x10, RZ ;  /* 0x00000010a9f34819 */ /* 0x000fe200000006ff */
[----:B0-----:R-:W-:Y:S01]  /*2dc0*/  @P4 FMUL.FTZ R189, R186, R189 ;  /* 0x000000bdbabd4220 */ /* 0x001fe20000410000 */
[----:B------:R-:W-:Y:S01]  /*2dd0*/  @P4 IMAD.U32 R244, R165, 0x10000, RZ ;  /* 0x00010000a5f44824 */ /* 0x000fe200078e00ff */
[----:B------:R-:W-:Y:S01]  /*2de0*/  @!P2 ISETP.NE.U32.AND P0, PT, R4, RZ, PT ;  /* 0x000000ff0400a20c */ /* 0x000fe20003f05070 */
[----:B------:R-:W-:Y:S01]  /*2df0*/  BSSY B0, `(.L_x_4937) ;  /* 0x0000013000007945 */ /* 0x000fe20003800000 */
[C---:B------:R-:W-:Y:S01]  /*2e00*/  @P4 FFMA.FTZ R118, R189.reuse, R243, R118 ;  /* 0x000000f3bd764223 */ /* 0x040fe20000010076 */
[----:B------:R-:W-:Y:S01]  /*2e10*/  @P4 FMUL.FTZ R189, R189, R244 ;  /* 0x000000f4bdbd4220 */ /* 0x000fe20000410000 */
[----:B------:R-:W-:Y:S02]  /*2e20*/  @!P2 ISETP.NE.AND.EX P0, PT, R5, RZ, PT, P0 ;  /* 0x000000ff0500a20c */ /* 0x000fe40003f05300 */
[----:B------:R-:W-:-:S02]  /*2e30*/  @P4 PRMT R243, R169, 0x7632, R243 ;  /* 0x00007632a9f34816 */ /* 0x000fc400000000f3 */
[----:B------:R-:W-:Y:S02]  /*2e40*/  @P4 PRMT R180, R187, 0x7610, R180 ;  /* 0x00007610bbb44816 */ /* 0x000fe400000000b4 */
[----:B------:R-:W-:Y:S02]  /*2e50*/  @P4 F2FP.BF16.F32.PACK_AB R188, RZ, R188 ;  /* 0x000000bcffbc423e */ /* 0x000fe400000010ff */
[----:B------:R-:W-:Y:S02]  /*2e60*/  @P4 F2FP.BF16.F32.PACK_AB R189, RZ, R189 ;  /* 0x000000bdffbd423e */ /* 0x000fe400000010ff */
[----:B------:R-:W-:Y:S02]  /*2e70*/  @P4 SHF.L.U32 R243, R243, 0x10, RZ ;  /* 0x00000010f3f34819 */ /* 0x000fe400000006ff */
        /* <DEDUP_REMOVED lines=10> */
.L_x_4938:
[----:B------:R-:W-:Y:S05]  /*2f20*/  BSYNC B0 ;  /* 0x0000000000007941 */ /* 0x000fea0003800000 */
.L_x_4937:
[----:B------:R-:W-:Y:S01]  /*2f30*/  @P4 PRMT R180, R180, 0x5410, R188 ;  /* 0x00005410b4b44816 */ /* 0x000fe200000000bc */
[----:B-1----:R-:W-:Y:S01]  /*2f40*/  @P4 FMUL.FTZ R242, R187, R242 ;  /* 0x000000f2bbf24220 */ /* 0x002fe20000410000 */
[----:B------:R-:W-:Y:S01]  /*2f50*/  @P4 PRMT R181, R189, 0x7610, R181 ;  /* 0x00007610bdb54816 */ /* 0x000fe200000000b5 */
[----:B------:R-:W0:Y:S01]  /*2f60*/  @P4 LDC R188, c[0x0][0x29c] ;  /* 0x0000a700ffbc4b82 */ /* 0x000e220000000800 */
[----:B------:R-:W-:Y:S01]  /*2f70*/  @!P2 ISETP.NE.U32.AND P0, PT, R4, RZ, PT ;  /* 0x000000ff0400a20c */ /* 0x000fe20003f05070 */
[----:B------:R-:W-:Y:S01]  /*2f80*/  @P4 FFMA.FTZ R119, R242, R243, R119 ;  /* 0x000000f3f2774223 */ /* 0x000fe20000010077 */
[----:B------:R-:W-:Y:S01]  /*2f90*/  @P4 PRMT R243, R165, 0x7632, R243 ;  /* 0x00007632a5f34816 */ /* 0x000fe200000000f3 */
[----:B------:R-:W-:Y:S01]  /*2fa0*/  BSSY B0, `(.L_x_4939) ;  /* 0x0000015000007945 */ /* 0x000fe20003800000 */
[----:B------:R-:W-:Y:S02]  /*2fb0*/  @!P2 ISETP.NE.U32.AND P5, PT, R4, RZ, PT ;  /* 0x000000ff0400a20c */ /* 0x000fe40003fa5070 */
[----:B------:R-:W-:Y:S01]  /*2fc0*/  @!P2 ISETP.NE.AND.EX P1, PT, R5, RZ, PT, P0 ;  /* 0x000000ff0500a20c */ /* 0x000fe20003f25300 */
[----:B------:R-:W1:Y:S01]  /*2fd0*/  @P4 LDC R189, c[0x0][0x29c] ;  /* 0x0000a700ffbd4b82 */ /* 0x000e620000000800 */
[----:B------:R-:W-:Y:S01]  /*2fe0*/  @P4 IMAD.U32 R243, R243, 0x10000, RZ ;  /* 0x00010000f3f34824 */ /* 0x000fe200078e00ff */
[----:B------:R-:W-:-:S02]  /*2ff0*/  @P4 PRMT R244, R166, 0x7632, R244 ;  /* 0x00007632a6f44816 */ /* 0x000fc400000000f4 */
[----:B------:R-:W-:Y:S01]  /*3000*/  @!P2 ISETP.NE.AND.EX P0, PT, R5, RZ, PT, P5 ;  /* 0x000000ff0500a20c */ /* 0x000fe20003f05350 */
[----:B------:R-:W-:Y:S01]  /*3010*/  @P4 FMUL.FTZ R242, R242, R243 ;  /* 0x000000f3f2f24220 */ /* 0x000fe20000410000 */
[----:B------:R-:W-:Y:S02]  /*3020*/  @P4 PRMT R243, R170, 0x7632, R243 ;  /* 0x00007632aaf34816 */ /* 0x000fe400000000f3 */
[----:B------:R-:W-:Y:S02]  /*3030*/  @P4 SHF.L.U32 R244, R244, 0x10, RZ ;  /* 0x00000010f4f44819 */ /* 0x000fe400000006ff */
[----:B------:R-:W-:Y:S01]  /*3040*/  @!P2 FSEL R247, R48, RZ, P1 ;  /* 0x000000ff30f7a208 */ /* 0x000fe20000800000 */
[----:B------:R-:W-:Y:S01]  /*3050*/  @P4 IMAD.U32 R243, R243, 0x10000, RZ ;  /* 0x00010000f3f34824 */ /* 0x000fe200078e00ff */
        /* <DEDUP_REMOVED lines=9> */
.L_x_4940:
[----:B------:R-:W-:Y:S05]  /*30f0*/  BSYNC B0 ;  /* 0x0000000000007941 */ /* 0x000fea0003800000 */
.L_x_4939:
        /* <DEDUP_REMOVED lines=11> */
.L_x_4942:
[----:B------:R-:W-:Y:S05]  /*31b0*/  BSYNC B0 ;  /* 0x0000000000007941 */ /* 0x000fea0003800000 */
.L_x_4941:
[----:B-1----:R-:W-:Y:S01]  /*31c0*/  @P4 FMUL.FTZ R189, R246, R189 ;  /* 0x000000bdf6bd4220 */ /* 0x002fe20000410000 */
[----:B0-----:R-:W-:Y:S01]  /*31d0*/  @P4 FMUL.FTZ R188, R247, R188 ;  /* 0x000000bcf7bc4220 */ /* 0x001fe20000410000 */
[----:B------:R-:W-:Y:S01]  /*31e0*/  @!P2 ISETP.NE.U32.AND P0, PT, R4, RZ, PT ;  /* 0x000000ff0400a20c */ /* 0x000fe20003f05070 */
[----:B------:R-:W-:Y:S01]  /*31f0*/  BSSY B0, `(.L_x_4943) ;  /* 0x000001a000007945 */ /* 0x000fe20003800000 */
[C---:B------:R-:W-:Y:S01]  /*3200*/  @P4 FFMA.FTZ R113, R189.reuse, R243, R113 ;  /* 0x000000f3bd714223 */ /* 0x040fe20000010071 */
[----:B------:R-:W-:Y:S01]  /*3210*/  @P4 FMUL.FTZ R244, R189, R244 ;  /* 0x000000f4bdf44220 */ /* 0x000fe20000410000 */
[----:B------:R-:W-:Y:S01]  /*3220*/  @P4 SHF.L.U32 R189, R170, 0x10, RZ ;  /* 0x00000010aabd4819 */ /* 0x000fe200000006ff */
[----:B------:R-:W-:Y:S01]  /*3230*/  @P4 IMAD.U32 R243, R166, 0x10000, RZ ;  /* 0x00010000a6f34824 */ /* 0x000fe200078e00ff */
[----:B------:R-:W-:Y:S02]  /*3240*/  @P4 F2FP.BF16.F32.PACK_AB R242, RZ, R242 ;  /* 0x000000f2fff2423e */ /* 0x000fe400000010ff */
[----:B------:R-:W-:Y:S01]  /*3250*/  @P4 F2FP.BF16.F32.PACK_AB R244, RZ, R244 ;  /* 0x000000f4fff4423e */ /* 0x000fe200000010ff */
[C---:B------:R-:W-:Y:S01]  /*3260*/  @P4 FFMA.FTZ R112, R188.reuse, R189, R112 ;  /* 0x000000bdbc704223 */ /* 0x040fe20000010070 */
[----:B------:R-:W-:Y:S01]  /*3270*/  @P4 FMUL.FTZ R243, R188, R243 ;  /* 0x000000f3bcf34220 */ /* 0x000fe20000410000 */
[----:B------:R-:W0:Y:S01]  /*3280*/  @P4 LDC R189, c[0x0][0x29c] ;  /* 0x0000a700ffbd4b82 */ /* 0x000e220000000800 */
[----:B------:R-:W-:-:S02]  /*3290*/  @!P2 ISETP.NE.AND.EX P0, PT, R5, RZ, PT, P0 ;  /* 0x000000ff0500a20c */ /* 0x000fc40003f05300 */
[----:B------:R-:W-:Y:S02]  /*32a0*/  @P4 PRMT R181, R181, 0x5410, R242 ;  /* 0x00005410b5b54816 */ /* 0x000fe400000000f2 */
[----:B------:R-:W-:Y:S02]  /*32b0*/  @P4 F2FP.BF16.F32.PACK_AB R243, RZ, R243 ;  /* 0x000000f3fff3423e */ /* 0x000fe400000010ff */
[----:B------:R-:W-:Y:S01]  /*32c0*/  @!P2 FSEL R245, R50, RZ, P0 ;  /* 0x000000ff32f5a208 */ /* 0x000fe20000000000 */
[----:B------:R-:W1:Y:S01]  /*32d0*/  @P4 LDC R188, c[0x0][0x29c] ;  /* 0x0000a700ffbc4b82 */ /* 0x000e620000000800 */
[----:B------:R-:W-:-:S04]  /*32e0*/  @P4 PRMT R182, R243, 0x7610, R182 ;  /* 0x00007610f3b64816 */ /* 0x000fc800000000b6 */
[----:B------:R-:W-:Y:S01]  /*32f0*/  @P4 PRMT R182, R182, 0x5410, R244 ;  /* 0x00005410b6b64816 */ /* 0x000fe200000000f4 */
        /* <DEDUP_REMOVED lines=9> */
.L_x_4944:
[----:B------:R-:W-:Y:S05]  /*3390*/  BSYNC B0 ;  /* 0x0000000000007941 */ /* 0x000fea0003800000 */
.L_x_4943:
        /* <DEDUP_REMOVED lines=8> */
[----:B------:R-:W-:Y:S02]  /*3420*/  @P4 PRMT R189, R171, 0x7632, R189 ;  /* 0x00007632abbd4816 */ /* 0x000fe400000000bd */
[----:B------:R-:W-:-:S02]  /*3430*/  @!P2 FSEL R244, R51, RZ, P0 ;  /* 0x000000ff33f4a208 */ /* 0x000fc40000000000 */
[----:B------:R-:W-:Y:S01]  /*3440*/  @P4 SHF.L.U32 R189, R189, 0x10, RZ ;  /* 0x00000010bdbd4819 */ /* 0x000fe200000006ff */
        /* <DEDUP_REMOVED lines=9> */
.L_x_4946:
[----:B------:R-:W-:Y:S05]  /*34e0*/  BSYNC B0 ;  /* 0x0000000000007941 */ /* 0x000fea0003800000 */
.L_x_4945:
[----:B------:R-:W-:Y:S01]  /*34f0*/  ISETP.NE.U32.AND P0, PT, RZ, UR10, PT ;  /* 0x0000000aff007c0c */ /* 0x000fe2000bf05070 */
[----:B-1----:R-:W-:Y:S01]  /*3500*/  @P4 FMUL.FTZ R188, R244, R188 ;  /* 0x000000bcf4bc4220 */ /* 0x002fe20000410000 */
[----:B------:R-:W-:Y:S02]  /*3510*/  ISETP.NE.U32.AND P1, PT, RZ, UR10, PT ;  /* 0x0000000aff007c0c */ /* 0x000fe4000bf25070 */
[----:B------:R-:W-:Y:S01]  /*3520*/  ISETP.NE.AND.EX P0, PT, RZ, UR11, PT, P0 ;  /* 0x0000000bff007c0c */ /* 0x000fe2000bf05300 */
[----:B------:R-:W-:Y:S01]  /*3530*/  @P4 FFMA.FTZ R115, R188, R189, R115 ;  /* 0x000000bdbc734223 */ /* 0x000fe20000010073 */
[----:B------:R-:W-:Y:S02]  /*3540*/  @P4 PRMT R189, R167, 0x7632, R189 ;  /* 0x00007632a7bd4816 */ /* 0x000fe400000000bd */
[----:B------:R-:W-:Y:S02]  /*3550*/  ISETP.NE.AND.EX P1, PT, RZ, UR11, PT, P1 ;  /* 0x0000000bff007c0c */ /* 0x000fe4000bf25310 */
[----:B------:R-:W-:Y:S01]  /*3560*/  @P4 F2FP.BF16.F32.PACK_AB R243, RZ, R243 ;  /* 0x000000f3fff3423e */ /* 0x000fe200000010ff */
[----:B------:R-:W-:Y:S01]  /*3570*/  @P4 IMAD.U32 R189, R189, 0x10000, RZ ;  /* 0x00010000bdbd4824 */ /* 0x000fe200078e00ff */
[----:B------:R-:W-:-:S02]  /*3580*/  SEL R184, R184, R172, P1 ;  /* 0x000000acb8b87207 */ /* 0x000fc40000800000 */
[----:B------:R-:W-:Y:S01]  /*3590*/  SEL R185, R185, R173, P1 ;  /* 0x000000adb9b97207 */ /* 0x000fe20000800000 */
[----:B------:R-:W-:Y:S01]  /*35a0*/  @P4 FMUL.FTZ R242, R188, R189 ;  /* 0x000000bdbcf24220 */ /* 0x000fe20000410000 */
[----:B------:R-:W-:Y:S01]  /*35b0*/  SEL R186, R186, R174, P1 ;  /* 0x000000aebaba7207 */ /* 0x000fe20000800000 */
[----:B------:R-:W0:Y:S01]  /*35c0*/  @P0 LDC.64 R188, c[0x0][0x308] ;  /* 0x0000c200ffbc0b82 */ /* 0x000e220000000a00 */
[----:B------:R-:W-:Y:S02]  /*35d0*/  SEL R187, R187, R175, P1 ;  /* 0x000000afbbbb7207 */ /* 0x000fe40000800000 */
[----:B------:R-:W-:Y:S02]  /*35e0*/  @P4 F2FP.BF16.F32.PACK_AB R242, RZ, R242 ;  /* 0x000000f2fff2423e */ /* 0x000fe400000010ff */
[----:B------:R-:W-:-:S04]  /*35f0*/  @P4 PRMT R183, R243, 0x7610, R183 ;  /* 0x00007610f3b74816 */ /* 0x000fc800000000b7 */
[----:B------:R-:W-:Y:S01]  /*3600*/  @P4 PRMT R183, R183, 0x5410, R242 ;  /* 0x00005410b7b74816 */ /* 0x000fe200000000f2 */
[----:B0-----:R-:W-:Y:S01]  /*3610*/  @P0 IMAD.WIDE.U32 R188, R236, 0x20, R188 ;  /* 0x00000020ecbc0825 */ /* 0x001fe200078e00bc */
[----:B------:R-:W-:-:S04]  /*3620*/  IADD3 R236, R210, 0x80, RZ ;  /* 0x00000080d2ec7810 */ /* 0x000fc80007ffe0ff */
[----:B------:R0:W-:Y:S02]  /*3630*/  @P0 STG.E.128 desc[UR4][R188.64], R184 ;  /* 0x000000b8bc000986 */ /* 0x0001e4000c101d04 */
[----:B0-----:R-:W-:Y:S02]  /*3640*/  SEL R184, R247, R176, P1 ;  /* 0x000000b0f7b87207 */ /* 0x001fe40000800000 */
[----:B------:R-:W-:Y:S02]  /*3650*/  SEL R185, R246, R177, P1 ;  /* 0x000000b1f6b97207 */ /* 0x000fe40000800000 */
[----:B------:R-:W-:Y:S02]  /*3660*/  SEL R186, R245, R178, P1 ;  /* 0x000000b2f5ba7207 */ /* 0x000fe40000800000 */
[----:B------:R-:W-:-:S05]  /*3670*/  SEL R187, R244, R179, P1 ;  /* 0x000000b3f4bb7207 */ /* 0x000fca0000800000 */
[----:B------:R0:W-:Y:S02]  /*3680*/  @P0 STG.E.128 desc[UR4][R188.64+0x10], R184 ;  /* 0x000010b8bc000986 */ /* 0x0001e4000c101d04 */
[----:B0-----:R-:W0:Y:S08]  /*3690*/  @P4 LDC.64 R186, c[0x0][0x2f8] ;  /* 0x0000be00ffba4b82 */ /* 0x001e300000000a00 */
[----:B------:R-:W1:Y:S01]  /*36a0*/  @P4 LDC.64 R184, c[0x0][0x220] ;  /* 0x00008800ffb84b82 */ /* 0x000e620000000a00 */
[----:B0-----:R-:W-:-:S05]  /*36b0*/  @P4 IMAD.WIDE.U32 R186, R210, 0x10, R186 ;  /* 0x00000010d2ba4825 */ /* 0x001fca00078e00ba */
[----:B------:R0:W-:Y:S01]  /*36c0*/  @P4 STG.E.128 desc[UR4][R186.64], R180 ;  /* 0x000000b4ba004986 */ /* 0x0001e2000c101d04 */
[----:B------:R-:W-:Y:S01]  /*36d0*/  @!P2 ISETP.NE.U32.AND P5, PT, R4, RZ, PT ;  /* 0x000000ff0400a20c */ /* 0x000fe20003fa5070 */
[----:B-1----:R-:W-:Y:S01]  /*36e0*/  @P4 IMAD.WIDE.U32 R184, R236, 0x10, R184 ;  /* 0x00000010ecb84825 */ /* 0x002fe200078e00b8 */
[----:B0-----:R-:W0:Y:S08]  /*36f0*/  @P4 LDC R186, c[0x0][0x29c] ;  /* 0x0000a700ffba4b82 */ /* 0x001e300000000800 */
[----:B------:R-:W1:Y:S01]  /*3700*/  @P4 LDC R187, c[0x0][0x29c] ;  /* 0x0000a700ffbb4b82 */ /* 0x000e620000000800 */
[----:B------:R-:W-:Y:S01]  /*3710*/  @!P2 ISETP.NE.AND.EX P5, PT, R5, RZ, PT, P5 ;  /* 0x000000ff0500a20c */ /* 0x000fe20003fa5350 */
[----:B------:R-:W-:Y:S01]  /*3720*/  BSSY B0, `(.L_x_4947) ;  /* 0x000000c000007945 */ /* 0x000fe20003800000 */
[----:B------:R2:W5:Y:S02]  /*3730*/  @P4 LDG.E.128 R168, desc[UR4][R184.64] ;  /* 0x00000004b8a84981 */ /* 0x000564000c1e1d00 */
[----:B--2---:R-:W-:Y:S01]  /*3740*/  @!P2 FSEL R184, R44, RZ, P5 ;  /* 0x000000ff2cb8a208 */ /* 0x004fe20002800000 */
[----:B------:R-:W-:Y:S08]  /*3750*/  @!P2 BRA `(.L_x_4948) ;  /* 0x000000000020a947 */ /* 0x000ff00003800000 */
        /* <DEDUP_REMOVED lines=8> */
.L_x_4948:
[----:B------:R-:W-:Y:S05]  /*37e0*/  BSYNC B0 ;  /* 0x0000000000007941 */ /* 0x000fea0003800000 */
.L_x_4947:
[----:B------:R-:W-:Y:S01]  /*37f0*/  @!P2 ISETP.NE.U32.AND P5, PT, R4, RZ, PT ;  /* 0x000000ff0400a20c */ /* 0x000fe20003fa5070 */
[----:B------:R-:W-:Y:S01]  /*3800*/  BSSY B0, `(.L_x_4949) ;  /* 0x000000e000007945 */ /* 0x000fe20003800000 */
[----:B------:R-:W-:Y:S02]  /*3810*/  @P4 PRMT R243, R160, 0x7632, R243 ;  /* 0x00007632a0f34816 */ /* 0x000fe400000000f3 */
[----:B------:R-:W-:-:S03]  /*3820*/  @!P2 ISETP.NE.AND.EX P5, PT, R5, RZ, PT, P5 ;  /* 0x000000ff0500a20c */ /* 0x000fc60003fa5350 */
[----:B------:R-:W-:Y:S01]  /*3830*/  @P4 IMAD.U32 R243, R243, 0x10000, RZ ;  /* 0x00010000f3f34824 */ /* 0x000fe200078e00ff */
[----:B------:R-:W-:Y:S01]  /*3840*/  @!P2 FSEL R185, R45, RZ, P5 ;  /* 0x000000ff2db9a208 */ /* 0x000fe20002800000 */
        /* <DEDUP_REMOVED lines=9> */
.L_x_4950:
[----:B------:R-:W-:Y:S05]  /*38e0*/  BSYNC B0 ;  /* 0x0000000000007941 */ /* 0x000fea0003800000 */
.L_x_4949:
[----:B------:R-:W2:Y:S01]  /*38f0*/  @P4 LDC R244, c[0x0][0x29c] ;  /* 0x0000a700fff44b82 */ /* 0x000ea20000000800 */
[----:B-----5:R-:W-:Y:S01]  /*3900*/  @P4 PRMT R188, R168, 0x7632, R188 ;  /* 0x00007632a8bc4816 */ /* 0x020fe200000000bc */
[----:B-1----:R-:W-:Y:S01]  /*3910*/  @P4 FMUL.FTZ R187, R185, R187 ;  /* 0x000000bbb9bb4220 */ /* 0x002fe20000410000 */
[----:B------:R-:W-:Y:S01]  /*3920*/  @!P2 ISETP.NE.U32.AND P5, PT, R4, RZ, PT ;  /* 0x000000ff0400a20c */ /* 0x000fe20003fa5070 */
[----:B0-----:R-:W-:Y:S01]  /*3930*/  @P4 FMUL.FTZ R186, R184, R186 ;  /* 0x000000bab8ba4220 */ /* 0x001fe20000410000 */
[----:B------:R-:W-:Y:S01]  /*3940*/  @P4 SHF.L.U32 R188, R188, 0x10, RZ ;  /* 0x00000010bcbc4819 */ /* 0x000fe200000006ff */
[----:B------:R-:W-:Y:S01]  /*3950*/  @P4 FMUL.FTZ R243, R187, R243 ;  /* 0x000000f3bbf34220 */ /* 0x000fe20000410000 */
[----:B------:R-:W-:Y:S01]  /*3960*/  @!P2 ISETP.NE.AND.EX P5, PT, R5, RZ, PT, P5 ;  /* 0x000000ff0500a20c */ /* 0x000fe20003fa5350 */
[----:B------:R-:W-:Y:S02]  /*3970*/  BSSY B0, `(.L_x_4951) ;  /* 0x0000010000007945 */ /* 0x000fe40003800000 */
[----:B------:R-:W-:Y:S01]  /*3980*/  @P4 FFMA.FTZ R109, R187, R188, R109 ;  /* 0x000000bcbb6d4223 */ /* 0x000fe2000001006d */
[----:B------:R-:W-:Y:S01]  /*3990*/  @P4 IMAD.U32 R187, R168, 0x10000, RZ ;  /* 0x00010000a8bb4824 */ /* 0x000fe200078e00ff */
[----:B------:R-:W-:-:S03]  /*39a0*/  @P4 SHF.L.U32 R188, R160, 0x10, RZ ;  /* 0x00000010a0bc4819 */ /* 0x000fc600000006ff */
[----:B------:R-:W-:Y:S02]  /*39b0*/  @P4 FFMA.FTZ R108, R187, R186, R108 ;  /* 0x000000babb6c4223 */ /* 0x000fe4000001006c */
        /* <DEDUP_REMOVED lines=11> */
.L_x_4952:
[----:B------:R-:W-:Y:S05]  /*3a70*/  BSYNC B0 ;  /* 0x0000000000007941 */ /* 0x000fea0003800000 */
.L_x_4951:
[----:B--2---:R-:W-:Y:S01]  /*3a80*/  @P4 FMUL.FTZ R244, R186, R244 ;  /* 0x000000f4baf44220 */ /* 0x004fe20000410000 */
[----:B------:R-:W-:Y:S01]  /*3a90*/  @P4 IMAD.U32 R188, R169, 0x10000, RZ ;  /* 0x00010000a9bc4824 */ /* 0x000fe200078e00ff */
[----:B------:R-:W-:Y:S01]  /*3aa0*/  @P4 SHF.L.U32 R189, R161, 0x10, RZ ;  /* 0x00000010a1bd4819 */ /* 0x000fe200000006ff */
[----:B------:R-:W0:Y:S01]  /*3ab0*/  @P4 LDC R242, c[0x0][0x29c] ;  /* 0x0000a700fff24b82 */ /* 0x000e220000000800 */
[----:B------:R-:W-:Y:S01]  /*3ac0*/  @P4 F2FP.BF16.F32.PACK_AB R187, RZ, R187 ;  /* 0x000000bbffbb423e */ /* 0x000fe200000010ff */
[----:B------:R-:W-:Y:S01]  /*3ad0*/  @P4 FFMA.FTZ R110, R188, R244, R110 ;  /* 0x000000f4bc6e4223 */ /* 0x000fe2000001006e */
[----:B------:R-:W-:Y:S01]  /*3ae0*/  @!P2 ISETP.NE.U32.AND P5, PT, R4, RZ, PT ;  /* 0x000000ff0400a20c */ /* 0x000fe20003fa5070 */
[----:B------:R-:W-:Y:S01]  /*3af0*/  @P4 FMUL.FTZ R244, R244, R189 ;  /* 0x000000bdf4f44220 */ /* 0x000fe20000410000 */
[----:B------:R-:W-:Y:S01]  /*3b00*/  @P4 F2FP.BF16.F32.PACK_AB R243, RZ, R243 ;  /* 0x000000f3fff3423e */ /* 0x000fe200000010ff */
[----:B------:R-:W-:Y:S01]  /*3b10*/  BSSY B0, `(.L_x_4953) ;  /* 0x0000013000007945 */ /* 0x000fe20003800000 */
[----:B------:R-:W-:Y:S01]  /*3b20*/  @P4 PRMT R180, R187, 0x7610, R180 ;  /* 0x00007610bbb44816 */ /* 0x000fe200000000b4 */
[----:B------:R-:W1:Y:S01]  /*3b30*/  @P4 LDC R188, c[0x0][0x29c] ;  /* 0x0000a700ffbc4b82 */ /* 0x000e620000000800 */
[----:B------:R-:W-:-:S02]  /*3b40*/  @P4 F2FP.BF16.F32.PACK_AB R244, RZ, R244 ;  /* 0x000000f4fff4423e */ /* 0x000fc400000010ff */
[----:B------:R-:W-:Y:S02]  /*3b50*/  @!P2 ISETP.NE.AND.EX P5, PT, R5, RZ, PT, P5 ;  /* 0x000000ff0500a20c */ /* 0x000fe40003fa5350 */
[----:B------:R-:W-:Y:S02]  /*3b60*/  @P4 PRMT R180, R180, 0x5410, R243 ;  /* 0x00005410b4b44816 */ /* 0x000fe400000000f3 */
[----:B------:R-:W-:Y:S01]  /*3b70*/  @P4 PRMT R181, R244, 0x7610, R181 ;  /* 0x00007610f4b54816 */ /* 0x000fe200000000b5 */
[----:B------:R-:W2:Y:S01]  /*3b80*/  @P4 LDC R189, c[0x0][0x29c] ;  /* 0x0000a700ffbd4b82 */ /* 0x000ea20000000800 */
        /* <DEDUP_REMOVED lines=11> */
.L_x_4954:
[----:B------:R-:W-:Y:S05]  /*3c40*/  BSYNC B0 ;  /* 0x0000000000007941 */ /* 0x000fea0003800000 */
.L_x_4953:
[----:B------:R-:W-:Y:S02]  /*3c50*/  @P4 IMAD.U32 R243, R243, 0x10000, RZ ;  /* 0x00010000f3f34824 */ /* 0x000fe400078e00ff */
[----:B0-----:R-:W-:Y:S01]  /*3c60*/  @P4 FMUL.FTZ R242, R187, R242 ;  /* 0x000000f2bbf24220 */ /* 0x001fe20000410000 */
[----:B------:R-:W-:Y:S01]  /*3c70*/  @!P2 ISETP.NE.U32.AND P5, PT, R4, RZ, PT ;  /* 0x000000ff0400a20c */ /* 0x000fe20003fa5070 */
[----:B------:R-:W-:Y:S02]  /*3c80*/  BSSY B0, `(.L_x_4955) ;  /* 0x000000f000007945 */ /* 0x000fe40003800000 */
[----:B------:R-:W-:Y:S01]  /*3c90*/  @P4 FFMA.FTZ R111, R242, R243, R111 ;  /* 0x000000f3f26f4223 */ /* 0x000fe2000001006f */
        /* <DEDUP_REMOVED lines=13> */
.L_x_4956:
[----:B------:R-:W-:Y:S05]  /*3d70*/  BSYNC B0 ;  /* 0x0000000000007941 */ /* 0x000fea0003800000 */
.L_x_4955:
[----:B------:R-:W-:Y:S01]  /*3d80*/  @!P2 ISETP.NE.U32.AND P5, PT, R4, RZ, PT ;  /* 0x000000ff0400a20c */ /* 0x000fe20003fa5070 */
[----:B------:R-:W-:Y:S01]  /*3d90*/  @P4 FMUL.FTZ R242, R242, R243 ;  /* 0x000000f3f2f24220 */ /* 0x000fe20000410000 */
[----:B------:R-:W-:Y:S01]  /*3da0*/  @P4 PRMT R244, R162, 0x7632, R244 ;  /* 0x00007632a2f44816 */ /* 0x000fe200000000f4 */
[----:B------:R-:W-:Y:S01]  /*3db0*/  BSSY B0, `(.L_x_4957) ;  /* 0x000000f000007945 */ /* 0x000fe20003800000 */
[----:B------:R-:W-:Y:S02]  /*3dc0*/  @!P2 ISETP.NE.AND.EX P5, PT, R5, RZ, PT, P5 ;  /* 0x000000ff0500a20c */ /* 0x000fe40003fa5350 */
[----:B------:R-:W-:Y:S01]  /*3dd0*/  @P4 PRMT R243, R170, 0x7632, R243 ;  /* 0x00007632aaf34816 */ /* 0x000fe200000000f3 */
[----:B------:R-:W-:Y:S01]  /*3de0*/  @P4 IMAD.U32 R244, R244, 0x10000, RZ ;  /* 0x00010000f4f44824 */ /* 0x000fe200078e00ff */
[----:B------:R-:W-:Y:S02]  /*3df0*/  @!P2 FSEL R246, R41, RZ, P5 ;  /* 0x000000ff29f6a208 */ /* 0x000fe40002800000 */
        /* <DEDUP_REMOVED lines=10> */
.L_x_4958:
[----:B------:R-:W-:Y:S05]  /*3ea0*/  BSYNC B0 ;  /* 0x0000000000007941 */ /* 0x000fea0003800000 */
.L_x_4957:
[----:B--2---:R-:W-:Y:S01]  /*3eb0*/  @P4 FMUL.FTZ R189, R246, R189 ;  /* 0x000000bdf6bd4220 */ /* 0x004fe20000410000 */
[----:B-1----:R-:W-:Y:S01]  /*3ec0*/  @P4 FMUL.FTZ R188, R247, R188 ;  /* 0x000000bcf7bc4220 */ /* 0x002fe20000410000 */
[----:B------:R-:W-:Y:S01]  /*3ed0*/  @!P2 ISETP.NE.U32.AND P5, PT, R4, RZ, PT ;  /* 0x000000ff0400a20c */ /* 0x000fe20003fa5070 */
[----:B------:R-:W-:Y:S01]  /*3ee0*/  BSSY B0, `(.L_x_4959) ;  /* 0x000001a000007945 */ /* 0x000fe20003800000 */
[C---:B------:R-:W-:Y:S01]  /*3ef0*/  @P4 FFMA.FTZ R105, R189.reuse, R243, R105 ;  /* 0x000000f3bd694223 */ /* 0x040fe20000010069 */
[----:B------:R-:W-:Y:S01]  /*3f00*/  @P4 FMUL.FTZ R244, R189, R244 ;  /* 0x000000f4bdf44220 */ /* 0x000fe20000410000 */
[----:B------:R-:W-:Y:S01]  /*3f10*/  @P4 IMAD.U32 R189, R170, 0x10000, RZ ;  /* 0x00010000aabd4824 */ /* 0x000fe200078e00ff */
[----:B------:R-:W-:Y:S02]  /*3f20*/  @P4 SHF.L.U32 R243, R162, 0x10, RZ ;  /* 0x00000010a2f34819 */ /* 0x000fe400000006ff */
[----:B------:R-:W-:Y:S01]  /*3f30*/  @P4 F2FP.BF16.F32.PACK_AB R242, RZ, R242 ;  /* 0x000000f2fff2423e */ /* 0x000fe200000010ff */
[----:B------:R-:W-:Y:S01]  /*3f40*/  @P4 FFMA.FTZ R104, R189, R188, R104 ;  /* 0x000000bcbd684223 */ /* 0x000fe20000010068 */
[----:B------:R-:W-:Y:S01]  /*3f50*/  @P4 F2FP.BF16.F32.PACK_AB R244, RZ, R244 ;  /* 0x000000f4fff4423e */ /* 0x000fe200000010ff */
        /* <DEDUP_REMOVED lines=18> */
.L_x_4960:
[----:B------:R-:W-:Y:S05]  /*4080*/  BSYNC B0 ;  /* 0x0000000000007941 */ /* 0x000fea0003800000 */
.L_x_4959:
[----:B------:R-:W-:Y:S01]  /*4090*/  @P4 SHF.L.U32 R243, R163, 0x10, RZ ;  /* 0x00000010a3f34819 */ /* 0x000fe200000006ff */
[----:B0-----:R-:W-:Y:S01]  /*40a0*/  @P4 FMUL.FTZ R189, R245, R189 ;  /* 0x000000bdf5bd4220 */ /* 0x001fe20000410000 */
[----:B------:R-:W-:Y:S01]  /*40b0*/  @P4 IMAD.U32 R242, R171, 0x10000, RZ ;  /* 0x00010000abf24824 */ /* 0x000fe200078e00ff */
[----:B------:R-:W-:Y:S01]  /*40c0*/  @!P2 ISETP.NE.U32.AND P5, PT, R4, RZ, PT ;  /* 0x000000ff0400a20c */ /* 0x000fe20003fa5070 */
[----:B------:R-:W-:Y:S01]  /*40d0*/  BSSY B0, `(.L_x_4961) ;  /* 0x0000010000007945 */ /* 0x000fe20003800000 */
[----:B------:R-:W-:Y:S01]  /*40e0*/  @P4 FMUL.FTZ R243, R189, R243 ;  /* 0x000000f3bdf34220 */ /* 0x000fe20000410000 */
[----:B------:R-:W-:Y:S01]  /*40f0*/  @P4 FFMA.FTZ R106, R242, R189, R106 ;  /* 0x000000bdf26a4223 */ /* 0x000fe2000001006a */
        /* <DEDUP_REMOVED lines=13> */
.L_x_4962:
[----:B------:R-:W-:Y:S05]  /*41d0*/  BSYNC B0 ;  /* 0x0000000000007941 */ /* 0x000fea0003800000 */
.L_x_4961:
[----:B-1----:R-:W-:Y:S01]  /*41e0*/  @P4 FMUL.FTZ R188, R244, R188 ;  /* 0x000000bcf4bc4220 */ /* 0x002fe20000410000 */
[----:B------:R-:W-:Y:S02]  /*41f0*/  SEL R184, R184, R172, P1 ;  /* 0x000000acb8b87207 */ /* 0x000fe40000800000 */
[----:B------:R-:W-:Y:S01]  /*4200*/  SEL R185, R185, R173, P1 ;  /* 0x000000adb9b97207 */ /* 0x000fe20000800000 */
[----:B------:R-:W-:Y:S01]  /*4210*/  @P4 FFMA.FTZ R107, R188, R189, R107 ;  /* 0x000000bdbc6b4223 */ /* 0x000fe2000001006b */
[----:B------:R-:W-:Y:S02]  /*4220*/  @P4 PRMT R189, R163, 0x7632, R189 ;  /* 0x00007632a3bd4816 */ /* 0x000fe400000000bd */
[----:B------:R-:W-:Y:S02]  /*4230*/  SEL R186, R186, R174, P1 ;  /* 0x000000aebaba7207 */ /* 0x000fe40000800000 */
[----:B------:R-:W-:Y:S02]  /*4240*/  @P4 SHF.L.U32 R189, R189, 0x10, RZ ;  /* 0x00000010bdbd4819 */ /* 0x000fe400000006ff */
[----:B------:R-:W-:-:S02]  /*4250*/  SEL R187, R187, R175, P1 ;  /* 0x000000afbbbb7207 */ /* 0x000fc40000800000 */
[----:B------:R-:W-:Y:S01]  /*4260*/  @P4 F2FP.BF16.F32.PACK_AB R243, RZ, R243 ;  /* 0x000000f3fff3423e */ /* 0x000fe200000010ff */
[----:B------:R-:W-:Y:S02]  /*4270*/  @P4 FMUL.FTZ R242, R188, R189 ;  /* 0x000000bdbcf24220 */ /* 0x000fe40000410000 */
[----:B------:R-:W0:Y:S01]  /*4280*/  @P0 LDC.64 R188, c[0x0][0x308] ;  /* 0x0000c200ffbc0b82 */ /* 0x000e220000000a00 */
[----:B------:R-:W-:Y:S02]  /*4290*/  @P4 PRMT R183, R243, 0x7610, R183 ;  /* 0x00007610f3b74816 */ /* 0x000fe400000000b7 */
[----:B------:R-:W-:-:S04]  /*42a0*/  @P4 F2FP.BF16.F32.PACK_AB R242, RZ, R242 ;  /* 0x000000f2fff2423e */ /* 0x000fc800000010ff */
[----:B------:R-:W-:Y:S01]  /*42b0*/  @P4 PRMT R183, R183, 0x5410, R242 ;  /* 0x00005410b7b74816 */ /* 0x000fe200000000f2 */
[----:B0-----:R-:W-:Y:S01]  /*42c0*/  @P0 IMAD.WIDE.U32 R188, R218, 0x20, R188 ;  /* 0x00000020dabc0825 */ /* 0x001fe200078e00bc */
[----:B------:R-:W-:-:S03]  /*42d0*/  @!P2 ISETP.NE.U32.AND P5, PT, R4, RZ, PT ;  /* 0x000000ff0400a20c */ /* 0x000fc60003fa5070 */
[----:B------:R-:W-:Y:S01]  /*42e0*/  VIADD R218, R210, 0x100 ;  /* 0x00000100d2da7836 */ /* 0x000fe20000000000 */
[----:B------:R0:W-:Y:S02]  /*42f0*/  @P0 STG.E.128 desc[UR4][R188.64], R184 ;  /* 0x000000b8bc000986 */ /* 0x0001e4000c101d04 */
[----:B0-----:R-:W-:Y:S02]  /*4300*/  SEL R184, R247, R176, P1 ;  /* 0x000000b0f7b87207 */ /* 0x001fe40000800000 */
[----:B------:R-:W-:Y:S02]  /*4310*/  SEL R185, R246, R177, P1 ;  /* 0x000000b1f6b97207 */ /* 0x000fe40000800000 */
[----:B------:R-:W-:Y:S02]  /*4320*/  SEL R186, R245, R178, P1 ;  /* 0x000000b2f5ba7207 */ /* 0x000fe40000800000 */
[----:B------:R-:W-:-:S05]  /*4330*/  SEL R187, R244, R179, P1 ;  /* 0x000000b3f4bb7207 */ /* 0x000fca0000800000 */
[----:B------:R0:W-:Y:S02]  /*4340*/  @P0 STG.E.128 desc[UR4][R188.64+0x10], R184 ;  /* 0x000010b8bc000986 */ /* 0x0001e4000c101d04 */
[----:B0-----:R-:W0:Y:S08]  /*4350*/  @P4 LDC.64 R186, c[0x0][0x2f8] ;  /* 0x0000be00ffba4b82 */ /* 0x001e300000000a00 */
[----:B------:R-:W1:Y:S08]  /*4360*/  @P4 LDC.64 R184, c[0x0][0x220] ;  /* 0x00008800ffb84b82 */ /* 0x000e700000000a00 */
[----:B------:R-:W2:Y:S01]  /*4370*/  @P4 LDC R188, c[0x0][0x29c] ;  /* 0x0000a700ffbc4b82 */ /* 0x000ea20000000800 */
[----:B0-----:R-:W-:-:S05]  /*4380*/  @P4 IMAD.WIDE.U32 R186, R236, 0x10, R186 ;  /* 0x00000010ecba4825 */ /* 0x001fca00078e00ba */
[----:B------:R0:W-:Y:S01]  /*4390*/  @P4 STG.E.128 desc[UR4][R186.64], R180 ;  /* 0x000000b4ba004986 */ /* 0x0001e2000c101d04 */
[----:B------:R-:W-:Y:S01]  /*43a0*/  @!P2 ISETP.NE.AND.EX P5, PT, R5, RZ, PT, P5 ;  /* 0x000000ff0500a20c */ /* 0x000fe20003fa5350 */
[----:B-1----:R-:W-:Y:S01]  /*43b0*/  @P4 IMAD.WIDE.U32 R184, R218, 0x10, R184 ;  /* 0x00000010dab84825 */ /* 0x002fe200078e00b8 */
[----:B------:R-:W-:Y:S04]  /*43c0*/  BSSY B0, `(.L_x_4963) ;  /* 0x000000d000007945 */ /* 0x000fe80003800000 */
[----:B------:R1:W5:Y:S01]  /*43d0*/  @P4 LDG.E.128 R168, desc[UR4][R184.64] ;  /* 0x00000004b8a84981 */ /* 0x000362000c1e1d00 */
[----:B0-----:R-:W0:Y:S01]  /*43e0*/  @P4 LDC R187, c[0x0][0x29c] ;  /* 0x0000a700ffbb4b82 */ /* 0x001e220000000800 */
[----:B-1----:R-:W-:Y:S01]  /*43f0*/  @!P2 FSEL R184, R36, RZ, P5 ;  /* 0x000000ff24b8a208 */ /* 0x002fe20002800000 */
[----:B--2---:R-:W-:Y:S06]  /*4400*/  @!P2 BRA `(.L_x_4964) ;  /* 0x000000000020a947 */ /* 0x004fec0003800000 */
        /* <DEDUP_REMOVED lines=8> */
.L_x_4964:
[----:B------:R-:W-:Y:S05]  /*4490*/  BSYNC B0 ;  /* 0x0000000000007941 */ /* 0x000fea0003800000 */
.L_x_4963:
[----:B------:R-:W-:Y:S01]  /*44a0*/  @!P2 ISETP.NE.U32.AND P5, PT, R4, RZ, PT ;  /* 0x000000ff0400a20c */ /* 0x000fe20003fa5070 */
[----:B------:R-:W-:Y:S01]  /*44b0*/  BSSY B0, `(.L_x_4965) ;  /* 0x000000f000007945 */ /* 0x000fe20003800000 */
[----:B------:R-:W-:Y:S02]  /*44c0*/  @P4 PRMT R186, R156, 0x7632, R186 ;  /* 0x000076329cba4816 */ /* 0x000fe400000000ba */
[----:B------:R-:W-:Y:S02]  /*44d0*/  @!P2 ISETP.NE.AND.EX P5, PT, R5, RZ, PT, P5 ;  /* 0x000000ff0500a20c */ /* 0x000fe40003fa5350 */
[----:B------:R-:W-:Y:S02]  /*44e0*/  @P4 SHF.L.U32 R186, R186, 0x10, RZ ;  /* 0x00000010baba4819 */ /* 0x000fe400000006ff */
[----:B-----5:R-:W-:Y:S02]  /*44f0*/  @P4 PRMT R189, R168, 0x7632, R189 ;  /* 0x00007632a8bd4816 */ /* 0x020fe400000000bd */
        /* <DEDUP_REMOVED lines=10> */
.L_x_4966:
[----:B------:R-:W-:Y:S05]  /*45a0*/  BSYNC B0 ;  /* 0x0000000000007941 */ /* 0x000fea0003800000 */
.L_x_4965:
[----:B------:R-:W1:Y:S01]  /*45b0*/  @P4 LDC R243, c[0x0][0x29c] ;  /* 0x0000a700fff34b82 */ /* 0x000e620000000800 */
[----:B------:R-:W-:Y:S02]  /*45c0*/  @P4 IMAD.U32 R189, R189, 0x10000, RZ ;  /* 0x00010000bdbd4824 */ /* 0x000fe400078e00ff */
[----:B------:R-:W-:Y:S01]  /*45d0*/  @P4 FMUL.FTZ R188, R185, R188 ;  /* 0x000000bcb9bc4220 */ /* 0x000fe20000410000 */
[----:B0-----:R-:W-:Y:S01]  /*45e0*/  @P4 FMUL.FTZ R187, R184, R187 ;  /* 0x000000bbb8bb4220 */ /* 0x001fe20000410000 */
[----:B------:R-:W-:Y:S01]  /*45f0*/  @!P2 ISETP.NE.U32.AND P5, PT, R4, RZ, PT ;  /* 0x000000ff0400a20c */ /* 0x000fe20003fa5070 */
[----:B------:R-:W-:Y:S01]  /*4600*/  BSSY B0, `(.L_x_4967) ;  /* 0x0000014000007945 */ /* 0x000fe20003800000 */
[C---:B------:R-:W-:Y:S01]  /*4610*/  @P4 FFMA.FTZ R101, R188.reuse, R189, R101 ;  /* 0x000000bdbc654223 */ /* 0x040fe20000010065 */
[----:B------:R-:W-:Y:S01]  /*4620*/  @P4 FMUL.FTZ R186, R188, R186 ;  /* 0x000000babcba4220 */ /* 0x000fe20000410000 */
[----:B------:R-:W-:Y:S01]  /*4630*/  @P4 SHF.L.U32 R188, R168, 0x10, RZ ;  /* 0x00000010a8bc4819 */ /* 0x000fe200000006ff */
[----:B------:R-:W-:Y:S01]  /*4640*/  @P4 IMAD.U32 R189, R156, 0x10000, RZ ;  /* 0x000100009cbd4824 */ /* 0x000fe200078e00ff */
[----:B------:R-:W-:-:S03]  /*4650*/  @!P2 ISETP.NE.AND.EX P5, PT, R5, RZ, PT, P5 ;  /* 0x000000ff0500a20c */ /* 0x000fc60003fa5350 */
[----:B------:R-:W-:Y:S01]  /*4660*/  @P4 FFMA.FTZ R100, R188, R187, R100 ;  /* 0x000000bbbc644223 */ /* 0x000fe20000010064 */
[----:B------:R-:W-:Y:S01]  /*4670*/  @P4 FMUL.FTZ R187, R187, R189 ;  /* 0x000000bdbbbb4220 */ /* 0x000fe20000410000 */
[----:B------:R-:W-:Y:S02]  /*4680*/  @P4 F2FP.BF16.F32.PACK_AB R188, RZ, R186 ;  /* 0x000000baffbc423e */ /* 0x000fe400000010ff */
[----:B------:R-:W-:Y:S02]  /*4690*/  @!P2 FSEL R186, R38, RZ, P5 ;  /* 0x000000ff26baa208 */ /* 0x000fe40002800000 */
[----:B------:R-:W-:Y:S01]  /*46a0*/  @P4 F2FP.BF16.F32.PACK_AB R187, RZ, R187 ;  /* 0x000000bbffbb423e */ /* 0x000fe200000010ff */
        /* <DEDUP_REMOVED lines=9> */
.L_x_4968:
[----:B------:R-:W-:Y:S05]  /*4740*/  BSYNC B0 ;  /* 0x0000000000007941 */ /* 0x000fea0003800000 */
.L_x_4967:
[----:B------:R-:W-:Y:S01]  /*4750*/  @!P2 ISETP.NE.U32.AND P5, PT, R4, RZ, PT ;  /* 0x000000ff0400a20c */ /* 0x000fe20003fa5070 */
[----:B------:R-:W-:Y:S01]  /*4760*/  BSSY B0, `(.L_x_4969) ;  /* 0x000000f000007945 */ /* 0x000fe20003800000 */
[----:B------:R-:W-:Y:S02]  /*4770*/  @P4 PRMT R180, R187, 0x7610, R180 ;  /* 0x00007610bbb44816 */ /* 0x000fe400000000b4 */
[----:B------:R-:W-:Y:S02]  /*4780*/  @!P2 ISETP.NE.AND.EX P5, PT, R5, RZ, PT, P5 ;  /* 0x000000ff0500a20c */ /* 0x000fe40003fa5350 */
[--C-:B------:R-:W-:Y:S02]  /*4790*/  @P4 PRMT R180, R180, 0x5410, R188.reuse ;  /* 0x00005410b4b44816 */ /* 0x100fe400000000bc */
        /* <DEDUP_REMOVED lines=11> */
.L_x_4970:
[----:B------:R-:W-:Y:S05]  /*4850*/  BSYNC B0 ;  /* 0x0000000000007941 */ /* 0x000fea0003800000 */
.L_x_4969:
[----:B------:R-:W-:Y:S01]  /*4860*/  @P4 SHF.L.U32 R188, R188, 0x10, RZ ;  /* 0x00000010bcbc4819 */ /* 0x000fe200000006ff */
[----:B-1----:R-:W-:Y:S01]  /*4870*/  @P4 FMUL.FTZ R243, R187, R243 ;  /* 0x000000f3bbf34220 */ /* 0x002fe20000410000 */
[----:B------:R-:W0:Y:S01]  /*4880*/  @P4 LDC R189, c[0x0][0x29c] ;  /* 0x0000a700ffbd4b82 */ /* 0x000e220000000800 */
[----:B------:R-:W-:Y:S01]  /*4890*/  @P4 PRMT R236, R157, 0x7632, R236 ;  /* 0x000076329dec4816 */ /* 0x000fe200000000ec */
[----:B------:R-:W-:Y:S01]  /*48a0*/  BSSY B0, `(.L_x_4971) ;  /* 0x0000013000007945 */ /* 0x000fe20003800000 */
[----:B------:R-:W-:Y:S01]  /*48b0*/  @P4 FFMA.FTZ R103, R243, R188, R103 ;  /* 0x000000bcf3674223 */ /* 0x000fe20000010067 */
[----:B------:R-:W-:Y:S02]  /*48c0*/  @!P2 ISETP.NE.U32.AND P5, PT, R4, RZ, PT ;  /* 0x000000ff0400a20c */ /* 0x000fe40003fa5070 */
[----:B------:R-:W-:Y:S02]  /*48d0*/  @P4 IMAD.U32 R236, R236, 0x10000, RZ ;  /* 0x00010000ecec4824 */ /* 0x000fe400078e00ff */
[----:B------:R-:W1:Y:S01]  /*48e0*/  @P4 LDC R244, c[0x0][0x29c] ;  /* 0x0000a700fff44b82 */ /* 0x000e620000000800 */
[----:B------:R-:W-:Y:S01]  /*48f0*/  @!P2 ISETP.NE.AND.EX P5, PT, R5, RZ, PT, P5 ;  /* 0x000000ff0500a20c */ /* 0x000fe20003fa5350 */
[----:B------:R-:W-:-:S03]  /*4900*/  @P4 FMUL.FTZ R243, R243, R236 ;  /* 0x000000ecf3f34220 */ /* 0x000fc60000410000 */
[----:B------:R-:W-:-:S03]  /*4910*/  @!P2 FSEL R247, R32, RZ, P5 ;  /* 0x000000ff20f7a208 */ /* 0x000fc60002800000 */
[----:B------:R-:W2:Y:S01]  /*4920*/  @P4 LDC R188, c[0x0][0x29c] ;  /* 0x0000a700ffbc4b82 */ /* 0x000ea20000000800 */
[----:B0-----:R-:W-:Y:S01]  /*4930*/  @P4 FMUL.FTZ R189, R186, R189 ;  /* 0x000000bdbabd4220 */ /* 0x001fe20000410000 */
        /* <DEDUP_REMOVED lines=9> */
.L_x_4972:
[----:B------:R-:W-:Y:S05]  /*49d0*/  BSYNC B0 ;  /* 0x0000000000007941 */ /* 0x000fea0003800000 */
.L_x_4971:
[----:B------:R-:W-:Y:S01]  /*49e0*/  @P4 SHF.L.U32 R236, R169, 0x10, RZ ;  /* 0x00000010a9ec4819 */ /* 0x000fe200000006ff */
[----:B------:R-:W-:Y:S01]  /*49f0*/  @P4 IMAD.U32 R242, R157, 0x10000, RZ ;  /* 0x000100009df24824 */ /* 0x000fe200078e00ff */
[----:B------:R-:W-:Y:S01]  /*4a00*/  @!P2 ISETP.NE.U32.AND P5, PT, R4, RZ, PT ;  /* 0x000000ff0400a20c */ /* 0x000fe20003fa5070 */
[----:B------:R-:W-:Y:S02]  /*4a10*/  BSSY B0, `(.L_x_4973) ;  /* 0x0000012000007945 */ /* 0x000fe40003800000 */
[----:B------:R-:W-:Y:S01]  /*4a20*/  @P4 FFMA.FTZ R102, R236, R189, R102 ;  /* 0x000000bdec664223 */ /* 0x000fe20000010066 */
[----:B------:R-:W-:Y:S01]  /*4a30*/  @P4 FMUL.FTZ R189, R189, R242 ;  /* 0x000000f2bdbd4220 */ /* 0x000fe20000410000 */
[----:B------:R-:W-:Y:S02]  /*4a40*/  @P4 PRMT R242, R170, 0x7632, R242 ;  /* 0x00007632aaf24816 */ /* 0x000fe400000000f2 */
[----:B------:R-:W-:Y:S02]  /*4a50*/  @!P2 ISETP.NE.AND.EX P5, PT, R5, RZ, PT, P5 ;  /* 0x000000ff0500a20c */ /* 0x000fe40003fa5350 */
[----:B------:R-:W-:Y:S01]  /*4a60*/  @P4 PRMT R236, R158, 0x7632, R236 ;  /* 0x000076329eec4816 */ /* 0x000fe200000000ec */
[----:B------:R-:W-:Y:S01]  /*4a70*/  @P4 IMAD.U32 R242, R242, 0x10000, RZ ;  /* 0x00010000f2f24824 */ /* 0x000fe200078e00ff */
        /* <DEDUP_REMOVED lines=11> */
.L_x_4974:
[----:B------:R-:W-:Y:S05]  /*4b30*/  BSYNC B0 ;  /* 0x0000000000007941 */ /* 0x000fea0003800000 */
.L_x_4973:
[----:B--2---:R-:W-:Y:S01]  /*4b40*/  @P4 FMUL.FTZ R188, R246, R188 ;  /* 0x000000bcf6bc4220 */ /* 0x004fe20000410000 */
[----:B-1----:R-:W-:Y:S01]  /*4b50*/  @P4 FMUL.FTZ R244, R247, R244 ;  /* 0x000000f4f7f44220 */ /* 0x002fe20000410000 */
[----:B------:R-:W-:Y:S01]  /*4b60*/  @P4 IMAD.U32 R245, R158, 0x10000, RZ ;  /* 0x000100009ef54824 */ /* 0x000fe200078e00ff */
[----:B------:R-:W-:Y:S01]  /*4b70*/  @P4 F2FP.BF16.F32.PACK_AB R189, RZ, R189 ;  /* 0x000000bdffbd423e */ /* 0x000fe200000010ff */
[C---:B------:R-:W-:Y:S01]  /*4b80*/  @P4 FFMA.FTZ R97, R188.reuse, R242, R97 ;  /* 0x000000f2bc614223 */ /* 0x040fe20000010061 */
[----:B------:R-:W-:Y:S01]  /*4b90*/  @P4 FMUL.FTZ R188, R188, R236 ;  /* 0x000000ecbcbc4220 */ /* 0x000fe20000410000 */
[----:B------:R-:W-:Y:S01]  /*4ba0*/  @P4 SHF.L.U32 R236, R170, 0x10, RZ ;  /* 0x00000010aaec4819 */ /* 0x000fe200000006ff */
[----:B------:R-:W0:Y:S01]  /*4bb0*/  @P4 LDC R242, c[0x0][0x29c] ;  /* 0x0000a700fff24b82 */ /* 0x000e220000000800 */
[----:B------:R-:W-:Y:S01]  /*4bc0*/  @!P2 ISETP.NE.U32.AND P5, PT, R4, RZ, PT ;  /* 0x000000ff0400a20c */ /* 0x000fe20003fa5070 */
[----:B------:R-:W-:Y:S01]  /*4bd0*/  @P4 FMUL.FTZ R245, R244, R245 ;  /* 0x000000f5f4f54220 */ /* 0x000fe20000410000 */
[----:B------:R-:W-:Y:S01]  /*4be0*/  @P4 F2FP.BF16.F32.PACK_AB R243, RZ, R243 ;  /* 0x000000f3fff3423e */ /* 0x000fe200000010ff */
[----:B------:R-:W-:Y:S01]  /*4bf0*/  @P4 FFMA.FTZ R96, R236, R244, R96 ;  /* 0x000000f4ec604223 */ /* 0x000fe20000010060 */
[----:B------:R-:W-:Y:S01]  /*4c00*/  @P4 PRMT R181, R189, 0x7610, R181 ;  /* 0x00007610bdb54816 */ /* 0x000fe200000000b5 */
[----:B------:R-:W-:Y:S01]  /*4c10*/  BSSY B0, `(.L_x_4975) ;  /* 0x0000010000007945 */ /* 0x000fe20003800000 */
[----:B------:R-:W-:Y:S01]  /*4c20*/  @!P2 ISETP.NE.AND.EX P5, PT, R5, RZ, PT, P5 ;  /* 0x000000ff0500a20c */ /* 0x000fe20003fa5350 */
[----:B------:R-:W1:Y:S01]  /*4c30*/  @P4 LDC R236, c[0x0][0x29c] ;  /* 0x0000a700ffec4b82 */ /* 0x000e620000000800 */
[----:B------:R-:W-:-:S02]  /*4c40*/  @P4 F2FP.BF16.F32.PACK_AB R189, RZ, R245 ;  /* 0x000000f5ffbd423e */ /* 0x000fc400000010ff */
[----:B------:R-:W-:Y:S02]  /*4c50*/  @P4 PRMT R181, R181, 0x5410, R243 ;  /* 0x00005410b5b54816 */ /* 0x000fe400000000f3 */
[----:B------:R-:W-:Y:S02]  /*4c60*/  @P4 F2FP.BF16.F32.PACK_AB R188, RZ, R188 ;  /* 0x000000bcffbc423e */ /* 0x000fe400000010ff */
        /* <DEDUP_REMOVED lines=10> */
.L_x_4976:
[----:B------:R-:W-:Y:S05]  /*4d10*/  BSYNC B0 ;  /* 0x0000000000007941 */ /* 0x000fea0003800000 */
.L_x_4975:
[----:B------:R-:W-:Y:S01]  /*4d20*/  @P4 SHF.L.U32 R243, R171, 0x10, RZ ;  /* 0x00000010abf34819 */ /* 0x000fe200000006ff */
[----:B0-----:R-:W-:Y:S01]  /*4d30*/  @P4 FMUL.FTZ R242, R245, R242 ;  /* 0x000000f2f5f24220 */ /* 0x001fe20000410000 */
[----:B------:R-:W-:Y:S01]  /*4d40*/  @P4 IMAD.U32 R244, R159, 0x10000, RZ ;  /* 0x000100009ff44824 */ /* 0x000fe200078e00ff */
[----:B------:R-:W-:Y:S01]  /*4d50*/  @!P2 ISETP.NE.U32.AND P5, PT, R4, RZ, PT ;  /* 0x000000ff0400a20c */ /* 0x000fe20003fa5070 */
[----:B------:R-:W-:Y:S01]  /*4d60*/  BSSY B0, `(.L_x_4977) ;  /* 0x0000010000007945 */ /* 0x000fe20003800000 */
[----:B------:R-:W-:Y:S01]  /*4d70*/  @P4 FFMA.FTZ R98, R243, R242, R98 ;  /* 0x000000f2f3624223 */ /* 0x000fe20000010062 */
        /* <DEDUP_REMOVED lines=14> */
.L_x_4978:
[----:B------:R-:W-:Y:S05]  /*4e60*/  BSYNC B0 ;  /* 0x0000000000007941 */ /* 0x000fea0003800000 */
.L_x_4977:
[----:B------:R-:W-:Y:S01]  /*4e70*/  @P4 PRMT R182, R189, 0x7610, R182 ;  /* 0x00007610bdb64816 */ /* 0x000fe200000000b6 */
[----:B-1----:R-:W-:Y:S01]  /*4e80*/  @P4 FMUL.FTZ R236, R244, R236 ;  /* 0x000000ecf4ec4220 */ /* 0x002fe20000410000 */
[----:B------:R-:W-:Y:S01]  /*4e90*/  SEL R184, R184, R172, P1 ;  /* 0x000000acb8b87207 */ /* 0x000fe20000800000 */
[----:B------:R-:W-:Y:S01]  /*4ea0*/  VIADD R210, R210, 0x180 ;  /* 0x00000180d2d27836 */ /* 0x000fe20000000000 */
[----:B------:R-:W-:Y:S01]  /*4eb0*/  @P4 PRMT R182, R182, 0x5410, R188 ;  /* 0x00005410b6b64816 */ /* 0x000fe200000000bc */
[----:B------:R-:W-:Y:S01]  /*4ec0*/  @P4 FMUL.FTZ R242, R236, R242 ;  /* 0x000000f2ecf24220 */ /* 0x000fe20000410000 */
[----:B------:R-:W0:Y:S01]  /*4ed0*/  @P0 LDC.64 R188, c[0x0][0x308] ;  /* 0x0000c200ffbc0b82 */ /* 0x000e220000000a00 */
[----:B------:R-:W-:Y:S02]  /*4ee0*/  SEL R185, R185, R173, P1 ;  /* 0x000000adb9b97207 */ /* 0x000fe40000800000 */
[----:B------:R-:W-:Y:S02]  /*4ef0*/  SEL R186, R186, R174, P1 ;  /* 0x000000aebaba7207 */ /* 0x000fe40000800000 */
[----:B------:R-:W-:-:S02]  /*4f00*/  SEL R187, R187, R175, P1 ;  /* 0x000000afbbbb7207 */ /* 0x000fc40000800000 */
[----:B------:R-:W-:Y:S02]  /*4f10*/  @P4 F2FP.BF16.F32.PACK_AB R243, RZ, R243 ;  /* 0x000000f3fff3423e */ /* 0x000fe400000010ff */
[----:B------:R-:W-:Y:S02]  /*4f20*/  @P4 F2FP.BF16.F32.PACK_AB R242, RZ, R242 ;  /* 0x000000f2fff2423e */ /* 0x000fe400000010ff */
[----:B------:R-:W-:-:S04]  /*4f30*/  @P4 PRMT R183, R243, 0x7610, R183 ;  /* 0x00007610f3b74816 */ /* 0x000fc800000000b7 */
[----:B------:R-:W-:Y:S01]  /*4f40*/  @P4 PRMT R183, R183, 0x5410, R242 ;  /* 0x00005410b7b74816 */ /* 0x000fe200000000f2 */
[----:B0-----:R-:W-:Y:S02]  /*4f50*/  @P0 IMAD.WIDE.U32 R188, R240, 0x20, R188 ;  /* 0x00000020f0bc0825 */ /* 0x001fe400078e00bc */
[----:B------:R-:W0:Y:S03]  /*4f60*/  @P4 LDC R240, c[0x0][0x29c] ;  /* 0x0000a700fff04b82 */ /* 0x000e260000000800 */
[----:B------:R1:W-:Y:S02]  /*4f70*/  @P0 STG.E.128 desc[UR4][R188.64], R184 ;  /* 0x000000b8bc000986 */ /* 0x0003e4000c101d04 */
[----:B-1----:R-:W-:Y:S02]  /*4f80*/  SEL R184, R247, R176, P1 ;  /* 0x000000b0f7b87207 */ /* 0x002fe40000800000 */
[----:B------:R-:W-:-:S02]  /*4f90*/  SEL R185, R246, R177, P1 ;  /* 0x000000b1f6b97207 */ /* 0x000fc40000800000 */
[----:B------:R-:W-:Y:S02]  /*4fa0*/  SEL R186, R245, R178, P1 ;  /* 0x000000b2f5ba7207 */ /* 0x000fe40000800000 */
[----:B------:R-:W-:-:S05]  /*4fb0*/  SEL R187, R244, R179, P1 ;  /* 0x000000b3f4bb7207 */ /* 0x000fca0000800000 */
[----:B------:R1:W-:Y:S02]  /*4fc0*/  @P0 STG.E.128 desc[UR4][R188.64+0x10], R184 ;  /* 0x000010b8bc000986 */ /* 0x0003e4000c101d04 */
[----:B-1----:R-:W1:Y:S08]  /*4fd0*/  @P4 LDC.64 R186, c[0x0][0x2f8] ;  /* 0x0000be00ffba4b82 */ /* 0x002e700000000a00 */
[----:B------:R-:W2:Y:S08]  /*4fe0*/  @P4 LDC.64 R184, c[0x0][0x220] ;  /* 0x00008800ffb84b82 */ /* 0x000eb00000000a00 */
[----:B------:R-:W3:Y:S08]  /*4ff0*/  @P4 LDC R188, c[0x0][0x29c] ;  /* 0x0000a700ffbc4b82 */ /* 0x000ef00000000800 */
[----:B------:R-:W4:Y:S01]  /*5000*/  @P4 LDC R189, c[0x0][0x29c] ;  /* 0x0000a700ffbd4b82 */ /* 0x000f220000000800 */
[----:B-1----:R-:W-:Y:S01]  /*5010*/  @P4 IMAD.WIDE.U32 R186, R218, 0x10, R186 ;  /* 0x00000010daba4825 */ /* 0x002fe200078e00ba */
[----:B------:R-:W-:-:S04]  /*5020*/  @!P2 ISETP.NE.U32.AND P5, PT, R4, RZ, PT ;  /* 0x000000ff0400a20c */ /* 0x000fc80003fa5070 */
[----:B------:R1:W-:Y:S01]  /*5030*/  @P4 STG.E.128 desc[UR4][R186.64], R180 ;  /* 0x000000b4ba004986 */ /* 0x0003e2000c101d04 */
[----:B--2---:R-:W-:Y:S01]  /*5040*/  @P4 IMAD.WIDE.U32 R184, R210, 0x10, R184 ;  /* 0x00000010d2b84825 */ /* 0x004fe200078e00b8 */
[----:B------:R-:W-:Y:S01]  /*5050*/  @!P2 ISETP.NE.AND.EX P5, PT, R5, RZ, PT, P5 ;  /* 0x000000ff0500a20c */ /* 0x000fe20003fa5350 */
[----:B------:R-:W-:Y:S01]  /*5060*/  BSSY B0, `(.L_x_4979) ;  /* 0x000000f000007945 */ /* 0x000fe20003800000 */
[----:B-1----:R-:W-:Y:S02]  /*5070*/  @P4 PRMT R186, R171, 0x7632, R186 ;  /* 0x00007632abba4816 */ /* 0x002fe400000000ba */
[----:B------:R1:W5:Y:S02]  /*5080*/  @P4 LDG.E.128 R168, desc[UR4][R184.64] ;  /* 0x00000004b8a84981 */ /* 0x000364000c1e1d00 */
[----:B------:R-:W-:-:S05]  /*5090*/  @P4 SHF.L.U32 R186, R186, 0x10, RZ ;  /* 0x00000010baba4819 */ /* 0x000fca00000006ff */
[----:B------:R-:W-:Y:S01]  /*50a0*/  @P4 FFMA.FTZ R99, R236, R186, R99 ;  /* 0x000000baec634223 */ /* 0x000fe20000010063 */
[----:B-1----:R-:W-:Y:S01]  /*50b0*/  @!P2 FSEL R184, R28, RZ, P5 ;  /* 0x000000ff1cb8a208 */ /* 0x002fe20002800000 */
[----:B0--34-:R-:W-:Y:S06]  /*50c0*/  @!P2 BRA `(.L_x_4980) ;  /* 0x000000000020a947 */ /* 0x019fec0003800000 */
        /* <DEDUP_REMOVED lines=8> */
.L_x_4980:
[----:B------:R-:W-:Y:S05]  /*5150*/  BSYNC B0 ;  /* 0x0000000000007941 */ /* 0x000fea0003800000 */
.L_x_4979:
[----:B------:R-:W-:Y:S01]  /*5160*/  @!P2 ISETP.NE.U32.AND P5, PT, R4, RZ, PT ;  /* 0x000000ff0400a20c */ /* 0x000fe20003fa5070 */
[----:B------:R-:W-:Y:S03]  /*5170*/  BSSY B0, `(.L_x_4981) ;  /* 0x000000c000007945 */ /* 0x000fe60003800000 */
[----:B------:R-:W-:-:S04]  /*5180*/  @!P2 ISETP.NE.AND.EX P5, PT, R5, RZ, PT, P5 ;  /* 0x000000ff0500a20c */ /* 0x000fc80003fa5350 */
        /* <DEDUP_REMOVED lines=10> */
.L_x_4982:
[----:B------:R-:W-:Y:S05]  /*5230*/  BSYNC B0 ;  /* 0x0000000000007941 */ /* 0x000fea0003800000 */
.L_x_4981:
[----:B-----5:R-:W-:Y:S01]  /*5240*/  @P4 PRMT R186, R168, 0x7632, R186 ;  /* 0x00007632a8ba4816 */ /* 0x020fe200000000ba */
[----:B------:R-:W-:Y:S01]  /*5250*/  @P4 FMUL.FTZ R188, R185, R188 ;  /* 0x000000bcb9bc4220 */ /* 0x000fe20000410000 */
[----:B------:R-:W-:Y:S01]  /*5260*/  @!P2 ISETP.NE.U32.AND P5, PT, R4, RZ, PT ;  /* 0x000000ff0400a20c */ /* 0x000fe20003fa5070 */
[----:B------:R-:W-:Y:S02]  /*5270*/  BSSY B0, `(.L_x_4983) ;  /* 0x000000e000007945 */ /* 0x000fe40003800000 */
[----:B------:R-:W-:Y:S01]  /*5280*/  @P4 IMAD.U32 R186, R186, 0x10000, RZ ;  /* 0x00010000baba4824 */ /* 0x000fe200078e00ff */
[----:B------:R-:W-:-:S03]  /*5290*/  @!P2 ISETP.NE.AND.EX P5, PT, R5, RZ, PT, P5 ;  /* 0x000000ff0500a20c */ /* 0x000fc60003fa5350 */
[----:B------:R-:W-:Y:S01]  /*52a0*/  @P4 FFMA.FTZ R93, R188, R186, R93 ;  /* 0x000000babc5d4223 */ /* 0x000fe2000001005d */
        /* <DEDUP_REMOVED lines=10> */
.L_x_4984:
[----:B------:R-:W-:Y:S05]  /*5350*/  BSYNC B0 ;  /* 0x0000000000007941 */ /* 0x000fea0003800000 */
.L_x_4983:
[----:B------:R-:W-:Y:S01]  /*5360*/  @!P2 ISETP.NE.U32.AND P5, PT, R4, RZ, PT ;  /* 0x000000ff0400a20c */ /* 0x000fe20003fa5070 */
[----:B------:R-:W-:Y:S01]  /*5370*/  BSSY B0, `(.L_x_4985) ;  /* 0x000000f000007945 */ /* 0x000fe20003800000 */
[----:B------:R-:W-:Y:S02]  /*5380*/  @P4 PRMT R236, R152, 0x7632, R236 ;  /* 0x0000763298ec4816 */ /* 0x000fe400000000ec */
[----:B------:R-:W-:Y:S02]  /*5390*/  @!P2 ISETP.NE.AND.EX P5, PT, R5, RZ, PT, P5 ;  /* 0x000000ff0500a20c */ /* 0x000fe40003fa5350 */
[----:B------:R-:W-:Y:S02]  /*53a0*/  @P4 SHF.L.U32 R236, R236, 0x10, RZ ;  /* 0x00000010ecec4819 */ /* 0x000fe400000006ff */
        /* <DEDUP_REMOVED lines=11> */
.L_x_4986:
[----:B------:R-:W-:Y:S05]  /*5460*/  BSYNC B0 ;  /* 0x0000000000007941 */ /* 0x000fea0003800000 */
.L_x_4985:
[----:B------:R-:W-:Y:S02]  /*5470*/  @P4 IMAD.U32 R218, R218, 0x10000, RZ ;  /* 0x00010000dada4824 */ /* 0x000fe400078e00ff */
[----:B------:R-:W-:Y:S01]  /*5480*/  @P4 FMUL.FTZ R189, R187, R189 ;  /* 0x000000bdbbbd4220 */ /* 0x000fe20000410000 */
[----:B------:R-:W0:Y:S01]  /*5490*/  @P4 LDC R243, c[0x0][0x29c] ;  /* 0x0000a700fff34b82 */ /* 0x000e220000000800 */
[----:B------:R-:W-:Y:S01]  /*54a0*/  @P4 FMUL.FTZ R188, R188, R236 ;  /* 0x000000ecbcbc4220 */ /* 0x000fe20000410000 */
[----:B------:R-:W-:Y:S01]  /*54b0*/  @P4 FMUL.FTZ R240, R184, R240 ;  /* 0x000000f0b8f04220 */ /* 0x000fe20000410000 */
[----:B------:R-:W-:Y:S01]  /*54c0*/  @P4 FFMA.FTZ R95, R189, R218, R95 ;  /* 0x000000dabd5f4223 */ /* 0x000fe2000001005f */
[----:B------:R-:W-:Y:S01]  /*54d0*/  @P4 PRMT R218, R153, 0x7632, R218 ;  /* 0x0000763299da4816 */ /* 0x000fe200000000da */
[----:B------:R-:W-:Y:S01]  /*54e0*/  @P4 IMAD.U32 R242, R168, 0x10000, RZ ;  /* 0x00010000a8f24824 */ /* 0x000fe200078e00ff */
[----:B------:R-:W-:Y:S01]  /*54f0*/  @!P2 ISETP.NE.U32.AND P5, PT, R4, RZ, PT ;  /* 0x000000ff0400a20c */ /* 0x000fe20003fa5070 */
[----:B------:R-:W-:Y:S01]  /*5500*/  BSSY B0, `(.L_x_4987) ;  /* 0x0000014000007945 */ /* 0x000fe20003800000 */
[----:B------:R-:W-:Y:S01]  /*5510*/  @P4 SHF.L.U32 R218, R218, 0x10, RZ ;  /* 0x00000010dada4819 */ /* 0x000fe200000006ff */
[----:B------:R-:W1:Y:S01]  /*5520*/  @P4 LDC R236, c[0x0][0x29c] ;  /* 0x0000a700ffec4b82 */ /* 0x000e620000000800 */
[----:B------:R-:W-:Y:S01]  /*5530*/  @P4 FFMA.FTZ R92, R242, R240, R92 ;  /* 0x000000f0f25c4223 */ /* 0x000fe2000001005c */
[----:B------:R-:W-:-:S02]  /*5540*/  @P4 SHF.L.U32 R242, R152, 0x10, RZ ;  /* 0x0000001098f24819 */ /* 0x000fc400000006ff */
[----:B------:R-:W-:Y:S01]  /*5550*/  @P4 FMUL.FTZ R189, R189, R218 ;  /* 0x000000dabdbd4220 */ /* 0x000fe20000410000 */
[----:B------:R-:W-:Y:S02]  /*5560*/  @!P2 ISETP.NE.AND.EX P5, PT, R5, RZ, PT, P5 ;  /* 0x000000ff0500a20c */ /* 0x000fe40003fa5350 */
[----:B------:R-:W-:Y:S01]  /*5570*/  @P4 FMUL.FTZ R240, R240, R242 ;  /* 0x000000f2f0f04220 */ /* 0x000fe20000410000 */
[----:B------:R-:W2:Y:S01]  /*5580*/  @P4 LDC R218, c[0x0][0x29c] ;  /* 0x0000a700ffda4b82 */ /* 0x000ea20000000800 */
[----:B------:R-:W-:Y:S01]  /*5590*/  @!P2 FSEL R242, R24, RZ, P5 ;  /* 0x000000ff18f2a208 */ /* 0x000fe20002800000 */
[----:B0-----:R-:W-:Y:S01]  /*55a0*/  @P4 FMUL.FTZ R243, R186, R243 ;  /* 0x000000f3baf34220 */ /* 0x001fe20000410000 */
[----:B------:R-:W-:Y:S07]  /*55b0*/  @!P2 BRA `(.L_x_4988) ;  /* 0x000000000020a947 */ /* 0x000fee0003800000 */
        /* <DEDUP_REMOVED lines=8> */
.L_x_4988:
[----:B------:R-:W-:Y:S05]  /*5640*/  BSYNC B0 ;  /* 0x0000000000007941 */ /* 0x000fea0003800000 */
.L_x_4987:
[----:B------:R-:W-:Y:S01]  /*5650*/  @P4 IMAD.U32 R244, R169, 0x10000, RZ ;  /* 0x00010000a9f44824 */ /* 0x000fe200078e00ff */
[----:B------:R-:W-:Y:S01]  /*5660*/  @P4 SHF.L.U32 R245, R153, 0x10, RZ ;  /* 0x0000001099f54819 */ /* 0x000fe200000006ff */
[----:B------:R-:W-:Y:S01]  /*5670*/  BSSY B0, `(.L_x_4989) ;  /* 0x0000013000007945 */ /* 0x000fe20003800000 */
[----:B------:R-:W-:Y:S01]  /*5680*/  @!P2 ISETP.NE.U32.AND P5, PT, R4, RZ, PT ;  /* 0x000000ff0400a20c */ /* 0x000fe20003fa5070 */
[----:B------:R-:W-:Y:S01]  /*5690*/  @P4 FFMA.FTZ R94, R244, R243, R94 ;  /* 0x000000f3f45e4223 */ /* 0x000fe2000001005e */
[----:B------:R-:W-:Y:S01]  /*56a0*/  @P4 PRMT R244, R154, 0x7632, R244 ;  /* 0x000076329af44816 */ /* 0x000fe200000000f4 */
[----:B------:R-:W-:Y:S01]  /*56b0*/  @P4 FMUL.FTZ R243, R243, R245 ;  /* 0x000000f5f3f34220 */ /* 0x000fe20000410000 */
        /* <DEDUP_REMOVED lines=14> */
.L_x_4990:
[----:B------:R-:W-:Y:S05]  /*57a0*/  BSYNC B0 ;  /* 0x0000000000007941 */ /* 0x000fea0003800000 */
.L_x_4989:
[----:B------:R-:W-:Y:S01]  /*57b0*/  SEL R172, R184, R172, P1 ;  /* 0x000000acb8ac7207 */ /* 0x000fe20000800000 */
[----:B--2---:R-:W-:Y:S01]  /*57c0*/  @P4 FMUL.FTZ R218, R242, R218 ;  /* 0x000000daf2da4220 */ /* 0x004fe20000410000 */
[----:B------:R-:W0:Y:S01]  /*57d0*/  @P4 LDC R184, c[0x0][0x29c] ;  /* 0x0000a700ffb84b82 */ /* 0x000e220000000800 */
[----:B------:R-:W-:Y:S01]  /*57e0*/  SEL R174, R186, R174, P1 ;  /* 0x000000aebaae7207 */ /* 0x000fe20000800000 */
[----:B-1----:R-:W-:Y:S01]  /*57f0*/  @P4 FMUL.FTZ R236, R246, R236 ;  /* 0x000000ecf6ec4220 */ /* 0x002fe20000410000 */
[----:B------:R-:W-:Y:S01]  /*5800*/  @P4 SHF.L.U32 R186, R154, 0x10, RZ ;  /* 0x000000109aba4819 */ /* 0x000fe200000006ff */
[----:B------:R-:W-:Y:S01]  /*5810*/  BSSY B0, `(.L_x_4991) ;  /* 0x000001c000007945 */ /* 0x000fe20003800000 */
[----:B------:R-:W-:Y:S01]  /*5820*/  @!P2 ISETP.NE.U32.AND P5, PT, R4, RZ, PT ;  /* 0x000000ff0400a20c */ /* 0x000fe20003fa5070 */
[----:B------:R-:W-:Y:S01]  /*5830*/  @P4 FFMA.FTZ R89, R236, R245, R89 ;  /* 0x000000f5ec594223 */ /* 0x000fe20000010059 */
[----:B------:R-:W-:Y:S01]  /*5840*/  SEL R173, R185, R173, P1 ;  /* 0x000000adb9ad7207 */ /* 0x000fe20000800000 */
[----:B------:R-:W-:-:S02]  /*5850*/  @P4 IMAD.U32 R185, R170, 0x10000, RZ ;  /* 0x00010000aab94824 */ /* 0x000fc400078e00ff */
[----:B------:R-:W-:Y:S01]  /*5860*/  @P4 FMUL.FTZ R186, R218, R186 ;  /* 0x000000badaba4220 */ /* 0x000fe20000410000 */
[----:B------:R-:W-:Y:S01]  /*5870*/  @P4 F2FP.BF16.F32.PACK_AB R240, RZ, R240 ;  /* 0x000000f0fff0423e */ /* 0x000fe200000010ff */
[----:B------:R-:W-:Y:S01]  /*5880*/  @P4 FMUL.FTZ R244, R236, R244 ;  /* 0x000000f4ecf44220 */ /* 0x000fe20000410000 */
[----:B------:R-:W-:Y:S01]  /*5890*/  @!P2 ISETP.NE.AND.EX P5, PT, R5, RZ, PT, P5 ;  /* 0x000000ff0500a20c */ /* 0x000fe20003fa5350 */
[----:B------:R-:W-:Y:S01]  /*58a0*/  @P4 FFMA.FTZ R88, R185, R218, R88 ;  /* 0x000000dab9584223 */ /* 0x000fe20000010058 */
[----:B------:R-:W-:Y:S02]  /*58b0*/  @P4 F2FP.BF16.F32.PACK_AB R188, RZ, R188 ;  /* 0x000000bcffbc423e */ /* 0x000fe400000010ff */
[----:B------:R-:W-:Y:S02]  /*58c0*/  @P4 F2FP.BF16.F32.PACK_AB R243, RZ, R243 ;  /* 0x000000f3fff3423e */ /* 0x000fe400000010ff */
[----:B------:R-:W-:Y:S02]  /*58d0*/  @P4 F2FP.BF16.F32.PACK_AB R189, RZ, R189 ;  /* 0x000000bdffbd423e */ /* 0x000fe400000010ff */
[----:B------:R-:W-:-:S02]  /*58e0*/  SEL R175, R187, R175, P1 ;  /* 0x000000afbbaf7207 */ /* 0x000fc40000800000 */
[----:B------:R-:W-:Y:S02]  /*58f0*/  SEL R176, R242, R176, P1 ;  /* 0x000000b0f2b07207 */ /* 0x000fe40000800000 */
[----:B------:R-:W-:Y:S02]  /*5900*/  SEL R177, R246, R177, P1 ;  /* 0x000000b1f6b17207 */ /* 0x000fe40000800000 */
[----:B------:R-:W-:Y:S02]  /*5910*/  @P4 F2FP.BF16.F32.PACK_AB R186, RZ, R186 ;  /* 0x000000baffba423e */ /* 0x000fe400000010ff */
        /* <DEDUP_REMOVED lines=11> */
.L_x_4992:
[----:B------:R-:W-:Y:S05]  /*59d0*/  BSYNC B0 ;  /* 0x0000000000007941 */ /* 0x000fea0003800000 */
.L_x_4991:
[----:B------:R-:W-:Y:S01]  /*59e0*/  @P4 SHF.L.U32 R187, R155, 0x10, RZ ;  /* 0x000000109bbb4819 */ /* 0x000fe200000006ff */
[C---:B0-----:R-:W-:Y:S01]  /*59f0*/  @P4 FMUL.FTZ R184, R185.reuse, R184 ;  /* 0x000000b8b9b84220 */ /* 0x041fe20000410000 */
[----:B------:R-:W-:Y:S01]  /*5a00*/  @!P2 ISETP.NE.U32.AND P5, PT, R4, RZ, PT ;  /* 0x000000ff0400a20c */ /* 0x000fe20003fa5070 */
[----:B------:R-:W-:Y:S01]  /*5a10*/  BSSY B0, `(.L_x_4993) ;  /* 0x0000018000007945 */ /* 0x000fe20003800000 */
[----:B------:R-:W-:Y:S01]  /*5a20*/  SEL R178, R185, R178, P1 ;  /* 0x000000b2b9b27207 */ /* 0x000fe20000800000 */
[----:B------:R-:W-:Y:S01]  /*5a30*/  @P4 FMUL.FTZ R187, R184, R187 ;  /* 0x000000bbb8bb4220 */ /* 0x000fe20000410000 */
[----:B------:R-:W-:Y:S01]  /*5a40*/  @P4 IMAD.U32 R185, R171, 0x10000, RZ ;  /* 0x00010000abb94824 */ /* 0x000fe200078e00ff */
[----:B------:R-:W-:Y:S02]  /*5a50*/  @P4 F2FP.BF16.F32.PACK_AB R244, RZ, R244 ;  /* 0x000000f4fff4423e */ /* 0x000fe400000010ff */
[----:B------:R-:W-:Y:S01]  /*5a60*/  @P4 PRMT R181, R243, 0x7610, R181 ;  /* 0x00007610f3b54816 */ /* 0x000fe200000000b5 */
[----:B------:R-:W-:Y:S01]  /*5a70*/  @P4 FFMA.FTZ R90, R185, R184, R90 ;  /* 0x000000b8b95a4223 */ /* 0x000fe2000001005a */
[----:B------:R-:W-:-:S02]  /*5a80*/  @P4 F2FP.BF16.F32.PACK_AB R187, RZ, R187 ;  /* 0x000000bbffbb423e */ /* 0x000fc400000010ff */
[----:B------:R-:W-:Y:S02]  /*5a90*/  @!P2 ISETP.NE.AND.EX P5, PT, R5, RZ, PT, P5 ;  /* 0x000000ff0500a20c */ /* 0x000fe40003fa5350 */
[----:B------:R-:W-:Y:S02]  /*5aa0*/  @P4 PRMT R182, R186, 0x7610, R182 ;  /* 0x00007610bab64816 */ /* 0x000fe400000000b6 */
[----:B------:R-:W-:Y:S02]  /*5ab0*/  @P4 PRMT R180, R180, 0x5410, R188 ;  /* 0x00005410b4b44816 */ /* 0x000fe400000000bc */
[----:B------:R-:W-:Y:S02]  /*5ac0*/  @P4 PRMT R181, R181, 0x5410, R189 ;  /* 0x00005410b5b54816 */ /* 0x000fe400000000bd */
[----:B------:R-:W-:Y:S02]  /*5ad0*/  @P4 PRMT R182, R182, 0x5410, R244 ;  /* 0x00005410b6b64816 */ /* 0x000fe400000000f4 */
[----:B------:R-:W-:-:S02]  /*5ae0*/  @P4 PRMT R183, R187, 0x7610, R183 ;  /* 0x00007610bbb74816 */ /* 0x000fc400000000b7 */
        /* <DEDUP_REMOVED lines=10> */
.L_x_4994:
[----:B------:R-:W-:Y:S05]  /*5b90*/  BSYNC B0 ;  /* 0x0000000000007941 */ /* 0x000fea0003800000 */
.L_x_4993:
[----:B------:R-:W0:Y:S01]  /*5ba0*/  @P4 LDC R3, c[0x0][0x29c] ;  /* 0x0000a700ff034b82 */ /* 0x000e220000000800 */
[----:B------:R-:W-:Y:S01]  /*5bb0*/  @P4 PRMT R4, R171, 0x7632, R4 ;  /* 0x00007632ab044816 */ /* 0x000fe20000000004 */
[----:B------:R-:W-:Y:S01]  /*5bc0*/  VIADD R2, R2, UR12 ;  /* 0x0000000c02027c36 */ /* 0x000fe20008000000 */
[----:B------:R-:W-:Y:S02]  /*5bd0*/  SEL R179, R184, R179, P1 ;  /* 0x000000b3b8b37207 */ /* 0x000fe40000800000 */
[----:B------:R-:W-:Y:S01]  /*5be0*/  SEL R243, RZ, 0x1, P3 ;  /* 0x00000001fff37807 */ /* 0x000fe20001800000 */
[----:B------:R-:W-:Y:S02]  /*5bf0*/  @P4 IMAD.U32 R4, R4, 0x10000, RZ ;  /* 0x0001000004044824 */ /* 0x000fe400078e00ff */
[----:B0-----:R-:W-:-:S04]  /*5c00*/  @P4 FMUL.FTZ R3, R184, R3 ;  /* 0x00000003b8034220 */ /* 0x001fc80000410000 */
[----:B------:R-:W-:Y:S01]  /*5c10*/  @P4 FFMA.FTZ R91, R3, R4, R91 ;  /* 0x00000004035b4223 */ /* 0x000fe2000001005b */
[----:B------:R-:W-:-:S04]  /*5c20*/  @P4 PRMT R4, R155, 0x7632, R4 ;  /* 0x000076329b044816 */ /* 0x000fc80000000004 */
[----:B------:R-:W-:-:S05]  /*5c30*/  @P4 SHF.L.U32 R4, R4, 0x10, RZ ;  /* 0x0000001004044819 */ /* 0x000fca00000006ff */
[----:B------:R-:W-:Y:S02]  /*5c40*/  @P4 FMUL.FTZ R3, R3, R4 ;  /* 0x0000000403034220 */ /* 0x000fe40000410000 */
[----:B------:R-:W0:Y:S03]  /*5c50*/  @P0 LDC.64 R4, c[0x0][0x308] ;  /* 0x0000c200ff040b82 */ /* 0x000e260000000a00 */
[----:B------:R-:W-:-:S04]  /*5c60*/  @P4 F2FP.BF16.F32.PACK_AB R3, RZ, R3 ;  /* 0x00000003ff03423e */ /* 0x000fc800000010ff */
[----:B------:R-:W-:Y:S01]  /*5c70*/  @P4 PRMT R183, R183, 0x5410, R3 ;  /* 0x00005410b7b74816 */ /* 0x000fe20000000003 */
[----:B0-----:R-:W-:-:S05]  /*5c80*/  @P0 IMAD.WIDE.U32 R4, R241, 0x20, R4 ;  /* 0x00000020f1040825 */ /* 0x001fca00078e0004 */
[----:B------:R-:W-:Y:S04]  /*5c90*/  @P0 STG.E.128 desc[UR4][R4.64], R172 ;  /* 0x000000ac04000986 */ /* 0x000fe8000c101d04 */
[----:B------:R0:W-:Y:S01]  /*5ca0*/  @P0 STG.E.128 desc[UR4][R4.64+0x10], R176 ;  /* 0x000010b004000986 */ /* 0x0001e2000c101d04 */
[----:B------:R-:W-:Y:S01]  /*5cb0*/  ISETP.GE.AND P0, PT, R2, UR13, PT ;  /* 0x0000000d02007c0c */ /* 0x000fe2000bf06270 */
[----:B0-----:R-:W0:Y:S02]  /*5cc0*/  @P4 LDC.64 R4, c[0x0][0x2f8] ;  /* 0x0000be00ff044b82 */ /* 0x001e240000000a00 */
[----:B0-----:R-:W-:-:S05]  /*5cd0*/  @P4 IMAD.WIDE.U32 R4, R210, 0x10, R4 ;  /* 0x00000010d2044825 */ /* 0x001fca00078e0004 */
[----:B------:R0:W-:Y:S05]  /*5ce0*/  @P4 STG.E.128 desc[UR4][R4.64], R180 ;  /* 0x000000b404004986 */ /* 0x0001ea000c101d04 */
[----:B------:R-:W-:Y:S05]  /*5cf0*/  @!P0 BRA `(.L_x_4995) ;  /* 0xffffffb000008947 */ /* 0x000fea000383ffff */
.L_x_4926:
[----:B------:R-:W1:Y:S01]  /*5d00*/  S2UR UR6, SR_CTAID.X ;  /* 0x00000000000679c3 */ /* 0x000e620000002500 */
[----:B------:R-:W-:-:S07]  /*5d10*/  LOP3.LUT R184, R248, 0x7f, RZ, 0xc0, !PT ;  /* 0x0000007ff8b87812 */ /* 0x000fce00078ec0ff */
[----:B------:R-:W2:Y:S08]  /*5d20*/  LDC.64 R2, c[0x0][0x2d0] ;  /* 0x0000b400ff027b82 */ /* 0x000eb00000000a00 */
[----:B0-----:R-:W0:Y:S08]  /*5d30*/  LDC.64 R4, c[0x0][0x2d8] ;  /* 0x0000b600ff047b82 */ /* 0x001e300000000a00 */
[----:B------:R-:W3:Y:S01]  /*5d40*/  LDC.64 R6, c[0x0][0x2f0] ;  /* 0x0000bc00ff067b82 */ /* 0x000ee20000000a00 */
[----:B-1----:R-:W-:Y:S01]  /*5d50*/  LEA.HI R0, R248, UR6, RZ, 0x19 ;  /* 0x00000006f8007c11 */ /* 0x002fe2000f8fc8ff */
[----:B------:R-:W-:-:S04]  /*5d60*/  ULDC UR6, c[0x0][0x218] ;  /* 0x0000860000067ab9 */ /* 0x000fc80000000800 */
[----:B------:R-:W-:-:S05]  /*5d70*/  IMAD R0, R0, UR6, RZ ;  /* 0x0000000600007c24 */ /* 0x000fca000f8e02ff */
[----:B------:R-:W-:-:S05]  /*5d80*/  LEA.HI R9, R0, R184, RZ, 0x1d ;  /* 0x000000b800097211 */ /* 0x000fca00078fe8ff */
[----:B--2---:R-:W-:-:S04]  /*5d90*/  IMAD.WIDE.U32 R2, R9, 0x20, R2 ;  /* 0x0000002009027825 */ /* 0x004fc800078e0002 */
[C---:B0-----:R-:W-:Y:S01]  /*5da0*/  IMAD.WIDE.U32 R4, R9.reuse, 0x20, R4 ;  /* 0x0000002009047825 */ /* 0x041fe200078e0004 */
        /* <DEDUP_REMOVED lines=26> */
.L_x_4930:
[----:B------:R-:W-:Y:S01]  /*5f50*/  HFMA2.MMA R185, -RZ, RZ, 0, 1.847743988037109375e-06 ;  /* 0x0000001fffb97435 */ /* 0x000fe200000001ff */
[----:B------:R-:W-:Y:S01]  /*5f60*/  MOV R191, R244 ;  /* 0x000000f400bf7202 */ /* 0x000fe20000000f00 */
[----:B------:R-:W-:Y:S02]  /*5f70*/  IMAD.MOV.U32 R184, RZ, RZ, 0x10 ;  /* 0x00000010ffb87424 */ /* 0x000fe400078e00ff */
[----:B------:R-:W-:-:S07]  /*5f80*/  IMAD.MOV.U32 R190, RZ, RZ, -0x1 ;  /* 0xffffffffffbe7424 */ /* 0x000fce00078e00ff */
[----:B-----5:R-:W-:Y:S05]  /*5f90*/  WARPSYNC.COLLECTIVE R190, `(.L_x_4996) ;  /* 0x00000000be087348 */ /* 0x020fea0003c00000 */
[----:B------:R0:W1:Y:S02]  /*5fa0*/  SHFL.DOWN P1, R243, R191, R184, R185 ;  /* 0x080000b8bff37389 */ /* 0x00006400000200b9 */
[----:B01---5:R-:W-:Y:S01]  /*5fb0*/  ENDCOLLECTIVE ;  /* 0x000000000000791b */ /* 0x023fe20003800000 */
.L_x_4996:
[----:B------:R-:W-:Y:S01]  /*5fc0*/  MOV R191, R210 ;  /* 0x000000d200bf7202 */ /* 0x000fe20000000f00 */
[----:B------:R-:W-:-:S07]  /*5fd0*/  FADD.FTZ R244, R243, R244 ;  /* 0x000000f4f3f47221 */ /* 0x000fce0000010000 */
[----:B------:R-:W-:Y:S05]  /*5fe0*/  WARPSYNC.COLLECTIVE R190, `(.L_x_4997) ;  /* 0x00000000be087348 */ /* 0x000fea0003c00000 */
[----:B------:R0:W1:Y:S02]  /*5ff0*/  SHFL.DOWN P1, R243, R191, R184, R185 ;  /* 0x080000b8bff37389 */ /* 0x00006400000200b9 */
[----:B01----:R-:W-:Y:S01]  /*6000*/  ENDCOLLECTIVE ;  /* 0x000000000000791b */ /* 0x003fe20003800000 */
.L_x_4997:
[----:B------:R-:W-:Y:S01]  /*6010*/  HFMA2.MMA R184, -RZ, RZ, 0, 4.76837158203125e-07 ;  /* 0x00000008ffb87435 */ /* 0x000fe200000001ff */
[----:B------:R-:W-:Y:S02]  /*6020*/  IMAD.MOV.U32 R191, RZ, RZ, R244 ;  /* 0x000000ffffbf7224 */ /* 0x000fe400078e00f4 */
[----:B------:R-:W-:-:S08]  /*6030*/  FADD.FTZ R210, R243, R210 ;  /* 0x000000d2f3d27221 */ /* 0x000fd00000010000 */
[----:B------:R-:W-:Y:S05]  /*6040*/  WARPSYNC.COLLECTIVE R190, `(.L_x_4998) ;  /* 0x00000000be087348 */ /* 0x000fea0003c00000 */
[----:B------:R0:W1:Y:S02]  /*6050*/  SHFL.DOWN P1, R243, R191, R184, R185 ;  /* 0x080000b8bff37389 */ /* 0x00006400000200b9 */
[----:B01----:R-:W-:Y:S01]  /*6060*/  ENDCOLLECTIVE ;  /* 0x000000000000791b */ /* 0x003fe20003800000 */
.L_x_4998:
[----:B------:R-:W-:Y:S02]  /*6070*/  IMAD.MOV.U32 R191, RZ, RZ, R210 ;  /* 0x000000ffffbf7224 */ /* 0x000fe400078e00d2 */
[----:B------:R-:W-:-:S07]  /*6080*/  FADD.FTZ R244, R244, R243 ;  /* 0x000000f3f4f47221 */ /* 0x000fce0000010000 */
[----:B------:R-:W-:Y:S05]  /*6090*/  WARPSYNC.COLLECTIVE R190, `(.L_x_4999) ;  /* 0x00000000be087348 */ /* 0x000fea0003c00000 */
[----:B------:R0:W1:Y:S02]  /*60a0*/  SHFL.DOWN P1, R243, R191, R184, R185 ;  /* 0x080000b8bff37389 */ /* 0x00006400000200b9 */
[----:B01----:R-:W-:Y:S01]  /*60b0*/  ENDCOLLECTIVE ;  /* 0x000000000000791b */ /* 0x003fe20003800000 */
.L_x_4999:
[----:B------:R-:W-:Y:S01]  /*60c0*/  MOV R191, R244 ;  /* 0x000000f400bf7202 */ /* 0x000fe20000000f00 */
[----:B------:R-:W-:Y:S02]  /*60d0*/  IMAD.MOV.U32 R184, RZ, RZ, 0x4 ;  /* 0x00000004ffb87424 */ /* 0x000fe400078e00ff */
[----:B------:R-:W-:-:S07]  /*60e0*/  FADD.FTZ R210, R210, R243 ;  /* 0x000000f3d2d27221 */ /* 0x000fce0000010000 */
[----:B------:R-:W-:Y:S05]  /*60f0*/  WARPSYNC.COLLECTIVE R190, `(.L_x_5000) ;  /* 0x00000000be087348 */ /* 0x000fea0003c00000 */
[----:B------:R0:W1:Y:S02]  /*6100*/  SHFL.DOWN P1, R243, R191, R184, R185 ;  /* 0x080000b8bff37389 */ /* 0x00006400000200b9 */
[----:B01----:R-:W-:Y:S01]  /*6110*/  ENDCOLLECTIVE ;  /* 0x000000000000791b */ /* 0x003fe20003800000 */
.L_x_5000:
[----:B------:R-:W-:Y:S01]  /*6120*/  IMAD.MOV.U32 R191, RZ, RZ, R210 ;  /* 0x000000ffffbf7224 */ /* 0x000fe200078e00d2 */
[----:B------:R-:W-:-:S07]  /*6130*/  MOV R186, R243 ;  /* 0x000000f300ba7202 */ /* 0x000fce0000000f00 */
[----:B------:R-:W-:Y:S05]  /*6140*/  WARPSYNC.COLLECTIVE R190, `(.L_x_5001) ;  /* 0x00000000be087348 */ /* 0x000fea0003c00000 */
[----:B------:R0:W1:Y:S02]  /*6150*/  SHFL.DOWN P1, R243, R191, R184, R185 ;  /* 0x080000b8bff37389 */ /* 0x00006400000200b9 */
[----:B01----:R-:W-:Y:S01]  /*6160*/  ENDCOLLECTIVE ;  /* 0x000000000000791b */ /* 0x003fe20003800000 */
.L_x_5001:
[----:B------:R-:W-:Y:S01]  /*6170*/  FADD.FTZ R186, R244, R186 ;  /* 0x000000baf4ba7221 */ /* 0x000fe20000010000 */
[----:B------:R-:W-:-:S03]  /*6180*/  HFMA2.MMA R184, -RZ, RZ, 0, 1.1920928955078125e-07 ;  /* 0x00000002ffb87435 */ /* 0x000fc600000001ff */
[----:B------:R-:W-:Y:S01]  /*6190*/  IMAD.MOV.U32 R191, RZ, RZ, R186 ;  /* 0x000000ffffbf7224 */ /* 0x000fe200078e00ba */
[----:B------:R-:W-:-:S07]  /*61a0*/  MOV R187, R243 ;  /* 0x000000f300bb7202 */ /* 0x000fce0000000f00 */
[----:B------:R-:W-:Y:S05]  /*61b0*/  WARPSYNC.COLLECTIVE R190, `(.L_x_5002) ;  /* 0x00000000be087348 */ /* 0x000fea0003c00000 */
[----:B------:R0:W1:Y:S02]  /*61c0*/  SHFL.DOWN P1, R243, R191, R184, R185 ;  /* 0x080000b8bff37389 */ /* 0x00006400000200b9 */
[----:B01----:R-:W-:Y:S01]  /*61d0*/  ENDCOLLECTIVE ;  /* 0x000000000000791b */ /* 0x003fe20003800000 */
.L_x_5002:
[----:B------:R-:W-:-:S04]  /*61e0*/  FADD.FTZ R187, R210, R187 ;  /* 0x000000bbd2bb7221 */ /* 0x000fc80000010000 */
[----:B------:R-:W-:Y:S02]  /*61f0*/  IMAD.MOV.U32 R191, RZ, RZ, R187 ;  /* 0x000000ffffbf7224 */ /* 0x000fe400078e00bb */
[----:B------:R-:W-:-:S07]  /*6200*/  FADD.FTZ R186, R186, R243 ;  /* 0x000000f3baba7221 */ /* 0x000fce0000010000 */
[----:B------:R-:W-:Y:S05]  /*6210*/  WARPSYNC.COLLECTIVE R190, `(.L_x_5003) ;  /* 0x00000000be087348 */ /* 0x000fea0003c00000 */
[----:B------:R0:W1:Y:S02]  /*6220*/  SHFL.DOWN P1, R243, R191, R184, R185 ;  /* 0x080000b8bff37389 */ /* 0x00006400000200b9 */
[----:B01----:R-:W-:Y:S01]  /*6230*/  ENDCOLLECTIVE ;  /* 0x000000000000791b */ /* 0x003fe20003800000 */
.L_x_5003:
[----:B------:R-:W-:Y:S01]  /*6240*/  MOV R191, R186 ;  /* 0x000000ba00bf7202 */ /* 0x000fe20000000f00 */
[----:B------:R-:W-:Y:S02]  /*6250*/  IMAD.MOV.U32 R184, RZ, RZ, 0x1 ;  /* 0x00000001ffb87424 */ /* 0x000fe400078e00ff */
[----:B------:R-:W-:-:S07]  /*6260*/  FADD.FTZ R187, R187, R243 ;  /* 0x000000f3bbbb7221 */ /* 0x000fce0000010000 */
[----:B------:R-:W-:Y:S05]  /*6270*/  WARPSYNC.COLLECTIVE R190, `(.L_x_5004) ;  /* 0x00000000be087348 */ /* 0x000fea0003c00000 */
[----:B------:R0:W1:Y:S02]  /*6280*/  SHFL.DOWN P1, R243, R191, R184, R185 ;  /* 0x080000b8bff37389 */ /* 0x00006400000200b9 */
[----:B01----:R-:W-:Y:S01]  /*6290*/  ENDCOLLECTIVE ;  /* 0x000000000000791b */ /* 0x003fe20003800000 */
.L_x_5004:
[----:B------:R-:W-:Y:S01]  /*62a0*/  IMAD.MOV.U32 R191, RZ, RZ, R187 ;  /* 0x000000ffffbf7224 */ /* 0x000fe200078e00bb */
[----:B------:R-:W-:-:S07]  /*62b0*/  MOV R189, R243 ;  /* 0x000000f300bd7202 */ /* 0x000fce0000000f00 */
[----:B------:R-:W-:Y:S05]  /*62c0*/  WARPSYNC.COLLECTIVE R190, `(.L_x_5005) ;  /* 0x00000000be087348 */ /* 0x000fea0003c00000 */
[----:B------:R0:W1:Y:S02]  /*62d0*/  SHFL.DOWN P1, R243, R191, R184, R185 ;  /* 0x080000b8bff37389 */ /* 0x00006400000200b9 */
[----:B01----:R-:W-:Y:S01]  /*62e0*/  ENDCOLLECTIVE ;  /* 0x000000000000791b */ /* 0x003fe20003800000 */
.L_x_5005:
[----:B------:R-:W-:Y:S01]  /*62f0*/  MOV R190, R243 ;  /* 0x000000f300be7202 */ /* 0x000fe20000000f00 */
[----:B------:R-:W-:Y:S06]  /*6300*/  BRA `(.L_x_5006) ;  /* 0xffffffc400287947 */ /* 0x000fec000383ffff */
.L_x_5007:
        /* <DEDUP_REMOVED lines=15> */
.L_x_13927:


//--------------------- .text._ZN10layer_norm13ln_bwd_kernelINS_13Kernel_traitsI13__nv_bfloat16S2_fS2_fjLj4096ELj1ELj1ELj4ELj16ENS_18Kernel_traits_baseILj4096ES2_S2_fS2_fjLj128EEEEELb1ELb0ELb0ELb0EEEvNS_9BwdParamsE --------------------------
	.section	.text._ZN10layer_norm13ln_bwd_kernelINS_13Kernel_traitsI13__nv_bfloat16S2_fS2_fjLj4096ELj1ELj1ELj4ELj16ENS_18Kernel_traits_baseILj4096ES2_S2_fS2_fjLj128EEEEELb1ELb0ELb0ELb0EEEvNS_9BwdParamsE,"ax",@progbits
	.align	128
        .global         _ZN10layer_norm13ln_bwd_kernelINS_13Kernel_traitsI13__nv_bfloat16S2_fS2_fjLj4096ELj1ELj1ELj4ELj16ENS_18Kernel_traits_baseILj4096ES2_S2_fS2_fjLj128EEEEELb1ELb0ELb0ELb0EEEvNS_9BwdParamsE
        .type           _ZN10layer_norm13ln_bwd_kernelINS_13Kernel_traitsI13__nv_bfloat16S2_fS2_fjLj4096ELj1ELj1ELj4ELj16ENS_18Kernel_traits_baseILj4096ES2_S2_fS2_fjLj128EEEEELb1ELb0ELb0ELb0EEEvNS_9BwdParamsE,@function
        .size           _ZN10layer_norm13ln_bwd_kernelINS_13Kernel_traitsI13__nv_bfloat16S2_fS2_fjLj4096ELj1ELj1ELj4ELj16ENS_18Kernel_traits_baseILj4096ES2_S2_fS2_fjLj128EEEEELb1ELb0ELb0ELb0EEEvNS_9BwdParamsE,(.L_x_13928 - _ZN10layer_norm13ln_bwd_kernelINS_13Kernel_traitsI13__nv_bfloat16S2_fS2_fjLj4096ELj1ELj1ELj4ELj16ENS_18Kernel_traits_baseILj4096ES2_S2_fS2_fjLj128EEEEELb1ELb0ELb0ELb0EEEvNS_9BwdParamsE)
        .other          _ZN10layer_norm13ln_bwd_kernelINS_13Kernel_traitsI13__nv_bfloat16S2_fS2_fjLj4096ELj1ELj1ELj4ELj16ENS_18Kernel_traits_baseILj4096ES2_S2_fS2_fjLj128EEEEELb1ELb0ELb0ELb0EEEvNS_9BwdParamsE,@"STO_CUDA_ENTRY STV_DEFAULT"
_ZN10layer_norm13ln_bwd_kernelINS_13Kernel_traitsI13__nv_bfloat16S2_fS2_fjLj4096ELj1ELj1ELj4ELj16ENS_18Kernel_traits_baseILj4096ES2_S2_fS2_fjLj128EEEEELb1ELb0ELb0ELb0EEEvNS_9BwdParamsE:
.text._ZN10layer_norm13ln_bwd_kernelINS_13Kernel_traitsI13__nv_bfloat16S2_fS2_fjLj4096ELj1ELj1ELj4ELj16ENS_18Kernel_traits_baseILj4096ES2_S2_fS2_fjLj128EEEEELb1ELb0ELb0ELb0EEEvNS_9BwdParamsE:
        /* <DEDUP_REMOVED lines=79> */
[----:B------:R-:W-:Y:S01]  /*04f0*/  HFMA2.MMA R219, -RZ, RZ, 0, 5.9604644775390625e-08 ;  /* 0x00000001ffdb7435 */ /* 0x000fe200000001ff */
[----:B------:R-:W-:Y:S02]  /*0500*/  MOV R20, R19 ;  /* 0x0000001300147202 */ /* 0x000fe40000000f00 */
[----:B------:R-:W0:Y:S01]  /*0510*/  LDC.U8 R19, c[0x0][0x2a0] ;  /* 0x0000a800ff137b82 */ /* 0x000e220000000000 */
[C---:B------:R-:W-:Y:S02]  /*0520*/  @P2 PRMT R14, R24.reuse, 0x7632, R14 ;  /* 0x00007632180e2816 */ /* 0x040fe4000000000e */
[----:B------:R-:W-:Y:S02]  /*0530*/  SHF.L.U32 R32, R24, 0x10, RZ ;  /* 0x0000001018207819 */ /* 0x000fe400000006ff */
[----:B------:R-:W-:-:S02]  /*0540*/  @P2 PRMT R11, R27, 0x7632, R11 ;  /* 0x000076321b0b2816 */ /* 0x000fc4000000000b */
[----:B------:R-:W-:Y:S02]  /*0550*/  SHF.L.U32 R29, R27, 0x10, RZ ;  /* 0x000000101b1d7819 */ /* 0x000fe400000006ff */
[C---:B------:R-:W-:Y:S02]  /*0560*/  @P4 PRMT R3, R4.reuse, 0x7632, R3 ;  /* 0x0000763204034816 */ /* 0x040fe40000000003 */
[----:B------:R-:W-:Y:S02]  /*0570*/  SHF.L.U32 R24, R4, 0x10, RZ ;  /* 0x0000001004187819 */ /* 0x000fe400000006ff */
[C---:B------:R-:W-:Y:S02]  /*0580*/  @P1 PRMT R10, R36.reuse, 0x7632, R10 ;  /* 0x00007632240a1816 */ /* 0x040fe4000000000a */
[----:B------:R-:W-:Y:S02]  /*0590*/  SHF.L.U32 R28, R36, 0x10, RZ ;  /* 0x00000010241c7819 */ /* 0x000fe400000006ff */
        /* <DEDUP_REMOVED lines=11> */
[----:B------:R-:W-:Y:S02]  /*0650*/  ISETP.NE.U32.AND P0, PT, RZ, UR6, PT ;  /* 0x00000006ff007c0c */ /* 0x000fe4000bf05070 */
[----:B------:R-:W-:-:S02]  /*0660*/  @P4 PRMT R37, R7, 0x7632, R37 ;  /* 0x0000763207254816 */ /* 0x000fc40000000025 */
        /* <DEDUP_REMOVED lines=28> */
.L_x_5026:
[----:B0123--:R-:W0:Y:S01]  /*0830*/  @P0 LDC.64 R140, c[0x0][0x270] ;  /* 0x00009c00ff8c0b82 */ /* 0x00fe220000000a00 */
[----:B------:R-:W-:-:S07]  /*0840*/  SHF.R.S32.HI R144, RZ, 0x1f, R20 ;  /* 0x0000001fff907819 */ /* 0x000fce0000011414 */
[----:B------:R-:W1:Y:S01]  /*0850*/  LDC.64 R142, c[0x0][0x250] ;  /* 0x00009400ff8e7b82 */ /* 0x000e620000000a00 */
[----:B0-----:R-:W-:-:S04]  /*0860*/  @P0 LEA R140, P4, R20, R140, 0x1 ;  /* 0x0000008c148c0211 */ /* 0x001fc800078808ff */
[----:B------:R-:W-:-:S03]  /*0870*/  @P0 LEA.HI.X R141, R20, R141, R144, 0x1, P4 ;  /* 0x0000008d148d0211 */ /* 0x000fc600020f0c90 */
[----:B------:R-:W0:Y:S01]  /*0880*/  LDC.64 R144, c[0x0][0x258] ;  /* 0x00009600ff907b82 */ /* 0x000e220000000a00 */
[----:B-1----:R-:W-:Y:S01]  /*0890*/  IMAD.WIDE R142, R20, 0x4, R142 ;  /* 0x00000004148e7825 */ /* 0x002fe200078e028e */
[----:B------:R-:W-:Y:S02]  /*08a0*/  MOV R155, UR20 ;  /* 0x00000014009b7c02 */ /* 0x000fe40008000f00 */
[----:B------:R-:W-:Y:S01]  /*08b0*/  LOP3.LUT R153, R154, 0x7f, RZ, 0xc0, !PT ;  /* 0x0000007f9a997812 */ /* 0x000fe200078ec0ff */
[----:B------:R-:W-:Y:S01]  /*08c0*/  BSSY B0, `(.L_x_5009) ;  /* 0x0000065000007945 */ /* 0x000fe20003800000 */
[----:B------:R-:W-:Y:S01]  /*08d0*/  ISETP.NE.AND P5, PT, R19, RZ, PT ;  /* 0x000000ff1300720c */ /* 0x000fe20003fa5270 */
[----:B------:R-:W2:Y:S01]  /*08e0*/  LDG.E R142, desc[UR4][R142.64] ;  /* 0x000000048e8e7981 */ /* 0x000ea2000c1e1900 */
[----:B------:R-:W-:Y:S02]  /*08f0*/  MOV R227, RZ ;  /* 0x000000ff00e37202 */ /* 0x000fe40000000f00 */
[----:B------:R-:W-:Y:S01]  /*0900*/  MOV R228, RZ ;  /* 0x000000ff00e47202 */ /* 0x000fe20000000f00 */
[----:B------:R1:W5:Y:S01]  /*0910*/  @P0 LDG.E.U16 R223, desc[UR4][R140.64] ;  /* 0x000000048cdf0981 */ /* 0x000362000c1e1500 */
[----:B0-----:R-:W-:-:S05]  /*0920*/  IMAD.WIDE R144, R20, 0x4, R144 ;  /* 0x0000000414907825 */ /* 0x001fca00078e0290 */
[----:B------:R0:W5:Y:S01]  /*0930*/  LDG.E R157, desc[UR4][R144.64] ;  /* 0x00000004909d7981 */ /* 0x000162000c1e1900 */
[----:B------:R-:W-:Y:S01]  /*0940*/  IMAD R146, R20, R155, RZ ;  /* 0x0000009b14927224 */ /* 0x000fe200078e02ff */
[----:B-1----:R-:W-:-:S04]  /*0950*/  P2R R140, PR, RZ, 0x20 ;  /* 0x00000020ff8c7803 */ /* 0x002fc80000000000 */
[----:B------:R-:W-:-:S04]  /*0960*/  SHF.R.S32.HI R147, RZ, 0x1f, R146 ;  /* 0x0000001fff937819 */ /* 0x000fc80000011492 */
[----:B------:R-:W-:-:S04]  /*0970*/  LEA.HI R146, R147, R146, RZ, 0x3 ;  /* 0x0000009293927211 */ /* 0x000fc800078f18ff */
[----:B------:R-:W-:-:S04]  /*0980*/  LEA.HI.SX32 R156, R146, R153, 0x1d ;  /* 0x00000099929c7211 */ /* 0x000fc800078feaff */
[----:B------:R-:W-:Y:S02]  /*0990*/  MOV R226, R156 ;  /* 0x0000009c00e27202 */ /* 0x000fe40000000f00 */
[----:B--2---:R-:W-:Y:S01]  /*09a0*/  FSEL R221, R142, RZ, !P5 ;  /* 0x000000ff8edd7208 */ /* 0x004fe20006800000 */
[----:B0-----:R-:W-:Y:S06]  /*09b0*/  @!P3 BRA `(.L_x_5010) ;  /* 0x000000040054b947 */ /* 0x001fec0003800000 */
        /* <DEDUP_REMOVED lines=13> */
[----:B------:R-:W-:-:S04]  /*0a90*/  LEA R234, P4, R156, UR12, 0x3 ;  /* 0x0000000c9cea7c11 */ /* 0x000fc8000f8818ff */
[----:B------:R-:W-:-:S06]  /*0aa0*/  LEA.HI.X R235, R156, UR13, RZ, 0x3, P4 ;  /* 0x0000000d9ceb7c11 */ /* 0x000fcc000a0f1cff */
[----:B------:R-:W5:Y:S01]  /*0ab0*/  LDG.E.64 R234, desc[UR4][R234.64] ;  /* 0x00000004eaea7981 */ /* 0x000f62000c1e1b00 */
[----:B------:R-:W-:Y:S01]  /*0ac0*/  IADD3 R226, R156, 0x80, RZ ;  /* 0x000000809ce27810 */ /* 0x000fe20007ffe0ff */
[C---:B--2---:R-:W-:Y:S01]  /*0ad0*/  FADD.FTZ R220, -R221.reuse, R145 ;  /* 0x00000091dddc7221 */ /* 0x044fe20000010100 */
[C---:B------:R-:W-:Y:S01]  /*0ae0*/  FADD.FTZ R216, -R221.reuse, R147 ;  /* 0x00000093ddd87221 */ /* 0x040fe20000010100 */
[----:B------:R-:W-:-:S04]  /*0af0*/  FADD.FTZ R144, -R221, R144 ;  /* 0x00000090dd907221 */ /* 0x000fc80000010100 */
[----:B-----5:R-:W-:Y:S01]  /*0b00*/  FMUL.FTZ R3, R157, R144 ;  /* 0x000000909d037220 */ /* 0x020fe20000410000 */
[C---:B---3--:R-:W-:Y:S01]  /*0b10*/  FADD.FTZ R140, -R221.reuse, R140 ;  /* 0x0000008cdd8c7221 */ /* 0x048fe20000010100 */
[C---:B------:R-:W-:Y:S01]  /*0b20*/  FADD.FTZ R212, -R221.reuse, R141 ;  /* 0x0000008dddd47221 */ /* 0x040fe20000010100 */
[C---:B0-----:R-:W-:Y:S01]  /*0b30*/  FADD.FTZ R208, -R221.reuse, R143 ;  /* 0x0000008fddd07221 */ /* 0x041fe20000010100 */
[----:B------:R-:W-:Y:S01]  /*0b40*/  FADD.FTZ R146, -R221, R146 ;  /* 0x00000092dd927221 */ /* 0x000fe20000010100 */
[----:B------:R-:W-:Y:S01]  /*0b50*/  FMUL.FTZ R220, R157, R220 ;  /* 0x000000dc9ddc7220 */ /* 0x000fe20000410000 */
[C---:B----4-:R-:W-:Y:S02]  /*0b60*/  PRMT R145, R148.reuse, 0x7632, R145 ;  /* 0x0000763294917816 */ /* 0x050fe40000000091 */
[----:B------:R-:W-:Y:S02]  /*0b70*/  SHF.L.U32 R147, R148, 0x10, RZ ;  /* 0x0000001094937819 */ /* 0x000fe400000006ff */
[----:B------:R-:W-:-:S03]  /*0b80*/  SHF.L.U32 R145, R145, 0x10, RZ ;  /* 0x0000001091917819 */ /* 0x000fc600000006ff */
[----:B------:R-:W-:Y:S01]  /*0b90*/  FMUL.FTZ R222, R152, R147 ;  /* 0x0000009398de7220 */ /* 0x000fe20000410000 */
[C---:B------:R-:W-:Y:S01]  /*0ba0*/  PRMT R148, R149.reuse, 0x7632, R148 ;  /* 0x0000763295947816 */ /* 0x040fe20000000094 */
[----:B------:R-:W-:Y:S01]  /*0bb0*/  FMUL.FTZ R218, R18, R145 ;  /* 0x0000009112da7220 */ /* 0x000fe20000410000 */
[----:B------:R-:W-:Y:S01]  /*0bc0*/  SHF.L.U32 R149, R149, 0x10, RZ ;  /* 0x0000001095957819 */ /* 0x000fe200000006ff */
[----:B------:R-:W-:Y:S01]  /*0bd0*/  FADD.FTZ R141, RZ, R222 ;  /* 0x000000deff8d7221 */ /* 0x000fe20000010000 */
[----:B------:R-:W-:Y:S01]  /*0be0*/  FFMA.FTZ R143, R3, R222, RZ ;  /* 0x000000de038f7223 */ /* 0x000fe200000100ff */
[C---:B------:R-:W-:Y:S01]  /*0bf0*/  PRMT R205, R150.reuse, 0x7632, R205 ;  /* 0x0000763296cd7816 */ /* 0x040fe200000000cd */
[----:B------:R-:W-:Y:S01]  /*0c00*/  FMUL.FTZ R213, R157, R140 ;  /* 0x0000008c9dd57220 */ /* 0x000fe20000410000 */
[----:B------:R-:W-:Y:S01]  /*0c10*/  SHF.L.U32 R211, R150, 0x10, RZ ;  /* 0x0000001096d37819 */ /* 0x000fe200000006ff */
[----:B------:R-:W-:Y:S01]  /*0c20*/  FADD.FTZ R150, -R221, R142 ;  /* 0x0000008edd967221 */ /* 0x000fe20000010100 */
        /* <DEDUP_REMOVED lines=46> */
.L_x_5010:
[----:B------:R-:W-:Y:S05]  /*0f10*/  BSYNC B0 ;  /* 0x0000000000007941 */ /* 0x000fea0003800000 */
.L_x_5009:
        /* <DEDUP_REMOVED lines=21> */
[----:B------:R-:W-:Y:S02]  /*1070*/  FADD.FTZ R140, -R221, R140 ;  /* 0x0000008cdd8c7221 */ /* 0x000fe40000010100 */
[C---:B-----5:R-:W-:Y:S02]  /*1080*/  FMUL.FTZ R204, R157.reuse, R204 ;  /* 0x000000cc9dcc7220 */ /* 0x060fe40000410000 */
[----:B0-----:R-:W-:Y:S01]  /*1090*/  FMUL.FTZ R163, R157, R140 ;  /* 0x0000008c9da37220 */ /* 0x001fe20000410000 */
[C---:B---3--:R-:W-:Y:S01]  /*10a0*/  FADD.FTZ R148, -R221.reuse, R148 ;  /* 0x00000094dd947221 */ /* 0x048fe20000010100 */
[----:B------:R-:W-:Y:S01]  /*10b0*/  FADD.FTZ R142, -R221, R142 ;  /* 0x0000008edd8e7221 */ /* 0x000fe20000010100 */
[----:B----4-:R-:W-:-:S02]  /*10c0*/  PRMT R141, R144, 0x7632, R141 ;  /* 0x00007632908d7816 */ /* 0x010fc4000000008d */
[----:B------:R-:W-:Y:S02]  /*10d0*/  SHF.L.U32 R143, R144, 0x10, RZ ;  /* 0x00000010908f7819 */ /* 0x000fe400000006ff */
[----:B------:R-:W-:-:S03]  /*10e0*/  SHF.L.U32 R141, R141, 0x10, RZ ;  /* 0x000000108d8d7819 */ /* 0x000fc600000006ff */
[----:B------:R-:W-:Y:S01]  /*10f0*/  FMUL.FTZ R206, R32, R143 ;  /* 0x0000008f20ce7220 */ /* 0x000fe20000410000 */
[----:B------:R-:W-:Y:S01]  /*1100*/  PRMT R144, R145, 0x7632, R144 ;  /* 0x0000763291907816 */ /* 0x000fe20000000090 */
[----:B------:R-:W-:Y:S01]  /*1110*/  FADD.FTZ R85, R85, R141 ;  /* 0x0000008d55557221 */ /* 0x000fe20000010000 */
[----:B------:R-:W-:Y:S01]  /*1120*/  SHF.L.U32 R145, R145, 0x10, RZ ;  /* 0x0000001091917819 */ /* 0x000fe200000006ff */
[----:B------:R-:W-:Y:S01]  /*1130*/  FADD.FTZ R140, R227, R206 ;  /* 0x000000cee38c7221 */ /* 0x000fe20000010000 */
[-C--:B------:R-:W-:Y:S01]  /*1140*/  FFMA.FTZ R53, R204, R141.reuse, R53 ;  /* 0x0000008dcc357223 */ /* 0x080fe20000010035 */
[----:B------:R-:W-:Y:S01]  /*1150*/  FMUL.FTZ R203, R14, R141 ;  /* 0x0000008d0ecb7220 */ /* 0x000fe20000410000 */
[----:B------:R-:W-:Y:S01]  /*1160*/  FFMA.FTZ R141, R163, R206, R228 ;  /* 0x000000cea38d7223 */ /* 0x000fe200000100e4 */
[C---:B------:R-:W-:Y:S01]  /*1170*/  PRMT R158, R146.reuse, 0x7632, R158 ;  /* 0x00007632929e7816 */ /* 0x040fe2000000009e */
[C---:B------:R-:W-:Y:S01]  /*1180*/  FMUL.FTZ R165, R157.reuse, R148 ;  /* 0x000000949da57220 */ /* 0x040fe20000410000 */
[----:B------:R-:W-:Y:S01]  /*1190*/  SHF.L.U32 R167, R146, 0x10, RZ ;  /* 0x0000001092a77819 */ /* 0x000fe200000006ff */
[----:B------:R-:W-:Y:S01]  /*11a0*/  FMUL.FTZ R201, R157, R142 ;  /* 0x0000008e9dc97220 */ /* 0x000fe20000410000 */
        /* <DEDUP_REMOVED lines=13> */
[----:B------:R-:W-:Y:S01]  /*1280*/  FADD.FTZ R84, R84, R143 ;  /* 0x0000008f54547221 */ /* 0x000fe20000010000 */
[----:B------:R-:W-:Y:S01]  /*1290*/  FFMA.FTZ R52, R163, R143, R52 ;  /* 0x0000008fa3347223 */ /* 0x000fe20000010034 */
        /* <DEDUP_REMOVED lines=31> */
.L_x_5012:
[----:B------:R-:W-:Y:S05]  /*1490*/  BSYNC B0 ;  /* 0x0000000000007941 */ /* 0x000fea0003800000 */
.L_x_5011:
        /* <DEDUP_REMOVED lines=21> */
[C---:B------:R-:W-:Y:S01]  /*15f0*/  FADD.FTZ R140, -R221.reuse, R140 ;  /* 0x0000008cdd8c7221 */ /* 0x040fe20000010100 */
[----:B---3--:R-:W-:Y:S01]  /*1600*/  FADD.FTZ R148, -R221, R148 ;  /* 0x00000094dd947221 */ /* 0x008fe20000010100 */
[C---:B-----5:R-:W-:Y:S02]  /*1610*/  FMUL.FTZ R176, R157.reuse, R176 ;  /* 0x000000b09db07220 */ /* 0x060fe40000410000 */
[C---:B------:R-:W-:Y:S01]  /*1620*/  FMUL.FTZ R161, R157.reuse, R140 ;  /* 0x0000008c9da17220 */ /* 0x040fe20000410000 */
[----:B------:R-:W-:Y:S01]  /*1630*/  FMUL.FTZ R175, R157, R148 ;  /* 0x000000949daf7220 */ /* 0x000fe20000410000 */
[----:B------:R-:W-:Y:S01]  /*1640*/  FADD.FTZ R142, -R221, R142 ;  /* 0x0000008edd8e7221 */ /* 0x000fe20000010100 */
[----:B----4-:R-:W-:-:S02]  /*1650*/  PRMT R141, R144, 0x7632, R141 ;  /* 0x00007632908d7816 */ /* 0x010fc4000000008d */
[----:B------:R-:W-:Y:S02]  /*1660*/  SHF.L.U32 R143, R144, 0x10, RZ ;  /* 0x00000010908f7819 */ /* 0x000fe400000006ff */
[C---:B------:R-:W-:Y:S02]  /*1670*/  PRMT R174, R146.reuse, 0x7632, R174 ;  /* 0x0000763292ae7816 */ /* 0x040fe400000000ae */
[----:B------:R-:W-:Y:S01]  /*1680*/  SHF.L.U32 R177, R146, 0x10, RZ ;  /* 0x0000001092b17819 */ /* 0x000fe200000006ff */
[----:B------:R-:W-:Y:S01]  /*1690*/  FMUL.FTZ R170, R28, R143 ;  /* 0x0000008f1caa7220 */ /* 0x000fe20000410000 */
[----:B------:R-:W-:Y:S02]  /*16a0*/  SHF.L.U32 R141, R141, 0x10, RZ ;  /* 0x000000108d8d7819 */ /* 0x000fe400000006ff */
[----:B------:R-:W-:Y:S01]  /*16b0*/  SHF.L.U32 R183, R174, 0x10, RZ ;  /* 0x00000010aeb77819 */ /* 0x000fe200000006ff */
[----:B------:R-:W-:Y:S01]  /*16c0*/  FADD.FTZ R128, R128, R177 ;  /* 0x000000b180807221 */ /* 0x000fe20000010000 */
[----:B------:R-:W-:Y:S01]  /*16d0*/  PRMT R144, R145, 0x7632, R144 ;  /* 0x0000763291907816 */ /* 0x000fe20000000090 */
[-C--:B------:R-:W-:Y:S01]  /*16e0*/  FFMA.FTZ R96, R175, R177.reuse, R96 ;  /* 0x000000b1af607223 */ /* 0x080fe20000010060 */
[----:B------:R-:W-:Y:S01]  /*16f0*/  FMUL.FTZ R174, R26, R177 ;  /* 0x000000b11aae7220 */ /* 0x000fe20000410000 */
[----:B------:R-:W-:Y:S01]  /*1700*/  SHF.L.U32 R145, R145, 0x10, RZ ;  /* 0x0000001091917819 */ /* 0x000fe200000006ff */
[----:B------:R-:W-:Y:S01]  /*1710*/  FADD.FTZ R140, R227, R170 ;  /* 0x000000aae38c7221 */ /* 0x000fe20000010000 */
[----:B------:R-:W-:Y:S01]  /*1720*/  FADD.FTZ R61, R61, R141 ;  /* 0x0000008d3d3d7221 */ /* 0x000fe20000010000 */
[-C--:B------:R-:W-:Y:S01]  /*1730*/  FFMA.FTZ R93, R176, R141.reuse, R93 ;  /* 0x0000008db05d7223 */ /* 0x080fe2000001005d */
[----:B------:R-:W-:Y:S01]  /*1740*/  FMUL.FTZ R177, R10, R141 ;  /* 0x0000008d0ab17220 */ /* 0x000fe20000410000 */
[C---:B------:R-:W-:Y:S01]  /*1750*/  FFMA.FTZ R141, R161.reuse, R170, R228 ;  /* 0x000000aaa18d7223 */ /* 0x040fe200000100e4 */
[----:B------:R-:W-:Y:S01]  /*1760*/  FADD.FTZ R60, R60, R143 ;  /* 0x0000008f3c3c7221 */ /* 0x000fe20000010000 */
[----:B------:R-:W-:Y:S01]  /*1770*/  FFMA.FTZ R92, R161, R143, R92 ;  /* 0x0000008fa15c7223 */ /* 0x000fe2000001005c */
[----:B------:R-:W-:Y:S01]  /*1780*/  SHF.L.U32 R144, R144, 0x10, RZ ;  /* 0x0000001090907819 */ /* 0x000fe200000006ff */
[----:B------:R-:W-:Y:S01]  /*1790*/  FADD.FTZ R143, R140, R177 ;  /* 0x000000b18c8f7221 */ /* 0x000fe20000010000 */
[----:B0-----:R-:W-:Y:S01]  /*17a0*/  FMUL.FTZ R173, R157, R142 ;  /* 0x0000008e9dad7220 */ /* 0x001fe20000410000 */
[----:B------:R-:W-:Y:S01]  /*17b0*/  FMUL.FTZ R172, R27, R145 ;  /* 0x000000911bac7220 */ /* 0x000fe20000410000 */
[----:B------:R-:W-:Y:S01]  /*17c0*/  FFMA.FTZ R140, R176, R177, R141 ;  /* 0x000000b1b08c7223 */ /* 0x000fe2000001008d */
        /* <DEDUP_REMOVED lines=36> */
.L_x_5014:
[----:B------:R-:W-:Y:S05]  /*1a10*/  BSYNC B0 ;  /* 0x0000000000007941 */ /* 0x000fea0003800000 */
.L_x_5013:
[----:B------:R-:W-:Y:S01]  /*1a20*/  ISETP.NE.AND P4, PT, R0, RZ, PT ;  /* 0x000000ff0000720c */ /* 0x000fe20003f85270 */
[----:B------:R-:W-:-:S12]  /*1a30*/  BSSY B0, `(.L_x_5015) ;  /* 0x0000056000007945 */ /* 0x000fd80003800000 */
        /* <DEDUP_REMOVED lines=17> */
[C---:B--2---:R-:W-:Y:S01]  /*1b50*/  FADD.FTZ R194, -R221.reuse, R141 ;  /* 0x0000008dddc27221 */ /* 0x044fe20000010100 */
[C---:B------:R-:W-:Y:S01]  /*1b60*/  FADD.FTZ R196, -R221.reuse, R143 ;  /* 0x0000008fddc47221 */ /* 0x040fe20000010100 */
[----:B------:R-:W-:Y:S02]  /*1b70*/  FADD.FTZ R140, -R221, R140 ;  /* 0x0000008cdd8c7221 */ /* 0x000fe40000010100 */
[C---:B-----5:R-:W-:Y:S02]  /*1b80*/  FMUL.FTZ R194, R157.reuse, R194 ;  /* 0x000000c29dc27220 */ /* 0x060fe40000410000 */
[----:B------:R-:W-:Y:S01]  /*1b90*/  FMUL.FTZ R159, R157, R140 ;  /* 0x0000008c9d9f7220 */ /* 0x000fe20000410000 */
[C---:B---3--:R-:W-:Y:S01]  /*1ba0*/  FADD.FTZ R148, -R221.reuse, R148 ;  /* 0x00000094dd947221 */ /* 0x048fe20000010100 */
[----:B------:R-:W-:Y:S01]  /*1bb0*/  FADD.FTZ R142, -R221, R142 ;  /* 0x0000008edd8e7221 */ /* 0x000fe20000010100 */
[----:B----4-:R-:W-:-:S02]  /*1bc0*/  PRMT R141, R144, 0x7632, R141 ;  /* 0x00007632908d7816 */ /* 0x010fc4000000008d */
[----:B------:R-:W-:Y:S02]  /*1bd0*/  SHF.L.U32 R143, R144, 0x10, RZ ;  /* 0x00000010908f7819 */ /* 0x000fe400000006ff */
[----:B0-----:R-:W-:Y:S02]  /*1be0*/  PRMT R189, R146, 0x7632, R189 ;  /* 0x0000763292bd7816 */ /* 0x001fe400000000bd */
[----:B------:R-:W-:Y:S01]  /*1bf0*/  SHF.L.U32 R141, R141, 0x10, RZ ;  /* 0x000000108d8d7819 */ /* 0x000fe200000006ff */
[----:B------:R-:W-:Y:S01]  /*1c00*/  FMUL.FTZ R188, R24, R143 ;  /* 0x0000008f18bc7220 */ /* 0x000fe20000410000 */
[----:B------:R-:W-:Y:S02]  /*1c10*/  PRMT R144, R145, 0x7632, R144 ;  /* 0x0000763291907816 */ /* 0x000fe40000000090 */
[----:B------:R-:W-:Y:S01]  /*1c20*/  SHF.L.U32 R195, R189, 0x10, RZ ;  /* 0x00000010bdc37819 */ /* 0x000fe200000006ff */
[----:B------:R-:W-:Y:S01]  /*1c30*/  FADD.FTZ R140, R227, R188 ;  /* 0x000000bce38c7221 */ /* 0x000fe20000010000 */
[----:B------:R-:W-:Y:S01]  /*1c40*/  SHF.L.U32 R145, R145, 0x10, RZ ;  /* 0x0000001091917819 */ /* 0x000fe200000006ff */
[----:B------:R-:W-:Y:S01]  /*1c50*/  FADD.FTZ R101, R101, R141 ;  /* 0x0000008d65657221 */ /* 0x000fe20000010000 */
[-C--:B------:R-:W-:Y:S01]  /*1c60*/  FFMA.FTZ R69, R194, R141.reuse, R69 ;  /* 0x0000008dc2457223 */ /* 0x080fe20000010045 */
[----:B------:R-:W-:Y:S01]  /*1c70*/  FMUL.FTZ R189, R6, R141 ;  /* 0x0000008d06bd7220 */ /* 0x000fe20000410000 */
[C---:B------:R-:W-:Y:S01]  /*1c80*/  FFMA.FTZ R141, R159.reuse, R188, R228 ;  /* 0x000000bc9f8d7223 */ /* 0x040fe200000100e4 */
[----:B------:R-:W-:Y:S01]  /*1c90*/  SHF.L.U32 R191, R146, 0x10, RZ ;  /* 0x0000001092bf7819 */ /* 0x000fe200000006ff */
[----:B------:R-:W-:Y:S01]  /*1ca0*/  FADD.FTZ R100, R100, R143 ;  /* 0x0000008f64647221 */ /* 0x000fe20000010000 */
[----:B------:R-:W-:Y:S01]  /*1cb0*/  FFMA.FTZ R68, R159, R143, R68 ;  /* 0x0000008f9f447223 */ /* 0x000fe20000010044 */
[----:B------:R-:W-:Y:S01]  /*1cc0*/  SHF.L.U32 R144, R144, 0x10, RZ ;  /* 0x0000001090907819 */ /* 0x000fe200000006ff */
[C---:B------:R-:W-:Y:S01]  /*1cd0*/  FMUL.FTZ R187, R157.reuse, R148 ;  /* 0x000000949dbb7220 */ /* 0x040fe20000410000 */
[----:B------:R-:W-:Y:S01]  /*1ce0*/  FADD.FTZ R143, R140, R189 ;  /* 0x000000bd8c8f7221 */ /* 0x000fe20000010000 */
[----:B------:R-:W-:Y:S01]  /*1cf0*/  FMUL.FTZ R185, R157, R142 ;  /* 0x0000008e9db97220 */ /* 0x000fe20000410000 */
[----:B------:R-:W-:Y:S01]  /*1d00*/  FMUL.FTZ R190, R23, R145 ;  /* 0x0000009117be7220 */ /* 0x000fe20000410000 */
[----:B------:R-:W-:Y:S01]  /*1d10*/  FFMA.FTZ R140, R194, R189, R141 ;  /* 0x000000bdc28c7223 */ /* 0x000fe2000001008d */
[----:B------:R-:W-:Y:S01]  /*1d20*/  FADD.FTZ R198, -R221, R149 ;  /* 0x00000095ddc67221 */ /* 0x000fe20000010100 */
[----:B------:R-:W-:Y:S01]  /*1d30*/  FADD.FTZ R104, R104, R191 ;  /* 0x000000bf68687221 */ /* 0x000fe20000010000 */
[-C--:B------:R-:W-:Y:S01]  /*1d40*/  FFMA.FTZ R72, R187, R191.reuse, R72 ;  /* 0x000000bfbb487223 */ /* 0x080fe20000010048 */
[----:B------:R-:W-:Y:S01]  /*1d50*/  FMUL.FTZ R192, R22, R191 ;  /* 0x000000bf16c07220 */ /* 0x000fe20000410000 */
        /* <DEDUP_REMOVED lines=35> */
.L_x_5016:
[----:B------:R-:W-:Y:S05]  /*1f90*/  BSYNC B0 ;  /* 0x0000000000007941 */ /* 0x000fea0003800000 */
.L_x_5015:
        /* <DEDUP_REMOVED lines=27> */
.L_x_5043:
        /* <DEDUP_REMOVED lines=29> */
[--C-:B------:R-:W-:Y:S01]  /*2320*/  FFMA.FTZ R141, R3, R148, R149.reuse ;  /* 0x00000094038d7223 */ /* 0x100fe20000010095 */
[----:B------:R-:W-:Y:S01]  /*2330*/  MOV R142, R234 ;  /* 0x000000ea008e7202 */ /* 0x000fe20000000f00 */
[-C--:B------:R-:W-:Y:S01]  /*2340*/  FFMA.FTZ R143, R220, R148.reuse, R149 ;  /* 0x00000094dc8f7223 */ /* 0x080fe20000010095 */
[----:B------:R-:W-:Y:S01]  /*2350*/  ISETP.NE.AND.EX P5, PT, RZ, UR9, PT, P5 ;  /* 0x00000009ff007c0c */ /* 0x000fe2000bfa5350 */
[----:B------:R-:W-:Y:S01]  /*2360*/  FADD.FTZ R140, R222, -R141 ;  /* 0x8000008dde8c7221 */ /* 0x000fe20000010000 */
[----:B------:R-:W-:Y:S01]  /*2370*/  LOP3.LUT P6, RZ, R142, 0xff, RZ, 0xc0, !PT ;  /* 0x000000ff8eff7812 */ /* 0x000fe200078cc0ff */
[----:B------:R-:W-:Y:S01]  /*2380*/  FADD.FTZ R142, R218, -R143 ;  /* 0x8000008fda8e7221 */ /* 0x000fe20000010000 */
[--C-:B------:R-:W-:Y:S01]  /*2390*/  FFMA.FTZ R144, R217, R148, R149.reuse ;  /* 0x00000094d9907223 */ /* 0x100fe20000010095 */
[C---:B------:R-:W-:Y:S01]  /*23a0*/  FMUL.FTZ R141, R157.reuse, R140 ;  /* 0x0000008c9d8d7220 */ /* 0x040fe20000410000 */
[--C-:B------:R-:W-:Y:S01]  /*23b0*/  FFMA.FTZ R145, R216, R148, R149.reuse ;  /* 0x00000094d8917223 */ /* 0x100fe20000010095 */
[----:B------:R-:W-:Y:S01]  /*23c0*/  FMUL.FTZ R142, R157, R142 ;  /* 0x0000008e9d8e7220 */ /* 0x000fe20000410000 */
[----:B------:R-:W-:Y:S01]  /*23d0*/  FADD.FTZ R144, R215, -R144 ;  /* 0x80000090d7907221 */ /* 0x000fe20000010000 */
[-C--:B------:R-:W-:Y:S01]  /*23e0*/  FFMA.FTZ R146, R208, R148.reuse, R149 ;  /* 0x00000094d0927223 */ /* 0x080fe20000010095 */
[----:B------:R-:W-:Y:S01]  /*23f0*/  FADD.FTZ R226, R214, -R145 ;  /* 0x80000091d6e27221 */ /* 0x000fe20000010000 */
[----:B------:R-:W-:Y:S01]  /*2400*/  FFMA.FTZ R145, R212, R148, R149 ;  /* 0x00000094d4917223 */ /* 0x000fe20000010095 */
[----:B------:R-:W-:Y:S01]  /*2410*/  FMUL.FTZ R151, R157, R144 ;  /* 0x000000909d977220 */ /* 0x000fe20000410000 */
[----:B------:R-:W-:Y:S01]  /*2420*/  @P5 FADD.FTZ R141, R108, R141 ;  /* 0x0000008d6c8d5221 */ /* 0x000fe20000010000 */
[----:B------:R-:W-:Y:S01]  /*2430*/  @P5 FADD.FTZ R142, R109, R142 ;  /* 0x0000008e6d8e5221 */ /* 0x000fe20000010000 */
[----:B------:R-:W-:Y:S01]  /*2440*/  FMUL.FTZ R226, R157, R226 ;  /* 0x000000e29de27220 */ /* 0x000fe20000410000 */
[----:B------:R-:W-:Y:S01]  /*2450*/  @P5 FADD.FTZ R151, R110, R151 ;  /* 0x000000976e975221 */ /* 0x000fe20000010000 */
[-C--:B------:R-:W-:Y:S01]  /*2460*/  FMUL.FTZ R140, R141, R150.reuse ;  /* 0x000000968d8c7220 */ /* 0x080fe20000410000 */
[-C--:B------:R-:W-:Y:S01]  /*2470*/  FMUL.FTZ R143, R142, R150.reuse ;  /* 0x000000968e8f7220 */ /* 0x080fe20000410000 */
[----:B------:R-:W-:Y:S01]  /*2480*/  @P5 FADD.FTZ R226, R111, R226 ;  /* 0x000000e26fe25221 */ /* 0x000fe20000010000 */
[----:B------:R-:W-:Y:S01]  /*2490*/  FMUL.FTZ R144, R151, R150 ;  /* 0x0000009697907220 */ /* 0x000fe20000410000 */
[----:B------:R-:W-:Y:S01]  /*24a0*/  FMUL.FTZ R140, R140, UR15 ;  /* 0x0000000f8c8c7c20 */ /* 0x000fe20008410000 */
[----:B------:R-:W-:Y:S01]  /*24b0*/  FMUL.FTZ R143, R143, UR15 ;  /* 0x0000000f8f8f7c20 */ /* 0x000fe20008410000 */
[----:B------:R-:W-:Y:S01]  /*24c0*/  FADD.FTZ R146, R205, -R146 ;  /* 0x80000092cd927221 */ /* 0x000fe20000010000 */
[----:B------:R-:W-:-:S02]  /*24d0*/  FMUL.FTZ R144, R144, UR15 ;  /* 0x0000000f90907c20 */ /* 0x000fc40008410000 */
[----:B------:R-:W-:Y:S01]  /*24e0*/  FSEL R140, R140, RZ, P6 ;  /* 0x000000ff8c8c7208 */ /* 0x000fe20003000000 */
[----:B------:R-:W-:Y:S01]  /*24f0*/  FMUL.FTZ R240, R157, R146 ;  /* 0x000000929df07220 */ /* 0x000fe20000410000 */
[----:B------:R-:W-:-:S03]  /*2500*/  LOP3.LUT P6, RZ, R234, 0xff00, RZ, 0xc0, !PT ;  /* 0x0000ff00eaff7812 */ /* 0x000fc600078cc0ff */
[----:B------:R-:W-:Y:S01]  /*2510*/  @P5 FADD.FTZ R240, R115, R240 ;  /* 0x000000f073f05221 */ /* 0x000fe20000010000 */
[----:B------:R-:W-:Y:S02]  /*2520*/  FSEL R143, R143, RZ, P6 ;  /* 0x000000ff8f8f7208 */ /* 0x000fe40003000000 */
[----:B------:R-:W-:Y:S02]  /*2530*/  LOP3.LUT P6, RZ, R234, 0xff0000, RZ, 0xc0, !PT ;  /* 0x00ff0000eaff7812 */ /* 0x000fe400078cc0ff */
[----:B------:R-:W-:Y:S02]  /*2540*/  F2FP.BF16.F32.PACK_AB R140, R143, R140 ;  /* 0x0000008c8f8c723e */ /* 0x000fe400000010ff */
[----:B------:R-:W-:Y:S01]  /*2550*/  FSEL R219, R144, RZ, P6 ;  /* 0x000000ff90db7208 */ /* 0x000fe20003000000 */
[----:B------:R-:W-:Y:S01]  /*2560*/  FMUL.FTZ R144, R226, R150 ;  /* 0x00000096e2907220 */ /* 0x000fe20000410000 */
[----:B------:R-:W-:-:S03]  /*2570*/  LOP3.LUT P6, RZ, R234, 0xff000000, RZ, 0xc0, !PT ;  /* 0xff000000eaff7812 */ /* 0x000fc600078cc0ff */
[----:B------:R-:W-:-:S05]  /*2580*/  FMUL.FTZ R144, R144, UR15 ;  /* 0x0000000f90907c20 */ /* 0x000fca0008410000 */
[----:B------:R-:W-:Y:S01]  /*2590*/  FSEL R228, R144, RZ, P6 ;  /* 0x000000ff90e47208 */ /* 0x000fe20003000000 */
[----:B------:R-:W-:Y:S01]  /*25a0*/  FFMA.FTZ R144, R213, R148, R149 ;  /* 0x00000094d5907223 */ /* 0x000fe20000010095 */
[----:B------:R-:W-:-:S03]  /*25b0*/  LOP3.LUT P6, RZ, R235, 0xff, RZ, 0xc0, !PT ;  /* 0x000000ffebff7812 */ /* 0x000fc600078cc0ff */
[----:B------:R-:W-:-:S04]  /*25c0*/  FADD.FTZ R144, R211, -R144 ;  /* 0x80000090d3907221 */ /* 0x000fc80000010000 */
[----:B------:R-:W-:-:S04]  /*25d0*/  FMUL.FTZ R223, R157, R144 ;  /* 0x000000909ddf7220 */ /* 0x000fc80000410000 */
[----:B------:R-:W-:-:S04]  /*25e0*/  @P5 FADD.FTZ R223, R112, R223 ;  /* 0x000000df70df5221 */ /* 0x000fc80000010000 */
[----:B------:R-:W-:-:S04]  /*25f0*/  FMUL.FTZ R144, R223, R150 ;  /* 0x00000096df907220 */ /* 0x000fc80000410000 */
[----:B------:R-:W-:-:S05]  /*2600*/  FMUL.FTZ R144, R144, UR15 ;  /* 0x0000000f90907c20 */ /* 0x000fca0008410000 */
[----:B------:R-:W-:Y:S01]  /*2610*/  FSEL R221, R144, RZ, P6 ;  /* 0x000000ff90dd7208 */ /* 0x000fe20003000000 */
[----:B------:R-:W-:Y:S01]  /*2620*/  FADD.FTZ R144, R210, -R145 ;  /* 0x80000091d2907221 */ /* 0x000fe20000010000 */
[----:B------:R-:W-:Y:S01]  /*2630*/  LOP3.LUT P6, RZ, R235, 0xff00, RZ, 0xc0, !PT ;  /* 0x0000ff00ebff7812 */ /* 0x000fe200078cc0ff */
[----:B------:R-:W-:Y:S02]  /*2640*/  FMUL.FTZ R145, R240, R150 ;  /* 0x00000096f0917220 */ /* 0x000fe40000410000 */
[----:B------:R-:W-:Y:S02]  /*2650*/  FMUL.FTZ R236, R157, R144 ;  /* 0x000000909dec7220 */ /* 0x000fe40000410000 */
[----:B------:R-:W-:Y:S02]  /*2660*/  FMUL.FTZ R145, R145, UR15 ;  /* 0x0000000f91917c20 */ /* 0x000fe40008410000 */
[----:B------:R-:W-:-:S04]  /*2670*/  @P5 FADD.FTZ R236, R113, R236 ;  /* 0x000000ec71ec5221 */ /* 0x000fc80000010000 */
[----:B------:R-:W-:-:S04]  /*2680*/  FMUL.FTZ R144, R236, R150 ;  /* 0x00000096ec907220 */ /* 0x000fc80000410000 */
[----:B------:R-:W-:-:S05]  /*2690*/  FMUL.FTZ R144, R144, UR15 ;  /* 0x0000000f90907c20 */ /* 0x000fca0008410000 */
[----:B------:R-:W-:Y:S01]  /*26a0*/  FSEL R238, R144, RZ, P6 ;  /* 0x000000ff90ee7208 */ /* 0x000fe20003000000 */
[----:B------:R-:W-:-:S04]  /*26b0*/  FFMA.FTZ R144, R209, R148, R149 ;  /* 0x00000094d1907223 */ /* 0x000fc80000010095 */
[----:B------:R-:W-:-:S04]  /*26c0*/  FADD.FTZ R144, R207, -R144 ;  /* 0x80000090cf907221 */ /* 0x000fc80000010000 */
[----:B------:R-:W-:-:S04]  /*26d0*/  FMUL.FTZ R227, R157, R144 ;  /* 0x000000909de37220 */ /* 0x000fc80000410000 */
[----:B------:R-:W-:Y:S01]  /*26e0*/  @P5 FADD.FTZ R227, R114, R227 ;  /* 0x000000e372e35221 */ /* 0x000fe20000010000 */
[----:B------:R-:W-:-:S03]  /*26f0*/  LOP3.LUT P5, RZ, R235, 0xff0000, RZ, 0xc0, !PT ;  /* 0x00ff0000ebff7812 */ /* 0x000fc600078ac0ff */
[----:B------:R-:W-:-:S04]  /*2700*/  FMUL.FTZ R144, R227, R150 ;  /* 0x00000096e3907220 */ /* 0x000fc80000410000 */
[----:B------:R-:W-:-:S05]  /*2710*/  FMUL.FTZ R144, R144, UR15 ;  /* 0x0000000f90907c20 */ /* 0x000fca0008410000 */
[----:B------:R-:W-:Y:S02]  /*2720*/  FSEL R229, R144, RZ, P5 ;  /* 0x000000ff90e57208 */ /* 0x000fe40002800000 */
[----:B------:R-:W-:-:S04]  /*2730*/  LOP3.LUT P5, RZ, R235, 0xff000000, RZ, 0xc0, !PT ;  /* 0xff000000ebff7812 */ /* 0x000fc800078ac0ff */
[----:B------:R-:W-:Y:S02]  /*2740*/  FSEL R242, R145, RZ, P5 ;  /* 0x000000ff91f27208 */ /* 0x000fe40002800000 */
[----:B------:R-:W-:Y:S01]  /*2750*/  ISETP.NE.U32.AND P5, PT, RZ, UR16, PT ;  /* 0x00000010ff007c0c */ /* 0x000fe2000bfa5070 */
[----:B------:R-:W0:Y:S01]  /*2760*/  LDC.64 R144, c[0x0][0x2f8] ;  /* 0x0000be00ff907b82 */ /* 0x000e220000000a00 */
[----:B------:R-:W-:Y:S02]  /*2770*/  F2FP.BF16.F32.PACK_AB R143, R242, R229 ;  /* 0x000000e5f28f723e */ /* 0x000fe400000010ff */
[----:B------:R-:W-:-:S04]  /*2780*/  ISETP.NE.AND.EX P5, PT, RZ, UR17, PT, P5 ;  /* 0x00000011ff007c0c */ /* 0x000fc8000bfa5350 */
[----:B------:R-:W-:Y:S02]  /*2790*/  SEL R124, R141, R124, P5 ;  /* 0x0000007c8d7c7207 */ /* 0x000fe40002800000 */
[----:B------:R-:W-:Y:S02]  /*27a0*/  SEL R125, R142, R125, P5 ;  /* 0x0000007d8e7d7207 */ /* 0x000fe40002800000 */
[----:B------:R-:W-:Y:S02]  /*27b0*/  SEL R126, R151, R126, P5 ;  /* 0x0000007e977e7207 */ /* 0x000fe40002800000 */
[----:B------:R-:W-:Y:S02]  /*27c0*/  SEL R127, R226, R127, P5 ;  /* 0x0000007fe27f7207 */ /* 0x000fe40002800000 */
[----:B------:R-:W-:Y:S01]  /*27d0*/  SEL R64, R223, R64, P5 ;  /* 0x00000040df407207 */ /* 0x000fe20002800000 */
[----:B------:R-:W1:Y:S01]  /*27e0*/  @P5 LDC.64 R146, c[0x0][0x308] ;  /* 0x0000c200ff925b82 */ /* 0x000e620000000a00 */
[----:B------:R-:W-:-:S02]  /*27f0*/  SEL R65, R236, R65, P5 ;  /* 0x00000041ec417207 */ /* 0x000fc40002800000 */
[----:B------:R-:W-:Y:S02]  /*2800*/  SEL R66, R227, R66, P5 ;  /* 0x00000042e3427207 */ /* 0x000fe40002800000 */
[----:B------:R-:W-:Y:S02]  /*2810*/  SEL R67, R240, R67, P5 ;  /* 0x00000043f0437207 */ /* 0x000fe40002800000 */
[----:B------:R-:W-:Y:S01]  /*2820*/  F2FP.BF16.F32.PACK_AB R141, R228, R219 ;  /* 0x000000dbe48d723e */ /* 0x000fe200000010ff */
[----:B0-----:R-:W-:Y:S01]  /*2830*/  IMAD.WIDE.U32 R144, R156, 0x10, R144 ;  /* 0x000000109c907825 */ /* 0x001fe200078e0090 */
[----:B------:R-:W-:-:S03]  /*2840*/  F2FP.BF16.F32.PACK_AB R142, R238, R221 ;  /* 0x000000ddee8e723e */ /* 0x000fc600000010ff */
[C---:B-1----:R-:W-:Y:S01]  /*2850*/  @P5 IMAD.WIDE.U32 R146, R156.reuse, 0x20, R146 ;  /* 0x000000209c925825 */ /* 0x042fe200078e0092 */
[----:B------:R-:W-:-:S04]  /*2860*/  IADD3 R156, R156, 0x80, RZ ;  /* 0x000000809c9c7810 */ /* 0x000fc80007ffe0ff */
[----:B------:R0:W-:Y:S04]  /*2870*/  @P5 STG.E.128 desc[UR4][R146.64], R124 ;  /* 0x0000007c92005986 */ /* 0x0001e8000c101d04 */
[----:B------:R0:W-:Y:S04]  /*2880*/  @P5 STG.E.128 desc[UR4][R146.64+0x10], R64 ;  /* 0x0000104092005986 */ /* 0x0001e8000c101d04 */
[----:B------:R0:W-:Y:S02]  /*2890*/  STG.E.128 desc[UR4][R144.64], R140 ;  /* 0x0000008c90007986 */ /* 0x0001e4000c101d04 */
.L_x_5019:
[----:B------:R-:W-:Y:S05]  /*28a0*/  BSYNC B0 ;  /* 0x0000000000007941 */ /* 0x000fea0003800000 */
.L_x_5018:
[----:B------:R-:W-:Y:S04]  /*28b0*/  BSSY B0, `(.L_x_5020) ;  /* 0x000005b000007945 */ /* 0x000fe80003800000 */
[----:B------:R-:W-:Y:S05]  /*28c0*/  @!P2 BRA `(.L_x_5021) ;  /* 0x000000040064a947 */ /* 0x000fea0003800000 */
[----:B------:R-:W-:Y:S01]  /*28d0*/  ISETP.NE.U32.AND P5, PT, RZ, UR8, PT ;  /* 0x00000008ff007c0c */ /* 0x000fe2000bfa5070 */
[--C-:B0-----:R-:W-:Y:S01]  /*28e0*/  FFMA.FTZ R141, R163, R148, R149.reuse ;  /* 0x00000094a38d7223 */ /* 0x101fe20000010095 */
[----:B------:R-:W-:Y:S01]  /*28f0*/  MOV R142, R232 ;  /* 0x000000e8008e7202 */ /* 0x000fe20000000f00 */
[-C--:B------:R-:W-:Y:S01]  /*2900*/  FFMA.FTZ R144, R201, R148.reuse, R149 ;  /* 0x00000094c9907223 */ /* 0x080fe20000010095 */
[----:B------:R-:W-:Y:S01]  /*2910*/  ISETP.NE.AND.EX P5, PT, RZ, UR9, PT, P5 ;  /* 0x00000009ff007c0c */ /* 0x000fe2000bfa5350 */
[----:B------:R-:W-:Y:S01]  /*2920*/  FADD.FTZ R140, R206, -R141 ;  /* 0x8000008dce8c7221 */ /* 0x000fe20000010000 */
[----:B------:R-:W-:Y:S01]  /*2930*/  LOP3.LUT P6, RZ, R142, 0xff, RZ, 0xc0, !PT ;  /* 0x000000ff8eff7812 */ /* 0x000fe200078cc0ff */
[--C-:B------:R-:W-:Y:S01]  /*2940*/  FFMA.FTZ R142, R204, R148, R149.reuse ;  /* 0x00000094cc8e7223 */ /* 0x100fe20000010095 */
[----:B------:R-:W-:Y:S01]  /*2950*/  FADD.FTZ R144, R199, -R144 ;  /* 0x80000090c7907221 */ /* 0x000fe20000010000 */
[----:B------:R-:W-:Y:S01]  /*2960*/  FMUL.FTZ R141, R157, R140 ;  /* 0x0000008c9d8d7220 */ /* 0x000fe20000410000 */
[----:B------:R-:W-:Y:S01]  /*2970*/  FFMA.FTZ R145, R165, R148, R149 ;  /* 0x00000094a5917223 */ /* 0x000fe20000010095 */
[----:B------:R-:W-:Y:S01]  /*2980*/  FADD.FTZ R142, R203, -R142 ;  /* 0x8000008ecb8e7221 */ /* 0x000fe20000010000 */
[----:B------:R-:W-:-:S03]  /*2990*/  FMUL.FTZ R151, R157, R144 ;  /* 0x000000909d977220 */ /* 0x000fc60000410000 */
[----:B------:R-:W-:Y:S02]  /*29a0*/  FMUL.FTZ R142, R157, R142 ;  /* 0x0000008e9d8e7220 */ /* 0x000fe40000410000 */
[----:B------:R-:W-:Y:S01]  /*29b0*/  @P5 FADD.FTZ R141, R116, R141 ;  /* 0x0000008d748d5221 */ /* 0x000fe20000010000 */
[----:B------:R-:W-:Y:S01]  /*29c0*/  @P5 FADD.FTZ R151, R118, R151 ;  /* 0x0000009776975221 */ /* 0x000fe20000010000 */
[----:B------:R-:W-:Y:S02]  /*29d0*/  @P5 FADD.FTZ R142, R117, R142 ;  /* 0x0000008e758e5221 */ /* 0x000fe40000010000 */
[-C--:B------:R-:W-:Y:S01]  /*29e0*/  FMUL.FTZ R140, R141, R150.reuse ;  /* 0x000000968d8c7220 */ /* 0x080fe20000410000 */
[-C--:B------:R-:W-:Y:S01]  /*29f0*/  FMUL.FTZ R144, R151, R150.reuse ;  /* 0x0000009697907220 */ /* 0x080fe20000410000 */
[----:B------:R-:W-:Y:S02]  /*2a00*/  FMUL.FTZ R143, R142, R150 ;  /* 0x000000968e8f7220 */ /* 0x000fe40000410000 */
[----:B------:R-:W-:Y:S01]  /*2a10*/  FMUL.FTZ R140, R140, UR15 ;  /* 0x0000000f8c8c7c20 */ /* 0x000fe20008410000 */
[----:B------:R-:W-:Y:S01]  /*2a20*/  FMUL.FTZ R144, R144, UR15 ;  /* 0x0000000f90907c20 */ /* 0x000fe20008410000 */
[----:B------:R-:W-:-:S03]  /*2a30*/  FMUL.FTZ R143, R143, UR15 ;  /* 0x0000000f8f8f7c20 */ /* 0x000fc60008410000 */
[----:B------:R-:W-:Y:S02]  /*2a40*/  FSEL R140, R140, RZ, P6 ;  /* 0x000000ff8c8c7208 */ /* 0x000fe40003000000 */
[----:B------:R-:W-:-:S04]  /*2a50*/  LOP3.LUT P6, RZ, R232, 0xff00, RZ, 0xc0, !PT ;  /* 0x0000ff00e8ff7812 */ /* 0x000fc800078cc0ff */
[----:B------:R-:W-:Y:S02]  /*2a60*/  FSEL R143, R143, RZ, P6 ;  /* 0x000000ff8f8f7208 */ /* 0x000fe40003000000 */
[----:B------:R-:W-:Y:S02]  /*2a70*/  LOP3.LUT P6, RZ, R232, 0xff0000, RZ, 0xc0, !PT ;  /* 0x00ff0000e8ff7812 */ /* 0x000fe400078cc0ff */
[----:B------:R-:W-:Y:S02]  /*2a80*/  F2FP.BF16.F32.PACK_AB R140, R143, R140 ;  /* 0x0000008c8f8c723e */ /* 0x000fe400000010ff */
        /* <DEDUP_REMOVED lines=11> */
[----:B------:R-:W-:Y:S02]  /*2b40*/  FFMA.FTZ R145, R169, R148, R149 ;  /* 0x00000094a9917223 */ /* 0x000fe40000010095 */
[----:B------:R-:W-:-:S04]  /*2b50*/  FMUL.FTZ R223, R157, R144 ;  /* 0x000000909ddf7220 */ /* 0x000fc80000410000 */
[----:B------:R-:W-:-:S04]  /*2b60*/  @P5 FADD.FTZ R223, R120, R223 ;  /* 0x000000df78df5221 */ /* 0x000fc80000010000 */
[----:B------:R-:W-:-:S04]  /*2b70*/  FMUL.FTZ R144, R223, R150 ;  /* 0x00000096df907220 */ /* 0x000fc80000410000 */
        /* <DEDUP_REMOVED lines=11> */
[----:B------:R-:W-:-:S03]  /*2c30*/  FFMA.FTZ R145, R168, R148, R149 ;  /* 0x00000094a8917223 */ /* 0x000fc60000010095 */
[----:B------:R-:W-:Y:S01]  /*2c40*/  FMUL.FTZ R227, R157, R144 ;  /* 0x000000909de37220 */ /* 0x000fe20000410000 */
[----:B------:R-:W-:-:S03]  /*2c50*/  FADD.FTZ R144, R166, -R145 ;  /* 0x80000091a6907221 */ /* 0x000fc60000010000 */
[----:B------:R-:W-:Y:S01]  /*2c60*/  @P5 FADD.FTZ R227, R122, R227 ;  /* 0x000000e37ae35221 */ /* 0x000fe20000010000 */
[----:B------:R-:W-:-:S03]  /*2c70*/  FMUL.FTZ R240, R157, R144 ;  /* 0x000000909df07220 */ /* 0x000fc60000410000 */
[-C--:B------:R-:W-:Y:S01]  /*2c80*/  FMUL.FTZ R144, R227, R150.reuse ;  /* 0x00000096e3907220 */ /* 0x080fe20000410000 */
[----:B------:R-:W-:Y:S01]  /*2c90*/  @P5 FADD.FTZ R240, R123, R240 ;  /* 0x000000f07bf05221 */ /* 0x000fe20000010000 */
[----:B------:R-:W-:Y:S02]  /*2ca0*/  LOP3.LUT P5, RZ, R233, 0xff0000, RZ, 0xc0, !PT ;  /* 0x00ff0000e9ff7812 */ /* 0x000fe400078ac0ff */
[----:B------:R-:W-:Y:S01]  /*2cb0*/  FMUL.FTZ R144, R144, UR15 ;  /* 0x0000000f90907c20 */ /* 0x000fe20008410000 */
[----:B------:R-:W-:-:S04]  /*2cc0*/  FMUL.FTZ R145, R240, R150 ;  /* 0x00000096f0917220 */ /* 0x000fc80000410000 */
[----:B------:R-:W-:Y:S01]  /*2cd0*/  FMUL.FTZ R145, R145, UR15 ;  /* 0x0000000f91917c20 */ /* 0x000fe20008410000 */
        /* <DEDUP_REMOVED lines=24> */
.L_x_5021:
[----:B------:R-:W-:Y:S05]  /*2e60*/  BSYNC B0 ;  /* 0x0000000000007941 */ /* 0x000fea0003800000 */
.L_x_5020:
[----:B------:R-:W-:Y:S04]  /*2e70*/  BSSY B0, `(.L_x_5022) ;  /* 0x000005b000007945 */ /* 0x000fe80003800000 */
[----:B------:R-:W-:Y:S05]  /*2e80*/  @!P1 BRA `(.L_x_5023) ;  /* 0x0000000400649947 */ /* 0x000fea0003800000 */
[----:B------:R-:W-:Y:S01]  /*2e90*/  ISETP.NE.U32.AND P5, PT, RZ, UR8, PT ;  /* 0x00000008ff007c0c */ /* 0x000fe2000bfa5070 */
[--C-:B01----:R-:W-:Y:S01]  /*2ea0*/  FFMA.FTZ R141, R161, R148, R149.reuse ;  /* 0x00000094a18d7223 */ /* 0x103fe20000010095 */
[----:B------:R-:W-:Y:S01]  /*2eb0*/  MOV R142, R230 ;  /* 0x000000e6008e7202 */ /* 0x000fe20000000f00 */
[-C--:B------:R-:W-:Y:S01]  /*2ec0*/  FFMA.FTZ R145, R173, R148.reuse, R149 ;  /* 0x00000094ad917223 */ /* 0x080fe20000010095 */
[----:B------:R-:W-:Y:S01]  /*2ed0*/  ISETP.NE.AND.EX P5, PT, RZ, UR9, PT, P5 ;  /* 0x00000009ff007c0c */ /* 0x000fe2000bfa5350 */
[----:B------:R-:W-:Y:S01]  /*2ee0*/  FADD.FTZ R140, R170, -R141 ;  /* 0x8000008daa8c7221 */ /* 0x000fe20000010000 */
[----:B------:R-:W-:Y:S01]  /*2ef0*/  LOP3.LUT P6, RZ, R142, 0xff, RZ, 0xc0, !PT ;  /* 0x000000ff8eff7812 */ /* 0x000fe200078cc0ff */
[----:B------:R-:W-:Y:S01]  /*2f00*/  FFMA.FTZ R142, R176, R148, R149 ;  /* 0x00000094b08e7223 */ /* 0x000fe20000010095 */
        /* <DEDUP_REMOVED lines=81> */
.L_x_5023:
[----:B------:R-:W-:Y:S05]  /*3420*/  BSYNC B0 ;  /* 0x0000000000007941 */ /* 0x000fea0003800000 */
.L_x_5022:
[----:B------:R-:W-:Y:S01]  /*3430*/  ISETP.NE.AND P5, PT, R0, RZ, PT ;  /* 0x000000ff0000720c */ /* 0x000fe20003fa5270 */
[----:B------:R-:W-:-:S12]  /*3440*/  BSSY B0, `(.L_x_5024) ;  /* 0x000005a000007945 */ /* 0x000fd80003800000 */
[----:B------:R-:W-:Y:S05]  /*3450*/  @!P5 BRA `(.L_x_5025) ;  /* 0x000000040060d947 */ /* 0x000fea0003800000 */
[----:B------:R-:W-:Y:S01]  /*3460*/  ISETP.NE.U32.AND P5, PT, RZ, UR8, PT ;  /* 0x00000008ff007c0c */ /* 0x000fe2000bfa5070 */
[-CC-:B012---:R-:W-:Y:S01]  /*3470*/  FFMA.FTZ R141, R159, R148.reuse, R149.reuse ;  /* 0x000000949f8d7223 */ /* 0x187fe20000010095 */
[----:B------:R-:W-:Y:S02]  /*3480*/  FFMA.FTZ R236, R202, R148, R149 ;  /* 0x00000094caec7223 */ /* 0x000fe40000010095 */
[----:B------:R-:W-:Y:S01]  /*3490*/  ISETP.NE.AND.EX P5, PT, RZ, UR9, PT, P5 ;  /* 0x00000009ff007c0c */ /* 0x000fe2000bfa5350 */
[----:B------:R-:W-:Y:S01]  /*34a0*/  FADD.FTZ R140, R188, -R141 ;  /* 0x8000008dbc8c7221 */ /* 0x000fe20000010000 */
[----:B------:R-:W-:Y:S01]  /*34b0*/  MOV R141, R224 ;  /* 0x000000e0008d7202 */ /* 0x000fe20000000f00 */
[----:B------:R-:W-:Y:S02]  /*34c0*/  FADD.FTZ R236, R197, -R236 ;  /* 0x800000ecc5ec7221 */ /* 0x000fe40000010000 */
[----:B------:R-:W-:Y:S01]  /*34d0*/  FMUL.FTZ R143, R157, R140 ;  /* 0x0000008c9d8f7220 */ /* 0x000fe20000410000 */
[----:B------:R-:W-:Y:S01]  /*34e0*/  LOP3.LUT P6, RZ, R141, 0xff, RZ, 0xc0, !PT ;  /* 0x000000ff8dff7812 */ /* 0x000fe200078cc0ff */
[----:B------:R-:W-:Y:S01]  /*34f0*/  FFMA.FTZ R141, R185, R148, R149 ;  /* 0x00000094b98d7223 */ /* 0x000fe20000010095 */
[----:B------:R-:W-:-:S05]  /*3500*/  FMUL.FTZ R236, R157, R236 ;  /* 0x000000ec9dec7220 */ /* 0x000fca0000410000 */
[----:B------:R-:W-:Y:S01]  /*3510*/  @P5 FADD.FTZ R143, R132, R143 ;  /* 0x0000008f848f5221 */ /* 0x000fe20000010000 */
[----:B------:R-:W-:-:S03]  /*3520*/  @P5 FADD.FTZ R236, R139, R236 ;  /* 0x000000ec8bec5221 */ /* 0x000fc60000010000 */
        /* <DEDUP_REMOVED lines=30> */
[----:B------:R-:W-:Y:S02]  /*3710*/  FMUL.FTZ R223, R157, R140 ;  /* 0x0000008c9ddf7220 */ /* 0x000fe40000410000 */
[----:B------:R-:W-:Y:S02]  /*3720*/  FADD.FTZ R144, R200, -R141 ;  /* 0x8000008dc8907221 */ /* 0x000fe40000010000 */
[----:B------:R-:W-:-:S04]  /*3730*/  @P5 FADD.FTZ R223, R136, R223 ;  /* 0x000000df88df5221 */ /* 0x000fc80000010000 */
[----:B------:R-:W-:-:S04]  /*3740*/  FMUL.FTZ R140, R223, R150 ;  /* 0x00000096df8c7220 */ /* 0x000fc80000410000 */
[----:B------:R-:W-:-:S05]  /*3750*/  FMUL.FTZ R140, R140, UR15 ;  /* 0x0000000f8c8c7c20 */ /* 0x000fca0008410000 */
[----:B------:R-:W-:Y:S01]  /*3760*/  FSEL R221, R140, RZ, P6 ;  /* 0x000000ff8cdd7208 */ /* 0x000fe20003000000 */
[----:B------:R-:W-:Y:S01]  /*3770*/  FFMA.FTZ R140, R198, R148, R149 ;  /* 0x00000094c68c7223 */ /* 0x000fe20000010095 */
[----:B------:R-:W-:Y:S01]  /*3780*/  FMUL.FTZ R149, R157, R144 ;  /* 0x000000909d957220 */ /* 0x000fe20000410000 */
[----:B------:R-:W-:Y:S02]  /*3790*/  FMUL.FTZ R144, R236, R150 ;  /* 0x00000096ec907220 */ /* 0x000fe40000410000 */
[----:B------:R-:W-:Y:S01]  /*37a0*/  FADD.FTZ R140, R195, -R140 ;  /* 0x8000008cc38c7221 */ /* 0x000fe20000010000 */
[----:B------:R-:W-:Y:S01]  /*37b0*/  @P5 FADD.FTZ R149, R138, R149 ;  /* 0x000000958a955221 */ /* 0x000fe20000010000 */
[----:B------:R-:W-:Y:S02]  /*37c0*/  FMUL.FTZ R144, R144, UR15 ;  /* 0x0000000f90907c20 */ /* 0x000fe40008410000 */
[----:B------:R-:W-:Y:S01]  /*37d0*/  FMUL.FTZ R148, R157, R140 ;  /* 0x0000008c9d947220 */ /* 0x000fe20000410000 */
[----:B------:R-:W-:-:S03]  /*37e0*/  FMUL.FTZ R141, R149, R150 ;  /* 0x00000096958d7220 */ /* 0x000fc60000410000 */
[----:B------:R-:W-:Y:S01]  /*37f0*/  @P5 FADD.FTZ R148, R137, R148 ;  /* 0x0000009489945221 */ /* 0x000fe20000010000 */
[----:B------:R-:W-:Y:S01]  /*3800*/  LOP3.LUT P5, RZ, R225, 0xff00, RZ, 0xc0, !PT ;  /* 0x0000ff00e1ff7812 */ /* 0x000fe200078ac0ff */
[----:B------:R-:W-:Y:S02]  /*3810*/  FMUL.FTZ R141, R141, UR15 ;  /* 0x0000000f8d8d7c20 */ /* 0x000fe40008410000 */
[----:B------:R-:W-:-:S04]  /*3820*/  FMUL.FTZ R140, R148, R150 ;  /* 0x00000096948c7220 */ /* 0x000fc80000410000 */
[----:B------:R-:W-:-:S05]  /*3830*/  FMUL.FTZ R140, R140, UR15 ;  /* 0x0000000f8c8c7c20 */ /* 0x000fca0008410000 */
[----:B------:R-:W-:Y:S02]  /*3840*/  FSEL R150, R140, RZ, P5 ;  /* 0x000000ff8c967208 */ /* 0x000fe40002800000 */
[----:B------:R-:W-:-:S04]  /*3850*/  LOP3.LUT P5, RZ, R225, 0xff0000, RZ, 0xc0, !PT ;  /* 0x00ff0000e1ff7812 */ /* 0x000fc800078ac0ff */
[----:B------:R-:W-:Y:S02]  /*3860*/  FSEL R227, R141, RZ, P5 ;  /* 0x000000ff8de37208 */ /* 0x000fe40002800000 */
[----:B------:R-:W-:Y:S01]  /*3870*/  LOP3.LUT P5, RZ, R225, 0xff000000, RZ, 0xc0, !PT ;  /* 0xff000000e1ff7812 */ /* 0x000fe200078ac0ff */
[----:B------:R-:W0:Y:S03]  /*3880*/  LDC.64 R140, c[0x0][0x2f8] ;  /* 0x0000be00ff8c7b82 */ /* 0x000e260000000a00 */
[----:B------:R-:W-:Y:S02]  /*3890*/  FSEL R238, R144, RZ, P5 ;  /* 0x000000ff90ee7208 */ /* 0x000fe40002800000 */
[----:B------:R-:W-:-:S04]  /*38a0*/  ISETP.NE.U32.AND P5, PT, RZ, UR16, PT ;  /* 0x00000010ff007c0c */ /* 0x000fc8000bfa5070 */
        /* <DEDUP_REMOVED lines=11> */
[----:B-1----:R-:W-:-:S04]  /*3960*/  @P5 IMAD.WIDE.U32 R144, R156, 0x20, R144 ;  /* 0x000000209c905825 */ /* 0x002fc800078e0090 */
[----:B0-----:R-:W-:Y:S01]  /*3970*/  IMAD.WIDE.U32 R156, R156, 0x10, R140 ;  /* 0x000000109c9c7825 */ /* 0x001fe200078e008c */
[----:B------:R-:W-:Y:S01]  /*3980*/  F2FP.BF16.F32.PACK_AB R140, R147, R142 ;  /* 0x0000008e938c723e */ /* 0x000fe200000010ff */
[----:B------:R3:W-:Y:S01]  /*3990*/  @P5 STG.E.128 desc[UR4][R144.64], R124 ;  /* 0x0000007c90005986 */ /* 0x0007e2000c101d04 */
[----:B------:R-:W-:Y:S02]  /*39a0*/  F2FP.BF16.F32.PACK_AB R141, R228, R219 ;  /* 0x000000dbe48d723e */ /* 0x000fe400000010ff */
[----:B------:R-:W-:Y:S01]  /*39b0*/  F2FP.BF16.F32.PACK_AB R142, R150, R221 ;  /* 0x000000dd968e723e */ /* 0x000fe200000010ff */
[----:B------:R3:W-:Y:S04]  /*39c0*/  @P5 STG.E.128 desc[UR4][R144.64+0x10], R64 ;  /* 0x0000104090005986 */ /* 0x0007e8000c101d04 */
[----:B------:R3:W-:Y:S02]  /*39d0*/  STG.E.128 desc[UR4][R156.64], R140 ;  /* 0x0000008c9c007986 */ /* 0x0007e4000c101d04 */
.L_x_5025:
[----:B------:R-:W-:Y:S05]  /*39e0*/  BSYNC B0 ;  /* 0x0000000000007941 */ /* 0x000fea0003800000 */
.L_x_5024:
[----:B------:R-:W-:Y:S02]  /*39f0*/  IADD3 R20, R20, UR18, RZ ;  /* 0x0000001214147c10 */ /* 0x000fe4000fffe0ff */
[----:B------:R-:W-:Y:S02]  /*3a00*/  SEL R219, RZ, 0x1, P4 ;  /* 0x00000001ffdb7807 */ /* 0x000fe40002000000 */
[----:B------:R-:W-:-:S13]  /*3a10*/  ISETP.GE.AND P5, PT, R20, UR19, PT ;  /* 0x0000001314007c0c */ /* 0x000fda000bfa6270 */
[----:B------:R-:W-:Y:S05]  /*3a20*/  @!P5 BRA `(.L_x_5026) ;  /* 0xffffffcc0080d947 */ /* 0x000fea000383ffff */
.L_x_5008:
        /* <DEDUP_REMOVED lines=16> */
.L_x_5028:
[----:B------:R-:W-:Y:S05]  /*3b30*/  BSYNC B0 ;  /* 0x0000000000007941 */ /* 0x000fea0003800000 */
.L_x_5027:
        /* <DEDUP_REMOVED lines=11> */
.L_x_5030:
[----:B------:R-:W-:Y:S05]  /*3bf0*/  BSYNC B0 ;  /* 0x0000000000007941 */ /* 0x000fea0003800000 */
.L_x_5029:
        /* <DEDUP_REMOVED lines=11> */
.L_x_5032:
[----:B------:R-:W-:Y:S05]  /*3cb0*/  BSYNC B0 ;  /* 0x0000000000007941 */ /* 0x000fea0003800000 */
.L_x_5031:
        /* <DEDUP_REMOVED lines=11> */
.L_x_5017:
[----:B------:R-:W-:Y:S02]  /*3d70*/  MOV R226, R227 ;  /* 0x000000e300e27202 */ /* 0x000fe40000000f00 */
[----:B------:R-:W-:Y:S02]  /*3d80*/  MOV R221, 0x10 ;  /* 0x0000001000dd7802 */ /* 0x000fe40000000f00 */
[----:B------:R-:W-:Y:S02]  /*3d90*/  MOV R236, 0x1f ;  /* 0x0000001f00ec7802 */ /* 0x000fe40000000f00 */
[----:B------:R-:W-:-:S07]  /*3da0*/  MOV R151, 0xffffffff ;  /* 0xffffffff00977802 */ /* 0x000fce0000000f00 */
[----:B------:R-:W-:Y:S05]  /*3db0*/  WARPSYNC.COLLECTIVE R151, `(.L_x_5033) ;  /* 0x0000000097087348 */ /* 0x000fea0003c00000 */
[----:B------:R0:W1:Y:S02]  /*3dc0*/  SHFL.DOWN P6, R219, R226, R221, R236 ;  /* 0x080000dde2db7389 */ /* 0x00006400000c00ec */
[----:B01----:R-:W-:Y:S01]  /*3dd0*/  ENDCOLLECTIVE ;  /* 0x000000000000791b */ /* 0x003fe20003800000 */
.L_x_5033:
[----:B------:R-:W-:Y:S02]  /*3de0*/  MOV R226, R228 ;  /* 0x000000e400e27202 */ /* 0x000fe40000000f00 */
[----:B------:R-:W-:-:S07]  /*3df0*/  MOV R142, R219 ;  /* 0x000000db008e7202 */ /* 0x000fce0000000f00 */
[----:B------:R-:W-:Y:S05]  /*3e00*/  WARPSYNC.COLLECTIVE R151, `(.L_x_5034) ;  /* 0x0000000097087348 */ /* 0x000fea0003c00000 */
[----:B------:R0:W1:Y:S02]  /*3e10*/  SHFL.DOWN P6, R219, R226, R221, R236 ;  /* 0x080000dde2db7389 */ /* 0x00006400000c00ec */
[----:B01----:R-:W-:Y:S01]  /*3e20*/  ENDCOLLECTIVE ;  /* 0x000000000000791b */ /* 0x003fe20003800000 */
.L_x_5034:
[----:B------:R-:W-:-:S05]  /*3e30*/  FADD.FTZ R142, R142, R227 ;  /* 0x000000e38e8e7221 */ /* 0x000fca0000010000 */
[----:B------:R-:W-:Y:S02]  /*3e40*/  MOV R226, R142 ;  /* 0x0000008e00e27202 */ /* 0x000fe40000000f00 */
[----:B------:R-:W-:Y:S02]  /*3e50*/  MOV R221, 0x8 ;  /* 0x0000000800dd7802 */ /* 0x000fe40000000f00 */
[----:B------:R-:W-:-:S07]  /*3e60*/  MOV R143, R219 ;  /* 0x000000db008f7202 */ /* 0x000fce0000000f00 */
[----:B------:R-:W-:Y:S05]  /*3e70*/  WARPSYNC.COLLECTIVE R151, `(.L_x_5035) ;  /* 0x0000000097087348 */ /* 0x000fea0003c00000 */
[----:B------:R0:W1:Y:S02]  /*3e80*/  SHFL.DOWN P6, R219, R226, R221, R236 ;  /* 0x080000dde2db7389 */ /* 0x00006400000c00ec */
[----:B01----:R-:W-:Y:S01]  /*3e90*/  ENDCOLLECTIVE ;  /* 0x000000000000791b */ /* 0x003fe20003800000 */
.L_x_5035:
[----:B------:R-:W-:-:S05]  /*3ea0*/  FADD.FTZ R143, R143, R228 ;  /* 0x000000e48f8f7221 */ /* 0x000fca0000010000 */
[----:B------:R-:W-:Y:S02]  /*3eb0*/  MOV R226, R143 ;  /* 0x0000008f00e27202 */ /* 0x000fe40000000f00 */
[----:B------:R-:W-:-:S07]  /*3ec0*/  MOV R145, R219 ;  /* 0x000000db00917202 */ /* 0x000fce0000000f00 */
[----:B------:R-:W-:Y:S05]  /*3ed0*/  WARPSYNC.COLLECTIVE R151, `(.L_x_5036) ;  /* 0x0000000097087348 */ /* 0x000fea0003c00000 */
[----:B------:R0:W1:Y:S02]  /*3ee0*/  SHFL.DOWN P6, R219, R226, R221, R236 ;  /* 0x080000dde2db7389 */ /* 0x00006400000c00ec */
[----:B01----:R-:W-:Y:S01]  /*3ef0*/  ENDCOLLECTIVE ;  /* 0x000000000000791b */ /* 0x003fe20003800000 */
.L_x_5036:
[----:B------:R-:W-:-:S05]  /*3f00*/  FADD.FTZ R145, R142, R145 ;  /* 0x000000918e917221 */ /* 0x000fca0000010000 */
[----:B------:R-:W-:Y:S02]  /*3f10*/  MOV R226, R145 ;  /* 0x0000009100e27202 */ /* 0x000fe40000000f00 */
[----:B------:R-:W-:Y:S02]  /*3f20*/  MOV R221, 0x4 ;  /* 0x0000000400dd7802 */ /* 0x000fe40000000f00 */
[----:B------:R-:W-:-:S07]  /*3f30*/  MOV R144, R219 ;  /* 0x000000db00907202 */ /* 0x000fce0000000f00 */
[----:B------:R-:W-:Y:S05]  /*3f40*/  WARPSYNC.COLLECTIVE R151, `(.L_x_5037) ;  /* 0x0000000097087348 */ /* 0x000fea0003c00000 */
[----:B------:R0:W1:Y:S02]  /*3f50*/  SHFL.DOWN P6, R219, R226, R221, R236 ;  /* 0x080000dde2db7389 */ /* 0x00006400000c00ec */
[----:B01----:R-:W-:Y:S01]  /*3f60*/  ENDCOLLECTIVE ;  /* 0x000000000000791b */ /* 0x003fe20003800000 */
.L_x_5037:
[----:B------:R-:W-:-:S05]  /*3f70*/  FADD.FTZ R144, R143, R144 ;  /* 0x000000908f907221 */ /* 0x000fca0000010000 */
[----:B------:R-:W-:Y:S02]  /*3f80*/  MOV R226, R144 ;  /* 0x0000009000e27202 */ /* 0x000fe40000000f00 */
[----:B------:R-:W-:-:S07]  /*3f90*/  MOV R146, R219 ;  /* 0x000000db00927202 */ /* 0x000fce0000000f00 */
[----:B------:R-:W-:Y:S05]  /*3fa0*/  WARPSYNC.COLLECTIVE R151, `(.L_x_5038) ;  /* 0x0000000097087348 */ /* 0x000fea0003c00000 */
[----:B------:R0:W1:Y:S02]  /*3fb0*/  SHFL.DOWN P6, R219, R226, R221, R236 ;  /* 0x080000dde2db7389 */ /* 0x00006400000c00ec */
[----:B01----:R-:W-:Y:S01]  /*3fc0*/  ENDCOLLECTIVE ;  /* 0x000000000000791b */ /* 0x003fe20003800000 */
.L_x_5038:
[----:B------:R-:W-:-:S05]  /*3fd0*/  FADD.FTZ R146, R145, R146 ;  /* 0x0000009291927221 */ /* 0x000fca0000010000 */
[----:B------:R-:W-:Y:S02]  /*3fe0*/  MOV R226, R146 ;  /* 0x0000009200e27202 */ /* 0x000fe40000000f00 */
[----:B------:R-:W-:Y:S02]  /*3ff0*/  MOV R221, 0x2 ;  /* 0x0000000200dd7802 */ /* 0x000fe40000000f00 */
[----:B------:R-:W-:-:S07]  /*4000*/  MOV R147, R219 ;  /* 0x000000db00937202 */ /* 0x000fce0000000f00 */
[----:B------:R-:W-:Y:S05]  /*4010*/  WARPSYNC.COLLECTIVE R151, `(.L_x_5039) ;  /* 0x0000000097087348 */ /* 0x000fea0003c00000 */
[----:B------:R0:W1:Y:S02]  /*4020*/  SHFL.DOWN P6, R219, R226, R221, R236 ;  /* 0x080000dde2db7389 */ /* 0x00006400000c00ec */
[----:B01----:R-:W-:Y:S01]  /*4030*/  ENDCOLLECTIVE ;  /* 0x000000000000791b */ /* 0x003fe20003800000 */
.L_x_5039:
[----:B------:R-:W-:-:S05]  /*4040*/  FADD.FTZ R147, R144, R147 ;  /* 0x0000009390937221 */ /* 0x000fca0000010000 */
[----:B------:R-:W-:Y:S02]  /*4050*/  MOV R226, R147 ;  /* 0x0000009300e27202 */ /* 0x000fe40000000f00 */
[----:B------:R-:W-:-:S07]  /*4060*/  MOV R149, R219 ;  /* 0x000000db00957202 */ /* 0x000fce0000000f00 */
[----:B------:R-:W-:Y:S05]  /*4070*/  WARPSYNC.COLLECTIVE R151, `(.L_x_5040) ;  /* 0x0000000097087348 */ /* 0x000fea0003c00000 */
[----:B------:R0:W1:Y:S02]  /*4080*/  SHFL.DOWN P6, R219, R226, R221, R236 ;  /* 0x080000dde2db7389 */ /* 0x00006400000c00ec */
[----:B01----:R-:W-:Y:S01]  /*4090*/  ENDCOLLECTIVE ;  /* 0x000000000000791b */ /* 0x003fe20003800000 */
.L_x_5040:
[----:B------:R-:W-:-:S05]  /*40a0*/  FADD.FTZ R149, R146, R149 ;  /* 0x0000009592957221 */ /* 0x000fca0000010000 */
[----:B------:R-:W-:Y:S02]  /*40b0*/  MOV R226, R149 ;  /* 0x0000009500e27202 */ /* 0x000fe40000000f00 */
[----:B------:R-:W-:Y:S02]  /*40c0*/  MOV R221, 0x1 ;  /* 0x0000000100dd7802 */ /* 0x000fe40000000f00 */
[----:B------:R-:W-:-:S07]  /*40d0*/  MOV R148, R219 ;  /* 0x000000db00947202 */ /* 0x000fce0000000f00 */
[----:B------:R-:W-:Y:S05]  /*40e0*/  WARPSYNC.COLLECTIVE R151, `(.L_x_5041) ;  /* 0x0000000097087348 */ /* 0x000fea0003c00000 */
[----:B------:R0:W1:Y:S02]  /*40f0*/  SHFL.DOWN P6, R219, R226, R221, R236 ;  /* 0x080000dde2db7389 */ /* 0x00006400000c00ec */
[----:B01----:R-:W-:Y:S01]  /*4100*/  ENDCOLLECTIVE ;  /* 0x000000000000791b */ /* 0x003fe20003800000 */
.L_x_5041:
[----:B------:R-:W-:-:S05]  /*4110*/  FADD.FTZ R142, R147, R148 ;  /* 0x00000094938e7221 */ /* 0x000fca0000010000 */
[----:B------:R-:W-:Y:S02]  /*4120*/  MOV R226, R142 ;  /* 0x0000008e00e27202 */ /* 0x000fe40000000f00 */
[----:B------:R-:W-:-:S07]  /*4130*/  MOV R148, R219 ;  /* 0x000000db00947202 */ /* 0x000fce0000000f00 */
[----:B------:R-:W-:Y:S05]  /*4140*/  WARPSYNC.COLLECTIVE R151, `(.L_x_5042) ;  /* 0x0000000097087348 */ /* 0x000fea0003c00000 */
[----:B------:R0:W1:Y:S02]  /*4150*/  SHFL.DOWN P6, R219, R226, R221, R236 ;  /* 0x080000dde2db7389 */ /* 0x00006400000c00ec */
[----:B01----:R-:W-:Y:S01]  /*4160*/  ENDCOLLECTIVE ;  /* 0x000000000000791b */ /* 0x003fe20003800000 */
.L_x_5042:
[----:B------:R-:W-:Y:S01]  /*4170*/  MOV R143, R219 ;  /* 0x000000db008f7202 */ /* 0x000fe20000000f00 */
[----:B------:R-:W-:Y:S06]  /*4180*/  BRA `(.L_x_5043) ;  /* 0xffffffdc00f07947 */ /* 0x000fec000383ffff */
.L_x_5044:
        /* <DEDUP_REMOVED lines=15> */
.L_x_13928:


//--------------------- .text._ZN10layer_norm13ln_bwd_kernelINS_13Kernel_traitsI13__nv_bfloat16S2_fS2_fjLj4096ELj1ELj1ELj4ELj16ENS_18Kernel_traits_baseILj4096ES2_S2_fS2_fjLj128EEEEELb1ELb0ELb0ELb1EEEvNS_9BwdParamsE --------------------------
	.section	.text._ZN10layer_norm13ln_bwd_kernelINS_13Kernel_traitsI13__nv_bfloat16S2_fS2_fjLj4096ELj1ELj1ELj4ELj16ENS_18Kernel_traits_baseILj4096ES2_S2_fS2_fjLj128EEEEELb1ELb0ELb0ELb1EEEvNS_9BwdParamsE,"ax",@progbits
	.align	128
        .global         _ZN10layer_norm13ln_bwd_kernelINS_13Kernel_traitsI13__nv_bfloat16S2_fS2_fjLj4096ELj1ELj1ELj4ELj16ENS_18Kernel_traits_baseILj4096ES2_S2_fS2_fjLj128EEEEELb1ELb0ELb0ELb1EEEvNS_9BwdParamsE
        .type           _ZN10layer_norm13ln_bwd_kernelINS_13Kernel_traitsI13__nv_bfloat16S2_fS2_fjLj4096ELj1ELj1ELj4ELj16ENS_18Kernel_traits_baseILj4096ES2_S2_fS2_fjLj128EEEEELb1ELb0ELb0ELb1EEEvNS_9BwdParamsE,@function
        .size           _ZN10layer_norm13ln_bwd_kernelINS_13Kernel_traitsI13__nv_bfloat16S2_fS2_fjLj4096ELj1ELj1ELj4ELj16ENS_18Kernel_traits_baseILj4096ES2_S2_fS2_fjLj128EEEEELb1ELb0ELb0ELb1EEEvNS_9BwdParamsE,(.L_x_13929 - _ZN10layer_norm13ln_bwd_kernelINS_13Kernel_traitsI13__nv_bfloat16S2_fS2_fjLj4096ELj1ELj1ELj4ELj16ENS_18Kernel_traits_baseILj4096ES2_S2_fS2_fjLj128EEEEELb1ELb0ELb0ELb1EEEvNS_9BwdParamsE)
        .other          _ZN10layer_norm13ln_bwd_kernelINS_13Kernel_traitsI13__nv_bfloat16S2_fS2_fjLj4096ELj1ELj1ELj4ELj16ENS_18Kernel_traits_baseILj4096ES2_S2_fS2_fjLj128EEEEELb1ELb0ELb0ELb1EEEvNS_9BwdParamsE,@"STO_CUDA_ENTRY STV_DEFAULT"
_ZN10layer_norm13ln_bwd_kernelINS_13Kernel_traitsI13__nv_bfloat16S2_fS2_fjLj4096ELj1ELj1ELj4ELj16ENS_18Kernel_traits_baseILj4096ES2_S2_fS2_fjLj128EEEEELb1ELb0ELb0ELb1EEEvNS_9BwdParamsE:
.text._ZN10layer_norm13ln_bwd_kernelINS_13Kernel_traitsI13__nv_bfloat16S2_fS2_fjLj4096ELj1ELj1ELj4ELj16ENS_18Kernel_traits_baseILj4096ES2_S2_fS2_fjLj128EEEEELb1ELb0ELb0ELb1EEEvNS_9BwdParamsE:
        /* <DEDUP_REMOVED lines=47> */
.L_x_5045:
        /* <DEDUP_REMOVED lines=22> */
[----:B------:R-:W-:Y:S02]  /*0450*/  MOV R152, RZ ;  /* 0x000000ff00987202 */ /* 0x000fe40000000f00 */
        /* <DEDUP_REMOVED lines=15> */
[----:B--2---:R-:W-:-:S02]  /*0550*/  PRMT R180, R4, 0x7632, R180 ;  /* 0x0000763204b47816 */ /* 0x004fc400000000b4 */
[----:B------:R-:W-:Y:S02]  /*0560*/  PRMT R181, R5, 0x7632, R181 ;  /* 0x0000763205b57816 */ /* 0x000fe400000000b5 */
[----:B------:R-:W-:Y:S02]  /*0570*/  PRMT R182, R6, 0x7632, R182 ;  /* 0x0000763206b67816 */ /* 0x000fe400000000b6 */
[----:B------:R-:W-:Y:S02]  /*0580*/  PRMT R183, R7, 0x7632, R183 ;  /* 0x0000763207b77816 */ /* 0x000fe400000000b7 */
[----:B---3--:R-:W-:Y:S02]  /*0590*/  PRMT R184, R8, 0x7632, R184 ;  /* 0x0000763208b87816 */ /* 0x008fe400000000b8 */
[----:B------:R-:W-:Y:S02]  /*05a0*/  PRMT R185, R9, 0x7632, R185 ;  /* 0x0000763209b97816 */ /* 0x000fe400000000b9 */
[----:B------:R-:W-:-:S02]  /*05b0*/  PRMT R186, R10, 0x7632, R186 ;  /* 0x000076320aba7816 */ /* 0x000fc400000000ba */
[----:B------:R-:W-:Y:S02]  /*05c0*/  PRMT R187, R11, 0x7632, R187 ;  /* 0x000076320bbb7816 */ /* 0x000fe400000000bb */
[----:B----4-:R-:W-:Y:S02]  /*05d0*/  PRMT R188, R12, 0x7632, R188 ;  /* 0x000076320cbc7816 */ /* 0x010fe400000000bc */
[----:B------:R-:W-:Y:S02]  /*05e0*/  PRMT R189, R13, 0x7632, R189 ;  /* 0x000076320dbd7816 */ /* 0x000fe400000000bd */
[----:B------:R-:W-:Y:S02]  /*05f0*/  PRMT R190, R14, 0x7632, R190 ;  /* 0x000076320ebe7816 */ /* 0x000fe400000000be */
[----:B------:R-:W-:Y:S02]  /*0600*/  PRMT R191, R15, 0x7632, R191 ;  /* 0x000076320fbf7816 */ /* 0x000fe400000000bf */
[----:B-----5:R-:W-:-:S02]  /*0610*/  PRMT R192, R16, 0x7632, R192 ;  /* 0x0000763210c07816 */ /* 0x020fc400000000c0 */
[----:B------:R-:W-:Y:S02]  /*0620*/  PRMT R193, R17, 0x7632, R193 ;  /* 0x0000763211c17816 */ /* 0x000fe400000000c1 */
[----:B------:R-:W-:Y:S02]  /*0630*/  PRMT R194, R18, 0x7632, R194 ;  /* 0x0000763212c27816 */ /* 0x000fe400000000c2 */
[----:B------:R-:W-:Y:S02]  /*0640*/  PRMT R195, R19, 0x7632, R195 ;  /* 0x0000763213c37816 */ /* 0x000fe400000000c3 */
        /* <DEDUP_REMOVED lines=39> */
[----:B------:R-:W-:-:S07]  /*08c0*/  SHF.L.U32 R195, R195, 0x10, RZ ;  /* 0x00000010c3c37819 */ /* 0x000fce00000006ff */
.L_x_5049:
[----:B--2---:R-:W0:Y:S01]  /*08d0*/  @P0 LDC.64 R104, c[0x0][0x270] ;  /* 0x00009c00ff680b82 */ /* 0x004e220000000a00 */
        /* <DEDUP_REMOVED lines=12> */
[C---:B------:R-:W-:Y:S02]  /*09a0*/  IADD3 R203, R205.reuse, 0x80, RZ ;  /* 0x00000080cdcb7810 */ /* 0x040fe40007ffe0ff */
[C---:B------:R-:W-:Y:S02]  /*09b0*/  IADD3 R201, R205.reuse, 0x100, RZ ;  /* 0x00000100cdc97810 */ /* 0x040fe40007ffe0ff */
[----:B------:R-:W-:Y:S01]  /*09c0*/  @P0 LEA.HI.X R105, R196, R105, R88, 0x1, P1 ;  /* 0x00000069c4690211 */ /* 0x000fe200008f0c58 */
        /* <DEDUP_REMOVED lines=18> */
[----:B------:R-:W3:Y:S04]  /*0af0*/  LDG.E R198, desc[UR6][R212.64] ;  /* 0x00000006d4c67981 */ /* 0x000ee8000c1e1900 */
[----:B------:R-:W3:Y:S04]  /*0b00*/  LDG.E.128 R104, desc[UR6][R128.64+0x10] ;  /* 0x0000100680687981 */ /* 0x000ee8000c1e1d00 */
[----:B------:R-:W3:Y:S04]  /*0b10*/  LDG.E.128 R112, desc[UR6][R112.64] ;  /* 0x0000000670707981 */ /* 0x000ee8000c1e1d00 */
[----:B------:R-:W3:Y:S04]  /*0b20*/  LDG.E.128 R120, desc[UR6][R210.64] ;  /* 0x00000006d2787981 */ /* 0x000ee8000c1e1d00 */
[----:B------:R-:W3:Y:S01]  /*0b30*/  LDG.E.128 R128, desc[UR6][R210.64+0x10] ;  /* 0x00001006d2807981 */ /* 0x000ee2000c1e1d00 */
[----:B------:R-:W-:-:S03]  /*0b40*/  IMAD.WIDE.U32 R124, R199, 0x10, R124 ;  /* 0x00000010c77c7825 */ /* 0x000fc600078e007c */
[----:B------:R0:W3:Y:S04]  /*0b50*/  LDG.E.128 R108, desc[UR6][R162.64] ;  /* 0x00000006a26c7981 */ /* 0x0000e8000c1e1d00 */
[----:B------:R-:W3:Y:S01]  /*0b60*/  LDG.E.128 R124, desc[UR6][R124.64] ;  /* 0x000000067c7c7981 */ /* 0x000ee2000c1e1d00 */
[----:B-1----:R-:W-:-:S04]  /*0b70*/  ISETP.NE.U32.AND P1, PT, R164, RZ, PT ;  /* 0x000000ffa400720c */ /* 0x002fc80003f25070 */
[----:B------:R-:W-:Y:S01]  /*0b80*/  ISETP.NE.AND.EX P1, PT, R165, RZ, PT, P1 ;  /* 0x000000ffa500720c */ /* 0x000fe20003f25310 */
[----:B0-----:R-:W0:-:S12]  /*0b90*/  LDC.64 R162, c[0x0][0x240] ;  /* 0x00009000ffa27b82 */ /* 0x001e180000000a00 */
[----:B------:R-:W1:Y:S08]  /*0ba0*/  @P1 LDC.64 R170, c[0x0][0x2c8] ;  /* 0x0000b200ffaa1b82 */ /* 0x000e700000000a00 */
[----:B------:R-:W0:Y:S08]  /*0bb0*/  @P1 LDC.64 R168, c[0x0][0x2c8] ;  /* 0x0000b200ffa81b82 */ /* 0x000e300000000a00 */
[----:B------:R-:W0:Y:S01]  /*0bc0*/  @P1 LDC.64 R166, c[0x0][0x2c8] ;  /* 0x0000b200ffa61b82 */ /* 0x000e220000000a00 */
[----:B-1----:R-:W-:-:S07]  /*0bd0*/  @P1 IMAD.WIDE.U32 R206, R205, 0x20, R170 ;  /* 0x00000020cdce1825 */ /* 0x002fce00078e00aa */
[----:B------:R-:W1:Y:S01]  /*0be0*/  @P1 LDC.64 R208, c[0x0][0x2c8] ;  /* 0x0000b200ffd01b82 */ /* 0x000e620000000a00 */
[----:B0-----:R-:W-:Y:S01]  /*0bf0*/  IMAD.WIDE.U32 R170, R201, 0x8, R162 ;  /* 0x00000008c9aa7825 */ /* 0x001fe200078e00a2 */
[----:B------:R-:W-:Y:S01]  /*0c00*/  ISETP.NE.AND P2, PT, RZ, UR8, PT ;  /* 0x00000008ff007c0c */ /* 0x000fe2000bf45270 */
[----:B------:R-:W5:Y:S02]  /*0c10*/  @P1 LDG.E.128 R44, desc[UR6][R206.64] ;  /* 0x00000006ce2c1981 */ /* 0x000f64000c1e1d00 */
[C---:B------:R-:W-:Y:S02]  /*0c20*/  @P1 IMAD.WIDE.U32 R210, R203.reuse, 0x20, R168 ;  /* 0x00000020cbd21825 */ /* 0x040fe400078e00a8 */
[----:B------:R-:W5:Y:S02]  /*0c30*/  LDG.E.64 R170, desc[UR6][R170.64] ;  /* 0x00000006aaaa7981 */ /* 0x000f64000c1e1b00 */
[----:B------:R-:W-:Y:S02]  /*0c40*/  IMAD.WIDE.U32 R168, R203, 0x8, R162 ;  /* 0x00000008cba87825 */ /* 0x000fe400078e00a2 */
[----:B------:R2:W5:Y:S02]  /*0c50*/  @P1 LDG.E.128 R48, desc[UR6][R206.64+0x10] ;  /* 0x00001006ce301981 */ /* 0x000564000c1e1d00 */
[----:B------:R-:W-:-:S02]  /*0c60*/  @P1 IMAD.WIDE.U32 R212, R201, 0x20, R166 ;  /* 0x00000020c9d41825 */ /* 0x000fc400078e00a6 */
[----:B------:R-:W5:Y:S02]  /*0c70*/  LDG.E.64 R168, desc[UR6][R168.64] ;  /* 0x00000006a8a87981 */ /* 0x000f64000c1e1b00 */
[--C-:B------:R-:W-:Y:S02]  /*0c80*/  IMAD.WIDE.U32 R166, R205, 0x8, R162.reuse ;  /* 0x00000008cda67825 */ /* 0x100fe400078e00a2 */
[----:B------:R-:W5:Y:S02]  /*0c90*/  @P1 LDG.E.128 R60, desc[UR6][R212.64] ;  /* 0x00000006d43c1981 */ /* 0x000f64000c1e1d00 */
[C---:B------:R-:W-:Y:S02]  /*0ca0*/  IMAD.WIDE.U32 R162, R199.reuse, 0x8, R162 ;  /* 0x00000008c7a27825 */ /* 0x040fe400078e00a2 */
[----:B------:R-:W5:Y:S04]  /*0cb0*/  LDG.E.64 R166, desc[UR6][R166.64] ;  /* 0x00000006a6a67981 */ /* 0x000f68000c1e1b00 */
[----:B------:R-:W5:Y:S01]  /*0cc0*/  LDG.E.64 R162, desc[UR6][R162.64] ;  /* 0x00000006a2a27981 */ /* 0x000f62000c1e1b00 */
[----:B-1----:R-:W-:-:S03]  /*0cd0*/  @P1 IMAD.WIDE.U32 R208, R199, 0x20, R208 ;  /* 0x00000020c7d01825 */ /* 0x002fc600078e00d0 */
[----:B------:R-:W5:Y:S04]  /*0ce0*/  @P1 LDG.E.128 R64, desc[UR6][R212.64+0x10] ;  /* 0x00001006d4401981 */ /* 0x000f68000c1e1d00 */
[----:B------:R-:W5:Y:S04]  /*0cf0*/  @P1 LDG.E.128 R68, desc[UR6][R208.64] ;  /* 0x00000006d0441981 */ /* 0x000f68000c1e1d00 */
[----:B------:R0:W5:Y:S01]  /*0d00*/  @P1 LDG.E.128 R72, desc[UR6][R208.64+0x10] ;  /* 0x00001006d0481981 */ /* 0x000162000c1e1d00 */
[----:B------:R-:W-:-:S03]  /*0d10*/  MOV R197, 0x3f800000 ;  /* 0x3f80000000c57802 */ /* 0x000fc60000000f00 */
[----:B------:R-:W5:Y:S04]  /*0d20*/  @P1 LDG.E.128 R52, desc[UR6][R210.64] ;  /* 0x00000006d2341981 */ /* 0x000f68000c1e1d00 */
[----:B------:R1:W5:Y:S01]  /*0d30*/  @P1 LDG.E.128 R56, desc[UR6][R210.64+0x10] ;  /* 0x00001006d2381981 */ /* 0x000362000c1e1d00 */
[----:B------:R-:W-:Y:S01]  /*0d40*/  UMOV UR4, 0xffffffff ;  /* 0xffffffff00047882 */ /* 0x000fe20000000000 */
[----:B------:R-:W-:Y:S02]  /*0d50*/  LOP3.LUT P1, RZ, R0, 0x1f, RZ, 0xc0, !PT ;  /* 0x0000001f00ff7812 */ /* 0x000fe4000782c0ff */
[----:B----4-:R-:W-:-:S05]  /*0d60*/  FSEL R202, R202, RZ, !P2 ;  /* 0x000000ffcaca7208 */ /* 0x010fca0005000000 */
[C---:B--2---:R-:W-:Y:S01]  /*0d70*/  FADD.FTZ R207, -R202.reuse, R84 ;  /* 0x00000054cacf7221 */ /* 0x044fe20000010100 */
[C---:B0-----:R-:W-:Y:S01]  /*0d80*/  FADD.FTZ R209, -R202.reuse, R86 ;  /* 0x00000056cad17221 */ /* 0x041fe20000010100 */
[C---:B------:R-:W-:Y:S01]  /*0d90*/  FADD.FTZ R85, -R202.reuse, R85 ;  /* 0x00000055ca557221 */ /* 0x040fe20000010100 */
[----:B---3--:R-:W-:Y:S01]  /*0da0*/  FADD.FTZ R213, -R202, R92 ;  /* 0x0000005ccad57221 */ /* 0x008fe20000010100 */
[C---:B------:R-:W-:Y:S02]  /*0db0*/  PRMT R84, R88.reuse, 0x7632, R84 ;  /* 0x0000763258547816 */ /* 0x040fe40000000054 */
[----:B------:R-:W-:Y:S01]  /*0dc0*/  SHF.L.U32 R88, R88, 0x10, RZ ;  /* 0x0000001058587819 */ /* 0x000fe200000006ff */
        /* <DEDUP_REMOVED lines=8> */
[C---:B------:R-:W-:Y:S02]  /*0e50*/  PRMT R86, R89.reuse, 0x7632, R86 ;  /* 0x0000763259567816 */ /* 0x040fe40000000056 */
[C---:B------:R-:W-:Y:S02]  /*0e60*/  PRMT R102, R112.reuse, 0x7632, R102 ;  /* 0x0000763270667816 */ /* 0x040fe40000000066 */
[----:B------:R-:W-:Y:S01]  /*0e70*/  SHF.L.U32 R233, R112, 0x10, RZ ;  /* 0x0000001070e97819 */ /* 0x000fe200000006ff */
[----:B------:R-:W-:Y:S01]  /*0e80*/  FMUL.FTZ R112, R198, R85 ;  /* 0x00000055c6707220 */ /* 0x000fe20000410000 */
[----:B------:R-:W-:Y:S01]  /*0e90*/  SHF.L.U32 R89, R89, 0x10, RZ ;  /* 0x0000001059597819 */ /* 0x000fe200000006ff */
[C---:B------:R-:W-:Y:S01]  /*0ea0*/  FADD.FTZ R251, -R202.reuse, R129 ;  /* 0x00000081cafb7221 */ /* 0x040fe20000010100 */
[-C--:B------:R-:W-:Y:S01]  /*0eb0*/  FMUL.FTZ R129, R153, R88.reuse ;  /* 0x0000005899817220 */ /* 0x080fe20000410000 */
[----:B------:R-:W-:Y:S01]  /*0ec0*/  FADD.FTZ R241, -R202, R120 ;  /* 0x00000078caf17221 */ /* 0x000fe20000010100 */
[----:B------:R-:W-:Y:S01]  /*0ed0*/  FADD.FTZ R152, R88, R152 ;  /* 0x0000009858987221 */ /* 0x000fe20000010000 */
[----:B------:R-:W-:Y:S01]  /*0ee0*/  FFMA.FTZ R179, R92, R88, R179 ;  /* 0x000000585cb37223 */ /* 0x000fe200000100b3 */
[----:B------:R-:W-:Y:S01]  /*0ef0*/  FFMA.FTZ R151, R112, R209, R151 ;  /* 0x000000d170977223 */ /* 0x000fe20000010097 */
[----:B------:R-:W-:Y:S01]  /*0f00*/  FADD.FTZ R150, R209, R150 ;  /* 0x00000096d1967221 */ /* 0x000fe20000010000 */
[----:B------:R-:W-:Y:S01]  /*0f10*/  FMUL.FTZ R120, R198, R87 ;  /* 0x00000057c6787220 */ /* 0x000fe20000410000 */
[----:B------:R-:W-:Y:S01]  /*0f20*/  FMUL.FTZ R209, R180, R209 ;  /* 0x000000d1b4d17220 */ /* 0x000fe20000410000 */
[----:B------:R-:W-:Y:S01]  /*0f30*/  FADD.FTZ R88, RZ, R129 ;  /* 0x00000081ff587221 */ /* 0x000fe20000010000 */
        /* <DEDUP_REMOVED lines=25> */
[----:B------:R-:W-:Y:S01]  /*10d0*/  FMUL.FTZ R131, R154, R89 ;  /* 0x000000599a837220 */ /* 0x000fe20000410000 */
[----:B------:R-:W-:Y:S01]  /*10e0*/  FADD.FTZ R88, R88, R209 ;  /* 0x000000d158587221 */ /* 0x000fe20000010000 */
[----:B------:R-:W-:Y:S01]  /*10f0*/  FFMA.FTZ R87, R112, R209, R87 ;  /* 0x000000d170577223 */ /* 0x000fe20000010057 */
[----:B------:R-:W-:Y:S01]  /*1100*/  @P0 SHF.L.U32 R197, R204, 0x10, RZ ;  /* 0x00000010ccc50819 */ /* 0x000fe200000006ff */
[----:B------:R-:W-:Y:S01]  /*1110*/  FMUL.FTZ R207, R181, R86 ;  /* 0x00000056b5cf7220 */ /* 0x000fe20000410000 */
[----:B------:R-:W-:Y:S01]  /*1120*/  PRMT R204, R90, 0x7632, R204 ;  /* 0x000076325acc7816 */ /* 0x000fe200000000cc */
[----:B------:R-:W-:Y:S01]  /*1130*/  FADD.FTZ R88, R88, R131 ;  /* 0x0000008358587221 */ /* 0x000fe20000010000 */
[----:B-1----:R-:W-:Y:S01]  /*1140*/  SHF.L.U32 R211, R90, 0x10, RZ ;  /* 0x000000105ad37819 */ /* 0x002fe200000006ff */
[----:B------:R-:W-:Y:S01]  /*1150*/  FFMA.FTZ R87, R116, R131, R87 ;  /* 0x0000008374577223 */ /* 0x000fe20000010057 */
[C---:B------:R-:W-:Y:S01]  /*1160*/  PRMT R110, R124.reuse, 0x7632, R110 ;  /* 0x000076327c6e7816 */ /* 0x040fe2000000006e */
[----:B------:R-:W-:Y:S01]  /*1170*/  FADD.FTZ R148, R89, R148 ;  /* 0x0000009459947221 */ /* 0x000fe20000010000 */
[----:B------:R-:W-:Y:S01]  /*1180*/  SHF.L.U32 R245, R124, 0x10, RZ ;  /* 0x000000107cf57819 */ /* 0x000fe200000006ff */
[----:B------:R-:W-:Y:S01]  /*1190*/  FFMA.FTZ R149, R116, R89, R149 ;  /* 0x0000005974957223 */ /* 0x000fe20000010095 */
[----:B------:R-:W-:Y:S01]  /*11a0*/  SHF.L.U32 R84, R204, 0x10, RZ ;  /* 0x00000010cc547819 */ /* 0x000fe200000006ff */
[----:B------:R-:W-:Y:S01]  /*11b0*/  FMUL.FTZ R124, R155, R211 ;  /* 0x000000d39b7c7220 */ /* 0x000fe20000410000 */
[----:B------:R-:W-:Y:S01]  /*11c0*/  FADD.FTZ R89, R88, R207 ;  /* 0x000000cf58597221 */ /* 0x000fe20000010000 */
[----:B------:R-:W-:Y:S01]  /*11d0*/  FMUL.FTZ R213, R198, R213 ;  /* 0x000000d5c6d57220 */ /* 0x000fe20000410000 */
[----:B------:R-:W-:Y:S01]  /*11e0*/  FFMA.FTZ R88, R120, R207, R87 ;  /* 0x000000cf78587223 */ /* 0x000fe20000010057 */
[C---:B------:R-:W-:Y:S01]  /*11f0*/  PRMT R90, R91.reuse, 0x7632, R90 ;  /* 0x000076325b5a7816 */ /* 0x040fe2000000005a */
[----:B------:R-:W-:Y:S01]  /*1200*/  FMUL.FTZ R204, R198, R95 ;  /* 0x0000005fc6cc7220 */ /* 0x000fe20000410000 */
[----:B------:R-:W-:Y:S01]  /*1210*/  SHF.L.U32 R91, R91, 0x10, RZ ;  /* 0x000000105b5b7819 */ /* 0x000fe200000006ff */
[----:B------:R-:W-:Y:S01]  /*1220*/  FMUL.FTZ R95, R182, R84 ;  /* 0x00000054b65f7220 */ /* 0x000fe20000410000 */
[----:B------:R-:W-:Y:S01]  /*1230*/  FADD.FTZ R228, R89, R124 ;  /* 0x0000007c59e47221 */ /* 0x000fe20000010000 */
[----:B------:R-:W-:Y:S01]  /*1240*/  FMUL.FTZ R128, R198, R93 ;  /* 0x0000005dc6807220 */ /* 0x000fe20000410000 */
[----:B------:R-:W-:Y:S01]  /*1250*/  FFMA.FTZ R87, R213, R124, R88 ;  /* 0x0000007cd5577223 */ /* 0x000fe20000010058 */
[----:B------:R-:W-:-:S02]  /*1260*/  PRMT R106, R114, 0x7632, R106 ;  /* 0x00007632726a7816 */ /* 0x000fc4000000006a */
[----:B------:R-:W-:Y:S01]  /*1270*/  SHF.L.U32 R235, R114, 0x10, RZ ;  /* 0x0000001072eb7819 */ /* 0x000fe200000006ff */
[----:B------:R-:W-:Y:S01]  /*1280*/  FADD.FTZ R89, R228, R95 ;  /* 0x0000005fe4597221 */ /* 0x000fe20000010000 */
[----:B------:R-:W-:Y:S02]  /*1290*/  PRMT R114, R125, 0x7632, R114 ;  /* 0x000076327d727816 */ /* 0x000fe40000000072 */
[C---:B------:R-:W-:Y:S02]  /*12a0*/  PRMT R118, R126.reuse, 0x7632, R118 ;  /* 0x000076327e767816 */ /* 0x040fe40000000076 */
[----:B------:R-:W-:Y:S01]  /*12b0*/  SHF.L.U32 R247, R126, 0x10, RZ ;  /* 0x000000107ef77819 */ /* 0x000fe200000006ff */
[----:B------:R-:W-:Y:S01]  /*12c0*/  FMUL.FTZ R126, R156, R91 ;  /* 0x0000005b9c7e7220 */ /* 0x000fe20000410000 */
[----:B------:R-:W-:Y:S01]  /*12d0*/  SHF.L.U32 R90, R90, 0x10, RZ ;  /* 0x000000105a5a7819 */ /* 0x000fe200000006ff */
[----:B------:R-:W-:Y:S01]  /*12e0*/  FMUL.FTZ R215, R198, R215 ;  /* 0x000000d7c6d77220 */ /* 0x000fe20000410000 */
[----:B------:R-:W-:Y:S01]  /*12f0*/  FFMA.FTZ R228, R128, R95, R87 ;  /* 0x0000005f80e47223 */ /* 0x000fe20000010057 */
[----:B------:R-:W-:-:S02]  /*1300*/  PRMT R94, R100, 0x7632, R94 ;  /* 0x00007632645e7816 */ /* 0x000fc4000000005e */
[----:B------:R-:W-:Y:S01]  /*1310*/  SHF.L.U32 R221, R100, 0x10, RZ ;  /* 0x0000001064dd7819 */ /* 0x000fe200000006ff */
        /* <DEDUP_REMOVED lines=8> */
[----:B------:R-:W-:Y:S01]  /*13a0*/  FMUL.FTZ R217, R198, R217 ;  /* 0x000000d9c6d97220 */ /* 0x000fe20000410000 */
[----:B------:R-:W-:Y:S01]  /*13b0*/  FFMA.FTZ R114, R204, R93, R87 ;  /* 0x0000005dcc727223 */ /* 0x000fe20000010057 */
[C---:B------:R-:W-:Y:S01]  /*13c0*/  PRMT R96, R101.reuse, 0x7632, R96 ;  /* 0x0000763265607816 */ /* 0x040fe20000000060 */
[----:B------:R-:W-:Y:S01]  /*13d0*/  FMUL.FTZ R222, R198, R121 ;  /* 0x00000079c6de7220 */ /* 0x000fe20000410000 */
[----:B------:R-:W-:Y:S01]  /*13e0*/  SHF.L.U32 R101, R101, 0x10, RZ ;  /* 0x0000001065657819 */ /* 0x000fe200000006ff */
[-C--:B------:R-:W-:Y:S01]  /*13f0*/  FFMA.FTZ R141, R206, R85.reuse, R141 ;  /* 0x00000055ce8d7223 */ /* 0x080fe2000001008d */
[----:B------:R-:W-:Y:S01]  /*1400*/  FADD.FTZ R25, R85, R25 ;  /* 0x0000001955197221 */ /* 0x000fe20000010000 */
[----:B------:R-:W-:Y:S01]  /*1410*/  FMUL.FTZ R121, R184, R85 ;  /* 0x00000055b8797220 */ /* 0x000fe20000410000 */
[----:B------:R-:W-:Y:S01]  /*1420*/  FADD.FTZ R228, R89, R94 ;  /* 0x0000005e59e47221 */ /* 0x000fe20000010000 */
[----:B------:R-:W-:Y:S01]  /*1430*/  FADD.FTZ R29, R84, R29 ;  /* 0x0000001d541d7221 */ /* 0x000fe20000010000 */
[----:B------:R-:W-:Y:S01]  /*1440*/  FFMA.FTZ R145, R128, R84, R145 ;  /* 0x0000005480917223 */ /* 0x000fe20000010091 */
[----:B------:R-:W-:Y:S01]  /*1450*/  FFMA.FTZ R85, R217, R94, R114 ;  /* 0x0000005ed9557223 */ /* 0x000fe20000010072 */
[----:B------:R-:W-:Y:S01]  /*1460*/  SHF.L.U32 R84, R96, 0x10, RZ ;  /* 0x0000001060547819 */ /* 0x000fe200000006ff */
[----:B------:R-:W-:Y:S01]  /*1470*/  FMUL.FTZ R208, R198, R99 ;  /* 0x00000063c6d07220 */ /* 0x000fe20000410000 */
[----:B------:R-:W-:Y:S01]  /*1480*/  FMUL.FTZ R96, R158, R101 ;  /* 0x000000659e607220 */ /* 0x000fe20000410000 */
[----:B------:R-:W-:Y:S01]  /*1490*/  FADD.FTZ R87, R228, R121 ;  /* 0x00000079e4577221 */ /* 0x000fe20000010000 */
[----:B------:R-:W-:Y:S01]  /*14a0*/  FMUL.FTZ R219, R198, R219 ;  /* 0x000000dbc6db7220 */ /* 0x000fe20000410000 */
[----:B------:R-:W-:Y:S01]  /*14b0*/  FFMA.FTZ R228, R206, R121, R85 ;  /* 0x00000079cee47223 */ /* 0x000fe20000010055 */
[----:B------:R-:W-:Y:S01]  /*14c0*/  FMUL.FTZ R220, R198, R119 ;  /* 0x00000077c6dc7220 */ /* 0x000fe20000410000 */
[-C--:B------:R-:W-:Y:S01]  /*14d0*/  FFMA.FTZ R139, R208, R84.reuse, R139 ;  /* 0x00000054d08b7223 */ /* 0x080fe2000001008b */
[----:B------:R-:W-:Y:S01]  /*14e0*/  FADD.FTZ R23, R84, R23 ;  /* 0x0000001754177221 */ /* 0x000fe20000010000 */
[----:B------:R-:W-:Y:S01]  /*14f0*/  FMUL.FTZ R119, R185, R84 ;  /* 0x00000054b9777220 */ /* 0x000fe20000410000 */
[----:B------:R-:W-:Y:S01]  /*1500*/  PRMT R108, R115, 0x7632, R108 ;  /* 0x00007632736c7816 */ /* 0x000fe2000000006c */
[----:B------:R-:W-:Y:S01]  /*1510*/  FADD.FTZ R84, R87, R96 ;  /* 0x0000006057547221 */ /* 0x000fe20000010000 */
[----:B------:R-:W-:Y:S01]  /*1520*/  SHF.L.U32 R115, R115, 0x10, RZ ;  /* 0x0000001073737819 */ /* 0x000fe200000006ff */
[----:B------:R-:W-:Y:S01]  /*1530*/  FFMA.FTZ R85, R219, R96, R228 ;  /* 0x00000060db557223 */ /* 0x000fe200000100e4 */
[----:B------:R-:W-:Y:S01]  /*1540*/  SHF.L.U32 R99, R98, 0x10, RZ ;  /* 0x0000001062637819 */ /* 0x000fe200000006ff */
[C---:B------:R-:W-:Y:S01]  /*1550*/  FMUL.FTZ R239, R198.reuse, R239 ;  /* 0x000000efc6ef7220 */ /* 0x040fe20000410000 */
[----:B------:R-:W-:Y:S01]  /*1560*/  FMUL.FTZ R210, R198, R105 ;  /* 0x00000069c6d27220 */ /* 0x000fe20000410000 */
[----:B------:R-:W-:Y:S01]  /*1570*/  FMUL.FTZ R98, R159, R223 ;  /* 0x000000df9f627220 */ /* 0x000fe20000410000 */
[----:B------:R-:W-:Y:S01]  /*1580*/  FADD.FTZ R87, R84, R119 ;  /* 0x0000007754577221 */ /* 0x000fe20000010000 */
[----:B------:R-:W-:Y:S01]  /*1590*/  FMUL.FTZ R225, R198, R225 ;  /* 0x000000e1c6e17220 */ /* 0x000fe20000410000 */
[----:B------:R-:W-:Y:S01]  /*15a0*/  SHF.L.U32 R226, R108, 0x10, RZ ;  /* 0x000000106ce27819 */ /* 0x000fe200000006ff */
[----:B------:R-:W-:Y:S01]  /*15b0*/  FFMA.FTZ R84, R208, R119, R85 ;  /* 0x00000077d0547223 */ /* 0x000fe20000010055 */
[----:B------:R-:W-:Y:S01]  /*15c0*/  PRMT R100, R103, 0x7632, R100 ;  /* 0x0000763267647816 */ /* 0x000fe20000000064 */
        /* <DEDUP_REMOVED lines=74> */
[-C--:B------:R-:W-:Y:S01]  /*1a70*/  FFMA.FTZ R37, R222, R109.reuse, R37 ;  /* 0x0000006dde257223 */ /* 0x080fe20000010025 */
[----:B------:R-:W-:Y:S01]  /*1a80*/  FADD.FTZ R9, R109, R9 ;  /* 0x000000096d097221 */ /* 0x000fe20000010000 */
[----:B------:R-:W-:Y:S01]  /*1a90*/  SHF.L.U32 R125, R125, 0x10, RZ ;  /* 0x000000107d7d7819 */ /* 0x000fe200000006ff */
        /* <DEDUP_REMOVED lines=8> */
[----:B------:R-:W-:Y:S01]  /*1b20*/  PRMT R122, R127, 0x7632, R122 ;  /* 0x000076327f7a7816 */ /* 0x000fe2000000007a */
[-C--:B------:R-:W-:Y:S01]  /*1b30*/  FFMA.FTZ R35, R224, R88.reuse, R35 ;  /* 0x00000058e0237223 */ /* 0x080fe20000010023 */
[----:B------:R-:W-:Y:S01]  /*1b40*/  FADD.FTZ R7, R88, R7 ;  /* 0x0000000758077221 */ /* 0x000fe20000010000 */
        /* <DEDUP_REMOVED lines=70> */
.L_x_5060:
[----:B-1----:R-:W-:Y:S01]  /*1fb0*/  FADD.FTZ R84, R86, R85 ;  /* 0x0000005556547221 */ /* 0x002fe20000010000 */
[----:B------:R-:W-:Y:S01]  /*1fc0*/  LOP3.LUT P4, RZ, R200, 0xff, RZ, 0xc0, !PT ;  /* 0x000000ffc8ff7812 */ /* 0x000fe2000788c0ff */
[----:B--2---:R-:W-:Y:S01]  /*1fd0*/  FADD.FTZ R85, R88, R87 ;  /* 0x0000005758557221 */ /* 0x004fe20000010000 */
[----:B------:R-:W-:Y:S11]  /*1fe0*/  @P1 BRA `(.L_x_5048) ;  /* 0x0000000000241947 */ /* 0x000ff60003800000 */
[----:B------:R-:W1:Y:S01]  /*1ff0*/  S2UR UR5, SR_CgaCtaId ;  /* 0x00000000000579c3 */ /* 0x000e620000008800 */
[----:B0-----:R-:W-:Y:S01]  /*2000*/  SHF.R.U32.HI R86, RZ, 0x5, R0 ;  /* 0x00000005ff567819 */ /* 0x001fe20000011600 */
[----:B------:R-:W-:-:S03]  /*2010*/  UMOV UR4, 0x400 ;  /* 0x0000040000047882 */ /* 0x000fc60000000000 */
[----:B------:R-:W-:-:S04]  /*2020*/  LOP3.LUT R87, R86, 0x7fffffc, RZ, 0xc0, !PT ;  /* 0x07fffffc56577812 */ /* 0x000fc800078ec0ff */
[----:B------:R-:W-:-:S04]  /*2030*/  @!P4 IADD3 R87, R87, 0x4, RZ ;  /* 0x000000045757c810 */ /* 0x000fc80007ffe0ff */
[----:B------:R-:W-:Y:S01]  /*2040*/  LOP3.LUT R86, R87, 0x3, R86, 0xf8, !PT ;  /* 0x0000000357567812 */ /* 0x000fe200078ef856 */
[----:B-1----:R-:W-:-:S06]  /*2050*/  ULEA UR4, UR5, UR4, 0x18 ;  /* 0x0000000405047291 */ /* 0x002fcc000f8ec03f */
[----:B------:R-:W-:-:S05]  /*2060*/  LEA R86, R86, UR4, 0x3 ;  /* 0x0000000456567c11 */ /* 0x000fca000f8e18ff */
[----:B------:R1:W-:Y:S02]  /*2070*/  STS.64 [R86+0x4000], R84 ;  /* 0x0040005456007388 */ /* 0x0003e40000000a00 */
.L_x_5048:
        /* <DEDUP_REMOVED lines=9> */
[----:B------:R-:W-:Y:S02]  /*2110*/  LOP3.LUT P5, RZ, R166, 0xff0000, RZ, 0xc0, !PT ;  /* 0x00ff0000a6ff7812 */ /* 0x000fe400078ac0ff */
        /* <DEDUP_REMOVED lines=13> */
[----:B------:R-:W-:Y:S02]  /*21f0*/  MOV R84, R166 ;  /* 0x000000a600547202 */ /* 0x000fe40000000f00 */
[----:B------:R-:W-:Y:S01]  /*2200*/  FMUL.FTZ R90, R90, UR10 ;  /* 0x0000000a5a5a7c20 */ /* 0x000fe20008410000 */
[----:B------:R-:W-:Y:S01]  /*2210*/  FMUL.FTZ R91, R91, UR10 ;  /* 0x0000000a5b5b7c20 */ /* 0x000fe20008410000 */
[----:B------:R-:W-:-:S03]  /*2220*/  LOP3.LUT P6, RZ, R84, 0xff, RZ, 0xc0, !PT ;  /* 0x000000ff54ff7812 */ /* 0x000fc600078cc0ff */
[----:B------:R-:W-:Y:S02]  /*2230*/  FSEL R200, R90, RZ, !P2 ;  /* 0x000000ff5ac87208 */ /* 0x000fe40005000000 */
[----:B------:R-:W-:-:S03]  /*2240*/  ISETP.NE.U32.AND P2, PT, R164, RZ, PT ;  /* 0x000000ffa400720c */ /* 0x000fc60003f45070 */
[-CC-:B------:R-:W-:Y:S01]  /*2250*/  FFMA.FTZ R92, R92, R91.reuse, R200.reuse ;  /* 0x0000005b5c5c7223 */ /* 0x180fe200000100c8 */
[----:B------:R-:W-:Y:S01]  /*2260*/  ISETP.NE.AND.EX P2, PT, R165, RZ, PT, P2 ;  /* 0x000000ffa500720c */ /* 0x000fe20003f45320 */
[-CC-:B------:R-:W-:Y:S01]  /*2270*/  FFMA.FTZ R112, R112, R91.reuse, R200.reuse ;  /* 0x0000005b70707223 */ /* 0x180fe200000100c8 */
[-C--:B------:R-:W-:Y:S01]  /*2280*/  FFMA.FTZ R116, R116, R91.reuse, R200 ;  /* 0x0000005b74747223 */ /* 0x080fe200000100c8 */
[----:B------:R-:W-:Y:S01]  /*2290*/  FADD.FTZ R129, R129, -R92 ;  /* 0x8000005c81817221 */ /* 0x000fe20000010000 */
[-CC-:B------:R-:W-:Y:S01]  /*22a0*/  FFMA.FTZ R120, R120, R91.reuse, R200.reuse ;  /* 0x0000005b78787223 */ /* 0x180fe200000100c8 */
[----:B------:R-:W-:Y:S01]  /*22b0*/  FFMA.FTZ R213, R213, R91, R200 ;  /* 0x0000005bd5d57223 */ /* 0x000fe200000100c8 */
[----:B------:R-:W-:Y:S01]  /*22c0*/  FADD.FTZ R209, R209, -R112 ;  /* 0x80000070d1d17221 */ /* 0x000fe20000010000 */
[----:B------:R-:W-:Y:S01]  /*22d0*/  FADD.FTZ R85, R131, -R116 ;  /* 0x8000007483557221 */ /* 0x000fe20000010000 */
[----:B------:R-:W-:Y:S01]  /*22e0*/  FADD.FTZ R207, R207, -R120 ;  /* 0x80000078cfcf7221 */ /* 0x000fe20000010000 */
[----:B------:R-:W-:Y:S01]  /*22f0*/  FMUL.FTZ R131, R198, R129 ;  /* 0x00000081c6837220 */ /* 0x000fe20000410000 */
[----:B------:R-:W-:Y:S01]  /*2300*/  FADD.FTZ R213, R124, -R213 ;  /* 0x800000d57cd57221 */ /* 0x000fe20000010000 */
[C---:B------:R-:W-:Y:S01]  /*2310*/  FMUL.FTZ R164, R198.reuse, R209 ;  /* 0x000000d1c6a47220 */ /* 0x040fe20000410000 */
[----:B------:R-:W-:Y:S01]  /*2320*/  FMUL.FTZ R90, R198, R207 ;  /* 0x000000cfc65a7220 */ /* 0x000fe20000410000 */
[----:B------:R-:W-:Y:S01]  /*2330*/  @P2 FADD.FTZ R131, R44, R131 ;  /* 0x000000832c832221 */ /* 0x000fe20000010000 */
[----:B------:R-:W-:Y:S01]  /*2340*/  FMUL.FTZ R89, R198, R213 ;  /* 0x000000d5c6597220 */ /* 0x000fe20000410000 */
[-C--:B------:R-:W-:Y:S01]  /*2350*/  FFMA.FTZ R204, R204, R91.reuse, R200 ;  /* 0x0000005bcccc7223 */ /* 0x080fe200000100c8 */
[----:B------:R-:W-:Y:S01]  /*2360*/  @P2 FADD.FTZ R164, R45, R164 ;  /* 0x000000a42da42221 */ /* 0x000fe20000010000 */
[----:B------:R-:W-:Y:S01]  /*2370*/  FFMA.FTZ R128, R128, R91, R200 ;  /* 0x0000005b80807223 */ /* 0x000fe200000100c8 */
[----:B------:R-:W-:Y:S01]  /*2380*/  FMUL.FTZ R84, R131, R197 ;  /* 0x000000c583547220 */ /* 0x000fe20000410000 */
[----:B------:R-:W-:Y:S01]  /*2390*/  @P2 FADD.FTZ R90, R47, R90 ;  /* 0x0000005a2f5a2221 */ /* 0x000fe20000010000 */
[----:B------:R-:W-:Y:S01]  /*23a0*/  @P2 FADD.FTZ R89, R48, R89 ;  /* 0x0000005930592221 */ /* 0x000fe20000010000 */
[----:B------:R-:W-:Y:S01]  /*23b0*/  FADD.FTZ R93, R93, -R204 ;  /* 0x800000cc5d5d7221 */ /* 0x000fe20000010000 */
[----:B------:R-:W-:Y:S01]  /*23c0*/  FMUL.FTZ R129, R198, R85 ;  /* 0x00000055c6817220 */ /* 0x000fe20000410000 */
[----:B------:R-:W-:Y:S01]  /*23d0*/  FFMA.FTZ R215, R215, R91, R200 ;  /* 0x0000005bd7d77223 */ /* 0x000fe200000100c8 */
[-C--:B------:R-:W-:Y:S01]  /*23e0*/  FMUL.FTZ R85, R164, R197.reuse ;  /* 0x000000c5a4557220 */ /* 0x080fe20000410000 */
[----:B------:R-:W-:Y:S01]  /*23f0*/  FADD.FTZ R95, R95, -R128 ;  /* 0x800000805f5f7221 */ /* 0x000fe20000010000 */
[----:B------:R-:W-:Y:S01]  /*2400*/  FMUL.FTZ R84, R84, UR11 ;  /* 0x0000000b54547c20 */ /* 0x000fe20008410000 */
[-C--:B------:R-:W-:Y:S01]  /*2410*/  FMUL.FTZ R88, R90, R197.reuse ;  /* 0x000000c55a587220 */ /* 0x080fe20000410000 */
[----:B------:R-:W-:Y:S01]  /*2420*/  FMUL.FTZ R92, R89, R197 ;  /* 0x000000c5595c7220 */ /* 0x000fe20000410000 */
[--C-:B------:R-:W-:Y:S01]  /*2430*/  FFMA.FTZ R217, R217, R91, R200.reuse ;  /* 0x0000005bd9d97223 */ /* 0x100fe200000100c8 */
[----:B------:R-:W-:Y:S01]  /*2440*/  FMUL.FTZ R228, R198, R93 ;  /* 0x0000005dc6e47220 */ /* 0x000fe20000410000 */
[----:B------:R-:W-:Y:S01]  /*2450*/  FADD.FTZ R215, R126, -R215 ;  /* 0x800000d77ed77221 */ /* 0x000fe20000010000 */
[-CC-:B------:R-:W-:Y:S01]  /*2460*/  FFMA.FTZ R206, R206, R91.reuse, R200.reuse ;  /* 0x0000005bcece7223 */ /* 0x180fe200000100c8 */
[----:B------:R-:W-:Y:S01]  /*2470*/  FMUL.FTZ R85, R85, UR11 ;  /* 0x0000000b55557c20 */ /* 0x000fe20008410000 */
[----:B------:R-:W-:Y:S01]  /*2480*/  FFMA.FTZ R219, R219, R91, R200 ;  /* 0x0000005bdbdb7223 */ /* 0x000fe200000100c8 */
[----:B------:R-:W-:Y:S01]  /*2490*/  FMUL.FTZ R230, R198, R95 ;  /* 0x0000005fc6e67220 */ /* 0x000fe20000410000 */
[----:B------:R-:W-:Y:S01]  /*24a0*/  FMUL.FTZ R88, R88, UR11 ;  /* 0x0000000b58587c20 */ /* 0x000fe20008410000 */
[----:B------:R-:W-:Y:S01]  /*24b0*/  @P2 FADD.FTZ R129, R46, R129 ;  /* 0x000000812e812221 */ /* 0x000fe20000010000 */
[----:B------:R-:W-:Y:S01]  /*24c0*/  FSEL R87, R84, RZ, P6 ;  /* 0x000000ff54577208 */ /* 0x000fe20003000000 */
[----:B------:R-:W-:Y:S01]  /*24d0*/  FMUL.FTZ R92, R92, UR11 ;  /* 0x0000000b5c5c7c20 */ /* 0x000fe20008410000 */
[----:B------:R-:W-:Y:S01]  /*24e0*/  FADD.FTZ R123, R94, -R217 ;  /* 0x800000d95e7b7221 */ /* 0x000fe20000010000 */
[----:B------:R-:W-:Y:S01]  /*24f0*/  @P2 FADD.FTZ R228, R51, R228 ;  /* 0x000000e433e42221 */ /* 0x000fe20000010000 */
[----:B------:R-:W-:Y:S01]  /*2500*/  LOP3.LUT P6, RZ, R167, 0xff, RZ, 0xc0, !PT ;  /* 0x000000ffa7ff7812 */ /* 0x000fe200078cc0ff */
[----:B------:R-:W-:Y:S01]  /*2510*/  FADD.FTZ R121, R121, -R206 ;  /* 0x800000ce79797221 */ /* 0x000fe20000010000 */
[----:B------:R-:W-:Y:S01]  /*2520*/  FMUL.FTZ R217, R198, R215 ;  /* 0x000000d7c6d97220 */ /* 0x000fe20000410000 */
[----:B------:R-:W-:Y:S01]  /*2530*/  FADD.FTZ R219, R96, -R219 ;  /* 0x800000db60db7221 */ /* 0x000fe20000010000 */
[----:B------:R-:W-:Y:S01]  /*2540*/  @P2 FADD.FTZ R230, R49, R230 ;  /* 0x000000e631e62221 */ /* 0x000fe20000010000 */
[----:B------:R-:W-:Y:S01]  /*2550*/  FSEL R84, R85, RZ, P1 ;  /* 0x000000ff55547208 */ /* 0x000fe20000800000 */
[-C--:B------:R-:W-:Y:S01]  /*2560*/  FMUL.FTZ R86, R129, R197.reuse ;  /* 0x000000c581567220 */ /* 0x080fe20000410000 */
[----:B------:R-:W-:Y:S01]  /*2570*/  FSEL R85, R88, RZ, P3 ;  /* 0x000000ff58557208 */ /* 0x000fe20001800000 */
[----:B------:R-:W-:Y:S01]  /*2580*/  FMUL.FTZ R94, R228, R197 ;  /* 0x000000c5e45e7220 */ /* 0x000fe20000410000 */
[----:B------:R-:W-:Y:S01]  /*2590*/  FSEL R88, R92, RZ, P6 ;  /* 0x000000ff5c587208 */ /* 0x000fe20003000000 */
[----:B------:R-:W-:Y:S01]  /*25a0*/  @P2 FADD.FTZ R217, R50, R217 ;  /* 0x000000d932d92221 */ /* 0x000fe20000010000 */
[----:B------:R-:W-:Y:S01]  /*25b0*/  FMUL.FTZ R116, R198, R121 ;  /* 0x00000079c6747220 */ /* 0x000fe20000410000 */
[----:B------:R-:W-:Y:S01]  /*25c0*/  FMUL.FTZ R92, R230, R197 ;  /* 0x000000c5e65c7220 */ /* 0x000fe20000410000 */
[----:B------:R-:W-:Y:S01]  /*25d0*/  FMUL.FTZ R121, R198, R219 ;  /* 0x000000dbc6797220 */ /* 0x000fe20000410000 */
[----:B------:R-:W-:Y:S01]  /*25e0*/  FMUL.FTZ R86, R86, UR11 ;  /* 0x0000000b56567c20 */ /* 0x000fe20008410000 */
[----:B------:R-:W-:Y:S01]  /*25f0*/  FMUL.FTZ R94, R94, UR11 ;  /* 0x0000000b5e5e7c20 */ /* 0x000fe20008410000 */
[----:B------:R-:W-:Y:S01]  /*2600*/  FMUL.FTZ R123, R198, R123 ;  /* 0x0000007bc67b7220 */ /* 0x000fe20000410000 */
[----:B------:R-:W-:Y:S01]  /*2610*/  LOP3.LUT P3, RZ, R167, 0xff000000, RZ, 0xc0, !PT ;  /* 0xff000000a7ff7812 */ /* 0x000fe2000786c0ff */
[--C-:B------:R-:W-:Y:S01]  /*2620*/  FFMA.FTZ R208, R208, R91, R200.reuse ;  /* 0x0000005bd0d07223 */ /* 0x100fe200000100c8 */
[----:B------:R-:W-:Y:S01]  /*2630*/  FMUL.FTZ R93, R217, R197 ;  /* 0x000000c5d95d7220 */ /* 0x000fe20000410000 */
[----:B------:R-:W-:Y:S01]  /*2640*/  FFMA.FTZ R225, R225, R91, R200 ;  /* 0x0000005be1e17223 */ /* 0x000fe200000100c8 */
[----:B------:R-:W-:Y:S01]  /*2650*/  FMUL.FTZ R92, R92, UR11 ;  /* 0x0000000b5c5c7c20 */ /* 0x000fe20008410000 */
[----:B------:R-:W-:Y:S01]  /*2660*/  @P2 FADD.FTZ R121, R54, R121 ;  /* 0x0000007936792221 */ /* 0x000fe20000010000 */
[----:B------:R-:W-:Y:S01]  /*2670*/  LOP3.LUT P1, RZ, R167, 0xff00, RZ, 0xc0, !PT ;  /* 0x0000ff00a7ff7812 */ /* 0x000fe2000782c0ff */
[----:B------:R-:W-:Y:S01]  /*2680*/  @P2 FADD.FTZ R123, R52, R123 ;  /* 0x0000007b347b2221 */ /* 0x000fe20000010000 */
[----:B------:R-:W-:Y:S01]  /*2690*/  MOV R112, R168 ;  /* 0x000000a800707202 */ /* 0x000fe20000000f00 */
[----:B------:R-:W-:Y:S01]  /*26a0*/  FADD.FTZ R119, R119, -R208 ;  /* 0x800000d077777221 */ /* 0x000fe20000010000 */
[----:B------:R-:W-:Y:S01]  /*26b0*/  FSEL R86, R86, RZ, P5 ;  /* 0x000000ff56567208 */ /* 0x000fe20002800000 */
[----:B------:R-:W-:Y:S01]  /*26c0*/  FMUL.FTZ R93, R93, UR11 ;  /* 0x0000000b5d5d7c20 */ /* 0x000fe20008410000 */
[----:B------:R-:W-:Y:S01]  /*26d0*/  FSEL R213, R94, RZ, P3 ;  /* 0x000000ff5ed57208 */ /* 0x000fe20001800000 */
[----:B------:R-:W-:Y:S01]  /*26e0*/  FADD.FTZ R225, R98, -R225 ;  /* 0x800000e162e17221 */ /* 0x000fe20000010000 */
[----:B------:R-:W-:Y:S01]  /*26f0*/  LOP3.LUT P5, RZ, R167, 0xff0000, RZ, 0xc0, !PT ;  /* 0x00ff0000a7ff7812 */ /* 0x000fe200078ac0ff */
[-C--:B------:R-:W-:Y:S01]  /*2700*/  FMUL.FTZ R94, R121, R197.reuse ;  /* 0x000000c5795e7220 */ /* 0x080fe20000410000 */
[----:B------:R-:W-:Y:S01]  /*2710*/  FSEL R215, R92, RZ, P1 ;  /* 0x000000ff5cd77208 */ /* 0x000fe20000800000 */
[----:B------:R-:W-:Y:S01]  /*2720*/  FMUL.FTZ R92, R123, R197 ;  /* 0x000000c57b5c7220 */ /* 0x000fe20000410000 */
[----:B------:R-:W-:Y:S01]  /*2730*/  LOP3.LUT P6, RZ, R112, 0xff, RZ, 0xc0, !PT ;  /* 0x000000ff70ff7812 */ /* 0x000fe200078cc0ff */
[C---:B------:R-:W-:Y:S01]  /*2740*/  FMUL.FTZ R112, R198.reuse, R119 ;  /* 0x00000077c6707220 */ /* 0x040fe20000410000 */
[----:B------:R-:W-:Y:S01]  /*2750*/  FSEL R226, R93, RZ, P5 ;  /* 0x000000ff5de27208 */ /* 0x000fe20002800000 */
[----:B------:R-:W-:Y:S01]  /*2760*/  FMUL.FTZ R119, R198, R225 ;  /* 0x000000e1c6777220 */ /* 0x000fe20000410000 */
[----:B------:R-:W-:Y:S01]  /*2770*/  @P2 FADD.FTZ R116, R53, R116 ;  /* 0x0000007435742221 */ /* 0x000fe20000010000 */
[----:B------:R-:W-:Y:S01]  /*2780*/  FMUL.FTZ R94, R94, UR11 ;  /* 0x0000000b5e5e7c20 */ /* 0x000fe20008410000 */
[----:B------:R-:W-:Y:S01]  /*2790*/  LOP3.LUT P5, RZ, R168, 0xff0000, RZ, 0xc0, !PT ;  /* 0x00ff0000a8ff7812 */ /* 0x000fe200078ac0ff */
[----:B------:R-:W-:Y:S01]  /*27a0*/  FMUL.FTZ R92, R92, UR11 ;  /* 0x0000000b5c5c7c20 */ /* 0x000fe20008410000 */
[--C-:B------:R-:W-:Y:S01]  /*27b0*/  FFMA.FTZ R227, R227, R91, R200.reuse ;  /* 0x0000005be3e37223 */ /* 0x100fe200000100c8 */
[----:B------:R-:W-:Y:S01]  /*27c0*/  FMUL.FTZ R93, R116, R197 ;  /* 0x000000c5745d7220 */ /* 0x000fe20000410000 */
[----:B------:R-:W-:Y:S01]  /*27d0*/  @P2 FADD.FTZ R119, R56, R119 ;  /* 0x0000007738772221 */ /* 0x000fe20000010000 */
[----:B------:R-:W-:Y:S01]  /*27e0*/  FSEL R207, R94, RZ, P5 ;  /* 0x000000ff5ecf7208 */ /* 0x000fe20002800000 */
[-CC-:B------:R-:W-:Y:S01]  /*27f0*/  FFMA.FTZ R94, R210, R91.reuse, R200.reuse ;  /* 0x0000005bd25e7223 */ /* 0x180fe200000100c8 */
[----:B------:R-:W-:Y:S01]  /*2800*/  FFMA.FTZ R212, R212, R91, R200 ;  /* 0x0000005bd4d47223 */ /* 0x000fe200000100c8 */
[----:B------:R-:W-:Y:S01]  /*2810*/  FSEL R211, R92, RZ, P6 ;  /* 0x000000ff5cd37208 */ /* 0x000fe20003000000 */
[----:B------:R-:W-:Y:S01]  /*2820*/  FADD.FTZ R227, R100, -R227 ;  /* 0x800000e364e37221 */ /* 0x000fe20000010000 */
[----:B------:R-:W-:Y:S01]  /*2830*/  FMUL.FTZ R93, R93, UR11 ;  /* 0x0000000b5d5d7c20 */ /* 0x000fe20008410000 */
[----:B------:R-:W-:Y:S01]  /*2840*/  FMUL.FTZ R92, R119, R197 ;  /* 0x000000c5775c7220 */ /* 0x000fe20000410000 */
[----:B------:R-:W-:Y:S01]  /*2850*/  LOP3.LUT P1, RZ, R168, 0xff00, RZ, 0xc0, !PT ;  /* 0x0000ff00a8ff7812 */ /* 0x000fe2000782c0ff */
[----:B------:R-:W-:Y:S01]  /*2860*/  FADD.FTZ R99, R99, -R94 ;  /* 0x8000005e63637221 */ /* 0x000fe20000010000 */
[----:B------:R-:W-:Y:S01]  /*2870*/  FADD.FTZ R97, R97, -R212 ;  /* 0x800000d461617221 */ /* 0x000fe20000010000 */
[----:B------:R-:W-:Y:S01]  /*2880*/  FMUL.FTZ R167, R198, R227 ;  /* 0x000000e3c6a77220 */ /* 0x000fe20000410000 */
[----:B------:R-:W-:Y:S01]  /*2890*/  FMUL.FTZ R92, R92, UR11 ;  /* 0x0000000b5c5c7c20 */ /* 0x000fe20008410000 */
[----:B------:R-:W-:Y:S01]  /*28a0*/  LOP3.LUT P3, RZ, R168, 0xff000000, RZ, 0xc0, !PT ;  /* 0xff000000a8ff7812 */ /* 0x000fe2000786c0ff */
[----:B------:R-:W-:Y:S01]  /*28b0*/  @P2 FADD.FTZ R112, R55, R112 ;  /* 0x0000007037702221 */ /* 0x000fe20000010000 */
[----:B------:R-:W-:Y:S01]  /*28c0*/  LOP3.LUT P6, RZ, R169, 0xff, RZ, 0xc0, !PT ;  /* 0x000000ffa9ff7812 */ /* 0x000fe200078cc0ff */
[----:B------:R-:W-:Y:S01]  /*28d0*/  FFMA.FTZ R214, R214, R91, R200 ;  /* 0x0000005bd6d67223 */ /* 0x000fe200000100c8 */
[----:B------:R-:W-:Y:S01]  /*28e0*/  FSEL R208, R93, RZ, P1 ;  /* 0x000000ff5dd07208 */ /* 0x000fe20000800000 */
[C---:B------:R-:W-:Y:S01]  /*28f0*/  FMUL.FTZ R128, R198.reuse, R99 ;  /* 0x00000063c6807220 */ /* 0x040fe20000410000 */
[----:B------:R-:W-:Y:S01]  /*2900*/  MOV R93, R170 ;  /* 0x000000aa005d7202 */ /* 0x000fe20000000f00 */
[----:B------:R-:W-:Y:S01]  /*2910*/  FMUL.FTZ R168, R198, R97 ;  /* 0x00000061c6a87220 */ /* 0x000fe20000410000 */
[----:B------:R-:W-:Y:S01]  /*2920*/  @P2 FADD.FTZ R167, R58, R167 ;  /* 0x000000a73aa72221 */ /* 0x000fe20000010000 */
[----:B------:R-:W-:Y:S01]  /*2930*/  FMUL.FTZ R95, R112, R197 ;  /* 0x000000c5705f7220 */ /* 0x000fe20000410000 */
[----:B------:R-:W-:Y:S01]  /*2940*/  FSEL R210, R92, RZ, P6 ;  /* 0x000000ff5cd27208 */ /* 0x000fe20003000000 */
[----:B------:R-:W-:Y:S01]  /*2950*/  FADD.FTZ R103, R103, -R214 ;  /* 0x800000d667677221 */ /* 0x000fe20000010000 */
[----:B------:R-:W-:Y:S01]  /*2960*/  LOP3.LUT P6, RZ, R93, 0xff, RZ, 0xc0, !PT ;  /* 0x000000ff5dff7812 */ /* 0x000fe200078cc0ff */
[----:B------:R-:W-:Y:S01]  /*2970*/  FFMA.FTZ R229, R229, R91, R200 ;  /* 0x0000005be5e57223 */ /* 0x000fe200000100c8 */
[----:B------:R-:W-:Y:S01]  /*2980*/  @P2 FADD.FTZ R128, R57, R128 ;  /* 0x0000008039802221 */ /* 0x000fe20000010000 */
[----:B------:R-:W-:Y:S01]  /*2990*/  @P2 FADD.FTZ R168, R59, R168 ;  /* 0x000000a83ba82221 */ /* 0x000fe20000010000 */
[----:B------:R-:W-:Y:S01]  /*29a0*/  FMUL.FTZ R93, R167, R197 ;  /* 0x000000c5a75d7220 */ /* 0x000fe20000410000 */
[----:B------:R-:W-:Y:S01]  /*29b0*/  FMUL.FTZ R95, R95, UR11 ;  /* 0x0000000b5f5f7c20 */ /* 0x000fe20008410000 */
[----:B------:R-:W-:Y:S01]  /*29c0*/  FMUL.FTZ R204, R198, R103 ;  /* 0x00000067c6cc7220 */ /* 0x000fe20000410000 */
[----:B------:R-:W-:Y:S01]  /*29d0*/  FADD.FTZ R229, R102, -R229 ;  /* 0x800000e566e57221 */ /* 0x000fe20000010000 */
[-C--:B------:R-:W-:Y:S01]  /*29e0*/  FMUL.FTZ R92, R128, R197.reuse ;  /* 0x000000c5805c7220 */ /* 0x080fe20000410000 */
[----:B------:R-:W-:Y:S01]  /*29f0*/  FMUL.FTZ R94, R168, R197 ;  /* 0x000000c5a85e7220 */ /* 0x000fe20000410000 */
[-C--:B------:R-:W-:Y:S01]  /*2a00*/  FFMA.FTZ R237, R237, R91.reuse, R200 ;  /* 0x0000005beded7223 */ /* 0x080fe200000100c8 */
[----:B------:R-:W-:Y:S01]  /*2a10*/  FMUL.FTZ R93, R93, UR11 ;  /* 0x0000000b5d5d7c20 */ /* 0x000fe20008410000 */
[----:B------:R-:W-:Y:S01]  /*2a20*/  LOP3.LUT P5, RZ, R169, 0xff0000, RZ, 0xc0, !PT ;  /* 0x00ff0000a9ff7812 */ /* 0x000fe200078ac0ff */
[----:B------:R-:W-:Y:S01]  /*2a30*/  @P2 FADD.FTZ R204, R61, R204 ;  /* 0x000000cc3dcc2221 */ /* 0x000fe20000010000 */
[----:B------:R-:W-:Y:S01]  /*2a40*/  FFMA.FTZ R218, R218, R91, R200 ;  /* 0x0000005bdada7223 */ /* 0x000fe200000100c8 */
[----:B------:R-:W-:Y:S01]  /*2a50*/  FSEL R206, R95, RZ, P3 ;  /* 0x000000ff5fce7208 */ /* 0x000fe20001800000 */
[----:B------:R-:W-:Y:S01]  /*2a60*/  FMUL.FTZ R92, R92, UR11 ;  /* 0x0000000b5c5c7c20 */ /* 0x000fe20008410000 */
[----:B------:R-:W-:Y:S01]  /*2a70*/  FMUL.FTZ R209, R198, R229 ;  /* 0x000000e5c6d17220 */ /* 0x000fe20000410000 */
[----:B------:R-:W-:Y:S01]  /*2a80*/  FMUL.FTZ R94, R94, UR11 ;  /* 0x0000000b5e5e7c20 */ /* 0x000fe20008410000 */
[C---:B------:R-:W-:Y:S01]  /*2a90*/  LOP3.LUT P1, RZ, R169.reuse, 0xff00, RZ, 0xc0, !PT ;  /* 0x0000ff00a9ff7812 */ /* 0x040fe2000782c0ff */
[----:B------:R-:W-:Y:S01]  /*2aa0*/  FADD.FTZ R237, R106, -R237 ;  /* 0x800000ed6aed7221 */ /* 0x000fe20000010000 */
[----:B------:R-:W-:Y:S01]  /*2ab0*/  LOP3.LUT P3, RZ, R169, 0xff000000, RZ, 0xc0, !PT ;  /* 0xff000000a9ff7812 */ /* 0x000fe2000786c0ff */
[----:B------:R-:W-:Y:S01]  /*2ac0*/  FADD.FTZ R105, R105, -R218 ;  /* 0x800000da69697221 */ /* 0x000fe20000010000 */
[----:B------:R-:W-:Y:S01]  /*2ad0*/  FSEL R219, R93, RZ, P5 ;  /* 0x000000ff5ddb7208 */ /* 0x000fe20002800000 */
[----:B------:R-:W-:Y:S01]  /*2ae0*/  FMUL.FTZ R93, R204, R197 ;  /* 0x000000c5cc5d7220 */ /* 0x000fe20000410000 */
[----:B------:R-:W-:Y:S01]  /*2af0*/  @P2 FADD.FTZ R209, R60, R209 ;  /* 0x000000d13cd12221 */ /* 0x000fe20000010000 */
[----:B------:R-:W-:Y:S01]  /*2b00*/  FSEL R221, R92, RZ, P1 ;  /* 0x000000ff5cdd7208 */ /* 0x000fe20000800000 */
[----:B------:R-:W-:Y:S01]  /*2b10*/  FMUL.FTZ R165, R198, R237 ;  /* 0x000000edc6a57220 */ /* 0x000fe20000410000 */
[----:B------:R-:W-:Y:S01]  /*2b20*/  FSEL R212, R94, RZ, P3 ;  /* 0x000000ff5ed47208 */ /* 0x000fe20001800000 */
[----:B------:R-:W-:Y:S01]  /*2b30*/  FMUL.FTZ R93, R93, UR11 ;  /* 0x0000000b5d5d7c20 */ /* 0x000fe20008410000 */
[C---:B------:R-:W-:Y:S01]  /*2b40*/  LOP3.LUT P1, RZ, R170.reuse, 0xff00, RZ, 0xc0, !PT ;  /* 0x0000ff00aaff7812 */ /* 0x040fe2000782c0ff */
[----:B------:R-:W-:Y:S01]  /*2b50*/  FMUL.FTZ R92, R209, R197 ;  /* 0x000000c5d15c7220 */ /* 0x000fe20000410000 */
[----:B------:R-:W-:Y:S01]  /*2b60*/  LOP3.LUT P5, RZ, R170, 0xff0000, RZ, 0xc0, !PT ;  /* 0x00ff0000aaff7812 */ /* 0x000fe200078ac0ff */
[----:B------:R-:W-:Y:S01]  /*2b70*/  @P2 FADD.FTZ R165, R64, R165 ;  /* 0x000000a540a52221 */ /* 0x000fe20000010000 */
[----:B------:R-:W-:Y:S01]  /*2b80*/  LOP3.LUT P3, RZ, R170, 0xff000000, RZ, 0xc0, !PT ;  /* 0xff000000aaff7812 */ /* 0x000fe2000786c0ff */
[----:B------:R-:W-:Y:S01]  /*2b90*/  FMUL.FTZ R170, R198, R105 ;  /* 0x00000069c6aa7220 */ /* 0x000fe20000410000 */
[----:B------:R-:W-:Y:S01]  /*2ba0*/  FMUL.FTZ R92, R92, UR11 ;  /* 0x0000000b5c5c7c20 */ /* 0x000fe20008410000 */
[----:B------:R-:W-:Y:S01]  /*2bb0*/  FSEL R125, R93, RZ, P1 ;  /* 0x000000ff5d7d7208 */ /* 0x000fe20000800000 */
[-C--:B------:R-:W-:Y:S01]  /*2bc0*/  FFMA.FTZ R231, R231, R91.reuse, R200 ;  /* 0x0000005be7e77223 */ /* 0x080fe200000100c8 */
[----:B------:R-:W-:Y:S01]  /*2bd0*/  @P2 FADD.FTZ R170, R65, R170 ;  /* 0x000000aa41aa2221 */ /* 0x000fe20000010000 */
[--C-:B------:R-:W-:Y:S01]  /*2be0*/  FFMA.FTZ R216, R216, R91, R200.reuse ;  /* 0x0000005bd8d87223 */ /* 0x100fe200000100c8 */
        /* <DEDUP_REMOVED lines=11> */
[----:B------:R-:W-:Y:S01]  /*2ca0*/  FMUL.FTZ R91, R170, R197 ;  /* 0x000000c5aa5b7220 */ /* 0x000fe20000410000 */
[----:B------:R-:W-:Y:S01]  /*2cb0*/  FSEL R124, R92, RZ, P6 ;  /* 0x000000ff5c7c7208 */ /* 0x000fe20003000000 */
[----:B------:R-:W-:Y:S01]  /*2cc0*/  FMUL.FTZ R93, R93, UR11 ;  /* 0x0000000b5d5d7c20 */ /* 0x000fe20008410000 */
[----:B------:R-:W-:Y:S01]  /*2cd0*/  LOP3.LUT P6, RZ, R171, 0xff, RZ, 0xc0, !PT ;  /* 0x000000ffabff7812 */ /* 0x000fe200078cc0ff */
[----:B------:R-:W-:Y:S01]  /*2ce0*/  FMUL.FTZ R91, R91, UR11 ;  /* 0x0000000b5b5b7c20 */ /* 0x000fe20008410000 */
[----:B------:R-:W-:Y:S01]  /*2cf0*/  LOP3.LUT P1, RZ, R171, 0xff00, RZ, 0xc0, !PT ;  /* 0x0000ff00abff7812 */ /* 0x000fe2000782c0ff */
[----:B------:R-:W-:Y:S01]  /*2d00*/  FADD.FTZ R101, R101, -R216 ;  /* 0x800000d865657221 */ /* 0x000fe20000010000 */
[----:B------:R-:W-:Y:S01]  /*2d10*/  FSEL R126, R93, RZ, P6 ;  /* 0x000000ff5d7e7208 */ /* 0x000fe20003000000 */
[----:B------:R-:W-:Y:S01]  /*2d20*/  FADD.FTZ R93, R115, -R122 ;  /* 0x8000007a735d7221 */ /* 0x000fe20000010000 */
[----:B------:R-:W-:Y:S01]  /*2d30*/  FADD.FTZ R231, R104, -R231 ;  /* 0x800000e768e77221 */ /* 0x000fe20000010000 */
[----:B------:R-:W-:Y:S01]  /*2d40*/  FSEL R115, R91, RZ, P1 ;  /* 0x000000ff5b737208 */ /* 0x000fe20000800000 */
[C---:B------:R-:W-:Y:S01]  /*2d50*/  FMUL.FTZ R166, R198.reuse, R101 ;  /* 0x00000065c6a67220 */ /* 0x040fe20000410000 */
[----:B------:R-:W-:Y:S01]  /*2d60*/  ISETP.NE.U32.AND P1, PT, RZ, UR12, PT ;  /* 0x0000000cff007c0c */ /* 0x000fe2000bf25070 */
[----:B------:R-:W-:Y:S01]  /*2d70*/  FMUL.FTZ R169, R198, R231 ;  /* 0x000000e7c6a97220 */ /* 0x000fe20000410000 */
[----:B------:R-:W-:Y:S01]  /*2d80*/  FADD.FTZ R239, R108, -R239 ;  /* 0x800000ef6cef7221 */ /* 0x000fe20000010000 */
[----:B------:R-:W-:Y:S01]  /*2d90*/  @P2 FADD.FTZ R166, R63, R166 ;  /* 0x000000a63fa62221 */ /* 0x000fe20000010000 */
[----:B------:R-:W-:Y:S01]  /*2da0*/  ISETP.NE.AND.EX P1, PT, RZ, UR13, PT, P1 ;  /* 0x0000000dff007c0c */ /* 0x000fe2000bf25310 */
[----:B------:R-:W-:Y:S01]  /*2db0*/  FADD.FTZ R107, R107, -R220 ;  /* 0x800000dc6b6b7221 */ /* 0x000fe20000010000 */
[----:B------:R-:W-:Y:S01]  /*2dc0*/  @P2 FADD.FTZ R169, R62, R169 ;  /* 0x000000a93ea92221 */ /* 0x000fe20000010000 */
[----:B------:R-:W-:Y:S01]  /*2dd0*/  FMUL.FTZ R92, R166, R197 ;  /* 0x000000c5a65c7220 */ /* 0x000fe20000410000 */
[----:B------:R-:W-:Y:S01]  /*2de0*/  FMUL.FTZ R227, R198, R239 ;  /* 0x000000efc6e37220 */ /* 0x000fe20000410000 */
[----:B------:R-:W-:Y:S01]  /*2df0*/  FADD.FTZ R113, R130, -R113 ;  /* 0x8000007182717221 */ /* 0x000fe20000010000 */
[----:B------:R-:W-:Y:S01]  /*2e00*/  FMUL.FTZ R130, R198, R107 ;  /* 0x0000006bc6827220 */ /* 0x000fe20000410000 */
[----:B------:R-:W-:Y:S01]  /*2e10*/  FMUL.FTZ R94, R169, R197 ;  /* 0x000000c5a95e7220 */ /* 0x000fe20000410000 */
[----:B------:R-:W-:Y:S01]  /*2e20*/  FADD.FTZ R243, R114, -R243 ;  /* 0x800000f372f37221 */ /* 0x000fe20000010000 */
[----:B------:R-:W-:Y:S01]  /*2e30*/  FMUL.FTZ R92, R92, UR11 ;  /* 0x0000000b5c5c7c20 */ /* 0x000fe20008410000 */
[----:B------:R-:W-:Y:S01]  /*2e40*/  @P2 FADD.FTZ R227, R66, R227 ;  /* 0x000000e342e32221 */ /* 0x000fe20000010000 */
[----:B------:R-:W-:Y:S01]  /*2e50*/  FADD.FTZ R241, R110, -R241 ;  /* 0x800000f16ef17221 */ /* 0x000fe20000010000 */
[----:B------:R-:W-:Y:S01]  /*2e60*/  @P2 FADD.FTZ R130, R67, R130 ;  /* 0x0000008243822221 */ /* 0x000fe20000010000 */
[----:B------:R-:W-:Y:S01]  /*2e70*/  FMUL.FTZ R94, R94, UR11 ;  /* 0x0000000b5e5e7c20 */ /* 0x000fe20008410000 */
[----:B------:R-:W-:Y:S01]  /*2e80*/  FMUL.FTZ R231, R198, R243 ;  /* 0x000000f3c6e77220 */ /* 0x000fe20000410000 */
[----:B------:R-:W-:Y:S01]  /*2e90*/  FMUL.FTZ R91, R227, R197 ;  /* 0x000000c5e35b7220 */ /* 0x000fe20000410000 */
[----:B------:R-:W-:Y:S01]  /*2ea0*/  FSEL R127, R92, RZ, P3 ;  /* 0x000000ff5c7f7208 */ /* 0x000fe20001800000 */
[----:B------:R-:W0:Y:S01]  /*2eb0*/  @P1 LDC.64 R102, c[0x0][0x308] ;  /* 0x0000c200ff661b82 */ /* 0x000e220000000a00 */
[----:B------:R-:W-:Y:S01]  /*2ec0*/  FMUL.FTZ R233, R198, R241 ;  /* 0x000000f1c6e97220 */ /* 0x000fe20000410000 */
[----:B------:R-:W-:Y:S01]  /*2ed0*/  FMUL.FTZ R92, R130, R197 ;  /* 0x000000c5825c7220 */ /* 0x000fe20000410000 */
[----:B------:R-:W-:Y:S01]  /*2ee0*/  FADD.FTZ R109, R109, -R222 ;  /* 0x800000de6d6d7221 */ /* 0x000fe20000010000 */
[----:B------:R-:W-:Y:S01]  /*2ef0*/  FADD.FTZ R111, R111, -R224 ;  /* 0x800000e06f6f7221 */ /* 0x000fe20000010000 */
[----:B------:R-:W-:Y:S01]  /*2f00*/  @P2 FADD.FTZ R231, R70, R231 ;  /* 0x000000e746e72221 */ /* 0x000fe20000010000 */
[----:B------:R-:W-:Y:S01]  /*2f10*/  FSEL R120, R94, RZ, P5 ;  /* 0x000000ff5e787208 */ /* 0x000fe20002800000 */
[----:B------:R-:W-:Y:S01]  /*2f20*/  FMUL.FTZ R91, R91, UR11 ;  /* 0x0000000b5b5b7c20 */ /* 0x000fe20008410000 */
[----:B------:R-:W1:Y:S01]  /*2f30*/  LDC.64 R106, c[0x0][0x2f8] ;  /* 0x0000be00ff6a7b82 */ /* 0x000e620000000a00 */
[----:B------:R-:W-:Y:S01]  /*2f40*/  LOP3.LUT P5, RZ, R171, 0xff0000, RZ, 0xc0, !PT ;  /* 0x00ff0000abff7812 */ /* 0x000fe200078ac0ff */
[----:B------:R-:W-:Y:S01]  /*2f50*/  FADD.FTZ R117, R117, -R200 ;  /* 0x800000c875757221 */ /* 0x000fe20000010000 */
[----:B------:R-:W-:Y:S01]  /*2f60*/  FMUL.FTZ R200, R198, R93 ;  /* 0x0000005dc6c87220 */ /* 0x000fe20000410000 */
[----:B------:R-:W-:Y:S01]  /*2f70*/  FMUL.FTZ R92, R92, UR11 ;  /* 0x0000000b5c5c7c20 */ /* 0x000fe20008410000 */
[----:B------:R-:W-:Y:S01]  /*2f80*/  @P2 FADD.FTZ R233, R68, R233 ;  /* 0x000000e944e92221 */ /* 0x000fe20000010000 */
[----:B------:R-:W-:Y:S01]  /*2f90*/  LOP3.LUT P3, RZ, R171, 0xff000000, RZ, 0xc0, !PT ;  /* 0xff000000abff7812 */ /* 0x000fe2000786c0ff */
[C---:B------:R-:W-:Y:S01]  /*2fa0*/  FMUL.FTZ R214, R198.reuse, R109 ;  /* 0x0000006dc6d67220 */ /* 0x040fe20000410000 */
[----:B------:R-:W-:Y:S01]  /*2fb0*/  FMUL.FTZ R202, R198, R111 ;  /* 0x0000006fc6ca7220 */ /* 0x000fe20000410000 */
[-C--:B------:R-:W-:Y:S01]  /*2fc0*/  FMUL.FTZ R93, R231, R197.reuse ;  /* 0x000000c5e75d7220 */ /* 0x080fe20000410000 */
[----:B------:R-:W-:Y:S01]  /*2fd0*/  FSEL R122, R91, RZ, P5 ;  /* 0x000000ff5b7a7208 */ /* 0x000fe20002800000 */
[-C--:B------:R-:W-:Y:S01]  /*2fe0*/  FMUL.FTZ R91, R233, R197.reuse ;  /* 0x000000c5e95b7220 */ /* 0x080fe20000410000 */
[----:B------:R-:W-:Y:S01]  /*2ff0*/  MOV R94, R162 ;  /* 0x000000a2005e7202 */ /* 0x000fe20000000f00 */
[----:B------:R-:W-:Y:S01]  /*3000*/  @P2 FADD.FTZ R214, R69, R214 ;  /* 0x000000d645d62221 */ /* 0x000fe20000010000 */
[----:B------:R-:W-:Y:S01]  /*3010*/  FSEL R223, R92, RZ, P3 ;  /* 0x000000ff5cdf7208 */ /* 0x000fe20001800000 */
[----:B------:R-:W-:Y:S01]  /*3020*/  @P2 FADD.FTZ R202, R71, R202 ;  /* 0x000000ca47ca2221 */ /* 0x000fe20000010000 */
[----:B------:R-:W-:Y:S01]  /*3030*/  FMUL.FTZ R93, R93, UR11 ;  /* 0x0000000b5d5d7c20 */ /* 0x000fe20008410000 */
[----:B------:R-:W-:Y:S01]  /*3040*/  LOP3.LUT P3, RZ, R162, 0xff0000, RZ, 0xc0, !PT ;  /* 0x00ff0000a2ff7812 */ /* 0x000fe2000786c0ff */
[----:B------:R-:W-:Y:S01]  /*3050*/  FMUL.FTZ R91, R91, UR11 ;  /* 0x0000000b5b5b7c20 */ /* 0x000fe20008410000 */
[----:B------:R-:W-:Y:S01]  /*3060*/  LOP3.LUT P6, RZ, R94, 0xff, RZ, 0xc0, !PT ;  /* 0x000000ff5eff7812 */ /* 0x000fe200078cc0ff */
[----:B------:R-:W2:Y:S01]  /*3070*/  @P1 LDC.64 R100, c[0x0][0x308] ;  /* 0x0000c200ff641b82 */ /* 0x000ea20000000a00 */
[----:B------:R-:W-:Y:S01]  /*3080*/  FADD.FTZ R249, R118, -R249 ;  /* 0x800000f976f97221 */ /* 0x000fe20000010000 */
[-C--:B------:R-:W-:Y:S01]  /*3090*/  FMUL.FTZ R92, R214, R197.reuse ;  /* 0x000000c5d65c7220 */ /* 0x080fe20000410000 */
[----:B------:R-:W-:Y:S01]  /*30a0*/  FMUL.FTZ R94, R202, R197 ;  /* 0x000000c5ca5e7220 */ /* 0x000fe20000410000 */
[----:B------:R-:W-:Y:S01]  /*30b0*/  FSEL R114, R93, RZ, P3 ;  /* 0x000000ff5d727208 */ /* 0x000fe20001800000 */
[----:B------:R-:W-:Y:S01]  /*30c0*/  FMUL.FTZ R229, R198, R249 ;  /* 0x000000f9c6e57220 */ /* 0x000fe20000410000 */
[----:B------:R-:W-:Y:S01]  /*30d0*/  ISETP.NE.U32.AND P3, PT, RZ, UR12, PT ;  /* 0x0000000cff007c0c */ /* 0x000fe2000bf65070 */
[----:B------:R-:W-:Y:S01]  /*30e0*/  FMUL.FTZ R92, R92, UR11 ;  /* 0x0000000b5c5c7c20 */ /* 0x000fe20008410000 */
[----:B------:R-:W-:Y:S01]  /*30f0*/  FSEL R118, R91, RZ, P6 ;  /* 0x000000ff5b767208 */ /* 0x000fe20003000000 */
[----:B------:R-:W-:Y:S01]  /*3100*/  FMUL.FTZ R94, R94, UR11 ;  /* 0x0000000b5e5e7c20 */ /* 0x000fe20008410000 */
[C---:B------:R-:W-:Y:S01]  /*3110*/  LOP3.LUT P5, RZ, R162.reuse, 0xff00, RZ, 0xc0, !PT ;  /* 0x0000ff00a2ff7812 */ /* 0x040fe200078ac0ff */
[----:B------:R-:W3:Y:S01]  /*3120*/  @P1 LDC.64 R104, c[0x0][0x308] ;  /* 0x0000c200ff681b82 */ /* 0x000ee20000000a00 */
[----:B------:R-:W-:Y:S01]  /*3130*/  LOP3.LUT P6, RZ, R162, 0xff000000, RZ, 0xc0, !PT ;  /* 0xff000000a2ff7812 */ /* 0x000fe200078cc0ff */
[C---:B------:R-:W-:Y:S01]  /*3140*/  FMUL.FTZ R225, R198.reuse, R113 ;  /* 0x00000071c6e17220 */ /* 0x040fe20000410000 */
[----:B------:R-:W-:Y:S01]  /*3150*/  ISETP.NE.AND.EX P3, PT, RZ, UR13, PT, P3 ;  /* 0x0000000dff007c0c */ /* 0x000fe2000bf65330 */
[----:B------:R-:W-:Y:S01]  /*3160*/  FMUL.FTZ R198, R198, R117 ;  /* 0x00000075c6c67220 */ /* 0x000fe20000410000 */
[----:B------:R-:W-:Y:S01]  /*3170*/  @P2 FADD.FTZ R229, R72, R229 ;  /* 0x000000e548e52221 */ /* 0x000fe20000010000 */
[----:B------:R-:W-:Y:S01]  /*3180*/  FSEL R171, R92, RZ, P5 ;  /* 0x000000ff5cab7208 */ /* 0x000fe20002800000 */
[----:B0-----:R-:W-:Y:S01]  /*3190*/  @P1 IMAD.WIDE.U32 R102, R205, 0x20, R102 ;  /* 0x00000020cd661825 */ /* 0x001fe200078e0066 */
[----:B------:R-:W0:Y:S01]  /*31a0*/  @P1 LDC.64 R108, c[0x0][0x308] ;  /* 0x0000c200ff6c1b82 */ /* 0x000e220000000a00 */
[----:B------:R-:W-:-:S02]  /*31b0*/  FSEL R117, R94, RZ, P6 ;  /* 0x000000ff5e757208 */ /* 0x000fc40003000000 */
[----:B------:R-:W-:Y:S01]  /*31c0*/  FMUL.FTZ R91, R229, R197 ;  /* 0x000000c5e55b7220 */ /* 0x000fe20000410000 */
[----:B------:R-:W-:Y:S01]  /*31d0*/  SEL R92, R131, R76, P3 ;  /* 0x0000004c835c7207 */ /* 0x000fe20001800000 */
[----:B-1----:R-:W-:Y:S01]  /*31e0*/  IMAD.WIDE.U32 R110, R205, 0x10, R106 ;  /* 0x00000010cd6e7825 */ /* 0x002fe200078e006a */
[----:B------:R-:W-:-:S03]  /*31f0*/  SEL R93, R164, R77, P3 ;  /* 0x0000004da45d7207 */ /* 0x000fc60001800000 */
[----:B------:R-:W-:Y:S01]  /*3200*/  @P2 FADD.FTZ R200, R73, R200 ;  /* 0x000000c849c82221 */ /* 0x000fe20000010000 */
[----:B------:R-:W-:Y:S01]  /*3210*/  SEL R94, R129, R78, P3 ;  /* 0x0000004e815e7207 */ /* 0x000fe20001800000 */
[----:B------:R-:W-:Y:S01]  /*3220*/  @P2 FADD.FTZ R225, R74, R225 ;  /* 0x000000e14ae12221 */ /* 0x000fe20000010000 */
[----:B------:R-:W-:Y:S01]  /*3230*/  SEL R95, R90, R79, P3 ;  /* 0x0000004f5a5f7207 */ /* 0x000fe20001800000 */
[----:B------:R-:W-:Y:S01]  /*3240*/  FMUL.FTZ R91, R91, UR11 ;  /* 0x0000000b5b5b7c20 */ /* 0x000fe20008410000 */
[----:B------:R-:W-:Y:S01]  /*3250*/  SEL R96, R89, R80, P3 ;  /* 0x0000005059607207 */ /* 0x000fe20001800000 */
[----:B------:R-:W-:Y:S01]  /*3260*/  @P2 FADD.FTZ R198, R75, R198 ;  /* 0x000000c64bc62221 */ /* 0x000fe20000010000 */
[----:B------:R-:W-:Y:S01]  /*3270*/  SEL R97, R230, R81, P3 ;  /* 0x00000051e6617207 */ /* 0x000fe20001800000 */
[----:B------:R1:W-:Y:S01]  /*3280*/  @P1 STG.E.128 desc[UR6][R102.64], R92 ;  /* 0x0000005c66001986 */ /* 0x0003e2000c101d06 */
[----:B------:R-:W-:Y:S01]  /*3290*/  SEL R98, R217, R82, P3 ;  /* 0x00000052d9627207 */ /* 0x000fe20001800000 */
[----:B---3--:R-:W-:Y:S01]  /*32a0*/  @P1 IMAD.WIDE.U32 R104, R201, 0x20, R104 ;  /* 0x00000020c9681825 */ /* 0x008fe200078e0068 */
[----:B------:R-:W-:-:S02]  /*32b0*/  SEL R99, R228, R83, P3 ;  /* 0x00000053e4637207 */ /* 0x000fc40001800000 */
[----:B------:R-:W-:Y:S02]  /*32c0*/  F2FP.BF16.F32.PACK_AB R84, R84, R87 ;  /* 0x000000575454723e */ /* 0x000fe400000010ff */
[----:B------:R-:W-:Y:S01]  /*32d0*/  F2FP.BF16.F32.PACK_AB R85, R85, R86 ;  /* 0x000000565555723e */ /* 0x000fe200000010ff */
[----:B------:R3:W-:Y:S01]  /*32e0*/  @P1 STG.E.128 desc[UR6][R102.64+0x10], R96 ;  /* 0x0000106066001986 */ /* 0x0007e2000c101d06 */
[----:B------:R-:W-:Y:S01]  /*32f0*/  F2FP.BF16.F32.PACK_AB R86, R215, R88 ;  /* 0x00000058d756723e */ /* 0x000fe200000010ff */
[----:B0-----:R-:W-:Y:S01]  /*3300*/  @P1 IMAD.WIDE.U32 R108, R199, 0x20, R108 ;  /* 0x00000020c76c1825 */ /* 0x001fe200078e006c */
[----:B------:R-:W-:Y:S02]  /*3310*/  F2FP.BF16.F32.PACK_AB R87, R213, R226 ;  /* 0x000000e2d557723e */ /* 0x000fe400000010ff */
[C---:B------:R-:W-:Y:S02]  /*3320*/  LOP3.LUT P5, RZ, R163.reuse, 0xff, RZ, 0xc0, !PT ;  /* 0x000000ffa3ff7812 */ /* 0x040fe400078ac0ff */
[----:B------:R-:W-:Y:S01]  /*3330*/  LOP3.LUT P6, RZ, R163, 0xff00, RZ, 0xc0, !PT ;  /* 0x0000ff00a3ff7812 */ /* 0x000fe200078cc0ff */
[----:B------:R0:W-:Y:S01]  /*3340*/  STG.E.128 desc[UR6][R110.64], R84 ;  /* 0x000000546e007986 */ /* 0x0001e2000c101d06 */
[----:B------:R-:W-:-:S02]  /*3350*/  FSEL R113, R91, RZ, P5 ;  /* 0x000000ff5b717208 */ /* 0x000fc40002800000 */
[C---:B------:R-:W-:Y:S02]  /*3360*/  LOP3.LUT P5, RZ, R163.reuse, 0xff0000, RZ, 0xc0, !PT ;  /* 0x00ff0000a3ff7812 */ /* 0x040fe400078ac0ff */
[----:B------:R-:W-:Y:S01]  /*3370*/  LOP3.LUT P2, RZ, R163, 0xff000000, RZ, 0xc0, !PT ;  /* 0xff000000a3ff7812 */ /* 0x000fe2000784c0ff */
[----:B--2---:R-:W-:Y:S01]  /*3380*/  @P1 IMAD.WIDE.U32 R162, R203, 0x20, R100 ;  /* 0x00000020cba21825 */ /* 0x004fe200078e0064 */
[----:B-1----:R-:W-:Y:S02]  /*3390*/  SEL R92, R123, R76, P3 ;  /* 0x0000004c7b5c7207 */ /* 0x002fe40001800000 */
[----:B------:R-:W-:Y:S02]  /*33a0*/  SEL R93, R116, R77, P3 ;  /* 0x0000004d745d7207 */ /* 0x000fe40001800000 */
[----:B---3--:R-:W-:Y:S01]  /*33b0*/  SEL R97, R128, R81, P3 ;  /* 0x0000005180617207 */ /* 0x008fe20001800000 */
[----:B------:R-:W-:Y:S01]  /*33c0*/  IMAD.WIDE.U32 R128, R201, 0x10, R106 ;  /* 0x00000010c9807825 */ /* 0x000fe200078e006a */
[----:B------:R-:W-:-:S02]  /*33d0*/  SEL R98, R167, R82, P3 ;  /* 0x00000052a7627207 */ /* 0x000fc40001800000 */
[----:B------:R-:W-:Y:S02]  /*33e0*/  SEL R94, R121, R78, P3 ;  /* 0x0000004e795e7207 */ /* 0x000fe40001800000 */
[----:B------:R-:W-:Y:S02]  /*33f0*/  SEL R95, R112, R79, P3 ;  /* 0x0000004f705f7207 */ /* 0x000fe40001800000 */
[-C--:B0-----:R-:W-:Y:S02]  /*3400*/  SEL R85, R170, R81.reuse, P3 ;  /* 0x00000051aa557207 */ /* 0x081fe40001800000 */
[-C--:B------:R-:W-:Y:S01]  /*3410*/  SEL R86, R227, R82.reuse, P3 ;  /* 0x00000052e3567207 */ /* 0x080fe20001800000 */
[----:B------:R0:W-:Y:S01]  /*3420*/  @P1 STG.E.128 desc[UR6][R162.64], R92 ;  /* 0x0000005ca2001986 */ /* 0x0001e2000c101d06 */
[C---:B------:R-:W-:Y:S01]  /*3430*/  SEL R81, R200.reuse, R81, P3 ;  /* 0x00000051c8517207 */ /* 0x040fe20001800000 */
[-C--:B------:R-:W-:Y:S01]  /*3440*/  FMUL.FTZ R200, R200, R197.reuse ;  /* 0x000000c5c8c87220 */ /* 0x080fe20000410000 */
[C---:B------:R-:W-:Y:S01]  /*3450*/  SEL R82, R225.reuse, R82, P3 ;  /* 0x00000052e1527207 */ /* 0x040fe20001800000 */
[-C--:B------:R-:W-:Y:S01]  /*3460*/  FMUL.FTZ R225, R225, R197.reuse ;  /* 0x000000c5e1e17220 */ /* 0x080fe20000410000 */
[----:B------:R-:W-:Y:S01]  /*3470*/  FMUL.FTZ R197, R198, R197 ;  /* 0x000000c5c6c57220 */ /* 0x000fe20000410000 */
[----:B------:R-:W-:Y:S01]  /*3480*/  SEL R96, R119, R80, P3 ;  /* 0x0000005077607207 */ /* 0x000fe20001800000 */
[----:B------:R-:W-:Y:S01]  /*3490*/  FMUL.FTZ R200, R200, UR11 ;  /* 0x0000000bc8c87c20 */ /* 0x000fe20008410000 */
[----:B------:R-:W-:Y:S01]  /*34a0*/  SEL R99, R168, R83, P3 ;  /* 0x00000053a8637207 */ /* 0x000fe20001800000 */
[----:B------:R-:W-:Y:S01]  /*34b0*/  FMUL.FTZ R225, R225, UR11 ;  /* 0x0000000be1e17c20 */ /* 0x000fe20008410000 */
[----:B------:R-:W-:Y:S01]  /*34c0*/  F2FP.BF16.F32.PACK_AB R89, R206, R207 ;  /* 0x000000cfce59723e */ /* 0x000fe200000010ff */
[----:B------:R-:W-:Y:S01]  /*34d0*/  FMUL.FTZ R197, R197, UR11 ;  /* 0x0000000bc5c57c20 */ /* 0x000fe20008410000 */
[----:B------:R-:W-:Y:S01]  /*34e0*/  F2FP.BF16.F32.PACK_AB R88, R208, R211 ;  /* 0x000000d3d058723e */ /* 0x000fe200000010ff */
[--C-:B------:R-:W-:Y:S01]  /*34f0*/  IMAD.WIDE.U32 R206, R203, 0x10, R106.reuse ;  /* 0x00000010cbce7825 */ /* 0x100fe200078e006a */
[----:B------:R-:W-:Y:S01]  /*3500*/  F2FP.BF16.F32.PACK_AB R90, R221, R210 ;  /* 0x000000d2dd5a723e */ /* 0x000fe200000010ff */
[----:B------:R1:W-:Y:S01]  /*3510*/  @P1 STG.E.128 desc[UR6][R162.64+0x10], R96 ;  /* 0x00001060a2001986 */ /* 0x0003e2000c101d06 */
[----:B------:R-:W-:Y:S01]  /*3520*/  F2FP.BF16.F32.PACK_AB R91, R212, R219 ;  /* 0x000000dbd45b723e */ /* 0x000fe200000010ff */
[----:B------:R-:W-:Y:S01]  /*3530*/  IMAD.WIDE.U32 R106, R199, 0x10, R106 ;  /* 0x00000010c76a7825 */ /* 0x000fe200078e006a */
[----:B0-----:R-:W-:-:S02]  /*3540*/  FSEL R94, R200, RZ, P6 ;  /* 0x000000ffc85e7208 */ /* 0x001fc40003000000 */
[----:B------:R-:W-:Y:S01]  /*3550*/  FSEL R95, R225, RZ, P5 ;  /* 0x000000ffe15f7208 */ /* 0x000fe20002800000 */
[----:B------:R0:W-:Y:S01]  /*3560*/  STG.E.128 desc[UR6][R206.64], R88 ;  /* 0x00000058ce007986 */ /* 0x0001e2000c101d06 */
[----:B------:R-:W-:Y:S02]  /*3570*/  SEL R100, R209, R76, P3 ;  /* 0x0000004cd1647207 */ /* 0x000fe40001800000 */
[----:B------:R-:W-:Y:S02]  /*3580*/  SEL R101, R204, R77, P3 ;  /* 0x0000004dcc657207 */ /* 0x000fe40001800000 */
[----:B------:R-:W-:Y:S02]  /*3590*/  SEL R102, R169, R78, P3 ;  /* 0x0000004ea9667207 */ /* 0x000fe40001800000 */
[----:B------:R-:W-:Y:S02]  /*35a0*/  SEL R103, R166, R79, P3 ;  /* 0x0000004fa6677207 */ /* 0x000fe40001800000 */
[----:B------:R-:W-:-:S02]  /*35b0*/  SEL R84, R165, R80, P3 ;  /* 0x00000050a5547207 */ /* 0x000fc40001800000 */
[----:B------:R-:W-:Y:S01]  /*35c0*/  SEL R87, R130, R83, P3 ;  /* 0x0000005382577207 */ /* 0x000fe20001800000 */
[----:B------:R2:W-:Y:S01]  /*35d0*/  @P1 STG.E.128 desc[UR6][R104.64], R100 ;  /* 0x0000006468001986 */ /* 0x0005e2000c101d06 */
[----:B-1----:R-:W-:Y:S02]  /*35e0*/  FSEL R96, R197, RZ, P2 ;  /* 0x000000ffc5607208 */ /* 0x002fe40001000000 */
[----:B------:R-:W-:Y:S01]  /*35f0*/  SEL R76, R233, R76, P3 ;  /* 0x0000004ce94c7207 */ /* 0x000fe20001800000 */
[----:B------:R2:W-:Y:S01]  /*3600*/  @P1 STG.E.128 desc[UR6][R104.64+0x10], R84 ;  /* 0x0000105468001986 */ /* 0x0005e2000c101d06 */
[----:B------:R-:W-:Y:S02]  /*3610*/  SEL R77, R214, R77, P3 ;  /* 0x0000004dd64d7207 */ /* 0x000fe40001800000 */
[----:B0-----:R-:W-:Y:S02]  /*3620*/  F2FP.BF16.F32.PACK_AB R88, R125, R124 ;  /* 0x0000007c7d58723e */ /* 0x001fe400000010ff */
[----:B------:R-:W-:-:S02]  /*3630*/  F2FP.BF16.F32.PACK_AB R89, R127, R120 ;  /* 0x000000787f59723e */ /* 0x000fc400000010ff */
[----:B------:R-:W-:Y:S02]  /*3640*/  F2FP.BF16.F32.PACK_AB R90, R115, R126 ;  /* 0x0000007e735a723e */ /* 0x000fe400000010ff */
[----:B------:R-:W-:Y:S02]  /*3650*/  F2FP.BF16.F32.PACK_AB R91, R223, R122 ;  /* 0x0000007adf5b723e */ /* 0x000fe400000010ff */
[----:B------:R-:W-:Y:S02]  /*3660*/  SEL R78, R231, R78, P3 ;  /* 0x0000004ee74e7207 */ /* 0x000fe40001800000 */
[----:B------:R-:W-:Y:S01]  /*3670*/  SEL R79, R202, R79, P3 ;  /* 0x0000004fca4f7207 */ /* 0x000fe20001800000 */
[----:B------:R2:W-:Y:S01]  /*3680*/  STG.E.128 desc[UR6][R128.64], R88 ;  /* 0x0000005880007986 */ /* 0x0005e2000c101d06 */
[----:B------:R-:W-:Y:S02]  /*3690*/  SEL R80, R229, R80, P3 ;  /* 0x00000050e5507207 */ /* 0x000fe40001800000 */
[----:B------:R-:W-:Y:S01]  /*36a0*/  SEL R83, R198, R83, P3 ;  /* 0x00000053c6537207 */ /* 0x000fe20001800000 */
[----:B------:R2:W-:Y:S01]  /*36b0*/  @P1 STG.E.128 desc[UR6][R108.64], R76 ;  /* 0x0000004c6c001986 */ /* 0x0005e2000c101d06 */
[----:B------:R-:W-:-:S02]  /*36c0*/  F2FP.BF16.F32.PACK_AB R92, R171, R118 ;  /* 0x00000076ab5c723e */ /* 0x000fc400000010ff */
[----:B------:R-:W-:Y:S01]  /*36d0*/  F2FP.BF16.F32.PACK_AB R93, R117, R114 ;  /* 0x00000072755d723e */ /* 0x000fe200000010ff */
[----:B------:R2:W-:Y:S01]  /*36e0*/  @P1 STG.E.128 desc[UR6][R108.64+0x10], R80 ;  /* 0x000010506c001986 */ /* 0x0005e2000c101d06 */
[----:B------:R-:W-:Y:S02]  /*36f0*/  F2FP.BF16.F32.PACK_AB R94, R94, R113 ;  /* 0x000000715e5e723e */ /* 0x000fe400000010ff */
[----:B------:R-:W-:Y:S02]  /*3700*/  F2FP.BF16.F32.PACK_AB R95, R96, R95 ;  /* 0x0000005f605f723e */ /* 0x000fe400000010ff */
[----:B------:R-:W-:Y:S02]  /*3710*/  ISETP.GE.AND P1, PT, R196, UR15, PT ;  /* 0x0000000fc4007c0c */ /* 0x000fe4000bf26270 */
[----:B------:R-:W-:Y:S01]  /*3720*/  SEL R200, RZ, 0x1, P4 ;  /* 0x00000001ffc87807 */ /* 0x000fe20002000000 */
        /* <DEDUP_REMOVED lines=42> */
.L_x_5046:
[----:B------:R-:W0:Y:S01]  /*39d0*/  S2UR UR4, SR_CTAID.X ;  /* 0x00000000000479c3 */ /* 0x000e220000002500 */
[----:B------:R-:W-:-:S07]  /*39e0*/  LOP3.LUT R7, R0, 0x7f, RZ, 0xc0, !PT ;  /* 0x0000007f00077812 */ /* 0x000fce00078ec0ff */
[----:B------:R-:W1:Y:S08]  /*39f0*/  LDC.64 R2, c[0x0][0x2d0] ;  /* 0x0000b400ff027b82 */ /* 0x000e700000000a00 */
[----:B------:R-:W3:Y:S01]  /*3a00*/  LDC.64 R4, c[0x0][0x2d8] ;  /* 0x0000b600ff047b82 */ /* 0x000ee20000000a00 */
[----:B0-----:R-:W-:Y:S01]  /*3a10*/  LEA.HI R6, R0, UR4, RZ, 0x19 ;  /* 0x0000000400067c11 */ /* 0x001fe2000f8fc8ff */
[----:B------:R-:W-:-:S04]  /*3a20*/  ULDC UR4, c[0x0][0x218] ;  /* 0x0000860000047ab9 */ /* 0x000fc80000000800 */
[----:B------:R-:W-:-:S05]  /*3a30*/  IMAD R6, R6, UR4, RZ ;  /* 0x0000000406067c24 */ /* 0x000fca000f8e02ff */
[----:B------:R-:W-:-:S05]  /*3a40*/  LEA.HI R7, R6, R7, RZ, 0x1d ;  /* 0x0000000706077211 */ /* 0x000fca00078fe8ff */
[----:B-1----:R-:W-:-:S04]  /*3a50*/  IMAD.WIDE.U32 R2, R7, 0x20, R2 ;  /* 0x0000002007027825 */ /* 0x002fc800078e0002 */
        /* <DEDUP_REMOVED lines=18> */
.L_x_5047:
[----:B------:R-:W-:Y:S01]  /*3b80*/  HFMA2.MMA R127, -RZ, RZ, 0, 9.5367431640625e-07 ;  /* 0x00000010ff7f7435 */ /* 0x000fe200000001ff */
[----:B------:R-:W-:Y:S02]  /*3b90*/  MOV R226, R88 ;  /* 0x0000005800e27202 */ /* 0x000fe40000000f00 */
[----:B------:R-:W-:Y:S02]  /*3ba0*/  MOV R228, 0x1f ;  /* 0x0000001f00e47802 */ /* 0x000fe40000000f00 */
[----:B------:R-:W-:-:S07]  /*3bb0*/  MOV R123, 0xffffffff ;  /* 0xffffffff007b7802 */ /* 0x000fce0000000f00 */
[----:B-----5:R-:W-:Y:S05]  /*3bc0*/  WARPSYNC.COLLECTIVE R123, `(.L_x_5050) ;  /* 0x000000007b087348 */ /* 0x020fea0003c00000 */
[----:B------:R0:W1:Y:S02]  /*3bd0*/  SHFL.DOWN P3, R125, R226, R127, R228 ;  /* 0x0800007fe27d7389 */ /* 0x00006400000600e4 */
[----:B01---5:R-:W-:Y:S01]  /*3be0*/  ENDCOLLECTIVE ;  /* 0x000000000000791b */ /* 0x023fe20003800000 */
.L_x_5050:
[----:B------:R-:W-:Y:S02]  /*3bf0*/  MOV R226, R86 ;  /* 0x0000005600e27202 */ /* 0x000fe40000000f00 */
[----:B------:R-:W-:-:S07]  /*3c00*/  MOV R85, R125 ;  /* 0x0000007d00557202 */ /* 0x000fce0000000f00 */
[----:B------:R-:W-:Y:S05]  /*3c10*/  WARPSYNC.COLLECTIVE R123, `(.L_x_5051) ;  /* 0x000000007b087348 */ /* 0x000fea0003c00000 */
[----:B------:R0:W1:Y:S02]  /*3c20*/  SHFL.DOWN P3, R125, R226, R127, R228 ;  /* 0x0800007fe27d7389 */ /* 0x00006400000600e4 */
[----:B01----:R-:W-:Y:S01]  /*3c30*/  ENDCOLLECTIVE ;  /* 0x000000000000791b */ /* 0x003fe20003800000 */
.L_x_5051:
[----:B------:R-:W-:Y:S01]  /*3c40*/  FADD.FTZ R85, R88, R85 ;  /* 0x0000005558557221 */ /* 0x000fe20000010000 */
[----:B------:R-:W-:-:S04]  /*3c50*/  HFMA2.MMA R127, -RZ, RZ, 0, 4.76837158203125e-07 ;  /* 0x00000008ff7f7435 */ /* 0x000fc800000001ff */
[----:B------:R-:W-:Y:S02]  /*3c60*/  MOV R226, R85 ;  /* 0x0000005500e27202 */ /* 0x000fe40000000f00 */
[----:B------:R-:W-:-:S07]  /*3c70*/  MOV R87, R125 ;  /* 0x0000007d00577202 */ /* 0x000fce0000000f00 */
[----:B------:R-:W-:Y:S05]  /*3c80*/  WARPSYNC.COLLECTIVE R123, `(.L_x_5052) ;  /* 0x000000007b087348 */ /* 0x000fea0003c00000 */
[----:B------:R0:W1:Y:S02]  /*3c90*/  SHFL.DOWN P3, R125, R226, R127, R228 ;  /* 0x0800007fe27d7389 */ /* 0x00006400000600e4 */
[----:B01----:R-:W-:Y:S01]  /*3ca0*/  ENDCOLLECTIVE ;  /* 0x000000000000791b */ /* 0x003fe20003800000 */
.L_x_5052:
[----:B------:R-:W-:-:S05]  /*3cb0*/  FADD.FTZ R87, R86, R87 ;  /* 0x0000005756577221 */ /* 0x000fca0000010000 */
[----:B------:R-:W-:Y:S02]  /*3cc0*/  MOV R226, R87 ;  /* 0x0000005700e27202 */ /* 0x000fe40000000f00 */
[----:B------:R-:W-:-:S07]  /*3cd0*/  MOV R84, R125 ;  /* 0x0000007d00547202 */ /* 0x000fce0000000f00 */
[----:B------:R-:W-:Y:S05]  /*3ce0*/  WARPSYNC.COLLECTIVE R123, `(.L_x_5053) ;  /* 0x000000007b087348 */ /* 0x000fea0003c00000 */
[----:B------:R0:W1:Y:S02]  /*3cf0*/  SHFL.DOWN P3, R125, R226, R127, R228 ;  /* 0x0800007fe27d7389 */ /* 0x00006400000600e4 */
[----:B01----:R-:W-:Y:S01]  /*3d00*/  ENDCOLLECTIVE ;  /* 0x000000000000791b */ /* 0x003fe20003800000 */
.L_x_5053:
[----:B------:R-:W-:Y:S01]  /*3d10*/  FADD.FTZ R84, R85, R84 ;  /* 0x0000005455547221 */ /* 0x000fe20000010000 */
[----:B------:R-:W-:-:S04]  /*3d20*/  HFMA2.MMA R127, -RZ, RZ, 0, 2.384185791015625e-07 ;  /* 0x00000004ff7f7435 */ /* 0x000fc800000001ff */
[----:B------:R-:W-:Y:S02]  /*3d30*/  MOV R226, R84 ;  /* 0x0000005400e27202 */ /* 0x000fe40000000f00 */
[----:B------:R-:W-:-:S07]  /*3d40*/  MOV R90, R125 ;  /* 0x0000007d005a7202 */ /* 0x000fce0000000f00 */
[----:B------:R-:W-:Y:S05]  /*3d50*/  WARPSYNC.COLLECTIVE R123, `(.L_x_5054) ;  /* 0x000000007b087348 */ /* 0x000fea0003c00000 */
[----:B------:R0:W1:Y:S02]  /*3d60*/  SHFL.DOWN P3, R125, R226, R127, R228 ;  /* 0x0800007fe27d7389 */ /* 0x00006400000600e4 */
[----:B01----:R-:W-:Y:S01]  /*3d70*/  ENDCOLLECTIVE ;  /* 0x000000000000791b */ /* 0x003fe20003800000 */
.L_x_5054:
[----:B------:R-:W-:-:S05]  /*3d80*/  FADD.FTZ R90, R87, R90 ;  /* 0x0000005a575a7221 */ /* 0x000fca0000010000 */
[----:B------:R-:W-:Y:S02]  /*3d90*/  MOV R226, R90 ;  /* 0x0000005a00e27202 */ /* 0x000fe40000000f00 */
[----:B------:R-:W-:-:S07]  /*3da0*/  MOV R89, R125 ;  /* 0x0000007d00597202 */ /* 0x000fce0000000f00 */
[----:B------:R-:W-:Y:S05]  /*3db0*/  WARPSYNC.COLLECTIVE R123, `(.L_x_5055) ;  /* 0x000000007b087348 */ /* 0x000fea0003c00000 */
[----:B------:R0:W1:Y:S02]  /*3dc0*/  SHFL.DOWN P3, R125, R226, R127, R228 ;  /* 0x0800007fe27d7389 */ /* 0x00006400000600e4 */
[----:B01----:R-:W-:Y:S01]  /*3dd0*/  ENDCOLLECTIVE ;  /* 0x000000000000791b */ /* 0x003fe20003800000 */
.L_x_5055:
[----:B------:R-:W-:Y:S01]  /*3de0*/  FADD.FTZ R89, R84, R89 ;  /* 0x0000005954597221 */ /* 0x000fe20000010000 */
[----:B------:R-:W-:-:S04]  /*3df0*/  HFMA2.MMA R127, -RZ, RZ, 0, 1.1920928955078125e-07 ;  /* 0x00000002ff7f7435 */ /* 0x000fc800000001ff */
[----:B------:R-:W-:Y:S02]  /*3e00*/  MOV R226, R89 ;  /* 0x0000005900e27202 */ /* 0x000fe40000000f00 */
[----:B------:R-:W-:-:S07]  /*3e10*/  MOV R91, R125 ;  /* 0x0000007d005b7202 */ /* 0x000fce0000000f00 */
[----:B------:R-:W-:Y:S05]  /*3e20*/  WARPSYNC.COLLECTIVE R123, `(.L_x_5056) ;  /* 0x000000007b087348 */ /* 0x000fea0003c00000 */
[----:B------:R0:W1:Y:S02]  /*3e30*/  SHFL.DOWN P3, R125, R226, R127, R228 ;  /* 0x0800007fe27d7389 */ /* 0x00006400000600e4 */
[----:B01----:R-:W-:Y:S01]  /*3e40*/  ENDCOLLECTIVE ;  /* 0x000000000000791b */ /* 0x003fe20003800000 */
.L_x_5056:
[----:B------:R-:W-:-:S05]  /*3e50*/  FADD.FTZ R91, R90, R91 ;  /* 0x0000005b5a5b7221 */ /* 0x000fca0000010000 */
[----:B------:R-:W-:Y:S02]  /*3e60*/  MOV R226, R91 ;  /* 0x0000005b00e27202 */ /* 0x000fe40000000f00 */
[----:B------:R-:W-:-:S07]  /*3e70*/  MOV R86, R125 ;  /* 0x0000007d00567202 */ /* 0x000fce0000000f00 */
[----:B------:R-:W-:Y:S05]  /*3e80*/  WARPSYNC.COLLECTIVE R123, `(.L_x_5057) ;  /* 0x000000007b087348 */ /* 0x000fea0003c00000 */
[----:B------:R0:W1:Y:S02]  /*3e90*/  SHFL.DOWN P3, R125, R226, R127, R228 ;  /* 0x0800007fe27d7389 */ /* 0x00006400000600e4 */
[----:B01----:R-:W-:Y:S01]  /*3ea0*/  ENDCOLLECTIVE ;  /* 0x000000000000791b */ /* 0x003fe20003800000 */
.L_x_5057:
[----:B------:R-:W-:Y:S01]  /*3eb0*/  FADD.FTZ R86, R89, R86 ;  /* 0x0000005659567221 */ /* 0x000fe20000010000 */
[----:B------:R-:W-:-:S04]  /*3ec0*/  HFMA2.MMA R127, -RZ, RZ, 0, 5.9604644775390625e-08 ;  /* 0x00000001ff7f7435 */ /* 0x000fc800000001ff */
[----:B------:R-:W-:Y:S02]  /*3ed0*/  MOV R226, R86 ;  /* 0x0000005600e27202 */ /* 0x000fe40000000f00 */
[----:B------:R-:W-:-:S07]  /*3ee0*/  MOV R88, R125 ;  /* 0x0000007d00587202 */ /* 0x000fce0000000f00 */
[----:B------:R-:W-:Y:S05]  /*3ef0*/  WARPSYNC.COLLECTIVE R123, `(.L_x_5058) ;  /* 0x000000007b087348 */ /* 0x000fea0003c00000 */
[----:B------:R0:W1:Y:S02]  /*3f00*/  SHFL.DOWN P3, R125, R226, R127, R228 ;  /* 0x0800007fe27d7389 */ /* 0x00006400000600e4 */
[----:B01----:R-:W-:Y:S01]  /*3f10*/  ENDCOLLECTIVE ;  /* 0x000000000000791b */ /* 0x003fe20003800000 */
.L_x_5058:
[----:B------:R-:W-:-:S05]  /*3f20*/  FADD.FTZ R88, R91, R88 ;  /* 0x000000585b587221 */ /* 0x000fca0000010000 */
[----:B------:R-:W-:Y:S02]  /*3f30*/  MOV R226, R88 ;  /* 0x0000005800e27202 */ /* 0x000fe40000000f00 */
[----:B------:R-:W-:-:S07]  /*3f40*/  MOV R85, R125 ;  /* 0x0000007d00557202 */ /* 0x000fce0000000f00 */
[----:B------:R-:W-:Y:S05]  /*3f50*/  WARPSYNC.COLLECTIVE R123, `(.L_x_5059) ;  /* 0x000000007b087348 */ /* 0x000fea0003c00000 */
[----:B------:R0:W1:Y:S02]  /*3f60*/  SHFL.DOWN P3, R125, R226, R127, R228 ;  /* 0x0800007fe27d7389 */ /* 0x00006400000600e4 */
[----:B01----:R-:W-:Y:S01]  /*3f70*/  ENDCOLLECTIVE ;  /* 0x000000000000791b */ /* 0x003fe20003800000 */
.L_x_5059:
[----:B------:R-:W-:Y:S01]  /*3f80*/  MOV R87, R125 ;  /* 0x0000007d00577202 */ /* 0x000fe20000000f00 */
[----:B------:R-:W-:Y:S06]  /*3f90*/  BRA `(.L_x_5060) ;  /* 0xffffffe000047947 */ /* 0x000fec000383ffff */
.L_x_5061:
        /* <DEDUP_REMOVED lines=14> */
.L_x_13929:


//--------------------- .text._ZN10layer_norm22ln_bwd_finalize_kernelINS_22Kernel_traits_finalizeILj4096E13__nv_bfloat16S2_fS2_fjLb0ELj1024ELj4ENS_18Kernel_traits_baseILj4096ES2_S2_fS2_fjLj1024EEEEELb0ELb0EEEvNS_9BwdParamsE --------------------------
	.section	.text._ZN10layer_norm22ln_bwd_finalize_kernelINS_22Kernel_traits_finalizeILj4096E13__nv_bfloat16S2_fS2_fjLb0ELj1024ELj4ENS_18Kernel_traits_baseILj4096ES2_S2_fS2_fjLj1024EEEEELb0ELb0EEEvNS_9BwdParamsE,"ax",@progbits
	.align	128
        .global         _ZN10layer_norm22ln_bwd_finalize_kernelINS_22Kernel_traits_finalizeILj4096E13__nv_bfloat16S2_fS2_fjLb0ELj1024ELj4ENS_18Kernel_traits_baseILj4096ES2_S2_fS2_fjLj1024EEEEELb0ELb0EEEvNS_9BwdParamsE
        .type           _ZN10layer_norm22ln_bwd_finalize_kernelINS_22Kernel_traits_finalizeILj4096E13__nv_bfloat16S2_fS2_fjLb0ELj1024ELj4ENS_18Kernel_traits_baseILj4096ES2_S2_fS2_fjLj1024EEEEELb0ELb0EEEvNS_9BwdParamsE,@function
        .size           _ZN10layer_norm22ln_bwd_finalize_kernelINS_22Kernel_traits_finalizeILj4096E13__nv_bfloat16S2_fS2_fjLb0ELj1024ELj4ENS_18Kernel_traits_baseILj4096ES2_S2_fS2_fjLj1024EEEEELb0ELb0EEEvNS_9BwdParamsE,(.L_x_13930 - _ZN10layer_norm22ln_bwd_finalize_kernelINS_22Kernel_traits_finalizeILj4096E13__nv_bfloat16S2_fS2_fjLb0ELj1024ELj4ENS_18Kernel_traits_baseILj4096ES2_S2_fS2_fjLj1024EEEEELb0ELb0EEEvNS_9BwdParamsE)
        .other          _ZN10layer_norm22ln_bwd_finalize_kernelINS_22Kernel_traits_finalizeILj4096E13__nv_bfloat16S2_fS2_fjLb0ELj1024ELj4ENS_18Kernel_traits_baseILj4096ES2_S2_fS2_fjLj1024EEEEELb0ELb0EEEvNS_9BwdParamsE,@"STO_CUDA_ENTRY STV_DEFAULT"
_ZN10layer_norm22ln_bwd_finalize_kernelINS_22Kernel_traits_finalizeILj4096E13__nv_bfloat16S2_fS2_fjLb0ELj1024ELj4ENS_18Kernel_traits_baseILj4096ES2_S2_fS2_fjLj1024EEEEELb0ELb0EEEvNS_9BwdParamsE:
.text._ZN10layer_norm22ln_bwd_finalize_kernelINS_22Kernel_traits_finalizeILj4096E13__nv_bfloat16S2_fS2_fjLb0ELj1024ELj4ENS_18Kernel_traits_baseILj4096ES2_S2_fS2_fjLj1024EEEEELb0ELb0EEEvNS_9BwdParamsE:
        /* <DEDUP_REMOVED lines=25> */
.L_x_5074:
        /* <DEDUP_REMOVED lines=30> */
.L_x_5066:
        /* <DEDUP_REMOVED lines=36> */
.L_x_5065:
[----:B------:R-:W-:Y:S05]  /*05b0*/  BSYNC B1 ;  /* 0x0000000000017941 */ /* 0x000fea0003800000 */
.L_x_5064:
        /* <DEDUP_REMOVED lines=24> */
.L_x_5068:
[----:B------:R-:W-:Y:S05]  /*0740*/  BSYNC B1 ;  /* 0x0000000000017941 */ /* 0x000fea0003800000 */
.L_x_5067:
        /* <DEDUP_REMOVED lines=12> */
.L_x_5069:
[----:B------:R-:W-:Y:S05]  /*0810*/  BSYNC B1 ;  /* 0x0000000000017941 */ /* 0x000fea0003800000 */
.L_x_5063:
[----:B------:R-:W-:Y:S05]  /*0820*/  BSYNC B0 ;  /* 0x0000000000007941 */ /* 0x000fea0003800000 */
.L_x_5062:
        /* <DEDUP_REMOVED lines=29> */
.L_x_5085:
[----:B---3--:R-:W-:Y:S01]  /*0a00*/  FADD.FTZ R9, R18, R9 ;  /* 0x0000000912097221 */ /* 0x008fe20000010000 */
[----:B--2---:R-:W-:-:S04]  /*0a10*/  FADD.FTZ R11, R10, R11 ;  /* 0x0000000b0a0b7221 */ /* 0x004fc80000010000 */
[----:B------:R2:W-:Y:S04]  /*0a20*/  @!P1 STS [R6+0x2000], R9 ;  /* 0x0020000906009388 */ /* 0x0005e80000000800 */
[----:B------:R2:W-:Y:S02]  /*0a30*/  @!P1 STS [R6+0x2080], R11 ;  /* 0x0020800b06009388 */ /* 0x0005e40000000800 */
.L_x_5070:
        /* <DEDUP_REMOVED lines=18> */
.L_x_5073:
[----:B------:R-:W-:Y:S05]  /*0b60*/  BSYNC B0 ;  /* 0x0000000000007941 */ /* 0x000fea0003800000 */
.L_x_5072:
[C---:B------:R-:W-:Y:S01]  /*0b70*/  ISETP.GT.U32.AND P1, PT, R3.reuse, -0x1001, PT ;  /* 0xffffefff0300780c */ /* 0x040fe20003f24070 */
[----:B------:R-:W-:Y:S01]  /*0b80*/  VIADD R4, R4, 0x800 ;  /* 0x0000080004047836 */ /* 0x000fe20000000000 */
[----:B------:R-:W-:-:S11]  /*0b90*/  IADD3 R3, R3, 0x1000, RZ ;  /* 0x0000100003037810 */ /* 0x000fd60007ffe0ff */
[----:B------:R-:W-:Y:S05]  /*0ba0*/  @P1 BRA `(.L_x_5074) ;  /* 0xfffffff400781947 */ /* 0x000fea000383ffff */
[----:B------:R-:W-:Y:S05]  /*0bb0*/  EXIT ;  /* 0x000000000000794d */ /* 0x000fea0003800000 */
.L_x_5071:
[----:B------:R-:W-:Y:S01]  /*0bc0*/  HFMA2.MMA R21, -RZ, RZ, 0, 5.9604644775390625e-08 ;  /* 0x00000001ff157435 */ /* 0x000fe200000001ff */
[----:B0--3--:R-:W-:Y:S01]  /*0bd0*/  MOV R22, R10 ;  /* 0x0000000a00167202 */ /* 0x009fe20000000f00 */
[----:B------:R-:W-:Y:S01]  /*0be0*/  IMAD.MOV.U32 R19, RZ, RZ, -0x1 ;  /* 0xffffffffff137424 */ /* 0x000fe200078e00ff */
[----:B------:R-:W-:-:S08]  /*0bf0*/  MOV R24, 0x1f ;  /* 0x0000001f00187802 */ /* 0x000fd00000000f00 */
[----:B-12---:R-:W-:Y:S05]  /*0c00*/  WARPSYNC.COLLECTIVE R19, `(.L_x_5075) ;  /* 0x0000000013087348 */ /* 0x006fea0003c00000 */
[----:B------:R0:W3:Y:S02]  /*0c10*/  SHFL.BFLY P2, R20, R22, R21, R24 ;  /* 0x0c00001516147389 */ /* 0x0000e40000040018 */
[----:B0123--:R-:W-:Y:S01]  /*0c20*/  ENDCOLLECTIVE ;  /* 0x000000000000791b */ /* 0x00ffe20003800000 */
.L_x_5075:
[----:B------:R-:W-:Y:S01]  /*0c30*/  HFMA2.MMA R21, -RZ, RZ, 0, 1.1920928955078125e-07 ;  /* 0x00000002ff157435 */ /* 0x000fe200000001ff */
[----:B------:R-:W-:-:S05]  /*0c40*/  MOV R11, R20 ;  /* 0x00000014000b7202 */ /* 0x000fca0000000f00 */
[----:B------:R-:W-:-:S05]  /*0c50*/  FADD.FTZ R11, R10, R11 ;  /* 0x0000000b0a0b7221 */ /* 0x000fca0000010000 */
[----:B------:R-:W-:-:S07]  /*0c60*/  MOV R22, R11 ;  /* 0x0000000b00167202 */ /* 0x000fce0000000f00 */
[----:B------:R-:W-:Y:S05]  /*0c70*/  WARPSYNC.COLLECTIVE R19, `(.L_x_5076) ;  /* 0x0000000013087348 */ /* 0x000fea0003c00000 */
[----:B------:R0:W1:Y:S02]  /*0c80*/  SHFL.BFLY P2, R20, R22, R21, R24 ;  /* 0x0c00001516147389 */ /* 0x0000640000040018 */
[----:B01----:R-:W-:Y:S01]  /*0c90*/  ENDCOLLECTIVE ;  /* 0x000000000000791b */ /* 0x003fe20003800000 */
.L_x_5076:
[----:B------:R-:W-:Y:S01]  /*0ca0*/  HFMA2.MMA R21, -RZ, RZ, 0, 2.384185791015625e-07 ;  /* 0x00000004ff157435 */ /* 0x000fe200000001ff */
[----:B------:R-:W-:-:S04]  /*0cb0*/  IMAD.MOV.U32 R14, RZ, RZ, R20 ;  /* 0x000000ffff0e7224 */ /* 0x000fc800078e0014 */
[----:B------:R-:W-:-:S05]  /*0cc0*/  FADD.FTZ R14, R11, R14 ;  /* 0x0000000e0b0e7221 */ /* 0x000fca0000010000 */
[----:B------:R-:W-:-:S07]  /*0cd0*/  MOV R22, R14 ;  /* 0x0000000e00167202 */ /* 0x000fce0000000f00 */
[----:B------:R-:W-:Y:S05]  /*0ce0*/  WARPSYNC.COLLECTIVE R19, `(.L_x_5077) ;  /* 0x0000000013087348 */ /* 0x000fea0003c00000 */
[----:B------:R0:W1:Y:S02]  /*0cf0*/  SHFL.BFLY P2, R20, R22, R21, R24 ;  /* 0x0c00001516147389 */ /* 0x0000640000040018 */
[----:B01----:R-:W-:Y:S01]  /*0d00*/  ENDCOLLECTIVE ;  /* 0x000000000000791b */ /* 0x003fe20003800000 */
.L_x_5077:
[----:B------:R-:W-:Y:S01]  /*0d10*/  HFMA2.MMA R21, -RZ, RZ, 0, 4.76837158203125e-07 ;  /* 0x00000008ff157435 */ /* 0x000fe200000001ff */
[----:B------:R-:W-:-:S05]  /*0d20*/  MOV R13, R20 ;  /* 0x00000014000d7202 */ /* 0x000fca0000000f00 */
[----:B------:R-:W-:-:S04]  /*0d30*/  FADD.FTZ R13, R14, R13 ;  /* 0x0000000d0e0d7221 */ /* 0x000fc80000010000 */
[----:B------:R-:W-:-:S07]  /*0d40*/  IMAD.MOV.U32 R22, RZ, RZ, R13 ;  /* 0x000000ffff167224 */ /* 0x000fce00078e000d */
[----:B------:R-:W-:Y:S05]  /*0d50*/  WARPSYNC.COLLECTIVE R19, `(.L_x_5078) ;  /* 0x0000000013087348 */ /* 0x000fea0003c00000 */
[----:B------:R0:W1:Y:S02]  /*0d60*/  SHFL.BFLY P2, R20, R22, R21, R24 ;  /* 0x0c00001516147389 */ /* 0x0000640000040018 */
[----:B01----:R-:W-:Y:S01]  /*0d70*/  ENDCOLLECTIVE ;  /* 0x000000000000791b */ /* 0x003fe20003800000 */
.L_x_5078:
[----:B------:R-:W-:Y:S01]  /*0d80*/  IMAD.MOV.U32 R21, RZ, RZ, 0x10 ;  /* 0x00000010ff157424 */ /* 0x000fe200078e00ff */
[----:B------:R-:W-:-:S05]  /*0d90*/  MOV R10, R20 ;  /* 0x00000014000a7202 */ /* 0x000fca0000000f00 */
[----:B------:R-:W-:-:S05]  /*0da0*/  FADD.FTZ R10, R13, R10 ;  /* 0x0000000a0d0a7221 */ /* 0x000fca0000010000 */
[----:B------:R-:W-:-:S07]  /*0db0*/  MOV R22, R10 ;  /* 0x0000000a00167202 */ /* 0x000fce0000000f00 */
[----:B------:R-:W-:Y:S05]  /*0dc0*/  WARPSYNC.COLLECTIVE R19, `(.L_x_5079) ;  /* 0x0000000013087348 */ /* 0x000fea0003c00000 */
[----:B------:R0:W1:Y:S02]  /*0dd0*/  SHFL.BFLY P2, R20, R22, R21, R24 ;  /* 0x0c00001516147389 */ /* 0x0000640000040018 */
[----:B01----:R-:W-:Y:S01]  /*0de0*/  ENDCOLLECTIVE ;  /* 0x000000000000791b */ /* 0x003fe20003800000 */
.L_x_5079:
[----:B------:R-:W-:Y:S01]  /*0df0*/  HFMA2.MMA R21, -RZ, RZ, 0, 5.9604644775390625e-08 ;  /* 0x00000001ff157435 */ /* 0x000fe200000001ff */
[----:B------:R-:W-:Y:S02]  /*0e00*/  MOV R22, R9 ;  /* 0x0000000900167202 */ /* 0x000fe40000000f00 */
[----:B------:R-:W-:-:S08]  /*0e10*/  MOV R11, R20 ;  /* 0x00000014000b7202 */ /* 0x000fd00000000f00 */
[----:B------:R-:W-:Y:S05]  /*0e20*/  WARPSYNC.COLLECTIVE R19, `(.L_x_5080) ;  /* 0x0000000013087348 */ /* 0x000fea0003c00000 */
[----:B------:R0:W1:Y:S02]  /*0e30*/  SHFL.BFLY P2, R20, R22, R21, R24 ;  /* 0x0c00001516147389 */ /* 0x0000640000040018 */
[----:B01----:R-:W-:Y:S01]  /*0e40*/  ENDCOLLECTIVE ;  /* 0x000000000000791b */ /* 0x003fe20003800000 */
.L_x_5080:
[----:B------:R-:W-:Y:S01]  /*0e50*/  HFMA2.MMA R21, -RZ, RZ, 0, 1.1920928955078125e-07 ;  /* 0x00000002ff157435 */ /* 0x000fe200000001ff */
[----:B------:R-:W-:-:S04]  /*0e60*/  IMAD.MOV.U32 R14, RZ, RZ, R20 ;  /* 0x000000ffff0e7224 */ /* 0x000fc800078e0014 */
[----:B------:R-:W-:-:S05]  /*0e70*/  FADD.FTZ R15, R9, R14 ;  /* 0x0000000e090f7221 */ /* 0x000fca0000010000 */
[----:B------:R-:W-:-:S07]  /*0e80*/  MOV R22, R15 ;  /* 0x0000000f00167202 */ /* 0x000fce0000000f00 */
[----:B------:R-:W-:Y:S05]  /*0e90*/  WARPSYNC.COLLECTIVE R19, `(.L_x_5081) ;  /* 0x0000000013087348 */ /* 0x000fea0003c00000 */
[----:B------:R0:W1:Y:S02]  /*0ea0*/  SHFL.BFLY P2, R20, R22, R21, R24 ;  /* 0x0c00001516147389 */ /* 0x0000640000040018 */
[----:B01----:R-:W-:Y:S01]  /*0eb0*/  ENDCOLLECTIVE ;  /* 0x000000000000791b */ /* 0x003fe20003800000 */
.L_x_5081:
[----:B------:R-:W-:Y:S01]  /*0ec0*/  HFMA2.MMA R21, -RZ, RZ, 0, 2.384185791015625e-07 ;  /* 0x00000004ff157435 */ /* 0x000fe200000001ff */
[----:B------:R-:W-:-:S05]  /*0ed0*/  MOV R16, R20 ;  /* 0x0000001400107202 */ /* 0x000fca0000000f00 */
[----:B------:R-:W-:-:S04]  /*0ee0*/  FADD.FTZ R16, R15, R16 ;  /* 0x000000100f107221 */ /* 0x000fc80000010000 */
[----:B------:R-:W-:-:S07]  /*0ef0*/  IMAD.MOV.U32 R22, RZ, RZ, R16 ;  /* 0x000000ffff167224 */ /* 0x000fce00078e0010 */
[----:B------:R-:W-:Y:S05]  /*0f00*/  WARPSYNC.COLLECTIVE R19, `(.L_x_5082) ;  /* 0x0000000013087348 */ /* 0x000fea0003c00000 */
[----:B------:R0:W1:Y:S02]  /*0f10*/  SHFL.BFLY P2, R20, R22, R21, R24 ;  /* 0x0c00001516147389 */ /* 0x0000640000040018 */
[----:B01----:R-:W-:Y:S01]  /*0f20*/  ENDCOLLECTIVE ;  /* 0x000000000000791b */ /* 0x003fe20003800000 */
.L_x_5082:
[----:B------:R-:W-:Y:S01]  /*0f30*/  IMAD.MOV.U32 R21, RZ, RZ, 0x8 ;  /* 0x00000008ff157424 */ /* 0x000fe200078e00ff */
[----:B------:R-:W-:-:S05]  /*0f40*/  MOV R17, R20 ;  /* 0x0000001400117202 */ /* 0x000fca0000000f00 */
[----:B------:R-:W-:-:S05]  /*0f50*/  FADD.FTZ R17, R16, R17 ;  /* 0x0000001110117221 */ /* 0x000fca0000010000 */
[----:B------:R-:W-:-:S07]  /*0f60*/  MOV R22, R17 ;  /* 0x0000001100167202 */ /* 0x000fce0000000f00 */
[----:B------:R-:W-:Y:S05]  /*0f70*/  WARPSYNC.COLLECTIVE R19, `(.L_x_5083) ;  /* 0x0000000013087348 */ /* 0x000fea0003c00000 */
[----:B------:R0:W1:Y:S02]  /*0f80*/  SHFL.BFLY P2, R20, R22, R21, R24 ;  /* 0x0c00001516147389 */ /* 0x0000640000040018 */
[----:B01----:R-:W-:Y:S01]  /*0f90*/  ENDCOLLECTIVE ;  /* 0x000000000000791b */ /* 0x003fe20003800000 */
.L_x_5083:
[----:B------:R-:W-:Y:S01]  /*0fa0*/  HFMA2.MMA R21, -RZ, RZ, 0, 9.5367431640625e-07 ;  /* 0x00000010ff157435 */ /* 0x000fe200000001ff */
[----:B------:R-:W-:-:S05]  /*0fb0*/  MOV R18, R20 ;  /* 0x0000001400127202 */ /* 0x000fca0000000f00 */
[----:B------:R-:W-:-:S05]  /*0fc0*/  FADD.FTZ R18, R17, R18 ;  /* 0x0000001211127221 */ /* 0x000fca0000010000 */
[----:B------:R-:W-:-:S07]  /*0fd0*/  MOV R22, R18 ;  /* 0x0000001200167202 */ /* 0x000fce0000000f00 */
[----:B------:R-:W-:Y:S05]  /*0fe0*/  WARPSYNC.COLLECTIVE R19, `(.L_x_5084) ;  /* 0x0000000013087348 */ /* 0x000fea0003c00000 */
[----:B------:R0:W1:Y:S02]  /*0ff0*/  SHFL.BFLY P2, R20, R22, R21, R24 ;  /* 0x0c00001516147389 */ /* 0x0000640000040018 */
[----:B01----:R-:W-:Y:S01]  /*1000*/  ENDCOLLECTIVE ;  /* 0x000000000000791b */ /* 0x003fe20003800000 */
.L_x_5084:
[----:B------:R-:W-:Y:S01]  /*1010*/  MOV R9, R20 ;  /* 0x0000001400097202 */ /* 0x000fe20000000f00 */
[----:B------:R-:W-:Y:S06]  /*1020*/  BRA `(.L_x_5085) ;  /* 0xfffffff800747947 */ /* 0x000fec000383ffff */
.L_x_5086:
        /* <DEDUP_REMOVED lines=13> */
.L_x_13930:


//--------------------- .text._ZN10layer_norm13ln_bwd_kernelINS_13Kernel_traitsI13__nv_bfloat16S2_fS2_fjLj4096ELj1ELj1ELj4ELj16ENS_18Kernel_traits_baseILj4096ES2_S2_fS2_fjLj128EEEEELb1ELb0ELb1ELb0EEEvNS_9BwdParamsE --------------------------
	.section	.text._ZN10layer_norm13ln_bwd_kernelINS_13Kernel_traitsI13__nv_bfloat16S2_fS2_fjLj4096ELj1ELj1ELj4ELj16ENS_18Kernel_traits_baseILj4096ES2_S2_fS2_fjLj128EEEEELb1ELb0ELb1ELb0EEEvNS_9BwdParamsE,"ax",@progbits
	.align	128
        .global         _ZN10layer_norm13ln_bwd_kernelINS_13Kernel_traitsI13__nv_bfloat16S2_fS2_fjLj4096ELj1ELj1ELj4ELj16ENS_18Kernel_traits_baseILj4096ES2_S2_fS2_fjLj128EEEEELb1ELb0ELb1ELb0EEEvNS_9BwdParamsE
        .type           _ZN10layer_norm13ln_bwd_kernelINS_13Kernel_traitsI13__nv_bfloat16S2_fS2_fjLj4096ELj1ELj1ELj4ELj16ENS_18Kernel_traits_baseILj4096ES2_S2_fS2_fjLj128EEEEELb1ELb0ELb1ELb0EEEvNS_9BwdParamsE,@function
        .size           _ZN10layer_norm13ln_bwd_kernelINS_13Kernel_traitsI13__nv_bfloat16S2_fS2_fjLj4096ELj1ELj1ELj4ELj16ENS_18Kernel_traits_baseILj4096ES2_S2_fS2_fjLj128EEEEELb1ELb0ELb1ELb0EEEvNS_9BwdParamsE,(.L_x_13931 - _ZN10layer_norm13ln_bwd_kernelINS_13Kernel_traitsI13__nv_bfloat16S2_fS2_fjLj4096ELj1ELj1ELj4ELj16ENS_18Kernel_traits_baseILj4096ES2_S2_fS2_fjLj128EEEEELb1ELb0ELb1ELb0EEEvNS_9BwdParamsE)
        .other          _ZN10layer_norm13ln_bwd_kernelINS_13Kernel_traitsI13__nv_bfloat16S2_fS2_fjLj4096ELj1ELj1ELj4ELj16ENS_18Kernel_traits_baseILj4096ES2_S2_fS2_fjLj128EEEEELb1ELb0ELb1ELb0EEEvNS_9BwdParamsE,@"STO_CUDA_ENTRY STV_DEFAULT"
_ZN10layer_norm13ln_bwd_kernelINS_13Kernel_traitsI13__nv_bfloat16S2_fS2_fjLj4096ELj1ELj1ELj4ELj16ENS_18Kernel_traits_baseILj4096ES2_S2_fS2_fjLj128EEEEELb1ELb0ELb1ELb0EEEvNS_9BwdParamsE:
.text._ZN10layer_norm13ln_bwd_kernelINS_13Kernel_traitsI13__nv_bfloat16S2_fS2_fjLj4096ELj1ELj1ELj4ELj16ENS_18Kernel_traits_baseILj4096ES2_S2_fS2_fjLj128EEEEELb1ELb0ELb1ELb0EEEvNS_9BwdParamsE:
        /* <DEDUP_REMOVED lines=10> */
[----:B------:R-:W-:Y:S02]  /*00a0*/  ULDC.64 UR10, c[0x0][0x210] ;  /* 0x00008400000a7ab9 */ /* 0x000fe40000000a00 */
        /* <DEDUP_REMOVED lines=60> */
[C---:B-----5:R-:W-:Y:S01]  /*0470*/  @P5 PRMT R18, R20.reuse, 0x7632, R18 ;  /* 0x0000763214125816 */ /* 0x060fe20000000012 */
[----:B------:R-:W-:Y:S01]  /*0480*/  IMAD.U32 R33, R23, 0x10000, RZ ;  /* 0x0001000017217824 */ /* 0x000fe200078e00ff */
[----:B------:R-:W-:Y:S01]  /*0490*/  SHF.L.U32 R156, R20, 0x10, RZ ;  /* 0x00000010149c7819 */ /* 0x000fe200000006ff */
[----:B------:R-:W-:Y:S01]  /*04a0*/  IMAD.U32 R35, R21, 0x10000, RZ ;  /* 0x0001000015237824 */ /* 0x000fe200078e00ff */
[----:B------:R-:W-:Y:S01]  /*04b0*/  MOV R20, R19 ;  /* 0x0000001300147202 */ /* 0x000fe20000000f00 */
[----:B------:R-:W-:Y:S01]  /*04c0*/  HFMA2.MMA R45, -RZ, RZ, 0, 0 ;  /* 0x00000000ff2d7435 */ /* 0x000fe200000001ff */
[----:B------:R-:W0:Y:S01]  /*04d0*/  LDC.U8 R19, c[0x0][0x2a0] ;  /* 0x0000a800ff137b82 */ /* 0x000e220000000000 */
[C---:B------:R-:W-:Y:S01]  /*04e0*/  @P4 PRMT R14, R24.reuse, 0x7632, R14 ;  /* 0x00007632180e4816 */ /* 0x040fe2000000000e */
[----:B------:R-:W-:Y:S01]  /*04f0*/  IMAD.U32 R31, R25, 0x10000, RZ ;  /* 0x00010000191f7824 */ /* 0x000fe200078e00ff */
[----:B------:R-:W-:Y:S01]  /*0500*/  SHF.L.U32 R32, R24, 0x10, RZ ;  /* 0x0000001018207819 */ /* 0x000fe200000006ff */
[----:B------:R-:W-:Y:S01]  /*0510*/  IMAD.U32 R29, R27, 0x10000, RZ ;  /* 0x000100001b1d7824 */ /* 0x000fe200078e00ff */
[C---:B------:R-:W-:Y:S01]  /*0520*/  @P2 PRMT R2, R4.reuse, 0x7632, R2 ;  /* 0x0000763204022816 */ /* 0x040fe20000000002 */
[----:B------:R-:W-:Y:S01]  /*0530*/  IMAD.MOV.U32 R235, RZ, RZ, 0x1 ;  /* 0x00000001ffeb7424 */ /* 0x000fe200078e00ff */
[----:B------:R-:W-:Y:S01]  /*0540*/  SHF.L.U32 R24, R4, 0x10, RZ ;  /* 0x0000001004187819 */ /* 0x000fe200000006ff */
[----:B------:R-:W-:Y:S01]  /*0550*/  IMAD.U32 R18, R18, 0x10000, RZ ;  /* 0x0001000012127824 */ /* 0x000fe200078e00ff */
[----:B------:R-:W-:Y:S01]  /*0560*/  @P5 PRMT R16, R22, 0x7632, R16 ;  /* 0x0000763216105816 */ /* 0x000fe20000000010 */
[----:B------:R-:W-:Y:S01]  /*0570*/  IMAD.U32 R14, R14, 0x10000, RZ ;  /* 0x000100000e0e7824 */ /* 0x000fe200078e00ff */
[----:B------:R-:W-:-:S02]  /*0580*/  @P4 PRMT R12, R26, 0x7632, R12 ;  /* 0x000076321a0c4816 */ /* 0x000fc4000000000c */
[----:B------:R-:W-:Y:S01]  /*0590*/  @P3 PRMT R10, R36, 0x7632, R10 ;  /* 0x00007632240a3816 */ /* 0x000fe2000000000a */
[----:B------:R-:W-:Y:S01]  /*05a0*/  IMAD.U32 R16, R16, 0x10000, RZ ;  /* 0x0001000010107824 */ /* 0x000fe200078e00ff */
[----:B------:R-:W-:Y:S01]  /*05b0*/  SHF.L.U32 R28, R36, 0x10, RZ ;  /* 0x00000010241c7819 */ /* 0x000fe200000006ff */
[----:B------:R-:W-:Y:S01]  /*05c0*/  IMAD.U32 R12, R12, 0x10000, RZ ;  /* 0x000100000c0c7824 */ /* 0x000fe200078e00ff */
[----:B------:R-:W-:Y:S01]  /*05d0*/  @P3 PRMT R8, R38, 0x7632, R8 ;  /* 0x0000763226083816 */ /* 0x000fe20000000008 */
[----:B------:R-:W-:Y:S01]  /*05e0*/  IMAD.U32 R10, R10, 0x10000, RZ ;  /* 0x000100000a0a7824 */ /* 0x000fe200078e00ff */
[----:B------:R-:W-:Y:S02]  /*05f0*/  @P2 PRMT R3, R5, 0x7632, R3 ;  /* 0x0000763205032816 */ /* 0x000fe40000000003 */
[----:B------:R-:W-:Y:S01]  /*0600*/  @P2 PRMT R4, R6, 0x7632, R4 ;  /* 0x0000763206042816 */ /* 0x000fe20000000004 */
[----:B------:R-:W-:Y:S01]  /*0610*/  IMAD.U32 R8, R8, 0x10000, RZ ;  /* 0x0001000008087824 */ /* 0x000fe200078e00ff */
[----:B------:R-:W-:Y:S01]  /*0620*/  @P5 PRMT R17, R21, 0x7632, R17 ;  /* 0x0000763215115816 */ /* 0x000fe20000000011 */
[----:B------:R-:W-:Y:S01]  /*0630*/  IMAD.U32 R21, R7, 0x10000, RZ ;  /* 0x0001000007157824 */ /* 0x000fe200078e00ff */
[----:B------:R-:W-:Y:S01]  /*0640*/  @P5 PRMT R15, R23, 0x7632, R15 ;  /* 0x00007632170f5816 */ /* 0x000fe2000000000f */
[----:B------:R-:W-:Y:S01]  /*0650*/  IMAD.U32 R23, R5, 0x10000, RZ ;  /* 0x0001000005177824 */ /* 0x000fe200078e00ff */
[----:B------:R-:W-:Y:S01]  /*0660*/  @P4 PRMT R13, R25, 0x7632, R13 ;  /* 0x00007632190d4816 */ /* 0x000fe2000000000d */
[----:B------:R-:W-:Y:S01]  /*0670*/  IMAD.U32 R25, R39, 0x10000, RZ ;  /* 0x0001000027197824 */ /* 0x000fe200078e00ff */
[----:B------:R-:W-:Y:S01]  /*0680*/  @P4 PRMT R11, R27, 0x7632, R11 ;  /* 0x000076321b0b4816 */ /* 0x000fe2000000000b */
[C---:B------:R-:W-:Y:S01]  /*0690*/  IMAD.U32 R27, R37.reuse, 0x10000, RZ ;  /* 0x00010000251b7824 */ /* 0x040fe200078e00ff */
[----:B------:R-:W-:Y:S01]  /*06a0*/  @P3 PRMT R9, R37, 0x7632, R9 ;  /* 0x0000763225093816 */ /* 0x000fe20000000009 */
[----:B------:R-:W-:Y:S01]  /*06b0*/  IMAD.U32 R4, R4, 0x10000, RZ ;  /* 0x0001000004047824 */ /* 0x000fe200078e00ff */
[----:B------:R-:W-:-:S02]  /*06c0*/  @P3 PRMT R0, R39, 0x7632, R0 ;  /* 0x0000763227003816 */ /* 0x000fc40000000000 */
[----:B------:R-:W-:Y:S02]  /*06d0*/  @P2 PRMT R36, R7, 0x7632, R36 ;  /* 0x0000763207242816 */ /* 0x000fe40000000024 */
[----:B------:R-:W-:Y:S02]  /*06e0*/  SHF.L.U32 R34, R22, 0x10, RZ ;  /* 0x0000001016227819 */ /* 0x000fe400000006ff */
        /* <DEDUP_REMOVED lines=11> */
[----:B0-----:R-:W-:-:S07]  /*07a0*/  SHF.L.U32 R3, R36, 0x10, RZ ;  /* 0x0000001024037819 */ /* 0x001fce00000006ff */
.L_x_5176:
[----:B0123--:R-:W0:Y:S08]  /*07b0*/  LDC.64 R146, c[0x0][0x288] ;  /* 0x0000a200ff927b82 */ /* 0x00fe300000000a00 */
[----:B------:R-:W1:Y:S08]  /*07c0*/  LDC.64 R148, c[0x0][0x258] ;  /* 0x00009600ff947b82 */ /* 0x000e700000000a00 */
[----:B------:R-:W2:Y:S01]  /*07d0*/  LDC.64 R144, c[0x0][0x280] ;  /* 0x0000a000ff907b82 */ /* 0x000ea20000000a00 */
[C---:B0-----:R-:W-:Y:S01]  /*07e0*/  IMAD.WIDE R146, R20.reuse, 0x4, R146 ;  /* 0x0000000414927825 */ /* 0x041fe200078e0292 */
[----:B------:R-:W0:Y:S06]  /*07f0*/  S2R R232, SR_TID.X ;  /* 0x0000000000e87919 */ /* 0x000e2c0000002100 */
[----:B----4-:R-:W3:Y:S01]  /*0800*/  LDC.64 R240, c[0x0][0x2c8] ;  /* 0x0000b200fff07b82 */ /* 0x010ee20000000a00 */
[----:B------:R-:W4:Y:S01]  /*0810*/  LDG.E R146, desc[UR4][R146.64] ;  /* 0x0000000492927981 */ /* 0x000f22000c1e1900 */
[----:B-1----:R-:W-:-:S05]  /*0820*/  IMAD.WIDE R148, R20, 0x4, R148 ;  /* 0x0000000414947825 */ /* 0x002fca00078e0294 */
[----:B-----5:R1:W5:Y:S01]  /*0830*/  LDG.E R2, desc[UR4][R148.64] ;  /* 0x0000000494027981 */ /* 0x020362000c1e1900 */
[----:B--2---:R-:W-:-:S05]  /*0840*/  IMAD.WIDE R144, R20, 0x4, R144 ;  /* 0x0000000414907825 */ /* 0x004fca00078e0290 */
[----:B------:R1:W5:Y:S01]  /*0850*/  LDG.E R230, desc[UR4][R144.64] ;  /* 0x0000000490e67981 */ /* 0x000362000c1e1900 */
[----:B------:R-:W-:-:S04]  /*0860*/  IMAD.U32 R159, RZ, RZ, UR12 ;  /* 0x0000000cff9f7e24 */ /* 0x000fc8000f8e00ff */
[----:B------:R-:W-:-:S05]  /*0870*/  IMAD R0, R20, R159, RZ ;  /* 0x0000009f14007224 */ /* 0x000fca00078e02ff */
[----:B------:R-:W-:Y:S02]  /*0880*/  SHF.R.S32.HI R151, RZ, 0x1f, R0 ;  /* 0x0000001fff977819 */ /* 0x000fe40000011400 */
[----:B0-----:R-:W-:Y:S02]  /*0890*/  LOP3.LUT R157, R232, 0x7f, RZ, 0xc0, !PT ;  /* 0x0000007fe89d7812 */ /* 0x001fe400078ec0ff */
[----:B------:R-:W-:Y:S01]  /*08a0*/  LEA.HI R0, R151, R0, RZ, 0x3 ;  /* 0x0000000097007211 */ /* 0x000fe200078f18ff */
[----:B------:R-:W-:Y:S03]  /*08b0*/  BSSY B0, `(.L_x_5088) ;  /* 0x00001b0000007945 */ /* 0x000fe60003800000 */
[----:B------:R-:W-:-:S05]  /*08c0*/  LEA.HI.SX32 R0, R0, R157, 0x1d ;  /* 0x0000009d00007211 */ /* 0x000fca00078feaff */
[----:B---3--:R-:W-:Y:S01]  /*08d0*/  IMAD.WIDE.U32 R242, R0, 0x20, R240 ;  /* 0x0000002000f27825 */ /* 0x008fe200078e00f0 */
[----:B----4-:R-:W-:-:S13]  /*08e0*/  ISETP.GT.AND P1, PT, R146, RZ, PT ;  /* 0x000000ff9200720c */ /* 0x010fda0003f24270 */
[----:B-1----:R-:W-:Y:S05]  /*08f0*/  @P1 BRA `(.L_x_5089) ;  /* 0x0000000000e81947 */ /* 0x002fea0003800000 */
[----:B-----5:R-:W-:Y:S01]  /*0900*/  ISETP.GE.AND P0, PT, R230, 0x1, PT ;  /* 0x00000001e600780c */ /* 0x020fe20003f06270 */
[----:B------:R-:W-:Y:S01]  /*0910*/  BSSY B1, `(.L_x_5090) ;  /* 0x0000012000017945 */ /* 0x000fe20003800000 */
[----:B------:R-:W-:Y:S01]  /*0920*/  IMAD.MOV.U32 R147, RZ, RZ, RZ ;  /* 0x000000ffff937224 */ /* 0x000fe200078e00ff */
[----:B------:R-:W-:-:S10]  /*0930*/  MOV R149, R0 ;  /* 0x0000000000957202 */ /* 0x000fd40000000f00 */
        /* <DEDUP_REMOVED lines=9> */
[----:B------:R1:W5:Y:S04]  /*09d0*/  @P6 LDG.E.128 R116, desc[UR4][R242.64] ;  /* 0x00000004f2746981 */ /* 0x000368000c1e1d00 */
[----:B------:R1:W5:Y:S01]  /*09e0*/  @P6 LDG.E.128 R120, desc[UR4][R242.64+0x10] ;  /* 0x00001004f2786981 */ /* 0x000362000c1e1d00 */
[----:B0-----:R-:W-:-:S05]  /*09f0*/  IMAD.WIDE.U32 R144, R147, 0x8, R144 ;  /* 0x0000000893907825 */ /* 0x001fca00078e0090 */
[----:B------:R1:W5:Y:S01]  /*0a00*/  LDG.E.64 R166, desc[UR4][R144.64] ;  /* 0x0000000490a67981 */ /* 0x000362000c1e1b00 */
[----:B------:R-:W-:Y:S01]  /*0a10*/  VIADD R149, R0, 0x80 ;  /* 0x0000008000957836 */ /* 0x000fe20000000000 */
[----:B------:R-:W-:-:S07]  /*0a20*/  IADD3 R147, R147, 0x80, RZ ;  /* 0x0000008093937810 */ /* 0x000fce0007ffe0ff */
.L_x_5091:
[----:B------:R-:W-:Y:S05]  /*0a30*/  BSYNC B1 ;  /* 0x0000000000017941 */ /* 0x000fea0003800000 */
.L_x_5090:
[----:B------:R-:W-:Y:S04]  /*0a40*/  BSSY B1, `(.L_x_5092) ;  /* 0x000000c000017945 */ /* 0x000fe80003800000 */
[----:B------:R-:W-:Y:S05]  /*0a50*/  @!P4 BRA `(.L_x_5093) ;  /* 0x000000000028c947 */ /* 0x000fea0003800000 */
[----:B------:R-:W0:Y:S01]  /*0a60*/  LDC.64 R164, c[0x0][0x240] ;  /* 0x00009000ffa47b82 */ /* 0x000e220000000a00 */
[----:B------:R-:W-:-:S04]  /*0a70*/  ISETP.NE.U32.AND P6, PT, RZ, UR6, PT ;  /* 0x00000006ff007c0c */ /* 0x000fc8000bfc5070 */
[----:B------:R-:W-:-:S13]  /*0a80*/  ISETP.NE.AND.EX P6, PT, RZ, UR7, PT, P6 ;  /* 0x00000007ff007c0c */ /* 0x000fda000bfc5360 */
[----:B-1----:R-:W-:-:S05]  /*0a90*/  @P6 IMAD.WIDE.U32 R144, R149, 0x20, R240 ;  /* 0x0000002095906825 */ /* 0x002fca00078e00f0 */
[----:B------:R2:W5:Y:S01]  /*0aa0*/  @P6 LDG.E.128 R40, desc[UR4][R144.64] ;  /* 0x0000000490286981 */ /* 0x000562000c1e1d00 */
[----:B0-----:R-:W-:-:S03]  /*0ab0*/  IMAD.WIDE.U32 R164, R147, 0x8, R164 ;  /* 0x0000000893a47825 */ /* 0x001fc600078e00a4 */
[----:B------:R2:W5:Y:S04]  /*0ac0*/  @P6 LDG.E.128 R36, desc[UR4][R144.64+0x10] ;  /* 0x0000100490246981 */ /* 0x000568000c1e1d00 */
[----:B------:R-:W5:Y:S01]  /*0ad0*/  LDG.E.64 R164, desc[UR4][R164.64] ;  /* 0x00000004a4a47981 */ /* 0x000f62000c1e1b00 */
[----:B------:R-:W-:Y:S01]  /*0ae0*/  VIADD R147, R147, 0x80 ;  /* 0x0000008093937836 */ /* 0x000fe20000000000 */
[----:B------:R-:W-:-:S07]  /*0af0*/  IADD3 R149, R149, 0x80, RZ ;  /* 0x0000008095957810 */ /* 0x000fce0007ffe0ff */
.L_x_5093:
[----:B------:R-:W-:Y:S05]  /*0b00*/  BSYNC B1 ;  /* 0x0000000000017941 */ /* 0x000fea0003800000 */
.L_x_5092:
[----:B------:R-:W-:Y:S04]  /*0b10*/  BSSY B1, `(.L_x_5094) ;  /* 0x000000c000017945 */ /* 0x000fe80003800000 */
[----:B------:R-:W-:Y:S05]  /*0b20*/  @!P3 BRA `(.L_x_5095) ;  /* 0x000000000028b947 */ /* 0x000fea0003800000 */
[----:B------:R-:W0:Y:S01]  /*0b30*/  LDC.64 R162, c[0x0][0x240] ;  /* 0x00009000ffa27b82 */ /* 0x000e220000000a00 */
[----:B------:R-:W-:-:S04]  /*0b40*/  ISETP.NE.U32.AND P6, PT, RZ, UR6, PT ;  /* 0x00000006ff007c0c */ /* 0x000fc8000bfc5070 */
[----:B------:R-:W-:-:S13]  /*0b50*/  ISETP.NE.AND.EX P6, PT, RZ, UR7, PT, P6 ;  /* 0x00000007ff007c0c */ /* 0x000fda000bfc5360 */
[----:B-12---:R-:W-:-:S05]  /*0b60*/  @P6 IMAD.WIDE.U32 R144, R149, 0x20, R240 ;  /* 0x0000002095906825 */ /* 0x006fca00078e00f0 */
[----:B------:R3:W5:Y:S01]  /*0b70*/  @P6 LDG.E.128 R124, desc[UR4][R144.64] ;  /* 0x00000004907c6981 */ /* 0x000762000c1e1d00 */
[----:B0-----:R-:W-:-:S03]  /*0b80*/  IMAD.WIDE.U32 R162, R147, 0x8, R162 ;  /* 0x0000000893a27825 */ /* 0x001fc600078e00a2 */
[----:B------:R3:W5:Y:S04]  /*0b90*/  @P6 LDG.E.128 R128, desc[UR4][R144.64+0x10] ;  /* 0x0000100490806981 */ /* 0x000768000c1e1d00 */
[----:B------:R-:W5:Y:S01]  /*0ba0*/  LDG.E.64 R162, desc[UR4][R162.64] ;  /* 0x00000004a2a27981 */ /* 0x000f62000c1e1b00 */
[----:B------:R-:W-:Y:S01]  /*0bb0*/  VIADD R147, R147, 0x80 ;  /* 0x0000008093937836 */ /* 0x000fe20000000000 */
[----:B------:R-:W-:-:S07]  /*0bc0*/  IADD3 R149, R149, 0x80, RZ ;  /* 0x0000008095957810 */ /* 0x000fce0007ffe0ff */
.L_x_5095:
[----:B------:R-:W-:Y:S05]  /*0bd0*/  BSYNC B1 ;  /* 0x0000000000017941 */ /* 0x000fea0003800000 */
.L_x_5094:
[----:B------:R-:W-:Y:S01]  /*0be0*/  CS2R R236, SRZ ;  /* 0x0000000000ec7805 */ /* 0x000fe2000001ff00 */
[----:B------:R-:W-:Y:S06]  /*0bf0*/  @!P2 BRA `(.L_x_5096) ;  /* 0x0000001400eca947 */ /* 0x000fec0003800000 */
[----:B------:R-:W0:Y:S01]  /*0c00*/  LDC.64 R160, c[0x0][0x240] ;  /* 0x00009000ffa07b82 */ /* 0x000e220000000a00 */
[----:B------:R-:W-:-:S04]  /*0c10*/  ISETP.NE.U32.AND P6, PT, RZ, UR6, PT ;  /* 0x00000006ff007c0c */ /* 0x000fc8000bfc5070 */
[----:B------:R-:W-:-:S13]  /*0c20*/  ISETP.NE.AND.EX P6, PT, RZ, UR7, PT, P6 ;  /* 0x00000007ff007c0c */ /* 0x000fda000bfc5360 */
[----:B------:R-:W-:-:S05]  /*0c30*/  @P6 IMAD.WIDE.U32 R240, R149, 0x20, R240 ;  /* 0x0000002095f06825 */ /* 0x000fca00078e00f0 */
[----:B------:R4:W5:Y:S01]  /*0c40*/  @P6 LDG.E.128 R132, desc[UR4][R240.64] ;  /* 0x00000004f0846981 */ /* 0x000962000c1e1d00 */
[----:B0-----:R-:W-:-:S03]  /*0c50*/  IMAD.WIDE.U32 R160, R147, 0x8, R160 ;  /* 0x0000000893a07825 */ /* 0x001fc600078e00a0 */
[----:B------:R4:W5:Y:S04]  /*0c60*/  @P6 LDG.E.128 R136, desc[UR4][R240.64+0x10] ;  /* 0x00001004f0886981 */ /* 0x000968000c1e1d00 */
[----:B------:R-:W5:Y:S01]  /*0c70*/  LDG.E.64 R160, desc[UR4][R160.64] ;  /* 0x00000004a0a07981 */ /* 0x000f62000c1e1b00 */
[----:B------:R-:W-:Y:S01]  /*0c80*/  IMAD.MOV.U32 R236, RZ, RZ, RZ ;  /* 0x000000ffffec7224 */ /* 0x000fe200078e00ff */
[----:B------:R-:W-:Y:S06]  /*0c90*/  BRA `(.L_x_5096) ;  /* 0x0000001400c47947 */ /* 0x000fec0003800000 */
.L_x_5089:
[----:B------:R-:W0:Y:S02]  /*0ca0*/  LDC.64 R144, c[0x0][0x250] ;  /* 0x00009400ff907b82 */ /* 0x000e240000000a00 */
[----:B0-----:R-:W-:-:S06]  /*0cb0*/  IMAD.WIDE R144, R20, 0x4, R144 ;  /* 0x0000000414907825 */ /* 0x001fcc00078e0290 */
[----:B------:R-:W2:Y:S01]  /*0cc0*/  LDG.E R144, desc[UR4][R144.64] ;  /* 0x0000000490907981 */ /* 0x000ea2000c1e1900 */
[----:B-----5:R-:W-:Y:S01]  /*0cd0*/  ISETP.GE.AND P0, PT, R230, 0x1, PT ;  /* 0x00000001e600780c */ /* 0x020fe20003f06270 */
[----:B------:R-:W-:Y:S01]  /*0ce0*/  VIADD R146, R146, 0xffffffff ;  /* 0xffffffff92927836 */ /* 0x000fe20000000000 */
[----:B------:R-:W-:Y:S01]  /*0cf0*/  HFMA2.MMA R234, -RZ, RZ, 0, 0 ;  /* 0x00000000ffea7435 */ /* 0x000fe200000001ff */
[----:B------:R-:W-:Y:S01]  /*0d00*/  ISETP.NE.AND P6, PT, R19, RZ, PT ;  /* 0x000000ff1300720c */ /* 0x000fe20003fc5270 */
[----:B------:R-:W-:Y:S01]  /*0d10*/  BSSY B1, `(.L_x_5097) ;  /* 0x0000063000017945 */ /* 0x000fe20003800000 */
[----:B------:R-:W-:Y:S01]  /*0d20*/  IMAD R146, R146, R159, RZ ;  /* 0x0000009f92927224 */ /* 0x000fe200078e02ff */
[----:B------:R-:W-:Y:S01]  /*0d30*/  CS2R R236, SRZ ;  /* 0x0000000000ec7805 */ /* 0x000fe2000001ff00 */
[----:B------:R-:W-:-:S03]  /*0d40*/  IMAD.MOV.U32 R238, RZ, RZ, R0 ;  /* 0x000000ffffee7224 */ /* 0x000fc600078e0000 */
        /* <DEDUP_REMOVED lines=13> */
[----:B0-----:R-:W-:-:S05]  /*0e20*/  IMAD.WIDE.U32 R216, R0, 0x20, R216 ;  /* 0x0000002000d87825 */ /* 0x001fca00078e00d8 */
[----:B------:R-:W3:Y:S01]  /*0e30*/  LDG.E.128 R144, desc[UR4][R216.64] ;  /* 0x00000004d8907981 */ /* 0x000ee2000c1e1d00 */
[----:B-1----:R-:W-:-:S03]  /*0e40*/  IMAD.WIDE.U32 R148, R239, 0x10, R148 ;  /* 0x00000010ef947825 */ /* 0x002fc600078e0094 */
[----:B------:R-:W4:Y:S04]  /*0e50*/  LDG.E.128 R152, desc[UR4][R216.64+0x10] ;  /* 0x00001004d8987981 */ /* 0x000f28000c1e1d00 */
[----:B------:R-:W4:Y:S01]  /*0e60*/  LDG.E.128 R148, desc[UR4][R148.64] ;  /* 0x0000000494947981 */ /* 0x000f22000c1e1d00 */
[----:B------:R-:W-:-:S04]  /*0e70*/  ISETP.NE.U32.AND P6, PT, RZ, UR6, PT ;  /* 0x00000006ff007c0c */ /* 0x000fc8000bfc5070 */
[----:B------:R-:W-:Y:S01]  /*0e80*/  ISETP.NE.AND.EX P6, PT, RZ, UR7, PT, P6 ;  /* 0x00000007ff007c0c */ /* 0x000fe2000bfc5360 */
[----:B--2---:R-:W-:-:S06]  /*0e90*/  IMAD.WIDE.U32 R166, R234, 0x8, R166 ;  /* 0x00000008eaa67825 */ /* 0x004fcc00078e00a6 */
[----:B------:R-:W5:Y:S06]  /*0ea0*/  LDG.E.64 R166, desc[UR4][R166.64] ;  /* 0x00000004a6a67981 */ /* 0x000f6c000c1e1b00 */
[----:B------:R0:W5:Y:S04]  /*0eb0*/  @P6 LDG.E.128 R116, desc[UR4][R242.64] ;  /* 0x00000004f2746981 */ /* 0x000168000c1e1d00 */
[----:B------:R0:W5:Y:S01]  /*0ec0*/  @P6 LDG.E.128 R120, desc[UR4][R242.64+0x10] ;  /* 0x00001004f2786981 */ /* 0x000162000c1e1d00 */
[----:B------:R-:W-:-:S02]  /*0ed0*/  IADD3 R238, R0, 0x80, RZ ;  /* 0x0000008000ee7810 */ /* 0x000fc40007ffe0ff */
[----:B------:R-:W-:Y:S02]  /*0ee0*/  IADD3 R239, R239, 0x80, RZ ;  /* 0x00000080efef7810 */ /* 0x000fe40007ffe0ff */
[----:B------:R-:W-:Y:S01]  /*0ef0*/  IADD3 R234, R234, 0x80, RZ ;  /* 0x00000080eaea7810 */ /* 0x000fe20007ffe0ff */
[----:B---3--:R-:W-:-:S04]  /*0f00*/  FADD.FTZ R231, -R233, R144 ;  /* 0x00000090e9e77221 */ /* 0x008fc80000010100 */
[----:B------:R-:W-:Y:S01]  /*0f10*/  FMUL.FTZ R231, R2, R231 ;  /* 0x000000e702e77220 */ /* 0x000fe20000410000 */
        /* <DEDUP_REMOVED lines=17> */
[----:B------:R-:W-:Y:S01]  /*1030*/  FADD.FTZ R223, -R233, R152 ;  /* 0x00000098e9df7221 */ /* 0x000fe20000010100 */
        /* <DEDUP_REMOVED lines=21> */
[C---:B------:R-:W-:Y:S01]  /*1190*/  PRMT R150, R151.reuse, 0x7632, R150 ;  /* 0x0000763297967816 */ /* 0x040fe20000000096 */
[----:B------:R-:W-:-:S02]  /*11a0*/  IMAD.U32 R151, R151, 0x10000, RZ ;  /* 0x0001000097977824 */ /* 0x000fc400078e00ff */
[----:B------:R-:W-:Y:S01]  /*11b0*/  FADD.FTZ R219, -R233, R154 ;  /* 0x0000009ae9db7221 */ /* 0x000fe20000010100 */
[----:B------:R-:W-:Y:S01]  /*11c0*/  FMUL.FTZ R220, R2, R153 ;  /* 0x0000009902dc7220 */ /* 0x000fe20000410000 */
[----:B------:R-:W-:Y:S01]  /*11d0*/  FMUL.FTZ R218, R16, R148 ;  /* 0x0000009410da7220 */ /* 0x000fe20000410000 */
[----:B------:R-:W-:Y:S01]  /*11e0*/  FADD.FTZ R145, R144, R221 ;  /* 0x000000dd90917221 */ /* 0x000fe20000010000 */
[----:B------:R-:W-:Y:S01]  /*11f0*/  FFMA.FTZ R147, R223, R221, R146 ;  /* 0x000000dddf937223 */ /* 0x000fe20000010092 */
[----:B------:R-:W-:Y:S01]  /*1200*/  FADD.FTZ R155, -R233, R155 ;  /* 0x0000009be99b7221 */ /* 0x000fe20000010100 */
[----:B------:R-:W-:Y:S02]  /*1210*/  IMAD.U32 R150, R150, 0x10000, RZ ;  /* 0x0001000096967824 */ /* 0x000fe400078e00ff */
        /* <DEDUP_REMOVED lines=18> */
.L_x_5098:
[----:B------:R-:W-:Y:S05]  /*1340*/  BSYNC B1 ;  /* 0x0000000000017941 */ /* 0x000fea0003800000 */
.L_x_5097:
[----:B------:R-:W-:Y:S04]  /*1350*/  BSSY B1, `(.L_x_5099) ;  /* 0x0000058000017945 */ /* 0x000fe80003800000 */
[----:B------:R-:W-:Y:S05]  /*1360*/  @!P4 BRA `(.L_x_5100) ;  /* 0x000000040058c947 */ /* 0x000fea0003800000 */
        /* <DEDUP_REMOVED lines=8> */
[----:B--2---:R-:W-:-:S06]  /*13f0*/  IMAD.WIDE.U32 R164, R234, 0x8, R164 ;  /* 0x00000008eaa47825 */ /* 0x004fcc00078e00a4 */
[----:B------:R-:W5:Y:S01]  /*1400*/  LDG.E.64 R164, desc[UR4][R164.64] ;  /* 0x00000004a4a47981 */ /* 0x000f62000c1e1b00 */
[----:B------:R-:W-:-:S04]  /*1410*/  ISETP.NE.U32.AND P6, PT, RZ, UR6, PT ;  /* 0x00000006ff007c0c */ /* 0x000fc8000bfc5070 */
[----:B------:R-:W-:-:S13]  /*1420*/  ISETP.NE.AND.EX P6, PT, RZ, UR7, PT, P6 ;  /* 0x00000007ff007c0c */ /* 0x000fda000bfc5360 */
[----:B------:R-:W-:-:S05]  /*1430*/  @P6 IMAD.WIDE.U32 R200, R238, 0x20, R240 ;  /* 0x00000020eec86825 */ /* 0x000fca00078e00f0 */
[----:B------:R-:W5:Y:S04]  /*1440*/  @P6 LDG.E.128 R40, desc[UR4][R200.64] ;  /* 0x00000004c8286981 */ /* 0x000f68000c1e1d00 */
[----:B------:R0:W5:Y:S01]  /*1450*/  @P6 LDG.E.128 R36, desc[UR4][R200.64+0x10] ;  /* 0x00001004c8246981 */ /* 0x000162000c1e1d00 */
[----:B------:R-:W-:Y:S01]  /*1460*/  IADD3 R239, R239, 0x80, RZ ;  /* 0x00000080efef7810 */ /* 0x000fe20007ffe0ff */
[----:B------:R-:W-:Y:S01]  /*1470*/  VIADD R234, R234, 0x80 ;  /* 0x00000080eaea7836 */ /* 0x000fe20000000000 */
[----:B------:R-:W-:Y:S01]  /*1480*/  IADD3 R238, R238, 0x80, RZ ;  /* 0x00000080eeee7810 */ /* 0x000fe20007ffe0ff */
[----:B---3--:R-:W-:-:S04]  /*1490*/  FADD.FTZ R215, -R233, R144 ;  /* 0x00000090e9d77221 */ /* 0x008fc80000010100 */
[----:B------:R-:W-:Y:S01]  /*14a0*/  FMUL.FTZ R215, R2, R215 ;  /* 0x000000d702d77220 */ /* 0x000fe20000410000 */
        /* <DEDUP_REMOVED lines=13> */
[----:B------:R-:W-:Y:S01]  /*1580*/  FFMA.FTZ R145, R215, R213, R236 ;  /* 0x000000d5d7917223 */ /* 0x000fe200000100ec */
[----:B------:R-:W-:Y:S01]  /*1590*/  FMUL.FTZ R210, R14, R144 ;  /* 0x000000900ed27220 */ /* 0x000fe20000410000 */
[----:B------:R-:W-:Y:S01]  /*15a0*/  FADD.FTZ R207, -R233, R152 ;  /* 0x00000098e9cf7221 */ /* 0x000fe20000010100 */
[----:B------:R-:W-:Y:S01]  /*15b0*/  FMUL.FTZ R208, R2, R147 ;  /* 0x0000009302d07220 */ /* 0x000fe20000410000 */
[----:B------:R-:W-:-:S02]  /*15c0*/  IMAD.U32 R206, R146, 0x10000, RZ ;  /* 0x0001000092ce7824 */ /* 0x000fc400078e00ff */
        /* <DEDUP_REMOVED lines=31> */
[----:B0-----:R-:W-:Y:S01]  /*17c0*/  FMUL.FTZ R201, R29, R151 ;  /* 0x000000971dc97220 */ /* 0x001fe20000410000 */
        /* <DEDUP_REMOVED lines=16> */
.L_x_5100:
[----:B------:R-:W-:Y:S05]  /*18d0*/  BSYNC B1 ;  /* 0x0000000000017941 */ /* 0x000fea0003800000 */
.L_x_5099:
        /* <DEDUP_REMOVED lines=8> */
[----:B------:R0:W4:Y:S04]  /*1960*/  LDG.E.128 R152, desc[UR4][R186.64+0x10] ;  /* 0x00001004ba987981 */ /* 0x000128000c1e1d00 */
        /* <DEDUP_REMOVED lines=8> */
[----:B------:R-:W-:Y:S01]  /*19f0*/  VIADD R239, R239, 0x80 ;  /* 0x00000080efef7836 */ /* 0x000fe20000000000 */
[----:B------:R-:W-:Y:S01]  /*1a00*/  IADD3 R234, R234, 0x80, RZ ;  /* 0x00000080eaea7810 */ /* 0x000fe20007ffe0ff */
[----:B------:R-:W-:Y:S02]  /*1a10*/  VIADD R238, R238, 0x80 ;  /* 0x00000080eeee7836 */ /* 0x000fe40000000000 */
[C-C-:B---3--:R-:W-:Y:S01]  /*1a20*/  FADD.FTZ R195, -R233.reuse, R144.reuse ;  /* 0x00000090e9c37221 */ /* 0x148fe20000010100 */
[C---:B------:R-:W-:Y:S01]  /*1a30*/  FADD.FTZ R189, -R233.reuse, R145 ;  /* 0x00000091e9bd7221 */ /* 0x040fe20000010100 */
[----:B0-----:R-:W-:Y:S01]  /*1a40*/  FADD.FTZ R187, -R233, R147 ;  /* 0x00000093e9bb7221 */ /* 0x001fe20000010100 */
[----:B----4-:R-:W-:-:S02]  /*1a50*/  PRMT R144, R148, 0x7632, R144 ;  /* 0x0000763294907816 */ /* 0x010fc40000000090 */
[----:B------:R-:W-:Y:S01]  /*1a60*/  SHF.L.U32 R145, R148, 0x10, RZ ;  /* 0x0000001094917819 */ /* 0x000fe200000006ff */
[----:B------:R-:W-:Y:S01]  /*1a70*/  FMUL.FTZ R190, R2, R189 ;  /* 0x000000bd02be7220 */ /* 0x000fe20000410000 */
[----:B------:R-:W-:Y:S01]  /*1a80*/  SHF.L.U32 R199, R144, 0x10, RZ ;  /* 0x0000001090c77819 */ /* 0x000fe200000006ff */
[----:B------:R-:W-:Y:S02]  /*1a90*/  FMUL.FTZ R195, R2, R195 ;  /* 0x000000c302c37220 */ /* 0x000fe40000410000 */
[----:B------:R-:W-:Y:S01]  /*1aa0*/  FMUL.FTZ R196, R28, R145 ;  /* 0x000000911cc47220 */ /* 0x000fe20000410000 */
[--C-:B------:R-:W-:Y:S01]  /*1ab0*/  FADD.FTZ R193, -R233, R146.reuse ;  /* 0x00000092e9c17221 */ /* 0x100fe20000010100 */
[----:B------:R-:W-:Y:S01]  /*1ac0*/  PRMT R147, R150, 0x7632, R147 ;  /* 0x0000763296937816 */ /* 0x000fe20000000093 */
[----:B------:R-:W-:Y:S01]  /*1ad0*/  FFMA.FTZ R61, R190, R199, R61 ;  /* 0x000000c7be3d7223 */ /* 0x000fe2000001003d */
[----:B------:R-:W-:Y:S01]  /*1ae0*/  PRMT R146, R149, 0x7632, R146 ;  /* 0x0000763295927816 */ /* 0x000fe20000000092 */
[----:B------:R-:W-:Y:S01]  /*1af0*/  FADD.FTZ R101, R101, R199 ;  /* 0x000000c765657221 */ /* 0x000fe20000010000 */
[----:B------:R-:W-:Y:S01]  /*1b00*/  FADD.FTZ R100, R100, R145 ;  /* 0x0000009164647221 */ /* 0x000fe20000010000 */
[----:B------:R-:W-:Y:S01]  /*1b10*/  FFMA.FTZ R60, R195, R145, R60 ;  /* 0x00000091c33c7223 */ /* 0x000fe2000001003c */
[----:B------:R-:W-:Y:S01]  /*1b20*/  FADD.FTZ R144, R237, R196 ;  /* 0x000000c4ed907221 */ /* 0x000fe20000010000 */
[----:B------:R-:W-:Y:S01]  /*1b30*/  FMUL.FTZ R199, R10, R199 ;  /* 0x000000c70ac77220 */ /* 0x000fe20000410000 */
[----:B------:R-:W-:-:S02]  /*1b40*/  IMAD.U32 R149, R149, 0x10000, RZ ;  /* 0x0001000095957824 */ /* 0x000fc400078e00ff */
[----:B------:R-:W-:Y:S01]  /*1b50*/  FFMA.FTZ R145, R195, R196, R236 ;  /* 0x000000c4c3917223 */ /* 0x000fe200000100ec */
[----:B------:R-:W-:Y:S01]  /*1b60*/  FADD.FTZ R197, -R233, R154 ;  /* 0x0000009ae9c57221 */ /* 0x000fe20000010100 */
[----:B------:R-:W-:Y:S01]  /*1b70*/  SHF.L.U32 R146, R146, 0x10, RZ ;  /* 0x0000001092927819 */ /* 0x000fe200000006ff */
[----:B-1----:R-:W-:Y:S02]  /*1b80*/  IMAD.U32 R185, R147, 0x10000, RZ ;  /* 0x0001000093b97824 */ /* 0x002fe400078e00ff */
[----:B------:R-:W-:Y:S01]  /*1b90*/  FMUL.FTZ R188, R2, R187 ;  /* 0x000000bb02bc7220 */ /* 0x000fe20000410000 */
[----:B------:R-:W-:Y:S01]  /*1ba0*/  FADD.FTZ R147, R144, R199 ;  /* 0x000000c790937221 */ /* 0x000fe20000010000 */
[----:B------:R-:W-:Y:S01]  /*1bb0*/  FMUL.FTZ R193, R2, R193 ;  /* 0x000000c102c17220 */ /* 0x000fe20000410000 */
[----:B------:R-:W-:Y:S01]  /*1bc0*/  FMUL.FTZ R194, R27, R149 ;  /* 0x000000951bc27220 */ /* 0x000fe20000410000 */
[----:B------:R-:W-:Y:S01]  /*1bd0*/  FFMA.FTZ R144, R190, R199, R145 ;  /* 0x000000c7be907223 */ /* 0x000fe20000010091 */
[----:B------:R-:W-:Y:S01]  /*1be0*/  FMUL.FTZ R189, R2, R197 ;  /* 0x000000c502bd7220 */ /* 0x000fe20000410000 */
[----:B------:R-:W-:Y:S01]  /*1bf0*/  SHF.L.U32 R183, R150, 0x10, RZ ;  /* 0x0000001096b77819 */ /* 0x000fe200000006ff */
[----:B------:R-:W-:Y:S01]  /*1c00*/  FADD.FTZ R153, -R233, R153 ;  /* 0x00000099e9997221 */ /* 0x000fe20000010100 */
[-C--:B------:R-:W-:Y:S01]  /*1c10*/  FFMA.FTZ R63, R188, R146.reuse, R63 ;  /* 0x00000092bc3f7223 */ /* 0x080fe2000001003f */
[----:B------:R-:W-:Y:S01]  /*1c20*/  FADD.FTZ R103, R103, R146 ;  /* 0x0000009267677221 */ /* 0x000fe20000010000 */
[----:B------:R-:W-:Y:S01]  /*1c30*/  FMUL.FTZ R197, R9, R146 ;  /* 0x0000009209c57220 */ /* 0x000fe20000410000 */
        /* <DEDUP_REMOVED lines=16> */
[----:B------:R-:W-:Y:S01]  /*1d40*/  FADD.FTZ R155, -R233, R155 ;  /* 0x0000009be99b7221 */ /* 0x000fe20000010100 */
[----:B------:R-:W-:Y:S01]  /*1d50*/  FMUL.FTZ R187, R25, R151 ;  /* 0x0000009719bb7220 */ /* 0x000fe20000410000 */
        /* <DEDUP_REMOVED lines=16> */
.L_x_5102:
[----:B------:R-:W-:Y:S05]  /*1e60*/  BSYNC B1 ;  /* 0x0000000000017941 */ /* 0x000fea0003800000 */
.L_x_5101:
        /* <DEDUP_REMOVED lines=13> */
[----:B------:R-:W-:-:S05]  /*1f40*/  @P6 IMAD.WIDE.U32 R240, R238, 0x20, R240 ;  /* 0x00000020eef06825 */ /* 0x000fca00078e00f0 */
[----:B------:R0:W5:Y:S04]  /*1f50*/  @P6 LDG.E.128 R132, desc[UR4][R240.64] ;  /* 0x00000004f0846981 */ /* 0x000168000c1e1d00 */
[----:B------:R0:W5:Y:S01]  /*1f60*/  @P6 LDG.E.128 R136, desc[UR4][R240.64+0x10] ;  /* 0x00001004f0886981 */ /* 0x000162000c1e1d00 */
[C---:B---3--:R-:W-:Y:S01]  /*1f70*/  FADD.FTZ R181, -R233.reuse, R144 ;  /* 0x00000090e9b57221 */ /* 0x048fe20000010100 */
[C---:B------:R-:W-:Y:S01]  /*1f80*/  FADD.FTZ R171, -R233.reuse, R145 ;  /* 0x00000091e9ab7221 */ /* 0x040fe20000010100 */
[----:B------:R-:W-:Y:S02]  /*1f90*/  FADD.FTZ R179, -R233, R146 ;  /* 0x00000092e9b37221 */ /* 0x000fe40000010100 */
[----:B------:R-:W-:Y:S01]  /*1fa0*/  FMUL.FTZ R181, R2, R181 ;  /* 0x000000b502b57220 */ /* 0x000fe20000410000 */
[----:B----4-:R-:W-:-:S02]  /*1fb0*/  PRMT R144, R148, 0x7632, R144 ;  /* 0x0000763294907816 */ /* 0x010fc40000000090 */
[----:B------:R-:W-:Y:S02]  /*1fc0*/  SHF.L.U32 R145, R148, 0x10, RZ ;  /* 0x0000001094917819 */ /* 0x000fe400000006ff */
[----:B------:R-:W-:-:S03]  /*1fd0*/  SHF.L.U32 R144, R144, 0x10, RZ ;  /* 0x0000001090907819 */ /* 0x000fc600000006ff */
[----:B------:R-:W-:Y:S01]  /*1fe0*/  FMUL.FTZ R178, R24, R145 ;  /* 0x0000009118b27220 */ /* 0x000fe20000410000 */
[----:B------:R-:W-:Y:S01]  /*1ff0*/  PRMT R146, R149, 0x7632, R146 ;  /* 0x0000763295927816 */ /* 0x000fe20000000092 */
[----:B------:R-:W-:Y:S01]  /*2000*/  FADD.FTZ R147, -R233, R147 ;  /* 0x00000093e9937221 */ /* 0x000fe20000010100 */
[----:B------:R-:W-:Y:S01]  /*2010*/  SHF.L.U32 R149, R149, 0x10, RZ ;  /* 0x0000001095957819 */ /* 0x000fe200000006ff */
[----:B------:R-:W-:Y:S01]  /*2020*/  FMUL.FTZ R182, R2, R171 ;  /* 0x000000ab02b67220 */ /* 0x000fe20000410000 */
[----:B------:R-:W-:Y:S01]  /*2030*/  FADD.FTZ R108, R108, R145 ;  /* 0x000000916c6c7221 */ /* 0x000fe20000010000 */
[----:B------:R-:W-:Y:S01]  /*2040*/  FFMA.FTZ R68, R181, R145, R68 ;  /* 0x00000091b5447223 */ /* 0x000fe20000010044 */
[----:B------:R-:W-:Y:S01]  /*2050*/  FADD.FTZ R237, R237, R178 ;  /* 0x000000b2eded7221 */ /* 0x000fe20000010000 */
[----:B------:R-:W-:Y:S01]  /*2060*/  FMUL.FTZ R172, R6, R144 ;  /* 0x0000009006ac7220 */ /* 0x000fe20000410000 */
[----:B------:R-:W-:Y:S01]  /*2070*/  FFMA.FTZ R145, R181, R178, R236 ;  /* 0x000000b2b5917223 */ /* 0x000fe200000100ec */
        /* <DEDUP_REMOVED lines=9> */
[C---:B------:R-:W-:Y:S01]  /*2110*/  PRMT R148, R150.reuse, 0x7632, R148 ;  /* 0x0000763296947816 */ /* 0x040fe20000000094 */
[----:B------:R-:W-:Y:S02]  /*2120*/  IMAD.U32 R175, R150, 0x10000, RZ ;  /* 0x0001000096af7824 */ /* 0x000fe400078e00ff */
[----:B------:R-:W-:Y:S01]  /*2130*/  FMUL.FTZ R177, R2, R177 ;  /* 0x000000b102b17220 */ /* 0x000fe20000410000 */
        /* <DEDUP_REMOVED lines=38> */
[----:B0-----:R-:W-:-:S07]  /*23a0*/  FFMA.FTZ R236, R168, R158, R145 ;  /* 0x0000009ea8ec7223 */ /* 0x001fce0000010091 */
.L_x_5096:
[----:B------:R-:W-:Y:S05]  /*23b0*/  BSYNC B0 ;  /* 0x0000000000007941 */ /* 0x000fea0003800000 */
.L_x_5088:
[----:B------:R-:W-:Y:S01]  /*23c0*/  LOP3.LUT P6, RZ, R235, 0xff, RZ, 0xc0, !PT ;  /* 0x000000ffebff7812 */ /* 0x000fe200078cc0ff */
[----:B------:R-:W-:Y:S01]  /*23d0*/  UMOV UR9, 0xffffffff ;  /* 0xffffffff00097882 */ /* 0x000fe20000000000 */
[----:B-123--:R-:W-:Y:S02]  /*23e0*/  SHF.R.U32.HI R145, RZ, 0x5, R232 ;  /* 0x00000005ff917819 */ /* 0x00efe400000116e8 */
[----:B------:R-:W-:Y:S02]  /*23f0*/  P2R R154, PR, RZ, 0x40 ;  /* 0x00000040ff9a7803 */ /* 0x000fe40000000000 */
[----:B------:R-:W-:-:S07]  /*2400*/  LOP3.LUT R144, R145, 0x7fffffc, RZ, 0xc0, !PT ;  /* 0x07fffffc91907812 */ /* 0x000fce00078ec0ff */
[----:B------:R-:W-:Y:S01]  /*2410*/  @!P6 VIADD R144, R144, 0x4 ;  /* 0x000000049090e836 */ /* 0x000fe20000000000 */
[----:B------:R-:W-:-:S04]  /*2420*/  LOP3.LUT P6, RZ, R232, 0x1f, RZ, 0xc0, !PT ;  /* 0x0000001fe8ff7812 */ /* 0x000fc800078cc0ff */
[----:B------:R-:W-:Y:S01]  /*2430*/  P2R R146, PR, RZ, 0x40 ;  /* 0x00000040ff927803 */ /* 0x000fe20000000000 */
[----:B------:R-:W-:Y:S08]  /*2440*/  BRA.DIV UR9, `(.L_x_5103) ;  /* 0x0000003209e47947 */ /* 0x000ff0000b800000 */
        /* <DEDUP_REMOVED lines=18> */
.L_x_5193:
[----:B------:R-:W3:Y:S01]  /*2570*/  S2R R149, SR_CgaCtaId ;  /* 0x0000000000957919 */ /* 0x000ee20000008800 */
[----:B------:R-:W-:Y:S01]  /*2580*/  LOP3.LUT P6, RZ, R232, 0x1f, RZ, 0xc0, !PT ;  /* 0x0000001fe8ff7812 */ /* 0x000fe200078cc0ff */
[----:B-1----:R-:W-:Y:S01]  /*2590*/  FADD.FTZ R152, R153, R152 ;  /* 0x0000009899987221 */ /* 0x002fe20000010000 */
[----:B------:R-:W-:Y:S01]  /*25a0*/  MOV R148, 0x400 ;  /* 0x0000040000947802 */ /* 0x000fe20000000f00 */
[----:B0-2---:R-:W-:Y:S01]  /*25b0*/  FADD.FTZ R153, R146, R147 ;  /* 0x0000009392997221 */ /* 0x005fe20000010000 */
[----:B------:R-:W-:Y:S05]  /*25c0*/  WARPSYNC.ALL ;  /* 0x0000000000007948 */ /* 0x000fea0003800000 */
[----:B------:R-:W-:Y:S01]  /*25d0*/  @P0 IADD3 R230, R230, -0x1, RZ ;  /* 0xffffffffe6e60810 */ /* 0x000fe20007ffe0ff */
[----:B------:R-:W-:Y:S03]  /*25e0*/  BSSY B0, `(.L_x_5104) ;  /* 0x00000cd000007945 */ /* 0x000fe60003800000 */
[----:B------:R-:W-:Y:S01]  /*25f0*/  @!P6 LOP3.LUT R145, R145, 0x3, RZ, 0xc0, !PT ;  /* 0x000000039191e812 */ /* 0x000fe200078ec0ff */
[----:B------:R-:W-:-:S03]  /*2600*/  @P0 IMAD R230, R230, R159, RZ ;  /* 0x0000009fe6e60224 */ /* 0x000fc600078e02ff */
[----:B------:R-:W-:Y:S02]  /*2610*/  @!P6 IADD3 R145, R144, R145, RZ ;  /* 0x000000919091e210 */ /* 0x000fe40007ffe0ff */
[----:B---3--:R-:W-:-:S04]  /*2620*/  LEA R148, R149, R148, 0x18 ;  /* 0x0000009495947211 */ /* 0x008fc800078ec0ff */
[----:B------:R-:W-:Y:S01]  /*2630*/  @!P6 LEA R155, R145, R148, 0x3 ;  /* 0x00000094919be211 */ /* 0x000fe200078e18ff */
[----:B------:R-:W-:-:S04]  /*2640*/  IMAD R232, R144, 0x8, R148 ;  /* 0x0000000890e87824 */ /* 0x000fc800078e0294 */
[----:B------:R0:W-:Y:S01]  /*2650*/  @!P6 STS.64 [R155+0x4000], R152 ;  /* 0x004000989b00e388 */ /* 0x0001e20000000a00 */
[----:B------:R-:W-:Y:S01]  /*2660*/  BAR.SYNC.DEFER_BLOCKING 0x0 ;  /* 0x0000000000007b1d */ /* 0x000fe20000010000 */
[----:B------:R-:W-:Y:S01]  /*2670*/  ISETP.NE.AND P6, PT, R19, RZ, PT ;  /* 0x000000ff1300720c */ /* 0x000fe20003fc5270 */
[----:B0-----:R-:W-:-:S04]  /*2680*/  HFMA2.MMA R152, -RZ, RZ, 0, 0 ;  /* 0x00000000ff987435 */ /* 0x001fc800000001ff */
[----:B------:R-:W0:Y:S04]  /*2690*/  LDS.128 R144, [R232+0x4000] ;  /* 0x00400000e8907984 */ /* 0x000e280000000c00 */
        /* <DEDUP_REMOVED lines=9> */
[----:B------:R-:W-:Y:S02]  /*2730*/  @P0 LEA.HI.SX32 R152, R230, R157, 0x1d ;  /* 0x0000009de6980211 */ /* 0x000fe400078feaff */
[----:B------:R-:W-:Y:S01]  /*2740*/  FADD.FTZ R150, R150, R233 ;  /* 0x000000e996967221 */ /* 0x000fe20000010000 */
[----:B------:R-:W-:-:S03]  /*2750*/  FADD.FTZ R151, R151, R144 ;  /* 0x0000009097977221 */ /* 0x000fc60000010000 */
[----:B------:R-:W-:Y:S01]  /*2760*/  FMUL.FTZ R150, R150, UR8 ;  /* 0x0000000896967c20 */ /* 0x000fe20008410000 */
[----:B------:R-:W-:-:S04]  /*2770*/  FMUL.FTZ R151, R151, UR8 ;  /* 0x0000000897977c20 */ /* 0x000fc80008410000 */
[----:B------:R-:W-:Y:S01]  /*2780*/  FSEL R150, R150, RZ, !P6 ;  /* 0x000000ff96967208 */ /* 0x000fe20007000000 */
[----:B------:R-:W-:Y:S06]  /*2790*/  @!P5 BRA `(.L_x_5105) ;  /* 0x0000000800c4d947 */ /* 0x000fec0003800000 */
[----:B------:R-:W0:Y:S01]  /*27a0*/  @!P1 LDC.64 R144, c[0x0][0x2c8] ;  /* 0x0000b200ff909b82 */ /* 0x000e220000000a00 */
[----:B------:R-:W-:Y:S07]  /*27b0*/  BSSY B1, `(.L_x_5106) ;  /* 0x000000e000017945 */ /* 0x000fee0003800000 */
[----:B------:R-:W1:Y:S01]  /*27c0*/  @P0 LDC.64 R146, c[0x0][0x298] ;  /* 0x0000a600ff920b82 */ /* 0x000e620000000a00 */
[----:B0-----:R-:W-:-:S04]  /*27d0*/  @!P1 ISETP.NE.U32.AND P6, PT, R144, RZ, PT ;  /* 0x000000ff9000920c */ /* 0x001fc80003fc5070 */
[----:B------:R-:W-:-:S04]  /*27e0*/  @!P1 ISETP.NE.AND.EX P6, PT, R145, RZ, PT, P6 ;  /* 0x000000ff9100920c */ /* 0x000fc80003fc5360 */
[----:B-----5:R-:W-:Y:S01]  /*27f0*/  @!P1 FSEL R155, R116, RZ, P6 ;  /* 0x000000ff749b9208 */ /* 0x020fe20003000000 */
[----:B-1----:R-:W-:Y:S08]  /*2800*/  @!P1 BRA `(.L_x_5107) ;  /* 0x0000000000209947 */ /* 0x002ff00003800000 */
[----:B------:R-:W-:Y:S01]  /*2810*/  IMAD.U32 R144, RZ, RZ, UR6 ;  /* 0x00000006ff907e24 */ /* 0x000fe2000f8e00ff */
[----:B------:R-:W-:Y:S01]  /*2820*/  MOV R145, UR7 ;  /* 0x0000000700917c02 */ /* 0x000fe20008000f00 */
[----:B------:R-:W-:-:S03]  /*2830*/  FFMA.FTZ R148, R231, R151, R150 ;  /* 0x00000097e7947223 */ /* 0x000fc60000010096 */
[----:B------:R-:W-:Y:S01]  /*2840*/  ISETP.NE.U32.AND P6, PT, R144, RZ, PT ;  /* 0x000000ff9000720c */ /* 0x000fe20003fc5070 */
[----:B------:R-:W-:-:S03]  /*2850*/  FADD.FTZ R155, R229, -R148 ;  /* 0x80000094e59b7221 */ /* 0x000fc60000010000 */
[----:B------:R-:W-:Y:S01]  /*2860*/  ISETP.NE.AND.EX P6, PT, R145, RZ, PT, P6 ;  /* 0x000000ff9100720c */ /* 0x000fe20003fc5360 */
[----:B------:R-:W-:-:S12]  /*2870*/  FMUL.FTZ R155, R2, R155 ;  /* 0x0000009b029b7220 */ /* 0x000fd80000410000 */
[----:B------:R-:W-:-:S07]  /*2880*/  @P6 FADD.FTZ R155, R116, R155 ;  /* 0x0000009b749b6221 */ /* 0x000fce0000010000 */
.L_x_5107:
[----:B------:R-:W-:Y:S05]  /*2890*/  BSYNC B1 ;  /* 0x0000000000017941 */ /* 0x000fea0003800000 */
.L_x_5106:
[----:B------:R-:W-:Y:S01]  /*28a0*/  @P0 FMUL.FTZ R147, R155, R147 ;  /* 0x000000939b930220 */ /* 0x000fe20000410000 */
[----:B------:R-:W-:Y:S01]  /*28b0*/  @P0 LOP3.LUT P6, RZ, R166, 0xff, RZ, 0xc0, !PT ;  /* 0x000000ffa6ff0812 */ /* 0x000fe200078cc0ff */
[----:B------:R-:W-:Y:S02]  /*28c0*/  BSSY B1, `(.L_x_5108) ;  /* 0x000000d000017945 */ /* 0x000fe40003800000 */
[----:B------:R-:W-:-:S05]  /*28d0*/  @P0 FMUL.FTZ R146, R147, R146 ;  /* 0x0000009293920220 */ /* 0x000fca0000410000 */
[----:B------:R-:W-:Y:S02]  /*28e0*/  @P0 FSEL R148, R146, RZ, P6 ;  /* 0x000000ff92940208 */ /* 0x000fe40003000000 */
[----:B------:R-:W-:-:S04]  /*28f0*/  @!P1 ISETP.NE.U32.AND P6, PT, R144, RZ, PT ;  /* 0x000000ff9000920c */ /* 0x000fc80003fc5070 */
        /* <DEDUP_REMOVED lines=9> */
.L_x_5109:
[----:B------:R-:W-:Y:S05]  /*2990*/  BSYNC B1 ;  /* 0x0000000000017941 */ /* 0x000fea0003800000 */
.L_x_5108:
[----:B------:R-:W0:Y:S01]  /*29a0*/  @P0 LDC.64 R146, c[0x0][0x298] ;  /* 0x0000a600ff920b82 */ /* 0x000e220000000a00 */
[----:B------:R-:W-:Y:S01]  /*29b0*/  @!P1 ISETP.NE.U32.AND P6, PT, R144, RZ, PT ;  /* 0x000000ff9000920c */ /* 0x000fe20003fc5070 */
[----:B------:R-:W-:Y:S03]  /*29c0*/  BSSY B1, `(.L_x_5110) ;  /* 0x000000f000017945 */ /* 0x000fe60003800000 */
[----:B------:R-:W-:-:S04]  /*29d0*/  @!P1 ISETP.NE.AND.EX P6, PT, R145, RZ, PT, P6 ;  /* 0x000000ff9100920c */ /* 0x000fc80003fc5360 */
[----:B------:R-:W-:Y:S02]  /*29e0*/  @!P1 FSEL R233, R118, RZ, P6 ;  /* 0x000000ff76e99208 */ /* 0x000fe40003000000 */
[----:B------:R-:W-:Y:S01]  /*29f0*/  @P0 LOP3.LUT P6, RZ, R166, 0xff00, RZ, 0xc0, !PT ;  /* 0x0000ff00a6ff0812 */ /* 0x000fe200078cc0ff */
[----:B0-----:R-:W-:-:S04]  /*2a00*/  @P0 FMUL.FTZ R147, R234, R147 ;  /* 0x00000093ea930220 */ /* 0x001fc80000410000 */
[----:B------:R-:W-:-:S05]  /*2a10*/  @P0 FMUL.FTZ R146, R147, R146 ;  /* 0x0000009293920220 */ /* 0x000fca0000410000 */
[----:B------:R-:W-:Y:S02]  /*2a20*/  @P0 FSEL R149, R146, RZ, P6 ;  /* 0x000000ff92950208 */ /* 0x000fe40003000000 */
[----:B------:R-:W0:Y:S01]  /*2a30*/  @P0 LDC.64 R146, c[0x0][0x298] ;  /* 0x0000a600ff920b82 */ /* 0x000e220000000a00 */
[----:B------:R-:W-:Y:S05]  /*2a40*/  @!P1 BRA `(.L_x_5111) ;  /* 0x0000000000189947 */ /* 0x000fea0003800000 */
[----:B------:R-:W-:Y:S01]  /*2a50*/  ISETP.NE.U32.AND P6, PT, R144, RZ, PT ;  /* 0x000000ff9000720c */ /* 0x000fe20003fc5070 */
[----:B------:R-:W-:-:S03]  /*2a60*/  FFMA.FTZ R230, R227, R151, R150 ;  /* 0x00000097e3e67223 */ /* 0x000fc60000010096 */
[----:B------:R-:W-:Y:S01]  /*2a70*/  ISETP.NE.AND.EX P6, PT, R145, RZ, PT, P6 ;  /* 0x000000ff9100720c */ /* 0x000fe20003fc5360 */
[----:B------:R-:W-:-:S04]  /*2a80*/  FADD.FTZ R233, R225, -R230 ;  /* 0x800000e6e1e97221 */ /* 0x000fc80000010000 */
[----:B------:R-:W-:-:S08]  /*2a90*/  FMUL.FTZ R233, R2, R233 ;  /* 0x000000e902e97220 */ /* 0x000fd00000410000 */
[----:B------:R-:W-:-:S07]  /*2aa0*/  @P6 FADD.FTZ R233, R118, R233 ;  /* 0x000000e976e96221 */ /* 0x000fce0000010000 */
.L_x_5111:
[----:B------:R-:W-:Y:S05]  /*2ab0*/  BSYNC B1 ;  /* 0x0000000000017941 */ /* 0x000fea0003800000 */
.L_x_5110:
[----:B0-----:R-:W-:Y:S01]  /*2ac0*/  @P0 FMUL.FTZ R147, R233, R147 ;  /* 0x00000093e9930220 */ /* 0x001fe20000410000 */
        /* <DEDUP_REMOVED lines=14> */
.L_x_5113:
[----:B------:R-:W-:Y:S05]  /*2bb0*/  BSYNC B1 ;  /* 0x0000000000017941 */ /* 0x000fea0003800000 */
.L_x_5112:
        /* <DEDUP_REMOVED lines=17> */
.L_x_5115:
[----:B------:R-:W-:Y:S05]  /*2cd0*/  BSYNC B1 ;  /* 0x0000000000017941 */ /* 0x000fea0003800000 */
.L_x_5114:
[----:B0-----:R-:W-:Y:S01]  /*2ce0*/  @P0 FMUL.FTZ R147, R239, R147 ;  /* 0x00000093ef930220 */ /* 0x001fe20000410000 */
[----:B------:R-:W-:Y:S01]  /*2cf0*/  @P0 LOP3.LUT P6, RZ, R167, 0xff, RZ, 0xc0, !PT ;  /* 0x000000ffa7ff0812 */ /* 0x000fe200078cc0ff */
[----:B------:R-:W-:Y:S02]  /*2d00*/  BSSY B1, `(.L_x_5116) ;  /* 0x000000e000017945 */ /* 0x000fe40003800000 */
[----:B------:R-:W-:-:S05]  /*2d10*/  @P0 FMUL.FTZ R146, R147, R146 ;  /* 0x0000009293920220 */ /* 0x000fca0000410000 */
[----:B------:R-:W-:Y:S02]  /*2d20*/  @P0 FSEL R232, R146, RZ, P6 ;  /* 0x000000ff92e80208 */ /* 0x000fe40003000000 */
[----:B------:R-:W0:Y:S01]  /*2d30*/  @P0 LDC.64 R146, c[0x0][0x298] ;  /* 0x0000a600ff920b82 */ /* 0x000e220000000a00 */
        /* <DEDUP_REMOVED lines=10> */
.L_x_5117:
[----:B------:R-:W-:Y:S05]  /*2de0*/  BSYNC B1 ;  /* 0x0000000000017941 */ /* 0x000fea0003800000 */
.L_x_5116:
        /* <DEDUP_REMOVED lines=8> */
[----:B----4-:R-:W-:Y:S01]  /*2e70*/  @!P1 FSEL R241, R122, RZ, P6 ;  /* 0x000000ff7af19208 */ /* 0x010fe20003000000 */
[----:B------:R-:W-:Y:S08]  /*2e80*/  @!P1 BRA `(.L_x_5119) ;  /* 0x0000000000189947 */ /* 0x000ff00003800000 */
[----:B------:R-:W-:Y:S01]  /*2e90*/  ISETP.NE.U32.AND P6, PT, R144, RZ, PT ;  /* 0x000000ff9000720c */ /* 0x000fe20003fc5070 */
[----:B------:R-:W-:-:S03]  /*2ea0*/  FFMA.FTZ R240, R219, R151, R150 ;  /* 0x00000097dbf07223 */ /* 0x000fc60000010096 */
[----:B------:R-:W-:Y:S01]  /*2eb0*/  ISETP.NE.AND.EX P6, PT, R145, RZ, PT, P6 ;  /* 0x000000ff9100720c */ /* 0x000fe20003fc5360 */
[----:B------:R-:W-:-:S04]  /*2ec0*/  FADD.FTZ R237, R217, -R240 ;  /* 0x800000f0d9ed7221 */ /* 0x000fc80000010000 */
[----:B------:R-:W-:-:S08]  /*2ed0*/  FMUL.FTZ R241, R2, R237 ;  /* 0x000000ed02f17220 */ /* 0x000fd00000410000 */
[----:B------:R-:W-:-:S07]  /*2ee0*/  @P6 FADD.FTZ R241, R122, R241 ;  /* 0x000000f17af16221 */ /* 0x000fce0000010000 */
.L_x_5119:
[----:B------:R-:W-:Y:S05]  /*2ef0*/  BSYNC B1 ;  /* 0x0000000000017941 */ /* 0x000fea0003800000 */
.L_x_5118:
[----:B0-----:R-:W-:Y:S01]  /*2f00*/  @P0 FMUL.FTZ R147, R241, R147 ;  /* 0x00000093f1930220 */ /* 0x001fe20000410000 */
[----:B------:R-:W-:Y:S01]  /*2f10*/  @P0 LOP3.LUT P6, RZ, R167, 0xff0000, RZ, 0xc0, !PT ;  /* 0x00ff0000a7ff0812 */ /* 0x000fe200078cc0ff */
[----:B------:R-:W-:Y:S02]  /*2f20*/  BSSY B1, `(.L_x_5120) ;  /* 0x000000e000017945 */ /* 0x000fe40003800000 */
[----:B------:R-:W-:-:S05]  /*2f30*/  @P0 FMUL.FTZ R146, R147, R146 ;  /* 0x0000009293920220 */ /* 0x000fca0000410000 */
[----:B------:R-:W-:Y:S02]  /*2f40*/  @P0 FSEL R237, R146, RZ, P6 ;  /* 0x000000ff92ed0208 */ /* 0x000fe40003000000 */
[----:B------:R-:W0:Y:S01]  /*2f50*/  LDC.64 R146, c[0x0][0x308] ;  /* 0x0000c200ff927b82 */ /* 0x000e220000000a00 */
[----:B------:R-:W-:-:S04]  /*2f60*/  @!P1 ISETP.NE.U32.AND P6, PT, R144, RZ, PT ;  /* 0x000000ff9000920c */ /* 0x000fc80003fc5070 */
[----:B------:R-:W-:-:S04]  /*2f70*/  @!P1 ISETP.NE.AND.EX P6, PT, R145, RZ, PT, P6 ;  /* 0x000000ff9100920c */ /* 0x000fc80003fc5360 */
[----:B------:R-:W-:Y:S01]  /*2f80*/  @!P1 FSEL R240, R123, RZ, P6 ;  /* 0x000000ff7bf09208 */ /* 0x000fe20003000000 */
[----:B------:R-:W-:Y:S08]  /*2f90*/  @!P1 BRA `(.L_x_5121) ;  /* 0x0000000000189947 */ /* 0x000ff00003800000 */
[----:B------:R-:W-:-:S04]  /*2fa0*/  ISETP.NE.U32.AND P6, PT, R144, RZ, PT ;  /* 0x000000ff9000720c */ /* 0x000fc80003fc5070 */
[----:B------:R-:W-:Y:S01]  /*2fb0*/  ISETP.NE.AND.EX P6, PT, R145, RZ, PT, P6 ;  /* 0x000000ff9100720c */ /* 0x000fe20003fc5360 */
[----:B------:R-:W-:-:S04]  /*2fc0*/  FFMA.FTZ R145, R216, R151, R150 ;  /* 0x00000097d8917223 */ /* 0x000fc80000010096 */
[----:B------:R-:W-:-:S04]  /*2fd0*/  FADD.FTZ R145, R214, -R145 ;  /* 0x80000091d6917221 */ /* 0x000fc80000010000 */
[----:B------:R-:W-:-:S04]  /*2fe0*/  FMUL.FTZ R240, R2, R145 ;  /* 0x0000009102f07220 */ /* 0x000fc80000410000 */
[----:B------:R-:W-:-:S07]  /*2ff0*/  @P6 FADD.FTZ R240, R123, R240 ;  /* 0x000000f07bf06221 */ /* 0x000fce0000010000 */
.L_x_5121:
[----:B------:R-:W-:Y:S05]  /*3000*/  BSYNC B1 ;  /* 0x0000000000017941 */ /* 0x000fea0003800000 */
.L_x_5120:
[----:B0-----:R-:W-:Y:S02]  /*3010*/  ISETP.NE.U32.AND P6, PT, R146, RZ, PT ;  /* 0x000000ff9200720c */ /* 0x001fe40003fc5070 */
[----:B------:R-:W-:Y:S02]  /*3020*/  @P0 F2FP.BF16.F32.PACK_AB R148, RZ, R148 ;  /* 0x00000094ff94023e */ /* 0x000fe400000010ff */
[----:B------:R-:W-:Y:S02]  /*3030*/  ISETP.NE.AND.EX P6, PT, R147, RZ, PT, P6 ;  /* 0x000000ff9300720c */ /* 0x000fe40003fc5360 */
[----:B------:R-:W-:Y:S02]  /*3040*/  @P0 F2FP.BF16.F32.PACK_AB R153, RZ, R153 ;  /* 0x00000099ff99023e */ /* 0x000fe400000010ff */
[----:B------:R-:W-:Y:S02]  /*3050*/  SEL R140, R155, R140, P6 ;  /* 0x0000008c9b8c7207 */ /* 0x000fe40003000000 */
[----:B------:R-:W-:-:S02]  /*3060*/  SEL R141, R234, R141, P6 ;  /* 0x0000008dea8d7207 */ /* 0x000fc40003000000 */
[----:B------:R-:W-:Y:S02]  /*3070*/  SEL R142, R233, R142, P6 ;  /* 0x0000008ee98e7207 */ /* 0x000fe40003000000 */
[----:B------:R-:W-:Y:S02]  /*3080*/  SEL R143, R236, R143, P6 ;  /* 0x0000008fec8f7207 */ /* 0x000fe40003000000 */
[----:B------:R-:W-:Y:S02]  /*3090*/  SEL R92, R239, R92, P6 ;  /* 0x0000005cef5c7207 */ /* 0x000fe40003000000 */
[----:B------:R-:W-:Y:S02]  /*30a0*/  SEL R93, R238, R93, P6 ;  /* 0x0000005dee5d7207 */ /* 0x000fe40003000000 */
[----:B------:R-:W-:Y:S02]  /*30b0*/  SEL R94, R241, R94, P6 ;  /* 0x0000005ef15e7207 */ /* 0x000fe40003000000 */
[----:B------:R-:W-:-:S02]  /*30c0*/  SEL R95, R240, R95, P6 ;  /* 0x0000005ff05f7207 */ /* 0x000fc40003000000 */
[----:B------:R-:W-:Y:S02]  /*30d0*/  ISETP.NE.U32.AND P6, PT, R146, RZ, PT ;  /* 0x000000ff9200720c */ /* 0x000fe40003fc5070 */
[----:B------:R-:W-:Y:S02]  /*30e0*/  @P0 F2FP.BF16.F32.PACK_AB R232, RZ, R232 ;  /* 0x000000e8ffe8023e */ /* 0x000fe400000010ff */
[----:B------:R-:W-:Y:S02]  /*30f0*/  ISETP.NE.AND.EX P6, PT, R147, RZ, PT, P6 ;  /* 0x000000ff9300720c */ /* 0x000fe40003fc5360 */
[----:B------:R-:W-:Y:S02]  /*3100*/  @P0 F2FP.BF16.F32.PACK_AB R237, RZ, R237 ;  /* 0x000000edffed023e */ /* 0x000fe400000010ff */
[----:B------:R-:W-:Y:S02]  /*3110*/  @P0 F2FP.BF16.F32.PACK_AB R149, RZ, R149 ;  /* 0x00000095ff95023e */ /* 0x000fe400000010ff */
[----:B------:R-:W-:-:S02]  /*3120*/  @P0 F2FP.BF16.F32.PACK_AB R230, RZ, R230 ;  /* 0x000000e6ffe6023e */ /* 0x000fc400000010ff */
[----:B------:R-:W-:Y:S02]  /*3130*/  @P0 PRMT R52, R148, 0x7610, R52 ;  /* 0x0000761094340816 */ /* 0x000fe40000000034 */
[----:B------:R-:W-:Y:S02]  /*3140*/  @P0 PRMT R53, R153, 0x7610, R53 ;  /* 0x0000761099350816 */ /* 0x000fe40000000035 */
[----:B------:R-:W-:Y:S01]  /*3150*/  @P0 F2FP.BF16.F32.PACK_AB R235, RZ, R235 ;  /* 0x000000ebffeb023e */ /* 0x000fe200000010ff */
[----:B------:R-:W0:Y:S01]  /*3160*/  @P6 LDC.64 R144, c[0x0][0x308] ;  /* 0x0000c200ff906b82 */ /* 0x000e220000000a00 */
[----:B------:R-:W-:Y:S02]  /*3170*/  @P0 PRMT R54, R232, 0x7610, R54 ;  /* 0x00007610e8360816 */ /* 0x000fe40000000036 */
[----:B------:R-:W-:Y:S02]  /*3180*/  @P0 PRMT R55, R237, 0x7610, R55 ;  /* 0x00007610ed370816 */ /* 0x000fe40000000037 */
[----:B------:R-:W-:-:S02]  /*3190*/  @P0 PRMT R52, R52, 0x5410, R149 ;  /* 0x0000541034340816 */ /* 0x000fc40000000095 */
[----:B------:R-:W-:Y:S02]  /*31a0*/  @P0 PRMT R53, R53, 0x5410, R230 ;  /* 0x0000541035350816 */ /* 0x000fe400000000e6 */
[----:B------:R-:W-:Y:S01]  /*31b0*/  @P0 PRMT R54, R54, 0x5410, R235 ;  /* 0x0000541036360816 */ /* 0x000fe200000000eb */
[C---:B0-----:R-:W-:Y:S01]  /*31c0*/  @P6 IMAD.WIDE.U32 R146, R0.reuse, 0x20, R144 ;  /* 0x0000002000926825 */ /* 0x041fe200078e0090 */
[----:B------:R-:W-:Y:S01]  /*31d0*/  IADD3 R0, R0, 0x80, RZ ;  /* 0x0000008000007810 */ /* 0x000fe20007ffe0ff */
[----:B------:R-:W0:Y:S03]  /*31e0*/  @P0 LDC.64 R144, c[0x0][0x298] ;  /* 0x0000a600ff900b82 */ /* 0x000e260000000a00 */
[----:B------:R1:W-:Y:S04]  /*31f0*/  @P6 STG.E.128 desc[UR4][R146.64], R140 ;  /* 0x0000008c92006986 */ /* 0x0003e8000c101d04 */
[----:B------:R1:W-:Y:S01]  /*3200*/  @P6 STG.E.128 desc[UR4][R146.64+0x10], R92 ;  /* 0x0000105c92006986 */ /* 0x0003e2000c101d04 */
[----:B------:R-:W-:Y:S01]  /*3210*/  @P0 LOP3.LUT P6, RZ, R167, 0xff000000, RZ, 0xc0, !PT ;  /* 0xff000000a7ff0812 */ /* 0x000fe200078cc0ff */
        /* <DEDUP_REMOVED lines=9> */
.L_x_5105:
[----:B------:R-:W-:Y:S05]  /*32b0*/  BSYNC B0 ;  /* 0x0000000000007941 */ /* 0x000fea0003800000 */
.L_x_5104:
[----:B------:R-:W-:Y:S04]  /*32c0*/  BSSY B0, `(.L_x_5122) ;  /* 0x00000b3000007945 */ /* 0x000fe80003800000 */
[----:B------:R-:W-:Y:S05]  /*32d0*/  @!P4 BRA `(.L_x_5123) ;  /* 0x0000000800c4c947 */ /* 0x000fea0003800000 */
[----:B-1----:R-:W0:Y:S01]  /*32e0*/  @!P1 LDC.64 R144, c[0x0][0x2c8] ;  /* 0x0000b200ff909b82 */ /* 0x002e220000000a00 */
[----:B------:R-:W-:Y:S07]  /*32f0*/  BSSY B1, `(.L_x_5124) ;  /* 0x000000e000017945 */ /* 0x000fee0003800000 */
[----:B------:R-:W1:Y:S01]  /*3300*/  @P0 LDC.64 R146, c[0x0][0x298] ;  /* 0x0000a600ff920b82 */ /* 0x000e620000000a00 */
[----:B0-----:R-:W-:-:S04]  /*3310*/  @!P1 ISETP.NE.U32.AND P6, PT, R144, RZ, PT ;  /* 0x000000ff9000920c */ /* 0x001fc80003fc5070 */
[----:B------:R-:W-:-:S04]  /*3320*/  @!P1 ISETP.NE.AND.EX P6, PT, R145, RZ, PT, P6 ;  /* 0x000000ff9100920c */ /* 0x000fc80003fc5360 */
[----:B-----5:R-:W-:Y:S01]  /*3330*/  @!P1 FSEL R233, R40, RZ, P6 ;  /* 0x000000ff28e99208 */ /* 0x020fe20003000000 */
[----:B-1----:R-:W-:Y:S08]  /*3340*/  @!P1 BRA `(.L_x_5125) ;  /* 0x0000000000209947 */ /* 0x002ff00003800000 */
        /* <DEDUP_REMOVED lines=8> */
.L_x_5125:
[----:B------:R-:W-:Y:S05]  /*33d0*/  BSYNC B1 ;  /* 0x0000000000017941 */ /* 0x000fea0003800000 */
.L_x_5124:
        /* <DEDUP_REMOVED lines=15> */
.L_x_5127:
[----:B------:R-:W-:Y:S05]  /*34d0*/  BSYNC B1 ;  /* 0x0000000000017941 */ /* 0x000fea0003800000 */
.L_x_5126:
        /* <DEDUP_REMOVED lines=17> */
.L_x_5129:
[----:B------:R-:W-:Y:S05]  /*35f0*/  BSYNC B1 ;  /* 0x0000000000017941 */ /* 0x000fea0003800000 */
.L_x_5128:
        /* <DEDUP_REMOVED lines=15> */
.L_x_5131:
[----:B------:R-:W-:Y:S05]  /*36f0*/  BSYNC B1 ;  /* 0x0000000000017941 */ /* 0x000fea0003800000 */
.L_x_5130:
        /* <DEDUP_REMOVED lines=17> */
.L_x_5133:
[----:B------:R-:W-:Y:S05]  /*3810*/  BSYNC B1 ;  /* 0x0000000000017941 */ /* 0x000fea0003800000 */
.L_x_5132:
        /* <DEDUP_REMOVED lines=16> */
.L_x_5135:
[----:B------:R-:W-:Y:S05]  /*3920*/  BSYNC B1 ;  /* 0x0000000000017941 */ /* 0x000fea0003800000 */
.L_x_5134:
        /* <DEDUP_REMOVED lines=16> */
.L_x_5137:
[----:B------:R-:W-:Y:S05]  /*3a30*/  BSYNC B1 ;  /* 0x0000000000017941 */ /* 0x000fea0003800000 */
.L_x_5136:
        /* <DEDUP_REMOVED lines=16> */
.L_x_5139:
[----:B------:R-:W-:Y:S05]  /*3b40*/  BSYNC B1 ;  /* 0x0000000000017941 */ /* 0x000fea0003800000 */
.L_x_5138:
        /* <DEDUP_REMOVED lines=42> */
.L_x_5123:
[----:B------:R-:W-:Y:S05]  /*3df0*/  BSYNC B0 ;  /* 0x0000000000007941 */ /* 0x000fea0003800000 */
.L_x_5122:
[----:B------:R-:W-:Y:S04]  /*3e00*/  BSSY B0, `(.L_x_5140) ;  /* 0x00000b3000007945 */ /* 0x000fe80003800000 */
[----:B------:R-:W-:Y:S05]  /*3e10*/  @!P3 BRA `(.L_x_5141) ;  /* 0x0000000800c4b947 */ /* 0x000fea0003800000 */
[----:B-12---:R-:W0:Y:S01]  /*3e20*/  @!P1 LDC.64 R144, c[0x0][0x2c8] ;  /* 0x0000b200ff909b82 */ /* 0x006e220000000a00 */
[----:B------:R-:W-:Y:S07]  /*3e30*/  BSSY B1, `(.L_x_5142) ;  /* 0x000000e000017945 */ /* 0x000fee0003800000 */
[----:B------:R-:W1:Y:S01]  /*3e40*/  @P0 LDC.64 R146, c[0x0][0x298] ;  /* 0x0000a600ff920b82 */ /* 0x000e620000000a00 */
[----:B0-----:R-:W-:-:S04]  /*3e50*/  @!P1 ISETP.NE.U32.AND P6, PT, R144, RZ, PT ;  /* 0x000000ff9000920c */ /* 0x001fc80003fc5070 */
[----:B------:R-:W-:-:S04]  /*3e60*/  @!P1 ISETP.NE.AND.EX P6, PT, R145, RZ, PT, P6 ;  /* 0x000000ff9100920c */ /* 0x000fc80003fc5360 */
[----:B-----5:R-:W-:Y:S01]  /*3e70*/  @!P1 FSEL R233, R124, RZ, P6 ;  /* 0x000000ff7ce99208 */ /* 0x020fe20003000000 */
[----:B-1----:R-:W-:Y:S08]  /*3e80*/  @!P1 BRA `(.L_x_5143) ;  /* 0x0000000000209947 */ /* 0x002ff00003800000 */
        /* <DEDUP_REMOVED lines=8> */
.L_x_5143:
[----:B------:R-:W-:Y:S05]  /*3f10*/  BSYNC B1 ;  /* 0x0000000000017941 */ /* 0x000fea0003800000 */
.L_x_5142:
        /* <DEDUP_REMOVED lines=15> */
.L_x_5145:
[----:B------:R-:W-:Y:S05]  /*4010*/  BSYNC B1 ;  /* 0x0000000000017941 */ /* 0x000fea0003800000 */
.L_x_5144:
        /* <DEDUP_REMOVED lines=17> */
.L_x_5147:
[----:B------:R-:W-:Y:S05]  /*4130*/  BSYNC B1 ;  /* 0x0000000000017941 */ /* 0x000fea0003800000 */
.L_x_5146:
        /* <DEDUP_REMOVED lines=15> */
.L_x_5149:
[----:B------:R-:W-:Y:S05]  /*4230*/  BSYNC B1 ;  /* 0x0000000000017941 */ /* 0x000fea0003800000 */
.L_x_5148:
        /* <DEDUP_REMOVED lines=17> */
.L_x_5151:
[----:B------:R-:W-:Y:S05]  /*4350*/  BSYNC B1 ;  /* 0x0000000000017941 */ /* 0x000fea0003800000 */
.L_x_5150:
        /* <DEDUP_REMOVED lines=16> */
.L_x_5153:
[----:B------:R-:W-:Y:S05]  /*4460*/  BSYNC B1 ;  /* 0x0000000000017941 */ /* 0x000fea0003800000 */
.L_x_5152:
        /* <DEDUP_REMOVED lines=16> */
.L_x_5155:
[----:B------:R-:W-:Y:S05]  /*4570*/  BSYNC B1 ;  /* 0x0000000000017941 */ /* 0x000fea0003800000 */
.L_x_5154:
        /* <DEDUP_REMOVED lines=16> */
.L_x_5157:
[----:B------:R-:W-:Y:S05]  /*4680*/  BSYNC B1 ;  /* 0x0000000000017941 */ /* 0x000fea0003800000 */
.L_x_5156:
[----:B0-----:R-:W-:Y:S01]  /*4690*/  ISETP.NE.U32.AND P6, PT, R146, RZ, PT ;  /* 0x000000ff9200720c */ /* 0x001fe20003fc5070 */
[----:B------:R-:W0:Y:S01]  /*46a0*/  @P0 LDC.64 R144, c[0x0][0x298] ;  /* 0x0000a600ff900b82 */ /* 0x000e220000000a00 */
        /* <DEDUP_REMOVED lines=11> */
[----:B------:R-:W-:Y:S01]  /*4760*/  ISETP.NE.U32.AND P6, PT, R146, RZ, PT ;  /* 0x000000ff9200720c */ /* 0x000fe20003fc5070 */
[----:B0-----:R-:W-:Y:S01]  /*4770*/  @P0 FMUL.FTZ R145, R242, R145 ;  /* 0x00000091f2910220 */ /* 0x001fe20000410000 */
[----:B------:R-:W-:Y:S02]  /*4780*/  @P0 F2FP.BF16.F32.PACK_AB R232, RZ, R232 ;  /* 0x000000e8ffe8023e */ /* 0x000fe400000010ff */
[----:B------:R-:W-:Y:S01]  /*4790*/  ISETP.NE.AND.EX P6, PT, R147, RZ, PT, P6 ;  /* 0x000000ff9300720c */ /* 0x000fe20003fc5360 */
[----:B------:R-:W-:Y:S01]  /*47a0*/  @P0 FMUL.FTZ R144, R145, R144 ;  /* 0x0000009091900220 */ /* 0x000fe20000410000 */
        /* <DEDUP_REMOVED lines=13> */
[----:B------:R-:W-:-:S04]  /*4880*/  IADD3 R0, R0, 0x80, RZ ;  /* 0x0000008000007810 */ /* 0x000fc80007ffe0ff */
[----:B------:R0:W-:Y:S04]  /*4890*/  @P6 STG.E.128 desc[UR4][R146.64], R140 ;  /* 0x0000008c92006986 */ /* 0x0001e8000c101d04 */
[----:B------:R0:W-:Y:S01]  /*48a0*/  @P6 STG.E.128 desc[UR4][R146.64+0x10], R92 ;  /* 0x0000105c92006986 */ /* 0x0001e2000c101d04 */
[----:B------:R-:W-:-:S04]  /*48b0*/  @P0 LOP3.LUT P6, RZ, R163, 0xff000000, RZ, 0xc0, !PT ;  /* 0xff000000a3ff0812 */ /* 0x000fc800078cc0ff */
[----:B------:R-:W-:Y:S02]  /*48c0*/  @P0 FSEL R230, R144, RZ, P6 ;  /* 0x000000ff90e60208 */ /* 0x000fe40003000000 */
[----:B------:R-:W1:Y:S02]  /*48d0*/  @P0 LDC.64 R144, c[0x0][0x2f8] ;  /* 0x0000be00ff900b82 */ /* 0x000e640000000a00 */
[----:B------:R-:W-:-:S04]  /*48e0*/  @P0 F2FP.BF16.F32.PACK_AB R230, RZ, R230 ;  /* 0x000000e6ffe6023e */ /* 0x000fc800000010ff */
[----:B------:R-:W-:Y:S01]  /*48f0*/  @P0 PRMT R55, R55, 0x5410, R230 ;  /* 0x0000541037370816 */ /* 0x000fe200000000e6 */
[C---:B-1----:R-:W-:Y:S01]  /*4900*/  @P0 IMAD.WIDE.U32 R144, R152.reuse, 0x10, R144 ;  /* 0x0000001098900825 */ /* 0x042fe200078e0090 */
[----:B------:R-:W-:-:S04]  /*4910*/  IADD3 R152, R152, 0x80, RZ ;  /* 0x0000008098987810 */ /* 0x000fc80007ffe0ff */
[----:B------:R0:W-:Y:S03]  /*4920*/  @P0 STG.E.128 desc[UR4][R144.64], R52 ;  /* 0x0000003490000986 */ /* 0x0001e6000c101d04 */
.L_x_5141:
[----:B------:R-:W-:Y:S05]  /*4930*/  BSYNC B0 ;  /* 0x0000000000007941 */ /* 0x000fea0003800000 */
.L_x_5140:
[----:B------:R-:W-:Y:S04]  /*4940*/  BSSY B0, `(.L_x_5158) ;  /* 0x00000b1000007945 */ /* 0x000fe80003800000 */
[----:B------:R-:W-:Y:S05]  /*4950*/  @!P2 BRA `(.L_x_5159) ;  /* 0x0000000800bca947 */ /* 0x000fea0003800000 */
[----:B012---:R-:W0:Y:S01]  /*4960*/  @!P1 LDC.64 R144, c[0x0][0x2c8] ;  /* 0x0000b200ff909b82 */ /* 0x007e220000000a00 */
        /* <DEDUP_REMOVED lines=14> */
.L_x_5161:
[----:B------:R-:W-:Y:S05]  /*4a50*/  BSYNC B1 ;  /* 0x0000000000017941 */ /* 0x000fea0003800000 */
.L_x_5160:
        /* <DEDUP_REMOVED lines=15> */
.L_x_5163:
[----:B------:R-:W-:Y:S05]  /*4b50*/  BSYNC B1 ;  /* 0x0000000000017941 */ /* 0x000fea0003800000 */
.L_x_5162:
        /* <DEDUP_REMOVED lines=17> */
.L_x_5165:
[----:B------:R-:W-:Y:S05]  /*4c70*/  BSYNC B1 ;  /* 0x0000000000017941 */ /* 0x000fea0003800000 */
.L_x_5164:
        /* <DEDUP_REMOVED lines=15> */
.L_x_5167:
[----:B------:R-:W-:Y:S05]  /*4d70*/  BSYNC B1 ;  /* 0x0000000000017941 */ /* 0x000fea0003800000 */
.L_x_5166:
        /* <DEDUP_REMOVED lines=17> */
.L_x_5169:
[----:B------:R-:W-:Y:S05]  /*4e90*/  BSYNC B1 ;  /* 0x0000000000017941 */ /* 0x000fea0003800000 */
.L_x_5168:
        /* <DEDUP_REMOVED lines=16> */
.L_x_5171:
[----:B------:R-:W-:Y:S05]  /*4fa0*/  BSYNC B1 ;  /* 0x0000000000017941 */ /* 0x000fea0003800000 */
.L_x_5170:
        /* <DEDUP_REMOVED lines=16> */
.L_x_5173:
[----:B------:R-:W-:Y:S05]  /*50b0*/  BSYNC B1 ;  /* 0x0000000000017941 */ /* 0x000fea0003800000 */
.L_x_5172:
[----:B0-----:R-:W-:Y:S01]  /*50c0*/  @P0 FMUL.FTZ R147, R243, R147 ;  /* 0x00000093f3930220 */ /* 0x001fe20000410000 */
[----:B------:R-:W-:Y:S01]  /*50d0*/  @P0 LOP3.LUT P6, RZ, R161, 0xff0000, RZ, 0xc0, !PT ;  /* 0x00ff0000a1ff0812 */ /* 0x000fe200078cc0ff */
[----:B------:R-:W0:Y:S01]  /*50e0*/  @P0 LDC.64 R148, c[0x0][0x298] ;  /* 0x0000a600ff940b82 */ /* 0x000e220000000a00 */
[----:B------:R-:W-:Y:S01]  /*50f0*/  BSSY B1, `(.L_x_5174) ;  /* 0x000000e000017945 */ /* 0x000fe20003800000 */
[----:B------:R-:W-:-:S05]  /*5100*/  @P0 FMUL.FTZ R146, R147, R146 ;  /* 0x0000009293920220 */ /* 0x000fca0000410000 */
[----:B------:R-:W-:Y:S02]  /*5110*/  @P0 FSEL R241, R146, RZ, P6 ;  /* 0x000000ff92f10208 */ /* 0x000fe40003000000 */
[----:B------:R-:W1:Y:S01]  /*5120*/  LDC.64 R146, c[0x0][0x308] ;  /* 0x0000c200ff927b82 */ /* 0x000e620000000a00 */
        /* <DEDUP_REMOVED lines=10> */
.L_x_5175:
[----:B------:R-:W-:Y:S05]  /*51d0*/  BSYNC B1 ;  /* 0x0000000000017941 */ /* 0x000fea0003800000 */
.L_x_5174:
[----:B-1----:R-:W-:Y:S01]  /*51e0*/  ISETP.NE.U32.AND P1, PT, R146, RZ, PT ;  /* 0x000000ff9200720c */ /* 0x002fe20003f25070 */
[----:B0-----:R-:W-:Y:S01]  /*51f0*/  @P0 FMUL.FTZ R149, R242, R149 ;  /* 0x00000095f2950220 */ /* 0x001fe20000410000 */
[----:B------:R-:W0:Y:S01]  /*5200*/  @P0 LDC.64 R144, c[0x0][0x2f8] ;  /* 0x0000be00ff900b82 */ /* 0x000e220000000a00 */
[----:B------:R-:W-:Y:S02]  /*5210*/  @P0 F2FP.BF16.F32.PACK_AB R153, RZ, R153 ;  /* 0x00000099ff99023e */ /* 0x000fe400000010ff */
[----:B------:R-:W-:Y:S01]  /*5220*/  ISETP.NE.AND.EX P1, PT, R147, RZ, PT, P1 ;  /* 0x000000ff9300720c */ /* 0x000fe20003f25310 */
[----:B------:R-:W-:Y:S01]  /*5230*/  @P0 FMUL.FTZ R148, R149, R148 ;  /* 0x0000009495940220 */ /* 0x000fe20000410000 */
        /* <DEDUP_REMOVED lines=9> */
[----:B------:R-:W-:Y:S01]  /*52d0*/  @P0 LOP3.LUT P1, RZ, R161, 0xff000000, RZ, 0xc0, !PT ;  /* 0xff000000a1ff0812 */ /* 0x000fe2000782c0ff */
[----:B0-----:R-:W-:Y:S01]  /*52e0*/  @P0 IMAD.WIDE.U32 R144, R152, 0x10, R144 ;  /* 0x0000001098900825 */ /* 0x001fe200078e0090 */
[----:B------:R-:W-:Y:S02]  /*52f0*/  @P0 F2FP.BF16.F32.PACK_AB R236, RZ, R236 ;  /* 0x000000ecffec023e */ /* 0x000fe400000010ff */
[----:B------:R-:W-:Y:S02]  /*5300*/  @P0 FSEL R148, R148, RZ, P1 ;  /* 0x000000ff94940208 */ /* 0x000fe40000800000 */
[----:B------:R-:W-:Y:S02]  /*5310*/  ISETP.NE.U32.AND P1, PT, R146, RZ, PT ;  /* 0x000000ff9200720c */ /* 0x000fe40003f25070 */
[----:B------:R-:W-:Y:S02]  /*5320*/  @P0 F2FP.BF16.F32.PACK_AB R241, RZ, R241 ;  /* 0x000000f1fff1023e */ /* 0x000fe400000010ff */
[----:B------:R-:W-:-:S02]  /*5330*/  ISETP.NE.AND.EX P1, PT, R147, RZ, PT, P1 ;  /* 0x000000ff9300720c */ /* 0x000fc40003f25310 */
[----:B------:R-:W-:Y:S02]  /*5340*/  @P0 F2FP.BF16.F32.PACK_AB R155, RZ, R155 ;  /* 0x0000009bff9b023e */ /* 0x000fe400000010ff */
[----:B------:R-:W-:Y:S02]  /*5350*/  @P0 F2FP.BF16.F32.PACK_AB R234, RZ, R234 ;  /* 0x000000eaffea023e */ /* 0x000fe400000010ff */
[----:B------:R-:W-:Y:S02]  /*5360*/  @P0 PRMT R52, R153, 0x7610, R52 ;  /* 0x0000761099340816 */ /* 0x000fe40000000034 */
[----:B------:R-:W-:Y:S02]  /*5370*/  @P0 PRMT R53, R230, 0x7610, R53 ;  /* 0x00007610e6350816 */ /* 0x000fe40000000035 */
[----:B------:R-:W-:Y:S02]  /*5380*/  @P0 F2FP.BF16.F32.PACK_AB R239, RZ, R239 ;  /* 0x000000efffef023e */ /* 0x000fe400000010ff */
[----:B------:R-:W-:Y:S01]  /*5390*/  @P0 PRMT R54, R236, 0x7610, R54 ;  /* 0x00007610ec360816 */ /* 0x000fe20000000036 */
[----:B------:R-:W0:Y:S01]  /*53a0*/  @P1 LDC.64 R146, c[0x0][0x308] ;  /* 0x0000c200ff921b82 */ /* 0x000e220000000a00 */
[----:B------:R-:W-:-:S02]  /*53b0*/  @P0 F2FP.BF16.F32.PACK_AB R148, RZ, R148 ;  /* 0x00000094ff94023e */ /* 0x000fc400000010ff */
[----:B------:R-:W-:Y:S02]  /*53c0*/  @P0 PRMT R55, R241, 0x7610, R55 ;  /* 0x00007610f1370816 */ /* 0x000fe40000000037 */
[----:B------:R-:W-:Y:S02]  /*53d0*/  @P0 PRMT R52, R52, 0x5410, R155 ;  /* 0x0000541034340816 */ /* 0x000fe4000000009b */
[----:B------:R-:W-:Y:S02]  /*53e0*/  @P0 PRMT R53, R53, 0x5410, R234 ;  /* 0x0000541035350816 */ /* 0x000fe400000000ea */
[----:B------:R-:W-:Y:S02]  /*53f0*/  @P0 PRMT R54, R54, 0x5410, R239 ;  /* 0x0000541036360816 */ /* 0x000fe400000000ef */
[----:B------:R-:W-:Y:S01]  /*5400*/  @P0 PRMT R55, R55, 0x5410, R148 ;  /* 0x0000541037370816 */ /* 0x000fe20000000094 */
[----:B0-----:R-:W-:-:S05]  /*5410*/  @P1 IMAD.WIDE.U32 R146, R0, 0x20, R146 ;  /* 0x0000002000921825 */ /* 0x001fca00078e0092 */
[----:B------:R3:W-:Y:S04]  /*5420*/  @P1 STG.E.128 desc[UR4][R146.64], R140 ;  /* 0x0000008c92001986 */ /* 0x0007e8000c101d04 */
[----:B------:R3:W-:Y:S04]  /*5430*/  @P1 STG.E.128 desc[UR4][R146.64+0x10], R92 ;  /* 0x0000105c92001986 */ /* 0x0007e8000c101d04 */
[----:B------:R3:W-:Y:S02]  /*5440*/  @P0 STG.E.128 desc[UR4][R144.64], R52 ;  /* 0x0000003490000986 */ /* 0x0007e4000c101d04 */
.L_x_5159:
[----:B------:R-:W-:Y:S05]  /*5450*/  BSYNC B0 ;  /* 0x0000000000007941 */ /* 0x000fea0003800000 */
.L_x_5158:
[----:B------:R-:W-:Y:S02]  /*5460*/  IADD3 R20, R20, UR10, RZ ;  /* 0x0000000a14147c10 */ /* 0x000fe4000fffe0ff */
[----:B------:R-:W-:Y:S02]  /*5470*/  ISETP.NE.AND P1, PT, R154, RZ, PT ;  /* 0x000000ff9a00720c */ /* 0x000fe40003f25270 */
[----:B------:R-:W-:Y:S02]  /*5480*/  ISETP.GE.AND P0, PT, R20, UR11, PT ;  /* 0x0000000b14007c0c */ /* 0x000fe4000bf06270 */
[----:B------:R-:W-:-:S11]  /*5490*/  SEL R235, RZ, 0x1, P1 ;  /* 0x00000001ffeb7807 */ /* 0x000fd60000800000 */
[----:B------:R-:W-:Y:S05]  /*54a0*/  @!P0 BRA `(.L_x_5176) ;  /* 0xffffffb000c08947 */ /* 0x000fea000383ffff */
.L_x_5087:
        /* <DEDUP_REMOVED lines=8> */
[----:B-----5:R-:W1:Y:S01]  /*5530*/  LDC.64 R4, c[0x0][0x2d8] ;  /* 0x0000b600ff047b82 */ /* 0x020e620000000a00 */
[----:B0-----:R-:W-:-:S05]  /*5540*/  IMAD.WIDE.U32 R2, R157, 0x20, R2 ;  /* 0x000000209d027825 */ /* 0x001fca00078e0002 */
[----:B------:R0:W-:Y:S01]  /*5550*/  STG.E.128 desc[UR4][R2.64], R76 ;  /* 0x0000004c02007986 */ /* 0x0001e2000c101d04 */
[----:B-1----:R-:W-:-:S03]  /*5560*/  IMAD.WIDE.U32 R4, R157, 0x20, R4 ;  /* 0x000000209d047825 */ /* 0x002fc600078e0004 */
[----:B------:R0:W-:Y:S01]  /*5570*/  STG.E.128 desc[UR4][R2.64+0x10], R80 ;  /* 0x0000105002007986 */ /* 0x0001e2000c101d04 */
[----:B------:R-:W-:-:S03]  /*5580*/  VIADD R157, R157, 0x80 ;  /* 0x000000809d9d7836 */ /* 0x000fc60000000000 */
[----:B------:R0:W-:Y:S04]  /*5590*/  STG.E.128 desc[UR4][R4.64], R44 ;  /* 0x0000002c04007986 */ /* 0x0001e8000c101d04 */
[----:B------:R0:W-:Y:S02]  /*55a0*/  STG.E.128 desc[UR4][R4.64+0x10], R48 ;  /* 0x0000103004007986 */ /* 0x0001e4000c101d04 */
.L_x_5178:
[----:B------:R-:W-:Y:S05]  /*55b0*/  BSYNC B0 ;  /* 0x0000000000007941 */ /* 0x000fea0003800000 */
.L_x_5177:
[----:B------:R-:W-:Y:S04]  /*55c0*/  BSSY B0, `(.L_x_5179) ;  /* 0x000000b000007945 */ /* 0x000fe80003800000 */
[----:B------:R-:W-:Y:S05]  /*55d0*/  @!P4 BRA `(.L_x_5180) ;  /* 0x000000000024c947 */ /* 0x000fea0003800000 */
[----:B0-----:R-:W0:Y:S08]  /*55e0*/  LDC.64 R2, c[0x0][0x2d0] ;  /* 0x0000b400ff027b82 */ /* 0x001e300000000a00 */
[----:B-----5:R-:W1:Y:S01]  /*55f0*/  LDC.64 R4, c[0x0][0x2d8] ;  /* 0x0000b600ff047b82 */ /* 0x020e620000000a00 */
[----:B0-----:R-:W-:-:S05]  /*5600*/  IMAD.WIDE.U32 R2, R157, 0x20, R2 ;  /* 0x000000209d027825 */ /* 0x001fca00078e0002 */
[----:B------:R0:W-:Y:S01]  /*5610*/  STG.E.128 desc[UR4][R2.64], R84 ;  /* 0x0000005402007986 */ /* 0x0001e2000c101d04 */
[----:B-1----:R-:W-:-:S03]  /*5620*/  IMAD.WIDE.U32 R4, R157, 0x20, R4 ;  /* 0x000000209d047825 */ /* 0x002fc600078e0004 */
[----:B------:R0:W-:Y:S01]  /*5630*/  STG.E.128 desc[UR4][R2.64+0x10], R56 ;  /* 0x0000103802007986 */ /* 0x0001e2000c101d04 */
[----:B------:R-:W-:-:S03]  /*5640*/  IADD3 R157, R157, 0x80, RZ ;  /* 0x000000809d9d7810 */ /* 0x000fc60007ffe0ff */
[----:B------:R0:W-:Y:S04]  /*5650*/  STG.E.128 desc[UR4][R4.64], R88 ;  /* 0x0000005804007986 */ /* 0x0001e8000c101d04 */
[----:B------:R0:W-:Y:S02]  /*5660*/  STG.E.128 desc[UR4][R4.64+0x10], R96 ;  /* 0x0000106004007986 */ /* 0x0001e4000c101d04 */
.L_x_5180:
[----:B------:R-:W-:Y:S05]  /*5670*/  BSYNC B0 ;  /* 0x0000000000007941 */ /* 0x000fea0003800000 */
.L_x_5179:
        /* <DEDUP_REMOVED lines=11> */
.L_x_5182:
[----:B------:R-:W-:Y:S05]  /*5730*/  BSYNC B0 ;  /* 0x0000000000007941 */ /* 0x000fea0003800000 */
.L_x_5181:
[----:B------:R-:W-:Y:S05]  /*5740*/  @!P2 EXIT ;  /* 0x000000000000a94d */ /* 0x000fea0003800000 */
[----:B0-----:R-:W0:Y:S08]  /*5750*/  LDC.64 R2, c[0x0][0x2d0] ;  /* 0x0000b400ff027b82 */ /* 0x001e300000000a00 */
[----:B-----5:R-:W1:Y:S01]  /*5760*/  LDC.64 R4, c[0x0][0x2d8] ;  /* 0x0000b600ff047b82 */ /* 0x020e620000000a00 */
[----:B0-----:R-:W-:-:S05]  /*5770*/  IMAD.WIDE.U32 R2, R157, 0x20, R2 ;  /* 0x000000209d027825 */ /* 0x001fca00078e0002 */
[----:B------:R-:W-:Y:S01]  /*5780*/  STG.E.128 desc[UR4][R2.64], R108 ;  /* 0x0000006c02007986 */ /* 0x000fe2000c101d04 */
[----:B-1----:R-:W-:-:S03]  /*5790*/  IMAD.WIDE.U32 R4, R157, 0x20, R4 ;  /* 0x000000209d047825 */ /* 0x002fc600078e0004 */
[----:B------:R-:W-:Y:S04]  /*57a0*/  STG.E.128 desc[UR4][R2.64+0x10], R112 ;  /* 0x0000107002007986 */ /* 0x000fe8000c101d04 */
[----:B------:R-:W-:Y:S04]  /*57b0*/  STG.E.128 desc[UR4][R4.64], R68 ;  /* 0x0000004404007986 */ /* 0x000fe8000c101d04 */
[----:B------:R-:W-:Y:S01]  /*57c0*/  STG.E.128 desc[UR4][R4.64+0x10], R72 ;  /* 0x0000104804007986 */ /* 0x000fe2000c101d04 */
[----:B------:R-:W-:Y:S05]  /*57d0*/  EXIT ;  /* 0x000000000000794d */ /* 0x000fea0003800000 */
.L_x_5103:
[----:B------:R-:W-:Y:S01]  /*57e0*/  HFMA2.MMA R238, -RZ, RZ, 0, 1.847743988037109375e-06 ;  /* 0x0000001fffee7435 */ /* 0x000fe200000001ff */
[----:B------:R-:W-:Y:S01]  /*57f0*/  IMAD.MOV.U32 R234, RZ, RZ, R237 ;  /* 0x000000ffffea7224 */ /* 0x000fe200078e00ed */
[----:B------:R-:W-:Y:S01]  /*5800*/  MOV R235, 0x10 ;  /* 0x0000001000eb7802 */ /* 0x000fe20000000f00 */
[----:B------:R-:W-:-:S08]  /*5810*/  IMAD.MOV.U32 R155, RZ, RZ, -0x1 ;  /* 0xffffffffff9b7424 */ /* 0x000fd000078e00ff */
[----:B----45:R-:W-:Y:S05]  /*5820*/  WARPSYNC.COLLECTIVE R155, `(.L_x_5183) ;  /* 0x000000009b087348 */ /* 0x030fea0003c00000 */
[----:B------:R0:W1:Y:S02]  /*5830*/  SHFL.DOWN P6, R233, R234, R235, R238 ;  /* 0x080000ebeae97389 */ /* 0x00006400000c00ee */
[----:B01--45:R-:W-:Y:S01]  /*5840*/  ENDCOLLECTIVE ;  /* 0x000000000000791b */ /* 0x033fe20003800000 */
.L_x_5183:
[----:B------:R-:W-:Y:S02]  /*5850*/  MOV R234, R236 ;  /* 0x000000ec00ea7202 */ /* 0x000fe40000000f00 */
[----:B------:R-:W-:-:S07]  /*5860*/  MOV R146, R233 ;  /* 0x000000e900927202 */ /* 0x000fce0000000f00 */
[----:B------:R-:W-:Y:S05]  /*5870*/  WARPSYNC.COLLECTIVE R155, `(.L_x_5184) ;  /* 0x000000009b087348 */ /* 0x000fea0003c00000 */
[----:B------:R0:W1:Y:S02]  /*5880*/  SHFL.DOWN P6, R233, R234, R235, R238 ;  /* 0x080000ebeae97389 */ /* 0x00006400000c00ee */
[----:B01----:R-:W-:Y:S01]  /*5890*/  ENDCOLLECTIVE ;  /* 0x000000000000791b */ /* 0x003fe20003800000 */
.L_x_5184:
[----:B------:R-:W-:Y:S01]  /*58a0*/  FADD.FTZ R146, R146, R237 ;  /* 0x000000ed92927221 */ /* 0x000fe20000010000 */
[----:B------:R-:W-:-:S04]  /*58b0*/  HFMA2.MMA R235, -RZ, RZ, 0, 4.76837158203125e-07 ;  /* 0x00000008ffeb7435 */ /* 0x000fc800000001ff */
[----:B------:R-:W-:Y:S01]  /*58c0*/  MOV R234, R146 ;  /* 0x0000009200ea7202 */ /* 0x000fe20000000f00 */
[----:B------:R-:W-:-:S07]  /*58d0*/  IMAD.MOV.U32 R147, RZ, RZ, R233 ;  /* 0x000000ffff937224 */ /* 0x000fce00078e00e9 */
[----:B------:R-:W-:Y:S05]  /*58e0*/  WARPSYNC.COLLECTIVE R155, `(.L_x_5185) ;  /* 0x000000009b087348 */ /* 0x000fea0003c00000 */
[----:B------:R0:W1:Y:S02]  /*58f0*/  SHFL.DOWN P6, R233, R234, R235, R238 ;  /* 0x080000ebeae97389 */ /* 0x00006400000c00ee */
[----:B01----:R-:W-:Y:S01]  /*5900*/  ENDCOLLECTIVE ;  /* 0x000000000000791b */ /* 0x003fe20003800000 */
.L_x_5185:
[----:B------:R-:W-:-:S05]  /*5910*/  FADD.FTZ R147, R147, R236 ;  /* 0x000000ec93937221 */ /* 0x000fca0000010000 */
[----:B------:R-:W-:Y:S01]  /*5920*/  MOV R234, R147 ;  /* 0x0000009300ea7202 */ /* 0x000fe20000000f00 */
[----:B------:R-:W-:-:S07]  /*5930*/  IMAD.MOV.U32 R149, RZ, RZ, R233 ;  /* 0x000000ffff957224 */ /* 0x000fce00078e00e9 */
[----:B------:R-:W-:Y:S05]  /*5940*/  WARPSYNC.COLLECTIVE R155, `(.L_x_5186) ;  /* 0x000000009b087348 */ /* 0x000fea0003c00000 */
[----:B------:R0:W1:Y:S02]  /*5950*/  SHFL.DOWN P6, R233, R234, R235, R238 ;  /* 0x080000ebeae97389 */ /* 0x00006400000c00ee */
[----:B01----:R-:W-:Y:S01]  /*5960*/  ENDCOLLECTIVE ;  /* 0x000000000000791b */ /* 0x003fe20003800000 */
.L_x_5186:
[----:B------:R-:W-:Y:S01]  /*5970*/  FADD.FTZ R149, R146, R149 ;  /* 0x0000009592957221 */ /* 0x000fe20000010000 */
[----:B------:R-:W-:-:S03]  /*5980*/  HFMA2.MMA R235, -RZ, RZ, 0, 2.384185791015625e-07 ;  /* 0x00000004ffeb7435 */ /* 0x000fc600000001ff */
[----:B------:R-:W-:Y:S01]  /*5990*/  IMAD.MOV.U32 R234, RZ, RZ, R149 ;  /* 0x000000ffffea7224 */ /* 0x000fe200078e0095 */
[----:B------:R-:W-:-:S07]  /*59a0*/  MOV R148, R233 ;  /* 0x000000e900947202 */ /* 0x000fce0000000f00 */
[----:B------:R-:W-:Y:S05]  /*59b0*/  WARPSYNC.COLLECTIVE R155, `(.L_x_5187) ;  /* 0x000000009b087348 */ /* 0x000fea0003c00000 */
[----:B------:R0:W1:Y:S02]  /*59c0*/  SHFL.DOWN P6, R233, R234, R235, R238 ;  /* 0x080000ebeae97389 */ /* 0x00006400000c00ee */
[----:B01----:R-:W-:Y:S01]  /*59d0*/  ENDCOLLECTIVE ;  /* 0x000000000000791b */ /* 0x003fe20003800000 */
.L_x_5187:
[----:B------:R-:W-:-:S04]  /*59e0*/  FADD.FTZ R148, R147, R148 ;  /* 0x0000009493947221 */ /* 0x000fc80000010000 */
[----:B------:R-:W-:Y:S01]  /*59f0*/  IMAD.MOV.U32 R234, RZ, RZ, R148 ;  /* 0x000000ffffea7224 */ /* 0x000fe200078e0094 */
[----:B------:R-:W-:-:S07]  /*5a00*/  MOV R150, R233 ;  /* 0x000000e900967202 */ /* 0x000fce0000000f00 */
[----:B------:R-:W-:Y:S05]  /*5a10*/  WARPSYNC.COLLECTIVE R155, `(.L_x_5188) ;  /* 0x000000009b087348 */ /* 0x000fea0003c00000 */
[----:B------:R0:W1:Y:S02]  /*5a20*/  SHFL.DOWN P6, R233, R234, R235, R238 ;  /* 0x080000ebeae97389 */ /* 0x00006400000c00ee */
[----:B01----:R-:W-:Y:S01]  /*5a30*/  ENDCOLLECTIVE ;  /* 0x000000000000791b */ /* 0x003fe20003800000 */
.L_x_5188:
[----:B------:R-:W-:-:S05]  /*5a40*/  FADD.FTZ R150, R149, R150 ;  /* 0x0000009695967221 */ /* 0x000fca0000010000 */
[----:B------:R-:W-:Y:S01]  /*5a50*/  MOV R234, R150 ;  /* 0x0000009600ea7202 */ /* 0x000fe20000000f00 */
[----:B------:R-:W-:Y:S01]  /*5a60*/  IMAD.MOV.U32 R235, RZ, RZ, 0x2 ;  /* 0x00000002ffeb7424 */ /* 0x000fe200078e00ff */
[----:B------:R-:W-:-:S07]  /*5a70*/  MOV R151, R233 ;  /* 0x000000e900977202 */ /* 0x000fce0000000f00 */
[----:B------:R-:W-:Y:S05]  /*5a80*/  WARPSYNC.COLLECTIVE R155, `(.L_x_5189) ;  /* 0x000000009b087348 */ /* 0x000fea0003c00000 */
[----:B------:R0:W1:Y:S02]  /*5a90*/  SHFL.DOWN P6, R233, R234, R235, R238 ;  /* 0x080000ebeae97389 */ /* 0x00006400000c00ee */
[----:B01----:R-:W-:Y:S01]  /*5aa0*/  ENDCOLLECTIVE ;  /* 0x000000000000791b */ /* 0x003fe20003800000 */
.L_x_5189:
[----:B------:R-:W-:-:S05]  /*5ab0*/  FADD.FTZ R151, R148, R151 ;  /* 0x0000009794977221 */ /* 0x000fca0000010000 */
[----:B------:R-:W-:Y:S02]  /*5ac0*/  MOV R234, R151 ;  /* 0x0000009700ea7202 */ /* 0x000fe40000000f00 */
[----:B------:R-:W-:-:S07]  /*5ad0*/  MOV R153, R233 ;  /* 0x000000e900997202 */ /* 0x000fce0000000f00 */
[----:B------:R-:W-:Y:S05]  /*5ae0*/  WARPSYNC.COLLECTIVE R155, `(.L_x_5190) ;  /* 0x000000009b087348 */ /* 0x000fea0003c00000 */
[----:B------:R0:W1:Y:S02]  /*5af0*/  SHFL.DOWN P6, R233, R234, R235, R238 ;  /* 0x080000ebeae97389 */ /* 0x00006400000c00ee */
[----:B01----:R-:W-:Y:S01]  /*5b00*/  ENDCOLLECTIVE ;  /* 0x000000000000791b */ /* 0x003fe20003800000 */
.L_x_5190:
[----:B------:R-:W-:Y:S01]  /*5b10*/  FADD.FTZ R153, R150, R153 ;  /* 0x0000009996997221 */ /* 0x000fe20000010000 */
[----:B------:R-:W-:-:S04]  /*5b20*/  HFMA2.MMA R235, -RZ, RZ, 0, 5.9604644775390625e-08 ;  /* 0x00000001ffeb7435 */ /* 0x000fc800000001ff */
[----:B------:R-:W-:Y:S01]  /*5b30*/  MOV R234, R153 ;  /* 0x0000009900ea7202 */ /* 0x000fe20000000f00 */
[----:B------:R-:W-:-:S07]  /*5b40*/  IMAD.MOV.U32 R152, RZ, RZ, R233 ;  /* 0x000000ffff987224 */ /* 0x000fce00078e00e9 */
[----:B------:R-:W-:Y:S05]  /*5b50*/  WARPSYNC.COLLECTIVE R155, `(.L_x_5191) ;  /* 0x000000009b087348 */ /* 0x000fea0003c00000 */
[----:B------:R0:W1:Y:S02]  /*5b60*/  SHFL.DOWN P6, R233, R234, R235, R238 ;  /* 0x080000ebeae97389 */ /* 0x00006400000c00ee */
[----:B01----:R-:W-:Y:S01]  /*5b70*/  ENDCOLLECTIVE ;  /* 0x000000000000791b */ /* 0x003fe20003800000 */
.L_x_5191:
[----:B------:R-:W-:-:S05]  /*5b80*/  FADD.FTZ R146, R151, R152 ;  /* 0x0000009897927221 */ /* 0x000fca0000010000 */
[----:B------:R-:W-:Y:S01]  /*5b90*/  MOV R234, R146 ;  /* 0x0000009200ea7202 */ /* 0x000fe20000000f00 */
[----:B------:R-:W-:-:S07]  /*5ba0*/  IMAD.MOV.U32 R152, RZ, RZ, R233 ;  /* 0x000000ffff987224 */ /* 0x000fce00078e00e9 */
[----:B------:R-:W-:Y:S05]  /*5bb0*/  WARPSYNC.COLLECTIVE R155, `(.L_x_5192) ;  /* 0x000000009b087348 */ /* 0x000fea0003c00000 */
[----:B------:R0:W1:Y:S02]  /*5bc0*/  SHFL.DOWN P6, R233, R234, R235, R238 ;  /* 0x080000ebeae97389 */ /* 0x00006400000c00ee */
[----:B01----:R-:W-:Y:S01]  /*5bd0*/  ENDCOLLECTIVE ;  /* 0x000000000000791b */ /* 0x003fe20003800000 */
.L_x_5192:
[----:B------:R-:W-:Y:S01]  /*5be0*/  MOV R147, R233 ;  /* 0x000000e900937202 */ /* 0x000fe20000000f00 */
[----:B------:R-:W-:Y:S06]  /*5bf0*/  BRA `(.L_x_5193) ;  /* 0xffffffc8005c7947 */ /* 0x000fec000383ffff */
.L_x_5194:
        /* <DEDUP_REMOVED lines=16> */
.L_x_13931:


//--------------------- .text._ZN10layer_norm22ln_bwd_finalize_kernelINS_22Kernel_traits_finalizeILj4096E13__nv_bfloat16S2_fS2_fjLb0ELj1024ELj4ENS_18Kernel_traits_baseILj4096ES2_S2_fS2_fjLj1024EEEEELb0ELb1EEEvNS_9BwdParamsE --------------------------
	.section	.text._ZN10layer_norm22ln_bwd_finalize_kernelINS_22Kernel_traits_finalizeILj4096E13__nv_bfloat16S2_fS2_fjLb0ELj1024ELj4ENS_18Kernel_traits_baseILj4096ES2_S2_fS2_fjLj1024EEEEELb0ELb1EEEvNS_9BwdParamsE,"ax",@progbits
	.align	128
        .global         _ZN10layer_norm22ln_bwd_finalize_kernelINS_22Kernel_traits_finalizeILj4096E13__nv_bfloat16S2_fS2_fjLb0ELj1024ELj4ENS_18Kernel_traits_baseILj4096ES2_S2_fS2_fjLj1024EEEEELb0ELb1EEEvNS_9BwdParamsE
        .type           _ZN10layer_norm22ln_bwd_finalize_kernelINS_22Kernel_traits_finalizeILj4096E13__nv_bfloat16S2_fS2_fjLb0ELj1024ELj4ENS_18Kernel_traits_baseILj4096ES2_S2_fS2_fjLj1024EEEEELb0ELb1EEEvNS_9BwdParamsE,@function
        .size           _ZN10layer_norm22ln_bwd_finalize_kernelINS_22Kernel_traits_finalizeILj4096E13__nv_bfloat16S2_fS2_fjLb0ELj1024ELj4ENS_18Kernel_traits_baseILj4096ES2_S2_fS2_fjLj1024EEEEELb0ELb1EEEvNS_9BwdParamsE,(.L_x_13932 - _ZN10layer_norm22ln_bwd_finalize_kernelINS_22Kernel_traits_finalizeILj4096E13__nv_bfloat16S2_fS2_fjLb0ELj1024ELj4ENS_18Kernel_traits_baseILj4096ES2_S2_fS2_fjLj1024EEEEELb0ELb1EEEvNS_9BwdParamsE)
        .other          _ZN10layer_norm22ln_bwd_finalize_kernelINS_22Kernel_traits_finalizeILj4096E13__nv_bfloat16S2_fS2_fjLb0ELj1024ELj4ENS_18Kernel_traits_baseILj4096ES2_S2_fS2_fjLj1024EEEEELb0ELb1EEEvNS_9BwdParamsE,@"STO_CUDA_ENTRY STV_DEFAULT"
_ZN10layer_norm22ln_bwd_finalize_kernelINS_22Kernel_traits_finalizeILj4096E13__nv_bfloat16S2_fS2_fjLb0ELj1024ELj4ENS_18Kernel_traits_baseILj4096ES2_S2_fS2_fjLj1024EEEEELb0ELb1EEEvNS_9BwdParamsE:
.text._ZN10layer_norm22ln_bwd_finalize_kernelINS_22Kernel_traits_finalizeILj4096E13__nv_bfloat16S2_fS2_fjLb0ELj1024ELj4ENS_18Kernel_traits_baseILj4096ES2_S2_fS2_fjLj1024EEEEELb0ELb1EEEvNS_9BwdParamsE:
        /* <DEDUP_REMOVED lines=26> */
.L_x_5206:
        /* <DEDUP_REMOVED lines=31> */
.L_x_5199:
        /* <DEDUP_REMOVED lines=34> */
.L_x_5198:
[----:B------:R-:W-:Y:S05]  /*05b0*/  BSYNC B1 ;  /* 0x0000000000017941 */ /* 0x000fea0003800000 */
.L_x_5197:
        /* <DEDUP_REMOVED lines=25> */
.L_x_5201:
[----:B------:R-:W-:Y:S05]  /*0750*/  BSYNC B1 ;  /* 0x0000000000017941 */ /* 0x000fea0003800000 */
.L_x_5200:
        /* <DEDUP_REMOVED lines=12> */
.L_x_5196:
[----:B------:R-:W-:Y:S05]  /*0820*/  BSYNC B0 ;  /* 0x0000000000007941 */ /* 0x000fea0003800000 */
.L_x_5195:
        /* <DEDUP_REMOVED lines=29> */
.L_x_5217:
[----:B------:R-:W-:Y:S01]  /*0a00*/  @!P1 SHF.R.U32.HI R12, RZ, 0x3, R0 ;  /* 0x00000003ff0c9819 */ /* 0x000fe20000011600 */
[----:B----4-:R-:W-:Y:S01]  /*0a10*/  FADD.FTZ R14, R9, R14 ;  /* 0x0000000e090e7221 */ /* 0x010fe20000010000 */
[----:B---3--:R-:W-:Y:S02]  /*0a20*/  FADD.FTZ R11, R10, R11 ;  /* 0x0000000b0a0b7221 */ /* 0x008fe40000010000 */
[----:B------:R-:W-:-:S05]  /*0a30*/  @!P1 LOP3.LUT R12, R12, 0x1ffffffc, RZ, 0xc0, !PT ;  /* 0x1ffffffc0c0c9812 */ /* 0x000fca00078ec0ff */
[----:B------:R3:W-:Y:S04]  /*0a40*/  @!P1 STS [R12+UR4+0x2000], R14 ;  /* 0x0020000e0c009988 */ /* 0x0007e80008000804 */
[----:B------:R3:W-:Y:S02]  /*0a50*/  @!P1 STS [R12+UR4+0x2080], R11 ;  /* 0x0020800b0c009988 */ /* 0x0007e40008000804 */
.L_x_5202:
        /* <DEDUP_REMOVED lines=14> */
.L_x_5205:
[----:B------:R-:W-:Y:S05]  /*0b40*/  BSYNC B0 ;  /* 0x0000000000007941 */ /* 0x000fea0003800000 */
.L_x_5204:
[C---:B------:R-:W-:Y:S02]  /*0b50*/  ISETP.GT.U32.AND P1, PT, R3.reuse, -0x1001, PT ;  /* 0xffffefff0300780c */ /* 0x040fe40003f24070 */
[----:B------:R-:W-:Y:S02]  /*0b60*/  IADD3 R3, R3, 0x1000, RZ ;  /* 0x0000100003037810 */ /* 0x000fe40007ffe0ff */
[----:B------:R-:W-:-:S09]  /*0b70*/  IADD3 R4, R4, 0x800, RZ ;  /* 0x0000080004047810 */ /* 0x000fd20007ffe0ff */
[----:B------:R-:W-:Y:S05]  /*0b80*/  @P1 BRA `(.L_x_5206) ;  /* 0xfffffff400841947 */ /* 0x000fea000383ffff */
[----:B------:R-:W-:Y:S05]  /*0b90*/  EXIT ;  /* 0x000000000000794d */ /* 0x000fea0003800000 */
.L_x_5203:
[----:B------:R-:W-:Y:S01]  /*0ba0*/  HFMA2.MMA R22, -RZ, RZ, 0, 1.847743988037109375e-06 ;  /* 0x0000001fff167435 */ /* 0x000fe200000001ff */
[----:B0--3--:R-:W-:Y:S01]  /*0bb0*/  MOV R20, R10 ;  /* 0x0000000a00147202 */ /* 0x009fe20000000f00 */
[----:B------:R-:W-:Y:S01]  /*0bc0*/  IMAD.MOV.U32 R19, RZ, RZ, 0x1 ;  /* 0x00000001ff137424 */ /* 0x000fe200078e00ff */
[----:B------:R-:W-:-:S08]  /*0bd0*/  MOV R17, 0xffffffff ;  /* 0xffffffff00117802 */ /* 0x000fd00000000f00 */
[----:B-12---:R-:W-:Y:S05]  /*0be0*/  WARPSYNC.COLLECTIVE R17, `(.L_x_5207) ;  /* 0x0000000011087348 */ /* 0x006fea0003c00000 */
[----:B------:R0:W3:Y:S02]  /*0bf0*/  SHFL.BFLY P2, R18, R20, R19, R22 ;  /* 0x0c00001314127389 */ /* 0x0000e40000040016 */
[----:B0123--:R-:W-:Y:S01]  /*0c00*/  ENDCOLLECTIVE ;  /* 0x000000000000791b */ /* 0x00ffe20003800000 */
.L_x_5207:
[----:B------:R-:W-:Y:S01]  /*0c10*/  HFMA2.MMA R19, -RZ, RZ, 0, 1.1920928955078125e-07 ;  /* 0x00000002ff137435 */ /* 0x000fe200000001ff */
[----:B------:R-:W-:-:S05]  /*0c20*/  MOV R11, R18 ;  /* 0x00000012000b7202 */ /* 0x000fca0000000f00 */
[----:B------:R-:W-:-:S04]  /*0c30*/  FADD.FTZ R11, R10, R11 ;  /* 0x0000000b0a0b7221 */ /* 0x000fc80000010000 */
[----:B------:R-:W-:-:S07]  /*0c40*/  IMAD.MOV.U32 R20, RZ, RZ, R11 ;  /* 0x000000ffff147224 */ /* 0x000fce00078e000b */
[----:B------:R-:W-:Y:S05]  /*0c50*/  WARPSYNC.COLLECTIVE R17, `(.L_x_5208) ;  /* 0x0000000011087348 */ /* 0x000fea0003c00000 */
[----:B------:R0:W1:Y:S02]  /*0c60*/  SHFL.BFLY P2, R18, R20, R19, R22 ;  /* 0x0c00001314127389 */ /* 0x0000640000040016 */
[----:B01----:R-:W-:Y:S01]  /*0c70*/  ENDCOLLECTIVE ;  /* 0x000000000000791b */ /* 0x003fe20003800000 */
.L_x_5208:
[----:B------:R-:W-:Y:S01]  /*0c80*/  IMAD.MOV.U32 R19, RZ, RZ, 0x4 ;  /* 0x00000004ff137424 */ /* 0x000fe200078e00ff */
[----:B------:R-:W-:-:S05]  /*0c90*/  MOV R12, R18 ;  /* 0x00000012000c7202 */ /* 0x000fca0000000f00 */
[----:B------:R-:W-:-:S05]  /*0ca0*/  FADD.FTZ R12, R11, R12 ;  /* 0x0000000c0b0c7221 */ /* 0x000fca0000010000 */
[----:B------:R-:W-:-:S07]  /*0cb0*/  MOV R20, R12 ;  /* 0x0000000c00147202 */ /* 0x000fce0000000f00 */
[----:B------:R-:W-:Y:S05]  /*0cc0*/  WARPSYNC.COLLECTIVE R17, `(.L_x_5209) ;  /* 0x0000000011087348 */ /* 0x000fea0003c00000 */
[----:B------:R0:W1:Y:S02]  /*0cd0*/  SHFL.BFLY P2, R18, R20, R19, R22 ;  /* 0x0c00001314127389 */ /* 0x0000640000040016 */
[----:B01----:R-:W-:Y:S01]  /*0ce0*/  ENDCOLLECTIVE ;  /* 0x000000000000791b */ /* 0x003fe20003800000 */
.L_x_5209:
[----:B------:R-:W-:Y:S01]  /*0cf0*/  HFMA2.MMA R19, -RZ, RZ, 0, 4.76837158203125e-07 ;  /* 0x00000008ff137435 */ /* 0x000fe200000001ff */
[----:B------:R-:W-:-:S05]  /*0d00*/  MOV R13, R18 ;  /* 0x00000012000d7202 */ /* 0x000fca0000000f00 */
[----:B------:R-:W-:-:S05]  /*0d10*/  FADD.FTZ R13, R12, R13 ;  /* 0x0000000d0c0d7221 */ /* 0x000fca0000010000 */
[----:B------:R-:W-:-:S07]  /*0d20*/  MOV R20, R13 ;  /* 0x0000000d00147202 */ /* 0x000fce0000000f00 */
[----:B------:R-:W-:Y:S05]  /*0d30*/  WARPSYNC.COLLECTIVE R17, `(.L_x_5210) ;  /* 0x0000000011087348 */ /* 0x000fea0003c00000 */
[----:B------:R0:W1:Y:S02]  /*0d40*/  SHFL.BFLY P2, R18, R20, R19, R22 ;  /* 0x0c00001314127389 */ /* 0x0000640000040016 */
[----:B01----:R-:W-:Y:S01]  /*0d50*/  ENDCOLLECTIVE ;  /* 0x000000000000791b */ /* 0x003fe20003800000 */
.L_x_5210:
[----:B------:R-:W-:Y:S01]  /*0d60*/  HFMA2.MMA R19, -RZ, RZ, 0, 9.5367431640625e-07 ;  /* 0x00000010ff137435 */ /* 0x000fe200000001ff */
[----:B------:R-:W-:-:S04]  /*0d70*/  IMAD.MOV.U32 R10, RZ, RZ, R18 ;  /* 0x000000ffff0a7224 */ /* 0x000fc800078e0012 */
[----:B------:R-:W-:-:S05]  /*0d80*/  FADD.FTZ R10, R13, R10 ;  /* 0x0000000a0d0a7221 */ /* 0x000fca0000010000 */
[----:B------:R-:W-:-:S07]  /*0d90*/  MOV R20, R10 ;  /* 0x0000000a00147202 */ /* 0x000fce0000000f00 */
[----:B------:R-:W-:Y:S05]  /*0da0*/  WARPSYNC.COLLECTIVE R17, `(.L_x_5211) ;  /* 0x0000000011087348 */ /* 0x000fea0003c00000 */
[----:B------:R0:W1:Y:S02]  /*0db0*/  SHFL.BFLY P2, R18, R20, R19, R22 ;  /* 0x0c00001314127389 */ /* 0x0000640000040016 */
[----:B01----:R-:W-:Y:S01]  /*0dc0*/  ENDCOLLECTIVE ;  /* 0x000000000000791b */ /* 0x003fe20003800000 */
.L_x_5211:
[----:B------:R-:W-:Y:S01]  /*0dd0*/  HFMA2.MMA R19, -RZ, RZ, 0, 5.9604644775390625e-08 ;  /* 0x00000001ff137435 */ /* 0x000fe200000001ff */
[----:B------:R-:W-:Y:S01]  /*0de0*/  IMAD.MOV.U32 R20, RZ, RZ, R9 ;  /* 0x000000ffff147224 */ /* 0x000fe200078e0009 */
[----:B------:R-:W-:-:S09]  /*0df0*/  MOV R11, R18 ;  /* 0x00000012000b7202 */ /* 0x000fd20000000f00 */
[----:B------:R-:W-:Y:S05]  /*0e00*/  WARPSYNC.COLLECTIVE R17, `(.L_x_5212) ;  /* 0x0000000011087348 */ /* 0x000fea0003c00000 */
[----:B------:R0:W1:Y:S02]  /*0e10*/  SHFL.BFLY P2, R18, R20, R19, R22 ;  /* 0x0c00001314127389 */ /* 0x0000640000040016 */
[----:B01----:R-:W-:Y:S01]  /*0e20*/  ENDCOLLECTIVE ;  /* 0x000000000000791b */ /* 0x003fe20003800000 */
.L_x_5212:
[----:B------:R-:W-:Y:S01]  /*0e30*/  HFMA2.MMA R19, -RZ, RZ, 0, 1.1920928955078125e-07 ;  /* 0x00000002ff137435 */ /* 0x000fe200000001ff */
[----:B------:R-:W-:-:S05]  /*0e40*/  MOV R12, R18 ;  /* 0x00000012000c7202 */ /* 0x000fca0000000f00 */
[----:B------:R-:W-:-:S05]  /*0e50*/  FADD.FTZ R14, R9, R12 ;  /* 0x0000000c090e7221 */ /* 0x000fca0000010000 */
[----:B------:R-:W-:-:S07]  /*0e60*/  MOV R20, R14 ;  /* 0x0000000e00147202 */ /* 0x000fce0000000f00 */
[----:B------:R-:W-:Y:S05]  /*0e70*/  WARPSYNC.COLLECTIVE R17, `(.L_x_5213) ;  /* 0x0000000011087348 */ /* 0x000fea0003c00000 */
[----:B------:R0:W1:Y:S02]  /*0e80*/  SHFL.BFLY P2, R18, R20, R19, R22 ;  /* 0x0c00001314127389 */ /* 0x0000640000040016 */
[----:B01----:R-:W-:Y:S01]  /*0e90*/  ENDCOLLECTIVE ;  /* 0x000000000000791b */ /* 0x003fe20003800000 */
.L_x_5213:
[----:B------:R-:W-:Y:S01]  /*0ea0*/  HFMA2.MMA R19, -RZ, RZ, 0, 2.384185791015625e-07 ;  /* 0x00000004ff137435 */ /* 0x000fe200000001ff */
[----:B------:R-:W-:-:S04]  /*0eb0*/  IMAD.MOV.U32 R13, RZ, RZ, R18 ;  /* 0x000000ffff0d7224 */ /* 0x000fc800078e0012 */
[----:B------:R-:W-:-:S05]  /*0ec0*/  FADD.FTZ R15, R14, R13 ;  /* 0x0000000d0e0f7221 */ /* 0x000fca0000010000 */
[----:B------:R-:W-:-:S07]  /*0ed0*/  MOV R20, R15 ;  /* 0x0000000f00147202 */ /* 0x000fce0000000f00 */
[----:B------:R-:W-:Y:S05]  /*0ee0*/  WARPSYNC.COLLECTIVE R17, `(.L_x_5214) ;  /* 0x0000000011087348 */ /* 0x000fea0003c00000 */
[----:B------:R0:W1:Y:S02]  /*0ef0*/  SHFL.BFLY P2, R18, R20, R19, R22 ;  /* 0x0c00001314127389 */ /* 0x0000640000040016 */
[----:B01----:R-:W-:Y:S01]  /*0f00*/  ENDCOLLECTIVE ;  /* 0x000000000000791b */ /* 0x003fe20003800000 */
.L_x_5214:
[----:B------:R-:W-:Y:S01]  /*0f10*/  IMAD.MOV.U32 R19, RZ, RZ, 0x8 ;  /* 0x00000008ff137424 */ /* 0x000fe200078e00ff */
[----:B------:R-:W-:-:S05]  /*0f20*/  MOV R16, R18 ;  /* 0x0000001200107202 */ /* 0x000fca0000000f00 */
[----:B------:R-:W-:-:S05]  /*0f30*/  FADD.FTZ R16, R15, R16 ;  /* 0x000000100f107221 */ /* 0x000fca0000010000 */
[----:B------:R-:W-:-:S07]  /*0f40*/  MOV R20, R16 ;  /* 0x0000001000147202 */ /* 0x000fce0000000f00 */
[----:B------:R-:W-:Y:S05]  /*0f50*/  WARPSYNC.COLLECTIVE R17, `(.L_x_5215) ;  /* 0x0000000011087348 */ /* 0x000fea0003c00000 */
[----:B------:R0:W1:Y:S02]  /*0f60*/  SHFL.BFLY P2, R18, R20, R19, R22 ;  /* 0x0c00001314127389 */ /* 0x0000640000040016 */
[----:B01----:R-:W-:Y:S01]  /*0f70*/  ENDCOLLECTIVE ;  /* 0x000000000000791b */ /* 0x003fe20003800000 */
.L_x_5215:
[----:B------:R-:W-:Y:S01]  /*0f80*/  HFMA2.MMA R19, -RZ, RZ, 0, 9.5367431640625e-07 ;  /* 0x00000010ff137435 */ /* 0x000fe200000001ff */
[----:B------:R-:W-:-:S05]  /*0f90*/  MOV R9, R18 ;  /* 0x0000001200097202 */ /* 0x000fca0000000f00 */
[----:B------:R-:W-:-:S05]  /*0fa0*/  FADD.FTZ R9, R16, R9 ;  /* 0x0000000910097221 */ /* 0x000fca0000010000 */
[----:B------:R-:W-:-:S07]  /*0fb0*/  MOV R20, R9 ;  /* 0x0000000900147202 */ /* 0x000fce0000000f00 */
[----:B------:R-:W-:Y:S05]  /*0fc0*/  WARPSYNC.COLLECTIVE R17, `(.L_x_5216) ;  /* 0x0000000011087348 */ /* 0x000fea0003c00000 */
[----:B------:R0:W1:Y:S02]  /*0fd0*/  SHFL.BFLY P2, R18, R20, R19, R22 ;  /* 0x0c00001314127389 */ /* 0x0000640000040016 */
[----:B01----:R-:W-:Y:S01]  /*0fe0*/  ENDCOLLECTIVE ;  /* 0x000000000000791b */ /* 0x003fe20003800000 */
.L_x_5216:
[----:B------:R-:W-:Y:S01]  /*0ff0*/  MOV R14, R18 ;  /* 0x00000012000e7202 */ /* 0x000fe20000000f00 */
[----:B------:R-:W-:Y:S06]  /*1000*/  BRA `(.L_x_5217) ;  /* 0xfffffff8007c7947 */ /* 0x000fec000383ffff */
.L_x_5218:
        /* <DEDUP_REMOVED lines=15> */
.L_x_13932:


//--------------------- .text._ZN10layer_norm13ln_bwd_kernelINS_13Kernel_traitsI13__nv_bfloat16S2_fS2_fjLj4096ELj1ELj1ELj4ELj16ENS_18Kernel_traits_baseILj4096ES2_S2_fS2_fjLj128EEEEELb1ELb0ELb1ELb1EEEvNS_9BwdParamsE --------------------------
	.section	.text._ZN10layer_norm13ln_bwd_kernelINS_13Kernel_traitsI13__nv_bfloat16S2_fS2_fjLj4096ELj1ELj1ELj4ELj16ENS_18Kernel_traits_baseILj4096ES2_S2_fS2_fjLj128EEEEELb1ELb0ELb1ELb1EEEvNS_9BwdParamsE,"ax",@progbits
	.align	128
        .global         _ZN10layer_norm13ln_bwd_kernelINS_13Kernel_traitsI13__nv_bfloat16S2_fS2_fjLj4096ELj1ELj1ELj4ELj16ENS_18Kernel_traits_baseILj4096ES2_S2_fS2_fjLj128EEEEELb1ELb0ELb1ELb1EEEvNS_9BwdParamsE
        .type           _ZN10layer_norm13ln_bwd_kernelINS_13Kernel_traitsI13__nv_bfloat16S2_fS2_fjLj4096ELj1ELj1ELj4ELj16ENS_18Kernel_traits_baseILj4096ES2_S2_fS2_fjLj128EEEEELb1ELb0ELb1ELb1EEEvNS_9BwdParamsE,@function
        .size           _ZN10layer_norm13ln_bwd_kernelINS_13Kernel_traitsI13__nv_bfloat16S2_fS2_fjLj4096ELj1ELj1ELj4ELj16ENS_18Kernel_traits_baseILj4096ES2_S2_fS2_fjLj128EEEEELb1ELb0ELb1ELb1EEEvNS_9BwdParamsE,(.L_x_13933 - _ZN10layer_norm13ln_bwd_kernelINS_13Kernel_traitsI13__nv_bfloat16S2_fS2_fjLj4096ELj1ELj1ELj4ELj16ENS_18Kernel_traits_baseILj4096ES2_S2_fS2_fjLj128EEEEELb1ELb0ELb1ELb1EEEvNS_9BwdParamsE)
        .other          _ZN10layer_norm13ln_bwd_kernelINS_13Kernel_traitsI13__nv_bfloat16S2_fS2_fjLj4096ELj1ELj1ELj4ELj16ENS_18Kernel_traits_baseILj4096ES2_S2_fS2_fjLj128EEEEELb1ELb0ELb1ELb1EEEvNS_9BwdParamsE,@"STO_CUDA_ENTRY STV_DEFAULT"
_ZN10layer_norm13ln_bwd_kernelINS_13Kernel_traitsI13__nv_bfloat16S2_fS2_fjLj4096ELj1ELj1ELj4ELj16ENS_18Kernel_traits_baseILj4096ES2_S2_fS2_fjLj128EEEEELb1ELb0ELb1ELb1EEEvNS_9BwdParamsE:
.text._ZN10layer_norm13ln_bwd_kernelINS_13Kernel_traitsI13__nv_bfloat16S2_fS2_fjLj4096ELj1ELj1ELj4ELj16ENS_18Kernel_traits_baseILj4096ES2_S2_fS2_fjLj128EEEEELb1ELb0ELb1ELb1EEEvNS_9BwdParamsE:
        /* <DEDUP_REMOVED lines=45> */
.L_x_5219:
[----:B------:R-:W-:Y:S01]  /*02d0*/  SHF.L.U32 R0, R0, 0x4, RZ ;  /* 0x0000000400007819 */ /* 0x000fe200000006ff */
[----:B------:R-:W-:Y:S01]  /*02e0*/  ULDC.64 UR6, c[0x0][0x260] ;  /* 0x0000980000067ab9 */ /* 0x000fe20000000a00 */
[----:B------:R-:W0:Y:S02]  /*02f0*/  LDC.U8 R21, c[0x0][0x2a0] ;  /* 0x0000a800ff157b82 */ /* 0x000e240000000000 */
[----:B------:R-:W-:-:S04]  /*0300*/  LOP3.LUT R0, R0, 0x7f0, RZ, 0xc0, !PT ;  /* 0x000007f000007812 */ /* 0x000fc800078ec0ff */
[----:B------:R-:W-:-:S05]  /*0310*/  IADD3 R2, P0, R0, UR6, RZ ;  /* 0x0000000600027c10 */ /* 0x000fca000ff1e0ff */
[----:B------:R-:W-:-:S05]  /*0320*/  IMAD.X R3, RZ, RZ, UR7, P0 ;  /* 0x00000007ff037e24 */ /* 0x000fca00080e06ff */
        /* <DEDUP_REMOVED lines=39> */
[----:B------:R-:W-:Y:S01]  /*05a0*/  SHF.L.U32 R193, R4, 0x10, RZ ;  /* 0x0000001004c17819 */ /* 0x000fe200000006ff */
[----:B------:R-:W-:Y:S01]  /*05b0*/  IMAD.U32 R190, R7, 0x10000, RZ ;  /* 0x0001000007be7824 */ /* 0x000fe200078e00ff */
[C---:B------:R-:W-:Y:S01]  /*05c0*/  PRMT R4, R6.reuse, 0x7632, R4 ;  /* 0x0000763206047816 */ /* 0x040fe20000000004 */
[----:B---3--:R-:W-:Y:S01]  /*05d0*/  IMAD.U32 R188, R9, 0x10000, RZ ;  /* 0x0001000009bc7824 */ /* 0x008fe200078e00ff */
[----:B------:R-:W-:Y:S01]  /*05e0*/  SHF.L.U32 R191, R6, 0x10, RZ ;  /* 0x0000001006bf7819 */ /* 0x000fe200000006ff */
[----:B------:R-:W-:Y:S01]  /*05f0*/  IMAD.U32 R186, R11, 0x10000, RZ ;  /* 0x000100000bba7824 */ /* 0x000fe200078e00ff */
[----:B------:R-:W-:Y:S01]  /*0600*/  PRMT R0, R5, 0x7632, R0 ;  /* 0x0000763205007816 */ /* 0x000fe20000000000 */
[----:B----4-:R-:W-:Y:S01]  /*0610*/  IMAD.U32 R184, R13, 0x10000, RZ ;  /* 0x000100000db87824 */ /* 0x010fe200078e00ff */
[C---:B------:R-:W-:Y:S01]  /*0620*/  PRMT R6, R8.reuse, 0x7632, R6 ;  /* 0x0000763208067816 */ /* 0x040fe20000000006 */
[----:B------:R-:W-:Y:S01]  /*0630*/  IMAD.U32 R182, R15, 0x10000, RZ ;  /* 0x000100000fb67824 */ /* 0x000fe200078e00ff */
[----:B------:R-:W-:Y:S01]  /*0640*/  SHF.L.U32 R189, R8, 0x10, RZ ;  /* 0x0000001008bd7819 */ /* 0x000fe200000006ff */
[----:B-----5:R-:W-:Y:S01]  /*0650*/  IMAD.U32 R180, R17, 0x10000, RZ ;  /* 0x0001000011b47824 */ /* 0x020fe200078e00ff */
[----:B------:R-:W-:Y:S01]  /*0660*/  PRMT R5, R7, 0x7632, R5 ;  /* 0x0000763207057816 */ /* 0x000fe20000000005 */
[----:B------:R-:W-:Y:S01]  /*0670*/  IMAD.U32 R22, R19, 0x10000, RZ ;  /* 0x0001000013167824 */ /* 0x000fe200078e00ff */
[----:B------:R-:W-:Y:S01]  /*0680*/  PRMT R3, R10, 0x7632, R3 ;  /* 0x000076320a037816 */ /* 0x000fe20000000003 */
[----:B------:R-:W-:Y:S01]  /*0690*/  IMAD.U32 R20, R20, 0x10000, RZ ;  /* 0x0001000014147824 */ /* 0x000fe200078e00ff */
[----:B------:R-:W-:-:S02]  /*06a0*/  SHF.L.U32 R187, R10, 0x10, RZ ;  /* 0x000000100abb7819 */ /* 0x000fc400000006ff */
[----:B------:R-:W-:Y:S02]  /*06b0*/  PRMT R8, R12, 0x7632, R8 ;  /* 0x000076320c087816 */ /* 0x000fe40000000008 */
[----:B------:R-:W-:Y:S02]  /*06c0*/  PRMT R2, R9, 0x7632, R2 ;  /* 0x0000763209027816 */ /* 0x000fe40000000002 */
[----:B------:R-:W-:Y:S02]  /*06d0*/  PRMT R7, R11, 0x7632, R7 ;  /* 0x000076320b077816 */ /* 0x000fe40000000007 */
[----:B------:R-:W-:Y:S02]  /*06e0*/  PRMT R10, R14, 0x7632, R10 ;  /* 0x000076320e0a7816 */ /* 0x000fe4000000000a */
[----:B------:R-:W-:Y:S02]  /*06f0*/  PRMT R88, R16, 0x7632, R88 ;  /* 0x0000763210587816 */ /* 0x000fe40000000058 */
[----:B------:R-:W-:Y:S01]  /*0700*/  PRMT R90, R18, 0x7632, R90 ;  /* 0x00007632125a7816 */ /* 0x000fe2000000005a */
[----:B------:R-:W-:Y:S01]  /*0710*/  IMAD.U32 R10, R10, 0x10000, RZ ;  /* 0x000100000a0a7824 */ /* 0x000fe200078e00ff */
[----:B------:R-:W-:-:S02]  /*0720*/  PRMT R11, R13, 0x7632, R11 ;  /* 0x000076320d0b7816 */ /* 0x000fc4000000000b */
        /* <DEDUP_REMOVED lines=20> */
[----:B0-----:R-:W-:-:S07]  /*0870*/  SHF.L.U32 R5, R91, 0x10, RZ ;  /* 0x000000105b057819 */ /* 0x001fce00000006ff */
.L_x_5289:
[----:B0-----:R-:W0:Y:S08]  /*0880*/  LDC.64 R132, c[0x0][0x288] ;  /* 0x0000a200ff847b82 */ /* 0x001e300000000a00 */
[----:B------:R-:W1:Y:S01]  /*0890*/  LDC.64 R134, c[0x0][0x258] ;  /* 0x00009600ff867b82 */ /* 0x000e620000000a00 */
[----:B------:R-:W2:Y:S07]  /*08a0*/  S2R R226, SR_TID.X ;  /* 0x0000000000e27919 */ /* 0x000eae0000002100 */
[----:B------:R-:W3:Y:S01]  /*08b0*/  LDC R233, c[0x0][0x218] ;  /* 0x00008600ffe97b82 */ /* 0x000ee20000000800 */
[----:B0-----:R-:W-:-:S07]  /*08c0*/  IMAD.WIDE R132, R194, 0x4, R132 ;  /* 0x00000004c2847825 */ /* 0x001fce00078e0284 */
[----:B------:R-:W0:Y:S01]  /*08d0*/  LDC.64 R2, c[0x0][0x280] ;  /* 0x0000a000ff027b82 */ /* 0x000e220000000a00 */
[----:B------:R-:W4:Y:S01]  /*08e0*/  LDG.E R132, desc[UR4][R132.64] ;  /* 0x0000000484847981 */ /* 0x000f22000c1e1900 */
[----:B-1----:R-:W-:-:S06]  /*08f0*/  IMAD.WIDE R134, R194, 0x4, R134 ;  /* 0x00000004c2867825 */ /* 0x002fcc00078e0286 */
[----:B------:R-:W1:Y:S01]  /*0900*/  LDC.64 R168, c[0x0][0x250] ;  /* 0x00009400ffa87b82 */ /* 0x000e620000000a00 */
[----:B------:R-:W5:Y:S07]  /*0910*/  LDG.E R4, desc[UR4][R134.64] ;  /* 0x0000000486047981 */ /* 0x000f6e000c1e1900 */
[----:B------:R-:W1:Y:S01]  /*0920*/  LDC.64 R242, c[0x0][0x2c8] ;  /* 0x0000b200fff27b82 */ /* 0x000e620000000a00 */
[----:B---3--:R-:W-:Y:S01]  /*0930*/  IMAD R0, R194, R233, RZ ;  /* 0x000000e9c2007224 */ /* 0x008fe200078e02ff */
[----:B--2---:R-:W-:-:S04]  /*0940*/  LOP3.LUT R230, R226, 0x7f, RZ, 0xc0, !PT ;  /* 0x0000007fe2e67812 */ /* 0x004fc800078ec0ff */
[----:B------:R-:W-:Y:S01]  /*0950*/  SHF.R.S32.HI R137, RZ, 0x1f, R0 ;  /* 0x0000001fff897819 */ /* 0x000fe20000011400 */
[----:B0-----:R-:W-:-:S03]  /*0960*/  IMAD.WIDE R2, R194, 0x4, R2 ;  /* 0x00000004c2027825 */ /* 0x001fc600078e0202 */
[----:B------:R-:W-:Y:S02]  /*0970*/  LEA.HI R137, R137, R0, RZ, 0x3 ;  /* 0x0000000089897211 */ /* 0x000fe400078f18ff */
[----:B------:R0:W5:Y:S02]  /*0980*/  LDG.E R231, desc[UR4][R2.64] ;  /* 0x0000000402e77981 */ /* 0x000164000c1e1900 */
[----:B------:R-:W-:Y:S01]  /*0990*/  LEA.HI.SX32 R232, R137, R230, 0x1d ;  /* 0x000000e689e87211 */ /* 0x000fe200078feaff */
[----:B-1----:R-:W-:-:S03]  /*09a0*/  IMAD.WIDE R168, R194, 0x4, R168 ;  /* 0x00000004c2a87825 */ /* 0x002fc600078e02a8 */
[----:B------:R-:W-:Y:S01]  /*09b0*/  IADD3 R227, R232, 0x80, RZ ;  /* 0x00000080e8e37810 */ /* 0x000fe20007ffe0ff */
[----:B------:R-:W-:Y:S02]  /*09c0*/  VIADD R194, R194, UR8 ;  /* 0x00000008c2c27c36 */ /* 0x000fe40008000000 */
[C---:B------:R-:W-:Y:S01]  /*09d0*/  VIADD R195, R232.reuse, 0x100 ;  /* 0x00000100e8c37836 */ /* 0x040fe20000000000 */
[C---:B0-----:R-:W-:Y:S01]  /*09e0*/  IADD3 R3, R232.reuse, 0x180, RZ ;  /* 0x00000180e8037810 */ /* 0x041fe20007ffe0ff */
[----:B------:R-:W-:Y:S01]  /*09f0*/  BSSY B0, `(.L_x_5221) ;  /* 0x0000179000007945 */ /* 0x000fe20003800000 */
[----:B------:R-:W-:Y:S01]  /*0a00*/  IMAD.WIDE.U32 R248, R232, 0x20, R242 ;  /* 0x00000020e8f87825 */ /* 0x000fe200078e00f2 */
[----:B------:R-:W-:-:S03]  /*0a10*/  ISETP.GE.AND P4, PT, R194, UR9, PT ;  /* 0x00000009c2007c0c */ /* 0x000fc6000bf86270 */
[----:B------:R-:W-:-:S04]  /*0a20*/  IMAD.WIDE.U32 R246, R227, 0x20, R242 ;  /* 0x00000020e3f67825 */ /* 0x000fc800078e00f2 */
[----:B------:R-:W-:-:S04]  /*0a30*/  IMAD.WIDE.U32 R244, R195, 0x20, R242 ;  /* 0x00000020c3f47825 */ /* 0x000fc800078e00f2 */
[----:B------:R-:W-:Y:S01]  /*0a40*/  IMAD.WIDE.U32 R242, R3, 0x20, R242 ;  /* 0x0000002003f27825 */ /* 0x000fe200078e00f2 */
[----:B----4-:R-:W-:-:S13]  /*0a50*/  ISETP.GT.AND P3, PT, R132, RZ, PT ;  /* 0x000000ff8400720c */ /* 0x010fda0003f64270 */
[----:B------:R-:W-:Y:S05]  /*0a60*/  @P3 BRA `(.L_x_5222) ;  /* 0x0000000000843947 */ /* 0x000fea0003800000 */
[----:B-----5:R-:W-:Y:S01]  /*0a70*/  ISETP.GE.AND P5, PT, R231, 0x1, PT ;  /* 0x00000001e700780c */ /* 0x020fe20003fa6270 */
[----:B------:R-:W0:Y:S01]  /*0a80*/  LDC.64 R234, c[0x0][0x240] ;  /* 0x00009000ffea7b82 */ /* 0x000e220000000a00 */
[----:B------:R-:W-:Y:S01]  /*0a90*/  IMAD.U32 R2, RZ, RZ, UR14 ;  /* 0x0000000eff027e24 */ /* 0x000fe2000f8e00ff */
[----:B------:R-:W-:Y:S01]  /*0aa0*/  MOV R241, RZ ;  /* 0x000000ff00f17202 */ /* 0x000fe20000000f00 */
[----:B------:R-:W-:-:S03]  /*0ab0*/  IMAD.U32 R0, RZ, RZ, UR15 ;  /* 0x0000000fff007e24 */ /* 0x000fc6000f8e00ff */
[----:B------:R-:W-:-:S04]  /*0ac0*/  ISETP.NE.U32.AND P0, PT, R2, RZ, PT ;  /* 0x000000ff0200720c */ /* 0x000fc80003f05070 */
[----:B------:R-:W-:Y:S02]  /*0ad0*/  ISETP.NE.AND.EX P0, PT, R0, RZ, PT, P0 ;  /* 0x000000ff0000720c */ /* 0x000fe40003f05300 */
        /* <DEDUP_REMOVED lines=12> */
[--C-:B0-----:R-:W-:Y:S01]  /*0ba0*/  IMAD.WIDE.U32 R240, R241, 0x8, R234.reuse ;  /* 0x00000008f1f07825 */ /* 0x101fe200078e00ea */
[----:B------:R1:W5:Y:S03]  /*0bb0*/  @P0 LDG.E.128 R104, desc[UR4][R244.64] ;  /* 0x00000004f4680981 */ /* 0x000366000c1e1d00 */
[--C-:B------:R-:W-:Y:S01]  /*0bc0*/  IMAD.WIDE.U32 R238, R239, 0x8, R234.reuse ;  /* 0x00000008efee7825 */ /* 0x100fe200078e00ea */
[----:B------:R1:W5:Y:S03]  /*0bd0*/  @P0 LDG.E.128 R108, desc[UR4][R244.64+0x10] ;  /* 0x00001004f46c0981 */ /* 0x000366000c1e1d00 */
[--C-:B------:R-:W-:Y:S01]  /*0be0*/  IMAD.WIDE.U32 R236, R237, 0x8, R234.reuse ;  /* 0x00000008edec7825 */ /* 0x100fe200078e00ea */
[----:B------:R1:W5:Y:S03]  /*0bf0*/  @P0 LDG.E.128 R112, desc[UR4][R242.64] ;  /* 0x00000004f2700981 */ /* 0x000366000c1e1d00 */
[----:B------:R-:W-:Y:S01]  /*0c00*/  IMAD.WIDE.U32 R234, R133, 0x8, R234 ;  /* 0x0000000885ea7825 */ /* 0x000fe200078e00ea */
[----:B------:R1:W5:Y:S04]  /*0c10*/  @P0 LDG.E.128 R116, desc[UR4][R242.64+0x10] ;  /* 0x00001004f2740981 */ /* 0x000368000c1e1d00 */
[----:B------:R-:W5:Y:S04]  /*0c20*/  LDG.E.64 R240, desc[UR4][R240.64] ;  /* 0x00000004f0f07981 */ /* 0x000f68000c1e1b00 */
[----:B------:R-:W5:Y:S04]  /*0c30*/  LDG.E.64 R238, desc[UR4][R238.64] ;  /* 0x00000004eeee7981 */ /* 0x000f68000c1e1b00 */
[----:B------:R-:W5:Y:S04]  /*0c40*/  LDG.E.64 R236, desc[UR4][R236.64] ;  /* 0x00000004ecec7981 */ /* 0x000f68000c1e1b00 */
[----:B------:R-:W5:Y:S01]  /*0c50*/  LDG.E.64 R234, desc[UR4][R234.64] ;  /* 0x00000004eaea7981 */ /* 0x000f62000c1e1b00 */
[----:B------:R-:W-:Y:S01]  /*0c60*/  CS2R R134, SRZ ;  /* 0x0000000000867805 */ /* 0x000fe2000001ff00 */
[----:B-1----:R-:W-:Y:S06]  /*0c70*/  BRA `(.L_x_5223) ;  /* 0x0000001400407947 */ /* 0x002fec0003800000 */
.L_x_5222:
[----:B------:R-:W0:Y:S01]  /*0c80*/  LDC.64 R170, c[0x0][0x2b8] ;  /* 0x0000ae00ffaa7b82 */ /* 0x000e220000000a00 */
[----:B------:R-:W-:Y:S01]  /*0c90*/  IADD3 R0, R132, -0x1, RZ ;  /* 0xffffffff84007810 */ /* 0x000fe20007ffe0ff */
[----:B------:R-:W2:Y:S04]  /*0ca0*/  LDG.E R198, desc[UR4][R168.64] ;  /* 0x00000004a8c67981 */ /* 0x000ea8000c1e1900 */
[----:B------:R-:W-:Y:S02]  /*0cb0*/  IMAD R0, R0, R233, RZ ;  /* 0x000000e900007224 */ /* 0x000fe400078e02ff */
[----:B------:R-:W1:Y:S03]  /*0cc0*/  LDC.64 R196, c[0x0][0x238] ;  /* 0x00008e00ffc47b82 */ /* 0x000e660000000a00 */
[----:B------:R-:W-:-:S04]  /*0cd0*/  SHF.R.S32.HI R133, RZ, 0x1f, R0 ;  /* 0x0000001fff857819 */ /* 0x000fc80000011400 */
[----:B------:R-:W-:Y:S01]  /*0ce0*/  LEA.HI R133, R133, R0, RZ, 0x3 ;  /* 0x0000000085857211 */ /* 0x000fe200078f18ff */
[----:B------:R-:W3:Y:S03]  /*0cf0*/  LDC.64 R234, c[0x0][0x240] ;  /* 0x00009000ffea7b82 */ /* 0x000ee60000000a00 */
[----:B------:R-:W-:-:S04]  /*0d00*/  LEA.HI.SX32 R173, R133, R230, 0x1d ;  /* 0x000000e685ad7211 */ /* 0x000fc800078feaff */
[C---:B------:R-:W-:Y:S01]  /*0d10*/  IADD3 R161, R173.reuse, 0x100, RZ ;  /* 0x00000100ada17810 */ /* 0x040fe20007ffe0ff */
[----:B0-----:R-:W-:-:S04]  /*0d20*/  IMAD.WIDE.U32 R136, R173, 0x10, R170 ;  /* 0x00000010ad887825 */ /* 0x001fc800078e00aa */
[C---:B------:R-:W-:Y:S02]  /*0d30*/  VIADD R149, R173.reuse, 0x80 ;  /* 0x00000080ad957836 */ /* 0x040fe40000000000 */
[----:B------:R-:W-:Y:S01]  /*0d40*/  VIADD R173, R173, 0x180 ;  /* 0x00000180adad7836 */ /* 0x000fe20000000000 */
[----:B------:R-:W4:Y:S01]  /*0d50*/  LDG.E.128 R136, desc[UR4][R136.64] ;  /* 0x0000000488887981 */ /* 0x000f22000c1e1d00 */
[----:B-1----:R-:W-:-:S04]  /*0d60*/  IMAD.WIDE.U32 R164, R232, 0x20, R196 ;  /* 0x00000020e8a47825 */ /* 0x002fc800078e00c4 */
[--C-:B------:R-:W-:Y:S01]  /*0d70*/  IMAD.WIDE.U32 R200, R195, 0x20, R196.reuse ;  /* 0x00000020c3c87825 */ /* 0x100fe200078e00c4 */
[----:B------:R-:W4:Y:S03]  /*0d80*/  LDG.E.128 R132, desc[UR4][R164.64] ;  /* 0x00000004a4847981 */ /* 0x000f26000c1e1d00 */
[--C-:B------:R-:W-:Y:S01]  /*0d90*/  IMAD.WIDE.U32 R202, R227, 0x20, R196.reuse ;  /* 0x00000020e3ca7825 */ /* 0x100fe200078e00c4 */
[----:B------:R-:W4:Y:S03]  /*0da0*/  LDG.E.128 R156, desc[UR4][R200.64] ;  /* 0x00000004c89c7981 */ /* 0x000f26000c1e1d00 */
[----:B------:R-:W-:Y:S01]  /*0db0*/  IMAD.WIDE.U32 R196, R3, 0x20, R196 ;  /* 0x0000002003c47825 */ /* 0x000fe200078e00c4 */
[----:B------:R-:W4:Y:S03]  /*0dc0*/  LDG.E.128 R144, desc[UR4][R202.64] ;  /* 0x00000004ca907981 */ /* 0x000f26000c1e1d00 */
[--C-:B------:R-:W-:Y:S01]  /*0dd0*/  IMAD.WIDE.U32 R172, R173, 0x10, R170.reuse ;  /* 0x00000010adac7825 */ /* 0x100fe200078e00aa */
[----:B------:R-:W4:Y:S03]  /*0de0*/  LDG.E.128 R140, desc[UR4][R164.64+0x10] ;  /* 0x00001004a48c7981 */ /* 0x000f26000c1e1d00 */
[--C-:B------:R-:W-:Y:S01]  /*0df0*/  IMAD.WIDE.U32 R148, R149, 0x10, R170.reuse ;  /* 0x0000001095947825 */ /* 0x100fe200078e00aa */
[----:B------:R-:W4:Y:S03]  /*0e00*/  LDG.E.128 R176, desc[UR4][R196.64+0x10] ;  /* 0x00001004c4b07981 */ /* 0x000f26000c1e1d00 */
[----:B------:R-:W-:Y:S01]  /*0e10*/  IMAD.WIDE.U32 R160, R161, 0x10, R170 ;  /* 0x00000010a1a07825 */ /* 0x000fe200078e00aa */
[----:B------:R-:W4:Y:S04]  /*0e20*/  LDG.E.128 R172, desc[UR4][R172.64] ;  /* 0x00000004acac7981 */ /* 0x000f28000c1e1d00 */
[----:B------:R0:W4:Y:S04]  /*0e30*/  LDG.E.128 R168, desc[UR4][R196.64] ;  /* 0x00000004c4a87981 */ /* 0x000128000c1e1d00 */
[----:B------:R-:W4:Y:S04]  /*0e40*/  LDG.E.128 R152, desc[UR4][R202.64+0x10] ;  /* 0x00001004ca987981 */ /* 0x000f28000c1e1d00 */
[----:B------:R1:W4:Y:S04]  /*0e50*/  LDG.E.128 R164, desc[UR4][R200.64+0x10] ;  /* 0x00001004c8a47981 */ /* 0x000328000c1e1d00 */
[----:B------:R-:W4:Y:S04]  /*0e60*/  LDG.E.128 R160, desc[UR4][R160.64] ;  /* 0x00000004a0a07981 */ /* 0x000f28000c1e1d00 */
[----:B------:R-:W4:Y:S01]  /*0e70*/  LDG.E.128 R148, desc[UR4][R148.64] ;  /* 0x0000000494947981 */ /* 0x000f22000c1e1d00 */
[----:B-----5:R-:W-:-:S13]  /*0e80*/  ISETP.GE.AND P5, PT, R231, 0x1, PT ;  /* 0x00000001e700780c */ /* 0x020fda0003fa6270 */
[----:B------:R-:W-:-:S05]  /*0e90*/  @P5 IADD3 R0, R231, -0x1, RZ ;  /* 0xffffffffe7005810 */ /* 0x000fca0007ffe0ff */
[----:B------:R-:W-:-:S05]  /*0ea0*/  @P5 IMAD R0, R0, R233, RZ ;  /* 0x000000e900005224 */ /* 0x000fca00078e02ff */
[----:B------:R-:W-:Y:S01]  /*0eb0*/  @P5 SHF.R.S32.HI R199, RZ, 0x1f, R0 ;  /* 0x0000001fffc75819 */ /* 0x000fe20000011400 */
[----:B------:R-:W-:-:S03]  /*0ec0*/  IMAD.MOV.U32 R241, RZ, RZ, RZ ;  /* 0x000000fffff17224 */ /* 0x000fc600078e00ff */
[----:B------:R-:W-:-:S04]  /*0ed0*/  @P5 LEA.HI R199, R199, R0, RZ, 0x3 ;  /* 0x00000000c7c75211 */ /* 0x000fc800078f18ff */
[----:B------:R-:W-:-:S04]  /*0ee0*/  @P5 LEA.HI.SX32 R241, R199, R230, 0x1d ;  /* 0x000000e6c7f15211 */ /* 0x000fc800078feaff */
[C---:B------:R-:W-:Y:S01]  /*0ef0*/  IADD3 R239, R241.reuse, 0x80, RZ ;  /* 0x00000080f1ef7810 */ /* 0x040fe20007ffe0ff */
[C---:B------:R-:W-:Y:S01]  /*0f00*/  VIADD R237, R241.reuse, 0x100 ;  /* 0x00000100f1ed7836 */ /* 0x040fe20000000000 */
[C---:B0-----:R-:W-:Y:S01]  /*0f10*/  IADD3 R197, R241.reuse, 0x180, RZ ;  /* 0x00000180f1c57810 */ /* 0x041fe20007ffe0ff */
[----:B---3--:R-:W-:-:S04]  /*0f20*/  IMAD.WIDE.U32 R240, R241, 0x8, R234 ;  /* 0x00000008f1f07825 */ /* 0x008fc800078e00ea */
[--C-:B------:R-:W-:Y:S02]  /*0f30*/  IMAD.WIDE.U32 R238, R239, 0x8, R234.reuse ;  /* 0x00000008efee7825 */ /* 0x100fe400078e00ea */
[----:B------:R-:W5:Y:S02]  /*0f40*/  LDG.E.64 R240, desc[UR4][R240.64] ;  /* 0x00000004f0f07981 */ /* 0x000f64000c1e1b00 */
[--C-:B------:R-:W-:Y:S02]  /*0f50*/  IMAD.WIDE.U32 R236, R237, 0x8, R234.reuse ;  /* 0x00000008edec7825 */ /* 0x100fe400078e00ea */
[----:B------:R-:W5:Y:S02]  /*0f60*/  LDG.E.64 R238, desc[UR4][R238.64] ;  /* 0x00000004eeee7981 */ /* 0x000f64000c1e1b00 */
[----:B------:R-:W-:Y:S02]  /*0f70*/  IMAD.WIDE.U32 R234, R197, 0x8, R234 ;  /* 0x00000008c5ea7825 */ /* 0x000fe400078e00ea */
[----:B------:R-:W5:Y:S04]  /*0f80*/  LDG.E.64 R236, desc[UR4][R236.64] ;  /* 0x00000004ecec7981 */ /* 0x000f68000c1e1b00 */
[----:B------:R-:W5:Y:S01]  /*0f90*/  LDG.E.64 R234, desc[UR4][R234.64] ;  /* 0x00000004eaea7981 */ /* 0x000f62000c1e1b00 */
[----:B------:R-:W-:Y:S01]  /*0fa0*/  IMAD.U32 R2, RZ, RZ, UR14 ;  /* 0x0000000eff027e24 */ /* 0x000fe2000f8e00ff */
[----:B------:R-:W-:-:S04]  /*0fb0*/  MOV R0, UR15 ;  /* 0x0000000f00007c02 */ /* 0x000fc80008000f00 */
[----:B------:R-:W-:-:S04]  /*0fc0*/  ISETP.NE.U32.AND P0, PT, R2, RZ, PT ;  /* 0x000000ff0200720c */ /* 0x000fc80003f05070 */
[----:B------:R-:W-:-:S13]  /*0fd0*/  ISETP.NE.AND.EX P0, PT, R0, RZ, PT, P0 ;  /* 0x000000ff0000720c */ /* 0x000fda0003f05300 */
[----:B------:R-:W5:Y:S04]  /*0fe0*/  @P0 LDG.E.128 R88, desc[UR4][R248.64] ;  /* 0x00000004f8580981 */ /* 0x000f68000c1e1d00 */
[----:B------:R-:W5:Y:S04]  /*0ff0*/  @P0 LDG.E.128 R92, desc[UR4][R248.64+0x10] ;  /* 0x00001004f85c0981 */ /* 0x000f68000c1e1d00 */
[----:B------:R-:W5:Y:S04]  /*1000*/  @P0 LDG.E.128 R96, desc[UR4][R246.64] ;  /* 0x00000004f6600981 */ /* 0x000f68000c1e1d00 */
[----:B------:R0:W5:Y:S04]  /*1010*/  @P0 LDG.E.128 R100, desc[UR4][R246.64+0x10] ;  /* 0x00001004f6640981 */ /* 0x000168000c1e1d00 */
[----:B------:R-:W5:Y:S04]  /*1020*/  @P0 LDG.E.128 R104, desc[UR4][R244.64] ;  /* 0x00000004f4680981 */ /* 0x000f68000c1e1d00 */
[----:B------:R-:W5:Y:S04]  /*1030*/  @P0 LDG.E.128 R108, desc[UR4][R244.64+0x10] ;  /* 0x00001004f46c0981 */ /* 0x000f68000c1e1d00 */
[----:B------:R-:W5:Y:S04]  /*1040*/  @P0 LDG.E.128 R112, desc[UR4][R242.64] ;  /* 0x00000004f2700981 */ /* 0x000f68000c1e1d00 */
[----:B------:R3:W5:Y:S01]  /*1050*/  @P0 LDG.E.128 R116, desc[UR4][R242.64+0x10] ;  /* 0x00001004f2740981 */ /* 0x000762000c1e1d00 */
[----:B------:R-:W-:-:S04]  /*1060*/  ISETP.NE.AND P0, PT, R21, RZ, PT ;  /* 0x000000ff1500720c */ /* 0x000fc80003f05270 */
[----:B--2---:R-:W-:-:S05]  /*1070*/  FSEL R196, R198, RZ, !P0 ;  /* 0x000000ffc6c47208 */ /* 0x004fca0004000000 */
[--C-:B----4-:R-:W-:Y:S01]  /*1080*/  FADD.FTZ R225, -R196, R132.reuse ;  /* 0x00000084c4e17221 */ /* 0x110fe20000010100 */
[C---:B------:R-:W-:Y:S01]  /*1090*/  PRMT R132, R136.reuse, 0x7632, R132 ;  /* 0x0000763288847816 */ /* 0x040fe20000000084 */
[----:B------:R-:W-:Y:S02]  /*10a0*/  IMAD.U32 R136, R136, 0x10000, RZ ;  /* 0x0001000088887824 */ /* 0x000fe400078e00ff */
[C---:B------:R-:W-:Y:S01]  /*10b0*/  FADD.FTZ R223, -R196.reuse, R158 ;  /* 0x0000009ec4df7221 */ /* 0x040fe20000010100 */
[C-C-:B------:R-:W-:Y:S01]  /*10c0*/  FADD.FTZ R221, -R196.reuse, R134.reuse ;  /* 0x00000086c4dd7221 */ /* 0x140fe20000010100 */
[----:B------:R-:W-:Y:S01]  /*10d0*/  FADD.FTZ R197, -R196, R133 ;  /* 0x00000085c4c57221 */ /* 0x000fe20000010100 */
[----:B------:R-:W-:Y:S01]  /*10e0*/  PRMT R134, R138, 0x7632, R134 ;  /* 0x000076328a867816 */ /* 0x000fe20000000086 */
[C---:B------:R-:W-:Y:S01]  /*10f0*/  FADD.FTZ R209, -R196.reuse, R144 ;  /* 0x00000090c4d17221 */ /* 0x040fe20000010100 */
[----:B------:R-:W-:Y:S01]  /*1100*/  FADD.FTZ R199, -R196, R135 ;  /* 0x00000087c4c77221 */ /* 0x000fe20000010100 */
[----:B------:R-:W-:Y:S01]  /*1110*/  PRMT R133, R137, 0x7632, R133 ;  /* 0x0000763289857816 */ /* 0x000fe20000000085 */
[----:B------:R-:W-:-:S02]  /*1120*/  IMAD.U32 R132, R132, 0x10000, RZ ;  /* 0x0001000084847824 */ /* 0x000fc400078e00ff */
[----:B-1----:R-:W-:Y:S01]  /*1130*/  FADD.FTZ R201, -R196, R141 ;  /* 0x0000008dc4c97221 */ /* 0x002fe20000010100 */
[----:B------:R-:W-:Y:S01]  /*1140*/  PRMT R135, R139, 0x7632, R135 ;  /* 0x000076328b877816 */ /* 0x000fe20000000087 */
[----:B------:R-:W-:Y:S01]  /*1150*/  FMUL.FTZ R225, R4, R225 ;  /* 0x000000e104e17220 */ /* 0x000fe20000410000 */
[----:B------:R-:W-:Y:S02]  /*1160*/  SHF.L.U32 R137, R137, 0x10, RZ ;  /* 0x0000001089897819 */ /* 0x000fe400000006ff */
[C---:B------:R-:W-:Y:S01]  /*1170*/  PRMT R144, R175.reuse, 0x7632, R144 ;  /* 0x00007632af907816 */ /* 0x040fe20000000090 */
[----:B------:R-:W-:Y:S01]  /*1180*/  FADD.FTZ R251, -R196, R169 ;  /* 0x000000a9c4fb7221 */ /* 0x000fe20000010100 */
[----:B------:R-:W-:Y:S01]  /*1190*/  SHF.L.U32 R169, R175, 0x10, RZ ;  /* 0x00000010afa97819 */ /* 0x000fe200000006ff */
[----:B------:R-:W-:Y:S01]  /*11a0*/  FMUL.FTZ R175, R4, R223 ;  /* 0x000000df04af7220 */ /* 0x000fe20000410000 */
[----:B------:R-:W-:Y:S01]  /*11b0*/  FMUL.FTZ R223, R193, R136 ;  /* 0x00000088c1df7220 */ /* 0x000fe20000410000 */
[----:B------:R-:W-:Y:S01]  /*11c0*/  FADD.FTZ R219, -R196, R156 ;  /* 0x0000009cc4db7221 */ /* 0x000fe20000010100 */
[----:B------:R-:W-:Y:S01]  /*11d0*/  FMUL.FTZ R216, R4, R201 ;  /* 0x000000c904d87220 */ /* 0x000fe20000410000 */
[----:B------:R-:W-:Y:S01]  /*11e0*/  SHF.L.U32 R218, R133, 0x10, RZ ;  /* 0x0000001085da7819 */ /* 0x000fe200000006ff */
[----:B------:R-:W-:Y:S01]  /*11f0*/  IMAD.U32 R134, R134, 0x10000, RZ ;  /* 0x0001000086867824 */ /* 0x000fe200078e00ff */
[----:B------:R-:W-:Y:S01]  /*1200*/  SHF.L.U32 R210, R135, 0x10, RZ ;  /* 0x0000001087d27819 */ /* 0x000fe200000006ff */
[----:B------:R-:W-:Y:S01]  /*1210*/  FMUL.FTZ R222, R20, R132 ;  /* 0x0000008414de7220 */ /* 0x000fe20000410000 */
[----:B------:R-:W-:Y:S01]  /*1220*/  FADD.FTZ R133, RZ, R223 ;  /* 0x000000dfff857221 */ /* 0x000fe20000010000 */
[----:B------:R-:W-:Y:S01]  /*1230*/  FADD.FTZ R206, -R196, R176 ;  /* 0x000000b0c4ce7221 */ /* 0x000fe20000010100 */
[----:B------:R-:W-:Y:S01]  /*1240*/  FMUL.FTZ R224, R4, R197 ;  /* 0x000000c504e07220 */ /* 0x000fe20000410000 */
[----:B------:R-:W-:Y:S01]  /*1250*/  FFMA.FTZ R135, R225, R223, RZ ;  /* 0x000000dfe1877223 */ /* 0x000fe200000100ff */
[----:B------:R-:W-:Y:S01]  /*1260*/  FADD.FTZ R176, -R196, R177 ;  /* 0x000000b1c4b07221 */ /* 0x000fe20000010100 */
[C---:B------:R-:W-:Y:S01]  /*1270*/  FMUL.FTZ R220, R4.reuse, R199 ;  /* 0x000000c704dc7220 */ /* 0x040fe20000410000 */
[----:B------:R-:W-:Y:S01]  /*1280*/  FMUL.FTZ R177, R4, R219 ;  /* 0x000000db04b17220 */ /* 0x000fe20000410000 */
[----:B------:R-:W-:Y:S01]  /*1290*/  FADD.FTZ R65, R65, R134 ;  /* 0x0000008641417221 */ /* 0x000fe20000010000 */
[-C--:B------:R-:W-:Y:S01]  /*12a0*/  FFMA.FTZ R29, R216, R134.reuse, R29 ;  /* 0x00000086d81d7223 */ /* 0x080fe2000001001d */
[----:B------:R-:W-:Y:S01]  /*12b0*/  FMUL.FTZ R214, R18, R134 ;  /* 0x0000008612d67220 */ /* 0x000fe20000410000 */
[----:B------:R-:W-:Y:S01]  /*12c0*/  FADD.FTZ R217, -R196, R140 ;  /* 0x0000008cc4d97221 */ /* 0x000fe20000010100 */
[----:B------:R-:W-:Y:S01]  /*12d0*/  FFMA.FTZ R24, R225, R136, R24 ;  /* 0x00000088e1187223 */ /* 0x000fe20000010018 */
[----:B------:R-:W-:Y:S01]  /*12e0*/  FADD.FTZ R68, R68, R136 ;  /* 0x0000008844447221 */ /* 0x000fe20000010000 */
[----:B------:R-:W-:Y:S01]  /*12f0*/  FMUL.FTZ R219, R192, R137 ;  /* 0x00000089c0db7220 */ /* 0x000fe20000410000 */
[----:B------:R-:W-:Y:S01]  /*1300*/  FADD.FTZ R134, R133, R222 ;  /* 0x000000de85867221 */ /* 0x000fe20000010000 */
[----:B------:R-:W-:Y:S01]  /*1310*/  FMUL.FTZ R221, R4, R221 ;  /* 0x000000dd04dd7220 */ /* 0x000fe20000410000 */
[----:B------:R-:W-:Y:S01]  /*1320*/  FFMA.FTZ R136, R224, R222, R135 ;  /* 0x000000dee0887223 */ /* 0x000fe20000010087 */
[----:B------:R-:W-:Y:S01]  /*1330*/  FADD.FTZ R215, -R196, R155 ;  /* 0x0000009bc4d77221 */ /* 0x000fe20000010100 */
[----:B------:R-:W-:Y:S01]  /*1340*/  FFMA.FTZ R27, R220, R218, R27 ;  /* 0x000000dadc1b7223 */ /* 0x000fe2000001001b */
[----:B------:R-:W-:Y:S01]  /*1350*/  FADD.FTZ R71, R71, R218 ;  /* 0x000000da47477221 */ /* 0x000fe20000010000 */
[----:B------:R-:W-:-:S02]  /*1360*/  IMAD.U32 R138, R138, 0x10000, RZ ;  /* 0x000100008a8a7824 */ /* 0x000fc400078e00ff */
[C---:B------:R-:W-:Y:S01]  /*1370*/  FADD.FTZ R207, -R196.reuse, R146 ;  /* 0x00000092c4cf7221 */ /* 0x040fe20000010100 */
[C---:B------:R-:W-:Y:S01]  /*1380*/  FADD.FTZ R211, -R196.reuse, R147 ;  /* 0x00000093c4d37221 */ /* 0x040fe20000010100 */
[C---:B0-----:R-:W-:Y:S01]  /*1390*/  FADD.FTZ R247, -R196.reuse, R152 ;  /* 0x00000098c4f77221 */ /* 0x041fe20000010100 */
[C---:B---3--:R-:W-:Y:S01]  /*13a0*/  FADD.FTZ R243, -R196.reuse, R154 ;  /* 0x0000009ac4f37221 */ /* 0x048fe20000010100 */
[----:B------:R-:W-:Y:S01]  /*13b0*/  FADD.FTZ R156, -R196, R164 ;  /* 0x000000a4c49c7221 */ /* 0x000fe20000010100 */
[----:B------:R-:W-:Y:S01]  /*13c0*/  FMUL.FTZ R217, R4, R217 ;  /* 0x000000d904d97220 */ /* 0x000fe20000410000 */
[----:B------:R-:W-:Y:S01]  /*13d0*/  FMUL.FTZ R218, R19, R218 ;  /* 0x000000da13da7220 */ /* 0x000fe20000410000 */
[----:B------:R-:W-:Y:S01]  /*13e0*/  FADD.FTZ R133, R134, R219 ;  /* 0x000000db86857221 */ /* 0x000fe20000010000 */
[C---:B------:R-:W-:Y:S01]  /*13f0*/  PRMT R146, R161.reuse, 0x7632, R146 ;  /* 0x00007632a1927816 */ /* 0x040fe20000000092 */
[----:B------:R-:W-:Y:S01]  /*1400*/  IMAD.U32 R154, R162, 0x10000, RZ ;  /* 0x00010000a29a7824 */ /* 0x000fe200078e00ff */
[----:B------:R-:W-:Y:S01]  /*1410*/  SHF.L.U32 R155, R161, 0x10, RZ ;  /* 0x00000010a19b7819 */ /* 0x000fe200000006ff */
[----:B------:R-:W-:Y:S01]  /*1420*/  FADD.FTZ R164, -R196, R165 ;  /* 0x000000a5c4a47221 */ /* 0x000fe20000010100 */
[----:B------:R-:W-:Y:S01]  /*1430*/  PRMT R147, R162, 0x7632, R147 ;  /* 0x00007632a2937816 */ /* 0x000fe20000000093 */
[C---:B------:R-:W-:Y:S01]  /*1440*/  FADD.FTZ R249, -R196.reuse, R171 ;  /* 0x000000abc4f97221 */ /* 0x040fe20000010100 */
[----:B------:R-:W-:Y:S01]  /*1450*/  PRMT R152, R163, 0x7632, R152 ;  /* 0x00007632a3987816 */ /* 0x000fe20000000098 */
[----:B------:R-:W-:Y:S01]  /*1460*/  FFMA.FTZ R135, R221, R219, R136 ;  /* 0x000000dbdd877223 */ /* 0x000fe20000010088 */
        /* <DEDUP_REMOVED lines=17> */
[----:B------:R-:W-:Y:S01]  /*1580*/  FADD.FTZ R136, R133, R218 ;  /* 0x000000da85887221 */ /* 0x000fe20000010000 */
[----:B------:R-:W-:Y:S01]  /*1590*/  FFMA.FTZ R138, R220, R218, R135 ;  /* 0x000000dadc8a7223 */ /* 0x000fe20000010087 */
[----:B------:R-:W-:Y:S01]  /*15a0*/  SHF.L.U32 R139, R139, 0x10, RZ ;  /* 0x000000108b8b7819 */ /* 0x000fe200000006ff */
[----:B------:R-:W-:Y:S01]  /*15b0*/  FFMA.FTZ R26, R221, R137, R26 ;  /* 0x00000089dd1a7223 */ /* 0x000fe2000001001a */
[----:B------:R-:W-:Y:S01]  /*15c0*/  FADD.FTZ R70, R70, R137 ;  /* 0x0000008946467221 */ /* 0x000fe20000010000 */
[----:B------:R-:W-:Y:S01]  /*15d0*/  FADD.FTZ R135, R136, R215 ;  /* 0x000000d788877221 */ /* 0x000fe20000010000 */
[----:B------:R-:W-:Y:S01]  /*15e0*/  FFMA.FTZ R137, R217, R215, R138 ;  /* 0x000000d7d9897223 */ /* 0x000fe2000001008a */
[C---:B------:R-:W-:Y:S01]  /*15f0*/  FMUL.FTZ R212, R4.reuse, R203 ;  /* 0x000000cb04d47220 */ /* 0x040fe20000410000 */
[----:B------:R-:W-:Y:S01]  /*1600*/  FMUL.FTZ R204, R4, R211 ;  /* 0x000000d304cc7220 */ /* 0x000fe20000410000 */
[----:B------:R-:W-:Y:S01]  /*1610*/  FMUL.FTZ R211, R190, R139 ;  /* 0x0000008bbed37220 */ /* 0x000fe20000410000 */
[----:B------:R-:W-:Y:S01]  /*1620*/  FADD.FTZ R136, R135, R214 ;  /* 0x000000d687887221 */ /* 0x000fe20000010000 */
[----:B------:R-:W-:Y:S01]  /*1630*/  FMUL.FTZ R213, R4, R213 ;  /* 0x000000d504d57220 */ /* 0x000fe20000410000 */
[----:B------:R-:W-:Y:S01]  /*1640*/  FFMA.FTZ R138, R216, R214, R137 ;  /* 0x000000d6d88a7223 */ /* 0x000fe20000010089 */
[----:B------:R-:W-:Y:S01]  /*1650*/  PRMT R140, R148, 0x7632, R140 ;  /* 0x00007632948c7816 */ /* 0x000fe2000000008c */
[----:B------:R-:W-:Y:S01]  /*1660*/  FADD.FTZ R67, R67, R210 ;  /* 0x000000d243437221 */ /* 0x000fe20000010000 */
[----:B------:R-:W-:Y:S01]  /*1670*/  FFMA.FTZ R31, R212, R210, R31 ;  /* 0x000000d2d41f7223 */ /* 0x000fe2000001001f */
[----:B------:R-:W-:-:S02]  /*1680*/  IMAD.U32 R148, R148, 0x10000, RZ ;  /* 0x0001000094947824 */ /* 0x000fc400078e00ff */
[----:B------:R-:W-:Y:S01]  /*1690*/  FMUL.FTZ R210, R17, R210 ;  /* 0x000000d211d27220 */ /* 0x000fe20000410000 */
[----:B------:R-:W-:Y:S01]  /*16a0*/  FADD.FTZ R135, R136, R211 ;  /* 0x000000d388877221 */ /* 0x000fe20000010000 */
[----:B------:R-:W-:Y:S01]  /*16b0*/  FFMA.FTZ R137, R213, R211, R138 ;  /* 0x000000d3d5897223 */ /* 0x000fe2000001008a */
[C---:B------:R-:W-:Y:S01]  /*16c0*/  FMUL.FTZ R208, R4.reuse, R205 ;  /* 0x000000cd04d07220 */ /* 0x040fe20000410000 */
[----:B------:R-:W-:Y:S01]  /*16d0*/  FMUL.FTZ R205, R4, R207 ;  /* 0x000000cf04cd7220 */ /* 0x000fe20000410000 */
[----:B------:R-:W-:Y:S02]  /*16e0*/  IMAD.U32 R140, R140, 0x10000, RZ ;  /* 0x000100008c8c7824 */ /* 0x000fe400078e00ff */
        /* <DEDUP_REMOVED lines=8> */
[----:B------:R-:W-:Y:S01]  /*1770*/  FMUL.FTZ R206, R16, R140 ;  /* 0x0000008c10ce7220 */ /* 0x000fe20000410000 */
[----:B------:R-:W-:Y:S01]  /*1780*/  FADD.FTZ R135, R136, R207 ;  /* 0x000000cf88877221 */ /* 0x000fe20000010000 */
[----:B------:R-:W-:Y:S01]  /*1790*/  FFMA.FTZ R137, R209, R207, R138 ;  /* 0x000000cfd1897223 */ /* 0x000fe2000001008a */
[----:B------:R-:W-:Y:S01]  /*17a0*/  FFMA.FTZ R25, R224, R132, R25 ;  /* 0x00000084e0197223 */ /* 0x000fe20000010019 */
[----:B------:R-:W-:Y:S01]  /*17b0*/  FADD.FTZ R69, R69, R132 ;  /* 0x0000008445457221 */ /* 0x000fe20000010000 */
[----:B------:R-:W-:-:S02]  /*17c0*/  IMAD.U32 R202, R172, 0x10000, RZ ;  /* 0x00010000acca7824 */ /* 0x000fc400078e00ff */
[----:B------:R-:W-:Y:S01]  /*17d0*/  FMUL.FTZ R163, R4, R163 ;  /* 0x000000a304a37220 */ /* 0x000fe20000410000 */
[----:B------:R-:W-:Y:S01]  /*17e0*/  SHF.L.U32 R132, R141, 0x10, RZ ;  /* 0x000000108d847819 */ /* 0x000fe200000006ff */
[----:B------:R-:W-:Y:S01]  /*17f0*/  FMUL.FTZ R203, R188, R149 ;  /* 0x00000095bccb7220 */ /* 0x000fe20000410000 */
[----:B------:R-:W-:Y:S01]  /*1800*/  FADD.FTZ R136, R135, R206 ;  /* 0x000000ce87887221 */ /* 0x000fe20000010000 */
[----:B------:R-:W-:Y:S01]  /*1810*/  FFMA.FTZ R138, R208, R206, R137 ;  /* 0x000000ced08a7223 */ /* 0x000fe20000010089 */
[----:B------:R-:W-:Y:S01]  /*1820*/  IMAD.U32 R134, R152, 0x10000, RZ ;  /* 0x0001000098867824 */ /* 0x000fe200078e00ff */
[----:B------:R-:W-:Y:S01]  /*1830*/  PRMT R142, R150, 0x7632, R142 ;  /* 0x00007632968e7816 */ /* 0x000fe2000000008e */
[-C--:B------:R-:W-:Y:S01]  /*1840*/  FFMA.FTZ R76, R163, R202.reuse, R76 ;  /* 0x000000caa34c7223 */ /* 0x080fe2000001004c */
[----:B------:R-:W-:Y:S01]  /*1850*/  FADD.FTZ R44, R44, R202 ;  /* 0x000000ca2c2c7221 */ /* 0x000fe20000010000 */
[----:B------:R-:W-:Y:S01]  /*1860*/  FMUL.FTZ R152, R181, R202 ;  /* 0x000000cab5987220 */ /* 0x000fe20000410000 */
[----:B------:R-:W-:-:S02]  /*1870*/  IMAD.U32 R150, R150, 0x10000, RZ ;  /* 0x0001000096967824 */ /* 0x000fc400078e00ff */
[-C--:B------:R-:W-:Y:S01]  /*1880*/  FMUL.FTZ R202, R15, R132.reuse ;  /* 0x000000840fca7220 */ /* 0x080fe20000410000 */
[----:B------:R-:W-:Y:S01]  /*1890*/  FADD.FTZ R135, R136, R203 ;  /* 0x000000cb88877221 */ /* 0x000fe20000010000 */
[----:B------:R-:W-:Y:S01]  /*18a0*/  FFMA.FTZ R137, R205, R203, R138 ;  /* 0x000000cbcd897223 */ /* 0x000fe2000001008a */
[----:B------:R-:W-:Y:S01]  /*18b0*/  PRMT R198, R172, 0x7632, R198 ;  /* 0x00007632acc67816 */ /* 0x000fe200000000c6 */
[----:B------:R-:W-:Y:S01]  /*18c0*/  FFMA.FTZ R35, R204, R132, R35 ;  /* 0x00000084cc237223 */ /* 0x000fe20000010023 */
[----:B------:R-:W-:Y:S01]  /*18d0*/  FADD.FTZ R63, R63, R132 ;  /* 0x000000843f3f7221 */ /* 0x000fe20000010000 */
[----:B------:R-:W-:Y:S02]  /*18e0*/  IMAD.U32 R142, R142, 0x10000, RZ ;  /* 0x000100008e8e7824 */ /* 0x000fe400078e00ff */
[----:B------:R-:W-:Y:S01]  /*18f0*/  FMUL.FTZ R199, R187, R150 ;  /* 0x00000096bbc77220 */ /* 0x000fe20000410000 */
[----:B------:R-:W-:Y:S01]  /*1900*/  FADD.FTZ R132, R135, R202 ;  /* 0x000000ca87847221 */ /* 0x000fe20000010000 */
[----:B------:R-:W-:Y:S01]  /*1910*/  FMUL.FTZ R201, R4, R247 ;  /* 0x000000f704c97220 */ /* 0x000fe20000410000 */
[----:B------:R-:W-:Y:S01]  /*1920*/  FFMA.FTZ R136, R204, R202, R137 ;  /* 0x000000cacc887223 */ /* 0x000fe20000010089 */
[C---:B------:R-:W-:Y:S01]  /*1930*/  PRMT R143, R151.reuse, 0x7632, R143 ;  /* 0x00007632978f7816 */ /* 0x040fe2000000008f */
[----:B------:R-:W-:Y:S01]  /*1940*/  IMAD.U32 R168, R174, 0x10000, RZ ;  /* 0x00010000aea87824 */ /* 0x000fe200078e00ff */
[----:B------:R-:W-:Y:S01]  /*1950*/  SHF.L.U32 R151, R151, 0x10, RZ ;  /* 0x0000001097977819 */ /* 0x000fe200000006ff */
[----:B------:R-:W-:Y:S01]  /*1960*/  FADD.FTZ R135, R132, R199 ;  /* 0x000000c784877221 */ /* 0x000fe20000010000 */
[----:B------:R-:W-:Y:S01]  /*1970*/  PRMT R170, R174, 0x7632, R170 ;  /* 0x00007632aeaa7816 */ /* 0x000fe200000000aa */
[----:B------:R-:W-:Y:S01]  /*1980*/  FMUL.FTZ R174, R4, R157 ;  /* 0x0000009d04ae7220 */ /* 0x000fe20000410000 */
[----:B------:R-:W-:Y:S01]  /*1990*/  SHF.L.U32 R133, R198, 0x10, RZ ;  /* 0x00000010c6857819 */ /* 0x000fe200000006ff */
[----:B------:R-:W-:Y:S01]  /*19a0*/  FMUL.FTZ R198, R14, R142 ;  /* 0x0000008e0ec67220 */ /* 0x000fe20000410000 */
[C---:B------:R-:W-:Y:S01]  /*19b0*/  FMUL.FTZ R200, R4.reuse, R245 ;  /* 0x000000f504c87220 */ /* 0x040fe20000410000 */
[----:B------:R-:W-:Y:S01]  /*19c0*/  FMUL.FTZ R157, R4, R178 ;  /* 0x000000b2049d7220 */ /* 0x000fe20000410000 */
[----:B------:R-:W-:Y:S01]  /*19d0*/  FFMA.FTZ R137, R201, R199, R136 ;  /* 0x000000c7c9897223 */ /* 0x000fe20000010088 */
[----:B------:R-:W-:Y:S01]  /*19e0*/  SHF.L.U32 R178, R143, 0x10, RZ ;  /* 0x000000108fb27819 */ /* 0x000fe200000006ff */
        /* <DEDUP_REMOVED lines=49> */
[----:B------:R-:W-:Y:S01]  /*1d00*/  FMUL.FTZ R165, R4, R165 ;  /* 0x000000a504a57220 */ /* 0x000fe20000410000 */
[C---:B------:R-:W-:Y:S01]  /*1d10*/  FFMA.FTZ R136, R164.reuse, R148, R135 ;  /* 0x00000094a4887223 */ /* 0x040fe20000010087 */
[----:B------:R-:W-:Y:S01]  /*1d20*/  FADD.FTZ R49, R49, R147 ;  /* 0x0000009331317221 */ /* 0x000fe20000010000 */
[----:B------:R-:W-:Y:S01]  /*1d30*/  FFMA.FTZ R81, R164, R147, R81 ;  /* 0x00000093a4517223 */ /* 0x000fe20000010051 */
[----:B------:R-:W-:Y:S01]  /*1d40*/  FMUL.FTZ R162, R4, R162 ;  /* 0x000000a204a27220 */ /* 0x000fe20000410000 */
        /* <DEDUP_REMOVED lines=8> */
[C---:B------:R-:W-:Y:S01]  /*1dd0*/  PRMT R172, R173.reuse, 0x7632, R172 ;  /* 0x00007632adac7816 */ /* 0x040fe200000000ac */
[----:B------:R-:W-:Y:S01]  /*1de0*/  FFMA.FTZ R85, R174, R145, R85 ;  /* 0x00000091ae557223 */ /* 0x000fe20000010055 */
[----:B------:R-:W-:Y:S01]  /*1df0*/  SHF.L.U32 R173, R173, 0x10, RZ ;  /* 0x00000010adad7819 */ /* 0x000fe200000006ff */
[----:B------:R-:W-:Y:S01]  /*1e00*/  FADD.FTZ R53, R53, R145 ;  /* 0x0000009135357221 */ /* 0x000fe20000010000 */
[-C--:B------:R-:W-:Y:S01]  /*1e10*/  FFMA.FTZ R77, R160, R133.reuse, R77 ;  /* 0x00000085a04d7223 */ /* 0x080fe2000001004d */
        /* <DEDUP_REMOVED lines=20> */
[----:B------:R-:W-:-:S02]  /*1f60*/  IMAD.U32 R170, R170, 0x10000, RZ ;  /* 0x00010000aaaa7824 */ /* 0x000fc400078e00ff */
[----:B------:R-:W-:Y:S01]  /*1f70*/  FFMA.FTZ R132, R158, R144, R135 ;  /* 0x000000909e847223 */ /* 0x000fe20000010087 */
[----:B------:R-:W-:Y:S01]  /*1f80*/  FADD.FTZ R134, R133, R146 ;  /* 0x0000009285867221 */ /* 0x000fe20000010000 */
[----:B------:R-:W-:Y:S02]  /*1f90*/  FMUL.FTZ R143, R6, R170 ;  /* 0x000000aa068f7220 */ /* 0x000fe40000410000 */
[----:B------:R-:W-:Y:S01]  /*1fa0*/  FFMA.FTZ R133, R159, R146, R132 ;  /* 0x000000929f857223 */ /* 0x000fe20000010084 */
[----:B------:R-:W-:Y:S01]  /*1fb0*/  FMUL.FTZ R141, R22, R169 ;  /* 0x000000a9168d7220 */ /* 0x000fe20000410000 */
[----:B------:R-:W-:Y:S02]  /*1fc0*/  FADD.FTZ R134, R134, R143 ;  /* 0x0000008f86867221 */ /* 0x000fe40000010000 */
[----:B------:R-:W-:Y:S01]  /*1fd0*/  FFMA.FTZ R132, R156, R143, R133 ;  /* 0x0000008f9c847223 */ /* 0x000fe20000010085 */
[----:B------:R-:W-:Y:S01]  /*1fe0*/  FFMA.FTZ R33, R208, R140, R33 ;  /* 0x0000008cd0217223 */ /* 0x000fe20000010021 */
[----:B------:R-:W-:Y:S01]  /*1ff0*/  FADD.FTZ R61, R61, R140 ;  /* 0x0000008c3d3d7221 */ /* 0x000fe20000010000 */
        /* <DEDUP_REMOVED lines=24> */
.L_x_5223:
[----:B------:R-:W-:Y:S05]  /*2180*/  BSYNC B0 ;  /* 0x0000000000007941 */ /* 0x000fea0003800000 */
.L_x_5221:
        /* <DEDUP_REMOVED lines=33> */
.L_x_5300:
[----:B------:R-:W3:Y:S01]  /*23a0*/  S2R R139, SR_CgaCtaId ;  /* 0x00000000008b7919 */ /* 0x000ee20000008800 */
[----:B------:R-:W-:Y:S01]  /*23b0*/  @!P0 LOP3.LUT R133, R133, 0x3, RZ, 0xc0, !PT ;  /* 0x0000000385858812 */ /* 0x000fe200078ec0ff */
[----:B-1----:R-:W-:Y:S01]  /*23c0*/  FADD.FTZ R168, R134, R137 ;  /* 0x0000008986a87221 */ /* 0x002fe20000010000 */
[----:B------:R-:W-:Y:S01]  /*23d0*/  MOV R138, 0x400 ;  /* 0x00000400008a7802 */ /* 0x000fe20000000f00 */
[----:B--2---:R-:W-:Y:S01]  /*23e0*/  FADD.FTZ R169, R135, R136 ;  /* 0x0000008887a97221 */ /* 0x004fe20000010000 */
[----:B------:R-:W-:Y:S01]  /*23f0*/  @!P0 IADD3 R133, R132, R133, RZ ;  /* 0x0000008584858210 */ /* 0x000fe20007ffe0ff */
[----:B------:R-:W-:Y:S05]  /*2400*/  WARPSYNC.ALL ;  /* 0x0000000000007948 */ /* 0x000fea0003800000 */
[----:B------:R-:W-:Y:S01]  /*2410*/  @!P3 ISETP.NE.U32.AND P2, PT, R2, RZ, PT ;  /* 0x000000ff0200b20c */ /* 0x000fe20003f45070 */
[----:B------:R-:W-:Y:S01]  /*2420*/  BSSY B0, `(.L_x_5225) ;  /* 0x0000024000007945 */ /* 0x000fe20003800000 */
[----:B------:R-:W-:-:S02]  /*2430*/  ISETP.NE.AND P1, PT, R21, RZ, PT ;  /* 0x000000ff1500720c */ /* 0x000fc40003f25270 */
[----:B------:R-:W-:-:S04]  /*2440*/  @!P3 ISETP.NE.AND.EX P2, PT, R0, RZ, PT, P2 ;  /* 0x000000ff0000b20c */ /* 0x000fc80003f45320 */
[----:B------:R-:W-:Y:S02]  /*2450*/  @!P3 FSEL R243, R88, RZ, P2 ;  /* 0x000000ff58f3b208 */ /* 0x000fe40001000000 */
[----:B---3--:R-:W-:-:S04]  /*2460*/  LEA R138, R139, R138, 0x18 ;  /* 0x0000008a8b8a7211 */ /* 0x008fc800078ec0ff */
[----:B------:R-:W-:Y:S01]  /*2470*/  @!P0 LEA R172, R133, R138, 0x3 ;  /* 0x0000008a85ac8211 */ /* 0x000fe200078e18ff */
[----:B------:R-:W-:-:S04]  /*2480*/  IMAD R173, R132, 0x8, R138 ;  /* 0x0000000884ad7824 */ /* 0x000fc800078e028a */
[----:B------:R1:W-:Y:S01]  /*2490*/  @!P0 STS.64 [R172+0x4000], R168 ;  /* 0x004000a8ac008388 */ /* 0x0003e20000000a00 */
[----:B------:R-:W-:Y:S01]  /*24a0*/  BAR.SYNC.DEFER_BLOCKING 0x0 ;  /* 0x0000000000007b1d */ /* 0x000fe20000010000 */
[----:B------:R-:W-:-:S04]  /*24b0*/  ISETP.NE.U32.AND P0, PT, RZ, UR12, PT ;  /* 0x0000000cff007c0c */ /* 0x000fc8000bf05070 */
[----:B------:R-:W-:-:S03]  /*24c0*/  ISETP.NE.AND.EX P0, PT, RZ, UR13, PT, P0 ;  /* 0x0000000dff007c0c */ /* 0x000fc6000bf05300 */
[----:B-1----:R-:W1:Y:S01]  /*24d0*/  @P5 LDC.64 R168, c[0x0][0x298] ;  /* 0x0000a600ffa85b82 */ /* 0x002e620000000a00 */
[----:B0-----:R-:W0:Y:S04]  /*24e0*/  LDS.128 R132, [R173+0x4000] ;  /* 0x00400000ad847984 */ /* 0x001e280000000c00 */
[----:B------:R2:W3:Y:S05]  /*24f0*/  LDS.128 R136, [R173+0x4010] ;  /* 0x00401000ad887984 */ /* 0x0004ea0000000c00 */
[----:B--2---:R-:W2:Y:S01]  /*2500*/  @P0 LDC.64 R172, c[0x0][0x308] ;  /* 0x0000c200ffac0b82 */ /* 0x004ea20000000a00 */
[----:B0-----:R-:W-:Y:S01]  /*2510*/  FADD.FTZ R229, RZ, R132 ;  /* 0x00000084ffe57221 */ /* 0x001fe20000010000 */
[----:B------:R-:W-:-:S03]  /*2520*/  FADD.FTZ R132, RZ, R133 ;  /* 0x00000085ff847221 */ /* 0x000fc60000010000 */
[----:B------:R-:W-:Y:S01]  /*2530*/  FADD.FTZ R229, R134, R229 ;  /* 0x000000e586e57221 */ /* 0x000fe20000010000 */
[----:B------:R-:W-:-:S03]  /*2540*/  FADD.FTZ R132, R135, R132 ;  /* 0x0000008487847221 */ /* 0x000fc60000010000 */
[----:B---3--:R-:W-:Y:S01]  /*2550*/  FADD.FTZ R229, R229, R136 ;  /* 0x00000088e5e57221 */ /* 0x008fe20000010000 */
[----:B------:R-:W-:Y:S02]  /*2560*/  FADD.FTZ R132, R132, R137 ;  /* 0x0000008984847221 */ /* 0x000fe40000010000 */
[----:B------:R-:W0:Y:S01]  /*2570*/  @P5 LDC.64 R136, c[0x0][0x298] ;  /* 0x0000a600ff885b82 */ /* 0x000e220000000a00 */
[----:B------:R-:W-:Y:S01]  /*2580*/  FADD.FTZ R229, R138, R229 ;  /* 0x000000e58ae57221 */ /* 0x000fe20000010000 */
[----:B------:R-:W-:-:S03]  /*2590*/  FADD.FTZ R132, R139, R132 ;  /* 0x000000848b847221 */ /* 0x000fc60000010000 */
[----:B------:R-:W-:Y:S01]  /*25a0*/  FMUL.FTZ R228, R229, UR10 ;  /* 0x0000000ae5e47c20 */ /* 0x000fe20008410000 */
[----:B------:R-:W-:Y:S02]  /*25b0*/  FMUL.FTZ R229, R132, UR10 ;  /* 0x0000000a84e57c20 */ /* 0x000fe40008410000 */
[----:B------:R-:W3:Y:S02]  /*25c0*/  @P5 LDC.64 R138, c[0x0][0x298] ;  /* 0x0000a600ff8a5b82 */ /* 0x000ee40000000a00 */
[----:B------:R-:W-:Y:S02]  /*25d0*/  FSEL R228, R228, RZ, !P1 ;  /* 0x000000ffe4e47208 */ /* 0x000fe40004800000 */
[----:B------:R-:W-:Y:S01]  /*25e0*/  @!P3 ISETP.NE.U32.AND P1, PT, R2, RZ, PT ;  /* 0x000000ff0200b20c */ /* 0x000fe20003f25070 */
[----:B-12---:R-:W-:-:S12]  /*25f0*/  @!P3 BRA `(.L_x_5226) ;  /* 0x000000000018b947 */ /* 0x006fd80003800000 */
[----:B------:R-:W-:Y:S01]  /*2600*/  ISETP.NE.U32.AND P2, PT, R2, RZ, PT ;  /* 0x000000ff0200720c */ /* 0x000fe20003f45070 */
[----:B------:R-:W-:-:S03]  /*2610*/  FFMA.FTZ R132, R225, R229, R228 ;  /* 0x000000e5e1847223 */ /* 0x000fc600000100e4 */
[----:B------:R-:W-:Y:S01]  /*2620*/  ISETP.NE.AND.EX P2, PT, R0, RZ, PT, P2 ;  /* 0x000000ff0000720c */ /* 0x000fe20003f45320 */
[----:B------:R-:W-:-:S04]  /*2630*/  FADD.FTZ R243, R223, -R132 ;  /* 0x80000084dff37221 */ /* 0x000fc80000010000 */
[----:B------:R-:W-:-:S08]  /*2640*/  FMUL.FTZ R243, R4, R243 ;  /* 0x000000f304f37220 */ /* 0x000fd00000410000 */
[----:B------:R-:W-:-:S07]  /*2650*/  @P2 FADD.FTZ R243, R88, R243 ;  /* 0x000000f358f32221 */ /* 0x000fce0000010000 */
.L_x_5226:
[----:B------:R-:W-:Y:S05]  /*2660*/  BSYNC B0 ;  /* 0x0000000000007941 */ /* 0x000fea0003800000 */
.L_x_5225:
[----:B------:R-:W-:Y:S01]  /*2670*/  @!P3 ISETP.NE.AND.EX P1, PT, R0, RZ, PT, P1 ;  /* 0x000000ff0000b20c */ /* 0x000fe20003f25310 */
[----:B------:R-:W-:Y:S01]  /*2680*/  BSSY B0, `(.L_x_5227) ;  /* 0x000000a000007945 */ /* 0x000fe20003800000 */
[----:B------:R-:W-:Y:S02]  /*2690*/  @!P3 ISETP.NE.U32.AND P2, PT, R2, RZ, PT ;  /* 0x000000ff0200b20c */ /* 0x000fe40003f45070 */
[----:B------:R-:W-:Y:S01]  /*26a0*/  @!P3 FSEL R244, R89, RZ, P1 ;  /* 0x000000ff59f4b208 */ /* 0x000fe20000800000 */
[----:B------:R-:W-:Y:S10]  /*26b0*/  @!P3 BRA `(.L_x_5228) ;  /* 0x000000000018b947 */ /* 0x000ff40003800000 */
[----:B------:R-:W-:Y:S01]  /*26c0*/  ISETP.NE.U32.AND P1, PT, R2, RZ, PT ;  /* 0x000000ff0200720c */ /* 0x000fe20003f25070 */
[----:B------:R-:W-:-:S03]  /*26d0*/  FFMA.FTZ R133, R224, R229, R228 ;  /* 0x000000e5e0857223 */ /* 0x000fc600000100e4 */
[----:B------:R-:W-:Y:S01]  /*26e0*/  ISETP.NE.AND.EX P1, PT, R0, RZ, PT, P1 ;  /* 0x000000ff0000720c */ /* 0x000fe20003f25310 */
[----:B------:R-:W-:-:S04]  /*26f0*/  FADD.FTZ R133, R222, -R133 ;  /* 0x80000085de857221 */ /* 0x000fc80000010000 */
[----:B------:R-:W-:-:S08]  /*2700*/  FMUL.FTZ R244, R4, R133 ;  /* 0x0000008504f47220 */ /* 0x000fd00000410000 */
[----:B------:R-:W-:-:S07]  /*2710*/  @P1 FADD.FTZ R244, R89, R244 ;  /* 0x000000f459f41221 */ /* 0x000fce0000010000 */
.L_x_5228:
[----:B------:R-:W-:Y:S05]  /*2720*/  BSYNC B0 ;  /* 0x0000000000007941 */ /* 0x000fea0003800000 */
.L_x_5227:
[----:B------:R-:W-:Y:S01]  /*2730*/  @!P3 ISETP.NE.AND.EX P2, PT, R0, RZ, PT, P2 ;  /* 0x000000ff0000b20c */ /* 0x000fe20003f45320 */
[----:B------:R-:W-:Y:S01]  /*2740*/  BSSY B0, `(.L_x_5229) ;  /* 0x000000a000007945 */ /* 0x000fe20003800000 */
[----:B------:R-:W-:Y:S02]  /*2750*/  ISETP.NE.U32.AND P1, PT, RZ, UR12, PT ;  /* 0x0000000cff007c0c */ /* 0x000fe4000bf25070 */
        /* <DEDUP_REMOVED lines=8> */
.L_x_5230:
[----:B------:R-:W-:Y:S05]  /*27e0*/  BSYNC B0 ;  /* 0x0000000000007941 */ /* 0x000fea0003800000 */
.L_x_5229:
[----:B------:R-:W-:Y:S01]  /*27f0*/  @!P3 ISETP.NE.U32.AND P2, PT, R2, RZ, PT ;  /* 0x000000ff0200b20c */ /* 0x000fe20003f45070 */
[----:B------:R-:W-:Y:S01]  /*2800*/  BSSY B0, `(.L_x_5231) ;  /* 0x000000c000007945 */ /* 0x000fe20003800000 */
[----:B------:R-:W-:Y:S01]  /*2810*/  @P0 IMAD.WIDE.U32 R172, R232, 0x20, R172 ;  /* 0x00000020e8ac0825 */ /* 0x000fe200078e00ac */
[----:B------:R-:W-:Y:S02]  /*2820*/  ISETP.NE.AND.EX P1, PT, RZ, UR13, PT, P1 ;  /* 0x0000000dff007c0c */ /* 0x000fe4000bf25310 */
        /* <DEDUP_REMOVED lines=9> */
.L_x_5232:
[----:B------:R-:W-:Y:S05]  /*28c0*/  BSYNC B0 ;  /* 0x0000000000007941 */ /* 0x000fea0003800000 */
.L_x_5231:
[C---:B0-----:R-:W-:Y:S01]  /*28d0*/  @P5 FMUL.FTZ R137, R243.reuse, R137 ;  /* 0x00000089f3895220 */ /* 0x041fe20000410000 */
[----:B------:R-:W-:Y:S01]  /*28e0*/  SEL R132, R243, R120, P1 ;  /* 0x00000078f3847207 */ /* 0x000fe20000800000 */
[C---:B---3--:R-:W-:Y:S01]  /*28f0*/  @P5 FMUL.FTZ R243, R244.reuse, R139 ;  /* 0x0000008bf4f35220 */ /* 0x048fe20000410000 */
[----:B------:R-:W-:Y:S01]  /*2900*/  SEL R133, R244, R121, P1 ;  /* 0x00000079f4857207 */ /* 0x000fe20000800000 */
[----:B------:R-:W-:Y:S01]  /*2910*/  @P5 FMUL.FTZ R139, R137, R136 ;  /* 0x00000088898b5220 */ /* 0x000fe20000410000 */
[C---:B------:R-:W-:Y:S01]  /*2920*/  SEL R134, R245.reuse, R122, P1 ;  /* 0x0000007af5867207 */ /* 0x040fe20000800000 */
[----:B------:R-:W0:Y:S01]  /*2930*/  @P5 LDC.64 R136, c[0x0][0x298] ;  /* 0x0000a600ff885b82 */ /* 0x000e220000000a00 */
[----:B------:R-:W-:Y:S01]  /*2940*/  SEL R135, R232, R123, P1 ;  /* 0x0000007be8877207 */ /* 0x000fe20000800000 */
[----:B------:R-:W-:Y:S01]  /*2950*/  @P5 FMUL.FTZ R169, R245, R169 ;  /* 0x000000a9f5a95220 */ /* 0x000fe20000410000 */
[----:B------:R-:W-:Y:S01]  /*2960*/  @P5 LOP3.LUT P2, RZ, R242, 0xff, RZ, 0xc0, !PT ;  /* 0x000000fff2ff5812 */ /* 0x000fe2000784c0ff */
[----:B------:R-:W-:Y:S01]  /*2970*/  @P5 FMUL.FTZ R138, R243, R138 ;  /* 0x0000008af38a5220 */ /* 0x000fe20000410000 */
[----:B------:R-:W-:Y:S01]  /*2980*/  BSSY B0, `(.L_x_5233) ;  /* 0x0000016000007945 */ /* 0x000fe20003800000 */
[----:B------:R1:W-:Y:S01]  /*2990*/  @P0 STG.E.128 desc[UR4][R172.64], R132 ;  /* 0x00000084ac000986 */ /* 0x0003e2000c101d04 */
[----:B------:R-:W-:Y:S01]  /*29a0*/  @P5 FMUL.FTZ R169, R169, R168 ;  /* 0x000000a8a9a95220 */ /* 0x000fe20000410000 */
[----:B------:R-:W-:-:S02]  /*29b0*/  @P5 FSEL R168, R139, RZ, P2 ;  /* 0x000000ff8ba85208 */ /* 0x000fc40001000000 */
[----:B------:R-:W-:-:S04]  /*29c0*/  @P5 LOP3.LUT P2, RZ, R240, 0xff00, RZ, 0xc0, !PT ;  /* 0x0000ff00f0ff5812 */ /* 0x000fc8000784c0ff */
[----:B------:R-:W-:Y:S02]  /*29d0*/  @P5 FSEL R138, R138, RZ, P2 ;  /* 0x000000ff8a8a5208 */ /* 0x000fe40001000000 */
[----:B------:R-:W-:-:S04]  /*29e0*/  @P5 LOP3.LUT P2, RZ, R240, 0xff0000, RZ, 0xc0, !PT ;  /* 0x00ff0000f0ff5812 */ /* 0x000fc8000784c0ff */
[----:B------:R-:W-:Y:S02]  /*29f0*/  @P5 FSEL R139, R169, RZ, P2 ;  /* 0x000000ffa98b5208 */ /* 0x000fe40001000000 */
[----:B------:R-:W-:Y:S01]  /*2a00*/  @!P3 ISETP.NE.U32.AND P2, PT, R2, RZ, PT ;  /* 0x000000ff0200b20c */ /* 0x000fe20003f45070 */
[----:B-1----:R-:W1:Y:S01]  /*2a10*/  @P5 LDC.64 R132, c[0x0][0x298] ;  /* 0x0000a600ff845b82 */ /* 0x002e620000000a00 */
[----:B0-----:R-:W-:Y:S02]  /*2a20*/  @P5 FMUL.FTZ R137, R232, R137 ;  /* 0x00000089e8895220 */ /* 0x001fe40000410000 */
[----:B------:R-:W-:Y:S02]  /*2a30*/  @!P3 ISETP.NE.AND.EX P2, PT, R0, RZ, PT, P2 ;  /* 0x000000ff0000b20c */ /* 0x000fe40003f45320 */
[----:B------:R-:W-:Y:S02]  /*2a40*/  @P5 FMUL.FTZ R136, R137, R136 ;  /* 0x0000008889885220 */ /* 0x000fe40000410000 */
[----:B------:R-:W-:Y:S01]  /*2a50*/  @!P3 FSEL R137, R92, RZ, P2 ;  /* 0x000000ff5c89b208 */ /* 0x000fe20001000000 */
[----:B------:R-:W0:Y:S01]  /*2a60*/  @P5 LDC.64 R134, c[0x0][0x298] ;  /* 0x0000a600ff865b82 */ /* 0x000e220000000a00 */
[----:B------:R-:W-:Y:S07]  /*2a70*/  @!P3 BRA `(.L_x_5234) ;  /* 0x000000000018b947 */ /* 0x000fee0003800000 */
[----:B------:R-:W-:Y:S01]  /*2a80*/  ISETP.NE.U32.AND P2, PT, R2, RZ, PT ;  /* 0x000000ff0200720c */ /* 0x000fe20003f45070 */
[----:B------:R-:W-:-:S03]  /*2a90*/  FFMA.FTZ R232, R217, R229, R228 ;  /* 0x000000e5d9e87223 */ /* 0x000fc600000100e4 */
[----:B------:R-:W-:Y:S01]  /*2aa0*/  ISETP.NE.AND.EX P2, PT, R0, RZ, PT, P2 ;  /* 0x000000ff0000720c */ /* 0x000fe20003f45320 */
[----:B------:R-:W-:-:S04]  /*2ab0*/  FADD.FTZ R137, R215, -R232 ;  /* 0x800000e8d7897221 */ /* 0x000fc80000010000 */
[----:B------:R-:W-:-:S08]  /*2ac0*/  FMUL.FTZ R137, R4, R137 ;  /* 0x0000008904897220 */ /* 0x000fd00000410000 */
[----:B------:R-:W-:-:S07]  /*2ad0*/  @P2 FADD.FTZ R137, R92, R137 ;  /* 0x000000895c892221 */ /* 0x000fce0000010000 */
.L_x_5234:
[----:B------:R-:W-:Y:S05]  /*2ae0*/  BSYNC B0 ;  /* 0x0000000000007941 */ /* 0x000fea0003800000 */
.L_x_5233:
[----:B------:R-:W-:Y:S01]  /*2af0*/  @P5 LOP3.LUT P2, RZ, R240, 0xff000000, RZ, 0xc0, !PT ;  /* 0xff000000f0ff5812 */ /* 0x000fe2000784c0ff */
[----:B-1----:R-:W-:Y:S01]  /*2b00*/  @P5 FMUL.FTZ R133, R137, R133 ;  /* 0x0000008589855220 */ /* 0x002fe20000410000 */
[----:B------:R-:W-:Y:S02]  /*2b10*/  BSSY B0, `(.L_x_5235) ;  /* 0x000000d000007945 */ /* 0x000fe40003800000 */
[----:B------:R-:W-:Y:S01]  /*2b20*/  @P5 FSEL R169, R136, RZ, P2 ;  /* 0x000000ff88a95208 */ /* 0x000fe20001000000 */
[----:B------:R-:W-:Y:S01]  /*2b30*/  @P5 FMUL.FTZ R232, R133, R132 ;  /* 0x0000008485e85220 */ /* 0x000fe20000410000 */
        /* <DEDUP_REMOVED lines=10> */
.L_x_5236:
[----:B------:R-:W-:Y:S05]  /*2be0*/  BSYNC B0 ;  /* 0x0000000000007941 */ /* 0x000fea0003800000 */
.L_x_5235:
[----:B------:R-:W1:Y:S01]  /*2bf0*/  @P5 LDC.64 R132, c[0x0][0x298] ;  /* 0x0000a600ff845b82 */ /* 0x000e620000000a00 */
[----:B------:R-:W-:Y:S01]  /*2c00*/  @P5 LOP3.LUT P2, RZ, R241, 0xff, RZ, 0xc0, !PT ;  /* 0x000000fff1ff5812 */ /* 0x000fe2000784c0ff */
[----:B0-----:R-:W-:Y:S01]  /*2c10*/  @P5 FMUL.FTZ R135, R136, R135 ;  /* 0x0000008788875220 */ /* 0x001fe20000410000 */
[----:B------:R-:W-:Y:S01]  /*2c20*/  BSSY B0, `(.L_x_5237) ;  /* 0x000000e000007945 */ /* 0x000fe20003800000 */
[----:B------:R-:W-:Y:S02]  /*2c30*/  @P5 IADD3 R244, R231, -0x1, RZ ;  /* 0xffffffffe7f45810 */ /* 0x000fe40007ffe0ff */
        /* <DEDUP_REMOVED lines=12> */
.L_x_5238:
[----:B------:R-:W-:Y:S05]  /*2d00*/  BSYNC B0 ;  /* 0x0000000000007941 */ /* 0x000fea0003800000 */
.L_x_5237:
[----:B------:R-:W-:Y:S01]  /*2d10*/  @P5 LOP3.LUT P2, RZ, R241, 0xff00, RZ, 0xc0, !PT ;  /* 0x0000ff00f1ff5812 */ /* 0x000fe2000784c0ff */
[----:B-1----:R-:W-:Y:S01]  /*2d20*/  @P5 FMUL.FTZ R133, R135, R133 ;  /* 0x0000008587855220 */ /* 0x002fe20000410000 */
[----:B------:R-:W-:Y:S01]  /*2d30*/  BSSY B0, `(.L_x_5239) ;  /* 0x000000e000007945 */ /* 0x000fe20003800000 */
[----:B------:R-:W-:Y:S01]  /*2d40*/  @P5 IMAD R244, R244, R233, RZ ;  /* 0x000000e9f4f45224 */ /* 0x000fe200078e02ff */
        /* <DEDUP_REMOVED lines=12> */
.L_x_5240:
[----:B------:R-:W-:Y:S05]  /*2e10*/  BSYNC B0 ;  /* 0x0000000000007941 */ /* 0x000fea0003800000 */
.L_x_5239:
[----:B------:R-:W-:Y:S01]  /*2e20*/  @P5 SHF.R.S32.HI R133, RZ, 0x1f, R244 ;  /* 0x0000001fff855819 */ /* 0x000fe200000114f4 */
[----:B------:R-:W-:Y:S01]  /*2e30*/  HFMA2.MMA R231, -RZ, RZ, 0, 0 ;  /* 0x00000000ffe77435 */ /* 0x000fe200000001ff */
[----:B------:R-:W-:Y:S01]  /*2e40*/  @P5 LOP3.LUT P2, RZ, R241, 0xff0000, RZ, 0xc0, !PT ;  /* 0x00ff0000f1ff5812 */ /* 0x000fe2000784c0ff */
[----:B------:R-:W-:Y:S01]  /*2e50*/  BSSY B0, `(.L_x_5241) ;  /* 0x000002f000007945 */ /* 0x000fe20003800000 */
[----:B------:R-:W-:Y:S02]  /*2e60*/  @P5 LEA.HI R233, R133, R244, RZ, 0x3 ;  /* 0x000000f485e95211 */ /* 0x000fe400078f18ff */
[----:B------:R-:W-:Y:S02]  /*2e70*/  @P5 FSEL R240, R132, RZ, P2 ;  /* 0x000000ff84f05208 */ /* 0x000fe40001000000 */
[----:B------:R-:W0:Y:S01]  /*2e80*/  @P5 LDC.64 R132, c[0x0][0x298] ;  /* 0x0000a600ff845b82 */ /* 0x000e220000000a00 */
[----:B------:R-:W-:Y:S02]  /*2e90*/  @P5 F2FP.BF16.F32.PACK_AB R168, RZ, R168 ;  /* 0x000000a8ffa8523e */ /* 0x000fe400000010ff */
[----:B------:R-:W-:-:S02]  /*2ea0*/  @P5 LEA.HI.SX32 R231, R233, R230, 0x1d ;  /* 0x000000e6e9e75211 */ /* 0x000fc400078feaff */
[----:B------:R-:W-:Y:S02]  /*2eb0*/  @P5 PRMT R128, R168, 0x7610, R128 ;  /* 0x00007610a8805816 */ /* 0x000fe40000000080 */
[----:B------:R-:W-:Y:S02]  /*2ec0*/  @P5 F2FP.BF16.F32.PACK_AB R168, RZ, R232 ;  /* 0x000000e8ffa8523e */ /* 0x000fe400000010ff */
[----:B------:R-:W1:Y:S01]  /*2ed0*/  @P5 LDC.64 R232, c[0x0][0x2f8] ;  /* 0x0000be00ffe85b82 */ /* 0x000e620000000a00 */
[----:B------:R-:W-:Y:S02]  /*2ee0*/  @P5 LOP3.LUT P2, RZ, R241, 0xff000000, RZ, 0xc0, !PT ;  /* 0xff000000f1ff5812 */ /* 0x000fe4000784c0ff */
[----:B------:R-:W-:Y:S02]  /*2ef0*/  @P5 F2FP.BF16.F32.PACK_AB R138, RZ, R138 ;  /* 0x0000008aff8a523e */ /* 0x000fe400000010ff */
[----:B------:R-:W-:Y:S02]  /*2f00*/  @P5 F2FP.BF16.F32.PACK_AB R139, RZ, R139 ;  /* 0x0000008bff8b523e */ /* 0x000fe400000010ff */
[----:B------:R-:W-:-:S02]  /*2f10*/  @P5 F2FP.BF16.F32.PACK_AB R240, RZ, R240 ;  /* 0x000000f0fff0523e */ /* 0x000fc400000010ff */
[----:B------:R-:W-:Y:S02]  /*2f20*/  @P5 PRMT R128, R128, 0x5410, R138 ;  /* 0x0000541080805816 */ /* 0x000fe4000000008a */
[----:B------:R-:W-:Y:S02]  /*2f30*/  @P5 F2FP.BF16.F32.PACK_AB R169, RZ, R169 ;  /* 0x000000a9ffa9523e */ /* 0x000fe400000010ff */
[----:B------:R-:W-:Y:S01]  /*2f40*/  @P5 PRMT R129, R139, 0x7610, R129 ;  /* 0x000076108b815816 */ /* 0x000fe20000000081 */
[----:B0-----:R-:W-:Y:S01]  /*2f50*/  @P5 FMUL.FTZ R133, R242, R133 ;  /* 0x00000085f2855220 */ /* 0x001fe20000410000 */
[----:B------:R-:W-:Y:S02]  /*2f60*/  @P5 PRMT R130, R168, 0x7610, R130 ;  /* 0x00007610a8825816 */ /* 0x000fe40000000082 */
[----:B------:R-:W-:Y:S01]  /*2f70*/  @P5 F2FP.BF16.F32.PACK_AB R138, RZ, R134 ;  /* 0x00000086ff8a523e */ /* 0x000fe200000010ff */
[----:B------:R-:W-:Y:S01]  /*2f80*/  @P5 FMUL.FTZ R133, R133, R132 ;  /* 0x0000008485855220 */ /* 0x000fe20000410000 */
[----:B------:R-:W-:-:S02]  /*2f90*/  SEL R132, R137, R124, P1 ;  /* 0x0000007c89847207 */ /* 0x000fc40000800000 */
[----:B------:R-:W-:Y:S02]  /*2fa0*/  @P5 PRMT R131, R240, 0x7610, R131 ;  /* 0x00007610f0835816 */ /* 0x000fe40000000083 */
[----:B------:R-:W-:Y:S01]  /*2fb0*/  @P5 FSEL R137, R133, RZ, P2 ;  /* 0x000000ff85895208 */ /* 0x000fe20001000000 */
[----:B-1----:R-:W-:Y:S01]  /*2fc0*/  @P5 IMAD.WIDE.U32 R232, R231, 0x10, R232 ;  /* 0x00000010e7e85825 */ /* 0x002fe200078e00e8 */
[----:B------:R-:W-:Y:S01]  /*2fd0*/  SEL R134, R135, R126, P1 ;  /* 0x0000007e87867207 */ /* 0x000fe20000800000 */
[----:B------:R-:W0:Y:S01]  /*2fe0*/  @P0 LDC.64 R240, c[0x0][0x308] ;  /* 0x0000c200fff00b82 */ /* 0x000e220000000a00 */
[----:B------:R-:W-:Y:S02]  /*2ff0*/  @P5 F2FP.BF16.F32.PACK_AB R137, RZ, R137 ;  /* 0x00000089ff89523e */ /* 0x000fe400000010ff */
[----:B------:R-:W-:Y:S02]  /*3000*/  SEL R133, R136, R125, P1 ;  /* 0x0000007d88857207 */ /* 0x000fe40000800000 */
[----:B------:R-:W-:-:S02]  /*3010*/  SEL R135, R242, R127, P1 ;  /* 0x0000007ff2877207 */ /* 0x000fc40000800000 */
[----:B------:R-:W-:Y:S02]  /*3020*/  @P5 PRMT R129, R129, 0x5410, R169 ;  /* 0x0000541081815816 */ /* 0x000fe400000000a9 */
[----:B------:R-:W-:Y:S01]  /*3030*/  @P5 PRMT R130, R130, 0x5410, R138 ;  /* 0x0000541082825816 */ /* 0x000fe2000000008a */
[----:B------:R1:W-:Y:S01]  /*3040*/  @P0 STG.E.128 desc[UR4][R172.64+0x10], R132 ;  /* 0x00001084ac000986 */ /* 0x0003e2000c101d04 */
[----:B------:R-:W-:Y:S01]  /*3050*/  @P5 PRMT R131, R131, 0x5410, R137 ;  /* 0x0000541083835816 */ /* 0x000fe20000000089 */
[----:B------:R-:W2:Y:S01]  /*3060*/  @P5 LDC.64 R168, c[0x0][0x298] ;  /* 0x0000a600ffa85b82 */ /* 0x000ea20000000a00 */
[----:B------:R-:W-:-:S03]  /*3070*/  @!P3 ISETP.NE.U32.AND P2, PT, R2, RZ, PT ;  /* 0x000000ff0200b20c */ /* 0x000fc60003f45070 */
[----:B------:R1:W-:Y:S01]  /*3080*/  @P5 STG.E.128 desc[UR4][R232.64], R128 ;  /* 0x00000080e8005986 */ /* 0x0003e2000c101d04 */
[----:B------:R-:W-:-:S03]  /*3090*/  @!P3 ISETP.NE.AND.EX P2, PT, R0, RZ, PT, P2 ;  /* 0x000000ff0000b20c */ /* 0x000fc60003f45320 */
[----:B------:R-:W3:Y:S01]  /*30a0*/  @P5 LDC.64 R136, c[0x0][0x298] ;  /* 0x0000a600ff885b82 */ /* 0x000ee20000000a00 */
[----:B------:R-:W-:-:S07]  /*30b0*/  @!P3 FSEL R243, R96, RZ, P2 ;  /* 0x000000ff60f3b208 */ /* 0x000fce0001000000 */
[----:B------:R-:W4:Y:S01]  /*30c0*/  @P5 LDC.64 R138, c[0x0][0x298] ;  /* 0x0000a600ff8a5b82 */ /* 0x000f220000000a00 */
[----:B------:R-:W-:Y:S05]  /*30d0*/  @!P3 BRA `(.L_x_5242) ;  /* 0x000000000018b947 */ /* 0x000fea0003800000 */
[----:B------:R-:W-:Y:S01]  /*30e0*/  ISETP.NE.U32.AND P2, PT, R2, RZ, PT ;  /* 0x000000ff0200720c */ /* 0x000fe20003f45070 */
[----:B-1----:R-:W-:-:S03]  /*30f0*/  FFMA.FTZ R132, R209, R229, R228 ;  /* 0x000000e5d1847223 */ /* 0x002fc600000100e4 */
[----:B------:R-:W-:Y:S01]  /*3100*/  ISETP.NE.AND.EX P2, PT, R0, RZ, PT, P2 ;  /* 0x000000ff0000720c */ /* 0x000fe20003f45320 */
[----:B------:R-:W-:-:S04]  /*3110*/  FADD.FTZ R133, R207, -R132 ;  /* 0x80000084cf857221 */ /* 0x000fc80000010000 */
[----:B------:R-:W-:-:S08]  /*3120*/  FMUL.FTZ R243, R4, R133 ;  /* 0x0000008504f37220 */ /* 0x000fd00000410000 */
[----:B------:R-:W-:-:S07]  /*3130*/  @P2 FADD.FTZ R243, R96, R243 ;  /* 0x000000f360f32221 */ /* 0x000fce0000010000 */
.L_x_5242:
[----:B------:R-:W-:Y:S05]  /*3140*/  BSYNC B0 ;  /* 0x0000000000007941 */ /* 0x000fea0003800000 */
.L_x_5241:
[----:B---3--:R-:W-:Y:S01]  /*3150*/  @P5 FMUL.FTZ R137, R243, R137 ;  /* 0x00000089f3895220 */ /* 0x008fe20000410000 */
[----:B------:R-:W-:Y:S01]  /*3160*/  @P5 LOP3.LUT P2, RZ, R171, 0xff, RZ, 0xc0, !PT ;  /* 0x000000ffabff5812 */ /* 0x000fe2000784c0ff */
[----:B------:R-:W-:Y:S02]  /*3170*/  BSSY B0, `(.L_x_5243) ;  /* 0x000000d000007945 */ /* 0x000fe40003800000 */
[----:B------:R-:W-:-:S05]  /*3180*/  @P5 FMUL.FTZ R136, R137, R136 ;  /* 0x0000008889885220 */ /* 0x000fca0000410000 */
[----:B------:R-:W-:Y:S02]  /*3190*/  @P5 FSEL R171, R136, RZ, P2 ;  /* 0x000000ff88ab5208 */ /* 0x000fe40001000000 */
[----:B------:R-:W-:-:S04]  /*31a0*/  @!P3 ISETP.NE.U32.AND P2, PT, R2, RZ, PT ;  /* 0x000000ff0200b20c */ /* 0x000fc80003f45070 */
[----:B------:R-:W-:-:S04]  /*31b0*/  @!P3 ISETP.NE.AND.EX P2, PT, R0, RZ, PT, P2 ;  /* 0x000000ff0000b20c */ /* 0x000fc80003f45320 */
[----:B-1----:R-:W-:Y:S01]  /*31c0*/  @!P3 FSEL R134, R97, RZ, P2 ;  /* 0x000000ff6186b208 */ /* 0x002fe20001000000 */
[----:B------:R-:W-:Y:S08]  /*31d0*/  @!P3 BRA `(.L_x_5244) ;  /* 0x000000000018b947 */ /* 0x000ff00003800000 */
[----:B------:R-:W-:Y:S01]  /*31e0*/  ISETP.NE.U32.AND P2, PT, R2, RZ, PT ;  /* 0x000000ff0200720c */ /* 0x000fe20003f45070 */
[----:B------:R-:W-:-:S03]  /*31f0*/  FFMA.FTZ R133, R208, R229, R228 ;  /* 0x000000e5d0857223 */ /* 0x000fc600000100e4 */
[----:B------:R-:W-:Y:S01]  /*3200*/  ISETP.NE.AND.EX P2, PT, R0, RZ, PT, P2 ;  /* 0x000000ff0000720c */ /* 0x000fe20003f45320 */
[----:B------:R-:W-:-:S04]  /*3210*/  FADD.FTZ R133, R206, -R133 ;  /* 0x80000085ce857221 */ /* 0x000fc80000010000 */
[----:B------:R-:W-:-:S08]  /*3220*/  FMUL.FTZ R134, R4, R133 ;  /* 0x0000008504867220 */ /* 0x000fd00000410000 */
[----:B------:R-:W-:-:S07]  /*3230*/  @P2 FADD.FTZ R134, R97, R134 ;  /* 0x0000008661862221 */ /* 0x000fce0000010000 */
.L_x_5244:
[----:B------:R-:W-:Y:S05]  /*3240*/  BSYNC B0 ;  /* 0x0000000000007941 */ /* 0x000fea0003800000 */
.L_x_5243:
[----:B--2---:R-:W-:Y:S01]  /*3250*/  @P5 FMUL.FTZ R169, R134, R169 ;  /* 0x000000a986a95220 */ /* 0x004fe20000410000 */
        /* <DEDUP_REMOVED lines=14> */
.L_x_5246:
[----:B------:R-:W-:Y:S05]  /*3340*/  BSYNC B0 ;  /* 0x0000000000007941 */ /* 0x000fea0003800000 */
.L_x_5245:
[----:B------:R-:W1:Y:S01]  /*3350*/  @P5 LDC.64 R136, c[0x0][0x298] ;  /* 0x0000a600ff885b82 */ /* 0x000e620000000a00 */
[----:B----4-:R-:W-:Y:S01]  /*3360*/  @P5 FMUL.FTZ R139, R135, R139 ;  /* 0x0000008b878b5220 */ /* 0x010fe20000410000 */
[----:B------:R-:W-:Y:S01]  /*3370*/  @P5 LOP3.LUT P2, RZ, R238, 0xff0000, RZ, 0xc0, !PT ;  /* 0x00ff0000eeff5812 */ /* 0x000fe2000784c0ff */
[----:B------:R-:W-:Y:S01]  /*3380*/  BSSY B0, `(.L_x_5247) ;  /* 0x0000011000007945 */ /* 0x000fe20003800000 */
[----:B------:R-:W-:Y:S01]  /*3390*/  SEL R133, R134, R121, P1 ;  /* 0x0000007986857207 */ /* 0x000fe20000800000 */
[----:B------:R-:W-:Y:S01]  /*33a0*/  @P5 FMUL.FTZ R138, R139, R138 ;  /* 0x0000008a8b8a5220 */ /* 0x000fe20000410000 */
[----:B0-----:R-:W-:Y:S01]  /*33b0*/  @P0 IMAD.WIDE.U32 R172, R227, 0x20, R240 ;  /* 0x00000020e3ac0825 */ /* 0x001fe200078e00f0 */
[----:B------:R-:W-:Y:S02]  /*33c0*/  SEL R132, R243, R120, P1 ;  /* 0x00000078f3847207 */ /* 0x000fe40000800000 */
[----:B------:R-:W-:Y:S02]  /*33d0*/  SEL R134, R135, R122, P1 ;  /* 0x0000007a87867207 */ /* 0x000fe40000800000 */
[----:B------:R-:W-:-:S02]  /*33e0*/  @P5 FSEL R232, R138, RZ, P2 ;  /* 0x000000ff8ae85208 */ /* 0x000fc40001000000 */
        /* <DEDUP_REMOVED lines=10> */
.L_x_5248:
[----:B------:R-:W-:Y:S05]  /*3490*/  BSYNC B0 ;  /* 0x0000000000007941 */ /* 0x000fea0003800000 */
.L_x_5247:
[C---:B------:R-:W-:Y:S01]  /*34a0*/  SEL R135, R138.reuse, R123, P1 ;  /* 0x0000007b8a877207 */ /* 0x040fe20000800000 */
[----:B-1----:R-:W-:Y:S01]  /*34b0*/  @P5 FMUL.FTZ R137, R138, R137 ;  /* 0x000000898a895220 */ /* 0x002fe20000410000 */
[----:B------:R-:W0:Y:S01]  /*34c0*/  @P5 LDC.64 R168, c[0x0][0x298] ;  /* 0x0000a600ffa85b82 */ /* 0x000e220000000a00 */
[----:B------:R-:W-:Y:S01]  /*34d0*/  @P5 LOP3.LUT P2, RZ, R238, 0xff000000, RZ, 0xc0, !PT ;  /* 0xff000000eeff5812 */ /* 0x000fe2000784c0ff */
[----:B------:R-:W-:Y:S01]  /*34e0*/  BSSY B0, `(.L_x_5249) ;  /* 0x000000f000007945 */ /* 0x000fe20003800000 */
[----:B------:R1:W-:Y:S01]  /*34f0*/  @P0 STG.E.128 desc[UR4][R172.64], R132 ;  /* 0x00000084ac000986 */ /* 0x0003e2000c101d04 */
[----:B------:R-:W-:-:S04]  /*3500*/  @P5 FMUL.FTZ R136, R137, R136 ;  /* 0x0000008889885220 */ /* 0x000fc80000410000 */
[----:B------:R-:W2:Y:S01]  /*3510*/  @P5 LDC.64 R138, c[0x0][0x298] ;  /* 0x0000a600ff8a5b82 */ /* 0x000ea20000000a00 */
[----:B------:R-:W-:Y:S02]  /*3520*/  @P5 FSEL R242, R136, RZ, P2 ;  /* 0x000000ff88f25208 */ /* 0x000fe40001000000 */
[----:B------:R-:W-:-:S04]  /*3530*/  @!P3 ISETP.NE.U32.AND P2, PT, R2, RZ, PT ;  /* 0x000000ff0200b20c */ /* 0x000fc80003f45070 */
[----:B------:R-:W-:-:S04]  /*3540*/  @!P3 ISETP.NE.AND.EX P2, PT, R0, RZ, PT, P2 ;  /* 0x000000ff0000b20c */ /* 0x000fc80003f45320 */
[----:B------:R-:W-:Y:S01]  /*3550*/  @!P3 FSEL R227, R100, RZ, P2 ;  /* 0x000000ff64e3b208 */ /* 0x000fe20001000000 */
[----:B------:R-:W-:Y:S08]  /*3560*/  @!P3 BRA `(.L_x_5250) ;  /* 0x000000000018b947 */ /* 0x000ff00003800000 */
[----:B------:R-:W-:Y:S01]  /*3570*/  ISETP.NE.U32.AND P2, PT, R2, RZ, PT ;  /* 0x000000ff0200720c */ /* 0x000fe20003f45070 */
[----:B-1----:R-:W-:-:S03]  /*3580*/  FFMA.FTZ R132, R201, R229, R228 ;  /* 0x000000e5c9847223 */ /* 0x002fc600000100e4 */
[----:B------:R-:W-:Y:S01]  /*3590*/  ISETP.NE.AND.EX P2, PT, R0, RZ, PT, P2 ;  /* 0x000000ff0000720c */ /* 0x000fe20003f45320 */
[----:B------:R-:W-:-:S04]  /*35a0*/  FADD.FTZ R133, R199, -R132 ;  /* 0x80000084c7857221 */ /* 0x000fc80000010000 */
[----:B------:R-:W-:-:S08]  /*35b0*/  FMUL.FTZ R227, R4, R133 ;  /* 0x0000008504e37220 */ /* 0x000fd00000410000 */
[----:B------:R-:W-:-:S07]  /*35c0*/  @P2 FADD.FTZ R227, R100, R227 ;  /* 0x000000e364e32221 */ /* 0x000fce0000010000 */
.L_x_5250:
[----:B------:R-:W-:Y:S05]  /*35d0*/  BSYNC B0 ;  /* 0x0000000000007941 */ /* 0x000fea0003800000 */
.L_x_5249:
[----:B--2---:R-:W-:Y:S01]  /*35e0*/  @P5 FMUL.FTZ R139, R227, R139 ;  /* 0x0000008be38b5220 */ /* 0x004fe20000410000 */
        /* <DEDUP_REMOVED lines=14> */
.L_x_5252:
[----:B------:R-:W-:Y:S05]  /*36d0*/  BSYNC B0 ;  /* 0x0000000000007941 */ /* 0x000fea0003800000 */
.L_x_5251:
[----:B------:R-:W1:Y:S01]  /*36e0*/  @P5 LDC.64 R132, c[0x0][0x298] ;  /* 0x0000a600ff845b82 */ /* 0x000e620000000a00 */
        /* <DEDUP_REMOVED lines=15> */
.L_x_5254:
[----:B------:R-:W-:Y:S05]  /*37e0*/  BSYNC B0 ;  /* 0x0000000000007941 */ /* 0x000fea0003800000 */
.L_x_5253:
[----:B------:R-:W0:Y:S01]  /*37f0*/  @P5 LDC.64 R136, c[0x0][0x298] ;  /* 0x0000a600ff885b82 */ /* 0x000e220000000a00 */
[----:B-1----:R-:W-:Y:S01]  /*3800*/  @P5 FMUL.FTZ R133, R135, R133 ;  /* 0x0000008587855220 */ /* 0x002fe20000410000 */
[----:B------:R-:W-:Y:S01]  /*3810*/  @P5 LOP3.LUT P2, RZ, R239, 0xff0000, RZ, 0xc0, !PT ;  /* 0x00ff0000efff5812 */ /* 0x000fe2000784c0ff */
[----:B------:R-:W-:Y:S02]  /*3820*/  BSSY B0, `(.L_x_5255) ;  /* 0x0000010000007945 */ /* 0x000fe40003800000 */
[----:B------:R-:W-:Y:S01]  /*3830*/  @P5 FMUL.FTZ R132, R133, R132 ;  /* 0x0000008485845220 */ /* 0x000fe20000410000 */
[----:B------:R-:W-:Y:S02]  /*3840*/  SEL R133, R134, R125, P1 ;  /* 0x0000007d86857207 */ /* 0x000fe40000800000 */
[----:B------:R-:W-:Y:S02]  /*3850*/  SEL R134, R135, R126, P1 ;  /* 0x0000007e87867207 */ /* 0x000fe40000800000 */
[----:B------:R-:W-:-:S02]  /*3860*/  @P5 FSEL R233, R132, RZ, P2 ;  /* 0x000000ff84e95208 */ /* 0x000fc40001000000 */
[----:B------:R-:W-:Y:S02]  /*3870*/  @!P3 ISETP.NE.U32.AND P2, PT, R2, RZ, PT ;  /* 0x000000ff0200b20c */ /* 0x000fe40003f45070 */
[----:B------:R-:W-:Y:S02]  /*3880*/  SEL R132, R227, R124, P1 ;  /* 0x0000007ce3847207 */ /* 0x000fe40000800000 */
        /* <DEDUP_REMOVED lines=9> */
.L_x_5256:
[----:B------:R-:W-:Y:S05]  /*3920*/  BSYNC B0 ;  /* 0x0000000000007941 */ /* 0x000fea0003800000 */
.L_x_5255:
[C---:B------:R-:W-:Y:S01]  /*3930*/  SEL R135, R138.reuse, R127, P1 ;  /* 0x0000007f8a877207 */ /* 0x040fe20000800000 */
[----:B0-----:R-:W-:Y:S01]  /*3940*/  @P5 FMUL.FTZ R137, R138, R137 ;  /* 0x000000898a895220 */ /* 0x001fe20000410000 */
        /* <DEDUP_REMOVED lines=17> */
.L_x_5258:
[----:B------:R-:W-:Y:S05]  /*3a60*/  BSYNC B0 ;  /* 0x0000000000007941 */ /* 0x000fea0003800000 */
.L_x_5257:
[----:B--2---:R-:W-:Y:S01]  /*3a70*/  @P5 FMUL.FTZ R139, R247, R139 ;  /* 0x0000008bf78b5220 */ /* 0x004fe20000410000 */
[----:B------:R-:W-:Y:S01]  /*3a80*/  @P5 LOP3.LUT P2, RZ, R170, 0xff, RZ, 0xc0, !PT ;  /* 0x000000ffaaff5812 */ /* 0x000fe2000784c0ff */
[----:B------:R-:W-:Y:S01]  /*3a90*/  BSSY B0, `(.L_x_5259) ;  /* 0x000000e000007945 */ /* 0x000fe20003800000 */
[----:B------:R-:W-:Y:S01]  /*3aa0*/  @P5 F2FP.BF16.F32.PACK_AB R171, RZ, R171 ;  /* 0x000000abffab523e */ /* 0x000fe200000010ff */
        /* <DEDUP_REMOVED lines=12> */
.L_x_5260:
[----:B------:R-:W-:Y:S05]  /*3b70*/  BSYNC B0 ;  /* 0x0000000000007941 */ /* 0x000fea0003800000 */
.L_x_5259:
[----:B------:R-:W1:Y:S01]  /*3b80*/  @P5 LDC.64 R240, c[0x0][0x2f8] ;  /* 0x0000be00fff05b82 */ /* 0x000e620000000a00 */
[----:B0-----:R-:W-:Y:S01]  /*3b90*/  @P5 FMUL.FTZ R169, R134, R169 ;  /* 0x000000a986a95220 */ /* 0x001fe20000410000 */
[----:B------:R-:W-:Y:S01]  /*3ba0*/  @P5 LOP3.LUT P2, RZ, R236, 0xff00, RZ, 0xc0, !PT ;  /* 0x0000ff00ecff5812 */ /* 0x000fe2000784c0ff */
[----:B------:R-:W-:Y:S01]  /*3bb0*/  BSSY B0, `(.L_x_5261) ;  /* 0x0000019000007945 */ /* 0x000fe20003800000 */
[----:B------:R-:W-:Y:S01]  /*3bc0*/  @P5 F2FP.BF16.F32.PACK_AB R135, RZ, R230 ;  /* 0x000000e6ff87523e */ /* 0x000fe200000010ff */
[----:B------:R-:W-:Y:S01]  /*3bd0*/  @P5 FMUL.FTZ R168, R169, R168 ;  /* 0x000000a8a9a85220 */ /* 0x000fe20000410000 */
[----:B------:R-:W-:Y:S02]  /*3be0*/  @P5 F2FP.BF16.F32.PACK_AB R232, RZ, R232 ;  /* 0x000000e8ffe8523e */ /* 0x000fe400000010ff */
[----:B------:R-:W0:Y:S01]  /*3bf0*/  @P5 LDC.64 R132, c[0x0][0x298] ;  /* 0x0000a600ff845b82 */ /* 0x000e220000000a00 */
[----:B------:R-:W-:Y:S02]  /*3c00*/  @P5 PRMT R128, R171, 0x7610, R128 ;  /* 0x00007610ab805816 */ /* 0x000fe40000000080 */
[----:B------:R-:W-:-:S02]  /*3c10*/  @P5 FSEL R230, R168, RZ, P2 ;  /* 0x000000ffa8e65208 */ /* 0x000fc40001000000 */
[----:B------:R-:W-:Y:S02]  /*3c20*/  @!P3 ISETP.NE.U32.AND P2, PT, R2, RZ, PT ;  /* 0x000000ff0200b20c */ /* 0x000fe40003f45070 */
[----:B------:R-:W-:Y:S01]  /*3c30*/  @P5 F2FP.BF16.F32.PACK_AB R242, RZ, R242 ;  /* 0x000000f2fff2523e */ /* 0x000fe200000010ff */
[----:B------:R-:W2:Y:S01]  /*3c40*/  @P0 LDC.64 R238, c[0x0][0x308] ;  /* 0x0000c200ffee0b82 */ /* 0x000ea20000000a00 */
[----:B------:R-:W-:Y:S02]  /*3c50*/  @P5 F2FP.BF16.F32.PACK_AB R243, RZ, R243 ;  /* 0x000000f3fff3523e */ /* 0x000fe400000010ff */
[----:B------:R-:W-:Y:S02]  /*3c60*/  @P5 PRMT R129, R232, 0x7610, R129 ;  /* 0x00007610e8815816 */ /* 0x000fe40000000081 */
[----:B------:R-:W-:Y:S02]  /*3c70*/  @!P3 ISETP.NE.AND.EX P2, PT, R0, RZ, PT, P2 ;  /* 0x000000ff0000b20c */ /* 0x000fe40003f45320 */
[----:B------:R-:W-:-:S02]  /*3c80*/  @P5 PRMT R128, R128, 0x5410, R135 ;  /* 0x0000541080805816 */ /* 0x000fc40000000087 */
[----:B------:R-:W-:Y:S02]  /*3c90*/  @P5 PRMT R129, R129, 0x5410, R242 ;  /* 0x0000541081815816 */ /* 0x000fe400000000f2 */
        /* <DEDUP_REMOVED lines=10> */
.L_x_5262:
[----:B------:R-:W-:Y:S05]  /*3d40*/  BSYNC B0 ;  /* 0x0000000000007941 */ /* 0x000fea0003800000 */
.L_x_5261:
[----:B------:R-:W3:Y:S01]  /*3d50*/  @P5 LDC.64 R136, c[0x0][0x298] ;  /* 0x0000a600ff885b82 */ /* 0x000ee20000000a00 */
[----:B0-----:R-:W-:Y:S01]  /*3d60*/  @P5 FMUL.FTZ R133, R135, R133 ;  /* 0x0000008587855220 */ /* 0x001fe20000410000 */
[----:B------:R-:W-:Y:S01]  /*3d70*/  @P5 LOP3.LUT P2, RZ, R236, 0xff0000, RZ, 0xc0, !PT ;  /* 0x00ff0000ecff5812 */ /* 0x000fe2000784c0ff */
[----:B------:R-:W-:Y:S01]  /*3d80*/  BSSY B0, `(.L_x_5263) ;  /* 0x0000016000007945 */ /* 0x000fe20003800000 */
[----:B------:R-:W-:Y:S01]  /*3d90*/  @P5 PRMT R130, R130, 0x5410, R244 ;  /* 0x0000541082825816 */ /* 0x000fe200000000f4 */
[----:B------:R-:W-:Y:S01]  /*3da0*/  @P5 FMUL.FTZ R132, R133, R132 ;  /* 0x0000008485845220 */ /* 0x000fe20000410000 */
[----:B------:R-:W-:Y:S01]  /*3db0*/  @P5 VIADD R133, R231, 0x80 ;  /* 0x00000080e7855836 */ /* 0x000fe20000000000 */
[----:B------:R-:W-:Y:S01]  /*3dc0*/  @P5 F2FP.BF16.F32.PACK_AB R233, RZ, R233 ;  /* 0x000000e9ffe9523e */ /* 0x000fe200000010ff */
[----:B--2---:R-:W-:Y:S01]  /*3dd0*/  @P0 IMAD.WIDE.U32 R238, R195, 0x20, R238 ;  /* 0x00000020c3ee0825 */ /* 0x004fe200078e00ee */
[----:B------:R-:W-:Y:S02]  /*3de0*/  @P5 F2FP.BF16.F32.PACK_AB R245, RZ, R245 ;  /* 0x000000f5fff5523e */ /* 0x000fe400000010ff */
[----:B------:R-:W-:Y:S01]  /*3df0*/  @P5 FSEL R232, R132, RZ, P2 ;  /* 0x000000ff84e85208 */ /* 0x000fe20001000000 */
[----:B-1----:R-:W-:Y:S01]  /*3e00*/  @P5 IMAD.WIDE.U32 R240, R133, 0x10, R240 ;  /* 0x0000001085f05825 */ /* 0x002fe200078e00f0 */
[----:B------:R-:W-:-:S02]  /*3e10*/  @!P3 ISETP.NE.U32.AND P2, PT, R2, RZ, PT ;  /* 0x000000ff0200b20c */ /* 0x000fc40003f45070 */
[----:B------:R-:W-:Y:S02]  /*3e20*/  SEL R133, R134, R121, P1 ;  /* 0x0000007986857207 */ /* 0x000fe40000800000 */
[----:B------:R-:W-:Y:S02]  /*3e30*/  @!P3 ISETP.NE.AND.EX P2, PT, R0, RZ, PT, P2 ;  /* 0x000000ff0000b20c */ /* 0x000fe40003f45320 */
        /* <DEDUP_REMOVED lines=10> */
.L_x_5264:
[----:B------:R-:W-:Y:S05]  /*3ee0*/  BSYNC B0 ;  /* 0x0000000000007941 */ /* 0x000fea0003800000 */
.L_x_5263:
[----:B------:R-:W-:Y:S01]  /*3ef0*/  @P5 PRMT R131, R233, 0x7610, R131 ;  /* 0x00007610e9835816 */ /* 0x000fe20000000083 */
[C---:B---3--:R-:W-:Y:S01]  /*3f00*/  @P5 FMUL.FTZ R137, R138.reuse, R137 ;  /* 0x000000898a895220 */ /* 0x048fe20000410000 */
[----:B------:R-:W-:Y:S01]  /*3f10*/  SEL R135, R138, R123, P1 ;  /* 0x0000007b8a877207 */ /* 0x000fe20000800000 */
[----:B------:R-:W0:Y:S01]  /*3f20*/  @P5 LDC.64 R168, c[0x0][0x298] ;  /* 0x0000a600ffa85b82 */ /* 0x000e220000000a00 */
[----:B------:R-:W-:Y:S01]  /*3f30*/  @P5 PRMT R131, R131, 0x5410, R245 ;  /* 0x0000541083835816 */ /* 0x000fe200000000f5 */
[----:B------:R-:W-:Y:S01]  /*3f40*/  @P5 FMUL.FTZ R136, R137, R136 ;  /* 0x0000008889885220 */ /* 0x000fe20000410000 */
[----:B------:R-:W-:Y:S01]  /*3f50*/  @P5 LOP3.LUT P2, RZ, R236, 0xff000000, RZ, 0xc0, !PT ;  /* 0xff000000ecff5812 */ /* 0x000fe2000784c0ff */
[----:B------:R-:W-:Y:S02]  /*3f60*/  BSSY B0, `(.L_x_5265) ;  /* 0x0000011000007945 */ /* 0x000fe40003800000 */
[----:B------:R1:W-:Y:S01]  /*3f70*/  @P5 STG.E.128 desc[UR4][R240.64], R128 ;  /* 0x00000080f0005986 */ /* 0x0003e2000c101d04 */
[----:B------:R-:W-:Y:S01]  /*3f80*/  @P5 FSEL R242, R136, RZ, P2 ;  /* 0x000000ff88f25208 */ /* 0x000fe20001000000 */
[----:B------:R-:W2:Y:S01]  /*3f90*/  @P5 LDC.64 R170, c[0x0][0x298] ;  /* 0x0000a600ffaa5b82 */ /* 0x000ea20000000a00 */
[----:B------:R-:W-:Y:S01]  /*3fa0*/  @!P3 ISETP.NE.U32.AND P2, PT, R2, RZ, PT ;  /* 0x000000ff0200b20c */ /* 0x000fe20003f45070 */
[----:B------:R1:W-:Y:S03]  /*3fb0*/  @P0 STG.E.128 desc[UR4][R238.64], R132 ;  /* 0x00000084ee000986 */ /* 0x0003e6000c101d04 */
        /* <DEDUP_REMOVED lines=11> */
.L_x_5266:
[----:B------:R-:W-:Y:S05]  /*4070*/  BSYNC B0 ;  /* 0x0000000000007941 */ /* 0x000fea0003800000 */
.L_x_5265:
[----:B0-----:R-:W-:Y:S01]  /*4080*/  @P5 FMUL.FTZ R169, R137, R169 ;  /* 0x000000a989a95220 */ /* 0x001fe20000410000 */
        /* <DEDUP_REMOVED lines=14> */
.L_x_5268:
[----:B------:R-:W-:Y:S05]  /*4170*/  BSYNC B0 ;  /* 0x0000000000007941 */ /* 0x000fea0003800000 */
.L_x_5267:
        /* <DEDUP_REMOVED lines=15> */
.L_x_5270:
[----:B------:R-:W-:Y:S05]  /*4270*/  BSYNC B0 ;  /* 0x0000000000007941 */ /* 0x000fea0003800000 */
.L_x_5269:
[----:B---3--:R-:W-:Y:S01]  /*4280*/  @P5 FMUL.FTZ R173, R135, R173 ;  /* 0x000000ad87ad5220 */ /* 0x008fe20000410000 */
[----:B------:R-:W-:Y:S01]  /*4290*/  @P5 LOP3.LUT P2, RZ, R237, 0xff0000, RZ, 0xc0, !PT ;  /* 0x00ff0000edff5812 */ /* 0x000fe2000784c0ff */
[----:B------:R-:W-:Y:S01]  /*42a0*/  BSSY B0, `(.L_x_5271) ;  /* 0x0000010000007945 */ /* 0x000fe20003800000 */
[----:B------:R-:W-:Y:S01]  /*42b0*/  SEL R133, R134, R125, P1 ;  /* 0x0000007d86857207 */ /* 0x000fe20000800000 */
[----:B------:R-:W-:Y:S01]  /*42c0*/  @P5 FMUL.FTZ R172, R173, R172 ;  /* 0x000000acadac5220 */ /* 0x000fe20000410000 */
[----:B------:R-:W-:Y:S02]  /*42d0*/  SEL R132, R137, R124, P1 ;  /* 0x0000007c89847207 */ /* 0x000fe40000800000 */
[----:B------:R-:W-:Y:S02]  /*42e0*/  SEL R134, R135, R126, P1 ;  /* 0x0000007e87867207 */ /* 0x000fe40000800000 */
        /* <DEDUP_REMOVED lines=11> */
.L_x_5272:
[----:B------:R-:W-:Y:S05]  /*43a0*/  BSYNC B0 ;  /* 0x0000000000007941 */ /* 0x000fea0003800000 */
.L_x_5271:
[C---:B------:R-:W-:Y:S01]  /*43b0*/  SEL R135, R136.reuse, R127, P1 ;  /* 0x0000007f88877207 */ /* 0x040fe20000800000 */
[----:B----4-:R-:W-:Y:S01]  /*43c0*/  @P5 FMUL.FTZ R139, R136, R139 ;  /* 0x0000008b888b5220 */ /* 0x010fe20000410000 */
        /* <DEDUP_REMOVED lines=8> */
[----:B------:R-:W-:Y:S01]  /*4450*/  @!P3 ISETP.NE.AND.EX P2, PT, R0, RZ, PT, P2 ;  /* 0x000000ff0000b20c */ /* 0x000fe20003f45320 */
[----:B------:R-:W3:Y:S03]  /*4460*/  @P5 LDC.64 R170, c[0x0][0x298] ;  /* 0x0000a600ffaa5b82 */ /* 0x000ee60000000a00 */
[----:B------:R-:W-:-:S05]  /*4470*/  @!P3 FSEL R139, R112, RZ, P2 ;  /* 0x000000ff708bb208 */ /* 0x000fca0001000000 */
[----:B------:R-:W4:Y:S01]  /*4480*/  @P5 LDC.64 R172, c[0x0][0x298] ;  /* 0x0000a600ffac5b82 */ /* 0x000f220000000a00 */
[----:B-1----:R-:W-:Y:S05]  /*4490*/  @!P3 BRA `(.L_x_5274) ;  /* 0x000000000018b947 */ /* 0x002fea0003800000 */
[----:B------:R-:W-:Y:S01]  /*44a0*/  ISETP.NE.U32.AND P2, PT, R2, RZ, PT ;  /* 0x000000ff0200720c */ /* 0x000fe20003f45070 */
[----:B------:R-:W-:-:S03]  /*44b0*/  FFMA.FTZ R133, R163, R229, R228 ;  /* 0x000000e5a3857223 */ /* 0x000fc600000100e4 */
[----:B------:R-:W-:Y:S01]  /*44c0*/  ISETP.NE.AND.EX P2, PT, R0, RZ, PT, P2 ;  /* 0x000000ff0000720c */ /* 0x000fe20003f45320 */
[----:B------:R-:W-:-:S04]  /*44d0*/  FADD.FTZ R133, R152, -R133 ;  /* 0x8000008598857221 */ /* 0x000fc80000010000 */
[----:B------:R-:W-:-:S08]  /*44e0*/  FMUL.FTZ R139, R4, R133 ;  /* 0x00000085048b7220 */ /* 0x000fd00000410000 */
[----:B------:R-:W-:-:S07]  /*44f0*/  @P2 FADD.FTZ R139, R112, R139 ;  /* 0x0000008b708b2221 */ /* 0x000fce0000010000 */
.L_x_5274:
[----:B------:R-:W-:Y:S05]  /*4500*/  BSYNC B0 ;  /* 0x0000000000007941 */ /* 0x000fea0003800000 */
.L_x_5273:
        /* <DEDUP_REMOVED lines=15> */
.L_x_5276:
[----:B------:R-:W-:Y:S05]  /*4600*/  BSYNC B0 ;  /* 0x0000000000007941 */ /* 0x000fea0003800000 */
.L_x_5275:
        /* <DEDUP_REMOVED lines=15> */
.L_x_5278:
[----:B------:R-:W-:Y:S05]  /*4700*/  BSYNC B0 ;  /* 0x0000000000007941 */ /* 0x000fea0003800000 */
.L_x_5277:
[----:B---3--:R-:W-:Y:S01]  /*4710*/  @P5 FMUL.FTZ R171, R169, R171 ;  /* 0x000000aba9ab5220 */ /* 0x008fe20000410000 */
        /* <DEDUP_REMOVED lines=14> */
.L_x_5280:
[----:B------:R-:W-:Y:S05]  /*4800*/  BSYNC B0 ;  /* 0x0000000000007941 */ /* 0x000fea0003800000 */
.L_x_5279:
[----:B------:R-:W0:Y:S01]  /*4810*/  @P5 LDC.64 R132, c[0x0][0x298] ;  /* 0x0000a600ff845b82 */ /* 0x000e220000000a00 */
[----:B----4-:R-:W-:Y:S01]  /*4820*/  @P5 FMUL.FTZ R173, R170, R173 ;  /* 0x000000adaaad5220 */ /* 0x010fe20000410000 */
        /* <DEDUP_REMOVED lines=14> */
.L_x_5282:
[----:B------:R-:W-:Y:S05]  /*4910*/  BSYNC B0 ;  /* 0x0000000000007941 */ /* 0x000fea0003800000 */
.L_x_5281:
[----:B0-----:R-:W-:Y:S01]  /*4920*/  @P5 FMUL.FTZ R133, R173, R133 ;  /* 0x00000085ad855220 */ /* 0x001fe20000410000 */
[----:B------:R-:W-:Y:S01]  /*4930*/  @P5 LOP3.LUT P2, RZ, R235, 0xff, RZ, 0xc0, !PT ;  /* 0x000000ffebff5812 */ /* 0x000fe2000784c0ff */
[----:B------:R-:W-:Y:S01]  /*4940*/  BSSY B0, `(.L_x_5283) ;  /* 0x0000014000007945 */ /* 0x000fe20003800000 */
[----:B------:R-:W-:Y:S01]  /*4950*/  @P5 F2FP.BF16.F32.PACK_AB R227, RZ, R227 ;  /* 0x000000e3ffe3523e */ /* 0x000fe200000010ff */
[----:B------:R-:W-:Y:S01]  /*4960*/  @P5 FMUL.FTZ R226, R133, R132 ;  /* 0x0000008485e25220 */ /* 0x000fe20000410000 */
[----:B------:R-:W-:Y:S01]  /*4970*/  @P5 F2FP.BF16.F32.PACK_AB R230, RZ, R230 ;  /* 0x000000e6ffe6523e */ /* 0x000fe200000010ff */
[----:B------:R-:W0:Y:S01]  /*4980*/  @P5 LDC.64 R132, c[0x0][0x298] ;  /* 0x0000a600ff845b82 */ /* 0x000e220000000a00 */
[----:B------:R-:W-:Y:S02]  /*4990*/  @P5 PRMT R128, R227, 0x7610, R128 ;  /* 0x00007610e3805816 */ /* 0x000fe40000000080 */
[----:B------:R-:W-:Y:S02]  /*49a0*/  @P5 FSEL R226, R226, RZ, P2 ;  /* 0x000000ffe2e25208 */ /* 0x000fe40001000000 */
[----:B------:R-:W-:-:S02]  /*49b0*/  @!P3 ISETP.NE.U32.AND P2, PT, R2, RZ, PT ;  /* 0x000000ff0200b20c */ /* 0x000fc40003f45070 */
[----:B------:R-:W-:Y:S02]  /*49c0*/  @P5 PRMT R128, R128, 0x5410, R230 ;  /* 0x0000541080805816 */ /* 0x000fe400000000e6 */
[----:B------:R-:W-:Y:S02]  /*49d0*/  @!P3 ISETP.NE.AND.EX P2, PT, R0, RZ, PT, P2 ;  /* 0x000000ff0000b20c */ /* 0x000fe40003f45320 */
        /* <DEDUP_REMOVED lines=10> */
.L_x_5284:
[----:B------:R-:W-:Y:S05]  /*4a80*/  BSYNC B0 ;  /* 0x0000000000007941 */ /* 0x000fea0003800000 */
.L_x_5283:
[----:B0-----:R-:W-:Y:S01]  /*4a90*/  @P5 FMUL.FTZ R133, R230, R133 ;  /* 0x00000085e6855220 */ /* 0x001fe20000410000 */
[----:B------:R-:W0:Y:S01]  /*4aa0*/  @P5 LDC.64 R134, c[0x0][0x2f8] ;  /* 0x0000be00ff865b82 */ /* 0x000e220000000a00 */
[----:B------:R-:W-:Y:S01]  /*4ab0*/  @P5 LOP3.LUT P2, RZ, R235, 0xff00, RZ, 0xc0, !PT ;  /* 0x0000ff00ebff5812 */ /* 0x000fe2000784c0ff */
[----:B------:R-:W-:Y:S01]  /*4ac0*/  BSSY B0, `(.L_x_5285) ;  /* 0x0000018000007945 */ /* 0x000fe20003800000 */
[----:B------:R-:W-:Y:S01]  /*4ad0*/  @P5 FMUL.FTZ R227, R133, R132 ;  /* 0x0000008485e35220 */ /* 0x000fe20000410000 */
[----:B------:R-:W-:Y:S02]  /*4ae0*/  @P5 PRMT R129, R232, 0x7610, R129 ;  /* 0x00007610e8815816 */ /* 0x000fe40000000081 */
[----:B------:R-:W-:Y:S02]  /*4af0*/  @P5 F2FP.BF16.F32.PACK_AB R233, RZ, R233 ;  /* 0x000000e9ffe9523e */ /* 0x000fe400000010ff */
[----:B------:R-:W1:Y:S01]  /*4b00*/  @P5 LDC.64 R132, c[0x0][0x298] ;  /* 0x0000a600ff845b82 */ /* 0x000e620000000a00 */
[----:B------:R-:W-:-:S02]  /*4b10*/  @P5 FSEL R232, R227, RZ, P2 ;  /* 0x000000ffe3e85208 */ /* 0x000fc40001000000 */
[----:B------:R-:W-:Y:S02]  /*4b20*/  @!P3 ISETP.NE.U32.AND P2, PT, R2, RZ, PT ;  /* 0x000000ff0200b20c */ /* 0x000fe40003f45070 */
[----:B------:R-:W-:Y:S02]  /*4b30*/  @P5 IADD3 R227, R231, 0x100, RZ ;  /* 0x00000100e7e35810 */ /* 0x000fe40007ffe0ff */
[----:B------:R-:W-:Y:S02]  /*4b40*/  @P5 F2FP.BF16.F32.PACK_AB R240, RZ, R240 ;  /* 0x000000f0fff0523e */ /* 0x000fe400000010ff */
[----:B------:R-:W-:Y:S02]  /*4b50*/  @P5 PRMT R130, R233, 0x7610, R130 ;  /* 0x00007610e9825816 */ /* 0x000fe40000000082 */
[----:B------:R-:W-:Y:S02]  /*4b60*/  @!P3 ISETP.NE.AND.EX P2, PT, R0, RZ, PT, P2 ;  /* 0x000000ff0000b20c */ /* 0x000fe40003f45320 */
[----:B------:R-:W-:-:S02]  /*4b70*/  @P5 PRMT R129, R129, 0x5410, R242 ;  /* 0x0000541081815816 */ /* 0x000fc400000000f2 */
[----:B------:R-:W-:Y:S01]  /*4b80*/  @P5 PRMT R130, R130, 0x5410, R240 ;  /* 0x0000541082825816 */ /* 0x000fe200000000f0 */
[----:B0-----:R-:W-:Y:S01]  /*4b90*/  @P5 IMAD.WIDE.U32 R134, R227, 0x10, R134 ;  /* 0x00000010e3865825 */ /* 0x001fe200078e0086 */
        /* <DEDUP_REMOVED lines=10> */
.L_x_5286:
[----:B------:R-:W-:Y:S05]  /*4c40*/  BSYNC B0 ;  /* 0x0000000000007941 */ /* 0x000fea0003800000 */
.L_x_5285:
[----:B-1----:R-:W-:Y:S01]  /*4c50*/  @P5 FMUL.FTZ R133, R227, R133 ;  /* 0x00000085e3855220 */ /* 0x002fe20000410000 */
[----:B------:R-:W-:Y:S01]  /*4c60*/  @P5 PRMT R131, R195, 0x7610, R131 ;  /* 0x00007610c3835816 */ /* 0x000fe20000000083 */
[----:B------:R-:W-:Y:S01]  /*4c70*/  BSSY B0, `(.L_x_5287) ;  /* 0x0000025000007945 */ /* 0x000fe20003800000 */
[----:B------:R-:W-:Y:S01]  /*4c80*/  @P5 LOP3.LUT P2, RZ, R235, 0xff0000, RZ, 0xc0, !PT ;  /* 0x00ff0000ebff5812 */ /* 0x000fe2000784c0ff */
[----:B------:R-:W-:Y:S01]  /*4c90*/  @P5 FMUL.FTZ R132, R133, R132 ;  /* 0x0000008485845220 */ /* 0x000fe20000410000 */
[----:B------:R-:W-:Y:S02]  /*4ca0*/  @P5 PRMT R131, R131, 0x5410, R138 ;  /* 0x0000541083835816 */ /* 0x000fe4000000008a */
[----:B------:R-:W-:Y:S02]  /*4cb0*/  @P5 F2FP.BF16.F32.PACK_AB R137, RZ, R137 ;  /* 0x00000089ff89523e */ /* 0x000fe400000010ff */
[----:B------:R-:W-:Y:S01]  /*4cc0*/  @P5 FSEL R132, R132, RZ, P2 ;  /* 0x000000ff84845208 */ /* 0x000fe20001000000 */
[----:B------:R0:W-:Y:S01]  /*4cd0*/  @P5 STG.E.128 desc[UR4][R134.64], R128 ;  /* 0x0000008086005986 */ /* 0x0001e2000c101d04 */
[----:B------:R-:W-:-:S02]  /*4ce0*/  @P5 F2FP.BF16.F32.PACK_AB R171, RZ, R171 ;  /* 0x000000abffab523e */ /* 0x000fc400000010ff */
[----:B------:R-:W-:Y:S02]  /*4cf0*/  @P5 F2FP.BF16.F32.PACK_AB R226, RZ, R226 ;  /* 0x000000e2ffe2523e */ /* 0x000fe400000010ff */
[----:B------:R-:W-:Y:S02]  /*4d00*/  @!P3 ISETP.NE.U32.AND P2, PT, R2, RZ, PT ;  /* 0x000000ff0200b20c */ /* 0x000fe40003f45070 */
[----:B------:R-:W-:Y:S02]  /*4d10*/  @P5 F2FP.BF16.F32.PACK_AB R168, RZ, R168 ;  /* 0x000000a8ffa8523e */ /* 0x000fe400000010ff */
[----:B------:R-:W-:Y:S02]  /*4d20*/  @P5 F2FP.BF16.F32.PACK_AB R172, RZ, R172 ;  /* 0x000000acffac523e */ /* 0x000fe400000010ff */
[----:B------:R-:W-:Y:S02]  /*4d30*/  @P5 F2FP.BF16.F32.PACK_AB R232, RZ, R232 ;  /* 0x000000e8ffe8523e */ /* 0x000fe400000010ff */
[----:B------:R-:W-:-:S02]  /*4d40*/  @P5 F2FP.BF16.F32.PACK_AB R132, RZ, R132 ;  /* 0x00000084ff84523e */ /* 0x000fc400000010ff */
[----:B------:R-:W-:Y:S02]  /*4d50*/  @!P3 ISETP.NE.AND.EX P2, PT, R0, RZ, PT, P2 ;  /* 0x000000ff0000b20c */ /* 0x000fe40003f45320 */
[----:B------:R-:W-:Y:S02]  /*4d60*/  SEL R120, R139, R120, P1 ;  /* 0x000000788b787207 */ /* 0x000fe40000800000 */
[----:B0-----:R-:W-:Y:S02]  /*4d70*/  @P5 PRMT R128, R137, 0x7610, R128 ;  /* 0x0000761089805816 */ /* 0x001fe40000000080 */
[----:B------:R-:W-:Y:S02]  /*4d80*/  @P5 PRMT R129, R171, 0x7610, R129 ;  /* 0x00007610ab815816 */ /* 0x000fe40000000081 */
[----:B------:R-:W-:Y:S02]  /*4d90*/  @P5 PRMT R130, R226, 0x7610, R130 ;  /* 0x00007610e2825816 */ /* 0x000fe40000000082 */
        /* <DEDUP_REMOVED lines=18> */
.L_x_5288:
[----:B------:R-:W-:Y:S05]  /*4ec0*/  BSYNC B0 ;  /* 0x0000000000007941 */ /* 0x000fea0003800000 */
.L_x_5287:
[----:B------:R-:W0:Y:S01]  /*4ed0*/  @P5 LDC.64 R132, c[0x0][0x298] ;  /* 0x0000a600ff845b82 */ /* 0x000e220000000a00 */
[----:B------:R-:W-:Y:S02]  /*4ee0*/  @P5 LOP3.LUT P2, RZ, R235, 0xff000000, RZ, 0xc0, !PT ;  /* 0xff000000ebff5812 */ /* 0x000fe4000784c0ff */
[----:B------:R-:W-:Y:S02]  /*4ef0*/  @P5 IADD3 R231, R231, 0x180, RZ ;  /* 0x00000180e7e75810 */ /* 0x000fe40007ffe0ff */
[C---:B------:R-:W-:Y:S02]  /*4f00*/  SEL R127, R138.reuse, R127, P1 ;  /* 0x0000007f8a7f7207 */ /* 0x040fe40000800000 */
[----:B------:R-:W-:Y:S01]  /*4f10*/  SEL R228, RZ, 0x1, P6 ;  /* 0x00000001ffe47807 */ /* 0x000fe20003000000 */
[----:B------:R-:W1:Y:S08]  /*4f20*/  @P0 LDC.64 R136, c[0x0][0x308] ;  /* 0x0000c200ff880b82 */ /* 0x000e700000000a00 */
[----:B------:R-:W2:Y:S01]  /*4f30*/  @P5 LDC.64 R134, c[0x0][0x2f8] ;  /* 0x0000be00ff865b82 */ /* 0x000ea20000000a00 */
[----:B0-----:R-:W-:-:S04]  /*4f40*/  @P5 FMUL.FTZ R133, R138, R133 ;  /* 0x000000858a855220 */ /* 0x001fc80000410000 */
[----:B------:R-:W-:Y:S01]  /*4f50*/  @P5 FMUL.FTZ R132, R133, R132 ;  /* 0x0000008485845220 */ /* 0x000fe20000410000 */
[----:B-1----:R-:W-:-:S04]  /*4f60*/  @P0 IMAD.WIDE.U32 R136, R3, 0x20, R136 ;  /* 0x0000002003880825 */ /* 0x002fc800078e0088 */
[----:B------:R-:W-:-:S04]  /*4f70*/  @P5 FSEL R132, R132, RZ, P2 ;  /* 0x000000ff84845208 */ /* 0x000fc80001000000 */
[----:B------:R-:W-:Y:S01]  /*4f80*/  @P5 F2FP.BF16.F32.PACK_AB R132, RZ, R132 ;  /* 0x00000084ff84523e */ /* 0x000fe200000010ff */
[----:B------:R0:W-:Y:S01]  /*4f90*/  @P0 STG.E.128 desc[UR4][R136.64], R120 ;  /* 0x0000007888000986 */ /* 0x0001e2000c101d04 */
[----:B--2---:R-:W-:Y:S02]  /*4fa0*/  @P5 IMAD.WIDE.U32 R134, R231, 0x10, R134 ;  /* 0x00000010e7865825 */ /* 0x004fe400078e0086 */
[----:B------:R-:W-:Y:S01]  /*4fb0*/  @P5 PRMT R131, R131, 0x5410, R132 ;  /* 0x0000541083835816 */ /* 0x000fe20000000084 */
[----:B------:R0:W-:Y:S04]  /*4fc0*/  @P0 STG.E.128 desc[UR4][R136.64+0x10], R124 ;  /* 0x0000107c88000986 */ /* 0x0001e8000c101d04 */
[----:B------:R0:W-:Y:S01]  /*4fd0*/  @P5 STG.E.128 desc[UR4][R134.64], R128 ;  /* 0x0000008086005986 */ /* 0x0001e2000c101d04 */
[----:B------:R-:W-:Y:S05]  /*4fe0*/  @!P4 BRA `(.L_x_5289) ;  /* 0xffffffb80024c947 */ /* 0x000fea000383ffff */
.L_x_5220:
[----:B------:R-:W1:Y:S01]  /*4ff0*/  S2R R7, SR_TID.X ;  /* 0x0000000000077919 */ /* 0x000e620000002100 */
[----:B------:R-:W1:Y:S08]  /*5000*/  S2UR UR6, SR_CTAID.X ;  /* 0x00000000000679c3 */ /* 0x000e700000002500 */
[----:B------:R-:W2:Y:S08]  /*5010*/  LDC.64 R2, c[0x0][0x2d0] ;  /* 0x0000b400ff027b82 */ /* 0x000eb00000000a00 */
[----:B------:R-:W3:Y:S01]  /*5020*/  LDC.64 R4, c[0x0][0x2d8] ;  /* 0x0000b600ff047b82 */ /* 0x000ee20000000a00 */
[C---:B-1----:R-:W-:Y:S01]  /*5030*/  LEA.HI R0, R7.reuse, UR6, RZ, 0x19 ;  /* 0x0000000607007c11 */ /* 0x042fe2000f8fc8ff */
[----:B------:R-:W-:Y:S01]  /*5040*/  ULDC UR6, c[0x0][0x218] ;  /* 0x0000860000067ab9 */ /* 0x000fe20000000800 */
[----:B------:R-:W-:-:S03]  /*5050*/  LOP3.LUT R7, R7, 0x7f, RZ, 0xc0, !PT ;  /* 0x0000007f07077812 */ /* 0x000fc600078ec0ff */
        /* <DEDUP_REMOVED lines=21> */
.L_x_5224:
[----:B------:R-:W-:Y:S01]  /*51b0*/  HFMA2.MMA R243, -RZ, RZ, 0, 1.847743988037109375e-06 ;  /* 0x0000001ffff37435 */ /* 0x000fe200000001ff */
[----:B------:R-:W-:Y:S01]  /*51c0*/  IMAD.MOV.U32 R229, RZ, RZ, R134 ;  /* 0x000000ffffe57224 */ /* 0x000fe200078e0086 */
[----:B------:R-:W-:Y:S01]  /*51d0*/  MOV R228, 0x10 ;  /* 0x0000001000e47802 */ /* 0x000fe20000000f00 */
[----:B------:R-:W-:-:S08]  /*51e0*/  IMAD.MOV.U32 R172, RZ, RZ, -0x1 ;  /* 0xffffffffffac7424 */ /* 0x000fd000078e00ff */
[----:B------:R-:W-:Y:S05]  /*51f0*/  WARPSYNC.COLLECTIVE R172, `(.L_x_5290) ;  /* 0x00000000ac087348 */ /* 0x000fea0003c00000 */
[----:B------:R0:W1:Y:S02]  /*5200*/  SHFL.DOWN P1, R173, R229, R228, R243 ;  /* 0x080000e4e5ad7389 */ /* 0x00006400000200f3 */
[----:B01----:R-:W-:Y:S01]  /*5210*/  ENDCOLLECTIVE ;  /* 0x000000000000791b */ /* 0x003fe20003800000 */
.L_x_5290:
[----:B------:R-:W-:Y:S02]  /*5220*/  MOV R229, R135 ;  /* 0x0000008700e57202 */ /* 0x000fe40000000f00 */
[----:B------:R-:W-:-:S07]  /*5230*/  MOV R137, R173 ;  /* 0x000000ad00897202 */ /* 0x000fce0000000f00 */
[----:B------:R-:W-:Y:S05]  /*5240*/  WARPSYNC.COLLECTIVE R172, `(.L_x_5291) ;  /* 0x00000000ac087348 */ /* 0x000fea0003c00000 */
[----:B------:R0:W1:Y:S02]  /*5250*/  SHFL.DOWN P1, R173, R229, R228, R243 ;  /* 0x080000e4e5ad7389 */ /* 0x00006400000200f3 */
[----:B01----:R-:W-:Y:S01]  /*5260*/  ENDCOLLECTIVE ;  /* 0x000000000000791b */ /* 0x003fe20003800000 */
.L_x_5291:
[----:B------:R-:W-:Y:S01]  /*5270*/  FADD.FTZ R137, R137, R134 ;  /* 0x0000008689897221 */ /* 0x000fe20000010000 */
[----:B------:R-:W-:-:S04]  /*5280*/  HFMA2.MMA R228, -RZ, RZ, 0, 4.76837158203125e-07 ;  /* 0x00000008ffe47435 */ /* 0x000fc800000001ff */
[----:B------:R-:W-:Y:S01]  /*5290*/  MOV R229, R137 ;  /* 0x0000008900e57202 */ /* 0x000fe20000000f00 */
[----:B------:R-:W-:-:S07]  /*52a0*/  IMAD.MOV.U32 R136, RZ, RZ, R173 ;  /* 0x000000ffff887224 */ /* 0x000fce00078e00ad */
[----:B------:R-:W-:Y:S05]  /*52b0*/  WARPSYNC.COLLECTIVE R172, `(.L_x_5292) ;  /* 0x00000000ac087348 */ /* 0x000fea0003c00000 */
[----:B------:R0:W1:Y:S02]  /*52c0*/  SHFL.DOWN P1, R173, R229, R228, R243 ;  /* 0x080000e4e5ad7389 */ /* 0x00006400000200f3 */
[----:B01----:R-:W-:Y:S01]  /*52d0*/  ENDCOLLECTIVE ;  /* 0x000000000000791b */ /* 0x003fe20003800000 */
.L_x_5292:
[----:B------:R-:W-:-:S05]  /*52e0*/  FADD.FTZ R136, R136, R135 ;  /* 0x0000008788887221 */ /* 0x000fca0000010000 */
[----:B------:R-:W-:Y:S01]  /*52f0*/  MOV R229, R136 ;  /* 0x0000008800e57202 */ /* 0x000fe20000000f00 */
[----:B------:R-:W-:-:S07]  /*5300*/  IMAD.MOV.U32 R138, RZ, RZ, R173 ;  /* 0x000000ffff8a7224 */ /* 0x000fce00078e00ad */
[----:B------:R-:W-:Y:S05]  /*5310*/  WARPSYNC.COLLECTIVE R172, `(.L_x_5293) ;  /* 0x00000000ac087348 */ /* 0x000fea0003c00000 */
[----:B------:R0:W1:Y:S02]  /*5320*/  SHFL.DOWN P1, R173, R229, R228, R243 ;  /* 0x080000e4e5ad7389 */ /* 0x00006400000200f3 */
[----:B01----:R-:W-:Y:S01]  /*5330*/  ENDCOLLECTIVE ;  /* 0x000000000000791b */ /* 0x003fe20003800000 */
.L_x_5293:
[----:B------:R-:W-:Y:S01]  /*5340*/  FADD.FTZ R138, R137, R138 ;  /* 0x0000008a898a7221 */ /* 0x000fe20000010000 */
[----:B------:R-:W-:-:S03]  /*5350*/  HFMA2.MMA R228, -RZ, RZ, 0, 2.384185791015625e-07 ;  /* 0x00000004ffe47435 */ /* 0x000fc600000001ff */
[----:B------:R-:W-:Y:S01]  /*5360*/  IMAD.MOV.U32 R229, RZ, RZ, R138 ;  /* 0x000000ffffe57224 */ /* 0x000fe200078e008a */
[----:B------:R-:W-:-:S07]  /*5370*/  MOV R139, R173 ;  /* 0x000000ad008b7202 */ /* 0x000fce0000000f00 */
[----:B------:R-:W-:Y:S05]  /*5380*/  WARPSYNC.COLLECTIVE R172, `(.L_x_5294) ;  /* 0x00000000ac087348 */ /* 0x000fea0003c00000 */
[----:B------:R0:W1:Y:S02]  /*5390*/  SHFL.DOWN P1, R173, R229, R228, R243 ;  /* 0x080000e4e5ad7389 */ /* 0x00006400000200f3 */
[----:B01----:R-:W-:Y:S01]  /*53a0*/  ENDCOLLECTIVE ;  /* 0x000000000000791b */ /* 0x003fe20003800000 */
.L_x_5294:
[----:B------:R-:W-:-:S04]  /*53b0*/  FADD.FTZ R139, R136, R139 ;  /* 0x0000008b888b7221 */ /* 0x000fc80000010000 */
[----:B------:R-:W-:Y:S01]  /*53c0*/  IMAD.MOV.U32 R229, RZ, RZ, R139 ;  /* 0x000000ffffe57224 */ /* 0x000fe200078e008b */
[----:B------:R-:W-:-:S07]  /*53d0*/  MOV R169, R173 ;  /* 0x000000ad00a97202 */ /* 0x000fce0000000f00 */
[----:B------:R-:W-:Y:S05]  /*53e0*/  WARPSYNC.COLLECTIVE R172, `(.L_x_5295) ;  /* 0x00000000ac087348 */ /* 0x000fea0003c00000 */
[----:B------:R0:W1:Y:S02]  /*53f0*/  SHFL.DOWN P1, R173, R229, R228, R243 ;  /* 0x080000e4e5ad7389 */ /* 0x00006400000200f3 */
[----:B01----:R-:W-:Y:S01]  /*5400*/  ENDCOLLECTIVE ;  /* 0x000000000000791b */ /* 0x003fe20003800000 */
.L_x_5295:
[----:B------:R-:W-:-:S05]  /*5410*/  FADD.FTZ R169, R138, R169 ;  /* 0x000000a98aa97221 */ /* 0x000fca0000010000 */
[----:B------:R-:W-:Y:S01]  /*5420*/  MOV R229, R169 ;  /* 0x000000a900e57202 */ /* 0x000fe20000000f00 */
[----:B------:R-:W-:Y:S01]  /*5430*/  IMAD.MOV.U32 R228, RZ, RZ, 0x2 ;  /* 0x00000002ffe47424 */ /* 0x000fe200078e00ff */
[----:B------:R-:W-:-:S07]  /*5440*/  MOV R168, R173 ;  /* 0x000000ad00a87202 */ /* 0x000fce0000000f00 */
[----:B------:R-:W-:Y:S05]  /*5450*/  WARPSYNC.COLLECTIVE R172, `(.L_x_5296) ;  /* 0x00000000ac087348 */ /* 0x000fea0003c00000 */
[----:B------:R0:W1:Y:S02]  /*5460*/  SHFL.DOWN P1, R173, R229, R228, R243 ;  /* 0x080000e4e5ad7389 */ /* 0x00006400000200f3 */
[----:B01----:R-:W-:Y:S01]  /*5470*/  ENDCOLLECTIVE ;  /* 0x000000000000791b */ /* 0x003fe20003800000 */
.L_x_5296:
[----:B------:R-:W-:-:S05]  /*5480*/  FADD.FTZ R168, R139, R168 ;  /* 0x000000a88ba87221 */ /* 0x000fca0000010000 */
[----:B------:R-:W-:Y:S02]  /*5490*/  MOV R229, R168 ;  /* 0x000000a800e57202 */ /* 0x000fe40000000f00 */
[----:B------:R-:W-:-:S07]  /*54a0*/  MOV R134, R173 ;  /* 0x000000ad00867202 */ /* 0x000fce0000000f00 */
[----:B------:R-:W-:Y:S05]  /*54b0*/  WARPSYNC.COLLECTIVE R172, `(.L_x_5297) ;  /* 0x00000000ac087348 */ /* 0x000fea0003c00000 */
[----:B------:R0:W1:Y:S02]  /*54c0*/  SHFL.DOWN P1, R173, R229, R228, R243 ;  /* 0x080000e4e5ad7389 */ /* 0x00006400000200f3 */
[----:B01----:R-:W-:Y:S01]  /*54d0*/  ENDCOLLECTIVE ;  /* 0x000000000000791b */ /* 0x003fe20003800000 */
.L_x_5297:
[----:B------:R-:W-:Y:S01]  /*54e0*/  FADD.FTZ R134, R169, R134 ;  /* 0x00000086a9867221 */ /* 0x000fe20000010000 */
[----:B------:R-:W-:-:S04]  /*54f0*/  HFMA2.MMA R228, -RZ, RZ, 0, 5.9604644775390625e-08 ;  /* 0x00000001ffe47435 */ /* 0x000fc800000001ff */
[----:B------:R-:W-:Y:S01]  /*5500*/  MOV R229, R134 ;  /* 0x0000008600e57202 */ /* 0x000fe20000000f00 */
[----:B------:R-:W-:-:S07]  /*5510*/  IMAD.MOV.U32 R135, RZ, RZ, R173 ;  /* 0x000000ffff877224 */ /* 0x000fce00078e00ad */
[----:B------:R-:W-:Y:S05]  /*5520*/  WARPSYNC.COLLECTIVE R172, `(.L_x_5298) ;  /* 0x00000000ac087348 */ /* 0x000fea0003c00000 */
[----:B------:R0:W1:Y:S02]  /*5530*/  SHFL.DOWN P1, R173, R229, R228, R243 ;  /* 0x080000e4e5ad7389 */ /* 0x00006400000200f3 */
[----:B01----:R-:W-:Y:S01]  /*5540*/  ENDCOLLECTIVE ;  /* 0x000000000000791b */ /* 0x003fe20003800000 */
.L_x_5298:
[----:B------:R-:W-:-:S05]  /*5550*/  FADD.FTZ R135, R168, R135 ;  /* 0x00000087a8877221 */ /* 0x000fca0000010000 */
[----:B------:R-:W-:Y:S01]  /*5560*/  MOV R229, R135 ;  /* 0x0000008700e57202 */ /* 0x000fe20000000f00 */
[----:B------:R-:W-:-:S07]  /*5570*/  IMAD.MOV.U32 R137, RZ, RZ, R173 ;  /* 0x000000ffff897224 */ /* 0x000fce00078e00ad */
[----:B------:R-:W-:Y:S05]  /*5580*/  WARPSYNC.COLLECTIVE R172, `(.L_x_5299) ;  /* 0x00000000ac087348 */ /* 0x000fea0003c00000 */
[----:B------:R0:W1:Y:S02]  /*5590*/  SHFL.DOWN P1, R173, R229, R228, R243 ;  /* 0x080000e4e5ad7389 */ /* 0x00006400000200f3 */
[----:B01----:R-:W-:Y:S01]  /*55a0*/  ENDCOLLECTIVE ;  /* 0x000000000000791b */ /* 0x003fe20003800000 */
.L_x_5299:
[----:B------:R-:W-:Y:S01]  /*55b0*/  MOV R136, R173 ;  /* 0x000000ad00887202 */ /* 0x000fe20000000f00 */
[----:B------:R-:W-:Y:S06]  /*55c0*/  BRA `(.L_x_5300) ;  /* 0xffffffcc00747947 */ /* 0x000fec000383ffff */
.L_x_5301:
        /* <DEDUP_REMOVED lines=11> */
.L_x_13933:


//--------------------- .text._ZN10layer_norm13ln_bwd_kernelINS_13Kernel_traitsI13__nv_bfloat16S2_fS2_fjLj4096ELj1ELj1ELj4ELj16ENS_18Kernel_traits_baseILj4096ES2_S2_fS2_fjLj128EEEEELb1ELb1ELb0ELb0EEEvNS_9BwdParamsE --------------------------
	.section	.text._ZN10layer_norm13ln_bwd_kernelINS_13Kernel_traitsI13__nv_bfloat16S2_fS2_fjLj4096ELj1ELj1ELj4ELj16ENS_18Kernel_traits_baseILj4096ES2_S2_fS2_fjLj128EEEEELb1ELb1ELb0ELb0EEEvNS_9BwdParamsE,"ax",@progbits
	.align	128
        .global         _ZN10layer_norm13ln_bwd_kernelINS_13Kernel_traitsI13__nv_bfloat16S2_fS2_fjLj4096ELj1ELj1ELj4ELj16ENS_18Kernel_traits_baseILj4096ES2_S2_fS2_fjLj128EEEEELb1ELb1ELb0ELb0EEEvNS_9BwdParamsE
        .type           _ZN10layer_norm13ln_bwd_kernelINS_13Kernel_traitsI13__nv_bfloat16S2_fS2_fjLj4096ELj1ELj1ELj4ELj16ENS_18Kernel_traits_baseILj4096ES2_S2_fS2_fjLj128EEEEELb1ELb1ELb0ELb0EEEvNS_9BwdParamsE,@function
        .size           _ZN10layer_norm13ln_bwd_kernelINS_13Kernel_traitsI13__nv_bfloat16S2_fS2_fjLj4096ELj1ELj1ELj4ELj16ENS_18Kernel_traits_baseILj4096ES2_S2_fS2_fjLj128EEEEELb1ELb1ELb0ELb0EEEvNS_9BwdParamsE,(.L_x_13934 - _ZN10layer_norm13ln_bwd_kernelINS_13Kernel_traitsI13__nv_bfloat16S2_fS2_fjLj4096ELj1ELj1ELj4ELj16ENS_18Kernel_traits_baseILj4096ES2_S2_fS2_fjLj128EEEEELb1ELb1ELb0ELb0EEEvNS_9BwdParamsE)
        .other          _ZN10layer_norm13ln_bwd_kernelINS_13Kernel_traitsI13__nv_bfloat16S2_fS2_fjLj4096ELj1ELj1ELj4ELj16ENS_18Kernel_traits_baseILj4096ES2_S2_fS2_fjLj128EEEEELb1ELb1ELb0ELb0EEEvNS_9BwdParamsE,@"STO_CUDA_ENTRY STV_DEFAULT"
_ZN10layer_norm13ln_bwd_kernelINS_13Kernel_traitsI13__nv_bfloat16S2_fS2_fjLj4096ELj1ELj1ELj4ELj16ENS_18Kernel_traits_baseILj4096ES2_S2_fS2_fjLj128EEEEELb1ELb1ELb0ELb0EEEvNS_9BwdParamsE:
.text._ZN10layer_norm13ln_bwd_kernelINS_13Kernel_traitsI13__nv_bfloat16S2_fS2_fjLj4096ELj1ELj1ELj4ELj16ENS_18Kernel_traits_baseILj4096ES2_S2_fS2_fjLj128EEEEELb1ELb1ELb0ELb0EEEvNS_9BwdParamsE:
        /* <DEDUP_REMOVED lines=106> */
[----:B-----5:R-:W-:Y:S01]  /*06a0*/  SHF.L.U32 R30, R24, 0x10, RZ ;  /* 0x00000010181e7819 */ /* 0x020fe200000006ff */
        /* <DEDUP_REMOVED lines=12> */
[----:B------:R-:W-:Y:S02]  /*0770*/  @P1 PRMT R26, R20, 0x7632, R26 ;  /* 0x00007632141a1816 */ /* 0x000fe4000000001a */
[----:B-1----:R-:W-:Y:S01]  /*0780*/  SHF.L.U32 R29, R27, 0x10, RZ ;  /* 0x000000101b1d7819 */ /* 0x002fe200000006ff */
[----:B------:R0:W-:Y:S01]  /*0790*/  STL [R1+0xa0], R30 ;  /* 0x0000a01e01007387 */ /* 0x0001e20000100800 */
[----:B------:R-:W-:-:S02]  /*07a0*/  @P4 PRMT R27, R13, 0x7632, R27 ;  /* 0x000076320d1b4816 */ /* 0x000fc4000000001b */
[C---:B------:R-:W-:Y:S01]  /*07b0*/  @P2 PRMT R246, R241.reuse, 0x7632, R246 ;  /* 0x00007632f1f62816 */ /* 0x040fe200000000f6 */
[----:B------:R1:W-:Y:S01]  /*07c0*/  STL [R1+0x98], R29 ;  /* 0x0000981d01007387 */ /* 0x0003e20000100800 */
[----:B------:R-:W-:Y:S02]  /*07d0*/  SHF.L.U32 R247, R241, 0x10, RZ ;  /* 0x00000010f1f77819 */ /* 0x000fe400000006ff */
[----:B------:R-:W-:Y:S02]  /*07e0*/  SHF.L.U32 R241, R4, 0x10, RZ ;  /* 0x0000001004f17819 */ /* 0x000fe400000006ff */
[----:B------:R-:W-:Y:S01]  /*07f0*/  ISETP.NE.U32.AND P3, PT, RZ, UR6, PT ;  /* 0x00000006ff007c0c */ /* 0x000fe2000bf65070 */
[----:B------:R-:W-:Y:S01]  /*0800*/  ULDC.U8 UR6, c[0x0][0x2a0] ;  /* 0x0000a80000067ab9 */ /* 0x000fe20000000000 */
[----:B0-----:R-:W-:Y:S02]  /*0810*/  SHF.L.U32 R30, R20, 0x10, RZ ;  /* 0x00000010141e7819 */ /* 0x001fe400000006ff */
[----:B------:R-:W-:-:S02]  /*0820*/  @P1 PRMT R20, R21, 0x7632, R20 ;  /* 0x0000763215141816 */ /* 0x000fc40000000014 */
[----:B-1----:R-:W-:Y:S01]  /*0830*/  SHF.L.U32 R29, R21, 0x10, RZ ;  /* 0x00000010151d7819 */ /* 0x002fe200000006ff */
[----:B------:R0:W-:Y:S01]  /*0840*/  STL [R1+0x90], R30 ;  /* 0x0000901e01007387 */ /* 0x0001e20000100800 */
[----:B------:R-:W-:Y:S02]  /*0850*/  @P1 PRMT R21, R22, 0x7632, R21 ;  /* 0x0000763216151816 */ /* 0x000fe40000000015 */
[----:B------:R-:W-:Y:S01]  /*0860*/  @P1 PRMT R252, R250, 0x7632, R252 ;  /* 0x00007632fafc1816 */ /* 0x000fe200000000fc */
[----:B------:R1:W-:Y:S01]  /*0870*/  STL [R1+0x88], R29 ;  /* 0x0000881d01007387 */ /* 0x0003e20000100800 */
[C---:B------:R-:W-:Y:S02]  /*0880*/  @P2 PRMT R244, R242.reuse, 0x7632, R244 ;  /* 0x00007632f2f42816 */ /* 0x040fe400000000f4 */
[----:B------:R-:W-:Y:S02]  /*0890*/  SHF.L.U32 R245, R242, 0x10, RZ ;  /* 0x00000010f2f57819 */ /* 0x000fe400000006ff */
        /* <DEDUP_REMOVED lines=14> */
[----:B------:R0:W-:Y:S01]  /*0980*/  STL [R1+0x70], R30 ;  /* 0x0000701e01007387 */ /* 0x0001e20000100800 */
[----:B------:R-:W-:-:S02]  /*0990*/  @P2 PRMT R17, R18, 0x7632, R17 ;  /* 0x0000763212112816 */ /* 0x000fc40000000011 */
[----:B------:R-:W-:Y:S01]  /*09a0*/  SHF.L.U32 R239, R5, 0x10, RZ ;  /* 0x0000001005ef7819 */ /* 0x000fe200000006ff */
[----:B------:R1:W-:Y:S01]  /*09b0*/  STL [R1+0x68], R29 ;  /* 0x0000681d01007387 */ /* 0x0003e20000100800 */
[----:B------:R-:W-:Y:S02]  /*09c0*/  SHF.L.U32 R237, R6, 0x10, RZ ;  /* 0x0000001006ed7819 */ /* 0x000fe400000006ff */
[----:B------:R-:W-:Y:S02]  /*09d0*/  SHF.L.U32 R235, R7, 0x10, RZ ;  /* 0x0000001007eb7819 */ /* 0x000fe400000006ff */
[----:B------:R-:W-:Y:S02]  /*09e0*/  ISETP.NE.AND.EX P3, PT, RZ, UR7, PT, P3 ;  /* 0x00000007ff007c0c */ /* 0x000fe4000bf65330 */
[----:B0-----:R-:W-:Y:S02]  /*09f0*/  SHF.L.U32 R30, R18, 0x10, RZ ;  /* 0x00000010121e7819 */ /* 0x001fe400000006ff */
[----:B------:R-:W-:-:S02]  /*0a00*/  @P2 PRMT R18, R19, 0x7632, R18 ;  /* 0x0000763213122816 */ /* 0x000fc40000000012 */
[----:B-1----:R-:W-:Y:S01]  /*0a10*/  SHF.L.U32 R29, R19, 0x10, RZ ;  /* 0x00000010131d7819 */ /* 0x002fe200000006ff */
[----:B------:R0:W-:Y:S01]  /*0a20*/  STL [R1+0x60], R30 ;  /* 0x0000601e01007387 */ /* 0x0001e20000100800 */
[----:B------:R-:W-:Y:S02]  /*0a30*/  @P4 PRMT R19, R12, 0x7632, R19 ;  /* 0x000076320c134816 */ /* 0x000fe40000000013 */
[----:B------:R-:W-:Y:S01]  /*0a40*/  MOV R33, RZ ;  /* 0x000000ff00217202 */ /* 0x000fe20000000f00 */
[----:B------:R1:W-:Y:S01]  /*0a50*/  STL [R1+0x58], R29 ;  /* 0x0000581d01007387 */ /* 0x0003e20000100800 */
[----:B------:R-:W-:Y:S02]  /*0a60*/  SHF.L.U32 R252, R252, 0x10, RZ ;  /* 0x00000010fcfc7819 */ /* 0x000fe400000006ff */
[----:B------:R-:W-:Y:S02]  /*0a70*/  SHF.L.U32 R246, R246, 0x10, RZ ;  /* 0x00000010f6f67819 */ /* 0x000fe400000006ff */
[----:B------:R-:W-:-:S02]  /*0a80*/  SHF.L.U32 R244, R244, 0x10, RZ ;  /* 0x00000010f4f47819 */ /* 0x000fc400000006ff */
[----:B0-----:R-:W-:Y:S02]  /*0a90*/  SHF.L.U32 R30, R12, 0x10, RZ ;  /* 0x000000100c1e7819 */ /* 0x001fe400000006ff */
[----:B------:R-:W-:Y:S02]  /*0aa0*/  @P0 PRMT R12, R8, 0x7632, R12 ;  /* 0x00007632080c0816 */ /* 0x000fe4000000000c */
[----:B-1----:R-:W-:Y:S01]  /*0ab0*/  SHF.L.U32 R29, R13, 0x10, RZ ;  /* 0x000000100d1d7819 */ /* 0x002fe200000006ff */
[----:B------:R0:W-:Y:S01]  /*0ac0*/  STL [R1+0x50], R30 ;  /* 0x0000501e01007387 */ /* 0x0001e20000100800 */
[----:B------:R-:W-:Y:S02]  /*0ad0*/  @P1 PRMT R13, R249, 0x7632, R13 ;  /* 0x00007632f90d1816 */ /* 0x000fe4000000000d */
[----:B------:R-:W-:Y:S01]  /*0ae0*/  SHF.L.U32 R242, R242, 0x10, RZ ;  /* 0x00000010f2f27819 */ /* 0x000fe200000006ff */
[----:B------:R1:W-:Y:S01]  /*0af0*/  STL [R1+0x48], R29 ;  /* 0x0000481d01007387 */ /* 0x0003e20000100800 */
[----:B------:R-:W-:-:S02]  /*0b00*/  SHF.L.U32 R238, R238, 0x10, RZ ;  /* 0x00000010eeee7819 */ /* 0x000fc400000006ff */
[----:B------:R-:W-:Y:S02]  /*0b10*/  SHF.L.U32 R236, R236, 0x10, RZ ;  /* 0x00000010ecec7819 */ /* 0x000fe400000006ff */
[----:B------:R-:W-:Y:S02]  /*0b20*/  SHF.L.U32 R234, R234, 0x10, RZ ;  /* 0x00000010eaea7819 */ /* 0x000fe400000006ff */
[----:B0-----:R-:W-:Y:S02]  /*0b30*/  SHF.L.U32 R30, R14, 0x10, RZ ;  /* 0x000000100e1e7819 */ /* 0x001fe400000006ff */
[C---:B------:R-:W-:Y:S02]  /*0b40*/  @P4 PRMT R14, R15.reuse, 0x7632, R14 ;  /* 0x000076320f0e4816 */ /* 0x040fe4000000000e */
[----:B-1----:R-:W-:Y:S01]  /*0b50*/  SHF.L.U32 R29, R15, 0x10, RZ ;  /* 0x000000100f1d7819 */ /* 0x002fe200000006ff */
[----:B------:R-:W-:Y:S01]  /*0b60*/  STL [R1+0x40], R30 ;  /* 0x0000401e01007387 */ /* 0x000fe20000100800 */
[----:B------:R-:W-:-:S02]  /*0b70*/  SHF.L.U32 R15, R8, 0x10, RZ ;  /* 0x00000010080f7819 */ /* 0x000fc400000006ff */
[C---:B------:R-:W-:Y:S01]  /*0b80*/  @P0 PRMT R8, R9.reuse, 0x7632, R8 ;  /* 0x0000763209080816 */ /* 0x040fe20000000008 */
[----:B------:R0:W-:Y:S04]  /*0b90*/  STL [R1+0x38], R29 ;  /* 0x0000381d01007387 */ /* 0x0001e80000100800 */
[----:B------:R1:W-:Y:S01]  /*0ba0*/  STL [R1+0x30], R15 ;  /* 0x0000300f01007387 */ /* 0x0003e20000100800 */
[----:B0-----:R-:W-:Y:S02]  /*0bb0*/  SHF.L.U32 R29, R9, 0x10, RZ ;  /* 0x00000010091d7819 */ /* 0x001fe400000006ff */
[C---:B------:R-:W-:Y:S02]  /*0bc0*/  @P0 PRMT R9, R10.reuse, 0x7632, R9 ;  /* 0x000076320a090816 */ /* 0x040fe40000000009 */
[----:B-1----:R-:W-:Y:S01]  /*0bd0*/  SHF.L.U32 R15, R10, 0x10, RZ ;  /* 0x000000100a0f7819 */ /* 0x002fe200000006ff */
[----:B------:R0:W-:Y:S01]  /*0be0*/  STL [R1+0x28], R29 ;  /* 0x0000281d01007387 */ /* 0x0001e20000100800 */
[----:B------:R-:W-:-:S03]  /*0bf0*/  @P0 PRMT R10, R11, 0x7632, R10 ;  /* 0x000076320b0a0816 */ /* 0x000fc6000000000a */
[----:B------:R1:W-:Y:S01]  /*0c00*/  STL [R1+0x20], R15 ;  /* 0x0000200f01007387 */ /* 0x0003e20000100800 */
[----:B0-----:R-:W-:Y:S02]  /*0c10*/  SHF.L.U32 R29, R11, 0x10, RZ ;  /* 0x000000100b1d7819 */ /* 0x001fe400000006ff */
[C---:B------:R-:W-:Y:S02]  /*0c20*/  @P1 PRMT R11, R248.reuse, 0x7632, R11 ;  /* 0x00007632f80b1816 */ /* 0x040fe4000000000b */
[----:B-1----:R-:W-:Y:S01]  /*0c30*/  SHF.L.U32 R15, R248, 0x10, RZ ;  /* 0x00000010f80f7819 */ /* 0x002fe200000006ff */
[----:B------:R0:W-:Y:S01]  /*0c40*/  STL [R1+0x18], R29 ;  /* 0x0000181d01007387 */ /* 0x0001e20000100800 */
[----:B------:R-:W-:-:S03]  /*0c50*/  @P2 PRMT R248, R240, 0x7632, R248 ;  /* 0x00007632f0f82816 */ /* 0x000fc600000000f8 */
[----:B------:R1:W-:Y:S01]  /*0c60*/  STL [R1+0x10], R15 ;  /* 0x0000100f01007387 */ /* 0x0003e20000100800 */
[----:B------:R-:W-:Y:S02]  /*0c70*/  SHF.L.U32 R248, R248, 0x10, RZ ;  /* 0x00000010f8f87819 */ /* 0x000fe400000006ff */
[----:B0-----:R-:W-:Y:S02]  /*0c80*/  SHF.L.U32 R29, R249, 0x10, RZ ;  /* 0x00000010f91d7819 */ /* 0x001fe400000006ff */
[----:B------:R-:W-:Y:S02]  /*0c90*/  SHF.L.U32 R249, R240, 0x10, RZ ;  /* 0x00000010f0f97819 */ /* 0x000fe400000006ff */
[----:B-1----:R-:W-:Y:S01]  /*0ca0*/  SHF.L.U32 R15, R250, 0x10, RZ ;  /* 0x00000010fa0f7819 */ /* 0x002fe200000006ff */
[----:B------:R-:W-:Y:S01]  /*0cb0*/  STL [R1+0x8], R29 ;  /* 0x0000081d01007387 */ /* 0x000fe20000100800 */
[----:B------:R-:W-:Y:S02]  /*0cc0*/  @P4 PRMT R240, R4, 0x7632, R240 ;  /* 0x0000763204f04816 */ /* 0x000fe400000000f0 */
[----:B------:R-:W-:Y:S01]  /*0cd0*/  SHF.L.U32 R4, R3, 0x10, RZ ;  /* 0x0000001003047819 */ /* 0x000fe200000006ff */
[----:B------:R-:W-:Y:S01]  /*0ce0*/  STL [R1], R15 ;  /* 0x0000000f01007387 */ /* 0x000fe20000100800 */
[----:B------:R-:W-:-:S02]  /*0cf0*/  SHF.L.U32 R3, R24, 0x10, RZ ;  /* 0x0000001018037819 */ /* 0x000fc400000006ff */
[C---:B------:R-:W-:Y:S01]  /*0d00*/  @P1 PRMT R250, R251.reuse, 0x7632, R250 ;  /* 0x00007632fbfa1816 */ /* 0x040fe200000000fa */
[----:B------:R0:W-:Y:S01]  /*0d10*/  STL [R1+0xac], R0 ;  /* 0x0000ac0001007387 */ /* 0x0001e20000100800 */
[----:B------:R-:W-:Y:S02]  /*0d20*/  ISETP.NE.AND P4, PT, RZ, UR6, PT ;  /* 0x00000006ff007c0c */ /* 0x000fe4000bf85270 */
[----:B------:R-:W-:Y:S01]  /*0d30*/  SHF.L.U32 R251, R251, 0x10, RZ ;  /* 0x00000010fbfb7819 */ /* 0x000fe200000006ff */
[----:B------:R1:W-:Y:S01]  /*0d40*/  STL [R1+0xa4], R4 ;  /* 0x0000a40401007387 */ /* 0x0003e20000100800 */
[----:B------:R-:W-:Y:S02]  /*0d50*/  SHF.L.U32 R250, R250, 0x10, RZ ;  /* 0x00000010fafa7819 */ /* 0x000fe400000006ff */
[----:B------:R-:W-:Y:S01]  /*0d60*/  SHF.L.U32 R240, R240, 0x10, RZ ;  /* 0x00000010f0f07819 */ /* 0x000fe200000006ff */
[----:B------:R2:W-:Y:S01]  /*0d70*/  STL [R1+0x9c], R3 ;  /* 0x00009c0301007387 */ /* 0x0005e20000100800 */
[----:B0-----:R-:W-:-:S02]  /*0d80*/  SHF.L.U32 R0, R25, 0x10, RZ ;  /* 0x0000001019007819 */ /* 0x001fc400000006ff */
[----:B-1----:R-:W-:-:S03]  /*0d90*/  SHF.L.U32 R4, R26, 0x10, RZ ;  /* 0x000000101a047819 */ /* 0x002fc600000006ff */
[----:B------:R0:W-:Y:S01]  /*0da0*/  STL [R1+0x94], R0 ;  /* 0x0000940001007387 */ /* 0x0001e20000100800 */
[----:B--2---:R-:W-:-:S03]  /*0db0*/  SHF.L.U32 R3, R20, 0x10, RZ ;  /* 0x0000001014037819 */ /* 0x004fc600000006ff */
[----:B------:R1:W-:Y:S04]  /*0dc0*/  STL [R1+0x8c], R4 ;  /* 0x00008c0401007387 */ /* 0x0003e80000100800 */
[----:B------:R2:W-:Y:S01]  /*0dd0*/  STL [R1+0x84], R3 ;  /* 0x0000840301007387 */ /* 0x0005e20000100800 */
[----:B0-----:R-:W-:Y:S02]  /*0de0*/  SHF.L.U32 R0, R21, 0x10, RZ ;  /* 0x0000001015007819 */ /* 0x001fe400000006ff */
        /* <DEDUP_REMOVED lines=27> */
[----:B------:R-:W-:Y:S04]  /*0fa0*/  STL [R1+0x14], R4 ;  /* 0x0000140401007387 */ /* 0x000fe80000100800 */
[----:B------:R1:W-:Y:S01]  /*0fb0*/  STL [R1+0xc], R3 ;  /* 0x00000c0301007387 */ /* 0x0003e20000100800 */
[----:B0-----:R-:W-:-:S05]  /*0fc0*/  SHF.L.U32 R0, R13, 0x10, RZ ;  /* 0x000000100d007819 */ /* 0x001fca00000006ff */
[----:B------:R0:W-:Y:S01]  /*0fd0*/  STL [R1+0x4], R0 ;  /* 0x0000040001007387 */ /* 0x0001e20000100800 */
[----:B-1----:R-:W-:-:S07]  /*0fe0*/  P2R R3, PR, RZ, 0x10 ;  /* 0x00000010ff037803 */ /* 0x002fce0000000000 */
.L_x_5320:
[----:B-1--45:R-:W1:Y:S01]  /*0ff0*/  @P3 LDC.64 R4, c[0x0][0x270] ;  /* 0x00009c00ff043b82 */ /* 0x032e620000000a00 */
[----:B------:R-:W-:Y:S02]  /*1000*/  SHF.R.S32.HI R6, RZ, 0x1f, R2 ;  /* 0x0000001fff067819 */ /* 0x000fe40000011402 */
[----:B------:R-:W-:-:S05]  /*1010*/  ISETP.NE.AND P5, PT, R3, RZ, PT ;  /* 0x000000ff0300720c */ /* 0x000fca0003fa5270 */
[----:B--23--:R-:W2:Y:S01]  /*1020*/  LDC.64 R168, c[0x0][0x250] ;  /* 0x00009400ffa87b82 */ /* 0x00cea20000000a00 */
[----:B-1----:R-:W-:-:S04]  /*1030*/  @P3 LEA R4, P4, R2, R4, 0x1 ;  /* 0x0000000402043211 */ /* 0x002fc800078808ff */
[----:B------:R-:W-:-:S05]  /*1040*/  @P3 LEA.HI.X R5, R2, R5, R6, 0x1, P4 ;  /* 0x0000000502053211 */ /* 0x000fca00020f0c06 */
[----:B------:R2:W3:Y:S02]  /*1050*/  @P3 LDG.E.U16 R6, desc[UR4][R4.64] ;  /* 0x0000000404063981 */ /* 0x0004e4000c1e1500 */
[----:B--2---:R-:W-:-:S05]  /*1060*/  IMAD.WIDE R4, R2, 0x4, R168 ;  /* 0x0000000402047825 */ /* 0x004fca00078e02a8 */
[----:B------:R1:W2:Y:S02]  /*1070*/  LDG.E R212, desc[UR4][R4.64] ;  /* 0x0000000404d47981 */ /* 0x0002a4000c1e1900 */
[----:B-1----:R-:W1:Y:S01]  /*1080*/  LDC.64 R4, c[0x0][0x258] ;  /* 0x00009600ff047b82 */ /* 0x002e620000000a00 */
[----:B------:R-:W4:Y:S01]  /*1090*/  S2R R170, SR_TID.X ;  /* 0x0000000000aa7919 */ /* 0x000f220000002100 */
[----:B------:R-:W-:Y:S01]  /*10a0*/  MOV R231, UR22 ;  /* 0x0000001600e77c02 */ /* 0x000fe20008000f00 */
[----:B-1----:R-:W-:-:S06]  /*10b0*/  IMAD.WIDE R4, R2, 0x4, R4 ;  /* 0x0000000402047825 */ /* 0x002fcc00078e0204 */
[----:B------:R1:W5:Y:S01]  /*10c0*/  LDG.E R4, desc[UR4][R4.64] ;  /* 0x0000000404047981 */ /* 0x000362000c1e1900 */
[----:B------:R-:W-:Y:S01]  /*10d0*/  BSSY B0, `(.L_x_5303) ;  /* 0x0000069000007945 */ /* 0x000fe20003800000 */
[----:B------:R-:W-:Y:S02]  /*10e0*/  CS2R R218, SRZ ;  /* 0x0000000000da7805 */ /* 0x000fe4000001ff00 */
[----:B----4-:R-:W-:Y:S02]  /*10f0*/  LOP3.LUT R232, R170, 0x7f, RZ, 0xc0, !PT ;  /* 0x0000007faae87812 */ /* 0x010fe400078ec0ff */
[----:B-1----:R-:W-:Y:S02]  /*1100*/  MOV R5, 0x3f800000 ;  /* 0x3f80000000057802 */ /* 0x002fe40000000f00 */
[----:B---3--:R-:W-:Y:S01]  /*1110*/  @P3 SHF.L.U32 R5, R6, 0x10, RZ ;  /* 0x0000001006053819 */ /* 0x008fe200000006ff */
[----:B------:R-:W-:-:S05]  /*1120*/  IMAD R6, R2, R231, RZ ;  /* 0x000000e702067224 */ /* 0x000fca00078e02ff */
[----:B------:R-:W-:-:S04]  /*1130*/  SHF.R.S32.HI R168, RZ, 0x1f, R6 ;  /* 0x0000001fffa87819 */ /* 0x000fc80000011406 */
[----:B------:R-:W-:-:S04]  /*1140*/  LEA.HI R6, R168, R6, RZ, 0x3 ;  /* 0x00000006a8067211 */ /* 0x000fc800078f18ff */
[----:B------:R-:W-:Y:S02]  /*1150*/  LEA.HI.SX32 R6, R6, R232, 0x1d ;  /* 0x000000e806067211 */ /* 0x000fe400078feaff */
[----:B--2---:R-:W-:Y:S02]  /*1160*/  FSEL R212, R212, RZ, !P5 ;  /* 0x000000ffd4d47208 */ /* 0x004fe40006800000 */
[----:B------:R-:W-:Y:S01]  /*1170*/  MOV R217, R6 ;  /* 0x0000000600d97202 */ /* 0x000fe20000000f00 */
[----:B------:R-:W-:Y:S06]  /*1180*/  @!P0 BRA `(.L_x_5304) ;  /* 0x0000000400748947 */ /* 0x000fec0003800000 */
[----:B------:R-:W1:Y:S01]  /*1190*/  LDC.64 R172, c[0x0][0x2b8] ;  /* 0x0000ae00ffac7b82 */ /* 0x000e620000000a00 */
[C---:B------:R-:W-:Y:S01]  /*11a0*/  LEA R20, P4, R6.reuse, UR10, 0x5 ;  /* 0x0000000a06147c11 */ /* 0x040fe2000f8828ff */
[----:B------:R-:W2:Y:S03]  /*11b0*/  LDL R177, [R1+0xb0] ;  /* 0x0000b00001b17983 */ /* 0x000ea60000100800 */
[C---:B------:R-:W-:Y:S01]  /*11c0*/  LEA.HI.X R21, R6.reuse, UR11, RZ, 0x5, P4 ;  /* 0x0000000b06157c11 */ /* 0x040fe2000a0f2cff */
[----:B------:R-:W3:Y:S04]  /*11d0*/  LDL R227, [R1+0xa8] ;  /* 0x0000a80001e37983 */ /* 0x000ee80000100800 */
[----:B------:R-:W0:Y:S04]  /*11e0*/  LDG.E.128 R168, desc[UR4][R20.64] ;  /* 0x0000000414a87981 */ /* 0x000e28000c1e1d00 */
[----:B------:R-:W4:Y:S04]  /*11f0*/  LDL R179, [R1+0xac] ;  /* 0x0000ac0001b37983 */ /* 0x000f280000100800 */
[----:B------:R-:W4:Y:S04]  /*1200*/  LDL R178, [R1+0xa4] ;  /* 0x0000a40001b27983 */ /* 0x000f280000100800 */
[----:B------:R-:W4:Y:S01]  /*1210*/  LDL R225, [R1+0xa0] ;  /* 0x0000a00001e17983 */ /* 0x000f220000100800 */
[----:B-1----:R-:W-:Y:S01]  /*1220*/  IMAD.WIDE.U32 R172, R6, 0x10, R172 ;  /* 0x0000001006ac7825 */ /* 0x002fe200078e00ac */
[----:B------:R-:W-:-:S02]  /*1230*/  ISETP.NE.U32.AND P4, PT, RZ, UR8, PT ;  /* 0x00000008ff007c0c */ /* 0x000fc4000bf85070 */
[----:B------:R-:W4:Y:S04]  /*1240*/  LDG.E.128 R20, desc[UR4][R20.64+0x10] ;  /* 0x0000100414147981 */ /* 0x000f28000c1e1d00 */
[----:B------:R-:W2:Y:S01]  /*1250*/  LDG.E.128 R172, desc[UR4][R172.64] ;  /* 0x00000004acac7981 */ /* 0x000ea2000c1e1d00 */
[----:B------:R-:W-:-:S03]  /*1260*/  ISETP.NE.AND.EX P4, PT, RZ, UR9, PT, P4 ;  /* 0x00000009ff007c0c */ /* 0x000fc6000bf85340 */
[----:B------:R-:W4:Y:S10]  /*1270*/  LDL R211, [R1+0x98] ;  /* 0x0000980001d37983 */ /* 0x000f340000100800 */
[----:B------:R-:W-:-:S04]  /*1280*/  @P4 LEA R24, P5, R6, UR8, 0x5 ;  /* 0x0000000806184c11 */ /* 0x000fc8000f8a28ff */
[----:B------:R-:W-:-:S05]  /*1290*/  @P4 LEA.HI.X R25, R6, UR9, RZ, 0x5, P5 ;  /* 0x0000000906194c11 */ /* 0x000fca000a8f2cff */
[----:B------:R-:W5:Y:S04]  /*12a0*/  @P4 LDG.E.128 R128, desc[UR4][R24.64] ;  /* 0x0000000418804981 */ /* 0x000f68000c1e1d00 */
[----:B------:R1:W5:Y:S01]  /*12b0*/  @P4 LDG.E.128 R132, desc[UR4][R24.64+0x10] ;  /* 0x0000100418844981 */ /* 0x000362000c1e1d00 */
[----:B------:R-:W-:-:S04]  /*12c0*/  LEA R28, P4, R6, UR12, 0x3 ;  /* 0x0000000c061c7c11 */ /* 0x000fc8000f8818ff */
[----:B------:R-:W-:-:S06]  /*12d0*/  LEA.HI.X R29, R6, UR13, RZ, 0x3, P4 ;  /* 0x0000000d061d7c11 */ /* 0x000fcc000a0f1cff */
[----:B------:R-:W5:Y:S01]  /*12e0*/  LDG.E.64 R28, desc[UR4][R28.64] ;  /* 0x000000041c1c7981 */ /* 0x000f62000c1e1b00 */
[----:B0-----:R-:W-:-:S04]  /*12f0*/  FADD.FTZ R0, -R212, R168 ;  /* 0x000000a8d4007221 */ /* 0x001fc80000010100 */
[----:B-----5:R-:W-:Y:S01]  /*1300*/  FMUL.FTZ R0, R4, R0 ;  /* 0x0000000004007220 */ /* 0x020fe20000410000 */
[----:B-1----:R-:W-:-:S04]  /*1310*/  FADD.FTZ R24, -R212, R170 ;  /* 0x000000aad4187221 */ /* 0x002fc80000010100 */
[----:B------:R-:W-:Y:S01]  /*1320*/  FMUL.FTZ R24, R4, R24 ;  /* 0x0000001804187220 */ /* 0x000fe20000410000 */
[C---:B--2---:R-:W-:Y:S02]  /*1330*/  SHF.L.U32 R25, R172.reuse, 0x10, RZ ;  /* 0x00000010ac197819 */ /* 0x044fe400000006ff */
[----:B------:R-:W-:-:S03]  /*1340*/  PRMT R229, R172, 0x7632, R229 ;  /* 0x00007632ace57816 */ /* 0x000fc600000000e5 */
[----:B------:R-:W-:Y:S01]  /*1350*/  FADD.FTZ R64, R64, R25 ;  /* 0x0000001940407221 */ /* 0x000fe20000010000 */
[-C--:B------:R-:W-:Y:S01]  /*1360*/  FFMA.FTZ R32, R0, R25.reuse, R32 ;  /* 0x0000001900207223 */ /* 0x080fe20000010020 */
[----:B------:R-:W-:Y:S01]  /*1370*/  FMUL.FTZ R25, R177, R25 ;  /* 0x00000019b1197220 */ /* 0x000fe20000410000 */
[C---:B------:R-:W-:Y:S01]  /*1380*/  PRMT R172, R173.reuse, 0x7632, R172 ;  /* 0x00007632adac7816 */ /* 0x040fe200000000ac */
[----:B------:R-:W2:Y:S01]  /*1390*/  LDL R177, [R1+0x9c] ;  /* 0x00009c0001b17983 */ /* 0x000ea20000100800 */
[----:B------:R-:W-:-:S05]  /*13a0*/  SHF.L.U32 R173, R173, 0x10, RZ ;  /* 0x00000010adad7819 */ /* 0x000fca00000006ff */
[----:B------:R-:W-:Y:S01]  /*13b0*/  FADD.FTZ R66, R66, R173 ;  /* 0x000000ad42427221 */ /* 0x000fe20000010000 */
[-C--:B------:R-:W-:Y:S01]  /*13c0*/  FFMA.FTZ R34, R24, R173.reuse, R34 ;  /* 0x000000ad18227223 */ /* 0x080fe20000010022 */
[----:B---3--:R-:W-:Y:S02]  /*13d0*/  FMUL.FTZ R228, R227, R173 ;  /* 0x000000ade3e47220 */ /* 0x008fe40000410000 */
[----:B------:R-:W3:Y:S01]  /*13e0*/  LDL R173, [R1+0x94] ;  /* 0x0000940001ad7983 */ /* 0x000ee20000100800 */
[C---:B----4-:R-:W-:Y:S01]  /*13f0*/  FADD.FTZ R22, -R212.reuse, R22 ;  /* 0x00000016d4167221 */ /* 0x050fe20000010100 */
[C---:B------:R-:W-:Y:S01]  /*1400*/  FADD.FTZ R169, -R212.reuse, R169 ;  /* 0x000000a9d4a97221 */ /* 0x040fe20000010100 */
[----:B------:R-:W-:Y:S01]  /*1410*/  SHF.L.U32 R229, R229, 0x10, RZ ;  /* 0x00000010e5e57819 */ /* 0x000fe200000006ff */
[----:B------:R-:W-:Y:S01]  /*1420*/  FADD.FTZ R171, -R212, R171 ;  /* 0x000000abd4ab7221 */ /* 0x000fe20000010100 */
[C---:B------:R-:W-:Y:S01]  /*1430*/  FMUL.FTZ R224, R4.reuse, R22 ;  /* 0x0000001604e07220 */ /* 0x040fe20000410000 */
[----:B------:R-:W-:Y:S01]  /*1440*/  FMUL.FTZ R22, R4, R169 ;  /* 0x000000a904167220 */ /* 0x000fe20000410000 */
[C---:B------:R-:W-:Y:S01]  /*1450*/  FADD.FTZ R176, -R212.reuse, R20 ;  /* 0x00000014d4b07221 */ /* 0x040fe20000010100 */
[----:B------:R-:W-:Y:S01]  /*1460*/  FADD.FTZ R20, -R212, R21 ;  /* 0x00000015d4147221 */ /* 0x000fe20000010100 */
[----:B------:R-:W-:Y:S01]  /*1470*/  FMUL.FTZ R21, R4, R171 ;  /* 0x000000ab04157220 */ /* 0x000fe20000410000 */
[----:B------:R-:W-:Y:S01]  /*1480*/  FADD.FTZ R65, R65, R229 ;  /* 0x000000e541417221 */ /* 0x000fe20000010000 */
[-C--:B------:R-:W-:Y:S01]  /*1490*/  FFMA.FTZ R33, R22, R229.reuse, R33 ;  /* 0x000000e516217223 */ /* 0x080fe20000010021 */
[----:B------:R-:W-:Y:S01]  /*14a0*/  FMUL.FTZ R229, R179, R229 ;  /* 0x000000e5b3e57220 */ /* 0x000fe20000410000 */
[----:B------:R-:W-:Y:S01]  /*14b0*/  FADD.FTZ R171, RZ, R25 ;  /* 0x00000019ffab7221 */ /* 0x000fe20000010000 */
[----:B------:R-:W-:Y:S01]  /*14c0*/  FFMA.FTZ R169, R0, R25, RZ ;  /* 0x0000001900a97223 */ /* 0x000fe200000100ff */
[----:B------:R-:W-:-:S02]  /*14d0*/  SHF.L.U32 R172, R172, 0x10, RZ ;  /* 0x00000010acac7819 */ /* 0x000fc400000006ff */
[----:B------:R-:W-:Y:S01]  /*14e0*/  FADD.FTZ R171, R171, R229 ;  /* 0x000000e5abab7221 */ /* 0x000fe20000010000 */
[----:B------:R-:W-:Y:S01]  /*14f0*/  FFMA.FTZ R169, R22, R229, R169 ;  /* 0x000000e516a97223 */ /* 0x000fe200000100a9 */
[----:B------:R-:W-:Y:S01]  /*1500*/  PRMT R170, R174, 0x7632, R170 ;  /* 0x00007632aeaa7816 */ /* 0x000fe200000000aa */
[----:B------:R-:W-:Y:S01]  /*1510*/  FMUL.FTZ R227, R178, R172 ;  /* 0x000000acb2e37220 */ /* 0x000fe20000410000 */
[----:B------:R-:W-:Y:S01]  /*1520*/  SHF.L.U32 R174, R174, 0x10, RZ ;  /* 0x00000010aeae7819 */ /* 0x000fe200000006ff */
[----:B------:R-:W-:Y:S01]  /*1530*/  FADD.FTZ R171, R171, R228 ;  /* 0x000000e4abab7221 */ /* 0x000fe20000010000 */
[----:B------:R-:W-:Y:S01]  /*1540*/  FFMA.FTZ R169, R24, R228, R169 ;  /* 0x000000e418a97223 */ /* 0x000fe200000100a9 */
[----:B------:R-:W-:Y:S01]  /*1550*/  FADD.FTZ R222, -R212, R23 ;  /* 0x00000017d4de7221 */ /* 0x000fe20000010100 */
[----:B------:R-:W-:Y:S01]  /*1560*/  SHF.L.U32 R170, R170, 0x10, RZ ;  /* 0x00000010aaaa7819 */ /* 0x000fe200000006ff */
[C---:B------:R-:W-:Y:S01]  /*1570*/  FMUL.FTZ R23, R4.reuse, R176 ;  /* 0x000000b004177220 */ /* 0x040fe20000410000 */
[----:B------:R-:W-:Y:S01]  /*1580*/  FMUL.FTZ R226, R225, R174 ;  /* 0x000000aee1e27220 */ /* 0x000fe20000410000 */
[----:B------:R-:W-:Y:S01]  /*1590*/  FADD.FTZ R171, R171, R227 ;  /* 0x000000e3abab7221 */ /* 0x000fe20000010000 */
[----:B------:R-:W-:Y:S01]  /*15a0*/  FFMA.FTZ R169, R21, R227, R169 ;  /* 0x000000e315a97223 */ /* 0x000fe200000100a9 */
[C---:B------:R-:W-:Y:S01]  /*15b0*/  PRMT R168, R175.reuse, 0x7632, R168 ;  /* 0x00007632afa87816 */ /* 0x040fe200000000a8 */
[----:B------:R-:W-:Y:S01]  /*15c0*/  FMUL.FTZ R20, R4, R20 ;  /* 0x0000001404147220 */ /* 0x000fe20000410000 */
[----:B------:R-:W-:Y:S01]  /*15d0*/  SHF.L.U32 R175, R175, 0x10, RZ ;  /* 0x00000010afaf7819 */ /* 0x000fe200000006ff */
[----:B------:R-:W-:Y:S01]  /*15e0*/  FADD.FTZ R171, R171, R226 ;  /* 0x000000e2abab7221 */ /* 0x000fe20000010000 */
[----:B------:R-:W-:Y:S01]  /*15f0*/  FFMA.FTZ R169, R23, R226, R169 ;  /* 0x000000e217a97223 */ /* 0x000fe200000100a9 */
[----:B------:R-:W-:-:S02]  /*1600*/  SHF.L.U32 R168, R168, 0x10, RZ ;  /* 0x00000010a8a87819 */ /* 0x000fc400000006ff */
        /* <DEDUP_REMOVED lines=20> */
[----:B------:R-:W-:-:S07]  /*1750*/  FFMA.FTZ R219, R222, R211, R169 ;  /* 0x000000d3dedb7223 */ /* 0x000fce00000100a9 */
.L_x_5304:
[----:B------:R-:W-:Y:S05]  /*1760*/  BSYNC B0 ;  /* 0x0000000000007941 */ /* 0x000fea0003800000 */
.L_x_5303:
[----:B------:R-:W-:Y:S04]  /*1770*/  BSSY B0, `(.L_x_5305) ;  /* 0x000005f000007945 */ /* 0x000fe80003800000 */
[----:B------:R-:W-:Y:S05]  /*1780*/  @!P1 BRA `(.L_x_5306) ;  /* 0x0000000400749947 */ /* 0x000fea0003800000 */
[----:B------:R-:W1:Y:S01]  /*1790*/  LDC.64 R176, c[0x0][0x2b8] ;  /* 0x0000ae00ffb07b82 */ /* 0x000e620000000a00 */
[C---:B------:R-:W-:Y:S01]  /*17a0*/  LEA R168, P4, R217.reuse, UR10, 0x5 ;  /* 0x0000000ad9a87c11 */ /* 0x040fe2000f8828ff */
[----:B------:R-:W2:Y:S03]  /*17b0*/  LDL R206, [R1+0x90] ;  /* 0x0000900001ce7983 */ /* 0x000ea60000100800 */
[----:B------:R-:W-:Y:S01]  /*17c0*/  LEA.HI.X R169, R217, UR11, RZ, 0x5, P4 ;  /* 0x0000000bd9a97c11 */ /* 0x000fe2000a0f2cff */
[----:B------:R-:W3:Y:S04]  /*17d0*/  LDL R207, [R1+0x8c] ;  /* 0x00008c0001cf7983 */ /* 0x000ee80000100800 */
[----:B------:R-:W4:Y:S04]  /*17e0*/  LDG.E.128 R172, desc[UR4][R168.64] ;  /* 0x00000004a8ac7981 */ /* 0x000f28000c1e1d00 */
[----:B------:R-:W3:Y:S04]  /*17f0*/  LDL R214, [R1+0x88] ;  /* 0x0000880001d67983 */ /* 0x000ee80000100800 */
[----:B------:R-:W3:Y:S01]  /*1800*/  LDL R210, [R1+0x80] ;  /* 0x0000800001d27983 */ /* 0x000ee20000100800 */
[----:B------:R-:W-:-:S03]  /*1810*/  ISETP.NE.U32.AND P4, PT, RZ, UR8, PT ;  /* 0x00000008ff007c0c */ /* 0x000fc6000bf85070 */
[----:B------:R-:W3:Y:S01]  /*1820*/  LDG.E.128 R168, desc[UR4][R168.64+0x10] ;  /* 0x00001004a8a87981 */ /* 0x000ee2000c1e1d00 */
[----:B------:R-:W-:Y:S01]  /*1830*/  ISETP.NE.AND.EX P4, PT, RZ, UR9, PT, P4 ;  /* 0x00000009ff007c0c */ /* 0x000fe2000bf85340 */
[C---:B-1----:R-:W-:Y:S02]  /*1840*/  IMAD.WIDE.U32 R176, R217.reuse, 0x10, R176 ;  /* 0x00000010d9b07825 */ /* 0x042fe400078e00b0 */
[----:B------:R-:W3:Y:S04]  /*1850*/  LDL R208, [R1+0x78] ;  /* 0x0000780001d07983 */ /* 0x000ee80000100800 */
[----:B------:R-:W2:Y:S06]  /*1860*/  LDG.E.128 R176, desc[UR4][R176.64] ;  /* 0x00000004b0b07981 */ /* 0x000eac000c1e1d00 */
[----:B------:R-:W-:-:S04]  /*1870*/  @P4 LEA R18, P5, R217, UR8, 0x5 ;  /* 0x00000008d9124c11 */ /* 0x000fc8000f8a28ff */
[----:B------:R-:W-:-:S05]  /*1880*/  @P4 LEA.HI.X R19, R217, UR9, RZ, 0x5, P5 ;  /* 0x00000009d9134c11 */ /* 0x000fca000a8f2cff */
[----:B------:R-:W5:Y:S04]  /*1890*/  @P4 LDG.E.128 R136, desc[UR4][R18.64] ;  /* 0x0000000412884981 */ /* 0x000f68000c1e1d00 */
[----:B------:R3:W5:Y:S01]  /*18a0*/  @P4 LDG.E.128 R140, desc[UR4][R18.64+0x10] ;  /* 0x00001004128c4981 */ /* 0x000762000c1e1d00 */
[----:B------:R-:W-:-:S04]  /*18b0*/  LEA R30, P4, R217, UR12, 0x3 ;  /* 0x0000000cd91e7c11 */ /* 0x000fc8000f8818ff */
[----:B------:R-:W-:-:S06]  /*18c0*/  LEA.HI.X R31, R217, UR13, RZ, 0x3, P4 ;  /* 0x0000000dd91f7c11 */ /* 0x000fcc000a0f1cff */
[----:B------:R-:W5:Y:S01]  /*18d0*/  LDG.E.64 R30, desc[UR4][R30.64] ;  /* 0x000000041e1e7981 */ /* 0x000f62000c1e1b00 */
[----:B----4-:R-:W-:-:S04]  /*18e0*/  FADD.FTZ R9, -R212, R172 ;  /* 0x000000acd4097221 */ /* 0x010fc80000010100 */
[----:B-----5:R-:W-:Y:S01]  /*18f0*/  FMUL.FTZ R9, R4, R9 ;  /* 0x0000000904097220 */ /* 0x020fe20000410000 */
[----:B--2---:R-:W-:-:S05]  /*1900*/  SHF.L.U32 R221, R176, 0x10, RZ ;  /* 0x00000010b0dd7819 */ /* 0x004fca00000006ff */
[----:B------:R-:W-:Y:S01]  /*1910*/  FADD.FTZ R72, R72, R221 ;  /* 0x000000dd48487221 */ /* 0x000fe20000010000 */
[-C--:B------:R-:W-:Y:S01]  /*1920*/  FFMA.FTZ R40, R9, R221.reuse, R40 ;  /* 0x000000dd09287223 */ /* 0x080fe20000010028 */
[----:B------:R-:W-:Y:S02]  /*1930*/  FMUL.FTZ R221, R206, R221 ;  /* 0x000000ddcedd7220 */ /* 0x000fe40000410000 */
[----:B------:R-:W2:Y:S01]  /*1940*/  LDL R206, [R1+0x84] ;  /* 0x0000840001ce7983 */ /* 0x000ea20000100800 */
[C---:B---3--:R-:W-:Y:S01]  /*1950*/  FADD.FTZ R18, -R212.reuse, R169 ;  /* 0x000000a9d4127221 */ /* 0x048fe20000010100 */
[----:B------:R-:W-:Y:S02]  /*1960*/  FADD.FTZ R168, -R212, R168 ;  /* 0x000000a8d4a87221 */ /* 0x000fe40000010100 */
[----:B------:R-:W3:Y:S02]  /*1970*/  LDL R169, [R1+0x7c] ;  /* 0x00007c0001a97983 */ /* 0x000ee40000100800 */
[----:B------:R-:W-:-:S02]  /*1980*/  FMUL.FTZ R183, R4, R168 ;  /* 0x000000a804b77220 */ /* 0x000fc40000410000 */
[----:B------:R-:W4:Y:S01]  /*1990*/  LDL R168, [R1+0x74] ;  /* 0x0000740001a87983 */ /* 0x000f220000100800 */
[----:B------:R-:W-:Y:S01]  /*19a0*/  PRMT R182, R176, 0x7632, R182 ;  /* 0x00007632b0b67816 */ /* 0x000fe200000000b6 */
[----:B------:R-:W-:-:S03]  /*19b0*/  FADD.FTZ R173, -R212, R173 ;  /* 0x000000add4ad7221 */ /* 0x000fc60000010100 */
[----:B------:R-:W-:Y:S01]  /*19c0*/  SHF.L.U32 R216, R182, 0x10, RZ ;  /* 0x00000010b6d87819 */ /* 0x000fe200000006ff */
[----:B------:R-:W-:Y:S01]  /*19d0*/  FMUL.FTZ R182, R4, R173 ;  /* 0x000000ad04b67220 */ /* 0x000fe20000410000 */
[C---:B------:R-:W-:Y:S01]  /*19e0*/  PRMT R176, R177.reuse, 0x7632, R176 ;  /* 0x00007632b1b07816 */ /* 0x040fe200000000b0 */
[----:B------:R-:W-:Y:S01]  /*19f0*/  FADD.FTZ R174, -R212, R174 ;  /* 0x000000aed4ae7221 */ /* 0x000fe20000010100 */
[----:B------:R-:W-:Y:S01]  /*1a00*/  SHF.L.U32 R177, R177, 0x10, RZ ;  /* 0x00000010b1b17819 */ /* 0x000fe200000006ff */
        /* <DEDUP_REMOVED lines=16> */
[----:B------:R-:W-:-:S02]  /*1b10*/  SHF.L.U32 R175, R175, 0x10, RZ ;  /* 0x00000010afaf7819 */ /* 0x000fc400000006ff */
[----:B------:R-:W-:Y:S01]  /*1b20*/  FMUL.FTZ R213, R210, R178 ;  /* 0x000000b2d2d57220 */ /* 0x000fe20000410000 */
[C---:B------:R-:W-:Y:S01]  /*1b30*/  PRMT R172, R179.reuse, 0x7632, R172 ;  /* 0x00007632b3ac7816 */ /* 0x040fe200000000ac */
[----:B------:R-:W-:Y:S01]  /*1b40*/  FADD.FTZ R170, -R212, R170 ;  /* 0x000000aad4aa7221 */ /* 0x000fe20000010100 */
[----:B------:R-:W-:Y:S01]  /*1b50*/  SHF.L.U32 R179, R179, 0x10, RZ ;  /* 0x00000010b3b37819 */ /* 0x000fe200000006ff */
[----:B------:R-:W-:Y:S01]  /*1b60*/  FMUL.FTZ R18, R4, R18 ;  /* 0x0000001204127220 */ /* 0x000fe20000410000 */
[----:B------:R-:W-:Y:S01]  /*1b70*/  SHF.L.U32 R172, R172, 0x10, RZ ;  /* 0x00000010acac7819 */ /* 0x000fe200000006ff */
        /* <DEDUP_REMOVED lines=30> */
.L_x_5306:
[----:B------:R-:W-:Y:S05]  /*1d60*/  BSYNC B0 ;  /* 0x0000000000007941 */ /* 0x000fea0003800000 */
.L_x_5305:
        /* <DEDUP_REMOVED lines=13> */
[----:B-1----:R-:W-:-:S06]  /*1e40*/  IMAD.WIDE.U32 R176, R217, 0x10, R176 ;  /* 0x00000010d9b07825 */ /* 0x002fcc00078e00b0 */
        /* <DEDUP_REMOVED lines=8> */
[C-C-:B----4-:R-:W-:Y:S01]  /*1ed0*/  FADD.FTZ R17, -R212.reuse, R174.reuse ;  /* 0x000000aed4117221 */ /* 0x150fe20000010100 */
[----:B-1----:R-:W-:Y:S02]  /*1ee0*/  FADD.FTZ R14, -R212, R175 ;  /* 0x000000afd40e7221 */ /* 0x002fe40000010100 */
[----:B------:R-:W4:Y:S01]  /*1ef0*/  LDL R175, [R1+0x64] ;  /* 0x0000640001af7983 */ /* 0x000f220000100800 */
[C---:B--2---:R-:W-:Y:S02]  /*1f00*/  PRMT R174, R176.reuse, 0x7632, R174 ;  /* 0x00007632b0ae7816 */ /* 0x044fe400000000ae */
[----:B------:R-:W-:-:S05]  /*1f10*/  SHF.L.U32 R176, R176, 0x10, RZ ;  /* 0x00000010b0b07819 */ /* 0x000fca00000006ff */
[----:B------:R-:W-:Y:S02]  /*1f20*/  FMUL.FTZ R220, R197, R176 ;  /* 0x000000b0c5dc7220 */ /* 0x000fe40000410000 */
[----:B------:R-:W2:Y:S01]  /*1f30*/  LDL R197, [R1+0x6c] ;  /* 0x00006c0001c57983 */ /* 0x000ea20000100800 */
[C---:B---3--:R-:W-:Y:S01]  /*1f40*/  FADD.FTZ R13, -R212.reuse, R169 ;  /* 0x000000a9d40d7221 */ /* 0x048fe20000010100 */
[----:B------:R-:W-:Y:S02]  /*1f50*/  PRMT R16, R177, 0x7632, R16 ;  /* 0x00007632b1107816 */ /* 0x000fe40000000010 */
[----:B------:R-:W3:Y:S01]  /*1f60*/  LDL R169, [R1+0x5c] ;  /* 0x00005c0001a97983 */ /* 0x000ee20000100800 */
[----:B------:R-:W-:Y:S01]  /*1f70*/  FADD.FTZ R168, -R212, R168 ;  /* 0x000000a8d4a87221 */ /* 0x000fe20000010100 */
[----:B------:R-:W-:-:S03]  /*1f80*/  SHF.L.U32 R203, R16, 0x10, RZ ;  /* 0x0000001010cb7819 */ /* 0x000fc600000006ff */
[----:B-----5:R-:W-:Y:S02]  /*1f90*/  FMUL.FTZ R16, R4, R168 ;  /* 0x000000a804107220 */ /* 0x020fe40000410000 */
[----:B------:R-:W3:Y:S01]  /*1fa0*/  LDL R168, [R1+0x54] ;  /* 0x0000540001a87983 */ /* 0x000ee20000100800 */
[C---:B------:R-:W-:Y:S01]  /*1fb0*/  FADD.FTZ R8, -R212.reuse, R172 ;  /* 0x000000acd4087221 */ /* 0x040fe20000010100 */
[----:B------:R-:W-:Y:S01]  /*1fc0*/  SHF.L.U32 R177, R177, 0x10, RZ ;  /* 0x00000010b1b17819 */ /* 0x000fe200000006ff */
[----:B------:R-:W-:Y:S01]  /*1fd0*/  FADD.FTZ R15, -R212, R173 ;  /* 0x000000add40f7221 */ /* 0x000fe20000010100 */
[----:B------:R-:W-:Y:S01]  /*1fe0*/  SHF.L.U32 R174, R174, 0x10, RZ ;  /* 0x00000010aeae7819 */ /* 0x000fe200000006ff */
[----:B------:R-:W-:Y:S01]  /*1ff0*/  FMUL.FTZ R8, R4, R8 ;  /* 0x0000000804087220 */ /* 0x000fe20000410000 */
[----:B------:R-:W-:Y:S01]  /*2000*/  FADD.FTZ R218, R218, R220 ;  /* 0x000000dcdada7221 */ /* 0x000fe20000010000 */
[----:B------:R-:W-:Y:S01]  /*2010*/  FMUL.FTZ R204, R205, R177 ;  /* 0x000000b1cdcc7220 */ /* 0x000fe20000410000 */
[----:B------:R-:W-:Y:S01]  /*2020*/  FMUL.FTZ R15, R4, R15 ;  /* 0x0000000f040f7220 */ /* 0x000fe20000410000 */
[----:B------:R-:W-:Y:S01]  /*2030*/  FFMA.FTZ R219, R8, R220, R219 ;  /* 0x000000dc08db7223 */ /* 0x000fe200000100db */
[C---:B------:R-:W-:Y:S01]  /*2040*/  FMUL.FTZ R14, R4.reuse, R14 ;  /* 0x0000000e040e7220 */ /* 0x040fe20000410000 */
[----:B------:R-:W-:Y:S01]  /*2050*/  FMUL.FTZ R17, R4, R17 ;  /* 0x0000001104117220 */ /* 0x000fe20000410000 */
[C---:B------:R-:W-:Y:S01]  /*2060*/  PRMT R173, R178.reuse, 0x7632, R173 ;  /* 0x00007632b2ad7816 */ /* 0x040fe200000000ad */
[----:B------:R-:W-:Y:S01]  /*2070*/  FADD.FTZ R83, R83, R203 ;  /* 0x000000cb53537221 */ /* 0x000fe20000010000 */
[----:B------:R-:W-:Y:S01]  /*2080*/  SHF.L.U32 R178, R178, 0x10, RZ ;  /* 0x00000010b2b27819 */ /* 0x000fe200000006ff */
[----:B------:R-:W-:Y:S01]  /*2090*/  FFMA.FTZ R51, R14, R203, R51 ;  /* 0x000000cb0e337223 */ /* 0x000fe20000010033 */
[----:B------:R-:W-:-:S03]  /*20a0*/  SHF.L.U32 R173, R173, 0x10, RZ ;  /* 0x00000010adad7819 */ /* 0x000fc600000006ff */
        /* <DEDUP_REMOVED lines=25> */
[----:B----4-:R-:W-:Y:S01]  /*2240*/  FMUL.FTZ R203, R175, R203 ;  /* 0x000000cbafcb7220 */ /* 0x010fe20000410000 */
[----:B--2---:R-:W-:-:S04]  /*2250*/  FMUL.FTZ R205, R197, R174 ;  /* 0x000000aec5cd7220 */ /* 0x004fc80000410000 */
        /* <DEDUP_REMOVED lines=16> */
.L_x_5308:
[----:B------:R-:W-:Y:S05]  /*2360*/  BSYNC B0 ;  /* 0x0000000000007941 */ /* 0x000fea0003800000 */
.L_x_5307:
[----:B------:R-:W-:Y:S01]  /*2370*/  ISETP.NE.AND P4, PT, R233, RZ, PT ;  /* 0x000000ffe900720c */ /* 0x000fe20003f85270 */
[----:B------:R-:W-:-:S12]  /*2380*/  BSSY B0, `(.L_x_5309) ;  /* 0x000005e000007945 */ /* 0x000fd80003800000 */
[----:B------:R-:W-:Y:S05]  /*2390*/  @!P4 BRA `(.L_x_5310) ;  /* 0x000000040070c947 */ /* 0x000fea0003800000 */
[----:B------:R-:W1:Y:S01]  /*23a0*/  LDC.64 R168, c[0x0][0x2b8] ;  /* 0x0000ae00ffa87b82 */ /* 0x000e620000000a00 */
[C---:B------:R-:W-:Y:S01]  /*23b0*/  LEA R176, P4, R217.reuse, UR10, 0x5 ;  /* 0x0000000ad9b07c11 */ /* 0x040fe2000f8828ff */
[----:B------:R-:W2:Y:S03]  /*23c0*/  LDL R192, [R1+0x50] ;  /* 0x0000500001c07983 */ /* 0x000ea60000100800 */
[C---:B------:R-:W-:Y:S01]  /*23d0*/  LEA.HI.X R177, R217.reuse, UR11, RZ, 0x5, P4 ;  /* 0x0000000bd9b17c11 */ /* 0x040fe2000a0f2cff */
[----:B------:R-:W3:Y:S04]  /*23e0*/  LDL R186, [R1+0x4c] ;  /* 0x00004c0001ba7983 */ /* 0x000ee80000100800 */
[----:B------:R-:W4:Y:S04]  /*23f0*/  LDG.E.128 R172, desc[UR4][R176.64] ;  /* 0x00000004b0ac7981 */ /* 0x000f28000c1e1d00 */
[----:B------:R-:W3:Y:S04]  /*2400*/  LDL R189, [R1+0x40] ;  /* 0x0000400001bd7983 */ /* 0x000ee80000100800 */
[----:B------:R-:W3:Y:S04]  /*2410*/  LDL R185, [R1+0x38] ;  /* 0x0000380001b97983 */ /* 0x000ee80000100800 */
[----:B------:R-:W3:Y:S01]  /*2420*/  LDL R190, [R1+0x48] ;  /* 0x0000480001be7983 */ /* 0x000ee20000100800 */
[----:B-1----:R-:W-:Y:S01]  /*2430*/  IMAD.WIDE.U32 R168, R217, 0x10, R168 ;  /* 0x00000010d9a87825 */ /* 0x002fe200078e00a8 */
[----:B------:R-:W-:-:S02]  /*2440*/  ISETP.NE.U32.AND P4, PT, RZ, UR8, PT ;  /* 0x00000008ff007c0c */ /* 0x000fc4000bf85070 */
[----:B------:R-:W3:Y:S04]  /*2450*/  LDG.E.128 R176, desc[UR4][R176.64+0x10] ;  /* 0x00001004b0b07981 */ /* 0x000ee8000c1e1d00 */
[----:B------:R-:W2:Y:S01]  /*2460*/  LDG.E.128 R168, desc[UR4][R168.64] ;  /* 0x00000004a8a87981 */ /* 0x000ea2000c1e1d00 */
[----:B------:R-:W-:-:S03]  /*2470*/  ISETP.NE.AND.EX P4, PT, RZ, UR9, PT, P4 ;  /* 0x00000009ff007c0c */ /* 0x000fc6000bf85340 */
[----:B------:R-:W3:Y:S10]  /*2480*/  LDL R187, [R1+0x44] ;  /* 0x0000440001bb7983 */ /* 0x000ef40000100800 */
[----:B------:R-:W-:-:S04]  /*2490*/  @P4 LEA R10, P5, R217, UR8, 0x5 ;  /* 0x00000008d90a4c11 */ /* 0x000fc8000f8a28ff */
[----:B------:R-:W-:-:S05]  /*24a0*/  @P4 LEA.HI.X R11, R217, UR9, RZ, 0x5, P5 ;  /* 0x00000009d90b4c11 */ /* 0x000fca000a8f2cff */
[----:B------:R-:W5:Y:S04]  /*24b0*/  @P4 LDG.E.128 R152, desc[UR4][R10.64] ;  /* 0x000000040a984981 */ /* 0x000f68000c1e1d00 */
[----:B------:R1:W5:Y:S01]  /*24c0*/  @P4 LDG.E.128 R156, desc[UR4][R10.64+0x10] ;  /* 0x000010040a9c4981 */ /* 0x000362000c1e1d00 */
[----:B------:R-:W-:-:S04]  /*24d0*/  LEA R26, P4, R217, UR12, 0x3 ;  /* 0x0000000cd91a7c11 */ /* 0x000fc8000f8818ff */
[----:B------:R-:W-:-:S06]  /*24e0*/  LEA.HI.X R27, R217, UR13, RZ, 0x3, P4 ;  /* 0x0000000dd91b7c11 */ /* 0x000fcc000a0f1cff */
[----:B------:R-:W5:Y:S01]  /*24f0*/  LDG.E.64 R26, desc[UR4][R26.64] ;  /* 0x000000041a1a7981 */ /* 0x000f62000c1e1b00 */
[----:B----4-:R-:W-:-:S03]  /*2500*/  FADD.FTZ R7, -R212, R172 ;  /* 0x000000acd4077221 */ /* 0x010fc60000010100 */
[----:B------:R-:W4:Y:S01]  /*2510*/  LDL R172, [R1+0x3c] ;  /* 0x00003c0001ac7983 */ /* 0x000f220000100800 */
[----:B-----5:R-:W-:Y:S01]  /*2520*/  FMUL.FTZ R7, R4, R7 ;  /* 0x0000000704077220 */ /* 0x020fe20000410000 */
[C---:B--2---:R-:W-:Y:S02]  /*2530*/  PRMT R195, R168.reuse, 0x7632, R195 ;  /* 0x00007632a8c37816 */ /* 0x044fe400000000c3 */
[----:B------:R-:W-:-:S05]  /*2540*/  SHF.L.U32 R168, R168, 0x10, RZ ;  /* 0x00000010a8a87819 */ /* 0x000fca00000006ff */
[----:B------:R-:W-:Y:S01]  /*2550*/  FADD.FTZ R88, R88, R168 ;  /* 0x000000a858587221 */ /* 0x000fe20000010000 */
[-C--:B------:R-:W-:Y:S01]  /*2560*/  FFMA.FTZ R56, R7, R168.reuse, R56 ;  /* 0x000000a807387223 */ /* 0x080fe20000010038 */
[----:B------:R-:W-:Y:S02]  /*2570*/  FMUL.FTZ R196, R192, R168 ;  /* 0x000000a8c0c47220 */ /* 0x000fe40000410000 */
[----:B------:R-:W2:Y:S01]  /*2580*/  LDL R168, [R1+0x34] ;  /* 0x0000340001a87983 */ /* 0x000ea20000100800 */
[----:B-1----:R-:W-:Y:S01]  /*2590*/  FADD.FTZ R10, -R212, R173 ;  /* 0x000000add40a7221 */ /* 0x002fe20000010100 */
[----:B------:R-:W-:Y:S02]  /*25a0*/  SHF.L.U32 R195, R195, 0x10, RZ ;  /* 0x00000010c3c37819 */ /* 0x000fe400000006ff */
[----:B------:R-:W-:Y:S01]  /*25b0*/  PRMT R191, R170, 0x7632, R191 ;  /* 0x00007632aabf7816 */ /* 0x000fe200000000bf */
[----:B------:R-:W-:Y:S01]  /*25c0*/  FMUL.FTZ R10, R4, R10 ;  /* 0x0000000a040a7220 */ /* 0x000fe20000410000 */
[----:B------:R-:W-:-:S02]  /*25d0*/  SHF.L.U32 R170, R170, 0x10, RZ ;  /* 0x00000010aaaa7819 */ /* 0x000fc400000006ff */
[C---:B------:R-:W-:Y:S02]  /*25e0*/  PRMT R188, R171.reuse, 0x7632, R188 ;  /* 0x00007632abbc7816 */ /* 0x040fe400000000bc */
[----:B------:R-:W-:Y:S01]  /*25f0*/  SHF.L.U32 R171, R171, 0x10, RZ ;  /* 0x00000010abab7819 */ /* 0x000fe200000006ff */
[----:B------:R-:W-:Y:S01]  /*2600*/  FADD.FTZ R175, -R212, R175 ;  /* 0x000000afd4af7221 */ /* 0x000fe20000010100 */
[----:B------:R-:W-:Y:S01]  /*2610*/  PRMT R193, R169, 0x7632, R193 ;  /* 0x00007632a9c17816 */ /* 0x000fe200000000c1 */
[----:B------:R-:W-:Y:S01]  /*2620*/  FADD.FTZ R89, R89, R195 ;  /* 0x000000c359597221 */ /* 0x000fe20000010000 */
[----:B------:R-:W-:Y:S01]  /*2630*/  SHF.L.U32 R169, R169, 0x10, RZ ;  /* 0x00000010a9a97819 */ /* 0x000fe200000006ff */
[-C--:B------:R-:W-:Y:S01]  /*2640*/  FFMA.FTZ R57, R10, R195.reuse, R57 ;  /* 0x000000c30a397223 */ /* 0x080fe20000010039 */
[----:B------:R-:W-:Y:S01]  /*2650*/  FADD.FTZ R12, -R212, R174 ;  /* 0x000000aed40c7221 */ /* 0x000fe20000010100 */
[----:B------:R-:W-:Y:S01]  /*2660*/  FADD.FTZ R218, R218, R196 ;  /* 0x000000c4dada7221 */ /* 0x000fe20000010000 */
[----:B---3--:R-:W-:Y:S01]  /*2670*/  FMUL.FTZ R195, R186, R195 ;  /* 0x000000c3bac37220 */ /* 0x008fe20000410000 */
[----:B------:R-:W-:Y:S01]  /*2680*/  FFMA.FTZ R219, R7, R196, R219 ;  /* 0x000000c407db7223 */ /* 0x000fe200000100db */
[----:B------:R-:W-:Y:S01]  /*2690*/  FMUL.FTZ R192, R189, R170 ;  /* 0x000000aabdc07220 */ /* 0x000fe20000410000 */
[----:B------:R-:W-:Y:S01]  /*26a0*/  SHF.L.U32 R193, R193, 0x10, RZ ;  /* 0x00000010c1c17819 */ /* 0x000fe200000006ff */
[----:B------:R-:W-:Y:S01]  /*26b0*/  FMUL.FTZ R189, R185, R171 ;  /* 0x000000abb9bd7220 */ /* 0x000fe20000410000 */
[C---:B------:R-:W-:Y:S01]  /*26c0*/  FMUL.FTZ R185, R4.reuse, R175 ;  /* 0x000000af04b97220 */ /* 0x040fe20000410000 */
[----:B------:R-:W-:Y:S01]  /*26d0*/  FMUL.FTZ R12, R4, R12 ;  /* 0x0000000c040c7220 */ /* 0x000fe20000410000 */
[----:B------:R-:W-:Y:S01]  /*26e0*/  FMUL.FTZ R194, R190, R169 ;  /* 0x000000a9bec27220 */ /* 0x000fe20000410000 */
[----:B------:R-:W-:Y:S01]  /*26f0*/  FADD.FTZ R218, R218, R195 ;  /* 0x000000c3dada7221 */ /* 0x000fe20000010000 */
[----:B------:R-:W-:Y:S01]  /*2700*/  FFMA.FTZ R219, R10, R195, R219 ;  /* 0x000000c30adb7223 */ /* 0x000fe200000100db */
[C---:B------:R-:W-:Y:S01]  /*2710*/  FADD.FTZ R177, -R212.reuse, R177 ;  /* 0x000000b1d4b17221 */ /* 0x040fe20000010100 */
        /* <DEDUP_REMOVED lines=14> */
[----:B------:R-:W-:Y:S01]  /*2800*/  FADD.FTZ R178, -R212, R178 ;  /* 0x000000b2d4b27221 */ /* 0x000fe20000010100 */
[----:B------:R-:W-:Y:S01]  /*2810*/  FADD.FTZ R218, R218, R192 ;  /* 0x000000c0dada7221 */ /* 0x000fe20000010000 */
[----:B------:R-:W-:Y:S01]  /*2820*/  FFMA.FTZ R219, R11, R192, R219 ;  /* 0x000000c00bdb7223 */ /* 0x000fe200000100db */
[----:B------:R-:W-:Y:S01]  /*2830*/  SHF.L.U32 R188, R188, 0x10, RZ ;  /* 0x00000010bcbc7819 */ /* 0x000fe200000006ff */
[C---:B------:R-:W-:Y:S01]  /*2840*/  FMUL.FTZ R187, R4.reuse, R179 ;  /* 0x000000b304bb7220 */ /* 0x040fe20000410000 */
[----:B------:R-:W-:-:S03]  /*2850*/  FMUL.FTZ R190, R4, R178 ;  /* 0x000000b204be7220 */ /* 0x000fc60000410000 */
        /* <DEDUP_REMOVED lines=8> */
[----:B----4-:R-:W-:-:S04]  /*28e0*/  FMUL.FTZ R191, R172, R191 ;  /* 0x000000bfacbf7220 */ /* 0x010fc80000410000 */
[----:B------:R-:W-:Y:S01]  /*28f0*/  FADD.FTZ R218, R218, R191 ;  /* 0x000000bfdada7221 */ /* 0x000fe20000010000 */
[----:B------:R-:W-:-:S03]  /*2900*/  FFMA.FTZ R219, R186, R191, R219 ;  /* 0x000000bfbadb7223 */ /* 0x000fc600000100db */
[----:B------:R-:W-:Y:S01]  /*2910*/  FADD.FTZ R218, R218, R189 ;  /* 0x000000bddada7221 */ /* 0x000fe20000010000 */
[----:B------:R-:W-:Y:S01]  /*2920*/  FFMA.FTZ R219, R190, R189, R219 ;  /* 0x000000bdbedb7223 */ /* 0x000fe200000100db */
[----:B--2---:R-:W-:-:S04]  /*2930*/  FMUL.FTZ R188, R168, R188 ;  /* 0x000000bca8bc7220 */ /* 0x004fc80000410000 */
[----:B------:R-:W-:Y:S01]  /*2940*/  FADD.FTZ R218, R218, R188 ;  /* 0x000000bcdada7221 */ /* 0x000fe20000010000 */
[----:B------:R-:W-:-:S07]  /*2950*/  FFMA.FTZ R219, R187, R188, R219 ;  /* 0x000000bcbbdb7223 */ /* 0x000fce00000100db */
.L_x_5310:
[----:B------:R-:W-:Y:S05]  /*2960*/  BSYNC B0 ;  /* 0x0000000000007941 */ /* 0x000fea0003800000 */
.L_x_5309:
[----:B------:R-:W1:Y:S01]  /*2970*/  S2R R168, SR_TID.X ;  /* 0x0000000000a87919 */ /* 0x000e620000002100 */
[----:B------:R-:W-:Y:S01]  /*2980*/  LOP3.LUT P4, RZ, R230, 0xff, RZ, 0xc0, !PT ;  /* 0x000000ffe6ff7812 */ /* 0x000fe2000788c0ff */
[----:B------:R-:W-:-:S03]  /*2990*/  UMOV UR6, 0xffffffff ;  /* 0xffffffff00067882 */ /* 0x000fc60000000000 */
[----:B------:R-:W-:Y:S02]  /*29a0*/  P2R R178, PR, RZ, 0x10 ;  /* 0x00000010ffb27803 */ /* 0x000fe40000000000 */
        /* <DEDUP_REMOVED lines=23> */
.L_x_5337:
[----:B------:R-:W3:Y:S01]  /*2b20*/  S2R R172, SR_CgaCtaId ;  /* 0x0000000000ac7919 */ /* 0x000ee20000008800 */
[----:B-1----:R-:W-:Y:S01]  /*2b30*/  FADD.FTZ R169, R173, R169 ;  /* 0x000000a9ada97221 */ /* 0x002fe20000010000 */
[----:B------:R-:W-:Y:S01]  /*2b40*/  @!P4 LOP3.LUT R171, R177, 0x3, RZ, 0xc0, !PT ;  /* 0x00000003b1abc812 */ /* 0x000fe200078ec0ff */
[----:B------:R-:W-:Y:S01]  /*2b50*/  FADD.FTZ R168, R174, R176 ;  /* 0x000000b0aea87221 */ /* 0x000fe20000010000 */
[----:B--2---:R-:W-:Y:S01]  /*2b60*/  MOV R173, 0x400 ;  /* 0x0000040000ad7802 */ /* 0x004fe20000000f00 */
        /* <DEDUP_REMOVED lines=8> */
[----:B------:R-:W1:Y:S02]  /*2bf0*/  LDS.128 R168, [R173+0x4000] ;  /* 0x00400000ada87984 */ /* 0x000e640000000c00 */
[----:B-1----:R-:W-:Y:S01]  /*2c00*/  FADD.FTZ R168, RZ, R168 ;  /* 0x000000a8ffa87221 */ /* 0x002fe20000010000 */
[----:B------:R-:W-:-:S03]  /*2c10*/  FADD.FTZ R169, RZ, R169 ;  /* 0x000000a9ffa97221 */ /* 0x000fc60000010000 */
[----:B------:R-:W-:Y:S01]  /*2c20*/  FADD.FTZ R172, R170, R168 ;  /* 0x000000a8aaac7221 */ /* 0x000fe20000010000 */
[----:B------:R-:W-:Y:S02]  /*2c30*/  FADD.FTZ R174, R171, R169 ;  /* 0x000000a9abae7221 */ /* 0x000fe40000010000 */
[----:B------:R-:W1:Y:S02]  /*2c40*/  LDS.128 R168, [R173+0x4010] ;  /* 0x00401000ada87984 */ /* 0x000e640000000c00 */
[----:B-1----:R-:W-:Y:S01]  /*2c50*/  FADD.FTZ R168, R172, R168 ;  /* 0x000000a8aca87221 */ /* 0x002fe20000010000 */
[----:B------:R-:W-:-:S03]  /*2c60*/  FADD.FTZ R169, R174, R169 ;  /* 0x000000a9aea97221 */ /* 0x000fc60000010000 */
[----:B------:R-:W-:Y:S01]  /*2c70*/  FADD.FTZ R168, R170, R168 ;  /* 0x000000a8aaa87221 */ /* 0x000fe20000010000 */
[----:B------:R-:W-:-:S03]  /*2c80*/  FADD.FTZ R169, R171, R169 ;  /* 0x000000a9aba97221 */ /* 0x000fc60000010000 */
[----:B------:R-:W-:Y:S01]  /*2c90*/  FMUL.FTZ R176, R168, UR14 ;  /* 0x0000000ea8b07c20 */ /* 0x000fe20008410000 */
[----:B------:R-:W-:Y:S01]  /*2ca0*/  FMUL.FTZ R177, R169, UR14 ;  /* 0x0000000ea9b17c20 */ /* 0x000fe20008410000 */
[----:B------:R-:W-:Y:S06]  /*2cb0*/  @!P0 BRA `(.L_x_5313) ;  /* 0x0000000800508947 */ /* 0x000fec0003800000 */
[----:B------:R-:W1:Y:S01]  /*2cc0*/  LDC.64 R168, c[0x0][0x220] ;  /* 0x00008800ffa87b82 */ /* 0x000e620000000a00 */
[----:B------:R-:W2:Y:S04]  /*2cd0*/  LDL R212, [R1+0x30] ;  /* 0x0000300001d47983 */ /* 0x000ea80000100800 */
[----:B------:R-:W3:Y:S01]  /*2ce0*/  LDL R217, [R1+0x2c] ;  /* 0x00002c0001d97983 */ /* 0x000ee20000100800 */
[----:B------:R-:W-:-:S03]  /*2cf0*/  ISETP.NE.AND P5, PT, R3, RZ, PT ;  /* 0x000000ff0300720c */ /* 0x000fc60003fa5270 */
[----:B------:R-:W4:Y:S01]  /*2d00*/  LDL R218, [R1+0x28] ;  /* 0x0000280001da7983 */ /* 0x000f220000100800 */
[----:B------:R-:W-:Y:S01]  /*2d10*/  HFMA2.MMA R173, -RZ, RZ, 0, 0 ;  /* 0x00000000ffad7435 */ /* 0x000fe200000001ff */
[----:B------:R-:W-:Y:S02]  /*2d20*/  LOP3.LUT P6, RZ, R28, 0xff00, RZ, 0xc0, !PT ;  /* 0x0000ff001cff7812 */ /* 0x000fe400078cc0ff */
[----:B------:R-:W4:Y:S01]  /*2d30*/  LDL R219, [R1+0x18] ;  /* 0x0000180001db7983 */ /* 0x000f220000100800 */
[----:B-1----:R-:W-:-:S06]  /*2d40*/  IMAD.WIDE.U32 R168, R6, 0x10, R168 ;  /* 0x0000001006a87825 */ /* 0x002fcc00078e00a8 */
[----:B------:R-:W2:Y:S01]  /*2d50*/  LDG.E.128 R168, desc[UR4][R168.64] ;  /* 0x00000004a8a87981 */ /* 0x000ea2000c1e1d00 */
[----:B------:R-:W-:Y:S02]  /*2d60*/  FSEL R174, R176, RZ, !P5 ;  /* 0x000000ffb0ae7208 */ /* 0x000fe40006800000 */
[----:B------:R-:W-:-:S03]  /*2d70*/  ISETP.NE.U32.AND P5, PT, RZ, UR8, PT ;  /* 0x00000008ff007c0c */ /* 0x000fc6000bfa5070 */
[----:B------:R-:W-:Y:S01]  /*2d80*/  FFMA.FTZ R172, R0, R177, R174 ;  /* 0x000000b100ac7223 */ /* 0x000fe200000100ae */
[----:B------:R-:W-:-:S03]  /*2d90*/  ISETP.NE.AND.EX P5, PT, RZ, UR9, PT, P5 ;  /* 0x00000009ff007c0c */ /* 0x000fc6000bfa5350 */
[----:B------:R-:W-:-:S04]  /*2da0*/  FADD.FTZ R172, R25, -R172 ;  /* 0x800000ac19ac7221 */ /* 0x000fc80000010000 */
[----:B-----5:R-:W-:Y:S01]  /*2db0*/  FMUL.FTZ R179, R4, R172 ;  /* 0x000000ac04b37220 */ /* 0x020fe20000410000 */
[----:B------:R-:W-:-:S04]  /*2dc0*/  MOV R172, R28 ;  /* 0x0000001c00ac7202 */ /* 0x000fc80000000f00 */
[----:B------:R-:W-:Y:S01]  /*2dd0*/  LOP3.LUT P4, RZ, R172, 0xff, RZ, 0xc0, !PT ;  /* 0x000000ffacff7812 */ /* 0x000fe2000788c0ff */
[----:B------:R-:W-:-:S04]  /*2de0*/  @P5 FADD.FTZ R179, R128, R179 ;  /* 0x000000b380b35221 */ /* 0x000fc80000010000 */
[----:B------:R-:W-:-:S04]  /*2df0*/  FMUL.FTZ R175, R179, R5 ;  /* 0x00000005b3af7220 */ /* 0x000fc80000410000 */
[----:B------:R-:W-:-:S04]  /*2e00*/  FMUL.FTZ R175, R175, UR15 ;  /* 0x0000000fafaf7c20 */ /* 0x000fc80008410000 */
[----:B--2---:R-:W-:-:S05]  /*2e10*/  @P4 SHF.L.U32 R172, R168, 0x10, RZ ;  /* 0x00000010a8ac4819 */ /* 0x004fca00000006ff */
[----:B------:R-:W-:Y:S01]  /*2e20*/  @P4 FMUL.FTZ R173, R175, R172 ;  /* 0x000000acafad4220 */ /* 0x000fe20000410000 */
[----:B------:R-:W-:Y:S01]  /*2e30*/  MOV R172, RZ ;  /* 0x000000ff00ac7202 */ /* 0x000fe20000000f00 */
[----:B------:R-:W-:Y:S01]  /*2e40*/  @P4 FMUL.FTZ R172, R212, R175 ;  /* 0x000000afd4ac4220 */ /* 0x000fe20000410000 */
[----:B------:R-:W-:-:S04]  /*2e50*/  FFMA.FTZ R175, R22, R177, R174 ;  /* 0x000000b116af7223 */ /* 0x000fc800000100ae */
[----:B------:R-:W-:Y:S01]  /*2e60*/  FADD.FTZ R175, R229, -R175 ;  /* 0x800000afe5af7221 */ /* 0x000fe20000010000 */
[----:B------:R-:W-:-:S03]  /*2e70*/  ISETP.NE.U32.AND P4, PT, RZ, UR16, PT ;  /* 0x00000010ff007c0c */ /* 0x000fc6000bf85070 */
[----:B------:R-:W-:Y:S01]  /*2e80*/  FMUL.FTZ R175, R4, R175 ;  /* 0x000000af04af7220 */ /* 0x000fe20000410000 */
[----:B------:R-:W-:-:S03]  /*2e90*/  ISETP.NE.AND.EX P4, PT, RZ, UR17, PT, P4 ;  /* 0x00000011ff007c0c */ /* 0x000fc6000bf85340 */
[----:B------:R-:W-:Y:S01]  /*2ea0*/  @P5 FADD.FTZ R175, R129, R175 ;  /* 0x000000af81af5221 */ /* 0x000fe20000010000 */
[----:B------:R-:W-:Y:S02]  /*2eb0*/  @P6 PRMT R168, R168, 0x7632, R168 ;  /* 0x00007632a8a86816 */ /* 0x000fe400000000a8 */
[----:B------:R-:W-:Y:S01]  /*2ec0*/  SEL R160, R179, R160, P4 ;  /* 0x000000a0b3a07207 */ /* 0x000fe20002000000 */
[----:B------:R-:W-:Y:S01]  /*2ed0*/  FMUL.FTZ R212, R175, R5 ;  /* 0x00000005afd47220 */ /* 0x000fe20000410000 */
[----:B------:R-:W-:Y:S01]  /*2ee0*/  HFMA2.MMA R179, -RZ, RZ, 0, 0 ;  /* 0x00000000ffb37435 */ /* 0x000fe200000001ff */
[----:B------:R-:W-:Y:S02]  /*2ef0*/  @P6 SHF.L.U32 R168, R168, 0x10, RZ ;  /* 0x00000010a8a86819 */ /* 0x000fe400000006ff */
[----:B------:R-:W-:-:S04]  /*2f00*/  FMUL.FTZ R212, R212, UR15 ;  /* 0x0000000fd4d47c20 */ /* 0x000fc80008410000 */
[----:B------:R-:W-:Y:S01]  /*2f10*/  @P6 FMUL.FTZ R179, R212, R168 ;  /* 0x000000a8d4b36220 */ /* 0x000fe20000410000 */
[----:B------:R-:W-:Y:S01]  /*2f20*/  MOV R168, RZ ;  /* 0x000000ff00a87202 */ /* 0x000fe20000000f00 */
[----:B---3--:R-:W-:Y:S02]  /*2f30*/  @P6 FMUL.FTZ R168, R217, R212 ;  /* 0x000000d4d9a86220 */ /* 0x008fe40000410000 */
[----:B------:R-:W2:Y:S01]  /*2f40*/  LDL R217, [R1+0x24] ;  /* 0x0000240001d97983 */ /* 0x000ea20000100800 */
[----:B------:R-:W-:Y:S01]  /*2f50*/  SEL R161, R175, R161, P4 ;  /* 0x000000a1afa17207 */ /* 0x000fe20002000000 */
[----:B------:R-:W-:Y:S01]  /*2f60*/  FFMA.FTZ R175, R24, R177, R174 ;  /* 0x000000b118af7223 */ /* 0x000fe200000100ae */
[----:B------:R-:W-:-:S03]  /*2f70*/  LOP3.LUT P6, RZ, R28, 0xff0000, RZ, 0xc0, !PT ;  /* 0x00ff00001cff7812 */ /* 0x000fc600078cc0ff */
[----:B------:R-:W-:-:S04]  /*2f80*/  FADD.FTZ R175, R228, -R175 ;  /* 0x800000afe4af7221 */ /* 0x000fc80000010000 */
[----:B------:R-:W-:-:S04]  /*2f90*/  FMUL.FTZ R175, R4, R175 ;  /* 0x000000af04af7220 */ /* 0x000fc80000410000 */
[----:B------:R-:W-:Y:S01]  /*2fa0*/  @P5 FADD.FTZ R175, R130, R175 ;  /* 0x000000af82af5221 */ /* 0x000fe20000010000 */
[----:B------:R-:W-:Y:S01]  /*2fb0*/  FADD.FTZ R97, R97, R179 ;  /* 0x000000b361617221 */ /* 0x000fe20000010000 */
[----:B------:R-:W-:Y:S02]  /*2fc0*/  FADD.FTZ R96, R96, R173 ;  /* 0x000000ad60607221 */ /* 0x000fe40000010000 */
[----:B------:R-:W-:Y:S01]  /*2fd0*/  FMUL.FTZ R212, R175, R5 ;  /* 0x00000005afd47220 */ /* 0x000fe20000410000 */
[----:B------:R-:W-:Y:S01]  /*2fe0*/  HFMA2.MMA R179, -RZ, RZ, 0, 0 ;  /* 0x00000000ffb37435 */ /* 0x000fe200000001ff */
[----:B------:R-:W-:Y:S02]  /*2ff0*/  @P6 SHF.L.U32 R173, R169, 0x10, RZ ;  /* 0x00000010a9ad6819 */ /* 0x000fe400000006ff */
[----:B------:R-:W-:-:S04]  /*3000*/  FMUL.FTZ R212, R212, UR15 ;  /* 0x0000000fd4d47c20 */ /* 0x000fc80008410000 */
[----:B------:R-:W-:Y:S01]  /*3010*/  @P6 FMUL.FTZ R179, R212, R173 ;  /* 0x000000add4b36220 */ /* 0x000fe20000410000 */
[----:B------:R-:W-:Y:S01]  /*3020*/  MOV R173, RZ ;  /* 0x000000ff00ad7202 */ /* 0x000fe20000000f00 */
[----:B----4-:R-:W-:Y:S02]  /*3030*/  @P6 FMUL.FTZ R173, R218, R212 ;  /* 0x000000d4daad6220 */ /* 0x010fe40000410000 */
[----:B------:R-:W3:Y:S01]  /*3040*/  LDL R218, [R1+0x20] ;  /* 0x0000200001da7983 */ /* 0x000ee20000100800 */
[----:B------:R-:W-:Y:S01]  /*3050*/  SEL R162, R175, R162, P4 ;  /* 0x000000a2afa27207 */ /* 0x000fe20002000000 */
[----:B------:R-:W-:Y:S01]  /*3060*/  FFMA.FTZ R175, R21, R177, R174 ;  /* 0x000000b115af7223 */ /* 0x000fe200000100ae */
[----:B------:R-:W-:-:S03]  /*3070*/  LOP3.LUT P6, RZ, R28, 0xff000000, RZ, 0xc0, !PT ;  /* 0xff0000001cff7812 */ /* 0x000fc600078cc0ff */
[----:B------:R-:W-:-:S04]  /*3080*/  FADD.FTZ R175, R227, -R175 ;  /* 0x800000afe3af7221 */ /* 0x000fc80000010000 */
[----:B------:R-:W-:Y:S01]  /*3090*/  FMUL.FTZ R175, R4, R175 ;  /* 0x000000af04af7220 */ /* 0x000fe20000410000 */
[----:B------:R-:W-:-:S03]  /*30a0*/  FADD.FTZ R98, R98, R179 ;  /* 0x000000b362627221 */ /* 0x000fc60000010000 */
[----:B------:R-:W-:Y:S02]  /*30b0*/  @P5 FADD.FTZ R175, R131, R175 ;  /* 0x000000af83af5221 */ /* 0x000fe40000010000 */
[----:B------:R-:W-:Y:S02]  /*30c0*/  @P6 PRMT R169, R169, 0x7632, R169 ;  /* 0x00007632a9a96816 */ /* 0x000fe400000000a9 */
[----:B------:R-:W-:Y:S01]  /*30d0*/  FMUL.FTZ R179, R175, R5 ;  /* 0x00000005afb37220 */ /* 0x000fe20000410000 */
[----:B------:R-:W-:Y:S01]  /*30e0*/  HFMA2.MMA R212, -RZ, RZ, 0, 0 ;  /* 0x00000000ffd47435 */ /* 0x000fe200000001ff */
[----:B------:R-:W-:Y:S02]  /*30f0*/  @P6 SHF.L.U32 R169, R169, 0x10, RZ ;  /* 0x00000010a9a96819 */ /* 0x000fe400000006ff */
[----:B------:R-:W-:-:S04]  /*3100*/  FMUL.FTZ R179, R179, UR15 ;  /* 0x0000000fb3b37c20 */ /* 0x000fc80008410000 */
[----:B------:R-:W-:Y:S01]  /*3110*/  @P6 FMUL.FTZ R212, R179, R169 ;  /* 0x000000a9b3d46220 */ /* 0x000fe20000410000 */
[----:B------:R-:W-:Y:S02]  /*3120*/  MOV R169, RZ ;  /* 0x000000ff00a97202 */ /* 0x000fe40000000f00 */
[----:B------:R-:W-:Y:S01]  /*3130*/  SEL R163, R175, R163, P4 ;  /* 0x000000a3afa37207 */ /* 0x000fe20002000000 */
[----:B------:R-:W-:-:S04]  /*3140*/  FFMA.FTZ R175, R23, R177, R174 ;  /* 0x000000b117af7223 */ /* 0x000fc800000100ae */
[----:B------:R-:W-:-:S04]  /*3150*/  FADD.FTZ R175, R226, -R175 ;  /* 0x800000afe2af7221 */ /* 0x000fc80000010000 */
[----:B------:R-:W-:-:S04]  /*3160*/  FMUL.FTZ R175, R4, R175 ;  /* 0x000000af04af7220 */ /* 0x000fc80000410000 */
[----:B------:R-:W-:Y:S01]  /*3170*/  @P5 FADD.FTZ R175, R132, R175 ;  /* 0x000000af84af5221 */ /* 0x000fe20000010000 */
[----:B------:R-:W-:Y:S01]  /*3180*/  FADD.FTZ R99, R99, R212 ;  /* 0x000000d463637221 */ /* 0x000fe20000010000 */
[----:B------:R-:W-:-:S03]  /*3190*/  HFMA2.MMA R212, -RZ, RZ, 0, 0 ;  /* 0x00000000ffd47435 */ /* 0x000fc600000001ff */
[C---:B------:R-:W-:Y:S01]  /*31a0*/  SEL R164, R175.reuse, R164, P4 ;  /* 0x000000a4afa47207 */ /* 0x040fe20002000000 */
[----:B------:R-:W-:-:S04]  /*31b0*/  FMUL.FTZ R175, R175, R5 ;  /* 0x00000005afaf7220 */ /* 0x000fc80000410000 */
[----:B------:R-:W-:Y:S01]  /*31c0*/  FMUL.FTZ R175, R175, UR15 ;  /* 0x0000000fafaf7c20 */ /* 0x000fe20008410000 */
[----:B--2---:R-:W-:Y:S02]  /*31d0*/  @P6 FMUL.FTZ R169, R217, R179 ;  /* 0x000000b3d9a96220 */ /* 0x004fe40000410000 */
[----:B------:R-:W2:Y:S01]  /*31e0*/  LDL R217, [R1+0x1c] ;  /* 0x00001c0001d97983 */ /* 0x000ea20000100800 */
[----:B------:R-:W-:-:S13]  /*31f0*/  LOP3.LUT P6, RZ, R29, 0xff, RZ, 0xc0, !PT ;  /* 0x000000ff1dff7812 */ /* 0x000fda00078cc0ff */
[----:B------:R-:W-:-:S05]  /*3200*/  @P6 SHF.L.U32 R179, R170, 0x10, RZ ;  /* 0x00000010aab36819 */ /* 0x000fca00000006ff */
[----:B------:R-:W-:Y:S01]  /*3210*/  @P6 FMUL.FTZ R212, R175, R179 ;  /* 0x000000b3afd46220 */ /* 0x000fe20000410000 */
[----:B------:R-:W-:Y:S01]  /*3220*/  MOV R179, RZ ;  /* 0x000000ff00b37202 */ /* 0x000fe20000000f00 */
[----:B---3--:R-:W-:Y:S02]  /*3230*/  @P6 FMUL.FTZ R179, R218, R175 ;  /* 0x000000afdab36220 */ /* 0x008fe40000410000 */
[----:B------:R-:W3:Y:S01]  /*3240*/  LDL R218, [R1+0x14] ;  /* 0x0000140001da7983 */ /* 0x000ee20000100800 */
[----:B------:R-:W-:Y:S01]  /*3250*/  FFMA.FTZ R175, R20, R177, R174 ;  /* 0x000000b114af7223 */ /* 0x000fe200000100ae */
[----:B------:R-:W-:-:S03]  /*3260*/  LOP3.LUT P6, RZ, R29, 0xff00, RZ, 0xc0, !PT ;  /* 0x0000ff001dff7812 */ /* 0x000fc600078cc0ff */
[----:B------:R-:W-:-:S04]  /*3270*/  FADD.FTZ R175, R225, -R175 ;  /* 0x800000afe1af7221 */ /* 0x000fc80000010000 */
[----:B------:R-:W-:-:S04]  /*3280*/  FMUL.FTZ R175, R4, R175 ;  /* 0x000000af04af7220 */ /* 0x000fc80000410000 */
[----:B------:R-:W-:Y:S02]  /*3290*/  @P5 FADD.FTZ R175, R133, R175 ;  /* 0x000000af85af5221 */ /* 0x000fe40000010000 */
[----:B------:R-:W-:Y:S01]  /*32a0*/  @P6 PRMT R170, R170, 0x7632, R170 ;  /* 0x00007632aaaa6816 */ /* 0x000fe200000000aa */
[----:B------:R-:W-:Y:S02]  /*32b0*/  FADD.FTZ R100, R100, R212 ;  /* 0x000000d464647221 */ /* 0x000fe40000010000 */
[C---:B------:R-:W-:Y:S01]  /*32c0*/  SEL R165, R175.reuse, R165, P4 ;  /* 0x000000a5afa57207 */ /* 0x040fe20002000000 */
[----:B------:R-:W-:Y:S01]  /*32d0*/  FMUL.FTZ R175, R175, R5 ;  /* 0x00000005afaf7220 */ /* 0x000fe20000410000 */
[----:B------:R-:W-:Y:S01]  /*32e0*/  HFMA2.MMA R212, -RZ, RZ, 0, 0 ;  /* 0x00000000ffd47435 */ /* 0x000fe200000001ff */
[----:B------:R-:W-:Y:S02]  /*32f0*/  @P6 SHF.L.U32 R170, R170, 0x10, RZ ;  /* 0x00000010aaaa6819 */ /* 0x000fe400000006ff */
[----:B------:R-:W-:-:S04]  /*3300*/  FMUL.FTZ R175, R175, UR15 ;  /* 0x0000000fafaf7c20 */ /* 0x000fc80008410000 */
[----:B------:R-:W-:Y:S01]  /*3310*/  @P6 FMUL.FTZ R212, R175, R170 ;  /* 0x000000aaafd46220 */ /* 0x000fe20000410000 */
[----:B------:R-:W-:-:S03]  /*3320*/  MOV R170, RZ ;  /* 0x000000ff00aa7202 */ /* 0x000fc60000000f00 */
[----:B------:R-:W-:Y:S01]  /*3330*/  FADD.FTZ R101, R101, R212 ;  /* 0x000000d465657221 */ /* 0x000fe20000010000 */
[----:B------:R-:W-:Y:S01]  /*3340*/  HFMA2.MMA R212, -RZ, RZ, 0, 0 ;  /* 0x00000000ffd47435 */ /* 0x000fe200000001ff */
[----:B------:R-:W-:Y:S02]  /*3350*/  F2FP.BF16.F32.PACK_AB R169, R169, R173 ;  /* 0x000000ada9a9723e */ /* 0x000fe400000010ff */
[----:B------:R-:W-:Y:S01]  /*3360*/  F2FP.BF16.F32.PACK_AB R168, R168, R172 ;  /* 0x000000aca8a8723e */ /* 0x000fe200000010ff */
[----:B--2---:R-:W-:Y:S01]  /*3370*/  @P6 FMUL.FTZ R170, R217, R175 ;  /* 0x000000afd9aa6220 */ /* 0x004fe20000410000 */
[-CC-:B------:R-:W-:Y:S01]  /*3380*/  FFMA.FTZ R175, R224, R177.reuse, R174.reuse ;  /* 0x000000b1e0af7223 */ /* 0x180fe200000100ae */
[----:B------:R-:W-:-:S03]  /*3390*/  FFMA.FTZ R174, R222, R177, R174 ;  /* 0x000000b1deae7223 */ /* 0x000fc600000100ae */
[----:B------:R-:W-:Y:S01]  /*33a0*/  FADD.FTZ R175, R223, -R175 ;  /* 0x800000afdfaf7221 */ /* 0x000fe20000010000 */
[----:B------:R-:W-:-:S03]  /*33b0*/  FADD.FTZ R174, R211, -R174 ;  /* 0x800000aed3ae7221 */ /* 0x000fc60000010000 */
[C---:B------:R-:W-:Y:S01]  /*33c0*/  FMUL.FTZ R175, R4.reuse, R175 ;  /* 0x000000af04af7220 */ /* 0x040fe20000410000 */
[----:B------:R-:W-:-:S03]  /*33d0*/  FMUL.FTZ R174, R4, R174 ;  /* 0x000000ae04ae7220 */ /* 0x000fc60000410000 */
[----:B------:R-:W-:Y:S01]  /*33e0*/  @P5 FADD.FTZ R175, R134, R175 ;  /* 0x000000af86af5221 */ /* 0x000fe20000010000 */
[----:B------:R-:W-:Y:S01]  /*33f0*/  @P5 FADD.FTZ R174, R135, R174 ;  /* 0x000000ae87ae5221 */ /* 0x000fe20000010000 */
[----:B------:R-:W-:-:S03]  /*3400*/  LOP3.LUT P5, RZ, R29, 0xff0000, RZ, 0xc0, !PT ;  /* 0x00ff00001dff7812 */ /* 0x000fc600078ac0ff */
[C---:B------:R-:W-:Y:S01]  /*3410*/  SEL R166, R175.reuse, R166, P4 ;  /* 0x000000a6afa67207 */ /* 0x040fe20002000000 */
[----:B------:R-:W-:Y:S01]  /*3420*/  FMUL.FTZ R175, R175, R5 ;  /* 0x00000005afaf7220 */ /* 0x000fe20000410000 */
[----:B------:R-:W-:Y:S02]  /*3430*/  SEL R167, R174, R167, P4 ;  /* 0x000000a7aea77207 */ /* 0x000fe40002000000 */
[----:B------:R-:W-:Y:S01]  /*3440*/  LOP3.LUT P4, RZ, R29, 0xff000000, RZ, 0xc0, !PT ;  /* 0xff0000001dff7812 */ /* 0x000fe2000788c0ff */
[----:B------:R-:W-:-:S05]  /*3450*/  FMUL.FTZ R175, R175, UR15 ;  /* 0x0000000fafaf7c20 */ /* 0x000fca0008410000 */
[----:B------:R-:W-:-:S05]  /*3460*/  @P5 SHF.L.U32 R217, R171, 0x10, RZ ;  /* 0x00000010abd95819 */ /* 0x000fca00000006ff */
[----:B------:R-:W-:-:S04]  /*3470*/  @P5 FMUL.FTZ R212, R175, R217 ;  /* 0x000000d9afd45220 */ /* 0x000fc80000410000 */
[----:B------:R-:W-:Y:S01]  /*3480*/  FADD.FTZ R102, R102, R212 ;  /* 0x000000d466667221 */ /* 0x000fe20000010000 */
[----:B------:R-:W-:Y:S01]  /*3490*/  MOV R212, RZ ;  /* 0x000000ff00d47202 */ /* 0x000fe20000000f00 */
[----:B------:R-:W-:Y:S01]  /*34a0*/  @P5 FMUL.FTZ R212, R219, R175 ;  /* 0x000000afdbd45220 */ /* 0x000fe20000410000 */
[----:B------:R-:W-:Y:S01]  /*34b0*/  @P4 PRMT R175, R171, 0x7632, R175 ;  /* 0x00007632abaf4816 */ /* 0x000fe200000000af */
[----:B------:R-:W-:Y:S01]  /*34c0*/  FMUL.FTZ R174, R174, R5 ;  /* 0x00000005aeae7220 */ /* 0x000fe20000410000 */
[----:B------:R-:W-:Y:S02]  /*34d0*/  HFMA2.MMA R171, -RZ, RZ, 0, 0 ;  /* 0x00000000ffab7435 */ /* 0x000fe400000001ff */
[----:B------:R-:W-:Y:S01]  /*34e0*/  @P4 SHF.L.U32 R175, R175, 0x10, RZ ;  /* 0x00000010afaf4819 */ /* 0x000fe200000006ff */
[----:B------:R-:W-:Y:S01]  /*34f0*/  FMUL.FTZ R174, R174, UR15 ;  /* 0x0000000faeae7c20 */ /* 0x000fe20008410000 */
[----:B------:R-:W-:-:S03]  /*3500*/  MOV R217, RZ ;  /* 0x000000ff00d97202 */ /* 0x000fc60000000f00 */
[----:B------:R-:W-:Y:S01]  /*3510*/  @P4 FMUL.FTZ R171, R174, R175 ;  /* 0x000000afaeab4220 */ /* 0x000fe20000410000 */
[----:B---3--:R-:W-:Y:S01]  /*3520*/  @P4 FMUL.FTZ R217, R218, R174 ;  /* 0x000000aedad94220 */ /* 0x008fe20000410000 */
[----:B------:R-:W-:-:S04]  /*3530*/  ISETP.NE.U32.AND P4, PT, RZ, UR16, PT ;  /* 0x00000010ff007c0c */ /* 0x000fc8000bf85070 */
[----:B------:R-:W-:-:S13]  /*3540*/  ISETP.NE.AND.EX P4, PT, RZ, UR17, PT, P4 ;  /* 0x00000011ff007c0c */ /* 0x000fda000bf85340 */
[----:B------:R-:W1:Y:S02]  /*3550*/  @P4 LDC.64 R174, c[0x0][0x308] ;  /* 0x0000c200ffae4b82 */ /* 0x000e640000000a00 */
[----:B-1----:R-:W-:-:S05]  /*3560*/  @P4 IMAD.WIDE.U32 R174, R6, 0x20, R174 ;  /* 0x0000002006ae4825 */ /* 0x002fca00078e00ae */
[----:B------:R-:W-:Y:S04]  /*3570*/  @P4 STG.E.128 desc[UR4][R174.64], R160 ;  /* 0x000000a0ae004986 */ /* 0x000fe8000c101d04 */
[----:B------:R1:W-:Y:S02]  /*3580*/  @P4 STG.E.128 desc[UR4][R174.64+0x10], R164 ;  /* 0x000010a4ae004986 */ /* 0x0003e4000c101d04 */
[----:B-1----:R-:W1:Y:S01]  /*3590*/  LDC.64 R174, c[0x0][0x2f8] ;  /* 0x0000be00ffae7b82 */ /* 0x002e620000000a00 */
[----:B------:R-:W-:Y:S01]  /*35a0*/  FADD.FTZ R103, R103, R171 ;  /* 0x000000ab67677221 */ /* 0x000fe20000010000 */
[----:B------:R-:W-:Y:S02]  /*35b0*/  F2FP.BF16.F32.PACK_AB R171, R217, R212 ;  /* 0x000000d4d9ab723e */ /* 0x000fe400000010ff */
[----:B------:R-:W-:Y:S01]  /*35c0*/  F2FP.BF16.F32.PACK_AB R170, R170, R179 ;  /* 0x000000b3aaaa723e */ /* 0x000fe200000010ff */
[----:B-1----:R-:W-:-:S05]  /*35d0*/  IMAD.WIDE.U32 R172, R6, 0x10, R174 ;  /* 0x0000001006ac7825 */ /* 0x002fca00078e00ae */
[----:B------:R1:W-:Y:S01]  /*35e0*/  STG.E.128 desc[UR4][R172.64], R168 ;  /* 0x000000a8ac007986 */ /* 0x0003e2000c101d04 */
[----:B------:R-:W-:-:S07]  /*35f0*/  IADD3 R6, R6, 0x80, RZ ;  /* 0x0000008006067810 */ /* 0x000fce0007ffe0ff */
.L_x_5313:
[----:B------:R-:W-:Y:S05]  /*3600*/  BSYNC B0 ;  /* 0x0000000000007941 */ /* 0x000fea0003800000 */
.L_x_5312:
[----:B------:R-:W-:Y:S04]  /*3610*/  BSSY B0, `(.L_x_5314) ;  /* 0x0000093000007945 */ /* 0x000fe80003800000 */
[----:B------:R-:W-:Y:S05]  /*3620*/  @!P1 BRA `(.L_x_5315) ;  /* 0x0000000800449947 */ /* 0x000fea0003800000 */
[----:B-1----:R-:W1:Y:S01]  /*3630*/  LDC.64 R168, c[0x0][0x220] ;  /* 0x00008800ffa87b82 */ /* 0x002e620000000a00 */
[----:B------:R-:W2:Y:S04]  /*3640*/  LDL R212, [R1+0x10] ;  /* 0x0000100001d47983 */ /* 0x000ea80000100800 */
[----:B------:R-:W3:Y:S01]  /*3650*/  LDL R217, [R1+0xc] ;  /* 0x00000c0001d97983 */ /* 0x000ee20000100800 */
[----:B------:R-:W-:Y:S02]  /*3660*/  ISETP.NE.AND P4, PT, R3, RZ, PT ;  /* 0x000000ff0300720c */ /* 0x000fe40003f85270 */
[----:B------:R-:W-:Y:S01]  /*3670*/  ISETP.NE.U32.AND P5, PT, RZ, UR8, PT ;  /* 0x00000008ff007c0c */ /* 0x000fe2000bfa5070 */
[----:B------:R-:W4:Y:S01]  /*3680*/  LDL R219, [R1+0x8] ;  /* 0x0000080001db7983 */ /* 0x000f220000100800 */
[----:B------:R-:W-:-:S02]  /*3690*/  MOV R179, R30 ;  /* 0x0000001e00b37202 */ /* 0x000fc40000000f00 */
[----:B------:R-:W-:Y:S01]  /*36a0*/  LOP3.LUT P6, RZ, R30, 0xff00, RZ, 0xc0, !PT ;  /* 0x0000ff001eff7812 */ /* 0x000fe200078cc0ff */
[----:B------:R-:W4:Y:S01]  /*36b0*/  LDL R218, [R1] ;  /* 0x0000000001da7983 */ /* 0x000f220000100800 */
[----:B-1----:R-:W-:-:S06]  /*36c0*/  IMAD.WIDE.U32 R168, R6, 0x10, R168 ;  /* 0x0000001006a87825 */ /* 0x002fcc00078e00a8 */
[----:B------:R-:W2:Y:S01]  /*36d0*/  LDG.E.128 R168, desc[UR4][R168.64] ;  /* 0x00000004a8a87981 */ /* 0x000ea2000c1e1d00 */
[----:B------:R-:W-:Y:S02]  /*36e0*/  FSEL R172, R176, RZ, !P4 ;  /* 0x000000ffb0ac7208 */ /* 0x000fe40006000000 */
[----:B------:R-:W-:Y:S02]  /*36f0*/  ISETP.NE.AND.EX P5, PT, RZ, UR9, PT, P5 ;  /* 0x00000009ff007c0c */ /* 0x000fe4000bfa5350 */
[----:B------:R-:W-:Y:S01]  /*3700*/  LOP3.LUT P4, RZ, R179, 0xff, RZ, 0xc0, !PT ;  /* 0x000000ffb3ff7812 */ /* 0x000fe2000788c0ff */
[----:B------:R-:W-:-:S04]  /*3710*/  FFMA.FTZ R173, R9, R177, R172 ;  /* 0x000000b109ad7223 */ /* 0x000fc800000100ac */
[----:B------:R-:W-:-:S04]  /*3720*/  FADD.FTZ R173, R221, -R173 ;  /* 0x800000adddad7221 */ /* 0x000fc80000010000 */
[----:B-----5:R-:W-:Y:S01]  /*3730*/  FMUL.FTZ R175, R4, R173 ;  /* 0x000000ad04af7220 */ /* 0x020fe20000410000 */
[----:B------:R-:W-:-:S03]  /*3740*/  HFMA2.MMA R173, -RZ, RZ, 0, 0 ;  /* 0x00000000ffad7435 */ /* 0x000fc600000001ff */
[----:B------:R-:W-:-:S04]  /*3750*/  @P5 FADD.FTZ R175, R136, R175 ;  /* 0x000000af88af5221 */ /* 0x000fc80000010000 */
[----:B------:R-:W-:-:S04]  /*3760*/  FMUL.FTZ R174, R175, R5 ;  /* 0x00000005afae7220 */ /* 0x000fc80000410000 */
[----:B------:R-:W-:Y:S01]  /*3770*/  FMUL.FTZ R174, R174, UR15 ;  /* 0x0000000faeae7c20 */ /* 0x000fe20008410000 */
        /* <DEDUP_REMOVED lines=24> */
[----:B------:R-:W-:Y:S01]  /*3900*/  FMUL.FTZ R174, R4, R174 ;  /* 0x000000ae04ae7220 */ /* 0x000fe20000410000 */
[----:B------:R-:W-:-:S03]  /*3910*/  FADD.FTZ R105, R105, R175 ;  /* 0x000000af69697221 */ /* 0x000fc60000010000 */
[----:B------:R-:W-:Y:S01]  /*3920*/  @P5 FADD.FTZ R174, R138, R174 ;  /* 0x000000ae8aae5221 */ /* 0x000fe20000010000 */
[----:B------:R-:W-:Y:S01]  /*3930*/  FADD.FTZ R104, R104, R173 ;  /* 0x000000ad68687221 */ /* 0x000fe20000010000 */
[----:B------:R-:W-:Y:S02]  /*3940*/  HFMA2.MMA R173, -RZ, RZ, 0, 0 ;  /* 0x00000000ffad7435 */ /* 0x000fe400000001ff */
[----:B------:R-:W-:Y:S01]  /*3950*/  FMUL.FTZ R175, R174, R5 ;  /* 0x00000005aeaf7220 */ /* 0x000fe20000410000 */
[----:B------:R-:W-:-:S03]  /*3960*/  @P6 SHF.L.U32 R212, R169, 0x10, RZ ;  /* 0x00000010a9d46819 */ /* 0x000fc600000006ff */
[----:B------:R-:W-:Y:S01]  /*3970*/  FMUL.FTZ R175, R175, UR15 ;  /* 0x0000000fafaf7c20 */ /* 0x000fe20008410000 */
[----:B------:R-:W-:Y:S01]  /*3980*/  SEL R162, R174, R162, P4 ;  /* 0x000000a2aea27207 */ /* 0x000fe20002000000 */
[----:B------:R-:W-:Y:S02]  /*3990*/  FFMA.FTZ R174, R19, R177, R172 ;  /* 0x000000b113ae7223 */ /* 0x000fe400000100ac */
[----:B------:R-:W-:Y:S01]  /*39a0*/  @P6 FMUL.FTZ R173, R175, R212 ;  /* 0x000000d4afad6220 */ /* 0x000fe20000410000 */
[----:B------:R-:W-:Y:S01]  /*39b0*/  MOV R212, RZ ;  /* 0x000000ff00d47202 */ /* 0x000fe20000000f00 */
[----:B----4-:R-:W-:Y:S01]  /*39c0*/  @P6 FMUL.FTZ R212, R219, R175 ;  /* 0x000000afdbd46220 */ /* 0x010fe20000410000 */
[----:B------:R-:W-:Y:S01]  /*39d0*/  LOP3.LUT P6, RZ, R30, 0xff000000, RZ, 0xc0, !PT ;  /* 0xff0000001eff7812 */ /* 0x000fe200078cc0ff */
[----:B------:R-:W-:-:S04]  /*39e0*/  FADD.FTZ R174, R214, -R174 ;  /* 0x800000aed6ae7221 */ /* 0x000fc80000010000 */
[----:B------:R-:W-:Y:S01]  /*39f0*/  FMUL.FTZ R174, R4, R174 ;  /* 0x000000ae04ae7220 */ /* 0x000fe20000410000 */
[----:B------:R-:W-:-:S03]  /*3a00*/  FADD.FTZ R106, R106, R173 ;  /* 0x000000ad6a6a7221 */ /* 0x000fc60000010000 */
[----:B------:R-:W-:Y:S01]  /*3a10*/  @P5 FADD.FTZ R174, R139, R174 ;  /* 0x000000ae8bae5221 */ /* 0x000fe20000010000 */
[----:B------:R-:W-:-:S03]  /*3a20*/  HFMA2.MMA R175, -RZ, RZ, 0, 0 ;  /* 0x00000000ffaf7435 */ /* 0x000fc600000001ff */
[----:B------:R-:W-:Y:S01]  /*3a30*/  @P6 PRMT R169, R169, 0x7632, R169 ;  /* 0x00007632a9a96816 */ /* 0x000fe200000000a9 */
[----:B------:R-:W-:-:S03]  /*3a40*/  FMUL.FTZ R173, R174, R5 ;  /* 0x00000005aead7220 */ /* 0x000fc60000410000 */
[----:B------:R-:W-:Y:S01]  /*3a50*/  @P6 SHF.L.U32 R169, R169, 0x10, RZ ;  /* 0x00000010a9a96819 */ /* 0x000fe200000006ff */
[----:B------:R-:W-:-:S04]  /*3a60*/  FMUL.FTZ R173, R173, UR15 ;  /* 0x0000000fadad7c20 */ /* 0x000fc80008410000 */
[----:B------:R-:W-:Y:S01]  /*3a70*/  @P6 FMUL.FTZ R175, R173, R169 ;  /* 0x000000a9adaf6220 */ /* 0x000fe20000410000 */
[----:B------:R-:W-:Y:S02]  /*3a80*/  MOV R169, RZ ;  /* 0x000000ff00a97202 */ /* 0x000fe40000000f00 */
[----:B------:R-:W-:Y:S01]  /*3a90*/  SEL R163, R174, R163, P4 ;  /* 0x000000a3aea37207 */ /* 0x000fe20002000000 */
[----:B------:R-:W-:Y:S01]  /*3aa0*/  FADD.FTZ R107, R107, R175 ;  /* 0x000000af6b6b7221 */ /* 0x000fe20000010000 */
[----:B------:R-:W-:Y:S01]  /*3ab0*/  HFMA2.MMA R174, -RZ, RZ, 0, 0 ;  /* 0x00000000ffae7435 */ /* 0x000fe200000001ff */
[----:B------:R-:W-:Y:S01]  /*3ac0*/  F2FP.BF16.F32.PACK_AB R168, R168, R179 ;  /* 0x000000b3a8a8723e */ /* 0x000fe200000010ff */
[----:B--2---:R-:W-:Y:S01]  /*3ad0*/  @P6 FMUL.FTZ R169, R217, R173 ;  /* 0x000000add9a96220 */ /* 0x004fe20000410000 */
[----:B------:R-:W-:-:S04]  /*3ae0*/  FFMA.FTZ R173, R183, R177, R172 ;  /* 0x000000b1b7ad7223 */ /* 0x000fc800000100ac */
[----:B------:R-:W-:Y:S01]  /*3af0*/  FADD.FTZ R173, R213, -R173 ;  /* 0x800000add5ad7221 */ /* 0x000fe20000010000 */
[----:B------:R-:W-:-:S03]  /*3b00*/  LOP3.LUT P6, RZ, R31, 0xff, RZ, 0xc0, !PT ;  /* 0x000000ff1fff7812 */ /* 0x000fc600078cc0ff */
[----:B------:R-:W-:-:S04]  /*3b10*/  FMUL.FTZ R173, R4, R173 ;  /* 0x000000ad04ad7220 */ /* 0x000fc80000410000 */
[----:B------:R-:W-:-:S05]  /*3b20*/  @P5 FADD.FTZ R173, R140, R173 ;  /* 0x000000ad8cad5221 */ /* 0x000fca0000010000 */
[C---:B------:R-:W-:Y:S01]  /*3b30*/  SEL R164, R173.reuse, R164, P4 ;  /* 0x000000a4ada47207 */ /* 0x040fe20002000000 */
[----:B------:R-:W-:Y:S01]  /*3b40*/  FMUL.FTZ R173, R173, R5 ;  /* 0x00000005adad7220 */ /* 0x000fe20000410000 */
[----:B------:R-:W-:-:S03]  /*3b50*/  @P6 SHF.L.U32 R175, R170, 0x10, RZ ;  /* 0x00000010aaaf6819 */ /* 0x000fc600000006ff */
[----:B------:R-:W-:Y:S01]  /*3b60*/  FMUL.FTZ R173, R173, UR15 ;  /* 0x0000000fadad7c20 */ /* 0x000fe20008410000 */
[----:B------:R-:W-:-:S03]  /*3b70*/  MOV R217, RZ ;  /* 0x000000ff00d97202 */ /* 0x000fc60000000f00 */
[----:B------:R-:W-:Y:S01]  /*3b80*/  @P6 FMUL.FTZ R174, R173, R175 ;  /* 0x000000afadae6220 */ /* 0x000fe20000410000 */
[----:B------:R-:W-:Y:S01]  /*3b90*/  @P6 FMUL.FTZ R217, R218, R173 ;  /* 0x000000addad96220 */ /* 0x000fe20000410000 */
        /* <DEDUP_REMOVED lines=13> */
[----:B------:R-:W-:Y:S01]  /*3c70*/  MOV R170, RZ ;  /* 0x000000ff00aa7202 */ /* 0x000fe20000000f00 */
[----:B------:R-:W-:Y:S01]  /*3c80*/  @P6 FMUL.FTZ R170, R252, R173 ;  /* 0x000000adfcaa6220 */ /* 0x000fe20000410000 */
[-CC-:B------:R-:W-:Y:S01]  /*3c90*/  FFMA.FTZ R173, R209, R177.reuse, R172.reuse ;  /* 0x000000b1d1ad7223 */ /* 0x180fe200000100ac */
[----:B------:R-:W-:-:S03]  /*3ca0*/  FFMA.FTZ R172, R207, R177, R172 ;  /* 0x000000b1cfac7223 */ /* 0x000fc600000100ac */
[----:B------:R-:W-:Y:S01]  /*3cb0*/  FADD.FTZ R173, R208, -R173 ;  /* 0x800000add0ad7221 */ /* 0x000fe20000010000 */
[----:B------:R-:W-:Y:S01]  /*3cc0*/  FADD.FTZ R172, R206, -R172 ;  /* 0x800000acceac7221 */ /* 0x000fe20000010000 */
[----:B------:R-:W-:Y:S02]  /*3cd0*/  FADD.FTZ R109, R109, R174 ;  /* 0x000000ae6d6d7221 */ /* 0x000fe40000010000 */
[C---:B------:R-:W-:Y:S01]  /*3ce0*/  FMUL.FTZ R174, R4.reuse, R173 ;  /* 0x000000ad04ae7220 */ /* 0x040fe20000410000 */
[----:B------:R-:W-:-:S03]  /*3cf0*/  FMUL.FTZ R173, R4, R172 ;  /* 0x000000ac04ad7220 */ /* 0x000fc60000410000 */
[----:B------:R-:W-:Y:S01]  /*3d00*/  @P5 FADD.FTZ R174, R142, R174 ;  /* 0x000000ae8eae5221 */ /* 0x000fe20000010000 */
[----:B------:R-:W-:Y:S01]  /*3d10*/  @P5 FADD.FTZ R173, R143, R173 ;  /* 0x000000ad8fad5221 */ /* 0x000fe20000010000 */
[----:B------:R-:W-:-:S03]  /*3d20*/  LOP3.LUT P5, RZ, R31, 0xff0000, RZ, 0xc0, !PT ;  /* 0x00ff00001fff7812 */ /* 0x000fc600078ac0ff */
[----:B------:R-:W-:Y:S02]  /*3d30*/  SEL R166, R174, R166, P4 ;  /* 0x000000a6aea67207 */ /* 0x000fe40002000000 */
[----:B------:R-:W-:Y:S02]  /*3d40*/  SEL R167, R173, R167, P4 ;  /* 0x000000a7ada77207 */ /* 0x000fe40002000000 */
[----:B------:R-:W-:Y:S01]  /*3d50*/  LOP3.LUT P4, RZ, R31, 0xff000000, RZ, 0xc0, !PT ;  /* 0xff0000001fff7812 */ /* 0x000fe2000788c0ff */
[----:B------:R-:W-:Y:S01]  /*3d60*/  FMUL.FTZ R173, R173, R5 ;  /* 0x00000005adad7220 */ /* 0x000fe20000410000 */
[----:B------:R-:W-:-:S04]  /*3d70*/  HFMA2.MMA R218, -RZ, RZ, 0, 0 ;  /* 0x00000000ffda7435 */ /* 0x000fc800000001ff */
[----:B------:R-:W-:Y:S01]  /*3d80*/  @P5 SHF.L.U32 R175, R171, 0x10, RZ ;  /* 0x00000010abaf5819 */ /* 0x000fe200000006ff */
[----:B------:R-:W-:-:S06]  /*3d90*/  FMUL.FTZ R173, R173, UR15 ;  /* 0x0000000fadad7c20 */ /* 0x000fcc0008410000 */
[----:B------:R-:W-:-:S04]  /*3da0*/  @P4 PRMT R171, R171, 0x7632, R171 ;  /* 0x00007632abab4816 */ /* 0x000fc800000000ab */
[----:B------:R-:W-:-:S05]  /*3db0*/  @P4 SHF.L.U32 R171, R171, 0x10, RZ ;  /* 0x00000010abab4819 */ /* 0x000fca00000006ff */
[----:B------:R-:W-:Y:S01]  /*3dc0*/  @P4 FMUL.FTZ R218, R173, R171 ;  /* 0x000000abadda4220 */ /* 0x000fe20000410000 */
[----:B------:R-:W-:Y:S01]  /*3dd0*/  MOV R171, RZ ;  /* 0x000000ff00ab7202 */ /* 0x000fe20000000f00 */
[----:B------:R-:W-:Y:S01]  /*3de0*/  @P4 FMUL.FTZ R171, R250, R173 ;  /* 0x000000adfaab4220 */ /* 0x000fe20000410000 */
[----:B------:R-:W-:Y:S01]  /*3df0*/  ISETP.NE.U32.AND P4, PT, RZ, UR16, PT ;  /* 0x00000010ff007c0c */ /* 0x000fe2000bf85070 */
[----:B------:R-:W-:Y:S01]  /*3e00*/  FMUL.FTZ R174, R174, R5 ;  /* 0x00000005aeae7220 */ /* 0x000fe20000410000 */
[----:B------:R-:W-:Y:S02]  /*3e10*/  HFMA2.MMA R172, -RZ, RZ, 0, 0 ;  /* 0x00000000ffac7435 */ /* 0x000fe400000001ff */
[----:B------:R-:W-:Y:S01]  /*3e20*/  ISETP.NE.AND.EX P4, PT, RZ, UR17, PT, P4 ;  /* 0x00000011ff007c0c */ /* 0x000fe2000bf85340 */
[----:B------:R-:W-:-:S04]  /*3e30*/  FMUL.FTZ R174, R174, UR15 ;  /* 0x0000000faeae7c20 */ /* 0x000fc80008410000 */
[----:B------:R-:W-:-:S04]  /*3e40*/  @P5 FMUL.FTZ R172, R174, R175 ;  /* 0x000000afaeac5220 */ /* 0x000fc80000410000 */
[----:B------:R-:W-:Y:S01]  /*3e50*/  FADD.FTZ R110, R110, R172 ;  /* 0x000000ac6e6e7221 */ /* 0x000fe20000010000 */
[----:B------:R-:W-:Y:S01]  /*3e60*/  MOV R172, RZ ;  /* 0x000000ff00ac7202 */ /* 0x000fe20000000f00 */
[----:B------:R-:W-:Y:S02]  /*3e70*/  @P5 FMUL.FTZ R172, R251, R174 ;  /* 0x000000aefbac5220 */ /* 0x000fe40000410000 */
[----:B------:R-:W-:-:S04]  /*3e80*/  @P4 LEA R174, P5, R6, UR16, 0x5 ;  /* 0x0000001006ae4c11 */ /* 0x000fc8000f8a28ff */
[----:B------:R-:W-:Y:S02]  /*3e90*/  @P4 LEA.HI.X R175, R6, UR17, RZ, 0x5, P5 ;  /* 0x0000001106af4c11 */ /* 0x000fe4000a8f2cff */
[----:B------:R-:W-:-:S03]  /*3ea0*/  F2FP.BF16.F32.PACK_AB R171, R171, R172 ;  /* 0x000000acabab723e */ /* 0x000fc600000010ff */
[----:B------:R2:W-:Y:S04]  /*3eb0*/  @P4 STG.E.128 desc[UR4][R174.64], R160 ;  /* 0x000000a0ae004986 */ /* 0x0005e8000c101d04 */
[----:B------:R2:W-:Y:S01]  /*3ec0*/  @P4 STG.E.128 desc[UR4][R174.64+0x10], R164 ;  /* 0x000010a4ae004986 */ /* 0x0005e2000c101d04 */
[----:B------:R-:W-:Y:S02]  /*3ed0*/  LEA R172, P4, R6, UR18, 0x4 ;  /* 0x0000001206ac7c11 */ /* 0x000fe4000f8820ff */
[----:B------:R-:W-:Y:S02]  /*3ee0*/  F2FP.BF16.F32.PACK_AB R170, R170, R217 ;  /* 0x000000d9aaaa723e */ /* 0x000fe400000010ff */
[----:B------:R-:W-:Y:S02]  /*3ef0*/  LEA.HI.X R173, R6, UR19, RZ, 0x4, P4 ;  /* 0x0000001306ad7c11 */ /* 0x000fe4000a0f24ff */
[----:B------:R-:W-:-:S05]  /*3f00*/  F2FP.BF16.F32.PACK_AB R169, R169, R212 ;  /* 0x000000d4a9a9723e */ /* 0x000fca00000010ff */
[----:B------:R2:W-:Y:S01]  /*3f10*/  STG.E.128 desc[UR4][R172.64], R168 ;  /* 0x000000a8ac007986 */ /* 0x0005e2000c101d04 */
[----:B------:R-:W-:Y:S01]  /*3f20*/  FADD.FTZ R111, R111, R218 ;  /* 0x000000da6f6f7221 */ /* 0x000fe20000010000 */
[----:B------:R-:W-:-:S07]  /*3f30*/  IADD3 R6, R6, 0x80, RZ ;  /* 0x0000008006067810 */ /* 0x000fce0007ffe0ff */
.L_x_5315:
[----:B------:R-:W-:Y:S05]  /*3f40*/  BSYNC B0 ;  /* 0x0000000000007941 */ /* 0x000fea0003800000 */
.L_x_5314:
[----:B------:R-:W-:Y:S04]  /*3f50*/  BSSY B0, `(.L_x_5316) ;  /* 0x000008e000007945 */ /* 0x000fe80003800000 */
[----:B------:R-:W-:Y:S05]  /*3f60*/  @!P2 BRA `(.L_x_5317) ;  /* 0x000000080030a947 */ /* 0x000fea0003800000 */
[----:B-12---:R-:W1:Y:S01]  /*3f70*/  LDC.64 R168, c[0x0][0x220] ;  /* 0x00008800ffa87b82 */ /* 0x006e620000000a00 */
[----:B------:R-:W-:Y:S01]  /*3f80*/  ISETP.NE.AND P4, PT, R3, RZ, PT ;  /* 0x000000ff0300720c */ /* 0x000fe20003f85270 */
[----:B-1----:R-:W-:-:S06]  /*3f90*/  IMAD.WIDE.U32 R168, R6, 0x10, R168 ;  /* 0x0000001006a87825 */ /* 0x002fcc00078e00a8 */
[----:B------:R-:W2:Y:S01]  /*3fa0*/  LDG.E.128 R168, desc[UR4][R168.64] ;  /* 0x00000004a8a87981 */ /* 0x000ea2000c1e1d00 */
[----:B------:R-:W-:Y:S01]  /*3fb0*/  FSEL R172, R176, RZ, !P4 ;  /* 0x000000ffb0ac7208 */ /* 0x000fe20006000000 */
[----:B------:R-:W-:Y:S01]  /*3fc0*/  HFMA2.MMA R218, -RZ, RZ, 0, 0 ;  /* 0x00000000ffda7435 */ /* 0x000fe200000001ff */
[----:B------:R-:W-:Y:S02]  /*3fd0*/  ISETP.NE.U32.AND P5, PT, RZ, UR8, PT ;  /* 0x00000008ff007c0c */ /* 0x000fe4000bfa5070 */
[----:B------:R-:W-:Y:S01]  /*3fe0*/  MOV R179, R180 ;  /* 0x000000b400b37202 */ /* 0x000fe20000000f00 */
[----:B------:R-:W-:Y:S01]  /*3ff0*/  FFMA.FTZ R173, R8, R177, R172 ;  /* 0x000000b108ad7223 */ /* 0x000fe200000100ac */
[----:B------:R-:W-:Y:S02]  /*4000*/  ISETP.NE.AND.EX P5, PT, RZ, UR9, PT, P5 ;  /* 0x00000009ff007c0c */ /* 0x000fe4000bfa5350 */
[----:B------:R-:W-:Y:S01]  /*4010*/  LOP3.LUT P4, RZ, R179, 0xff, RZ, 0xc0, !PT ;  /* 0x000000ffb3ff7812 */ /* 0x000fe2000788c0ff */
[----:B------:R-:W-:Y:S01]  /*4020*/  FADD.FTZ R173, R220, -R173 ;  /* 0x800000addcad7221 */ /* 0x000fe20000010000 */
[----:B------:R-:W-:-:S02]  /*4030*/  LOP3.LUT P6, RZ, R180, 0xff00, RZ, 0xc0, !PT ;  /* 0x0000ff00b4ff7812 */ /* 0x000fc400078cc0ff */
[----:B------:R-:W-:Y:S01]  /*4040*/  MOV R217, RZ ;  /* 0x000000ff00d97202 */ /* 0x000fe20000000f00 */
[----:B-----5:R-:W-:Y:S01]  /*4050*/  FMUL.FTZ R175, R4, R173 ;  /* 0x000000ad04af7220 */ /* 0x020fe20000410000 */
[----:B------:R-:W-:-:S05]  /*4060*/  HFMA2.MMA R173, -RZ, RZ, 0, 0 ;  /* 0x00000000ffad7435 */ /* 0x000fca00000001ff */
[----:B------:R-:W-:-:S04]  /*4070*/  @P5 FADD.FTZ R175, R144, R175 ;  /* 0x000000af90af5221 */ /* 0x000fc80000010000 */
[----:B------:R-:W-:-:S04]  /*4080*/  FMUL.FTZ R174, R175, R5 ;  /* 0x00000005afae7220 */ /* 0x000fc80000410000 */
[----:B------:R-:W-:Y:S01]  /*4090*/  FMUL.FTZ R174, R174, UR15 ;  /* 0x0000000faeae7c20 */ /* 0x000fe20008410000 */
[C---:B--2---:R-:W-:Y:S02]  /*40a0*/  @P4 SHF.L.U32 R179, R168.reuse, 0x10, RZ ;  /* 0x00000010a8b34819 */ /* 0x044fe400000006ff */
[----:B------:R-:W-:-:S03]  /*40b0*/  @P6 PRMT R168, R168, 0x7632, R168 ;  /* 0x00007632a8a86816 */ /* 0x000fc600000000a8 */
[----:B------:R-:W-:Y:S01]  /*40c0*/  @P4 FMUL.FTZ R173, R174, R179 ;  /* 0x000000b3aead4220 */ /* 0x000fe20000410000 */
[----:B------:R-:W-:Y:S01]  /*40d0*/  MOV R179, RZ ;  /* 0x000000ff00b37202 */ /* 0x000fe20000000f00 */
[----:B------:R-:W-:Y:S01]  /*40e0*/  @P4 FMUL.FTZ R179, R249, R174 ;  /* 0x000000aef9b34220 */ /* 0x000fe20000410000 */
[----:B------:R-:W-:Y:S01]  /*40f0*/  FFMA.FTZ R174, R15, R177, R172 ;  /* 0x000000b10fae7223 */ /* 0x000fe200000100ac */
[----:B------:R-:W-:Y:S01]  /*4100*/  ISETP.NE.U32.AND P4, PT, RZ, UR16, PT ;  /* 0x00000010ff007c0c */ /* 0x000fe2000bf85070 */
[----:B------:R-:W-:Y:S01]  /*4110*/  FADD.FTZ R112, R112, R173 ;  /* 0x000000ad70707221 */ /* 0x000fe20000010000 */
[----:B------:R-:W-:Y:S01]  /*4120*/  @P6 SHF.L.U32 R168, R168, 0x10, RZ ;  /* 0x00000010a8a86819 */ /* 0x000fe200000006ff */
[----:B------:R-:W-:Y:S01]  /*4130*/  FADD.FTZ R174, R205, -R174 ;  /* 0x800000aecdae7221 */ /* 0x000fe20000010000 */
[----:B------:R-:W-:Y:S01]  /*4140*/  ISETP.NE.AND.EX P4, PT, RZ, UR17, PT, P4 ;  /* 0x00000011ff007c0c */ /* 0x000fe2000bf85340 */
[----:B------:R-:W-:Y:S02]  /*4150*/  HFMA2.MMA R173, -RZ, RZ, 0, 0 ;  /* 0x00000000ffad7435 */ /* 0x000fe400000001ff */
[----:B------:R-:W-:Y:S01]  /*4160*/  FMUL.FTZ R174, R4, R174 ;  /* 0x000000ae04ae7220 */ /* 0x000fe20000410000 */
[----:B------:R-:W-:Y:S01]  /*4170*/  SEL R160, R175, R160, P4 ;  /* 0x000000a0afa07207 */ /* 0x000fe20002000000 */
[----:B------:R-:W-:-:S02]  /*4180*/  HFMA2.MMA R175, -RZ, RZ, 0, 0 ;  /* 0x00000000ffaf7435 */ /* 0x000fc400000001ff */
[----:B------:R-:W-:-:S04]  /*4190*/  @P5 FADD.FTZ R174, R145, R174 ;  /* 0x000000ae91ae5221 */ /* 0x000fc80000010000 */
[C---:B------:R-:W-:Y:S01]  /*41a0*/  FMUL.FTZ R212, R174.reuse, R5 ;  /* 0x00000005aed47220 */ /* 0x040fe20000410000 */
[----:B------:R-:W-:Y:S01]  /*41b0*/  SEL R161, R174, R161, P4 ;  /* 0x000000a1aea17207 */ /* 0x000fe20002000000 */
[----:B------:R-:W-:Y:S02]  /*41c0*/  FFMA.FTZ R174, R17, R177, R172 ;  /* 0x000000b111ae7223 */ /* 0x000fe400000100ac */
[----:B------:R-:W-:Y:S02]  /*41d0*/  FMUL.FTZ R212, R212, UR15 ;  /* 0x0000000fd4d47c20 */ /* 0x000fe40008410000 */
[----:B------:R-:W-:Y:S02]  /*41e0*/  FADD.FTZ R174, R204, -R174 ;  /* 0x800000aeccae7221 */ /* 0x000fe40000010000 */
[----:B------:R-:W-:Y:S01]  /*41f0*/  @P6 FMUL.FTZ R175, R212, R168 ;  /* 0x000000a8d4af6220 */ /* 0x000fe20000410000 */
[----:B------:R-:W-:Y:S01]  /*4200*/  MOV R168, RZ ;  /* 0x000000ff00a87202 */ /* 0x000fe20000000f00 */
[----:B------:R-:W-:Y:S01]  /*4210*/  @P6 FMUL.FTZ R168, R248, R212 ;  /* 0x000000d4f8a86220 */ /* 0x000fe20000410000 */
[----:B------:R-:W-:Y:S01]  /*4220*/  LOP3.LUT P6, RZ, R180, 0xff0000, RZ, 0xc0, !PT ;  /* 0x00ff0000b4ff7812 */ /* 0x000fe200078cc0ff */
[----:B------:R-:W-:Y:S01]  /*4230*/  FMUL.FTZ R174, R4, R174 ;  /* 0x000000ae04ae7220 */ /* 0x000fe20000410000 */
[----:B------:R-:W-:-:S02]  /*4240*/  FADD.FTZ R113, R113, R175 ;  /* 0x000000af71717221 */ /* 0x000fc40000010000 */
[----:B------:R-:W-:Y:S01]  /*4250*/  F2FP.BF16.F32.PACK_AB R168, R168, R179 ;  /* 0x000000b3a8a8723e */ /* 0x000fe200000010ff */
[----:B------:R-:W-:-:S04]  /*4260*/  @P5 FADD.FTZ R174, R146, R174 ;  /* 0x000000ae92ae5221 */ /* 0x000fc80000010000 */
[C---:B------:R-:W-:Y:S01]  /*4270*/  FMUL.FTZ R175, R174.reuse, R5 ;  /* 0x00000005aeaf7220 */ /* 0x040fe20000410000 */
[----:B------:R-:W-:Y:S01]  /*4280*/  SEL R162, R174, R162, P4 ;  /* 0x000000a2aea27207 */ /* 0x000fe20002000000 */
[----:B------:R-:W-:Y:S02]  /*4290*/  FFMA.FTZ R174, R14, R177, R172 ;  /* 0x000000b10eae7223 */ /* 0x000fe400000100ac */
[----:B------:R-:W-:Y:S01]  /*42a0*/  @P6 SHF.L.U32 R212, R169, 0x10, RZ ;  /* 0x00000010a9d46819 */ /* 0x000fe200000006ff */
[----:B------:R-:W-:Y:S01]  /*42b0*/  FMUL.FTZ R175, R175, UR15 ;  /* 0x0000000fafaf7c20 */ /* 0x000fe20008410000 */
[----:B------:R-:W-:-:S03]  /*42c0*/  FADD.FTZ R174, R203, -R174 ;  /* 0x800000aecbae7221 */ /* 0x000fc60000010000 */
[----:B------:R-:W-:Y:S01]  /*42d0*/  @P6 FMUL.FTZ R173, R175, R212 ;  /* 0x000000d4afad6220 */ /* 0x000fe20000410000 */
[----:B------:R-:W-:Y:S01]  /*42e0*/  MOV R212, RZ ;  /* 0x000000ff00d47202 */ /* 0x000fe20000000f00 */
[----:B------:R-:W-:Y:S01]  /*42f0*/  @P6 FMUL.FTZ R212, R247, R175 ;  /* 0x000000aff7d46220 */ /* 0x000fe20000410000 */
[----:B------:R-:W-:Y:S01]  /*4300*/  LOP3.LUT P6, RZ, R180, 0xff000000, RZ, 0xc0, !PT ;  /* 0xff000000b4ff7812 */ /* 0x000fe200078cc0ff */
[----:B------:R-:W-:Y:S01]  /*4310*/  FMUL.FTZ R174, R4, R174 ;  /* 0x000000ae04ae7220 */ /* 0x000fe20000410000 */
[----:B------:R-:W-:Y:S01]  /*4320*/  FADD.FTZ R114, R114, R173 ;  /* 0x000000ad72727221 */ /* 0x000fe20000010000 */
[----:B------:R-:W-:Y:S02]  /*4330*/  HFMA2.MMA R175, -RZ, RZ, 0, 0 ;  /* 0x00000000ffaf7435 */ /* 0x000fe400000001ff */
[----:B------:R-:W-:-:S04]  /*4340*/  @P5 FADD.FTZ R174, R147, R174 ;  /* 0x000000ae93ae5221 */ /* 0x000fc80000010000 */
[C---:B------:R-:W-:Y:S01]  /*4350*/  FMUL.FTZ R173, R174.reuse, R5 ;  /* 0x00000005aead7220 */ /* 0x040fe20000410000 */
[----:B------:R-:W-:Y:S01]  /*4360*/  SEL R163, R174, R163, P4 ;  /* 0x000000a3aea37207 */ /* 0x000fe20002000000 */
[----:B------:R-:W-:Y:S02]  /*4370*/  HFMA2.MMA R174, -RZ, RZ, 0, 0 ;  /* 0x00000000ffae7435 */ /* 0x000fe400000001ff */
[----:B------:R-:W-:Y:S01]  /*4380*/  @P6 PRMT R169, R169, 0x7632, R169 ;  /* 0x00007632a9a96816 */ /* 0x000fe200000000a9 */
[----:B------:R-:W-:-:S03]  /*4390*/  FMUL.FTZ R173, R173, UR15 ;  /* 0x0000000fadad7c20 */ /* 0x000fc60008410000 */
[----:B------:R-:W-:-:S05]  /*43a0*/  @P6 SHF.L.U32 R169, R169, 0x10, RZ ;  /* 0x00000010a9a96819 */ /* 0x000fca00000006ff */
[----:B------:R-:W-:Y:S01]  /*43b0*/  @P6 FMUL.FTZ R175, R173, R169 ;  /* 0x000000a9adaf6220 */ /* 0x000fe20000410000 */
[----:B------:R-:W-:Y:S01]  /*43c0*/  MOV R169, RZ ;  /* 0x000000ff00a97202 */ /* 0x000fe20000000f00 */
[----:B------:R-:W-:Y:S01]  /*43d0*/  @P6 FMUL.FTZ R169, R246, R173 ;  /* 0x000000adf6a96220 */ /* 0x000fe20000410000 */
[----:B------:R-:W-:Y:S01]  /*43e0*/  FFMA.FTZ R173, R16, R177, R172 ;  /* 0x000000b110ad7223 */ /* 0x000fe200000100ac */
[----:B------:R-:W-:Y:S01]  /*43f0*/  LOP3.LUT P6, RZ, R181, 0xff, RZ, 0xc0, !PT ;  /* 0x000000ffb5ff7812 */ /* 0x000fe200078cc0ff */
[----:B------:R-:W-:Y:S02]  /*4400*/  FADD.FTZ R115, R115, R175 ;  /* 0x000000af73737221 */ /* 0x000fe40000010000 */
[----:B------:R-:W-:Y:S01]  /*4410*/  FADD.FTZ R173, R202, -R173 ;  /* 0x800000adcaad7221 */ /* 0x000fe20000010000 */
[----:B------:R-:W-:-:S03]  /*4420*/  F2FP.BF16.F32.PACK_AB R169, R169, R212 ;  /* 0x000000d4a9a9723e */ /* 0x000fc600000010ff */
[----:B------:R-:W-:-:S04]  /*4430*/  FMUL.FTZ R173, R4, R173 ;  /* 0x000000ad04ad7220 */ /* 0x000fc80000410000 */
[----:B------:R-:W-:Y:S02]  /*4440*/  @P5 FADD.FTZ R173, R148, R173 ;  /* 0x000000ad94ad5221 */ /* 0x000fe40000010000 */
[----:B------:R-:W-:-:S03]  /*4450*/  @P6 SHF.L.U32 R175, R170, 0x10, RZ ;  /* 0x00000010aaaf6819 */ /* 0x000fc600000006ff */
[C---:B------:R-:W-:Y:S01]  /*4460*/  SEL R164, R173.reuse, R164, P4 ;  /* 0x000000a4ada47207 */ /* 0x040fe20002000000 */
[----:B------:R-:W-:-:S04]  /*4470*/  FMUL.FTZ R173, R173, R5 ;  /* 0x00000005adad7220 */ /* 0x000fc80000410000 */
[----:B------:R-:W-:-:S04]  /*4480*/  FMUL.FTZ R173, R173, UR15 ;  /* 0x0000000fadad7c20 */ /* 0x000fc80008410000 */
[----:B------:R-:W-:Y:S01]  /*4490*/  @P6 FMUL.FTZ R174, R173, R175 ;  /* 0x000000afadae6220 */ /* 0x000fe20000410000 */
[----:B------:R-:W-:Y:S01]  /*44a0*/  @P6 FMUL.FTZ R217, R245, R173 ;  /* 0x000000adf5d96220 */ /* 0x000fe20000410000 */
[----:B------:R-:W-:Y:S01]  /*44b0*/  FFMA.FTZ R173, R13, R177, R172 ;  /* 0x000000b10dad7223 */ /* 0x000fe200000100ac */
[----:B------:R-:W-:Y:S01]  /*44c0*/  LOP3.LUT P6, RZ, R181, 0xff00, RZ, 0xc0, !PT ;  /* 0x0000ff00b5ff7812 */ /* 0x000fe200078cc0ff */
[----:B------:R-:W-:Y:S01]  /*44d0*/  FADD.FTZ R116, R116, R174 ;  /* 0x000000ae74747221 */ /* 0x000fe20000010000 */
[----:B------:R-:W-:Y:S01]  /*44e0*/  HFMA2.MMA R174, -RZ, RZ, 0, 0 ;  /* 0x00000000ffae7435 */ /* 0x000fe200000001ff */
[----:B------:R-:W-:-:S04]  /*44f0*/  FADD.FTZ R173, R201, -R173 ;  /* 0x800000adc9ad7221 */ /* 0x000fc80000010000 */
[----:B------:R-:W-:-:S04]  /*4500*/  FMUL.FTZ R173, R4, R173 ;  /* 0x000000ad04ad7220 */ /* 0x000fc80000410000 */
[----:B------:R-:W-:Y:S02]  /*4510*/  @P5 FADD.FTZ R173, R149, R173 ;  /* 0x000000ad95ad5221 */ /* 0x000fe40000010000 */
[----:B------:R-:W-:-:S03]  /*4520*/  @P6 PRMT R170, R170, 0x7632, R170 ;  /* 0x00007632aaaa6816 */ /* 0x000fc600000000aa */
[C---:B------:R-:W-:Y:S01]  /*4530*/  SEL R165, R173.reuse, R165, P4 ;  /* 0x000000a5ada57207 */ /* 0x040fe20002000000 */
[----:B------:R-:W-:Y:S01]  /*4540*/  FMUL.FTZ R173, R173, R5 ;  /* 0x00000005adad7220 */ /* 0x000fe20000410000 */
[----:B------:R-:W-:-:S03]  /*4550*/  @P6 SHF.L.U32 R170, R170, 0x10, RZ ;  /* 0x00000010aaaa6819 */ /* 0x000fc600000006ff */
[----:B------:R-:W-:-:S04]  /*4560*/  FMUL.FTZ R173, R173, UR15 ;  /* 0x0000000fadad7c20 */ /* 0x000fc80008410000 */
[----:B------:R-:W-:Y:S01]  /*4570*/  @P6 FMUL.FTZ R174, R173, R170 ;  /* 0x000000aaadae6220 */ /* 0x000fe20000410000 */
[----:B------:R-:W-:Y:S01]  /*4580*/  MOV R170, RZ ;  /* 0x000000ff00aa7202 */ /* 0x000fe20000000f00 */
[----:B------:R-:W-:Y:S01]  /*4590*/  @P6 FMUL.FTZ R170, R244, R173 ;  /* 0x000000adf4aa6220 */ /* 0x000fe20000410000 */
[-CC-:B------:R-:W-:Y:S01]  /*45a0*/  FFMA.FTZ R173, R200, R177.reuse, R172.reuse ;  /* 0x000000b1c8ad7223 */ /* 0x180fe200000100ac */
[----:B------:R-:W-:Y:S01]  /*45b0*/  FFMA.FTZ R172, R198, R177, R172 ;  /* 0x000000b1c6ac7223 */ /* 0x000fe200000100ac */
[----:B------:R-:W-:Y:S02]  /*45c0*/  FADD.FTZ R117, R117, R174 ;  /* 0x000000ae75757221 */ /* 0x000fe40000010000 */
[----:B------:R-:W-:Y:S01]  /*45d0*/  FADD.FTZ R173, R199, -R173 ;  /* 0x800000adc7ad7221 */ /* 0x000fe20000010000 */
[----:B------:R-:W-:Y:S01]  /*45e0*/  FADD.FTZ R172, R197, -R172 ;  /* 0x800000acc5ac7221 */ /* 0x000fe20000010000 */
[----:B------:R-:W-:Y:S02]  /*45f0*/  F2FP.BF16.F32.PACK_AB R170, R170, R217 ;  /* 0x000000d9aaaa723e */ /* 0x000fe400000010ff */
[C---:B------:R-:W-:Y:S01]  /*4600*/  FMUL.FTZ R174, R4.reuse, R173 ;  /* 0x000000ad04ae7220 */ /* 0x040fe20000410000 */
[----:B------:R-:W-:Y:S01]  /*4610*/  FMUL.FTZ R173, R4, R172 ;  /* 0x000000ac04ad7220 */ /* 0x000fe20000410000 */
[----:B------:R-:W-:-:S02]  /*4620*/  HFMA2.MMA R172, -RZ, RZ, 0, 0 ;  /* 0x00000000ffac7435 */ /* 0x000fc400000001ff */
[----:B------:R-:W-:Y:S01]  /*4630*/  @P5 FADD.FTZ R174, R150, R174 ;  /* 0x000000ae96ae5221 */ /* 0x000fe20000010000 */
[----:B------:R-:W-:Y:S01]  /*4640*/  @P5 FADD.FTZ R173, R151, R173 ;  /* 0x000000ad97ad5221 */ /* 0x000fe20000010000 */
[----:B------:R-:W-:-:S03]  /*4650*/  LOP3.LUT P5, RZ, R181, 0xff0000, RZ, 0xc0, !PT ;  /* 0x00ff0000b5ff7812 */ /* 0x000fc600078ac0ff */
[C---:B------:R-:W-:Y:S01]  /*4660*/  SEL R166, R174.reuse, R166, P4 ;  /* 0x000000a6aea67207 */ /* 0x040fe20002000000 */
[----:B------:R-:W-:Y:S01]  /*4670*/  FMUL.FTZ R174, R174, R5 ;  /* 0x00000005aeae7220 */ /* 0x000fe20000410000 */
[C---:B------:R-:W-:Y:S01]  /*4680*/  SEL R167, R173.reuse, R167, P4 ;  /* 0x000000a7ada77207 */ /* 0x040fe20002000000 */
[----:B------:R-:W-:Y:S01]  /*4690*/  FMUL.FTZ R173, R173, R5 ;  /* 0x00000005adad7220 */ /* 0x000fe20000410000 */
[----:B------:R-:W-:Y:S01]  /*46a0*/  LOP3.LUT P4, RZ, R181, 0xff000000, RZ, 0xc0, !PT ;  /* 0xff000000b5ff7812 */ /* 0x000fe2000788c0ff */
[----:B------:R-:W-:Y:S02]  /*46b0*/  FMUL.FTZ R174, R174, UR15 ;  /* 0x0000000faeae7c20 */ /* 0x000fe40008410000 */
[----:B------:R-:W-:-:S03]  /*46c0*/  FMUL.FTZ R173, R173, UR15 ;  /* 0x0000000fadad7c20 */ /* 0x000fc60008410000 */
[----:B------:R-:W-:-:S05]  /*46d0*/  @P5 SHF.L.U32 R175, R171, 0x10, RZ ;  /* 0x00000010abaf5819 */ /* 0x000fca00000006ff */
[----:B------:R-:W-:Y:S02]  /*46e0*/  @P5 FMUL.FTZ R172, R174, R175 ;  /* 0x000000afaeac5220 */ /* 0x000fe40000410000 */
[----:B------:R-:W-:Y:S02]  /*46f0*/  @P4 PRMT R171, R171, 0x7632, R171 ;  /* 0x00007632abab4816 */ /* 0x000fe400000000ab */
[----:B------:R-:W-:Y:S01]  /*4700*/  FADD.FTZ R118, R118, R172 ;  /* 0x000000ac76767221 */ /* 0x000fe20000010000 */
[----:B------:R-:W-:Y:S01]  /*4710*/  MOV R172, RZ ;  /* 0x000000ff00ac7202 */ /* 0x000fe20000000f00 */
[----:B------:R-:W-:Y:S01]  /*4720*/  @P5 FMUL.FTZ R172, R243, R174 ;  /* 0x000000aef3ac5220 */ /* 0x000fe20000410000 */
[----:B------:R-:W-:-:S05]  /*4730*/  @P4 SHF.L.U32 R171, R171, 0x10, RZ ;  /* 0x00000010abab4819 */ /* 0x000fca00000006ff */
[----:B------:R-:W-:Y:S01]  /*4740*/  @P4 FMUL.FTZ R218, R173, R171 ;  /* 0x000000abadda4220 */ /* 0x000fe20000410000 */
[----:B------:R-:W-:Y:S01]  /*4750*/  MOV R171, RZ ;  /* 0x000000ff00ab7202 */ /* 0x000fe20000000f00 */
[----:B------:R-:W-:Y:S01]  /*4760*/  @P4 FMUL.FTZ R171, R242, R173 ;  /* 0x000000adf2ab4220 */ /* 0x000fe20000410000 */
[----:B------:R-:W-:Y:S01]  /*4770*/  ISETP.NE.U32.AND P4, PT, RZ, UR16, PT ;  /* 0x00000010ff007c0c */ /* 0x000fe2000bf85070 */
[----:B------:R-:W-:-:S03]  /*4780*/  FADD.FTZ R119, R119, R218 ;  /* 0x000000da77777221 */ /* 0x000fc60000010000 */
[----:B------:R-:W-:Y:S02]  /*4790*/  ISETP.NE.AND.EX P4, PT, RZ, UR17, PT, P4 ;  /* 0x00000011ff007c0c */ /* 0x000fe4000bf85340 */
[----:B------:R-:W-:-:S11]  /*47a0*/  F2FP.BF16.F32.PACK_AB R171, R171, R172 ;  /* 0x000000acabab723e */ /* 0x000fd600000010ff */
[----:B------:R-:W-:-:S04]  /*47b0*/  @P4 LEA R174, P5, R6, UR16, 0x5 ;  /* 0x0000001006ae4c11 */ /* 0x000fc8000f8a28ff */
[----:B------:R-:W-:-:S05]  /*47c0*/  @P4 LEA.HI.X R175, R6, UR17, RZ, 0x5, P5 ;  /* 0x0000001106af4c11 */ /* 0x000fca000a8f2cff */
[----:B------:R3:W-:Y:S04]  /*47d0*/  @P4 STG.E.128 desc[UR4][R174.64], R160 ;  /* 0x000000a0ae004986 */ /* 0x0007e8000c101d04 */
[----:B------:R3:W-:Y:S01]  /*47e0*/  @P4 STG.E.128 desc[UR4][R174.64+0x10], R164 ;  /* 0x000010a4ae004986 */ /* 0x0007e2000c101d04 */
[----:B------:R-:W-:-:S04]  /*47f0*/  LEA R172, P4, R6, UR18, 0x4 ;  /* 0x0000001206ac7c11 */ /* 0x000fc8000f8820ff */
[C---:B------:R-:W-:Y:S02]  /*4800*/  LEA.HI.X R173, R6.reuse, UR19, RZ, 0x4, P4 ;  /* 0x0000001306ad7c11 */ /* 0x040fe4000a0f24ff */
[----:B------:R-:W-:-:S03]  /*4810*/  IADD3 R6, R6, 0x80, RZ ;  /* 0x0000008006067810 */ /* 0x000fc60007ffe0ff */
[----:B------:R3:W-:Y:S04]  /*4820*/  STG.E.128 desc[UR4][R172.64], R168 ;  /* 0x000000a8ac007986 */ /* 0x0007e8000c101d04 */
.L_x_5317:
[----:B------:R-:W-:Y:S05]  /*4830*/  BSYNC B0 ;  /* 0x0000000000007941 */ /* 0x000fea0003800000 */
.L_x_5316:
[----:B------:R-:W-:Y:S01]  /*4840*/  ISETP.NE.AND P4, PT, R233, RZ, PT ;  /* 0x000000ffe900720c */ /* 0x000fe20003f85270 */
[----:B------:R-:W-:-:S12]  /*4850*/  BSSY B0, `(.L_x_5318) ;  /* 0x000008d000007945 */ /* 0x000fd80003800000 */
[----:B------:R-:W-:Y:S05]  /*4860*/  @!P4 BRA `(.L_x_5319) ;  /* 0x00000008002cc947 */ /* 0x000fea0003800000 */
[----:B-123--:R-:W1:Y:S01]  /*4870*/  LDC.64 R168, c[0x0][0x220] ;  /* 0x00008800ffa87b82 */ /* 0x00ee620000000a00 */
[----:B------:R-:W-:Y:S01]  /*4880*/  ISETP.NE.AND P4, PT, R3, RZ, PT ;  /* 0x000000ff0300720c */ /* 0x000fe20003f85270 */
[----:B-1----:R-:W-:-:S06]  /*4890*/  IMAD.WIDE.U32 R168, R6, 0x10, R168 ;  /* 0x0000001006a87825 */ /* 0x002fcc00078e00a8 */
[----:B------:R-:W2:Y:S01]  /*48a0*/  LDG.E.128 R168, desc[UR4][R168.64] ;  /* 0x00000004a8a87981 */ /* 0x000ea2000c1e1d00 */
[----:B------:R-:W-:Y:S01]  /*48b0*/  FSEL R172, R176, RZ, !P4 ;  /* 0x000000ffb0ac7208 */ /* 0x000fe20006000000 */
[----:B------:R-:W-:Y:S01]  /*48c0*/  HFMA2.MMA R175, -RZ, RZ, 0, 0 ;  /* 0x00000000ffaf7435 */ /* 0x000fe200000001ff */
[----:B------:R-:W-:Y:S01]  /*48d0*/  ISETP.NE.U32.AND P5, PT, RZ, UR8, PT ;  /* 0x00000008ff007c0c */ /* 0x000fe2000bfa5070 */
[----:B------:R-:W-:Y:S01]  /*48e0*/  HFMA2.MMA R212, -RZ, RZ, 0, 0 ;  /* 0x00000000ffd47435 */ /* 0x000fe200000001ff */
[----:B------:R-:W-:Y:S01]  /*48f0*/  MOV R174, R26 ;  /* 0x0000001a00ae7202 */ /* 0x000fe20000000f00 */
[----:B------:R-:W-:Y:S01]  /*4900*/  FFMA.FTZ R173, R7, R177, R172 ;  /* 0x000000b107ad7223 */ /* 0x000fe200000100ac */
[----:B------:R-:W-:Y:S02]  /*4910*/  ISETP.NE.AND.EX P5, PT, RZ, UR9, PT, P5 ;  /* 0x00000009ff007c0c */ /* 0x000fe4000bfa5350 */
[----:B------:R-:W-:Y:S01]  /*4920*/  LOP3.LUT P4, RZ, R174, 0xff, RZ, 0xc0, !PT ;  /* 0x000000ffaeff7812 */ /* 0x000fe2000788c0ff */
[----:B------:R-:W-:Y:S01]  /*4930*/  FADD.FTZ R173, R196, -R173 ;  /* 0x800000adc4ad7221 */ /* 0x000fe20000010000 */
[----:B------:R-:W-:-:S02]  /*4940*/  LOP3.LUT P6, RZ, R26, 0xff00, RZ, 0xc0, !PT ;  /* 0x0000ff001aff7812 */ /* 0x000fc400078cc0ff */
[----:B------:R-:W-:Y:S01]  /*4950*/  MOV R217, RZ ;  /* 0x000000ff00d97202 */ /* 0x000fe20000000f00 */
[----:B-----5:R-:W-:-:S06]  /*4960*/  FMUL.FTZ R176, R4, R173 ;  /* 0x000000ad04b07220 */ /* 0x020fcc0000410000 */
        /* <DEDUP_REMOVED lines=13> */
[----:B------:R-:W-:-:S03]  /*4a40*/  ISETP.NE.AND.EX P4, PT, RZ, UR17, PT, P4 ;  /* 0x00000011ff007c0c */ /* 0x000fc6000bf85340 */
[----:B------:R-:W-:Y:S01]  /*4a50*/  FMUL.FTZ R173, R4, R173 ;  /* 0x000000ad04ad7220 */ /* 0x000fe20000410000 */
[----:B------:R-:W-:Y:S01]  /*4a60*/  SEL R160, R176, R160, P4 ;  /* 0x000000a0b0a07207 */ /* 0x000fe20002000000 */
[----:B------:R-:W-:Y:S02]  /*4a70*/  HFMA2.MMA R176, -RZ, RZ, 0, 0 ;  /* 0x00000000ffb07435 */ /* 0x000fe400000001ff */
        /* <DEDUP_REMOVED lines=9> */
[----:B------:R-:W-:Y:S01]  /*4b10*/  FMUL.FTZ R173, R4, R173 ;  /* 0x000000ad04ad7220 */ /* 0x000fe20000410000 */
[----:B------:R-:W-:Y:S01]  /*4b20*/  LOP3.LUT P6, RZ, R26, 0xff0000, RZ, 0xc0, !PT ;  /* 0x00ff00001aff7812 */ /* 0x000fe200078cc0ff */
[----:B------:R-:W-:Y:S01]  /*4b30*/  FADD.FTZ R121, R121, R176 ;  /* 0x000000b079797221 */ /* 0x000fe20000010000 */
[----:B------:R-:W-:Y:S01]  /*4b40*/  HFMA2.MMA R176, -RZ, RZ, 0, 0 ;  /* 0x00000000ffb07435 */ /* 0x000fe200000001ff */
[----:B------:R-:W-:Y:S01]  /*4b50*/  @P5 FADD.FTZ R173, R154, R173 ;  /* 0x000000ad9aad5221 */ /* 0x000fe20000010000 */
[----:B------:R-:W-:-:S04]  /*4b60*/  F2FP.BF16.F32.PACK_AB R168, R168, R174 ;  /* 0x000000aea8a8723e */ /* 0x000fc800000010ff */
[C---:B------:R-:W-:Y:S01]  /*4b70*/  SEL R162, R173.reuse, R162, P4 ;  /* 0x000000a2ada27207 */ /* 0x040fe20002000000 */
[----:B------:R-:W-:-:S04]  /*4b80*/  FMUL.FTZ R173, R173, R5 ;  /* 0x00000005adad7220 */ /* 0x000fc80000410000 */
[----:B------:R-:W-:Y:S01]  /*4b90*/  @P6 SHF.L.U32 R175, R169, 0x10, RZ ;  /* 0x00000010a9af6819 */ /* 0x000fe200000006ff */
[----:B------:R-:W-:-:S04]  /*4ba0*/  FMUL.FTZ R173, R173, UR15 ;  /* 0x0000000fadad7c20 */ /* 0x000fc80008410000 */
[----:B------:R-:W-:Y:S01]  /*4bb0*/  @P6 FMUL.FTZ R176, R173, R175 ;  /* 0x000000afadb06220 */ /* 0x000fe20000410000 */
[----:B------:R-:W-:Y:S01]  /*4bc0*/  MOV R175, RZ ;  /* 0x000000ff00af7202 */ /* 0x000fe20000000f00 */
        /* <DEDUP_REMOVED lines=29> */
[----:B------:R-:W-:-:S03]  /*4da0*/  HFMA2.MMA R179, -RZ, RZ, 0, 0 ;  /* 0x00000000ffb37435 */ /* 0x000fc600000001ff */
[----:B------:R-:W-:Y:S01]  /*4db0*/  FADD.FTZ R124, R124, R176 ;  /* 0x000000b07c7c7221 */ /* 0x000fe20000010000 */
[----:B------:R-:W-:Y:S01]  /*4dc0*/  MOV R176, RZ ;  /* 0x000000ff00b07202 */ /* 0x000fe20000000f00 */
[----:B------:R-:W-:Y:S01]  /*4dd0*/  @P6 FMUL.FTZ R176, R237, R173 ;  /* 0x000000adedb06220 */ /* 0x000fe20000410000 */
[----:B------:R-:W-:Y:S01]  /*4de0*/  FFMA.FTZ R173, R186, R177, R172 ;  /* 0x000000b1baad7223 */ /* 0x000fe200000100ac */
[----:B------:R-:W-:-:S03]  /*4df0*/  LOP3.LUT P6, RZ, R27, 0xff00, RZ, 0xc0, !PT ;  /* 0x0000ff001bff7812 */ /* 0x000fc600078cc0ff */
        /* <DEDUP_REMOVED lines=17> */
[----:B------:R-:W-:Y:S02]  /*4f10*/  F2FP.BF16.F32.PACK_AB R170, R170, R176 ;  /* 0x000000b0aaaa723e */ /* 0x000fe400000010ff */
[C---:B------:R-:W-:Y:S01]  /*4f20*/  FMUL.FTZ R173, R4.reuse, R173 ;  /* 0x000000ad04ad7220 */ /* 0x040fe20000410000 */
[----:B------:R-:W-:-:S03]  /*4f30*/  FMUL.FTZ R4, R4, R172 ;  /* 0x000000ac04047220 */ /* 0x000fc60000410000 */
[----:B------:R-:W-:Y:S01]  /*4f40*/  @P5 FADD.FTZ R173, R158, R173 ;  /* 0x000000ad9ead5221 */ /* 0x000fe20000010000 */
[----:B------:R-:W-:-:S04]  /*4f50*/  @P5 FADD.FTZ R4, R159, R4 ;  /* 0x000000049f045221 */ /* 0x000fc80000010000 */
[C---:B------:R-:W-:Y:S01]  /*4f60*/  SEL R166, R173.reuse, R166, P4 ;  /* 0x000000a6ada67207 */ /* 0x040fe20002000000 */
[----:B------:R-:W-:Y:S01]  /*4f70*/  FMUL.FTZ R173, R173, R5 ;  /* 0x00000005adad7220 */ /* 0x000fe20000410000 */
[C---:B------:R-:W-:Y:S01]  /*4f80*/  SEL R167, R4.reuse, R167, P4 ;  /* 0x000000a704a77207 */ /* 0x040fe20002000000 */
[----:B------:R-:W-:Y:S01]  /*4f90*/  FMUL.FTZ R4, R4, R5 ;  /* 0x0000000504047220 */ /* 0x000fe20000410000 */
[----:B------:R-:W-:Y:S01]  /*4fa0*/  LOP3.LUT P4, RZ, R27, 0xff0000, RZ, 0xc0, !PT ;  /* 0x00ff00001bff7812 */ /* 0x000fe2000788c0ff */
[----:B------:R-:W-:Y:S02]  /*4fb0*/  FMUL.FTZ R5, R173, UR15 ;  /* 0x0000000fad057c20 */ /* 0x000fe40008410000 */
[----:B------:R-:W-:-:S10]  /*4fc0*/  FMUL.FTZ R4, R4, UR15 ;  /* 0x0000000f04047c20 */ /* 0x000fd40008410000 */
[----:B------:R-:W-:Y:S01]  /*4fd0*/  @P4 SHF.L.U32 R172, R171, 0x10, RZ ;  /* 0x00000010abac4819 */ /* 0x000fe200000006ff */
[----:B------:R-:W-:-:S04]  /*4fe0*/  @P4 FMUL.FTZ R217, R235, R5 ;  /* 0x00000005ebd94220 */ /* 0x000fc80000410000 */
[----:B------:R-:W-:Y:S01]  /*4ff0*/  @P4 FMUL.FTZ R177, R5, R172 ;  /* 0x000000ac05b14220 */ /* 0x000fe20000410000 */
[----:B------:R-:W-:-:S03]  /*5000*/  LOP3.LUT P4, RZ, R27, 0xff000000, RZ, 0xc0, !PT ;  /* 0xff0000001bff7812 */ /* 0x000fc6000788c0ff */
[----:B------:R-:W-:-:S10]  /*5010*/  FADD.FTZ R126, R126, R177 ;  /* 0x000000b17e7e7221 */ /* 0x000fd40000010000 */
[----:B------:R-:W-:Y:S02]  /*5020*/  @P4 PRMT R5, R171, 0x7632, R5 ;  /* 0x00007632ab054816 */ /* 0x000fe40000000005 */
[----:B------:R-:W-:Y:S01]  /*5030*/  MOV R171, RZ ;  /* 0x000000ff00ab7202 */ /* 0x000fe20000000f00 */
[----:B------:R-:W-:Y:S01]  /*5040*/  @P4 FMUL.FTZ R171, R234, R4 ;  /* 0x00000004eaab4220 */ /* 0x000fe20000410000 */
[----:B------:R-:W-:-:S04]  /*5050*/  @P4 SHF.L.U32 R5, R5, 0x10, RZ ;  /* 0x0000001005054819 */ /* 0x000fc800000006ff */
[----:B------:R-:W-:Y:S01]  /*5060*/  F2FP.BF16.F32.PACK_AB R171, R171, R217 ;  /* 0x000000d9abab723e */ /* 0x000fe200000010ff */
[----:B------:R-:W-:Y:S01]  /*5070*/  @P4 FMUL.FTZ R179, R4, R5 ;  /* 0x0000000504b34220 */ /* 0x000fe20000410000 */
[----:B------:R-:W-:-:S03]  /*5080*/  ISETP.NE.U32.AND P4, PT, RZ, UR16, PT ;  /* 0x00000010ff007c0c */ /* 0x000fc6000bf85070 */
[----:B------:R-:W-:Y:S01]  /*5090*/  FADD.FTZ R127, R127, R179 ;  /* 0x000000b37f7f7221 */ /* 0x000fe20000010000 */
[----:B------:R-:W-:-:S13]  /*50a0*/  ISETP.NE.AND.EX P4, PT, RZ, UR17, PT, P4 ;  /* 0x00000011ff007c0c */ /* 0x000fda000bf85340 */
[----:B------:R-:W-:-:S04]  /*50b0*/  @P4 LEA R172, P5, R6, UR16, 0x5 ;  /* 0x0000001006ac4c11 */ /* 0x000fc8000f8a28ff */
[----:B------:R-:W-:-:S05]  /*50c0*/  @P4 LEA.HI.X R173, R6, UR17, RZ, 0x5, P5 ;  /* 0x0000001106ad4c11 */ /* 0x000fca000a8f2cff */
[----:B------:R4:W-:Y:S04]  /*50d0*/  @P4 STG.E.128 desc[UR4][R172.64], R160 ;  /* 0x000000a0ac004986 */ /* 0x0009e8000c101d04 */
[----:B------:R4:W-:Y:S01]  /*50e0*/  @P4 STG.E.128 desc[UR4][R172.64+0x10], R164 ;  /* 0x000010a4ac004986 */ /* 0x0009e2000c101d04 */
[----:B------:R-:W-:-:S04]  /*50f0*/  LEA R4, P4, R6, UR18, 0x4 ;  /* 0x0000001206047c11 */ /* 0x000fc8000f8820ff */
[----:B------:R-:W-:-:S05]  /*5100*/  LEA.HI.X R5, R6, UR19, RZ, 0x4, P4 ;  /* 0x0000001306057c11 */ /* 0x000fca000a0f24ff */
[----:B------:R4:W-:Y:S04]  /*5110*/  STG.E.128 desc[UR4][R4.64], R168 ;  /* 0x000000a804007986 */ /* 0x0009e8000c101d04 */
.L_x_5319:
[----:B------:R-:W-:Y:S05]  /*5120*/  BSYNC B0 ;  /* 0x0000000000007941 */ /* 0x000fea0003800000 */
.L_x_5318:
[----:B------:R-:W-:Y:S02]  /*5130*/  ISETP.NE.AND P4, PT, R178, RZ, PT ;  /* 0x000000ffb200720c */ /* 0x000fe40003f85270 */
[----:B------:R-:W-:Y:S02]  /*5140*/  IADD3 R2, R2, UR20, RZ ;  /* 0x0000001402027c10 */ /* 0x000fe4000fffe0ff */
[----:B------:R-:W-:Y:S02]  /*5150*/  SEL R230, RZ, 0x1, P4 ;  /* 0x00000001ffe67807 */ /* 0x000fe40002000000 */
[----:B------:R-:W-:-:S13]  /*5160*/  ISETP.GE.AND P4, PT, R2, UR21, PT ;  /* 0x0000001502007c0c */ /* 0x000fda000bf86270 */
[----:B------:R-:W-:Y:S05]  /*5170*/  @!P4 BRA `(.L_x_5320) ;  /* 0xffffffbc009cc947 */ /* 0x000fea000383ffff */
.L_x_5302:
[----:B0-----:R-:W0:Y:S01]  /*5180*/  S2R R0, SR_TID.X ;  /* 0x0000000000007919 */ /* 0x001e220000002100 */
[----:B------:R-:W0:Y:S01]  /*5190*/  S2UR UR6, SR_CTAID.X ;  /* 0x00000000000679c3 */ /* 0x000e220000002500 */
[----:B------:R-:W-:Y:S01]  /*51a0*/  BSSY B0, `(.L_x_5321) ;  /* 0x0000012000007945 */ /* 0x000fe20003800000 */
[----:B0-----:R-:W-:-:S05]  /*51b0*/  LEA.HI R0, R0, UR6, RZ, 0x19 ;  /* 0x0000000600007c11 */ /* 0x001fca000f8fc8ff */
[----:B------:R-:W-:-:S05]  /*51c0*/  IMAD R231, R0, R231, RZ ;  /* 0x000000e700e77224 */ /* 0x000fca00078e02ff */
[----:B------:R-:W-:Y:S01]  /*51d0*/  LEA.HI R231, R231, R232, RZ, 0x1d ;  /* 0x000000e8e7e77211 */ /* 0x000fe200078fe8ff */
[----:B------:R-:W-:Y:S06]  /*51e0*/  @!P0 BRA `(.L_x_5322) ;  /* 0x0000000000348947 */ /* 0x000fec0003800000 */
[----:B------:R-:W0:Y:S08]  /*51f0*/  LDC.64 R2, c[0x0][0x2d0] ;  /* 0x0000b400ff027b82 */ /* 0x000e300000000a00 */
[----:B----45:R-:W4:Y:S08]  /*5200*/  LDC.64 R4, c[0x0][0x2d8] ;  /* 0x0000b600ff047b82 */ /* 0x030f300000000a00 */
[----:B------:R-:W1:Y:S01]  /*5210*/  LDC.64 R6, c[0x0][0x2f0] ;  /* 0x0000bc00ff067b82 */ /* 0x000e620000000a00 */
[----:B0-----:R-:W-:-:S05]  /*5220*/  IMAD.WIDE.U32 R2, R231, 0x20, R2 ;  /* 0x00000020e7027825 */ /* 0x001fca00078e0002 */
[----:B------:R0:W-:Y:S01]  /*5230*/  STG.E.128 desc[UR4][R2.64], R64 ;  /* 0x0000004002007986 */ /* 0x0001e2000c101d04 */
[----:B----4-:R-:W-:-:S03]  /*5240*/  IMAD.WIDE.U32 R4, R231, 0x20, R4 ;  /* 0x00000020e7047825 */ /* 0x010fc600078e0004 */
[----:B------:R0:W-:Y:S04]  /*5250*/  STG.E.128 desc[UR4][R2.64+0x10], R68 ;  /* 0x0000104402007986 */ /* 0x0001e8000c101d04 */
[----:B------:R0:W-:Y:S01]  /*5260*/  STG.E.128 desc[UR4][R4.64], R32 ;  /* 0x0000002004007986 */ /* 0x0001e2000c101d04 */
[----:B-1----:R-:W-:-:S03]  /*5270*/  IMAD.WIDE.U32 R6, R231, 0x20, R6 ;  /* 0x00000020e7067825 */ /* 0x002fc600078e0006 */
[----:B------:R0:W-:Y:S01]  /*5280*/  STG.E.128 desc[UR4][R4.64+0x10], R36 ;  /* 0x0000102404007986 */ /* 0x0001e2000c101d04 */
[----:B------:R-:W-:-:S03]  /*5290*/  IADD3 R231, R231, 0x80, RZ ;  /* 0x00000080e7e77810 */ /* 0x000fc60007ffe0ff */
[----:B------:R0:W-:Y:S04]  /*52a0*/  STG.E.128 desc[UR4][R6.64], R96 ;  /* 0x0000006006007986 */ /* 0x0001e8000c101d04 */
[----:B------:R0:W-:Y:S02]  /*52b0*/  STG.E.128 desc[UR4][R6.64+0x10], R100 ;  /* 0x0000106406007986 */ /* 0x0001e4000c101d04 */
.L_x_5322:
[----:B------:R-:W-:Y:S05]  /*52c0*/  BSYNC B0 ;  /* 0x0000000000007941 */ /* 0x000fea0003800000 */
.L_x_5321:
[----:B------:R-:W-:Y:S04]  /*52d0*/  BSSY B0, `(.L_x_5323) ;  /* 0x000000f000007945 */ /* 0x000fe80003800000 */
[----:B------:R-:W-:Y:S05]  /*52e0*/  @!P1 BRA `(.L_x_5324) ;  /* 0x0000000000349947 */ /* 0x000fea0003800000 */
[----:B0-----:R-:W0:Y:S08]  /*52f0*/  LDC.64 R2, c[0x0][0x2d0] ;  /* 0x0000b400ff027b82 */ /* 0x001e300000000a00 */
        /* <DEDUP_REMOVED lines=12> */
.L_x_5324:
[----:B------:R-:W-:Y:S05]  /*53c0*/  BSYNC B0 ;  /* 0x0000000000007941 */ /* 0x000fea0003800000 */
.L_x_5323:
        /* <DEDUP_REMOVED lines=15> */
.L_x_5326:
[----:B------:R-:W-:Y:S05]  /*54c0*/  BSYNC B0 ;  /* 0x0000000000007941 */ /* 0x000fea0003800000 */
.L_x_5325:
[----:B------:R-:W-:-:S13]  /*54d0*/  ISETP.NE.AND P0, PT, R233, RZ, PT ;  /* 0x000000ffe900720c */ /* 0x000fda0003f05270 */
[----:B------:R-:W-:Y:S05]  /*54e0*/  @!P0 EXIT ;  /* 0x000000000000894d */ /* 0x000fea0003800000 */
[----:B0-----:R-:W0:Y:S08]  /*54f0*/  LDC.64 R2, c[0x0][0x2d0] ;  /* 0x0000b400ff027b82 */ /* 0x001e300000000a00 */
[----:B----45:R-:W4:Y:S08]  /*5500*/  LDC.64 R4, c[0x0][0x2d8] ;  /* 0x0000b600ff047b82 */ /* 0x030f300000000a00 */
[----:B------:R-:W1:Y:S01]  /*5510*/  LDC.64 R6, c[0x0][0x2f0] ;  /* 0x0000bc00ff067b82 */ /* 0x000e620000000a00 */
[----:B0-----:R-:W-:-:S05]  /*5520*/  IMAD.WIDE.U32 R2, R231, 0x20, R2 ;  /* 0x00000020e7027825 */ /* 0x001fca00078e0002 */
[----:B------:R-:W-:Y:S01]  /*5530*/  STG.E.128 desc[UR4][R2.64], R88 ;  /* 0x0000005802007986 */ /* 0x000fe2000c101d04 */
[----:B----4-:R-:W-:-:S03]  /*5540*/  IMAD.WIDE.U32 R4, R231, 0x20, R4 ;  /* 0x00000020e7047825 */ /* 0x010fc600078e0004 */
[----:B------:R-:W-:Y:S04]  /*5550*/  STG.E.128 desc[UR4][R2.64+0x10], R92 ;  /* 0x0000105c02007986 */ /* 0x000fe8000c101d04 */
[----:B------:R-:W-:Y:S01]  /*5560*/  STG.E.128 desc[UR4][R4.64], R56 ;  /* 0x0000003804007986 */ /* 0x000fe2000c101d04 */
[----:B-1----:R-:W-:-:S03]  /*5570*/  IMAD.WIDE.U32 R6, R231, 0x20, R6 ;  /* 0x00000020e7067825 */ /* 0x002fc600078e0006 */
[----:B------:R-:W-:Y:S04]  /*5580*/  STG.E.128 desc[UR4][R4.64+0x10], R60 ;  /* 0x0000103c04007986 */ /* 0x000fe8000c101d04 */
[----:B------:R-:W-:Y:S04]  /*5590*/  STG.E.128 desc[UR4][R6.64], R120 ;  /* 0x0000007806007986 */ /* 0x000fe8000c101d04 */
[----:B------:R-:W-:Y:S01]  /*55a0*/  STG.E.128 desc[UR4][R6.64+0x10], R124 ;  /* 0x0000107c06007986 */ /* 0x000fe2000c101d04 */
[----:B------:R-:W-:Y:S05]  /*55b0*/  EXIT ;  /* 0x000000000000794d */ /* 0x000fea0003800000 */
.L_x_5311:
[----:B------:R-:W-:Y:S01]  /*55c0*/  HFMA2.MMA R168, -RZ, RZ, 0, 9.5367431640625e-07 ;  /* 0x00000010ffa87435 */ /* 0x000fe200000001ff */
[----:B------:R-:W-:Y:S02]  /*55d0*/  MOV R172, R218 ;  /* 0x000000da00ac7202 */ /* 0x000fe40000000f00 */
[----:B------:R-:W-:Y:S02]  /*55e0*/  MOV R169, 0x1f ;  /* 0x0000001f00a97802 */ /* 0x000fe40000000f00 */
[----:B------:R-:W-:-:S07]  /*55f0*/  MOV R171, 0xffffffff ;  /* 0xffffffff00ab7802 */ /* 0x000fce0000000f00 */
[----:B0----5:R-:W-:Y:S05]  /*5600*/  WARPSYNC.COLLECTIVE R171, `(.L_x_5327) ;  /* 0x00000000ab087348 */ /* 0x021fea0003c00000 */
[----:B------:R1:W2:Y:S02]  /*5610*/  SHFL.DOWN P5, R175, R172, R168, R169 ;  /* 0x080000a8acaf7389 */ /* 0x0002a400000a00a9 */
[----:B012--5:R-:W-:Y:S01]  /*5620*/  ENDCOLLECTIVE ;  /* 0x000000000000791b */ /* 0x027fe20003800000 */
.L_x_5327:
[----:B------:R-:W-:Y:S01]  /*5630*/  MOV R172, R219 ;  /* 0x000000db00ac7202 */ /* 0x000fe20000000f00 */
[----:B------:R-:W-:-:S07]  /*5640*/  FADD.FTZ R218, R175, R218 ;  /* 0x000000daafda7221 */ /* 0x000fce0000010000 */
[----:B------:R-:W-:Y:S05]  /*5650*/  WARPSYNC.COLLECTIVE R171, `(.L_x_5328) ;  /* 0x00000000ab087348 */ /* 0x000fea0003c00000 */
[----:B------:R0:W1:Y:S02]  /*5660*/  SHFL.DOWN P5, R175, R172, R168, R169 ;  /* 0x080000a8acaf7389 */ /* 0x00006400000a00a9 */
[----:B01----:R-:W-:Y:S01]  /*5670*/  ENDCOLLECTIVE ;  /* 0x000000000000791b */ /* 0x003fe20003800000 */
.L_x_5328:
[----:B------:R-:W-:Y:S01]  /*5680*/  HFMA2.MMA R168, -RZ, RZ, 0, 4.76837158203125e-07 ;  /* 0x00000008ffa87435 */ /* 0x000fe200000001ff */
[----:B------:R-:W-:Y:S01]  /*5690*/  MOV R172, R218 ;  /* 0x000000da00ac7202 */ /* 0x000fe20000000f00 */
[----:B------:R-:W-:-:S09]  /*56a0*/  FADD.FTZ R219, R175, R219 ;  /* 0x000000dbafdb7221 */ /* 0x000fd20000010000 */
[----:B------:R-:W-:Y:S05]  /*56b0*/  WARPSYNC.COLLECTIVE R171, `(.L_x_5329) ;  /* 0x00000000ab087348 */ /* 0x000fea0003c00000 */
[----:B------:R0:W1:Y:S02]  /*56c0*/  SHFL.DOWN P5, R175, R172, R168, R169 ;  /* 0x080000a8acaf7389 */ /* 0x00006400000a00a9 */
[----:B01----:R-:W-:Y:S01]  /*56d0*/  ENDCOLLECTIVE ;  /* 0x000000000000791b */ /* 0x003fe20003800000 */
.L_x_5329:
[----:B------:R-:W-:Y:S01]  /*56e0*/  MOV R172, R219 ;  /* 0x000000db00ac7202 */ /* 0x000fe20000000f00 */
[----:B------:R-:W-:-:S07]  /*56f0*/  FADD.FTZ R218, R218, R175 ;  /* 0x000000afdada7221 */ /* 0x000fce0000010000 */
[----:B------:R-:W-:Y:S05]  /*5700*/  WARPSYNC.COLLECTIVE R171, `(.L_x_5330) ;  /* 0x00000000ab087348 */ /* 0x000fea0003c00000 */
[----:B------:R0:W1:Y:S02]  /*5710*/  SHFL.DOWN P5, R175, R172, R168, R169 ;  /* 0x080000a8acaf7389 */ /* 0x00006400000a00a9 */
[----:B01----:R-:W-:Y:S01]  /*5720*/  ENDCOLLECTIVE ;  /* 0x000000000000791b */ /* 0x003fe20003800000 */
.L_x_5330:
[----:B------:R-:W-:Y:S01]  /*5730*/  HFMA2.MMA R168, -RZ, RZ, 0, 2.384185791015625e-07 ;  /* 0x00000004ffa87435 */ /* 0x000fe200000001ff */
[----:B------:R-:W-:Y:S01]  /*5740*/  MOV R172, R218 ;  /* 0x000000da00ac7202 */ /* 0x000fe20000000f00 */
[----:B------:R-:W-:-:S09]  /*5750*/  FADD.FTZ R219, R219, R175 ;  /* 0x000000afdbdb7221 */ /* 0x000fd20000010000 */
[----:B------:R-:W-:Y:S05]  /*5760*/  WARPSYNC.COLLECTIVE R171, `(.L_x_5331) ;  /* 0x00000000ab087348 */ /* 0x000fea0003c00000 */
[----:B------:R0:W1:Y:S02]  /*5770*/  SHFL.DOWN P5, R175, R172, R168, R169 ;  /* 0x080000a8acaf7389 */ /* 0x00006400000a00a9 */
[----:B01----:R-:W-:Y:S01]  /*5780*/  ENDCOLLECTIVE ;  /* 0x000000000000791b */ /* 0x003fe20003800000 */
.L_x_5331:
[----:B------:R-:W-:Y:S02]  /*5790*/  MOV R172, R219 ;  /* 0x000000db00ac7202 */ /* 0x000fe40000000f00 */
[----:B------:R-:W-:-:S07]  /*57a0*/  MOV R174, R175 ;  /* 0x000000af00ae7202 */ /* 0x000fce0000000f00 */
[----:B------:R-:W-:Y:S05]  /*57b0*/  WARPSYNC.COLLECTIVE R171, `(.L_x_5332) ;  /* 0x00000000ab087348 */ /* 0x000fea0003c00000 */
[----:B------:R0:W1:Y:S02]  /*57c0*/  SHFL.DOWN P5, R175, R172, R168, R169 ;  /* 0x080000a8acaf7389 */ /* 0x00006400000a00a9 */
[----:B01----:R-:W-:Y:S01]  /*57d0*/  ENDCOLLECTIVE ;  /* 0x000000000000791b */ /* 0x003fe20003800000 */
.L_x_5332:
[----:B------:R-:W-:Y:S01]  /*57e0*/  FADD.FTZ R174, R218, R174 ;  /* 0x000000aedaae7221 */ /* 0x000fe20000010000 */
[----:B------:R-:W-:-:S04]  /*57f0*/  HFMA2.MMA R168, -RZ, RZ, 0, 1.1920928955078125e-07 ;  /* 0x00000002ffa87435 */ /* 0x000fc800000001ff */
[----:B------:R-:W-:Y:S02]  /*5800*/  MOV R172, R174 ;  /* 0x000000ae00ac7202 */ /* 0x000fe40000000f00 */
[----:B------:R-:W-:-:S07]  /*5810*/  MOV R173, R175 ;  /* 0x000000af00ad7202 */ /* 0x000fce0000000f00 */
[----:B------:R-:W-:Y:S05]  /*5820*/  WARPSYNC.COLLECTIVE R171, `(.L_x_5333) ;  /* 0x00000000ab087348 */ /* 0x000fea0003c00000 */
[----:B------:R0:W1:Y:S02]  /*5830*/  SHFL.DOWN P5, R175, R172, R168, R169 ;  /* 0x080000a8acaf7389 */ /* 0x00006400000a00a9 */
[----:B01----:R-:W-:Y:S01]  /*5840*/  ENDCOLLECTIVE ;  /* 0x000000000000791b */ /* 0x003fe20003800000 */
.L_x_5333:
[----:B------:R-:W-:-:S05]  /*5850*/  FADD.FTZ R173, R219, R173 ;  /* 0x000000addbad7221 */ /* 0x000fca0000010000 */
[----:B------:R-:W-:Y:S01]  /*5860*/  MOV R172, R173 ;  /* 0x000000ad00ac7202 */ /* 0x000fe20000000f00 */
[----:B------:R-:W-:-:S07]  /*5870*/  FADD.FTZ R174, R174, R175 ;  /* 0x000000afaeae7221 */ /* 0x000fce0000010000 */
[----:B------:R-:W-:Y:S05]  /*5880*/  WARPSYNC.COLLECTIVE R171, `(.L_x_5334) ;  /* 0x00000000ab087348 */ /* 0x000fea0003c00000 */
[----:B------:R0:W1:Y:S02]  /*5890*/  SHFL.DOWN P5, R175, R172, R168, R169 ;  /* 0x080000a8acaf7389 */ /* 0x00006400000a00a9 */
[----:B01----:R-:W-:Y:S01]  /*58a0*/  ENDCOLLECTIVE ;  /* 0x000000000000791b */ /* 0x003fe20003800000 */
.L_x_5334:
[----:B------:R-:W-:Y:S01]  /*58b0*/  HFMA2.MMA R168, -RZ, RZ, 0, 5.9604644775390625e-08 ;  /* 0x00000001ffa87435 */ /* 0x000fe200000001ff */
[----:B------:R-:W-:Y:S01]  /*58c0*/  MOV R172, R174 ;  /* 0x000000ae00ac7202 */ /* 0x000fe20000000f00 */
[----:B------:R-:W-:-:S09]  /*58d0*/  FADD.FTZ R173, R173, R175 ;  /* 0x000000afadad7221 */ /* 0x000fd20000010000 */
[----:B------:R-:W-:Y:S05]  /*58e0*/  WARPSYNC.COLLECTIVE R171, `(.L_x_5335) ;  /* 0x00000000ab087348 */ /* 0x000fea0003c00000 */
[----:B------:R0:W1:Y:S02]  /*58f0*/  SHFL.DOWN P5, R175, R172, R168, R169 ;  /* 0x080000a8acaf7389 */ /* 0x00006400000a00a9 */
[----:B01----:R-:W-:Y:S01]  /*5900*/  ENDCOLLECTIVE ;  /* 0x000000000000791b */ /* 0x003fe20003800000 */
.L_x_5335:
[----:B------:R-:W-:Y:S02]  /*5910*/  MOV R172, R173 ;  /* 0x000000ad00ac7202 */ /* 0x000fe40000000f00 */
[----:B------:R-:W-:-:S07]  /*5920*/  MOV R176, R175 ;  /* 0x000000af00b07202 */ /* 0x000fce0000000f00 */
[----:B------:R-:W-:Y:S05]  /*5930*/  WARPSYNC.COLLECTIVE R171, `(.L_x_5336) ;  /* 0x00000000ab087348 */ /* 0x000fea0003c00000 */
[----:B------:R0:W1:Y:S02]  /*5940*/  SHFL.DOWN P5, R175, R172, R168, R169 ;  /* 0x080000a8acaf7389 */ /* 0x00006400000a00a9 */
[----:B01----:R-:W-:Y:S01]  /*5950*/  ENDCOLLECTIVE ;  /* 0x000000000000791b */ /* 0x003fe20003800000 */
.L_x_5336:
[----:B------:R-:W-:Y:S01]  /*5960*/  MOV R169, R175 ;  /* 0x000000af00a97202 */ /* 0x000fe20000000f00 */
[----:B------:R-:W-:Y:S06]  /*5970*/  BRA `(.L_x_5337) ;  /* 0xffffffd000687947 */ /* 0x000fec000383ffff */
.L_x_5338:
        /* <DEDUP_REMOVED lines=16> */
.L_x_13934:


//--------------------- .text._ZN10layer_norm13ln_bwd_kernelINS_13Kernel_traitsI13__nv_bfloat16S2_fS2_fjLj4096ELj1ELj1ELj4ELj16ENS_18Kernel_traits_baseILj4096ES2_S2_fS2_fjLj128EEEEELb1ELb1ELb0ELb1EEEvNS_9BwdParamsE --------------------------
	.section	.text._ZN10layer_norm13ln_bwd_kernelINS_13Kernel_traitsI13__nv_bfloat16S2_fS2_fjLj4096ELj1ELj1ELj4ELj16ENS_18Kernel_traits_baseILj4096ES2_S2_fS2_fjLj128EEEEELb1ELb1ELb0ELb1EEEvNS_9BwdParamsE,"ax",@progbits
	.align	128
        .global         _ZN10layer_norm13ln_bwd_kernelINS_13Kernel_traitsI13__nv_bfloat16S2_fS2_fjLj4096ELj1ELj1ELj4ELj16ENS_18Kernel_traits_baseILj4096ES2_S2_fS2_fjLj128EEEEELb1ELb1ELb0ELb1EEEvNS_9BwdParamsE
        .type           _ZN10layer_norm13ln_bwd_kernelINS_13Kernel_traitsI13__nv_bfloat16S2_fS2_fjLj4096ELj1ELj1ELj4ELj16ENS_18Kernel_traits_baseILj4096ES2_S2_fS2_fjLj128EEEEELb1ELb1ELb0ELb1EEEvNS_9BwdParamsE,@function
        .size           _ZN10layer_norm13ln_bwd_kernelINS_13Kernel_traitsI13__nv_bfloat16S2_fS2_fjLj4096ELj1ELj1ELj4ELj16ENS_18Kernel_traits_baseILj4096ES2_S2_fS2_fjLj128EEEEELb1ELb1ELb0ELb1EEEvNS_9BwdParamsE,(.L_x_13935 - _ZN10layer_norm13ln_bwd_kernelINS_13Kernel_traitsI13__nv_bfloat16S2_fS2_fjLj4096ELj1ELj1ELj4ELj16ENS_18Kernel_traits_baseILj4096ES2_S2_fS2_fjLj128EEEEELb1ELb1ELb0ELb1EEEvNS_9BwdParamsE)
        .other          _ZN10layer_norm13ln_bwd_kernelINS_13Kernel_traitsI13__nv_bfloat16S2_fS2_fjLj4096ELj1ELj1ELj4ELj16ENS_18Kernel_traits_baseILj4096ES2_S2_fS2_fjLj128EEEEELb1ELb1ELb0ELb1EEEvNS_9BwdParamsE,@"STO_CUDA_ENTRY STV_DEFAULT"
_ZN10layer_norm13ln_bwd_kernelINS_13Kernel_traitsI13__nv_bfloat16S2_fS2_fjLj4096ELj1ELj1ELj4ELj16ENS_18Kernel_traits_baseILj4096ES2_S2_fS2_fjLj128EEEEELb1ELb1ELb0ELb1EEEvNS_9BwdParamsE:
.text._ZN10layer_norm13ln_bwd_kernelINS_13Kernel_traitsI13__nv_bfloat16S2_fS2_fjLj4096ELj1ELj1ELj4ELj16ENS_18Kernel_traits_baseILj4096ES2_S2_fS2_fjLj128EEEEELb1ELb1ELb0ELb1EEEvNS_9BwdParamsE:
[----:B------:R-:W0:Y:S01]  /*0000*/  LDC R1, c[0x0][0x28] ;  /* 0x00000a00ff017b82 */ /* 0x000e220000000800 */
[----:B------:R-:W1:Y:S07]  /*0010*/  S2R R4, SR_TID.X ;  /* 0x0000000000047919 */ /* 0x000e6e0000002100 */
[----:B------:R-:W2:Y:S01]  /*0020*/  S2UR UR6, SR_CTAID.X ;  /* 0x00000000000679c3 */ /* 0x000ea20000002500 */
        /* <DEDUP_REMOVED lines=8> */
[----:B0-----:R-:W-:-:S02]  /*00b0*/  IADD3 R1, R1, -0x68, RZ ;  /* 0xffffff9801017810 */ /* 0x001fc40007ffe0ff */
[----:B-1----:R-:W-:-:S04]  /*00c0*/  SHF.L.U32 R0, R4, 0x4, RZ ;  /* 0x0000000404007819 */ /* 0x002fc800000006ff */
[----:B------:R-:W-:-:S04]  /*00d0*/  LOP3.LUT R0, R0, 0x7f0, RZ, 0xc0, !PT ;  /* 0x000007f000007812 */ /* 0x000fc800078ec0ff */
[----:B------:R-:W-:Y:S02]  /*00e0*/  IADD3 R2, P0, R0, UR4, RZ ;  /* 0x0000000400027c10 */ /* 0x000fe4000ff1e0ff */
[----:B--2---:R-:W-:Y:S01]  /*00f0*/  LEA.HI R0, R4, UR6, RZ, 0x19 ;  /* 0x0000000604007c11 */ /* 0x004fe2000f8fc8ff */
[----:B------:R-:W-:Y:S01]  /*0100*/  ULDC UR6, c[0x0][0x214] ;  /* 0x0000850000067ab9 */ /* 0x000fe20000000800 */
        /* <DEDUP_REMOVED lines=58> */
.L_x_5339:
        /* <DEDUP_REMOVED lines=10> */
[----:B------:R-:W-:Y:S01]  /*0550*/  MOV R242, RZ ;  /* 0x000000ff00f27202 */ /* 0x000fe20000000f00 */
[----:B------:R-:W-:Y:S01]  /*0560*/  HFMA2.MMA R238, -RZ, RZ, 0, 0 ;  /* 0x00000000ffee7435 */ /* 0x000fe200000001ff */
[----:B------:R-:W-:Y:S01]  /*0570*/  ISETP.NE.AND.EX P0, PT, RZ, UR7, PT, P0 ;  /* 0x00000007ff007c0c */ /* 0x000fe2000bf05300 */
[----:B------:R-:W-:Y:S01]  /*0580*/  HFMA2.MMA R198, -RZ, RZ, 0, 0 ;  /* 0x00000000ffc67435 */ /* 0x000fe200000001ff */
[----:B------:R-:W-:Y:S01]  /*0590*/  CS2R R240, SRZ ;  /* 0x0000000000f07805 */ /* 0x000fe2000001ff00 */
[----:B------:R-:W-:Y:S01]  /*05a0*/  HFMA2.MMA R190, -RZ, RZ, 0, 0 ;  /* 0x00000000ffbe7435 */ /* 0x000fe200000001ff */
[----:B------:R-:W-:Y:S01]  /*05b0*/  CS2R R236, SRZ ;  /* 0x0000000000ec7805 */ /* 0x000fe2000001ff00 */
[----:B------:R-:W-:Y:S01]  /*05c0*/  HFMA2.MMA R185, -RZ, RZ, 0, 0 ;  /* 0x00000000ffb97435 */ /* 0x000fe200000001ff */
[----:B------:R-:W-:-:S02]  /*05d0*/  CS2R R234, SRZ ;  /* 0x0000000000ea7805 */ /* 0x000fc4000001ff00 */
[----:B------:R-:W-:Y:S01]  /*05e0*/  CS2R R232, SRZ ;  /* 0x0000000000e87805 */ /* 0x000fe2000001ff00 */
[----:B------:R-:W-:Y:S01]  /*05f0*/  IMAD.MOV.U32 R220, RZ, RZ, RZ ;  /* 0x000000ffffdc7224 */ /* 0x000fe200078e00ff */
[----:B------:R-:W-:Y:S02]  /*0600*/  CS2R R218, SRZ ;  /* 0x0000000000da7805 */ /* 0x000fe4000001ff00 */
[----:B------:R-:W-:Y:S02]  /*0610*/  CS2R R204, SRZ ;  /* 0x0000000000cc7805 */ /* 0x000fe4000001ff00 */
[----:B------:R-:W-:Y:S02]  /*0620*/  CS2R R202, SRZ ;  /* 0x0000000000ca7805 */ /* 0x000fe4000001ff00 */
[----:B------:R-:W-:Y:S02]  /*0630*/  MOV R201, RZ ;  /* 0x000000ff00c97202 */ /* 0x000fe40000000f00 */
[----:B------:R-:W-:-:S02]  /*0640*/  CS2R R194, SRZ ;  /* 0x0000000000c27805 */ /* 0x000fc4000001ff00 */
[----:B------:R-:W-:Y:S02]  /*0650*/  MOV R196, RZ ;  /* 0x000000ff00c47202 */ /* 0x000fe40000000f00 */
[----:B------:R-:W-:Y:S02]  /*0660*/  CS2R R192, SRZ ;  /* 0x0000000000c07805 */ /* 0x000fe4000001ff00 */
[----:B------:R-:W-:Y:S02]  /*0670*/  CS2R R188, SRZ ;  /* 0x0000000000bc7805 */ /* 0x000fe4000001ff00 */
[----:B------:R-:W-:Y:S02]  /*0680*/  MOV R187, RZ ;  /* 0x000000ff00bb7202 */ /* 0x000fe40000000f00 */
        /* <DEDUP_REMOVED lines=26> */
[C---:B--2---:R-:W-:Y:S02]  /*0830*/  SHF.L.U32 R3, R4.reuse, 0x10, RZ ;  /* 0x0000001004037819 */ /* 0x044fe400000006ff */
[C---:B------:R-:W-:Y:S02]  /*0840*/  SHF.L.U32 R2, R5.reuse, 0x10, RZ ;  /* 0x0000001005027819 */ /* 0x040fe400000006ff */
[----:B------:R-:W-:Y:S01]  /*0850*/  PRMT R56, R4, 0x7632, R56 ;  /* 0x0000763204387816 */ /* 0x000fe20000000038 */
[----:B------:R0:W-:Y:S01]  /*0860*/  STL [R1+0x60], R3 ;  /* 0x0000600301007387 */ /* 0x0001e20000100800 */
[----:B------:R-:W-:Y:S02]  /*0870*/  PRMT R57, R5, 0x7632, R57 ;  /* 0x0000763205397816 */ /* 0x000fe40000000039 */
[----:B------:R-:W-:Y:S02]  /*0880*/  CS2R R4, SRZ ;  /* 0x0000000000047805 */ /* 0x000fe4000001ff00 */
[----:B------:R-:W-:Y:S01]  /*0890*/  PRMT R58, R6, 0x7632, R58 ;  /* 0x00007632063a7816 */ /* 0x000fe2000000003a */
[----:B------:R1:W-:Y:S01]  /*08a0*/  STL [R1+0x58], R2 ;  /* 0x0000580201007387 */ /* 0x0003e20000100800 */
[----:B------:R-:W-:-:S02]  /*08b0*/  SHF.L.U32 R68, R56, 0x10, RZ ;  /* 0x0000001038447819 */ /* 0x000fc400000006ff */
[----:B------:R-:W-:Y:S02]  /*08c0*/  SHF.L.U32 R57, R57, 0x10, RZ ;  /* 0x0000001039397819 */ /* 0x000fe400000006ff */
[C---:B------:R-:W-:Y:S02]  /*08d0*/  PRMT R59, R7.reuse, 0x7632, R59 ;  /* 0x00007632073b7816 */ /* 0x040fe4000000003b */
[----:B0-----:R-:W-:Y:S02]  /*08e0*/  SHF.L.U32 R3, R6, 0x10, RZ ;  /* 0x0000001006037819 */ /* 0x001fe400000006ff */
[----:B------:R-:W-:Y:S02]  /*08f0*/  SHF.L.U32 R56, R58, 0x10, RZ ;  /* 0x000000103a387819 */ /* 0x000fe400000006ff */
[----:B-1----:R-:W-:Y:S01]  /*0900*/  SHF.L.U32 R2, R7, 0x10, RZ ;  /* 0x0000001007027819 */ /* 0x002fe200000006ff */
[----:B------:R0:W-:Y:S01]  /*0910*/  STL [R1+0x50], R3 ;  /* 0x0000500301007387 */ /* 0x0001e20000100800 */
[----:B---3--:R-:W-:-:S02]  /*0920*/  PRMT R60, R8, 0x7632, R60 ;  /* 0x00007632083c7816 */ /* 0x008fc4000000003c */
[----:B------:R-:W-:Y:S02]  /*0930*/  CS2R R6, SRZ ;  /* 0x0000000000067805 */ /* 0x000fe4000001ff00 */
[----:B------:R-:W-:Y:S01]  /*0940*/  PRMT R61, R9, 0x7632, R61 ;  /* 0x00007632093d7816 */ /* 0x000fe2000000003d */
[----:B------:R1:W-:Y:S01]  /*0950*/  STL [R1+0x48], R2 ;  /* 0x0000480201007387 */ /* 0x0003e20000100800 */
[----:B------:R-:W-:Y:S02]  /*0960*/  SHF.L.U32 R58, R59, 0x10, RZ ;  /* 0x000000103b3a7819 */ /* 0x000fe400000006ff */
[----:B------:R-:W-:Y:S02]  /*0970*/  PRMT R62, R10, 0x7632, R62 ;  /* 0x000076320a3e7816 */ /* 0x000fe4000000003e */
[----:B------:R-:W-:Y:S02]  /*0980*/  PRMT R63, R11, 0x7632, R63 ;  /* 0x000076320b3f7816 */ /* 0x000fe4000000003f */
[----:B0-----:R-:W-:-:S02]  /*0990*/  SHF.L.U32 R3, R8, 0x10, RZ ;  /* 0x0000001008037819 */ /* 0x001fc400000006ff */
[----:B----4-:R-:W-:Y:S02]  /*09a0*/  PRMT R64, R12, 0x7632, R64 ;  /* 0x000076320c407816 */ /* 0x010fe40000000040 */
[----:B-1----:R-:W-:Y:S01]  /*09b0*/  SHF.L.U32 R2, R9, 0x10, RZ ;  /* 0x0000001009027819 */ /* 0x002fe200000006ff */
[----:B------:R0:W-:Y:S01]  /*09c0*/  STL [R1+0x40], R3 ;  /* 0x0000400301007387 */ /* 0x0001e20000100800 */
[----:B------:R-:W-:Y:S02]  /*09d0*/  PRMT R65, R13, 0x7632, R65 ;  /* 0x000076320d417816 */ /* 0x000fe40000000041 */
[----:B------:R-:W-:Y:S02]  /*09e0*/  CS2R R8, SRZ ;  /* 0x0000000000087805 */ /* 0x000fe4000001ff00 */
[----:B------:R-:W-:Y:S01]  /*09f0*/  PRMT R66, R14, 0x7632, R66 ;  /* 0x000076320e427816 */ /* 0x000fe20000000042 */
[----:B------:R1:W-:Y:S01]  /*0a00*/  STL [R1+0x38], R2 ;  /* 0x0000380201007387 */ /* 0x0003e20000100800 */
[----:B------:R-:W-:-:S02]  /*0a10*/  PRMT R67, R15, 0x7632, R67 ;  /* 0x000076320f437816 */ /* 0x000fc40000000043 */
[C---:B------:R-:W-:Y:S02]  /*0a20*/  PRMT R248, R246.reuse, 0x7632, R248 ;  /* 0x00007632f6f87816 */ /* 0x040fe400000000f8 */
[----:B------:R-:W-:Y:S02]  /*0a30*/  SHF.L.U32 R249, R246, 0x10, RZ ;  /* 0x00000010f6f97819 */ /* 0x000fe400000006ff */
[----:B0-----:R-:W-:Y:S01]  /*0a40*/  SHF.L.U32 R3, R10, 0x10, RZ ;  /* 0x000000100a037819 */ /* 0x001fe200000006ff */
[----:B------:R-:W-:Y:S01]  /*0a50*/  IMAD.U32 R248, R248, 0x10000, RZ ;  /* 0x00010000f8f87824 */ /* 0x000fe200078e00ff */
[----:B------:R-:W-:Y:S02]  /*0a60*/  PRMT R252, R244, 0x7632, R252 ;  /* 0x00007632f4fc7816 */ /* 0x000fe400000000fc */
[----:B-1----:R-:W-:Y:S01]  /*0a70*/  SHF.L.U32 R2, R11, 0x10, RZ ;  /* 0x000000100b027819 */ /* 0x002fe200000006ff */
[----:B------:R0:W-:Y:S01]  /*0a80*/  STL [R1+0x30], R3 ;  /* 0x0000300301007387 */ /* 0x0001e20000100800 */
[----:B------:R-:W-:-:S02]  /*0a90*/  PRMT R250, R245, 0x7632, R250 ;  /* 0x00007632f5fa7816 */ /* 0x000fc400000000fa */
[----:B------:R-:W-:Y:S02]  /*0aa0*/  CS2R R10, SRZ ;  /* 0x00000000000a7805 */ /* 0x000fe4000001ff00 */
[----:B------:R-:W-:Y:S01]  /*0ab0*/  PRMT R246, R247, 0x7632, R246 ;  /* 0x00007632f7f67816 */ /* 0x000fe200000000f6 */
[----:B------:R1:W-:Y:S01]  /*0ac0*/  STL [R1+0x28], R2 ;  /* 0x0000280201007387 */ /* 0x0003e20000100800 */
[----:B------:R-:W-:Y:S02]  /*0ad0*/  SHF.L.U32 R251, R245, 0x10, RZ ;  /* 0x00000010f5fb7819 */ /* 0x000fe400000006ff */
[----:B------:R-:W-:Y:S02]  /*0ae0*/  SHF.L.U32 R247, R247, 0x10, RZ ;  /* 0x00000010f7f77819 */ /* 0x000fe400000006ff */
[----:B------:R-:W-:Y:S02]  /*0af0*/  SHF.L.U32 R252, R252, 0x10, RZ ;  /* 0x00000010fcfc7819 */ /* 0x000fe400000006ff */
[----:B0-----:R-:W-:-:S02]  /*0b00*/  SHF.L.U32 R3, R12, 0x10, RZ ;  /* 0x000000100c037819 */ /* 0x001fc400000006ff */
[----:B------:R-:W-:Y:S02]  /*0b10*/  SHF.L.U32 R250, R250, 0x10, RZ ;  /* 0x00000010fafa7819 */ /* 0x000fe400000006ff */
[----:B-1----:R-:W-:Y:S01]  /*0b20*/  SHF.L.U32 R2, R13, 0x10, RZ ;  /* 0x000000100d027819 */ /* 0x002fe200000006ff */
[----:B------:R0:W-:Y:S01]  /*0b30*/  STL [R1+0x20], R3 ;  /* 0x0000200301007387 */ /* 0x0001e20000100800 */
[----:B------:R-:W-:Y:S02]  /*0b40*/  CS2R R12, SRZ ;  /* 0x00000000000c7805 */ /* 0x000fe4000001ff00 */
[----:B------:R-:W-:Y:S01]  /*0b50*/  SHF.L.U32 R246, R246, 0x10, RZ ;  /* 0x00000010f6f67819 */ /* 0x000fe200000006ff */
[----:B------:R1:W-:Y:S01]  /*0b60*/  STL [R1+0x18], R2 ;  /* 0x0000180201007387 */ /* 0x0003e20000100800 */
[----:B0-----:R-:W-:Y:S02]  /*0b70*/  SHF.L.U32 R3, R14, 0x10, RZ ;  /* 0x000000100e037819 */ /* 0x001fe400000006ff */
[----:B-1----:R-:W-:-:S03]  /*0b80*/  SHF.L.U32 R2, R15, 0x10, RZ ;  /* 0x000000100f027819 */ /* 0x002fc600000006ff */
[----:B------:R-:W-:Y:S01]  /*0b90*/  STL [R1+0x10], R3 ;  /* 0x0000100301007387 */ /* 0x000fe20000100800 */
[----:B------:R-:W-:-:S03]  /*0ba0*/  CS2R R14, SRZ ;  /* 0x00000000000e7805 */ /* 0x000fc6000001ff00 */
[----:B------:R0:W-:Y:S02]  /*0bb0*/  STL [R1+0x8], R2 ;  /* 0x0000080201007387 */ /* 0x0001e40000100800 */
[----:B0-----:R-:W-:Y:S02]  /*0bc0*/  SHF.L.U32 R2, R244, 0x10, RZ ;  /* 0x00000010f4027819 */ /* 0x001fe400000006ff */
[----:B------:R-:W-:-:S03]  /*0bd0*/  CS2R R244, SRZ ;  /* 0x0000000000f47805 */ /* 0x000fc6000001ff00 */
[----:B------:R0:W-:Y:S04]  /*0be0*/  STL [R1], R2 ;  /* 0x0000000201007387 */ /* 0x0001e80000100800 */
[----:B------:R-:W-:Y:S04]  /*0bf0*/  STL [R1+0x5c], R68 ;  /* 0x00005c4401007387 */ /* 0x000fe80000100800 */
[----:B------:R1:W-:Y:S01]  /*0c00*/  STL [R1+0x54], R57 ;  /* 0x0000543901007387 */ /* 0x0003e20000100800 */
[----:B0-----:R-:W-:-:S03]  /*0c10*/  CS2R R2, SRZ ;  /* 0x0000000000027805 */ /* 0x001fc6000001ff00 */
[----:B------:R0:W-:Y:S04]  /*0c20*/  STL [R1+0x4c], R56 ;  /* 0x00004c3801007387 */ /* 0x0001e80000100800 */
[----:B------:R2:W-:Y:S01]  /*0c30*/  STL [R1+0x44], R58 ;  /* 0x0000443a01007387 */ /* 0x0005e20000100800 */
[----:B-1----:R-:W-:Y:S02]  /*0c40*/  SHF.L.U32 R57, R60, 0x10, RZ ;  /* 0x000000103c397819 */ /* 0x002fe400000006ff */
[----:B0-----:R-:W-:-:S03]  /*0c50*/  SHF.L.U32 R56, R61, 0x10, RZ ;  /* 0x000000103d387819 */ /* 0x001fc600000006ff */
        /* <DEDUP_REMOVED lines=12> */
[----:B------:R2:W-:Y:S04]  /*0d20*/  STL [R1+0xc], R57 ;  /* 0x00000c3901007387 */ /* 0x0005e80000100800 */
[----:B------:R2:W-:Y:S02]  /*0d30*/  STL [R1+0x4], R56 ;  /* 0x0000043801007387 */ /* 0x0005e40000100800 */
.L_x_5342:
[----:B------:R-:W0:Y:S01]  /*0d40*/  S2R R100, SR_TID.X ;  /* 0x0000000000647919 */ /* 0x000e220000002100 */
[----:B------:R-:W1:Y:S01]  /*0d50*/  LDC.64 R96, c[0x0][0x250] ;  /* 0x00009400ff607b82 */ /* 0x000e620000000a00 */
[----:B------:R-:W-:Y:S01]  /*0d60*/  IMAD R98, R0, UR9, RZ ;  /* 0x0000000900627c24 */ /* 0x000fe2000f8e02ff */
[----:B------:R-:W3:Y:S04]  /*0d70*/  LDL R224, [R1+0x50] ;  /* 0x0000500001e07983 */ /* 0x000ee80000100800 */
[----:B------:R-:W-:Y:S01]  /*0d80*/  SHF.R.S32.HI R99, RZ, 0x1f, R98 ;  /* 0x0000001fff637819 */ /* 0x000fe20000011462 */
[----:B------:R-:W4:Y:S01]  /*0d90*/  LDL R221, [R1+0x48] ;  /* 0x0000480001dd7983 */ /* 0x000f220000100800 */
[----:B------:R-:W2:Y:S02]  /*0da0*/  @P0 LDC.64 R206, c[0x0][0x270] ;  /* 0x00009c00ffce0b82 */ /* 0x000ea40000000a00 */
[----:B------:R-:W-:-:S02]  /*0db0*/  LEA.HI R99, R99, R98, RZ, 0x3 ;  /* 0x0000006263637211 */ /* 0x000fc400078f18ff */
[----:B------:R-:W-:-:S04]  /*0dc0*/  SHF.R.S32.HI R98, RZ, 0x1f, R0 ;  /* 0x0000001fff627819 */ /* 0x000fc80000011400 */
[----:B------:R-:W2:Y:S08]  /*0dd0*/  LDC.64 R132, c[0x0][0x238] ;  /* 0x00008e00ff847b82 */ /* 0x000eb00000000a00 */
[----:B------:R-:W2:Y:S01]  /*0de0*/  LDC.64 R140, c[0x0][0x2b8] ;  /* 0x0000ae00ff8c7b82 */ /* 0x000ea20000000a00 */
[----:B-1----:R-:W-:-:S05]  /*0df0*/  IMAD.WIDE R96, R0, 0x4, R96 ;  /* 0x0000000400607825 */ /* 0x002fca00078e0260 */
[----:B------:R-:W3:Y:S01]  /*0e00*/  LDG.E R199, desc[UR4][R96.64] ;  /* 0x0000000460c77981 */ /* 0x000ee2000c1e1900 */
[----:B0-----:R-:W-:Y:S01]  /*0e10*/  LOP3.LUT R100, R100, 0x7f, RZ, 0xc0, !PT ;  /* 0x0000007f64647812 */ /* 0x001fe200078ec0ff */
[----:B------:R-:W0:Y:S01]  /*0e20*/  LDC.64 R176, c[0x0][0x2c8] ;  /* 0x0000b200ffb07b82 */ /* 0x000e220000000a00 */
[----:B--2---:R-:W-:Y:S02]  /*0e30*/  @P0 LEA R206, P1, R0, R206, 0x1 ;  /* 0x000000ce00ce0211 */ /* 0x004fe400078208ff */
[----:B------:R-:W-:-:S04]  /*0e40*/  LEA.HI.SX32 R197, R99, R100, 0x1d ;  /* 0x0000006463c57211 */ /* 0x000fc800078feaff */
[C---:B------:R-:W-:Y:S01]  /*0e50*/  IADD3 R191, R197.reuse, 0x80, RZ ;  /* 0x00000080c5bf7810 */ /* 0x040fe20007ffe0ff */
[----:B------:R-:W1:Y:S01]  /*0e60*/  LDC.64 R150, c[0x0][0x258] ;  /* 0x00009600ff967b82 */ /* 0x000e620000000a00 */
[C---:B------:R-:W-:Y:S01]  /*0e70*/  IADD3 R186, R197.reuse, 0x100, RZ ;  /* 0x00000100c5ba7810 */ /* 0x040fe20007ffe0ff */
[C---:B------:R-:W-:Y:S01]  /*0e80*/  IMAD.WIDE.U32 R104, R197.reuse, 0x20, R132 ;  /* 0x00000020c5687825 */ /* 0x040fe200078e0084 */
[----:B------:R-:W-:-:S03]  /*0e90*/  IADD3 R181, R197, 0x180, RZ ;  /* 0x00000180c5b57810 */ /* 0x000fc60007ffe0ff */
[----:B------:R-:W-:Y:S01]  /*0ea0*/  IMAD.WIDE.U32 R116, R191, 0x20, R132 ;  /* 0x00000020bf747825 */ /* 0x000fe200078e0084 */
[----:B------:R-:W-:Y:S01]  /*0eb0*/  @P0 LEA.HI.X R207, R0, R207, R98, 0x1, P1 ;  /* 0x000000cf00cf0211 */ /* 0x000fe200008f0c62 */
[----:B------:R-:W2:Y:S01]  /*0ec0*/  LDC.64 R208, c[0x0][0x240] ;  /* 0x00009000ffd07b82 */ /* 0x000ea20000000a00 */
[----:B------:R-:W4:Y:S01]  /*0ed0*/  LDG.E.128 R96, desc[UR4][R104.64] ;  /* 0x0000000468607981 */ /* 0x000f22000c1e1d00 */
[----:B------:R-:W-:-:S03]  /*0ee0*/  IMAD.WIDE.U32 R124, R186, 0x20, R132 ;  /* 0x00000020ba7c7825 */ /* 0x000fc600078e0084 */
[----:B------:R-:W4:Y:S01]  /*0ef0*/  LDG.E.128 R108, desc[UR4][R116.64] ;  /* 0x00000004746c7981 */ /* 0x000f22000c1e1d00 */
[----:B------:R-:W-:-:S03]  /*0f00*/  IMAD.WIDE.U32 R136, R186, 0x10, R140 ;  /* 0x00000010ba887825 */ /* 0x000fc600078e008c */
[----:B------:R-:W4:Y:S01]  /*0f10*/  LDG.E.128 R120, desc[UR4][R124.64] ;  /* 0x000000047c787981 */ /* 0x000f22000c1e1d00 */
[----:B------:R-:W-:-:S03]  /*0f20*/  IMAD.WIDE.U32 R112, R191, 0x10, R140 ;  /* 0x00000010bf707825 */ /* 0x000fc600078e008c */
[----:B------:R-:W4:Y:S01]  /*0f30*/  LDG.E.128 R104, desc[UR4][R104.64+0x10] ;  /* 0x0000100468687981 */ /* 0x000f22000c1e1d00 */
[----:B------:R-:W-:-:S03]  /*0f40*/  IMAD.WIDE.U32 R132, R181, 0x20, R132 ;  /* 0x00000020b5847825 */ /* 0x000fc600078e0084 */
[----:B------:R-:W4:Y:S04]  /*0f50*/  LDG.E.128 R136, desc[UR4][R136.64] ;  /* 0x0000000488887981 */ /* 0x000f28000c1e1d00 */
[----:B------:R-:W4:Y:S04]  /*0f60*/  LDG.E.128 R112, desc[UR4][R112.64] ;  /* 0x0000000470707981 */ /* 0x000f28000c1e1d00 */
[----:B------:R-:W4:Y:S04]  /*0f70*/  LDG.E.128 R116, desc[UR4][R116.64+0x10] ;  /* 0x0000100474747981 */ /* 0x000f28000c1e1d00 */
[----:B------:R-:W4:Y:S04]  /*0f80*/  LDG.E.128 R124, desc[UR4][R124.64+0x10] ;  /* 0x000010047c7c7981 */ /* 0x000f28000c1e1d00 */
[----:B------:R-:W4:Y:S01]  /*0f90*/  LDG.E.128 R128, desc[UR4][R132.64] ;  /* 0x0000000484807981 */ /* 0x000f22000c1e1d00 */
[----:B0-----:R-:W-:Y:S01]  /*0fa0*/  ISETP.NE.U32.AND P1, PT, R176, RZ, PT ;  /* 0x000000ffb000720c */ /* 0x001fe20003f25070 */
[----:B-1----:R-:W-:-:S02]  /*0fb0*/  IMAD.WIDE R150, R0, 0x4, R150 ;  /* 0x0000000400967825 */ /* 0x002fc400078e0296 */
[----:B------:R-:W4:Y:S04]  /*0fc0*/  @P0 LDG.E.U16 R206, desc[UR4][R206.64] ;  /* 0x00000004cece0981 */ /* 0x000f28000c1e1500 */
[----:B------:R-:W4:Y:S01]  /*0fd0*/  LDG.E.128 R132, desc[UR4][R132.64+0x10] ;  /* 0x0000100484847981 */ /* 0x000f22000c1e1d00 */
[----:B------:R-:W-:-:S03]  /*0fe0*/  ISETP.NE.AND.EX P1, PT, R177, RZ, PT, P1 ;  /* 0x000000ffb100720c */ /* 0x000fc60003f25310 */
[----:B------:R0:W4:Y:S01]  /*0ff0*/  LDG.E R184, desc[UR4][R150.64] ;  /* 0x0000000496b87981 */ /* 0x000122000c1e1900 */
[----:B------:R-:W-:-:S09]  /*1000*/  IMAD.WIDE.U32 R100, R197, 0x10, R140 ;  /* 0x00000010c5647825 */ /* 0x000fd200078e008c */
[----:B0-----:R-:W0:Y:S01]  /*1010*/  @P1 LDC.64 R150, c[0x0][0x2c8] ;  /* 0x0000b200ff961b82 */ /* 0x001e220000000a00 */
[----:B------:R-:W-:Y:S01]  /*1020*/  IMAD.WIDE.U32 R140, R181, 0x10, R140 ;  /* 0x00000010b58c7825 */ /* 0x000fe200078e008c */
[----:B------:R-:W4:Y:S05]  /*1030*/  LDG.E.128 R100, desc[UR4][R100.64] ;  /* 0x0000000464647981 */ /* 0x000f2a000c1e1d00 */
[----:B------:R-:W4:Y:S01]  /*1040*/  LDG.E.128 R140, desc[UR4][R140.64] ;  /* 0x000000048c8c7981 */ /* 0x000f22000c1e1d00 */
[----:B------:R-:W1:Y:S08]  /*1050*/  @P1 LDC.64 R162, c[0x0][0x2c8] ;  /* 0x0000b200ffa21b82 */ /* 0x000e700000000a00 */
[----:B------:R-:W1:Y:S08]  /*1060*/  @P1 LDC.64 R156, c[0x0][0x2c8] ;  /* 0x0000b200ff9c1b82 */ /* 0x000e700000000a00 */
[----:B------:R-:W1:Y:S01]  /*1070*/  @P1 LDC.64 R170, c[0x0][0x2c8] ;  /* 0x0000b200ffaa1b82 */ /* 0x000e620000000a00 */
[----:B------:R-:W-:Y:S01]  /*1080*/  ISETP.NE.AND P2, PT, RZ, UR8, PT ;  /* 0x00000008ff007c0c */ /* 0x000fe2000bf45270 */
[----:B0-----:R-:W-:-:S04]  /*1090*/  @P1 IMAD.WIDE.U32 R150, R197, 0x20, R150 ;  /* 0x00000020c5961825 */ /* 0x001fc800078e0096 */
[----:B--2---:R-:W-:Y:S01]  /*10a0*/  IMAD.WIDE.U32 R182, R197, 0x8, R208 ;  /* 0x00000008c5b67825 */ /* 0x004fe200078e00d0 */
[----:B-----5:R-:W5:Y:S03]  /*10b0*/  @P1 LDG.E.128 R56, desc[UR4][R150.64] ;  /* 0x0000000496381981 */ /* 0x020f66000c1e1d00 */
[----:B-1----:R-:W-:Y:S01]  /*10c0*/  @P1 IMAD.WIDE.U32 R162, R191, 0x20, R162 ;  /* 0x00000020bfa21825 */ /* 0x002fe200078e00a2 */
[----:B------:R0:W5:Y:S04]  /*10d0*/  @P1 LDG.E.128 R60, desc[UR4][R150.64+0x10] ;  /* 0x00001004963c1981 */ /* 0x000168000c1e1d00 */
[----:B------:R-:W5:Y:S01]  /*10e0*/  @P1 LDG.E.128 R64, desc[UR4][R162.64] ;  /* 0x00000004a2401981 */ /* 0x000f62000c1e1d00 */
[----:B------:R-:W-:-:S03]  /*10f0*/  @P1 IMAD.WIDE.U32 R156, R186, 0x20, R156 ;  /* 0x00000020ba9c1825 */ /* 0x000fc600078e009c */
[----:B------:R1:W5:Y:S01]  /*1100*/  @P1 LDG.E.128 R68, desc[UR4][R162.64+0x10] ;  /* 0x00001004a2441981 */ /* 0x000362000c1e1d00 */
[----:B------:R-:W-:-:S03]  /*1110*/  @P1 IMAD.WIDE.U32 R170, R181, 0x20, R170 ;  /* 0x00000020b5aa1825 */ /* 0x000fc600078e00aa */
[----:B------:R-:W5:Y:S01]  /*1120*/  @P1 LDG.E.128 R72, desc[UR4][R156.64] ;  /* 0x000000049c481981 */ /* 0x000f62000c1e1d00 */
[----:B0-----:R-:W-:-:S03]  /*1130*/  IMAD.WIDE.U32 R150, R181, 0x8, R208 ;  /* 0x00000008b5967825 */ /* 0x001fc600078e00d0 */
[----:B------:R0:W5:Y:S01]  /*1140*/  @P1 LDG.E.128 R76, desc[UR4][R156.64+0x10] ;  /* 0x000010049c4c1981 */ /* 0x000162000c1e1d00 */
[----:B-1----:R-:W-:-:S03]  /*1150*/  IMAD.WIDE.U32 R162, R191, 0x8, R208 ;  /* 0x00000008bfa27825 */ /* 0x002fc600078e00d0 */
[----:B------:R-:W5:Y:S04]  /*1160*/  @P1 LDG.E.128 R80, desc[UR4][R170.64] ;  /* 0x00000004aa501981 */ /* 0x000f68000c1e1d00 */
[----:B------:R-:W5:Y:S01]  /*1170*/  @P1 LDG.E.128 R84, desc[UR4][R170.64+0x10] ;  /* 0x00001004aa541981 */ /* 0x000f62000c1e1d00 */
[----:B0-----:R-:W-:Y:S01]  /*1180*/  IMAD.WIDE.U32 R156, R186, 0x8, R208 ;  /* 0x00000008ba9c7825 */ /* 0x001fe200078e00d0 */
[----:B------:R-:W-:Y:S02]  /*1190*/  LOP3.LUT P4, RZ, R200, 0xff, RZ, 0xc0, !PT ;  /* 0x000000ffc8ff7812 */ /* 0x000fe4000788c0ff */
[----:B------:R-:W5:Y:S04]  /*11a0*/  LDG.E.64 R162, desc[UR4][R162.64] ;  /* 0x00000004a2a27981 */ /* 0x000f68000c1e1b00 */
[----:B------:R-:W5:Y:S04]  /*11b0*/  LDG.E.64 R156, desc[UR4][R156.64] ;  /* 0x000000049c9c7981 */ /* 0x000f68000c1e1b00 */
[----:B------:R0:W5:Y:S04]  /*11c0*/  LDG.E.64 R170, desc[UR4][R182.64] ;  /* 0x00000004b6aa7981 */ /* 0x000168000c1e1b00 */
[----:B------:R-:W5:Y:S01]  /*11d0*/  LDG.E.64 R150, desc[UR4][R150.64] ;  /* 0x0000000496967981 */ /* 0x000f62000c1e1b00 */
[----:B---3--:R-:W-:-:S05]  /*11e0*/  FSEL R199, R199, RZ, !P2 ;  /* 0x000000ffc7c77208 */ /* 0x008fca0005000000 */
[C---:B----4-:R-:W-:Y:S01]  /*11f0*/  FADD.FTZ R231, -R199.reuse, R97 ;  /* 0x00000061c7e77221 */ /* 0x050fe20000010100 */
        /* <DEDUP_REMOVED lines=9> */
[----:B------:R-:W-:Y:S01]  /*1290*/  PRMT R122, R137, 0x7632, R122 ;  /* 0x00007632897a7816 */ /* 0x000fe2000000007a */
[----:B------:R-:W-:Y:S01]  /*12a0*/  FADD.FTZ R225, -R199, R106 ;  /* 0x0000006ac7e17221 */ /* 0x000fe20000010100 */
[----:B------:R-:W-:Y:S01]  /*12b0*/  SHF.L.U32 R212, R137, 0x10, RZ ;  /* 0x0000001089d47819 */ /* 0x000fe200000006ff */
[C---:B------:R-:W-:Y:S01]  /*12c0*/  FADD.FTZ R120, -R199.reuse, R123 ;  /* 0x0000007bc7787221 */ /* 0x040fe20000010100 */
[C---:B------:R-:W-:Y:S01]  /*12d0*/  PRMT R216, R112.reuse, 0x7632, R216 ;  /* 0x0000763270d87816 */ /* 0x040fe200000000d8 */
[----:B------:R-:W2:Y:S01]  /*12e0*/  LDL R137, [R1+0x58] ;  /* 0x0000580001897983 */ /* 0x000ea20000100800 */
[----:B------:R-:W-:Y:S01]  /*12f0*/  SHF.L.U32 R214, R112, 0x10, RZ ;  /* 0x0000001070d67819 */ /* 0x000fe200000006ff */
[C---:B------:R-:W-:Y:S01]  /*1300*/  FADD.FTZ R226, -R199.reuse, R104 ;  /* 0x00000068c7e27221 */ /* 0x040fe20000010100 */
[----:B------:R-:W-:Y:S01]  /*1310*/  FADD.FTZ R106, -R199, R110 ;  /* 0x0000006ec76a7221 */ /* 0x000fe20000010100 */
[----:B------:R-:W-:Y:S01]  /*1320*/  PRMT R213, R113, 0x7632, R213 ;  /* 0x0000763271d57816 */ /* 0x000fe200000000d5 */
[----:B------:R-:W-:Y:S01]  /*1330*/  FADD.FTZ R207, -R199, R118 ;  /* 0x00000076c7cf7221 */ /* 0x000fe20000010100 */
[----:B------:R-:W-:Y:S01]  /*1340*/  SHF.L.U32 R215, R113, 0x10, RZ ;  /* 0x0000001071d77819 */ /* 0x000fe200000006ff */
[C---:B------:R-:W-:Y:S01]  /*1350*/  FADD.FTZ R123, -R199.reuse, R124 ;  /* 0x0000007cc77b7221 */ /* 0x040fe20000010100 */
[C---:B------:R-:W-:Y:S01]  /*1360*/  PRMT R217, R114.reuse, 0x7632, R217 ;  /* 0x0000763272d97816 */ /* 0x040fe200000000d9 */
[C---:B------:R-:W-:Y:S01]  /*1370*/  FADD.FTZ R97, -R199.reuse, R126 ;  /* 0x0000007ec7617221 */ /* 0x040fe20000010100 */
[----:B------:R-:W-:Y:S01]  /*1380*/  SHF.L.U32 R208, R114, 0x10, RZ ;  /* 0x0000001072d07819 */ /* 0x000fe200000006ff */
[----:B------:R-:W-:Y:S01]  /*1390*/  FADD.FTZ R112, -R199, R128 ;  /* 0x00000080c7707221 */ /* 0x000fe20000010100 */
        /* <DEDUP_REMOVED lines=17> */
[----:B------:R-:W3:Y:S01]  /*14b0*/  LDL R135, [R1+0x5c] ;  /* 0x00005c0001877983 */ /* 0x000ee20000100800 */
[----:B------:R-:W-:-:S03]  /*14c0*/  SHF.L.U32 R199, R139, 0x10, RZ ;  /* 0x000000108bc77819 */ /* 0x000fc600000006ff */
[----:B------:R-:W4:Y:S01]  /*14d0*/  LDL R139, [R1+0x38] ;  /* 0x00003800018b7983 */ /* 0x000f220000100800 */
[----:B------:R-:W-:Y:S02]  /*14e0*/  MOV R182, 0x3f800000 ;  /* 0x3f80000000b67802 */ /* 0x000fe40000000f00 */
[----:B------:R-:W-:Y:S02]  /*14f0*/  @P0 SHF.L.U32 R182, R206, 0x10, RZ ;  /* 0x00000010ceb60819 */ /* 0x000fe400000006ff */
[C---:B------:R-:W-:Y:S02]  /*1500*/  PRMT R206, R100.reuse, 0x7632, R206 ;  /* 0x0000763264ce7816 */ /* 0x040fe400000000ce */
[----:B------:R-:W-:Y:S02]  /*1510*/  SHF.L.U32 R229, R100, 0x10, RZ ;  /* 0x0000001064e57819 */ /* 0x000fe400000006ff */
[C---:B------:R-:W-:Y:S02]  /*1520*/  PRMT R100, R140.reuse, 0x7632, R100 ;  /* 0x000076328c647816 */ /* 0x040fe40000000064 */
[----:B------:R-:W-:-:S02]  /*1530*/  SHF.L.U32 R129, R140, 0x10, RZ ;  /* 0x000000108c817819 */ /* 0x000fc400000006ff */
[----:B------:R-:W3:Y:S01]  /*1540*/  LDL R140, [R1+0x40] ;  /* 0x00004000018c7983 */ /* 0x000ee20000100800 */
[----:B------:R-:W-:Y:S01]  /*1550*/  SHF.L.U32 R228, R101, 0x10, RZ ;  /* 0x0000001065e47819 */ /* 0x000fe200000006ff */
[----:B------:R-:W-:Y:S01]  /*1560*/  FMUL.FTZ R230, R184, R230 ;  /* 0x000000e6b8e67220 */ /* 0x000fe20000410000 */
[C---:B------:R-:W-:Y:S02]  /*1570*/  PRMT R210, R102.reuse, 0x7632, R210 ;  /* 0x0000763266d27816 */ /* 0x040fe400000000d2 */
[----:B------:R-:W-:Y:S02]  /*1580*/  SHF.L.U32 R102, R102, 0x10, RZ ;  /* 0x0000001066667819 */ /* 0x000fe400000006ff */
        /* <DEDUP_REMOVED lines=8> */
[----:B------:R-:W3:Y:S01]  /*1610*/  LDL R136, [R1+0x60] ;  /* 0x0000600001887983 */ /* 0x000ee20000100800 */
[----:B------:R-:W-:Y:S01]  /*1620*/  FADD.FTZ R35, R103, R35 ;  /* 0x0000002367237221 */ /* 0x000fe20000010000 */
[----:B------:R-:W-:Y:S01]  /*1630*/  FFMA.FTZ R17, R225, R103, R17 ;  /* 0x00000067e1117223 */ /* 0x000fe20000010011 */
[----:B------:R-:W-:Y:S01]  /*1640*/  FADD.FTZ R12, R215, R12 ;  /* 0x0000000cd70c7221 */ /* 0x000fe20000010000 */
[----:B------:R-:W-:Y:S01]  /*1650*/  FFMA.FTZ R13, R106, R215, R13 ;  /* 0x000000d76a0d7223 */ /* 0x000fe2000001000d */
[----:B------:R-:W-:-:S02]  /*1660*/  PRMT R108, R142, 0x7632, R108 ;  /* 0x000076328e6c7816 */ /* 0x000fc4000000006c */
[----:B------:R-:W-:Y:S02]  /*1670*/  SHF.L.U32 R98, R142, 0x10, RZ ;  /* 0x000000108e627819 */ /* 0x000fe400000006ff */
[----:B------:R-:W3:Y:S01]  /*1680*/  LDL R142, [R1+0x28] ;  /* 0x00002800018e7983 */ /* 0x000ee20000100800 */
[----:B--2---:R-:W-:Y:S01]  /*1690*/  FMUL.FTZ R228, R137, R228 ;  /* 0x000000e489e47220 */ /* 0x004fe20000410000 */
[----:B------:R-:W-:Y:S01]  /*16a0*/  FMUL.FTZ R137, R224, R102 ;  /* 0x00000066e0897220 */ /* 0x000fe20000410000 */
[----:B------:R-:W-:Y:S02]  /*16b0*/  FMUL.FTZ R224, R221, R103 ;  /* 0x00000067dde07220 */ /* 0x000fe40000410000 */
[----:B------:R-:W2:Y:S01]  /*16c0*/  LDL R103, [R1+0x20] ;  /* 0x0000200001677983 */ /* 0x000ea20000100800 */
[----:B----4-:R-:W-:-:S03]  /*16d0*/  FMUL.FTZ R215, R139, R215 ;  /* 0x000000d78bd77220 */ /* 0x010fc60000410000 */
[----:B------:R-:W4:Y:S01]  /*16e0*/  LDL R139, [R1+0x18] ;  /* 0x00001800018b7983 */ /* 0x000f220000100800 */
[----:B------:R-:W0:Y:S01]  /*16f0*/  S2R R134, SR_TID.X ;  /* 0x0000000000867919 */ /* 0x000e220000002100 */
[----:B------:R-:W-:Y:S01]  /*1700*/  FMUL.FTZ R104, R184, R104 ;  /* 0x00000068b8687220 */ /* 0x000fe20000410000 */
[----:B------:R-:W-:-:S03]  /*1710*/  FADD.FTZ R16, R214, R16 ;  /* 0x00000010d6107221 */ /* 0x000fc60000010000 */
[-C--:B------:R-:W-:Y:S01]  /*1720*/  FFMA.FTZ R15, R104, R214.reuse, R15 ;  /* 0x000000d6680f7223 */ /* 0x080fe2000001000f */
[----:B---3--:R-:W-:Y:S01]  /*1730*/  FMUL.FTZ R214, R140, R214 ;  /* 0x000000d68cd67220 */ /* 0x008fe20000410000 */
[----:B------:R-:W-:Y:S01]  /*1740*/  SHF.L.U32 R206, R206, 0x10, RZ ;  /* 0x00000010cece7819 */ /* 0x000fe200000006ff */
[----:B------:R-:W3:Y:S01]  /*1750*/  LDL R140, [R1+0x10] ;  /* 0x00001000018c7983 */ /* 0x000ee20000100800 */
[----:B------:R-:W-:-:S03]  /*1760*/  FMUL.FTZ R231, R184, R231 ;  /* 0x000000e7b8e77220 */ /* 0x000fc60000410000 */
[----:B------:R-:W-:Y:S01]  /*1770*/  FADD.FTZ R145, R206, R145 ;  /* 0x00000091ce917221 */ /* 0x000fe20000010000 */
[-C--:B------:R-:W-:Y:S01]  /*1780*/  FFMA.FTZ R148, R231, R206.reuse, R148 ;  /* 0x000000cee7947223 */ /* 0x080fe20000010094 */
[----:B------:R-:W-:Y:S01]  /*1790*/  FMUL.FTZ R135, R135, R206 ;  /* 0x000000ce87877220 */ /* 0x000fe20000410000 */
[C---:B------:R-:W-:Y:S02]  /*17a0*/  FMUL.FTZ R206, R184.reuse, R116 ;  /* 0x00000074b8ce7220 */ /* 0x040fe40000410000 */
[----:B------:R-:W3:Y:S01]  /*17b0*/  LDL R116, [R1] ;  /* 0x0000000001747983 */ /* 0x000ee20000100800 */
[----:B------:R-:W-:Y:S01]  /*17c0*/  PRMT R99, R101, 0x7632, R99 ;  /* 0x0000763265637816 */ /* 0x000fe20000000063 */
[----:B------:R-:W-:Y:S01]  /*17d0*/  FADD.FTZ R23, R229, R23 ;  /* 0x00000017e5177221 */ /* 0x000fe20000010000 */
[C---:B------:R-:W-:Y:S02]  /*17e0*/  PRMT R101, R141.reuse, 0x7632, R101 ;  /* 0x000076328d657816 */ /* 0x040fe40000000065 */
[----:B------:R-:W-:Y:S01]  /*17f0*/  SHF.L.U32 R130, R141, 0x10, RZ ;  /* 0x000000108d827819 */ /* 0x000fe200000006ff */
[----:B------:R-:W-:Y:S01]  /*1800*/  FMUL.FTZ R207, R184, R207 ;  /* 0x000000cfb8cf7220 */ /* 0x000fe20000410000 */
[----:B------:R-:W3:Y:S01]  /*1810*/  LDL R141, [R1+0x4c] ;  /* 0x00004c00018d7983 */ /* 0x000ee20000100800 */
[----:B0-----:R-:W-:Y:S01]  /*1820*/  LOP3.LUT P1, RZ, R134, 0x1f, RZ, 0xc0, !PT ;  /* 0x0000001f86ff7812 */ /* 0x001fe2000782c0ff */
[C---:B------:R-:W-:Y:S01]  /*1830*/  FMUL.FTZ R134, R184.reuse, R183 ;  /* 0x000000b7b8867220 */ /* 0x040fe20000410000 */
[----:B------:R-:W-:-:S03]  /*1840*/  FMUL.FTZ R111, R184, R111 ;  /* 0x0000006fb86f7220 */ /* 0x000fc60000410000 */
[-C--:B------:R-:W-:Y:S01]  /*1850*/  FFMA.FTZ R22, R134, R229.reuse, R22 ;  /* 0x000000e586167223 */ /* 0x080fe20000010016 */
[----:B------:R-:W-:Y:S01]  /*1860*/  FMUL.FTZ R229, R136, R229 ;  /* 0x000000e588e57220 */ /* 0x000fe20000410000 */
[----:B------:R-:W-:Y:S01]  /*1870*/  SHF.L.U32 R183, R121, 0x10, RZ ;  /* 0x0000001079b77819 */ /* 0x000fe200000006ff */
[----:B------:R-:W3:Y:S01]  /*1880*/  LDL R136, [R1+0x54] ;  /* 0x0000540001887983 */ /* 0x000ee20000100800 */
[----:B------:R-:W-:Y:S01]  /*1890*/  FADD.FTZ R29, R209, R29 ;  /* 0x0000001dd11d7221 */ /* 0x000fe20000010000 */
[-C--:B------:R-:W-:Y:S01]  /*18a0*/  FFMA.FTZ R10, R207, R209.reuse, R10 ;  /* 0x000000d1cf0a7223 */ /* 0x080fe2000001000a */
[----:B------:R-:W-:Y:S01]  /*18b0*/  FMUL.FTZ R209, R142, R209 ;  /* 0x000000d18ed17220 */ /* 0x000fe20000410000 */
[----:B------:R-:W-:Y:S01]  /*18c0*/  FADD.FTZ R7, R212, R7 ;  /* 0x00000007d4077221 */ /* 0x000fe20000010000 */
[----:B------:R-:W-:Y:S01]  /*18d0*/  FFMA.FTZ R6, R111, R212, R6 ;  /* 0x000000d46f067223 */ /* 0x000fe20000010006 */
[----:B------:R-:W-:Y:S02]  /*18e0*/  FMUL.FTZ R142, R184, R125 ;  /* 0x0000007db88e7220 */ /* 0x000fe40000410000 */
[----:B------:R-:W3:Y:S01]  /*18f0*/  LDL R125, [R1+0x2c] ;  /* 0x00002c00017d7983 */ /* 0x000ee20000100800 */
[----:B--2---:R-:W-:Y:S01]  /*1900*/  FMUL.FTZ R121, R103, R200 ;  /* 0x000000c867797220 */ /* 0x004fe20000410000 */
[----:B------:R-:W-:Y:S01]  /*1910*/  SHF.L.U32 R103, R122, 0x10, RZ ;  /* 0x000000107a677819 */ /* 0x000fe200000006ff */
[----:B----4-:R-:W-:-:S02]  /*1920*/  FMUL.FTZ R122, R139, R212 ;  /* 0x000000d48b7a7220 */ /* 0x010fc40000410000 */
[----:B------:R-:W2:Y:S01]  /*1930*/  LDL R212, [R1+0x3c] ;  /* 0x00003c0001d47983 */ /* 0x000ea20000100800 */
[C---:B------:R-:W-:Y:S02]  /*1940*/  PRMT R132, R138.reuse, 0x7632, R132 ;  /* 0x000076328a847816 */ /* 0x040fe40000000084 */
[----:B------:R-:W-:Y:S02]  /*1950*/  SHF.L.U32 R133, R138, 0x10, RZ ;  /* 0x000000108a857819 */ /* 0x000fe400000006ff */
[----:B------:R-:W4:Y:S01]  /*1960*/  LDL R138, [R1+0x44] ;  /* 0x00004400018a7983 */ /* 0x000f220000100800 */
[C---:B------:R-:W-:Y:S01]  /*1970*/  FMUL.FTZ R109, R184.reuse, R109 ;  /* 0x0000006db86d7220 */ /* 0x040fe20000410000 */
[----:B------:R-:W-:Y:S01]  /*1980*/  FMUL.FTZ R226, R184, R226 ;  /* 0x000000e2b8e27220 */ /* 0x000fe20000410000 */
[----:B------:R-:W-:Y:S02]  /*1990*/  FADD.FTZ R9, R200, R9 ;  /* 0x00000009c8097221 */ /* 0x000fe40000010000 */
[----:B------:R-:W-:-:S02]  /*19a0*/  FFMA.FTZ R8, R109, R200, R8 ;  /* 0x000000c86d087223 */ /* 0x000fc40000010008 */
[----:B------:R-:W4:Y:S01]  /*19b0*/  LDL R200, [R1+0x34] ;  /* 0x0000340001c87983 */ /* 0x000f220000100800 */
[----:B------:R-:W-:Y:S01]  /*19c0*/  FADD.FTZ R37, R102, R37 ;  /* 0x0000002566257221 */ /* 0x000fe20000010000 */
[----:B------:R-:W-:Y:S02]  /*19d0*/  FFMA.FTZ R147, R226, R102, R147 ;  /* 0x00000066e2937223 */ /* 0x000fe40000010093 */
[----:B------:R-:W4:Y:S01]  /*19e0*/  LDL R102, [R1+0x30] ;  /* 0x0000300001667983 */ /* 0x000f220000100800 */
[----:B------:R-:W-:Y:S01]  /*19f0*/  FMUL.FTZ R123, R184, R123 ;  /* 0x0000007bb87b7220 */ /* 0x000fe20000410000 */
[----:B------:R-:W-:Y:S01]  /*1a00*/  FADD.FTZ R4, R133, R4 ;  /* 0x0000000485047221 */ /* 0x000fe20000010000 */
[-C--:B---3--:R-:W-:Y:S02]  /*1a10*/  FMUL.FTZ R140, R140, R133.reuse ;  /* 0x000000858c8c7220 */ /* 0x088fe40000410000 */
[----:B------:R-:W-:Y:S02]  /*1a20*/  FFMA.FTZ R158, R123, R133, R158 ;  /* 0x000000857b9e7223 */ /* 0x000fe4000001009e */
[----:B------:R-:W3:Y:S01]  /*1a30*/  LDL R133, [R1+0x24] ;  /* 0x0000240001857983 */ /* 0x000ee20000100800 */
[----:B------:R-:W-:Y:S01]  /*1a40*/  FMUL.FTZ R112, R184, R112 ;  /* 0x00000070b8707220 */ /* 0x000fe20000410000 */
[----:B------:R-:W-:Y:S01]  /*1a50*/  FADD.FTZ R179, R129, R179 ;  /* 0x000000b381b37221 */ /* 0x000fe20000010000 */
[----:B------:R-:W-:-:S02]  /*1a60*/  FMUL.FTZ R116, R116, R129 ;  /* 0x0000008174747220 */ /* 0x000fc40000410000 */
[----:B------:R-:W-:Y:S01]  /*1a70*/  FFMA.FTZ R159, R112, R129, R159 ;  /* 0x00000081709f7223 */ /* 0x000fe2000001009f */
[----:B------:R-:W-:Y:S01]  /*1a80*/  SHF.L.U32 R210, R210, 0x10, RZ ;  /* 0x00000010d2d27819 */ /* 0x000fe200000006ff */
[----:B------:R-:W3:Y:S01]  /*1a90*/  LDL R129, [R1+0x1c] ;  /* 0x00001c0001817983 */ /* 0x000ee20000100800 */
[----:B------:R-:W-:Y:S01]  /*1aa0*/  SHF.L.U32 R99, R99, 0x10, RZ ;  /* 0x0000001063637819 */ /* 0x000fe200000006ff */
[----:B------:R-:W-:Y:S01]  /*1ab0*/  FMUL.FTZ R227, R184, R227 ;  /* 0x000000e3b8e37220 */ /* 0x000fe20000410000 */
[C---:B------:R-:W-:Y:S01]  /*1ac0*/  PRMT R239, R143.reuse, 0x7632, R239 ;  /* 0x000076328fef7816 */ /* 0x040fe200000000ef */
[----:B------:R-:W-:Y:S02]  /*1ad0*/  IMAD.U32 R96, R143, 0x10000, RZ ;  /* 0x000100008f607824 */ /* 0x000fe400078e00ff */
[----:B------:R-:W-:Y:S01]  /*1ae0*/  FMUL.FTZ R221, R141, R210 ;  /* 0x000000d28ddd7220 */ /* 0x000fe20000410000 */
[----:B------:R-:W-:Y:S01]  /*1af0*/  SHF.L.U32 R216, R216, 0x10, RZ ;  /* 0x00000010d8d87819 */ /* 0x000fe200000006ff */
[----:B------:R-:W3:Y:S01]  /*1b00*/  LDL R141, [R1+0x8] ;  /* 0x00000800018d7983 */ /* 0x000ee20000100800 */
[C---:B------:R-:W-:Y:S01]  /*1b10*/  FMUL.FTZ R143, R184.reuse, R127 ;  /* 0x0000007fb88f7220 */ /* 0x040fe20000410000 */
[----:B------:R-:W-:Y:S01]  /*1b20*/  FFMA.FTZ R149, R227, R99, R149 ;  /* 0x00000063e3957223 */ /* 0x000fe20000010095 */
[----:B------:R-:W-:Y:S01]  /*1b30*/  FADD.FTZ R39, R99, R39 ;  /* 0x0000002763277221 */ /* 0x000fe20000010000 */
[----:B------:R-:W-:Y:S01]  /*1b40*/  FMUL.FTZ R105, R184, R105 ;  /* 0x00000069b8697220 */ /* 0x000fe20000410000 */
[----:B------:R-:W-:Y:S01]  /*1b50*/  FMUL.FTZ R136, R136, R99 ;  /* 0x0000006388887220 */ /* 0x000fe20000410000 */
[----:B------:R-:W3:Y:S01]  /*1b60*/  LDL R127, [R1+0x14] ;  /* 0x00001400017f7983 */ /* 0x000ee20000100800 */
[----:B------:R-:W-:Y:S01]  /*1b70*/  SHF.L.U32 R99, R217, 0x10, RZ ;  /* 0x00000010d9637819 */ /* 0x000fe200000006ff */
[----:B------:R-:W-:Y:S01]  /*1b80*/  FFMA.FTZ R161, R105, R216, R161 ;  /* 0x000000d869a17223 */ /* 0x000fe200000100a1 */
[----:B------:R-:W-:Y:S01]  /*1b90*/  FADD.FTZ R14, R216, R14 ;  /* 0x0000000ed80e7221 */ /* 0x000fe20000010000 */
[----:B------:R-:W-:Y:S01]  /*1ba0*/  FMUL.FTZ R223, R184, R223 ;  /* 0x000000dfb8df7220 */ /* 0x000fe20000410000 */
[----:B------:R-:W-:-:S03]  /*1bb0*/  FADD.FTZ R152, R210, R152 ;  /* 0x00000098d2987221 */ /* 0x000fc60000010000 */
[----:B------:R-:W-:Y:S01]  /*1bc0*/  FFMA.FTZ R19, R223, R210, R19 ;  /* 0x000000d2df137223 */ /* 0x000fe20000010013 */
[----:B------:R-:W-:Y:S01]  /*1bd0*/  FMUL.FTZ R210, R184, R117 ;  /* 0x00000075b8d27220 */ /* 0x000fe20000410000 */
[----:B------:R-:W-:-:S03]  /*1be0*/  FADD.FTZ R166, R99, R166 ;  /* 0x000000a663a67221 */ /* 0x000fc60000010000 */
[----:B------:R-:W-:Y:S01]  /*1bf0*/  FFMA.FTZ R11, R210, R99, R11 ;  /* 0x00000063d20b7223 */ /* 0x000fe2000001000b */
[----:B------:R-:W-:Y:S01]  /*1c00*/  FMUL.FTZ R139, R184, R97 ;  /* 0x00000061b88b7220 */ /* 0x000fe20000410000 */
[----:B------:R-:W-:Y:S01]  /*1c10*/  FADD.FTZ R117, RZ, R229 ;  /* 0x000000e5ff757221 */ /* 0x000fe20000010000 */
[----:B------:R-:W-:-:S03]  /*1c20*/  FFMA.FTZ R97, R134, R229, RZ ;  /* 0x000000e586617223 */ /* 0x000fc600000100ff */
[----:B------:R-:W-:Y:S01]  /*1c30*/  FADD.FTZ R117, R117, R135 ;  /* 0x0000008775757221 */ /* 0x000fe20000010000 */
[----:B------:R-:W-:Y:S01]  /*1c40*/  FFMA.FTZ R97, R231, R135, R97 ;  /* 0x00000087e7617223 */ /* 0x000fe20000010061 */
[----:B------:R-:W-:Y:S02]  /*1c50*/  SHF.L.U32 R211, R211, 0x10, RZ ;  /* 0x00000010d3d37819 */ /* 0x000fe400000006ff */
[----:B------:R-:W-:Y:S01]  /*1c60*/  FADD.FTZ R117, R117, R228 ;  /* 0x000000e475757221 */ /* 0x000fe20000010000 */
[----:B------:R-:W-:Y:S01]  /*1c70*/  FFMA.FTZ R97, R230, R228, R97 ;  /* 0x000000e4e6617223 */ /* 0x000fe20000010061 */
[----:B--2---:R-:W-:Y:S01]  /*1c80*/  FMUL.FTZ R216, R212, R216 ;  /* 0x000000d8d4d87220 */ /* 0x004fe20000410000 */
[----:B------:R-:W-:Y:S02]  /*1c90*/  FMUL.FTZ R212, R125, R99 ;  /* 0x000000637dd47220 */ /* 0x000fe40000410000 */
[----:B------:R-:W2:Y:S04]  /*1ca0*/  LDL R125, [R1+0xc] ;  /* 0x00000c00017d7983 */ /* 0x000ea80000100800 */
[----:B------:R-:W2:Y:S01]  /*1cb0*/  LDL R99, [R1+0x4] ;  /* 0x0000040001637983 */ /* 0x000ea20000100800 */
[----:B------:R-:W-:Y:S01]  /*1cc0*/  FMUL.FTZ R222, R184, R222 ;  /* 0x000000deb8de7220 */ /* 0x000fe20000410000 */
[----:B------:R-:W-:Y:S01]  /*1cd0*/  FADD.FTZ R117, R117, R136 ;  /* 0x0000008875757221 */ /* 0x000fe20000010000 */
[----:B------:R-:W-:Y:S01]  /*1ce0*/  FFMA.FTZ R97, R227, R136, R97 ;  /* 0x00000088e3617223 */ /* 0x000fe20000010061 */
[----:B------:R-:W-:Y:S01]  /*1cf0*/  FADD.FTZ R153, R211, R153 ;  /* 0x00000099d3997221 */ /* 0x000fe20000010000 */
[-C--:B------:R-:W-:Y:S01]  /*1d00*/  FFMA.FTZ R18, R222, R211.reuse, R18 ;  /* 0x000000d3de127223 */ /* 0x080fe20000010012 */
[----:B----4-:R-:W-:Y:S01]  /*1d10*/  FMUL.FTZ R138, R138, R211 ;  /* 0x000000d38a8a7220 */ /* 0x010fe20000410000 */
        /* <DEDUP_REMOVED lines=8> */
[----:B------:R-:W-:Y:S02]  /*1da0*/  FADD.FTZ R144, R130, R144 ;  /* 0x0000009082907221 */ /* 0x000fe40000010000 */
[----:B------:R-:W-:Y:S01]  /*1db0*/  FADD.FTZ R119, R119, R138 ;  /* 0x0000008a77777221 */ /* 0x000fe20000010000 */
[----:B------:R-:W-:Y:S01]  /*1dc0*/  FFMA.FTZ R97, R222, R138, R97 ;  /* 0x0000008ade617223 */ /* 0x000fe20000010061 */
[-C--:B------:R-:W-:Y:S01]  /*1dd0*/  FFMA.FTZ R160, R114, R130.reuse, R160 ;  /* 0x0000008272a07223 */ /* 0x080fe200000100a0 */
[----:B------:R-:W-:Y:S01]  /*1de0*/  FMUL.FTZ R117, R251, R130 ;  /* 0x00000082fb757220 */ /* 0x000fe20000410000 */
[----:B------:R-:W-:Y:S01]  /*1df0*/  SHF.L.U32 R130, R108, 0x10, RZ ;  /* 0x000000106c827819 */ /* 0x000fe200000006ff */
        /* <DEDUP_REMOVED lines=16> */
[----:B------:R-:W-:Y:S02]  /*1f00*/  SHF.L.U32 R102, R243, 0x10, RZ ;  /* 0x00000010f3667819 */ /* 0x000fe400000006ff */
[----:B------:R-:W-:Y:S01]  /*1f10*/  FADD.FTZ R108, R108, R212 ;  /* 0x000000d46c6c7221 */ /* 0x000fe20000010000 */
[----:B------:R-:W-:Y:S01]  /*1f20*/  FFMA.FTZ R97, R210, R212, R97 ;  /* 0x000000d4d2617223 */ /* 0x000fe20000010061 */
[----:B------:R-:W-:Y:S01]  /*1f30*/  FFMA.FTZ R165, R107, R213, R165 ;  /* 0x000000d56ba57223 */ /* 0x000fe200000100a5 */
[----:B------:R-:W-:Y:S01]  /*1f40*/  FADD.FTZ R33, R213, R33 ;  /* 0x00000021d5217221 */ /* 0x000fe20000010000 */
[----:B---3--:R-:W-:Y:S01]  /*1f50*/  FMUL.FTZ R213, R133, R102 ;  /* 0x0000006685d57220 */ /* 0x008fe20000410000 */
        /* <DEDUP_REMOVED lines=28> */
[----:B------:R-:W-:Y:S01]  /*2120*/  FFMA.FTZ R172, R124, R96, R172 ;  /* 0x000000607cac7223 */ /* 0x000fe200000100ac */
[----:B------:R-:W-:Y:S01]  /*2130*/  FADD.FTZ R97, R97, R140 ;  /* 0x0000008c61617221 */ /* 0x000fe20000010000 */
[----:B------:R-:W-:Y:S01]  /*2140*/  SHF.L.U32 R131, R131, 0x10, RZ ;  /* 0x0000001083837819 */ /* 0x000fe200000006ff */
[----:B------:R-:W0:Y:S01]  /*2150*/  S2R R243, SR_TID.X ;  /* 0x0000000000f37919 */ /* 0x000e220000002100 */
[----:B------:R-:W-:Y:S01]  /*2160*/  SHF.L.U32 R100, R100, 0x10, RZ ;  /* 0x0000001064647819 */ /* 0x000fe200000006ff */
[----:B------:R-:W-:Y:S01]  /*2170*/  FMUL.FTZ R113, R184, R113 ;  /* 0x00000071b8717220 */ /* 0x000fe20000410000 */
[----:B------:R-:W-:-:S03]  /*2180*/  SHF.L.U32 R101, R101, 0x10, RZ ;  /* 0x0000001065657819 */ /* 0x000fc600000006ff */
[----:B------:R-:W-:Y:S01]  /*2190*/  FMUL.FTZ R127, R252, R100 ;  /* 0x00000064fc7f7220 */ /* 0x000fe20000410000 */
[----:B------:R-:W-:Y:S01]  /*21a0*/  FMUL.FTZ R115, R184, R115 ;  /* 0x00000073b8737220 */ /* 0x000fe20000410000 */
[----:B------:R-:W-:Y:S01]  /*21b0*/  FMUL.FTZ R129, R250, R101 ;  /* 0x00000065fa817220 */ /* 0x000fe20000410000 */
[----:B------:R-:W-:Y:S01]  /*21c0*/  FMUL.FTZ R126, R184, R126 ;  /* 0x0000007eb87e7220 */ /* 0x000fe20000410000 */
[----:B------:R-:W-:-:S03]  /*21d0*/  FADD.FTZ R32, R130, R32 ;  /* 0x0000002082207221 */ /* 0x000fc60000010000 */
[-C--:B------:R-:W-:Y:S01]  /*21e0*/  FFMA.FTZ R36, R126, R130.reuse, R36 ;  /* 0x000000827e247223 */ /* 0x080fe20000010024 */
[----:B------:R-:W-:Y:S01]  /*21f0*/  FMUL.FTZ R130, R248, R130 ;  /* 0x00000082f8827220 */ /* 0x000fe20000410000 */
[----:B------:R-:W-:Y:S01]  /*2200*/  SHF.L.U32 R239, R239, 0x10, RZ ;  /* 0x00000010efef7819 */ /* 0x000fe200000006ff */
[----:B------:R-:W-:Y:S01]  /*2210*/  FADD.FTZ R174, R131, R174 ;  /* 0x000000ae83ae7221 */ /* 0x000fe20000010000 */
[----:B------:R-:W-:Y:S01]  /*2220*/  FFMA.FTZ R178, R143, R131, R178 ;  /* 0x000000838fb27223 */ /* 0x000fe200000100b2 */
[----:B------:R-:W-:Y:S01]  /*2230*/  UMOV UR6, 0xffffffff ;  /* 0xffffffff00067882 */ /* 0x000fe20000000000 */
[----:B------:R-:W-:Y:S01]  /*2240*/  FMUL.FTZ R128, R184, R128 ;  /* 0x00000080b8807220 */ /* 0x000fe20000410000 */
[----:B------:R-:W-:Y:S01]  /*2250*/  FADD.FTZ R30, R102, R30 ;  /* 0x0000001e661e7221 */ /* 0x000fe20000010000 */
[----:B------:R-:W-:Y:S01]  /*2260*/  FFMA.FTZ R28, R211, R102, R28 ;  /* 0x00000066d31c7223 */ /* 0x000fe2000001001c */
[----:B------:R-:W-:Y:S01]  /*2270*/  FFMA.FTZ R169, R120, R103, R169 ;  /* 0x0000006778a97223 */ /* 0x000fe200000100a9 */
[----:B------:R-:W-:Y:S01]  /*2280*/  FADD.FTZ R25, R103, R25 ;  /* 0x0000001967197221 */ /* 0x000fe20000010000 */
[----:B------:R-:W-:Y:S01]  /*2290*/  FADD.FTZ R173, R132, R173 ;  /* 0x000000ad84ad7221 */ /* 0x000fe20000010000 */
[----:B0-----:R-:W-:Y:S01]  /*22a0*/  SHF.R.U32.HI R133, RZ, 0x5, R243 ;  /* 0x00000005ff857819 */ /* 0x001fe200000116f3 */
[----:B------:R-:W-:Y:S01]  /*22b0*/  FFMA.FTZ R5, R142, R132, R5 ;  /* 0x000000848e057223 */ /* 0x000fe20000010005 */
[----:B------:R-:W-:Y:S01]  /*22c0*/  FFMA.FTZ R175, R113, R100, R175 ;  /* 0x0000006471af7223 */ /* 0x000fe200000100af */
[----:B------:R-:W-:Y:S01]  /*22d0*/  FADD.FTZ R146, R100, R146 ;  /* 0x0000009264927221 */ /* 0x000fe20000010000 */
[----:B------:R-:W-:Y:S01]  /*22e0*/  FFMA.FTZ R180, R115, R101, R180 ;  /* 0x0000006573b47223 */ /* 0x000fe200000100b4 */
[----:B------:R-:W-:Y:S01]  /*22f0*/  FADD.FTZ R154, R101, R154 ;  /* 0x0000009a659a7221 */ /* 0x000fe20000010000 */
[----:B------:R-:W-:Y:S01]  /*2300*/  FADD.FTZ R34, R239, R34 ;  /* 0x00000022ef227221 */ /* 0x000fe20000010000 */
[----:B------:R-:W-:Y:S01]  /*2310*/  FFMA.FTZ R27, R128, R239, R27 ;  /* 0x000000ef801b7223 */ /* 0x000fe2000001001b */
[----:B--2---:R-:W-:Y:S01]  /*2320*/  FMUL.FTZ R200, R125, R132 ;  /* 0x000000847dc87220 */ /* 0x004fe20000410000 */
[----:B------:R-:W-:Y:S01]  /*2330*/  FMUL.FTZ R125, R247, R96 ;  /* 0x00000060f77d7220 */ /* 0x000fe20000410000 */
[----:B------:R-:W-:-:S02]  /*2340*/  FFMA.FTZ R96, R123, R140, R98 ;  /* 0x0000008c7b607223 */ /* 0x000fc40000010062 */
[----:B------:R-:W-:Y:S02]  /*2350*/  FADD.FTZ R97, R97, R200 ;  /* 0x000000c861617221 */ /* 0x000fe40000010000 */
[----:B------:R-:W-:Y:S01]  /*2360*/  FFMA.FTZ R96, R142, R200, R96 ;  /* 0x000000c88e607223 */ /* 0x000fe20000010060 */
[----:B------:R-:W-:Y:S01]  /*2370*/  FMUL.FTZ R108, R99, R131 ;  /* 0x00000083636c7220 */ /* 0x000fe20000410000 */
[----:B------:R-:W-:Y:S02]  /*2380*/  FADD.FTZ R97, R97, R141 ;  /* 0x0000008d61617221 */ /* 0x000fe40000010000 */
[----:B------:R-:W-:Y:S02]  /*2390*/  FFMA.FTZ R96, R139, R141, R96 ;  /* 0x0000008d8b607223 */ /* 0x000fe40000010060 */
[----:B------:R-:W-:Y:S02]  /*23a0*/  FADD.FTZ R97, R97, R108 ;  /* 0x0000006c61617221 */ /* 0x000fe40000010000 */
[----:B------:R-:W-:-:S02]  /*23b0*/  FFMA.FTZ R96, R143, R108, R96 ;  /* 0x0000006c8f607223 */ /* 0x000fc40000010060 */
[----:B------:R-:W-:Y:S02]  /*23c0*/  FADD.FTZ R97, R97, R116 ;  /* 0x0000007461617221 */ /* 0x000fe40000010000 */
[----:B------:R-:W-:Y:S02]  /*23d0*/  FFMA.FTZ R96, R112, R116, R96 ;  /* 0x0000007470607223 */ /* 0x000fe40000010060 */
        /* <DEDUP_REMOVED lines=9> */
[----:B------:R-:W-:Y:S01]  /*2470*/  FFMA.FTZ R97, R126, R130, R96 ;  /* 0x000000827e617223 */ /* 0x000fe20000010060 */
[----:B------:R-:W-:Y:S01]  /*2480*/  FMUL.FTZ R131, R246, R239 ;  /* 0x000000eff6837220 */ /* 0x000fe20000410000 */
[----:B------:R-:W-:Y:S01]  /*2490*/  FADD.FTZ R96, R98, R125 ;  /* 0x0000007d62607221 */ /* 0x000fe20000010000 */
[----:B------:R-:W-:Y:S01]  /*24a0*/  LOP3.LUT R98, R133, 0x7fffffc, RZ, 0xc0, !PT ;  /* 0x07fffffc85627812 */ /* 0x000fe200078ec0ff */
[----:B------:R-:W-:-:S02]  /*24b0*/  FFMA.FTZ R97, R124, R125, R97 ;  /* 0x0000007d7c617223 */ /* 0x000fc40000010061 */
[----:B------:R-:W-:Y:S01]  /*24c0*/  FADD.FTZ R96, R96, R131 ;  /* 0x0000008360607221 */ /* 0x000fe20000010000 */
[----:B------:R-:W-:Y:S01]  /*24d0*/  @!P4 IADD3 R98, R98, 0x4, RZ ;  /* 0x000000046262c810 */ /* 0x000fe20007ffe0ff */
        /* <DEDUP_REMOVED lines=20> */
.L_x_5353:
[----:B------:R-:W2:Y:S01]  /*2620*/  S2R R102, SR_CgaCtaId ;  /* 0x0000000000667919 */ /* 0x000ea20000008800 */
[----:B01----:R-:W-:Y:S01]  /*2630*/  FADD.FTZ R97, R97, R100 ;  /* 0x0000006461617221 */ /* 0x003fe20000010000 */
[----:B------:R-:W-:Y:S01]  /*2640*/  @!P1 LOP3.LUT R101, R133, 0x3, RZ, 0xc0, !PT ;  /* 0x0000000385659812 */ /* 0x000fe200078ec0ff */
[----:B------:R-:W-:Y:S01]  /*2650*/  FADD.FTZ R96, R96, R99 ;  /* 0x0000006360607221 */ /* 0x000fe20000010000 */
[----:B------:R-:W-:Y:S01]  /*2660*/  MOV R100, 0x400 ;  /* 0x0000040000647802 */ /* 0x000fe20000000f00 */
[----:B------:R-:W-:Y:S05]  /*2670*/  WARPSYNC.ALL ;  /* 0x0000000000007948 */ /* 0x000fea0003800000 */
[----:B------:R-:W-:Y:S01]  /*2680*/  @!P1 IADD3 R101, R98, R101, RZ ;  /* 0x0000006562659210 */ /* 0x000fe20007ffe0ff */
[----:B------:R-:W0:Y:S01]  /*2690*/  LDC.64 R132, c[0x0][0x220] ;  /* 0x00008800ff847b82 */ /* 0x000e220000000a00 */
[----:B--2---:R-:W-:-:S04]  /*26a0*/  LEA R100, R102, R100, 0x18 ;  /* 0x0000006466647211 */ /* 0x004fc800078ec0ff */
[-C--:B------:R-:W-:Y:S02]  /*26b0*/  @!P1 LEA R101, R101, R100.reuse, 0x3 ;  /* 0x0000006465659211 */ /* 0x080fe400078e18ff */
[----:B------:R-:W-:-:S03]  /*26c0*/  LEA R100, R98, R100, 0x3 ;  /* 0x0000006462647211 */ /* 0x000fc600078e18ff */
[----:B------:R-:W-:Y:S01]  /*26d0*/  @!P1 STS.64 [R101+0x4000], R96 ;  /* 0x0040006065009388 */ /* 0x000fe20000000a00 */
[----:B------:R-:W-:Y:S06]  /*26e0*/  BAR.SYNC.DEFER_BLOCKING 0x0 ;  /* 0x0000000000007b1d */ /* 0x000fec0000010000 */
[----:B------:R-:W1:Y:S04]  /*26f0*/  LDS.128 R96, [R100+0x4000] ;  /* 0x0040000064607984 */ /* 0x000e680000000c00 */
[----:B------:R-:W2:Y:S01]  /*2700*/  LDS.128 R100, [R100+0x4010] ;  /* 0x0040100064647984 */ /* 0x000ea20000000c00 */
[----:B-1----:R-:W-:Y:S01]  /*2710*/  FADD.FTZ R96, RZ, R96 ;  /* 0x00000060ff607221 */ /* 0x002fe20000010000 */
[----:B------:R-:W-:-:S03]  /*2720*/  FADD.FTZ R97, RZ, R97 ;  /* 0x00000061ff617221 */ /* 0x000fc60000010000 */
[----:B------:R-:W-:Y:S01]  /*2730*/  FADD.FTZ R96, R98, R96 ;  /* 0x0000006062607221 */ /* 0x000fe20000010000 */
[----:B------:R-:W-:-:S03]  /*2740*/  FADD.FTZ R97, R99, R97 ;  /* 0x0000006163617221 */ /* 0x000fc60000010000 */
[----:B--2---:R-:W-:Y:S01]  /*2750*/  FADD.FTZ R96, R96, R100 ;  /* 0x0000006460607221 */ /* 0x004fe20000010000 */
[----:B------:R-:W-:-:S03]  /*2760*/  FADD.FTZ R97, R97, R101 ;  /* 0x0000006561617221 */ /* 0x000fc60000010000 */
[----:B------:R-:W-:Y:S01]  /*2770*/  FADD.FTZ R102, R102, R96 ;  /* 0x0000006066667221 */ /* 0x000fe20000010000 */
[----:B------:R-:W-:Y:S01]  /*2780*/  FADD.FTZ R103, R103, R97 ;  /* 0x0000006167677221 */ /* 0x000fe20000010000 */
[----:B0-----:R-:W-:-:S06]  /*2790*/  IMAD.WIDE.U32 R96, R197, 0x10, R132 ;  /* 0x00000010c5607825 */ /* 0x001fcc00078e0084 */
[----:B------:R-:W2:Y:S01]  /*27a0*/  LDG.E.128 R96, desc[UR4][R96.64] ;  /* 0x0000000460607981 */ /* 0x000ea2000c1e1d00 */
[----:B------:R-:W-:Y:S01]  /*27b0*/  FMUL.FTZ R102, R102, UR10 ;  /* 0x0000000a66667c20 */ /* 0x000fe20008410000 */
[----:B------:R-:W-:Y:S01]  /*27c0*/  ISETP.NE.U32.AND P1, PT, R176, RZ, PT ;  /* 0x000000ffb000720c */ /* 0x000fe20003f25070 */
[----:B------:R-:W-:Y:S01]  /*27d0*/  FMUL.FTZ R133, R103, UR10 ;  /* 0x0000000a67857c20 */ /* 0x000fe20008410000 */
[----:B-----5:R-:W-:Y:S02]  /*27e0*/  MOV R100, R170 ;  /* 0x000000aa00647202 */ /* 0x020fe40000000f00 */
[----:B------:R-:W-:Y:S01]  /*27f0*/  FSEL R132, R102, RZ, !P2 ;  /* 0x000000ff66847208 */ /* 0x000fe20005000000 */
[----:B------:R-:W-:Y:S01]  /*2800*/  IMAD.MOV.U32 R102, RZ, RZ, RZ ;  /* 0x000000ffff667224 */ /* 0x000fe200078e00ff */
[----:B------:R-:W-:Y:S02]  /*2810*/  ISETP.NE.AND.EX P1, PT, R177, RZ, PT, P1 ;  /* 0x000000ffb100720c */ /* 0x000fe40003f25310 */
[----:B------:R-:W-:-:S02]  /*2820*/  CS2R R176, SRZ ;  /* 0x0000000000b07805 */ /* 0x000fc4000001ff00 */
[----:B------:R-:W-:Y:S01]  /*2830*/  LOP3.LUT P2, RZ, R100, 0xff, RZ, 0xc0, !PT ;  /* 0x000000ff64ff7812 */ /* 0x000fe2000784c0ff */
[-CC-:B------:R-:W-:Y:S01]  /*2840*/  FFMA.FTZ R134, R134, R133.reuse, R132.reuse ;  /* 0x0000008586867223 */ /* 0x180fe20000010084 */
[-CC-:B------:R-:W-:Y:S01]  /*2850*/  FFMA.FTZ R101, R231, R133.reuse, R132.reuse ;  /* 0x00000085e7657223 */ /* 0x180fe20000010084 */
[-CC-:B------:R-:W-:Y:S01]  /*2860*/  FFMA.FTZ R227, R227, R133.reuse, R132.reuse ;  /* 0x00000085e3e37223 */ /* 0x180fe20000010084 */
[----:B------:R-:W-:Y:S01]  /*2870*/  FFMA.FTZ R226, R226, R133, R132 ;  /* 0x00000085e2e27223 */ /* 0x000fe20000010084 */
[----:B------:R-:W-:Y:S01]  /*2880*/  FADD.FTZ R134, R229, -R134 ;  /* 0x80000086e5867221 */ /* 0x000fe20000010000 */
[----:B------:R-:W-:Y:S01]  /*2890*/  FADD.FTZ R101, R135, -R101 ;  /* 0x8000006587657221 */ /* 0x000fe20000010000 */
[----:B------:R-:W-:Y:S01]  /*28a0*/  FADD.FTZ R227, R136, -R227 ;  /* 0x800000e388e37221 */ /* 0x000fe20000010000 */
[----:B------:R-:W-:Y:S01]  /*28b0*/  MOV R136, RZ ;  /* 0x000000ff00887202 */ /* 0x000fe20000000f00 */
[C---:B------:R-:W-:Y:S01]  /*28c0*/  FMUL.FTZ R100, R184.reuse, R134 ;  /* 0x00000086b8647220 */ /* 0x040fe20000410000 */
[----:B------:R-:W-:Y:S01]  /*28d0*/  FMUL.FTZ R101, R184, R101 ;  /* 0x00000065b8657220 */ /* 0x000fe20000410000 */
[----:B------:R-:W-:Y:S01]  /*28e0*/  FADD.FTZ R137, R137, -R226 ;  /* 0x800000e289897221 */ /* 0x000fe20000010000 */
[----:B------:R-:W-:Y:S01]  /*28f0*/  ISETP.NE.U32.AND P3, PT, RZ, UR12, PT ;  /* 0x0000000cff007c0c */ /* 0x000fe2000bf65070 */
[----:B------:R-:W-:Y:S01]  /*2900*/  @P1 FADD.FTZ R100, R56, R100 ;  /* 0x0000006438641221 */ /* 0x000fe20000010000 */
[----:B------:R-:W-:Y:S01]  /*2910*/  @P1 FADD.FTZ R101, R57, R101 ;  /* 0x0000006539651221 */ /* 0x000fe20000010000 */
[-CC-:B------:R-:W-:Y:S01]  /*2920*/  FFMA.FTZ R223, R223, R133.reuse, R132.reuse ;  /* 0x00000085dfdf7223 */ /* 0x180fe20000010084 */
[----:B------:R-:W-:Y:S01]  /*2930*/  ISETP.NE.AND.EX P3, PT, RZ, UR13, PT, P3 ;  /* 0x0000000dff007c0c */ /* 0x000fe2000bf65330 */
[C---:B------:R-:W-:Y:S01]  /*2940*/  FMUL.FTZ R103, R100.reuse, R182 ;  /* 0x000000b664677220 */ /* 0x040fe20000410000 */
[----:B------:R-:W-:Y:S01]  /*2950*/  LOP3.LUT P5, RZ, R171, 0xff00, RZ, 0xc0, !PT ;  /* 0x0000ff00abff7812 */ /* 0x000fe200078ac0ff */
[----:B------:R-:W-:Y:S01]  /*2960*/  FADD.FTZ R223, R221, -R223 ;  /* 0x800000dfdddf7221 */ /* 0x000fe20000010000 */
[----:B------:R-:W-:Y:S01]  /*2970*/  SEL R100, R100, R88, P3 ;  /* 0x0000005864647207 */ /* 0x000fe20001800000 */
[----:B------:R-:W-:Y:S01]  /*2980*/  FMUL.FTZ R103, R103, UR11 ;  /* 0x0000000b67677c20 */ /* 0x000fe20008410000 */
[----:B------:R-:W-:Y:S01]  /*2990*/  FFMA.FTZ R225, R225, R133, R132 ;  /* 0x00000085e1e17223 */ /* 0x000fe20000010084 */
[----:B------:R-:W-:Y:S01]  /*29a0*/  HFMA2.MMA R221, -RZ, RZ, 0, 0 ;  /* 0x00000000ffdd7435 */ /* 0x000fe200000001ff */
[----:B------:R-:W-:-:S02]  /*29b0*/  LOP3.LUT P6, RZ, R171, 0xff0000, RZ, 0xc0, !PT ;  /* 0x00ff0000abff7812 */ /* 0x000fc400078cc0ff */
[----:B------:R-:W-:Y:S01]  /*29c0*/  FADD.FTZ R224, R224, -R225 ;  /* 0x800000e1e0e07221 */ /* 0x000fe20000010000 */
[----:B--2---:R-:W-:-:S05]  /*29d0*/  @P2 SHF.L.U32 R134, R96, 0x10, RZ ;  /* 0x0000001060862819 */ /* 0x004fca00000006ff */
[----:B------:R-:W-:Y:S01]  /*29e0*/  @P2 FMUL.FTZ R102, R103, R134 ;  /* 0x0000008667662220 */ /* 0x000fe20000410000 */
[----:B------:R-:W-:-:S03]  /*29f0*/  @P2 SHF.L.U32 R134, R52, 0x10, RZ ;  /* 0x0000001034862819 */ /* 0x000fc600000006ff */
[----:B------:R-:W-:Y:S02]  /*2a00*/  FADD.FTZ R185, R102, R185 ;  /* 0x000000b966b97221 */ /* 0x000fe40000010000 */
[----:B------:R-:W-:Y:S01]  /*2a10*/  @P2 FMUL.FTZ R176, R103, R134 ;  /* 0x0000008667b02220 */ /* 0x000fe20000410000 */
[----:B------:R-:W-:Y:S01]  /*2a20*/  LOP3.LUT P2, RZ, R170, 0xff00, RZ, 0xc0, !PT ;  /* 0x0000ff00aaff7812 */ /* 0x000fe2000784c0ff */
[----:B------:R-:W-:Y:S01]  /*2a30*/  FFMA.FTZ R103, R230, R133, R132 ;  /* 0x00000085e6677223 */ /* 0x000fe20000010084 */
[----:B------:R-:W-:Y:S01]  /*2a40*/  HFMA2.MMA R134, -RZ, RZ, 0, 0 ;  /* 0x00000000ff867435 */ /* 0x000fe200000001ff */
[----:B------:R-:W0:Y:S02]  /*2a50*/  LDC.64 R230, c[0x0][0x220] ;  /* 0x00008800ffe67b82 */ /* 0x000e240000000a00 */
[----:B------:R-:W-:Y:S01]  /*2a60*/  FADD.FTZ R103, R228, -R103 ;  /* 0x80000067e4677221 */ /* 0x000fe20000010000 */
[----:B------:R-:W-:-:S07]  /*2a70*/  MOV R228, RZ ;  /* 0x000000ff00e47202 */ /* 0x000fce0000000f00 */
[----:B------:R-:W-:Y:S01]  /*2a80*/  @P2 PRMT R135, R96, 0x7632, R135 ;  /* 0x0000763260872816 */ /* 0x000fe20000000087 */
[----:B------:R-:W-:Y:S01]  /*2a90*/  FMUL.FTZ R96, R101, R182 ;  /* 0x000000b665607220 */ /* 0x000fe20000410000 */
[----:B------:R-:W-:Y:S02]  /*2aa0*/  @P2 PRMT R102, R52, 0x7632, R102 ;  /* 0x0000763234662816 */ /* 0x000fe40000000066 */
[----:B------:R-:W-:Y:S01]  /*2ab0*/  @P2 SHF.L.U32 R135, R135, 0x10, RZ ;  /* 0x0000001087872819 */ /* 0x000fe200000006ff */
[----:B------:R-:W-:Y:S01]  /*2ac0*/  FMUL.FTZ R96, R96, UR11 ;  /* 0x0000000b60607c20 */ /* 0x000fe20008410000 */
[----:B------:R-:W-:Y:S02]  /*2ad0*/  @P2 SHF.L.U32 R102, R102, 0x10, RZ ;  /* 0x0000001066662819 */ /* 0x000fe400000006ff */
[----:B------:R-:W-:Y:S01]  /*2ae0*/  SEL R101, R101, R89, P3 ;  /* 0x0000005965657207 */ /* 0x000fe20001800000 */
[C---:B------:R-:W-:Y:S01]  /*2af0*/  @P2 FMUL.FTZ R134, R96.reuse, R135 ;  /* 0x0000008760862220 */ /* 0x040fe20000410000 */
[----:B------:R-:W-:Y:S01]  /*2b00*/  HFMA2.MMA R135, -RZ, RZ, 0, 0 ;  /* 0x00000000ff877435 */ /* 0x000fe200000001ff */
[----:B------:R-:W-:Y:S01]  /*2b10*/  @P2 FMUL.FTZ R228, R96, R102 ;  /* 0x0000006660e42220 */ /* 0x000fe20000410000 */
[----:B------:R-:W-:Y:S01]  /*2b20*/  LOP3.LUT P2, RZ, R170, 0xff0000, RZ, 0xc0, !PT ;  /* 0x00ff0000aaff7812 */ /* 0x000fe2000784c0ff */
[----:B------:R-:W-:-:S04]  /*2b30*/  FMUL.FTZ R102, R184, R103 ;  /* 0x00000067b8667220 */ /* 0x000fc80000410000 */
[----:B------:R-:W-:-:S04]  /*2b40*/  @P1 FADD.FTZ R102, R58, R102 ;  /* 0x000000663a661221 */ /* 0x000fc80000010000 */
[C---:B------:R-:W-:Y:S01]  /*2b50*/  FMUL.FTZ R96, R102.reuse, R182 ;  /* 0x000000b666607220 */ /* 0x040fe20000410000 */
[----:B------:R-:W-:-:S03]  /*2b60*/  SEL R102, R102, R90, P3 ;  /* 0x0000005a66667207 */ /* 0x000fc60001800000 */
[----:B------:R-:W-:Y:S01]  /*2b70*/  @P2 SHF.L.U32 R103, R97, 0x10, RZ ;  /* 0x0000001061672819 */ /* 0x000fe200000006ff */
[----:B------:R-:W-:-:S04]  /*2b80*/  FMUL.FTZ R96, R96, UR11 ;  /* 0x0000000b60607c20 */ /* 0x000fc80008410000 */
[----:B------:R-:W-:Y:S01]  /*2b90*/  @P2 FMUL.FTZ R135, R96, R103 ;  /* 0x0000006760872220 */ /* 0x000fe20000410000 */
[----:B------:R-:W-:-:S05]  /*2ba0*/  @P2 SHF.L.U32 R103, R53, 0x10, RZ ;  /* 0x0000001035672819 */ /* 0x000fca00000006ff */
[----:B------:R-:W-:Y:S01]  /*2bb0*/  @P2 FMUL.FTZ R177, R96, R103 ;  /* 0x0000006760b12220 */ /* 0x000fe20000410000 */
[----:B------:R-:W-:Y:S01]  /*2bc0*/  LOP3.LUT P2, RZ, R170, 0xff000000, RZ, 0xc0, !PT ;  /* 0xff000000aaff7812 */ /* 0x000fe2000784c0ff */
[C---:B------:R-:W-:Y:S01]  /*2bd0*/  FMUL.FTZ R103, R184.reuse, R227 ;  /* 0x000000e3b8677220 */ /* 0x040fe20000410000 */
[----:B------:R-:W-:Y:S01]  /*2be0*/  CS2R R226, SRZ ;  /* 0x0000000000e27805 */ /* 0x000fe2000001ff00 */
[----:B------:R-:W-:Y:S01]  /*2bf0*/  FMUL.FTZ R170, R184, R137 ;  /* 0x00000089b8aa7220 */ /* 0x000fe20000410000 */
[----:B------:R-:W-:Y:S01]  /*2c00*/  HFMA2.MMA R137, -RZ, RZ, 0, 0 ;  /* 0x00000000ff897435 */ /* 0x000fe200000001ff */
[----:B------:R-:W-:Y:S02]  /*2c10*/  @P1 FADD.FTZ R103, R59, R103 ;  /* 0x000000673b671221 */ /* 0x000fe40000010000 */
[----:B------:R-:W-:Y:S02]  /*2c20*/  @P1 FADD.FTZ R170, R60, R170 ;  /* 0x000000aa3caa1221 */ /* 0x000fe40000010000 */
[C---:B------:R-:W-:Y:S01]  /*2c30*/  FMUL.FTZ R96, R103.reuse, R182 ;  /* 0x000000b667607220 */ /* 0x040fe20000410000 */
[----:B------:R-:W-:-:S03]  /*2c40*/  SEL R103, R103, R91, P3 ;  /* 0x0000005b67677207 */ /* 0x000fc60001800000 */
[----:B------:R-:W-:Y:S01]  /*2c50*/  @P2 PRMT R97, R97, 0x7632, R97 ;  /* 0x0000763261612816 */ /* 0x000fe20000000061 */
[----:B------:R-:W-:-:S03]  /*2c60*/  FMUL.FTZ R96, R96, UR11 ;  /* 0x0000000b60607c20 */ /* 0x000fc60008410000 */
[----:B------:R-:W-:-:S05]  /*2c70*/  @P2 SHF.L.U32 R97, R97, 0x10, RZ ;  /* 0x0000001061612819 */ /* 0x000fca00000006ff */
[----:B------:R-:W-:Y:S01]  /*2c80*/  @P2 FMUL.FTZ R136, R96, R97 ;  /* 0x0000006160882220 */ /* 0x000fe20000410000 */
[----:B------:R-:W-:-:S04]  /*2c90*/  @P2 PRMT R97, R53, 0x7632, R97 ;  /* 0x0000763235612816 */ /* 0x000fc80000000061 */
[----:B------:R-:W-:-:S05]  /*2ca0*/  @P2 SHF.L.U32 R97, R97, 0x10, RZ ;  /* 0x0000001061612819 */ /* 0x000fca00000006ff */
[----:B------:R-:W-:Y:S01]  /*2cb0*/  @P2 FMUL.FTZ R227, R96, R97 ;  /* 0x0000006160e32220 */ /* 0x000fe20000410000 */
[----:B------:R-:W-:Y:S01]  /*2cc0*/  LOP3.LUT P2, RZ, R171, 0xff, RZ, 0xc0, !PT ;  /* 0x000000ffabff7812 */ /* 0x000fe2000784c0ff */
[----:B------:R-:W-:-:S04]  /*2cd0*/  FMUL.FTZ R96, R170, R182 ;  /* 0x000000b6aa607220 */ /* 0x000fc80000410000 */
[----:B------:R-:W-:-:S08]  /*2ce0*/  FMUL.FTZ R96, R96, UR11 ;  /* 0x0000000b60607c20 */ /* 0x000fd00008410000 */
[----:B------:R-:W-:-:S05]  /*2cf0*/  @P2 SHF.L.U32 R97, R98, 0x10, RZ ;  /* 0x0000001062612819 */ /* 0x000fca00000006ff */
[----:B------:R-:W-:Y:S01]  /*2d00*/  @P2 FMUL.FTZ R137, R96, R97 ;  /* 0x0000006160892220 */ /* 0x000fe20000410000 */
[----:B------:R-:W-:-:S05]  /*2d10*/  @P2 SHF.L.U32 R97, R54, 0x10, RZ ;  /* 0x0000001036612819 */ /* 0x000fca00000006ff */
[----:B------:R-:W-:Y:S01]  /*2d20*/  @P2 FMUL.FTZ R226, R96, R97 ;  /* 0x0000006160e22220 */ /* 0x000fe20000410000 */
[----:B------:R-:W-:-:S04]  /*2d30*/  ISETP.NE.U32.AND P2, PT, RZ, UR12, PT ;  /* 0x0000000cff007c0c */ /* 0x000fc8000bf45070 */
[----:B------:R-:W-:-:S13]  /*2d40*/  ISETP.NE.AND.EX P2, PT, RZ, UR13, PT, P2 ;  /* 0x0000000dff007c0c */ /* 0x000fda000bf45320 */
[----:B------:R-:W1:Y:S02]  /*2d50*/  @P2 LDC.64 R96, c[0x0][0x308] ;  /* 0x0000c200ff602b82 */ /* 0x000e640000000a00 */
[----:B-1----:R-:W-:-:S05]  /*2d60*/  @P2 IMAD.WIDE.U32 R96, R197, 0x20, R96 ;  /* 0x00000020c5602825 */ /* 0x002fca00078e0060 */
[----:B------:R1:W-:Y:S02]  /*2d70*/  @P2 STG.E.128 desc[UR4][R96.64], R100 ;  /* 0x0000006460002986 */ /* 0x0003e4000c101d04 */
[----:B-1----:R-:W-:Y:S01]  /*2d80*/  FMUL.FTZ R101, R184, R223 ;  /* 0x000000dfb8657220 */ /* 0x002fe20000410000 */
[----:B------:R-:W-:Y:S01]  /*2d90*/  @P5 PRMT R102, R98, 0x7632, R102 ;  /* 0x0000763262665816 */ /* 0x000fe20000000066 */
[----:B------:R-:W-:Y:S01]  /*2da0*/  FFMA.FTZ R100, R222, R133, R132 ;  /* 0x00000085de647223 */ /* 0x000fe20000010084 */
[----:B------:R-:W-:Y:S01]  /*2db0*/  FMUL.FTZ R222, R184, R224 ;  /* 0x000000e0b8de7220 */ /* 0x000fe20000410000 */
[----:B------:R-:W-:Y:S01]  /*2dc0*/  @P1 FADD.FTZ R101, R61, R101 ;  /* 0x000000653d651221 */ /* 0x000fe20000010000 */
[----:B------:R-:W-:Y:S01]  /*2dd0*/  @P5 SHF.L.U32 R102, R102, 0x10, RZ ;  /* 0x0000001066665819 */ /* 0x000fe200000006ff */
[----:B------:R-:W-:Y:S01]  /*2de0*/  FADD.FTZ R100, R138, -R100 ;  /* 0x800000648a647221 */ /* 0x000fe20000010000 */
[----:B------:R-:W-:Y:S01]  /*2df0*/  MOV R138, RZ ;  /* 0x000000ff008a7202 */ /* 0x000fe20000000f00 */
[C---:B------:R-:W-:Y:S01]  /*2e00*/  FMUL.FTZ R98, R101.reuse, R182 ;  /* 0x000000b665627220 */ /* 0x040fe20000410000 */
[----:B------:R-:W-:Y:S01]  /*2e10*/  @P1 FADD.FTZ R222, R62, R222 ;  /* 0x000000de3ede1221 */ /* 0x000fe20000010000 */
[----:B------:R-:W-:-:S02]  /*2e20*/  SEL R101, R101, R93, P3 ;  /* 0x0000005d65657207 */ /* 0x000fc40001800000 */
[----:B------:R-:W-:-:S04]  /*2e30*/  FMUL.FTZ R98, R98, UR11 ;  /* 0x0000000b62627c20 */ /* 0x000fc80008410000 */
[----:B------:R-:W-:Y:S01]  /*2e40*/  @P5 FMUL.FTZ R138, R98, R102 ;  /* 0x00000066628a5220 */ /* 0x000fe20000410000 */
[----:B------:R-:W-:-:S04]  /*2e50*/  @P5 PRMT R102, R54, 0x7632, R102 ;  /* 0x0000763236665816 */ /* 0x000fc80000000066 */
[----:B------:R-:W-:-:S05]  /*2e60*/  @P5 SHF.L.U32 R102, R102, 0x10, RZ ;  /* 0x0000001066665819 */ /* 0x000fca00000006ff */
[----:B------:R-:W-:Y:S01]  /*2e70*/  @P5 FMUL.FTZ R221, R98, R102 ;  /* 0x0000006662dd5220 */ /* 0x000fe20000410000 */
[----:B------:R-:W-:Y:S01]  /*2e80*/  FMUL.FTZ R98, R184, R100 ;  /* 0x00000064b8627220 */ /* 0x000fe20000410000 */
[----:B------:R-:W-:Y:S02]  /*2e90*/  SEL R100, R170, R92, P3 ;  /* 0x0000005caa647207 */ /* 0x000fe40001800000 */
[----:B------:R-:W-:Y:S01]  /*2ea0*/  SEL R102, R222, R94, P3 ;  /* 0x0000005ede667207 */ /* 0x000fe20001800000 */
[----:B------:R-:W-:Y:S01]  /*2eb0*/  @P1 FADD.FTZ R98, R63, R98 ;  /* 0x000000623f621221 */ /* 0x000fe20000010000 */
[----:B------:R-:W-:Y:S02]  /*2ec0*/  LOP3.LUT P5, RZ, R171, 0xff000000, RZ, 0xc0, !PT ;  /* 0xff000000abff7812 */ /* 0x000fe400078ac0ff */
[----:B------:R-:W-:Y:S02]  /*2ed0*/  MOV R170, RZ ;  /* 0x000000ff00aa7202 */ /* 0x000fe40000000f00 */
[C---:B------:R-:W-:Y:S01]  /*2ee0*/  SEL R103, R98.reuse, R95, P3 ;  /* 0x0000005f62677207 */ /* 0x040fe20001800000 */
[----:B------:R-:W-:-:S04]  /*2ef0*/  FMUL.FTZ R98, R98, R182 ;  /* 0x000000b662627220 */ /* 0x000fc80000410000 */
[----:B------:R1:W-:Y:S01]  /*2f00*/  @P2 STG.E.128 desc[UR4][R96.64+0x10], R100 ;  /* 0x0000106460002986 */ /* 0x0003e2000c101d04 */
[----:B------:R-:W-:Y:S01]  /*2f10*/  FMUL.FTZ R98, R98, UR11 ;  /* 0x0000000b62627c20 */ /* 0x000fe20008410000 */
[----:B-1----:R-:W-:Y:S01]  /*2f20*/  FMUL.FTZ R96, R222, R182 ;  /* 0x000000b6de607220 */ /* 0x002fe20000410000 */
[----:B------:R-:W-:Y:S01]  /*2f30*/  @P6 SHF.L.U32 R97, R99, 0x10, RZ ;  /* 0x0000001063616819 */ /* 0x000fe200000006ff */
[----:B------:R-:W1:Y:S01]  /*2f40*/  LDC.64 R222, c[0x0][0x2f8] ;  /* 0x0000be00ffde7b82 */ /* 0x000e620000000a00 */
[----:B------:R-:W-:Y:S02]  /*2f50*/  IMAD.MOV.U32 R103, RZ, RZ, RZ ;  /* 0x000000ffff677224 */ /* 0x000fe400078e00ff */
[----:B------:R-:W-:Y:S01]  /*2f60*/  FMUL.FTZ R96, R96, UR11 ;  /* 0x0000000b60607c20 */ /* 0x000fe20008410000 */
[----:B------:R-:W-:Y:S02]  /*2f70*/  F2FP.BF16.F32.PACK_AB R100, R228, R176 ;  /* 0x000000b0e464723e */ /* 0x000fe400000010ff */
[----:B------:R-:W-:Y:S01]  /*2f80*/  F2FP.BF16.F32.PACK_AB R101, R227, R177 ;  /* 0x000000b1e365723e */ /* 0x000fe200000010ff */
[----:B------:R-:W-:Y:S01]  /*2f90*/  @P6 FMUL.FTZ R170, R96, R97 ;  /* 0x0000006160aa6220 */ /* 0x000fe20000410000 */
[----:B------:R-:W-:-:S02]  /*2fa0*/  @P6 SHF.L.U32 R97, R55, 0x10, RZ ;  /* 0x0000001037616819 */ /* 0x000fc400000006ff */
[----:B------:R-:W-:-:S03]  /*2fb0*/  F2FP.BF16.F32.PACK_AB R102, R221, R226 ;  /* 0x000000e2dd66723e */ /* 0x000fc600000010ff */
[----:B------:R-:W-:Y:S01]  /*2fc0*/  @P6 FMUL.FTZ R103, R96, R97 ;  /* 0x0000006160676220 */ /* 0x000fe20000410000 */
[----:B------:R-:W-:Y:S01]  /*2fd0*/  @P5 PRMT R97, R55, 0x7632, R97 ;  /* 0x0000763237615816 */ /* 0x000fe20000000061 */
[----:B------:R-:W-:-:S03]  /*2fe0*/  HFMA2.MMA R96, -RZ, RZ, 0, 0 ;  /* 0x00000000ff607435 */ /* 0x000fc600000001ff */
[----:B------:R-:W-:-:S05]  /*2ff0*/  @P5 SHF.L.U32 R97, R97, 0x10, RZ ;  /* 0x0000001061615819 */ /* 0x000fca00000006ff */
[----:B------:R-:W-:-:S05]  /*3000*/  @P5 FMUL.FTZ R96, R98, R97 ;  /* 0x0000006162605220 */ /* 0x000fca0000410000 */
[----:B------:R-:W-:Y:S01]  /*3010*/  F2FP.BF16.F32.PACK_AB R103, R96, R103 ;  /* 0x000000676067723e */ /* 0x000fe200000010ff */
[----:B-1----:R-:W-:-:S05]  /*3020*/  IMAD.WIDE.U32 R96, R197, 0x10, R222 ;  /* 0x00000010c5607825 */ /* 0x002fca00078e00de */
[----:B------:R0:W-:Y:S02]  /*3030*/  STG.E.128 desc[UR4][R96.64], R100 ;  /* 0x0000006460007986 */ /* 0x0001e4000c101d04 */
[----:B0-----:R-:W-:Y:S01]  /*3040*/  IMAD.WIDE.U32 R100, R191, 0x10, R230 ;  /* 0x00000010bf647825 */ /* 0x001fe200078e00e6 */
[----:B------:R-:W0:Y:S05]  /*3050*/  @P2 LDC.64 R96, c[0x0][0x308] ;  /* 0x0000c200ff602b82 */ /* 0x000e2a0000000a00 */
[----:B------:R-:W2:Y:S01]  /*3060*/  LDG.E.128 R100, desc[UR4][R100.64] ;  /* 0x0000000464647981 */ /* 0x000ea2000c1e1d00 */
[-CC-:B------:R-:W-:Y:S01]  /*3070*/  FFMA.FTZ R104, R104, R133.reuse, R132.reuse ;  /* 0x0000008568687223 */ /* 0x180fe20000010084 */
        /* <DEDUP_REMOVED lines=8> */
[----:B------:R-:W-:Y:S01]  /*3100*/  FADD.FTZ R206, R208, -R206 ;  /* 0x800000ced0ce7221 */ /* 0x000fe20000010000 */
[-CC-:B------:R-:W-:Y:S01]  /*3110*/  FFMA.FTZ R210, R210, R133.reuse, R132.reuse ;  /* 0x00000085d2d27223 */ /* 0x180fe20000010084 */
[-CC-:B------:R-:W-:Y:S01]  /*3120*/  FFMA.FTZ R208, R207, R133.reuse, R132.reuse ;  /* 0x00000085cfd07223 */ /* 0x180fe20000010084 */
[----:B------:R-:W-:Y:S01]  /*3130*/  FFMA.FTZ R211, R211, R133, R132 ;  /* 0x00000085d3d37223 */ /* 0x000fe20000010084 */
[C---:B------:R-:W-:Y:S01]  /*3140*/  FMUL.FTZ R171, R184.reuse, R104 ;  /* 0x00000068b8ab7220 */ /* 0x040fe20000410000 */
[C---:B------:R-:W-:Y:S01]  /*3150*/  FMUL.FTZ R214, R184.reuse, R105 ;  /* 0x00000069b8d67220 */ /* 0x040fe20000410000 */
[C---:B------:R-:W-:Y:S01]  /*3160*/  FMUL.FTZ R215, R184.reuse, R215 ;  /* 0x000000d7b8d77220 */ /* 0x040fe20000410000 */
[----:B------:R-:W-:Y:S01]  /*3170*/  FMUL.FTZ R197, R184, R107 ;  /* 0x0000006bb8c57220 */ /* 0x000fe20000410000 */
        /* <DEDUP_REMOVED lines=11> */
[----:B0-----:R-:W-:Y:S01]  /*3230*/  @P2 IMAD.WIDE.U32 R96, R191, 0x20, R96 ;  /* 0x00000020bf602825 */ /* 0x001fe200078e0060 */
[----:B------:R-:W-:-:S03]  /*3240*/  SEL R104, R171, R88, P3 ;  /* 0x00000058ab687207 */ /* 0x000fc60001800000 */
[----:B------:R-:W-:Y:S01]  /*3250*/  @P1 FADD.FTZ R206, R68, R206 ;  /* 0x000000ce44ce1221 */ /* 0x000fe20000010000 */
[----:B------:R-:W-:Y:S01]  /*3260*/  SEL R105, R214, R89, P3 ;  /* 0x00000059d6697207 */ /* 0x000fe20001800000 */
[----:B------:R-:W-:Y:S01]  /*3270*/  @P1 FADD.FTZ R207, R69, R207 ;  /* 0x000000cf45cf1221 */ /* 0x000fe20000010000 */
[----:B------:R-:W-:Y:S01]  /*3280*/  SEL R106, R215, R90, P3 ;  /* 0x0000005ad76a7207 */ /* 0x000fe20001800000 */
[----:B------:R-:W-:Y:S01]  /*3290*/  @P1 FADD.FTZ R208, R70, R208 ;  /* 0x000000d046d01221 */ /* 0x000fe20000010000 */
[----:B------:R-:W-:Y:S01]  /*32a0*/  SEL R107, R197, R91, P3 ;  /* 0x0000005bc56b7207 */ /* 0x000fe20001800000 */
[----:B------:R-:W-:Y:S01]  /*32b0*/  @P1 FADD.FTZ R209, R71, R209 ;  /* 0x000000d147d11221 */ /* 0x000fe20000010000 */
[----:B------:R-:W-:Y:S02]  /*32c0*/  @P5 PRMT R99, R99, 0x7632, R99 ;  /* 0x0000763263635816 */ /* 0x000fe40000000063 */
[----:B------:R-:W-:Y:S01]  /*32d0*/  CS2R R176, SRZ ;  /* 0x0000000000b07805 */ /* 0x000fe2000001ff00 */
[-C--:B------:R-:W-:Y:S01]  /*32e0*/  FMUL.FTZ R171, R171, R182.reuse ;  /* 0x000000b6abab7220 */ /* 0x080fe20000410000 */
[----:B------:R0:W-:Y:S01]  /*32f0*/  @P2 STG.E.128 desc[UR4][R96.64], R104 ;  /* 0x0000006860002986 */ /* 0x0001e2000c101d04 */
[----:B------:R-:W-:Y:S01]  /*3300*/  @P5 SHF.L.U32 R99, R99, 0x10, RZ ;  /* 0x0000001063635819 */ /* 0x000fe200000006ff */
[----:B------:R-:W-:Y:S01]  /*3310*/  FMUL.FTZ R214, R214, R182 ;  /* 0x000000b6d6d67220 */ /* 0x000fe20000410000 */
[----:B------:R-:W-:-:S03]  /*3320*/  FMUL.FTZ R171, R171, UR11 ;  /* 0x0000000babab7c20 */ /* 0x000fc60008410000 */
[----:B------:R-:W-:Y:S01]  /*3330*/  @P5 FMUL.FTZ R177, R98, R99 ;  /* 0x0000006362b15220 */ /* 0x000fe20000410000 */
[----:B------:R-:W-:Y:S01]  /*3340*/  LOP3.LUT P5, RZ, R162, 0xff00, RZ, 0xc0, !PT ;  /* 0x0000ff00a2ff7812 */ /* 0x000fe200078ac0ff */
[----:B------:R-:W-:Y:S01]  /*3350*/  FMUL.FTZ R214, R214, UR11 ;  /* 0x0000000bd6d67c20 */ /* 0x000fe20008410000 */
[----:B------:R-:W-:-:S04]  /*3360*/  FMUL.FTZ R99, R215, R182 ;  /* 0x000000b6d7637220 */ /* 0x000fc80000410000 */
[----:B------:R-:W-:Y:S01]  /*3370*/  FMUL.FTZ R99, R99, UR11 ;  /* 0x0000000b63637c20 */ /* 0x000fe20008410000 */
[----:B0-----:R-:W-:Y:S02]  /*3380*/  SEL R104, R206, R92, P3 ;  /* 0x0000005cce687207 */ /* 0x001fe40001800000 */
[----:B------:R-:W-:Y:S02]  /*3390*/  SEL R105, R207, R93, P3 ;  /* 0x0000005dcf697207 */ /* 0x000fe40001800000 */
[----:B------:R-:W-:Y:S02]  /*33a0*/  SEL R106, R208, R94, P3 ;  /* 0x0000005ed06a7207 */ /* 0x000fe40001800000 */
[----:B------:R-:W-:-:S05]  /*33b0*/  SEL R107, R209, R95, P3 ;  /* 0x0000005fd16b7207 */ /* 0x000fca0001800000 */
[----:B------:R0:W-:Y:S02]  /*33c0*/  @P2 STG.E.128 desc[UR4][R96.64+0x10], R104 ;  /* 0x0000106860002986 */ /* 0x0001e4000c101d04 */
[----:B0-----:R-:W-:Y:S01]  /*33d0*/  MOV R96, R162 ;  /* 0x000000a200607202 */ /* 0x001fe20000000f00 */
[----:B------:R-:W-:Y:S01]  /*33e0*/  FMUL.FTZ R106, R208, R182 ;  /* 0x000000b6d06a7220 */ /* 0x000fe20000410000 */
[----:B------:R-:W-:Y:S02]  /*33f0*/  HFMA2.MMA R107, -RZ, RZ, 0, 0 ;  /* 0x00000000ff6b7435 */ /* 0x000fe400000001ff */
[----:B------:R-:W-:Y:S01]  /*3400*/  LOP3.LUT P6, RZ, R96, 0xff, RZ, 0xc0, !PT ;  /* 0x000000ff60ff7812 */ /* 0x000fe200078cc0ff */
[----:B------:R-:W-:Y:S01]  /*3410*/  HFMA2.MMA R96, -RZ, RZ, 0, 0 ;  /* 0x00000000ff607435 */ /* 0x000fe200000001ff */
[----:B------:R-:W-:-:S11]  /*3420*/  FMUL.FTZ R106, R106, UR11 ;  /* 0x0000000b6a6a7c20 */ /* 0x000fd60008410000 */
[----:B------:R-:W-:-:S05]  /*3430*/  @P6 SHF.L.U32 R97, R48, 0x10, RZ ;  /* 0x0000001030616819 */ /* 0x000fca00000006ff */
[----:B------:R-:W-:Y:S01]  /*3440*/  @P6 FMUL.FTZ R96, R171, R97 ;  /* 0x00000061ab606220 */ /* 0x000fe20000410000 */
[----:B------:R-:W-:Y:S01]  /*3450*/  HFMA2.MMA R97, -RZ, RZ, 0, 0 ;  /* 0x00000000ff617435 */ /* 0x000fe200000001ff */
[C---:B--2---:R-:W-:Y:S02]  /*3460*/  @P6 SHF.L.U32 R98, R100.reuse, 0x10, RZ ;  /* 0x0000001064626819 */ /* 0x044fe400000006ff */
[----:B------:R-:W-:-:S03]  /*3470*/  @P5 PRMT R100, R100, 0x7632, R100 ;  /* 0x0000763264645816 */ /* 0x000fc60000000064 */
[----:B------:R-:W-:Y:S01]  /*3480*/  @P6 FMUL.FTZ R176, R171, R98 ;  /* 0x00000062abb06220 */ /* 0x000fe20000410000 */
[----:B------:R-:W-:Y:S02]  /*3490*/  @P5 PRMT R98, R48, 0x7632, R98 ;  /* 0x0000763230625816 */ /* 0x000fe40000000062 */
[----:B------:R-:W-:Y:S02]  /*34a0*/  LOP3.LUT P6, RZ, R162, 0xff0000, RZ, 0xc0, !PT ;  /* 0x00ff0000a2ff7812 */ /* 0x000fe400078cc0ff */
[----:B------:R-:W-:Y:S02]  /*34b0*/  @P5 SHF.L.U32 R98, R98, 0x10, RZ ;  /* 0x0000001062625819 */ /* 0x000fe400000006ff */
[----:B------:R-:W-:Y:S02]  /*34c0*/  @P5 SHF.L.U32 R100, R100, 0x10, RZ ;  /* 0x0000001064645819 */ /* 0x000fe400000006ff */
[----:B------:R-:W-:Y:S01]  /*34d0*/  MOV R171, RZ ;  /* 0x000000ff00ab7202 */ /* 0x000fe20000000f00 */
[C---:B------:R-:W-:Y:S01]  /*34e0*/  @P5 FMUL.FTZ R97, R214.reuse, R98 ;  /* 0x00000062d6615220 */ /* 0x040fe20000410000 */
[----:B------:R-:W-:Y:S01]  /*34f0*/  HFMA2.MMA R98, -RZ, RZ, 0, 0 ;  /* 0x00000000ff627435 */ /* 0x000fe200000001ff */
[----:B------:R-:W-:Y:S01]  /*3500*/  @P5 FMUL.FTZ R171, R214, R100 ;  /* 0x00000064d6ab5220 */ /* 0x000fe20000410000 */
[----:B------:R-:W-:-:S02]  /*3510*/  LOP3.LUT P5, RZ, R162, 0xff000000, RZ, 0xc0, !PT ;  /* 0xff000000a2ff7812 */ /* 0x000fc400078ac0ff */
[----:B------:R-:W-:Y:S02]  /*3520*/  MOV R162, RZ ;  /* 0x000000ff00a27202 */ /* 0x000fe40000000f00 */
[----:B------:R-:W-:Y:S02]  /*3530*/  @P6 SHF.L.U32 R100, R101, 0x10, RZ ;  /* 0x0000001065646819 */ /* 0x000fe400000006ff */
[----:B------:R-:W-:Y:S02]  /*3540*/  @P6 SHF.L.U32 R104, R49, 0x10, RZ ;  /* 0x0000001031686819 */ /* 0x000fe400000006ff */
[----:B------:R-:W-:Y:S01]  /*3550*/  F2FP.BF16.F32.PACK_AB R96, R97, R96 ;  /* 0x000000606160723e */ /* 0x000fe200000010ff */
[C---:B------:R-:W-:Y:S02]  /*3560*/  @P6 FMUL.FTZ R162, R99.reuse, R100 ;  /* 0x0000006463a26220 */ /* 0x040fe40000410000 */
[----:B------:R-:W-:Y:S01]  /*3570*/  @P6 FMUL.FTZ R98, R99, R104 ;  /* 0x0000006863626220 */ /* 0x000fe20000410000 */
[----:B------:R-:W-:Y:S01]  /*3580*/  FMUL.FTZ R99, R197, R182 ;  /* 0x000000b6c5637220 */ /* 0x000fe20000410000 */
[----:B------:R-:W-:-:S02]  /*3590*/  @P5 PRMT R100, R49, 0x7632, R100 ;  /* 0x0000763231645816 */ /* 0x000fc40000000064 */
[----:B------:R-:W-:Y:S01]  /*35a0*/  @P5 PRMT R101, R101, 0x7632, R101 ;  /* 0x0000763265655816 */ /* 0x000fe20000000065 */
[----:B------:R-:W-:Y:S01]  /*35b0*/  FMUL.FTZ R104, R99, UR11 ;  /* 0x0000000b63687c20 */ /* 0x000fe20008410000 */
[----:B------:R-:W-:Y:S01]  /*35c0*/  HFMA2.MMA R99, -RZ, RZ, 0, 0 ;  /* 0x00000000ff637435 */ /* 0x000fe200000001ff */
[----:B------:R-:W-:Y:S02]  /*35d0*/  LOP3.LUT P6, RZ, R163, 0xff, RZ, 0xc0, !PT ;  /* 0x000000ffa3ff7812 */ /* 0x000fe400078cc0ff */
[----:B------:R-:W-:Y:S02]  /*35e0*/  @P5 SHF.L.U32 R100, R100, 0x10, RZ ;  /* 0x0000001064645819 */ /* 0x000fe400000006ff */
[----:B------:R-:W-:Y:S02]  /*35f0*/  @P5 SHF.L.U32 R101, R101, 0x10, RZ ;  /* 0x0000001065655819 */ /* 0x000fe400000006ff */
[----:B------:R-:W-:Y:S01]  /*3600*/  MOV R197, RZ ;  /* 0x000000ff00c57202 */ /* 0x000fe20000000f00 */
[----:B------:R-:W-:Y:S01]  /*3610*/  @P5 FMUL.FTZ R99, R104, R100 ;  /* 0x0000006468635220 */ /* 0x000fe20000410000 */
[----:B------:R-:W-:Y:S01]  /*3620*/  FMUL.FTZ R100, R206, R182 ;  /* 0x000000b6ce647220 */ /* 0x000fe20000410000 */
[----:B------:R-:W-:Y:S01]  /*3630*/  @P5 FMUL.FTZ R197, R104, R101 ;  /* 0x0000006568c55220 */ /* 0x000fe20000410000 */
[----:B------:R-:W-:Y:S01]  /*3640*/  LOP3.LUT P5, RZ, R163, 0xff00, RZ, 0xc0, !PT ;  /* 0x0000ff00a3ff7812 */ /* 0x000fe200078ac0ff */
[----:B------:R-:W-:-:S02]  /*3650*/  IMAD.MOV.U32 R104, RZ, RZ, RZ ;  /* 0x000000ffff687224 */ /* 0x000fc400078e00ff */
[----:B------:R-:W-:Y:S01]  /*3660*/  FMUL.FTZ R100, R100, UR11 ;  /* 0x0000000b64647c20 */ /* 0x000fe20008410000 */
[----:B------:R-:W-:Y:S02]  /*3670*/  @P6 SHF.L.U32 R101, R102, 0x10, RZ ;  /* 0x0000001066656819 */ /* 0x000fe400000006ff */
[----:B------:R-:W-:Y:S02]  /*3680*/  @P6 SHF.L.U32 R105, R50, 0x10, RZ ;  /* 0x0000001032696819 */ /* 0x000fe400000006ff */
[----:B------:R-:W-:Y:S01]  /*3690*/  MOV R206, RZ ;  /* 0x000000ff00ce7202 */ /* 0x000fe20000000f00 */
[C---:B------:R-:W-:Y:S01]  /*36a0*/  @P6 FMUL.FTZ R206, R100.reuse, R101 ;  /* 0x0000006564ce6220 */ /* 0x040fe20000410000 */
[----:B------:R-:W-:Y:S01]  /*36b0*/  F2FP.BF16.F32.PACK_AB R97, R99, R98 ;  /* 0x000000626361723e */ /* 0x000fe200000010ff */
[----:B------:R-:W-:Y:S01]  /*36c0*/  @P6 FMUL.FTZ R104, R100, R105 ;  /* 0x0000006964686220 */ /* 0x000fe20000410000 */
[----:B------:R-:W-:Y:S01]  /*36d0*/  FMUL.FTZ R100, R207, R182 ;  /* 0x000000b6cf647220 */ /* 0x000fe20000410000 */
[----:B------:R-:W-:Y:S01]  /*36e0*/  HFMA2.MMA R207, -RZ, RZ, 0, 0 ;  /* 0x00000000ffcf7435 */ /* 0x000fe200000001ff */
[----:B------:R-:W-:-:S02]  /*36f0*/  @P5 PRMT R101, R102, 0x7632, R101 ;  /* 0x0000763266655816 */ /* 0x000fc40000000065 */
[----:B------:R-:W-:Y:S01]  /*3700*/  @P5 PRMT R102, R50, 0x7632, R102 ;  /* 0x0000763232665816 */ /* 0x000fe20000000066 */
[----:B------:R-:W-:Y:S01]  /*3710*/  FMUL.FTZ R100, R100, UR11 ;  /* 0x0000000b64647c20 */ /* 0x000fe20008410000 */
[----:B------:R-:W-:Y:S02]  /*3720*/  @P5 SHF.L.U32 R101, R101, 0x10, RZ ;  /* 0x0000001065655819 */ /* 0x000fe400000006ff */
[----:B------:R-:W-:Y:S02]  /*3730*/  @P5 SHF.L.U32 R102, R102, 0x10, RZ ;  /* 0x0000001066665819 */ /* 0x000fe400000006ff */
[----:B------:R-:W-:Y:S01]  /*3740*/  MOV R105, RZ ;  /* 0x000000ff00697202 */ /* 0x000fe20000000f00 */
[C---:B------:R-:W-:Y:S01]  /*3750*/  @P5 FMUL.FTZ R207, R100.reuse, R101 ;  /* 0x0000006564cf5220 */ /* 0x040fe20000410000 */
[----:B------:R-:W-:Y:S01]  /*3760*/  LOP3.LUT P6, RZ, R163, 0xff000000, RZ, 0xc0, !PT ;  /* 0xff000000a3ff7812 */ /* 0x000fe200078cc0ff */
[----:B------:R-:W-:Y:S01]  /*3770*/  @P5 FMUL.FTZ R105, R100, R102 ;  /* 0x0000006664695220 */ /* 0x000fe20000410000 */
[----:B------:R-:W-:Y:S01]  /*3780*/  LEA R100, P5, R191, UR14, 0x4 ;  /* 0x0000000ebf647c11 */ /* 0x000fe2000f8a20ff */
[----:B------:R-:W-:-:S03]  /*3790*/  FMUL.FTZ R102, R209, R182 ;  /* 0x000000b6d1667220 */ /* 0x000fc60000410000 */
[----:B------:R-:W-:Y:S01]  /*37a0*/  LEA.HI.X R101, R191, UR15, RZ, 0x4, P5 ;  /* 0x0000000fbf657c11 */ /* 0x000fe2000a8f24ff */
[----:B------:R-:W-:Y:S01]  /*37b0*/  FMUL.FTZ R102, R102, UR11 ;  /* 0x0000000b66667c20 */ /* 0x000fe20008410000 */
[----:B------:R-:W-:Y:S02]  /*37c0*/  LOP3.LUT P5, RZ, R163, 0xff0000, RZ, 0xc0, !PT ;  /* 0x00ff0000a3ff7812 */ /* 0x000fe400078ac0ff */
[----:B------:R-:W-:Y:S02]  /*37d0*/  MOV R163, RZ ;  /* 0x000000ff00a37202 */ /* 0x000fe40000000f00 */
[----:B------:R-:W-:Y:S01]  /*37e0*/  F2FP.BF16.F32.PACK_AB R98, R105, R104 ;  /* 0x000000686962723e */ /* 0x000fe200000010ff */
[----:B------:R-:W-:Y:S01]  /*37f0*/  IMAD.WIDE.U32 R104, R186, 0x10, R230 ;  /* 0x00000010ba687825 */ /* 0x000fe200078e00e6 */
[----:B------:R-:W-:-:S04]  /*3800*/  @P6 PRMT R191, R51, 0x7632, R191 ;  /* 0x0000763233bf6816 */ /* 0x000fc800000000bf */
[----:B------:R-:W-:-:S03]  /*3810*/  @P6 SHF.L.U32 R191, R191, 0x10, RZ ;  /* 0x00000010bfbf6819 */ /* 0x000fc600000006ff */
[----:B------:R-:W-:Y:S02]  /*3820*/  @P5 SHF.L.U32 R208, R51, 0x10, RZ ;  /* 0x0000001033d05819 */ /* 0x000fe400000006ff */
[----:B------:R-:W-:-:S03]  /*3830*/  @P6 FMUL.FTZ R163, R102, R191 ;  /* 0x000000bf66a36220 */ /* 0x000fc60000410000 */
[----:B------:R-:W-:-:S05]  /*3840*/  @P5 FMUL.FTZ R107, R106, R208 ;  /* 0x000000d06a6b5220 */ /* 0x000fca0000410000 */
[----:B------:R-:W-:-:S05]  /*3850*/  F2FP.BF16.F32.PACK_AB R99, R163, R107 ;  /* 0x0000006ba363723e */ /* 0x000fca00000010ff */
[----:B------:R0:W-:Y:S04]  /*3860*/  STG.E.128 desc[UR4][R100.64], R96 ;  /* 0x0000006064007986 */ /* 0x0001e8000c101d04 */
[----:B0-----:R0:W2:Y:S01]  /*3870*/  LDG.E.128 R96, desc[UR4][R104.64] ;  /* 0x0000000468607981 */ /* 0x0010a2000c1e1d00 */
[----:B------:R-:W-:Y:S01]  /*3880*/  HFMA2.MMA R163, -RZ, RZ, 0, 0 ;  /* 0x00000000ffa37435 */ /* 0x000fe200000001ff */
[----:B------:R-:W-:Y:S01]  /*3890*/  @P5 SHF.L.U32 R101, R103, 0x10, RZ ;  /* 0x0000001067655819 */ /* 0x000fe200000006ff */
[--C-:B------:R-:W-:Y:S01]  /*38a0*/  FFMA.FTZ R109, R109, R133, R132.reuse ;  /* 0x000000856d6d7223 */ /* 0x100fe20000010084 */
[----:B------:R-:W-:Y:S01]  /*38b0*/  @P6 PRMT R103, R103, 0x7632, R103 ;  /* 0x0000763267676816 */ /* 0x000fe20000000067 */
[----:B------:R-:W-:Y:S01]  /*38c0*/  HFMA2.MMA R191, -RZ, RZ, 0, 0 ;  /* 0x00000000ffbf7435 */ /* 0x000fe200000001ff */
[----:B------:R-:W-:Y:S01]  /*38d0*/  MOV R100, R156 ;  /* 0x0000009c00647202 */ /* 0x000fe20000000f00 */
[----:B------:R-:W-:Y:S01]  /*38e0*/  FADD.FTZ R109, R121, -R109 ;  /* 0x8000006d796d7221 */ /* 0x000fe20000010000 */
[----:B------:R-:W-:Y:S01]  /*38f0*/  @P5 FMUL.FTZ R163, R106, R101 ;  /* 0x000000656aa35220 */ /* 0x000fe20000410000 */
[----:B------:R-:W-:Y:S01]  /*3900*/  @P6 SHF.L.U32 R103, R103, 0x10, RZ ;  /* 0x0000001067676819 */ /* 0x000fe200000006ff */
[--C-:B------:R-:W-:Y:S01]  /*3910*/  FFMA.FTZ R101, R110, R133, R132.reuse ;  /* 0x000000856e657223 */ /* 0x100fe20000010084 */
[----:B------:R-:W-:Y:S01]  /*3920*/  LOP3.LUT P5, RZ, R100, 0xff, RZ, 0xc0, !PT ;  /* 0x000000ff64ff7812 */ /* 0x000fe200078ac0ff */
[----:B------:R-:W-:Y:S01]  /*3930*/  FMUL.FTZ R100, R184, R109 ;  /* 0x0000006db8647220 */ /* 0x000fe20000410000 */
[----:B------:R-:W-:Y:S01]  /*3940*/  FFMA.FTZ R111, R111, R133, R132 ;  /* 0x000000856f6f7223 */ /* 0x000fe20000010084 */
[----:B------:R-:W-:Y:S01]  /*3950*/  @P6 FMUL.FTZ R191, R102, R103 ;  /* 0x0000006766bf6220 */ /* 0x000fe20000410000 */
[----:B------:R-:W-:Y:S01]  /*3960*/  LOP3.LUT P6, RZ, R156, 0xff00, RZ, 0xc0, !PT ;  /* 0x0000ff009cff7812 */ /* 0x000fe200078cc0ff */
[----:B------:R-:W-:Y:S01]  /*3970*/  @P1 FADD.FTZ R100, R72, R100 ;  /* 0x0000006448641221 */ /* 0x000fe20000010000 */
[----:B------:R-:W-:Y:S01]  /*3980*/  FADD.FTZ R101, R183, -R101 ;  /* 0x80000065b7657221 */ /* 0x000fe20000010000 */
[----:B------:R-:W-:Y:S01]  /*3990*/  HFMA2.MMA R103, -RZ, RZ, 0, 0 ;  /* 0x00000000ff677435 */ /* 0x000fe200000001ff */
[----:B------:R-:W-:Y:S01]  /*39a0*/  MOV R183, RZ ;  /* 0x000000ff00b77202 */ /* 0x000fe20000000f00 */
[----:B0-----:R-:W-:Y:S01]  /*39b0*/  FMUL.FTZ R105, R100, R182 ;  /* 0x000000b664697220 */ /* 0x001fe20000410000 */
[----:B------:R-:W-:Y:S01]  /*39c0*/  FMUL.FTZ R101, R184, R101 ;  /* 0x00000065b8657220 */ /* 0x000fe20000410000 */
[----:B------:R-:W-:Y:S01]  /*39d0*/  FADD.FTZ R122, R122, -R111 ;  /* 0x8000006f7a7a7221 */ /* 0x000fe20000010000 */
[----:B------:R-:W-:Y:S01]  /*39e0*/  HFMA2.MMA R106, -RZ, RZ, 0, 0 ;  /* 0x00000000ff6a7435 */ /* 0x000fe200000001ff */
[----:B------:R-:W-:Y:S01]  /*39f0*/  @P5 SHF.L.U32 R102, R44, 0x10, RZ ;  /* 0x000000102c665819 */ /* 0x000fe200000006ff */
[----:B------:R-:W-:Y:S01]  /*3a00*/  FMUL.FTZ R105, R105, UR11 ;  /* 0x0000000b69697c20 */ /* 0x000fe20008410000 */
[----:B------:R-:W-:Y:S01]  /*3a10*/  @P1 FADD.FTZ R101, R73, R101 ;  /* 0x0000006549651221 */ /* 0x000fe20000010000 */
[----:B------:R-:W-:Y:S01]  /*3a20*/  MOV R208, RZ ;  /* 0x000000ff00d07202 */ /* 0x000fe20000000f00 */
[-C--:B------:R-:W-:Y:S01]  /*3a30*/  FFMA.FTZ R120, R120, R133.reuse, R132 ;  /* 0x0000008578787223 */ /* 0x080fe20000010084 */
[----:B------:R-:W-:Y:S01]  /*3a40*/  @P5 FMUL.FTZ R103, R105, R102 ;  /* 0x0000006669675220 */ /* 0x000fe20000410000 */
[----:B------:R-:W-:Y:S01]  /*3a50*/  FMUL.FTZ R102, R184, R122 ;  /* 0x0000007ab8667220 */ /* 0x000fe20000410000 */
[----:B------:R-:W-:Y:S01]  /*3a60*/  HFMA2.MMA R109, -RZ, RZ, 0, 0 ;  /* 0x00000000ff6d7435 */ /* 0x000fe200000001ff */
[----:B------:R-:W-:Y:S01]  /*3a70*/  FADD.FTZ R120, R199, -R120 ;  /* 0x80000078c7787221 */ /* 0x000fe20000010000 */
[-C--:B------:R-:W-:Y:S01]  /*3a80*/  FFMA.FTZ R123, R123, R133.reuse, R132 ;  /* 0x000000857b7b7223 */ /* 0x080fe20000010084 */
[----:B------:R-:W-:Y:S01]  /*3a90*/  @P1 FADD.FTZ R102, R74, R102 ;  /* 0x000000664a661221 */ /* 0x000fe20000010000 */
[----:B------:R-:W-:Y:S01]  /*3aa0*/  HFMA2.MMA R122, -RZ, RZ, 0, 0 ;  /* 0x00000000ff7a7435 */ /* 0x000fe200000001ff */
[-CC-:B------:R-:W-:Y:S01]  /*3ab0*/  FFMA.FTZ R142, R142, R133.reuse, R132.reuse ;  /* 0x000000858e8e7223 */ /* 0x180fe20000010084 */
[----:B------:R-:W-:Y:S01]  /*3ac0*/  FADD.FTZ R123, R140, -R123 ;  /* 0x8000007b8c7b7221 */ /* 0x000fe20000010000 */
[----:B------:R-:W-:Y:S01]  /*3ad0*/  MOV R140, RZ ;  /* 0x000000ff008c7202 */ /* 0x000fe20000000f00 */
[----:B------:R-:W-:Y:S01]  /*3ae0*/  FFMA.FTZ R139, R139, R133, R132 ;  /* 0x000000858b8b7223 */ /* 0x000fe20000010084 */
[----:B------:R-:W-:Y:S01]  /*3af0*/  FADD.FTZ R200, R200, -R142 ;  /* 0x8000008ec8c87221 */ /* 0x000fe20000010000 */
[----:B------:R-:W-:-:S02]  /*3b00*/  MOV R142, RZ ;  /* 0x000000ff008e7202 */ /* 0x000fc40000000f00 */
[----:B------:R-:W-:Y:S01]  /*3b10*/  CS2R R110, SRZ ;  /* 0x00000000006e7805 */ /* 0x000fe2000001ff00 */
[----:B------:R-:W-:Y:S01]  /*3b20*/  FADD.FTZ R141, R141, -R139 ;  /* 0x8000008b8d8d7221 */ /* 0x000fe20000010000 */
[----:B------:R-:W-:Y:S01]  /*3b30*/  HFMA2.MMA R139, -RZ, RZ, 0, 0 ;  /* 0x00000000ff8b7435 */ /* 0x000fe200000001ff */
[----:B------:R-:W-:Y:S01]  /*3b40*/  FFMA.FTZ R143, R143, R133, R132 ;  /* 0x000000858f8f7223 */ /* 0x000fe20000010084 */
[----:B------:R-:W-:Y:S01]  /*3b50*/  SEL R100, R100, R88, P3 ;  /* 0x0000005864647207 */ /* 0x000fe20001800000 */
[----:B------:R-:W-:Y:S02]  /*3b60*/  FMUL.FTZ R199, R184, R141 ;  /* 0x0000008db8c77220 */ /* 0x000fe40000410000 */
[----:B------:R-:W-:Y:S02]  /*3b70*/  FADD.FTZ R143, R108, -R143 ;  /* 0x8000008f6c8f7221 */ /* 0x000fe40000010000 */
[----:B------:R-:W-:Y:S01]  /*3b80*/  @P1 FADD.FTZ R199, R78, R199 ;  /* 0x000000c74ec71221 */ /* 0x000fe20000010000 */
[----:B--2---:R-:W-:-:S02]  /*3b90*/  @P5 SHF.L.U32 R104, R96, 0x10, RZ ;  /* 0x0000001060685819 */ /* 0x004fc400000006ff */
[----:B------:R-:W-:-:S03]  /*3ba0*/  @P6 PRMT R96, R44, 0x7632, R96 ;  /* 0x000076322c606816 */ /* 0x000fc60000000060 */
[----:B------:R-:W-:Y:S01]  /*3bb0*/  @P5 FMUL.FTZ R183, R105, R104 ;  /* 0x0000006869b75220 */ /* 0x000fe20000410000 */
[----:B------:R-:W-:Y:S01]  /*3bc0*/  LOP3.LUT P5, RZ, R156, 0xff0000, RZ, 0xc0, !PT ;  /* 0x00ff00009cff7812 */ /* 0x000fe200078ac0ff */
[C---:B------:R-:W-:Y:S01]  /*3bd0*/  FMUL.FTZ R105, R101.reuse, R182 ;  /* 0x000000b665697220 */ /* 0x040fe20000410000 */
[C---:B------:R-:W-:Y:S01]  /*3be0*/  @P6 PRMT R104, R96.reuse, 0x7632, R104 ;  /* 0x0000763260686816 */ /* 0x040fe20000000068 */
[----:B------:R-:W-:Y:S01]  /*3bf0*/  @P6 IMAD.U32 R96, R96, 0x10000, RZ ;  /* 0x0001000060606824 */ /* 0x000fe200078e00ff */
[----:B------:R-:W-:Y:S01]  /*3c00*/  SEL R101, R101, R89, P3 ;  /* 0x0000005965657207 */ /* 0x000fe20001800000 */
[----:B------:R-:W-:Y:S01]  /*3c10*/  FMUL.FTZ R105, R105, UR11 ;  /* 0x0000000b69697c20 */ /* 0x000fe20008410000 */
[----:B------:R-:W-:-:S03]  /*3c20*/  @P6 SHF.L.U32 R104, R104, 0x10, RZ ;  /* 0x0000001068686819 */ /* 0x000fc600000006ff */
[C---:B------:R-:W-:Y:S01]  /*3c30*/  @P6 FMUL.FTZ R106, R105.reuse, R96 ;  /* 0x00000060696a6220 */ /* 0x040fe20000410000 */
[----:B------:R-:W-:Y:S01]  /*3c40*/  FMUL.FTZ R96, R102, R182 ;  /* 0x000000b666607220 */ /* 0x000fe20000410000 */
[----:B------:R-:W-:Y:S01]  /*3c50*/  @P6 FMUL.FTZ R208, R105, R104 ;  /* 0x0000006869d06220 */ /* 0x000fe20000410000 */
[----:B------:R-:W-:Y:S02]  /*3c60*/  LOP3.LUT P6, RZ, R156, 0xff000000, RZ, 0xc0, !PT ;  /* 0xff0000009cff7812 */ /* 0x000fe400078cc0ff */
[----:B------:R-:W-:Y:S01]  /*3c70*/  @P5 SHF.L.U32 R104, R45, 0x10, RZ ;  /* 0x000000102d685819 */ /* 0x000fe200000006ff */
[----:B------:R-:W-:Y:S01]  /*3c80*/  FMUL.FTZ R96, R96, UR11 ;  /* 0x0000000b60607c20 */ /* 0x000fe20008410000 */
[----:B------:R-:W-:Y:S02]  /*3c90*/  @P5 SHF.L.U32 R105, R97, 0x10, RZ ;  /* 0x0000001061695819 */ /* 0x000fe400000006ff */
[----:B------:R-:W-:Y:S01]  /*3ca0*/  MOV R156, RZ ;  /* 0x000000ff009c7202 */ /* 0x000fe20000000f00 */
[----:B------:R-:W-:Y:S01]  /*3cb0*/  @P5 FMUL.FTZ R109, R96, R104 ;  /* 0x00000068606d5220 */ /* 0x000fe20000410000 */
[----:B------:R-:W-:Y:S01]  /*3cc0*/  FMUL.FTZ R104, R184, R120 ;  /* 0x00000078b8687220 */ /* 0x000fe20000410000 */
[----:B------:R-:W-:Y:S01]  /*3cd0*/  @P5 FMUL.FTZ R156, R96, R105 ;  /* 0x00000069609c5220 */ /* 0x000fe20000410000 */
[----:B------:R-:W-:Y:S01]  /*3ce0*/  LOP3.LUT P5, RZ, R157, 0xff, RZ, 0xc0, !PT ;  /* 0x000000ff9dff7812 */ /* 0x000fe200078ac0ff */
[C---:B------:R-:W-:Y:S01]  /*3cf0*/  FMUL.FTZ R105, R184.reuse, R123 ;  /* 0x0000007bb8697220 */ /* 0x040fe20000410000 */
[----:B------:R-:W-:Y:S01]  /*3d00*/  @P1 FADD.FTZ R104, R75, R104 ;  /* 0x000000684b681221 */ /* 0x000fe20000010000 */
[----:B------:R-:W-:Y:S01]  /*3d10*/  @P6 PRMT R96, R45, 0x7632, R96 ;  /* 0x000076322d606816 */ /* 0x000fe20000000060 */
[----:B------:R-:W-:Y:S01]  /*3d20*/  FMUL.FTZ R123, R184, R143 ;  /* 0x0000008fb87b7220 */ /* 0x000fe20000410000 */
[----:B------:R-:W-:Y:S01]  /*3d30*/  @P6 PRMT R107, R97, 0x7632, R107 ;  /* 0x00007632616b6816 */ /* 0x000fe2000000006b */
[----:B------:R-:W-:Y:S01]  /*3d40*/  FMUL.FTZ R97, R104, R182 ;  /* 0x000000b668617220 */ /* 0x000fe20000410000 */
[----:B------:R-:W-:Y:S01]  /*3d50*/  @P6 SHF.L.U32 R96, R96, 0x10, RZ ;  /* 0x0000001060606819 */ /* 0x000fe200000006ff */
[----:B------:R-:W-:Y:S01]  /*3d60*/  @P1 FADD.FTZ R105, R76, R105 ;  /* 0x000000694c691221 */ /* 0x000fe20000010000 */
[----:B------:R-:W-:Y:S01]  /*3d70*/  @P6 SHF.L.U32 R107, R107, 0x10, RZ ;  /* 0x000000106b6b6819 */ /* 0x000fe200000006ff */
[----:B------:R-:W-:Y:S01]  /*3d80*/  FMUL.FTZ R97, R97, UR11 ;  /* 0x0000000b61617c20 */ /* 0x000fe20008410000 */
[----:B------:R-:W-:Y:S01]  /*3d90*/  @P1 FADD.FTZ R123, R79, R123 ;  /* 0x0000007b4f7b1221 */ /* 0x000fe20000010000 */
[----:B------:R-:W-:-:S02]  /*3da0*/  MOV R143, RZ ;  /* 0x000000ff008f7202 */ /* 0x000fc40000000f00 */
[C---:B------:R-:W-:Y:S01]  /*3db0*/  @P6 FMUL.FTZ R140, R97.reuse, R107 ;  /* 0x0000006b618c6220 */ /* 0x040fe20000410000 */
[----:B------:R-:W-:Y:S01]  /*3dc0*/  @P6 FMUL.FTZ R122, R97, R96 ;  /* 0x00000060617a6220 */ /* 0x000fe20000410000 */
[----:B------:R-:W-:Y:S01]  /*3dd0*/  LOP3.LUT P6, RZ, R157, 0xff00, RZ, 0xc0, !PT ;  /* 0x0000ff009dff7812 */ /* 0x000fe200078cc0ff */
[----:B------:R-:W-:Y:S01]  /*3de0*/  FMUL.FTZ R96, R105, R182 ;  /* 0x000000b669607220 */ /* 0x000fe20000410000 */
[----:B------:R-:W-:Y:S01]  /*3df0*/  FMUL.FTZ R107, R184, R200 ;  /* 0x000000c8b86b7220 */ /* 0x000fe20000410000 */
[----:B------:R-:W-:Y:S01]  /*3e00*/  @P5 SHF.L.U32 R97, R98, 0x10, RZ ;  /* 0x0000001062615819 */ /* 0x000fe200000006ff */
[----:B------:R-:W-:Y:S01]  /*3e10*/  FMUL.FTZ R141, R123, R182 ;  /* 0x000000b67b8d7220 */ /* 0x000fe20000410000 */
[----:B------:R-:W-:Y:S01]  /*3e20*/  FMUL.FTZ R96, R96, UR11 ;  /* 0x0000000b60607c20 */ /* 0x000fe20008410000 */
[----:B------:R-:W-:Y:S01]  /*3e30*/  @P1 FADD.FTZ R107, R77, R107 ;  /* 0x0000006b4d6b1221 */ /* 0x000fe20000010000 */
[----:B------:R-:W-:Y:S01]  /*3e40*/  SEL R102, R102, R90, P3 ;  /* 0x0000005a66667207 */ /* 0x000fe20001800000 */
[----:B------:R-:W-:Y:S01]  /*3e50*/  FMUL.FTZ R141, R141, UR11 ;  /* 0x0000000b8d8d7c20 */ /* 0x000fe20008410000 */
[----:B------:R-:W-:Y:S01]  /*3e60*/  @P5 FMUL.FTZ R142, R96, R97 ;  /* 0x00000061608e5220 */ /* 0x000fe20000410000 */
[----:B------:R-:W-:Y:S01]  /*3e70*/  FMUL.FTZ R97, R107, R182 ;  /* 0x000000b66b617220 */ /* 0x000fe20000410000 */
[----:B------:R-:W-:-:S02]  /*3e80*/  F2FP.BF16.F32.PACK_AB R109, R122, R109 ;  /* 0x0000006d7a6d723e */ /* 0x000fc400000010ff */
[----:B------:R-:W-:Y:S01]  /*3e90*/  @P6 PRMT R120, R46, 0x7632, R120 ;  /* 0x000076322e786816 */ /* 0x000fe20000000078 */
[----:B------:R-:W-:Y:S01]  /*3ea0*/  FMUL.FTZ R97, R97, UR11 ;  /* 0x0000000b61617c20 */ /* 0x000fe20008410000 */
[----:B------:R-:W-:Y:S02]  /*3eb0*/  @P6 PRMT R121, R98, 0x7632, R121 ;  /* 0x0000763262796816 */ /* 0x000fe40000000079 */
[----:B------:R-:W-:Y:S02]  /*3ec0*/  @P5 SHF.L.U32 R98, R46, 0x10, RZ ;  /* 0x000000102e625819 */ /* 0x000fe400000006ff */
[----:B------:R-:W-:Y:S02]  /*3ed0*/  @P6 SHF.L.U32 R120, R120, 0x10, RZ ;  /* 0x0000001078786819 */ /* 0x000fe400000006ff */
[----:B------:R-:W-:Y:S01]  /*3ee0*/  @P6 SHF.L.U32 R121, R121, 0x10, RZ ;  /* 0x0000001079796819 */ /* 0x000fe200000006ff */
[----:B------:R-:W-:Y:S01]  /*3ef0*/  @P5 FMUL.FTZ R110, R96, R98 ;  /* 0x00000062606e5220 */ /* 0x000fe20000410000 */
[----:B------:R-:W-:Y:S01]  /*3f00*/  LOP3.LUT P5, RZ, R157, 0xff000000, RZ, 0xc0, !PT ;  /* 0xff0000009dff7812 */ /* 0x000fe200078ac0ff */
[----:B------:R-:W-:Y:S01]  /*3f10*/  @P6 FMUL.FTZ R111, R97, R120 ;  /* 0x00000078616f6220 */ /* 0x000fe20000410000 */
[----:B------:R-:W-:Y:S01]  /*3f20*/  FMUL.FTZ R98, R199, R182 ;  /* 0x000000b6c7627220 */ /* 0x000fe20000410000 */
[----:B------:R-:W-:Y:S01]  /*3f30*/  @P6 FMUL.FTZ R139, R97, R121 ;  /* 0x00000079618b6220 */ /* 0x000fe20000410000 */
[----:B------:R-:W-:Y:S01]  /*3f40*/  LEA R96, P6, R186, UR14, 0x4 ;  /* 0x0000000eba607c11 */ /* 0x000fe2000f8c20ff */
[----:B------:R-:W0:Y:S01]  /*3f50*/  @P2 LDC.64 R120, c[0x0][0x308] ;  /* 0x0000c200ff782b82 */ /* 0x000e220000000a00 */
[----:B------:R-:W-:Y:S01]  /*3f60*/  FMUL.FTZ R98, R98, UR11 ;  /* 0x0000000b62627c20 */ /* 0x000fe20008410000 */
[----:B------:R-:W-:-:S02]  /*3f70*/  F2FP.BF16.F32.PACK_AB R110, R111, R110 ;  /* 0x0000006e6f6e723e */ /* 0x000fc400000010ff */
[----:B------:R-:W-:Y:S02]  /*3f80*/  LEA.HI.X R97, R186, UR15, RZ, 0x4, P6 ;  /* 0x0000000fba617c11 */ /* 0x000fe4000b0f24ff */
[----:B------:R-:W-:Y:S01]  /*3f90*/  LOP3.LUT P6, RZ, R157, 0xff0000, RZ, 0xc0, !PT ;  /* 0x00ff00009dff7812 */ /* 0x000fe200078cc0ff */
[----:B------:R-:W-:Y:S01]  /*3fa0*/  HFMA2.MMA R157, -RZ, RZ, 0, 0 ;  /* 0x00000000ff9d7435 */ /* 0x000fe200000001ff */
[----:B------:R-:W-:-:S04]  /*3fb0*/  @P5 PRMT R108, R47, 0x7632, R108 ;  /* 0x000076322f6c5816 */ /* 0x000fc8000000006c */
[----:B------:R-:W-:-:S05]  /*3fc0*/  @P5 SHF.L.U32 R108, R108, 0x10, RZ ;  /* 0x000000106c6c5819 */ /* 0x000fca00000006ff */
[----:B------:R-:W-:Y:S01]  /*3fd0*/  @P5 FMUL.FTZ R157, R141, R108 ;  /* 0x0000006c8d9d5220 */ /* 0x000fe20000410000 */
[----:B------:R-:W-:Y:S02]  /*3fe0*/  F2FP.BF16.F32.PACK_AB R108, R106, R103 ;  /* 0x000000676a6c723e */ /* 0x000fe400000010ff */
[----:B------:R-:W-:Y:S02]  /*3ff0*/  @P6 SHF.L.U32 R200, R47, 0x10, RZ ;  /* 0x000000102fc86819 */ /* 0x000fe400000006ff */
[----:B------:R-:W-:Y:S02]  /*4000*/  SEL R103, R104, R91, P3 ;  /* 0x0000005b68677207 */ /* 0x000fe40001800000 */
[----:B------:R-:W-:Y:S01]  /*4010*/  SEL R104, R105, R92, P3 ;  /* 0x0000005c69687207 */ /* 0x000fe20001800000 */
[----:B------:R-:W-:Y:S01]  /*4020*/  @P6 FMUL.FTZ R143, R98, R200 ;  /* 0x000000c8628f6220 */ /* 0x000fe20000410000 */
[----:B------:R-:W-:Y:S01]  /*4030*/  SEL R105, R107, R93, P3 ;  /* 0x0000005d6b697207 */ /* 0x000fe20001800000 */
[----:B0-----:R-:W-:Y:S01]  /*4040*/  @P2 IMAD.WIDE.U32 R120, R186, 0x20, R120 ;  /* 0x00000020ba782825 */ /* 0x001fe200078e0078 */
[----:B------:R-:W-:-:S02]  /*4050*/  SEL R106, R199, R94, P3 ;  /* 0x0000005ec76a7207 */ /* 0x000fc40001800000 */
[----:B------:R-:W-:Y:S01]  /*4060*/  SEL R107, R123, R95, P3 ;  /* 0x0000005f7b6b7207 */ /* 0x000fe20001800000 */
[----:B------:R-:W-:Y:S01]  /*4070*/  IMAD.WIDE.U32 R122, R181, 0x10, R230 ;  /* 0x00000010b57a7825 */ /* 0x000fe200078e00e6 */
[----:B------:R-:W-:Y:S01]  /*4080*/  F2FP.BF16.F32.PACK_AB R111, R157, R143 ;  /* 0x0000008f9d6f723e */ /* 0x000fe200000010ff */
[----:B------:R0:W-:Y:S04]  /*4090*/  @P2 STG.E.128 desc[UR4][R120.64], R100 ;  /* 0x0000006478002986 */ /* 0x0001e8000c101d04 */
[----:B------:R1:W-:Y:S04]  /*40a0*/  @P2 STG.E.128 desc[UR4][R120.64+0x10], R104 ;  /* 0x0000106878002986 */ /* 0x0003e8000c101d04 */
[----:B------:R2:W-:Y:S04]  /*40b0*/  STG.E.128 desc[UR4][R96.64], R108 ;  /* 0x0000006c60007986 */ /* 0x0005e8000c101d04 */
[----:B0-----:R-:W3:Y:S01]  /*40c0*/  LDG.E.128 R100, desc[UR4][R122.64] ;  /* 0x000000047a647981 */ /* 0x001ee2000c1e1d00 */
[----:B------:R-:W-:Y:S01]  /*40d0*/  @P6 SHF.L.U32 R143, R99, 0x10, RZ ;  /* 0x00000010638f6819 */ /* 0x000fe200000006ff */
[-CC-:B------:R-:W-:Y:S01]  /*40e0*/  FFMA.FTZ R114, R114, R133.reuse, R132.reuse ;  /* 0x0000008572727223 */ /* 0x180fe20000010084 */
[----:B------:R-:W-:Y:S01]  /*40f0*/  MOV R199, R150 ;  /* 0x0000009600c77202 */ /* 0x000fe20000000f00 */
[--C-:B-1----:R-:W-:Y:S01]  /*4100*/  FFMA.FTZ R105, R126, R133, R132.reuse ;  /* 0x000000857e697223 */ /* 0x102fe20000010084 */
[----:B------:R-:W-:Y:S01]  /*4110*/  MOV R186, RZ ;  /* 0x000000ff00ba7202 */ /* 0x000fe20000000f00 */
[----:B------:R-:W-:Y:S01]  /*4120*/  @P6 FMUL.FTZ R186, R98, R143 ;  /* 0x0000008f62ba6220 */ /* 0x000fe20000410000 */
[----:B------:R-:W-:Y:S01]  /*4130*/  LOP3.LUT P6, RZ, R199, 0xff, RZ, 0xc0, !PT ;  /* 0x000000ffc7ff7812 */ /* 0x000fe200078cc0ff */
[-CC-:B--2---:R-:W-:Y:S01]  /*4140*/  FFMA.FTZ R97, R112, R133.reuse, R132.reuse ;  /* 0x0000008570617223 */ /* 0x184fe20000010084 */
[----:B------:R-:W-:Y:S01]  /*4150*/  FADD.FTZ R109, R130, -R105 ;  /* 0x80000069826d7221 */ /* 0x000fe20000010000 */
[----:B------:R-:W-:Y:S01]  /*4160*/  @P5 PRMT R157, R99, 0x7632, R157 ;  /* 0x00007632639d5816 */ /* 0x000fe2000000009d */
[-CC-:B------:R-:W-:Y:S01]  /*4170*/  FFMA.FTZ R96, R113, R133.reuse, R132.reuse ;  /* 0x0000008571607223 */ /* 0x180fe20000010084 */
[----:B------:R-:W-:Y:S01]  /*4180*/  FADD.FTZ R97, R116, -R97 ;  /* 0x8000006174617221 */ /* 0x000fe20000010000 */
[----:B------:R-:W-:Y:S01]  /*4190*/  FFMA.FTZ R98, R115, R133, R132 ;  /* 0x0000008573627223 */ /* 0x000fe20000010084 */
[----:B------:R-:W-:Y:S01]  /*41a0*/  @P5 SHF.L.U32 R200, R157, 0x10, RZ ;  /* 0x000000109dc85819 */ /* 0x000fe200000006ff */
[----:B------:R-:W-:-:S02]  /*41b0*/  IMAD.MOV.U32 R99, RZ, RZ, RZ ;  /* 0x000000ffff637224 */ /* 0x000fc400078e00ff */
[----:B------:R-:W-:Y:S01]  /*41c0*/  FMUL.FTZ R105, R184, R97 ;  /* 0x00000061b8697220 */ /* 0x000fe20000410000 */
[----:B------:R-:W-:Y:S01]  /*41d0*/  FFMA.FTZ R118, R118, R133, R132 ;  /* 0x0000008576767223 */ /* 0x000fe20000010084 */
[----:B------:R-:W-:Y:S01]  /*41e0*/  FADD.FTZ R117, R117, -R114 ;  /* 0x8000007275757221 */ /* 0x000fe20000010000 */
[----:B------:R-:W-:Y:S01]  /*41f0*/  FADD.FTZ R129, R129, -R98 ;  /* 0x8000006281817221 */ /* 0x000fe20000010000 */
[----:B------:R-:W-:Y:S01]  /*4200*/  @P1 FADD.FTZ R105, R80, R105 ;  /* 0x0000006950691221 */ /* 0x000fe20000010000 */
[----:B------:R-:W-:Y:S01]  /*4210*/  @P5 FMUL.FTZ R99, R141, R200 ;  /* 0x000000c88d635220 */ /* 0x000fe20000410000 */
[----:B------:R-:W-:Y:S01]  /*4220*/  FADD.FTZ R127, R127, -R96 ;  /* 0x800000607f7f7221 */ /* 0x000fe20000010000 */
[----:B------:R-:W-:Y:S01]  /*4230*/  FMUL.FTZ R98, R184, R109 ;  /* 0x0000006db8627220 */ /* 0x000fe20000410000 */
[-C--:B------:R-:W-:Y:S01]  /*4240*/  FMUL.FTZ R104, R105, R182.reuse ;  /* 0x000000b669687220 */ /* 0x080fe20000410000 */
[----:B------:R-:W-:Y:S01]  /*4250*/  LOP3.LUT P5, RZ, R150, 0xff0000, RZ, 0xc0, !PT ;  /* 0x00ff000096ff7812 */ /* 0x000fe200078ac0ff */
[----:B------:R-:W0:Y:S01]  /*4260*/  @P2 LDC.64 R96, c[0x0][0x308] ;  /* 0x0000c200ff602b82 */ /* 0x000e220000000a00 */
[----:B------:R-:W-:Y:S01]  /*4270*/  @P6 SHF.L.U32 R111, R40, 0x10, RZ ;  /* 0x00000010286f6819 */ /* 0x000fe200000006ff */
[----:B------:R-:W-:Y:S01]  /*4280*/  FMUL.FTZ R104, R104, UR11 ;  /* 0x0000000b68687c20 */ /* 0x000fe20008410000 */
[----:B------:R-:W-:Y:S01]  /*4290*/  FADD.FTZ R119, R119, -R118 ;  /* 0x8000007677777221 */ /* 0x000fe20000010000 */
[----:B------:R-:W-:Y:S01]  /*42a0*/  FMUL.FTZ R117, R184, R117 ;  /* 0x00000075b8757220 */ /* 0x000fe20000410000 */
[----:B------:R-:W-:Y:S01]  /*42b0*/  CS2R R106, SRZ ;  /* 0x00000000006a7805 */ /* 0x000fe2000001ff00 */
[--C-:B------:R-:W-:Y:S01]  /*42c0*/  FFMA.FTZ R124, R124, R133, R132.reuse ;  /* 0x000000857c7c7223 */ /* 0x100fe20000010084 */
[----:B------:R-:W-:Y:S01]  /*42d0*/  @P6 FMUL.FTZ R107, R104, R111 ;  /* 0x0000006f686b6220 */ /* 0x000fe20000410000 */
[----:B------:R-:W-:Y:S01]  /*42e0*/  @P1 FADD.FTZ R117, R82, R117 ;  /* 0x0000007552751221 */ /* 0x000fe20000010000 */
[----:B------:R-:W-:Y:S01]  /*42f0*/  FMUL.FTZ R119, R184, R119 ;  /* 0x00000077b8777220 */ /* 0x000fe20000410000 */
[----:B------:R-:W-:Y:S01]  /*4300*/  FFMA.FTZ R128, R128, R133, R132 ;  /* 0x0000008580807223 */ /* 0x000fe20000010084 */
[----:B------:R-:W-:Y:S01]  /*4310*/  FADD.FTZ R113, R125, -R124 ;  /* 0x8000007c7d717221 */ /* 0x000fe20000010000 */
[----:B------:R-:W-:Y:S01]  /*4320*/  FMUL.FTZ R112, R117, R182 ;  /* 0x000000b675707220 */ /* 0x000fe20000410000 */
[----:B------:R-:W-:Y:S01]  /*4330*/  @P1 FADD.FTZ R119, R84, R119 ;  /* 0x0000007754771221 */ /* 0x000fe20000010000 */
[----:B------:R-:W-:Y:S01]  /*4340*/  FADD.FTZ R131, R131, -R128 ;  /* 0x8000008083837221 */ /* 0x000fe20000010000 */
[----:B------:R-:W-:Y:S01]  /*4350*/  HFMA2.MMA R108, -RZ, RZ, 0, 0 ;  /* 0x00000000ff6c7435 */ /* 0x000fe200000001ff */
[----:B------:R-:W-:Y:S01]  /*4360*/  @P5 SHF.L.U32 R115, R41, 0x10, RZ ;  /* 0x0000001029735819 */ /* 0x000fe200000006ff */
[C---:B------:R-:W-:Y:S01]  /*4370*/  FMUL.FTZ R114, R184.reuse, R127 ;  /* 0x0000007fb8727220 */ /* 0x040fe20000410000 */
[C---:B------:R-:W-:Y:S01]  /*4380*/  FMUL.FTZ R110, R184.reuse, R129 ;  /* 0x00000081b86e7220 */ /* 0x040fe20000410000 */
[----:B------:R-:W-:Y:S01]  /*4390*/  FMUL.FTZ R113, R184, R113 ;  /* 0x00000071b8717220 */ /* 0x000fe20000410000 */
[----:B------:R-:W-:Y:S01]  /*43a0*/  FMUL.FTZ R116, R112, UR11 ;  /* 0x0000000b70747c20 */ /* 0x000fe20008410000 */
[----:B------:R-:W-:Y:S01]  /*43b0*/  FMUL.FTZ R184, R184, R131 ;  /* 0x00000083b8b87220 */ /* 0x000fe20000410000 */
[C---:B------:R-:W-:Y:S01]  /*43c0*/  SEL R92, R119.reuse, R92, P3 ;  /* 0x0000005c775c7207 */ /* 0x040fe20001800000 */
[----:B------:R-:W-:Y:S01]  /*43d0*/  FMUL.FTZ R119, R119, R182 ;  /* 0x000000b677777220 */ /* 0x000fe20000410000 */
[----:B------:R-:W-:Y:S01]  /*43e0*/  @P5 FMUL.FTZ R108, R116, R115 ;  /* 0x00000073746c5220 */ /* 0x000fe20000410000 */
[----:B------:R-:W-:Y:S01]  /*43f0*/  SEL R88, R105, R88, P3 ;  /* 0x0000005869587207 */ /* 0x000fe20001800000 */
[----:B------:R-:W-:Y:S01]  /*4400*/  @P1 FADD.FTZ R114, R81, R114 ;  /* 0x0000007251721221 */ /* 0x000fe20000010000 */
[----:B------:R-:W-:Y:S01]  /*4410*/  @P1 FADD.FTZ R110, R83, R110 ;  /* 0x0000006e536e1221 */ /* 0x000fe20000010000 */
[----:B------:R-:W-:Y:S01]  /*4420*/  @P1 FADD.FTZ R98, R85, R98 ;  /* 0x0000006255621221 */ /* 0x000fe20000010000 */
[----:B------:R-:W-:Y:S01]  /*4430*/  @P1 FADD.FTZ R113, R86, R113 ;  /* 0x0000007156711221 */ /* 0x000fe20000010000 */
[----:B------:R-:W-:Y:S01]  /*4440*/  @P1 FADD.FTZ R184, R87, R184 ;  /* 0x000000b857b81221 */ /* 0x000fe20000010000 */
[----:B------:R-:W-:Y:S01]  /*4450*/  FMUL.FTZ R118, R119, UR11 ;  /* 0x0000000b77767c20 */ /* 0x000fe20008410000 */
[----:B------:R-:W-:Y:S01]  /*4460*/  MOV R111, RZ ;  /* 0x000000ff006f7202 */ /* 0x000fe20000000f00 */
[----:B0-----:R-:W-:Y:S01]  /*4470*/  @P2 IMAD.WIDE.U32 R96, R181, 0x20, R96 ;  /* 0x00000020b5602825 */ /* 0x001fe200078e0060 */
[----:B------:R-:W-:-:S02]  /*4480*/  MOV R112, RZ ;  /* 0x000000ff00707202 */ /* 0x000fc40000000f00 */
[----:B------:R-:W-:Y:S02]  /*4490*/  CS2R R120, SRZ ;  /* 0x0000000000787805 */ /* 0x000fe4000001ff00 */
[----:B------:R-:W-:Y:S01]  /*44a0*/  SEL R90, R117, R90, P3 ;  /* 0x0000005a755a7207 */ /* 0x000fe20001800000 */
[----:B------:R-:W-:Y:S01]  /*44b0*/  HFMA2.MMA R117, -RZ, RZ, 0, 0 ;  /* 0x00000000ff757435 */ /* 0x000fe200000001ff */
[----:B------:R-:W-:Y:S01]  /*44c0*/  LOP3.LUT P1, RZ, R150, 0xff00, RZ, 0xc0, !PT ;  /* 0x0000ff0096ff7812 */ /* 0x000fe2000782c0ff */
[----:B------:R-:W-:Y:S01]  /*44d0*/  FADD.FTZ R234, R99, R234 ;  /* 0x000000ea63ea7221 */ /* 0x000fe20000010000 */
[C---:B------:R-:W-:Y:S01]  /*44e0*/  SEL R89, R114.reuse, R89, P3 ;  /* 0x0000005972597207 */ /* 0x040fe20001800000 */
[----:B------:R-:W-:Y:S01]  /*44f0*/  FMUL.FTZ R114, R114, R182 ;  /* 0x000000b672727220 */ /* 0x000fe20000410000 */
[----:B------:R-:W-:Y:S01]  /*4500*/  SEL R91, R110, R91, P3 ;  /* 0x0000005b6e5b7207 */ /* 0x000fe20001800000 */
[----:B------:R-:W-:Y:S01]  /*4510*/  FADD.FTZ R2, R134, R2 ;  /* 0x0000000286027221 */ /* 0x000fe20000010000 */
[----:B------:R-:W-:Y:S01]  /*4520*/  SEL R93, R98, R93, P3 ;  /* 0x0000005d625d7207 */ /* 0x000fe20001800000 */
[----:B------:R-:W-:Y:S01]  /*4530*/  FADD.FTZ R188, R135, R188 ;  /* 0x000000bc87bc7221 */ /* 0x000fe20000010000 */
[----:B------:R-:W-:Y:S01]  /*4540*/  SEL R94, R113, R94, P3 ;  /* 0x0000005e715e7207 */ /* 0x000fe20001800000 */
[----:B------:R-:W-:Y:S01]  /*4550*/  @P2 STG.E.128 desc[UR4][R96.64], R88 ;  /* 0x0000005860002986 */ /* 0x000fe2000c101d04 */
[----:B------:R-:W-:Y:S01]  /*4560*/  SEL R95, R184, R95, P3 ;  /* 0x0000005fb85f7207 */ /* 0x000fe20001800000 */
[----:B------:R-:W-:Y:S01]  /*4570*/  FADD.FTZ R187, R136, R187 ;  /* 0x000000bb88bb7221 */ /* 0x000fe20000010000 */
[----:B------:R-:W-:Y:S01]  /*4580*/  LOP3.LUT P3, RZ, R150, 0xff000000, RZ, 0xc0, !PT ;  /* 0xff00000096ff7812 */ /* 0x000fe2000786c0ff */
        /* <DEDUP_REMOVED lines=20> */
[-C--:B0-----:R-:W-:Y:S01]  /*46d0*/  FMUL.FTZ R96, R110, R182.reuse ;  /* 0x000000b66e607220 */ /* 0x081fe20000410000 */
[----:B------:R-:W-:Y:S01]  /*46e0*/  FMUL.FTZ R110, R114, UR11 ;  /* 0x0000000b726e7c20 */ /* 0x000fe20008410000 */
[----:B------:R-:W-:Y:S01]  /*46f0*/  FMUL.FTZ R114, R98, R182 ;  /* 0x000000b662727220 */ /* 0x000fe20000410000 */
[----:B------:R-:W-:Y:S01]  /*4700*/  @P3 PRMT R98, R41, 0x7632, R98 ;  /* 0x0000763229623816 */ /* 0x000fe20000000062 */
[----:B------:R-:W-:Y:S01]  /*4710*/  FADD.FTZ R219, R140, R219 ;  /* 0x000000db8cdb7221 */ /* 0x000fe20000010000 */
[----:B------:R-:W-:Y:S01]  /*4720*/  MOV R97, RZ ;  /* 0x000000ff00617202 */ /* 0x000fe20000000f00 */
[----:B------:R-:W-:Y:S01]  /*4730*/  FMUL.FTZ R114, R114, UR11 ;  /* 0x0000000b72727c20 */ /* 0x000fe20008410000 */
[----:B------:R-:W-:Y:S01]  /*4740*/  @P3 SHF.L.U32 R98, R98, 0x10, RZ ;  /* 0x0000001062623819 */ /* 0x000fe200000006ff */
[----:B------:R-:W-:Y:S01]  /*4750*/  FADD.FTZ R232, R139, R232 ;  /* 0x000000e88be87221 */ /* 0x000fe20000010000 */
[----:B------:R-:W-:-:S02]  /*4760*/  SEL R200, RZ, 0x1, P4 ;  /* 0x00000001ffc87807 */ /* 0x000fc40002000000 */
[----:B---3--:R-:W-:Y:S02]  /*4770*/  @P6 SHF.L.U32 R109, R100, 0x10, RZ ;  /* 0x00000010646d6819 */ /* 0x008fe400000006ff */
[----:B------:R-:W-:-:S03]  /*4780*/  @P1 PRMT R100, R40, 0x7632, R100 ;  /* 0x0000763228641816 */ /* 0x000fc60000000064 */
[----:B------:R-:W-:Y:S01]  /*4790*/  @P6 FMUL.FTZ R106, R104, R109 ;  /* 0x0000006d686a6220 */ /* 0x000fe20000410000 */
[----:B------:R-:W-:Y:S01]  /*47a0*/  LOP3.LUT P6, RZ, R151, 0xff, RZ, 0xc0, !PT ;  /* 0x000000ff97ff7812 */ /* 0x000fe200078cc0ff */
[----:B------:R-:W-:Y:S01]  /*47b0*/  HFMA2.MMA R109, -RZ, RZ, 0, 0 ;  /* 0x00000000ff6d7435 */ /* 0x000fe200000001ff */
[----:B------:R-:W-:Y:S01]  /*47c0*/  @P5 SHF.L.U32 R104, R101, 0x10, RZ ;  /* 0x0000001065685819 */ /* 0x000fe200000006ff */
[----:B------:R-:W-:-:S04]  /*47d0*/  FADD.FTZ R237, R106, R237 ;  /* 0x000000ed6aed7221 */ /* 0x000fc80000010000 */
[----:B------:R-:W-:Y:S01]  /*47e0*/  @P5 FMUL.FTZ R111, R116, R104 ;  /* 0x00000068746f5220 */ /* 0x000fe20000410000 */
[----:B------:R-:W-:Y:S01]  /*47f0*/  LOP3.LUT P5, RZ, R151, 0xff0000, RZ, 0xc0, !PT ;  /* 0x00ff000097ff7812 */ /* 0x000fe200078ac0ff */
[-C--:B------:R-:W-:Y:S01]  /*4800*/  FMUL.FTZ R116, R113, R182.reuse ;  /* 0x000000b671747220 */ /* 0x080fe20000410000 */
[----:B------:R-:W-:Y:S01]  /*4810*/  FMUL.FTZ R182, R184, R182 ;  /* 0x000000b6b8b67220 */ /* 0x000fe20000410000 */
[----:B------:R-:W-:Y:S01]  /*4820*/  FMUL.FTZ R113, R96, UR11 ;  /* 0x0000000b60717c20 */ /* 0x000fe20008410000 */
[----:B------:R-:W-:Y:S01]  /*4830*/  FADD.FTZ R240, R111, R240 ;  /* 0x000000f06ff07221 */ /* 0x000fe20000010000 */
[----:B------:R-:W-:Y:S02]  /*4840*/  @P6 SHF.L.U32 R115, R42, 0x10, RZ ;  /* 0x000000102a736819 */ /* 0x000fe400000006ff */
[----:B------:R-:W-:Y:S01]  /*4850*/  @P6 SHF.L.U32 R105, R102, 0x10, RZ ;  /* 0x0000001066696819 */ /* 0x000fe200000006ff */
[----:B------:R-:W-:Y:S02]  /*4860*/  @P3 FMUL.FTZ R97, R113, R98 ;  /* 0x0000006271613220 */ /* 0x000fe40000410000 */
[----:B------:R-:W-:Y:S01]  /*4870*/  @P6 FMUL.FTZ R112, R118, R115 ;  /* 0x0000007376706220 */ /* 0x000fe20000410000 */
[----:B------:R-:W-:Y:S01]  /*4880*/  @P1 SHF.L.U32 R115, R100, 0x10, RZ ;  /* 0x0000001064731819 */ /* 0x000fe200000006ff */
[----:B------:R-:W-:Y:S01]  /*4890*/  @P6 FMUL.FTZ R109, R118, R105 ;  /* 0x00000069766d6220 */ /* 0x000fe20000410000 */
[----:B------:R-:W-:Y:S01]  /*48a0*/  LEA R104, P6, R181, UR14, 0x4 ;  /* 0x0000000eb5687c11 */ /* 0x000fe2000f8c20ff */
[----:B------:R-:W-:Y:S01]  /*48b0*/  HFMA2.MMA R118, -RZ, RZ, 0, 0 ;  /* 0x00000000ff767435 */ /* 0x000fe200000001ff */
[----:B------:R-:W-:Y:S01]  /*48c0*/  @P2 PRMT R100, R42, 0x7632, R100 ;  /* 0x000076322a642816 */ /* 0x000fe20000000064 */
[----:B------:R-:W-:Y:S01]  /*48d0*/  FADD.FTZ R242, R109, R242 ;  /* 0x000000f26df27221 */ /* 0x000fe20000010000 */
[----:B------:R-:W-:-:S02]  /*48e0*/  LEA.HI.X R105, R181, UR15, RZ, 0x4, P6 ;  /* 0x0000000fb5697c11 */ /* 0x000fc4000b0f24ff */
[----:B------:R-:W-:Y:S01]  /*48f0*/  LOP3.LUT P6, RZ, R151, 0xff000000, RZ, 0xc0, !PT ;  /* 0xff00000097ff7812 */ /* 0x000fe200078cc0ff */
[----:B------:R-:W-:Y:S01]  /*4900*/  @P1 FMUL.FTZ R118, R110, R115 ;  /* 0x000000736e761220 */ /* 0x000fe20000410000 */
[----:B------:R-:W-:Y:S01]  /*4910*/  @P5 SHF.L.U32 R122, R43, 0x10, RZ ;  /* 0x000000102b7a5819 */ /* 0x000fe200000006ff */
[----:B------:R-:W-:Y:S01]  /*4920*/  FMUL.FTZ R115, R116, UR11 ;  /* 0x0000000b74737c20 */ /* 0x000fe20008410000 */
[----:B------:R-:W-:Y:S01]  /*4930*/  @P2 SHF.L.U32 R119, R100, 0x10, RZ ;  /* 0x0000001064772819 */ /* 0x000fe200000006ff */
[----:B------:R-:W-:Y:S01]  /*4940*/  FMUL.FTZ R116, R182, UR11 ;  /* 0x0000000bb6747c20 */ /* 0x000fe20008410000 */
[----:B------:R-:W-:Y:S01]  /*4950*/  F2FP.BF16.F32.PACK_AB R97, R97, R108 ;  /* 0x0000006c6161723e */ /* 0x000fe200000010ff */
[----:B------:R-:W-:Y:S01]  /*4960*/  @P5 FMUL.FTZ R120, R115, R122 ;  /* 0x0000007a73785220 */ /* 0x000fe20000410000 */
[----:B------:R-:W-:Y:S01]  /*4970*/  F2FP.BF16.F32.PACK_AB R96, R118, R107 ;  /* 0x0000006b7660723e */ /* 0x000fe200000010ff */
[----:B------:R-:W-:Y:S01]  /*4980*/  @P2 FMUL.FTZ R117, R114, R119 ;  /* 0x0000007772752220 */ /* 0x000fe20000410000 */
[----:B------:R-:W-:Y:S01]  /*4990*/  @P1 PRMT R100, R100, 0x7632, R100 ;  /* 0x0000763264641816 */ /* 0x000fe20000000064 */
[----:B------:R-:W-:Y:S01]  /*49a0*/  HFMA2.MMA R108, -RZ, RZ, 0, 0 ;  /* 0x00000000ff6c7435 */ /* 0x000fe200000001ff */
[----:B------:R-:W-:-:S02]  /*49b0*/  CS2R R118, SRZ ;  /* 0x0000000000767805 */ /* 0x000fc4000001ff00 */
[----:B------:R-:W-:Y:S02]  /*49c0*/  @P6 PRMT R101, R43, 0x7632, R101 ;  /* 0x000076322b656816 */ /* 0x000fe40000000065 */
[----:B------:R-:W-:Y:S02]  /*49d0*/  F2FP.BF16.F32.PACK_AB R98, R117, R112 ;  /* 0x000000707562723e */ /* 0x000fe400000010ff */
[C---:B------:R-:W-:Y:S02]  /*49e0*/  @P6 SHF.L.U32 R123, R101.reuse, 0x10, RZ ;  /* 0x00000010657b6819 */ /* 0x040fe400000006ff */
[----:B------:R-:W-:Y:S01]  /*49f0*/  @P3 PRMT R102, R101, 0x7632, R102 ;  /* 0x0000763265663816 */ /* 0x000fe20000000066 */
[----:B------:R-:W-:Y:S01]  /*4a00*/  IMAD.MOV.U32 R101, RZ, RZ, RZ ;  /* 0x000000ffff657224 */ /* 0x000fe200078e00ff */
[----:B------:R-:W-:Y:S01]  /*4a10*/  MOV R107, RZ ;  /* 0x000000ff006b7202 */ /* 0x000fe20000000f00 */
[----:B------:R-:W-:Y:S01]  /*4a20*/  @P6 FMUL.FTZ R121, R116, R123 ;  /* 0x0000007b74796220 */ /* 0x000fe20000410000 */
[----:B------:R-:W-:-:S02]  /*4a30*/  @P2 PRMT R112, R102, 0x7632, R112 ;  /* 0x0000763266702816 */ /* 0x000fc40000000070 */
[----:B------:R-:W-:Y:S02]  /*4a40*/  @P3 SHF.L.U32 R102, R102, 0x10, RZ ;  /* 0x0000001066663819 */ /* 0x000fe400000006ff */
[----:B------:R-:W-:Y:S02]  /*4a50*/  F2FP.BF16.F32.PACK_AB R99, R121, R120 ;  /* 0x000000787963723e */ /* 0x000fe400000010ff */
[----:B------:R-:W-:Y:S01]  /*4a60*/  @P5 SHF.L.U32 R120, R103, 0x10, RZ ;  /* 0x0000001067785819 */ /* 0x000fe200000006ff */
[----:B------:R-:W-:Y:S01]  /*4a70*/  @P3 FMUL.FTZ R107, R113, R102 ;  /* 0x00000066716b3220 */ /* 0x000fe20000410000 */
[----:B------:R-:W-:Y:S01]  /*4a80*/  @P6 PRMT R121, R103, 0x7632, R121 ;  /* 0x0000763267796816 */ /* 0x000fe20000000079 */
[----:B------:R0:W-:Y:S01]  /*4a90*/  STG.E.128 desc[UR4][R104.64], R96 ;  /* 0x0000006068007986 */ /* 0x0001e2000c101d04 */
[----:B------:R-:W-:Y:S01]  /*4aa0*/  @P1 SHF.L.U32 R103, R100, 0x10, RZ ;  /* 0x0000001064671819 */ /* 0x000fe200000006ff */
[----:B------:R-:W-:Y:S01]  /*4ab0*/  @P5 FMUL.FTZ R118, R115, R120 ;  /* 0x0000007873765220 */ /* 0x000fe20000410000 */
[----:B------:R-:W-:Y:S01]  /*4ac0*/  @P2 SHF.L.U32 R117, R112, 0x10, RZ ;  /* 0x0000001070752819 */ /* 0x000fe200000006ff */
[----:B------:R-:W-:Y:S01]  /*4ad0*/  FADD.FTZ R238, R107, R238 ;  /* 0x000000ee6bee7221 */ /* 0x000fe20000010000 */
[----:B------:R-:W-:Y:S01]  /*4ae0*/  @P6 SHF.L.U32 R121, R121, 0x10, RZ ;  /* 0x0000001079796819 */ /* 0x000fe200000006ff */
[----:B------:R-:W-:Y:S01]  /*4af0*/  @P1 FMUL.FTZ R101, R110, R103 ;  /* 0x000000676e651220 */ /* 0x000fe20000410000 */
[----:B------:R-:W-:Y:S01]  /*4b00*/  ISETP.GE.AND P1, PT, R0, UR17, PT ;  /* 0x0000001100007c0c */ /* 0x000fe2000bf26270 */
[----:B------:R-:W-:Y:S01]  /*4b10*/  @P2 FMUL.FTZ R108, R114, R117 ;  /* 0x00000075726c2220 */ /* 0x000fe20000410000 */
[----:B------:R-:W-:Y:S01]  /*4b20*/  FADD.FTZ R245, R118, R245 ;  /* 0x000000f576f57221 */ /* 0x000fe20000010000 */
[----:B------:R-:W-:Y:S01]  /*4b30*/  @P6 FMUL.FTZ R119, R116, R121 ;  /* 0x0000007974776220 */ /* 0x000fe20000410000 */
[----:B------:R-:W-:Y:S01]  /*4b40*/  FADD.FTZ R236, R101, R236 ;  /* 0x000000ec65ec7221 */ /* 0x000fe20000010000 */
[----:B------:R-:W-:-:S02]  /*4b50*/  FADD.FTZ R241, R108, R241 ;  /* 0x000000f16cf17221 */ /* 0x000fc40000010000 */
[----:B------:R-:W-:-:S06]  /*4b60*/  FADD.FTZ R244, R119, R244 ;  /* 0x000000f477f47221 */ /* 0x000fcc0000010000 */
[----:B0-----:R-:W-:Y:S05]  /*4b70*/  @!P1 BRA `(.L_x_5342) ;  /* 0xffffffc000709947 */ /* 0x001fea000383ffff */
        /* <DEDUP_REMOVED lines=86> */
.L_x_5340:
        /* <DEDUP_REMOVED lines=38> */
.L_x_5341:
[----:B------:R-:W-:Y:S01]  /*5340*/  HFMA2.MMA R102, -RZ, RZ, 0, 9.5367431640625e-07 ;  /* 0x00000010ff667435 */ /* 0x000fe200000001ff */
[----:B------:R-:W-:Y:S02]  /*5350*/  MOV R103, R96 ;  /* 0x0000006000677202 */ /* 0x000fe40000000f00 */
[----:B------:R-:W-:Y:S02]  /*5360*/  MOV R101, 0x1f ;  /* 0x0000001f00657802 */ /* 0x000fe40000000f00 */
[----:B------:R-:W-:-:S07]  /*5370*/  MOV R100, 0xffffffff ;  /* 0xffffffff00647802 */ /* 0x000fce0000000f00 */
[----:B-----5:R-:W-:Y:S05]  /*5380*/  WARPSYNC.COLLECTIVE R100, `(.L_x_5343) ;  /* 0x0000000064087348 */ /* 0x020fea0003c00000 */
[----:B------:R0:W1:Y:S02]  /*5390*/  SHFL.DOWN P3, R132, R103, R102, R101 ;  /* 0x0800006667847389 */ /* 0x0000640000060065 */
[----:B01---5:R-:W-:Y:S01]  /*53a0*/  ENDCOLLECTIVE ;  /* 0x000000000000791b */ /* 0x023fe20003800000 */
.L_x_5343:
[----:B------:R-:W-:Y:S01]  /*53b0*/  MOV R103, R97 ;  /* 0x0000006100677202 */ /* 0x000fe20000000f00 */
[----:B------:R-:W-:-:S07]  /*53c0*/  FADD.FTZ R96, R96, R132 ;  /* 0x0000008460607221 */ /* 0x000fce0000010000 */
[----:B------:R-:W-:Y:S05]  /*53d0*/  WARPSYNC.COLLECTIVE R100, `(.L_x_5344) ;  /* 0x0000000064087348 */ /* 0x000fea0003c00000 */
[----:B------:R0:W1:Y:S02]  /*53e0*/  SHFL.DOWN P3, R132, R103, R102, R101 ;  /* 0x0800006667847389 */ /* 0x0000640000060065 */
[----:B01----:R-:W-:Y:S01]  /*53f0*/  ENDCOLLECTIVE ;  /* 0x000000000000791b */ /* 0x003fe20003800000 */
.L_x_5344:
[----:B------:R-:W-:Y:S01]  /*5400*/  HFMA2.MMA R102, -RZ, RZ, 0, 4.76837158203125e-07 ;  /* 0x00000008ff667435 */ /* 0x000fe200000001ff */
[----:B------:R-:W-:Y:S01]  /*5410*/  MOV R103, R96 ;  /* 0x0000006000677202 */ /* 0x000fe20000000f00 */
[----:B------:R-:W-:-:S09]  /*5420*/  FADD.FTZ R97, R97, R132 ;  /* 0x0000008461617221 */ /* 0x000fd20000010000 */
[----:B------:R-:W-:Y:S05]  /*5430*/  WARPSYNC.COLLECTIVE R100, `(.L_x_5345) ;  /* 0x0000000064087348 */ /* 0x000fea0003c00000 */
[----:B------:R0:W1:Y:S02]  /*5440*/  SHFL.DOWN P3, R132, R103, R102, R101 ;  /* 0x0800006667847389 */ /* 0x0000640000060065 */
[----:B01----:R-:W-:Y:S01]  /*5450*/  ENDCOLLECTIVE ;  /* 0x000000000000791b */ /* 0x003fe20003800000 */
.L_x_5345:
[----:B------:R-:W-:Y:S01]  /*5460*/  MOV R103, R97 ;  /* 0x0000006100677202 */ /* 0x000fe20000000f00 */
[----:B------:R-:W-:-:S07]  /*5470*/  FADD.FTZ R96, R96, R132 ;  /* 0x0000008460607221 */ /* 0x000fce0000010000 */
[----:B------:R-:W-:Y:S05]  /*5480*/  WARPSYNC.COLLECTIVE R100, `(.L_x_5346) ;  /* 0x0000000064087348 */ /* 0x000fea0003c00000 */
[----:B------:R0:W1:Y:S02]  /*5490*/  SHFL.DOWN P3, R132, R103, R102, R101 ;  /* 0x0800006667847389 */ /* 0x0000640000060065 */
[----:B01----:R-:W-:Y:S01]  /*54a0*/  ENDCOLLECTIVE ;  /* 0x000000000000791b */ /* 0x003fe20003800000 */
.L_x_5346:
[----:B------:R-:W-:Y:S01]  /*54b0*/  HFMA2.MMA R102, -RZ, RZ, 0, 2.384185791015625e-07 ;  /* 0x00000004ff667435 */ /* 0x000fe200000001ff */
[----:B------:R-:W-:Y:S01]  /*54c0*/  MOV R103, R96 ;  /* 0x0000006000677202 */ /* 0x000fe20000000f00 */
[----:B------:R-:W-:-:S09]  /*54d0*/  FADD.FTZ R97, R97, R132 ;  /* 0x0000008461617221 */ /* 0x000fd20000010000 */
[----:B------:R-:W-:Y:S05]  /*54e0*/  WARPSYNC.COLLECTIVE R100, `(.L_x_5347) ;  /* 0x0000000064087348 */ /* 0x000fea0003c00000 */
[----:B------:R0:W1:Y:S02]  /*54f0*/  SHFL.DOWN P3, R132, R103, R102, R101 ;  /* 0x0800006667847389 */ /* 0x0000640000060065 */
[----:B01----:R-:W-:Y:S01]  /*5500*/  ENDCOLLECTIVE ;  /* 0x000000000000791b */ /* 0x003fe20003800000 */
.L_x_5347:
[----:B------:R-:W-:Y:S01]  /*5510*/  MOV R103, R97 ;  /* 0x0000006100677202 */ /* 0x000fe20000000f00 */
[----:B------:R-:W-:-:S07]  /*5520*/  FADD.FTZ R96, R96, R132 ;  /* 0x0000008460607221 */ /* 0x000fce0000010000 */
[----:B------:R-:W-:Y:S05]  /*5530*/  WARPSYNC.COLLECTIVE R100, `(.L_x_5348) ;  /* 0x0000000064087348 */ /* 0x000fea0003c00000 */
[----:B------:R0:W1:Y:S02]  /*5540*/  SHFL.DOWN P3, R132, R103, R102, R101 ;  /* 0x0800006667847389 */ /* 0x0000640000060065 */
[----:B01----:R-:W-:Y:S01]  /*5550*/  ENDCOLLECTIVE ;  /* 0x000000000000791b */ /* 0x003fe20003800000 */
.L_x_5348:
[----:B------:R-:W-:Y:S01]  /*5560*/  HFMA2.MMA R102, -RZ, RZ, 0, 1.1920928955078125e-07 ;  /* 0x00000002ff667435 */ /* 0x000fe200000001ff */
[----:B------:R-:W-:Y:S01]  /*5570*/  MOV R103, R96 ;  /* 0x0000006000677202 */ /* 0x000fe20000000f00 */
[----:B------:R-:W-:-:S09]  /*5580*/  FADD.FTZ R97, R97, R132 ;  /* 0x0000008461617221 */ /* 0x000fd20000010000 */
[----:B------:R-:W-:Y:S05]  /*5590*/  WARPSYNC.COLLECTIVE R100, `(.L_x_5349) ;  /* 0x0000000064087348 */ /* 0x000fea0003c00000 */
[----:B------:R0:W1:Y:S02]  /*55a0*/  SHFL.DOWN P3, R132, R103, R102, R101 ;  /* 0x0800006667847389 */ /* 0x0000640000060065 */
[----:B01----:R-:W-:Y:S01]  /*55b0*/  ENDCOLLECTIVE ;  /* 0x000000000000791b */ /* 0x003fe20003800000 */
.L_x_5349:
[----:B------:R-:W-:Y:S01]  /*55c0*/  MOV R103, R97 ;  /* 0x0000006100677202 */ /* 0x000fe20000000f00 */
[----:B------:R-:W-:-:S07]  /*55d0*/  FADD.FTZ R96, R96, R132 ;  /* 0x0000008460607221 */ /* 0x000fce0000010000 */
[----:B------:R-:W-:Y:S05]  /*55e0*/  WARPSYNC.COLLECTIVE R100, `(.L_x_5350) ;  /* 0x0000000064087348 */ /* 0x000fea0003c00000 */
[----:B------:R0:W1:Y:S02]  /*55f0*/  SHFL.DOWN P3, R132, R103, R102, R101 ;  /* 0x0800006667847389 */ /* 0x0000640000060065 */
[----:B01----:R-:W-:Y:S01]  /*5600*/  ENDCOLLECTIVE ;  /* 0x000000000000791b */ /* 0x003fe20003800000 */
.L_x_5350:
[----:B------:R-:W-:Y:S01]  /*5610*/  HFMA2.MMA R102, -RZ, RZ, 0, 5.9604644775390625e-08 ;  /* 0x00000001ff667435 */ /* 0x000fe200000001ff */
[----:B------:R-:W-:Y:S01]  /*5620*/  MOV R103, R96 ;  /* 0x0000006000677202 */ /* 0x000fe20000000f00 */
[----:B------:R-:W-:-:S09]  /*5630*/  FADD.FTZ R97, R97, R132 ;  /* 0x0000008461617221 */ /* 0x000fd20000010000 */
[----:B------:R-:W-:Y:S05]  /*5640*/  WARPSYNC.COLLECTIVE R100, `(.L_x_5351) ;  /* 0x0000000064087348 */ /* 0x000fea0003c00000 */
[----:B------:R0:W1:Y:S02]  /*5650*/  SHFL.DOWN P3, R132, R103, R102, R101 ;  /* 0x0800006667847389 */ /* 0x0000640000060065 */
[----:B01----:R-:W-:Y:S01]  /*5660*/  ENDCOLLECTIVE ;  /* 0x000000000000791b */ /* 0x003fe20003800000 */
.L_x_5351:
[----:B------:R-:W-:Y:S02]  /*5670*/  MOV R103, R97 ;  /* 0x0000006100677202 */ /* 0x000fe40000000f00 */
[----:B------:R-:W-:-:S07]  /*5680*/  MOV R99, R132 ;  /* 0x0000008400637202 */ /* 0x000fce0000000f00 */
[----:B------:R-:W-:Y:S05]  /*5690*/  WARPSYNC.COLLECTIVE R100, `(.L_x_5352) ;  /* 0x0000000064087348 */ /* 0x000fea0003c00000 */
[----:B------:R0:W1:Y:S02]  /*56a0*/  SHFL.DOWN P3, R132, R103, R102, R101 ;  /* 0x0800006667847389 */ /* 0x0000640000060065 */
[----:B01----:R-:W-:Y:S01]  /*56b0*/  ENDCOLLECTIVE ;  /* 0x000000000000791b */ /* 0x003fe20003800000 */
.L_x_5352:
[----:B------:R-:W-:Y:S01]  /*56c0*/  MOV R100, R132 ;  /* 0x0000008400647202 */ /* 0x000fe20000000f00 */
[----:B------:R-:W-:Y:S06]  /*56d0*/  BRA `(.L_x_5353) ;  /* 0xffffffcc00d07947 */ /* 0x000fec000383ffff */
.L_x_5354:
        /* <DEDUP_REMOVED lines=10> */
.L_x_13935:


//--------------------- .text._ZN10layer_norm22ln_bwd_finalize_kernelINS_22Kernel_traits_finalizeILj4096E13__nv_bfloat16S2_fS2_fjLb1ELj1024ELj4ENS_18Kernel_traits_baseILj4096ES2_S2_fS2_fjLj1024EEEEELb1ELb0EEEvNS_9BwdParamsE --------------------------
	.section	.text._ZN10layer_norm22ln_bwd_finalize_kernelINS_22Kernel_traits_finalizeILj4096E13__nv_bfloat16S2_fS2_fjLb1ELj1024ELj4ENS_18Kernel_traits_baseILj4096ES2_S2_fS2_fjLj1024EEEEELb1ELb0EEEvNS_9BwdParamsE,"ax",@progbits
	.align	128
        .global         _ZN10layer_norm22ln_bwd_finalize_kernelINS_22Kernel_traits_finalizeILj4096E13__nv_bfloat16S2_fS2_fjLb1ELj1024ELj4ENS_18Kernel_traits_baseILj4096ES2_S2_fS2_fjLj1024EEEEELb1ELb0EEEvNS_9BwdParamsE
        .type           _ZN10layer_norm22ln_bwd_finalize_kernelINS_22Kernel_traits_finalizeILj4096E13__nv_bfloat16S2_fS2_fjLb1ELj1024ELj4ENS_18Kernel_traits_baseILj4096ES2_S2_fS2_fjLj1024EEEEELb1ELb0EEEvNS_9BwdParamsE,@function
        .size           _ZN10layer_norm22ln_bwd_finalize_kernelINS_22Kernel_traits_finalizeILj4096E13__nv_bfloat16S2_fS2_fjLb1ELj1024ELj4ENS_18Kernel_traits_baseILj4096ES2_S2_fS2_fjLj1024EEEEELb1ELb0EEEvNS_9BwdParamsE,(.L_x_13936 - _ZN10layer_norm22ln_bwd_finalize_kernelINS_22Kernel_traits_finalizeILj4096E13__nv_bfloat16S2_fS2_fjLb1ELj1024ELj4ENS_18Kernel_traits_baseILj4096ES2_S2_fS2_fjLj1024EEEEELb1ELb0EEEvNS_9BwdParamsE)
        .other          _ZN10layer_norm22ln_bwd_finalize_kernelINS_22Kernel_traits_finalizeILj4096E13__nv_bfloat16S2_fS2_fjLb1ELj1024ELj4ENS_18Kernel_traits_baseILj4096ES2_S2_fS2_fjLj1024EEEEELb1ELb0EEEvNS_9BwdParamsE,@"STO_CUDA_ENTRY STV_DEFAULT"
_ZN10layer_norm22ln_bwd_finalize_kernelINS_22Kernel_traits_finalizeILj4096E13__nv_bfloat16S2_fS2_fjLb1ELj1024ELj4ENS_18Kernel_traits_baseILj4096ES2_S2_fS2_fjLj1024EEEEELb1ELb0EEEvNS_9BwdParamsE:
.text._ZN10layer_norm22ln_bwd_finalize_kernelINS_22Kernel_traits_finalizeILj4096E13__nv_bfloat16S2_fS2_fjLb1ELj1024ELj4ENS_18Kernel_traits_baseILj4096ES2_S2_fS2_fjLj1024EEEEELb1ELb0EEEvNS_9BwdParamsE:
        /* <DEDUP_REMOVED lines=24> */
.L_x_5367:
        /* <DEDUP_REMOVED lines=36> */
.L_x_5359:
        /* <DEDUP_REMOVED lines=49> */
.L_x_5358:
[----:B------:R-:W-:Y:S05]  /*06d0*/  BSYNC B1 ;  /* 0x0000000000017941 */ /* 0x000fea0003800000 */
.L_x_5357:
        /* <DEDUP_REMOVED lines=31> */
.L_x_5361:
[----:B------:R-:W-:Y:S05]  /*08d0*/  BSYNC B1 ;  /* 0x0000000000017941 */ /* 0x000fea0003800000 */
.L_x_5360:
        /* <DEDUP_REMOVED lines=16> */
.L_x_5362:
[----:B------:R-:W-:Y:S05]  /*09e0*/  BSYNC B1 ;  /* 0x0000000000017941 */ /* 0x000fea0003800000 */
.L_x_5356:
[----:B------:R-:W-:Y:S05]  /*09f0*/  BSYNC B0 ;  /* 0x0000000000007941 */ /* 0x000fea0003800000 */
.L_x_5355:
        /* <DEDUP_REMOVED lines=40> */
.L_x_5383:
        /* <DEDUP_REMOVED lines=8> */
.L_x_5363:
        /* <DEDUP_REMOVED lines=23> */
.L_x_5366:
[----:B------:R-:W-:Y:S05]  /*0e70*/  BSYNC B0 ;  /* 0x0000000000007941 */ /* 0x000fea0003800000 */
.L_x_5365:
[C---:B------:R-:W-:Y:S01]  /*0e80*/  ISETP.GT.U32.AND P1, PT, R4.reuse, -0x1001, PT ;  /* 0xffffefff0400780c */ /* 0x040fe20003f24070 */
[----:B------:R-:W-:Y:S01]  /*0e90*/  VIADD R4, R4, 0x1000 ;  /* 0x0000100004047836 */ /* 0x000fe20000000000 */
[----:B------:R-:W-:-:S11]  /*0ea0*/  IADD3 R5, R5, 0x800, RZ ;  /* 0x0000080005057810 */ /* 0x000fd60007ffe0ff */
[----:B------:R-:W-:Y:S05]  /*0eb0*/  @P1 BRA `(.L_x_5367) ;  /* 0xfffffff000b01947 */ /* 0x000fea000383ffff */
[----:B------:R-:W-:Y:S05]  /*0ec0*/  EXIT ;  /* 0x000000000000794d */ /* 0x000fea0003800000 */
.L_x_5364:
[----:B0-----:R-:W-:Y:S01]  /*0ed0*/  HFMA2.MMA R24, -RZ, RZ, 0, 5.9604644775390625e-08 ;  /* 0x00000001ff187435 */ /* 0x001fe200000001ff */
[----:B----4-:R-:W-:Y:S02]  /*0ee0*/  MOV R23, R10 ;  /* 0x0000000a00177202 */ /* 0x010fe40000000f00 */
[----:B------:R-:W-:Y:S02]  /*0ef0*/  MOV R25, 0x1f ;  /* 0x0000001f00197802 */ /* 0x000fe40000000f00 */
[----:B------:R-:W-:-:S07]  /*0f00*/  MOV R20, 0xffffffff ;  /* 0xffffffff00147802 */ /* 0x000fce0000000f00 */
[----:B-123--:R-:W-:Y:S05]  /*0f10*/  WARPSYNC.COLLECTIVE R20, `(.L_x_5368) ;  /* 0x0000000014087348 */ /* 0x00efea0003c00000 */
[----:B------:R0:W4:Y:S02]  /*0f20*/  SHFL.BFLY P2, R22, R23, R24, R25 ;  /* 0x0c00001817167389 */ /* 0x0001240000040019 */
[----:B01234-:R-:W-:Y:S01]  /*0f30*/  ENDCOLLECTIVE ;  /* 0x000000000000791b */ /* 0x01ffe20003800000 */
.L_x_5368:
[----:B------:R-:W-:Y:S01]  /*0f40*/  HFMA2.MMA R24, -RZ, RZ, 0, 1.1920928955078125e-07 ;  /* 0x00000002ff187435 */ /* 0x000fe200000001ff */
[----:B------:R-:W-:-:S05]  /*0f50*/  MOV R11, R22 ;  /* 0x00000016000b7202 */ /* 0x000fca0000000f00 */
[----:B------:R-:W-:-:S04]  /*0f60*/  FADD.FTZ R11, R10, R11 ;  /* 0x0000000b0a0b7221 */ /* 0x000fc80000010000 */
[----:B------:R-:W-:-:S07]  /*0f70*/  IMAD.MOV.U32 R23, RZ, RZ, R11 ;  /* 0x000000ffff177224 */ /* 0x000fce00078e000b */
[----:B------:R-:W-:Y:S05]  /*0f80*/  WARPSYNC.COLLECTIVE R20, `(.L_x_5369) ;  /* 0x0000000014087348 */ /* 0x000fea0003c00000 */
[----:B------:R0:W1:Y:S02]  /*0f90*/  SHFL.BFLY P2, R22, R23, R24, R25 ;  /* 0x0c00001817167389 */ /* 0x0000640000040019 */
[----:B01----:R-:W-:Y:S01]  /*0fa0*/  ENDCOLLECTIVE ;  /* 0x000000000000791b */ /* 0x003fe20003800000 */
.L_x_5369:
[----:B------:R-:W-:Y:S01]  /*0fb0*/  HFMA2.MMA R24, -RZ, RZ, 0, 2.384185791015625e-07 ;  /* 0x00000004ff187435 */ /* 0x000fe200000001ff */
[----:B------:R-:W-:-:S05]  /*0fc0*/  MOV R14, R22 ;  /* 0x00000016000e7202 */ /* 0x000fca0000000f00 */
[----:B------:R-:W-:-:S05]  /*0fd0*/  FADD.FTZ R14, R11, R14 ;  /* 0x0000000e0b0e7221 */ /* 0x000fca0000010000 */
[----:B------:R-:W-:-:S07]  /*0fe0*/  MOV R23, R14 ;  /* 0x0000000e00177202 */ /* 0x000fce0000000f00 */
[----:B------:R-:W-:Y:S05]  /*0ff0*/  WARPSYNC.COLLECTIVE R20, `(.L_x_5370) ;  /* 0x0000000014087348 */ /* 0x000fea0003c00000 */
[----:B------:R0:W1:Y:S02]  /*1000*/  SHFL.BFLY P2, R22, R23, R24, R25 ;  /* 0x0c00001817167389 */ /* 0x0000640000040019 */
[----:B01----:R-:W-:Y:S01]  /*1010*/  ENDCOLLECTIVE ;  /* 0x000000000000791b */ /* 0x003fe20003800000 */
.L_x_5370:
[----:B------:R-:W-:Y:S01]  /*1020*/  IMAD.MOV.U32 R24, RZ, RZ, 0x8 ;  /* 0x00000008ff187424 */ /* 0x000fe200078e00ff */
[----:B------:R-:W-:-:S05]  /*1030*/  MOV R13, R22 ;  /* 0x00000016000d7202 */ /* 0x000fca0000000f00 */
[----:B------:R-:W-:-:S05]  /*1040*/  FADD.FTZ R13, R14, R13 ;  /* 0x0000000d0e0d7221 */ /* 0x000fca0000010000 */
[----:B------:R-:W-:-:S07]  /*1050*/  MOV R23, R13 ;  /* 0x0000000d00177202 */ /* 0x000fce0000000f00 */
[----:B------:R-:W-:Y:S05]  /*1060*/  WARPSYNC.COLLECTIVE R20, `(.L_x_5371) ;  /* 0x0000000014087348 */ /* 0x000fea0003c00000 */
[----:B------:R0:W1:Y:S02]  /*1070*/  SHFL.BFLY P2, R22, R23, R24, R25 ;  /* 0x0c00001817167389 */ /* 0x0000640000040019 */
[----:B01----:R-:W-:Y:S01]  /*1080*/  ENDCOLLECTIVE ;  /* 0x000000000000791b */ /* 0x003fe20003800000 */
.L_x_5371:
[----:B------:R-:W-:Y:S01]  /*1090*/  HFMA2.MMA R24, -RZ, RZ, 0, 9.5367431640625e-07 ;  /* 0x00000010ff187435 */ /* 0x000fe200000001ff */
[----:B------:R-:W-:-:S05]  /*10a0*/  MOV R10, R22 ;  /* 0x00000016000a7202 */ /* 0x000fca0000000f00 */
[----:B------:R-:W-:-:S05]  /*10b0*/  FADD.FTZ R11, R13, R10 ;  /* 0x0000000a0d0b7221 */ /* 0x000fca0000010000 */
[----:B------:R-:W-:-:S07]  /*10c0*/  MOV R23, R11 ;  /* 0x0000000b00177202 */ /* 0x000fce0000000f00 */
[----:B------:R-:W-:Y:S05]  /*10d0*/  WARPSYNC.COLLECTIVE R20, `(.L_x_5372) ;  /* 0x0000000014087348 */ /* 0x000fea0003c00000 */
[----:B------:R0:W1:Y:S02]  /*10e0*/  SHFL.BFLY P2, R22, R23, R24, R25 ;  /* 0x0c00001817167389 */ /* 0x0000640000040019 */
[----:B01----:R-:W-:Y:S01]  /*10f0*/  ENDCOLLECTIVE ;  /* 0x000000000000791b */ /* 0x003fe20003800000 */
.L_x_5372:
[----:B------:R-:W-:Y:S01]  /*1100*/  HFMA2.MMA R24, -RZ, RZ, 0, 5.9604644775390625e-08 ;  /* 0x00000001ff187435 */ /* 0x000fe200000001ff */
[----:B------:R-:W-:Y:S02]  /*1110*/  MOV R23, R12 ;  /* 0x0000000c00177202 */ /* 0x000fe40000000f00 */
[----:B------:R-:W-:-:S08]  /*1120*/  MOV R10, R22 ;  /* 0x00000016000a7202 */ /* 0x000fd00000000f00 */
[----:B------:R-:W-:Y:S05]  /*1130*/  WARPSYNC.COLLECTIVE R20, `(.L_x_5373) ;  /* 0x0000000014087348 */ /* 0x000fea0003c00000 */
[----:B------:R0:W1:Y:S02]  /*1140*/  SHFL.BFLY P2, R22, R23, R24, R25 ;  /* 0x0c00001817167389 */ /* 0x0000640000040019 */
[----:B01----:R-:W-:Y:S01]  /*1150*/  ENDCOLLECTIVE ;  /* 0x000000000000791b */ /* 0x003fe20003800000 */
.L_x_5373:
[----:B------:R-:W-:Y:S01]  /*1160*/  HFMA2.MMA R24, -RZ, RZ, 0, 1.1920928955078125e-07 ;  /* 0x00000002ff187435 */ /* 0x000fe200000001ff */
[----:B------:R-:W-:-:S04]  /*1170*/  IMAD.MOV.U32 R13, RZ, RZ, R22 ;  /* 0x000000ffff0d7224 */ /* 0x000fc800078e0016 */
[----:B------:R-:W-:-:S05]  /*1180*/  FADD.FTZ R15, R12, R13 ;  /* 0x0000000d0c0f7221 */ /* 0x000fca0000010000 */
[----:B------:R-:W-:-:S07]  /*1190*/  MOV R23, R15 ;  /* 0x0000000f00177202 */ /* 0x000fce0000000f00 */
[----:B------:R-:W-:Y:S05]  /*11a0*/  WARPSYNC.COLLECTIVE R20, `(.L_x_5374) ;  /* 0x0000000014087348 */ /* 0x000fea0003c00000 */
[----:B------:R0:W1:Y:S02]  /*11b0*/  SHFL.BFLY P2, R22, R23, R24, R25 ;  /* 0x0c00001817167389 */ /* 0x0000640000040019 */
[----:B01----:R-:W-:Y:S01]  /*11c0*/  ENDCOLLECTIVE ;  /* 0x000000000000791b */ /* 0x003fe20003800000 */
.L_x_5374:
[----:B------:R-:W-:Y:S01]  /*11d0*/  HFMA2.MMA R24, -RZ, RZ, 0, 2.384185791015625e-07 ;  /* 0x00000004ff187435 */ /* 0x000fe200000001ff */
[----:B------:R-:W-:-:S05]  /*11e0*/  MOV R16, R22 ;  /* 0x0000001600107202 */ /* 0x000fca0000000f00 */
[----:B------:R-:W-:-:S05]  /*11f0*/  FADD.FTZ R16, R15, R16 ;  /* 0x000000100f107221 */ /* 0x000fca0000010000 */
[----:B------:R-:W-:-:S07]  /*1200*/  MOV R23, R16 ;  /* 0x0000001000177202 */ /* 0x000fce0000000f00 */
[----:B------:R-:W-:Y:S05]  /*1210*/  WARPSYNC.COLLECTIVE R20, `(.L_x_5375) ;  /* 0x0000000014087348 */ /* 0x000fea0003c00000 */
[----:B------:R0:W1:Y:S02]  /*1220*/  SHFL.BFLY P2, R22, R23, R24, R25 ;  /* 0x0c00001817167389 */ /* 0x0000640000040019 */
[----:B01----:R-:W-:Y:S01]  /*1230*/  ENDCOLLECTIVE ;  /* 0x000000000000791b */ /* 0x003fe20003800000 */
.L_x_5375:
[----:B------:R-:W-:Y:S01]  /*1240*/  HFMA2.MMA R24, -RZ, RZ, 0, 4.76837158203125e-07 ;  /* 0x00000008ff187435 */ /* 0x000fe200000001ff */
[----:B------:R-:W-:-:S05]  /*1250*/  MOV R17, R22 ;  /* 0x0000001600117202 */ /* 0x000fca0000000f00 */
[----:B------:R-:W-:-:S04]  /*1260*/  FADD.FTZ R17, R16, R17 ;  /* 0x0000001110117221 */ /* 0x000fc80000010000 */
[----:B------:R-:W-:-:S07]  /*1270*/  IMAD.MOV.U32 R23, RZ, RZ, R17 ;  /* 0x000000ffff177224 */ /* 0x000fce00078e0011 */
[----:B------:R-:W-:Y:S05]  /*1280*/  WARPSYNC.COLLECTIVE R20, `(.L_x_5376) ;  /* 0x0000000014087348 */ /* 0x000fea0003c00000 */
[----:B------:R0:W1:Y:S02]  /*1290*/  SHFL.BFLY P2, R22, R23, R24, R25 ;  /* 0x0c00001817167389 */ /* 0x0000640000040019 */
[----:B01----:R-:W-:Y:S01]  /*12a0*/  ENDCOLLECTIVE ;  /* 0x000000000000791b */ /* 0x003fe20003800000 */
.L_x_5376:
[----:B------:R-:W-:Y:S01]  /*12b0*/  HFMA2.MMA R24, -RZ, RZ, 0, 9.5367431640625e-07 ;  /* 0x00000010ff187435 */ /* 0x000fe200000001ff */
[----:B------:R-:W-:-:S05]  /*12c0*/  MOV R12, R22 ;  /* 0x00000016000c7202 */ /* 0x000fca0000000f00 */
[----:B------:R-:W-:-:S05]  /*12d0*/  FADD.FTZ R12, R17, R12 ;  /* 0x0000000c110c7221 */ /* 0x000fca0000010000 */
[----:B------:R-:W-:-:S07]  /*12e0*/  MOV R23, R12 ;  /* 0x0000000c00177202 */ /* 0x000fce0000000f00 */
[----:B------:R-:W-:Y:S05]  /*12f0*/  WARPSYNC.COLLECTIVE R20, `(.L_x_5377) ;  /* 0x0000000014087348 */ /* 0x000fea0003c00000 */
[----:B------:R0:W1:Y:S02]  /*1300*/  SHFL.BFLY P2, R22, R23, R24, R25 ;  /* 0x0c00001817167389 */ /* 0x0000640000040019 */
[----:B01----:R-:W-:Y:S01]  /*1310*/  ENDCOLLECTIVE ;  /* 0x000000000000791b */ /* 0x003fe20003800000 */
.L_x_5377:
[----:B------:R-:W-:Y:S01]  /*1320*/  MOV R23, R8 ;  /* 0x0000000800177202 */ /* 0x000fe20000000f00 */
[----:B------:R-:W-:Y:S01]  /*1330*/  IMAD.MOV.U32 R24, RZ, RZ, 0x1 ;  /* 0x00000001ff187424 */ /* 0x000fe200078e00ff */
[----:B------:R-:W-:-:S07]  /*1340*/  MOV R15, R22 ;  /* 0x00000016000f7202 */ /* 0x000fce0000000f00 */
[----:B------:R-:W-:Y:S05]  /*1350*/  WARPSYNC.COLLECTIVE R20, `(.L_x_5378) ;  /* 0x0000000014087348 */ /* 0x000fea0003c00000 */
[----:B------:R0:W1:Y:S02]  /*1360*/  SHFL.BFLY P2, R22, R23, R24, R25 ;  /* 0x0c00001817167389 */ /* 0x0000640000040019 */
[----:B01----:R-:W-:Y:S01]  /*1370*/  ENDCOLLECTIVE ;  /* 0x000000000000791b */ /* 0x003fe20003800000 */
.L_x_5378:
[----:B------:R-:W-:Y:S01]  /*1380*/  HFMA2.MMA R24, -RZ, RZ, 0, 1.1920928955078125e-07 ;  /* 0x00000002ff187435 */ /* 0x000fe200000001ff */
[----:B------:R-:W-:-:S05]  /*1390*/  MOV R17, R22 ;  /* 0x0000001600117202 */ /* 0x000fca0000000f00 */
[----:B------:R-:W-:-:S05]  /*13a0*/  FADD.FTZ R18, R8, R17 ;  /* 0x0000001108127221 */ /* 0x000fca0000010000 */
[----:B------:R-:W-:-:S07]  /*13b0*/  MOV R23, R18 ;  /* 0x0000001200177202 */ /* 0x000fce0000000f00 */
[----:B------:R-:W-:Y:S05]  /*13c0*/  WARPSYNC.COLLECTIVE R20, `(.L_x_5379) ;  /* 0x0000000014087348 */ /* 0x000fea0003c00000 */
[----:B------:R0:W1:Y:S02]  /*13d0*/  SHFL.BFLY P2, R22, R23, R24, R25 ;  /* 0x0c00001817167389 */ /* 0x0000640000040019 */
[----:B01----:R-:W-:Y:S01]  /*13e0*/  ENDCOLLECTIVE ;  /* 0x000000000000791b */ /* 0x003fe20003800000 */
.L_x_5379:
[----:B------:R-:W-:Y:S01]  /*13f0*/  HFMA2.MMA R24, -RZ, RZ, 0, 2.384185791015625e-07 ;  /* 0x00000004ff187435 */ /* 0x000fe200000001ff */
[----:B------:R-:W-:-:S05]  /*1400*/  MOV R13, R22 ;  /* 0x00000016000d7202 */ /* 0x000fca0000000f00 */
[----:B------:R-:W-:-:S05]  /*1410*/  FADD.FTZ R19, R18, R13 ;  /* 0x0000000d12137221 */ /* 0x000fca0000010000 */
[----:B------:R-:W-:-:S07]  /*1420*/  MOV R23, R19 ;  /* 0x0000001300177202 */ /* 0x000fce0000000f00 */
[----:B------:R-:W-:Y:S05]  /*1430*/  WARPSYNC.COLLECTIVE R20, `(.L_x_5380) ;  /* 0x0000000014087348 */ /* 0x000fea0003c00000 */
[----:B------:R0:W1:Y:S02]  /*1440*/  SHFL.BFLY P2, R22, R23, R24, R25 ;  /* 0x0c00001817167389 */ /* 0x0000640000040019 */
[----:B01----:R-:W-:Y:S01]  /*1450*/  ENDCOLLECTIVE ;  /* 0x000000000000791b */ /* 0x003fe20003800000 */
.L_x_5380:
[----:B------:R-:W-:Y:S01]  /*1460*/  HFMA2.MMA R24, -RZ, RZ, 0, 4.76837158203125e-07 ;  /* 0x00000008ff187435 */ /* 0x000fe200000001ff */
[----:B------:R-:W-:-:S04]  /*1470*/  IMAD.MOV.U32 R8, RZ, RZ, R22 ;  /* 0x000000ffff087224 */ /* 0x000fc800078e0016 */
[----:B------:R-:W-:-:S05]  /*1480*/  FADD.FTZ R8, R19, R8 ;  /* 0x0000000813087221 */ /* 0x000fca0000010000 */
[----:B------:R-:W-:-:S07]  /*1490*/  MOV R23, R8 ;  /* 0x0000000800177202 */ /* 0x000fce0000000f00 */
[----:B------:R-:W-:Y:S05]  /*14a0*/  WARPSYNC.COLLECTIVE R20, `(.L_x_5381) ;  /* 0x0000000014087348 */ /* 0x000fea0003c00000 */
[----:B------:R0:W1:Y:S02]  /*14b0*/  SHFL.BFLY P2, R22, R23, R24, R25 ;  /* 0x0c00001817167389 */ /* 0x0000640000040019 */
[----:B01----:R-:W-:Y:S01]  /*14c0*/  ENDCOLLECTIVE ;  /* 0x000000000000791b */ /* 0x003fe20003800000 */
.L_x_5381:
[----:B------:R-:W-:Y:S01]  /*14d0*/  HFMA2.MMA R24, -RZ, RZ, 0, 9.5367431640625e-07 ;  /* 0x00000010ff187435 */ /* 0x000fe200000001ff */
[----:B------:R-:W-:-:S05]  /*14e0*/  MOV R21, R22 ;  /* 0x0000001600157202 */ /* 0x000fca0000000f00 */
[----:B------:R-:W-:-:S05]  /*14f0*/  FADD.FTZ R21, R8, R21 ;  /* 0x0000001508157221 */ /* 0x000fca0000010000 */
[----:B------:R-:W-:-:S07]  /*1500*/  MOV R23, R21 ;  /* 0x0000001500177202 */ /* 0x000fce0000000f00 */
[----:B------:R-:W-:Y:S05]  /*1510*/  WARPSYNC.COLLECTIVE R20, `(.L_x_5382) ;  /* 0x0000000014087348 */ /* 0x000fea0003c00000 */
[----:B------:R0:W1:Y:S02]  /*1520*/  SHFL.BFLY P2, R22, R23, R24, R25 ;  /* 0x0c00001817167389 */ /* 0x0000640000040019 */
[----:B01----:R-:W-:Y:S01]  /*1530*/  ENDCOLLECTIVE ;  /* 0x000000000000791b */ /* 0x003fe20003800000 */
.L_x_5382:
[----:B------:R-:W-:Y:S01]  /*1540*/  MOV R14, R22 ;  /* 0x00000016000e7202 */ /* 0x000fe20000000f00 */
[----:B------:R-:W-:Y:S06]  /*1550*/  BRA `(.L_x_5383) ;  /* 0xfffffff400c87947 */ /* 0x000fec000383ffff */
.L_x_5384:
        /* <DEDUP_REMOVED lines=10> */
.L_x_13936:


//--------------------- .text._ZN10layer_norm13ln_bwd_kernelINS_13Kernel_traitsI13__nv_bfloat16S2_fS2_fjLj4096ELj1ELj1ELj4ELj16ENS_18Kernel_traits_baseILj4096ES2_S2_fS2_fjLj128EEEEELb1ELb1ELb1ELb0EEEvNS_9BwdParamsE --------------------------
	.section	.text._ZN10layer_norm13ln_bwd_kernelINS_13Kernel_traitsI13__nv_bfloat16S2_fS2_fjLj4096ELj1ELj1ELj4ELj16ENS_18Kernel_traits_baseILj4096ES2_S2_fS2_fjLj128EEEEELb1ELb1ELb1ELb0EEEvNS_9BwdParamsE,"ax",@progbits
	.align	128
        .global         _ZN10layer_norm13ln_bwd_kernelINS_13Kernel_traitsI13__nv_bfloat16S2_fS2_fjLj4096ELj1ELj1ELj4ELj16ENS_18Kernel_traits_baseILj4096ES2_S2_fS2_fjLj128EEEEELb1ELb1ELb1ELb0EEEvNS_9BwdParamsE
        .type           _ZN10layer_norm13ln_bwd_kernelINS_13Kernel_traitsI13__nv_bfloat16S2_fS2_fjLj4096ELj1ELj1ELj4ELj16ENS_18Kernel_traits_baseILj4096ES2_S2_fS2_fjLj128EEEEELb1ELb1ELb1ELb0EEEvNS_9BwdParamsE,@function
        .size           _ZN10layer_norm13ln_bwd_kernelINS_13Kernel_traitsI13__nv_bfloat16S2_fS2_fjLj4096ELj1ELj1ELj4ELj16ENS_18Kernel_traits_baseILj4096ES2_S2_fS2_fjLj128EEEEELb1ELb1ELb1ELb0EEEvNS_9BwdParamsE,(.L_x_13937 - _ZN10layer_norm13ln_bwd_kernelINS_13Kernel_traitsI13__nv_bfloat16S2_fS2_fjLj4096ELj1ELj1ELj4ELj16ENS_18Kernel_traits_baseILj4096ES2_S2_fS2_fjLj128EEEEELb1ELb1ELb1ELb0EEEvNS_9BwdParamsE)
        .other          _ZN10layer_norm13ln_bwd_kernelINS_13Kernel_traitsI13__nv_bfloat16S2_fS2_fjLj4096ELj1ELj1ELj4ELj16ENS_18Kernel_traits_baseILj4096ES2_S2_fS2_fjLj128EEEEELb1ELb1ELb1ELb0EEEvNS_9BwdParamsE,@"STO_CUDA_ENTRY STV_DEFAULT"
_ZN10layer_norm13ln_bwd_kernelINS_13Kernel_traitsI13__nv_bfloat16S2_fS2_fjLj4096ELj1ELj1ELj4ELj16ENS_18Kernel_traits_baseILj4096ES2_S2_fS2_fjLj128EEEEELb1ELb1ELb1ELb0EEEvNS_9BwdParamsE:
.text._ZN10layer_norm13ln_bwd_kernelINS_13Kernel_traitsI13__nv_bfloat16S2_fS2_fjLj4096ELj1ELj1ELj4ELj16ENS_18Kernel_traits_baseILj4096ES2_S2_fS2_fjLj128EEEEELb1ELb1ELb1ELb0EEEvNS_9BwdParamsE:
        /* <DEDUP_REMOVED lines=25> */
[----:B------:R-:W-:Y:S02]  /*0190*/  CS2R R96, SRZ ;  /* 0x0000000000607805 */ /* 0x000fe4000001ff00 */
[----:B------:R-:W-:Y:S02]  /*01a0*/  CS2R R98, SRZ ;  /* 0x0000000000627805 */ /* 0x000fe4000001ff00 */
[----:B------:R-:W-:Y:S02]  /*01b0*/  CS2R R92, SRZ ;  /* 0x00000000005c7805 */ /* 0x000fe4000001ff00 */
[----:B------:R-:W-:Y:S02]  /*01c0*/  CS2R R94, SRZ ;  /* 0x00000000005e7805 */ /* 0x000fe4000001ff00 */
[----:B------:R-:W-:Y:S01]  /*01d0*/  @P4 LOP3.LUT R0, R0, 0x2, RZ, 0xfc, !PT ;  /* 0x0000000200004812 */ /* 0x000fe200078efcff */
[----:B------:R-:W1:Y:S08]  /*01e0*/  @P0 LDC.64 R4, c[0x0][0x278] ;  /* 0x00009e00ff040b82 */ /* 0x000e700000000a00 */
[----:B------:R-:W2:Y:S01]  /*01f0*/  @P1 LDC.64 R6, c[0x0][0x260] ;  /* 0x00009800ff061b82 */ /* 0x000ea20000000a00 */
[----:B0-----:R-:W-:-:S07]  /*0200*/  @P0 IMAD.WIDE.U32 R2, R23, 0x10, R2 ;  /* 0x0000001017020825 */ /* 0x001fce00078e0002 */
[----:B------:R-:W0:Y:S01]  /*0210*/  @P1 LDC.64 R8, c[0x0][0x278] ;  /* 0x00009e00ff081b82 */ /* 0x000e220000000a00 */
[----:B------:R-:W5:Y:S01]  /*0220*/  @P0 LDG.E.128 R124, desc[UR4][R2.64] ;  /* 0x00000004027c0981 */ /* 0x000f62000c1e1d00 */
[----:B-1----:R-:W-:-:S06]  /*0230*/  @P0 IMAD.WIDE.U32 R4, R23, 0x10, R4 ;  /* 0x0000001017040825 */ /* 0x002fcc00078e0004 */
[----:B------:R-:W1:Y:S01]  /*0240*/  @P2 LDC.64 R14, c[0x0][0x260] ;  /* 0x00009800ff0e2b82 */ /* 0x000e620000000a00 */
[----:B------:R-:W-:-:S07]  /*0250*/  @P0 LOP3.LUT R23, R23, 0x80, RZ, 0xfc, !PT ;  /* 0x0000008017170812 */ /* 0x000fce00078efcff */
[----:B------:R-:W3:Y:S01]  /*0260*/  @P2 LDC.64 R16, c[0x0][0x278] ;  /* 0x00009e00ff102b82 */ /* 0x000ee20000000a00 */
[----:B--2---:R-:W-:-:S07]  /*0270*/  @P1 IMAD.WIDE.U32 R10, R23, 0x10, R6 ;  /* 0x00000010170a1825 */ /* 0x004fce00078e0006 */
[----:B------:R-:W2:Y:S01]  /*0280*/  @P4 LDC.64 R18, c[0x0][0x260] ;  /* 0x00009800ff124b82 */ /* 0x000ea20000000a00 */
[----:B0-----:R-:W-:-:S07]  /*0290*/  @P1 IMAD.WIDE.U32 R12, R23, 0x10, R8 ;  /* 0x00000010170c1825 */ /* 0x001fce00078e0008 */
[----:B------:R-:W0:Y:S01]  /*02a0*/  @P4 LDC.64 R20, c[0x0][0x278] ;  /* 0x00009e00ff144b82 */ /* 0x000e220000000a00 */
[----:B------:R-:W-:Y:S01]  /*02b0*/  @P1 VIADD R23, R23, 0x80 ;  /* 0x0000008017171836 */ /* 0x000fe20000000000 */
[----:B------:R-:W-:Y:S01]  /*02c0*/  ISETP.GE.AND P3, PT, R168, UR7, PT ;  /* 0x00000007a8007c0c */ /* 0x000fe2000bf66270 */
[----:B------:R-:W-:Y:S01]  /*02d0*/  ULDC.64 UR6, c[0x0][0x2c8] ;  /* 0x0000b20000067ab9 */ /* 0x000fe20000000a00 */
[----:B------:R-:W5:Y:S01]  /*02e0*/  @P0 LDG.E.128 R108, desc[UR4][R4.64] ;  /* 0x00000004046c0981 */ /* 0x000f62000c1e1d00 */
[C---:B-1----:R-:W-:Y:S01]  /*02f0*/  @P2 IMAD.WIDE.U32 R14, R23.reuse, 0x10, R14 ;  /* 0x00000010170e2825 */ /* 0x042fe200078e000e */
[----:B------:R-:W-:Y:S02]  /*0300*/  CS2R R88, SRZ ;  /* 0x0000000000587805 */ /* 0x000fe4000001ff00 */
[----:B------:R-:W-:Y:S01]  /*0310*/  CS2R R90, SRZ ;  /* 0x00000000005a7805 */ /* 0x000fe2000001ff00 */
[----:B------:R-:W5:Y:S01]  /*0320*/  @P1 LDG.E.128 R120, desc[UR4][R10.64] ;  /* 0x000000040a781981 */ /* 0x000f62000c1e1d00 */
[C---:B---3--:R-:W-:Y:S01]  /*0330*/  @P2 IMAD.WIDE.U32 R16, R23.reuse, 0x10, R16 ;  /* 0x0000001017102825 */ /* 0x048fe200078e0010 */
[----:B------:R-:W-:-:S02]  /*0340*/  @P2 IADD3 R23, R23, 0x80, RZ ;  /* 0x0000008017172810 */ /* 0x000fc40007ffe0ff */
[----:B------:R-:W-:Y:S01]  /*0350*/  CS2R R84, SRZ ;  /* 0x0000000000547805 */ /* 0x000fe2000001ff00 */
[----:B------:R-:W5:Y:S02]  /*0360*/  @P1 LDG.E.128 R104, desc[UR4][R12.64] ;  /* 0x000000040c681981 */ /* 0x000f64000c1e1d00 */
[C---:B--2---:R-:W-:Y:S02]  /*0370*/  @P4 IMAD.WIDE.U32 R6, R23.reuse, 0x10, R18 ;  /* 0x0000001017064825 */ /* 0x044fe400078e0012 */
[----:B------:R-:W5:Y:S01]  /*0380*/  @P2 LDG.E.128 R116, desc[UR4][R14.64] ;  /* 0x000000040e742981 */ /* 0x000f62000c1e1d00 */
[----:B------:R-:W-:Y:S02]  /*0390*/  CS2R R86, SRZ ;  /* 0x0000000000567805 */ /* 0x000fe4000001ff00 */
[----:B------:R-:W-:Y:S02]  /*03a0*/  CS2R R80, SRZ ;  /* 0x0000000000507805 */ /* 0x000fe4000001ff00 */
[----:B------:R-:W-:Y:S01]  /*03b0*/  CS2R R82, SRZ ;  /* 0x0000000000527805 */ /* 0x000fe2000001ff00 */
[----:B------:R1:W5:Y:S01]  /*03c0*/  @P2 LDG.E.128 R100, desc[UR4][R16.64] ;  /* 0x0000000410642981 */ /* 0x000362000c1e1d00 */
[----:B0-----:R-:W-:-:S03]  /*03d0*/  @P4 IMAD.WIDE.U32 R8, R23, 0x10, R20 ;  /* 0x0000001017084825 */ /* 0x001fc600078e0014 */
[----:B------:R-:W5:Y:S01]  /*03e0*/  @P4 LDG.E.128 R112, desc[UR4][R6.64] ;  /* 0x0000000406704981 */ /* 0x000f62000c1e1d00 */
[----:B------:R-:W-:Y:S02]  /*03f0*/  CS2R R76, SRZ ;  /* 0x00000000004c7805 */ /* 0x000fe4000001ff00 */
[----:B------:R-:W-:Y:S02]  /*0400*/  CS2R R78, SRZ ;  /* 0x00000000004e7805 */ /* 0x000fe4000001ff00 */
[----:B------:R-:W-:Y:S01]  /*0410*/  CS2R R72, SRZ ;  /* 0x0000000000487805 */ /* 0x000fe2000001ff00 */
[----:B------:R0:W5:Y:S01]  /*0420*/  @P4 LDG.E.128 R244, desc[UR4][R8.64] ;  /* 0x0000000408f44981 */ /* 0x000162000c1e1d00 */
        /* <DEDUP_REMOVED lines=27> */
[----:B-1----:R-:W-:Y:S02]  /*05e0*/  CS2R R16, SRZ ;  /* 0x0000000000107805 */ /* 0x002fe4000001ff00 */
[----:B------:R-:W-:Y:S02]  /*05f0*/  CS2R R18, SRZ ;  /* 0x0000000000127805 */ /* 0x000fe4000001ff00 */
[----:B------:R-:W-:Y:S02]  /*0600*/  CS2R R12, SRZ ;  /* 0x00000000000c7805 */ /* 0x000fe4000001ff00 */
[----:B------:R-:W-:Y:S02]  /*0610*/  CS2R R14, SRZ ;  /* 0x00000000000e7805 */ /* 0x000fe4000001ff00 */
[----:B0-----:R-:W-:Y:S02]  /*0620*/  CS2R R8, SRZ ;  /* 0x0000000000087805 */ /* 0x001fe4000001ff00 */
[----:B------:R-:W-:-:S02]  /*0630*/  CS2R R10, SRZ ;  /* 0x00000000000a7805 */ /* 0x000fc4000001ff00 */
[----:B------:R-:W-:Y:S02]  /*0640*/  CS2R R4, SRZ ;  /* 0x0000000000047805 */ /* 0x000fe4000001ff00 */
[----:B------:R-:W-:Y:S01]  /*0650*/  CS2R R6, SRZ ;  /* 0x0000000000067805 */ /* 0x000fe2000001ff00 */
[----:B------:R-:W-:Y:S06]  /*0660*/  @P3 BRA `(.L_x_5385) ;  /* 0x0000006c00f03947 */ /* 0x000fec0003800000 */
[----:B-----5:R-:W-:Y:S01]  /*0670*/  IMAD.U32 R97, R124, 0x10000, RZ ;  /* 0x000100007c617824 */ /* 0x020fe200078e00ff */
[----:B------:R-:W-:Y:S01]  /*0680*/  SHF.L.U32 R130, R125, 0x10, RZ ;  /* 0x000000107d827819 */ /* 0x000fe200000006ff */
[----:B------:R-:W-:Y:S01]  /*0690*/  IMAD.U32 R249, R246, 0x10000, RZ ;  /* 0x00010000f6f97824 */ /* 0x000fe200078e00ff */
[----:B------:R-:W-:Y:S02]  /*06a0*/  @P4 PRMT R129, R113, 0x7632, R129 ;  /* 0x0000763271814816 */ /* 0x000fe40000000081 */
[----:B------:R0:W-:Y:S01]  /*06b0*/  STL [R1+0xe0], R97 ;  /* 0x0000e06101007387 */ /* 0x0001e20000100800 */
[C---:B------:R-:W-:Y:S02]  /*06c0*/  @P0 PRMT R2, R111.reuse, 0x7632, R2 ;  /* 0x000076326f020816 */ /* 0x040fe40000000002 */
[----:B------:R-:W-:Y:S01]  /*06d0*/  SHF.L.U32 R111, R111, 0x10, RZ ;  /* 0x000000106f6f7819 */ /* 0x000fe200000006ff */
[----:B------:R1:W-:Y:S01]  /*06e0*/  STL [R1+0xd8], R130 ;  /* 0x0000d88201007387 */ /* 0x0003e20000100800 */
[----:B------:R-:W-:-:S02]  /*06f0*/  @P0 PRMT R128, R124, 0x7632, R128 ;  /* 0x000076327c800816 */ /* 0x000fc40000000080 */
[----:B------:R-:W-:Y:S02]  /*0700*/  @P0 PRMT R124, R125, 0x7632, R124 ;  /* 0x000076327d7c0816 */ /* 0x000fe4000000007c */
[C---:B------:R-:W-:Y:S01]  /*0710*/  @P0 PRMT R125, R126.reuse, 0x7632, R125 ;  /* 0x000076327e7d0816 */ /* 0x040fe2000000007d */
[----:B0-----:R-:W-:Y:S01]  /*0720*/  IMAD.U32 R97, R126, 0x10000, RZ ;  /* 0x000100007e617824 */ /* 0x001fe200078e00ff */
[C---:B------:R-:W-:Y:S02]  /*0730*/  @P0 PRMT R126, R127.reuse, 0x7632, R126 ;  /* 0x000076327f7e0816 */ /* 0x040fe4000000007e */
[----:B------:R-:W-:Y:S02]  /*0740*/  @P0 PRMT R3, R110, 0x7632, R3 ;  /* 0x000076326e030816 */ /* 0x000fe40000000003 */
[----:B-1----:R-:W-:Y:S01]  /*0750*/  SHF.L.U32 R130, R127, 0x10, RZ ;  /* 0x000000107f827819 */ /* 0x002fe200000006ff */
[----:B------:R0:W-:Y:S01]  /*0760*/  STL [R1+0xd0], R97 ;  /* 0x0000d06101007387 */ /* 0x0001e20000100800 */
[----:B------:R-:W-:-:S02]  /*0770*/  @P1 PRMT R127, R120, 0x7632, R127 ;  /* 0x00007632787f1816 */ /* 0x000fc4000000007f */
[C---:B------:R-:W-:Y:S01]  /*0780*/  @P4 PRMT R250, R245.reuse, 0x7632, R250 ;  /* 0x00007632f5fa4816 */ /* 0x040fe200000000fa */
[----:B------:R1:W-:Y:S01]  /*0790*/  STL [R1+0xc8], R130 ;  /* 0x0000c88201007387 */ /* 0x0003e20000100800 */
[----:B------:R-:W-:Y:S02]  /*07a0*/  SHF.L.U32 R251, R245, 0x10, RZ ;  /* 0x00000010f5fb7819 */ /* 0x000fe400000006ff */
[----:B------:R-:W2:Y:S01]  /*07b0*/  LDC.U8 R245, c[0x0][0x2a0] ;  /* 0x0000a800fff57b82 */ /* 0x000ea20000000000 */
[----:B------:R-:W-:Y:S01]  /*07c0*/  @P4 PRMT R252, R244, 0x7632, R252 ;  /* 0x00007632f4fc4816 */ /* 0x000fe200000000fc */
[----:B0-----:R-:W-:Y:S01]  /*07d0*/  IMAD.U32 R97, R120, 0x10000, RZ ;  /* 0x0001000078617824 */ /* 0x001fe200078e00ff */
[C---:B------:R-:W-:Y:S02]  /*07e0*/  @P1 PRMT R120, R121.reuse, 0x7632, R120 ;  /* 0x0000763279781816 */ /* 0x040fe40000000078 */
[----:B------:R-:W-:Y:S01]  /*07f0*/  @P4 PRMT R248, R246, 0x7632, R248 ;  /* 0x00007632f6f84816 */ /* 0x000fe200000000f8 */
[----:B------:R-:W-:Y:S01]  /*0800*/  IMAD.U32 R252, R252, 0x10000, RZ ;  /* 0x00010000fcfc7824 */ /* 0x000fe200078e00ff */
[----:B-1----:R-:W-:Y:S01]  /*0810*/  SHF.L.U32 R130, R121, 0x10, RZ ;  /* 0x0000001079827819 */ /* 0x002fe200000006ff */
[----:B------:R0:W-:Y:S01]  /*0820*/  STL [R1+0xc0], R97 ;  /* 0x0000c06101007387 */ /* 0x0001e20000100800 */
[----:B------:R-:W-:Y:S01]  /*0830*/  @P1 PRMT R121, R122, 0x7632, R121 ;  /* 0x000076327a791816 */ /* 0x000fe20000000079 */
[----:B------:R-:W-:Y:S01]  /*0840*/  IMAD.U32 R248, R248, 0x10000, RZ ;  /* 0x00010000f8f87824 */ /* 0x000fe200078e00ff */
[C---:B------:R-:W-:Y:S01]  /*0850*/  @P4 PRMT R246, R247.reuse, 0x7632, R246 ;  /* 0x00007632f7f64816 */ /* 0x040fe200000000f6 */
[----:B------:R1:W-:Y:S01]  /*0860*/  STL [R1+0xb8], R130 ;  /* 0x0000b88201007387 */ /* 0x0003e20000100800 */
[----:B------:R-:W-:-:S02]  /*0870*/  SHF.L.U32 R247, R247, 0x10, RZ ;  /* 0x00000010f7f77819 */ /* 0x000fc400000006ff */
[----:B------:R-:W-:Y:S02]  /*0880*/  SHF.L.U32 R250, R250, 0x10, RZ ;  /* 0x00000010fafa7819 */ /* 0x000fe400000006ff */
[----:B------:R-:W-:Y:S01]  /*0890*/  SHF.L.U32 R246, R246, 0x10, RZ ;  /* 0x00000010f6f67819 */ /* 0x000fe200000006ff */
[----:B0-----:R-:W-:Y:S01]  /*08a0*/  IMAD.U32 R97, R122, 0x10000, RZ ;  /* 0x000100007a617824 */ /* 0x001fe200078e00ff */
[C---:B------:R-:W-:Y:S02]  /*08b0*/  @P1 PRMT R122, R123.reuse, 0x7632, R122 ;  /* 0x000076327b7a1816 */ /* 0x040fe4000000007a */
[----:B-1----:R-:W-:Y:S02]  /*08c0*/  SHF.L.U32 R130, R123, 0x10, RZ ;  /* 0x000000107b827819 */ /* 0x002fe400000006ff */
[----:B------:R0:W-:Y:S01]  /*08d0*/  STL [R1+0xb0], R97 ;  /* 0x0000b06101007387 */ /* 0x0001e20000100800 */
[----:B------:R-:W-:-:S03]  /*08e0*/  @P2 PRMT R123, R116, 0x7632, R123 ;  /* 0x00007632747b2816 */ /* 0x000fc6000000007b */
[----:B------:R1:W-:Y:S01]  /*08f0*/  STL [R1+0xa8], R130 ;  /* 0x0000a88201007387 */ /* 0x0003e20000100800 */
        /* <DEDUP_REMOVED lines=13> */
[----:B------:R-:W-:Y:S02]  /*09d0*/  @P0 PRMT R112, R108, 0x7632, R112 ;  /* 0x000076326c700816 */ /* 0x000fe40000000070 */
[----:B-1----:R-:W-:Y:S02]  /*09e0*/  SHF.L.U32 R130, R113, 0x10, RZ ;  /* 0x0000001071827819 */ /* 0x002fe400000006ff */
        /* <DEDUP_REMOVED lines=10> */
[----:B-1----:R-:W-:Y:S02]  /*0a90*/  SHF.L.U32 R115, R109, 0x10, RZ ;  /* 0x000000106d737819 */ /* 0x002fe400000006ff */
[----:B------:R0:W-:Y:S01]  /*0aa0*/  STL [R1+0x60], R97 ;  /* 0x0000606101007387 */ /* 0x0001e20000100800 */
[----:B------:R-:W-:Y:S02]  /*0ab0*/  @P1 PRMT R109, R105, 0x7632, R109 ;  /* 0x00007632696d1816 */ /* 0x000fe4000000006d */
[----:B------:R-:W-:Y:S01]  /*0ac0*/  SHF.L.U32 R108, R108, 0x10, RZ ;  /* 0x000000106c6c7819 */ /* 0x000fe200000006ff */
[----:B------:R-:W-:Y:S01]  /*0ad0*/  STL [R1+0x58], R115 ;  /* 0x0000587301007387 */ /* 0x000fe20000100800 */
[----:B0-----:R-:W-:Y:S01]  /*0ae0*/  IMAD.U32 R97, R110, 0x10000, RZ ;  /* 0x000100006e617824 */ /* 0x001fe200078e00ff */
[----:B------:R-:W-:-:S04]  /*0af0*/  @P1 PRMT R110, R104, 0x7632, R110 ;  /* 0x00007632686e1816 */ /* 0x000fc8000000006e */
[----:B------:R0:W-:Y:S04]  /*0b00*/  STL [R1+0x50], R97 ;  /* 0x0000506101007387 */ /* 0x0001e80000100800 */
[----:B------:R1:W-:Y:S01]  /*0b10*/  STL [R1+0x48], R111 ;  /* 0x0000486f01007387 */ /* 0x0003e20000100800 */
[----:B0-----:R-:W-:Y:S01]  /*0b20*/  IMAD.U32 R97, R104, 0x10000, RZ ;  /* 0x0001000068617824 */ /* 0x001fe200078e00ff */
[----:B------:R-:W-:Y:S02]  /*0b30*/  @P1 PRMT R104, R107, 0x7632, R104 ;  /* 0x000076326b681816 */ /* 0x000fe40000000068 */
        /* <DEDUP_REMOVED lines=17> */
[----:B------:R-:W-:Y:S01]  /*0c50*/  SHF.L.U32 R102, R103, 0x10, RZ ;  /* 0x0000001067667819 */ /* 0x000fe200000006ff */
[----:B------:R-:W-:Y:S02]  /*0c60*/  IMAD.U32 R103, R128, 0x10000, RZ ;  /* 0x0001000080677824 */ /* 0x000fe400078e00ff */
[----:B-1----:R-:W-:Y:S01]  /*0c70*/  IMAD.U32 R111, R125, 0x10000, RZ ;  /* 0x000100007d6f7824 */ /* 0x002fe200078e00ff */
[----:B------:R0:W-:Y:S04]  /*0c80*/  STL [R1+0x10], R97 ;  /* 0x0000106101007387 */ /* 0x0001e80000100800 */
[----:B------:R1:W-:Y:S01]  /*0c90*/  STL [R1+0x8], R102 ;  /* 0x0000086601007387 */ /* 0x0003e20000100800 */
[----:B0-----:R-:W-:-:S02]  /*0ca0*/  IMAD.U32 R97, R244, 0x10000, RZ ;  /* 0x00010000f4617824 */ /* 0x001fc400078e00ff */
[----:B------:R-:W-:Y:S01]  /*0cb0*/  IMAD.MOV.U32 R244, RZ, RZ, 0x1 ;  /* 0x00000001fff47424 */ /* 0x000fe200078e00ff */
[----:B-1----:R-:W-:Y:S02]  /*0cc0*/  SHF.L.U32 R102, R124, 0x10, RZ ;  /* 0x000000107c667819 */ /* 0x002fe400000006ff */
[----:B------:R0:W-:Y:S04]  /*0cd0*/  STL [R1], R97 ;  /* 0x0000006101007387 */ /* 0x0001e80000100800 */
[----:B------:R1:W-:Y:S04]  /*0ce0*/  STL [R1+0xdc], R103 ;  /* 0x0000dc6701007387 */ /* 0x0003e80000100800 */
[----:B------:R3:W-:Y:S01]  /*0cf0*/  STL [R1+0xd4], R102 ;  /* 0x0000d46601007387 */ /* 0x0007e20000100800 */
[----:B0-----:R-:W-:-:S03]  /*0d00*/  HFMA2.MMA R97, -RZ, RZ, 0, 0 ;  /* 0x00000000ff617435 */ /* 0x001fc600000001ff */
[----:B------:R0:W-:Y:S01]  /*0d10*/  STL [R1+0xcc], R111 ;  /* 0x0000cc6f01007387 */ /* 0x0001e20000100800 */
[----:B-1----:R-:W-:Y:S01]  /*0d20*/  SHF.L.U32 R103, R126, 0x10, RZ ;  /* 0x000000107e677819 */ /* 0x002fe200000006ff */
[----:B---3--:R-:W-:-:S04]  /*0d30*/  IMAD.U32 R102, R127, 0x10000, RZ ;  /* 0x000100007f667824 */ /* 0x008fc800078e00ff */
[----:B------:R1:W-:Y:S01]  /*0d40*/  STL [R1+0xc4], R103 ;  /* 0x0000c46701007387 */ /* 0x0003e20000100800 */
[----:B0-----:R-:W-:-:S03]  /*0d50*/  SHF.L.U32 R111, R120, 0x10, RZ ;  /* 0x00000010786f7819 */ /* 0x001fc600000006ff */
[----:B------:R0:W-:Y:S04]  /*0d60*/  STL [R1+0xbc], R102 ;  /* 0x0000bc6601007387 */ /* 0x0001e80000100800 */
[----:B------:R3:W-:Y:S01]  /*0d70*/  STL [R1+0xb4], R111 ;  /* 0x0000b46f01007387 */ /* 0x0007e20000100800 */
[----:B-1----:R-:W-:Y:S01]  /*0d80*/  IMAD.U32 R103, R121, 0x10000, RZ ;  /* 0x0001000079677824 */ /* 0x002fe200078e00ff */
[----:B0-----:R-:W-:-:S04]  /*0d90*/  SHF.L.U32 R102, R122, 0x10, RZ ;  /* 0x000000107a667819 */ /* 0x001fc800000006ff */
[----:B------:R0:W-:Y:S01]  /*0da0*/  STL [R1+0xac], R103 ;  /* 0x0000ac6701007387 */ /* 0x0001e20000100800 */
[----:B---3--:R-:W-:-:S03]  /*0db0*/  IMAD.U32 R111, R123, 0x10000, RZ ;  /* 0x000100007b6f7824 */ /* 0x008fc600078e00ff */
[----:B------:R1:W-:Y:S04]  /*0dc0*/  STL [R1+0xa4], R102 ;  /* 0x0000a46601007387 */ /* 0x0003e80000100800 */
[----:B------:R3:W-:Y:S01]  /*0dd0*/  STL [R1+0x9c], R111 ;  /* 0x00009c6f01007387 */ /* 0x0007e20000100800 */
[----:B0-----:R-:W-:Y:S01]  /*0de0*/  SHF.L.U32 R103, R116, 0x10, RZ ;  /* 0x0000001074677819 */ /* 0x001fe200000006ff */
[----:B-1----:R-:W-:-:S04]  /*0df0*/  IMAD.U32 R102, R117, 0x10000, RZ ;  /* 0x0001000075667824 */ /* 0x002fc800078e00ff */
[----:B------:R0:W-:Y:S01]  /*0e00*/  STL [R1+0x94], R103 ;  /* 0x0000946701007387 */ /* 0x0001e20000100800 */
[----:B---3--:R-:W-:-:S03]  /*0e10*/  SHF.L.U32 R111, R118, 0x10, RZ ;  /* 0x00000010766f7819 */ /* 0x008fc600000006ff */
[----:B------:R1:W-:Y:S04]  /*0e20*/  STL [R1+0x8c], R102 ;  /* 0x00008c6601007387 */ /* 0x0003e80000100800 */
[----:B------:R3:W-:Y:S01]  /*0e30*/  STL [R1+0x84], R111 ;  /* 0x0000846f01007387 */ /* 0x0007e20000100800 */
[----:B0-----:R-:W-:Y:S01]  /*0e40*/  IMAD.U32 R103, R119, 0x10000, RZ ;  /* 0x0001000077677824 */ /* 0x001fe200078e00ff */
[----:B-1----:R-:W-:-:S04]  /*0e50*/  SHF.L.U32 R102, R129, 0x10, RZ ;  /* 0x0000001081667819 */ /* 0x002fc800000006ff */
[----:B------:R0:W-:Y:S01]  /*0e60*/  STL [R1+0x7c], R103 ;  /* 0x00007c6701007387 */ /* 0x0001e20000100800 */
[----:B---3--:R-:W-:-:S03]  /*0e70*/  IMAD.U32 R111, R113, 0x10000, RZ ;  /* 0x00010000716f7824 */ /* 0x008fc600078e00ff */
[----:B------:R1:W-:Y:S04]  /*0e80*/  STL [R1+0x74], R102 ;  /* 0x0000746601007387 */ /* 0x0003e80000100800 */
[----:B------:R-:W-:Y:S01]  /*0e90*/  STL [R1+0x6c], R111 ;  /* 0x00006c6f01007387 */ /* 0x000fe20000100800 */
[----:B0-----:R-:W-:Y:S01]  /*0ea0*/  SHF.L.U32 R103, R114, 0x10, RZ ;  /* 0x0000001072677819 */ /* 0x001fe200000006ff */
[----:B-1----:R-:W-:-:S04]  /*0eb0*/  IMAD.U32 R102, R112, 0x10000, RZ ;  /* 0x0001000070667824 */ /* 0x002fc800078e00ff */
[----:B------:R0:W-:Y:S04]  /*0ec0*/  STL [R1+0x64], R103 ;  /* 0x0000646701007387 */ /* 0x0001e80000100800 */
[----:B------:R1:W-:Y:S04]  /*0ed0*/  STL [R1+0x5c], R102 ;  /* 0x00005c6601007387 */ /* 0x0003e80000100800 */
[----:B------:R-:W-:Y:S01]  /*0ee0*/  STL [R1+0x54], R108 ;  /* 0x0000546c01007387 */ /* 0x000fe20000100800 */
[----:B0-----:R-:W-:Y:S02]  /*0ef0*/  IMAD.U32 R103, R3, 0x10000, RZ ;  /* 0x0001000003677824 */ /* 0x001fe400078e00ff */
[----:B------:R-:W-:Y:S01]  /*0f00*/  IMAD.U32 R3, R110, 0x10000, RZ ;  /* 0x000100006e037824 */ /* 0x000fe200078e00ff */
[----:B-1----:R-:W-:-:S02]  /*0f10*/  SHF.L.U32 R102, R2, 0x10, RZ ;  /* 0x0000001002667819 */ /* 0x002fc400000006ff */
[----:B------:R-:W-:Y:S01]  /*0f20*/  STL [R1+0x4c], R103 ;  /* 0x00004c6701007387 */ /* 0x000fe20000100800 */
[----:B------:R-:W-:-:S03]  /*0f30*/  SHF.L.U32 R2, R109, 0x10, RZ ;  /* 0x000000106d027819 */ /* 0x000fc600000006ff */
[----:B------:R0:W-:Y:S04]  /*0f40*/  STL [R1+0x44], R102 ;  /* 0x0000446601007387 */ /* 0x0001e80000100800 */
[----:B------:R1:W-:Y:S04]  /*0f50*/  STL [R1+0x3c], R3 ;  /* 0x00003c0301007387 */ /* 0x0003e80000100800 */
[----:B------:R3:W-:Y:S01]  /*0f60*/  STL [R1+0x34], R2 ;  /* 0x0000340201007387 */ /* 0x0007e20000100800 */
[----:B0-----:R-:W-:Y:S01]  /*0f70*/  IMAD.U32 R102, R105, 0x10000, RZ ;  /* 0x0001000069667824 */ /* 0x001fe200078e00ff */
[----:B-1----:R-:W-:-:S04]  /*0f80*/  SHF.L.U32 R3, R104, 0x10, RZ ;  /* 0x0000001068037819 */ /* 0x002fc800000006ff */
        /* <DEDUP_REMOVED lines=9> */
[----:B--2---:R0:W-:Y:S02]  /*1020*/  STL [R1+0x4], R2 ;  /* 0x0000040201007387 */ /* 0x0041e40000100800 */
.L_x_5546:
[----:B-1234-:R-:W1:Y:S08]  /*1030*/  LDC.64 R148, c[0x0][0x288] ;  /* 0x0000a200ff947b82 */ /* 0x01ee700000000a00 */
[----:B------:R-:W2:Y:S08]  /*1040*/  LDC.64 R150, c[0x0][0x258] ;  /* 0x00009600ff967b82 */ /* 0x000eb00000000a00 */
[----:B------:R-:W3:Y:S01]  /*1050*/  LDC.64 R154, c[0x0][0x280] ;  /* 0x0000a000ff9a7b82 */ /* 0x000ee20000000a00 */
[----:B-1----:R-:W-:-:S07]  /*1060*/  IMAD.WIDE R148, R168, 0x4, R148 ;  /* 0x00000004a8947825 */ /* 0x002fce00078e0294 */
[----:B------:R-:W1:Y:S01]  /*1070*/  LDC.64 R160, c[0x0][0x2c8] ;  /* 0x0000b200ffa07b82 */ /* 0x000e620000000a00 */
[----:B------:R3:W4:Y:S01]  /*1080*/  LDG.E R152, desc[UR4][R148.64] ;  /* 0x0000000494987981 */ /* 0x000722000c1e1900 */
[----:B--2---:R-:W-:-:S05]  /*1090*/  IMAD.WIDE R150, R168, 0x4, R150 ;  /* 0x00000004a8967825 */ /* 0x004fca00078e0296 */
[----:B-----5:R-:W5:Y:S01]  /*10a0*/  LDG.E R167, desc[UR4][R150.64] ;  /* 0x0000000496a77981 */ /* 0x020f62000c1e1900 */
[----:B------:R-:W-:Y:S02]  /*10b0*/  IMAD.U32 R170, RZ, RZ, UR14 ;  /* 0x0000000effaa7e24 */ /* 0x000fe4000f8e00ff */
[C---:B---3--:R-:W-:Y:S01]  /*10c0*/  IMAD.WIDE R148, R168.reuse, 0x4, R154 ;  /* 0x00000004a8947825 */ /* 0x048fe200078e029a */
[----:B------:R-:W2:Y:S04]  /*10d0*/  S2R R153, SR_TID.X ;  /* 0x0000000000997919 */ /* 0x000ea80000002100 */
[----:B------:R3:W5:Y:S02]  /*10e0*/  LDG.E R166, desc[UR4][R148.64] ;  /* 0x0000000494a67981 */ /* 0x000764000c1e1900 */
[----:B---3--:R-:W-:-:S05]  /*10f0*/  IMAD R148, R168, R170, RZ ;  /* 0x000000aaa8947224 */ /* 0x008fca00078e02ff */
[----:B------:R-:W-:-:S04]  /*1100*/  SHF.R.S32.HI R149, RZ, 0x1f, R148 ;  /* 0x0000001fff957819 */ /* 0x000fc80000011494 */
[----:B------:R-:W-:Y:S01]  /*1110*/  LEA.HI R149, R149, R148, RZ, 0x3 ;  /* 0x0000009495957211 */ /* 0x000fe200078f18ff */
[----:B------:R-:W-:Y:S01]  /*1120*/  BSSY B0, `(.L_x_5386) ;  /* 0x00001d8000007945 */ /* 0x000fe20003800000 */
[----:B--2---:R-:W-:-:S04]  /*1130*/  LOP3.LUT R169, R153, 0x7f, RZ, 0xc0, !PT ;  /* 0x0000007f99a97812 */ /* 0x004fc800078ec0ff */
[----:B------:R-:W-:-:S05]  /*1140*/  LEA.HI.SX32 R171, R149, R169, 0x1d ;  /* 0x000000a995ab7211 */ /* 0x000fca00078feaff */
[----:B-1----:R-:W-:Y:S01]  /*1150*/  IMAD.WIDE.U32 R172, R171, 0x20, R160 ;  /* 0x00000020abac7825 */ /* 0x002fe200078e00a0 */
[----:B----4-:R-:W-:-:S13]  /*1160*/  ISETP.GT.AND P3, PT, R152, RZ, PT ;  /* 0x000000ff9800720c */ /* 0x010fda0003f64270 */
[----:B------:R-:W-:Y:S05]  /*1170*/  @P3 BRA `(.L_x_5387) ;  /* 0x0000000000f03947 */ /* 0x000fea0003800000 */
        /* <DEDUP_REMOVED lines=13> */
[----:B0-----:R2:W5:Y:S04]  /*1250*/  @P5 LDG.E.128 R100, desc[UR4][R172.64] ;  /* 0x00000004ac645981 */ /* 0x001568000c1e1d00 */
[----:B------:R2:W5:Y:S01]  /*1260*/  @P5 LDG.E.128 R104, desc[UR4][R172.64+0x10] ;  /* 0x00001004ac685981 */ /* 0x000562000c1e1d00 */
[----:B-1----:R-:W-:-:S06]  /*1270*/  IMAD.WIDE.U32 R164, R150, 0x8, R164 ;  /* 0x0000000896a47825 */ /* 0x002fcc00078e00a4 */
[----:B------:R-:W5:Y:S01]  /*1280*/  LDG.E.64 R164, desc[UR4][R164.64] ;  /* 0x00000004a4a47981 */ /* 0x000f62000c1e1b00 */
[----:B------:R-:W-:Y:S01]  /*1290*/  VIADD R150, R150, 0x80 ;  /* 0x0000008096967836 */ /* 0x000fe20000000000 */
[----:B--2---:R-:W-:-:S07]  /*12a0*/  IADD3 R151, R171, 0x80, RZ ;  /* 0x00000080ab977810 */ /* 0x004fce0007ffe0ff */
.L_x_5389:
[----:B------:R-:W-:Y:S05]  /*12b0*/  BSYNC B1 ;  /* 0x0000000000017941 */ /* 0x000fea0003800000 */
.L_x_5388:
[----:B------:R-:W-:Y:S04]  /*12c0*/  BSSY B1, `(.L_x_5390) ;  /* 0x000000c000017945 */ /* 0x000fe80003800000 */
[----:B------:R-:W-:Y:S05]  /*12d0*/  @!P1 BRA `(.L_x_5391) ;  /* 0x0000000000289947 */ /* 0x000fea0003800000 */
[----:B------:R-:W1:Y:S01]  /*12e0*/  LDC.64 R158, c[0x0][0x240] ;  /* 0x00009000ff9e7b82 */ /* 0x000e620000000a00 */
[----:B------:R-:W-:-:S04]  /*12f0*/  ISETP.NE.U32.AND P5, PT, RZ, UR6, PT ;  /* 0x00000006ff007c0c */ /* 0x000fc8000bfa5070 */
[----:B------:R-:W-:-:S13]  /*1300*/  ISETP.NE.AND.EX P5, PT, RZ, UR7, PT, P5 ;  /* 0x00000007ff007c0c */ /* 0x000fda000bfa5350 */
[----:B------:R-:W-:-:S05]  /*1310*/  @P5 IMAD.WIDE.U32 R148, R151, 0x20, R160 ;  /* 0x0000002097945825 */ /* 0x000fca00078e00a0 */
[----:B------:R2:W5:Y:S01]  /*1320*/  @P5 LDG.E.128 R108, desc[UR4][R148.64] ;  /* 0x00000004946c5981 */ /* 0x000562000c1e1d00 */
[----:B-1----:R-:W-:-:S03]  /*1330*/  IMAD.WIDE.U32 R158, R150, 0x8, R158 ;  /* 0x00000008969e7825 */ /* 0x002fc600078e009e */
[----:B------:R2:W5:Y:S04]  /*1340*/  @P5 LDG.E.128 R112, desc[UR4][R148.64+0x10] ;  /* 0x0000100494705981 */ /* 0x000568000c1e1d00 */
[----:B------:R-:W5:Y:S01]  /*1350*/  LDG.E.64 R158, desc[UR4][R158.64] ;  /* 0x000000049e9e7981 */ /* 0x000f62000c1e1b00 */
[----:B------:R-:W-:Y:S01]  /*1360*/  VIADD R150, R150, 0x80 ;  /* 0x0000008096967836 */ /* 0x000fe20000000000 */
[----:B------:R-:W-:-:S07]  /*1370*/  IADD3 R151, R151, 0x80, RZ ;  /* 0x0000008097977810 */ /* 0x000fce0007ffe0ff */
.L_x_5391:
[----:B------:R-:W-:Y:S05]  /*1380*/  BSYNC B1 ;  /* 0x0000000000017941 */ /* 0x000fea0003800000 */
.L_x_5390:
[----:B------:R-:W-:Y:S04]  /*1390*/  BSSY B1, `(.L_x_5392) ;  /* 0x000000c000017945 */ /* 0x000fe80003800000 */
[----:B------:R-:W-:Y:S05]  /*13a0*/  @!P2 BRA `(.L_x_5393) ;  /* 0x000000000028a947 */ /* 0x000fea0003800000 */
[----:B------:R-:W1:Y:S01]  /*13b0*/  LDC.64 R156, c[0x0][0x240] ;  /* 0x00009000ff9c7b82 */ /* 0x000e620000000a00 */
[----:B------:R-:W-:-:S04]  /*13c0*/  ISETP.NE.U32.AND P5, PT, RZ, UR6, PT ;  /* 0x00000006ff007c0c */ /* 0x000fc8000bfa5070 */
[----:B------:R-:W-:-:S13]  /*13d0*/  ISETP.NE.AND.EX P5, PT, RZ, UR7, PT, P5 ;  /* 0x00000007ff007c0c */ /* 0x000fda000bfa5350 */
[----:B--2---:R-:W-:-:S05]  /*13e0*/  @P5 IMAD.WIDE.U32 R148, R151, 0x20, R160 ;  /* 0x0000002097945825 */ /* 0x004fca00078e00a0 */
[----:B------:R3:W5:Y:S01]  /*13f0*/  @P5 LDG.E.128 R116, desc[UR4][R148.64] ;  /* 0x0000000494745981 */ /* 0x000762000c1e1d00 */
[----:B-1----:R-:W-:-:S03]  /*1400*/  IMAD.WIDE.U32 R156, R150, 0x8, R156 ;  /* 0x00000008969c7825 */ /* 0x002fc600078e009c */
[----:B------:R3:W5:Y:S04]  /*1410*/  @P5 LDG.E.128 R120, desc[UR4][R148.64+0x10] ;  /* 0x0000100494785981 */ /* 0x000768000c1e1d00 */
[----:B------:R-:W5:Y:S01]  /*1420*/  LDG.E.64 R156, desc[UR4][R156.64] ;  /* 0x000000049c9c7981 */ /* 0x000f62000c1e1b00 */
[----:B------:R-:W-:Y:S01]  /*1430*/  VIADD R150, R150, 0x80 ;  /* 0x0000008096967836 */ /* 0x000fe20000000000 */
[----:B------:R-:W-:-:S07]  /*1440*/  IADD3 R151, R151, 0x80, RZ ;  /* 0x0000008097977810 */ /* 0x000fce0007ffe0ff */
.L_x_5393:
[----:B------:R-:W-:Y:S05]  /*1450*/  BSYNC B1 ;  /* 0x0000000000017941 */ /* 0x000fea0003800000 */
.L_x_5392:
[----:B------:R-:W-:Y:S01]  /*1460*/  LOP3.LUT P5, RZ, R0, 0x2, RZ, 0xc0, !PT ;  /* 0x0000000200ff7812 */ /* 0x000fe200078ac0ff */
[----:B------:R-:W-:Y:S01]  /*1470*/  HFMA2.MMA R222, -RZ, RZ, 0, 0 ;  /* 0x00000000ffde7435 */ /* 0x000fe200000001ff */
[----:B------:R-:W-:-:S11]  /*1480*/  IMAD.MOV.U32 R221, RZ, RZ, RZ ;  /* 0x000000ffffdd7224 */ /* 0x000fd600078e00ff */
[----:B------:R-:W-:Y:S05]  /*1490*/  @!P5 BRA `(.L_x_5394) ;  /* 0x000000180080d947 */ /* 0x000fea0003800000 */
[----:B------:R-:W-:-:S04]  /*14a0*/  ISETP.NE.U32.AND P5, PT, RZ, UR6, PT ;  /* 0x00000006ff007c0c */ /* 0x000fc8000bfa5070 */
[----:B------:R-:W-:-:S13]  /*14b0*/  ISETP.NE.AND.EX P5, PT, RZ, UR7, PT, P5 ;  /* 0x00000007ff007c0c */ /* 0x000fda000bfa5350 */
[----:B0-----:R-:W-:-:S05]  /*14c0*/  @P5 IMAD.WIDE.U32 R2, R151, 0x20, R160 ;  /* 0x0000002097025825 */ /* 0x001fca00078e00a0 */
[----:B------:R-:W5:Y:S04]  /*14d0*/  @P5 LDG.E.128 R124, desc[UR4][R2.64] ;  /* 0x00000004027c5981 */ /* 0x000f68000c1e1d00 */
[----:B------:R0:W5:Y:S02]  /*14e0*/  @P5 LDG.E.128 R128, desc[UR4][R2.64+0x10] ;  /* 0x0000100402805981 */ /* 0x000164000c1e1d00 */
[----:B0-----:R-:W0:Y:S02]  /*14f0*/  LDC.64 R2, c[0x0][0x240] ;  /* 0x00009000ff027b82 */ /* 0x001e240000000a00 */
[----:B0-----:R-:W-:-:S06]  /*1500*/  IMAD.WIDE.U32 R2, R150, 0x8, R2 ;  /* 0x0000000896027825 */ /* 0x001fcc00078e0002 */
[----:B------:R-:W5:Y:S01]  /*1510*/  LDG.E.64 R2, desc[UR4][R2.64] ;  /* 0x0000000402027981 */ /* 0x000f62000c1e1b00 */
[----:B------:R-:W-:Y:S01]  /*1520*/  IMAD.MOV.U32 R222, RZ, RZ, RZ ;  /* 0x000000ffffde7224 */ /* 0x000fe200078e00ff */
[----:B------:R-:W-:Y:S06]  /*1530*/  BRA `(.L_x_5394) ;  /* 0x0000001800587947 */ /* 0x000fec0003800000 */
.L_x_5387:
[----:B------:R-:W1:Y:S02]  /*1540*/  LDC.64 R148, c[0x0][0x250] ;  /* 0x00009400ff947b82 */ /* 0x000e640000000a00 */
[----:B-1----:R-:W-:-:S06]  /*1550*/  IMAD.WIDE R148, R168, 0x4, R148 ;  /* 0x00000004a8947825 */ /* 0x002fcc00078e0294 */
[----:B------:R1:W2:Y:S01]  /*1560*/  LDG.E R148, desc[UR4][R148.64] ;  /* 0x0000000494947981 */ /* 0x0002a2000c1e1900 */
[----:B-----5:R-:W-:Y:S01]  /*1570*/  ISETP.GE.AND P4, PT, R166, 0x1, PT ;  /* 0x00000001a600780c */ /* 0x020fe20003f86270 */
[----:B------:R-:W-:Y:S01]  /*1580*/  BSSY B1, `(.L_x_5395) ;  /* 0x000006f000017945 */ /* 0x000fe20003800000 */
[----:B------:R-:W-:Y:S01]  /*1590*/  IADD3 R220, R152, -0x1, RZ ;  /* 0xffffffff98dc7810 */ /* 0x000fe20007ffe0ff */
[----:B------:R-:W-:Y:S01]  /*15a0*/  HFMA2.MMA R222, -RZ, RZ, 0, 0 ;  /* 0x00000000ffde7435 */ /* 0x000fe200000001ff */
[----:B------:R-:W-:Y:S01]  /*15b0*/  ISETP.NE.AND P5, PT, R245, RZ, PT ;  /* 0x000000fff500720c */ /* 0x000fe20003fa5270 */
[----:B------:R-:W-:Y:S01]  /*15c0*/  IMAD.MOV.U32 R221, RZ, RZ, RZ ;  /* 0x000000ffffdd7224 */ /* 0x000fe200078e00ff */
[----:B------:R-:W-:Y:S01]  /*15d0*/  MOV R175, RZ ;  /* 0x000000ff00af7202 */ /* 0x000fe20000000f00 */
[----:B------:R-:W-:Y:S02]  /*15e0*/  IMAD R220, R220, R170, RZ ;  /* 0x000000aadcdc7224 */ /* 0x000fe400078e02ff */
[----:B------:R-:W-:-:S03]  /*15f0*/  IMAD.MOV.U32 R223, RZ, RZ, R171 ;  /* 0x000000ffffdf7224 */ /* 0x000fc600078e00ab */
[----:B------:R-:W-:Y:S01]  /*1600*/  SHF.R.S32.HI R150, RZ, 0x1f, R220 ;  /* 0x0000001fff967819 */ /* 0x000fe200000114dc */
[----:B-1----:R-:W-:-:S03]  /*1610*/  @P4 VIADD R149, R166, 0xffffffff ;  /* 0xffffffffa6954836 */ /* 0x002fc60000000000 */
        /* <DEDUP_REMOVED lines=8> */
[----:B------:R-:W1:Y:S01]  /*16a0*/  LDC.64 R160, c[0x0][0x238] ;  /* 0x00008e00ffa07b82 */ /* 0x000e620000000a00 */
[----:B------:R-:W2:Y:S04]  /*16b0*/  LDL R242, [R1+0xe0] ;  /* 0x0000e00001f27983 */ /* 0x000ea80000100800 */
[----:B------:R-:W3:Y:S03]  /*16c0*/  LDL R231, [R1+0xdc] ;  /* 0x0000dc0001e77983 */ /* 0x000ee60000100800 */
[----:B------:R-:W4:Y:S01]  /*16d0*/  LDC.64 R152, c[0x0][0x2b8] ;  /* 0x0000ae00ff987b82 */ /* 0x000f220000000a00 */
[----:B------:R-:W-:Y:S01]  /*16e0*/  ISETP.NE.U32.AND P5, PT, RZ, UR6, PT ;  /* 0x00000006ff007c0c */ /* 0x000fe2000bfa5070 */
[----:B------:R-:W3:Y:S04]  /*16f0*/  LDL R238, [R1+0xd8] ;  /* 0x0000d80001ee7983 */ /* 0x000ee80000100800 */
[----:B------:R-:W3:Y:S02]  /*1700*/  LDL R230, [R1+0xd4] ;  /* 0x0000d40001e67983 */ /* 0x000ee40000100800 */
[----:B------:R-:W0:Y:S02]  /*1710*/  LDC.64 R164, c[0x0][0x240] ;  /* 0x00009000ffa47b82 */ /* 0x000e240000000a00 */
[----:B------:R-:W3:Y:S04]  /*1720*/  LDL R235, [R1+0xd0] ;  /* 0x0000d00001eb7983 */ /* 0x000ee80000100800 */
[----:B------:R-:W3:Y:S01]  /*1730*/  LDL R234, [R1+0xc8] ;  /* 0x0000c80001ea7983 */ /* 0x000ee20000100800 */
[----:B-1----:R-:W-:-:S05]  /*1740*/  IMAD.WIDE.U32 R160, R171, 0x20, R160 ;  /* 0x00000020aba07825 */ /* 0x002fca00078e00a0 */
[----:B------:R-:W2:Y:S01]  /*1750*/  LDG.E.128 R148, desc[UR4][R160.64] ;  /* 0x00000004a0947981 */ /* 0x000ea2000c1e1d00 */
[----:B----4-:R-:W-:-:S06]  /*1760*/  IMAD.WIDE.U32 R152, R220, 0x10, R152 ;  /* 0x00000010dc987825 */ /* 0x010fcc00078e0098 */
[----:B------:R-:W4:Y:S01]  /*1770*/  LDG.E.128 R152, desc[UR4][R152.64] ;  /* 0x0000000498987981 */ /* 0x000f22000c1e1d00 */
[----:B------:R-:W-:-:S03]  /*1780*/  ISETP.NE.AND.EX P5, PT, RZ, UR7, PT, P5 ;  /* 0x00000007ff007c0c */ /* 0x000fc6000bfa5350 */
[----:B------:R-:W3:Y:S10]  /*1790*/  LDG.E.128 R160, desc[UR4][R160.64+0x10] ;  /* 0x00001004a0a07981 */ /* 0x000ef4000c1e1d00 */
[----:B0-----:R1:W5:Y:S04]  /*17a0*/  @P5 LDG.E.128 R100, desc[UR4][R172.64] ;  /* 0x00000004ac645981 */ /* 0x001368000c1e1d00 */
[----:B------:R1:W5:Y:S04]  /*17b0*/  @P5 LDG.E.128 R104, desc[UR4][R172.64+0x10] ;  /* 0x00001004ac685981 */ /* 0x000368000c1e1d00 */
[----:B------:R-:W3:Y:S01]  /*17c0*/  LDL R173, [R1+0xcc] ;  /* 0x0000cc0001ad7983 */ /* 0x000ee20000100800 */
[----:B------:R-:W-:-:S03]  /*17d0*/  IMAD.WIDE.U32 R164, R175, 0x8, R164 ;  /* 0x00000008afa47825 */ /* 0x000fc600078e00a4 */
[----:B------:R-:W3:Y:S04]  /*17e0*/  LDL R172, [R1+0xc4] ;  /* 0x0000c40001ac7983 */ /* 0x000ee80000100800 */
[----:B------:R-:W5:Y:S01]  /*17f0*/  LDG.E.64 R164, desc[UR4][R164.64] ;  /* 0x00000004a4a47981 */ /* 0x000f62000c1e1b00 */
[----:B------:R-:W-:Y:S01]  /*1800*/  IADD3 R220, R220, 0x80, RZ ;  /* 0x00000080dcdc7810 */ /* 0x000fe20007ffe0ff */
[----:B------:R-:W-:Y:S01]  /*1810*/  VIADD R175, R175, 0x80 ;  /* 0x00000080afaf7836 */ /* 0x000fe20000000000 */
[----:B------:R-:W-:Y:S01]  /*1820*/  IADD3 R223, R171, 0x80, RZ ;  /* 0x00000080abdf7810 */ /* 0x000fe20007ffe0ff */
[C---:B--2---:R-:W-:Y:S01]  /*1830*/  FADD.FTZ R241, -R174.reuse, R150 ;  /* 0x00000096aef17221 */ /* 0x044fe20000010100 */
[C---:B------:R-:W-:Y:S01]  /*1840*/  FADD.FTZ R214, -R174.reuse, R148 ;  /* 0x00000094aed67221 */ /* 0x040fe20000010100 */
[----:B------:R-:W-:Y:S01]  /*1850*/  FADD.FTZ R243, -R174, R149 ;  /* 0x00000095aef37221 */ /* 0x000fe20000010100 */
[----:B----4-:R-:W-:-:S02]  /*1860*/  PRMT R150, R152, 0x7632, R150 ;  /* 0x0000763298967816 */ /* 0x010fc40000000096 */
[----:B------:R-:W-:Y:S01]  /*1870*/  SHF.L.U32 R152, R152, 0x10, RZ ;  /* 0x0000001098987819 */ /* 0x000fe200000006ff */
[C---:B------:R-:W-:Y:S01]  /*1880*/  FMUL.FTZ R214, R167.reuse, R214 ;  /* 0x000000d6a7d67220 */ /* 0x040fe20000410000 */
        /* <DEDUP_REMOVED lines=9> */
[----:B---3--:R-:W-:Y:S01]  /*1920*/  FMUL.FTZ R242, R231, R150 ;  /* 0x00000096e7f27220 */ /* 0x008fe20000410000 */
[----:B------:R-:W-:-:S02]  /*1930*/  IMAD.U32 R153, R153, 0x10000, RZ ;  /* 0x0001000099997824 */ /* 0x000fc400078e00ff */
[----:B------:R-:W-:Y:S01]  /*1940*/  FADD.FTZ R152, RZ, R215 ;  /* 0x000000d7ff987221 */ /* 0x000fe20000010000 */
[----:B------:R-:W-:Y:S01]  /*1950*/  FFMA.FTZ R150, R214, R215, RZ ;  /* 0x000000d7d6967223 */ /* 0x000fe200000100ff */
[----:B------:R-:W-:Y:S01]  /*1960*/  FMUL.FTZ R239, R167, R239 ;  /* 0x000000efa7ef7220 */ /* 0x000fe20000410000 */
[----:B------:R-:W-:Y:S02]  /*1970*/  IMAD.U32 R151, R151, 0x10000, RZ ;  /* 0x0001000097977824 */ /* 0x000fe400078e00ff */
[----:B------:R-:W-:Y:S01]  /*1980*/  FMUL.FTZ R241, R167, R241 ;  /* 0x000000f1a7f17220 */ /* 0x000fe20000410000 */
[----:B------:R-:W-:Y:S01]  /*1990*/  FMUL.FTZ R240, R238, R153 ;  /* 0x00000099eef07220 */ /* 0x000fe20000410000 */
        /* <DEDUP_REMOVED lines=45> */
.L_x_5396:
[----:B------:R-:W-:Y:S05]  /*1c70*/  BSYNC B1 ;  /* 0x0000000000017941 */ /* 0x000fea0003800000 */
.L_x_5395:
[----:B------:R-:W-:Y:S04]  /*1c80*/  BSSY B1, `(.L_x_5397) ;  /* 0x0000061000017945 */ /* 0x000fe80003800000 */
[----:B------:R-:W-:Y:S05]  /*1c90*/  @!P1 BRA `(.L_x_5398) ;  /* 0x00000004007c9947 */ /* 0x000fea0003800000 */
[----:B------:R-:W1:Y:S01]  /*1ca0*/  LDC.64 R160, c[0x0][0x238] ;  /* 0x00008e00ffa07b82 */ /* 0x000e620000000a00 */
[----:B------:R-:W2:Y:S07]  /*1cb0*/  LDL R177, [R1+0xc0] ;  /* 0x0000c00001b17983 */ /* 0x000eae0000100800 */
[----:B------:R-:W3:Y:S01]  /*1cc0*/  LDC.64 R152, c[0x0][0x2b8] ;  /* 0x0000ae00ff987b82 */ /* 0x000ee20000000a00 */
[----:B------:R-:W-:Y:S01]  /*1cd0*/  ISETP.NE.U32.AND P5, PT, RZ, UR6, PT ;  /* 0x00000006ff007c0c */ /* 0x000fe2000bfa5070 */
[----:B------:R-:W4:Y:S04]  /*1ce0*/  LDL R182, [R1+0xbc] ;  /* 0x0000bc0001b67983 */ /* 0x000f280000100800 */
[----:B------:R-:W4:Y:S02]  /*1cf0*/  LDL R179, [R1+0xb8] ;  /* 0x0000b80001b37983 */ /* 0x000f240000100800 */
[----:B------:R-:W0:Y:S02]  /*1d00*/  LDC.64 R184, c[0x0][0x2c8] ;  /* 0x0000b200ffb87b82 */ /* 0x000e240000000a00 */
[----:B------:R-:W4:Y:S04]  /*1d10*/  LDL R181, [R1+0xb4] ;  /* 0x0000b40001b57983 */ /* 0x000f280000100800 */
[----:B------:R-:W4:Y:S01]  /*1d20*/  LDL R178, [R1+0xb0] ;  /* 0x0000b00001b27983 */ /* 0x000f220000100800 */
[----:B-1----:R-:W-:Y:S01]  /*1d30*/  IMAD.WIDE.U32 R160, R223, 0x20, R160 ;  /* 0x00000020dfa07825 */ /* 0x002fe200078e00a0 */
[----:B------:R-:W1:Y:S02]  /*1d40*/  LDC.64 R172, c[0x0][0x240] ;  /* 0x00009000ffac7b82 */ /* 0x000e640000000a00 */
[----:B------:R-:W4:Y:S04]  /*1d50*/  LDL R180, [R1+0xa8] ;  /* 0x0000a80001b47983 */ /* 0x000f280000100800 */
[----:B------:R-:W2:Y:S01]  /*1d60*/  LDG.E.128 R148, desc[UR4][R160.64] ;  /* 0x00000004a0947981 */ /* 0x000ea2000c1e1d00 */
[----:B---3--:R-:W-:-:S06]  /*1d70*/  IMAD.WIDE.U32 R152, R220, 0x10, R152 ;  /* 0x00000010dc987825 */ /* 0x008fcc00078e0098 */
[----:B------:R-:W3:Y:S01]  /*1d80*/  LDG.E.128 R152, desc[UR4][R152.64] ;  /* 0x0000000498987981 */ /* 0x000ee2000c1e1d00 */
[----:B------:R-:W-:-:S03]  /*1d90*/  ISETP.NE.AND.EX P5, PT, RZ, UR7, PT, P5 ;  /* 0x00000007ff007c0c */ /* 0x000fc6000bfa5350 */
[----:B------:R-:W4:Y:S10]  /*1da0*/  LDG.E.128 R160, desc[UR4][R160.64+0x10] ;  /* 0x00001004a0a07981 */ /* 0x000f34000c1e1d00 */
[----:B0-----:R-:W-:-:S05]  /*1db0*/  @P5 IMAD.WIDE.U32 R158, R223, 0x20, R184 ;  /* 0x00000020df9e5825 */ /* 0x001fca00078e00b8 */
[----:B------:R-:W5:Y:S04]  /*1dc0*/  @P5 LDG.E.128 R108, desc[UR4][R158.64] ;  /* 0x000000049e6c5981 */ /* 0x000f68000c1e1d00 */
[----:B------:R1:W5:Y:S02]  /*1dd0*/  @P5 LDG.E.128 R112, desc[UR4][R158.64+0x10] ;  /* 0x000010049e705981 */ /* 0x000364000c1e1d00 */
[----:B-1----:R-:W-:Y:S02]  /*1de0*/  IMAD.WIDE.U32 R158, R175, 0x8, R172 ;  /* 0x00000008af9e7825 */ /* 0x002fe400078e00ac */
[----:B------:R-:W4:Y:S04]  /*1df0*/  LDL R172, [R1+0xac] ;  /* 0x0000ac0001ac7983 */ /* 0x000f280000100800 */
[----:B------:R-:W5:Y:S01]  /*1e00*/  LDG.E.64 R158, desc[UR4][R158.64] ;  /* 0x000000049e9e7981 */ /* 0x000f62000c1e1b00 */
[C---:B--2---:R-:W-:Y:S01]  /*1e10*/  FADD.FTZ R229, -R174.reuse, R148 ;  /* 0x00000094aee57221 */ /* 0x044fe20000010100 */
[----:B------:R-:W-:-:S03]  /*1e20*/  FADD.FTZ R217, -R174, R150 ;  /* 0x00000096aed97221 */ /* 0x000fc60000010100 */
[----:B------:R-:W-:Y:S01]  /*1e30*/  FMUL.FTZ R229, R167, R229 ;  /* 0x000000e5a7e57220 */ /* 0x000fe20000410000 */
[C---:B---3--:R-:W-:Y:S01]  /*1e40*/  PRMT R150, R152.reuse, 0x7632, R150 ;  /* 0x0000763298967816 */ /* 0x048fe20000000096 */
[----:B------:R-:W-:-:S04]  /*1e50*/  IMAD.U32 R152, R152, 0x10000, RZ ;  /* 0x0001000098987824 */ /* 0x000fc800078e00ff */
[----:B------:R-:W-:Y:S01]  /*1e60*/  FADD.FTZ R56, R56, R152 ;  /* 0x0000009838387221 */ /* 0x000fe20000010000 */
[-C--:B------:R-:W-:Y:S01]  /*1e70*/  FFMA.FTZ R88, R229, R152.reuse, R88 ;  /* 0x00000098e5587223 */ /* 0x080fe20000010058 */
[----:B------:R-:W-:Y:S02]  /*1e80*/  FMUL.FTZ R228, R177, R152 ;  /* 0x00000098b1e47220 */ /* 0x000fe40000410000 */
[----:B------:R-:W2:Y:S01]  /*1e90*/  LDL R152, [R1+0xa4] ;  /* 0x0000a40001987983 */ /* 0x000ea20000100800 */
[----:B------:R-:W-:Y:S01]  /*1ea0*/  SHF.L.U32 R150, R150, 0x10, RZ ;  /* 0x0000001096967819 */ /* 0x000fe200000006ff */
[C---:B------:R-:W-:Y:S01]  /*1eb0*/  FADD.FTZ R219, -R174.reuse, R149 ;  /* 0x00000095aedb7221 */ /* 0x040fe20000010100 */
[--C-:B------:R-:W-:Y:S01]  /*1ec0*/  FADD.FTZ R176, -R174, R151.reuse ;  /* 0x00000097aeb07221 */ /* 0x100fe20000010100 */
[----:B------:R-:W-:Y:S01]  /*1ed0*/  PRMT R151, R153, 0x7632, R151 ;  /* 0x0000763299977816 */ /* 0x000fe20000000097 */
[----:B------:R-:W-:Y:S01]  /*1ee0*/  FADD.FTZ R221, R221, R228 ;  /* 0x000000e4dddd7221 */ /* 0x000fe20000010000 */
[----:B------:R-:W-:Y:S01]  /*1ef0*/  SHF.L.U32 R153, R153, 0x10, RZ ;  /* 0x0000001099997819 */ /* 0x000fe200000006ff */
[----:B------:R-:W-:Y:S01]  /*1f00*/  FMUL.FTZ R219, R167, R219 ;  /* 0x000000dba7db7220 */ /* 0x000fe20000410000 */
[----:B------:R-:W-:Y:S01]  /*1f10*/  FFMA.FTZ R222, R229, R228, R222 ;  /* 0x000000e4e5de7223 */ /* 0x000fe200000100de */
[----:B----4-:R-:W-:Y:S01]  /*1f20*/  FMUL.FTZ R218, R182, R150 ;  /* 0x00000096b6da7220 */ /* 0x010fe20000410000 */
[----:B------:R-:W-:Y:S01]  /*1f30*/  FMUL.FTZ R217, R167, R217 ;  /* 0x000000d9a7d97220 */ /* 0x000fe20000410000 */
[----:B------:R-:W-:-:S02]  /*1f40*/  IMAD.U32 R151, R151, 0x10000, RZ ;  /* 0x0001000097977824 */ /* 0x000fc400078e00ff */
[----:B------:R-:W-:Y:S01]  /*1f50*/  FMUL.FTZ R216, R179, R153 ;  /* 0x00000099b3d87220 */ /* 0x000fe20000410000 */
[----:B------:R-:W-:Y:S01]  /*1f60*/  FADD.FTZ R221, R221, R218 ;  /* 0x000000dadddd7221 */ /* 0x000fe20000010000 */
[----:B------:R-:W-:Y:S01]  /*1f70*/  FFMA.FTZ R222, R219, R218, R222 ;  /* 0x000000dadbde7223 */ /* 0x000fe200000100de */
[C---:B------:R-:W-:Y:S01]  /*1f80*/  PRMT R148, R154.reuse, 0x7632, R148 ;  /* 0x000076329a947816 */ /* 0x040fe20000000094 */
[----:B------:R-:W-:Y:S02]  /*1f90*/  IMAD.U32 R154, R154, 0x10000, RZ ;  /* 0x000100009a9a7824 */ /* 0x000fe400078e00ff */
        /* <DEDUP_REMOVED lines=24> */
[----:B------:R-:W-:Y:S02]  /*2120*/  FMUL.FTZ R184, R167, R163 ;  /* 0x000000a3a7b87220 */ /* 0x000fe40000410000 */
[----:B------:R-:W-:Y:S01]  /*2130*/  FADD.FTZ R221, R221, R180 ;  /* 0x000000b4dddd7221 */ /* 0x000fe20000010000 */
[----:B------:R-:W-:Y:S01]  /*2140*/  FFMA.FTZ R222, R179, R180, R222 ;  /* 0x000000b4b3de7223 */ /* 0x000fe200000100de */
[----:B------:R-:W-:Y:S02]  /*2150*/  VIADD R220, R220, 0x80 ;  /* 0x00000080dcdc7836 */ /* 0x000fe40000000000 */
        /* <DEDUP_REMOVED lines=18> */
[----:B------:R-:W-:-:S07]  /*2280*/  FFMA.FTZ R222, R184, R185, R222 ;  /* 0x000000b9b8de7223 */ /* 0x000fce00000100de */
.L_x_5398:
[----:B------:R-:W-:Y:S05]  /*2290*/  BSYNC B1 ;  /* 0x0000000000017941 */ /* 0x000fea0003800000 */
.L_x_5397:
        /* <DEDUP_REMOVED lines=28> */
[C---:B---3--:R-:W-:Y:S02]  /*2460*/  PRMT R150, R152.reuse, 0x7632, R150 ;  /* 0x0000763298967816 */ /* 0x048fe40000000096 */
[----:B------:R-:W-:-:S05]  /*2470*/  SHF.L.U32 R152, R152, 0x10, RZ ;  /* 0x0000001098987819 */ /* 0x000fca00000006ff */
[----:B------:R-:W-:Y:S01]  /*2480*/  FADD.FTZ R48, R48, R152 ;  /* 0x0000009830307221 */ /* 0x000fe20000010000 */
[-C--:B------:R-:W-:Y:S01]  /*2490*/  FFMA.FTZ R80, R186, R152.reuse, R80 ;  /* 0x00000098ba507223 */ /* 0x080fe20000010050 */
[----:B------:R-:W-:Y:S02]  /*24a0*/  FMUL.FTZ R226, R190, R152 ;  /* 0x00000098bee27220 */ /* 0x000fe40000410000 */
[----:B------:R-:W2:Y:S01]  /*24b0*/  LDL R152, [R1+0x84] ;  /* 0x0000840001987983 */ /* 0x000ea20000100800 */
[----:B------:R-:W-:Y:S01]  /*24c0*/  FADD.FTZ R187, -R174, R149 ;  /* 0x00000095aebb7221 */ /* 0x000fe20000010100 */
[----:B------:R-:W-:Y:S02]  /*24d0*/  IMAD.U32 R150, R150, 0x10000, RZ ;  /* 0x0001000096967824 */ /* 0x000fe400078e00ff */
[--C-:B------:R-:W-:Y:S01]  /*24e0*/  FADD.FTZ R189, -R174, R151.reuse ;  /* 0x00000097aebd7221 */ /* 0x100fe20000010100 */
[C---:B------:R-:W-:Y:S01]  /*24f0*/  PRMT R151, R153.reuse, 0x7632, R151 ;  /* 0x0000763299977816 */ /* 0x040fe20000000097 */
[----:B------:R-:W-:-:S02]  /*2500*/  IMAD.U32 R153, R153, 0x10000, RZ ;  /* 0x0001000099997824 */ /* 0x000fc400078e00ff */
[----:B------:R-:W-:Y:S01]  /*2510*/  FMUL.FTZ R187, R167, R187 ;  /* 0x000000bba7bb7220 */ /* 0x000fe20000410000 */
[----:B------:R-:W-:Y:S01]  /*2520*/  FADD.FTZ R221, R221, R226 ;  /* 0x000000e2dddd7221 */ /* 0x000fe20000010000 */
[----:B------:R-:W-:Y:S01]  /*2530*/  FFMA.FTZ R222, R186, R226, R222 ;  /* 0x000000e2bade7223 */ /* 0x000fe200000100de */
[----:B----4-:R-:W-:Y:S01]  /*2540*/  FMUL.FTZ R194, R194, R150 ;  /* 0x00000096c2c27220 */ /* 0x010fe20000410000 */
[----:B------:R-:W-:Y:S01]  /*2550*/  SHF.L.U32 R151, R151, 0x10, RZ ;  /* 0x0000001097977819 */ /* 0x000fe200000006ff */
        /* <DEDUP_REMOVED lines=33> */
[----:B------:R-:W-:Y:S01]  /*2770*/  IADD3 R220, R220, 0x80, RZ ;  /* 0x00000080dcdc7810 */ /* 0x000fe20007ffe0ff */
        /* <DEDUP_REMOVED lines=13> */
[-C--:B------:R-:W-:Y:S01]  /*2850*/  FFMA.FTZ R79, R199, R149.reuse, R79 ;  /* 0x00000095c74f7223 */ /* 0x080fe2000001004f */
[----:B------:R-:W-:Y:S01]  /*2860*/  VIADD R175, R175, 0x80 ;  /* 0x00000080afaf7836 */ /* 0x000fe20000000000 */
[----:B------:R-:W-:Y:S01]  /*2870*/  IADD3 R223, R223, 0x80, RZ ;  /* 0x00000080dfdf7810 */ /* 0x000fe20007ffe0ff */
[----:B--2---:R-:W-:-:S04]  /*2880*/  FMUL.FTZ R200, R152, R149 ;  /* 0x0000009598c87220 */ /* 0x004fc80000410000 */
[----:B------:R-:W-:Y:S01]  /*2890*/  FADD.FTZ R221, R221, R200 ;  /* 0x000000c8dddd7221 */ /* 0x000fe20000010000 */
[----:B------:R-:W-:-:S07]  /*28a0*/  FFMA.FTZ R222, R199, R200, R222 ;  /* 0x000000c8c7de7223 */ /* 0x000fce00000100de */
.L_x_5400:
[----:B------:R-:W-:Y:S05]  /*28b0*/  BSYNC B1 ;  /* 0x0000000000017941 */ /* 0x000fea0003800000 */
.L_x_5399:
[----:B------:R-:W-:-:S13]  /*28c0*/  LOP3.LUT P5, RZ, R0, 0x2, RZ, 0xc0, !PT ;  /* 0x0000000200ff7812 */ /* 0x000fda00078ac0ff */
[----:B------:R-:W-:Y:S05]  /*28d0*/  @!P5 BRA `(.L_x_5394) ;  /* 0x000000040070d947 */ /* 0x000fea0003800000 */
[----:B------:R-:W1:Y:S01]  /*28e0*/  LDC.64 R152, c[0x0][0x238] ;  /* 0x00008e00ff987b82 */ /* 0x000e620000000a00 */
[----:B------:R-:W2:Y:S04]  /*28f0*/  LDL R203, [R1+0x80] ;  /* 0x0000800001cb7983 */ /* 0x000ea80000100800 */
[----:B------:R-:W3:Y:S03]  /*2900*/  LDL R207, [R1+0x7c] ;  /* 0x00007c0001cf7983 */ /* 0x000ee60000100800 */
[----:B------:R-:W4:Y:S01]  /*2910*/  LDC.64 R160, c[0x0][0x2b8] ;  /* 0x0000ae00ffa07b82 */ /* 0x000f220000000a00 */
[----:B------:R-:W3:Y:S04]  /*2920*/  LDL R206, [R1+0x78] ;  /* 0x0000780001ce7983 */ /* 0x000ee80000100800 */
[----:B------:R-:W3:Y:S03]  /*2930*/  LDL R209, [R1+0x74] ;  /* 0x0000740001d17983 */ /* 0x000ee60000100800 */
[----:B------:R-:W0:Y:S01]  /*2940*/  LDC.64 R212, c[0x0][0x2c8] ;  /* 0x0000b200ffd47b82 */ /* 0x000e220000000a00 */
[----:B------:R-:W3:Y:S04]  /*2950*/  LDL R205, [R1+0x70] ;  /* 0x0000700001cd7983 */ /* 0x000ee80000100800 */
[----:B------:R-:W3:Y:S01]  /*2960*/  LDL R208, [R1+0x68] ;  /* 0x0000680001d07983 */ /* 0x000ee20000100800 */
[----:B-1----:R-:W-:-:S02]  /*2970*/  IMAD.WIDE.U32 R152, R223, 0x20, R152 ;  /* 0x00000020df987825 */ /* 0x002fc400078e0098 */
[----:B------:R-:W1:Y:S03]  /*2980*/  LDC.64 R172, c[0x0][0x240] ;  /* 0x00009000ffac7b82 */ /* 0x000e660000000a00 */
[----:B------:R-:W2:Y:S01]  /*2990*/  LDG.E.128 R148, desc[UR4][R152.64] ;  /* 0x0000000498947981 */ /* 0x000ea2000c1e1d00 */
[----:B----4-:R-:W-:-:S06]  /*29a0*/  IMAD.WIDE.U32 R160, R220, 0x10, R160 ;  /* 0x00000010dca07825 */ /* 0x010fcc00078e00a0 */
[----:B------:R-:W4:Y:S04]  /*29b0*/  LDG.E.128 R160, desc[UR4][R160.64] ;  /* 0x00000004a0a07981 */ /* 0x000f28000c1e1d00 */
[----:B------:R-:W3:Y:S01]  /*29c0*/  LDG.E.128 R152, desc[UR4][R152.64+0x10] ;  /* 0x0000100498987981 */ /* 0x000ee2000c1e1d00 */
[----:B------:R-:W-:-:S04]  /*29d0*/  ISETP.NE.U32.AND P5, PT, RZ, UR6, PT ;  /* 0x00000006ff007c0c */ /* 0x000fc8000bfa5070 */
[----:B------:R-:W-:Y:S01]  /*29e0*/  ISETP.NE.AND.EX P5, PT, RZ, UR7, PT, P5 ;  /* 0x00000007ff007c0c */ /* 0x000fe2000bfa5350 */
[----:B-1----:R-:W-:-:S04]  /*29f0*/  IMAD.WIDE.U32 R172, R175, 0x8, R172 ;  /* 0x00000008afac7825 */ /* 0x002fc800078e00ac */
[C---:B--2---:R-:W-:Y:S01]  /*2a00*/  FADD.FTZ R149, -R174.reuse, R149 ;  /* 0x00000095ae957221 */ /* 0x044fe20000010100 */
[----:B------:R-:W-:-:S03]  /*2a10*/  FADD.FTZ R148, -R174, R148 ;  /* 0x00000094ae947221 */ /* 0x000fc60000010100 */
[C---:B------:R-:W-:Y:S02]  /*2a20*/  FMUL.FTZ R224, R167.reuse, R149 ;  /* 0x00000095a7e07220 */ /* 0x040fe40000410000 */
[----:B------:R-:W2:Y:S01]  /*2a30*/  LDL R149, [R1+0x6c] ;  /* 0x00006c0001957983 */ /* 0x000ea20000100800 */
[----:B------:R-:W-:-:S03]  /*2a40*/  FMUL.FTZ R227, R167, R148 ;  /* 0x00000094a7e37220 */ /* 0x000fc60000410000 */
[----:B------:R-:W2:Y:S01]  /*2a50*/  LDL R148, [R1+0x64] ;  /* 0x0000640001947983 */ /* 0x000ea20000100800 */
[----:B0-----:R-:W-:-:S05]  /*2a60*/  @P5 IMAD.WIDE.U32 R2, R223, 0x20, R212 ;  /* 0x00000020df025825 */ /* 0x001fca00078e00d4 */
[----:B------:R-:W5:Y:S01]  /*2a70*/  @P5 LDG.E.128 R124, desc[UR4][R2.64] ;  /* 0x00000004027c5981 */ /* 0x000f62000c1e1d00 */
[----:B----4-:R-:W-:-:S03]  /*2a80*/  IMAD.U32 R225, R160, 0x10000, RZ ;  /* 0x00010000a0e17824 */ /* 0x010fc600078e00ff */
[----:B------:R-:W5:Y:S01]  /*2a90*/  @P5 LDG.E.128 R128, desc[UR4][R2.64+0x10] ;  /* 0x0000100402805981 */ /* 0x000f62000c1e1d00 */
[----:B------:R-:W-:Y:S01]  /*2aa0*/  FADD.FTZ R150, -R174, R150 ;  /* 0x00000096ae967221 */ /* 0x000fe20000010100 */
[----:B------:R-:W-:Y:S01]  /*2ab0*/  FADD.FTZ R40, R40, R225 ;  /* 0x000000e128287221 */ /* 0x000fe20000010000 */
[-C--:B------:R-:W-:Y:S01]  /*2ac0*/  FFMA.FTZ R72, R227, R225.reuse, R72 ;  /* 0x000000e1e3487223 */ /* 0x080fe20000010048 */
[----:B------:R-:W-:Y:S01]  /*2ad0*/  FMUL.FTZ R225, R203, R225 ;  /* 0x000000e1cbe17220 */ /* 0x000fe20000410000 */
[----:B------:R0:W5:Y:S01]  /*2ae0*/  LDG.E.64 R2, desc[UR4][R172.64] ;  /* 0x00000004ac027981 */ /* 0x000162000c1e1b00 */
[----:B------:R-:W-:Y:S01]  /*2af0*/  SHF.L.U32 R204, R161, 0x10, RZ ;  /* 0x00000010a1cc7819 */ /* 0x000fe200000006ff */
[----:B------:R-:W-:Y:S01]  /*2b00*/  FMUL.FTZ R201, R167, R150 ;  /* 0x00000096a7c97220 */ /* 0x000fe20000410000 */
[----:B0-----:R-:W-:Y:S01]  /*2b10*/  PRMT R172, R160, 0x7632, R172 ;  /* 0x00007632a0ac7816 */ /* 0x001fe200000000ac */
[----:B------:R-:W-:Y:S01]  /*2b20*/  FADD.FTZ R221, R221, R225 ;  /* 0x000000e1dddd7221 */ /* 0x000fe20000010000 */
[----:B------:R-:W-:-:S03]  /*2b30*/  PRMT R173, R161, 0x7632, R173 ;  /* 0x00007632a1ad7816 */ /* 0x000fc600000000ad */
[----:B------:R-:W-:Y:S02]  /*2b40*/  IMAD.U32 R172, R172, 0x10000, RZ ;  /* 0x00010000acac7824 */ /* 0x000fe400078e00ff */
[----:B------:R-:W-:Y:S02]  /*2b50*/  FFMA.FTZ R222, R227, R225, R222 ;  /* 0x000000e1e3de7223 */ /* 0x000fe400000100de */
[----:B---3--:R-:W-:Y:S01]  /*2b60*/  FMUL.FTZ R207, R207, R172 ;  /* 0x000000accfcf7220 */ /* 0x008fe20000410000 */
        /* <DEDUP_REMOVED lines=9> */
[----:B------:R-:W-:-:S02]  /*2c00*/  IMAD.U32 R162, R162, 0x10000, RZ ;  /* 0x00010000a2a27824 */ /* 0x000fc400078e00ff */
[----:B------:R-:W-:Y:S01]  /*2c10*/  FMUL.FTZ R202, R167, R151 ;  /* 0x00000097a7ca7220 */ /* 0x000fe20000410000 */
[----:B------:R-:W-:Y:S01]  /*2c20*/  FMUL.FTZ R209, R209, R173 ;  /* 0x000000add1d17220 */ /* 0x000fe20000410000 */
[----:B------:R-:W-:Y:S01]  /*2c30*/  FADD.FTZ R221, R221, R204 ;  /* 0x000000ccdddd7221 */ /* 0x000fe20000010000 */
[----:B------:R-:W-:Y:S01]  /*2c40*/  FFMA.FTZ R222, R201, R204, R222 ;  /* 0x000000ccc9de7223 */ /* 0x000fe200000100de */
[----:B------:R-:W-:Y:S01]  /*2c50*/  FADD.FTZ R153, -R174, R153 ;  /* 0x00000099ae997221 */ /* 0x000fe20000010100 */
[----:B------:R-:W-:Y:S01]  /*2c60*/  FMUL.FTZ R203, R167, R152 ;  /* 0x00000098a7cb7220 */ /* 0x000fe20000410000 */
[----:B------:R-:W-:Y:S02]  /*2c70*/  IMAD.U32 R160, R160, 0x10000, RZ ;  /* 0x00010000a0a07824 */ /* 0x000fe400078e00ff */
[----:B------:R-:W-:Y:S01]  /*2c80*/  FMUL.FTZ R205, R205, R162 ;  /* 0x000000a2cdcd7220 */ /* 0x000fe20000410000 */
[----:B------:R-:W-:Y:S01]  /*2c90*/  FADD.FTZ R221, R221, R209 ;  /* 0x000000d1dddd7221 */ /* 0x000fe20000010000 */
[----:B------:R-:W-:Y:S01]  /*2ca0*/  FFMA.FTZ R222, R202, R209, R222 ;  /* 0x000000d1cade7223 */ /* 0x000fe200000100de */
[C---:B------:R-:W-:Y:S01]  /*2cb0*/  PRMT R161, R163.reuse, 0x7632, R161 ;  /* 0x00007632a3a17816 */ /* 0x040fe200000000a1 */
[C---:B------:R-:W-:Y:S01]  /*2cc0*/  FADD.FTZ R154, -R174.reuse, R154 ;  /* 0x0000009aae9a7221 */ /* 0x040fe20000010100 */
[----:B------:R-:W-:Y:S01]  /*2cd0*/  SHF.L.U32 R163, R163, 0x10, RZ ;  /* 0x00000010a3a37819 */ /* 0x000fe200000006ff */
[----:B------:R-:W-:Y:S01]  /*2ce0*/  FMUL.FTZ R210, R167, R153 ;  /* 0x00000099a7d27220 */ /* 0x000fe20000410000 */
[----:B------:R-:W-:Y:S01]  /*2cf0*/  FADD.FTZ R221, R221, R205 ;  /* 0x000000cddddd7221 */ /* 0x000fe20000010000 */
[----:B------:R-:W-:Y:S01]  /*2d00*/  FFMA.FTZ R222, R203, R205, R222 ;  /* 0x000000cdcbde7223 */ /* 0x000fe200000100de */
[----:B------:R-:W-:Y:S01]  /*2d10*/  SHF.L.U32 R161, R161, 0x10, RZ ;  /* 0x00000010a1a17819 */ /* 0x000fe200000006ff */
        /* <DEDUP_REMOVED lines=24> */
.L_x_5394:
[----:B------:R-:W-:Y:S05]  /*2ea0*/  BSYNC B0 ;  /* 0x0000000000007941 */ /* 0x000fea0003800000 */
.L_x_5386:
[----:B--23--:R-:W1:Y:S01]  /*2eb0*/  S2R R148, SR_TID.X ;  /* 0x0000000000947919 */ /* 0x00ce620000002100 */
[----:B------:R-:W-:Y:S01]  /*2ec0*/  LOP3.LUT P5, RZ, R244, 0xff, RZ, 0xc0, !PT ;  /* 0x000000fff4ff7812 */ /* 0x000fe200078ac0ff */
[----:B------:R-:W-:Y:S01]  /*2ed0*/  UMOV UR9, 0xffffffff ;  /* 0xffffffff00097882 */ /* 0x000fe20000000000 */
[----:B------:R-:W-:-:S11]  /*2ee0*/  LOP3.LUT R0, R0, 0xfffffffb, RZ, 0xc0, !PT ;  /* 0xfffffffb00007812 */ /* 0x000fd600078ec0ff */
[----:B------:R-:W-:Y:S02]  /*2ef0*/  @P5 LOP3.LUT R0, R0, 0x4, RZ, 0xfc, !PT ;  /* 0x0000000400005812 */ /* 0x000fe400078efcff */
[----:B-1----:R-:W-:-:S04]  /*2f00*/  SHF.R.U32.HI R161, RZ, 0x5, R148 ;  /* 0x00000005ffa17819 */ /* 0x002fc80000011694 */
[----:B------:R-:W-:-:S05]  /*2f10*/  LOP3.LUT R150, R161, 0x7fffffc, RZ, 0xc0, !PT ;  /* 0x07fffffca1967812 */ /* 0x000fca00078ec0ff */
[----:B------:R-:W-:Y:S01]  /*2f20*/  @!P5 VIADD R150, R150, 0x4 ;  /* 0x000000049696d836 */ /* 0x000fe20000000000 */
        /* <DEDUP_REMOVED lines=20> */
.L_x_5563:
        /* <DEDUP_REMOVED lines=23> */
[----:B------:R-:W-:Y:S02]  /*31e0*/  HFMA2.MMA R152, -RZ, RZ, 0, 0 ;  /* 0x00000000ff987435 */ /* 0x000fe400000001ff */
        /* <DEDUP_REMOVED lines=13> */
.L_x_5405:
[----:B------:R-:W-:Y:S05]  /*32c0*/  BSYNC B1 ;  /* 0x0000000000017941 */ /* 0x000fea0003800000 */
.L_x_5404:
[----:B------:R-:W1:Y:S01]  /*32d0*/  @!P3 LDC.64 R148, c[0x0][0x2c8] ;  /* 0x0000b200ff94bb82 */ /* 0x000e620000000a00 */
[----:B------:R-:W-:Y:S01]  /*32e0*/  BSSY B1, `(.L_x_5406) ;  /* 0x000000f000017945 */ /* 0x000fe20003800000 */
[----:B-1----:R-:W-:-:S04]  /*32f0*/  @!P3 ISETP.NE.U32.AND P5, PT, R148, RZ, PT ;  /* 0x000000ff9400b20c */ /* 0x002fc80003fa5070 */
[----:B------:R-:W-:-:S04]  /*3300*/  @!P3 ISETP.NE.AND.EX P5, PT, R149, RZ, PT, P5 ;  /* 0x000000ff9500b20c */ /* 0x000fc80003fa5350 */
[----:B-----5:R-:W-:Y:S01]  /*3310*/  @!P3 FSEL R155, R100, RZ, P5 ;  /* 0x000000ff649bb208 */ /* 0x020fe20002800000 */
        /* <DEDUP_REMOVED lines=11> */
.L_x_5407:
[----:B------:R-:W-:Y:S05]  /*33d0*/  BSYNC B1 ;  /* 0x0000000000017941 */ /* 0x000fea0003800000 */
.L_x_5406:
[----:B------:R-:W1:Y:S01]  /*33e0*/  LDC.64 R150, c[0x0][0x308] ;  /* 0x0000c200ff967b82 */ /* 0x000e620000000a00 */
[----:B------:R-:W-:Y:S01]  /*33f0*/  BSSY B1, `(.L_x_5408) ;  /* 0x0000011000017945 */ /* 0x000fe20003800000 */
[----:B-1----:R-:W-:-:S04]  /*3400*/  ISETP.NE.U32.AND P5, PT, R150, RZ, PT ;  /* 0x000000ff9600720c */ /* 0x002fc80003fa5070 */
[----:B------:R-:W-:-:S04]  /*3410*/  ISETP.NE.AND.EX P5, PT, R151, RZ, PT, P5 ;  /* 0x000000ff9700720c */ /* 0x000fc80003fa5350 */
[----:B------:R-:W-:Y:S01]  /*3420*/  SEL R136, R155, R136, P5 ;  /* 0x000000889b887207 */ /* 0x000fe20002800000 */
[----:B------:R-:W-:Y:S08]  /*3430*/  @!P4 BRA `(.L_x_5409) ;  /* 0x000000000030c947 */ /* 0x000ff00003800000 */
[----:B------:R-:W2:Y:S01]  /*3440*/  LDL R162, [R1+0x60] ;  /* 0x0000600001a27983 */ /* 0x000ea20000100800 */
[----:B------:R-:W-:Y:S01]  /*3450*/  LOP3.LUT P6, RZ, R164, 0xff, RZ, 0xc0, !PT ;  /* 0x000000ffa4ff7812 */ /* 0x000fe200078cc0ff */
[----:B------:R-:W-:Y:S01]  /*3460*/  FMUL.FTZ R155, R155, UR11 ;  /* 0x0000000b9b9b7c20 */ /* 0x000fe20008410000 */
[----:B------:R-:W-:-:S03]  /*3470*/  MOV R160, RZ ;  /* 0x000000ff00a07202 */ /* 0x000fc60000000f00 */
[----:B------:R-:W-:-:S08]  /*3480*/  FMUL.FTZ R155, R155, UR10 ;  /* 0x0000000a9b9b7c20 */ /* 0x000fd00008410000 */
[----:B------:R-:W-:-:S04]  /*3490*/  @P6 IMAD.U32 R161, R132, 0x10000, RZ ;  /* 0x0001000084a16824 */ /* 0x000fc800078e00ff */
[----:B------:R-:W-:-:S04]  /*34a0*/  @P6 FMUL.FTZ R160, R155, R161 ;  /* 0x000000a19ba06220 */ /* 0x000fc80000410000 */
[----:B------:R-:W-:Y:S01]  /*34b0*/  FADD.FTZ R32, R32, R160 ;  /* 0x000000a020207221 */ /* 0x000fe20000010000 */
[----:B------:R-:W-:-:S06]  /*34c0*/  HFMA2.MMA R160, -RZ, RZ, 0, 0 ;  /* 0x00000000ffa07435 */ /* 0x000fcc00000001ff */
[----:B--2---:R-:W-:-:S05]  /*34d0*/  @P6 FMUL.FTZ R160, R162, R155 ;  /* 0x0000009ba2a06220 */ /* 0x004fca0000410000 */
[----:B------:R-:W-:-:S04]  /*34e0*/  F2FP.BF16.F32.PACK_AB R160, RZ, R160 ;  /* 0x000000a0ffa0723e */ /* 0x000fc800000010ff */
[----:B------:R-:W-:-:S07]  /*34f0*/  PRMT R140, R160, 0x7610, R140 ;  /* 0x00007610a08c7816 */ /* 0x000fce000000008c */
.L_x_5409:
[----:B------:R-:W-:Y:S05]  /*3500*/  BSYNC B1 ;  /* 0x0000000000017941 */ /* 0x000fea0003800000 */
.L_x_5408:
[----:B------:R-:W-:Y:S01]  /*3510*/  @!P3 ISETP.NE.U32.AND P6, PT, R148, RZ, PT ;  /* 0x000000ff9400b20c */ /* 0x000fe20003fc5070 */
[----:B------:R-:W-:Y:S03]  /*3520*/  BSSY B1, `(.L_x_5410) ;  /* 0x000000c000017945 */ /* 0x000fe60003800000 */
[----:B------:R-:W-:-:S04]  /*3530*/  @!P3 ISETP.NE.AND.EX P6, PT, R149, RZ, PT, P6 ;  /* 0x000000ff9500b20c */ /* 0x000fc80003fc5360 */
[----:B------:R-:W-:Y:S01]  /*3540*/  @!P3 FSEL R155, R101, RZ, P6 ;  /* 0x000000ff659bb208 */ /* 0x000fe20003000000 */
[----:B------:R-:W-:Y:S08]  /*3550*/  @!P3 BRA `(.L_x_5411) ;  /* 0x000000000020b947 */ /* 0x000ff00003800000 */
        /* <DEDUP_REMOVED lines=8> */
.L_x_5411:
[----:B------:R-:W-:Y:S05]  /*35e0*/  BSYNC B1 ;  /* 0x0000000000017941 */ /* 0x000fea0003800000 */
.L_x_5410:
[----:B------:R-:W-:Y:S01]  /*35f0*/  BSSY B1, `(.L_x_5412) ;  /* 0x0000010000017945 */ /* 0x000fe20003800000 */
[----:B------:R-:W-:-:S03]  /*3600*/  SEL R137, R155, R137, P5 ;  /* 0x000000899b897207 */ /* 0x000fc60002800000 */
[----:B------:R-:W-:Y:S05]  /*3610*/  @!P4 BRA `(.L_x_5413) ;  /* 0x000000000034c947 */ /* 0x000fea0003800000 */
[----:B------:R-:W2:Y:S01]  /*3620*/  LDL R162, [R1+0x5c] ;  /* 0x00005c0001a27983 */ /* 0x000ea20000100800 */
[----:B------:R-:W-:Y:S01]  /*3630*/  LOP3.LUT P6, RZ, R164, 0xff00, RZ, 0xc0, !PT ;  /* 0x0000ff00a4ff7812 */ /* 0x000fe200078cc0ff */
        /* <DEDUP_REMOVED lines=11> */
.L_x_5413:
[----:B------:R-:W-:Y:S05]  /*36f0*/  BSYNC B1 ;  /* 0x0000000000017941 */ /* 0x000fea0003800000 */
.L_x_5412:
        /* <DEDUP_REMOVED lines=13> */
.L_x_5415:
[----:B------:R-:W-:Y:S05]  /*37d0*/  BSYNC B1 ;  /* 0x0000000000017941 */ /* 0x000fea0003800000 */
.L_x_5414:
[----:B------:R-:W-:Y:S01]  /*37e0*/  BSSY B1, `(.L_x_5416) ;  /* 0x000000f000017945 */ /* 0x000fe20003800000 */
[----:B------:R-:W-:-:S03]  /*37f0*/  SEL R138, R155, R138, P5 ;  /* 0x0000008a9b8a7207 */ /* 0x000fc60002800000 */
[----:B------:R-:W-:Y:S05]  /*3800*/  @!P4 BRA `(.L_x_5417) ;  /* 0x000000000030c947 */ /* 0x000fea0003800000 */
[----:B------:R-:W2:Y:S01]  /*3810*/  LDL R162, [R1+0x58] ;  /* 0x0000580001a27983 */ /* 0x000ea20000100800 */
[----:B------:R-:W-:Y:S01]  /*3820*/  LOP3.LUT P6, RZ, R164, 0xff0000, RZ, 0xc0, !PT ;  /* 0x00ff0000a4ff7812 */ /* 0x000fe200078cc0ff */
        /* <DEDUP_REMOVED lines=10> */
.L_x_5417:
[----:B------:R-:W-:Y:S05]  /*38d0*/  BSYNC B1 ;  /* 0x0000000000017941 */ /* 0x000fea0003800000 */
.L_x_5416:
        /* <DEDUP_REMOVED lines=13> */
.L_x_5419:
[----:B------:R-:W-:Y:S05]  /*39b0*/  BSYNC B1 ;  /* 0x0000000000017941 */ /* 0x000fea0003800000 */
.L_x_5418:
        /* <DEDUP_REMOVED lines=13> */
[----:B--2---:R-:W-:-:S05]  /*3a90*/  @P6 FMUL.FTZ R160, R162, R155 ;  /* 0x0000009ba2a06220 */ /* 0x004fca0000410000 */
[----:B------:R-:W-:-:S04]  /*3aa0*/  F2FP.BF16.F32.PACK_AB R160, RZ, R160 ;  /* 0x000000a0ffa0723e */ /* 0x000fc800000010ff */
[----:B------:R-:W-:-:S07]  /*3ab0*/  PRMT R141, R141, 0x5410, R160 ;  /* 0x000054108d8d7816 */ /* 0x000fce00000000a0 */
.L_x_5421:
[----:B------:R-:W-:Y:S05]  /*3ac0*/  BSYNC B1 ;  /* 0x0000000000017941 */ /* 0x000fea0003800000 */
.L_x_5420:
        /* <DEDUP_REMOVED lines=13> */
.L_x_5423:
[----:B------:R-:W-:Y:S05]  /*3ba0*/  BSYNC B1 ;  /* 0x0000000000017941 */ /* 0x000fea0003800000 */
.L_x_5422:
[----:B------:R-:W-:Y:S01]  /*3bb0*/  BSSY B1, `(.L_x_5424) ;  /* 0x000000f000017945 */ /* 0x000fe20003800000 */
[----:B------:R-:W-:-:S03]  /*3bc0*/  SEL R144, R155, R144, P5 ;  /* 0x000000909b907207 */ /* 0x000fc60002800000 */
[----:B------:R-:W-:Y:S05]  /*3bd0*/  @!P4 BRA `(.L_x_5425) ;  /* 0x000000000030c947 */ /* 0x000fea0003800000 */
        /* <DEDUP_REMOVED lines=12> */
.L_x_5425:
[----:B------:R-:W-:Y:S05]  /*3ca0*/  BSYNC B1 ;  /* 0x0000000000017941 */ /* 0x000fea0003800000 */
.L_x_5424:
        /* <DEDUP_REMOVED lines=13> */
.L_x_5427:
[----:B------:R-:W-:Y:S05]  /*3d80*/  BSYNC B1 ;  /* 0x0000000000017941 */ /* 0x000fea0003800000 */
.L_x_5426:
        /* <DEDUP_REMOVED lines=16> */
.L_x_5429:
[----:B------:R-:W-:Y:S05]  /*3e90*/  BSYNC B1 ;  /* 0x0000000000017941 */ /* 0x000fea0003800000 */
.L_x_5428:
        /* <DEDUP_REMOVED lines=13> */
.L_x_5431:
[----:B------:R-:W-:Y:S05]  /*3f70*/  BSYNC B1 ;  /* 0x0000000000017941 */ /* 0x000fea0003800000 */
.L_x_5430:
        /* <DEDUP_REMOVED lines=15> */
.L_x_5433:
[----:B------:R-:W-:Y:S05]  /*4070*/  BSYNC B1 ;  /* 0x0000000000017941 */ /* 0x000fea0003800000 */
.L_x_5432:
[----:B------:R-:W-:Y:S01]  /*4080*/  @!P3 ISETP.NE.U32.AND P6, PT, R148, RZ, PT ;  /* 0x000000ff9400b20c */ /* 0x000fe20003fc5070 */
[----:B------:R-:W-:Y:S03]  /*4090*/  BSSY B1, `(.L_x_5434) ;  /* 0x000000f000017945 */ /* 0x000fe60003800000 */
[----:B------:R-:W-:-:S04]  /*40a0*/  @!P3 ISETP.NE.AND.EX P6, PT, R149, RZ, PT, P6 ;  /* 0x000000ff9500b20c */ /* 0x000fc80003fc5360 */
[----:B------:R-:W-:Y:S01]  /*40b0*/  @!P3 FSEL R155, R107, RZ, P6 ;  /* 0x000000ff6b9bb208 */ /* 0x000fe20003000000 */
[----:B------:R-:W-:Y:S08]  /*40c0*/  @!P3 BRA `(.L_x_5435) ;  /* 0x00000000002cb947 */ /* 0x000ff00003800000 */
        /* <DEDUP_REMOVED lines=11> */
.L_x_5435:
[----:B------:R-:W-:Y:S05]  /*4180*/  BSYNC B1 ;  /* 0x0000000000017941 */ /* 0x000fea0003800000 */
.L_x_5434:
[----:B------:R-:W-:Y:S01]  /*4190*/  SEL R147, R155, R147, P5 ;  /* 0x000000939b937207 */ /* 0x000fe20002800000 */
[----:B------:R-:W-:Y:S01]  /*41a0*/  BSSY B1, `(.L_x_5436) ;  /* 0x0000015000017945 */ /* 0x000fe20003800000 */
[----:B------:R-:W-:-:S04]  /*41b0*/  ISETP.NE.U32.AND P5, PT, R150, RZ, PT ;  /* 0x000000ff9600720c */ /* 0x000fc80003fa5070 */
[----:B------:R-:W-:-:S13]  /*41c0*/  ISETP.NE.AND.EX P5, PT, R151, RZ, PT, P5 ;  /* 0x000000ff9700720c */ /* 0x000fda0003fa5350 */
[----:B------:R-:W1:Y:S02]  /*41d0*/  @P5 LDC.64 R148, c[0x0][0x308] ;  /* 0x0000c200ff945b82 */ /* 0x000e640000000a00 */
[----:B-1----:R-:W-:-:S05]  /*41e0*/  @P5 IMAD.WIDE.U32 R148, R171, 0x20, R148 ;  /* 0x00000020ab945825 */ /* 0x002fca00078e0094 */
[----:B------:R1:W-:Y:S04]  /*41f0*/  @P5 STG.E.128 desc[UR4][R148.64], R136 ;  /* 0x0000008894005986 */ /* 0x0003e8000c101d04 */
[----:B------:R1:W-:Y:S01]  /*4200*/  @P5 STG.E.128 desc[UR4][R148.64+0x10], R144 ;  /* 0x0000109094005986 */ /* 0x0003e2000c101d04 */
[----:B------:R-:W-:Y:S05]  /*4210*/  @!P4 BRA `(.L_x_5437) ;  /* 0x000000000034c947 */ /* 0x000fea0003800000 */
[----:B------:R-:W2:Y:S01]  /*4220*/  LDL R160, [R1+0x44] ;  /* 0x0000440001a07983 */ /* 0x000ea20000100800 */
[----:B------:R-:W-:Y:S01]  /*4230*/  LOP3.LUT P5, RZ, R165, 0xff000000, RZ, 0xc0, !PT ;  /* 0xff000000a5ff7812 */ /* 0x000fe200078ac0ff */
[----:B-1----:R-:W-:Y:S01]  /*4240*/  FMUL.FTZ R148, R155, UR11 ;  /* 0x0000000b9b947c20 */ /* 0x002fe20008410000 */
        /* <DEDUP_REMOVED lines=10> */
.L_x_5437:
[----:B------:R-:W-:Y:S05]  /*42f0*/  BSYNC B1 ;  /* 0x0000000000017941 */ /* 0x000fea0003800000 */
.L_x_5436:
[----:B-1----:R-:W1:Y:S01]  /*4300*/  @P4 LDC.64 R148, c[0x0][0x2f8] ;  /* 0x0000be00ff944b82 */ /* 0x002e620000000a00 */
[----:B------:R-:W-:Y:S01]  /*4310*/  IADD3 R171, R171, 0x80, RZ ;  /* 0x00000080abab7810 */ /* 0x000fe20007ffe0ff */
[----:B-1----:R-:W-:-:S04]  /*4320*/  @P4 IMAD.WIDE.U32 R148, R152, 0x10, R148 ;  /* 0x0000001098944825 */ /* 0x002fc800078e0094 */
[----:B------:R-:W-:Y:S01]  /*4330*/  VIADD R152, R152, 0x80 ;  /* 0x0000008098987836 */ /* 0x000fe20000000000 */
[----:B------:R1:W-:Y:S06]  /*4340*/  @P4 STG.E.128 desc[UR4][R148.64], R140 ;  /* 0x0000008c94004986 */ /* 0x0003ec000c101d04 */
.L_x_5403:
[----:B------:R-:W-:Y:S05]  /*4350*/  BSYNC B0 ;  /* 0x0000000000007941 */ /* 0x000fea0003800000 */
.L_x_5402:
[----:B------:R-:W-:Y:S04]  /*4360*/  BSSY B0, `(.L_x_5438) ;  /* 0x0000110000007945 */ /* 0x000fe80003800000 */
[----:B------:R-:W-:Y:S05]  /*4370*/  @!P1 BRA `(.L_x_5439) ;  /* 0x0000001000389947 */ /* 0x000fea0003800000 */
[----:B------:R-:W-:Y:S04]  /*4380*/  BSSY B1, `(.L_x_5440) ;  /* 0x0000005000017945 */ /* 0x000fe80003800000 */
[----:B------:R-:W-:Y:S05]  /*4390*/  @!P4 BRA `(.L_x_5441) ;  /* 0x00000000000cc947 */ /* 0x000fea0003800000 */
[----:B------:R-:W2:Y:S02]  /*43a0*/  LDC.64 R132, c[0x0][0x220] ;  /* 0x00008800ff847b82 */ /* 0x000ea40000000a00 */
[----:B--2---:R-:W-:-:S06]  /*43b0*/  IMAD.WIDE.U32 R132, R152, 0x10, R132 ;  /* 0x0000001098847825 */ /* 0x004fcc00078e0084 */
[----:B------:R-:W5:Y:S02]  /*43c0*/  LDG.E.128 R132, desc[UR4][R132.64] ;  /* 0x0000000484847981 */ /* 0x000f64000c1e1d00 */
.L_x_5441:
[----:B------:R-:W-:Y:S05]  /*43d0*/  BSYNC B1 ;  /* 0x0000000000017941 */ /* 0x000fea0003800000 */
.L_x_5440:
[----:B-1----:R-:W1:Y:S01]  /*43e0*/  @!P3 LDC.64 R148, c[0x0][0x2c8] ;  /* 0x0000b200ff94bb82 */ /* 0x002e620000000a00 */
[----:B------:R-:W-:Y:S01]  /*43f0*/  BSSY B1, `(.L_x_5442) ;  /* 0x000000f000017945 */ /* 0x000fe20003800000 */
[----:B-1----:R-:W-:-:S04]  /*4400*/  @!P3 ISETP.NE.U32.AND P5, PT, R148, RZ, PT ;  /* 0x000000ff9400b20c */ /* 0x002fc80003fa5070 */
[----:B------:R-:W-:-:S04]  /*4410*/  @!P3 ISETP.NE.AND.EX P5, PT, R149, RZ, PT, P5 ;  /* 0x000000ff9500b20c */ /* 0x000fc80003fa5350 */
[----:B-----5:R-:W-:Y:S01]  /*4420*/  @!P3 FSEL R155, R108, RZ, P5 ;  /* 0x000000ff6c9bb208 */ /* 0x020fe20002800000 */
[----:B------:R-:W-:Y:S08]  /*4430*/  @!P3 BRA `(.L_x_5443) ;  /* 0x000000000028b947 */ /* 0x000ff00003800000 */
[----:B------:R-:W-:Y:S02]  /*4440*/  ISETP.NE.AND P5, PT, R245, RZ, PT ;  /* 0x000000fff500720c */ /* 0x000fe40003fa5270 */
[----:B------:R-:W-:Y:S02]  /*4450*/  MOV R148, UR6 ;  /* 0x0000000600947c02 */ /* 0x000fe40008000f00 */
[----:B------:R-:W-:Y:S02]  /*4460*/  FSEL R150, R153, RZ, !P5 ;  /* 0x000000ff99967208 */ /* 0x000fe40006800000 */
[----:B------:R-:W-:Y:S02]  /*4470*/  MOV R149, UR7 ;  /* 0x0000000700957c02 */ /* 0x000fe40008000f00 */
[----:B------:R-:W-:Y:S01]  /*4480*/  ISETP.NE.U32.AND P5, PT, R148, RZ, PT ;  /* 0x000000ff9400720c */ /* 0x000fe20003fa5070 */
[----:B------:R-:W-:-:S03]  /*4490*/  FFMA.FTZ R150, R229, R154, R150 ;  /* 0x0000009ae5967223 */ /* 0x000fc60000010096 */
[----:B------:R-:W-:Y:S01]  /*44a0*/  ISETP.NE.AND.EX P5, PT, R149, RZ, PT, P5 ;  /* 0x000000ff9500720c */ /* 0x000fe20003fa5350 */
[----:B------:R-:W-:-:S04]  /*44b0*/  FADD.FTZ R150, R228, -R150 ;  /* 0x80000096e4967221 */ /* 0x000fc80000010000 */
[----:B------:R-:W-:-:S08]  /*44c0*/  FMUL.FTZ R155, R167, R150 ;  /* 0x00000096a79b7220 */ /* 0x000fd00000410000 */
[----:B------:R-:W-:-:S07]  /*44d0*/  @P5 FADD.FTZ R155, R108, R155 ;  /* 0x0000009b6c9b5221 */ /* 0x000fce0000010000 */
.L_x_5443:
[----:B------:R-:W-:Y:S05]  /*44e0*/  BSYNC B1 ;  /* 0x0000000000017941 */ /* 0x000fea0003800000 */
.L_x_5442:
        /* <DEDUP_REMOVED lines=9> */
[----:B------:R-:W-:-:S03]  /*4580*/  IMAD.MOV.U32 R160, RZ, RZ, RZ ;  /* 0x000000ffffa07224 */ /* 0x000fc600078e00ff */
[----:B------:R-:W-:-:S08]  /*4590*/  FMUL.FTZ R155, R155, UR10 ;  /* 0x0000000a9b9b7c20 */ /* 0x000fd00008410000 */
[----:B------:R-:W-:-:S05]  /*45a0*/  @P6 SHF.L.U32 R161, R132, 0x10, RZ ;  /* 0x0000001084a16819 */ /* 0x000fca00000006ff */
[----:B------:R-:W-:-:S04]  /*45b0*/  @P6 FMUL.FTZ R160, R161, R155 ;  /* 0x0000009ba1a06220 */ /* 0x000fc80000410000 */
[----:B------:R-:W-:Y:S01]  /*45c0*/  FADD.FTZ R24, R24, R160 ;  /* 0x000000a018187221 */ /* 0x000fe20000010000 */
[----:B------:R-:W-:Y:S01]  /*45d0*/  MOV R160, RZ ;  /* 0x000000ff00a07202 */ /* 0x000fe20000000f00 */
[----:B--2---:R-:W-:-:S05]  /*45e0*/  @P6 FMUL.FTZ R160, R162, R155 ;  /* 0x0000009ba2a06220 */ /* 0x004fca0000410000 */
[----:B------:R-:W-:-:S04]  /*45f0*/  F2FP.BF16.F32.PACK_AB R160, RZ, R160 ;  /* 0x000000a0ffa0723e */ /* 0x000fc800000010ff */
[----:B------:R-:W-:-:S07]  /*4600*/  PRMT R140, R160, 0x7610, R140 ;  /* 0x00007610a08c7816 */ /* 0x000fce000000008c */
.L_x_5445:
[----:B------:R-:W-:Y:S05]  /*4610*/  BSYNC B1 ;  /* 0x0000000000017941 */ /* 0x000fea0003800000 */
.L_x_5444:
        /* <DEDUP_REMOVED lines=13> */
.L_x_5447:
[----:B------:R-:W-:Y:S05]  /*46f0*/  BSYNC B1 ;  /* 0x0000000000017941 */ /* 0x000fea0003800000 */
.L_x_5446:
        /* <DEDUP_REMOVED lines=8> */
[----:B------:R-:W-:-:S05]  /*4780*/  @P6 PRMT R160, R132, 0x7632, R160 ;  /* 0x0000763284a06816 */ /* 0x000fca00000000a0 */
[----:B------:R-:W-:-:S04]  /*4790*/  @P6 IMAD.U32 R160, R160, 0x10000, RZ ;  /* 0x00010000a0a06824 */ /* 0x000fc800078e00ff */
[----:B------:R-:W-:Y:S01]  /*47a0*/  @P6 FMUL.FTZ R161, R155, R160 ;  /* 0x000000a09ba16220 */ /* 0x000fe20000410000 */
[----:B------:R-:W-:-:S03]  /*47b0*/  MOV R160, RZ ;  /* 0x000000ff00a07202 */ /* 0x000fc60000000f00 */
[----:B------:R-:W-:Y:S01]  /*47c0*/  FADD.FTZ R25, R25, R161 ;  /* 0x000000a119197221 */ /* 0x000fe20000010000 */
[----:B--2---:R-:W-:-:S05]  /*47d0*/  @P6 FMUL.FTZ R160, R162, R155 ;  /* 0x0000009ba2a06220 */ /* 0x004fca0000410000 */
[----:B------:R-:W-:-:S04]  /*47e0*/  F2FP.BF16.F32.PACK_AB R160, RZ, R160 ;  /* 0x000000a0ffa0723e */ /* 0x000fc800000010ff */
[----:B------:R-:W-:-:S07]  /*47f0*/  PRMT R140, R140, 0x5410, R160 ;  /* 0x000054108c8c7816 */ /* 0x000fce00000000a0 */
.L_x_5449:
[----:B------:R-:W-:Y:S05]  /*4800*/  BSYNC B1 ;  /* 0x0000000000017941 */ /* 0x000fea0003800000 */
.L_x_5448:
        /* <DEDUP_REMOVED lines=13> */
.L_x_5451:
[----:B------:R-:W-:Y:S05]  /*48e0*/  BSYNC B1 ;  /* 0x0000000000017941 */ /* 0x000fea0003800000 */
.L_x_5450:
        /* <DEDUP_REMOVED lines=11> */
[----:B------:R-:W-:-:S06]  /*49a0*/  HFMA2.MMA R160, -RZ, RZ, 0, 0 ;  /* 0x00000000ffa07435 */ /* 0x000fcc00000001ff */
[----:B--2---:R-:W-:-:S05]  /*49b0*/  @P6 FMUL.FTZ R160, R162, R155 ;  /* 0x0000009ba2a06220 */ /* 0x004fca0000410000 */
[----:B------:R-:W-:-:S04]  /*49c0*/  F2FP.BF16.F32.PACK_AB R160, RZ, R160 ;  /* 0x000000a0ffa0723e */ /* 0x000fc800000010ff */
[----:B------:R-:W-:-:S07]  /*49d0*/  PRMT R141, R160, 0x7610, R141 ;  /* 0x00007610a08d7816 */ /* 0x000fce000000008d */
.L_x_5453:
[----:B------:R-:W-:Y:S05]  /*49e0*/  BSYNC B1 ;  /* 0x0000000000017941 */ /* 0x000fea0003800000 */
.L_x_5452:
        /* <DEDUP_REMOVED lines=13> */
.L_x_5455:
[----:B------:R-:W-:Y:S05]  /*4ac0*/  BSYNC B1 ;  /* 0x0000000000017941 */ /* 0x000fea0003800000 */
.L_x_5454:
        /* <DEDUP_REMOVED lines=13> */
[----:B--2---:R-:W-:-:S05]  /*4ba0*/  @P6 FMUL.FTZ R160, R162, R155 ;  /* 0x0000009ba2a06220 */ /* 0x004fca0000410000 */
[----:B------:R-:W-:-:S04]  /*4bb0*/  F2FP.BF16.F32.PACK_AB R160, RZ, R160 ;  /* 0x000000a0ffa0723e */ /* 0x000fc800000010ff */
[----:B------:R-:W-:-:S07]  /*4bc0*/  PRMT R141, R141, 0x5410, R160 ;  /* 0x000054108d8d7816 */ /* 0x000fce00000000a0 */
.L_x_5457:
[----:B------:R-:W-:Y:S05]  /*4bd0*/  BSYNC B1 ;  /* 0x0000000000017941 */ /* 0x000fea0003800000 */
.L_x_5456:
        /* <DEDUP_REMOVED lines=13> */
.L_x_5459:
[----:B------:R-:W-:Y:S05]  /*4cb0*/  BSYNC B1 ;  /* 0x0000000000017941 */ /* 0x000fea0003800000 */
.L_x_5458:
        /* <DEDUP_REMOVED lines=15> */
.L_x_5461:
[----:B------:R-:W-:Y:S05]  /*4db0*/  BSYNC B1 ;  /* 0x0000000000017941 */ /* 0x000fea0003800000 */
.L_x_5460:
        /* <DEDUP_REMOVED lines=13> */
.L_x_5463:
[----:B------:R-:W-:Y:S05]  /*4e90*/  BSYNC B1 ;  /* 0x0000000000017941 */ /* 0x000fea0003800000 */
.L_x_5462:
        /* <DEDUP_REMOVED lines=16> */
.L_x_5465:
[----:B------:R-:W-:Y:S05]  /*4fa0*/  BSYNC B1 ;  /* 0x0000000000017941 */ /* 0x000fea0003800000 */
.L_x_5464:
        /* <DEDUP_REMOVED lines=13> */
.L_x_5467:
[----:B------:R-:W-:Y:S05]  /*5080*/  BSYNC B1 ;  /* 0x0000000000017941 */ /* 0x000fea0003800000 */
.L_x_5466:
        /* <DEDUP_REMOVED lines=15> */
.L_x_5469:
[----:B------:R-:W-:Y:S05]  /*5180*/  BSYNC B1 ;  /* 0x0000000000017941 */ /* 0x000fea0003800000 */
.L_x_5468:
        /* <DEDUP_REMOVED lines=16> */
.L_x_5471:
[----:B------:R-:W-:Y:S05]  /*5290*/  BSYNC B1 ;  /* 0x0000000000017941 */ /* 0x000fea0003800000 */
.L_x_5470:
        /* <DEDUP_REMOVED lines=22> */
.L_x_5473:
[----:B------:R-:W-:Y:S05]  /*5400*/  BSYNC B1 ;  /* 0x0000000000017941 */ /* 0x000fea0003800000 */
.L_x_5472:
[----:B-1----:R-:W1:Y:S01]  /*5410*/  @P4 LDC.64 R148, c[0x0][0x2f8] ;  /* 0x0000be00ff944b82 */ /* 0x002e620000000a00 */
[----:B------:R-:W-:Y:S01]  /*5420*/  IADD3 R171, R171, 0x80, RZ ;  /* 0x00000080abab7810 */ /* 0x000fe20007ffe0ff */
[----:B-1----:R-:W-:-:S04]  /*5430*/  @P4 IMAD.WIDE.U32 R148, R152, 0x10, R148 ;  /* 0x0000001098944825 */ /* 0x002fc800078e0094 */
[----:B------:R-:W-:Y:S01]  /*5440*/  VIADD R152, R152, 0x80 ;  /* 0x0000008098987836 */ /* 0x000fe20000000000 */
[----:B------:R2:W-:Y:S06]  /*5450*/  @P4 STG.E.128 desc[UR4][R148.64], R140 ;  /* 0x0000008c94004986 */ /* 0x0005ec000c101d04 */
.L_x_5439:
[----:B------:R-:W-:Y:S05]  /*5460*/  BSYNC B0 ;  /* 0x0000000000007941 */ /* 0x000fea0003800000 */
.L_x_5438:
[----:B------:R-:W-:Y:S04]  /*5470*/  BSSY B0, `(.L_x_5474) ;  /* 0x0000110000007945 */ /* 0x000fe80003800000 */
[----:B------:R-:W-:Y:S05]  /*5480*/  @!P2 BRA `(.L_x_5475) ;  /* 0x000000100038a947 */ /* 0x000fea0003800000 */
[----:B------:R-:W-:Y:S04]  /*5490*/  BSSY B1, `(.L_x_5476) ;  /* 0x0000005000017945 */ /* 0x000fe80003800000 */
[----:B------:R-:W-:Y:S05]  /*54a0*/  @!P4 BRA `(.L_x_5477) ;  /* 0x00000000000cc947 */ /* 0x000fea0003800000 */
[----:B------:R-:W3:Y:S02]  /*54b0*/  LDC.64 R132, c[0x0][0x220] ;  /* 0x00008800ff847b82 */ /* 0x000ee40000000a00 */
[----:B---3--:R-:W-:-:S06]  /*54c0*/  IMAD.WIDE.U32 R132, R152, 0x10, R132 ;  /* 0x0000001098847825 */ /* 0x008fcc00078e0084 */
[----:B------:R-:W5:Y:S02]  /*54d0*/  LDG.E.128 R132, desc[UR4][R132.64] ;  /* 0x0000000484847981 */ /* 0x000f64000c1e1d00 */
.L_x_5477:
[----:B------:R-:W-:Y:S05]  /*54e0*/  BSYNC B1 ;  /* 0x0000000000017941 */ /* 0x000fea0003800000 */
.L_x_5476:
[----:B-12---:R-:W1:Y:S01]  /*54f0*/  @!P3 LDC.64 R148, c[0x0][0x2c8] ;  /* 0x0000b200ff94bb82 */ /* 0x006e620000000a00 */
        /* <DEDUP_REMOVED lines=15> */
.L_x_5479:
[----:B------:R-:W-:Y:S05]  /*55f0*/  BSYNC B1 ;  /* 0x0000000000017941 */ /* 0x000fea0003800000 */
.L_x_5478:
        /* <DEDUP_REMOVED lines=11> */
[----:B------:R-:W-:-:S05]  /*56b0*/  @P6 SHF.L.U32 R161, R132, 0x10, RZ ;  /* 0x0000001084a16819 */ /* 0x000fca00000006ff */
[----:B------:R-:W-:-:S04]  /*56c0*/  @P6 FMUL.FTZ R160, R161, R155 ;  /* 0x0000009ba1a06220 */ /* 0x000fc80000410000 */
[----:B------:R-:W-:Y:S01]  /*56d0*/  FADD.FTZ R16, R16, R160 ;  /* 0x000000a010107221 */ /* 0x000fe20000010000 */
[----:B------:R-:W-:Y:S02]  /*56e0*/  IMAD.MOV.U32 R160, RZ, RZ, RZ ;  /* 0x000000ffffa07224 */ /* 0x000fe400078e00ff */
[----:B--2---:R-:W-:-:S05]  /*56f0*/  @P6 FMUL.FTZ R160, R162, R155 ;  /* 0x0000009ba2a06220 */ /* 0x004fca0000410000 */
[----:B------:R-:W-:-:S04]  /*5700*/  F2FP.BF16.F32.PACK_AB R160, RZ, R160 ;  /* 0x000000a0ffa0723e */ /* 0x000fc800000010ff */
[----:B------:R-:W-:-:S07]  /*5710*/  PRMT R140, R160, 0x7610, R140 ;  /* 0x00007610a08c7816 */ /* 0x000fce000000008c */
.L_x_5481:
[----:B------:R-:W-:Y:S05]  /*5720*/  BSYNC B1 ;  /* 0x0000000000017941 */ /* 0x000fea0003800000 */
.L_x_5480:
        /* <DEDUP_REMOVED lines=13> */
.L_x_5483:
[----:B------:R-:W-:Y:S05]  /*5800*/  BSYNC B1 ;  /* 0x0000000000017941 */ /* 0x000fea0003800000 */
.L_x_5482:
        /* <DEDUP_REMOVED lines=8> */
[----:B------:R-:W-:-:S04]  /*5890*/  @P6 PRMT R160, R132, 0x7632, R160 ;  /* 0x0000763284a06816 */ /* 0x000fc800000000a0 */
[----:B------:R-:W-:-:S05]  /*58a0*/  @P6 SHF.L.U32 R160, R160, 0x10, RZ ;  /* 0x00000010a0a06819 */ /* 0x000fca00000006ff */
[----:B------:R-:W-:Y:S01]  /*58b0*/  @P6 FMUL.FTZ R161, R155, R160 ;  /* 0x000000a09ba16220 */ /* 0x000fe20000410000 */
[----:B------:R-:W-:-:S03]  /*58c0*/  IMAD.MOV.U32 R160, RZ, RZ, RZ ;  /* 0x000000ffffa07224 */ /* 0x000fc600078e00ff */
[----:B------:R-:W-:Y:S01]  /*58d0*/  FADD.FTZ R17, R17, R161 ;  /* 0x000000a111117221 */ /* 0x000fe20000010000 */
[----:B--2---:R-:W-:-:S05]  /*58e0*/  @P6 FMUL.FTZ R160, R162, R155 ;  /* 0x0000009ba2a06220 */ /* 0x004fca0000410000 */
[----:B------:R-:W-:-:S04]  /*58f0*/  F2FP.BF16.F32.PACK_AB R160, RZ, R160 ;  /* 0x000000a0ffa0723e */ /* 0x000fc800000010ff */
[----:B------:R-:W-:-:S07]  /*5900*/  PRMT R140, R140, 0x5410, R160 ;  /* 0x000054108c8c7816 */ /* 0x000fce00000000a0 */
.L_x_5485:
[----:B------:R-:W-:Y:S05]  /*5910*/  BSYNC B1 ;  /* 0x0000000000017941 */ /* 0x000fea0003800000 */
.L_x_5484:
        /* <DEDUP_REMOVED lines=13> */
.L_x_5487:
[----:B------:R-:W-:Y:S05]  /*59f0*/  BSYNC B1 ;  /* 0x0000000000017941 */ /* 0x000fea0003800000 */
.L_x_5486:
        /* <DEDUP_REMOVED lines=15> */
.L_x_5489:
[----:B------:R-:W-:Y:S05]  /*5af0*/  BSYNC B1 ;  /* 0x0000000000017941 */ /* 0x000fea0003800000 */
.L_x_5488:
        /* <DEDUP_REMOVED lines=13> */
.L_x_5491:
[----:B------:R-:W-:Y:S05]  /*5bd0*/  BSYNC B1 ;  /* 0x0000000000017941 */ /* 0x000fea0003800000 */
.L_x_5490:
        /* <DEDUP_REMOVED lines=16> */
.L_x_5493:
[----:B------:R-:W-:Y:S05]  /*5ce0*/  BSYNC B1 ;  /* 0x0000000000017941 */ /* 0x000fea0003800000 */
.L_x_5492:
        /* <DEDUP_REMOVED lines=13> */
.L_x_5495:
[----:B------:R-:W-:Y:S05]  /*5dc0*/  BSYNC B1 ;  /* 0x0000000000017941 */ /* 0x000fea0003800000 */
.L_x_5494:
        /* <DEDUP_REMOVED lines=15> */
.L_x_5497:
[----:B------:R-:W-:Y:S05]  /*5ec0*/  BSYNC B1 ;  /* 0x0000000000017941 */ /* 0x000fea0003800000 */
.L_x_5496:
        /* <DEDUP_REMOVED lines=13> */
.L_x_5499:
[----:B------:R-:W-:Y:S05]  /*5fa0*/  BSYNC B1 ;  /* 0x0000000000017941 */ /* 0x000fea0003800000 */
.L_x_5498:
        /* <DEDUP_REMOVED lines=16> */
.L_x_5501:
[----:B------:R-:W-:Y:S05]  /*60b0*/  BSYNC B1 ;  /* 0x0000000000017941 */ /* 0x000fea0003800000 */
.L_x_5500:
        /* <DEDUP_REMOVED lines=13> */
.L_x_5503:
[----:B------:R-:W-:Y:S05]  /*6190*/  BSYNC B1 ;  /* 0x0000000000017941 */ /* 0x000fea0003800000 */
.L_x_5502:
        /* <DEDUP_REMOVED lines=15> */
.L_x_5505:
[----:B------:R-:W-:Y:S05]  /*6290*/  BSYNC B1 ;  /* 0x0000000000017941 */ /* 0x000fea0003800000 */
.L_x_5504:
        /* <DEDUP_REMOVED lines=16> */
.L_x_5507:
[----:B------:R-:W-:Y:S05]  /*63a0*/  BSYNC B1 ;  /* 0x0000000000017941 */ /* 0x000fea0003800000 */
.L_x_5506:
        /* <DEDUP_REMOVED lines=22> */
.L_x_5509:
[----:B------:R-:W-:Y:S05]  /*6510*/  BSYNC B1 ;  /* 0x0000000000017941 */ /* 0x000fea0003800000 */
.L_x_5508:
[----:B-1----:R-:W1:Y:S01]  /*6520*/  @P4 LDC.64 R148, c[0x0][0x2f8] ;  /* 0x0000be00ff944b82 */ /* 0x002e620000000a00 */
[----:B------:R-:W-:Y:S01]  /*6530*/  IADD3 R171, R171, 0x80, RZ ;  /* 0x00000080abab7810 */ /* 0x000fe20007ffe0ff */
[C---:B-1----:R-:W-:Y:S01]  /*6540*/  @P4 IMAD.WIDE.U32 R148, R152.reuse, 0x10, R148 ;  /* 0x0000001098944825 */ /* 0x042fe200078e0094 */
[----:B------:R-:W-:-:S04]  /*6550*/  IADD3 R152, R152, 0x80, RZ ;  /* 0x0000008098987810 */ /* 0x000fc80007ffe0ff */
[----:B------:R3:W-:Y:S03]  /*6560*/  @P4 STG.E.128 desc[UR4][R148.64], R140 ;  /* 0x0000008c94004986 */ /* 0x0007e6000c101d04 */
.L_x_5475:
[----:B------:R-:W-:Y:S05]  /*6570*/  BSYNC B0 ;  /* 0x0000000000007941 */ /* 0x000fea0003800000 */
.L_x_5474:
        /* <DEDUP_REMOVED lines=8> */
.L_x_5513:
[----:B------:R-:W-:Y:S05]  /*6600*/  BSYNC B1 ;  /* 0x0000000000017941 */ /* 0x000fea0003800000 */
.L_x_5512:
[----:B-123--:R-:W1:Y:S01]  /*6610*/  @!P3 LDC.64 R148, c[0x0][0x2c8] ;  /* 0x0000b200ff94bb82 */ /* 0x00ee620000000a00 */
        /* <DEDUP_REMOVED lines=15> */
.L_x_5515:
[----:B------:R-:W-:Y:S05]  /*6710*/  BSYNC B1 ;  /* 0x0000000000017941 */ /* 0x000fea0003800000 */
.L_x_5514:
[----:B------:R-:W1:Y:S01]  /*6720*/  LDC.64 R150, c[0x0][0x308] ;  /* 0x0000c200ff967b82 */ /* 0x000e620000000a00 */
[----:B------:R-:W-:Y:S01]  /*6730*/  BSSY B1, `(.L_x_5516) ;  /* 0x0000011000017945 */ /* 0x000fe20003800000 */
[----:B-1----:R-:W-:-:S04]  /*6740*/  ISETP.NE.U32.AND P5, PT, R150, RZ, PT ;  /* 0x000000ff9600720c */ /* 0x002fc80003fa5070 */
[----:B------:R-:W-:-:S04]  /*6750*/  ISETP.NE.AND.EX P5, PT, R151, RZ, PT, P5 ;  /* 0x000000ff9700720c */ /* 0x000fc80003fa5350 */
[----:B------:R-:W-:Y:S01]  /*6760*/  SEL R136, R155, R136, P5 ;  /* 0x000000889b887207 */ /* 0x000fe20002800000 */
[----:B------:R-:W-:Y:S08]  /*6770*/  @!P4 BRA `(.L_x_5517) ;  /* 0x000000000030c947 */ /* 0x000ff00003800000 */
[----:B------:R-:W2:Y:S01]  /*6780*/  LDL R162, [R1] ;  /* 0x0000000001a27983 */ /* 0x000ea20000100800 */
        /* <DEDUP_REMOVED lines=11> */
.L_x_5517:
[----:B------:R-:W-:Y:S05]  /*6840*/  BSYNC B1 ;  /* 0x0000000000017941 */ /* 0x000fea0003800000 */
.L_x_5516:
        /* <DEDUP_REMOVED lines=13> */
.L_x_5519:
[----:B------:R-:W-:Y:S05]  /*6920*/  BSYNC B1 ;  /* 0x0000000000017941 */ /* 0x000fea0003800000 */
.L_x_5518:
[----:B------:R-:W-:Y:S01]  /*6930*/  BSSY B1, `(.L_x_5520) ;  /* 0x000000f000017945 */ /* 0x000fe20003800000 */
[----:B------:R-:W-:-:S03]  /*6940*/  SEL R137, R155, R137, P5 ;  /* 0x000000899b897207 */ /* 0x000fc60002800000 */
[----:B------:R-:W-:Y:S05]  /*6950*/  @!P4 BRA `(.L_x_5521) ;  /* 0x000000000030c947 */ /* 0x000fea0003800000 */
[----:B------:R-:W-:Y:S01]  /*6960*/  LOP3.LUT P6, RZ, R2, 0xff00, RZ, 0xc0, !PT ;  /* 0x0000ff0002ff7812 */ /* 0x000fe200078cc0ff */
        /* <DEDUP_REMOVED lines=11> */
.L_x_5521:
[----:B------:R-:W-:Y:S05]  /*6a20*/  BSYNC B1 ;  /* 0x0000000000017941 */ /* 0x000fea0003800000 */
.L_x_5520:
        /* <DEDUP_REMOVED lines=13> */
.L_x_5523:
[----:B------:R-:W-:Y:S05]  /*6b00*/  BSYNC B1 ;  /* 0x0000000000017941 */ /* 0x000fea0003800000 */
.L_x_5522:
[----:B------:R-:W-:Y:S01]  /*6b10*/  BSSY B1, `(.L_x_5524) ;  /* 0x000000e000017945 */ /* 0x000fe20003800000 */
[----:B------:R-:W-:-:S03]  /*6b20*/  SEL R138, R155, R138, P5 ;  /* 0x0000008a9b8a7207 */ /* 0x000fc60002800000 */
[----:B------:R-:W-:Y:S05]  /*6b30*/  @!P4 BRA `(.L_x_5525) ;  /* 0x00000000002cc947 */ /* 0x000fea0003800000 */
        /* <DEDUP_REMOVED lines=11> */
.L_x_5525:
[----:B------:R-:W-:Y:S05]  /*6bf0*/  BSYNC B1 ;  /* 0x0000000000017941 */ /* 0x000fea0003800000 */
.L_x_5524:
        /* <DEDUP_REMOVED lines=13> */
.L_x_5527:
[----:B------:R-:W-:Y:S05]  /*6cd0*/  BSYNC B1 ;  /* 0x0000000000017941 */ /* 0x000fea0003800000 */
.L_x_5526:
        /* <DEDUP_REMOVED lines=15> */
.L_x_5529:
[----:B------:R-:W-:Y:S05]  /*6dd0*/  BSYNC B1 ;  /* 0x0000000000017941 */ /* 0x000fea0003800000 */
.L_x_5528:
        /* <DEDUP_REMOVED lines=13> */
.L_x_5531:
[----:B------:R-:W-:Y:S05]  /*6eb0*/  BSYNC B1 ;  /* 0x0000000000017941 */ /* 0x000fea0003800000 */
.L_x_5530:
[----:B------:R-:W-:Y:S01]  /*6ec0*/  BSSY B1, `(.L_x_5532) ;  /* 0x000000e000017945 */ /* 0x000fe20003800000 */
[----:B------:R-:W-:-:S03]  /*6ed0*/  SEL R144, R155, R144, P5 ;  /* 0x000000909b907207 */ /* 0x000fc60002800000 */
[----:B------:R-:W-:Y:S05]  /*6ee0*/  @!P4 BRA `(.L_x_5533) ;  /* 0x00000000002cc947 */ /* 0x000fea0003800000 */
        /* <DEDUP_REMOVED lines=11> */
.L_x_5533:
[----:B------:R-:W-:Y:S05]  /*6fa0*/  BSYNC B1 ;  /* 0x0000000000017941 */ /* 0x000fea0003800000 */
.L_x_5532:
        /* <DEDUP_REMOVED lines=13> */
.L_x_5535:
[----:B------:R-:W-:Y:S05]  /*7080*/  BSYNC B1 ;  /* 0x0000000000017941 */ /* 0x000fea0003800000 */
.L_x_5534:
        /* <DEDUP_REMOVED lines=15> */
.L_x_5537:
[----:B------:R-:W-:Y:S05]  /*7180*/  BSYNC B1 ;  /* 0x0000000000017941 */ /* 0x000fea0003800000 */
.L_x_5536:
        /* <DEDUP_REMOVED lines=13> */
.L_x_5539:
[----:B------:R-:W-:Y:S05]  /*7260*/  BSYNC B1 ;  /* 0x0000000000017941 */ /* 0x000fea0003800000 */
.L_x_5538:
        /* <DEDUP_REMOVED lines=14> */
.L_x_5541:
[----:B------:R-:W-:Y:S05]  /*7350*/  BSYNC B1 ;  /* 0x0000000000017941 */ /* 0x000fea0003800000 */
.L_x_5540:
        /* <DEDUP_REMOVED lines=13> */
.L_x_5543:
[----:B------:R-:W-:Y:S05]  /*7430*/  BSYNC B1 ;  /* 0x0000000000017941 */ /* 0x000fea0003800000 */
.L_x_5542:
[----:B------:R-:W-:Y:S01]  /*7440*/  ISETP.NE.U32.AND P3, PT, R150, RZ, PT ;  /* 0x000000ff9600720c */ /* 0x000fe20003f65070 */
[----:B------:R-:W-:Y:S01]  /*7450*/  BSSY B1, `(.L_x_5544) ;  /* 0x0000016000017945 */ /* 0x000fe20003800000 */
[----:B------:R-:W-:Y:S02]  /*7460*/  SEL R147, R155, R147, P5 ;  /* 0x000000939b937207 */ /* 0x000fe40002800000 */
[----:B------:R-:W-:-:S13]  /*7470*/  ISETP.NE.AND.EX P3, PT, R151, RZ, PT, P3 ;  /* 0x000000ff9700720c */ /* 0x000fda0003f65330 */
[----:B------:R-:W1:Y:S02]  /*7480*/  @P3 LDC.64 R148, c[0x0][0x308] ;  /* 0x0000c200ff943b82 */ /* 0x000e640000000a00 */
[----:B-1----:R-:W-:-:S05]  /*7490*/  @P3 IMAD.WIDE.U32 R148, R171, 0x20, R148 ;  /* 0x00000020ab943825 */ /* 0x002fca00078e0094 */
[----:B------:R-:W-:Y:S04]  /*74a0*/  @P3 STG.E.128 desc[UR4][R148.64], R136 ;  /* 0x0000008894003986 */ /* 0x000fe8000c101d04 */
[----:B------:R1:W-:Y:S02]  /*74b0*/  @P3 STG.E.128 desc[UR4][R148.64+0x10], R144 ;  /* 0x0000109094003986 */ /* 0x0003e4000c101d04 */
[----:B-1----:R-:W1:Y:S02]  /*74c0*/  @P4 LDC.64 R148, c[0x0][0x2f8] ;  /* 0x0000be00ff944b82 */ /* 0x002e640000000a00 */
[----:B-1----:R-:W-:Y:S01]  /*74d0*/  @P4 IMAD.WIDE.U32 R148, R152, 0x10, R148 ;  /* 0x0000001098944825 */ /* 0x002fe200078e0094 */
[----:B------:R-:W-:Y:S06]  /*74e0*/  @!P4 BRA `(.L_x_5545) ;  /* 0x000000000030c947 */ /* 0x000fec0003800000 */
        /* <DEDUP_REMOVED lines=12> */
.L_x_5545:
[----:B------:R-:W-:Y:S05]  /*75b0*/  BSYNC B1 ;  /* 0x0000000000017941 */ /* 0x000fea0003800000 */
.L_x_5544:
[----:B------:R4:W-:Y:S02]  /*75c0*/  @P4 STG.E.128 desc[UR4][R148.64], R140 ;  /* 0x0000008c94004986 */ /* 0x0009e4000c101d04 */
.L_x_5511:
[----:B------:R-:W-:Y:S05]  /*75d0*/  BSYNC B0 ;  /* 0x0000000000007941 */ /* 0x000fea0003800000 */
.L_x_5510:
[----:B------:R-:W-:Y:S02]  /*75e0*/  IADD3 R168, R168, UR12, RZ ;  /* 0x0000000ca8a87c10 */ /* 0x000fe4000fffe0ff */
[----:B------:R-:W-:Y:S02]  /*75f0*/  LOP3.LUT P4, RZ, R0, 0x4, RZ, 0xc0, !PT ;  /* 0x0000000400ff7812 */ /* 0x000fe4000788c0ff */
[----:B------:R-:W-:Y:S02]  /*7600*/  ISETP.GE.AND P3, PT, R168, UR13, PT ;  /* 0x0000000da8007c0c */ /* 0x000fe4000bf66270 */
[----:B------:R-:W-:-:S11]  /*7610*/  SEL R244, RZ, 0x1, P4 ;  /* 0x00000001fff47807 */ /* 0x000fd60002000000 */
[----:B------:R-:W-:Y:S05]  /*7620*/  @!P3 BRA `(.L_x_5546) ;  /* 0xffffff980080b947 */ /* 0x000fea000383ffff */
.L_x_5385:
[----:B0----5:R-:W0:Y:S01]  /*7630*/  S2R R2, SR_TID.X ;  /* 0x0000000000027919 */ /* 0x021e220000002100 */
[----:B------:R-:W0:Y:S01]  /*7640*/  S2UR UR9, SR_CTAID.X ;  /* 0x00000000000979c3 */ /* 0x000e220000002500 */
[----:B------:R-:W-:Y:S01]  /*7650*/  BSSY B0, `(.L_x_5547) ;  /* 0x0000012000007945 */ /* 0x000fe20003800000 */
[----:B0-----:R-:W-:-:S05]  /*7660*/  LEA.HI R3, R2, UR9, RZ, 0x19 ;  /* 0x0000000902037c11 */ /* 0x001fca000f8fc8ff */
[----:B------:R-:W-:-:S05]  /*7670*/  IMAD R170, R3, R170, RZ ;  /* 0x000000aa03aa7224 */ /* 0x000fca00078e02ff */
[----:B------:R-:W-:Y:S01]  /*7680*/  LEA.HI R169, R170, R169, RZ, 0x1d ;  /* 0x000000a9aaa97211 */ /* 0x000fe200078fe8ff */
        /* <DEDUP_REMOVED lines=14> */
.L_x_5548:
[----:B------:R-:W-:Y:S05]  /*7770*/  BSYNC B0 ;  /* 0x0000000000007941 */ /* 0x000fea0003800000 */
.L_x_5547:
        /* <DEDUP_REMOVED lines=15> */
.L_x_5550:
[----:B------:R-:W-:Y:S05]  /*7870*/  BSYNC B0 ;  /* 0x0000000000007941 */ /* 0x000fea0003800000 */
.L_x_5549:
        /* <DEDUP_REMOVED lines=15> */
.L_x_5552:
[----:B------:R-:W-:Y:S05]  /*7970*/  BSYNC B0 ;  /* 0x0000000000007941 */ /* 0x000fea0003800000 */
.L_x_5551:
[----:B------:R-:W-:-:S13]  /*7980*/  LOP3.LUT P0, RZ, R0, 0x2, RZ, 0xc0, !PT ;  /* 0x0000000200ff7812 */ /* 0x000fda000780c0ff */
[----:B------:R-:W-:Y:S05]  /*7990*/  @!P0 EXIT ;  /* 0x000000000000894d */ /* 0x000fea0003800000 */
[----:B0-----:R-:W0:Y:S08]  /*79a0*/  LDC.64 R2, c[0x0][0x2d0] ;  /* 0x0000b400ff027b82 */ /* 0x001e300000000a00 */
[----:B------:R-:W5:Y:S08]  /*79b0*/  LDC.64 R12, c[0x0][0x2d8] ;  /* 0x0000b600ff0c7b82 */ /* 0x000f700000000a00 */
[----:B------:R-:W1:Y:S01]  /*79c0*/  LDC.64 R14, c[0x0][0x2f0] ;  /* 0x0000bc00ff0e7b82 */ /* 0x000e620000000a00 */
[----:B0-----:R-:W-:-:S05]  /*79d0*/  IMAD.WIDE.U32 R2, R169, 0x20, R2 ;  /* 0x00000020a9027825 */ /* 0x001fca00078e0002 */
[----:B------:R-:W-:Y:S01]  /*79e0*/  STG.E.128 desc[UR4][R2.64], R40 ;  /* 0x0000002802007986 */ /* 0x000fe2000c101d04 */
[----:B-----5:R-:W-:-:S03]  /*79f0*/  IMAD.WIDE.U32 R12, R169, 0x20, R12 ;  /* 0x00000020a90c7825 */ /* 0x020fc600078e000c */
[----:B------:R-:W-:Y:S04]  /*7a00*/  STG.E.128 desc[UR4][R2.64+0x10], R36 ;  /* 0x0000102402007986 */ /* 0x000fe8000c101d04 */
[----:B------:R-:W-:Y:S01]  /*7a10*/  STG.E.128 desc[UR4][R12.64], R72 ;  /* 0x000000480c007986 */ /* 0x000fe2000c101d04 */
[----:B-1----:R-:W-:-:S03]  /*7a20*/  IMAD.WIDE.U32 R14, R169, 0x20, R14 ;  /* 0x00000020a90e7825 */ /* 0x002fc600078e000e */
[----:B------:R-:W-:Y:S04]  /*7a30*/  STG.E.128 desc[UR4][R12.64+0x10], R68 ;  /* 0x000010440c007986 */ /* 0x000fe8000c101d04 */
[----:B------:R-:W-:Y:S04]  /*7a40*/  STG.E.128 desc[UR4][R14.64], R8 ;  /* 0x000000080e007986 */ /* 0x000fe8000c101d04 */
[----:B------:R-:W-:Y:S01]  /*7a50*/  STG.E.128 desc[UR4][R14.64+0x10], R4 ;  /* 0x000010040e007986 */ /* 0x000fe2000c101d04 */
[----:B------:R-:W-:Y:S05]  /*7a60*/  EXIT ;  /* 0x000000000000794d */ /* 0x000fea0003800000 */
.L_x_5401:
[----:B------:R-:W-:Y:S01]  /*7a70*/  HFMA2.MMA R149, -RZ, RZ, 0, 1.847743988037109375e-06 ;  /* 0x0000001fff957435 */ /* 0x000fe200000001ff */
[----:B------:R-:W-:Y:S01]  /*7a80*/  IMAD.MOV.U32 R152, RZ, RZ, R221 ;  /* 0x000000ffff987224 */ /* 0x000fe200078e00dd */
[----:B------:R-:W-:Y:S01]  /*7a90*/  MOV R148, 0x10 ;  /* 0x0000001000947802 */ /* 0x000fe20000000f00 */
[----:B------:R-:W-:-:S08]  /*7aa0*/  IMAD.MOV.U32 R151, RZ, RZ, -0x1 ;  /* 0xffffffffff977424 */ /* 0x000fd000078e00ff */
[----:B0----5:R-:W-:Y:S05]  /*7ab0*/  WARPSYNC.COLLECTIVE R151, `(.L_x_5553) ;  /* 0x0000000097087348 */ /* 0x021fea0003c00000 */
[----:B------:R1:W2:Y:S02]  /*7ac0*/  SHFL.DOWN P6, R155, R152, R148, R149 ;  /* 0x08000094989b7389 */ /* 0x0002a400000c0095 */
[----:B012--5:R-:W-:Y:S01]  /*7ad0*/  ENDCOLLECTIVE ;  /* 0x000000000000791b */ /* 0x027fe20003800000 */
.L_x_5553:
[----:B------:R-:W-:Y:S01]  /*7ae0*/  MOV R152, R222 ;  /* 0x000000de00987202 */ /* 0x000fe20000000f00 */
[----:B------:R-:W-:-:S07]  /*7af0*/  FADD.FTZ R221, R155, R221 ;  /* 0x000000dd9bdd7221 */ /* 0x000fce0000010000 */
[----:B------:R-:W-:Y:S05]  /*7b00*/  WARPSYNC.COLLECTIVE R151, `(.L_x_5554) ;  /* 0x0000000097087348 */ /* 0x000fea0003c00000 */
[----:B------:R0:W1:Y:S02]  /*7b10*/  SHFL.DOWN P6, R155, R152, R148, R149 ;  /* 0x08000094989b7389 */ /* 0x00006400000c0095 */
[----:B01----:R-:W-:Y:S01]  /*7b20*/  ENDCOLLECTIVE ;  /* 0x000000000000791b */ /* 0x003fe20003800000 */
.L_x_5554:
[----:B------:R-:W-:Y:S01]  /*7b30*/  MOV R152, R221 ;  /* 0x000000dd00987202 */ /* 0x000fe20000000f00 */
[----:B------:R-:W-:Y:S02]  /*7b40*/  IMAD.MOV.U32 R148, RZ, RZ, 0x8 ;  /* 0x00000008ff947424 */ /* 0x000fe400078e00ff */
[----:B------:R-:W-:-:S07]  /*7b50*/  FADD.FTZ R222, R155, R222 ;  /* 0x000000de9bde7221 */ /* 0x000fce0000010000 */
[----:B------:R-:W-:Y:S05]  /*7b60*/  WARPSYNC.COLLECTIVE R151, `(.L_x_5555) ;  /* 0x0000000097087348 */ /* 0x000fea0003c00000 */
[----:B------:R0:W1:Y:S02]  /*7b70*/  SHFL.DOWN P6, R155, R152, R148, R149 ;  /* 0x08000094989b7389 */ /* 0x00006400000c0095 */
[----:B01----:R-:W-:Y:S01]  /*7b80*/  ENDCOLLECTIVE ;  /* 0x000000000000791b */ /* 0x003fe20003800000 */
.L_x_5555:
[----:B------:R-:W-:Y:S01]  /*7b90*/  MOV R152, R222 ;  /* 0x000000de00987202 */ /* 0x000fe20000000f00 */
[----:B------:R-:W-:-:S07]  /*7ba0*/  FADD.FTZ R221, R221, R155 ;  /* 0x0000009bdddd7221 */ /* 0x000fce0000010000 */
[----:B------:R-:W-:Y:S05]  /*7bb0*/  WARPSYNC.COLLECTIVE R151, `(.L_x_5556) ;  /* 0x0000000097087348 */ /* 0x000fea0003c00000 */
[----:B------:R0:W1:Y:S02]  /*7bc0*/  SHFL.DOWN P6, R155, R152, R148, R149 ;  /* 0x08000094989b7389 */ /* 0x00006400000c0095 */
[----:B01----:R-:W-:Y:S01]  /*7bd0*/  ENDCOLLECTIVE ;  /* 0x000000000000791b */ /* 0x003fe20003800000 */
.L_x_5556:
[----:B------:R-:W-:Y:S01]  /*7be0*/  MOV R152, R221 ;  /* 0x000000dd00987202 */ /* 0x000fe20000000f00 */
[----:B------:R-:W-:Y:S02]  /*7bf0*/  IMAD.MOV.U32 R148, RZ, RZ, 0x4 ;  /* 0x00000004ff947424 */ /* 0x000fe400078e00ff */
[----:B------:R-:W-:-:S07]  /*7c00*/  FADD.FTZ R222, R222, R155 ;  /* 0x0000009bdede7221 */ /* 0x000fce0000010000 */
[----:B------:R-:W-:Y:S05]  /*7c10*/  WARPSYNC.COLLECTIVE R151, `(.L_x_5557) ;  /* 0x0000000097087348 */ /* 0x000fea0003c00000 */
[----:B------:R0:W1:Y:S02]  /*7c20*/  SHFL.DOWN P6, R155, R152, R148, R149 ;  /* 0x08000094989b7389 */ /* 0x00006400000c0095 */
[----:B01----:R-:W-:Y:S01]  /*7c30*/  ENDCOLLECTIVE ;  /* 0x000000000000791b */ /* 0x003fe20003800000 */
.L_x_5557:
[----:B------:R-:W-:Y:S02]  /*7c40*/  MOV R152, R222 ;  /* 0x000000de00987202 */ /* 0x000fe40000000f00 */
[----:B------:R-:W-:-:S07]  /*7c50*/  MOV R154, R155 ;  /* 0x0000009b009a7202 */ /* 0x000fce0000000f00 */
[----:B------:R-:W-:Y:S05]  /*7c60*/  WARPSYNC.COLLECTIVE R151, `(.L_x_5558) ;  /* 0x0000000097087348 */ /* 0x000fea0003c00000 */
[----:B------:R0:W1:Y:S02]  /*7c70*/  SHFL.DOWN P6, R155, R152, R148, R149 ;  /* 0x08000094989b7389 */ /* 0x00006400000c0095 */
[----:B01----:R-:W-:Y:S01]  /*7c80*/  ENDCOLLECTIVE ;  /* 0x000000000000791b */ /* 0x003fe20003800000 */
.L_x_5558:
[----:B------:R-:W-:Y:S01]  /*7c90*/  FADD.FTZ R154, R221, R154 ;  /* 0x0000009add9a7221 */ /* 0x000fe20000010000 */
[----:B------:R-:W-:-:S04]  /*7ca0*/  HFMA2.MMA R148, -RZ, RZ, 0, 1.1920928955078125e-07 ;  /* 0x00000002ff947435 */ /* 0x000fc800000001ff */
[----:B------:R-:W-:Y:S01]  /*7cb0*/  MOV R152, R154 ;  /* 0x0000009a00987202 */ /* 0x000fe20000000f00 */
[----:B------:R-:W-:-:S07]  /*7cc0*/  IMAD.MOV.U32 R153, RZ, RZ, R155 ;  /* 0x000000ffff997224 */ /* 0x000fce00078e009b */
[----:B------:R-:W-:Y:S05]  /*7cd0*/  WARPSYNC.COLLECTIVE R151, `(.L_x_5559) ;  /* 0x0000000097087348 */ /* 0x000fea0003c00000 */
[----:B------:R0:W1:Y:S02]  /*7ce0*/  SHFL.DOWN P6, R155, R152, R148, R149 ;  /* 0x08000094989b7389 */ /* 0x00006400000c0095 */
[----:B01----:R-:W-:Y:S01]  /*7cf0*/  ENDCOLLECTIVE ;  /* 0x000000000000791b */ /* 0x003fe20003800000 */
.L_x_5559:
[----:B------:R-:W-:-:S04]  /*7d00*/  FADD.FTZ R153, R222, R153 ;  /* 0x00000099de997221 */ /* 0x000fc80000010000 */
[----:B------:R-:W-:Y:S02]  /*7d10*/  IMAD.MOV.U32 R152, RZ, RZ, R153 ;  /* 0x000000ffff987224 */ /* 0x000fe400078e0099 */
[----:B------:R-:W-:-:S07]  /*7d20*/  FADD.FTZ R154, R154, R155 ;  /* 0x0000009b9a9a7221 */ /* 0x000fce0000010000 */
[----:B------:R-:W-:Y:S05]  /*7d30*/  WARPSYNC.COLLECTIVE R151, `(.L_x_5560) ;  /* 0x0000000097087348 */ /* 0x000fea0003c00000 */
[----:B------:R0:W1:Y:S02]  /*7d40*/  SHFL.DOWN P6, R155, R152, R148, R149 ;  /* 0x08000094989b7389 */ /* 0x00006400000c0095 */
[----:B01----:R-:W-:Y:S01]  /*7d50*/  ENDCOLLECTIVE ;  /* 0x000000000000791b */ /* 0x003fe20003800000 */
.L_x_5560:
[----:B------:R-:W-:Y:S01]  /*7d60*/  HFMA2.MMA R148, -RZ, RZ, 0, 5.9604644775390625e-08 ;  /* 0x00000001ff947435 */ /* 0x000fe200000001ff */
[----:B------:R-:W-:Y:S01]  /*7d70*/  MOV R152, R154 ;  /* 0x0000009a00987202 */ /* 0x000fe20000000f00 */
[----:B------:R-:W-:-:S09]  /*7d80*/  FADD.FTZ R153, R153, R155 ;  /* 0x0000009b99997221 */ /* 0x000fd20000010000 */
[----:B------:R-:W-:Y:S05]  /*7d90*/  WARPSYNC.COLLECTIVE R151, `(.L_x_5561) ;  /* 0x0000000097087348 */ /* 0x000fea0003c00000 */
[----:B------:R0:W1:Y:S02]  /*7da0*/  SHFL.DOWN P6, R155, R152, R148, R149 ;  /* 0x08000094989b7389 */ /* 0x00006400000c0095 */
[----:B01----:R-:W-:Y:S01]  /*7db0*/  ENDCOLLECTIVE ;  /* 0x000000000000791b */ /* 0x003fe20003800000 */
.L_x_5561:
[----:B------:R-:W-:Y:S01]  /*7dc0*/  MOV R152, R153 ;  /* 0x0000009900987202 */ /* 0x000fe20000000f00 */
[----:B------:R-:W-:-:S07]  /*7dd0*/  IMAD.MOV.U32 R160, RZ, RZ, R155 ;  /* 0x000000ffffa07224 */ /* 0x000fce00078e009b */
[----:B------:R-:W-:Y:S05]  /*7de0*/  WARPSYNC.COLLECTIVE R151, `(.L_x_5562) ;  /* 0x0000000097087348 */ /* 0x000fea0003c00000 */
[----:B------:R0:W1:Y:S02]  /*7df0*/  SHFL.DOWN P6, R155, R152, R148, R149 ;  /* 0x08000094989b7389 */ /* 0x00006400000c0095 */
[----:B01----:R-:W-:Y:S01]  /*7e00*/  ENDCOLLECTIVE ;  /* 0x000000000000791b */ /* 0x003fe20003800000 */
.L_x_5562:
[----:B------:R-:W-:Y:S01]  /*7e10*/  MOV R149, R155 ;  /* 0x0000009b00957202 */ /* 0x000fe20000000f00 */
[----:B------:R-:W-:Y:S06]  /*7e20*/  BRA `(.L_x_5563) ;  /* 0xffffffb000907947 */ /* 0x000fec000383ffff */
.L_x_5564:
        /* <DEDUP_REMOVED lines=13> */
.L_x_13937:


//--------------------- .text._ZN10layer_norm22ln_bwd_finalize_kernelINS_22Kernel_traits_finalizeILj4096E13__nv_bfloat16S2_fS2_fjLb1ELj1024ELj4ENS_18Kernel_traits_baseILj4096ES2_S2_fS2_fjLj1024EEEEELb1ELb1EEEvNS_9BwdParamsE --------------------------
	.section	.text._ZN10layer_norm22ln_bwd_finalize_kernelINS_22Kernel_traits_finalizeILj4096E13__nv_bfloat16S2_fS2_fjLb1ELj1024ELj4ENS_18Kernel_traits_baseILj4096ES2_S2_fS2_fjLj1024EEEEELb1ELb1EEEvNS_9BwdParamsE,"ax",@progbits
	.align	128
        .global         _ZN10layer_norm22ln_bwd_finalize_kernelINS_22Kernel_traits_finalizeILj4096E13__nv_bfloat16S2_fS2_fjLb1ELj1024ELj4ENS_18Kernel_traits_baseILj4096ES2_S2_fS2_fjLj1024EEEEELb1ELb1EEEvNS_9BwdParamsE
        .type           _ZN10layer_norm22ln_bwd_finalize_kernelINS_22Kernel_traits_finalizeILj4096E13__nv_bfloat16S2_fS2_fjLb1ELj1024ELj4ENS_18Kernel_traits_baseILj4096ES2_S2_fS2_fjLj1024EEEEELb1ELb1EEEvNS_9BwdParamsE,@function
        .size           _ZN10layer_norm22ln_bwd_finalize_kernelINS_22Kernel_traits_finalizeILj4096E13__nv_bfloat16S2_fS2_fjLb1ELj1024ELj4ENS_18Kernel_traits_baseILj4096ES2_S2_fS2_fjLj1024EEEEELb1ELb1EEEvNS_9BwdParamsE,(.L_x_13938 - _ZN10layer_norm22ln_bwd_finalize_kernelINS_22Kernel_traits_finalizeILj4096E13__nv_bfloat16S2_fS2_fjLb1ELj1024ELj4ENS_18Kernel_traits_baseILj4096ES2_S2_fS2_fjLj1024EEEEELb1ELb1EEEvNS_9BwdParamsE)
        .other          _ZN10layer_norm22ln_bwd_finalize_kernelINS_22Kernel_traits_finalizeILj4096E13__nv_bfloat16S2_fS2_fjLb1ELj1024ELj4ENS_18Kernel_traits_baseILj4096ES2_S2_fS2_fjLj1024EEEEELb1ELb1EEEvNS_9BwdParamsE,@"STO_CUDA_ENTRY STV_DEFAULT"
_ZN10layer_norm22ln_bwd_finalize_kernelINS_22Kernel_traits_finalizeILj4096E13__nv_bfloat16S2_fS2_fjLb1ELj1024ELj4ENS_18Kernel_traits_baseILj4096ES2_S2_fS2_fjLj1024EEEEELb1ELb1EEEvNS_9BwdParamsE:
.text._ZN10layer_norm22ln_bwd_finalize_kernelINS_22Kernel_traits_finalizeILj4096E13__nv_bfloat16S2_fS2_fjLb1ELj1024ELj4ENS_18Kernel_traits_baseILj4096ES2_S2_fS2_fjLj1024EEEEELb1ELb1EEEvNS_9BwdParamsE:
        /* <DEDUP_REMOVED lines=25> */
.L_x_5576:
        /* <DEDUP_REMOVED lines=33> */
.L_x_5569:
        /* <DEDUP_REMOVED lines=49> */
.L_x_5568:
[----:B------:R-:W-:Y:S05]  /*06b0*/  BSYNC B1 ;  /* 0x0000000000017941 */ /* 0x000fea0003800000 */
.L_x_5567:
        /* <DEDUP_REMOVED lines=32> */
.L_x_5571:
[----:B------:R-:W-:Y:S05]  /*08c0*/  BSYNC B1 ;  /* 0x0000000000017941 */ /* 0x000fea0003800000 */
.L_x_5570:
        /* <DEDUP_REMOVED lines=16> */
.L_x_5566:
[----:B------:R-:W-:Y:S05]  /*09d0*/  BSYNC B0 ;  /* 0x0000000000007941 */ /* 0x000fea0003800000 */
.L_x_5565:
        /* <DEDUP_REMOVED lines=40> */
.L_x_5592:
        /* <DEDUP_REMOVED lines=8> */
.L_x_5572:
        /* <DEDUP_REMOVED lines=21> */
.L_x_5575:
[----:B------:R-:W-:Y:S05]  /*0e30*/  BSYNC B0 ;  /* 0x0000000000007941 */ /* 0x000fea0003800000 */
.L_x_5574:
[C---:B------:R-:W-:Y:S02]  /*0e40*/  ISETP.GT.U32.AND P1, PT, R4.reuse, -0x1001, PT ;  /* 0xffffefff0400780c */ /* 0x040fe40003f24070 */
[----:B------:R-:W-:Y:S02]  /*0e50*/  IADD3 R4, R4, 0x1000, RZ ;  /* 0x0000100004047810 */ /* 0x000fe40007ffe0ff */
[----:B------:R-:W-:-:S09]  /*0e60*/  IADD3 R5, R5, 0x800, RZ ;  /* 0x0000080005057810 */ /* 0x000fd20007ffe0ff */
[----:B------:R-:W-:Y:S05]  /*0e70*/  @P1 BRA `(.L_x_5576) ;  /* 0xfffffff000c41947 */ /* 0x000fea000383ffff */
[----:B------:R-:W-:Y:S05]  /*0e80*/  EXIT ;  /* 0x000000000000794d */ /* 0x000fea0003800000 */
.L_x_5573:
[----:B------:R-:W-:Y:S01]  /*0e90*/  HFMA2.MMA R22, -RZ, RZ, 0, 5.9604644775390625e-08 ;  /* 0x00000001ff167435 */ /* 0x000fe200000001ff */
[----:B---3--:R-:W-:Y:S01]  /*0ea0*/  MOV R23, R8 ;  /* 0x0000000800177202 */ /* 0x008fe20000000f00 */
[----:B------:R-:W-:Y:S01]  /*0eb0*/  IMAD.MOV.U32 R20, RZ, RZ, -0x1 ;  /* 0xffffffffff147424 */ /* 0x000fe200078e00ff */
[----:B------:R-:W-:-:S08]  /*0ec0*/  MOV R25, 0x1f ;  /* 0x0000001f00197802 */ /* 0x000fd00000000f00 */
[----:B012---:R-:W-:Y:S05]  /*0ed0*/  WARPSYNC.COLLECTIVE R20, `(.L_x_5577) ;  /* 0x0000000014087348 */ /* 0x007fea0003c00000 */
[----:B------:R3:W4:Y:S02]  /*0ee0*/  SHFL.BFLY P2, R21, R23, R22, R25 ;  /* 0x0c00001617157389 */ /* 0x0007240000040019 */
[----:B01234-:R-:W-:Y:S01]  /*0ef0*/  ENDCOLLECTIVE ;  /* 0x000000000000791b */ /* 0x01ffe20003800000 */
.L_x_5577:
[----:B------:R-:W-:Y:S01]  /*0f00*/  HFMA2.MMA R22, -RZ, RZ, 0, 1.1920928955078125e-07 ;  /* 0x00000002ff167435 */ /* 0x000fe200000001ff */
[----:B------:R-:W-:-:S05]  /*0f10*/  MOV R9, R21 ;  /* 0x0000001500097202 */ /* 0x000fca0000000f00 */
[----:B------:R-:W-:-:S05]  /*0f20*/  FADD.FTZ R9, R8, R9 ;  /* 0x0000000908097221 */ /* 0x000fca0000010000 */
[----:B------:R-:W-:-:S07]  /*0f30*/  MOV R23, R9 ;  /* 0x0000000900177202 */ /* 0x000fce0000000f00 */
[----:B------:R-:W-:Y:S05]  /*0f40*/  WARPSYNC.COLLECTIVE R20, `(.L_x_5578) ;  /* 0x0000000014087348 */ /* 0x000fea0003c00000 */
[----:B------:R0:W1:Y:S02]  /*0f50*/  SHFL.BFLY P2, R21, R23, R22, R25 ;  /* 0x0c00001617157389 */ /* 0x0000640000040019 */
[----:B01----:R-:W-:Y:S01]  /*0f60*/  ENDCOLLECTIVE ;  /* 0x000000000000791b */ /* 0x003fe20003800000 */
.L_x_5578:
[----:B------:R-:W-:Y:S01]  /*0f70*/  HFMA2.MMA R22, -RZ, RZ, 0, 2.384185791015625e-07 ;  /* 0x00000004ff167435 */ /* 0x000fe200000001ff */
[----:B------:R-:W-:-:S05]  /*0f80*/  MOV R12, R21 ;  /* 0x00000015000c7202 */ /* 0x000fca0000000f00 */
[----:B------:R-:W-:-:S05]  /*0f90*/  FADD.FTZ R12, R9, R12 ;  /* 0x0000000c090c7221 */ /* 0x000fca0000010000 */
[----:B------:R-:W-:-:S07]  /*0fa0*/  MOV R23, R12 ;  /* 0x0000000c00177202 */ /* 0x000fce0000000f00 */
[----:B------:R-:W-:Y:S05]  /*0fb0*/  WARPSYNC.COLLECTIVE R20, `(.L_x_5579) ;  /* 0x0000000014087348 */ /* 0x000fea0003c00000 */
[----:B------:R0:W1:Y:S02]  /*0fc0*/  SHFL.BFLY P2, R21, R23, R22, R25 ;  /* 0x0c00001617157389 */ /* 0x0000640000040019 */
[----:B01----:R-:W-:Y:S01]  /*0fd0*/  ENDCOLLECTIVE ;  /* 0x000000000000791b */ /* 0x003fe20003800000 */
.L_x_5579:
[----:B------:R-:W-:Y:S01]  /*0fe0*/  HFMA2.MMA R22, -RZ, RZ, 0, 4.76837158203125e-07 ;  /* 0x00000008ff167435 */ /* 0x000fe200000001ff */
[----:B------:R-:W-:-:S05]  /*0ff0*/  MOV R13, R21 ;  /* 0x00000015000d7202 */ /* 0x000fca0000000f00 */
[----:B------:R-:W-:-:S04]  /*1000*/  FADD.FTZ R13, R12, R13 ;  /* 0x0000000d0c0d7221 */ /* 0x000fc80000010000 */
[----:B------:R-:W-:-:S07]  /*1010*/  IMAD.MOV.U32 R23, RZ, RZ, R13 ;  /* 0x000000ffff177224 */ /* 0x000fce00078e000d */
[----:B------:R-:W-:Y:S05]  /*1020*/  WARPSYNC.COLLECTIVE R20, `(.L_x_5580) ;  /* 0x0000000014087348 */ /* 0x000fea0003c00000 */
[----:B------:R0:W1:Y:S02]  /*1030*/  SHFL.BFLY P2, R21, R23, R22, R25 ;  /* 0x0c00001617157389 */ /* 0x0000640000040019 */
[----:B01----:R-:W-:Y:S01]  /*1040*/  ENDCOLLECTIVE ;  /* 0x000000000000791b */ /* 0x003fe20003800000 */
.L_x_5580:
[----:B------:R-:W-:Y:S01]  /*1050*/  HFMA2.MMA R22, -RZ, RZ, 0, 9.5367431640625e-07 ;  /* 0x00000010ff167435 */ /* 0x000fe200000001ff */
[----:B------:R-:W-:-:S05]  /*1060*/  MOV R8, R21 ;  /* 0x0000001500087202 */ /* 0x000fca0000000f00 */
[----:B------:R-:W-:-:S05]  /*1070*/  FADD.FTZ R9, R13, R8 ;  /* 0x000000080d097221 */ /* 0x000fca0000010000 */
[----:B------:R-:W-:-:S07]  /*1080*/  MOV R23, R9 ;  /* 0x0000000900177202 */ /* 0x000fce0000000f00 */
[----:B------:R-:W-:Y:S05]  /*1090*/  WARPSYNC.COLLECTIVE R20, `(.L_x_5581) ;  /* 0x0000000014087348 */ /* 0x000fea0003c00000 */
[----:B------:R0:W1:Y:S02]  /*10a0*/  SHFL.BFLY P2, R21, R23, R22, R25 ;  /* 0x0c00001617157389 */ /* 0x0000640000040019 */
[----:B01----:R-:W-:Y:S01]  /*10b0*/  ENDCOLLECTIVE ;  /* 0x000000000000791b */ /* 0x003fe20003800000 */
.L_x_5581:
[----:B------:R-:W-:Y:S01]  /*10c0*/  HFMA2.MMA R22, -RZ, RZ, 0, 5.9604644775390625e-08 ;  /* 0x00000001ff167435 */ /* 0x000fe200000001ff */
[----:B------:R-:W-:Y:S02]  /*10d0*/  MOV R23, R11 ;  /* 0x0000000b00177202 */ /* 0x000fe40000000f00 */
[----:B------:R-:W-:-:S08]  /*10e0*/  MOV R8, R21 ;  /* 0x0000001500087202 */ /* 0x000fd00000000f00 */
[----:B------:R-:W-:Y:S05]  /*10f0*/  WARPSYNC.COLLECTIVE R20, `(.L_x_5582) ;  /* 0x0000000014087348 */ /* 0x000fea0003c00000 */
[----:B------:R0:W1:Y:S02]  /*1100*/  SHFL.BFLY P2, R21, R23, R22, R25 ;  /* 0x0c00001617157389 */ /* 0x0000640000040019 */
[----:B01----:R-:W-:Y:S01]  /*1110*/  ENDCOLLECTIVE ;  /* 0x000000000000791b */ /* 0x003fe20003800000 */
.L_x_5582:
[----:B------:R-:W-:Y:S01]  /*1120*/  HFMA2.MMA R22, -RZ, RZ, 0, 1.1920928955078125e-07 ;  /* 0x00000002ff167435 */ /* 0x000fe200000001ff */
[----:B------:R-:W-:-:S05]  /*1130*/  MOV R12, R21 ;  /* 0x00000015000c7202 */ /* 0x000fca0000000f00 */
[----:B------:R-:W-:-:S04]  /*1140*/  FADD.FTZ R14, R11, R12 ;  /* 0x0000000c0b0e7221 */ /* 0x000fc80000010000 */
[----:B------:R-:W-:-:S07]  /*1150*/  IMAD.MOV.U32 R23, RZ, RZ, R14 ;  /* 0x000000ffff177224 */ /* 0x000fce00078e000e */
[----:B------:R-:W-:Y:S05]  /*1160*/  WARPSYNC.COLLECTIVE R20, `(.L_x_5583) ;  /* 0x0000000014087348 */ /* 0x000fea0003c00000 */
[----:B------:R0:W1:Y:S02]  /*1170*/  SHFL.BFLY P2, R21, R23, R22, R25 ;  /* 0x0c00001617157389 */ /* 0x0000640000040019 */
[----:B01----:R-:W-:Y:S01]  /*1180*/  ENDCOLLECTIVE ;  /* 0x000000000000791b */ /* 0x003fe20003800000 */
.L_x_5583:
[----:B------:R-:W-:Y:S01]  /*1190*/  HFMA2.MMA R22, -RZ, RZ, 0, 2.384185791015625e-07 ;  /* 0x00000004ff167435 */ /* 0x000fe200000001ff */
[----:B------:R-:W-:-:S05]  /*11a0*/  MOV R13, R21 ;  /* 0x00000015000d7202 */ /* 0x000fca0000000f00 */
[----:B------:R-:W-:-:S05]  /*11b0*/  FADD.FTZ R15, R14, R13 ;  /* 0x0000000d0e0f7221 */ /* 0x000fca0000010000 */
[----:B------:R-:W-:-:S07]  /*11c0*/  MOV R23, R15 ;  /* 0x0000000f00177202 */ /* 0x000fce0000000f00 */
[----:B------:R-:W-:Y:S05]  /*11d0*/  WARPSYNC.COLLECTIVE R20, `(.L_x_5584) ;  /* 0x0000000014087348 */ /* 0x000fea0003c00000 */
[----:B------:R0:W1:Y:S02]  /*11e0*/  SHFL.BFLY P2, R21, R23, R22, R25 ;  /* 0x0c00001617157389 */ /* 0x0000640000040019 */
[----:B01----:R-:W-:Y:S01]  /*11f0*/  ENDCOLLECTIVE ;  /* 0x000000000000791b */ /* 0x003fe20003800000 */
.L_x_5584:
[----:B------:R-:W-:Y:S01]  /*1200*/  HFMA2.MMA R22, -RZ, RZ, 0, 4.76837158203125e-07 ;  /* 0x00000008ff167435 */ /* 0x000fe200000001ff */
[----:B------:R-:W-:-:S05]  /*1210*/  MOV R16, R21 ;  /* 0x0000001500107202 */ /* 0x000fca0000000f00 */
[----:B------:R-:W-:-:S05]  /*1220*/  FADD.FTZ R16, R15, R16 ;  /* 0x000000100f107221 */ /* 0x000fca0000010000 */
[----:B------:R-:W-:-:S07]  /*1230*/  MOV R23, R16 ;  /* 0x0000001000177202 */ /* 0x000fce0000000f00 */
[----:B------:R-:W-:Y:S05]  /*1240*/  WARPSYNC.COLLECTIVE R20, `(.L_x_5585) ;  /* 0x0000000014087348 */ /* 0x000fea0003c00000 */
[----:B------:R0:W1:Y:S02]  /*1250*/  SHFL.BFLY P2, R21, R23, R22, R25 ;  /* 0x0c00001617157389 */ /* 0x0000640000040019 */
[----:B01----:R-:W-:Y:S01]  /*1260*/  ENDCOLLECTIVE ;  /* 0x000000000000791b */ /* 0x003fe20003800000 */
.L_x_5585:
[----:B------:R-:W-:Y:S01]  /*1270*/  HFMA2.MMA R22, -RZ, RZ, 0, 9.5367431640625e-07 ;  /* 0x00000010ff167435 */ /* 0x000fe200000001ff */
[----:B------:R-:W-:-:S05]  /*1280*/  MOV R11, R21 ;  /* 0x00000015000b7202 */ /* 0x000fca0000000f00 */
[----:B------:R-:W-:-:S04]  /*1290*/  FADD.FTZ R11, R16, R11 ;  /* 0x0000000b100b7221 */ /* 0x000fc80000010000 */
[----:B------:R-:W-:-:S07]  /*12a0*/  IMAD.MOV.U32 R23, RZ, RZ, R11 ;  /* 0x000000ffff177224 */ /* 0x000fce00078e000b */
[----:B------:R-:W-:Y:S05]  /*12b0*/  WARPSYNC.COLLECTIVE R20, `(.L_x_5586) ;  /* 0x0000000014087348 */ /* 0x000fea0003c00000 */
[----:B------:R0:W1:Y:S02]  /*12c0*/  SHFL.BFLY P2, R21, R23, R22, R25 ;  /* 0x0c00001617157389 */ /* 0x0000640000040019 */
[----:B01----:R-:W-:Y:S01]  /*12d0*/  ENDCOLLECTIVE ;  /* 0x000000000000791b */ /* 0x003fe20003800000 */
.L_x_5586:
[----:B------:R-:W-:Y:S01]  /*12e0*/  HFMA2.MMA R22, -RZ, RZ, 0, 5.9604644775390625e-08 ;  /* 0x00000001ff167435 */ /* 0x000fe200000001ff */
[----:B------:R-:W-:Y:S02]  /*12f0*/  MOV R23, R10 ;  /* 0x0000000a00177202 */ /* 0x000fe40000000f00 */
[----:B------:R-:W-:-:S08]  /*1300*/  MOV R12, R21 ;  /* 0x00000015000c7202 */ /* 0x000fd00000000f00 */
[----:B------:R-:W-:Y:S05]  /*1310*/  WARPSYNC.COLLECTIVE R20, `(.L_x_5587) ;  /* 0x0000000014087348 */ /* 0x000fea0003c00000 */
[----:B------:R0:W1:Y:S02]  /*1320*/  SHFL.BFLY P2, R21, R23, R22, R25 ;  /* 0x0c00001617157389 */ /* 0x0000640000040019 */
[----:B01----:R-:W-:Y:S01]  /*1330*/  ENDCOLLECTIVE ;  /* 0x000000000000791b */ /* 0x003fe20003800000 */
.L_x_5587:
[----:B------:R-:W-:Y:S01]  /*1340*/  HFMA2.MMA R22, -RZ, RZ, 0, 1.1920928955078125e-07 ;  /* 0x00000002ff167435 */ /* 0x000fe200000001ff */
[----:B------:R-:W-:-:S05]  /*1350*/  MOV R13, R21 ;  /* 0x00000015000d7202 */ /* 0x000fca0000000f00 */
[----:B------:R-:W-:-:S05]  /*1360*/  FADD.FTZ R17, R10, R13 ;  /* 0x0000000d0a117221 */ /* 0x000fca0000010000 */
[----:B------:R-:W-:-:S07]  /*1370*/  MOV R23, R17 ;  /* 0x0000001100177202 */ /* 0x000fce0000000f00 */
[----:B------:R-:W-:Y:S05]  /*1380*/  WARPSYNC.COLLECTIVE R20, `(.L_x_5588) ;  /* 0x0000000014087348 */ /* 0x000fea0003c00000 */
[----:B------:R0:W1:Y:S02]  /*1390*/  SHFL.BFLY P2, R21, R23, R22, R25 ;  /* 0x0c00001617157389 */ /* 0x0000640000040019 */
[----:B01----:R-:W-:Y:S01]  /*13a0*/  ENDCOLLECTIVE ;  /* 0x000000000000791b */ /* 0x003fe20003800000 */
.L_x_5588:
[----:B------:R-:W-:Y:S01]  /*13b0*/  HFMA2.MMA R22, -RZ, RZ, 0, 2.384185791015625e-07 ;  /* 0x00000004ff167435 */ /* 0x000fe200000001ff */
[----:B------:R-:W-:-:S05]  /*13c0*/  MOV R16, R21 ;  /* 0x0000001500107202 */ /* 0x000fca0000000f00 */
[----:B------:R-:W-:-:S04]  /*13d0*/  FADD.FTZ R18, R17, R16 ;  /* 0x0000001011127221 */ /* 0x000fc80000010000 */
[----:B------:R-:W-:-:S07]  /*13e0*/  IMAD.MOV.U32 R23, RZ, RZ, R18 ;  /* 0x000000ffff177224 */ /* 0x000fce00078e0012 */
[----:B------:R-:W-:Y:S05]  /*13f0*/  WARPSYNC.COLLECTIVE R20, `(.L_x_5589) ;  /* 0x0000000014087348 */ /* 0x000fea0003c00000 */
[----:B------:R0:W1:Y:S02]  /*1400*/  SHFL.BFLY P2, R21, R23, R22, R25 ;  /* 0x0c00001617157389 */ /* 0x0000640000040019 */
[----:B01----:R-:W-:Y:S01]  /*1410*/  ENDCOLLECTIVE ;  /* 0x000000000000791b */ /* 0x003fe20003800000 */
.L_x_5589:
[----:B------:R-:W-:Y:S01]  /*1420*/  HFMA2.MMA R22, -RZ, RZ, 0, 4.76837158203125e-07 ;  /* 0x00000008ff167435 */ /* 0x000fe200000001ff */
[----:B------:R-:W-:-:S05]  /*1430*/  MOV R19, R21 ;  /* 0x0000001500137202 */ /* 0x000fca0000000f00 */
[----:B------:R-:W-:-:S05]  /*1440*/  FADD.FTZ R19, R18, R19 ;  /* 0x0000001312137221 */ /* 0x000fca0000010000 */
[----:B------:R-:W-:-:S07]  /*1450*/  MOV R23, R19 ;  /* 0x0000001300177202 */ /* 0x000fce0000000f00 */
[----:B------:R-:W-:Y:S05]  /*1460*/  WARPSYNC.COLLECTIVE R20, `(.L_x_5590) ;  /* 0x0000000014087348 */ /* 0x000fea0003c00000 */
[----:B------:R0:W1:Y:S02]  /*1470*/  SHFL.BFLY P2, R21, R23, R22, R25 ;  /* 0x0c00001617157389 */ /* 0x0000640000040019 */
[----:B01----:R-:W-:Y:S01]  /*1480*/  ENDCOLLECTIVE ;  /* 0x000000000000791b */ /* 0x003fe20003800000 */
.L_x_5590:
[----:B------:R-:W-:Y:S01]  /*1490*/  HFMA2.MMA R22, -RZ, RZ, 0, 9.5367431640625e-07 ;  /* 0x00000010ff167435 */ /* 0x000fe200000001ff */
[----:B------:R-:W-:-:S05]  /*14a0*/  MOV R10, R21 ;  /* 0x00000015000a7202 */ /* 0x000fca0000000f00 */
[----:B------:R-:W-:-:S05]  /*14b0*/  FADD.FTZ R10, R19, R10 ;  /* 0x0000000a130a7221 */ /* 0x000fca0000010000 */
[----:B------:R-:W-:-:S07]  /*14c0*/  MOV R23, R10 ;  /* 0x0000000a00177202 */ /* 0x000fce0000000f00 */
[----:B------:R-:W-:Y:S05]  /*14d0*/  WARPSYNC.COLLECTIVE R20, `(.L_x_5591) ;  /* 0x0000000014087348 */ /* 0x000fea0003c00000 */
[----:B------:R0:W1:Y:S02]  /*14e0*/  SHFL.BFLY P2, R21, R23, R22, R25 ;  /* 0x0c00001617157389 */ /* 0x0000640000040019 */
[----:B01----:R-:W-:Y:S01]  /*14f0*/  ENDCOLLECTIVE ;  /* 0x000000000000791b */ /* 0x003fe20003800000 */
.L_x_5591:
[----:B------:R-:W-:Y:S01]  /*1500*/  MOV R15, R21 ;  /* 0x00000015000f7202 */ /* 0x000fe20000000f00 */
[----:B------:R-:W-:Y:S06]  /*1510*/  BRA `(.L_x_5592) ;  /* 0xfffffff400d07947 */ /* 0x000fec000383ffff */
.L_x_5593:
        /* <DEDUP_REMOVED lines=14> */
.L_x_13938:


//--------------------- .text._ZN10layer_norm13ln_bwd_kernelINS_13Kernel_traitsI13__nv_bfloat16S2_fS2_fjLj4096ELj1ELj1ELj4ELj16ENS_18Kernel_traits_baseILj4096ES2_S2_fS2_fjLj128EEEEELb1ELb1ELb1ELb1EEEvNS_9BwdParamsE --------------------------
	.section	.text._ZN10layer_norm13ln_bwd_kernelINS_13Kernel_traitsI13__nv_bfloat16S2_fS2_fjLj4096ELj1ELj1ELj4ELj16ENS_18Kernel_traits_baseILj4096ES2_S2_fS2_fjLj128EEEEELb1ELb1ELb1ELb1EEEvNS_9BwdParamsE,"ax",@progbits
	.align	128
        .global         _ZN10layer_norm13ln_bwd_kernelINS_13Kernel_traitsI13__nv_bfloat16S2_fS2_fjLj4096ELj1ELj1ELj4ELj16ENS_18Kernel_traits_baseILj4096ES2_S2_fS2_fjLj128EEEEELb1ELb1ELb1ELb1EEEvNS_9BwdParamsE
        .type           _ZN10layer_norm13ln_bwd_kernelINS_13Kernel_traitsI13__nv_bfloat16S2_fS2_fjLj4096ELj1ELj1ELj4ELj16ENS_18Kernel_traits_baseILj4096ES2_S2_fS2_fjLj128EEEEELb1ELb1ELb1ELb1EEEvNS_9BwdParamsE,@function
        .size           _ZN10layer_norm13ln_bwd_kernelINS_13Kernel_traitsI13__nv_bfloat16S2_fS2_fjLj4096ELj1ELj1ELj4ELj16ENS_18Kernel_traits_baseILj4096ES2_S2_fS2_fjLj128EEEEELb1ELb1ELb1ELb1EEEvNS_9BwdParamsE,(.L_x_13939 - _ZN10layer_norm13ln_bwd_kernelINS_13Kernel_traitsI13__nv_bfloat16S2_fS2_fjLj4096ELj1ELj1ELj4ELj16ENS_18Kernel_traits_baseILj4096ES2_S2_fS2_fjLj128EEEEELb1ELb1ELb1ELb1EEEvNS_9BwdParamsE)
        .other          _ZN10layer_norm13ln_bwd_kernelINS_13Kernel_traitsI13__nv_bfloat16S2_fS2_fjLj4096ELj1ELj1ELj4ELj16ENS_18Kernel_traits_baseILj4096ES2_S2_fS2_fjLj128EEEEELb1ELb1ELb1ELb1EEEvNS_9BwdParamsE,@"STO_CUDA_ENTRY STV_DEFAULT"
_ZN10layer_norm13ln_bwd_kernelINS_13Kernel_traitsI13__nv_bfloat16S2_fS2_fjLj4096ELj1ELj1ELj4ELj16ENS_18Kernel_traits_baseILj4096ES2_S2_fS2_fjLj128EEEEELb1ELb1ELb1ELb1EEEvNS_9BwdParamsE:
.text._ZN10layer_norm13ln_bwd_kernelINS_13Kernel_traitsI13__nv_bfloat16S2_fS2_fjLj4096ELj1ELj1ELj4ELj16ENS_18Kernel_traits_baseILj4096ES2_S2_fS2_fjLj128EEEEELb1ELb1ELb1ELb1EEEvNS_9BwdParamsE:
        /* <DEDUP_REMOVED lines=73> */
.L_x_5594:
        /* <DEDUP_REMOVED lines=58> */
[----:B------:R-:W-:-:S02]  /*0830*/  PRMT R0, R8, 0x7632, R0 ;  /* 0x0000763208007816 */ /* 0x000fc40000000000 */
[----:B---3--:R-:W-:Y:S01]  /*0840*/  PRMT R8, R12, 0x7632, R8 ;  /* 0x000076320c087816 */ /* 0x008fe20000000008 */
[----:B------:R1:W-:Y:S01]  /*0850*/  STL [R1+0x88], R24 ;  /* 0x0000881801007387 */ /* 0x0003e20000100800 */
[----:B0-----:R-:W-:Y:S01]  /*0860*/  PRMT R4, R13, 0x7632, R4 ;  /* 0x000076320d047816 */ /* 0x001fe20000000004 */
[----:B------:R-:W-:Y:S01]  /*0870*/  IMAD.U32 R0, R0, 0x10000, RZ ;  /* 0x0001000000007824 */ /* 0x000fe200078e00ff */
[----:B------:R-:W-:Y:S01]  /*0880*/  PRMT R3, R9, 0x7632, R3 ;  /* 0x0000763209037816 */ /* 0x000fe20000000003 */
[----:B------:R0:W-:Y:S01]  /*0890*/  STL [R1+0x80], R25 ;  /* 0x0000801901007387 */ /* 0x0001e20000100800 */
[----:B------:R-:W-:Y:S02]  /*08a0*/  PRMT R6, R10, 0x7632, R6 ;  /* 0x000076320a067816 */ /* 0x000fe40000000006 */
[----:B------:R-:W-:Y:S02]  /*08b0*/  PRMT R7, R11, 0x7632, R7 ;  /* 0x000076320b077816 */ /* 0x000fe40000000007 */
[----:B------:R-:W-:-:S02]  /*08c0*/  PRMT R5, R14, 0x7632, R5 ;  /* 0x000076320e057816 */ /* 0x000fc40000000005 */
[----:B-1----:R-:W-:Y:S02]  /*08d0*/  SHF.L.U32 R24, R10, 0x10, RZ ;  /* 0x000000100a187819 */ /* 0x002fe400000006ff */
[----:B------:R-:W-:Y:S01]  /*08e0*/  PRMT R9, R15, 0x7632, R9 ;  /* 0x000076320f097816 */ /* 0x000fe20000000009 */
[----:B0-----:R-:W-:Y:S01]  /*08f0*/  IMAD.U32 R25, R11, 0x10000, RZ ;  /* 0x000100000b197824 */ /* 0x001fe200078e00ff */
[----:B----4-:R-:W-:Y:S01]  /*0900*/  PRMT R10, R16, 0x7632, R10 ;  /* 0x00007632100a7816 */ /* 0x010fe2000000000a */
[----:B------:R0:W-:Y:S01]  /*0910*/  STL [R1+0x78], R24 ;  /* 0x0000781801007387 */ /* 0x0001e20000100800 */
[----:B------:R-:W-:-:S03]  /*0920*/  PRMT R11, R17, 0x7632, R11 ;  /* 0x00007632110b7816 */ /* 0x000fc6000000000b */
[----:B------:R1:W-:Y:S01]  /*0930*/  STL [R1+0x70], R25 ;  /* 0x0000701901007387 */ /* 0x0003e20000100800 */
[----:B0-----:R-:W-:Y:S02]  /*0940*/  SHF.L.U32 R24, R12, 0x10, RZ ;  /* 0x000000100c187819 */ /* 0x001fe400000006ff */
[----:B------:R-:W-:Y:S01]  /*0950*/  PRMT R12, R18, 0x7632, R12 ;  /* 0x00007632120c7816 */ /* 0x000fe2000000000c */
[----:B-1----:R-:W-:Y:S02]  /*0960*/  IMAD.U32 R25, R13, 0x10000, RZ ;  /* 0x000100000d197824 */ /* 0x002fe400078e00ff */
        /* <DEDUP_REMOVED lines=14> */
[----:B------:R-:W-:Y:S01]  /*0a50*/  STL [R1+0x40], R25 ;  /* 0x0000401901007387 */ /* 0x000fe20000100800 */
[----:B0-----:R-:W-:Y:S01]  /*0a60*/  SHF.L.U32 R24, R18, 0x10, RZ ;  /* 0x0000001012187819 */ /* 0x001fe200000006ff */
[----:B------:R-:W-:Y:S01]  /*0a70*/  IMAD.U32 R18, R19, 0x10000, RZ ;  /* 0x0001000013127824 */ /* 0x000fe200078e00ff */
[----:B------:R-:W-:-:S03]  /*0a80*/  SHF.L.U32 R19, R20, 0x10, RZ ;  /* 0x0000001014137819 */ /* 0x000fc600000006ff */
[----:B------:R-:W-:Y:S04]  /*0a90*/  STL [R1+0x38], R24 ;  /* 0x0000381801007387 */ /* 0x000fe80000100800 */
[----:B------:R0:W-:Y:S04]  /*0aa0*/  STL [R1+0x30], R18 ;  /* 0x0000301201007387 */ /* 0x0001e80000100800 */
[----:B------:R1:W-:Y:S01]  /*0ab0*/  STL [R1+0x28], R19 ;  /* 0x0000281301007387 */ /* 0x0003e20000100800 */
[----:B0-----:R-:W-:Y:S01]  /*0ac0*/  IMAD.U32 R18, R21, 0x10000, RZ ;  /* 0x0001000015127824 */ /* 0x001fe200078e00ff */
[----:B-1----:R-:W-:-:S04]  /*0ad0*/  SHF.L.U32 R19, R22, 0x10, RZ ;  /* 0x0000001016137819 */ /* 0x002fc800000006ff */
[----:B------:R0:W-:Y:S04]  /*0ae0*/  STL [R1+0x20], R18 ;  /* 0x0000201201007387 */ /* 0x0001e80000100800 */
[----:B------:R-:W-:Y:S01]  /*0af0*/  STL [R1+0x18], R19 ;  /* 0x0000181301007387 */ /* 0x000fe20000100800 */
[----:B0-----:R-:W-:-:S05]  /*0b00*/  IMAD.U32 R18, R23, 0x10000, RZ ;  /* 0x0001000017127824 */ /* 0x001fca00078e00ff */
[----:B------:R0:W-:Y:S04]  /*0b10*/  STL [R1+0x10], R18 ;  /* 0x0000101201007387 */ /* 0x0001e80000100800 */
[----:B------:R1:W-:Y:S01]  /*0b20*/  STL [R1+0x84], R0 ;  /* 0x0000840001007387 */ /* 0x0003e20000100800 */
[----:B0-----:R-:W-:Y:S01]  /*0b30*/  SHF.L.U32 R18, R3, 0x10, RZ ;  /* 0x0000001003127819 */ /* 0x001fe200000006ff */
[----:B------:R-:W-:Y:S02]  /*0b40*/  IMAD.U32 R3, R6, 0x10000, RZ ;  /* 0x0001000006037824 */ /* 0x000fe400078e00ff */
[----:B------:R-:W-:Y:S01]  /*0b50*/  IMAD.U32 R6, R8, 0x10000, RZ ;  /* 0x0001000008067824 */ /* 0x000fe200078e00ff */
[----:B-1----:R-:W-:Y:S01]  /*0b60*/  SHF.L.U32 R0, R7, 0x10, RZ ;  /* 0x0000001007007819 */ /* 0x002fe200000006ff */
        /* <DEDUP_REMOVED lines=24> */
[----:B------:R2:W-:Y:S04]  /*0cf0*/  STL [R1+0xc], R0 ;  /* 0x00000c0001007387 */ /* 0x0005e80000100800 */
[----:B------:R2:W-:Y:S02]  /*0d00*/  STL [R1+0x14], R3 ;  /* 0x0000140301007387 */ /* 0x0005e40000100800 */
.L_x_5734:
[----:B012---:R-:W0:Y:S08]  /*0d10*/  LDC.64 R4, c[0x0][0x288] ;  /* 0x0000a200ff047b82 */ /* 0x007e300000000a00 */
[----:B------:R-:W1:Y:S08]  /*0d20*/  LDC.64 R6, c[0x0][0x258] ;  /* 0x00009600ff067b82 */ /* 0x000e700000000a00 */
[----:B------:R-:W2:Y:S01]  /*0d30*/  LDC.64 R18, c[0x0][0x280] ;  /* 0x0000a000ff127b82 */ /* 0x000ea20000000a00 */
[----:B0-----:R-:W-:-:S07]  /*0d40*/  IMAD.WIDE R4, R2, 0x4, R4 ;  /* 0x0000000402047825 */ /* 0x001fce00078e0204 */
[----:B------:R-:W0:Y:S01]  /*0d50*/  LDC R189, c[0x0][0x218] ;  /* 0x00008600ffbd7b82 */ /* 0x000e220000000800 */
[----:B------:R2:W3:Y:S01]  /*0d60*/  LDG.E R188, desc[UR4][R4.64] ;  /* 0x0000000404bc7981 */ /* 0x0004e2000c1e1900 */
[C---:B-1----:R-:W-:Y:S01]  /*0d70*/  IMAD.WIDE R6, R2.reuse, 0x4, R6 ;  /* 0x0000000402067825 */ /* 0x042fe200078e0206 */
[----:B------:R-:W1:Y:S05]  /*0d80*/  S2R R22, SR_TID.X ;  /* 0x0000000000167919 */ /* 0x000e6a0000002100 */
[----:B------:R-:W4:Y:S01]  /*0d90*/  LDC.64 R20, c[0x0][0x250] ;  /* 0x00009400ff147b82 */ /* 0x000f220000000a00 */
[----:B-----5:R0:W5:Y:S01]  /*0da0*/  LDG.E R3, desc[UR4][R6.64] ;  /* 0x0000000406037981 */ /* 0x020162000c1e1900 */
[----:B--2---:R-:W-:-:S06]  /*0db0*/  IMAD.WIDE R4, R2, 0x4, R18 ;  /* 0x0000000402047825 */ /* 0x004fcc00078e0212 */
[----:B------:R-:W2:Y:S01]  /*0dc0*/  LDC.64 R18, c[0x0][0x2c8] ;  /* 0x0000b200ff127b82 */ /* 0x000ea20000000a00 */
[----:B------:R0:W5:Y:S02]  /*0dd0*/  LDG.E R7, desc[UR4][R4.64] ;  /* 0x0000000404077981 */ /* 0x000164000c1e1900 */
[----:B0-----:R-:W-:-:S05]  /*0de0*/  IMAD R6, R2, R189, RZ ;  /* 0x000000bd02067224 */ /* 0x001fca00078e02ff */
[----:B------:R-:W-:-:S04]  /*0df0*/  SHF.R.S32.HI R4, RZ, 0x1f, R6 ;  /* 0x0000001fff047819 */ /* 0x000fc80000011406 */
[----:B------:R-:W-:Y:S02]  /*0e00*/  LEA.HI R6, R4, R6, RZ, 0x3 ;  /* 0x0000000604067211 */ /* 0x000fe400078f18ff */
[----:B-1----:R-:W-:-:S04]  /*0e10*/  LOP3.LUT R251, R22, 0x7f, RZ, 0xc0, !PT ;  /* 0x0000007f16fb7812 */ /* 0x002fc800078ec0ff */
[----:B------:R-:W-:Y:S01]  /*0e20*/  LEA.HI.SX32 R6, R6, R251, 0x1d ;  /* 0x000000fb06067211 */ /* 0x000fe200078feaff */
[----:B----4-:R-:W-:-:S03]  /*0e30*/  IMAD.WIDE R4, R2, 0x4, R20 ;  /* 0x0000000402047825 */ /* 0x010fc600078e0214 */
[----:B------:R-:W-:Y:S01]  /*0e40*/  IADD3 R228, R6, 0x80, RZ ;  /* 0x0000008006e47810 */ /* 0x000fe20007ffe0ff */
        /* <DEDUP_REMOVED lines=10> */
[----:B------:R-:W-:Y:S05]  /*0ef0*/  @P5 BRA `(.L_x_5597) ;  /* 0x0000000000885947 */ /* 0x000fea0003800000 */
[----:B------:R-:W-:Y:S01]  /*0f00*/  IMAD.U32 R4, RZ, RZ, UR16 ;  /* 0x00000010ff047e24 */ /* 0x000fe2000f8e00ff */
[----:B------:R-:W-:Y:S02]  /*0f10*/  MOV R5, UR17 ;  /* 0x0000001100057c02 */ /* 0x000fe40008000f00 */
[----:B-----5:R-:W-:Y:S02]  /*0f20*/  ISETP.GE.AND P3, PT, R7, 0x1, PT ;  /* 0x000000010700780c */ /* 0x020fe40003f66270 */
[----:B------:R-:W-:-:S04]  /*0f30*/  ISETP.NE.U32.AND P0, PT, R4, RZ, PT ;  /* 0x000000ff0400720c */ /* 0x000fc80003f05070 */
[----:B------:R-:W-:-:S13]  /*0f40*/  ISETP.NE.AND.EX P0, PT, R5, RZ, PT, P0 ;  /* 0x000000ff0500720c */ /* 0x000fda0003f05300 */
[----:B------:R-:W5:Y:S04]  /*0f50*/  @P0 LDG.E.128 R40, desc[UR4][R20.64] ;  /* 0x0000000414280981 */ /* 0x000f68000c1e1d00 */
[----:B------:R0:W5:Y:S04]  /*0f60*/  @P0 LDG.E.128 R36, desc[UR4][R20.64+0x10] ;  /* 0x0000100414240981 */ /* 0x000168000c1e1d00 */
[----:B------:R-:W5:Y:S04]  /*0f70*/  @P0 LDG.E.128 R48, desc[UR4][R22.64] ;  /* 0x0000000416300981 */ /* 0x000f68000c1e1d00 */
[----:B------:R1:W5:Y:S01]  /*0f80*/  @P0 LDG.E.128 R44, desc[UR4][R22.64+0x10] ;  /* 0x00001004162c0981 */ /* 0x000362000c1e1d00 */
[----:B0-----:R-:W-:-:S03]  /*0f90*/  @P3 VIADD R20, R7, 0xffffffff ;  /* 0xffffffff07143836 */ /* 0x001fc60000000000 */
[----:B------:R-:W5:Y:S01]  /*0fa0*/  @P0 LDG.E.128 R56, desc[UR4][R24.64] ;  /* 0x0000000418380981 */ /* 0x000f62000c1e1d00 */
[----:B------:R-:W-:Y:S02]  /*0fb0*/  @P3 IMAD R20, R20, R189, RZ ;  /* 0x000000bd14143224 */ /* 0x000fe400078e02ff */
[----:B------:R-:W0:Y:S01]  /*0fc0*/  LDC.64 R188, c[0x0][0x240] ;  /* 0x00009000ffbc7b82 */ /* 0x000e220000000a00 */
[----:B------:R2:W5:Y:S02]  /*0fd0*/  @P0 LDG.E.128 R52, desc[UR4][R24.64+0x10] ;  /* 0x0000100418340981 */ /* 0x000564000c1e1d00 */
[----:B------:R-:W-:Y:S02]  /*0fe0*/  @P3 SHF.R.S32.HI R21, RZ, 0x1f, R20 ;  /* 0x0000001fff153819 */ /* 0x000fe40000011414 */
[----:B------:R-:W5:Y:S02]  /*0ff0*/  @P0 LDG.E.128 R32, desc[UR4][R18.64] ;  /* 0x0000000412200981 */ /* 0x000f64000c1e1d00 */
[----:B------:R-:W-:-:S02]  /*1000*/  @P3 LEA.HI R21, R21, R20, RZ, 0x3 ;  /* 0x0000001415153211 */ /* 0x000fc400078f18ff */
[----:B------:R-:W-:Y:S01]  /*1010*/  MOV R20, RZ ;  /* 0x000000ff00147202 */ /* 0x000fe20000000f00 */
[----:B------:R0:W5:Y:S01]  /*1020*/  @P0 LDG.E.128 R28, desc[UR4][R18.64+0x10] ;  /* 0x00001004121c0981 */ /* 0x000162000c1e1d00 */
[----:B------:R-:W-:-:S04]  /*1030*/  @P3 LEA.HI.SX32 R20, R21, R251, 0x1d ;  /* 0x000000fb15143211 */ /* 0x000fc800078feaff */
[C---:B-1----:R-:W-:Y:S01]  /*1040*/  IADD3 R22, R20.reuse, 0x100, RZ ;  /* 0x0000010014167810 */ /* 0x042fe20007ffe0ff */
[C---:B------:R-:W-:Y:S02]  /*1050*/  VIADD R21, R20.reuse, 0x80 ;  /* 0x0000008014157836 */ /* 0x040fe40000000000 */
[C---:B--2---:R-:W-:Y:S02]  /*1060*/  VIADD R24, R20.reuse, 0x180 ;  /* 0x0000018014187836 */ /* 0x044fe40000000000 */
        /* <DEDUP_REMOVED lines=10> */
[----:B------:R-:W-:Y:S09]  /*1110*/  BRA `(.L_x_5598) ;  /* 0x0000001800087947 */ /* 0x000ff20003800000 */
.L_x_5597:
[----:B------:R-:W0:Y:S01]  /*1120*/  LDC R229, c[0x0][0x218] ;  /* 0x00008600ffe57b82 */ /* 0x000e220000000800 */
[----:B------:R-:W-:Y:S01]  /*1130*/  IADD3 R188, R188, -0x1, RZ ;  /* 0xffffffffbcbc7810 */ /* 0x000fe20007ffe0ff */
[----:B------:R1:W2:Y:S04]  /*1140*/  LDG.E R0, desc[UR4][R4.64] ;  /* 0x0000000404007981 */ /* 0x0002a8000c1e1900 */
[----:B------:R-:W-:Y:S02]  /*1150*/  STL [R1+0x98], R62 ;  /* 0x0000983e01007387 */ /* 0x000fe40000100800 */
[----:B------:R-:W3:Y:S08]  /*1160*/  LDC.64 R212, c[0x0][0x238] ;  /* 0x00008e00ffd47b82 */ /* 0x000ef00000000a00 */
[----:B------:R-:W4:Y:S01]  /*1170*/  LDC.64 R16, c[0x0][0x2b8] ;  /* 0x0000ae00ff107b82 */ /* 0x000f220000000a00 */
[----:B0-----:R-:W-:Y:S01]  /*1180*/  IMAD R188, R188, R229, RZ ;  /* 0x000000e5bcbc7224 */ /* 0x001fe200078e02ff */
[----:B-----5:R-:W-:Y:S01]  /*1190*/  ISETP.GE.AND P3, PT, R7, 0x1, PT ;  /* 0x000000010700780c */ /* 0x020fe20003f66270 */
[----:B------:R-:W-:Y:S01]  /*11a0*/  IMAD.MOV.U32 R26, RZ, RZ, RZ ;  /* 0x000000ffff1a7224 */ /* 0x000fe200078e00ff */
[----:B-1----:R-:W-:Y:S01]  /*11b0*/  MOV R5, UR17 ;  /* 0x0000001100057c02 */ /* 0x002fe20008000f00 */
[----:B------:R-:W-:Y:S01]  /*11c0*/  STL [R1+0x94], R61 ;  /* 0x0000943d01007387 */ /* 0x000fe20000100800 */
[----:B------:R-:W-:-:S02]  /*11d0*/  SHF.R.S32.HI R9, RZ, 0x1f, R188 ;  /* 0x0000001fff097819 */ /* 0x000fc400000114bc */
[----:B------:R-:W0:Y:S01]  /*11e0*/  LDC.64 R230, c[0x0][0x240] ;  /* 0x00009000ffe67b82 */ /* 0x000e220000000a00 */
[--C-:B---3--:R-:W-:Y:S01]  /*11f0*/  IMAD.WIDE.U32 R196, R228, 0x20, R212.reuse ;  /* 0x00000020e4c47825 */ /* 0x108fe200078e00d4 */
[----:B------:R-:W-:Y:S01]  /*1200*/  LEA.HI R9, R9, R188, RZ, 0x3 ;  /* 0x000000bc09097211 */ /* 0x000fe200078f18ff */
[----:B------:R1:W-:Y:S02]  /*1210*/  STL [R1+0x90], R60 ;  /* 0x0000903c01007387 */ /* 0x0003e40000100800 */
[----:B------:R-:W-:Y:S01]  /*1220*/  IMAD.WIDE.U32 R188, R6, 0x20, R212 ;  /* 0x0000002006bc7825 */ /* 0x000fe200078e00d4 */
[----:B------:R-:W-:Y:S01]  /*1230*/  LEA.HI.SX32 R4, R9, R251, 0x1d ;  /* 0x000000fb09047211 */ /* 0x000fe200078feaff */
[----:B------:R-:W3:Y:S04]  /*1240*/  LDG.E.128 R192, desc[UR4][R196.64] ;  /* 0x00000004c4c07981 */ /* 0x000ee8000c1e1d00 */
[----:B------:R-:W3:Y:S01]  /*1250*/  LDG.E.128 R8, desc[UR4][R188.64] ;  /* 0x00000004bc087981 */ /* 0x000ee2000c1e1d00 */
[C---:B------:R-:W-:Y:S01]  /*1260*/  IADD3 R220, R4.reuse, 0x100, RZ ;  /* 0x0000010004dc7810 */ /* 0x040fe20007ffe0ff */
[----:B------:R-:W-:-:S02]  /*1270*/  VIADD R217, R4, 0x80 ;  /* 0x0000008004d97836 */ /* 0x000fc40000000000 */
[C---:B------:R-:W-:Y:S01]  /*1280*/  VIADD R224, R4.reuse, 0x180 ;  /* 0x0000018004e07836 */ /* 0x040fe20000000000 */
[----:B------:R1:W-:Y:S01]  /*1290*/  STL [R1+0x8c], R2 ;  /* 0x00008c0201007387 */ /* 0x0003e20000100800 */
[----:B----4-:R-:W-:-:S03]  /*12a0*/  IMAD.WIDE.U32 R12, R4, 0x10, R16 ;  /* 0x00000010040c7825 */ /* 0x010fc600078e0010 */
[----:B------:R-:W4:Y:S04]  /*12b0*/  LDG.E.128 R196, desc[UR4][R196.64+0x10] ;  /* 0x00001004c4c47981 */ /* 0x000f28000c1e1d00 */
[----:B------:R-:W3:Y:S01]  /*12c0*/  LDG.E.128 R188, desc[UR4][R188.64+0x10] ;  /* 0x00001004bcbc7981 */ /* 0x000ee2000c1e1d00 */
[----:B------:R-:W-:-:S04]  /*12d0*/  IMAD.WIDE.U32 R216, R217, 0x10, R16 ;  /* 0x00000010d9d87825 */ /* 0x000fc800078e0010 */
[----:B------:R-:W-:-:S04]  /*12e0*/  IMAD.WIDE.U32 R220, R220, 0x10, R16 ;  /* 0x00000010dcdc7825 */ /* 0x000fc800078e0010 */
[----:B------:R-:W-:Y:S01]  /*12f0*/  IMAD.WIDE.U32 R224, R224, 0x10, R16 ;  /* 0x00000010e0e07825 */ /* 0x000fe200078e0010 */
[----:B------:R-:W-:Y:S01]  /*1300*/  MOV R4, UR16 ;  /* 0x0000001000047c02 */ /* 0x000fe20008000f00 */
[----:B------:R-:W4:Y:S02]  /*1310*/  LDG.E.128 R216, desc[UR4][R216.64] ;  /* 0x00000004d8d87981 */ /* 0x000f24000c1e1d00 */
[----:B------:R-:W-:Y:S02]  /*1320*/  @P3 VIADD R16, R7, 0xffffffff ;  /* 0xffffffff07103836 */ /* 0x000fe40000000000 */
[--C-:B------:R-:W-:Y:S01]  /*1330*/  IMAD.WIDE.U32 R204, R249, 0x20, R212.reuse ;  /* 0x00000020f9cc7825 */ /* 0x100fe200078e00d4 */
[----:B------:R-:W1:Y:S03]  /*1340*/  LDG.E.128 R224, desc[UR4][R224.64] ;  /* 0x00000004e0e07981 */ /* 0x000e66000c1e1d00 */
[----:B------:R-:W-:Y:S01]  /*1350*/  @P3 IMAD R16, R16, R229, RZ ;  /* 0x000000e510103224 */ /* 0x000fe200078e02ff */
[----:B------:R-:W-:Y:S01]  /*1360*/  ISETP.NE.U32.AND P0, PT, R4, RZ, PT ;  /* 0x000000ff0400720c */ /* 0x000fe20003f05070 */
[----:B------:R-:W-:Y:S01]  /*1370*/  IMAD.WIDE.U32 R212, R252, 0x20, R212 ;  /* 0x00000020fcd47825 */ /* 0x000fe200078e00d4 */
[----:B------:R-:W4:Y:S02]  /*1380*/  LDG.E.128 R220, desc[UR4][R220.64] ;  /* 0x00000004dcdc7981 */ /* 0x000f24000c1e1d00 */
[----:B------:R-:W-:-:S02]  /*1390*/  @P3 SHF.R.S32.HI R17, RZ, 0x1f, R16 ;  /* 0x0000001fff113819 */ /* 0x000fc40000011410 */
[----:B------:R-:W-:Y:S01]  /*13a0*/  ISETP.NE.AND.EX P0, PT, R5, RZ, PT, P0 ;  /* 0x000000ff0500720c */ /* 0x000fe20003f05300 */
[----:B------:R-:W4:Y:S01]  /*13b0*/  LDG.E.128 R208, desc[UR4][R212.64] ;  /* 0x00000004d4d07981 */ /* 0x000f22000c1e1d00 */
[----:B------:R-:W-:-:S03]  /*13c0*/  @P3 LEA.HI R17, R17, R16, RZ, 0x3 ;  /* 0x0000001011113211 */ /* 0x000fc600078f18ff */
[----:B------:R-:W4:Y:S01]  /*13d0*/  LDG.E.128 R12, desc[UR4][R12.64] ;  /* 0x000000040c0c7981 */ /* 0x000f22000c1e1d00 */
[----:B------:R-:W-:Y:S02]  /*13e0*/  @P3 LEA.HI.SX32 R26, R17, R251, 0x1d ;  /* 0x000000fb111a3211 */ /* 0x000fe400078feaff */
[----:B------:R-:W0:Y:S01]  /*13f0*/  LDC.U8 R251, c[0x0][0x2a0] ;  /* 0x0000a800fffb7b82 */ /* 0x000e220000000000 */
[----:B------:R-:W4:Y:S04]  /*1400*/  LDG.E.128 R200, desc[UR4][R204.64] ;  /* 0x00000004ccc87981 */ /* 0x000f28000c1e1d00 */
[----:B------:R-:W5:Y:S04]  /*1410*/  @P0 LDG.E.128 R56, desc[UR4][R24.64] ;  /* 0x0000000418380981 */ /* 0x000f68000c1e1d00 */
[----:B------:R4:W5:Y:S04]  /*1420*/  @P0 LDG.E.128 R52, desc[UR4][R24.64+0x10] ;  /* 0x0000100418340981 */ /* 0x000968000c1e1d00 */
[----:B------:R-:W5:Y:S04]  /*1430*/  @P0 LDG.E.128 R48, desc[UR4][R22.64] ;  /* 0x0000000416300981 */ /* 0x000f68000c1e1d00 */
[----:B------:R1:W5:Y:S04]  /*1440*/  @P0 LDG.E.128 R44, desc[UR4][R22.64+0x10] ;  /* 0x00001004162c0981 */ /* 0x000368000c1e1d00 */
[----:B------:R-:W5:Y:S04]  /*1450*/  @P0 LDG.E.128 R40, desc[UR4][R20.64] ;  /* 0x0000000414280981 */ /* 0x000f68000c1e1d00 */
[----:B------:R-:W5:Y:S04]  /*1460*/  @P0 LDG.E.128 R36, desc[UR4][R20.64+0x10] ;  /* 0x0000100414240981 */ /* 0x000f68000c1e1d00 */
[----:B------:R-:W5:Y:S04]  /*1470*/  @P0 LDG.E.128 R32, desc[UR4][R18.64] ;  /* 0x0000000412200981 */ /* 0x000f68000c1e1d00 */
[----:B------:R-:W5:Y:S01]  /*1480*/  @P0 LDG.E.128 R28, desc[UR4][R18.64+0x10] ;  /* 0x00001004121c0981 */ /* 0x000f62000c1e1d00 */
[----:B0-----:R-:W-:-:S03]  /*1490*/  ISETP.NE.AND P0, PT, R251, RZ, PT ;  /* 0x000000fffb00720c */ /* 0x001fc60003f05270 */
[----:B------:R-:W4:Y:S04]  /*14a0*/  LDG.E.128 R204, desc[UR4][R204.64+0x10] ;  /* 0x00001004cccc7981 */ /* 0x000f28000c1e1d00 */
[----:B------:R-:W4:Y:S01]  /*14b0*/  LDG.E.128 R212, desc[UR4][R212.64+0x10] ;  /* 0x00001004d4d47981 */ /* 0x000f22000c1e1d00 */
[----:B--2---:R-:W-:-:S05]  /*14c0*/  FSEL R0, R0, RZ, !P0 ;  /* 0x000000ff00007208 */ /* 0x004fca0004000000 */
[----:B---3--:R-:W-:-:S04]  /*14d0*/  FADD.FTZ R190, -R0, R190 ;  /* 0x000000be00be7221 */ /* 0x008fc80000010100 */
[----:B------:R-:W-:Y:S02]  /*14e0*/  FMUL.FTZ R238, R3, R190 ;  /* 0x000000be03ee7220 */ /* 0x000fe40000410000 */
[----:B------:R-:W2:Y:S01]  /*14f0*/  LDL R190, [R1+0x88] ;  /* 0x0000880001be7983 */ /* 0x000ea20000100800 */
[----:B------:R-:W-:Y:S01]  /*1500*/  IADD3 R16, R26, 0x80, RZ ;  /* 0x000000801a107810 */ /* 0x000fe20007ffe0ff */
[----:B------:R-:W-:-:S04]  /*1510*/  FADD.FTZ R193, -R0, R193 ;  /* 0x000000c100c17221 */ /* 0x000fc80000010100 */
[----:B------:R-:W-:Y:S01]  /*1520*/  IMAD.WIDE.U32 R16, R16, 0x8, R230 ;  /* 0x0000000810107825 */ /* 0x000fe200078e00e6 */
[----:B----4-:R-:W-:Y:S02]  /*1530*/  PRMT R232, R217, 0x7632, R232 ;  /* 0x00007632d9e87816 */ /* 0x010fe400000000e8 */
[C---:B------:R-:W-:Y:S01]  /*1540*/  IADD3 R24, R26.reuse, 0x180, RZ ;  /* 0x000001801a187810 */ /* 0x040fe20007ffe0ff */
[----:B------:R-:W-:Y:S01]  /*1550*/  VIADD R25, R26, 0x100 ;  /* 0x000001001a197836 */ /* 0x000fe20000000000 */
[----:B------:R0:W5:Y:S01]  /*1560*/  LDG.E.64 R20, desc[UR4][R16.64] ;  /* 0x0000000410147981 */ /* 0x000162000c1e1b00 */
[----:B-1----:R-:W-:Y:S01]  /*1570*/  PRMT R60, R226, 0x7632, R60 ;  /* 0x00007632e23c7816 */ /* 0x002fe2000000003c */
[----:B------:R-:W-:Y:S01]  /*1580*/  IMAD.WIDE.U32 R26, R26, 0x8, R230 ;  /* 0x000000081a1a7825 */ /* 0x000fe200078e00e6 */
[----:B------:R-:W-:-:S03]  /*1590*/  PRMT R234, R220, 0x7632, R234 ;  /* 0x00007632dcea7816 */ /* 0x000fc600000000ea */
[----:B------:R-:W-:-:S04]  /*15a0*/  IMAD.WIDE.U32 R22, R25, 0x8, R230 ;  /* 0x0000000819167825 */ /* 0x000fc800078e00e6 */
[C---:B------:R-:W-:Y:S01]  /*15b0*/  FADD.FTZ R189, -R0.reuse, R189 ;  /* 0x000000bd00bd7221 */ /* 0x040fe20000010100 */
[----:B------:R-:W-:Y:S01]  /*15c0*/  FADD.FTZ R188, -R0, R188 ;  /* 0x000000bc00bc7221 */ /* 0x000fe20000010100 */
[----:B------:R-:W-:Y:S02]  /*15d0*/  IMAD.U32 R233, R216, 0x10000, RZ ;  /* 0x00010000d8e97824 */ /* 0x000fe400078e00ff */
[----:B0-----:R-:W-:Y:S01]  /*15e0*/  FADD.FTZ R17, -R0, R210 ;  /* 0x000000d200117221 */ /* 0x001fe20000010100 */
[----:B------:R-:W-:Y:S01]  /*15f0*/  IMAD.U32 R210, R226, 0x10000, RZ ;  /* 0x00010000e2d27824 */ /* 0x000fe200078e00ff */
[----:B------:R-:W-:Y:S01]  /*1600*/  PRMT R239, R14, 0x7632, R239 ;  /* 0x000076320eef7816 */ /* 0x000fe200000000ef */
[----:B------:R-:W-:Y:S02]  /*1610*/  IMAD.MOV.U32 R226, RZ, RZ, R232 ;  /* 0x000000ffffe27224 */ /* 0x000fe400078e00e8 */
[----:B------:R-:W-:Y:S01]  /*1620*/  FMUL.FTZ R232, R3, R193 ;  /* 0x000000c103e87220 */ /* 0x000fe20000410000 */
[----:B------:R-:W-:Y:S01]  /*1630*/  IMAD.WIDE.U32 R24, R24, 0x8, R230 ;  /* 0x0000000818187825 */ /* 0x000fe200078e00e6 */
[----:B------:R-:W3:Y:S01]  /*1640*/  LDL R193, [R1+0x80] ;  /* 0x0000800001c17983 */ /* 0x000ee20000100800 */
[----:B------:R-:W-:-:S02]  /*1650*/  PRMT R235, R15, 0x7632, R235 ;  /* 0x000076320feb7816 */ /* 0x000fc400000000eb */
[----:B------:R-:W-:Y:S01]  /*1660*/  IMAD.U32 R241, R14, 0x10000, RZ ;  /* 0x000100000ef17824 */ /* 0x000fe200078e00ff */
[----:B------:R-:W-:Y:S01]  /*1670*/  SHF.L.U32 R237, R15, 0x10, RZ ;  /* 0x000000100fed7819 */ /* 0x000fe200000006ff */
[----:B------:R-:W-:Y:S01]  /*1680*/  FADD.FTZ R15, -R0, R208 ;  /* 0x000000d0000f7221 */ /* 0x000fe20000010100 */
[----:B------:R-:W-:Y:S01]  /*1690*/  PRMT R230, R216, 0x7632, R230 ;  /* 0x00007632d8e67816 */ /* 0x000fe200000000e6 */
[C---:B------:R-:W-:Y:S01]  /*16a0*/  IMAD.U32 R208, R218.reuse, 0x10000, RZ ;  /* 0x00010000dad07824 */ /* 0x040fe200078e00ff */
[----:B------:R-:W-:Y:S01]  /*16b0*/  PRMT R216, R218, 0x7632, R216 ;  /* 0x00007632dad87816 */ /* 0x000fe200000000d8 */
[----:B------:R-:W-:Y:S01]  /*16c0*/  FADD.FTZ R199, -R0, R199 ;  /* 0x000000c700c77221 */ /* 0x000fe20000010100 */
[----:B------:R-:W-:Y:S01]  /*16d0*/  PRMT R218, R219, 0x7632, R218 ;  /* 0x00007632dbda7816 */ /* 0x000fe200000000da */
[----:B------:R-:W-:Y:S02]  /*16e0*/  IMAD.U32 R231, R12, 0x10000, RZ ;  /* 0x000100000ce77824 */ /* 0x000fe400078e00ff */
[C---:B------:R-:W-:Y:S01]  /*16f0*/  FMUL.FTZ R240, R3.reuse, R189 ;  /* 0x000000bd03f07220 */ /* 0x040fe20000410000 */
[----:B------:R-:W-:Y:S01]  /*1700*/  FMUL.FTZ R242, R3, R188 ;  /* 0x000000bc03f27220 */ /* 0x000fe20000410000 */
[C---:B------:R-:W-:Y:S01]  /*1710*/  FADD.FTZ R191, -R0.reuse, R191 ;  /* 0x000000bf00bf7221 */ /* 0x040fe20000010100 */
[----:B------:R-:W4:Y:S01]  /*1720*/  LDL R188, [R1+0x70] ;  /* 0x0000700001bc7983 */ /* 0x000f220000100800 */
[C---:B------:R-:W-:Y:S01]  /*1730*/  FADD.FTZ R10, -R0.reuse, R10 ;  /* 0x0000000a000a7221 */ /* 0x040fe20000010100 */
[C---:B------:R-:W-:Y:S01]  /*1740*/  SHF.L.U32 R245, R13.reuse, 0x10, RZ ;  /* 0x000000100df57819 */ /* 0x040fe200000006ff */
[----:B------:R-:W-:Y:S01]  /*1750*/  FADD.FTZ R9, -R0, R9 ;  /* 0x0000000900097221 */ /* 0x000fe20000010100 */
[----:B------:R-:W-:Y:S01]  /*1760*/  PRMT R247, R12, 0x7632, R247 ;  /* 0x000076320cf77816 */ /* 0x000fe200000000f7 */
[----:B------:R0:W5:Y:S01]  /*1770*/  LDG.E.64 R18, desc[UR4][R26.64] ;  /* 0x000000041a127981 */ /* 0x000162000c1e1b00 */
        /* <DEDUP_REMOVED lines=15> */
[----:B------:R-:W-:Y:S01]  /*1870*/  IMAD.U32 R207, R220, 0x10000, RZ ;  /* 0x00010000dccf7824 */ /* 0x000fe200078e00ff */
[----:B------:R-:W-:Y:S01]  /*1880*/  MOV R220, R234 ;  /* 0x000000ea00dc7202 */ /* 0x000fe20000000f00 */
[C---:B------:R-:W-:Y:S01]  /*1890*/  FADD.FTZ R213, -R0.reuse, R213 ;  /* 0x000000d500d57221 */ /* 0x040fe20000010100 */
[C---:B------:R-:W-:Y:S01]  /*18a0*/  FADD.FTZ R214, -R0.reuse, R214 ;  /* 0x000000d600d67221 */ /* 0x040fe20000010100 */
[----:B------:R-:W-:Y:S01]  /*18b0*/  FADD.FTZ R215, -R0, R215 ;  /* 0x000000d700d77221 */ /* 0x000fe20000010100 */
[----:B------:R-:W-:Y:S01]  /*18c0*/  MOV R189, R220 ;  /* 0x000000dc00bd7202 */ /* 0x000fe20000000f00 */
[----:B------:R-:W-:-:S02]  /*18d0*/  IMAD.MOV.U32 R220, RZ, RZ, R218 ;  /* 0x000000ffffdc7224 */ /* 0x000fc400078e00da */
[----:B------:R-:W-:Y:S01]  /*18e0*/  FMUL.FTZ R218, R3, R199 ;  /* 0x000000c703da7220 */ /* 0x000fe20000410000 */
[C---:B------:R-:W-:Y:S02]  /*18f0*/  PRMT R2, R227.reuse, 0x7632, R2 ;  /* 0x00007632e3027816 */ /* 0x040fe40000000002 */
[----:B------:R-:W-:Y:S02]  /*1900*/  SHF.L.U32 R251, R227, 0x10, RZ ;  /* 0x00000010e3fb7819 */ /* 0x000fe400000006ff */
[----:B------:R-:W-:Y:S01]  /*1910*/  SHF.L.U32 R217, R217, 0x10, RZ ;  /* 0x00000010d9d97819 */ /* 0x000fe200000006ff */
[----:B------:R-:W-:Y:S02]  /*1920*/  IMAD.U32 R239, R239, 0x10000, RZ ;  /* 0x00010000efef7824 */ /* 0x000fe400078e00ff */
[----:B------:R-:W-:Y:S01]  /*1930*/  FADD.FTZ R156, R156, R233 ;  /* 0x000000e99c9c7221 */ /* 0x000fe20000010000 */
[----:B------:R-:W-:Y:S02]  /*1940*/  PRMT R62, R222, 0x7632, R62 ;  /* 0x00007632de3e7816 */ /* 0x000fe4000000003e */
[----:B------:R-:W-:Y:S01]  /*1950*/  PRMT R61, R223, 0x7632, R61 ;  /* 0x00007632df3d7816 */ /* 0x000fe2000000003d */
[----:B------:R-:W-:Y:S01]  /*1960*/  FMUL.FTZ R17, R3, R17 ;  /* 0x0000001103117220 */ /* 0x000fe20000410000 */
[----:B------:R-:W-:Y:S01]  /*1970*/  SHF.L.U32 R226, R226, 0x10, RZ ;  /* 0x00000010e2e27819 */ /* 0x000fe200000006ff */
[----:B------:R-:W-:Y:S01]  /*1980*/  FADD.FTZ R180, R180, R210 ;  /* 0x000000d2b4b47221 */ /* 0x000fe20000010000 */
[----:B------:R-:W5:Y:S04]  /*1990*/  LDG.E.64 R22, desc[UR4][R22.64] ;  /* 0x0000000416167981 */ /* 0x000f68000c1e1b00 */
[----:B------:R-:W5:Y:S01]  /*19a0*/  LDG.E.64 R24, desc[UR4][R24.64] ;  /* 0x0000000418187981 */ /* 0x000f62000c1e1b00 */
[----:B--2---:R-:W-:-:S03]  /*19b0*/  FMUL.FTZ R199, R190, R231 ;  /* 0x000000e7bec77220 */ /* 0x004fc60000410000 */
[----:B------:R-:W2:Y:S01]  /*19c0*/  LDL R190, [R1+0x84] ;  /* 0x0000840001be7983 */ /* 0x000ea20000100800 */
[----:B------:R-:W-:-:S03]  /*19d0*/  FMUL.FTZ R236, R3, R191 ;  /* 0x000000bf03ec7220 */ /* 0x000fc60000410000 */
[----:B------:R-:W2:Y:S01]  /*19e0*/  LDL R191, [R1+0x78] ;  /* 0x0000780001bf7983 */ /* 0x000ea20000100800 */
[----:B------:R-:W-:Y:S01]  /*19f0*/  FMUL.FTZ R246, R3, R10 ;  /* 0x0000000a03f67220 */ /* 0x000fe20000410000 */
[----:B------:R-:W-:-:S03]  /*1a00*/  FADD.FTZ R170, R170, R245 ;  /* 0x000000f5aaaa7221 */ /* 0x000fc60000010000 */
[----:B------:R-:W-:Y:S01]  /*1a10*/  FFMA.FTZ R78, R246, R245, R78 ;  /* 0x000000f5f64e7223 */ /* 0x000fe2000001004e */
[----:B------:R-:W-:Y:S01]  /*1a20*/  FMUL.FTZ R248, R3, R9 ;  /* 0x0000000903f87220 */ /* 0x000fe20000410000 */
[----:B------:R-:W-:Y:S02]  /*1a30*/  IMAD.U32 R247, R247, 0x10000, RZ ;  /* 0x00010000f7f77824 */ /* 0x000fe400078e00ff */
[C---:B------:R-:W-:Y:S01]  /*1a40*/  FADD.FTZ R8, -R0.reuse, R201 ;  /* 0x000000c900087221 */ /* 0x040fe20000010100 */
[C---:B------:R-:W-:Y:S01]  /*1a50*/  FADD.FTZ R12, -R0.reuse, R205 ;  /* 0x000000cd000c7221 */ /* 0x040fe20000010100 */
[C---:B------:R-:W-:Y:S01]  /*1a60*/  FADD.FTZ R13, -R0.reuse, R206 ;  /* 0x000000ce000d7221 */ /* 0x040fe20000010100 */
[C---:B0-----:R-:W-:Y:S01]  /*1a70*/  FADD.FTZ R26, -R0.reuse, R211 ;  /* 0x000000d3001a7221 */ /* 0x041fe20000010100 */
[----:B------:R-:W-:Y:S01]  /*1a80*/  FADD.FTZ R27, -R0, R212 ;  /* 0x000000d4001b7221 */ /* 0x000fe20000010100 */
[----:B------:R-:W-:Y:S01]  /*1a90*/  PRMT R0, R221, 0x7632, R0 ;  /* 0x00007632dd007816 */ /* 0x000fe20000000000 */
[----:B------:R-:W-:Y:S01]  /*1aa0*/  FADD.FTZ R166, R166, R237 ;  /* 0x000000eda6a67221 */ /* 0x000fe20000010000 */
[----:B---3--:R-:W-:-:S02]  /*1ab0*/  FMUL.FTZ R245, R193, R245 ;  /* 0x000000f5c1f57220 */ /* 0x008fc40000410000 */
[----:B------:R-:W3:Y:S01]  /*1ac0*/  LDL R193, [R1+0x6c] ;  /* 0x00006c0001c17983 */ /* 0x000ee20000100800 */
[----:B------:R-:W-:Y:S01]  /*1ad0*/  FFMA.FTZ R86, R238, R237, R86 ;  /* 0x000000edee567223 */ /* 0x000fe20000010056 */
[----:B------:R-:W-:Y:S01]  /*1ae0*/  FFMA.FTZ R77, R248, R247, R77 ;  /* 0x000000f7f84d7223 */ /* 0x000fe2000001004d */
[----:B------:R-:W-:Y:S01]  /*1af0*/  FADD.FTZ R169, R169, R247 ;  /* 0x000000f7a9a97221 */ /* 0x000fe20000010000 */
[----:B------:R-:W-:Y:S01]  /*1b00*/  IMAD.U32 R201, R221, 0x10000, RZ ;  /* 0x00010000ddc97824 */ /* 0x000fe200078e00ff */
[----:B------:R-:W-:Y:S01]  /*1b10*/  MOV R221, R0 ;  /* 0x0000000000dd7202 */ /* 0x000fe20000000f00 */
[C---:B------:R-:W-:Y:S01]  /*1b20*/  FMUL.FTZ R0, R3.reuse, R229 ;  /* 0x000000e503007220 */ /* 0x040fe20000410000 */
[----:B------:R-:W-:Y:S01]  /*1b30*/  FMUL.FTZ R227, R3, R195 ;  /* 0x000000c303e37220 */ /* 0x000fe20000410000 */
[----:B------:R-:W-:Y:S01]  /*1b40*/  MOV R229, R230 ;  /* 0x000000e600e57202 */ /* 0x000fe20000000f00 */
[----:B------:R-:W3:Y:S01]  /*1b50*/  LDL R195, [R1+0x74] ;  /* 0x0000740001c37983 */ /* 0x000ee20000100800 */
[----:B----4-:R-:W-:-:S03]  /*1b60*/  FMUL.FTZ R237, R188, R237 ;  /* 0x000000edbced7220 */ /* 0x010fc60000410000 */
[----:B------:R-:W4:Y:S01]  /*1b70*/  LDL R188, [R1+0x60] ;  /* 0x0000600001bc7983 */ /* 0x000f220000100800 */
[----:B------:R-:W-:-:S03]  /*1b80*/  FMUL.FTZ R230, R3, R194 ;  /* 0x000000c203e67220 */ /* 0x000fc60000410000 */
[----:B------:R-:W4:Y:S01]  /*1b90*/  LDL R194, [R1+0x7c] ;  /* 0x00007c0001c27983 */ /* 0x000f220000100800 */
[----:B--2---:R-:W-:-:S03]  /*1ba0*/  FMUL.FTZ R247, R190, R247 ;  /* 0x000000f7bef77220 */ /* 0x004fc60000410000 */
[----:B------:R-:W2:Y:S01]  /*1bb0*/  LDL R190, [R1+0x58] ;  /* 0x0000580001be7983 */ /* 0x000ea20000100800 */
[----:B------:R-:W-:Y:S01]  /*1bc0*/  FADD.FTZ R164, R164, R241 ;  /* 0x000000f1a4a47221 */ /* 0x000fe20000010000 */
[-C--:B------:R-:W-:Y:S01]  /*1bd0*/  FFMA.FTZ R84, R242, R241.reuse, R84 ;  /* 0x000000f1f2547223 */ /* 0x080fe20000010054 */
[----:B------:R-:W-:Y:S02]  /*1be0*/  FMUL.FTZ R241, R191, R241 ;  /* 0x000000f1bff17220 */ /* 0x000fe40000410000 */
[----:B------:R-:W2:Y:S01]  /*1bf0*/  LDL R191, [R1+0x68] ;  /* 0x0000680001bf7983 */ /* 0x000ea20000100800 */
[----:B------:R-:W-:-:S05]  /*1c00*/  SHF.L.U32 R235, R235, 0x10, RZ ;  /* 0x00000010ebeb7819 */ /* 0x000fca00000006ff */
[----:B------:R-:W-:Y:S01]  /*1c10*/  FADD.FTZ R167, R167, R235 ;  /* 0x000000eba7a77221 */ /* 0x000fe20000010000 */
[----:B------:R-:W-:Y:S01]  /*1c20*/  FFMA.FTZ R87, R236, R235, R87 ;  /* 0x000000ebec577223 */ /* 0x000fe20000010057 */
[C---:B------:R-:W-:Y:S01]  /*1c30*/  PRMT R212, R224.reuse, 0x7632, R212 ;  /* 0x00007632e0d47816 */ /* 0x040fe200000000d4 */
[----:B------:R-:W-:Y:S01]  /*1c40*/  IMAD.U32 R205, R224, 0x10000, RZ ;  /* 0x00010000e0cd7824 */ /* 0x000fe200078e00ff */
[----:B------:R-:W-:Y:S01]  /*1c50*/  MOV R224, R216 ;  /* 0x000000d800e07202 */ /* 0x000fe20000000f00 */
[----:B------:R-:W-:Y:S01]  /*1c60*/  FFMA.FTZ R76, R0, R231, R76 ;  /* 0x000000e7004c7223 */ /* 0x000fe2000001004c */
[----:B------:R-:W-:Y:S01]  /*1c70*/  FADD.FTZ R168, R168, R231 ;  /* 0x000000e7a8a87221 */ /* 0x000fe20000010000 */
[----:B------:R-:W-:Y:S02]  /*1c80*/  IMAD.U32 R231, R229, 0x10000, RZ ;  /* 0x00010000e5e77824 */ /* 0x000fe400078e00ff */
[----:B---3--:R-:W-:Y:S02]  /*1c90*/  FMUL.FTZ R235, R193, R235 ;  /* 0x000000ebc1eb7220 */ /* 0x008fe40000410000 */
[----:B------:R-:W3:Y:S01]  /*1ca0*/  LDL R193, [R1+0x48] ;  /* 0x0000480001c17983 */ /* 0x000ee20000100800 */
[----:B------:R-:W-:Y:S01]  /*1cb0*/  SHF.L.U32 R243, R243, 0x10, RZ ;  /* 0x00000010f3f37819 */ /* 0x000fe200000006ff */
[----:B------:R-:W-:Y:S01]  /*1cc0*/  FMUL.FTZ R244, R3, R11 ;  /* 0x0000000b03f47220 */ /* 0x000fe20000410000 */
[----:B------:R-:W-:Y:S01]  /*1cd0*/  FADD.FTZ R165, R165, R239 ;  /* 0x000000efa5a57221 */ /* 0x000fe20000010000 */
[----:B------:R-:W-:-:S02]  /*1ce0*/  FFMA.FTZ R85, R240, R239, R85 ;  /* 0x000000eff0557223 */ /* 0x000fc40000010055 */
[----:B------:R-:W-:Y:S01]  /*1cf0*/  FFMA.FTZ R79, R244, R243, R79 ;  /* 0x000000f3f44f7223 */ /* 0x000fe2000001004f */
[----:B------:R-:W-:Y:S01]  /*1d00*/  FMUL.FTZ R239, R195, R239 ;  /* 0x000000efc3ef7220 */ /* 0x000fe20000410000 */
[----:B------:R-:W-:Y:S01]  /*1d10*/  FADD.FTZ R171, R171, R243 ;  /* 0x000000f3abab7221 */ /* 0x000fe20000010000 */
[----:B------:R-:W3:Y:S01]  /*1d20*/  LDL R195, [R1+0x30] ;  /* 0x0000300001c37983 */ /* 0x000ee20000100800 */
[----:B----4-:R-:W-:Y:S01]  /*1d30*/  FMUL.FTZ R229, R188, R217 ;  /* 0x000000d9bce57220 */ /* 0x010fe20000410000 */
[----:B------:R-:W-:Y:S02]  /*1d40*/  IMAD.U32 R188, R224, 0x10000, RZ ;  /* 0x00010000e0bc7824 */ /* 0x000fe400078e00ff */
[----:B------:R-:W-:Y:S02]  /*1d50*/  FMUL.FTZ R243, R194, R243 ;  /* 0x000000f3c2f37220 */ /* 0x000fe40000410000 */
[----:B------:R-:W4:Y:S01]  /*1d60*/  LDL R194, [R1+0x50] ;  /* 0x0000500001c27983 */ /* 0x000f220000100800 */
[----:B--2---:R-:W-:-:S03]  /*1d70*/  FMUL.FTZ R224, R190, R208 ;  /* 0x000000d0bee07220 */ /* 0x004fc60000410000 */
[----:B------:R-:W2:Y:S01]  /*1d80*/  LDL R190, [R1+0x38] ;  /* 0x0000380001be7983 */ /* 0x000ea20000100800 */
[----:B------:R-:W-:-:S04]  /*1d90*/  FMUL.FTZ R234, R3, R192 ;  /* 0x000000c003ea7220 */ /* 0x000fc80000410000 */
[-C--:B------:R-:W-:Y:S01]  /*1da0*/  FFMA.FTZ R88, R234, R233.reuse, R88 ;  /* 0x000000e9ea587223 */ /* 0x080fe20000010058 */
[----:B------:R-:W-:Y:S02]  /*1db0*/  FMUL.FTZ R233, R191, R233 ;  /* 0x000000e9bfe97220 */ /* 0x000fe40000410000 */
[----:B------:R-:W2:Y:S01]  /*1dc0*/  LDL R191, [R1+0x40] ;  /* 0x0000400001bf7983 */ /* 0x000ea20000100800 */
[C---:B------:R-:W-:Y:S02]  /*1dd0*/  PRMT R211, R225.reuse, 0x7632, R211 ;  /* 0x00007632e1d37816 */ /* 0x040fe400000000d3 */
[----:B------:R-:W-:Y:S01]  /*1de0*/  SHF.L.U32 R209, R225, 0x10, RZ ;  /* 0x00000010e1d17819 */ /* 0x000fe200000006ff */
[C---:B------:R-:W-:Y:S01]  /*1df0*/  FMUL.FTZ R225, R3.reuse, R196 ;  /* 0x000000c403e17220 */ /* 0x040fe20000410000 */
[----:B------:R-:W-:Y:S01]  /*1e00*/  FMUL.FTZ R216, R3, R200 ;  /* 0x000000c803d87220 */ /* 0x000fe20000410000 */
[----:B------:R-:W-:Y:S02]  /*1e10*/  FADD.FTZ R152, R152, R208 ;  /* 0x000000d098987221 */ /* 0x000fe40000010000 */
[----:B------:R-:W-:Y:S01]  /*1e20*/  FFMA.FTZ R92, R225, R208, R92 ;  /* 0x000000d0e15c7223 */ /* 0x000fe2000001005c */
[----:B------:R-:W-:-:S02]  /*1e30*/  IMAD.U32 R208, R62, 0x10000, RZ ;  /* 0x000100003ed07824 */ /* 0x000fc400078e00ff */
[----:B------:R-:W-:Y:S01]  /*1e40*/  FMUL.FTZ R196, R3, R213 ;  /* 0x000000d503c47220 */ /* 0x000fe20000410000 */
[----:B------:R-:W-:Y:S02]  /*1e50*/  IMAD.U32 R222, R222, 0x10000, RZ ;  /* 0x00010000dede7824 */ /* 0x000fe400078e00ff */
[----:B---3--:R-:W-:Y:S02]  /*1e60*/  FMUL.FTZ R200, R193, R207 ;  /* 0x000000cfc1c87220 */ /* 0x008fe40000410000 */
[----:B------:R-:W3:Y:S04]  /*1e70*/  LDL R193, [R1+0x28] ;  /* 0x0000280001c17983 */ /* 0x000ee80000100800 */
[----:B------:R0:W5:Y:S04]  /*1e80*/  LDL.LU R62, [R1+0x98] ;  /* 0x00009800013e7983 */ /* 0x0001680000300800 */
[----:B------:R-:W3:Y:S01]  /*1e90*/  LDL R213, [R1+0x64] ;  /* 0x0000640001d57983 */ /* 0x000ee20000100800 */
[----:B------:R-:W-:Y:S01]  /*1ea0*/  SHF.L.U32 R206, R223, 0x10, RZ ;  /* 0x00000010dfce7819 */ /* 0x000fe200000006ff */
[----:B------:R-:W-:Y:S01]  /*1eb0*/  FMUL.FTZ R9, R3, R202 ;  /* 0x000000ca03097220 */ /* 0x000fe20000410000 */
[----:B------:R-:W-:Y:S01]  /*1ec0*/  SHF.L.U32 R219, R219, 0x10, RZ ;  /* 0x00000010dbdb7819 */ /* 0x000fe200000006ff */
[----:B------:R-:W-:Y:S01]  /*1ed0*/  FMUL.FTZ R10, R3, R203 ;  /* 0x000000cb030a7220 */ /* 0x000fe20000410000 */
[----:B------:R-:W-:Y:S01]  /*1ee0*/  FFMA.FTZ R90, R230, R217, R90 ;  /* 0x000000d9e65a7223 */ /* 0x000fe2000001005a */
[----:B------:R-:W-:Y:S01]  /*1ef0*/  FADD.FTZ R158, R158, R217 ;  /* 0x000000d99e9e7221 */ /* 0x000fe20000010000 */
[----:B------:R-:W-:Y:S01]  /*1f00*/  FMUL.FTZ R203, R195, R206 ;  /* 0x000000cec3cb7220 */ /* 0x000fe20000410000 */
[----:B------:R-:W-:Y:S01]  /*1f10*/  SHF.L.U32 R217, R220, 0x10, RZ ;  /* 0x00000010dcd97819 */ /* 0x000fe200000006ff */
[----:B----4-:R-:W-:Y:S01]  /*1f20*/  FMUL.FTZ R220, R194, R219 ;  /* 0x000000dbc2dc7220 */ /* 0x010fe20000410000 */
[C---:B------:R-:W-:Y:S01]  /*1f30*/  FMUL.FTZ R223, R3.reuse, R197 ;  /* 0x000000c503df7220 */ /* 0x040fe20000410000 */
[----:B------:R-:W-:Y:S01]  /*1f40*/  FMUL.FTZ R197, R3, R214 ;  /* 0x000000d603c57220 */ /* 0x000fe20000410000 */
[----:B--2---:R-:W-:Y:S01]  /*1f50*/  FMUL.FTZ R202, R190, R222 ;  /* 0x000000debeca7220 */ /* 0x004fe20000410000 */
[----:B------:R-:W-:-:S02]  /*1f60*/  SHF.L.U32 R190, R61, 0x10, RZ ;  /* 0x000000103dbe7819 */ /* 0x000fc400000006ff */
[----:B------:R0:W5:Y:S04]  /*1f70*/  LDL.LU R61, [R1+0x94] ;  /* 0x00009400013d7983 */ /* 0x0001680000300800 */
[----:B------:R-:W2:Y:S04]  /*1f80*/  LDL R195, [R1+0x20] ;  /* 0x0000200001c37983 */ /* 0x000ea80000100800 */
[----:B------:R-:W4:Y:S04]  /*1f90*/  LDL R194, [R1+0x5c] ;  /* 0x00005c0001c27983 */ /* 0x000f280000100800 */
[----:B------:R-:W4:Y:S01]  /*1fa0*/  LDL R214, [R1+0x54] ;  /* 0x0000540001d67983 */ /* 0x000f220000100800 */
[----:B------:R-:W-:-:S02]  /*1fb0*/  IMAD.MOV.U32 R192, RZ, RZ, R221 ;  /* 0x000000ffffc07224 */ /* 0x000fc400078e00dd */
[----:B------:R-:W-:Y:S01]  /*1fc0*/  FFMA.FTZ R96, R216, R207, R96 ;  /* 0x000000cfd8607223 */ /* 0x000fe20000010060 */
[----:B------:R-:W-:Y:S01]  /*1fd0*/  FADD.FTZ R144, R144, R207 ;  /* 0x000000cf90907221 */ /* 0x000fe20000010000 */
[-C--:B------:R-:W-:Y:S01]  /*1fe0*/  FFMA.FTZ R98, R9, R201.reuse, R98 ;  /* 0x000000c909627223 */ /* 0x080fe20000010062 */
[----:B------:R-:W-:Y:S01]  /*1ff0*/  FADD.FTZ R146, R146, R201 ;  /* 0x000000c992927221 */ /* 0x000fe20000010000 */
[----:B------:R-:W-:Y:S01]  /*2000*/  SHF.L.U32 R207, R192, 0x10, RZ ;  /* 0x00000010c0cf7819 */ /* 0x000fe200000006ff */
        /* <DEDUP_REMOVED lines=14> */
[----:B---3--:R-:W-:Y:S02]  /*20f0*/  FMUL.FTZ R204, R193, R205 ;  /* 0x000000cdc1cc7220 */ /* 0x008fe40000410000 */
[----:B------:R-:W-:Y:S01]  /*2100*/  FADD.FTZ R192, R192, R237 ;  /* 0x000000edc0c07221 */ /* 0x000fe20000010000 */
[----:B------:R-:W-:Y:S01]  /*2110*/  FFMA.FTZ R193, R238, R237, R191 ;  /* 0x000000edeec17223 */ /* 0x000fe200000100bf */
[-C--:B------:R-:W-:Y:S01]  /*2120*/  FFMA.FTZ R89, R232, R231.reuse, R89 ;  /* 0x000000e7e8597223 */ /* 0x080fe20000010059 */
[----:B------:R-:W-:Y:S01]  /*2130*/  FADD.FTZ R157, R157, R231 ;  /* 0x000000e79d9d7221 */ /* 0x000fe20000010000 */
[----:B------:R-:W-:Y:S01]  /*2140*/  FMUL.FTZ R231, R213, R231 ;  /* 0x000000e7d5e77220 */ /* 0x000fe20000410000 */
[----:B------:R-:W-:Y:S01]  /*2150*/  FADD.FTZ R192, R192, R235 ;  /* 0x000000ebc0c07221 */ /* 0x000fe20000010000 */
[----:B------:R-:W-:Y:S01]  /*2160*/  FFMA.FTZ R193, R236, R235, R193 ;  /* 0x000000ebecc17223 */ /* 0x000fe200000100c1 */
[----:B------:R-:W3:Y:S01]  /*2170*/  LDL R213, [R1+0x4c] ;  /* 0x00004c0001d57983 */ /* 0x000ee20000100800 */
[----:B------:R-:W-:Y:S01]  /*2180*/  SHF.L.U32 R191, R211, 0x10, RZ ;  /* 0x00000010d3bf7819 */ /* 0x000fe200000006ff */
[----:B------:R-:W-:-:S02]  /*2190*/  FMUL.FTZ R15, R3, R15 ;  /* 0x0000000f030f7220 */ /* 0x000fc40000410000 */
[----:B------:R-:W3:Y:S01]  /*21a0*/  LDL R211, [R1+0x3c] ;  /* 0x00003c0001d37983 */ /* 0x000ee20000100800 */
        /* <DEDUP_REMOVED lines=11> */
[----:B------:R-:W-:Y:S01]  /*2260*/  FMUL.FTZ R13, R3, R13 ;  /* 0x0000000d030d7220 */ /* 0x000fe20000410000 */
[----:B------:R-:W-:Y:S01]  /*2270*/  FADD.FTZ R153, R153, R188 ;  /* 0x000000bc99997221 */ /* 0x000fe20000010000 */
[----:B------:R-:W-:Y:S01]  /*2280*/  FFMA.FTZ R93, R223, R188, R93 ;  /* 0x000000bcdf5d7223 */ /* 0x000fe2000001005d */
[----:B------:R-:W-:Y:S01]  /*2290*/  FADD.FTZ R186, R186, R206 ;  /* 0x000000cebaba7221 */ /* 0x000fe20000010000 */
[----:B------:R-:W-:-:S02]  /*22a0*/  FFMA.FTZ R102, R13, R206, R102 ;  /* 0x000000ce0d667223 */ /* 0x000fc40000010066 */
[----:B------:R-:W3:Y:S01]  /*22b0*/  LDL R206, [R1+0x44] ;  /* 0x0000440001ce7983 */ /* 0x000ee20000100800 */
[----:B--2---:R-:W-:-:S03]  /*22c0*/  FMUL.FTZ R205, R195, R209 ;  /* 0x000000d1c3cd7220 */ /* 0x004fc60000410000 */
[----:B------:R-:W2:Y:S01]  /*22d0*/  LDL R195, [R1+0x34] ;  /* 0x0000340001c37983 */ /* 0x000ea20000100800 */
[----:B----4-:R-:W-:Y:S01]  /*22e0*/  FMUL.FTZ R226, R194, R226 ;  /* 0x000000e2c2e27220 */ /* 0x010fe20000410000 */
[----:B------:R-:W-:-:S03]  /*22f0*/  FFMA.FTZ R194, R230, R229, R193 ;  /* 0x000000e5e6c27223 */ /* 0x000fc600000100c1 */
[----:B------:R-:W-:Y:S01]  /*2300*/  FADD.FTZ R193, R192, R226 ;  /* 0x000000e2c0c17221 */ /* 0x000fe20000010000 */
[----:B------:R-:W-:Y:S02]  /*2310*/  FFMA.FTZ R192, R227, R226, R194 ;  /* 0x000000e2e3c07223 */ /* 0x000fe400000100c2 */
[----:B------:R-:W4:Y:S01]  /*2320*/  LDL R194, [R1+0x18] ;  /* 0x0000180001c27983 */ /* 0x000f220000100800 */
[----:B------:R-:W-:Y:S01]  /*2330*/  FMUL.FTZ R222, R214, R188 ;  /* 0x000000bcd6de7220 */ /* 0x000fe20000410000 */
[----:B------:R-:W-:Y:S02]  /*2340*/  FADD.FTZ R188, R193, R224 ;  /* 0x000000e0c1bc7221 */ /* 0x000fe40000010000 */
[----:B------:R-:W4:Y:S01]  /*2350*/  LDL R193, [R1+0x2c] ;  /* 0x00002c0001c17983 */ /* 0x000f220000100800 */
[----:B------:R-:W-:Y:S01]  /*2360*/  FADD.FTZ R155, R155, R217 ;  /* 0x000000d99b9b7221 */ /* 0x000fe20000010000 */
[----:B------:R-:W-:Y:S01]  /*2370*/  FFMA.FTZ R95, R218, R217, R95 ;  /* 0x000000d9da5f7223 */ /* 0x000fe2000001005f */
[----:B------:R-:W-:Y:S01]  /*2380*/  FFMA.FTZ R99, R10, R207, R99 ;  /* 0x000000cf0a637223 */ /* 0x000fe20000010063 */
[----:B------:R-:W-:Y:S01]  /*2390*/  FADD.FTZ R147, R147, R207 ;  /* 0x000000cf93937221 */ /* 0x000fe20000010000 */
[----:B------:R-:W-:Y:S01]  /*23a0*/  FMUL.FTZ R12, R3, R12 ;  /* 0x0000000c030c7220 */ /* 0x000fe20000410000 */
[----:B------:R-:W-:Y:S01]  /*23b0*/  FFMA.FTZ R192, R225, R224, R192 ;  /* 0x000000e0e1c07223 */ /* 0x000fe200000100c0 */
[----:B------:R-:W-:-:S02]  /*23c0*/  FADD.FTZ R185, R185, R208 ;  /* 0x000000d0b9b97221 */ /* 0x000fc40000010000 */
[----:B------:R-:W-:Y:S01]  /*23d0*/  FFMA.FTZ R101, R12, R208, R101 ;  /* 0x000000d00c657223 */ /* 0x000fe20000010065 */
[----:B------:R-:W-:Y:S01]  /*23e0*/  FMUL.FTZ R221, R3, R198 ;  /* 0x000000c603dd7220 */ /* 0x000fe20000410000 */
[----:B------:R-:W-:Y:S01]  /*23f0*/  FFMA.FTZ R192, R223, R222, R192 ;  /* 0x000000dedfc07223 */ /* 0x000fe200000100c0 */
[----:B------:R-:W-:Y:S01]  /*2400*/  FMUL.FTZ R27, R3, R27 ;  /* 0x0000001b031b7220 */ /* 0x000fe20000410000 */
[----:B------:R-:W-:Y:S01]  /*2410*/  FFMA.FTZ R106, R17, R209, R106 ;  /* 0x000000d1116a7223 */ /* 0x000fe2000001006a */
[----:B------:R-:W-:Y:S01]  /*2420*/  FADD.FTZ R162, R162, R209 ;  /* 0x000000d1a2a27221 */ /* 0x000fe20000010000 */
[----:B------:R-:W-:Y:S01]  /*2430*/  FFMA.FTZ R192, R221, R220, R192 ;  /* 0x000000dcddc07223 */ /* 0x000fe200000100c0 */
[----:B---3--:R-:W-:Y:S01]  /*2440*/  FMUL.FTZ R217, R213, R217 ;  /* 0x000000d9d5d97220 */ /* 0x008fe20000410000 */
[----:B------:R-:W-:Y:S02]  /*2450*/  IMAD.U32 R213, R60, 0x10000, RZ ;  /* 0x000100003cd57824 */ /* 0x000fe400078e00ff */
[----:B------:R0:W5:Y:S01]  /*2460*/  LDL.LU R60, [R1+0x90] ;  /* 0x00009000013c7983 */ /* 0x0001620000300800 */
[----:B------:R-:W-:-:S03]  /*2470*/  FMUL.FTZ R207, R211, R207 ;  /* 0x000000cfd3cf7220 */ /* 0x000fc60000410000 */
[----:B------:R-:W3:Y:S01]  /*2480*/  LDL R211, [R1+0x24] ;  /* 0x0000240001d37983 */ /* 0x000ee20000100800 */
[----:B------:R-:W-:Y:S01]  /*2490*/  FMUL.FTZ R8, R3, R8 ;  /* 0x0000000803087220 */ /* 0x000fe20000410000 */
[----:B------:R-:W-:Y:S02]  /*24a0*/  IMAD.U32 R189, R189, 0x10000, RZ ;  /* 0x00010000bdbd7824 */ /* 0x000fe400078e00ff */
[----:B------:R-:W-:Y:S01]  /*24b0*/  FFMA.FTZ R192, R218, R217, R192 ;  /* 0x000000d9dac07223 */ /* 0x000fe200000100c0 */
[----:B------:R-:W-:Y:S01]  /*24c0*/  FFMA.FTZ R172, R27, R210, R172 ;  /* 0x000000d21bac7223 */ /* 0x000fe200000100ac */
[-C--:B------:R-:W-:Y:S01]  /*24d0*/  FFMA.FTZ R97, R8, R189.reuse, R97 ;  /* 0x000000bd08617223 */ /* 0x080fe20000010061 */
[----:B------:R-:W-:Y:S01]  /*24e0*/  FADD.FTZ R145, R145, R189 ;  /* 0x000000bd91917221 */ /* 0x000fe20000010000 */
[----:B------:R-:W-:Y:S01]  /*24f0*/  FMUL.FTZ R206, R206, R189 ;  /* 0x000000bdcece7220 */ /* 0x000fe20000410000 */
[----:B------:R-:W-:Y:S02]  /*2500*/  FFMA.FTZ R189, R216, R200, R192 ;  /* 0x000000c8d8bd7223 */ /* 0x000fe400000100c0 */
[----:B------:R-:W3:Y:S01]  /*2510*/  LDL R192, [R1+0xc] ;  /* 0x00000c0001c07983 */ /* 0x000ee20000100800 */
[----:B------:R-:W-:Y:S01]  /*2520*/  FMUL.FTZ R198, R3, R215 ;  /* 0x000000d703c67220 */ /* 0x000fe20000410000 */
[----:B------:R-:W-:Y:S01]  /*2530*/  SHF.L.U32 R215, R2, 0x10, RZ ;  /* 0x0000001002d77819 */ /* 0x000fe200000006ff */
[----:B--2---:R-:W-:-:S02]  /*2540*/  FMUL.FTZ R208, R195, R208 ;  /* 0x000000d0c3d07220 */ /* 0x004fc40000410000 */
[----:B------:R-:W2:Y:S01]  /*2550*/  LDL R195, [R1+0x1c] ;  /* 0x00001c0001c37983 */ /* 0x000ea20000100800 */
[----:B----4-:R-:W-:-:S03]  /*2560*/  FMUL.FTZ R209, R194, R210 ;  /* 0x000000d2c2d17220 */ /* 0x010fc60000410000 */
[----:B------:R-:W4:Y:S01]  /*2570*/  LDL R194, [R1+0x14] ;  /* 0x0000140001c27983 */ /* 0x000f220000100800 */
[----:B------:R-:W-:-:S03]  /*2580*/  FMUL.FTZ R210, R193, R190 ;  /* 0x000000bec1d27220 */ /* 0x000fc60000410000 */
[----:B------:R-:W4:Y:S04]  /*2590*/  LDL R193, [R1+0x10] ;  /* 0x0000100001c17983 */ /* 0x000f280000100800 */
[----:B------:R0:W5:Y:S01]  /*25a0*/  LDL.LU R2, [R1+0x8c] ;  /* 0x00008c0001027983 */ /* 0x0001620000300800 */
[----:B------:R-:W-:-:S04]  /*25b0*/  FADD.FTZ R188, R188, R222 ;  /* 0x000000debcbc7221 */ /* 0x000fc80000010000 */
[----:B------:R-:W-:-:S04]  /*25c0*/  FADD.FTZ R188, R188, R220 ;  /* 0x000000dcbcbc7221 */ /* 0x000fc80000010000 */
[----:B------:R-:W-:-:S04]  /*25d0*/  FADD.FTZ R188, R188, R217 ;  /* 0x000000d9bcbc7221 */ /* 0x000fc80000010000 */
        /* <DEDUP_REMOVED lines=11> */
[----:B------:R-:W-:Y:S01]  /*2690*/  FMUL.FTZ R14, R3, R14 ;  /* 0x0000000e030e7220 */ /* 0x000fe20000410000 */
[----:B------:R-:W-:Y:S02]  /*26a0*/  FFMA.FTZ R189, R13, R203, R189 ;  /* 0x000000cb0dbd7223 */ /* 0x000fe400000100bd */
[----:B------:R-:W-:Y:S01]  /*26b0*/  FADD.FTZ R188, R188, R203 ;  /* 0x000000cbbcbc7221 */ /* 0x000fe20000010000 */
[----:B------:R-:W-:Y:S02]  /*26c0*/  IMAD.U32 R212, R212, 0x10000, RZ ;  /* 0x00010000d4d47824 */ /* 0x000fe400078e00ff */
[----:B------:R-:W-:Y:S01]  /*26d0*/  FFMA.FTZ R189, R14, R210, R189 ;  /* 0x000000d20ebd7223 */ /* 0x000fe200000100bd */
[----:B------:R-:W-:Y:S01]  /*26e0*/  FADD.FTZ R188, R188, R210 ;  /* 0x000000d2bcbc7221 */ /* 0x000fe20000010000 */
[----:B------:R-:W-:Y:S01]  /*26f0*/  FMUL.FTZ R16, R3, R16 ;  /* 0x0000001003107220 */ /* 0x000fe20000410000 */
[----:B---3--:R-:W-:Y:S01]  /*2700*/  FMUL.FTZ R211, R211, R212 ;  /* 0x000000d4d3d37220 */ /* 0x008fe20000410000 */
[----:B------:R-:W-:Y:S01]  /*2710*/  FFMA.FTZ R189, R15, R204, R189 ;  /* 0x000000cc0fbd7223 */ /* 0x000fe200000100bd */
[----:B------:R-:W-:-:S03]  /*2720*/  FADD.FTZ R188, R188, R204 ;  /* 0x000000ccbcbc7221 */ /* 0x000fc60000010000 */
        /* <DEDUP_REMOVED lines=24> */
[----:B----4-:R-:W-:Y:S01]  /*28b0*/  FMUL.FTZ R213, R194, R213 ;  /* 0x000000d5c2d57220 */ /* 0x010fe20000410000 */
[----:B------:R-:W-:Y:S01]  /*28c0*/  FFMA.FTZ R189, R27, R209, R189 ;  /* 0x000000d11bbd7223 */ /* 0x000fe200000100bd */
[----:B------:R-:W-:Y:S02]  /*28d0*/  FMUL.FTZ R214, R193, R251 ;  /* 0x000000fbc1d67220 */ /* 0x000fe40000410000 */
[----:B------:R-:W-:Y:S01]  /*28e0*/  FADD.FTZ R188, R188, R213 ;  /* 0x000000d5bcbc7221 */ /* 0x000fe20000010000 */
[----:B------:R-:W-:-:S03]  /*28f0*/  FFMA.FTZ R189, R196, R213, R189 ;  /* 0x000000d5c4bd7223 */ /* 0x000fc600000100bd */
[----:B------:R-:W-:Y:S01]  /*2900*/  FADD.FTZ R188, R188, R214 ;  /* 0x000000d6bcbc7221 */ /* 0x000fe20000010000 */
[----:B------:R-:W-:-:S03]  /*2910*/  FFMA.FTZ R189, R197, R214, R189 ;  /* 0x000000d6c5bd7223 */ /* 0x000fc600000100bd */
[----:B------:R-:W-:Y:S01]  /*2920*/  FADD.FTZ R194, R188, R215 ;  /* 0x000000d7bcc27221 */ /* 0x000fe20000010000 */
[----:B0-----:R-:W-:-:S07]  /*2930*/  FFMA.FTZ R189, R198, R215, R189 ;  /* 0x000000d7c6bd7223 */ /* 0x001fce00000100bd */
.L_x_5598:
[----:B------:R-:W-:Y:S05]  /*2940*/  BSYNC B0 ;  /* 0x0000000000007941 */ /* 0x000fea0003800000 */
.L_x_5596:
[----:B------:R-:W0:Y:S01]  /*2950*/  S2R R191, SR_TID.X ;  /* 0x0000000000bf7919 */ /* 0x000e220000002100 */
[----:B-----5:R-:W-:Y:S01]  /*2960*/  MOV R188, R20 ;  /* 0x0000001400bc7202 */ /* 0x020fe20000000f00 */
[----:B------:R-:W-:Y:S01]  /*2970*/  IMAD.MOV.U32 R190, RZ, RZ, R18 ;  /* 0x000000ffffbe7224 */ /* 0x000fe200078e0012 */
[----:B------:R-:W-:Y:S01]  /*2980*/  LOP3.LUT P2, RZ, R250, 0xff, RZ, 0xc0, !PT ;  /* 0x000000fffaff7812 */ /* 0x000fe2000784c0ff */
[----:B------:R-:W-:Y:S02]  /*2990*/  UMOV UR6, 0xffffffff ;  /* 0xffffffff00067882 */ /* 0x000fe40000000000 */
[----:B------:R1:W-:Y:S01]  /*29a0*/  STL.S16 [R1], R188 ;  /* 0x000000bc01007387 */ /* 0x0003e20000100600 */
[----:B------:R-:W-:Y:S02]  /*29b0*/  PRMT R250, R190, 0x7610, R250 ;  /* 0x00007610befa7816 */ /* 0x000fe400000000fa */
[----:B-1----:R-:W-:Y:S02]  /*29c0*/  MOV R188, R24 ;  /* 0x0000001800bc7202 */ /* 0x002fe40000000f00 */
[----:B0-----:R-:W-:-:S02]  /*29d0*/  LOP3.LUT P0, RZ, R191, 0x1f, RZ, 0xc0, !PT ;  /* 0x0000001fbfff7812 */ /* 0x001fc4000780c0ff */
[----:B------:R-:W-:Y:S01]  /*29e0*/  SHF.R.U32.HI R251, RZ, 0x5, R191 ;  /* 0x00000005fffb7819 */ /* 0x000fe200000116bf */
[----:B------:R-:W-:-:S03]  /*29f0*/  IMAD.MOV.U32 R191, RZ, RZ, R22 ;  /* 0x000000ffffbf7224 */ /* 0x000fc600078e0016 */
[----:B------:R-:W-:Y:S02]  /*2a00*/  LOP3.LUT R190, R251, 0x7fffffc, RZ, 0xc0, !PT ;  /* 0x07fffffcfbbe7812 */ /* 0x000fe400078ec0ff */
[----:B------:R0:W-:Y:S03]  /*2a10*/  STL.S16 [R1+0x4], R191 ;  /* 0x000004bf01007387 */ /* 0x0001e60000100600 */
[----:B------:R-:W-:Y:S01]  /*2a20*/  @!P2 VIADD R190, R190, 0x4 ;  /* 0x00000004bebea836 */ /* 0x000fe20000000000 */
[----:B------:R0:W-:Y:S01]  /*2a30*/  STL.S16 [R1+0x8], R188 ;  /* 0x000008bc01007387 */ /* 0x0001e20000100600 */
[----:B------:R-:W-:Y:S05]  /*2a40*/  BRA.DIV UR6, `(.L_x_5599) ;  /* 0x0000004a06647947 */ /* 0x000fea000b800000 */
[----:B------:R-:W1:Y:S02]  /*2a50*/  SHFL.DOWN PT, R195, R194, 0x10, 0x1f ;  /* 0x0a001f00c2c37f89 */ /* 0x000e6400000e0000 */
[----:B-1----:R-:W-:Y:S02]  /*2a60*/  FADD.FTZ R194, R195, R194 ;  /* 0x000000c2c3c27221 */ /* 0x002fe40000010000 */
[----:B------:R-:W1:Y:S02]  /*2a70*/  SHFL.DOWN PT, R195, R189, 0x10, 0x1f ;  /* 0x0a001f00bdc37f89 */ /* 0x000e6400000e0000 */
[----:B-1----:R-:W-:Y:S02]  /*2a80*/  FADD.FTZ R189, R195, R189 ;  /* 0x000000bdc3bd7221 */ /* 0x002fe40000010000 */
[----:B------:R-:W1:Y:S02]  /*2a90*/  SHFL.DOWN PT, R195, R194, 0x8, 0x1f ;  /* 0x09001f00c2c37f89 */ /* 0x000e6400000e0000 */
[----:B-1----:R-:W-:-:S02]  /*2aa0*/  FADD.FTZ R194, R194, R195 ;  /* 0x000000c3c2c27221 */ /* 0x002fc40000010000 */
        /* <DEDUP_REMOVED lines=8> */
[----:B------:R-:W1:Y:S04]  /*2b30*/  SHFL.DOWN PT, R195, R189, 0x2, 0x1f ;  /* 0x08401f00bdc37f89 */ /* 0x000e6800000e0000 */
[----:B------:R2:W3:Y:S01]  /*2b40*/  SHFL.DOWN PT, R219, R194, 0x1, 0x1f ;  /* 0x08201f00c2db7f89 */ /* 0x0004e200000e0000 */
[----:B-1----:R-:W-:-:S05]  /*2b50*/  FADD.FTZ R189, R189, R195 ;  /* 0x000000c3bdbd7221 */ /* 0x002fca0000010000 */
[----:B0--3--:R2:W0:Y:S02]  /*2b60*/  SHFL.DOWN PT, R191, R189, 0x1, 0x1f ;  /* 0x08201f00bdbf7f89 */ /* 0x00942400000e0000 */
.L_x_5745:
[----:B------:R-:W1:Y:S01]  /*2b70*/  S2R R193, SR_CgaCtaId ;  /* 0x0000000000c17919 */ /* 0x000e620000008800 */
[----:B0-2---:R-:W-:Y:S01]  /*2b80*/  FADD.FTZ R189, R189, R191 ;  /* 0x000000bfbdbd7221 */ /* 0x005fe20000010000 */
[----:B------:R-:W-:Y:S01]  /*2b90*/  @!P0 LOP3.LUT R191, R251, 0x3, RZ, 0xc0, !PT ;  /* 0x00000003fbbf8812 */ /* 0x000fe200078ec0ff */
[----:B------:R-:W-:Y:S01]  /*2ba0*/  FADD.FTZ R188, R194, R219 ;  /* 0x000000dbc2bc7221 */ /* 0x000fe20000010000 */
[----:B------:R-:W-:Y:S01]  /*2bb0*/  MOV R192, 0x400 ;  /* 0x0000040000c07802 */ /* 0x000fe20000000f00 */
[----:B------:R-:W-:Y:S05]  /*2bc0*/  WARPSYNC.ALL ;  /* 0x0000000000007948 */ /* 0x000fea0003800000 */
[----:B------:R-:W-:Y:S01]  /*2bd0*/  @!P0 IADD3 R191, R190, R191, RZ ;  /* 0x000000bfbebf8210 */ /* 0x000fe20007ffe0ff */
[----:B------:R-:W0:Y:S01]  /*2be0*/  LDC R195, c[0x0][0x218] ;  /* 0x00008600ffc37b82 */ /* 0x000e220000000800 */
[----:B------:R-:W2:Y:S01]  /*2bf0*/  S2R R219, SR_TID.X ;  /* 0x0000000000db7919 */ /* 0x000ea20000002100 */
[----:B------:R-:W-:Y:S01]  /*2c00*/  @P3 VIADD R7, R7, 0xffffffff ;  /* 0xffffffff07073836 */ /* 0x000fe20000000000 */
[----:B-1----:R-:W-:-:S03]  /*2c10*/  LEA R192, R193, R192, 0x18 ;  /* 0x000000c0c1c07211 */ /* 0x002fc600078ec0ff */
[----:B0-----:R-:W-:Y:S02]  /*2c20*/  @P3 IMAD R7, R7, R195, RZ ;  /* 0x000000c307073224 */ /* 0x001fe400078e02ff */
[----:B------:R-:W-:Y:S01]  /*2c30*/  @!P0 IMAD R191, R191, 0x8, R192 ;  /* 0x00000008bfbf8824 */ /* 0x000fe200078e02c0 */
[----:B------:R-:W-:-:S04]  /*2c40*/  LEA R192, R190, R192, 0x3 ;  /* 0x000000c0bec07211 */ /* 0x000fc800078e18ff */
[----:B------:R-:W-:Y:S01]  /*2c50*/  @!P0 STS.64 [R191+0x4000], R188 ;  /* 0x004000bcbf008388 */ /* 0x000fe20000000a00 */
[----:B--2---:R-:W-:Y:S01]  /*2c60*/  LOP3.LUT R251, R219, 0x7f, RZ, 0xc0, !PT ;  /* 0x0000007fdbfb7812 */ /* 0x004fe200078ec0ff */
[----:B------:R-:W-:Y:S01]  /*2c70*/  HFMA2.MMA R219, -RZ, RZ, 0, 0 ;  /* 0x00000000ffdb7435 */ /* 0x000fe200000001ff */
[----:B------:R-:W-:Y:S06]  /*2c80*/  BAR.SYNC.DEFER_BLOCKING 0x0 ;  /* 0x0000000000007b1d */ /* 0x000fec0000010000 */
[----:B------:R-:W0:Y:S04]  /*2c90*/  LDS.128 R188, [R192+0x4000] ;  /* 0x00400000c0bc7984 */ /* 0x000e280000000c00 */
[----:B------:R-:W1:Y:S01]  /*2ca0*/  LDS.128 R192, [R192+0x4010] ;  /* 0x00401000c0c07984 */ /* 0x000e620000000c00 */
[----:B0-----:R-:W-:Y:S01]  /*2cb0*/  FADD.FTZ R188, RZ, R188 ;  /* 0x000000bcffbc7221 */ /* 0x001fe20000010000 */
[----:B------:R-:W-:-:S03]  /*2cc0*/  FADD.FTZ R189, RZ, R189 ;  /* 0x000000bdffbd7221 */ /* 0x000fc60000010000 */
[----:B------:R-:W-:Y:S01]  /*2cd0*/  FADD.FTZ R190, R190, R188 ;  /* 0x000000bcbebe7221 */ /* 0x000fe20000010000 */
[----:B------:R-:W-:Y:S01]  /*2ce0*/  @P3 SHF.R.S32.HI R188, RZ, 0x1f, R7 ;  /* 0x0000001fffbc3819 */ /* 0x000fe20000011407 */
[----:B------:R-:W-:Y:S01]  /*2cf0*/  FADD.FTZ R191, R191, R189 ;  /* 0x000000bdbfbf7221 */ /* 0x000fe20000010000 */
[----:B------:R-:W-:Y:S01]  /*2d00*/  @!P5 ISETP.NE.U32.AND P1, PT, R4, RZ, PT ;  /* 0x000000ff0400d20c */ /* 0x000fe20003f25070 */
[----:B-1----:R-:W-:Y:S01]  /*2d10*/  FADD.FTZ R190, R190, R192 ;  /* 0x000000c0bebe7221 */ /* 0x002fe20000010000 */
[----:B------:R-:W-:Y:S01]  /*2d20*/  @P3 LEA.HI R188, R188, R7, RZ, 0x3 ;  /* 0x00000007bcbc3211 */ /* 0x000fe200078f18ff */
[----:B------:R-:W-:-:S03]  /*2d30*/  FADD.FTZ R191, R191, R193 ;  /* 0x000000c1bfbf7221 */ /* 0x000fc60000010000 */
[----:B------:R-:W-:Y:S02]  /*2d40*/  @P3 LEA.HI.SX32 R219, R188, R251, 0x1d ;  /* 0x000000fbbcdb3211 */ /* 0x000fe400078feaff */
[----:B------:R-:W0:Y:S01]  /*2d50*/  @P3 LDC.64 R188, c[0x0][0x220] ;  /* 0x00008800ffbc3b82 */ /* 0x000e220000000a00 */
[----:B------:R-:W-:Y:S01]  /*2d60*/  FADD.FTZ R190, R194, R190 ;  /* 0x000000bec2be7221 */ /* 0x000fe20000010000 */
[----:B------:R-:W-:Y:S01]  /*2d70*/  FADD.FTZ R191, R195, R191 ;  /* 0x000000bfc3bf7221 */ /* 0x000fe20000010000 */
[----:B------:R-:W-:Y:S01]  /*2d80*/  @!P5 ISETP.NE.AND.EX P1, PT, R5, RZ, PT, P1 ;  /* 0x000000ff0500d20c */ /* 0x000fe20003f25310 */
[----:B------:R-:W-:Y:S01]  /*2d90*/  BSSY B0, `(.L_x_5600) ;  /* 0x0000011000007945 */ /* 0x000fe20003800000 */
[----:B------:R-:W-:Y:S01]  /*2da0*/  @!P5 ISETP.NE.U32.AND P0, PT, R4, RZ, PT ;  /* 0x000000ff0400d20c */ /* 0x000fe20003f05070 */
[----:B------:R-:W-:Y:S01]  /*2db0*/  FMUL.FTZ R192, R190, UR10 ;  /* 0x0000000abec07c20 */ /* 0x000fe20008410000 */
[----:B------:R-:W-:Y:S01]  /*2dc0*/  FMUL.FTZ R193, R191, UR10 ;  /* 0x0000000abfc17c20 */ /* 0x000fe20008410000 */
[----:B0-----:R-:W-:-:S05]  /*2dd0*/  @P3 IMAD.WIDE.U32 R188, R219, 0x10, R188 ;  /* 0x00000010dbbc3825 */ /* 0x001fca00078e00bc */
[----:B------:R0:W5:Y:S02]  /*2de0*/  @P3 LDG.E.128 R80, desc[UR4][R188.64] ;  /* 0x00000004bc503981 */ /* 0x000164000c1e1d00 */
[----:B0-----:R-:W-:Y:S01]  /*2df0*/  @!P5 FSEL R188, R56, RZ, P1 ;  /* 0x000000ff38bcd208 */ /* 0x001fe20000800000 */
[----:B------:R-:W-:Y:S06]  /*2e00*/  @!P5 BRA `(.L_x_5601) ;  /* 0x000000000024d947 */ /* 0x000fec0003800000 */
[----:B------:R-:W0:Y:S01]  /*2e10*/  LDC.U8 R251, c[0x0][0x2a0] ;  /* 0x0000a800fffb7b82 */ /* 0x000e220000000000 */
[----:B------:R-:W-:-:S04]  /*2e20*/  ISETP.NE.U32.AND P1, PT, R4, RZ, PT ;  /* 0x000000ff0400720c */ /* 0x000fc80003f25070 */
[----:B------:R-:W-:Y:S02]  /*2e30*/  ISETP.NE.AND.EX P1, PT, R5, RZ, PT, P1 ;  /* 0x000000ff0500720c */ /* 0x000fe40003f25310 */
[----:B0-----:R-:W-:-:S04]  /*2e40*/  ISETP.NE.AND P6, PT, R251, RZ, PT ;  /* 0x000000fffb00720c */ /* 0x001fc80003fc5270 */
[----:B------:R-:W-:-:S05]  /*2e50*/  FSEL R7, R192, RZ, !P6 ;  /* 0x000000ffc0077208 */ /* 0x000fca0007000000 */
[----:B------:R-:W-:-:S04]  /*2e60*/  FFMA.FTZ R7, R0, R193, R7 ;  /* 0x000000c100077223 */ /* 0x000fc80000010007 */
[----:B------:R-:W-:-:S04]  /*2e70*/  FADD.FTZ R7, R199, -R7 ;  /* 0x80000007c7077221 */ /* 0x000fc80000010000 */
[----:B------:R-:W-:-:S04]  /*2e80*/  FMUL.FTZ R188, R3, R7 ;  /* 0x0000000703bc7220 */ /* 0x000fc80000410000 */
[----:B------:R-:W-:-:S07]  /*2e90*/  @P1 FADD.FTZ R188, R56, R188 ;  /* 0x000000bc38bc1221 */ /* 0x000fce0000010000 */
.L_x_5601:
[----:B------:R-:W-:Y:S05]  /*2ea0*/  BSYNC B0 ;  /* 0x0000000000007941 */ /* 0x000fea0003800000 */
.L_x_5600:
[----:B------:R-:W-:Y:S01]  /*2eb0*/  BSSY B0, `(.L_x_5602) ;  /* 0x0000010000007945 */ /* 0x000fe20003800000 */
[----:B------:R-:W-:Y:S02]  /*2ec0*/  @!P5 ISETP.NE.U32.AND P1, PT, R4, RZ, PT ;  /* 0x000000ff0400d20c */ /* 0x000fe40003f25070 */
[----:B------:R-:W-:Y:S01]  /*2ed0*/  @!P5 ISETP.NE.AND.EX P0, PT, R5, RZ, PT, P0 ;  /* 0x000000ff0500d20c */ /* 0x000fe20003f05300 */
[----:B------:R-:W-:-:S12]  /*2ee0*/  @!P3 BRA `(.L_x_5603) ;  /* 0x000000000030b947 */ /* 0x000fd80003800000 */
[----:B------:R-:W-:Y:S01]  /*2ef0*/  LOP3.LUT P6, RZ, R250, 0xff, RZ, 0xc0, !PT ;  /* 0x000000fffaff7812 */ /* 0x000fe200078cc0ff */
[----:B------:R-:W-:Y:S01]  /*2f00*/  FMUL.FTZ R7, R188, UR13 ;  /* 0x0000000dbc077c20 */ /* 0x000fe20008410000 */
[----:B------:R-:W-:-:S03]  /*2f10*/  IMAD.MOV.U32 R189, RZ, RZ, RZ ;  /* 0x000000ffffbd7224 */ /* 0x000fc600078e00ff */
        /* <DEDUP_REMOVED lines=9> */
.L_x_5603:
[----:B------:R-:W-:Y:S05]  /*2fb0*/  BSYNC B0 ;  /* 0x0000000000007941 */ /* 0x000fea0003800000 */
.L_x_5602:
[----:B------:R-:W-:Y:S01]  /*2fc0*/  BSSY B0, `(.L_x_5604) ;  /* 0x000000c000007945 */ /* 0x000fe20003800000 */
[----:B------:R-:W-:-:S03]  /*2fd0*/  @!P5 FSEL R189, R57, RZ, P0 ;  /* 0x000000ff39bdd208 */ /* 0x000fc60000000000 */
[----:B------:R-:W-:Y:S05]  /*2fe0*/  @!P5 BRA `(.L_x_5605) ;  /* 0x000000000024d947 */ /* 0x000fea0003800000 */
        /* <DEDUP_REMOVED lines=9> */
.L_x_5605:
[----:B------:R-:W-:Y:S05]  /*3080*/  BSYNC B0 ;  /* 0x0000000000007941 */ /* 0x000fea0003800000 */
.L_x_5604:
[----:B------:R-:W-:Y:S01]  /*3090*/  BSSY B0, `(.L_x_5606) ;  /* 0x0000012000007945 */ /* 0x000fe20003800000 */
[----:B------:R-:W-:Y:S02]  /*30a0*/  @!P5 ISETP.NE.U32.AND P0, PT, R4, RZ, PT ;  /* 0x000000ff0400d20c */ /* 0x000fe40003f05070 */
[----:B------:R-:W-:Y:S01]  /*30b0*/  @!P5 ISETP.NE.AND.EX P1, PT, R5, RZ, PT, P1 ;  /* 0x000000ff0500d20c */ /* 0x000fe20003f25310 */
[----:B------:R-:W-:-:S12]  /*30c0*/  @!P3 BRA `(.L_x_5607) ;  /* 0x000000000038b947 */ /* 0x000fd80003800000 */
        /* <DEDUP_REMOVED lines=9> */
[----:B------:R-:W-:Y:S01]  /*3160*/  HFMA2.MMA R191, -RZ, RZ, 0, 0 ;  /* 0x00000000ffbf7435 */ /* 0x000fe200000001ff */
[----:B------:R-:W-:-:S05]  /*3170*/  @P6 IMAD.U32 R190, R190, 0x10000, RZ ;  /* 0x00010000bebe6824 */ /* 0x000fca00078e00ff */
[----:B------:R-:W-:-:S05]  /*3180*/  @P6 FMUL.FTZ R191, R7, R190 ;  /* 0x000000be07bf6220 */ /* 0x000fca0000410000 */
[----:B------:R-:W-:-:S04]  /*3190*/  F2FP.BF16.F32.PACK_AB R191, RZ, R191 ;  /* 0x000000bfffbf723e */ /* 0x000fc800000010ff */
[----:B------:R-:W-:-:S07]  /*31a0*/  PRMT R148, R148, 0x5410, R191 ;  /* 0x0000541094947816 */ /* 0x000fce00000000bf */
.L_x_5607:
[----:B------:R-:W-:Y:S05]  /*31b0*/  BSYNC B0 ;  /* 0x0000000000007941 */ /* 0x000fea0003800000 */
.L_x_5606:
        /* <DEDUP_REMOVED lines=12> */
.L_x_5609:
[----:B------:R-:W-:Y:S05]  /*3280*/  BSYNC B0 ;  /* 0x0000000000007941 */ /* 0x000fea0003800000 */
.L_x_5608:
        /* <DEDUP_REMOVED lines=16> */
.L_x_5611:
[----:B------:R-:W-:Y:S05]  /*3390*/  BSYNC B0 ;  /* 0x0000000000007941 */ /* 0x000fea0003800000 */
.L_x_5610:
        /* <DEDUP_REMOVED lines=12> */
.L_x_5613:
[----:B------:R-:W-:Y:S05]  /*3460*/  BSYNC B0 ;  /* 0x0000000000007941 */ /* 0x000fea0003800000 */
.L_x_5612:
        /* <DEDUP_REMOVED lines=18> */
.L_x_5615:
[----:B------:R-:W-:Y:S05]  /*3590*/  BSYNC B0 ;  /* 0x0000000000007941 */ /* 0x000fea0003800000 */
.L_x_5614:
        /* <DEDUP_REMOVED lines=12> */
.L_x_5617:
[----:B------:R-:W-:Y:S05]  /*3660*/  BSYNC B0 ;  /* 0x0000000000007941 */ /* 0x000fea0003800000 */
.L_x_5616:
        /* <DEDUP_REMOVED lines=16> */
.L_x_5619:
[----:B------:R-:W-:Y:S05]  /*3770*/  BSYNC B0 ;  /* 0x0000000000007941 */ /* 0x000fea0003800000 */
.L_x_5618:
        /* <DEDUP_REMOVED lines=12> */
.L_x_5621:
[----:B------:R-:W-:Y:S05]  /*3840*/  BSYNC B0 ;  /* 0x0000000000007941 */ /* 0x000fea0003800000 */
.L_x_5620:
[----:B------:R-:W-:Y:S01]  /*3850*/  @!P5 ISETP.NE.U32.AND P0, PT, R4, RZ, PT ;  /* 0x000000ff0400d20c */ /* 0x000fe20003f05070 */
[----:B------:R-:W-:Y:S01]  /*3860*/  BSSY B0, `(.L_x_5622) ;  /* 0x0000012000007945 */ /* 0x000fe20003800000 */
[C---:B------:R-:W-:Y:S02]  /*3870*/  @!P5 ISETP.NE.AND.EX P1, PT, R5.reuse, RZ, PT, P1 ;  /* 0x000000ff0500d20c */ /* 0x040fe40003f25310 */
        /* <DEDUP_REMOVED lines=16> */
.L_x_5623:
[----:B------:R-:W-:Y:S05]  /*3980*/  BSYNC B0 ;  /* 0x0000000000007941 */ /* 0x000fea0003800000 */
.L_x_5622:
        /* <DEDUP_REMOVED lines=12> */
.L_x_5625:
[----:B------:R-:W-:Y:S05]  /*3a50*/  BSYNC B0 ;  /* 0x0000000000007941 */ /* 0x000fea0003800000 */
.L_x_5624:
[----:B------:R-:W-:Y:S04]  /*3a60*/  BSSY B0, `(.L_x_5626) ;  /* 0x0000010000007945 */ /* 0x000fe80003800000 */
[----:B------:R-:W-:Y:S05]  /*3a70*/  @!P3 BRA `(.L_x_5627) ;  /* 0x000000000038b947 */ /* 0x000fea0003800000 */
[----:B------:R-:W-:Y:S01]  /*3a80*/  LOP3.LUT P1, RZ, R19, 0xff0000, RZ, 0xc0, !PT ;  /* 0x00ff000013ff7812 */ /* 0x000fe2000782c0ff */
[----:B------:R-:W-:Y:S01]  /*3a90*/  FMUL.FTZ R7, R195, UR13 ;  /* 0x0000000dc3077c20 */ /* 0x000fe20008410000 */
[----:B------:R0:W-:Y:S01]  /*3aa0*/  STL [R1+0x8c], R0 ;  /* 0x00008c0001007387 */ /* 0x0001e20000100800 */
[----:B------:R-:W-:Y:S02]  /*3ab0*/  IMAD.MOV.U32 R194, RZ, RZ, RZ ;  /* 0x000000ffffc27224 */ /* 0x000fe400078e00ff */
[----:B------:R-:W-:-:S08]  /*3ac0*/  FMUL.FTZ R7, R7, UR12 ;  /* 0x0000000c07077c20 */ /* 0x000fd00008410000 */
[----:B0----5:R-:W-:-:S05]  /*3ad0*/  @P1 SHF.L.U32 R0, R83, 0x10, RZ ;  /* 0x0000001053001819 */ /* 0x021fca00000006ff */
[----:B------:R-:W-:Y:S01]  /*3ae0*/  @P1 FMUL.FTZ R194, R7, R0 ;  /* 0x0000000007c21220 */ /* 0x000fe20000410000 */
[----:B------:R-:W-:-:S03]  /*3af0*/  @P1 SHF.L.U32 R0, R63, 0x10, RZ ;  /* 0x000000103f001819 */ /* 0x000fc600000006ff */
[----:B------:R-:W-:Y:S01]  /*3b00*/  FADD.FTZ R114, R114, R194 ;  /* 0x000000c272727221 */ /* 0x000fe20000010000 */
[----:B------:R-:W-:Y:S02]  /*3b10*/  IMAD.MOV.U32 R194, RZ, RZ, RZ ;  /* 0x000000ffffc27224 */ /* 0x000fe400078e00ff */
[----:B------:R-:W-:Y:S02]  /*3b20*/  @P1 FMUL.FTZ R194, R7, R0 ;  /* 0x0000000007c21220 */ /* 0x000fe40000410000 */
[----:B------:R0:W5:Y:S03]  /*3b30*/  LDL.LU R0, [R1+0x8c] ;  /* 0x00008c0001007983 */ /* 0x0001660000300800 */
[----:B------:R-:W-:-:S04]  /*3b40*/  F2FP.BF16.F32.PACK_AB R194, RZ, R194 ;  /* 0x000000c2ffc2723e */ /* 0x000fc800000010ff */
[----:B------:R-:W-:-:S07]  /*3b50*/  PRMT R151, R194, 0x7610, R151 ;  /* 0x00007610c2977816 */ /* 0x000fce0000000097 */
.L_x_5627:
[----:B------:R-:W-:Y:S05]  /*3b60*/  BSYNC B0 ;  /* 0x0000000000007941 */ /* 0x000fea0003800000 */
.L_x_5626:
[----:B------:R-:W-:Y:S01]  /*3b70*/  BSSY B0, `(.L_x_5628) ;  /* 0x000000c000007945 */ /* 0x000fe20003800000 */
[----:B------:R-:W-:-:S03]  /*3b80*/  @!P5 FSEL R194, R55, RZ, P0 ;  /* 0x000000ff37c2d208 */ /* 0x000fc60000000000 */
[----:B------:R-:W-:Y:S05]  /*3b90*/  @!P5 BRA `(.L_x_5629) ;  /* 0x000000000024d947 */ /* 0x000fea0003800000 */
[----:B------:R-:W1:Y:S01]  /*3ba0*/  LDC.U8 R7, c[0x0][0x2a0] ;  /* 0x0000a800ff077b82 */ /* 0x000e620000000000 */
[----:B------:R-:W-:-:S04]  /*3bb0*/  ISETP.NE.U32.AND P0, PT, R4, RZ, PT ;  /* 0x000000ff0400720c */ /* 0x000fc80003f05070 */
[----:B------:R-:W-:Y:S02]  /*3bc0*/  ISETP.NE.AND.EX P0, PT, R5, RZ, PT, P0 ;  /* 0x000000ff0500720c */ /* 0x000fe40003f05300 */
[----:B-1----:R-:W-:-:S04]  /*3bd0*/  ISETP.NE.AND P1, PT, R7, RZ, PT ;  /* 0x000000ff0700720c */ /* 0x002fc80003f25270 */
[----:B------:R-:W-:-:S05]  /*3be0*/  FSEL R7, R192, RZ, !P1 ;  /* 0x000000ffc0077208 */ /* 0x000fca0004800000 */
[----:B------:R-:W-:-:S04]  /*3bf0*/  FFMA.FTZ R7, R236, R193, R7 ;  /* 0x000000c1ec077223 */ /* 0x000fc80000010007 */
[----:B------:R-:W-:-:S04]  /*3c00*/  FADD.FTZ R7, R235, -R7 ;  /* 0x80000007eb077221 */ /* 0x000fc80000010000 */
[----:B------:R-:W-:-:S04]  /*3c10*/  FMUL.FTZ R194, R3, R7 ;  /* 0x0000000703c27220 */ /* 0x000fc80000410000 */
[----:B------:R-:W-:-:S07]  /*3c20*/  @P0 FADD.FTZ R194, R55, R194 ;  /* 0x000000c237c20221 */ /* 0x000fce0000010000 */
.L_x_5629:
[----:B------:R-:W-:Y:S05]  /*3c30*/  BSYNC B0 ;  /* 0x0000000000007941 */ /* 0x000fea0003800000 */
.L_x_5628:
[----:B------:R-:W-:Y:S04]  /*3c40*/  BSSY B0, `(.L_x_5630) ;  /* 0x0000010000007945 */ /* 0x000fe80003800000 */
[----:B------:R-:W-:Y:S05]  /*3c50*/  @!P3 BRA `(.L_x_5631) ;  /* 0x000000000038b947 */ /* 0x000fea0003800000 */
        /* <DEDUP_REMOVED lines=14> */
.L_x_5631:
[----:B------:R-:W-:Y:S05]  /*3d40*/  BSYNC B0 ;  /* 0x0000000000007941 */ /* 0x000fea0003800000 */
.L_x_5630:
[----:B------:R-:W-:Y:S01]  /*3d50*/  ISETP.NE.U32.AND P0, PT, RZ, UR14, PT ;  /* 0x0000000eff007c0c */ /* 0x000fe2000bf05070 */
[----:B------:R-:W-:Y:S01]  /*3d60*/  BSSY B0, `(.L_x_5632) ;  /* 0x000001b000007945 */ /* 0x000fe20003800000 */
[----:B------:R-:W-:Y:S02]  /*3d70*/  ISETP.NE.U32.AND P1, PT, RZ, UR14, PT ;  /* 0x0000000eff007c0c */ /* 0x000fe4000bf25070 */
[----:B------:R-:W-:Y:S02]  /*3d80*/  ISETP.NE.AND.EX P0, PT, RZ, UR15, PT, P0 ;  /* 0x0000000fff007c0c */ /* 0x000fe4000bf05300 */
[----:B------:R-:W-:Y:S02]  /*3d90*/  ISETP.NE.AND.EX P1, PT, RZ, UR15, PT, P1 ;  /* 0x0000000fff007c0c */ /* 0x000fe4000bf25310 */
[----:B------:R-:W-:Y:S02]  /*3da0*/  @!P5 ISETP.NE.U32.AND P6, PT, R4, RZ, PT ;  /* 0x000000ff0400d20c */ /* 0x000fe40003fc5070 */
[----:B------:R-:W-:-:S02]  /*3db0*/  SEL R188, R188, R140, P1 ;  /* 0x0000008cbcbc7207 */ /* 0x000fc40000800000 */
[----:B------:R-:W-:Y:S02]  /*3dc0*/  SEL R189, R189, R141, P1 ;  /* 0x0000008dbdbd7207 */ /* 0x000fe40000800000 */
[----:B------:R-:W-:Y:S02]  /*3dd0*/  SEL R190, R190, R142, P1 ;  /* 0x0000008ebebe7207 */ /* 0x000fe40000800000 */
[----:B------:R-:W-:Y:S01]  /*3de0*/  SEL R191, R191, R143, P1 ;  /* 0x0000008fbfbf7207 */ /* 0x000fe20000800000 */
[----:B------:R-:W1:Y:S01]  /*3df0*/  @P0 LDC.64 R18, c[0x0][0x308] ;  /* 0x0000c200ff120b82 */ /* 0x000e620000000a00 */
[----:B------:R-:W-:Y:S01]  /*3e00*/  @!P5 ISETP.NE.AND.EX P6, PT, R5, RZ, PT, P6 ;  /* 0x000000ff0500d20c */ /* 0x000fe20003fc5360 */
[----:B-1----:R-:W-:-:S06]  /*3e10*/  @P0 IMAD.WIDE.U32 R6, R6, 0x20, R18 ;  /* 0x0000002006060825 */ /* 0x002fcc00078e0012 */
[----:B------:R-:W1:Y:S01]  /*3e20*/  @P0 LDC.64 R18, c[0x0][0x308] ;  /* 0x0000c200ff120b82 */ /* 0x000e620000000a00 */
[----:B------:R2:W-:Y:S02]  /*3e30*/  @P0 STG.E.128 desc[UR4][R6.64], R188 ;  /* 0x000000bc06000986 */ /* 0x0005e4000c101d04 */
[----:B--2---:R-:W-:Y:S02]  /*3e40*/  SEL R188, R251, R176, P1 ;  /* 0x000000b0fbbc7207 */ /* 0x004fe40000800000 */
[----:B------:R-:W-:Y:S02]  /*3e50*/  SEL R189, R250, R177, P1 ;  /* 0x000000b1fabd7207 */ /* 0x000fe40000800000 */
[----:B------:R-:W-:Y:S02]  /*3e60*/  SEL R190, R195, R178, P1 ;  /* 0x000000b2c3be7207 */ /* 0x000fe40000800000 */
[----:B------:R-:W-:-:S05]  /*3e70*/  SEL R191, R194, R179, P1 ;  /* 0x000000b3c2bf7207 */ /* 0x000fca0000800000 */
[----:B------:R2:W-:Y:S02]  /*3e80*/  @P0 STG.E.128 desc[UR4][R6.64+0x10], R188 ;  /* 0x000010bc06000986 */ /* 0x0005e4000c101d04 */
[----:B--2---:R-:W2:Y:S02]  /*3e90*/  @P3 LDC.64 R6, c[0x0][0x2f8] ;  /* 0x0000be00ff063b82 */ /* 0x004ea40000000a00 */
[----:B--2---:R-:W-:-:S05]  /*3ea0*/  @P3 IMAD.WIDE.U32 R6, R219, 0x10, R6 ;  /* 0x00000010db063825 */ /* 0x004fca00078e0006 */
[----:B------:R2:W-:Y:S01]  /*3eb0*/  @P3 STG.E.128 desc[UR4][R6.64], R148 ;  /* 0x0000009406003986 */ /* 0x0005e2000c101d04 */
[----:B-1----:R-:W-:Y:S05]  /*3ec0*/  @!P3 BRA `(.L_x_5633) ;  /* 0x000000000010b947 */ /* 0x002fea0003800000 */
[----:B--2---:R-:W1:Y:S01]  /*3ed0*/  LDC.64 R6, c[0x0][0x220] ;  /* 0x00008800ff067b82 */ /* 0x004e620000000a00 */
[----:B-----5:R-:W-:-:S04]  /*3ee0*/  VIADD R80, R219, 0x80 ;  /* 0x00000080db507836 */ /* 0x020fc80000000000 */
[----:B-1----:R-:W-:-:S06]  /*3ef0*/  IMAD.WIDE.U32 R80, R80, 0x10, R6 ;  /* 0x0000001050507825 */ /* 0x002fcc00078e0006 */
[----:B------:R-:W5:Y:S02]  /*3f00*/  LDG.E.128 R80, desc[UR4][R80.64] ;  /* 0x0000000450507981 */ /* 0x000f64000c1e1d00 */
.L_x_5633:
[----:B------:R-:W-:Y:S05]  /*3f10*/  BSYNC B0 ;  /* 0x0000000000007941 */ /* 0x000fea0003800000 */
.L_x_5632:
[----:B------:R-:W-:Y:S01]  /*3f20*/  BSSY B0, `(.L_x_5634) ;  /* 0x000000c000007945 */ /* 0x000fe20003800000 */
[----:B------:R-:W-:-:S03]  /*3f30*/  @!P5 FSEL R188, R48, RZ, P6 ;  /* 0x000000ff30bcd208 */ /* 0x000fc60003000000 */
[----:B------:R-:W-:Y:S05]  /*3f40*/  @!P5 BRA `(.L_x_5635) ;  /* 0x000000000024d947 */ /* 0x000fea0003800000 */
[----:B--2---:R-:W1:Y:S02]  /*3f50*/  LDC.U8 R6, c[0x0][0x2a0] ;  /* 0x0000a800ff067b82 */ /* 0x004e640000000000 */
[----:B-1----:R-:W-:-:S04]  /*3f60*/  ISETP.NE.AND P6, PT, R6, RZ, PT ;  /* 0x000000ff0600720c */ /* 0x002fc80003fc5270 */
[----:B------:R-:W-:Y:S02]  /*3f70*/  FSEL R6, R192, RZ, !P6 ;  /* 0x000000ffc0067208 */ /* 0x000fe40007000000 */
[----:B------:R-:W-:-:S03]  /*3f80*/  ISETP.NE.U32.AND P6, PT, R4, RZ, PT ;  /* 0x000000ff0400720c */ /* 0x000fc60003fc5070 */
[----:B------:R-:W-:Y:S01]  /*3f90*/  FFMA.FTZ R6, R234, R193, R6 ;  /* 0x000000c1ea067223 */ /* 0x000fe20000010006 */
[----:B------:R-:W-:-:S03]  /*3fa0*/  ISETP.NE.AND.EX P6, PT, R5, RZ, PT, P6 ;  /* 0x000000ff0500720c */ /* 0x000fc60003fc5360 */
[----:B------:R-:W-:-:S04]  /*3fb0*/  FADD.FTZ R6, R233, -R6 ;  /* 0x80000006e9067221 */ /* 0x000fc80000010000 */
[----:B------:R-:W-:-:S06]  /*3fc0*/  FMUL.FTZ R188, R3, R6 ;  /* 0x0000000603bc7220 */ /* 0x000fcc0000410000 */
[----:B------:R-:W-:-:S07]  /*3fd0*/  @P6 FADD.FTZ R188, R48, R188 ;  /* 0x000000bc30bc6221 */ /* 0x000fce0000010000 */
.L_x_5635:
[----:B------:R-:W-:Y:S05]  /*3fe0*/  BSYNC B0 ;  /* 0x0000000000007941 */ /* 0x000fea0003800000 */
.L_x_5634:
[----:B------:R-:W-:Y:S04]  /*3ff0*/  BSSY B0, `(.L_x_5636) ;  /* 0x000000f000007945 */ /* 0x000fe80003800000 */
[----:B------:R-:W-:Y:S05]  /*4000*/  @!P3 BRA `(.L_x_5637) ;  /* 0x000000000034b947 */ /* 0x000fea0003800000 */
[----:B--2---:R-:W2:Y:S01]  /*4010*/  LDL.LU R6, [R1] ;  /* 0x0000000001067983 */ /* 0x004ea20000300800 */
[----:B------:R-:W-:Y:S02]  /*4020*/  MOV R7, RZ ;  /* 0x000000ff00077202 */ /* 0x000fe40000000f00 */
[----:B--2---:R-:W-:Y:S01]  /*4030*/  LOP3.LUT P6, RZ, R6, 0xff, RZ, 0xc0, !PT ;  /* 0x000000ff06ff7812 */ /* 0x004fe200078cc0ff */
[----:B------:R-:W-:-:S04]  /*4040*/  FMUL.FTZ R6, R188, UR13 ;  /* 0x0000000dbc067c20 */ /* 0x000fc80008410000 */
[----:B------:R-:W-:-:S08]  /*4050*/  FMUL.FTZ R6, R6, UR12 ;  /* 0x0000000c06067c20 */ /* 0x000fd00008410000 */
[----:B-----5:R-:W-:-:S04]  /*4060*/  @P6 IMAD.U32 R189, R80, 0x10000, RZ ;  /* 0x0001000050bd6824 */ /* 0x020fc800078e00ff */
[----:B------:R-:W-:Y:S01]  /*4070*/  @P6 FMUL.FTZ R7, R189, R6 ;  /* 0x00000006bd076220 */ /* 0x000fe20000410000 */
[----:B------:R-:W-:-:S03]  /*4080*/  @P6 IMAD.U32 R189, R64, 0x10000, RZ ;  /* 0x0001000040bd6824 */ /* 0x000fc600078e00ff */
[----:B------:R-:W-:Y:S01]  /*4090*/  FADD.FTZ R116, R116, R7 ;  /* 0x0000000774747221 */ /* 0x000fe20000010000 */
[----:B------:R-:W-:-:S06]  /*40a0*/  HFMA2.MMA R7, -RZ, RZ, 0, 0 ;  /* 0x00000000ff077435 */ /* 0x000fcc00000001ff */
[----:B------:R-:W-:-:S05]  /*40b0*/  @P6 FMUL.FTZ R7, R6, R189 ;  /* 0x000000bd06076220 */ /* 0x000fca0000410000 */
[----:B------:R-:W-:-:S04]  /*40c0*/  F2FP.BF16.F32.PACK_AB R7, RZ, R7 ;  /* 0x00000007ff07723e */ /* 0x000fc800000010ff */
[----:B------:R-:W-:-:S07]  /*40d0*/  PRMT R148, R7, 0x7610, R148 ;  /* 0x0000761007947816 */ /* 0x000fce0000000094 */
.L_x_5637:
[----:B------:R-:W-:Y:S05]  /*40e0*/  BSYNC B0 ;  /* 0x0000000000007941 */ /* 0x000fea0003800000 */
.L_x_5636:
[----:B------:R-:W-:Y:S01]  /*40f0*/  @!P5 ISETP.NE.U32.AND P6, PT, R4, RZ, PT ;  /* 0x000000ff0400d20c */ /* 0x000fe20003fc5070 */
[----:B------:R-:W-:Y:S03]  /*4100*/  BSSY B0, `(.L_x_5638) ;  /* 0x000000d000007945 */ /* 0x000fe60003800000 */
[----:B------:R-:W-:-:S04]  /*4110*/  @!P5 ISETP.NE.AND.EX P6, PT, R5, RZ, PT, P6 ;  /* 0x000000ff0500d20c */ /* 0x000fc80003fc5360 */
[----:B------:R-:W-:Y:S01]  /*4120*/  @!P5 FSEL R189, R49, RZ, P6 ;  /* 0x000000ff31bdd208 */ /* 0x000fe20003000000 */
[----:B------:R-:W-:Y:S08]  /*4130*/  @!P5 BRA `(.L_x_5639) ;  /* 0x000000000024d947 */ /* 0x000ff00003800000 */
        /* <DEDUP_REMOVED lines=9> */
.L_x_5639:
[----:B------:R-:W-:Y:S05]  /*41d0*/  BSYNC B0 ;  /* 0x0000000000007941 */ /* 0x000fea0003800000 */
.L_x_5638:
[----:B------:R-:W-:Y:S04]  /*41e0*/  BSSY B0, `(.L_x_5640) ;  /* 0x0000010000007945 */ /* 0x000fe80003800000 */
[----:B------:R-:W-:Y:S05]  /*41f0*/  @!P3 BRA `(.L_x_5641) ;  /* 0x000000000038b947 */ /* 0x000fea0003800000 */
[----:B------:R-:W-:Y:S01]  /*4200*/  LOP3.LUT P6, RZ, R20, 0xff00, RZ, 0xc0, !PT ;  /* 0x0000ff0014ff7812 */ /* 0x000fe200078cc0ff */
[----:B--2---:R-:W-:Y:S01]  /*4210*/  FMUL.FTZ R6, R189, UR13 ;  /* 0x0000000dbd067c20 */ /* 0x004fe20008410000 */
[----:B------:R-:W-:-:S03]  /*4220*/  IMAD.MOV.U32 R190, RZ, RZ, RZ ;  /* 0x000000ffffbe7224 */ /* 0x000fc600078e00ff */
[----:B------:R-:W-:-:S08]  /*4230*/  FMUL.FTZ R6, R6, UR12 ;  /* 0x0000000c06067c20 */ /* 0x000fd00008410000 */
[----:B-----5:R-:W-:-:S04]  /*4240*/  @P6 PRMT R7, R80, 0x7632, R7 ;  /* 0x0000763250076816 */ /* 0x020fc80000000007 */
[----:B------:R-:W-:-:S05]  /*4250*/  @P6 SHF.L.U32 R7, R7, 0x10, RZ ;  /* 0x0000001007076819 */ /* 0x000fca00000006ff */
        /* <DEDUP_REMOVED lines=8> */
.L_x_5641:
[----:B------:R-:W-:Y:S05]  /*42e0*/  BSYNC B0 ;  /* 0x0000000000007941 */ /* 0x000fea0003800000 */
.L_x_5640:
        /* <DEDUP_REMOVED lines=14> */
.L_x_5643:
[----:B------:R-:W-:Y:S05]  /*43d0*/  BSYNC B0 ;  /* 0x0000000000007941 */ /* 0x000fea0003800000 */
.L_x_5642:
[----:B------:R-:W-:Y:S04]  /*43e0*/  BSSY B0, `(.L_x_5644) ;  /* 0x000000e000007945 */ /* 0x000fe80003800000 */
[----:B------:R-:W-:Y:S05]  /*43f0*/  @!P3 BRA `(.L_x_5645) ;  /* 0x000000000030b947 */ /* 0x000fea0003800000 */
[----:B------:R-:W-:Y:S01]  /*4400*/  LOP3.LUT P6, RZ, R20, 0xff0000, RZ, 0xc0, !PT ;  /* 0x00ff000014ff7812 */ /* 0x000fe200078cc0ff */
[----:B--2---:R-:W-:Y:S01]  /*4410*/  FMUL.FTZ R6, R190, UR13 ;  /* 0x0000000dbe067c20 */ /* 0x004fe20008410000 */
[----:B------:R-:W-:-:S03]  /*4420*/  MOV R7, RZ ;  /* 0x000000ff00077202 */ /* 0x000fc60000000f00 */
        /* <DEDUP_REMOVED lines=9> */
.L_x_5645:
[----:B------:R-:W-:Y:S05]  /*44c0*/  BSYNC B0 ;  /* 0x0000000000007941 */ /* 0x000fea0003800000 */
.L_x_5644:
[----:B------:R-:W-:Y:S01]  /*44d0*/  @!P5 ISETP.NE.U32.AND P6, PT, R4, RZ, PT ;  /* 0x000000ff0400d20c */ /* 0x000fe20003fc5070 */
[----:B------:R-:W-:Y:S01]  /*44e0*/  BSSY B0, `(.L_x_5646) ;  /* 0x0000011000007945 */ /* 0x000fe20003800000 */
[----:B--2---:R-:W-:Y:S01]  /*44f0*/  @P0 IMAD.WIDE.U32 R6, R228, 0x20, R18 ;  /* 0x00000020e4060825 */ /* 0x004fe200078e0012 */
[----:B------:R-:W-:Y:S02]  /*4500*/  SEL R188, R188, R140, P1 ;  /* 0x0000008cbcbc7207 */ /* 0x000fe40000800000 */
[----:B------:R-:W-:Y:S02]  /*4510*/  @!P5 ISETP.NE.AND.EX P6, PT, R5, RZ, PT, P6 ;  /* 0x000000ff0500d20c */ /* 0x000fe40003fc5360 */
[----:B------:R-:W-:Y:S02]  /*4520*/  SEL R189, R189, R141, P1 ;  /* 0x0000008dbdbd7207 */ /* 0x000fe40000800000 */
[----:B------:R-:W-:Y:S02]  /*4530*/  SEL R190, R190, R142, P1 ;  /* 0x0000008ebebe7207 */ /* 0x000fe40000800000 */
[----:B------:R-:W-:Y:S01]  /*4540*/  @!P5 FSEL R191, R51, RZ, P6 ;  /* 0x000000ff33bfd208 */ /* 0x000fe20003000000 */
[----:B------:R-:W-:Y:S06]  /*4550*/  @!P5 BRA `(.L_x_5647) ;  /* 0x000000000024d947 */ /* 0x000fec0003800000 */
[----:B------:R-:W1:Y:S02]  /*4560*/  LDC.U8 R194, c[0x0][0x2a0] ;  /* 0x0000a800ffc27b82 */ /* 0x000e640000000000 */
        /* <DEDUP_REMOVED lines=8> */
.L_x_5647:
[----:B------:R-:W-:Y:S05]  /*45f0*/  BSYNC B0 ;  /* 0x0000000000007941 */ /* 0x000fea0003800000 */
.L_x_5646:
[----:B------:R-:W-:Y:S04]  /*4600*/  BSSY B0, `(.L_x_5648) ;  /* 0x0000010000007945 */ /* 0x000fe80003800000 */
[----:B------:R-:W-:Y:S05]  /*4610*/  @!P3 BRA `(.L_x_5649) ;  /* 0x000000000038b947 */ /* 0x000fea0003800000 */
        /* <DEDUP_REMOVED lines=14> */
.L_x_5649:
[----:B------:R-:W-:Y:S05]  /*4700*/  BSYNC B0 ;  /* 0x0000000000007941 */ /* 0x000fea0003800000 */
.L_x_5648:
[----:B------:R-:W-:Y:S01]  /*4710*/  @!P5 ISETP.NE.U32.AND P6, PT, R4, RZ, PT ;  /* 0x000000ff0400d20c */ /* 0x000fe20003fc5070 */
[----:B------:R-:W-:Y:S01]  /*4720*/  BSSY B0, `(.L_x_5650) ;  /* 0x000000f000007945 */ /* 0x000fe20003800000 */
[----:B------:R-:W-:Y:S02]  /*4730*/  SEL R191, R191, R143, P1 ;  /* 0x0000008fbfbf7207 */ /* 0x000fe40000800000 */
[----:B------:R-:W-:-:S03]  /*4740*/  @!P5 ISETP.NE.AND.EX P6, PT, R5, RZ, PT, P6 ;  /* 0x000000ff0500d20c */ /* 0x000fc60003fc5360 */
[----:B------:R1:W-:Y:S02]  /*4750*/  @P0 STG.E.128 desc[UR4][R6.64], R188 ;  /* 0x000000bc06000986 */ /* 0x0003e4000c101d04 */
[----:B-1----:R-:W-:Y:S01]  /*4760*/  @!P5 FSEL R188, R44, RZ, P6 ;  /* 0x000000ff2cbcd208 */ /* 0x002fe20003000000 */
[----:B------:R-:W-:Y:S07]  /*4770*/  @!P5 BRA `(.L_x_5651) ;  /* 0x000000000024d947 */ /* 0x000fee0003800000 */
        /* <DEDUP_REMOVED lines=9> */
.L_x_5651:
[----:B------:R-:W-:Y:S05]  /*4810*/  BSYNC B0 ;  /* 0x0000000000007941 */ /* 0x000fea0003800000 */
.L_x_5650:
[----:B------:R-:W-:Y:S04]  /*4820*/  BSSY B0, `(.L_x_5652) ;  /* 0x000000e000007945 */ /* 0x000fe80003800000 */
[----:B------:R-:W-:Y:S05]  /*4830*/  @!P3 BRA `(.L_x_5653) ;  /* 0x000000000030b947 */ /* 0x000fea0003800000 */
[----:B------:R-:W-:Y:S01]  /*4840*/  LOP3.LUT P6, RZ, R21, 0xff, RZ, 0xc0, !PT ;  /* 0x000000ff15ff7812 */ /* 0x000fe200078cc0ff */
[----:B------:R-:W-:Y:S01]  /*4850*/  FMUL.FTZ R18, R188, UR13 ;  /* 0x0000000dbc127c20 */ /* 0x000fe20008410000 */
        /* <DEDUP_REMOVED lines=10> */
.L_x_5653:
[----:B------:R-:W-:Y:S05]  /*4900*/  BSYNC B0 ;  /* 0x0000000000007941 */ /* 0x000fea0003800000 */
.L_x_5652:
[----:B------:R-:W-:Y:S01]  /*4910*/  @!P5 ISETP.NE.U32.AND P6, PT, R4, RZ, PT ;  /* 0x000000ff0400d20c */ /* 0x000fe20003fc5070 */
[----:B------:R-:W-:Y:S03]  /*4920*/  BSSY B0, `(.L_x_5654) ;  /* 0x000000d000007945 */ /* 0x000fe60003800000 */
[----:B------:R-:W-:-:S04]  /*4930*/  @!P5 ISETP.NE.AND.EX P6, PT, R5, RZ, PT, P6 ;  /* 0x000000ff0500d20c */ /* 0x000fc80003fc5360 */
[----:B------:R-:W-:Y:S01]  /*4940*/  @!P5 FSEL R189, R45, RZ, P6 ;  /* 0x000000ff2dbdd208 */ /* 0x000fe20003000000 */
[----:B------:R-:W-:Y:S08]  /*4950*/  @!P5 BRA `(.L_x_5655) ;  /* 0x000000000024d947 */ /* 0x000ff00003800000 */
        /* <DEDUP_REMOVED lines=9> */
.L_x_5655:
[----:B------:R-:W-:Y:S05]  /*49f0*/  BSYNC B0 ;  /* 0x0000000000007941 */ /* 0x000fea0003800000 */
.L_x_5654:
        /* <DEDUP_REMOVED lines=16> */
.L_x_5657:
[----:B------:R-:W-:Y:S05]  /*4b00*/  BSYNC B0 ;  /* 0x0000000000007941 */ /* 0x000fea0003800000 */
.L_x_5656:
        /* <DEDUP_REMOVED lines=14> */
.L_x_5659:
[----:B------:R-:W-:Y:S05]  /*4bf0*/  BSYNC B0 ;  /* 0x0000000000007941 */ /* 0x000fea0003800000 */
.L_x_5658:
        /* <DEDUP_REMOVED lines=14> */
.L_x_5661:
[----:B------:R-:W-:Y:S05]  /*4ce0*/  BSYNC B0 ;  /* 0x0000000000007941 */ /* 0x000fea0003800000 */
.L_x_5660:
        /* <DEDUP_REMOVED lines=14> */
.L_x_5663:
[----:B------:R-:W-:Y:S05]  /*4dd0*/  BSYNC B0 ;  /* 0x0000000000007941 */ /* 0x000fea0003800000 */
.L_x_5662:
        /* <DEDUP_REMOVED lines=16> */
.L_x_5665:
[----:B------:R-:W-:Y:S05]  /*4ee0*/  BSYNC B0 ;  /* 0x0000000000007941 */ /* 0x000fea0003800000 */
.L_x_5664:
[----:B------:R-:W-:Y:S01]  /*4ef0*/  SEL R188, R188, R176, P1 ;  /* 0x000000b0bcbc7207 */ /* 0x000fe20000800000 */
[----:B------:R-:W1:Y:S01]  /*4f00*/  @P0 LDC.64 R18, c[0x0][0x308] ;  /* 0x0000c200ff120b82 */ /* 0x000e620000000a00 */
[----:B------:R-:W-:Y:S01]  /*4f10*/  SEL R189, R189, R177, P1 ;  /* 0x000000b1bdbd7207 */ /* 0x000fe20000800000 */
[----:B------:R-:W-:Y:S01]  /*4f20*/  BSSY B0, `(.L_x_5666) ;  /* 0x000000f000007945 */ /* 0x000fe20003800000 */
[----:B------:R-:W-:Y:S01]  /*4f30*/  SEL R190, R190, R178, P1 ;  /* 0x000000b2bebe7207 */ /* 0x000fe20000800000 */
[----:B------:R-:W-:Y:S01]  /*4f40*/  VIADD R194, R219, 0x100 ;  /* 0x00000100dbc27836 */ /* 0x000fe20000000000 */
[----:B------:R-:W-:Y:S02]  /*4f50*/  SEL R191, R191, R179, P1 ;  /* 0x000000b3bfbf7207 */ /* 0x000fe40000800000 */
[----:B------:R-:W-:Y:S02]  /*4f60*/  @P3 IADD3 R20, R219, 0x80, RZ ;  /* 0x00000080db143810 */ /* 0x000fe40007ffe0ff */
[----:B------:R-:W-:Y:S01]  /*4f70*/  @!P5 ISETP.NE.U32.AND P6, PT, R4, RZ, PT ;  /* 0x000000ff0400d20c */ /* 0x000fe20003fc5070 */
[----:B------:R2:W-:Y:S03]  /*4f80*/  @P0 STG.E.128 desc[UR4][R6.64+0x10], R188 ;  /* 0x000010bc06000986 */ /* 0x0005e6000c101d04 */
[----:B------:R-:W-:Y:S01]  /*4f90*/  @!P5 ISETP.NE.AND.EX P6, PT, R5, RZ, PT, P6 ;  /* 0x000000ff0500d20c */ /* 0x000fe20003fc5360 */
[----:B--2---:R-:W2:Y:S02]  /*4fa0*/  @P3 LDC.64 R6, c[0x0][0x2f8] ;  /* 0x0000be00ff063b82 */ /* 0x004ea40000000a00 */
[----:B--2---:R-:W-:-:S05]  /*4fb0*/  @P3 IMAD.WIDE.U32 R6, R20, 0x10, R6 ;  /* 0x0000001014063825 */ /* 0x004fca00078e0006 */
[----:B------:R2:W-:Y:S01]  /*4fc0*/  @P3 STG.E.128 desc[UR4][R6.64], R148 ;  /* 0x0000009406003986 */ /* 0x0005e2000c101d04 */
[----:B-1----:R-:W-:Y:S05]  /*4fd0*/  @!P3 BRA `(.L_x_5667) ;  /* 0x00000000000cb947 */ /* 0x002fea0003800000 */
[----:B-----5:R-:W1:Y:S02]  /*4fe0*/  LDC.64 R80, c[0x0][0x220] ;  /* 0x00008800ff507b82 */ /* 0x020e640000000a00 */
[----:B-1----:R-:W-:-:S06]  /*4ff0*/  IMAD.WIDE.U32 R80, R194, 0x10, R80 ;  /* 0x00000010c2507825 */ /* 0x002fcc00078e0050 */
[----:B------:R-:W5:Y:S02]  /*5000*/  LDG.E.128 R80, desc[UR4][R80.64] ;  /* 0x0000000450507981 */ /* 0x000f64000c1e1d00 */
.L_x_5667:
[----:B------:R-:W-:Y:S05]  /*5010*/  BSYNC B0 ;  /* 0x0000000000007941 */ /* 0x000fea0003800000 */
.L_x_5666:
        /* <DEDUP_REMOVED lines=12> */
.L_x_5669:
[----:B------:R-:W-:Y:S05]  /*50e0*/  BSYNC B0 ;  /* 0x0000000000007941 */ /* 0x000fea0003800000 */
.L_x_5668:
[----:B------:R-:W-:Y:S04]  /*50f0*/  BSSY B0, `(.L_x_5670) ;  /* 0x000000f000007945 */ /* 0x000fe80003800000 */
[----:B------:R-:W-:Y:S05]  /*5100*/  @!P3 BRA `(.L_x_5671) ;  /* 0x000000000034b947 */ /* 0x000fea0003800000 */
[----:B--2---:R-:W2:Y:S01]  /*5110*/  LDL.LU R6, [R1+0x4] ;  /* 0x0000040001067983 */ /* 0x004ea20000300800 */
        /* <DEDUP_REMOVED lines=12> */
.L_x_5671:
[----:B------:R-:W-:Y:S05]  /*51e0*/  BSYNC B0 ;  /* 0x0000000000007941 */ /* 0x000fea0003800000 */
.L_x_5670:
        /* <DEDUP_REMOVED lines=14> */
.L_x_5673:
[----:B------:R-:W-:Y:S05]  /*52d0*/  BSYNC B0 ;  /* 0x0000000000007941 */ /* 0x000fea0003800000 */
.L_x_5672:
        /* <DEDUP_REMOVED lines=16> */
.L_x_5675:
[----:B------:R-:W-:Y:S05]  /*53e0*/  BSYNC B0 ;  /* 0x0000000000007941 */ /* 0x000fea0003800000 */
.L_x_5674:
        /* <DEDUP_REMOVED lines=14> */
.L_x_5677:
[----:B------:R-:W-:Y:S05]  /*54d0*/  BSYNC B0 ;  /* 0x0000000000007941 */ /* 0x000fea0003800000 */
.L_x_5676:
        /* <DEDUP_REMOVED lines=14> */
.L_x_5679:
[----:B------:R-:W-:Y:S05]  /*55c0*/  BSYNC B0 ;  /* 0x0000000000007941 */ /* 0x000fea0003800000 */
.L_x_5678:
        /* <DEDUP_REMOVED lines=18> */
.L_x_5681:
[----:B------:R-:W-:Y:S05]  /*56f0*/  BSYNC B0 ;  /* 0x0000000000007941 */ /* 0x000fea0003800000 */
.L_x_5680:
        /* <DEDUP_REMOVED lines=16> */
.L_x_5683:
[----:B------:R-:W-:Y:S05]  /*5800*/  BSYNC B0 ;  /* 0x0000000000007941 */ /* 0x000fea0003800000 */
.L_x_5682:
[----:B------:R-:W-:Y:S01]  /*5810*/  SEL R191, R191, R143, P1 ;  /* 0x0000008fbfbf7207 */ /* 0x000fe20000800000 */
[----:B------:R-:W1:Y:S01]  /*5820*/  @P3 LDC.64 R18, c[0x0][0x2f8] ;  /* 0x0000be00ff123b82 */ /* 0x000e620000000a00 */
[----:B------:R-:W-:Y:S01]  /*5830*/  @!P5 ISETP.NE.U32.AND P6, PT, R4, RZ, PT ;  /* 0x000000ff0400d20c */ /* 0x000fe20003fc5070 */
[----:B------:R-:W-:Y:S02]  /*5840*/  BSSY B0, `(.L_x_5684) ;  /* 0x000000e000007945 */ /* 0x000fe40003800000 */
[----:B------:R2:W-:Y:S01]  /*5850*/  @P0 STG.E.128 desc[UR4][R6.64], R188 ;  /* 0x000000bc06000986 */ /* 0x0005e2000c101d04 */
[----:B------:R-:W-:-:S04]  /*5860*/  @!P5 ISETP.NE.AND.EX P6, PT, R5, RZ, PT, P6 ;  /* 0x000000ff0500d20c */ /* 0x000fc80003fc5360 */
[----:B------:R-:W-:Y:S01]  /*5870*/  @!P5 FSEL R20, R36, RZ, P6 ;  /* 0x000000ff2414d208 */ /* 0x000fe20003000000 */
[----:B------:R-:W-:Y:S08]  /*5880*/  @!P5 BRA `(.L_x_5685) ;  /* 0x000000000024d947 */ /* 0x000ff00003800000 */
[----:B------:R-:W3:Y:S02]  /*5890*/  LDC.U8 R21, c[0x0][0x2a0] ;  /* 0x0000a800ff157b82 */ /* 0x000ee40000000000 */
[----:B---3--:R-:W-:-:S04]  /*58a0*/  ISETP.NE.AND P6, PT, R21, RZ, PT ;  /* 0x000000ff1500720c */ /* 0x008fc80003fc5270 */
[----:B------:R-:W-:Y:S02]  /*58b0*/  FSEL R20, R192, RZ, !P6 ;  /* 0x000000ffc0147208 */ /* 0x000fe40007000000 */
[----:B------:R-:W-:-:S03]  /*58c0*/  ISETP.NE.U32.AND P6, PT, R4, RZ, PT ;  /* 0x000000ff0400720c */ /* 0x000fc60003fc5070 */
[----:B------:R-:W-:Y:S01]  /*58d0*/  FFMA.FTZ R20, R11, R193, R20 ;  /* 0x000000c10b147223 */ /* 0x000fe20000010014 */
[----:B------:R-:W-:-:S03]  /*58e0*/  ISETP.NE.AND.EX P6, PT, R5, RZ, PT, P6 ;  /* 0x000000ff0500720c */ /* 0x000fc60003fc5360 */
[----:B------:R-:W-:-:S04]  /*58f0*/  FADD.FTZ R20, R202, -R20 ;  /* 0x80000014ca147221 */ /* 0x000fc80000010000 */
[----:B------:R-:W-:-:S06]  /*5900*/  FMUL.FTZ R20, R3, R20 ;  /* 0x0000001403147220 */ /* 0x000fcc0000410000 */
[----:B------:R-:W-:-:S07]  /*5910*/  @P6 FADD.FTZ R20, R36, R20 ;  /* 0x0000001424146221 */ /* 0x000fce0000010000 */
.L_x_5685:
[----:B------:R-:W-:Y:S05]  /*5920*/  BSYNC B0 ;  /* 0x0000000000007941 */ /* 0x000fea0003800000 */
.L_x_5684:
[----:B------:R-:W-:Y:S04]  /*5930*/  BSSY B0, `(.L_x_5686) ;  /* 0x000000e000007945 */ /* 0x000fe80003800000 */
[----:B------:R-:W-:Y:S05]  /*5940*/  @!P3 BRA `(.L_x_5687) ;  /* 0x000000000030b947 */ /* 0x000fea0003800000 */
[----:B------:R-:W-:Y:S01]  /*5950*/  LOP3.LUT P6, RZ, R23, 0xff, RZ, 0xc0, !PT ;  /* 0x000000ff17ff7812 */ /* 0x000fe200078cc0ff */
[----:B------:R-:W-:Y:S01]  /*5960*/  FMUL.FTZ R21, R20, UR13 ;  /* 0x0000000d14157c20 */ /* 0x000fe20008410000 */
[----:B--2---:R-:W-:-:S03]  /*5970*/  MOV R188, RZ ;  /* 0x000000ff00bc7202 */ /* 0x004fc60000000f00 */
        /* <DEDUP_REMOVED lines=9> */
.L_x_5687:
[----:B------:R-:W-:Y:S05]  /*5a10*/  BSYNC B0 ;  /* 0x0000000000007941 */ /* 0x000fea0003800000 */
.L_x_5686:
[----:B------:R-:W-:Y:S01]  /*5a20*/  @!P5 ISETP.NE.U32.AND P6, PT, R4, RZ, PT ;  /* 0x000000ff0400d20c */ /* 0x000fe20003fc5070 */
[----:B------:R-:W-:Y:S03]  /*5a30*/  BSSY B0, `(.L_x_5688) ;  /* 0x000000d000007945 */ /* 0x000fe60003800000 */
[----:B------:R-:W-:-:S04]  /*5a40*/  @!P5 ISETP.NE.AND.EX P6, PT, R5, RZ, PT, P6 ;  /* 0x000000ff0500d20c */ /* 0x000fc80003fc5360 */
[----:B------:R-:W-:Y:S01]  /*5a50*/  @!P5 FSEL R21, R37, RZ, P6 ;  /* 0x000000ff2515d208 */ /* 0x000fe20003000000 */
[----:B------:R-:W-:Y:S08]  /*5a60*/  @!P5 BRA `(.L_x_5689) ;  /* 0x000000000024d947 */ /* 0x000ff00003800000 */
[----:B--2---:R-:W2:Y:S02]  /*5a70*/  LDC.U8 R188, c[0x0][0x2a0] ;  /* 0x0000a800ffbc7b82 */ /* 0x004ea40000000000 */
[----:B--2---:R-:W-:-:S04]  /*5a80*/  ISETP.NE.AND P6, PT, R188, RZ, PT ;  /* 0x000000ffbc00720c */ /* 0x004fc80003fc5270 */
[----:B------:R-:W-:Y:S02]  /*5a90*/  FSEL R21, R192, RZ, !P6 ;  /* 0x000000ffc0157208 */ /* 0x000fe40007000000 */
[----:B------:R-:W-:-:S03]  /*5aa0*/  ISETP.NE.U32.AND P6, PT, R4, RZ, PT ;  /* 0x000000ff0400720c */ /* 0x000fc60003fc5070 */
[----:B------:R-:W-:Y:S01]  /*5ab0*/  FFMA.FTZ R21, R12, R193, R21 ;  /* 0x000000c10c157223 */ /* 0x000fe20000010015 */
[----:B------:R-:W-:-:S03]  /*5ac0*/  ISETP.NE.AND.EX P6, PT, R5, RZ, PT, P6 ;  /* 0x000000ff0500720c */ /* 0x000fc60003fc5360 */
[----:B------:R-:W-:-:S04]  /*5ad0*/  FADD.FTZ R21, R208, -R21 ;  /* 0x80000015d0157221 */ /* 0x000fc80000010000 */
[----:B------:R-:W-:-:S06]  /*5ae0*/  FMUL.FTZ R21, R3, R21 ;  /* 0x0000001503157220 */ /* 0x000fcc0000410000 */
[----:B------:R-:W-:-:S07]  /*5af0*/  @P6 FADD.FTZ R21, R37, R21 ;  /* 0x0000001525156221 */ /* 0x000fce0000010000 */
.L_x_5689:
[----:B------:R-:W-:Y:S05]  /*5b00*/  BSYNC B0 ;  /* 0x0000000000007941 */ /* 0x000fea0003800000 */
.L_x_5688:
        /* <DEDUP_REMOVED lines=11> */
[----:B------:R-:W-:Y:S01]  /*5bc0*/  HFMA2.MMA R190, -RZ, RZ, 0, 0 ;  /* 0x00000000ffbe7435 */ /* 0x000fe200000001ff */
[----:B------:R-:W-:-:S05]  /*5bd0*/  @P6 SHF.L.U32 R189, R189, 0x10, RZ ;  /* 0x00000010bdbd6819 */ /* 0x000fca00000006ff */
[----:B------:R-:W-:-:S05]  /*5be0*/  @P6 FMUL.FTZ R190, R188, R189 ;  /* 0x000000bdbcbe6220 */ /* 0x000fca0000410000 */
[----:B------:R-:W-:-:S04]  /*5bf0*/  F2FP.BF16.F32.PACK_AB R190, RZ, R190 ;  /* 0x000000beffbe723e */ /* 0x000fc800000010ff */
[----:B------:R-:W-:-:S07]  /*5c00*/  PRMT R150, R150, 0x5410, R190 ;  /* 0x0000541096967816 */ /* 0x000fce00000000be */
.L_x_5691:
[----:B------:R-:W-:Y:S05]  /*5c10*/  BSYNC B0 ;  /* 0x0000000000007941 */ /* 0x000fea0003800000 */
.L_x_5690:
[----:B------:R-:W-:Y:S01]  /*5c20*/  @!P5 ISETP.NE.U32.AND P6, PT, R4, RZ, PT ;  /* 0x000000ff0400d20c */ /* 0x000fe20003fc5070 */
[----:B------:R-:W-:Y:S03]  /*5c30*/  BSSY B0, `(.L_x_5692) ;  /* 0x000000d000007945 */ /* 0x000fe60003800000 */
[----:B------:R-:W-:-:S04]  /*5c40*/  @!P5 ISETP.NE.AND.EX P6, PT, R5, RZ, PT, P6 ;  /* 0x000000ff0500d20c */ /* 0x000fc80003fc5360 */
[----:B--2---:R-:W-:Y:S01]  /*5c50*/  @!P5 FSEL R189, R38, RZ, P6 ;  /* 0x000000ff26bdd208 */ /* 0x004fe20003000000 */
[----:B------:R-:W-:Y:S08]  /*5c60*/  @!P5 BRA `(.L_x_5693) ;  /* 0x000000000024d947 */ /* 0x000ff00003800000 */
[----:B------:R-:W2:Y:S02]  /*5c70*/  LDC.U8 R188, c[0x0][0x2a0] ;  /* 0x0000a800ffbc7b82 */ /* 0x000ea40000000000 */
        /* <DEDUP_REMOVED lines=8> */
.L_x_5693:
[----:B------:R-:W-:Y:S05]  /*5d00*/  BSYNC B0 ;  /* 0x0000000000007941 */ /* 0x000fea0003800000 */
.L_x_5692:
[----:B------:R-:W-:Y:S04]  /*5d10*/  BSSY B0, `(.L_x_5694) ;  /* 0x000000e000007945 */ /* 0x000fe80003800000 */
[----:B------:R-:W-:Y:S05]  /*5d20*/  @!P3 BRA `(.L_x_5695) ;  /* 0x000000000030b947 */ /* 0x000fea0003800000 */
        /* <DEDUP_REMOVED lines=8> */
[----:B------:R-:W-:Y:S01]  /*5db0*/  MOV R190, RZ ;  /* 0x000000ff00be7202 */ /* 0x000fe20000000f00 */
[----:B------:R-:W-:-:S05]  /*5dc0*/  @P6 FMUL.FTZ R190, R188, R191 ;  /* 0x000000bfbcbe6220 */ /* 0x000fca0000410000 */
[----:B------:R-:W-:-:S04]  /*5dd0*/  F2FP.BF16.F32.PACK_AB R190, RZ, R190 ;  /* 0x000000beffbe723e */ /* 0x000fc800000010ff */
[----:B------:R-:W-:-:S07]  /*5de0*/  PRMT R151, R190, 0x7610, R151 ;  /* 0x00007610be977816 */ /* 0x000fce0000000097 */
.L_x_5695:
[----:B------:R-:W-:Y:S05]  /*5df0*/  BSYNC B0 ;  /* 0x0000000000007941 */ /* 0x000fea0003800000 */
.L_x_5694:
[----:B------:R-:W-:Y:S01]  /*5e00*/  @!P5 ISETP.NE.U32.AND P6, PT, R4, RZ, PT ;  /* 0x000000ff0400d20c */ /* 0x000fe20003fc5070 */
[----:B------:R-:W-:Y:S03]  /*5e10*/  BSSY B0, `(.L_x_5696) ;  /* 0x000000d000007945 */ /* 0x000fe60003800000 */
[----:B------:R-:W-:-:S04]  /*5e20*/  @!P5 ISETP.NE.AND.EX P6, PT, R5, RZ, PT, P6 ;  /* 0x000000ff0500d20c */ /* 0x000fc80003fc5360 */
[----:B------:R-:W-:Y:S01]  /*5e30*/  @!P5 FSEL R188, R39, RZ, P6 ;  /* 0x000000ff27bcd208 */ /* 0x000fe20003000000 */
        /* <DEDUP_REMOVED lines=10> */
.L_x_5697:
[----:B------:R-:W-:Y:S05]  /*5ee0*/  BSYNC B0 ;  /* 0x0000000000007941 */ /* 0x000fea0003800000 */
.L_x_5696:
[----:B------:R-:W-:Y:S04]  /*5ef0*/  BSSY B0, `(.L_x_5698) ;  /* 0x0000010000007945 */ /* 0x000fe80003800000 */
[----:B------:R-:W-:Y:S05]  /*5f00*/  @!P3 BRA `(.L_x_5699) ;  /* 0x000000000038b947 */ /* 0x000fea0003800000 */
        /* <DEDUP_REMOVED lines=14> */
.L_x_5699:
[----:B------:R-:W-:Y:S05]  /*5ff0*/  BSYNC B0 ;  /* 0x0000000000007941 */ /* 0x000fea0003800000 */
.L_x_5698:
[----:B------:R-:W-:Y:S01]  /*6000*/  SEL R20, R20, R176, P1 ;  /* 0x000000b014147207 */ /* 0x000fe20000800000 */
[----:B-1----:R-:W-:Y:S01]  /*6010*/  @P3 IMAD.WIDE.U32 R18, R194, 0x10, R18 ;  /* 0x00000010c2123825 */ /* 0x002fe200078e0012 */
[----:B------:R-:W-:Y:S01]  /*6020*/  SEL R21, R21, R177, P1 ;  /* 0x000000b115157207 */ /* 0x000fe20000800000 */
[----:B------:R-:W-:Y:S01]  /*6030*/  BSSY B0, `(.L_x_5700) ;  /* 0x000000c000007945 */ /* 0x000fe20003800000 */
[----:B------:R-:W-:Y:S02]  /*6040*/  SEL R22, R189, R178, P1 ;  /* 0x000000b2bd167207 */ /* 0x000fe40000800000 */
[----:B------:R-:W-:Y:S02]  /*6050*/  SEL R23, R188, R179, P1 ;  /* 0x000000b3bc177207 */ /* 0x000fe40000800000 */
[----:B------:R-:W-:Y:S02]  /*6060*/  @!P5 ISETP.NE.U32.AND P6, PT, R4, RZ, PT ;  /* 0x000000ff0400d20c */ /* 0x000fe40003fc5070 */
[----:B------:R-:W-:Y:S01]  /*6070*/  IADD3 R219, R219, 0x180, RZ ;  /* 0x00000180dbdb7810 */ /* 0x000fe20007ffe0ff */
[----:B------:R1:W-:Y:S01]  /*6080*/  @P0 STG.E.128 desc[UR4][R6.64+0x10], R20 ;  /* 0x0000101406000986 */ /* 0x0003e2000c101d04 */
[----:B------:R-:W-:-:S03]  /*6090*/  @!P5 ISETP.NE.AND.EX P6, PT, R5, RZ, PT, P6 ;  /* 0x000000ff0500d20c */ /* 0x000fc60003fc5360 */
[----:B------:R1:W-:Y:S01]  /*60a0*/  @P3 STG.E.128 desc[UR4][R18.64], R148 ;  /* 0x0000009412003986 */ /* 0x0003e2000c101d04 */
[----:B------:R-:W-:Y:S09]  /*60b0*/  @!P3 BRA `(.L_x_5701) ;  /* 0x00000000000cb947 */ /* 0x000ff20003800000 */
[----:B-----5:R-:W2:Y:S02]  /*60c0*/  LDC.64 R80, c[0x0][0x220] ;  /* 0x00008800ff507b82 */ /* 0x020ea40000000a00 */
[----:B--2---:R-:W-:-:S06]  /*60d0*/  IMAD.WIDE.U32 R80, R219, 0x10, R80 ;  /* 0x00000010db507825 */ /* 0x004fcc00078e0050 */
[----:B------:R-:W5:Y:S02]  /*60e0*/  LDG.E.128 R80, desc[UR4][R80.64] ;  /* 0x0000000450507981 */ /* 0x000f64000c1e1d00 */
.L_x_5701:
[----:B------:R-:W-:Y:S05]  /*60f0*/  BSYNC B0 ;  /* 0x0000000000007941 */ /* 0x000fea0003800000 */
.L_x_5700:
[----:B------:R-:W-:Y:S01]  /*6100*/  BSSY B0, `(.L_x_5702) ;  /* 0x000000c000007945 */ /* 0x000fe20003800000 */
[----:B-1----:R-:W-:-:S03]  /*6110*/  @!P5 FSEL R6, R32, RZ, P6 ;  /* 0x000000ff2006d208 */ /* 0x002fc60003000000 */
[----:B------:R-:W-:Y:S05]  /*6120*/  @!P5 BRA `(.L_x_5703) ;  /* 0x000000000024d947 */ /* 0x000fea0003800000 */
        /* <DEDUP_REMOVED lines=9> */
.L_x_5703:
[----:B------:R-:W-:Y:S05]  /*61c0*/  BSYNC B0 ;  /* 0x0000000000007941 */ /* 0x000fea0003800000 */
.L_x_5702:
[----:B------:R-:W-:Y:S04]  /*61d0*/  BSSY B0, `(.L_x_5704) ;  /* 0x000000f000007945 */ /* 0x000fe80003800000 */
[----:B------:R-:W-:Y:S05]  /*61e0*/  @!P3 BRA `(.L_x_5705) ;  /* 0x000000000034b947 */ /* 0x000fea0003800000 */
[----:B------:R-:W2:Y:S01]  /*61f0*/  LDL.LU R7, [R1+0x8] ;  /* 0x0000080001077983 */ /* 0x000ea20000300800 */
[----:B------:R-:W-:Y:S01]  /*6200*/  IMAD.MOV.U32 R18, RZ, RZ, RZ ;  /* 0x000000ffff127224 */ /* 0x000fe200078e00ff */
[----:B--2---:R-:W-:Y:S01]  /*6210*/  LOP3.LUT P6, RZ, R7, 0xff, RZ, 0xc0, !PT ;  /* 0x000000ff07ff7812 */ /* 0x004fe200078cc0ff */
[----:B------:R-:W-:-:S04]  /*6220*/  FMUL.FTZ R7, R6, UR13 ;  /* 0x0000000d06077c20 */ /* 0x000fc80008410000 */
        /* <DEDUP_REMOVED lines=9> */
.L_x_5705:
[----:B------:R-:W-:Y:S05]  /*62c0*/  BSYNC B0 ;  /* 0x0000000000007941 */ /* 0x000fea0003800000 */
.L_x_5704:
        /* <DEDUP_REMOVED lines=14> */
.L_x_5707:
[----:B------:R-:W-:Y:S05]  /*63b0*/  BSYNC B0 ;  /* 0x0000000000007941 */ /* 0x000fea0003800000 */
.L_x_5706:
[----:B------:R-:W-:Y:S04]  /*63c0*/  BSSY B0, `(.L_x_5708) ;  /* 0x0000010000007945 */ /* 0x000fe80003800000 */
[----:B------:R-:W-:Y:S05]  /*63d0*/  @!P3 BRA `(.L_x_5709) ;  /* 0x000000000038b947 */ /* 0x000fea0003800000 */
[----:B------:R-:W-:Y:S01]  /*63e0*/  LOP3.LUT P6, RZ, R24, 0xff00, RZ, 0xc0, !PT ;  /* 0x0000ff0018ff7812 */ /* 0x000fe200078cc0ff */
[----:B------:R-:W-:Y:S01]  /*63f0*/  FMUL.FTZ R7, R18, UR13 ;  /* 0x0000000d12077c20 */ /* 0x000fe20008410000 */
[----:B------:R-:W-:-:S03]  /*6400*/  MOV R20, RZ ;  /* 0x000000ff00147202 */ /* 0x000fc60000000f00 */
[----:B------:R-:W-:-:S08]  /*6410*/  FMUL.FTZ R7, R7, UR12 ;  /* 0x0000000c07077c20 */ /* 0x000fd00008410000 */
[----:B-----5:R-:W-:-:S04]  /*6420*/  @P6 PRMT R19, R80, 0x7632, R19 ;  /* 0x0000763250136816 */ /* 0x020fc80000000013 */
[----:B------:R-:W-:-:S05]  /*6430*/  @P6 SHF.L.U32 R19, R19, 0x10, RZ ;  /* 0x0000001013136819 */ /* 0x000fca00000006ff */
        /* <DEDUP_REMOVED lines=8> */
.L_x_5709:
[----:B------:R-:W-:Y:S05]  /*64c0*/  BSYNC B0 ;  /* 0x0000000000007941 */ /* 0x000fea0003800000 */
.L_x_5708:
        /* <DEDUP_REMOVED lines=14> */
.L_x_5711:
[----:B------:R-:W-:Y:S05]  /*65b0*/  BSYNC B0 ;  /* 0x0000000000007941 */ /* 0x000fea0003800000 */
.L_x_5710:
        /* <DEDUP_REMOVED lines=14> */
.L_x_5713:
[----:B------:R-:W-:Y:S05]  /*66a0*/  BSYNC B0 ;  /* 0x0000000000007941 */ /* 0x000fea0003800000 */
.L_x_5712:
        /* <DEDUP_REMOVED lines=14> */
.L_x_5715:
[----:B------:R-:W-:Y:S05]  /*6790*/  BSYNC B0 ;  /* 0x0000000000007941 */ /* 0x000fea0003800000 */
.L_x_5714:
        /* <DEDUP_REMOVED lines=16> */
.L_x_5717:
[----:B------:R-:W-:Y:S05]  /*68a0*/  BSYNC B0 ;  /* 0x0000000000007941 */ /* 0x000fea0003800000 */
.L_x_5716:
        /* <DEDUP_REMOVED lines=14> */
.L_x_5719:
[----:B------:R-:W-:Y:S05]  /*6990*/  BSYNC B0 ;  /* 0x0000000000007941 */ /* 0x000fea0003800000 */
.L_x_5718:
[----:B------:R-:W-:Y:S04]  /*69a0*/  BSSY B0, `(.L_x_5720) ;  /* 0x000000e000007945 */ /* 0x000fe80003800000 */
[----:B------:R-:W-:Y:S05]  /*69b0*/  @!P3 BRA `(.L_x_5721) ;  /* 0x000000000030b947 */ /* 0x000fea0003800000 */
[----:B------:R-:W-:Y:S01]  /*69c0*/  LOP3.LUT P6, RZ, R25, 0xff, RZ, 0xc0, !PT ;  /* 0x000000ff19ff7812 */ /* 0x000fe200078cc0ff */
[----:B------:R-:W-:Y:S01]  /*69d0*/  FMUL.FTZ R7, R21, UR13 ;  /* 0x0000000d15077c20 */ /* 0x000fe20008410000 */
[----:B------:R-:W-:-:S03]  /*69e0*/  HFMA2.MMA R22, -RZ, RZ, 0, 0 ;  /* 0x00000000ff167435 */ /* 0x000fc600000001ff */
        /* <DEDUP_REMOVED lines=9> */
.L_x_5721:
[----:B------:R-:W-:Y:S05]  /*6a80*/  BSYNC B0 ;  /* 0x0000000000007941 */ /* 0x000fea0003800000 */
.L_x_5720:
        /* <DEDUP_REMOVED lines=14> */
.L_x_5723:
[----:B------:R-:W-:Y:S05]  /*6b70*/  BSYNC B0 ;  /* 0x0000000000007941 */ /* 0x000fea0003800000 */
.L_x_5722:
        /* <DEDUP_REMOVED lines=16> */
.L_x_5725:
[----:B------:R-:W-:Y:S05]  /*6c80*/  BSYNC B0 ;  /* 0x0000000000007941 */ /* 0x000fea0003800000 */
.L_x_5724:
        /* <DEDUP_REMOVED lines=14> */
.L_x_5727:
[----:B------:R-:W-:Y:S05]  /*6d70*/  BSYNC B0 ;  /* 0x0000000000007941 */ /* 0x000fea0003800000 */
.L_x_5726:
        /* <DEDUP_REMOVED lines=14> */
.L_x_5729:
[----:B------:R-:W-:Y:S05]  /*6e60*/  BSYNC B0 ;  /* 0x0000000000007941 */ /* 0x000fea0003800000 */
.L_x_5728:
        /* <DEDUP_REMOVED lines=14> */
.L_x_5731:
[----:B------:R-:W-:Y:S05]  /*6f50*/  BSYNC B0 ;  /* 0x0000000000007941 */ /* 0x000fea0003800000 */
.L_x_5730:
[----:B------:R-:W-:Y:S01]  /*6f60*/  BSSY B0, `(.L_x_5732) ;  /* 0x0000018000007945 */ /* 0x000fe20003800000 */
[----:B------:R-:W-:Y:S02]  /*6f70*/  SEL R140, R6, R140, P1 ;  /* 0x0000008c068c7207 */ /* 0x000fe40000800000 */
[----:B------:R-:W-:Y:S02]  /*6f80*/  SEL R141, R18, R141, P1 ;  /* 0x0000008d128d7207 */ /* 0x000fe40000800000 */
[----:B------:R-:W-:Y:S02]  /*6f90*/  SEL R142, R19, R142, P1 ;  /* 0x0000008e138e7207 */ /* 0x000fe40000800000 */
[----:B------:R-:W-:Y:S02]  /*6fa0*/  SEL R143, R20, R143, P1 ;  /* 0x0000008f148f7207 */ /* 0x000fe40000800000 */
[----:B------:R-:W-:Y:S02]  /*6fb0*/  SEL R176, R21, R176, P1 ;  /* 0x000000b015b07207 */ /* 0x000fe40000800000 */
[----:B------:R-:W-:-:S02]  /*6fc0*/  SEL R177, R22, R177, P1 ;  /* 0x000000b116b17207 */ /* 0x000fc40000800000 */
[----:B------:R-:W-:Y:S02]  /*6fd0*/  SEL R178, R7, R178, P1 ;  /* 0x000000b207b27207 */ /* 0x000fe40000800000 */
[----:B------:R-:W-:Y:S01]  /*6fe0*/  SEL R179, R23, R179, P1 ;  /* 0x000000b317b37207 */ /* 0x000fe20000800000 */
        /* <DEDUP_REMOVED lines=15> */
.L_x_5733:
[----:B------:R-:W-:Y:S05]  /*70e0*/  BSYNC B0 ;  /* 0x0000000000007941 */ /* 0x000fea0003800000 */
.L_x_5732:
[----:B------:R-:W1:Y:S01]  /*70f0*/  @P0 LDC.64 R4, c[0x0][0x308] ;  /* 0x0000c200ff040b82 */ /* 0x000e620000000a00 */
[----:B------:R-:W-:Y:S01]  /*7100*/  SEL R250, RZ, 0x1, P2 ;  /* 0x00000001fffa7807 */ /* 0x000fe20001000000 */
[----:B-1----:R-:W-:-:S05]  /*7110*/  @P0 IMAD.WIDE.U32 R4, R252, 0x20, R4 ;  /* 0x00000020fc040825 */ /* 0x002fca00078e0004 */
[----:B------:R-:W-:Y:S04]  /*7120*/  @P0 STG.E.128 desc[UR4][R4.64], R140 ;  /* 0x0000008c04000986 */ /* 0x000fe8000c101d04 */
[----:B------:R1:W-:Y:S02]  /*7130*/  @P0 STG.E.128 desc[UR4][R4.64+0x10], R176 ;  /* 0x000010b004000986 */ /* 0x0003e4000c101d04 */
[----:B-1----:R-:W1:Y:S02]  /*7140*/  @P3 LDC.64 R4, c[0x0][0x2f8] ;  /* 0x0000be00ff043b82 */ /* 0x002e640000000a00 */
[----:B-1----:R-:W-:-:S05]  /*7150*/  @P3 IMAD.WIDE.U32 R4, R219, 0x10, R4 ;  /* 0x00000010db043825 */ /* 0x002fca00078e0004 */
[----:B------:R1:W-:Y:S01]  /*7160*/  @P3 STG.E.128 desc[UR4][R4.64], R148 ;  /* 0x0000009404003986 */ /* 0x0003e2000c101d04 */
[----:B------:R-:W-:Y:S05]  /*7170*/  @!P4 BRA `(.L_x_5734) ;  /* 0xffffff9800e4c947 */ /* 0x000fea000383ffff */
.L_x_5595:
[----:B------:R-:W2:Y:S01]  /*7180*/  S2R R19, SR_TID.X ;  /* 0x0000000000137919 */ /* 0x000ea20000002100 */
[----:B------:R-:W2:Y:S08]  /*7190*/  S2UR UR6, SR_CTAID.X ;  /* 0x00000000000679c3 */ /* 0x000eb00000002500 */
[----:B------:R-:W3:Y:S08]  /*71a0*/  LDC.64 R2, c[0x0][0x2d0] ;  /* 0x0000b400ff027b82 */ /* 0x000ef00000000a00 */
[----:B-1----:R-:W1:Y:S08]  /*71b0*/  LDC.64 R4, c[0x0][0x2d8] ;  /* 0x0000b600ff047b82 */ /* 0x002e700000000a00 */
[----:B------:R-:W4:Y:S01]  /*71c0*/  LDC.64 R6, c[0x0][0x2f0] ;  /* 0x0000bc00ff067b82 */ /* 0x000f220000000a00 */
[C---:B--2--5:R-:W-:Y:S01]  /*71d0*/  LEA.HI R0, R19.reuse, UR6, RZ, 0x19 ;  /* 0x0000000613007c11 */ /* 0x064fe2000f8fc8ff */
[----:B------:R-:W-:Y:S01]  /*71e0*/  ULDC UR6, c[0x0][0x218] ;  /* 0x0000860000067ab9 */ /* 0x000fe20000000800 */
[----:B------:R-:W-:-:S03]  /*71f0*/  LOP3.LUT R18, R19, 0x7f, RZ, 0xc0, !PT ;  /* 0x0000007f13127812 */ /* 0x000fc600078ec0ff */
[----:B------:R-:W-:-:S05]  /*7200*/  IMAD R0, R0, UR6, RZ ;  /* 0x0000000600007c24 */ /* 0x000fca000f8e02ff */
[----:B------:R-:W-:-:S05]  /*7210*/  LEA.HI R9, R0, R18, RZ, 0x1d ;  /* 0x0000001200097211 */ /* 0x000fca00078fe8ff */
[----:B---3--:R-:W-:-:S04]  /*7220*/  IMAD.WIDE.U32 R2, R9, 0x20, R2 ;  /* 0x0000002009027825 */ /* 0x008fc800078e0002 */
[C---:B-1----:R-:W-:Y:S01]  /*7230*/  IMAD.WIDE.U32 R4, R9.reuse, 0x20, R4 ;  /* 0x0000002009047825 */ /* 0x042fe200078e0004 */
        /* <DEDUP_REMOVED lines=26> */
.L_x_5599:
[----:B0-----:R-:W-:Y:S01]  /*73e0*/  HFMA2.MMA R191, -RZ, RZ, 0, 1.847743988037109375e-06 ;  /* 0x0000001fffbf7435 */ /* 0x001fe200000001ff */
[----:B------:R-:W-:Y:S01]  /*73f0*/  MOV R193, R194 ;  /* 0x000000c200c17202 */ /* 0x000fe20000000f00 */
[----:B------:R-:W-:Y:S01]  /*7400*/  IMAD.MOV.U32 R192, RZ, RZ, 0x10 ;  /* 0x00000010ffc07424 */ /* 0x000fe200078e00ff */
[----:B------:R-:W-:-:S08]  /*7410*/  MOV R188, 0xffffffff ;  /* 0xffffffff00bc7802 */ /* 0x000fd00000000f00 */
[----:B------:R-:W-:Y:S05]  /*7420*/  WARPSYNC.COLLECTIVE R188, `(.L_x_5735) ;  /* 0x00000000bc087348 */ /* 0x000fea0003c00000 */
[----:B------:R0:W1:Y:S02]  /*7430*/  SHFL.DOWN P1, R195, R193, R192, R191 ;  /* 0x080000c0c1c37389 */ /* 0x00006400000200bf */
[----:B01----:R-:W-:Y:S01]  /*7440*/  ENDCOLLECTIVE ;  /* 0x000000000000791b */ /* 0x003fe20003800000 */
.L_x_5735:
[----:B------:R-:W-:Y:S02]  /*7450*/  IMAD.MOV.U32 R193, RZ, RZ, R189 ;  /* 0x000000ffffc17224 */ /* 0x000fe400078e00bd */
[----:B------:R-:W-:-:S07]  /*7460*/  FADD.FTZ R194, R195, R194 ;  /* 0x000000c2c3c27221 */ /* 0x000fce0000010000 */
[----:B------:R-:W-:Y:S05]  /*7470*/  WARPSYNC.COLLECTIVE R188, `(.L_x_5736) ;  /* 0x00000000bc087348 */ /* 0x000fea0003c00000 */
[----:B------:R0:W1:Y:S02]  /*7480*/  SHFL.DOWN P1, R195, R193, R192, R191 ;  /* 0x080000c0c1c37389 */ /* 0x00006400000200bf */
[----:B01----:R-:W-:Y:S01]  /*7490*/  ENDCOLLECTIVE ;  /* 0x000000000000791b */ /* 0x003fe20003800000 */
.L_x_5736:
[----:B------:R-:W-:Y:S01]  /*74a0*/  HFMA2.MMA R192, -RZ, RZ, 0, 4.76837158203125e-07 ;  /* 0x00000008ffc07435 */ /* 0x000fe200000001ff */
[----:B------:R-:W-:Y:S01]  /*74b0*/  MOV R193, R194 ;  /* 0x000000c200c17202 */ /* 0x000fe20000000f00 */
[----:B------:R-:W-:-:S09]  /*74c0*/  FADD.FTZ R189, R195, R189 ;  /* 0x000000bdc3bd7221 */ /* 0x000fd20000010000 */
[----:B------:R-:W-:Y:S05]  /*74d0*/  WARPSYNC.COLLECTIVE R188, `(.L_x_5737) ;  /* 0x00000000bc087348 */ /* 0x000fea0003c00000 */
[----:B------:R0:W1:Y:S02]  /*74e0*/  SHFL.DOWN P1, R195, R193, R192, R191 ;  /* 0x080000c0c1c37389 */ /* 0x00006400000200bf */
[----:B01----:R-:W-:Y:S01]  /*74f0*/  ENDCOLLECTIVE ;  /* 0x000000000000791b */ /* 0x003fe20003800000 */
.L_x_5737:
[----:B------:R-:W-:Y:S02]  /*7500*/  IMAD.MOV.U32 R193, RZ, RZ, R189 ;  /* 0x000000ffffc17224 */ /* 0x000fe400078e00bd */
[----:B------:R-:W-:-:S07]  /*7510*/  FADD.FTZ R194, R194, R195 ;  /* 0x000000c3c2c27221 */ /* 0x000fce0000010000 */
[----:B------:R-:W-:Y:S05]  /*7520*/  WARPSYNC.COLLECTIVE R188, `(.L_x_5738) ;  /* 0x00000000bc087348 */ /* 0x000fea0003c00000 */
[----:B------:R0:W1:Y:S02]  /*7530*/  SHFL.DOWN P1, R195, R193, R192, R191 ;  /* 0x080000c0c1c37389 */ /* 0x00006400000200bf */
[----:B01----:R-:W-:Y:S01]  /*7540*/  ENDCOLLECTIVE ;  /* 0x000000000000791b */ /* 0x003fe20003800000 */
.L_x_5738:
[----:B------:R-:W-:Y:S01]  /*7550*/  HFMA2.MMA R192, -RZ, RZ, 0, 2.384185791015625e-07 ;  /* 0x00000004ffc07435 */ /* 0x000fe200000001ff */
[----:B------:R-:W-:Y:S01]  /*7560*/  MOV R193, R194 ;  /* 0x000000c200c17202 */ /* 0x000fe20000000f00 */
[----:B------:R-:W-:-:S09]  /*7570*/  FADD.FTZ R189, R189, R195 ;  /* 0x000000c3bdbd7221 */ /* 0x000fd20000010000 */
[----:B------:R-:W-:Y:S05]  /*7580*/  WARPSYNC.COLLECTIVE R188, `(.L_x_5739) ;  /* 0x00000000bc087348 */ /* 0x000fea0003c00000 */
[----:B------:R0:W1:Y:S02]  /*7590*/  SHFL.DOWN P1, R195, R193, R192, R191 ;  /* 0x080000c0c1c37389 */ /* 0x00006400000200bf */
[----:B01----:R-:W-:Y:S01]  /*75a0*/  ENDCOLLECTIVE ;  /* 0x000000000000791b */ /* 0x003fe20003800000 */
.L_x_5739:
[----:B------:R-:W-:Y:S02]  /*75b0*/  IMAD.MOV.U32 R193, RZ, RZ, R189 ;  /* 0x000000ffffc17224 */ /* 0x000fe400078e00bd */
[----:B------:R-:W-:-:S07]  /*75c0*/  FADD.FTZ R194, R194, R195 ;  /* 0x000000c3c2c27221 */ /* 0x000fce0000010000 */
[----:B------:R-:W-:Y:S05]  /*75d0*/  WARPSYNC.COLLECTIVE R188, `(.L_x_5740) ;  /* 0x00000000bc087348 */ /* 0x000fea0003c00000 */
[----:B------:R0:W1:Y:S02]  /*75e0*/  SHFL.DOWN P1, R195, R193, R192, R191 ;  /* 0x080000c0c1c37389 */ /* 0x00006400000200bf */
[----:B01----:R-:W-:Y:S01]  /*75f0*/  ENDCOLLECTIVE ;  /* 0x000000000000791b */ /* 0x003fe20003800000 */
.L_x_5740:
[----:B------:R-:W-:Y:S01]  /*7600*/  HFMA2.MMA R192, -RZ, RZ, 0, 1.1920928955078125e-07 ;  /* 0x00000002ffc07435 */ /* 0x000fe200000001ff */
[----:B------:R-:W-:Y:S01]  /*7610*/  MOV R193, R194 ;  /* 0x000000c200c17202 */ /* 0x000fe20000000f00 */
[----:B------:R-:W-:-:S09]  /*7620*/  FADD.FTZ R189, R189, R195 ;  /* 0x000000c3bdbd7221 */ /* 0x000fd20000010000 */
[----:B------:R-:W-:Y:S05]  /*7630*/  WARPSYNC.COLLECTIVE R188, `(.L_x_5741) ;  /* 0x00000000bc087348 */ /* 0x000fea0003c00000 */
[----:B------:R0:W1:Y:S02]  /*7640*/  SHFL.DOWN P1, R195, R193, R192, R191 ;  /* 0x080000c0c1c37389 */ /* 0x00006400000200bf */
[----:B01----:R-:W-:Y:S01]  /*7650*/  ENDCOLLECTIVE ;  /* 0x000000000000791b */ /* 0x003fe20003800000 */
.L_x_5741:
[----:B------:R-:W-:Y:S02]  /*7660*/  IMAD.MOV.U32 R193, RZ, RZ, R189 ;  /* 0x000000ffffc17224 */ /* 0x000fe400078e00bd */
[----:B------:R-:W-:-:S07]  /*7670*/  FADD.FTZ R194, R194, R195 ;  /* 0x000000c3c2c27221 */ /* 0x000fce0000010000 */
[----:B------:R-:W-:Y:S05]  /*7680*/  WARPSYNC.COLLECTIVE R188, `(.L_x_5742) ;  /* 0x00000000bc087348 */ /* 0x000fea0003c00000 */
[----:B------:R0:W1:Y:S02]  /*7690*/  SHFL.DOWN P1, R195, R193, R192, R191 ;  /* 0x080000c0c1c37389 */ /* 0x00006400000200bf */
[----:B01----:R-:W-:Y:S01]  /*76a0*/  ENDCOLLECTIVE ;  /* 0x000000000000791b */ /* 0x003fe20003800000 */
.L_x_5742:
[----:B------:R-:W-:Y:S01]  /*76b0*/  HFMA2.MMA R192, -RZ, RZ, 0, 5.9604644775390625e-08 ;  /* 0x00000001ffc07435 */ /* 0x000fe200000001ff */
[----:B------:R-:W-:Y:S01]  /*76c0*/  MOV R193, R194 ;  /* 0x000000c200c17202 */ /* 0x000fe20000000f00 */
[----:B------:R-:W-:-:S09]  /*76d0*/  FADD.FTZ R189, R189, R195 ;  /* 0x000000c3bdbd7221 */ /* 0x000fd20000010000 */
[----:B------:R-:W-:Y:S05]  /*76e0*/  WARPSYNC.COLLECTIVE R188, `(.L_x_5743) ;  /* 0x00000000bc087348 */ /* 0x000fea0003c00000 */
[----:B------:R0:W1:Y:S02]  /*76f0*/  SHFL.DOWN P1, R195, R193, R192, R191 ;  /* 0x080000c0c1c37389 */ /* 0x00006400000200bf */
[----:B01----:R-:W-:Y:S01]  /*7700*/  ENDCOLLECTIVE ;  /* 0x000000000000791b */ /* 0x003fe20003800000 */
.L_x_5743:
[----:B------:R-:W-:Y:S01]  /*7710*/  MOV R193, R189 ;  /* 0x000000bd00c17202 */ /* 0x000fe20000000f00 */
[----:B------:R-:W-:-:S07]  /*7720*/  IMAD.MOV.U32 R219, RZ, RZ, R195 ;  /* 0x000000ffffdb7224 */ /* 0x000fce00078e00c3 */
[----:B------:R-:W-:Y:S05]  /*7730*/  WARPSYNC.COLLECTIVE R188, `(.L_x_5744) ;  /* 0x00000000bc087348 */ /* 0x000fea0003c00000 */
[----:B------:R0:W1:Y:S02]  /*7740*/  SHFL.DOWN P1, R195, R193, R192, R191 ;  /* 0x080000c0c1c37389 */ /* 0x00006400000200bf */
[----:B01----:R-:W-:Y:S01]  /*7750*/  ENDCOLLECTIVE ;  /* 0x000000000000791b */ /* 0x003fe20003800000 */
.L_x_5744:
[----:B------:R-:W-:Y:S01]  /*7760*/  MOV R191, R195 ;  /* 0x000000c300bf7202 */ /* 0x000fe20000000f00 */
[----:B------:R-:W-:Y:S06]  /*7770*/  BRA `(.L_x_5745) ;  /* 0xffffffb000fc7947 */ /* 0x000fec000383ffff */
.L_x_5746:
        /* <DEDUP_REMOVED lines=16> */
.L_x_13939:


//--------------------- .text._ZN10layer_norm13ln_bwd_kernelINS_13Kernel_traitsIf13__nv_bfloat16fS2_fjLj4096ELj1ELj1ELj4ELj16ENS_18Kernel_traits_baseILj4096EfS2_fS2_fjLj128EEEEELb0ELb0ELb0ELb0EEEvNS_9BwdParamsE --------------------------
	.section	.text._ZN10layer_norm13ln_bwd_kernelINS_13Kernel_traitsIf13__nv_bfloat16fS2_fjLj4096ELj1ELj1ELj4ELj16ENS_18Kernel_traits_baseILj4096EfS2_fS2_fjLj128EEEEELb0ELb0ELb0ELb0EEEvNS_9BwdParamsE,"ax",@progbits
	.align	128
        .global         _ZN10layer_norm13ln_bwd_kernelINS_13Kernel_traitsIf13__nv_bfloat16fS2_fjLj4096ELj1ELj1ELj4ELj16ENS_18Kernel_traits_baseILj4096EfS2_fS2_fjLj128EEEEELb0ELb0ELb0ELb0EEEvNS_9BwdParamsE
        .type           _ZN10layer_norm13ln_bwd_kernelINS_13Kernel_traitsIf13__nv_bfloat16fS2_fjLj4096ELj1ELj1ELj4ELj16ENS_18Kernel_traits_baseILj4096EfS2_fS2_fjLj128EEEEELb0ELb0ELb0ELb0EEEvNS_9BwdParamsE,@function
        .size           _ZN10layer_norm13ln_bwd_kernelINS_13Kernel_traitsIf13__nv_bfloat16fS2_fjLj4096ELj1ELj1ELj4ELj16ENS_18Kernel_traits_baseILj4096EfS2_fS2_fjLj128EEEEELb0ELb0ELb0ELb0EEEvNS_9BwdParamsE,(.L_x_13940 - _ZN10layer_norm13ln_bwd_kernelINS_13Kernel_traitsIf13__nv_bfloat16fS2_fjLj4096ELj1ELj1ELj4ELj16ENS_18Kernel_traits_baseILj4096EfS2_fS2_fjLj128EEEEELb0ELb0ELb0ELb0EEEvNS_9BwdParamsE)
        .other          _ZN10layer_norm13ln_bwd_kernelINS_13Kernel_traitsIf13__nv_bfloat16fS2_fjLj4096ELj1ELj1ELj4ELj16ENS_18Kernel_traits_baseILj4096EfS2_fS2_fjLj128EEEEELb0ELb0ELb0ELb0EEEvNS_9BwdParamsE,@"STO_CUDA_ENTRY STV_DEFAULT"
_ZN10layer_norm13ln_bwd_kernelINS_13Kernel_traitsIf13__nv_bfloat16fS2_fjLj4096ELj1ELj1ELj4ELj16ENS_18Kernel_traits_baseILj4096EfS2_fS2_fjLj128EEEEELb0ELb0ELb0ELb0EEEvNS_9BwdParamsE:
.text._ZN10layer_norm13ln_bwd_kernelINS_13Kernel_traitsIf13__nv_bfloat16fS2_fjLj4096ELj1ELj1ELj4ELj16ENS_18Kernel_traits_baseILj4096EfS2_fS2_fjLj128EEEEELb0ELb0ELb0ELb0EEEvNS_9BwdParamsE:
        /* <DEDUP_REMOVED lines=78> */
[----:B------:R-:W-:Y:S01]  /*04e0*/  ULDC.64 UR6, c[0x0][0x270] ;  /* 0x00009c0000067ab9 */ /* 0x000fe20000000a00 */
[----:B------:R-:W-:Y:S01]  /*04f0*/  HFMA2.MMA R219, -RZ, RZ, 0, 5.9604644775390625e-08 ;  /* 0x00000001ffdb7435 */ /* 0x000fe200000001ff */
[----:B------:R-:W-:Y:S02]  /*0500*/  ISETP.NE.U32.AND P1, PT, RZ, UR6, PT ;  /* 0x00000006ff007c0c */ /* 0x000fe4000bf25070 */
[----:B------:R-:W-:Y:S02]  /*0510*/  MOV R113, RZ ;  /* 0x000000ff00717202 */ /* 0x000fe40000000f00 */
[----:B------:R-:W-:-:S13]  /*0520*/  ISETP.NE.AND.EX P1, PT, RZ, UR7, PT, P1 ;  /* 0x00000007ff007c0c */ /* 0x000fda000bf25310 */
.L_x_5765:
[----:B-1----:R-:W1:Y:S01]  /*0530*/  @P1 LDC.64 R4, c[0x0][0x270] ;  /* 0x00009c00ff041b82 */ /* 0x002e620000000a00 */
[----:B0-23--:R-:W-:-:S07]  /*0540*/  SHF.R.S32.HI R166, RZ, 0x1f, R0 ;  /* 0x0000001fffa67819 */ /* 0x00dfce0000011400 */
[----:B------:R-:W2:Y:S01]  /*0550*/  LDC.64 R164, c[0x0][0x250] ;  /* 0x00009400ffa47b82 */ /* 0x000ea20000000a00 */
[----:B-1----:R-:W-:-:S04]  /*0560*/  @P1 LEA R222, P0, R0, R4, 0x1 ;  /* 0x0000000400de1211 */ /* 0x002fc800078008ff */
[----:B------:R-:W-:-:S03]  /*0570*/  @P1 LEA.HI.X R223, R0, R5, R166, 0x1, P0 ;  /* 0x0000000500df1211 */ /* 0x000fc600000f0ca6 */
[----:B------:R-:W1:Y:S01]  /*0580*/  LDC.64 R4, c[0x0][0x258] ;  /* 0x00009600ff047b82 */ /* 0x000e620000000a00 */
[----:B--2---:R-:W-:Y:S01]  /*0590*/  IMAD.WIDE R164, R0, 0x4, R164 ;  /* 0x0000000400a47825 */ /* 0x004fe200078e02a4 */
[----:B0-----:R-:W-:Y:S01]  /*05a0*/  ISETP.NE.AND P6, PT, R2, RZ, PT ;  /* 0x000000ff0200720c */ /* 0x001fe20003fc5270 */
[----:B------:R-:W-:Y:S01]  /*05b0*/  BSSY B0, `(.L_x_5748) ;  /* 0x0000063000007945 */ /* 0x000fe20003800000 */
[----:B-----5:R0:W5:Y:S04]  /*05c0*/  @P1 LDG.E.U16 R222, desc[UR4][R222.64] ;  /* 0x00000004dede1981 */ /* 0x020168000c1e1500 */
[----:B------:R2:W3:Y:S01]  /*05d0*/  LDG.E R164, desc[UR4][R164.64] ;  /* 0x00000004a4a47981 */ /* 0x0004e2000c1e1900 */
[----:B-1----:R-:W-:-:S05]  /*05e0*/  IMAD.WIDE R166, R0, 0x4, R4 ;  /* 0x0000000400a67825 */ /* 0x002fca00078e0204 */
[----:B------:R1:W5:Y:S01]  /*05f0*/  LDG.E R187, desc[UR4][R166.64] ;  /* 0x00000004a6bb7981 */ /* 0x000362000c1e1900 */
[----:B------:R-:W-:-:S05]  /*0600*/  MOV R5, UR13 ;  /* 0x0000000d00057c02 */ /* 0x000fca0008000f00 */
[----:B------:R-:W-:-:S05]  /*0610*/  IMAD R4, R0, R5, RZ ;  /* 0x0000000500047224 */ /* 0x000fca00078e02ff */
[----:B------:R-:W-:-:S04]  /*0620*/  SHF.R.S32.HI R169, RZ, 0x1f, R4 ;  /* 0x0000001fffa97819 */ /* 0x000fc80000011404 */
[----:B------:R-:W-:Y:S02]  /*0630*/  LEA.HI R169, R169, R4, RZ, 0x3 ;  /* 0x00000004a9a97211 */ /* 0x000fe400078f18ff */
[----:B------:R-:W-:-:S04]  /*0640*/  LOP3.LUT R4, R6, 0x7f, RZ, 0xc0, !PT ;  /* 0x0000007f06047812 */ /* 0x000fc800078ec0ff */
[----:B------:R-:W-:Y:S02]  /*0650*/  LEA.HI.SX32 R185, R169, R4, 0x1d ;  /* 0x00000004a9b97211 */ /* 0x000fe400078feaff */
[----:B0-----:R-:W-:Y:S02]  /*0660*/  MOV R223, RZ ;  /* 0x000000ff00df7202 */ /* 0x001fe40000000f00 */
[----:B------:R-:W-:Y:S02]  /*0670*/  MOV R224, RZ ;  /* 0x000000ff00e07202 */ /* 0x000fe40000000f00 */
[----:B--2---:R-:W-:Y:S02]  /*0680*/  P2R R165, PR, RZ, 0x40 ;  /* 0x00000040ffa57803 */ /* 0x004fe40000000000 */
[----:B------:R-:W-:Y:S02]  /*0690*/  MOV R225, R185 ;  /* 0x000000b900e17202 */ /* 0x000fe40000000f00 */
[----:B---3--:R-:W-:Y:S01]  /*06a0*/  FSEL R221, R164, RZ, !P6 ;  /* 0x000000ffa4dd7208 */ /* 0x008fe20007000000 */
[----:B-1----:R-:W-:Y:S06]  /*06b0*/  @!P5 BRA `(.L_x_5749) ;  /* 0x000000040048d947 */ /* 0x002fec0003800000 */
        /* <DEDUP_REMOVED lines=17> */
[C---:B-----5:R-:W-:Y:S02]  /*07d0*/  FMUL.FTZ R218, R187.reuse, R218 ;  /* 0x000000dabbda7220 */ /* 0x060fe40000410000 */
[----:B------:R-:W-:Y:S01]  /*07e0*/  FMUL.FTZ R3, R187, R168 ;  /* 0x000000a8bb037220 */ /* 0x000fe20000410000 */
[C---:B---3--:R-:W-:Y:S01]  /*07f0*/  FADD.FTZ R164, -R221.reuse, R164 ;  /* 0x000000a4dda47221 */ /* 0x048fe20000010100 */
[C---:B------:R-:W-:Y:S01]  /*0800*/  FADD.FTZ R210, -R221.reuse, R165 ;  /* 0x000000a5ddd27221 */ /* 0x040fe20000010100 */
[C---:B------:R-:W-:Y:S01]  /*0810*/  FADD.FTZ R168, -R221.reuse, R167 ;  /* 0x000000a7dda87221 */ /* 0x040fe20000010100 */
[----:B------:R-:W-:Y:S01]  /*0820*/  FADD.FTZ R170, -R221, R170 ;  /* 0x000000aaddaa7221 */ /* 0x000fe20000010100 */
[C---:B----4-:R-:W-:Y:S02]  /*0830*/  PRMT R169, R172.reuse, 0x7632, R169 ;  /* 0x00007632aca97816 */ /* 0x050fe400000000a9 */
[----:B------:R-:W-:Y:S02]  /*0840*/  SHF.L.U32 R171, R172, 0x10, RZ ;  /* 0x00000010acab7819 */ /* 0x000fe400000006ff */
[----:B------:R-:W-:-:S03]  /*0850*/  SHF.L.U32 R216, R169, 0x10, RZ ;  /* 0x00000010a9d87819 */ /* 0x000fc600000006ff */
[----:B------:R-:W-:Y:S01]  /*0860*/  FMUL.FTZ R220, R144, R171 ;  /* 0x000000ab90dc7220 */ /* 0x000fe20000410000 */
[----:B------:R-:W-:Y:S01]  /*0870*/  PRMT R205, R173, 0x7632, R205 ;  /* 0x00007632adcd7816 */ /* 0x000fe200000000cd */
[----:B------:R-:W-:Y:S01]  /*0880*/  FADD.FTZ R81, R81, R216 ;  /* 0x000000d851517221 */ /* 0x000fe20000010000 */
[----:B------:R-:W-:Y:S01]  /*0890*/  SHF.L.U32 R173, R173, 0x10, RZ ;  /* 0x00000010adad7819 */ /* 0x000fe200000006ff */
[-C--:B------:R-:W-:Y:S01]  /*08a0*/  FFMA.FTZ R113, R218, R216.reuse, R113 ;  /* 0x000000d8da717223 */ /* 0x080fe20000010071 */
[----:B------:R-:W-:Y:S01]  /*08b0*/  FMUL.FTZ R216, R145, R216 ;  /* 0x000000d891d87220 */ /* 0x000fe20000410000 */
[----:B------:R-:W-:Y:S01]  /*08c0*/  FADD.FTZ R165, RZ, R220 ;  /* 0x000000dcffa57221 */ /* 0x000fe20000010000 */
[----:B------:R-:W-:Y:S01]  /*08d0*/  FFMA.FTZ R167, R3, R220, RZ ;  /* 0x000000dc03a77223 */ /* 0x000fe200000100ff */
[C---:B------:R-:W-:Y:S01]  /*08e0*/  PRMT R172, R174.reuse, 0x7632, R172 ;  /* 0x00007632aeac7816 */ /* 0x040fe200000000ac */
        /* <DEDUP_REMOVED lines=20> */
[----:B0-----:R-:W-:Y:S01]  /*0a30*/  PRMT R206, R175, 0x7632, R206 ;  /* 0x00007632afce7816 */ /* 0x001fe200000000ce */
        /* <DEDUP_REMOVED lines=26> */
.L_x_5749:
[----:B------:R-:W-:Y:S05]  /*0be0*/  BSYNC B0 ;  /* 0x0000000000007941 */ /* 0x000fea0003800000 */
.L_x_5748:
        /* <DEDUP_REMOVED lines=19> */
[C---:B------:R-:W-:Y:S01]  /*0d20*/  FADD.FTZ R14, -R221.reuse, R14 ;  /* 0x0000000edd0e7221 */ /* 0x040fe20000010100 */
[----:B---3--:R-:W-:-:S02]  /*0d30*/  FADD.FTZ R168, -R221, R9 ;  /* 0x00000009dda87221 */ /* 0x008fc40000010100 */
[----:B-----5:R-:W-:Y:S01]  /*0d40*/  FMUL.FTZ R9, R187, R12 ;  /* 0x0000000cbb097220 */ /* 0x020fe20000410000 */
[----:B------:R-:W-:Y:S01]  /*0d50*/  FADD.FTZ R172, -R221, R11 ;  /* 0x0000000bddac7221 */ /* 0x000fe20000010100 */
[C---:B------:R-:W-:Y:S01]  /*0d60*/  FMUL.FTZ R11, R187.reuse, R14 ;  /* 0x0000000ebb0b7220 */ /* 0x040fe20000410000 */
[----:B------:R-:W-:Y:S01]  /*0d70*/  FMUL.FTZ R14, R187, R22 ;  /* 0x00000016bb0e7220 */ /* 0x000fe20000410000 */
[C---:B----4-:R-:W-:Y:S02]  /*0d80*/  PRMT R13, R16.reuse, 0x7632, R13 ;  /* 0x00007632100d7816 */ /* 0x050fe4000000000d */
[----:B------:R-:W-:Y:S01]  /*0d90*/  SHF.L.U32 R15, R16, 0x10, RZ ;  /* 0x00000010100f7819 */ /* 0x000fe200000006ff */
[----:B------:R-:W-:Y:S01]  /*0da0*/  FADD.FTZ R16, -R221, R8 ;  /* 0x00000008dd107221 */ /* 0x000fe20000010100 */
[C---:B------:R-:W-:Y:S02]  /*0db0*/  PRMT R164, R18.reuse, 0x7632, R164 ;  /* 0x0000763212a47816 */ /* 0x040fe400000000a4 */
[----:B------:R-:W-:Y:S01]  /*0dc0*/  SHF.L.U32 R165, R18, 0x10, RZ ;  /* 0x0000001012a57819 */ /* 0x000fe200000006ff */
[----:B------:R-:W-:Y:S01]  /*0dd0*/  FMUL.FTZ R8, R136, R15 ;  /* 0x0000000f88087220 */ /* 0x000fe20000410000 */
[----:B------:R-:W-:-:S02]  /*0de0*/  PRMT R18, R19, 0x7632, R18 ;  /* 0x0000763213127816 */ /* 0x000fc40000000012 */
[----:B0-----:R-:W-:Y:S01]  /*0df0*/  SHF.L.U32 R20, R13, 0x10, RZ ;  /* 0x000000100d147819 */ /* 0x001fe200000006ff */
[----:B------:R-:W-:Y:S01]  /*0e00*/  FADD.FTZ R72, R72, R15 ;  /* 0x0000000f48487221 */ /* 0x000fe20000010000 */
[----:B------:R-:W-:Y:S01]  /*0e10*/  PRMT R24, R17, 0x7632, R24 ;  /* 0x0000763211187816 */ /* 0x000fe20000000018 */
[----:B------:R-:W-:Y:S01]  /*0e20*/  FFMA.FTZ R104, R9, R15, R104 ;  /* 0x0000000f09687223 */ /* 0x000fe20000010068 */
[----:B------:R-:W-:Y:S01]  /*0e30*/  SHF.L.U32 R17, R17, 0x10, RZ ;  /* 0x0000001011117819 */ /* 0x000fe200000006ff */
[----:B------:R-:W-:Y:S01]  /*0e40*/  FMUL.FTZ R15, R137, R20 ;  /* 0x00000014890f7220 */ /* 0x000fe20000410000 */
[----:B------:R-:W-:Y:S01]  /*0e50*/  SHF.L.U32 R174, R18, 0x10, RZ ;  /* 0x0000001012ae7819 */ /* 0x000fe200000006ff */
[----:B------:R-:W-:Y:S01]  /*0e60*/  FADD.FTZ R18, R223, R8 ;  /* 0x00000008df127221 */ /* 0x000fe20000010000 */
[----:B------:R-:W-:Y:S01]  /*0e70*/  SHF.L.U32 R167, R19, 0x10, RZ ;  /* 0x0000001013a77819 */ /* 0x000fe200000006ff */
[----:B------:R-:W-:Y:S01]  /*0e80*/  FFMA.FTZ R19, R9, R8, R224 ;  /* 0x0000000809137223 */ /* 0x000fe200000100e0 */
[----:B------:R-:W-:Y:S01]  /*0e90*/  FADD.FTZ R170, -R221, R10 ;  /* 0x0000000addaa7221 */ /* 0x000fe20000010100 */
[----:B------:R-:W-:Y:S01]  /*0ea0*/  SHF.L.U32 R24, R24, 0x10, RZ ;  /* 0x0000001018187819 */ /* 0x000fe200000006ff */
        /* <DEDUP_REMOVED lines=15> */
[----:B------:R-:W-:Y:S01]  /*0fa0*/  SHF.L.U32 R164, R164, 0x10, RZ ;  /* 0x00000010a4a47819 */ /* 0x000fe200000006ff */
[----:B------:R-:W-:Y:S01]  /*0fb0*/  FADD.FTZ R165, R22, R17 ;  /* 0x0000001116a57221 */ /* 0x000fe20000010000 */
[C---:B------:R-:W-:Y:S01]  /*0fc0*/  FFMA.FTZ R20, R16.reuse, R17, R21 ;  /* 0x0000001110147223 */ /* 0x040fe20000010015 */
        /* <DEDUP_REMOVED lines=8> */
[----:B------:R-:W-:Y:S01]  /*1050*/  FADD.FTZ R69, R69, R164 ;  /* 0x000000a445457221 */ /* 0x000fe20000010000 */
[----:B------:R-:W-:Y:S01]  /*1060*/  FFMA.FTZ R101, R18, R164, R101 ;  /* 0x000000a412657223 */ /* 0x000fe20000010065 */
        /* <DEDUP_REMOVED lines=12> */
.L_x_5751:
[----:B------:R-:W-:Y:S05]  /*1130*/  BSYNC B0 ;  /* 0x0000000000007941 */ /* 0x000fea0003800000 */
.L_x_5750:
        /* <DEDUP_REMOVED lines=17> */
[----:B------:R-:W-:-:S03]  /*1250*/  FADD.FTZ R180, -R221, R169 ;  /* 0x000000a9ddb47221 */ /* 0x000fc60000010100 */
[----:B-----5:R-:W-:Y:S01]  /*1260*/  FMUL.FTZ R7, R187, R168 ;  /* 0x000000a8bb077220 */ /* 0x020fe20000410000 */
[C---:B---3--:R-:W-:Y:S01]  /*1270*/  FADD.FTZ R164, -R221.reuse, R164 ;  /* 0x000000a4dda47221 */ /* 0x048fe20000010100 */
[C---:B------:R-:W-:Y:S01]  /*1280*/  FADD.FTZ R182, -R221.reuse, R171 ;  /* 0x000000abddb67221 */ /* 0x040fe20000010100 */
[C---:B------:R-:W-:Y:S01]  /*1290*/  FADD.FTZ R184, -R221.reuse, R165 ;  /* 0x000000a5ddb87221 */ /* 0x040fe20000010100 */
[----:B------:R-:W-:Y:S01]  /*12a0*/  FADD.FTZ R170, -R221, R170 ;  /* 0x000000aaddaa7221 */ /* 0x000fe20000010100 */
[----:B------:R-:W-:Y:S01]  /*12b0*/  FMUL.FTZ R180, R187, R180 ;  /* 0x000000b4bbb47220 */ /* 0x000fe20000410000 */
[C---:B----4-:R-:W-:Y:S02]  /*12c0*/  PRMT R23, R172.reuse, 0x7632, R23 ;  /* 0x00007632ac177816 */ /* 0x050fe40000000017 */
[----:B------:R-:W-:Y:S01]  /*12d0*/  SHF.L.U32 R25, R172, 0x10, RZ ;  /* 0x00000010ac197819 */ /* 0x000fe200000006ff */
[----:B------:R-:W-:Y:S01]  /*12e0*/  FADD.FTZ R172, -R221, R166 ;  /* 0x000000a6ddac7221 */ /* 0x000fe20000010100 */
[----:B0-----:R-:W-:-:S02]  /*12f0*/  PRMT R27, R175, 0x7632, R27 ;  /* 0x00007632af1b7816 */ /* 0x001fc4000000001b */
[----:B------:R-:W-:Y:S01]  /*1300*/  SHF.L.U32 R166, R23, 0x10, RZ ;  /* 0x0000001017a67819 */ /* 0x000fe200000006ff */
[-C--:B------:R-:W-:Y:S01]  /*1310*/  FMUL.FTZ R26, R128, R25.reuse ;  /* 0x00000019801a7220 */ /* 0x080fe20000410000 */
[----:B------:R-:W-:Y:S01]  /*1320*/  PRMT R171, R174, 0x7632, R171 ;  /* 0x00007632aeab7816 */ /* 0x000fe200000000ab */
[----:B------:R-:W-:Y:S01]  /*1330*/  FADD.FTZ R64, R64, R25 ;  /* 0x0000001940407221 */ /* 0x000fe20000010000 */
[----:B------:R-:W-:Y:S01]  /*1340*/  SHF.L.U32 R177, R174, 0x10, RZ ;  /* 0x00000010aeb17819 */ /* 0x000fe200000006ff */
[----:B------:R-:W-:Y:S01]  /*1350*/  FFMA.FTZ R96, R7, R25, R96 ;  /* 0x0000001907607223 */ /* 0x000fe20000010060 */
[----:B------:R-:W-:Y:S01]  /*1360*/  PRMT R169, R173, 0x7632, R169 ;  /* 0x00007632ada97816 */ /* 0x000fe200000000a9 */
[----:B------:R-:W-:Y:S01]  /*1370*/  FMUL.FTZ R25, R187, R164 ;  /* 0x000000a4bb197220 */ /* 0x000fe20000410000 */
[----:B------:R-:W-:Y:S01]  /*1380*/  SHF.L.U32 R174, R27, 0x10, RZ ;  /* 0x000000101bae7819 */ /* 0x000fe200000006ff */
[----:B------:R-:W-:Y:S01]  /*1390*/  FADD.FTZ R164, R223, R26 ;  /* 0x0000001adfa47221 */ /* 0x000fe20000010000 */
[----:B------:R-:W-:Y:S01]  /*13a0*/  SHF.L.U32 R173, R173, 0x10, RZ ;  /* 0x00000010adad7819 */ /* 0x000fe200000006ff */
[----:B------:R-:W-:Y:S01]  /*13b0*/  FMUL.FTZ R27, R129, R166 ;  /* 0x000000a6811b7220 */ /* 0x000fe20000410000 */
[----:B------:R-:W-:Y:S01]  /*13c0*/  FFMA.FTZ R165, R7, R26, R224 ;  /* 0x0000001a07a57223 */ /* 0x000fe200000100e0 */
[----:B------:R-:W-:Y:S01]  /*13d0*/  FADD.FTZ R188, -R221, R167 ;  /* 0x000000a7ddbc7221 */ /* 0x000fe20000010100 */
        /* <DEDUP_REMOVED lines=42> */
.L_x_5753:
[----:B------:R-:W-:Y:S05]  /*1680*/  BSYNC B0 ;  /* 0x0000000000007941 */ /* 0x000fea0003800000 */
.L_x_5752:
        /* <DEDUP_REMOVED lines=18> */
[----:B------:R-:W-:-:S03]  /*17b0*/  FADD.FTZ R194, -R221, R166 ;  /* 0x000000a6ddc27221 */ /* 0x000fc60000010100 */
[C---:B-----5:R-:W-:Y:S01]  /*17c0*/  FMUL.FTZ R189, R187.reuse, R164 ;  /* 0x000000a4bbbd7220 */ /* 0x060fe20000410000 */
[----:B------:R-:W-:Y:S01]  /*17d0*/  FMUL.FTZ R196, R187, R196 ;  /* 0x000000c4bbc47220 */ /* 0x000fe20000410000 */
[C---:B----4-:R-:W-:Y:S02]  /*17e0*/  PRMT R165, R168.reuse, 0x7632, R165 ;  /* 0x00007632a8a57816 */ /* 0x050fe400000000a5 */
[----:B------:R-:W-:Y:S02]  /*17f0*/  SHF.L.U32 R167, R168, 0x10, RZ ;  /* 0x00000010a8a77819 */ /* 0x000fe400000006ff */
[----:B------:R-:W-:Y:S02]  /*1800*/  PRMT R195, R169, 0x7632, R195 ;  /* 0x00007632a9c37816 */ /* 0x000fe400000000c3 */
[----:B------:R-:W-:Y:S01]  /*1810*/  SHF.L.U32 R166, R165, 0x10, RZ ;  /* 0x00000010a5a67819 */ /* 0x000fe200000006ff */
[----:B0-----:R-:W-:Y:S01]  /*1820*/  FMUL.FTZ R190, R120, R167 ;  /* 0x000000a778be7220 */ /* 0x001fe20000410000 */
[----:B------:R-:W-:-:S02]  /*1830*/  SHF.L.U32 R168, R195, 0x10, RZ ;  /* 0x00000010c3a87819 */ /* 0x000fc400000006ff */
[----:B------:R-:W-:Y:S01]  /*1840*/  SHF.L.U32 R169, R169, 0x10, RZ ;  /* 0x00000010a9a97819 */ /* 0x000fe200000006ff */
[----:B------:R-:W-:Y:S01]  /*1850*/  FADD.FTZ R164, R223, R190 ;  /* 0x000000bedfa47221 */ /* 0x000fe20000010000 */
[----:B------:R-:W-:Y:S01]  /*1860*/  FMUL.FTZ R195, R121, R166 ;  /* 0x000000a679c37220 */ /* 0x000fe20000410000 */
[C---:B------:R-:W-:Y:S01]  /*1870*/  FFMA.FTZ R165, R189.reuse, R190, R224 ;  /* 0x000000bebda57223 */ /* 0x040fe200000100e0 */
[----:B------:R-:W-:Y:S01]  /*1880*/  FADD.FTZ R56, R56, R167 ;  /* 0x000000a738387221 */ /* 0x000fe20000010000 */
[----:B------:R-:W-:Y:S01]  /*1890*/  FFMA.FTZ R88, R189, R167, R88 ;  /* 0x000000a7bd587223 */ /* 0x000fe20000010058 */
[----:B------:R-:W-:Y:S01]  /*18a0*/  PRMT R197, R170, 0x7632, R197 ;  /* 0x00007632aac57816 */ /* 0x000fe200000000c5 */
[----:B------:R-:W-:Y:S01]  /*18b0*/  FADD.FTZ R167, R164, R195 ;  /* 0x000000c3a4a77221 */ /* 0x000fe20000010000 */
[----:B------:R-:W-:Y:S01]  /*18c0*/  FMUL.FTZ R191, R187, R194 ;  /* 0x000000c2bbbf7220 */ /* 0x000fe20000410000 */
[----:B------:R-:W-:Y:S01]  /*18d0*/  FMUL.FTZ R192, R122, R169 ;  /* 0x000000a97ac07220 */ /* 0x000fe20000410000 */
[----:B------:R-:W-:Y:S01]  /*18e0*/  FFMA.FTZ R164, R196, R195, R165 ;  /* 0x000000c3c4a47223 */ /* 0x000fe200000100a5 */
[----:B------:R-:W-:Y:S01]  /*18f0*/  SHF.L.U32 R199, R170, 0x10, RZ ;  /* 0x00000010aac77819 */ /* 0x000fe200000006ff */
[----:B------:R-:W-:Y:S01]  /*1900*/  FADD.FTZ R57, R57, R166 ;  /* 0x000000a639397221 */ /* 0x000fe20000010000 */
[----:B------:R-:W-:Y:S01]  /*1910*/  SHF.L.U32 R170, R197, 0x10, RZ ;  /* 0x00000010c5aa7819 */ /* 0x000fe200000006ff */
[----:B------:R-:W-:Y:S01]  /*1920*/  FFMA.FTZ R89, R196, R166, R89 ;  /* 0x000000a6c4597223 */ /* 0x000fe20000010059 */
[----:B---3--:R-:W-:Y:S01]  /*1930*/  FADD.FTZ R172, -R221, R172 ;  /* 0x000000acddac7221 */ /* 0x008fe20000010100 */
[----:B------:R-:W-:Y:S01]  /*1940*/  FMUL.FTZ R198, R187, R198 ;  /* 0x000000c6bbc67220 */ /* 0x000fe20000410000 */
[----:B------:R-:W-:Y:S01]  /*1950*/  FMUL.FTZ R197, R123, R168 ;  /* 0x000000a87bc57220 */ /* 0x000fe20000410000 */
[----:B------:R-:W-:Y:S01]  /*1960*/  FADD.FTZ R166, R167, R192 ;  /* 0x000000c0a7a67221 */ /* 0x000fe20000010000 */
[----:B------:R-:W-:Y:S01]  /*1970*/  FFMA.FTZ R165, R191, R192, R164 ;  /* 0x000000c0bfa57223 */ /* 0x000fe200000100a4 */
[----:B------:R-:W-:Y:S01]  /*1980*/  PRMT R201, R171, 0x7632, R201 ;  /* 0x00007632abc97816 */ /* 0x000fe200000000c9 */
[----:B------:R-:W-:Y:S01]  /*1990*/  FADD.FTZ R200, -R221, R173 ;  /* 0x000000adddc87221 */ /* 0x000fe20000010100 */
[----:B------:R-:W-:Y:S01]  /*19a0*/  FMUL.FTZ R193, R187, R172 ;  /* 0x000000acbbc17220 */ /* 0x000fe20000410000 */
[----:B------:R-:W-:Y:S01]  /*19b0*/  FMUL.FTZ R194, R116, R199 ;  /* 0x000000c774c27220 */ /* 0x000fe20000410000 */
[----:B------:R-:W-:Y:S01]  /*19c0*/  FADD.FTZ R167, R166, R197 ;  /* 0x000000c5a6a77221 */ /* 0x000fe20000010000 */
[----:B------:R-:W-:Y:S01]  /*19d0*/  FFMA.FTZ R164, R198, R197, R165 ;  /* 0x000000c5c6a47223 */ /* 0x000fe200000100a5 */
[----:B------:R-:W-:Y:S01]  /*19e0*/  SHF.L.U32 R171, R171, 0x10, RZ ;  /* 0x00000010abab7819 */ /* 0x000fe200000006ff */
[----:B------:R-:W-:Y:S01]  /*19f0*/  FADD.FTZ R174, -R221, R174 ;  /* 0x000000aeddae7221 */ /* 0x000fe20000010100 */
[----:B------:R-:W-:Y:S01]  /*1a00*/  SHF.L.U32 R172, R201, 0x10, RZ ;  /* 0x00000010c9ac7819 */ /* 0x000fe200000006ff */
[----:B------:R-:W-:Y:S01]  /*1a10*/  FMUL.FTZ R200, R187, R200 ;  /* 0x000000c8bbc87220 */ /* 0x000fe20000410000 */
[----:B------:R-:W-:Y:S01]  /*1a20*/  FMUL.FTZ R201, R117, R170 ;  /* 0x000000aa75c97220 */ /* 0x000fe20000410000 */
[----:B------:R-:W-:Y:S01]  /*1a30*/  FADD.FTZ R166, R167, R194 ;  /* 0x000000c2a7a67221 */ /* 0x000fe20000010000 */
[C---:B------:R-:W-:Y:S01]  /*1a40*/  FFMA.FTZ R165, R193.reuse, R194, R164 ;  /* 0x000000c2c1a57223 */ /* 0x040fe200000100a4 */
        /* <DEDUP_REMOVED lines=23> */
.L_x_5755:
[----:B------:R-:W-:Y:S05]  /*1bc0*/  BSYNC B0 ;  /* 0x0000000000007941 */ /* 0x000fea0003800000 */
.L_x_5754:
        /* <DEDUP_REMOVED lines=28> */
.L_x_5782:
        /* <DEDUP_REMOVED lines=93> */
.L_x_5758:
[----:B------:R-:W-:Y:S05]  /*2360*/  BSYNC B0 ;  /* 0x0000000000007941 */ /* 0x000fea0003800000 */
.L_x_5757:
        /* <DEDUP_REMOVED lines=66> */
.L_x_5760:
[----:B------:R-:W-:Y:S05]  /*2790*/  BSYNC B0 ;  /* 0x0000000000007941 */ /* 0x000fea0003800000 */
.L_x_5759:
        /* <DEDUP_REMOVED lines=66> */
.L_x_5762:
[----:B------:R-:W-:Y:S05]  /*2bc0*/  BSYNC B0 ;  /* 0x0000000000007941 */ /* 0x000fea0003800000 */
.L_x_5761:
        /* <DEDUP_REMOVED lines=52> */
[-C--:B------:R-:W-:Y:S01]  /*2f10*/  FMUL.FTZ R175, R175, R174.reuse ;  /* 0x000000aeafaf7220 */ /* 0x080fe20000410000 */
[----:B------:R-:W-:Y:S01]  /*2f20*/  FMUL.FTZ R174, R228, R174 ;  /* 0x000000aee4ae7220 */ /* 0x000fe20000410000 */
[----:B------:R-:W-:-:S02]  /*2f30*/  F2FP.BF16.F32.PACK_AB R164, R165, R164 ;  /* 0x000000a4a5a4723e */ /* 0x000fc400000010ff */
        /* <DEDUP_REMOVED lines=10> */
.L_x_5764:
[----:B------:R-:W-:Y:S05]  /*2fe0*/  BSYNC B0 ;  /* 0x0000000000007941 */ /* 0x000fea0003800000 */
.L_x_5763:
[----:B------:R-:W-:Y:S02]  /*2ff0*/  IADD3 R0, R0, UR16, RZ ;  /* 0x0000001000007c10 */ /* 0x000fe4000fffe0ff */
[----:B------:R-:W-:Y:S02]  /*3000*/  SEL R219, RZ, 0x1, P0 ;  /* 0x00000001ffdb7807 */ /* 0x000fe40000000000 */
[----:B------:R-:W-:-:S13]  /*3010*/  ISETP.GE.AND P6, PT, R0, UR17, PT ;  /* 0x0000001100007c0c */ /* 0x000fda000bfc6270 */
[----:B------:R-:W-:Y:S05]  /*3020*/  @!P6 BRA `(.L_x_5765) ;  /* 0xffffffd40040e947 */ /* 0x000fea000383ffff */
.L_x_5747:
        /* <DEDUP_REMOVED lines=16> */
.L_x_5767:
[----:B------:R-:W-:Y:S05]  /*3130*/  BSYNC B0 ;  /* 0x0000000000007941 */ /* 0x000fea0003800000 */
.L_x_5766:
        /* <DEDUP_REMOVED lines=11> */
.L_x_5769:
[----:B------:R-:W-:Y:S05]  /*31f0*/  BSYNC B0 ;  /* 0x0000000000007941 */ /* 0x000fea0003800000 */
.L_x_5768:
        /* <DEDUP_REMOVED lines=11> */
.L_x_5771:
[----:B------:R-:W-:Y:S05]  /*32b0*/  BSYNC B0 ;  /* 0x0000000000007941 */ /* 0x000fea0003800000 */
.L_x_5770:
        /* <DEDUP_REMOVED lines=10> */
.L_x_5756:
[----:B------:R-:W-:Y:S02]  /*3360*/  MOV R222, R223 ;  /* 0x000000df00de7202 */ /* 0x000fe40000000f00 */
[----:B------:R-:W-:Y:S02]  /*3370*/  MOV R221, 0x10 ;  /* 0x0000001000dd7802 */ /* 0x000fe40000000f00 */
[----:B------:R-:W-:Y:S02]  /*3380*/  MOV R226, 0x1f ;  /* 0x0000001f00e27802 */ /* 0x000fe40000000f00 */
[----:B------:R-:W-:-:S07]  /*3390*/  MOV R175, 0xffffffff ;  /* 0xffffffff00af7802 */ /* 0x000fce0000000f00 */
[----:B------:R-:W-:Y:S05]  /*33a0*/  WARPSYNC.COLLECTIVE R175, `(.L_x_5772) ;  /* 0x00000000af087348 */ /* 0x000fea0003c00000 */
[----:B------:R0:W1:Y:S02]  /*33b0*/  SHFL.DOWN P6, R219, R222, R221, R226 ;  /* 0x080000dddedb7389 */ /* 0x00006400000c00e2 */
[----:B01----:R-:W-:Y:S01]  /*33c0*/  ENDCOLLECTIVE ;  /* 0x000000000000791b */ /* 0x003fe20003800000 */
.L_x_5772:
[----:B------:R-:W-:Y:S02]  /*33d0*/  MOV R222, R224 ;  /* 0x000000e000de7202 */ /* 0x000fe40000000f00 */
[----:B------:R-:W-:-:S07]  /*33e0*/  MOV R166, R219 ;  /* 0x000000db00a67202 */ /* 0x000fce0000000f00 */
[----:B------:R-:W-:Y:S05]  /*33f0*/  WARPSYNC.COLLECTIVE R175, `(.L_x_5773) ;  /* 0x00000000af087348 */ /* 0x000fea0003c00000 */
[----:B------:R0:W1:Y:S02]  /*3400*/  SHFL.DOWN P6, R219, R222, R221, R226 ;  /* 0x080000dddedb7389 */ /* 0x00006400000c00e2 */
[----:B01----:R-:W-:Y:S01]  /*3410*/  ENDCOLLECTIVE ;  /* 0x000000000000791b */ /* 0x003fe20003800000 */
.L_x_5773:
[----:B------:R-:W-:-:S05]  /*3420*/  FADD.FTZ R166, R166, R223 ;  /* 0x000000dfa6a67221 */ /* 0x000fca0000010000 */
[----:B------:R-:W-:Y:S02]  /*3430*/  MOV R222, R166 ;  /* 0x000000a600de7202 */ /* 0x000fe40000000f00 */
[----:B------:R-:W-:Y:S02]  /*3440*/  MOV R221, 0x8 ;  /* 0x0000000800dd7802 */ /* 0x000fe40000000f00 */
[----:B------:R-:W-:-:S07]  /*3450*/  MOV R167, R219 ;  /* 0x000000db00a77202 */ /* 0x000fce0000000f00 */
[----:B------:R-:W-:Y:S05]  /*3460*/  WARPSYNC.COLLECTIVE R175, `(.L_x_5774) ;  /* 0x00000000af087348 */ /* 0x000fea0003c00000 */
[----:B------:R0:W1:Y:S02]  /*3470*/  SHFL.DOWN P6, R219, R222, R221, R226 ;  /* 0x080000dddedb7389 */ /* 0x00006400000c00e2 */
[----:B01----:R-:W-:Y:S01]  /*3480*/  ENDCOLLECTIVE ;  /* 0x000000000000791b */ /* 0x003fe20003800000 */
.L_x_5774:
[----:B------:R-:W-:-:S05]  /*3490*/  FADD.FTZ R167, R167, R224 ;  /* 0x000000e0a7a77221 */ /* 0x000fca0000010000 */
[----:B------:R-:W-:Y:S02]  /*34a0*/  MOV R222, R167 ;  /* 0x000000a700de7202 */ /* 0x000fe40000000f00 */
[----:B------:R-:W-:-:S07]  /*34b0*/  MOV R169, R219 ;  /* 0x000000db00a97202 */ /* 0x000fce0000000f00 */
[----:B------:R-:W-:Y:S05]  /*34c0*/  WARPSYNC.COLLECTIVE R175, `(.L_x_5775) ;  /* 0x00000000af087348 */ /* 0x000fea0003c00000 */
[----:B------:R0:W1:Y:S02]  /*34d0*/  SHFL.DOWN P6, R219, R222, R221, R226 ;  /* 0x080000dddedb7389 */ /* 0x00006400000c00e2 */
[----:B01----:R-:W-:Y:S01]  /*34e0*/  ENDCOLLECTIVE ;  /* 0x000000000000791b */ /* 0x003fe20003800000 */
.L_x_5775:
[----:B------:R-:W-:-:S05]  /*34f0*/  FADD.FTZ R169, R166, R169 ;  /* 0x000000a9a6a97221 */ /* 0x000fca0000010000 */
[----:B------:R-:W-:Y:S02]  /*3500*/  MOV R222, R169 ;  /* 0x000000a900de7202 */ /* 0x000fe40000000f00 */
[----:B------:R-:W-:Y:S02]  /*3510*/  MOV R221, 0x4 ;  /* 0x0000000400dd7802 */ /* 0x000fe40000000f00 */
[----:B------:R-:W-:-:S07]  /*3520*/  MOV R168, R219 ;  /* 0x000000db00a87202 */ /* 0x000fce0000000f00 */
[----:B------:R-:W-:Y:S05]  /*3530*/  WARPSYNC.COLLECTIVE R175, `(.L_x_5776) ;  /* 0x00000000af087348 */ /* 0x000fea0003c00000 */
[----:B------:R0:W1:Y:S02]  /*3540*/  SHFL.DOWN P6, R219, R222, R221, R226 ;  /* 0x080000dddedb7389 */ /* 0x00006400000c00e2 */
[----:B01----:R-:W-:Y:S01]  /*3550*/  ENDCOLLECTIVE ;  /* 0x000000000000791b */ /* 0x003fe20003800000 */
.L_x_5776:
[----:B------:R-:W-:-:S05]  /*3560*/  FADD.FTZ R168, R167, R168 ;  /* 0x000000a8a7a87221 */ /* 0x000fca0000010000 */
[----:B------:R-:W-:Y:S02]  /*3570*/  MOV R222, R168 ;  /* 0x000000a800de7202 */ /* 0x000fe40000000f00 */
[----:B------:R-:W-:-:S07]  /*3580*/  MOV R170, R219 ;  /* 0x000000db00aa7202 */ /* 0x000fce0000000f00 */
[----:B------:R-:W-:Y:S05]  /*3590*/  WARPSYNC.COLLECTIVE R175, `(.L_x_5777) ;  /* 0x00000000af087348 */ /* 0x000fea0003c00000 */
[----:B------:R0:W1:Y:S02]  /*35a0*/  SHFL.DOWN P6, R219, R222, R221, R226 ;  /* 0x080000dddedb7389 */ /* 0x00006400000c00e2 */
[----:B01----:R-:W-:Y:S01]  /*35b0*/  ENDCOLLECTIVE ;  /* 0x000000000000791b */ /* 0x003fe20003800000 */
.L_x_5777:
[----:B------:R-:W-:-:S05]  /*35c0*/  FADD.FTZ R170, R169, R170 ;  /* 0x000000aaa9aa7221 */ /* 0x000fca0000010000 */
[----:B------:R-:W-:Y:S02]  /*35d0*/  MOV R222, R170 ;  /* 0x000000aa00de7202 */ /* 0x000fe40000000f00 */
[----:B------:R-:W-:Y:S02]  /*35e0*/  MOV R221, 0x2 ;  /* 0x0000000200dd7802 */ /* 0x000fe40000000f00 */
[----:B------:R-:W-:-:S07]  /*35f0*/  MOV R171, R219 ;  /* 0x000000db00ab7202 */ /* 0x000fce0000000f00 */
[----:B------:R-:W-:Y:S05]  /*3600*/  WARPSYNC.COLLECTIVE R175, `(.L_x_5778) ;  /* 0x00000000af087348 */ /* 0x000fea0003c00000 */
[----:B------:R0:W1:Y:S02]  /*3610*/  SHFL.DOWN P6, R219, R222, R221, R226 ;  /* 0x080000dddedb7389 */ /* 0x00006400000c00e2 */
[----:B01----:R-:W-:Y:S01]  /*3620*/  ENDCOLLECTIVE ;  /* 0x000000000000791b */ /* 0x003fe20003800000 */
.L_x_5778:
[----:B------:R-:W-:-:S05]  /*3630*/  FADD.FTZ R171, R168, R171 ;  /* 0x000000aba8ab7221 */ /* 0x000fca0000010000 */
[----:B------:R-:W-:Y:S02]  /*3640*/  MOV R222, R171 ;  /* 0x000000ab00de7202 */ /* 0x000fe40000000f00 */
[----:B------:R-:W-:-:S07]  /*3650*/  MOV R173, R219 ;  /* 0x000000db00ad7202 */ /* 0x000fce0000000f00 */
[----:B------:R-:W-:Y:S05]  /*3660*/  WARPSYNC.COLLECTIVE R175, `(.L_x_5779) ;  /* 0x00000000af087348 */ /* 0x000fea0003c00000 */
[----:B------:R0:W1:Y:S02]  /*3670*/  SHFL.DOWN P6, R219, R222, R221, R226 ;  /* 0x080000dddedb7389 */ /* 0x00006400000c00e2 */
[----:B01----:R-:W-:Y:S01]  /*3680*/  ENDCOLLECTIVE ;  /* 0x000000000000791b */ /* 0x003fe20003800000 */
.L_x_5779:
[----:B------:R-:W-:-:S05]  /*3690*/  FADD.FTZ R173, R170, R173 ;  /* 0x000000adaaad7221 */ /* 0x000fca0000010000 */
[----:B------:R-:W-:Y:S02]  /*36a0*/  MOV R222, R173 ;  /* 0x000000ad00de7202 */ /* 0x000fe40000000f00 */
[----:B------:R-:W-:Y:S02]  /*36b0*/  MOV R221, 0x1 ;  /* 0x0000000100dd7802 */ /* 0x000fe40000000f00 */
[----:B------:R-:W-:-:S07]  /*36c0*/  MOV R172, R219 ;  /* 0x000000db00ac7202 */ /* 0x000fce0000000f00 */
[----:B------:R-:W-:Y:S05]  /*36d0*/  WARPSYNC.COLLECTIVE R175, `(.L_x_5780) ;  /* 0x00000000af087348 */ /* 0x000fea0003c00000 */
[----:B------:R0:W1:Y:S02]  /*36e0*/  SHFL.DOWN P6, R219, R222, R221, R226 ;  /* 0x080000dddedb7389 */ /* 0x00006400000c00e2 */
[----:B01----:R-:W-:Y:S01]  /*36f0*/  ENDCOLLECTIVE ;  /* 0x000000000000791b */ /* 0x003fe20003800000 */
.L_x_5780:
[----:B------:R-:W-:-:S05]  /*3700*/  FADD.FTZ R166, R171, R172 ;  /* 0x000000acaba67221 */ /* 0x000fca0000010000 */
[----:B------:R-:W-:Y:S02]  /*3710*/  MOV R222, R166 ;  /* 0x000000a600de7202 */ /* 0x000fe40000000f00 */
[----:B------:R-:W-:-:S07]  /*3720*/  MOV R172, R219 ;  /* 0x000000db00ac7202 */ /* 0x000fce0000000f00 */
[----:B------:R-:W-:Y:S05]  /*3730*/  WARPSYNC.COLLECTIVE R175, `(.L_x_5781) ;  /* 0x00000000af087348 */ /* 0x000fea0003c00000 */
[----:B------:R0:W1:Y:S02]  /*3740*/  SHFL.DOWN P6, R219, R222, R221, R226 ;  /* 0x080000dddedb7389 */ /* 0x00006400000c00e2 */
[----:B01----:R-:W-:Y:S01]  /*3750*/  ENDCOLLECTIVE ;  /* 0x000000000000791b */ /* 0x003fe20003800000 */
.L_x_5781:
[----:B------:R-:W-:Y:S01]  /*3760*/  MOV R167, R219 ;  /* 0x000000db00a77202 */ /* 0x000fe20000000f00 */
[----:B------:R-:W-:Y:S06]  /*3770*/  BRA `(.L_x_5782) ;  /* 0xffffffe400847947 */ /* 0x000fec000383ffff */
.L_x_5783:
        /* <DEDUP_REMOVED lines=16> */
.L_x_13940:


//--------------------- .text._ZN10layer_norm13ln_bwd_kernelINS_13Kernel_traitsIf13__nv_bfloat16fS2_fjLj4096ELj1ELj1ELj4ELj16ENS_18Kernel_traits_baseILj4096EfS2_fS2_fjLj128EEEEELb0ELb0ELb0ELb1EEEvNS_9BwdParamsE --------------------------
	.section	.text._ZN10layer_norm13ln_bwd_kernelINS_13Kernel_traitsIf13__nv_bfloat16fS2_fjLj4096ELj1ELj1ELj4ELj16ENS_18Kernel_traits_baseILj4096EfS2_fS2_fjLj128EEEEELb0ELb0ELb0ELb1EEEvNS_9BwdParamsE,"ax",@progbits
	.align	128
        .global         _ZN10layer_norm13ln_bwd_kernelINS_13Kernel_traitsIf13__nv_bfloat16fS2_fjLj4096ELj1ELj1ELj4ELj16ENS_18Kernel_traits_baseILj4096EfS2_fS2_fjLj128EEEEELb0ELb0ELb0ELb1EEEvNS_9BwdParamsE
        .type           _ZN10layer_norm13ln_bwd_kernelINS_13Kernel_traitsIf13__nv_bfloat16fS2_fjLj4096ELj1ELj1ELj4ELj16ENS_18Kernel_traits_baseILj4096EfS2_fS2_fjLj128EEEEELb0ELb0ELb0ELb1EEEvNS_9BwdParamsE,@function
        .size           _ZN10layer_norm13ln_bwd_kernelINS_13Kernel_traitsIf13__nv_bfloat16fS2_fjLj4096ELj1ELj1ELj4ELj16ENS_18Kernel_traits_baseILj4096EfS2_fS2_fjLj128EEEEELb0ELb0ELb0ELb1EEEvNS_9BwdParamsE,(.L_x_13941 - _ZN10layer_norm13ln_bwd_kernelINS_13Kernel_traitsIf13__nv_bfloat16fS2_fjLj4096ELj1ELj1ELj4ELj16ENS_18Kernel_traits_baseILj4096EfS2_fS2_fjLj128EEEEELb0ELb0ELb0ELb1EEEvNS_9BwdParamsE)
        .other          _ZN10layer_norm13ln_bwd_kernelINS_13Kernel_traitsIf13__nv_bfloat16fS2_fjLj4096ELj1ELj1ELj4ELj16ENS_18Kernel_traits_baseILj4096EfS2_fS2_fjLj128EEEEELb0ELb0ELb0ELb1EEEvNS_9BwdParamsE,@"STO_CUDA_ENTRY STV_DEFAULT"
_ZN10layer_norm13ln_bwd_kernelINS_13Kernel_traitsIf13__nv_bfloat16fS2_fjLj4096ELj1ELj1ELj4ELj16ENS_18Kernel_traits_baseILj4096EfS2_fS2_fjLj128EEEEELb0ELb0ELb0ELb1EEEvNS_9BwdParamsE:
.text._ZN10layer_norm13ln_bwd_kernelINS_13Kernel_traitsIf13__nv_bfloat16fS2_fjLj4096ELj1ELj1ELj4ELj16ENS_18Kernel_traits_baseILj4096EfS2_fS2_fjLj128EEEEELb0ELb0ELb0ELb1EEEvNS_9BwdParamsE:
        /* <DEDUP_REMOVED lines=46> */
.L_x_5784:
[----:B------:R-:W-:Y:S01]  /*02e0*/  SHF.L.U32 R0, R177, 0x5, RZ ;  /* 0x00000005b1007819 */ /* 0x000fe200000006ff */
[----:B------:R-:W-:-:S03]  /*02f0*/  ULDC.64 UR4, c[0x0][0x260] ;  /* 0x0000980000047ab9 */ /* 0x000fc60000000a00 */
[----:B------:R-:W-:-:S04]  /*0300*/  LOP3.LUT R0, R0, 0xfe0, RZ, 0xc0, !PT ;  /* 0x00000fe000007812 */ /* 0x000fc800078ec0ff */
[----:B------:R-:W-:-:S04]  /*0310*/  IADD3 R2, P0, R0, UR4, RZ ;  /* 0x0000000400027c10 */ /* 0x000fc8000ff1e0ff */
[----:B------:R-:W-:Y:S01]  /*0320*/  IADD3.X R3, RZ, UR5, RZ, P0, !PT ;  /* 0x00000005ff037c10 */ /* 0x000fe200087fe4ff */
[----:B------:R-:W-:Y:S02]  /*0330*/  ULDC.64 UR4, c[0x0][0x270] ;  /* 0x00009c0000047ab9 */ /* 0x000fe40000000a00 */
[----:B------:R-:W-:Y:S01]  /*0340*/  ISETP.NE.U32.AND P0, PT, RZ, UR4, PT ;  /* 0x00000004ff007c0c */ /* 0x000fe2000bf05070 */
[----:B------:R-:W-:Y:S01]  /*0350*/  HFMA2.MMA R202, -RZ, RZ, 0, 5.9604644775390625e-08 ;  /* 0x00000001ffca7435 */ /* 0x000fe200000001ff */
[----:B------:R-:W5:Y:S01]  /*0360*/  LDG.E.128 R64, desc[UR6][R2.64] ;  /* 0x0000000602407981 */ /* 0x000f62000c1e1d00 */
[----:B------:R-:W-:Y:S02]  /*0370*/  HFMA2.MMA R194, -RZ, RZ, 0, 0 ;  /* 0x00000000ffc27435 */ /* 0x000fe400000001ff */
[----:B------:R-:W-:Y:S01]  /*0380*/  HFMA2.MMA R196, -RZ, RZ, 0, 0 ;  /* 0x00000000ffc47435 */ /* 0x000fe200000001ff */
[----:B------:R-:W5:Y:S01]  /*0390*/  LDG.E.128 R60, desc[UR6][R2.64+0x10] ;  /* 0x00001006023c7981 */ /* 0x000f62000c1e1d00 */
[----:B------:R-:W-:-:S02]  /*03a0*/  ISETP.NE.AND.EX P0, PT, RZ, UR5, PT, P0 ;  /* 0x00000005ff007c0c */ /* 0x000fc4000bf05300 */
[----:B------:R-:W-:Y:S02]  /*03b0*/  CS2R R174, SRZ ;  /* 0x0000000000ae7805 */ /* 0x000fe4000001ff00 */
[----:B------:R-:W-:Y:S01]  /*03c0*/  MOV R176, RZ ;  /* 0x000000ff00b07202 */ /* 0x000fe20000000f00 */
        /* <DEDUP_REMOVED lines=20> */
[----:B------:R0:W5:Y:S01]  /*0510*/  LDG.E.128 R36, desc[UR6][R2.64+0x3010] ;  /* 0x0030100602247981 */ /* 0x000162000c1e1d00 */
        /* <DEDUP_REMOVED lines=14> */
[----:B------:R-:W-:-:S07]  /*0600*/  MOV R0, RZ ;  /* 0x000000ff00007202 */ /* 0x000fce0000000f00 */
.L_x_5788:
        /* <DEDUP_REMOVED lines=45> */
[----:B0-----:R-:W0:Y:S08]  /*08e0*/  @P1 LDC.64 R186, c[0x0][0x2c8] ;  /* 0x0000b200ffba1b82 */ /* 0x001e300000000a00 */
[----:B------:R-:W0:Y:S08]  /*08f0*/  @P1 LDC.64 R190, c[0x0][0x2c8] ;  /* 0x0000b200ffbe1b82 */ /* 0x000e300000000a00 */
[----:B------:R-:W0:Y:S01]  /*0900*/  @P1 LDC.64 R188, c[0x0][0x2c8] ;  /* 0x0000b200ffbc1b82 */ /* 0x000e220000000a00 */
[----:B------:R-:W-:Y:S01]  /*0910*/  ISETP.NE.AND P2, PT, RZ, UR8, PT ;  /* 0x00000008ff007c0c */ /* 0x000fe2000bf45270 */
[----:B-1----:R-:W-:Y:S01]  /*0920*/  @P1 IMAD.WIDE.U32 R184, R205, 0x20, R184 ;  /* 0x00000020cdb81825 */ /* 0x002fe200078e00b8 */
[----:B------:R-:W-:-:S04]  /*0930*/  MOV R198, 0x3f800000 ;  /* 0x3f80000000c67802 */ /* 0x000fc80000000f00 */
[----:B-----5:R-:W5:Y:S01]  /*0940*/  @P1 LDG.E.128 R68, desc[UR6][R184.64] ;  /* 0x00000006b8441981 */ /* 0x020f62000c1e1d00 */
[----:B0-----:R-:W-:-:S03]  /*0950*/  @P1 IMAD.WIDE.U32 R186, R197, 0x20, R186 ;  /* 0x00000020c5ba1825 */ /* 0x001fc600078e00ba */
[----:B------:R0:W5:Y:S04]  /*0960*/  @P1 LDG.E.128 R72, desc[UR6][R184.64+0x10] ;  /* 0x00001006b8481981 */ /* 0x000168000c1e1d00 */
[----:B------:R-:W5:Y:S01]  /*0970*/  @P1 LDG.E.128 R92, desc[UR6][R186.64] ;  /* 0x00000006ba5c1981 */ /* 0x000f62000c1e1d00 */
[----:B------:R-:W-:-:S03]  /*0980*/  @P1 IMAD.WIDE.U32 R190, R207, 0x20, R190 ;  /* 0x00000020cfbe1825 */ /* 0x000fc600078e00be */
[----:B------:R-:W5:Y:S04]  /*0990*/  @P1 LDG.E.128 R96, desc[UR6][R186.64+0x10] ;  /* 0x00001006ba601981 */ /* 0x000f68000c1e1d00 */
        /* <DEDUP_REMOVED lines=9> */
[C-C-:B------:R-:W-:Y:S01]  /*0a30*/  FADD.FTZ R204, -R200.reuse, R108.reuse ;  /* 0x0000006cc8cc7221 */ /* 0x140fe20000010100 */
[C---:B0-----:R-:W-:Y:S01]  /*0a40*/  FADD.FTZ R184, -R200.reuse, R109 ;  /* 0x0000006dc8b87221 */ /* 0x041fe20000010100 */
[----:B-1----:R-:W-:Y:S01]  /*0a50*/  FADD.FTZ R190, -R200, R111 ;  /* 0x0000006fc8be7221 */ /* 0x002fe20000010100 */
[C---:B---3--:R-:W-:Y:S02]  /*0a60*/  PRMT R108, R112.reuse, 0x7632, R108 ;  /* 0x00007632706c7816 */ /* 0x048fe4000000006c */
[----:B------:R-:W-:Y:S02]  /*0a70*/  SHF.L.U32 R109, R112, 0x10, RZ ;  /* 0x00000010706d7819 */ /* 0x000fe400000006ff */
[----:B------:R-:W-:Y:S01]  /*0a80*/  SHF.L.U32 R108, R108, 0x10, RZ ;  /* 0x000000106c6c7819 */ /* 0x000fe200000006ff */
[C---:B------:R-:W-:Y:S01]  /*0a90*/  FADD.FTZ R186, -R200.reuse, R117 ;  /* 0x00000075c8ba7221 */ /* 0x040fe20000010100 */
[----:B------:R-:W-:Y:S01]  /*0aa0*/  PRMT R111, R113, 0x7632, R111 ;  /* 0x00007632716f7816 */ /* 0x000fe2000000006f */
[----:B------:R-:W-:Y:S01]  /*0ab0*/  FMUL.FTZ R117, R199, R204 ;  /* 0x000000ccc7757220 */ /* 0x000fe20000410000 */
[----:B------:R-:W-:Y:S01]  /*0ac0*/  FADD.FTZ R224, -R200, R152 ;  /* 0x00000098c8e07221 */ /* 0x000fe20000010100 */
[-C--:B------:R-:W-:Y:S01]  /*0ad0*/  FMUL.FTZ R152, R64, R109.reuse ;  /* 0x0000006d40987220 */ /* 0x080fe20000410000 */
[----:B------:R-:W-:Y:S01]  /*0ae0*/  SHF.L.U32 R113, R113, 0x10, RZ ;  /* 0x0000001071717819 */ /* 0x000fe200000006ff */
[----:B------:R-:W-:Y:S01]  /*0af0*/  FADD.FTZ R194, R109, R194 ;  /* 0x000000c26dc27221 */ /* 0x000fe20000010000 */
[----:B------:R-:W-:Y:S01]  /*0b00*/  FFMA.FTZ R196, R117, R109, R196 ;  /* 0x0000006d75c47223 */ /* 0x000fe200000100c4 */
        /* <DEDUP_REMOVED lines=10> */
[----:B------:R-:W-:Y:S01]  /*0bb0*/  FADD.FTZ R138, -R200, R141 ;  /* 0x0000008dc88a7221 */ /* 0x000fe20000010100 */
[----:B------:R-:W-:Y:S01]  /*0bc0*/  PRMT R112, R114, 0x7632, R112 ;  /* 0x0000763272707816 */ /* 0x000fe20000000070 */
[----:B------:R-:W-:Y:S01]  /*0bd0*/  FADD.FTZ R218, -R200, R143 ;  /* 0x0000008fc8da7221 */ /* 0x000fe20000010100 */
[----:B------:R-:W-:Y:S01]  /*0be0*/  SHF.L.U32 R185, R114, 0x10, RZ ;  /* 0x0000001072b97819 */ /* 0x000fe200000006ff */
[C---:B------:R-:W-:Y:S01]  /*0bf0*/  FADD.FTZ R226, -R200.reuse, R153 ;  /* 0x00000099c8e27221 */ /* 0x040fe20000010100 */
[----:B------:R-:W-:Y:S01]  /*0c00*/  SHF.L.U32 R111, R111, 0x10, RZ ;  /* 0x000000106f6f7819 */ /* 0x000fe200000006ff */
[----:B------:R-:W-:Y:S01]  /*0c10*/  FADD.FTZ R206, -R200, R121 ;  /* 0x00000079c8ce7221 */ /* 0x000fe20000010100 */
[----:B------:R-:W-:Y:S01]  /*0c20*/  PRMT R114, R115, 0x7632, R114 ;  /* 0x0000763273727816 */ /* 0x000fe20000000072 */
[----:B------:R-:W-:Y:S01]  /*0c30*/  FMUL.FTZ R153, R66, R113 ;  /* 0x0000007142997220 */ /* 0x000fe20000410000 */
[----:B------:R-:W-:Y:S01]  /*0c40*/  PRMT R141, R148, 0x7632, R141 ;  /* 0x00007632948d7816 */ /* 0x000fe2000000008d */
[----:B------:R-:W-:Y:S01]  /*0c50*/  FADD.FTZ R234, R234, R211 ;  /* 0x000000d3eaea7221 */ /* 0x000fe20000010000 */
[----:B------:R-:W-:Y:S01]  /*0c60*/  SHF.L.U32 R143, R148, 0x10, RZ ;  /* 0x00000010948f7819 */ /* 0x000fe200000006ff */
[C---:B------:R-:W-:Y:S01]  /*0c70*/  FADD.FTZ R118, -R200.reuse, R118 ;  /* 0x00000076c8767221 */ /* 0x040fe20000010100 */
[C---:B------:R-:W-:Y:S01]  /*0c80*/  FADD.FTZ R188, -R200.reuse, R119 ;  /* 0x00000077c8bc7221 */ /* 0x040fe20000010100 */
[C---:B------:R-:W-:Y:S01]  /*0c90*/  FADD.FTZ R122, -R200.reuse, R122 ;  /* 0x0000007ac87a7221 */ /* 0x040fe20000010100 */
        /* <DEDUP_REMOVED lines=17> */
[----:B------:R-:W-:Y:S01]  /*0db0*/  FFMA.FTZ R109, R184, R211, R109 ;  /* 0x000000d3b86d7223 */ /* 0x000fe2000001006d */
[----:B------:R-:W-:Y:S01]  /*0dc0*/  PRMT R129, R136, 0x7632, R129 ;  /* 0x0000763288817816 */ /* 0x000fe20000000081 */
[----:B------:R-:W-:Y:S01]  /*0dd0*/  FADD.FTZ R200, -R200, R155 ;  /* 0x0000009bc8c87221 */ /* 0x000fe20000010100 */
[C---:B------:R-:W-:Y:S01]  /*0de0*/  FMUL.FTZ R213, R199.reuse, R120 ;  /* 0x00000078c7d57220 */ /* 0x040fe20000410000 */
[----:B------:R-:W-:Y:S01]  /*0df0*/  PRMT R119, R124, 0x7632, R119 ;  /* 0x000076327c777816 */ /* 0x000fe20000000077 */
[C---:B------:R-:W-:Y:S01]  /*0e00*/  FMUL.FTZ R190, R199.reuse, R190 ;  /* 0x000000bec7be7220 */ /* 0x040fe20000410000 */
[----:B------:R-:W-:Y:S01]  /*0e10*/  SHF.L.U32 R131, R136, 0x10, RZ ;  /* 0x0000001088837819 */ /* 0x000fe200000006ff */
[----:B------:R-:W-:Y:S01]  /*0e20*/  FMUL.FTZ R155, R199, R116 ;  /* 0x00000074c79b7220 */ /* 0x000fe20000410000 */
[C---:B------:R-:W-:Y:S01]  /*0e30*/  PRMT R124, R126.reuse, 0x7632, R124 ;  /* 0x000076327e7c7816 */ /* 0x040fe2000000007c */
[----:B------:R-:W-:Y:S01]  /*0e40*/  FMUL.FTZ R209, R67, R111 ;  /* 0x0000006f43d17220 */ /* 0x000fe20000410000 */
[----:B------:R-:W-:Y:S01]  /*0e50*/  SHF.L.U32 R187, R126, 0x10, RZ ;  /* 0x000000107ebb7819 */ /* 0x000fe200000006ff */
[----:B------:R-:W-:Y:S01]  /*0e60*/  FADD.FTZ R234, R234, R153 ;  /* 0x00000099eaea7221 */ /* 0x000fe20000010000 */
[----:B------:R-:W-:Y:S01]  /*0e70*/  PRMT R136, R139, 0x7632, R136 ;  /* 0x000076328b887816 */ /* 0x000fe20000000088 */
[----:B------:R-:W-:Y:S01]  /*0e80*/  FMUL.FTZ R204, R199, R188 ;  /* 0x000000bcc7cc7220 */ /* 0x000fe20000410000 */
[----:B------:R-:W-:Y:S01]  /*0e90*/  SHF.L.U32 R114, R114, 0x10, RZ ;  /* 0x0000001072727819 */ /* 0x000fe200000006ff */
[----:B------:R-:W-:Y:S01]  /*0ea0*/  FFMA.FTZ R109, R148, R153, R109 ;  /* 0x00000099946d7223 */ /* 0x000fe2000001006d */
[----:B------:R-:W-:Y:S01]  /*0eb0*/  PRMT R126, R127, 0x7632, R126 ;  /* 0x000076327f7e7816 */ /* 0x000fe2000000007e */
[----:B------:R-:W-:Y:S01]  /*0ec0*/  FADD.FTZ R34, R121, R34 ;  /* 0x0000002279227221 */ /* 0x000fe20000010000 */
[----:B------:R-:W-:Y:S01]  /*0ed0*/  SHF.L.U32 R127, R127, 0x10, RZ ;  /* 0x000000107f7f7819 */ /* 0x000fe200000006ff */
[-C--:B------:R-:W-:Y:S01]  /*0ee0*/  FFMA.FTZ R6, R213, R121.reuse, R6 ;  /* 0x00000079d5067223 */ /* 0x080fe20000010006 */
[----:B------:R-:W-:Y:S01]  /*0ef0*/  FMUL.FTZ R120, R56, R121 ;  /* 0x0000007938787220 */ /* 0x000fe20000410000 */
[----:B------:R-:W-:Y:S01]  /*0f00*/  SHF.L.U32 R228, R129, 0x10, RZ ;  /* 0x0000001081e47819 */ /* 0x000fe200000006ff */
[----:B------:R-:W-:Y:S01]  /*0f10*/  FADD.FTZ R30, R185, R30 ;  /* 0x0000001eb91e7221 */ /* 0x000fe20000010000 */
[----:B------:R-:W-:Y:S01]  /*0f20*/  SHF.L.U32 R112, R112, 0x10, RZ ;  /* 0x0000001070707819 */ /* 0x000fe200000006ff */
[-C--:B------:R-:W-:Y:S01]  /*0f30*/  FFMA.FTZ R2, R155, R185.reuse, R2 ;  /* 0x000000b99b027223 */ /* 0x080fe20000010002 */
[----:B------:R-:W-:Y:S01]  /*0f40*/  FMUL.FTZ R116, R60, R185 ;  /* 0x000000b93c747220 */ /* 0x000fe20000410000 */
[----:B------:R-:W-:Y:S01]  /*0f50*/  FFMA.FTZ R179, R190, R111, R179 ;  /* 0x0000006fbeb37223 */ /* 0x000fe200000100b3 */
[----:B------:R-:W-:Y:S01]  /*0f60*/  FADD.FTZ R178, R111, R178 ;  /* 0x000000b26fb27221 */ /* 0x000fe20000010000 */
[C---:B------:R-:W-:Y:S01]  /*0f70*/  FMUL.FTZ R121, R199.reuse, R130 ;  /* 0x00000082c7797220 */ /* 0x040fe20000410000 */
        /* <DEDUP_REMOVED lines=8> */
[----:B------:R-:W-:Y:S01]  /*1000*/  SHF.L.U32 R114, R126, 0x10, RZ ;  /* 0x000000107e727819 */ /* 0x000fe200000006ff */
[----:B------:R-:W-:Y:S01]  /*1010*/  FADD.FTZ R160, R127, R160 ;  /* 0x000000a07fa07221 */ /* 0x000fe20000010000 */
[----:B------:R-:W-:Y:S01]  /*1020*/  SHF.L.U32 R115, R115, 0x10, RZ ;  /* 0x0000001073737819 */ /* 0x000fe200000006ff */
[-C--:B------:R-:W-:Y:S01]  /*1030*/  FFMA.FTZ R12, R121, R127.reuse, R12 ;  /* 0x0000007f790c7223 */ /* 0x080fe2000001000c */
[----:B------:R-:W-:Y:S01]  /*1040*/  FMUL.FTZ R126, R54, R127 ;  /* 0x0000007f367e7220 */ /* 0x000fe20000410000 */
[----:B------:R-:W-:Y:S01]  /*1050*/  FMUL.FTZ R188, R61, R112 ;  /* 0x000000703dbc7220 */ /* 0x000fe20000410000 */
[----:B------:R-:W-:Y:S01]  /*1060*/  FMUL.FTZ R127, R199, R140 ;  /* 0x0000008cc77f7220 */ /* 0x000fe20000410000 */
        /* <DEDUP_REMOVED lines=10> */
[----:B------:R-:W-:Y:S01]  /*1110*/  SHF.L.U32 R112, R119, 0x10, RZ ;  /* 0x0000001077707819 */ /* 0x000fe200000006ff */
[----:B------:R-:W-:Y:S01]  /*1120*/  FMUL.FTZ R206, R199, R206 ;  /* 0x000000cec7ce7220 */ /* 0x000fe20000410000 */
[----:B------:R-:W-:Y:S01]  /*1130*/  PRMT R123, R125, 0x7632, R123 ;  /* 0x000076327d7b7816 */ /* 0x000fe2000000007b */
[----:B------:R-:W-:Y:S01]  /*1140*/  FADD.FTZ R111, R111, R186 ;  /* 0x000000ba6f6f7221 */ /* 0x000fe20000010000 */
[----:B------:R-:W-:Y:S01]  /*1150*/  SHF.L.U32 R125, R125, 0x10, RZ ;  /* 0x000000107d7d7819 */ /* 0x000fe200000006ff */
[----:B------:R-:W-:Y:S01]  /*1160*/  FFMA.FTZ R140, R204, R186, R109 ;  /* 0x000000bacc8c7223 */ /* 0x000fe2000001006d */
[----:B------:R-:W-:Y:S01]  /*1170*/  FMUL.FTZ R215, R199, R122 ;  /* 0x0000007ac7d77220 */ /* 0x000fe20000410000 */
[----:B------:R-:W-:Y:S01]  /*1180*/  SHF.L.U32 R232, R135, 0x10, RZ ;  /* 0x0000001087e87819 */ /* 0x000fe200000006ff */
[-C--:B------:R-:W-:Y:S01]  /*1190*/  FFMA.FTZ R5, R206, R112.reuse, R5 ;  /* 0x00000070ce057223 */ /* 0x080fe20000010005 */
[----:B------:R-:W-:Y:S01]  /*11a0*/  FADD.FTZ R33, R112, R33 ;  /* 0x0000002170217221 */ /* 0x000fe20000010000 */
[----:B------:R-:W-:Y:S01]  /*11b0*/  FMUL.FTZ R135, R57, R112 ;  /* 0x0000007039877220 */ /* 0x000fe20000410000 */
[----:B------:R-:W-:Y:S01]  /*11c0*/  FADD.FTZ R112, R111, R120 ;  /* 0x000000786f707221 */ /* 0x000fe20000010000 */
[----:B------:R-:W-:Y:S01]  /*11d0*/  PRMT R133, R137, 0x7632, R133 ;  /* 0x0000763289857816 */ /* 0x000fe20000000085 */
[----:B------:R-:W-:Y:S01]  /*11e0*/  FFMA.FTZ R109, R213, R120, R140 ;  /* 0x00000078d56d7223 */ /* 0x000fe2000001008c */
[----:B------:R-:W-:Y:S01]  /*11f0*/  SHF.L.U32 R137, R137, 0x10, RZ ;  /* 0x0000001089897819 */ /* 0x000fe200000006ff */
[----:B------:R-:W-:Y:S01]  /*1200*/  FFMA.FTZ R193, R184, R108, R193 ;  /* 0x0000006cb8c17223 */ /* 0x000fe200000100c1 */
[----:B------:R-:W-:Y:S01]  /*1210*/  FADD.FTZ R192, R108, R192 ;  /* 0x000000c06cc07221 */ /* 0x000fe20000010000 */
[----:B------:R-:W-:Y:S01]  /*1220*/  FADD.FTZ R156, R125, R156 ;  /* 0x0000009c7d9c7221 */ /* 0x000fe20000010000 */
[-C--:B------:R-:W-:Y:S01]  /*1230*/  FFMA.FTZ R8, R215, R125.reuse, R8 ;  /* 0x0000007dd7087223 */ /* 0x080fe20000010008 */
        /* <DEDUP_REMOVED lines=10> */
[----:B------:R-:W-:Y:S01]  /*12e0*/  SHF.L.U32 R139, R139, 0x10, RZ ;  /* 0x000000108b8b7819 */ /* 0x000fe200000006ff */
[----:B------:R-:W-:Y:S01]  /*12f0*/  FMUL.FTZ R208, R199, R208 ;  /* 0x000000d0c7d07220 */ /* 0x000fe20000410000 */
[----:B------:R-:W-:Y:S01]  /*1300*/  FFMA.FTZ R109, R215, R122, R112 ;  /* 0x0000007ad76d7223 */ /* 0x000fe20000010070 */
[----:B------:R-:W-:Y:S01]  /*1310*/  SHF.L.U32 R110, R124, 0x10, RZ ;  /* 0x000000107c6e7819 */ /* 0x000fe200000006ff */
[C---:B------:R-:W-:Y:S01]  /*1320*/  FMUL.FTZ R210, R199.reuse, R210 ;  /* 0x000000d2c7d27220 */ /* 0x040fe20000410000 */
        /* <DEDUP_REMOVED lines=14> */
[----:B------:R-:W-:Y:S01]  /*1410*/  FADD.FTZ R111, R110, R139 ;  /* 0x0000008b6e6f7221 */ /* 0x000fe20000010000 */
[-C--:B------:R-:W-:Y:S01]  /*1420*/  FFMA.FTZ R14, R123, R131.reuse, R14 ;  /* 0x000000837b0e7223 */ /* 0x080fe2000001000e */
[----:B------:R-:W-:Y:S01]  /*1430*/  FMUL.FTZ R128, R48, R131 ;  /* 0x0000008330807220 */ /* 0x000fe20000410000 */
[----:B------:R-:W-:Y:S01]  /*1440*/  FFMA.FTZ R110, R210, R139, R109 ;  /* 0x0000008bd26e7223 */ /* 0x000fe2000001006d */
[----:B------:R-:W-:Y:S01]  /*1450*/  FMUL.FTZ R131, R199, R144 ;  /* 0x00000090c7837220 */ /* 0x000fe20000410000 */
[----:B------:R-:W-:Y:S01]  /*1460*/  SHF.L.U32 R144, R141, 0x10, RZ ;  /* 0x000000108d907819 */ /* 0x000fe200000006ff */
[----:B------:R-:W-:Y:S01]  /*1470*/  FMUL.FTZ R141, R55, R114 ;  /* 0x00000072378d7220 */ /* 0x000fe20000410000 */
[----:B------:R-:W-:Y:S01]  /*1480*/  FADD.FTZ R112, R111, R126 ;  /* 0x0000007e6f707221 */ /* 0x000fe20000010000 */
[----:B------:R-:W-:Y:S01]  /*1490*/  FMUL.FTZ R212, R199, R212 ;  /* 0x000000d4c7d47220 */ /* 0x000fe20000410000 */
[----:B------:R-:W-:Y:S01]  /*14a0*/  FFMA.FTZ R109, R121, R126, R110 ;  /* 0x0000007e796d7223 */ /* 0x000fe2000001006e */
[----:B------:R-:W-:Y:S01]  /*14b0*/  PRMT R145, R149, 0x7632, R145 ;  /* 0x0000763295917816 */ /* 0x000fe20000000091 */
[----:B------:R-:W-:Y:S01]  /*14c0*/  FADD.FTZ R111, R112, R141 ;  /* 0x0000008d706f7221 */ /* 0x000fe20000010000 */
[----:B------:R-:W-:Y:S01]  /*14d0*/  SHF.L.U32 R230, R133, 0x10, RZ ;  /* 0x0000001085e67819 */ /* 0x000fe200000006ff */
        /* <DEDUP_REMOVED lines=10> */
[----:B------:R-:W-:Y:S01]  /*1580*/  FFMA.FTZ R110, R214, R145, R109 ;  /* 0x00000091d66e7223 */ /* 0x000fe2000001006d */
[----:B------:R-:W-:Y:S01]  /*1590*/  FADD.FTZ R35, R108, R35 ;  /* 0x000000236c237221 */ /* 0x000fe20000010000 */
        /* <DEDUP_REMOVED lines=15> */
[----:B------:R-:W-:Y:S02]  /*1690*/  FFMA.FTZ R109, R127, R132, R110 ;  /* 0x000000847f6d7223 */ /* 0x000fe4000001006e */
        /* <DEDUP_REMOVED lines=9> */
[----:B------:R-:W-:-:S02]  /*1730*/  FADD.FTZ R111, R112, R187 ;  /* 0x000000bb706f7221 */ /* 0x000fc40000010000 */
        /* <DEDUP_REMOVED lines=20> */
[----:B------:R-:W-:Y:S01]  /*1880*/  FMUL.FTZ R226, R199, R226 ;  /* 0x000000e2c7e27220 */ /* 0x000fe20000410000 */
[----:B------:R-:W-:-:S02]  /*1890*/  FADD.FTZ R111, R112, R191 ;  /* 0x000000bf706f7221 */ /* 0x000fc40000010000 */
        /* <DEDUP_REMOVED lines=10> */
[----:B------:R-:W-:Y:S01]  /*1940*/  FFMA.FTZ R19, R218, R142, R19 ;  /* 0x0000008eda137223 */ /* 0x000fe20000010013 */
[----:B------:R-:W-:Y:S01]  /*1950*/  FADD.FTZ R111, R108, R219 ;  /* 0x000000db6c6f7221 */ /* 0x000fe20000010000 */
[C---:B------:R-:W-:Y:S01]  /*1960*/  FMUL.FTZ R217, R199.reuse, R154 ;  /* 0x0000009ac7d97220 */ /* 0x040fe20000410000 */
[----:B------:R-:W-:Y:S01]  /*1970*/  FMUL.FTZ R142, R38, R151 ;  /* 0x00000097268e7220 */ /* 0x000fe20000410000 */
[----:B------:R-:W-:Y:S01]  /*1980*/  FFMA.FTZ R108, R226, R219, R109 ;  /* 0x000000dbe26c7223 */ /* 0x000fe2000001006d */
[----:B------:R-:W-:Y:S01]  /*1990*/  FFMA.FTZ R21, R220, R144, R21 ;  /* 0x00000090dc157223 */ /* 0x000fe20000010015 */
[----:B------:R-:W-:Y:S01]  /*19a0*/  FADD.FTZ R169, R144, R169 ;  /* 0x000000a990a97221 */ /* 0x000fe20000010000 */
        /* <DEDUP_REMOVED lines=43> */
.L_x_5799:
        /* <DEDUP_REMOVED lines=13> */
.L_x_5787:
        /* <DEDUP_REMOVED lines=71> */
[----:B------:R-:W-:Y:S01]  /*21a0*/  FMUL.FTZ R183, R199, R130 ;  /* 0x00000082c7b77220 */ /* 0x000fe20000410000 */
        /* <DEDUP_REMOVED lines=12> */
[----:B------:R-:W-:Y:S01]  /*2270*/  FADD.FTZ R142, R142, -R217 ;  /* 0x800000d98e8e7221 */ /* 0x000fe20000010000 */
[C---:B------:R-:W-:Y:S01]  /*2280*/  FMUL.FTZ R123, R199.reuse, R116 ;  /* 0x00000074c77b7220 */ /* 0x040fe20000410000 */
[----:B------:R-:W2:Y:S01]  /*2290*/  @P2 LDC.64 R136, c[0x0][0x308] ;  /* 0x0000c200ff882b82 */ /* 0x000ea20000000a00 */
[C---:B------:R-:W-:Y:S01]  /*22a0*/  FMUL.FTZ R188, R199.reuse, R188 ;  /* 0x000000bcc7bc7220 */ /* 0x040fe20000410000 */
[C---:B------:R-:W-:Y:S01]  /*22b0*/  FMUL.FTZ R125, R199.reuse, R118 ;  /* 0x00000076c77d7220 */ /* 0x040fe20000410000 */
[----:B------:R-:W-:Y:S01]  /*22c0*/  FMUL.FTZ R186, R199, R186 ;  /* 0x000000bac7ba7220 */ /* 0x000fe20000410000 */
[----:B------:R-:W-:Y:S01]  /*22d0*/  FADD.FTZ R206, R135, -R206 ;  /* 0x800000ce87ce7221 */ /* 0x000fe20000010000 */
[----:B------:R-:W-:Y:S01]  /*22e0*/  FADD.FTZ R110, R144, -R111 ;  /* 0x8000006f906e7221 */ /* 0x000fe20000010000 */
[----:B-----5:R-:W-:Y:S01]  /*22f0*/  @P1 FADD.FTZ R115, R70, R115 ;  /* 0x0000007346731221 */ /* 0x020fe20000010000 */
        /* <DEDUP_REMOVED lines=8> */
[----:B------:R-:W-:Y:S01]  /*2380*/  FADD.FTZ R132, R132, -R127 ;  /* 0x8000007f84847221 */ /* 0x000fe20000010000 */
[----:B------:R-:W-:Y:S01]  /*2390*/  FMUL.FTZ R143, R199, R142 ;  /* 0x0000008ec78f7220 */ /* 0x000fe20000410000 */
[----:B------:R-:W-:Y:S01]  /*23a0*/  @P1 FADD.FTZ R123, R72, R123 ;  /* 0x0000007b487b1221 */ /* 0x000fe20000010000 */
[----:B------:R-:W-:Y:S01]  /*23b0*/  @P1 FADD.FTZ R188, R73, R188 ;  /* 0x000000bc49bc1221 */ /* 0x000fe20000010000 */
[----:B------:R-:W-:Y:S01]  /*23c0*/  @P1 FADD.FTZ R125, R74, R125 ;  /* 0x0000007d4a7d1221 */ /* 0x000fe20000010000 */
[----:B------:R-:W-:Y:S01]  /*23d0*/  @P1 FADD.FTZ R186, R75, R186 ;  /* 0x000000ba4bba1221 */ /* 0x000fe20000010000 */
[C---:B------:R-:W-:Y:S01]  /*23e0*/  FMUL.FTZ R127, R199.reuse, R108 ;  /* 0x0000006cc77f7220 */ /* 0x040fe20000410000 */
[C---:B------:R-:W-:Y:S01]  /*23f0*/  FMUL.FTZ R206, R199.reuse, R206 ;  /* 0x000000cec7ce7220 */ /* 0x040fe20000410000 */
[----:B------:R-:W-:Y:S01]  /*2400*/  FMUL.FTZ R142, R199, R110 ;  /* 0x0000006ec78e7220 */ /* 0x000fe20000410000 */
[----:B------:R-:W-:Y:S01]  /*2410*/  FADD.FTZ R218, R187, -R218 ;  /* 0x800000dabbda7221 */ /* 0x000fe20000010000 */
        /* <DEDUP_REMOVED lines=26> */
[----:B------:R-:W-:Y:S01]  /*25c0*/  FADD.FTZ R134, R134, -R129 ;  /* 0x8000008186867221 */ /* 0x000fe20000010000 */
        /* <DEDUP_REMOVED lines=12> */
[C---:B------:R-:W-:Y:S01]  /*2690*/  FMUL.FTZ R145, R199.reuse, R134 ;  /* 0x00000086c7917220 */ /* 0x040fe20000410000 */
        /* <DEDUP_REMOVED lines=22> */
[----:B------:R-:W-:Y:S01]  /*2800*/  FADD.FTZ R220, R189, -R220 ;  /* 0x800000dcbddc7221 */ /* 0x000fe20000010000 */
[----:B------:R-:W-:Y:S01]  /*2810*/  F2FP.BF16.F32.PACK_AB R115, R119, R118 ;  /* 0x000000767773723e */ /* 0x000fe200000010ff */
[----:B------:R-:W-:Y:S01]  /*2820*/  FADD.FTZ R222, R191, -R222 ;  /* 0x800000debfde7221 */ /* 0x000fe20000010000 */
[----:B------:R-:W-:Y:S01]  /*2830*/  SEL R116, R127, R100, P3 ;  /* 0x000000647f747207 */ /* 0x000fe20001800000 */
        /* <DEDUP_REMOVED lines=14> */
[C---:B------:R-:W-:Y:S01]  /*2920*/  FMUL.FTZ R182, R199.reuse, R216 ;  /* 0x000000d8c7b67220 */ /* 0x040fe20000410000 */
[C---:B------:R-:W-:Y:S01]  /*2930*/  FMUL.FTZ R152, R199.reuse, R220 ;  /* 0x000000dcc7987220 */ /* 0x040fe20000410000 */
[C---:B------:R-:W-:Y:S01]  /*2940*/  FMUL.FTZ R151, R199.reuse, R140 ;  /* 0x0000008cc7977220 */ /* 0x040fe20000410000 */
[C---:B------:R-:W-:Y:S01]  /*2950*/  FMUL.FTZ R150, R199.reuse, R222 ;  /* 0x000000dec7967220 */ /* 0x040fe20000410000 */
[----:B------:R2:W-:Y:S01]  /*2960*/  @P2 STG.E.128 desc[UR6][R136.64], R116 ;  /* 0x0000007488002986 */ /* 0x0005e2000c101d06 */
[C---:B------:R-:W-:Y:S01]  /*2970*/  FMUL.FTZ R154, R199.reuse, R214 ;  /* 0x000000d6c79a7220 */ /* 0x040fe20000410000 */
[C---:B------:R-:W-:Y:S01]  /*2980*/  FMUL.FTZ R147, R199.reuse, R224 ;  /* 0x000000e0c7937220 */ /* 0x040fe20000410000 */
[----:B------:R-:W-:Y:S01]  /*2990*/  FMUL.FTZ R146, R199, R226 ;  /* 0x000000e2c7927220 */ /* 0x000fe20000410000 */
[----:B------:R-:W-:Y:S01]  /*29a0*/  @P2 STG.E.128 desc[UR6][R136.64+0x10], R120 ;  /* 0x0000107888002986 */ /* 0x000fe2000c101d06 */
[----:B------:R-:W-:Y:S01]  /*29b0*/  @P1 FADD.FTZ R183, R86, R183 ;  /* 0x000000b756b71221 */ /* 0x000fe20000010000 */
[----:B------:R-:W-:Y:S01]  /*29c0*/  @P1 FADD.FTZ R182, R87, R182 ;  /* 0x000000b657b61221 */ /* 0x000fe20000010000 */
[----:B------:R-:W-:Y:S01]  /*29d0*/  @P1 FADD.FTZ R153, R92, R153 ;  /* 0x000000995c991221 */ /* 0x000fe20000010000 */
[----:B------:R3:W-:Y:S01]  /*29e0*/  STG.E.128 desc[UR6][R138.64], R112 ;  /* 0x000000708a007986 */ /* 0x0007e2000c101d06 */
[----:B------:R-:W-:Y:S01]  /*29f0*/  @P1 FADD.FTZ R152, R93, R152 ;  /* 0x000000985d981221 */ /* 0x000fe20000010000 */
[----:B------:R-:W-:Y:S01]  /*2a00*/  @P1 FADD.FTZ R151, R94, R151 ;  /* 0x000000975e971221 */ /* 0x000fe20000010000 */
        /* <DEDUP_REMOVED lines=8> */
[-C--:B--2---:R-:W-:Y:S01]  /*2a90*/  FMUL.FTZ R116, R153, R198.reuse ;  /* 0x000000c699747220 */ /* 0x084fe20000410000 */
[----:B------:R-:W-:Y:S01]  /*2aa0*/  FMUL.FTZ R117, R151, R198 ;  /* 0x000000c697757220 */ /* 0x000fe20000410000 */
[----:B------:R-:W-:Y:S01]  /*2ab0*/  @P1 FADD.FTZ R143, R98, R143 ;  /* 0x0000008f628f1221 */ /* 0x000fe20000010000 */
[----:B------:R-:W-:Y:S01]  /*2ac0*/  @P1 FADD.FTZ R142, R99, R142 ;  /* 0x0000008e638e1221 */ /* 0x000fe20000010000 */
[----:B------:R-:W-:Y:S01]  /*2ad0*/  SEL R126, R183, R102, P3 ;  /* 0x00000066b77e7207 */ /* 0x000fe20001800000 */
[-C--:B------:R-:W-:Y:S01]  /*2ae0*/  FMUL.FTZ R108, R155, R198.reuse ;  /* 0x000000c69b6c7220 */ /* 0x080fe20000410000 */
[----:B------:R-:W-:Y:S01]  /*2af0*/  SEL R127, R182, R103, P3 ;  /* 0x00000067b67f7207 */ /* 0x000fe20001800000 */
        /* <DEDUP_REMOVED lines=10> */
[-C--:B------:R-:W-:Y:S01]  /*2ba0*/  FMUL.FTZ R120, R143, R198.reuse ;  /* 0x000000c68f787220 */ /* 0x080fe20000410000 */
[----:B------:R-:W-:Y:S01]  /*2bb0*/  FMUL.FTZ R121, R142, R198 ;  /* 0x000000c68e797220 */ /* 0x000fe20000410000 */
[----:B------:R-:W-:Y:S01]  /*2bc0*/  F2FP.BF16.F32.PACK_AB R116, R113, R116 ;  /* 0x000000747174723e */ /* 0x000fe200000010ff */
[----:B----4-:R-:W-:Y:S01]  /*2bd0*/  @P2 IMAD.WIDE.U32 R128, R203, 0x20, R128 ;  /* 0x00000020cb802825 */ /* 0x010fe200078e0080 */
[----:B------:R-:W-:-:S02]  /*2be0*/  F2FP.BF16.F32.PACK_AB R117, R112, R117 ;  /* 0x000000757075723e */ /* 0x000fc400000010ff */
[----:B------:R-:W-:Y:S01]  /*2bf0*/  SEL R124, R155, R100, P3 ;  /* 0x000000649b7c7207 */ /* 0x000fe20001800000 */
[----:B------:R-:W-:Y:S01]  /*2c00*/  IMAD.WIDE.U32 R140, R203, 0x10, R130 ;  /* 0x00000010cb8c7825 */ /* 0x000fe200078e0082 */
[----:B------:R-:W-:Y:S02]  /*2c10*/  SEL R125, R154, R101, P3 ;  /* 0x000000659a7d7207 */ /* 0x000fe40001800000 */
[----:B------:R-:W-:Y:S01]  /*2c20*/  F2FP.BF16.F32.PACK_AB R108, R109, R108 ;  /* 0x0000006c6d6c723e */ /* 0x000fe200000010ff */
[----:B0-----:R-:W-:Y:S01]  /*2c30*/  @P2 IMAD.WIDE.U32 R134, R197, 0x20, R134 ;  /* 0x00000020c5862825 */ /* 0x001fe200078e0086 */
[----:B------:R-:W-:Y:S01]  /*2c40*/  SEL R112, R149, R104, P3 ;  /* 0x0000006895707207 */ /* 0x000fe20001800000 */
[----:B------:R0:W-:Y:S01]  /*2c50*/  @P2 STG.E.128 desc[UR6][R128.64], R124 ;  /* 0x0000007c80002986 */ /* 0x0001e2000c101d06 */
[----:B------:R-:W-:Y:S01]  /*2c60*/  SEL R113, R148, R105, P3 ;  /* 0x0000006994717207 */ /* 0x000fe20001800000 */
[----:B------:R-:W-:Y:S01]  /*2c70*/  IMAD.WIDE.U32 R130, R197, 0x10, R130 ;  /* 0x00000010c5827825 */ /* 0x000fe200078e0082 */
        /* <DEDUP_REMOVED lines=62> */
.L_x_5785:
        /* <DEDUP_REMOVED lines=27> */
.L_x_5786:
[----:B------:R-:W-:Y:S01]  /*3210*/  HFMA2.MMA R154, -RZ, RZ, 0, 9.5367431640625e-07 ;  /* 0x00000010ff9a7435 */ /* 0x000fe200000001ff */
[----:B------:R-:W-:Y:S02]  /*3220*/  MOV R151, R111 ;  /* 0x0000006f00977202 */ /* 0x000fe40000000f00 */
[----:B------:R-:W-:Y:S02]  /*3230*/  MOV R221, 0x1f ;  /* 0x0000001f00dd7802 */ /* 0x000fe40000000f00 */
[----:B------:R-:W-:-:S07]  /*3240*/  MOV R146, 0xffffffff ;  /* 0xffffffff00927802 */ /* 0x000fce0000000f00 */
[----:B-----5:R-:W-:Y:S05]  /*3250*/  WARPSYNC.COLLECTIVE R146, `(.L_x_5789) ;  /* 0x0000000092087348 */ /* 0x020fea0003c00000 */
[----:B------:R0:W1:Y:S02]  /*3260*/  SHFL.DOWN P3, R150, R151, R154, R221 ;  /* 0x0800009a97967389 */ /* 0x00006400000600dd */
[----:B01---5:R-:W-:Y:S01]  /*3270*/  ENDCOLLECTIVE ;  /* 0x000000000000791b */ /* 0x023fe20003800000 */
.L_x_5789:
[----:B------:R-:W-:Y:S02]  /*3280*/  MOV R151, R109 ;  /* 0x0000006d00977202 */ /* 0x000fe40000000f00 */
[----:B------:R-:W-:-:S07]  /*3290*/  MOV R108, R150 ;  /* 0x00000096006c7202 */ /* 0x000fce0000000f00 */
[----:B------:R-:W-:Y:S05]  /*32a0*/  WARPSYNC.COLLECTIVE R146, `(.L_x_5790) ;  /* 0x0000000092087348 */ /* 0x000fea0003c00000 */
[----:B------:R0:W1:Y:S02]  /*32b0*/  SHFL.DOWN P3, R150, R151, R154, R221 ;  /* 0x0800009a97967389 */ /* 0x00006400000600dd */
[----:B01----:R-:W-:Y:S01]  /*32c0*/  ENDCOLLECTIVE ;  /* 0x000000000000791b */ /* 0x003fe20003800000 */
.L_x_5790:
[----:B------:R-:W-:Y:S01]  /*32d0*/  FADD.FTZ R108, R111, R108 ;  /* 0x0000006c6f6c7221 */ /* 0x000fe20000010000 */
[----:B------:R-:W-:-:S04]  /*32e0*/  HFMA2.MMA R154, -RZ, RZ, 0, 4.76837158203125e-07 ;  /* 0x00000008ff9a7435 */ /* 0x000fc800000001ff */
[----:B------:R-:W-:Y:S02]  /*32f0*/  MOV R151, R108 ;  /* 0x0000006c00977202 */ /* 0x000fe40000000f00 */
[----:B------:R-:W-:-:S07]  /*3300*/  MOV R110, R150 ;  /* 0x00000096006e7202 */ /* 0x000fce0000000f00 */
[----:B------:R-:W-:Y:S05]  /*3310*/  WARPSYNC.COLLECTIVE R146, `(.L_x_5791) ;  /* 0x0000000092087348 */ /* 0x000fea0003c00000 */
[----:B------:R0:W1:Y:S02]  /*3320*/  SHFL.DOWN P3, R150, R151, R154, R221 ;  /* 0x0800009a97967389 */ /* 0x00006400000600dd */
[----:B01----:R-:W-:Y:S01]  /*3330*/  ENDCOLLECTIVE ;  /* 0x000000000000791b */ /* 0x003fe20003800000 */
.L_x_5791:
[----:B------:R-:W-:-:S05]  /*3340*/  FADD.FTZ R110, R109, R110 ;  /* 0x0000006e6d6e7221 */ /* 0x000fca0000010000 */
[----:B------:R-:W-:Y:S02]  /*3350*/  MOV R151, R110 ;  /* 0x0000006e00977202 */ /* 0x000fe40000000f00 */
[----:B------:R-:W-:-:S07]  /*3360*/  MOV R113, R150 ;  /* 0x0000009600717202 */ /* 0x000fce0000000f00 */
[----:B------:R-:W-:Y:S05]  /*3370*/  WARPSYNC.COLLECTIVE R146, `(.L_x_5792) ;  /* 0x0000000092087348 */ /* 0x000fea0003c00000 */
[----:B------:R0:W1:Y:S02]  /*3380*/  SHFL.DOWN P3, R150, R151, R154, R221 ;  /* 0x0800009a97967389 */ /* 0x00006400000600dd */
[----:B01----:R-:W-:Y:S01]  /*3390*/  ENDCOLLECTIVE ;  /* 0x000000000000791b */ /* 0x003fe20003800000 */
.L_x_5792:
[----:B------:R-:W-:Y:S01]  /*33a0*/  FADD.FTZ R113, R108, R113 ;  /* 0x000000716c717221 */ /* 0x000fe20000010000 */
[----:B------:R-:W-:-:S04]  /*33b0*/  HFMA2.MMA R154, -RZ, RZ, 0, 2.384185791015625e-07 ;  /* 0x00000004ff9a7435 */ /* 0x000fc800000001ff */
[----:B------:R-:W-:Y:S02]  /*33c0*/  MOV R151, R113 ;  /* 0x0000007100977202 */ /* 0x000fe40000000f00 */
[----:B------:R-:W-:-:S07]  /*33d0*/  MOV R115, R150 ;  /* 0x0000009600737202 */ /* 0x000fce0000000f00 */
[----:B------:R-:W-:Y:S05]  /*33e0*/  WARPSYNC.COLLECTIVE R146, `(.L_x_5793) ;  /* 0x0000000092087348 */ /* 0x000fea0003c00000 */
[----:B------:R0:W1:Y:S02]  /*33f0*/  SHFL.DOWN P3, R150, R151, R154, R221 ;  /* 0x0800009a97967389 */ /* 0x00006400000600dd */
[----:B01----:R-:W-:Y:S01]  /*3400*/  ENDCOLLECTIVE ;  /* 0x000000000000791b */ /* 0x003fe20003800000 */
.L_x_5793:
[----:B------:R-:W-:-:S05]  /*3410*/  FADD.FTZ R115, R110, R115 ;  /* 0x000000736e737221 */ /* 0x000fca0000010000 */
[----:B------:R-:W-:Y:S02]  /*3420*/  MOV R151, R115 ;  /* 0x0000007300977202 */ /* 0x000fe40000000f00 */
[----:B------:R-:W-:-:S07]  /*3430*/  MOV R112, R150 ;  /* 0x0000009600707202 */ /* 0x000fce0000000f00 */
[----:B------:R-:W-:Y:S05]  /*3440*/  WARPSYNC.COLLECTIVE R146, `(.L_x_5794) ;  /* 0x0000000092087348 */ /* 0x000fea0003c00000 */
[----:B------:R0:W1:Y:S02]  /*3450*/  SHFL.DOWN P3, R150, R151, R154, R221 ;  /* 0x0800009a97967389 */ /* 0x00006400000600dd */
[----:B01----:R-:W-:Y:S01]  /*3460*/  ENDCOLLECTIVE ;  /* 0x000000000000791b */ /* 0x003fe20003800000 */
.L_x_5794:
[----:B------:R-:W-:Y:S01]  /*3470*/  FADD.FTZ R112, R113, R112 ;  /* 0x0000007071707221 */ /* 0x000fe20000010000 */
[----:B------:R-:W-:-:S04]  /*3480*/  HFMA2.MMA R154, -RZ, RZ, 0, 1.1920928955078125e-07 ;  /* 0x00000002ff9a7435 */ /* 0x000fc800000001ff */
[----:B------:R-:W-:Y:S02]  /*3490*/  MOV R151, R112 ;  /* 0x0000007000977202 */ /* 0x000fe40000000f00 */
[----:B------:R-:W-:-:S07]  /*34a0*/  MOV R114, R150 ;  /* 0x0000009600727202 */ /* 0x000fce0000000f00 */
[----:B------:R-:W-:Y:S05]  /*34b0*/  WARPSYNC.COLLECTIVE R146, `(.L_x_5795) ;  /* 0x0000000092087348 */ /* 0x000fea0003c00000 */
[----:B------:R0:W1:Y:S02]  /*34c0*/  SHFL.DOWN P3, R150, R151, R154, R221 ;  /* 0x0800009a97967389 */ /* 0x00006400000600dd */
[----:B01----:R-:W-:Y:S01]  /*34d0*/  ENDCOLLECTIVE ;  /* 0x000000000000791b */ /* 0x003fe20003800000 */
.L_x_5795:
[----:B------:R-:W-:-:S05]  /*34e0*/  FADD.FTZ R114, R115, R114 ;  /* 0x0000007273727221 */ /* 0x000fca0000010000 */
[----:B------:R-:W-:Y:S02]  /*34f0*/  MOV R151, R114 ;  /* 0x0000007200977202 */ /* 0x000fe40000000f00 */
[----:B------:R-:W-:-:S07]  /*3500*/  MOV R109, R150 ;  /* 0x00000096006d7202 */ /* 0x000fce0000000f00 */
[----:B------:R-:W-:Y:S05]  /*3510*/  WARPSYNC.COLLECTIVE R146, `(.L_x_5796) ;  /* 0x0000000092087348 */ /* 0x000fea0003c00000 */
[----:B------:R0:W1:Y:S02]  /*3520*/  SHFL.DOWN P3, R150, R151, R154, R221 ;  /* 0x0800009a97967389 */ /* 0x00006400000600dd */
[----:B01----:R-:W-:Y:S01]  /*3530*/  ENDCOLLECTIVE ;  /* 0x000000000000791b */ /* 0x003fe20003800000 */
.L_x_5796:
[----:B------:R-:W-:Y:S01]  /*3540*/  FADD.FTZ R109, R112, R109 ;  /* 0x0000006d706d7221 */ /* 0x000fe20000010000 */
[----:B------:R-:W-:-:S04]  /*3550*/  HFMA2.MMA R154, -RZ, RZ, 0, 5.9604644775390625e-08 ;  /* 0x00000001ff9a7435 */ /* 0x000fc800000001ff */
[----:B------:R-:W-:Y:S02]  /*3560*/  MOV R151, R109 ;  /* 0x0000006d00977202 */ /* 0x000fe40000000f00 */
[----:B------:R-:W-:-:S07]  /*3570*/  MOV R111, R150 ;  /* 0x00000096006f7202 */ /* 0x000fce0000000f00 */
[----:B------:R-:W-:Y:S05]  /*3580*/  WARPSYNC.COLLECTIVE R146, `(.L_x_5797) ;  /* 0x0000000092087348 */ /* 0x000fea0003c00000 */
[----:B------:R0:W1:Y:S02]  /*3590*/  SHFL.DOWN P3, R150, R151, R154, R221 ;  /* 0x0800009a97967389 */ /* 0x00006400000600dd */
[----:B01----:R-:W-:Y:S01]  /*35a0*/  ENDCOLLECTIVE ;  /* 0x000000000000791b */ /* 0x003fe20003800000 */
.L_x_5797:
[----:B------:R-:W-:-:S05]  /*35b0*/  FADD.FTZ R111, R114, R111 ;  /* 0x0000006f726f7221 */ /* 0x000fca0000010000 */
[----:B------:R-:W-:Y:S02]  /*35c0*/  MOV R151, R111 ;  /* 0x0000006f00977202 */ /* 0x000fe40000000f00 */
[----:B------:R-:W-:-:S07]  /*35d0*/  MOV R108, R150 ;  /* 0x00000096006c7202 */ /* 0x000fce0000000f00 */
[----:B------:R-:W-:Y:S05]  /*35e0*/  WARPSYNC.COLLECTIVE R146, `(.L_x_5798) ;  /* 0x0000000092087348 */ /* 0x000fea0003c00000 */
[----:B------:R0:W1:Y:S02]  /*35f0*/  SHFL.DOWN P3, R150, R151, R154, R221 ;  /* 0x0800009a97967389 */ /* 0x00006400000600dd */
[----:B01----:R-:W-:Y:S01]  /*3600*/  ENDCOLLECTIVE ;  /* 0x000000000000791b */ /* 0x003fe20003800000 */
.L_x_5798:
[----:B------:R-:W-:Y:S01]  /*3610*/  MOV R110, R150 ;  /* 0x00000096006e7202 */ /* 0x000fe20000000f00 */
[----:B------:R-:W-:Y:S06]  /*3620*/  BRA `(.L_x_5799) ;  /* 0xffffffe4008c7947 */ /* 0x000fec000383ffff */
.L_x_5800:
        /* <DEDUP_REMOVED lines=13> */
.L_x_13941:


//--------------------- .text._ZN10layer_norm13ln_bwd_kernelINS_13Kernel_traitsIf13__nv_bfloat16fS2_fjLj4096ELj1ELj1ELj4ELj16ENS_18Kernel_traits_baseILj4096EfS2_fS2_fjLj128EEEEELb0ELb0ELb1ELb0EEEvNS_9BwdParamsE --------------------------
	.section	.text._ZN10layer_norm13ln_bwd_kernelINS_13Kernel_traitsIf13__nv_bfloat16fS2_fjLj4096ELj1ELj1ELj4ELj16ENS_18Kernel_traits_baseILj4096EfS2_fS2_fjLj128EEEEELb0ELb0ELb1ELb0EEEvNS_9BwdParamsE,"ax",@progbits
	.align	128
        .global         _ZN10layer_norm13ln_bwd_kernelINS_13Kernel_traitsIf13__nv_bfloat16fS2_fjLj4096ELj1ELj1ELj4ELj16ENS_18Kernel_traits_baseILj4096EfS2_fS2_fjLj128EEEEELb0ELb0ELb1ELb0EEEvNS_9BwdParamsE
        .type           _ZN10layer_norm13ln_bwd_kernelINS_13Kernel_traitsIf13__nv_bfloat16fS2_fjLj4096ELj1ELj1ELj4ELj16ENS_18Kernel_traits_baseILj4096EfS2_fS2_fjLj128EEEEELb0ELb0ELb1ELb0EEEvNS_9BwdParamsE,@function
        .size           _ZN10layer_norm13ln_bwd_kernelINS_13Kernel_traitsIf13__nv_bfloat16fS2_fjLj4096ELj1ELj1ELj4ELj16ENS_18Kernel_traits_baseILj4096EfS2_fS2_fjLj128EEEEELb0ELb0ELb1ELb0EEEvNS_9BwdParamsE,(.L_x_13942 - _ZN10layer_norm13ln_bwd_kernelINS_13Kernel_traitsIf13__nv_bfloat16fS2_fjLj4096ELj1ELj1ELj4ELj16ENS_18Kernel_traits_baseILj4096EfS2_fS2_fjLj128EEEEELb0ELb0ELb1ELb0EEEvNS_9BwdParamsE)
        .other          _ZN10layer_norm13ln_bwd_kernelINS_13Kernel_traitsIf13__nv_bfloat16fS2_fjLj4096ELj1ELj1ELj4ELj16ENS_18Kernel_traits_baseILj4096EfS2_fS2_fjLj128EEEEELb0ELb0ELb1ELb0EEEvNS_9BwdParamsE,@"STO_CUDA_ENTRY STV_DEFAULT"
_ZN10layer_norm13ln_bwd_kernelINS_13Kernel_traitsIf13__nv_bfloat16fS2_fjLj4096ELj1ELj1ELj4ELj16ENS_18Kernel_traits_baseILj4096EfS2_fS2_fjLj128EEEEELb0ELb0ELb1ELb0EEEvNS_9BwdParamsE:
.text._ZN10layer_norm13ln_bwd_kernelINS_13Kernel_traitsIf13__nv_bfloat16fS2_fjLj4096ELj1ELj1ELj4ELj16ENS_18Kernel_traits_baseILj4096EfS2_fS2_fjLj128EEEEELb0ELb0ELb1ELb0EEEvNS_9BwdParamsE:
        /* <DEDUP_REMOVED lines=75> */
[----:B------:R-:W-:Y:S06]  /*04b0*/  @P3 BRA `(.L_x_5801) ;  /* 0x0000004400343947 */ /* 0x000fec0003800000 */
[----:B------:R-:W0:Y:S01]  /*04c0*/  LDC.U8 R6, c[0x0][0x2a0] ;  /* 0x0000a800ff067b82 */ /* 0x000e220000000000 */
[----:B------:R-:W-:Y:S01]  /*04d0*/  ULDC.64 UR6, c[0x0][0x2c8] ;  /* 0x0000b20000067ab9 */ /* 0x000fe20000000a00 */
[----:B------:R-:W-:Y:S01]  /*04e0*/  HFMA2.MMA R228, -RZ, RZ, 0, 5.9604644775390625e-08 ;  /* 0x00000001ffe47435 */ /* 0x000fe200000001ff */
[----:B------:R-:W-:Y:S01]  /*04f0*/  ISETP.NE.U32.AND P3, PT, RZ, UR6, PT ;  /* 0x00000006ff007c0c */ /* 0x000fe2000bf65070 */
[----:B------:R-:W-:-:S03]  /*0500*/  IMAD.MOV.U32 R69, RZ, RZ, RZ ;  /* 0x000000ffff457224 */ /* 0x000fc600078e00ff */
[----:B------:R-:W-:-:S04]  /*0510*/  ISETP.NE.AND.EX P3, PT, RZ, UR7, PT, P3 ;  /* 0x00000007ff007c0c */ /* 0x000fc8000bf65330 */
[----:B------:R-:W-:-:S04]  /*0520*/  ISETP.LT.U32.OR P3, PT, R16, 0x200, !P3 ;  /* 0x000002001000780c */ /* 0x000fc80005f61470 */
[----:B------:R-:W-:-:S09]  /*0530*/  P2R R2, PR, RZ, 0x8 ;  /* 0x00000008ff027803 */ /* 0x000fd20000000000 */
.L_x_5893:
[----:B0-2---:R-:W1:Y:S08]  /*0540*/  LDC.64 R170, c[0x0][0x288] ;  /* 0x0000a200ffaa7b82 */ /* 0x005e700000000a00 */
[----:B------:R-:W2:Y:S08]  /*0550*/  LDC.64 R172, c[0x0][0x258] ;  /* 0x00009600ffac7b82 */ /* 0x000eb00000000a00 */
[----:B------:R-:W3:Y:S01]  /*0560*/  LDC.64 R168, c[0x0][0x280] ;  /* 0x0000a000ffa87b82 */ /* 0x000ee20000000a00 */
[----:B-1----:R-:W-:-:S07]  /*0570*/  IMAD.WIDE R170, R5, 0x4, R170 ;  /* 0x0000000405aa7825 */ /* 0x002fce00078e02aa */
[----:B----4-:R-:W1:Y:S01]  /*0580*/  LDC.64 R234, c[0x0][0x2c8] ;  /* 0x0000b200ffea7b82 */ /* 0x010e620000000a00 */
        /* <DEDUP_REMOVED lines=23> */
.L_x_5806:
[----:B------:R-:W-:-:S07]  /*0700*/  IADD3 R171, R3, 0x80, RZ ;  /* 0x0000008003ab7810 */ /* 0x000fce0007ffe0ff */
.L_x_5805:
[----:B------:R-:W-:Y:S05]  /*0710*/  BSYNC B1 ;  /* 0x0000000000017941 */ /* 0x000fea0003800000 */
.L_x_5804:
        /* <DEDUP_REMOVED lines=8> */
.L_x_5809:
[----:B------:R-:W-:-:S07]  /*07a0*/  IADD3 R171, R171, 0x80, RZ ;  /* 0x00000080abab7810 */ /* 0x000fce0007ffe0ff */
.L_x_5808:
[----:B------:R-:W-:Y:S05]  /*07b0*/  BSYNC B1 ;  /* 0x0000000000017941 */ /* 0x000fea0003800000 */
.L_x_5807:
[----:B------:R-:W-:Y:S04]  /*07c0*/  BSSY B1, `(.L_x_5810) ;  /* 0x0000009000017945 */ /* 0x000fe80003800000 */
[----:B------:R-:W-:Y:S05]  /*07d0*/  @!P2 BRA `(.L_x_5811) ;  /* 0x00000000001ca947 */ /* 0x000fea0003800000 */
[----:B------:R-:W-:-:S04]  /*07e0*/  ISETP.NE.U32.AND P4, PT, RZ, UR12, PT ;  /* 0x0000000cff007c0c */ /* 0x000fc8000bf85070 */
[----:B------:R-:W-:-:S13]  /*07f0*/  ISETP.NE.AND.EX P4, PT, RZ, UR13, PT, P4 ;  /* 0x0000000dff007c0c */ /* 0x000fda000bf85340 */
[----:B------:R-:W-:Y:S05]  /*0800*/  @!P4 BRA `(.L_x_5812) ;  /* 0x00000000000cc947 */ /* 0x000fea0003800000 */
[----:B--2---:R-:W-:-:S05]  /*0810*/  IMAD.WIDE.U32 R168, R171, 0x20, R234 ;  /* 0x00000020aba87825 */ /* 0x004fca00078e00ea */
[----:B------:R3:W5:Y:S04]  /*0820*/  LDG.E.128 R148, desc[UR4][R168.64] ;  /* 0x00000004a8947981 */ /* 0x000768000c1e1d00 */
[----:B------:R3:W5:Y:S02]  /*0830*/  LDG.E.128 R152, desc[UR4][R168.64+0x10] ;  /* 0x00001004a8987981 */ /* 0x000764000c1e1d00 */
.L_x_5812:
[----:B------:R-:W-:-:S07]  /*0840*/  IADD3 R171, R171, 0x80, RZ ;  /* 0x00000080abab7810 */ /* 0x000fce0007ffe0ff */
.L_x_5811:
[----:B------:R-:W-:Y:S05]  /*0850*/  BSYNC B1 ;  /* 0x0000000000017941 */ /* 0x000fea0003800000 */
.L_x_5810:
[----:B------:R-:W-:Y:S02]  /*0860*/  ISETP.NE.AND P4, PT, R2, RZ, PT ;  /* 0x000000ff0200720c */ /* 0x000fe40003f85270 */
[----:B------:R-:W-:-:S11]  /*0870*/  CS2R R230, SRZ ;  /* 0x0000000000e67805 */ /* 0x000fd6000001ff00 */
[----:B------:R-:W-:Y:S05]  /*0880*/  @P4 BRA `(.L_x_5813) ;  /* 0x0000001400804947 */ /* 0x000fea0003800000 */
[----:B------:R-:W-:-:S05]  /*0890*/  IMAD.WIDE.U32 R234, R171, 0x20, R234 ;  /* 0x00000020abea7825 */ /* 0x000fca00078e00ea */
[----:B------:R4:W5:Y:S04]  /*08a0*/  LDG.E.128 R156, desc[UR4][R234.64] ;  /* 0x00000004ea9c7981 */ /* 0x000968000c1e1d00 */
[----:B------:R4:W5:Y:S01]  /*08b0*/  LDG.E.128 R160, desc[UR4][R234.64+0x10] ;  /* 0x00001004eaa07981 */ /* 0x000962000c1e1d00 */
[----:B------:R-:W-:Y:S05]  /*08c0*/  BRA `(.L_x_5813) ;  /* 0x0000001400707947 */ /* 0x000fea0003800000 */
.L_x_5803:
[----:B------:R-:W1:Y:S02]  /*08d0*/  LDC.64 R168, c[0x0][0x250] ;  /* 0x00009400ffa87b82 */ /* 0x000e640000000a00 */
[----:B-1----:R-:W-:-:S06]  /*08e0*/  IMAD.WIDE R168, R5, 0x4, R168 ;  /* 0x0000000405a87825 */ /* 0x002fcc00078e02a8 */
[----:B------:R-:W2:Y:S01]  /*08f0*/  LDG.E R168, desc[UR4][R168.64] ;  /* 0x00000004a8a87981 */ /* 0x000ea2000c1e1900 */
[----:B------:R-:W-:Y:S01]  /*0900*/  VIADD R171, R171, 0xffffffff ;  /* 0xffffffffabab7836 */ /* 0x000fe20000000000 */
[----:B0-----:R-:W-:Y:S01]  /*0910*/  ISETP.NE.AND P4, PT, R6, RZ, PT ;  /* 0x000000ff0600720c */ /* 0x001fe20003f85270 */
        /* <DEDUP_REMOVED lines=35> */
[----:B------:R-:W-:Y:S01]  /*0b50*/  SHF.L.U32 R173, R173, 0x10, RZ ;  /* 0x00000010adad7819 */ /* 0x000fe200000006ff */
[----:B------:R-:W-:Y:S01]  /*0b60*/  FMUL.FTZ R220, R4, R171 ;  /* 0x000000ab04dc7220 */ /* 0x000fe20000410000 */
        /* <DEDUP_REMOVED lines=53> */
.L_x_5815:
[----:B------:R-:W-:Y:S05]  /*0ec0*/  BSYNC B1 ;  /* 0x0000000000017941 */ /* 0x000fea0003800000 */
.L_x_5814:
        /* <DEDUP_REMOVED lines=14> */
[----:B------:R-:W-:Y:S02]  /*0fb0*/  IADD3 R232, R232, 0x80, RZ ;  /* 0x00000080e8e87810 */ /* 0x000fe40007ffe0ff */
[----:B------:R-:W-:Y:S01]  /*0fc0*/  IADD3 R229, R229, 0x80, RZ ;  /* 0x00000080e5e57810 */ /* 0x000fe20007ffe0ff */
        /* <DEDUP_REMOVED lines=11> */
[C---:B---3--:R-:W-:Y:S01]  /*1080*/  FADD.FTZ R203, -R227.reuse, R176 ;  /* 0x000000b0e3cb7221 */ /* 0x048fe20000010100 */
[----:B------:R-:W-:Y:S01]  /*1090*/  FADD.FTZ R171, -R227, R171 ;  /* 0x000000abe3ab7221 */ /* 0x000fe20000010100 */
[----:B------:R-:W-:Y:S01]  /*10a0*/  SHF.L.U32 R173, R173, 0x10, RZ ;  /* 0x00000010adad7819 */ /* 0x000fe200000006ff */
[----:B------:R-:W-:Y:S01]  /*10b0*/  FMUL.FTZ R208, R4, R169 ;  /* 0x000000a904d07220 */ /* 0x000fe20000410000 */
[----:B------:R-:W-:Y:S01]  /*10c0*/  FADD.FTZ R231, R231, R207 ;  /* 0x000000cfe7e77221 */ /* 0x000fe20000010000 */
[----:B------:R-:W-:Y:S01]  /*10d0*/  FFMA.FTZ R169, R209, R207, R230 ;  /* 0x000000cfd1a97223 */ /* 0x000fe200000100e6 */
[-C--:B------:R-:W-:Y:S01]  /*10e0*/  FMUL.FTZ R206, R45, R168.reuse ;  /* 0x000000a82dce7220 */ /* 0x080fe20000410000 */
[----:B------:R-:W-:Y:S01]  /*10f0*/  SHF.L.U32 R197, R174, 0x10, RZ ;  /* 0x00000010aec57819 */ /* 0x000fe200000006ff */
[----:B------:R-:W-:Y:S01]  /*1100*/  FMUL.FTZ R203, R4, R203 ;  /* 0x000000cb04cb7220 */ /* 0x000fe20000410000 */
[----:B------:R-:W-:Y:S01]  /*1110*/  SHF.L.U32 R170, R170, 0x10, RZ ;  /* 0x00000010aaaa7819 */ /* 0x000fe200000006ff */
[----:B------:R-:W-:Y:S01]  /*1120*/  FMUL.FTZ R204, R4, R171 ;  /* 0x000000ab04cc7220 */ /* 0x000fe20000410000 */
[----:B------:R-:W-:Y:S01]  /*1130*/  FFMA.FTZ R117, R208, R168, R117 ;  /* 0x000000a8d0757223 */ /* 0x000fe20000010075 */
[----:B------:R-:W-:Y:S01]  /*1140*/  FADD.FTZ R113, R113, R168 ;  /* 0x000000a871717221 */ /* 0x000fe20000010000 */
[----:B------:R-:W-:Y:S01]  /*1150*/  FMUL.FTZ R205, R4, R205 ;  /* 0x000000cd04cd7220 */ /* 0x000fe20000410000 */
[----:B------:R-:W-:Y:S01]  /*1160*/  FMUL.FTZ R202, R46, R173 ;  /* 0x000000ad2eca7220 */ /* 0x000fe20000410000 */
[----:B------:R-:W-:Y:S01]  /*1170*/  FADD.FTZ R231, R231, R206 ;  /* 0x000000cee7e77221 */ /* 0x000fe20000010000 */
[----:B------:R-:W-:Y:S01]  /*1180*/  FFMA.FTZ R168, R208, R206, R169 ;  /* 0x000000ced0a87223 */ /* 0x000fe200000100a9 */
[----:B------:R-:W-:Y:S01]  /*1190*/  FADD.FTZ R80, R80, R197 ;  /* 0x000000c550507221 */ /* 0x000fe20000010000 */
[-C--:B------:R-:W-:Y:S01]  /*11a0*/  FFMA.FTZ R120, R203, R197.reuse, R120 ;  /* 0x000000c5cb787223 */ /* 0x080fe20000010078 */
[----:B------:R-:W-:Y:S01]  /*11b0*/  FMUL.FTZ R200, R48, R197 ;  /* 0x000000c530c87220 */ /* 0x000fe20000410000 */
[----:B------:R-:W-:Y:S01]  /*11c0*/  PRMT R172, R174, 0x7632, R172 ;  /* 0x00007632aeac7816 */ /* 0x000fe200000000ac */
[-C--:B------:R-:W-:Y:S01]  /*11d0*/  FFMA.FTZ R119, R204, R170.reuse, R119 ;  /* 0x000000aacc777223 */ /* 0x080fe20000010077 */
[----:B------:R-:W-:Y:S01]  /*11e0*/  FADD.FTZ R115, R115, R170 ;  /* 0x000000aa73737221 */ /* 0x000fe20000010000 */
[----:B------:R-:W-:Y:S01]  /*11f0*/  FMUL.FTZ R197, R47, R170 ;  /* 0x000000aa2fc57220 */ /* 0x000fe20000410000 */
[----:B------:R-:W-:Y:S01]  /*1200*/  FADD.FTZ R170, R231, R202 ;  /* 0x000000cae7aa7221 */ /* 0x000fe20000010000 */
[----:B------:R-:W-:Y:S01]  /*1210*/  FFMA.FTZ R169, R205, R202, R168 ;  /* 0x000000cacda97223 */ /* 0x000fe200000100a8 */
[----:B------:R-:W-:Y:S01]  /*1220*/  FADD.FTZ R177, -R227, R177 ;  /* 0x000000b1e3b17221 */ /* 0x000fe20000010100 */
[----:B------:R-:W-:-:S02]  /*1230*/  IMAD.U32 R172, R172, 0x10000, RZ ;  /* 0x00010000acac7824 */ /* 0x000fc400078e00ff */
[----:B------:R-:W-:Y:S01]  /*1240*/  FADD.FTZ R171, R170, R197 ;  /* 0x000000c5aaab7221 */ /* 0x000fe20000010000 */
[----:B------:R-:W-:Y:S01]  /*1250*/  FFMA.FTZ R168, R204, R197, R169 ;  /* 0x000000c5cca87223 */ /* 0x000fe200000100a9 */
[----:B------:R-:W-:Y:S01]  /*1260*/  PRMT R174, R175, 0x7632, R174 ;  /* 0x00007632afae7816 */ /* 0x000fe200000000ae */
[----:B------:R-:W-:Y:S01]  /*1270*/  FADD.FTZ R201, -R227, R178 ;  /* 0x000000b2e3c97221 */ /* 0x000fe20000010100 */
[----:B------:R-:W-:Y:S01]  /*1280*/  SHF.L.U32 R175, R175, 0x10, RZ ;  /* 0x00000010afaf7819 */ /* 0x000fe200000006ff */
[----:B------:R-:W-:Y:S01]  /*1290*/  FMUL.FTZ R198, R4, R177 ;  /* 0x000000b104c67220 */ /* 0x000fe20000410000 */
[----:B0-----:R-:W-:Y:S01]  /*12a0*/  FMUL.FTZ R195, R49, R172 ;  /* 0x000000ac31c37220 */ /* 0x001fe20000410000 */
        /* <DEDUP_REMOVED lines=22> */
.L_x_5817:
[----:B------:R-:W-:Y:S05]  /*1410*/  BSYNC B1 ;  /* 0x0000000000017941 */ /* 0x000fea0003800000 */
.L_x_5816:
        /* <DEDUP_REMOVED lines=17> */
[C---:B------:R-:W-:Y:S01]  /*1530*/  FADD.FTZ R183, -R227.reuse, R169 ;  /* 0x000000a9e3b77221 */ /* 0x040fe20000010100 */
[C---:B------:R-:W-:Y:S01]  /*1540*/  FADD.FTZ R185, -R227.reuse, R171 ;  /* 0x000000abe3b97221 */ /* 0x040fe20000010100 */
[C---:B------:R-:W-:Y:S01]  /*1550*/  FADD.FTZ R191, -R227.reuse, R170 ;  /* 0x000000aae3bf7221 */ /* 0x040fe20000010100 */
[----:B---3--:R-:W-:Y:S01]  /*1560*/  FADD.FTZ R27, -R227, R178 ;  /* 0x000000b2e31b7221 */ /* 0x008fe20000010100 */
[----:B----4-:R-:W-:-:S02]  /*1570*/  PRMT R168, R172, 0x7632, R168 ;  /* 0x00007632aca87816 */ /* 0x010fc400000000a8 */
[----:B------:R-:W-:Y:S02]  /*1580*/  SHF.L.U32 R169, R172, 0x10, RZ ;  /* 0x00000010aca97819 */ /* 0x000fe400000006ff */
[----:B------:R-:W-:Y:S01]  /*1590*/  SHF.L.U32 R168, R168, 0x10, RZ ;  /* 0x00000010a8a87819 */ /* 0x000fe200000006ff */
[----:B-----5:R-:W-:Y:S02]  /*15a0*/  FMUL.FTZ R193, R4, R193 ;  /* 0x000000c104c17220 */ /* 0x020fe40000410000 */
[----:B------:R-:W-:Y:S01]  /*15b0*/  FMUL.FTZ R188, R52, R169 ;  /* 0x000000a934bc7220 */ /* 0x000fe20000410000 */
[----:B------:R-:W-:Y:S01]  /*15c0*/  PRMT R170, R173, 0x7632, R170 ;  /* 0x00007632adaa7816 */ /* 0x000fe200000000aa */
[----:B------:R-:W-:Y:S01]  /*15d0*/  FADD.FTZ R189, -R227, R176 ;  /* 0x000000b0e3bd7221 */ /* 0x000fe20000010100 */
[----:B------:R-:W-:Y:S01]  /*15e0*/  SHF.L.U32 R173, R173, 0x10, RZ ;  /* 0x00000010adad7819 */ /* 0x000fe200000006ff */
[C---:B------:R-:W-:Y:S01]  /*15f0*/  FMUL.FTZ R190, R4.reuse, R185 ;  /* 0x000000b904be7220 */ /* 0x040fe20000410000 */
[----:B------:R-:W-:Y:S01]  /*1600*/  PRMT R26, R175, 0x7632, R26 ;  /* 0x00007632af1a7816 */ /* 0x000fe2000000001a */
[C---:B------:R-:W-:Y:S01]  /*1610*/  FMUL.FTZ R192, R4.reuse, R183 ;  /* 0x000000b704c07220 */ /* 0x040fe20000410000 */
[----:B------:R-:W-:Y:S01]  /*1620*/  FMUL.FTZ R185, R4, R27 ;  /* 0x0000001b04b97220 */ /* 0x000fe20000410000 */
[----:B------:R-:W-:Y:S01]  /*1630*/  FADD.FTZ R231, R231, R188 ;  /* 0x000000bce7e77221 */ /* 0x000fe20000010000 */
[----:B------:R-:W-:Y:S01]  /*1640*/  FMUL.FTZ R184, R53, R168 ;  /* 0x000000a835b87220 */ /* 0x000fe20000410000 */
[----:B------:R-:W-:Y:S01]  /*1650*/  FFMA.FTZ R27, R193, R188, R230 ;  /* 0x000000bcc11b7223 */ /* 0x000fe200000100e6 */
[C---:B------:R-:W-:Y:S01]  /*1660*/  PRMT R171, R174.reuse, 0x7632, R171 ;  /* 0x00007632aeab7816 */ /* 0x040fe200000000ab */
[----:B------:R-:W-:Y:S01]  /*1670*/  IMAD.U32 R181, R174, 0x10000, RZ ;  /* 0x00010000aeb57824 */ /* 0x000fe200078e00ff */
[----:B------:R-:W-:Y:S01]  /*1680*/  SHF.L.U32 R170, R170, 0x10, RZ ;  /* 0x00000010aaaa7819 */ /* 0x000fe200000006ff */
[----:B------:R-:W-:Y:S01]  /*1690*/  FMUL.FTZ R189, R4, R189 ;  /* 0x000000bd04bd7220 */ /* 0x000fe20000410000 */
[----:B------:R-:W-:Y:S01]  /*16a0*/  SHF.L.U32 R174, R26, 0x10, RZ ;  /* 0x000000101aae7819 */ /* 0x000fe200000006ff */
[----:B------:R-:W-:Y:S01]  /*16b0*/  FMUL.FTZ R187, R54, R173 ;  /* 0x000000ad36bb7220 */ /* 0x000fe20000410000 */
[----:B------:R-:W-:Y:S01]  /*16c0*/  FFMA.FTZ R89, R192, R168, R89 ;  /* 0x000000a8c0597223 */ /* 0x000fe20000010059 */
[----:B------:R-:W-:Y:S01]  /*16d0*/  FADD.FTZ R125, R125, R168 ;  /* 0x000000a87d7d7221 */ /* 0x000fe20000010000 */
        /* <DEDUP_REMOVED lines=13> */
[----:B------:R-:W-:Y:S01]  /*17b0*/  FADD.FTZ R177, -R227, R177 ;  /* 0x000000b1e3b17221 */ /* 0x000fe20000010100 */
[----:B------:R-:W-:Y:S01]  /*17c0*/  FFMA.FTZ R26, R190, R181, R27 ;  /* 0x000000b5be1a7223 */ /* 0x000fe2000001001b */
[----:B------:R-:W-:Y:S01]  /*17d0*/  SHF.L.U32 R175, R175, 0x10, RZ ;  /* 0x00000010afaf7819 */ /* 0x000fe200000006ff */
[----:B------:R-:W-:Y:S01]  /*17e0*/  FADD.FTZ R168, R169, R186 ;  /* 0x000000baa9a87221 */ /* 0x000fe20000010000 */
[----:B------:R-:W-:Y:S01]  /*17f0*/  FMUL.FTZ R182, R4, R177 ;  /* 0x000000b104b67220 */ /* 0x000fe20000410000 */
[----:B------:R-:W-:Y:S01]  /*1800*/  FMUL.FTZ R27, R57, R172 ;  /* 0x000000ac391b7220 */ /* 0x000fe20000410000 */
[----:B------:R-:W-:Y:S01]  /*1810*/  FFMA.FTZ R169, R189, R186, R26 ;  /* 0x000000babda97223 */ /* 0x000fe2000001001a */
[----:B------:R-:W-:Y:S01]  /*1820*/  FFMA.FTZ R91, R190, R170, R91 ;  /* 0x000000aabe5b7223 */ /* 0x000fe2000001005b */
        /* <DEDUP_REMOVED lines=19> */
.L_x_5819:
[----:B------:R-:W-:Y:S05]  /*1960*/  BSYNC B1 ;  /* 0x0000000000017941 */ /* 0x000fea0003800000 */
.L_x_5818:
        /* <DEDUP_REMOVED lines=15> */
[----:B------:R-:W-:-:S03]  /*1a60*/  FADD.FTZ R13, -R227, R13 ;  /* 0x0000000de30d7221 */ /* 0x000fc60000010100 */
[----:B-----5:R-:W-:Y:S01]  /*1a70*/  FMUL.FTZ R25, R4, R25 ;  /* 0x0000001904197220 */ /* 0x020fe20000410000 */
[C---:B----4-:R-:W-:Y:S02]  /*1a80*/  PRMT R12, R16.reuse, 0x7632, R12 ;  /* 0x00007632100c7816 */ /* 0x050fe4000000000c */
[----:B0-----:R-:W-:Y:S02]  /*1a90*/  SHF.L.U32 R11, R16, 0x10, RZ ;  /* 0x00000010100b7819 */ /* 0x001fe400000006ff */
[C---:B------:R-:W-:Y:S02]  /*1aa0*/  PRMT R16, R18.reuse, 0x7632, R16 ;  /* 0x0000763212107816 */ /* 0x040fe40000000010 */
[----:B------:R-:W-:Y:S02]  /*1ab0*/  SHF.L.U32 R171, R18, 0x10, RZ ;  /* 0x0000001012ab7819 */ /* 0x000fe400000006ff */
[C---:B------:R-:W-:Y:S02]  /*1ac0*/  PRMT R18, R19.reuse, 0x7632, R18 ;  /* 0x0000763213127816 */ /* 0x040fe40000000012 */
[----:B------:R-:W-:Y:S01]  /*1ad0*/  SHF.L.U32 R177, R19, 0x10, RZ ;  /* 0x0000001013b17819 */ /* 0x000fe200000006ff */
[----:B---3--:R-:W-:Y:S01]  /*1ae0*/  FADD.FTZ R19, -R227, R20 ;  /* 0x00000014e3137221 */ /* 0x008fe20000010100 */
[----:B------:R-:W-:-:S02]  /*1af0*/  IMAD.U32 R12, R12, 0x10000, RZ ;  /* 0x000100000c0c7824 */ /* 0x000fc400078e00ff */
[----:B------:R-:W-:Y:S01]  /*1b00*/  FMUL.FTZ R20, R60, R11 ;  /* 0x0000000b3c147220 */ /* 0x000fe20000410000 */
[----:B------:R-:W-:Y:S01]  /*1b10*/  PRMT R10, R17, 0x7632, R10 ;  /* 0x00007632110a7816 */ /* 0x000fe2000000000a */
[----:B------:R-:W-:Y:S01]  /*1b20*/  FADD.FTZ R15, -R227, R15 ;  /* 0x0000000fe30f7221 */ /* 0x000fe20000010100 */
[----:B------:R-:W-:Y:S01]  /*1b30*/  SHF.L.U32 R17, R17, 0x10, RZ ;  /* 0x0000001011117819 */ /* 0x000fe200000006ff */
[----:B------:R-:W-:Y:S01]  /*1b40*/  FMUL.FTZ R24, R4, R13 ;  /* 0x0000000d04187220 */ /* 0x000fe20000410000 */
[----:B------:R-:W-:Y:S01]  /*1b50*/  FADD.FTZ R132, R132, R11 ;  /* 0x0000000b84847221 */ /* 0x000fe20000010000 */
[----:B------:R-:W-:Y:S01]  /*1b60*/  FFMA.FTZ R96, R25, R11, R96 ;  /* 0x0000000b19607223 */ /* 0x000fe20000010060 */
[----:B------:R-:W-:Y:S01]  /*1b70*/  SHF.L.U32 R168, R16, 0x10, RZ ;  /* 0x0000001010a87819 */ /* 0x000fe200000006ff */
[----:B------:R-:W-:Y:S01]  /*1b80*/  FADD.FTZ R169, -R227, R14 ;  /* 0x0000000ee3a97221 */ /* 0x000fe20000010100 */
[----:B------:R-:W-:Y:S01]  /*1b90*/  FADD.FTZ R231, R231, R20 ;  /* 0x00000014e7e77221 */ /* 0x000fe20000010000 */
[----:B------:R-:W-:Y:S01]  /*1ba0*/  FMUL.FTZ R16, R61, R12 ;  /* 0x0000000c3d107220 */ /* 0x000fe20000410000 */
[----:B------:R-:W-:Y:S01]  /*1bb0*/  FFMA.FTZ R11, R25, R20, R230 ;  /* 0x00000014190b7223 */ /* 0x000fe200000100e6 */
[C---:B------:R-:W-:Y:S01]  /*1bc0*/  FADD.FTZ R173, -R227.reuse, R21 ;  /* 0x00000015e3ad7221 */ /* 0x040fe20000010100 */
[C---:B------:R-:W-:Y:S01]  /*1bd0*/  FADD.FTZ R175, -R227.reuse, R22 ;  /* 0x00000016e3af7221 */ /* 0x040fe20000010100 */
[----:B------:R-:W-:Y:S01]  /*1be0*/  SHF.L.U32 R14, R10, 0x10, RZ ;  /* 0x000000100a0e7819 */ /* 0x000fe200000006ff */
[----:B------:R-:W-:Y:S01]  /*1bf0*/  FADD.FTZ R227, -R227, R23 ;  /* 0x00000017e3e37221 */ /* 0x000fe20000010100 */
[C---:B------:R-:W-:Y:S01]  /*1c00*/  FMUL.FTZ R22, R4.reuse, R15 ;  /* 0x0000000f04167220 */ /* 0x040fe20000410000 */
[----:B------:R-:W-:Y:S01]  /*1c10*/  FMUL.FTZ R21, R4, R19 ;  /* 0x0000001304157220 */ /* 0x000fe20000410000 */
[----:B------:R-:W-:Y:S01]  /*1c20*/  FFMA.FTZ R97, R24, R12, R97 ;  /* 0x0000000c18617223 */ /* 0x000fe20000010061 */
[----:B------:R-:W-:Y:S01]  /*1c30*/  FADD.FTZ R133, R133, R12 ;  /* 0x0000000c85857221 */ /* 0x000fe20000010000 */
        /* <DEDUP_REMOVED lines=8> */
[C---:B------:R-:W-:Y:S01]  /*1cc0*/  FFMA.FTZ R13, R23.reuse, R19, R12 ;  /* 0x00000013170d7223 */ /* 0x040fe2000001000c */
[----:B------:R-:W-:Y:S01]  /*1cd0*/  FADD.FTZ R134, R134, R17 ;  /* 0x0000001186867221 */ /* 0x000fe20000010000 */
[----:B------:R-:W-:Y:S01]  /*1ce0*/  FFMA.FTZ R98, R23, R17, R98 ;  /* 0x0000001117627223 */ /* 0x000fe20000010062 */
[----:B------:R-:W-:Y:S01]  /*1cf0*/  FMUL.FTZ R17, R64, R171 ;  /* 0x000000ab40117220 */ /* 0x000fe20000410000 */
[----:B------:R-:W-:Y:S01]  /*1d00*/  FADD.FTZ R10, R11, R14 ;  /* 0x0000000e0b0a7221 */ /* 0x000fe20000010000 */
        /* <DEDUP_REMOVED lines=23> */
[----:B-1----:R-:W-:-:S07]  /*1e80*/  FFMA.FTZ R230, R12, R10, R169 ;  /* 0x0000000a0ce67223 */ /* 0x002fce00000100a9 */
.L_x_5813:
[----:B------:R-:W-:Y:S05]  /*1e90*/  BSYNC B0 ;  /* 0x0000000000007941 */ /* 0x000fea0003800000 */
.L_x_5802:
[----:B------:R-:W-:Y:S01]  /*1ea0*/  LOP3.LUT P4, RZ, R228, 0xff, RZ, 0xc0, !PT ;  /* 0x000000ffe4ff7812 */ /* 0x000fe2000788c0ff */
[----:B------:R-:W-:Y:S01]  /*1eb0*/  UMOV UR6, 0xffffffff ;  /* 0xffffffff00067882 */ /* 0x000fe20000000000 */
[----:B--23--:R-:W-:Y:S02]  /*1ec0*/  SHF.R.U32.HI R168, RZ, 0x5, R9 ;  /* 0x00000005ffa87819 */ /* 0x00cfe40000011609 */
[----:B------:R-:W-:Y:S02]  /*1ed0*/  P2R R178, PR, RZ, 0x10 ;  /* 0x00000010ffb27803 */ /* 0x000fe40000000000 */
[----:B------:R-:W-:-:S07]  /*1ee0*/  LOP3.LUT R169, R168, 0x7fffffc, RZ, 0xc0, !PT ;  /* 0x07fffffca8a97812 */ /* 0x000fce00078ec0ff */
[----:B------:R-:W-:Y:S02]  /*1ef0*/  @!P4 IADD3 R169, R169, 0x4, RZ ;  /* 0x00000004a9a9c810 */ /* 0x000fe40007ffe0ff */
[----:B------:R-:W-:Y:S01]  /*1f00*/  LOP3.LUT P4, RZ, R9, 0x1f, RZ, 0xc0, !PT ;  /* 0x0000001f09ff7812 */ /* 0x000fe2000788c0ff */
[----:B------:R-:W-:-:S12]  /*1f10*/  BRA.DIV UR6, `(.L_x_5820) ;  /* 0x0000002e066c7947 */ /* 0x000fd8000b800000 */
[----:B------:R-:W2:Y:S04]  /*1f20*/  SHFL.DOWN PT, R170, R231, 0x10, 0x1f ;  /* 0x0a001f00e7aa7f89 */ /* 0x000ea800000e0000 */
[----:B------:R-:W3:Y:S01]  /*1f30*/  SHFL.DOWN PT, R171, R230, 0x10, 0x1f ;  /* 0x0a001f00e6ab7f89 */ /* 0x000ee200000e0000 */
[----:B--2---:R-:W-:Y:S01]  /*1f40*/  FADD.FTZ R170, R170, R231 ;  /* 0x000000e7aaaa7221 */ /* 0x004fe20000010000 */
[----:B---3--:R-:W-:-:S04]  /*1f50*/  FADD.FTZ R171, R171, R230 ;  /* 0x000000e6abab7221 */ /* 0x008fc80000010000 */
        /* <DEDUP_REMOVED lines=12> */
[----:B------:R2:W3:Y:S04]  /*2020*/  SHFL.DOWN PT, R176, R177, 0x1, 0x1f ;  /* 0x08201f00b1b07f89 */ /* 0x0004e800000e0000 */
[----:B------:R2:W0:Y:S02]  /*2030*/  SHFL.DOWN PT, R171, R170, 0x1, 0x1f ;  /* 0x08201f00aaab7f89 */ /* 0x00042400000e0000 */
.L_x_5910:
[----:B------:R-:W1:Y:S01]  /*2040*/  S2R R173, SR_CgaCtaId ;  /* 0x0000000000ad7919 */ /* 0x000e620000008800 */
[----:B------:R-:W-:Y:S01]  /*2050*/  MOV R172, 0x400 ;  /* 0x0000040000ac7802 */ /* 0x000fe20000000f00 */
[----:B---3--:R-:W-:Y:S01]  /*2060*/  FADD.FTZ R176, R177, R176 ;  /* 0x000000b0b1b07221 */ /* 0x008fe20000010000 */
[----:B------:R-:W-:Y:S01]  /*2070*/  @!P4 LOP3.LUT R168, R168, 0x3, RZ, 0xc0, !PT ;  /* 0x00000003a8a8c812 */ /* 0x000fe200078ec0ff */
[----:B0-2---:R-:W-:Y:S01]  /*2080*/  FADD.FTZ R177, R170, R171 ;  /* 0x000000abaab17221 */ /* 0x005fe20000010000 */
[----:B------:R-:W-:Y:S05]  /*2090*/  WARPSYNC.ALL ;  /* 0x0000000000007948 */ /* 0x000fea0003800000 */
[----:B------:R-:W-:Y:S01]  /*20a0*/  @!P4 IADD3 R168, R169, R168, RZ ;  /* 0x000000a8a9a8c210 */ /* 0x000fe20007ffe0ff */
[----:B------:R-:W-:Y:S01]  /*20b0*/  BSSY B0, `(.L_x_5821) ;  /* 0x00000b5000007945 */ /* 0x000fe20003800000 */
[----:B-1----:R-:W-:-:S04]  /*20c0*/  LEA R172, R173, R172, 0x18 ;  /* 0x000000acadac7211 */ /* 0x002fc800078ec0ff */
        /* <DEDUP_REMOVED lines=40> */
.L_x_5824:
[----:B------:R-:W-:Y:S05]  /*2350*/  BSYNC B1 ;  /* 0x0000000000017941 */ /* 0x000fea0003800000 */
.L_x_5823:
        /* <DEDUP_REMOVED lines=11> */
.L_x_5826:
[----:B------:R-:W-:Y:S05]  /*2410*/  BSYNC B1 ;  /* 0x0000000000017941 */ /* 0x000fea0003800000 */
.L_x_5825:
        /* <DEDUP_REMOVED lines=11> */
.L_x_5828:
[----:B------:R-:W-:Y:S05]  /*24d0*/  BSYNC B1 ;  /* 0x0000000000017941 */ /* 0x000fea0003800000 */
.L_x_5827:
        /* <DEDUP_REMOVED lines=11> */
.L_x_5830:
[----:B------:R-:W-:Y:S05]  /*2590*/  BSYNC B1 ;  /* 0x0000000000017941 */ /* 0x000fea0003800000 */
.L_x_5829:
        /* <DEDUP_REMOVED lines=11> */
.L_x_5832:
[----:B------:R-:W-:Y:S05]  /*2650*/  BSYNC B1 ;  /* 0x0000000000017941 */ /* 0x000fea0003800000 */
.L_x_5831:
        /* <DEDUP_REMOVED lines=11> */
.L_x_5834:
[----:B------:R-:W-:Y:S05]  /*2710*/  BSYNC B1 ;  /* 0x0000000000017941 */ /* 0x000fea0003800000 */
.L_x_5833:
        /* <DEDUP_REMOVED lines=11> */
.L_x_5836:
[----:B------:R-:W-:Y:S05]  /*27d0*/  BSYNC B1 ;  /* 0x0000000000017941 */ /* 0x000fea0003800000 */
.L_x_5835:
        /* <DEDUP_REMOVED lines=16> */
.L_x_5838:
[----:B------:R-:W-:Y:S05]  /*28e0*/  BSYNC B1 ;  /* 0x0000000000017941 */ /* 0x000fea0003800000 */
.L_x_5837:
        /* <DEDUP_REMOVED lines=10> */
[----:B----4-:R-:W2:Y:S08]  /*2990*/  @P4 LDC R234, c[0x0][0x29c] ;  /* 0x0000a700ffea4b82 */ /* 0x010eb00000000800 */
        /* <DEDUP_REMOVED lines=38> */
.L_x_5822:
[----:B------:R-:W-:Y:S05]  /*2c00*/  BSYNC B0 ;  /* 0x0000000000007941 */ /* 0x000fea0003800000 */
.L_x_5821:
        /* <DEDUP_REMOVED lines=16> */
.L_x_5842:
[----:B------:R-:W-:Y:S05]  /*2d10*/  BSYNC B1 ;  /* 0x0000000000017941 */ /* 0x000fea0003800000 */
.L_x_5841:
        /* <DEDUP_REMOVED lines=11> */
.L_x_5844:
[----:B------:R-:W-:Y:S05]  /*2dd0*/  BSYNC B1 ;  /* 0x0000000000017941 */ /* 0x000fea0003800000 */
.L_x_5843:
        /* <DEDUP_REMOVED lines=11> */
.L_x_5846:
[----:B------:R-:W-:Y:S05]  /*2e90*/  BSYNC B1 ;  /* 0x0000000000017941 */ /* 0x000fea0003800000 */
.L_x_5845:
        /* <DEDUP_REMOVED lines=11> */
.L_x_5848:
[----:B------:R-:W-:Y:S05]  /*2f50*/  BSYNC B1 ;  /* 0x0000000000017941 */ /* 0x000fea0003800000 */
.L_x_5847:
        /* <DEDUP_REMOVED lines=11> */
.L_x_5850:
[----:B------:R-:W-:Y:S05]  /*3010*/  BSYNC B1 ;  /* 0x0000000000017941 */ /* 0x000fea0003800000 */
.L_x_5849:
        /* <DEDUP_REMOVED lines=11> */
.L_x_5852:
[----:B------:R-:W-:Y:S05]  /*30d0*/  BSYNC B1 ;  /* 0x0000000000017941 */ /* 0x000fea0003800000 */
.L_x_5851:
        /* <DEDUP_REMOVED lines=11> */
.L_x_5854:
[----:B------:R-:W-:Y:S05]  /*3190*/  BSYNC B1 ;  /* 0x0000000000017941 */ /* 0x000fea0003800000 */
.L_x_5853:
        /* <DEDUP_REMOVED lines=16> */
.L_x_5856:
[----:B------:R-:W-:Y:S05]  /*32a0*/  BSYNC B1 ;  /* 0x0000000000017941 */ /* 0x000fea0003800000 */
.L_x_5855:
        /* <DEDUP_REMOVED lines=31> */
[----:B------:R-:W4:Y:S01]  /*34a0*/  @P4 LDC R237, c[0x0][0x29c] ;  /* 0x0000a700ffed4b82 */ /* 0x000f220000000800 */
        /* <DEDUP_REMOVED lines=17> */
.L_x_5840:
[----:B------:R-:W-:Y:S05]  /*35c0*/  BSYNC B0 ;  /* 0x0000000000007941 */ /* 0x000fea0003800000 */
.L_x_5839:
        /* <DEDUP_REMOVED lines=16> */
.L_x_5860:
[----:B------:R-:W-:Y:S05]  /*36d0*/  BSYNC B1 ;  /* 0x0000000000017941 */ /* 0x000fea0003800000 */
.L_x_5859:
        /* <DEDUP_REMOVED lines=11> */
.L_x_5862:
[----:B------:R-:W-:Y:S05]  /*3790*/  BSYNC B1 ;  /* 0x0000000000017941 */ /* 0x000fea0003800000 */
.L_x_5861:
        /* <DEDUP_REMOVED lines=11> */
.L_x_5864:
[----:B------:R-:W-:Y:S05]  /*3850*/  BSYNC B1 ;  /* 0x0000000000017941 */ /* 0x000fea0003800000 */
.L_x_5863:
        /* <DEDUP_REMOVED lines=11> */
.L_x_5866:
[----:B------:R-:W-:Y:S05]  /*3910*/  BSYNC B1 ;  /* 0x0000000000017941 */ /* 0x000fea0003800000 */
.L_x_5865:
        /* <DEDUP_REMOVED lines=11> */
.L_x_5868:
[----:B------:R-:W-:Y:S05]  /*39d0*/  BSYNC B1 ;  /* 0x0000000000017941 */ /* 0x000fea0003800000 */
.L_x_5867:
        /* <DEDUP_REMOVED lines=11> */
.L_x_5870:
[----:B------:R-:W-:Y:S05]  /*3a90*/  BSYNC B1 ;  /* 0x0000000000017941 */ /* 0x000fea0003800000 */
.L_x_5869:
        /* <DEDUP_REMOVED lines=11> */
.L_x_5872:
[----:B------:R-:W-:Y:S05]  /*3b50*/  BSYNC B1 ;  /* 0x0000000000017941 */ /* 0x000fea0003800000 */
.L_x_5871:
        /* <DEDUP_REMOVED lines=16> */
.L_x_5874:
[----:B------:R-:W-:Y:S05]  /*3c60*/  BSYNC B1 ;  /* 0x0000000000017941 */ /* 0x000fea0003800000 */
.L_x_5873:
        /* <DEDUP_REMOVED lines=49> */
.L_x_5858:
[----:B------:R-:W-:Y:S05]  /*3f80*/  BSYNC B0 ;  /* 0x0000000000007941 */ /* 0x000fea0003800000 */
.L_x_5857:
[----:B------:R-:W-:Y:S01]  /*3f90*/  ISETP.NE.AND P5, PT, R0, RZ, PT ;  /* 0x000000ff0000720c */ /* 0x000fe20003fa5270 */
[----:B------:R-:W-:-:S12]  /*3fa0*/  BSSY B0, `(.L_x_5875) ;  /* 0x0000099000007945 */ /* 0x000fd80003800000 */
[----:B------:R-:W-:Y:S05]  /*3fb0*/  @!P5 BRA `(.L_x_5876) ;  /* 0x00000008005cd947 */ /* 0x000fea0003800000 */
[----:B0-2---:R-:W0:Y:S01]  /*3fc0*/  @!P3 LDC.64 R168, c[0x0][0x2c8] ;  /* 0x0000b200ffa8bb82 */ /* 0x005e220000000a00 */
        /* <DEDUP_REMOVED lines=13> */
.L_x_5878:
[----:B------:R-:W-:Y:S05]  /*40a0*/  BSYNC B1 ;  /* 0x0000000000017941 */ /* 0x000fea0003800000 */
.L_x_5877:
        /* <DEDUP_REMOVED lines=11> */
.L_x_5880:
[----:B------:R-:W-:Y:S05]  /*4160*/  BSYNC B1 ;  /* 0x0000000000017941 */ /* 0x000fea0003800000 */
.L_x_5879:
        /* <DEDUP_REMOVED lines=11> */
.L_x_5882:
[----:B------:R-:W-:Y:S05]  /*4220*/  BSYNC B1 ;  /* 0x0000000000017941 */ /* 0x000fea0003800000 */
.L_x_5881:
        /* <DEDUP_REMOVED lines=11> */
.L_x_5884:
[----:B------:R-:W-:Y:S05]  /*42e0*/  BSYNC B1 ;  /* 0x0000000000017941 */ /* 0x000fea0003800000 */
.L_x_5883:
        /* <DEDUP_REMOVED lines=11> */
.L_x_5886:
[----:B------:R-:W-:Y:S05]  /*43a0*/  BSYNC B1 ;  /* 0x0000000000017941 */ /* 0x000fea0003800000 */
.L_x_5885:
        /* <DEDUP_REMOVED lines=11> */
.L_x_5888:
[----:B------:R-:W-:Y:S05]  /*4460*/  BSYNC B1 ;  /* 0x0000000000017941 */ /* 0x000fea0003800000 */
.L_x_5887:
        /* <DEDUP_REMOVED lines=11> */
.L_x_5890:
[----:B------:R-:W-:Y:S05]  /*4520*/  BSYNC B1 ;  /* 0x0000000000017941 */ /* 0x000fea0003800000 */
.L_x_5889:
        /* <DEDUP_REMOVED lines=16> */
.L_x_5892:
[----:B------:R-:W-:Y:S05]  /*4630*/  BSYNC B1 ;  /* 0x0000000000017941 */ /* 0x000fea0003800000 */
.L_x_5891:
        /* <DEDUP_REMOVED lines=11> */
[----:B------:R-:W3:Y:S01]  /*46f0*/  @P4 LDC R230, c[0x0][0x29c] ;  /* 0x0000a700ffe64b82 */ /* 0x000ee20000000800 */
        /* <DEDUP_REMOVED lines=10> */
[----:B---3--:R-:W-:-:S03]  /*47a0*/  @P4 FMUL.FTZ R179, R179, R230 ;  /* 0x000000e6b3b34220 */ /* 0x008fc60000410000 */
[----:B------:R-:W3:Y:S01]  /*47b0*/  @P4 LDC R3, c[0x0][0x29c] ;  /* 0x0000a700ff034b82 */ /* 0x000ee20000000800 */
        /* <DEDUP_REMOVED lines=11> */
[----:B---3--:R-:W-:Y:S01]  /*4870*/  @P4 FMUL.FTZ R176, R176, R3 ;  /* 0x00000003b0b04220 */ /* 0x008fe20000410000 */
        /* <DEDUP_REMOVED lines=11> */
.L_x_5876:
[----:B------:R-:W-:Y:S05]  /*4930*/  BSYNC B0 ;  /* 0x0000000000007941 */ /* 0x000fea0003800000 */
.L_x_5875:
[----:B------:R-:W-:Y:S01]  /*4940*/  VIADD R5, R5, UR10 ;  /* 0x0000000a05057c36 */ /* 0x000fe20008000000 */
[----:B------:R-:W-:-:S04]  /*4950*/  ISETP.NE.AND P4, PT, R178, RZ, PT ;  /* 0x000000ffb200720c */ /* 0x000fc80003f85270 */
[----:B------:R-:W-:Y:S02]  /*4960*/  ISETP.GE.AND P3, PT, R5, UR11, PT ;  /* 0x0000000b05007c0c */ /* 0x000fe4000bf66270 */
[----:B------:R-:W-:-:S11]  /*4970*/  SEL R228, RZ, 0x1, P4 ;  /* 0x00000001ffe47807 */ /* 0x000fd60002000000 */
[----:B------:R-:W-:Y:S05]  /*4980*/  @!P3 BRA `(.L_x_5893) ;  /* 0xffffffb800ecb947 */ /* 0x000fea000383ffff */
.L_x_5801:
        /* <DEDUP_REMOVED lines=8> */
[----:B------:R-:W3:Y:S01]  /*4a10*/  LDC.64 R4, c[0x0][0x2d8] ;  /* 0x0000b600ff047b82 */ /* 0x000ee20000000a00 */
[----:B-1----:R-:W-:-:S05]  /*4a20*/  IMAD.WIDE.U32 R2, R7, 0x20, R2 ;  /* 0x0000002007027825 */ /* 0x002fca00078e0002 */
[----:B------:R1:W-:Y:S01]  /*4a30*/  STG.E.128 desc[UR4][R2.64], R104 ;  /* 0x0000006802007986 */ /* 0x0003e2000c101d04 */
[----:B---3--:R-:W-:-:S03]  /*4a40*/  IMAD.WIDE.U32 R4, R7, 0x20, R4 ;  /* 0x0000002007047825 */ /* 0x008fc600078e0004 */
[----:B------:R1:W-:Y:S01]  /*4a50*/  STG.E.128 desc[UR4][R2.64+0x10], R108 ;  /* 0x0000106c02007986 */ /* 0x0003e2000c101d04 */
[----:B------:R-:W-:-:S03]  /*4a60*/  IADD3 R7, R7, 0x80, RZ ;  /* 0x0000008007077810 */ /* 0x000fc60007ffe0ff */
[----:B------:R1:W-:Y:S04]  /*4a70*/  STG.E.128 desc[UR4][R4.64], R68 ;  /* 0x0000004404007986 */ /* 0x0003e8000c101d04 */
[----:B------:R1:W-:Y:S02]  /*4a80*/  STG.E.128 desc[UR4][R4.64+0x10], R72 ;  /* 0x0000104804007986 */ /* 0x0003e4000c101d04 */
.L_x_5895:
[----:B------:R-:W-:Y:S05]  /*4a90*/  BSYNC B0 ;  /* 0x0000000000007941 */ /* 0x000fea0003800000 */
.L_x_5894:
[----:B------:R-:W-:Y:S04]  /*4aa0*/  BSSY B0, `(.L_x_5896) ;  /* 0x000000b000007945 */ /* 0x000fe80003800000 */
[----:B------:R-:W-:Y:S05]  /*4ab0*/  @!P1 BRA `(.L_x_5897) ;  /* 0x0000000000249947 */ /* 0x000fea0003800000 */
[----:B-1----:R-:W1:Y:S08]  /*4ac0*/  LDC.64 R2, c[0x0][0x2d0] ;  /* 0x0000b400ff027b82 */ /* 0x002e700000000a00 */
        /* <DEDUP_REMOVED lines=8> */
.L_x_5897:
[----:B------:R-:W-:Y:S05]  /*4b50*/  BSYNC B0 ;  /* 0x0000000000007941 */ /* 0x000fea0003800000 */
.L_x_5896:
        /* <DEDUP_REMOVED lines=11> */
.L_x_5899:
[----:B------:R-:W-:Y:S05]  /*4c10*/  BSYNC B0 ;  /* 0x0000000000007941 */ /* 0x000fea0003800000 */
.L_x_5898:
[----:B------:R-:W-:-:S13]  /*4c20*/  ISETP.NE.AND P0, PT, R0, RZ, PT ;  /* 0x000000ff0000720c */ /* 0x000fda0003f05270 */
[----:B------:R-:W-:Y:S05]  /*4c30*/  @!P0 EXIT ;  /* 0x000000000000894d */ /* 0x000fea0003800000 */
[----:B-1----:R-:W1:Y:S08]  /*4c40*/  LDC.64 R2, c[0x0][0x2d0] ;  /* 0x0000b400ff027b82 */ /* 0x002e700000000a00 */
[----:B------:R-:W3:Y:S01]  /*4c50*/  LDC.64 R4, c[0x0][0x2d8] ;  /* 0x0000b600ff047b82 */ /* 0x000ee20000000a00 */
[----:B-1----:R-:W-:-:S05]  /*4c60*/  IMAD.WIDE.U32 R2, R7, 0x20, R2 ;  /* 0x0000002007027825 */ /* 0x002fca00078e0002 */
[----:B------:R-:W-:Y:S01]  /*4c70*/  STG.E.128 desc[UR4][R2.64], R132 ;  /* 0x0000008402007986 */ /* 0x000fe2000c101d04 */
[----:B---3--:R-:W-:-:S03]  /*4c80*/  IMAD.WIDE.U32 R4, R7, 0x20, R4 ;  /* 0x0000002007047825 */ /* 0x008fc600078e0004 */
[----:B------:R-:W-:Y:S04]  /*4c90*/  STG.E.128 desc[UR4][R2.64+0x10], R136 ;  /* 0x0000108802007986 */ /* 0x000fe8000c101d04 */
[----:B------:R-:W-:Y:S04]  /*4ca0*/  STG.E.128 desc[UR4][R4.64], R96 ;  /* 0x0000006004007986 */ /* 0x000fe8000c101d04 */
[----:B------:R-:W-:Y:S01]  /*4cb0*/  STG.E.128 desc[UR4][R4.64+0x10], R100 ;  /* 0x0000106404007986 */ /* 0x000fe2000c101d04 */
[----:B------:R-:W-:Y:S05]  /*4cc0*/  EXIT ;  /* 0x000000000000794d */ /* 0x000fea0003800000 */
.L_x_5820:
[----:B------:R-:W-:Y:S01]  /*4cd0*/  HFMA2.MMA R229, -RZ, RZ, 0, 9.5367431640625e-07 ;  /* 0x00000010ffe57435 */ /* 0x000fe200000001ff */
[----:B------:R-:W-:Y:S01]  /*4ce0*/  MOV R228, R231 ;  /* 0x000000e700e47202 */ /* 0x000fe20000000f00 */
[----:B------:R-:W-:Y:S01]  /*4cf0*/  IMAD.MOV.U32 R232, RZ, RZ, 0x1f ;  /* 0x0000001fffe87424 */ /* 0x000fe200078e00ff */
[----:B------:R-:W-:-:S08]  /*4d00*/  MOV R179, 0xffffffff ;  /* 0xffffffff00b37802 */ /* 0x000fd00000000f00 */
[----:B01--45:R-:W-:Y:S05]  /*4d10*/  WARPSYNC.COLLECTIVE R179, `(.L_x_5900) ;  /* 0x00000000b3087348 */ /* 0x033fea0003c00000 */
[----:B------:R2:W3:Y:S02]  /*4d20*/  SHFL.DOWN P5, R227, R228, R229, R232 ;  /* 0x080000e5e4e37389 */ /* 0x0004e400000a00e8 */
[----:B012345:R-:W-:Y:S01]  /*4d30*/  ENDCOLLECTIVE ;  /* 0x000000000000791b */ /* 0x03ffe20003800000 */
.L_x_5900:
[----:B------:R-:W-:Y:S02]  /*4d40*/  MOV R228, R230 ;  /* 0x000000e600e47202 */ /* 0x000fe40000000f00 */
[----:B------:R-:W-:-:S07]  /*4d50*/  MOV R170, R227 ;  /* 0x000000e300aa7202 */ /* 0x000fce0000000f00 */
[----:B------:R-:W-:Y:S05]  /*4d60*/  WARPSYNC.COLLECTIVE R179, `(.L_x_5901) ;  /* 0x00000000b3087348 */ /* 0x000fea0003c00000 */
[----:B------:R0:W1:Y:S02]  /*4d70*/  SHFL.DOWN P5, R227, R228, R229, R232 ;  /* 0x080000e5e4e37389 */ /* 0x00006400000a00e8 */
[----:B01----:R-:W-:Y:S01]  /*4d80*/  ENDCOLLECTIVE ;  /* 0x000000000000791b */ /* 0x003fe20003800000 */
.L_x_5901:
[----:B------:R-:W-:-:S05]  /*4d90*/  FADD.FTZ R170, R170, R231 ;  /* 0x000000e7aaaa7221 */ /* 0x000fca0000010000 */
[----:B------:R-:W-:Y:S01]  /*4da0*/  MOV R228, R170 ;  /* 0x000000aa00e47202 */ /* 0x000fe20000000f00 */
[----:B------:R-:W-:Y:S01]  /*4db0*/  IMAD.MOV.U32 R229, RZ, RZ, 0x8 ;  /* 0x00000008ffe57424 */ /* 0x000fe200078e00ff */
[----:B------:R-:W-:-:S07]  /*4dc0*/  MOV R171, R227 ;  /* 0x000000e300ab7202 */ /* 0x000fce0000000f00 */
[----:B------:R-:W-:Y:S05]  /*4dd0*/  WARPSYNC.COLLECTIVE R179, `(.L_x_5902) ;  /* 0x00000000b3087348 */ /* 0x000fea0003c00000 */
[----:B------:R0:W1:Y:S02]  /*4de0*/  SHFL.DOWN P5, R227, R228, R229, R232 ;  /* 0x080000e5e4e37389 */ /* 0x00006400000a00e8 */
[----:B01----:R-:W-:Y:S01]  /*4df0*/  ENDCOLLECTIVE ;  /* 0x000000000000791b */ /* 0x003fe20003800000 */
.L_x_5902:
[----:B------:R-:W-:-:S05]  /*4e00*/  FADD.FTZ R171, R171, R230 ;  /* 0x000000e6abab7221 */ /* 0x000fca0000010000 */
[----:B------:R-:W-:Y:S02]  /*4e10*/  MOV R228, R171 ;  /* 0x000000ab00e47202 */ /* 0x000fe40000000f00 */
[----:B------:R-:W-:-:S07]  /*4e20*/  MOV R173, R227 ;  /* 0x000000e300ad7202 */ /* 0x000fce0000000f00 */
[----:B------:R-:W-:Y:S05]  /*4e30*/  WARPSYNC.COLLECTIVE R179, `(.L_x_5903) ;  /* 0x00000000b3087348 */ /* 0x000fea0003c00000 */
[----:B------:R0:W1:Y:S02]  /*4e40*/  SHFL.DOWN P5, R227, R228, R229, R232 ;  /* 0x080000e5e4e37389 */ /* 0x00006400000a00e8 */
[----:B01----:R-:W-:Y:S01]  /*4e50*/  ENDCOLLECTIVE ;  /* 0x000000000000791b */ /* 0x003fe20003800000 */
.L_x_5903:
[----:B------:R-:W-:Y:S01]  /*4e60*/  FADD.FTZ R173, R170, R173 ;  /* 0x000000adaaad7221 */ /* 0x000fe20000010000 */
[----:B------:R-:W-:-:S04]  /*4e70*/  HFMA2.MMA R229, -RZ, RZ, 0, 2.384185791015625e-07 ;  /* 0x00000004ffe57435 */ /* 0x000fc800000001ff */
[----:B------:R-:W-:Y:S02]  /*4e80*/  MOV R228, R173 ;  /* 0x000000ad00e47202 */ /* 0x000fe40000000f00 */
[----:B------:R-:W-:-:S07]  /*4e90*/  MOV R172, R227 ;  /* 0x000000e300ac7202 */ /* 0x000fce0000000f00 */
[----:B------:R-:W-:Y:S05]  /*4ea0*/  WARPSYNC.COLLECTIVE R179, `(.L_x_5904) ;  /* 0x00000000b3087348 */ /* 0x000fea0003c00000 */
[----:B------:R0:W1:Y:S02]  /*4eb0*/  SHFL.DOWN P5, R227, R228, R229, R232 ;  /* 0x080000e5e4e37389 */ /* 0x00006400000a00e8 */
[----:B01----:R-:W-:Y:S01]  /*4ec0*/  ENDCOLLECTIVE ;  /* 0x000000000000791b */ /* 0x003fe20003800000 */
.L_x_5904:
[----:B------:R-:W-:-:S05]  /*4ed0*/  FADD.FTZ R172, R171, R172 ;  /* 0x000000acabac7221 */ /* 0x000fca0000010000 */
[----:B------:R-:W-:Y:S01]  /*4ee0*/  MOV R228, R172 ;  /* 0x000000ac00e47202 */ /* 0x000fe20000000f00 */
[----:B------:R-:W-:-:S07]  /*4ef0*/  IMAD.MOV.U32 R174, RZ, RZ, R227 ;  /* 0x000000ffffae7224 */ /* 0x000fce00078e00e3 */
[----:B------:R-:W-:Y:S05]  /*4f00*/  WARPSYNC.COLLECTIVE R179, `(.L_x_5905) ;  /* 0x00000000b3087348 */ /* 0x000fea0003c00000 */
[----:B------:R0:W1:Y:S02]  /*4f10*/  SHFL.DOWN P5, R227, R228, R229, R232 ;  /* 0x080000e5e4e37389 */ /* 0x00006400000a00e8 */
[----:B01----:R-:W-:Y:S01]  /*4f20*/  ENDCOLLECTIVE ;  /* 0x000000000000791b */ /* 0x003fe20003800000 */
.L_x_5905:
[----:B------:R-:W-:Y:S01]  /*4f30*/  FADD.FTZ R174, R173, R174 ;  /* 0x000000aeadae7221 */ /* 0x000fe20000010000 */
[----:B------:R-:W-:-:S04]  /*4f40*/  HFMA2.MMA R229, -RZ, RZ, 0, 1.1920928955078125e-07 ;  /* 0x00000002ffe57435 */ /* 0x000fc800000001ff */
[----:B------:R-:W-:Y:S02]  /*4f50*/  MOV R228, R174 ;  /* 0x000000ae00e47202 */ /* 0x000fe40000000f00 */
[----:B------:R-:W-:-:S07]  /*4f60*/  MOV R175, R227 ;  /* 0x000000e300af7202 */ /* 0x000fce0000000f00 */
[----:B------:R-:W-:Y:S05]  /*4f70*/  WARPSYNC.COLLECTIVE R179, `(.L_x_5906) ;  /* 0x00000000b3087348 */ /* 0x000fea0003c00000 */
[----:B------:R0:W1:Y:S02]  /*4f80*/  SHFL.DOWN P5, R227, R228, R229, R232 ;  /* 0x080000e5e4e37389 */ /* 0x00006400000a00e8 */
[----:B01----:R-:W-:Y:S01]  /*4f90*/  ENDCOLLECTIVE ;  /* 0x000000000000791b */ /* 0x003fe20003800000 */
.L_x_5906:
[----:B------:R-:W-:-:S04]  /*4fa0*/  FADD.FTZ R175, R172, R175 ;  /* 0x000000afacaf7221 */ /* 0x000fc80000010000 */
[----:B------:R-:W-:Y:S01]  /*4fb0*/  IMAD.MOV.U32 R228, RZ, RZ, R175 ;  /* 0x000000ffffe47224 */ /* 0x000fe200078e00af */
[----:B------:R-:W-:-:S07]  /*4fc0*/  MOV R177, R227 ;  /* 0x000000e300b17202 */ /* 0x000fce0000000f00 */
[----:B------:R-:W-:Y:S05]  /*4fd0*/  WARPSYNC.COLLECTIVE R179, `(.L_x_5907) ;  /* 0x00000000b3087348 */ /* 0x000fea0003c00000 */
[----:B------:R0:W1:Y:S02]  /*4fe0*/  SHFL.DOWN P5, R227, R228, R229, R232 ;  /* 0x080000e5e4e37389 */ /* 0x00006400000a00e8 */
[----:B01----:R-:W-:Y:S01]  /*4ff0*/  ENDCOLLECTIVE ;  /* 0x000000000000791b */ /* 0x003fe20003800000 */
.L_x_5907:
[----:B------:R-:W-:Y:S01]  /*5000*/  FADD.FTZ R177, R174, R177 ;  /* 0x000000b1aeb17221 */ /* 0x000fe20000010000 */
[----:B------:R-:W-:-:S04]  /*5010*/  HFMA2.MMA R229, -RZ, RZ, 0, 5.9604644775390625e-08 ;  /* 0x00000001ffe57435 */ /* 0x000fc800000001ff */
[----:B------:R-:W-:Y:S02]  /*5020*/  MOV R228, R177 ;  /* 0x000000b100e47202 */ /* 0x000fe40000000f00 */
[----:B------:R-:W-:-:S07]  /*5030*/  MOV R176, R227 ;  /* 0x000000e300b07202 */ /* 0x000fce0000000f00 */
[----:B------:R-:W-:Y:S05]  /*5040*/  WARPSYNC.COLLECTIVE R179, `(.L_x_5908) ;  /* 0x00000000b3087348 */ /* 0x000fea0003c00000 */
[----:B------:R0:W1:Y:S02]  /*5050*/  SHFL.DOWN P5, R227, R228, R229, R232 ;  /* 0x080000e5e4e37389 */ /* 0x00006400000a00e8 */
[----:B01----:R-:W-:Y:S01]  /*5060*/  ENDCOLLECTIVE ;  /* 0x000000000000791b */ /* 0x003fe20003800000 */
.L_x_5908:
[----:B------:R-:W-:-:S05]  /*5070*/  FADD.FTZ R170, R175, R176 ;  /* 0x000000b0afaa7221 */ /* 0x000fca0000010000 */
[----:B------:R-:W-:Y:S02]  /*5080*/  MOV R228, R170 ;  /* 0x000000aa00e47202 */ /* 0x000fe40000000f00 */
[----:B------:R-:W-:-:S07]  /*5090*/  MOV R176, R227 ;  /* 0x000000e300b07202 */ /* 0x000fce0000000f00 */
[----:B------:R-:W-:Y:S05]  /*50a0*/  WARPSYNC.COLLECTIVE R179, `(.L_x_5909) ;  /* 0x00000000b3087348 */ /* 0x000fea0003c00000 */
[----:B------:R0:W1:Y:S02]  /*50b0*/  SHFL.DOWN P5, R227, R228, R229, R232 ;  /* 0x080000e5e4e37389 */ /* 0x00006400000a00e8 */
[----:B01----:R-:W-:Y:S01]  /*50c0*/  ENDCOLLECTIVE ;  /* 0x000000000000791b */ /* 0x003fe20003800000 */
.L_x_5909:
[----:B------:R-:W-:Y:S01]  /*50d0*/  MOV R171, R227 ;  /* 0x000000e300ab7202 */ /* 0x000fe20000000f00 */
[----:B------:R-:W-:Y:S06]  /*50e0*/  BRA `(.L_x_5910) ;  /* 0xffffffcc00d47947 */ /* 0x000fec000383ffff */
.L_x_5911:
        /* <DEDUP_REMOVED lines=9> */
.L_x_13942:


//--------------------- .text._ZN10layer_norm13ln_bwd_kernelINS_13Kernel_traitsIf13__nv_bfloat16fS2_fjLj4096ELj1ELj1ELj4ELj16ENS_18Kernel_traits_baseILj4096EfS2_fS2_fjLj128EEEEELb0ELb0ELb1ELb1EEEvNS_9BwdParamsE --------------------------
	.section	.text._ZN10layer_norm13ln_bwd_kernelINS_13Kernel_traitsIf13__nv_bfloat16fS2_fjLj4096ELj1ELj1ELj4ELj16ENS_18Kernel_traits_baseILj4096EfS2_fS2_fjLj128EEEEELb0ELb0ELb1ELb1EEEvNS_9BwdParamsE,"ax",@progbits
	.align	128
        .global         _ZN10layer_norm13ln_bwd_kernelINS_13Kernel_traitsIf13__nv_bfloat16fS2_fjLj4096ELj1ELj1ELj4ELj16ENS_18Kernel_traits_baseILj4096EfS2_fS2_fjLj128EEEEELb0ELb0ELb1ELb1EEEvNS_9BwdParamsE
        .type           _ZN10layer_norm13ln_bwd_kernelINS_13Kernel_traitsIf13__nv_bfloat16fS2_fjLj4096ELj1ELj1ELj4ELj16ENS_18Kernel_traits_baseILj4096EfS2_fS2_fjLj128EEEEELb0ELb0ELb1ELb1EEEvNS_9BwdParamsE,@function
        .size           _ZN10layer_norm13ln_bwd_kernelINS_13Kernel_traitsIf13__nv_bfloat16fS2_fjLj4096ELj1ELj1ELj4ELj16ENS_18Kernel_traits_baseILj4096EfS2_fS2_fjLj128EEEEELb0ELb0ELb1ELb1EEEvNS_9BwdParamsE,(.L_x_13943 - _ZN10layer_norm13ln_bwd_kernelINS_13Kernel_traitsIf13__nv_bfloat16fS2_fjLj4096ELj1ELj1ELj4ELj16ENS_18Kernel_traits_baseILj4096EfS2_fS2_fjLj128EEEEELb0ELb0ELb1ELb1EEEvNS_9BwdParamsE)
        .other          _ZN10layer_norm13ln_bwd_kernelINS_13Kernel_traitsIf13__nv_bfloat16fS2_fjLj4096ELj1ELj1ELj4ELj16ENS_18Kernel_traits_baseILj4096EfS2_fS2_fjLj128EEEEELb0ELb0ELb1ELb1EEEvNS_9BwdParamsE,@"STO_CUDA_ENTRY STV_DEFAULT"
_ZN10layer_norm13ln_bwd_kernelINS_13Kernel_traitsIf13__nv_bfloat16fS2_fjLj4096ELj1ELj1ELj4ELj16ENS_18Kernel_traits_baseILj4096EfS2_fS2_fjLj128EEEEELb0ELb0ELb1ELb1EEEvNS_9BwdParamsE:
.text._ZN10layer_norm13ln_bwd_kernelINS_13Kernel_traitsIf13__nv_bfloat16fS2_fjLj4096ELj1ELj1ELj4ELj16ENS_18Kernel_traits_baseILj4096EfS2_fS2_fjLj128EEEEELb0ELb0ELb1ELb1EEEvNS_9BwdParamsE:
        /* <DEDUP_REMOVED lines=45> */
.L_x_5912:
[----:B------:R-:W-:Y:S01]  /*02d0*/  SHF.L.U32 R0, R5, 0x5, RZ ;  /* 0x0000000505007819 */ /* 0x000fe200000006ff */
[----:B------:R-:W-:Y:S01]  /*02e0*/  ULDC.64 UR6, c[0x0][0x260] ;  /* 0x0000980000067ab9 */ /* 0x000fe20000000a00 */
[----:B------:R-:W0:Y:S02]  /*02f0*/  LDC.U8 R2, c[0x0][0x2a0] ;  /* 0x0000a800ff027b82 */ /* 0x000e240000000000 */
[----:B------:R-:W-:-:S04]  /*0300*/  LOP3.LUT R0, R0, 0xfe0, RZ, 0xc0, !PT ;  /* 0x00000fe000007812 */ /* 0x000fc800078ec0ff */
[----:B------:R-:W-:-:S04]  /*0310*/  IADD3 R6, P0, R0, UR6, RZ ;  /* 0x0000000600067c10 */ /* 0x000fc8000ff1e0ff */
[----:B------:R-:W-:-:S05]  /*0320*/  IADD3.X R7, RZ, UR7, RZ, P0, !PT ;  /* 0x00000007ff077c10 */ /* 0x000fca00087fe4ff */
        /* <DEDUP_REMOVED lines=41> */
.L_x_5982:
[----:B0-----:R-:W0:Y:S08]  /*05c0*/  LDC.64 R168, c[0x0][0x288] ;  /* 0x0000a200ffa87b82 */ /* 0x001e300000000a00 */
[----:B------:R-:W1:Y:S08]  /*05d0*/  LDC.64 R172, c[0x0][0x258] ;  /* 0x00009600ffac7b82 */ /* 0x000e700000000a00 */
[----:B------:R-:W2:Y:S01]  /*05e0*/  LDC R225, c[0x0][0x218] ;  /* 0x00008600ffe17b82 */ /* 0x000ea20000000800 */
[----:B0-----:R-:W-:-:S07]  /*05f0*/  IMAD.WIDE R174, R4, 0x4, R168 ;  /* 0x0000000404ae7825 */ /* 0x001fce00078e02a8 */
[----:B------:R-:W0:Y:S01]  /*0600*/  LDC.64 R6, c[0x0][0x280] ;  /* 0x0000a000ff067b82 */ /* 0x000e220000000a00 */
[----:B------:R-:W3:Y:S01]  /*0610*/  LDG.E R174, desc[UR4][R174.64] ;  /* 0x00000004aeae7981 */ /* 0x000ee2000c1e1900 */
[----:B-1----:R-:W-:-:S06]  /*0620*/  IMAD.WIDE R172, R4, 0x4, R172 ;  /* 0x0000000404ac7825 */ /* 0x002fcc00078e02ac */
[----:B------:R-:W1:Y:S01]  /*0630*/  LDC.64 R168, c[0x0][0x2c8] ;  /* 0x0000b200ffa87b82 */ /* 0x000e620000000a00 */
[----:B-----5:R-:W5:Y:S01]  /*0640*/  LDG.E R0, desc[UR4][R172.64] ;  /* 0x00000004ac007981 */ /* 0x020f62000c1e1900 */
[----:B--2---:R-:W-:Y:S01]  /*0650*/  IMAD R8, R4, R225, RZ ;  /* 0x000000e104087224 */ /* 0x004fe200078e02ff */
[----:B------:R-:W-:-:S04]  /*0660*/  LOP3.LUT R226, R5, 0x7f, RZ, 0xc0, !PT ;  /* 0x0000007f05e27812 */ /* 0x000fc800078ec0ff */
[----:B------:R-:W-:-:S04]  /*0670*/  SHF.R.S32.HI R171, RZ, 0x1f, R8 ;  /* 0x0000001fffab7819 */ /* 0x000fc80000011408 */
[----:B------:R-:W-:Y:S01]  /*0680*/  LEA.HI R171, R171, R8, RZ, 0x3 ;  /* 0x00000008abab7211 */ /* 0x000fe200078f18ff */
[----:B0-----:R-:W-:-:S03]  /*0690*/  IMAD.WIDE R6, R4, 0x4, R6 ;  /* 0x0000000404067825 */ /* 0x001fc600078e0206 */
[----:B------:R-:W-:Y:S02]  /*06a0*/  LEA.HI.SX32 R227, R171, R226, 0x1d ;  /* 0x000000e2abe37211 */ /* 0x000fe400078feaff */
[----:B------:R0:W5:Y:S02]  /*06b0*/  LDG.E R224, desc[UR4][R6.64] ;  /* 0x0000000406e07981 */ /* 0x000164000c1e1900 */
[C---:B------:R-:W-:Y:S02]  /*06c0*/  IADD3 R223, R227.reuse, 0x80, RZ ;  /* 0x00000080e3df7810 */ /* 0x040fe40007ffe0ff */
[C---:B------:R-:W-:Y:S01]  /*06d0*/  IADD3 R221, R227.reuse, 0x100, RZ ;  /* 0x00000100e3dd7810 */ /* 0x040fe20007ffe0ff */
[----:B------:R-:W-:Y:S01]  /*06e0*/  BSSY B0, `(.L_x_5914) ;  /* 0x0000159000007945 */ /* 0x000fe20003800000 */
[C---:B-1----:R-:W-:Y:S01]  /*06f0*/  IMAD.WIDE.U32 R230, R227.reuse, 0x20, R168 ;  /* 0x00000020e3e67825 */ /* 0x042fe200078e00a8 */
[----:B0-----:R-:W-:-:S03]  /*0700*/  IADD3 R6, R227, 0x180, RZ ;  /* 0x00000180e3067810 */ /* 0x001fc60007ffe0ff */
[----:B------:R-:W-:-:S04]  /*0710*/  IMAD.WIDE.U32 R228, R223, 0x20, R168 ;  /* 0x00000020dfe47825 */ /* 0x000fc800078e00a8 */
[----:B------:R-:W-:-:S04]  /*0720*/  IMAD.WIDE.U32 R212, R221, 0x20, R168 ;  /* 0x00000020ddd47825 */ /* 0x000fc800078e00a8 */
[----:B------:R-:W-:Y:S01]  /*0730*/  IMAD.WIDE.U32 R168, R6, 0x20, R168 ;  /* 0x0000002006a87825 */ /* 0x000fe200078e00a8 */
[----:B---3--:R-:W-:-:S13]  /*0740*/  ISETP.GT.AND P3, PT, R174, RZ, PT ;  /* 0x000000ffae00720c */ /* 0x008fda0003f64270 */
[----:B------:R-:W-:Y:S05]  /*0750*/  @P3 BRA `(.L_x_5915) ;  /* 0x0000000000483947 */ /* 0x000fea0003800000 */
        /* <DEDUP_REMOVED lines=15> */
[----:B------:R-:W-:-:S02]  /*0850*/  MOV R171, RZ ;  /* 0x000000ff00ab7202 */ /* 0x000fc40000000f00 */
[----:B------:R-:W-:Y:S01]  /*0860*/  MOV R172, RZ ;  /* 0x000000ff00ac7202 */ /* 0x000fe20000000f00 */
[----:B------:R-:W-:Y:S06]  /*0870*/  BRA `(.L_x_5916) ;  /* 0x0000001000fc7947 */ /* 0x000fec0003800000 */
.L_x_5915:
        /* <DEDUP_REMOVED lines=10> */
[----:B------:R-:W-:-:S05]  /*0920*/  IADD3 R173, R3, 0x80, RZ ;  /* 0x0000008003ad7810 */ /* 0x000fca0007ffe0ff */
[----:B------:R-:W3:Y:S01]  /*0930*/  LDG.E R9, desc[UR4][R8.64] ;  /* 0x0000000408097981 */ /* 0x000ee2000c1e1900 */
[----:B-1----:R-:W-:-:S05]  /*0940*/  IMAD.WIDE.U32 R10, R227, 0x20, R188 ;  /* 0x00000020e30a7825 */ /* 0x002fca00078e00bc */
[----:B------:R-:W4:Y:S01]  /*0950*/  LDG.E.128 R12, desc[UR4][R10.64] ;  /* 0x000000040a0c7981 */ /* 0x000f22000c1e1d00 */
[----:B--2---:R-:W-:-:S03]  /*0960*/  IMAD.WIDE.U32 R16, R3, 0x10, R196 ;  /* 0x0000001003107825 */ /* 0x004fc600078e00c4 */
[----:B------:R0:W2:Y:S01]  /*0970*/  LDG.E.128 R20, desc[UR4][R10.64+0x10] ;  /* 0x000010040a147981 */ /* 0x0000a2000c1e1d00 */
[----:B------:R-:W-:Y:S02]  /*0980*/  VIADD R3, R3, 0x180 ;  /* 0x0000018003037836 */ /* 0x000fe40000000000 */
[--C-:B------:R-:W-:Y:S01]  /*0990*/  IMAD.WIDE.U32 R184, R185, 0x10, R196.reuse ;  /* 0x00000010b9b87825 */ /* 0x100fe200078e00c4 */
[----:B------:R-:W2:Y:S03]  /*09a0*/  LDG.E.128 R16, desc[UR4][R16.64] ;  /* 0x0000000410107981 */ /* 0x000ea6000c1e1d00 */
[----:B------:R-:W-:Y:S02]  /*09b0*/  IMAD.WIDE.U32 R172, R173, 0x10, R196 ;  /* 0x00000010adac7825 */ /* 0x000fe400078e00c4 */
[----:B------:R-:W2:Y:S02]  /*09c0*/  LDG.E.128 R184, desc[UR4][R184.64] ;  /* 0x00000004b8b87981 */ /* 0x000ea4000c1e1d00 */
[----:B0-----:R-:W-:-:S02]  /*09d0*/  IMAD.WIDE.U32 R10, R6, 0x20, R188 ;  /* 0x00000020060a7825 */ /* 0x001fc400078e00bc */
[----:B------:R-:W2:Y:S02]  /*09e0*/  LDG.E.128 R172, desc[UR4][R172.64] ;  /* 0x00000004acac7981 */ /* 0x000ea4000c1e1d00 */
[----:B------:R-:W-:Y:S02]  /*09f0*/  IMAD.WIDE.U32 R196, R3, 0x10, R196 ;  /* 0x0000001003c47825 */ /* 0x000fe400078e00c4 */
[----:B------:R-:W2:Y:S02]  /*0a00*/  LDG.E.128 R192, desc[UR4][R10.64] ;  /* 0x000000040ac07981 */ /* 0x000ea4000c1e1d00 */
[--C-:B------:R-:W-:Y:S02]  /*0a10*/  IMAD.WIDE.U32 R204, R223, 0x20, R188.reuse ;  /* 0x00000020dfcc7825 */ /* 0x100fe400078e00bc */
[----:B------:R-:W2:Y:S02]  /*0a20*/  LDG.E.128 R196, desc[UR4][R196.64] ;  /* 0x00000004c4c47981 */ /* 0x000ea4000c1e1d00 */
[----:B------:R-:W-:-:S02]  /*0a30*/  IMAD.WIDE.U32 R206, R221, 0x20, R188 ;  /* 0x00000020ddce7825 */ /* 0x000fc400078e00bc */
[----:B------:R-:W2:Y:S04]  /*0a40*/  LDG.E.128 R176, desc[UR4][R204.64+0x10] ;  /* 0x00001004ccb07981 */ /* 0x000ea8000c1e1d00 */
[----:B------:R-:W2:Y:S04]  /*0a50*/  LDG.E.128 R188, desc[UR4][R206.64+0x10] ;  /* 0x00001004cebc7981 */ /* 0x000ea8000c1e1d00 */
[----:B------:R0:W2:Y:S04]  /*0a60*/  LDG.E.128 R24, desc[UR4][R204.64] ;  /* 0x00000004cc187981 */ /* 0x0000a8000c1e1d00 */
[----:B------:R-:W2:Y:S04]  /*0a70*/  LDG.E.128 R180, desc[UR4][R206.64] ;  /* 0x00000004ceb47981 */ /* 0x000ea8000c1e1d00 */
[----:B------:R-:W2:Y:S01]  /*0a80*/  LDG.E.128 R200, desc[UR4][R10.64+0x10] ;  /* 0x000010040ac87981 */ /* 0x000ea2000c1e1d00 */
[----:B------:R-:W-:-:S02]  /*0a90*/  MOV R7, UR14 ;  /* 0x0000000e00077c02 */ /* 0x000fc40008000f00 */
[----:B------:R-:W-:Y:S02]  /*0aa0*/  MOV R8, UR15 ;  /* 0x0000000f00087c02 */ /* 0x000fe40008000f00 */
        /* <DEDUP_REMOVED lines=11> */
[----:B---3--:R-:W-:-:S05]  /*0b60*/  FSEL R239, R9, RZ, !P0 ;  /* 0x000000ff09ef7208 */ /* 0x008fca0004000000 */
[C---:B----4-:R-:W-:Y:S01]  /*0b70*/  FADD.FTZ R3, -R239.reuse, R12 ;  /* 0x0000000cef037221 */ /* 0x050fe20000010100 */
[----:B------:R-:W-:-:S03]  /*0b80*/  FADD.FTZ R13, -R239, R13 ;  /* 0x0000000def0d7221 */ /* 0x000fc60000010100 */
[----:B-----5:R-:W-:Y:S01]  /*0b90*/  FMUL.FTZ R3, R0, R3 ;  /* 0x0000000300037220 */ /* 0x020fe20000410000 */
[C---:B--2---:R-:W-:Y:S02]  /*0ba0*/  PRMT R171, R16.reuse, 0x7632, R171 ;  /* 0x0000763210ab7816 */ /* 0x044fe400000000ab */
[----:B0-----:R-:W-:Y:S02]  /*0bb0*/  SHF.L.U32 R205, R16, 0x10, RZ ;  /* 0x0000001010cd7819 */ /* 0x001fe400000006ff */
[C---:B------:R-:W-:Y:S02]  /*0bc0*/  PRMT R208, R184.reuse, 0x7632, R208 ;  /* 0x00007632b8d07816 */ /* 0x040fe400000000d0 */
[----:B-1----:R-:W-:Y:S02]  /*0bd0*/  SHF.L.U32 R229, R184, 0x10, RZ ;  /* 0x00000010b8e57819 */ /* 0x002fe400000006ff */
[C---:B------:R-:W-:Y:S02]  /*0be0*/  PRMT R210, R185.reuse, 0x7632, R210 ;  /* 0x00007632b9d27816 */ /* 0x040fe400000000d2 */
[----:B------:R-:W-:Y:S01]  /*0bf0*/  SHF.L.U32 R231, R185, 0x10, RZ ;  /* 0x00000010b9e77819 */ /* 0x000fe200000006ff */
[----:B------:R-:W-:Y:S01]  /*0c00*/  FADD.FTZ R184, -R239, R195 ;  /* 0x000000c3efb87221 */ /* 0x000fe20000010100 */
[----:B------:R-:W-:-:S02]  /*0c10*/  PRMT R216, R187, 0x7632, R216 ;  /* 0x00007632bbd87816 */ /* 0x000fc400000000d8 */
[----:B------:R-:W-:Y:S02]  /*0c20*/  SHF.L.U32 R235, R187, 0x10, RZ ;  /* 0x00000010bbeb7819 */ /* 0x000fe400000006ff */
[C---:B------:R-:W-:Y:S02]  /*0c30*/  PRMT R195, R196.reuse, 0x7632, R195 ;  /* 0x00007632c4c37816 */ /* 0x040fe400000000c3 */
[----:B------:R-:W-:Y:S01]  /*0c40*/  SHF.L.U32 R243, R196, 0x10, RZ ;  /* 0x00000010c4f37819 */ /* 0x000fe200000006ff */
[----:B------:R-:W-:Y:S01]  /*0c50*/  FADD.FTZ R177, -R239, R177 ;  /* 0x000000b1efb17221 */ /* 0x000fe20000010100 */
[----:B------:R-:W-:Y:S01]  /*0c60*/  SHF.L.U32 R196, R171, 0x10, RZ ;  /* 0x00000010abc47819 */ /* 0x000fe200000006ff */
[----:B------:R-:W-:Y:S01]  /*0c70*/  IMAD.U32 R215, R173, 0x10000, RZ ;  /* 0x00010000add77824 */ /* 0x000fe200078e00ff */
[----:B------:R-:W-:Y:S01]  /*0c80*/  PRMT R204, R17, 0x7632, R204 ;  /* 0x0000763211cc7816 */ /* 0x000fe200000000cc */
[C---:B------:R-:W-:Y:S01]  /*0c90*/  FADD.FTZ R185, -R239.reuse, R188 ;  /* 0x000000bcefb97221 */ /* 0x040fe20000010100 */
[----:B------:R-:W-:Y:S01]  /*0ca0*/  FADD.FTZ R187, -R239, R190 ;  /* 0x000000beefbb7221 */ /* 0x000fe20000010100 */
[----:B------:R-:W-:Y:S01]  /*0cb0*/  SHF.L.U32 R207, R17, 0x10, RZ ;  /* 0x0000001011cf7819 */ /* 0x000fe200000006ff */
[----:B------:R-:W-:Y:S01]  /*0cc0*/  FMUL.FTZ R188, R92, R205 ;  /* 0x000000cd5cbc7220 */ /* 0x000fe20000410000 */
[----:B------:R-:W-:Y:S01]  /*0cd0*/  PRMT R169, R19, 0x7632, R169 ;  /* 0x0000763213a97816 */ /* 0x000fe200000000a9 */
[----:B------:R-:W-:Y:S01]  /*0ce0*/  FADD.FTZ R17, -R239, R22 ;  /* 0x00000016ef117221 */ /* 0x000fe20000010100 */
[----:B------:R-:W-:-:S02]  /*0cf0*/  PRMT R206, R172, 0x7632, R206 ;  /* 0x00007632acce7816 */ /* 0x000fc400000000ce */
[----:B------:R-:W-:Y:S01]  /*0d00*/  SHF.L.U32 R213, R172, 0x10, RZ ;  /* 0x00000010acd57819 */ /* 0x000fe200000006ff */
[C---:B------:R-:W-:Y:S01]  /*0d10*/  FMUL.FTZ R22, R0.reuse, R177 ;  /* 0x000000b100167220 */ /* 0x040fe20000410000 */
[----:B------:R-:W-:Y:S01]  /*0d20*/  PRMT R172, R173, 0x7632, R172 ;  /* 0x00007632adac7816 */ /* 0x000fe200000000ac */
[----:B------:R-:W-:Y:S01]  /*0d30*/  FMUL.FTZ R177, R0, R187 ;  /* 0x000000bb00b17220 */ /* 0x000fe20000410000 */
[C---:B------:R-:W-:Y:S02]  /*0d40*/  PRMT R173, R174.reuse, 0x7632, R173 ;  /* 0x00007632aead7816 */ /* 0x040fe400000000ad */
[----:B------:R-:W-:Y:S01]  /*0d50*/  SHF.L.U32 R217, R174, 0x10, RZ ;  /* 0x00000010aed97819 */ /* 0x000fe200000006ff */
[----:B------:R-:W-:Y:S01]  /*0d60*/  FMUL.FTZ R187, R93, R196 ;  /* 0x000000c45dbb7220 */ /* 0x000fe20000410000 */
[----:B------:R-:W-:Y:S01]  /*0d70*/  PRMT R174, R175, 0x7632, R174 ;  /* 0x00007632afae7816 */ /* 0x000fe200000000ae */
[----:B------:R-:W-:Y:S01]  /*0d80*/  FADD.FTZ R232, RZ, R188 ;  /* 0x000000bcffe87221 */ /* 0x000fe20000010000 */
[----:B------:R-:W-:-:S02]  /*0d90*/  PRMT R218, R198, 0x7632, R218 ;  /* 0x00007632c6da7816 */ /* 0x000fc400000000da */
[----:B------:R-:W-:Y:S01]  /*0da0*/  SHF.L.U32 R237, R198, 0x10, RZ ;  /* 0x00000010c6ed7819 */ /* 0x000fe200000006ff */
[----:B------:R-:W-:Y:S01]  /*0db0*/  FADD.FTZ R9, -R239, R14 ;  /* 0x0000000eef097221 */ /* 0x000fe20000010100 */
[----:B------:R-:W-:Y:S01]  /*0dc0*/  SHF.L.U32 R198, R169, 0x10, RZ ;  /* 0x00000010a9c67819 */ /* 0x000fe200000006ff */
[----:B------:R-:W-:Y:S01]  /*0dd0*/  FMUL.FTZ R10, R0, R13 ;  /* 0x0000000d000a7220 */ /* 0x000fe20000410000 */
[----:B------:R-:W-:Y:S01]  /*0de0*/  FFMA.FTZ R169, R3, R188, RZ ;  /* 0x000000bc03a97223 */ /* 0x000fe200000100ff */
[C---:B------:R-:W-:Y:S01]  /*0df0*/  FADD.FTZ R189, -R239.reuse, R189 ;  /* 0x000000bdefbd7221 */ /* 0x040fe20000010100 */
[----:B------:R-:W-:Y:S01]  /*0e00*/  SHF.L.U32 R204, R204, 0x10, RZ ;  /* 0x00000010cccc7819 */ /* 0x000fe200000006ff */
[----:B------:R-:W-:Y:S01]  /*0e10*/  FMUL.FTZ R190, R94, R207 ;  /* 0x000000cf5ebe7220 */ /* 0x000fe20000410000 */
[----:B------:R-:W-:Y:S01]  /*0e20*/  SHF.L.U32 R222, R174, 0x10, RZ ;  /* 0x00000010aede7819 */ /* 0x000fe200000006ff */
[----:B------:R-:W-:Y:S01]  /*0e30*/  FADD.FTZ R171, R232, R187 ;  /* 0x000000bbe8ab7221 */ /* 0x000fe20000010000 */
[----:B------:R-:W-:Y:S01]  /*0e40*/  SHF.L.U32 R174, R208, 0x10, RZ ;  /* 0x00000010d0ae7819 */ /* 0x000fe200000006ff */
[C---:B------:R-:W-:Y:S01]  /*0e50*/  FADD.FTZ R15, -R239.reuse, R15 ;  /* 0x0000000fef0f7221 */ /* 0x040fe20000010100 */
[----:B------:R-:W-:Y:S01]  /*0e60*/  FMUL.FTZ R9, R0, R9 ;  /* 0x0000000900097220 */ /* 0x000fe20000410000 */
[----:B------:R-:W-:Y:S01]  /*0e70*/  FFMA.FTZ R208, R10, R187, R169 ;  /* 0x000000bb0ad07223 */ /* 0x000fe200000100a9 */
[C---:B------:R-:W-:Y:S01]  /*0e80*/  FADD.FTZ R249, -R239.reuse, R178 ;  /* 0x000000b2eff97221 */ /* 0x040fe20000010100 */
[C---:B------:R-:W-:Y:S01]  /*0e90*/  FADD.FTZ R179, -R239.reuse, R179 ;  /* 0x000000b3efb37221 */ /* 0x040fe20000010100 */
[C---:B------:R-:W-:Y:S01]  /*0ea0*/  PRMT R168, R18.reuse, 0x7632, R168 ;  /* 0x0000763212a87816 */ /* 0x040fe200000000a8 */
[----:B------:R-:W-:Y:S01]  /*0eb0*/  FADD.FTZ R192, -R239, R192 ;  /* 0x000000c0efc07221 */ /* 0x000fe20000010100 */
[----:B------:R-:W-:Y:S01]  /*0ec0*/  SHF.L.U32 R211, R18, 0x10, RZ ;  /* 0x0000001012d37819 */ /* 0x000fe200000006ff */
[----:B------:R-:W-:Y:S01]  /*0ed0*/  FMUL.FTZ R178, R0, R189 ;  /* 0x000000bd00b27220 */ /* 0x000fe20000410000 */
[----:B------:R-:W-:Y:S01]  /*0ee0*/  SHF.L.U32 R228, R210, 0x10, RZ ;  /* 0x00000010d2e47819 */ /* 0x000fe200000006ff */
[----:B------:R-:W-:Y:S01]  /*0ef0*/  FMUL.FTZ R189, R95, R204 ;  /* 0x000000cc5fbd7220 */ /* 0x000fe20000410000 */
[----:B------:R-:W-:Y:S01]  /*0f00*/  SHF.L.U32 R209, R19, 0x10, RZ ;  /* 0x0000001013d17819 */ /* 0x000fe200000006ff */
[----:B------:R-:W-:Y:S01]  /*0f10*/  FADD.FTZ R210, R171, R190 ;  /* 0x000000beabd27221 */ /* 0x000fe20000010000 */
[C---:B------:R-:W-:Y:S01]  /*0f20*/  FADD.FTZ R11, -R239.reuse, R20 ;  /* 0x00000014ef0b7221 */ /* 0x040fe20000010100 */
[----:B------:R-:W-:Y:S01]  /*0f30*/  FADD.FTZ R19, -R239, R24 ;  /* 0x00000018ef137221 */ /* 0x000fe20000010100 */
[C---:B------:R-:W-:Y:S01]  /*0f40*/  FMUL.FTZ R12, R0.reuse, R15 ;  /* 0x0000000f000c7220 */ /* 0x040fe20000410000 */
[----:B------:R-:W-:Y:S01]  /*0f50*/  FFMA.FTZ R169, R9, R190, R208 ;  /* 0x000000be09a97223 */ /* 0x000fe200000100d0 */
[----:B------:R-:W-:Y:S01]  /*0f60*/  FMUL.FTZ R24, R0, R179 ;  /* 0x000000b300187220 */ /* 0x000fe20000410000 */
[----:B------:R-:W-:Y:S01]  /*0f70*/  PRMT R214, R186, 0x7632, R214 ;  /* 0x00007632bad67816 */ /* 0x000fe200000000d6 */
[C---:B------:R-:W-:Y:S01]  /*0f80*/  FADD.FTZ R191, -R239.reuse, R191 ;  /* 0x000000bfefbf7221 */ /* 0x040fe20000010100 */
[----:B------:R-:W-:Y:S01]  /*0f90*/  FMUL.FTZ R179, R0, R192 ;  /* 0x000000c000b37220 */ /* 0x000fe20000410000 */
[----:B------:R-:W-:Y:S01]  /*0fa0*/  SHF.L.U32 R168, R168, 0x10, RZ ;  /* 0x00000010a8a87819 */ /* 0x000fe200000006ff */
[----:B------:R-:W-:Y:S01]  /*0fb0*/  FMUL.FTZ R192, R88, R211 ;  /* 0x000000d358c07220 */ /* 0x000fe20000410000 */
[----:B------:R-:W-:Y:S01]  /*0fc0*/  FADD.FTZ R171, R210, R189 ;  /* 0x000000bdd2ab7221 */ /* 0x000fe20000010000 */
[C---:B------:R-:W-:Y:S01]  /*0fd0*/  FADD.FTZ R21, -R239.reuse, R21 ;  /* 0x00000015ef157221 */ /* 0x040fe20000010100 */
[----:B------:R-:W-:Y:S01]  /*0fe0*/  FMUL.FTZ R11, R0, R11 ;  /* 0x0000000b000b7220 */ /* 0x000fe20000410000 */
[----:B------:R-:W-:Y:S01]  /*0ff0*/  FFMA.FTZ R210, R12, R189, R169 ;  /* 0x000000bd0cd27223 */ /* 0x000fe200000100a9 */
[C---:B------:R-:W-:Y:S01]  /*1000*/  FADD.FTZ R251, -R239.reuse, R180 ;  /* 0x000000b4effb7221 */ /* 0x040fe20000010100 */
[C---:B------:R-:W-:Y:S01]  /*1010*/  FADD.FTZ R181, -R239.reuse, R181 ;  /* 0x000000b5efb57221 */ /* 0x040fe20000010100 */
[----:B------:R-:W-:Y:S01]  /*1020*/  FADD.FTZ R194, -R239, R194 ;  /* 0x000000c2efc27221 */ /* 0x000fe20000010100 */
[----:B------:R-:W-:Y:S01]  /*1030*/  FMUL.FTZ R180, R0, R191 ;  /* 0x000000bf00b47220 */ /* 0x000fe20000410000 */
[----:B------:R-:W-:Y:S01]  /*1040*/  SHF.L.U32 R230, R214, 0x10, RZ ;  /* 0x00000010d6e67819 */ /* 0x000fe200000006ff */
[----:B------:R-:W-:Y:S01]  /*1050*/  FMUL.FTZ R191, R89, R168 ;  /* 0x000000a859bf7220 */ /* 0x000fe20000410000 */
[----:B------:R-:W-:Y:S01]  /*1060*/  FADD.FTZ R214, R171, R192 ;  /* 0x000000c0abd67221 */ /* 0x000fe20000010000 */
[C---:B------:R-:W-:Y:S01]  /*1070*/  FADD.FTZ R25, -R239.reuse, R25 ;  /* 0x00000019ef197221 */ /* 0x040fe20000010100 */
[----:B------:R-:W-:Y:S01]  /*1080*/  FADD.FTZ R245, -R239, R26 ;  /* 0x0000001aeff57221 */ /* 0x000fe20000010100 */
[C---:B------:R-:W-:Y:S01]  /*1090*/  FMUL.FTZ R14, R0.reuse, R21 ;  /* 0x00000015000e7220 */ /* 0x040fe20000410000 */
[----:B------:R-:W-:Y:S01]  /*10a0*/  FFMA.FTZ R169, R11, R192, R210 ;  /* 0x000000c00ba97223 */ /* 0x000fe200000100d2 */
[C---:B------:R-:W-:Y:S01]  /*10b0*/  FADD.FTZ R182, -R239.reuse, R182 ;  /* 0x000000b6efb67221 */ /* 0x040fe20000010100 */
[C---:B------:R-:W-:Y:S01]  /*10c0*/  FMUL.FTZ R26, R0.reuse, R181 ;  /* 0x000000b5001a7220 */ /* 0x040fe20000410000 */
[C---:B------:R-:W-:Y:S01]  /*10d0*/  FADD.FTZ R193, -R239.reuse, R193 ;  /* 0x000000c1efc17221 */ /* 0x040fe20000010100 */
[----:B------:R-:W-:Y:S01]  /*10e0*/  FMUL.FTZ R181, R0, R194 ;  /* 0x000000c200b57220 */ /* 0x000fe20000410000 */
[----:B------:R-:W-:Y:S01]  /*10f0*/  FMUL.FTZ R194, R90, R209 ;  /* 0x000000d15ac27220 */ /* 0x000fe20000410000 */
[----:B------:R-:W-:Y:S01]  /*1100*/  FADD.FTZ R171, R214, R191 ;  /* 0x000000bfd6ab7221 */ /* 0x000fe20000010000 */
[----:B------:R-:W-:Y:S01]  /*1110*/  FADD.FTZ R23, -R239, R23 ;  /* 0x00000017ef177221 */ /* 0x000fe20000010100 */
[C---:B------:R-:W-:Y:S01]  /*1120*/  FMUL.FTZ R13, R0.reuse, R17 ;  /* 0x00000011000d7220 */ /* 0x040fe20000410000 */
[----:B------:R-:W-:Y:S01]  /*1130*/  FMUL.FTZ R18, R0, R25 ;  /* 0x0000001900127220 */ /* 0x000fe20000410000 */
[----:B------:R-:W-:Y:S01]  /*1140*/  FFMA.FTZ R214, R14, R191, R169 ;  /* 0x000000bf0ed67223 */ /* 0x000fe200000100a9 */
[C---:B------:R-:W-:Y:S01]  /*1150*/  FMUL.FTZ R25, R0.reuse, R182 ;  /* 0x000000b600197220 */ /* 0x040fe20000410000 */
[----:B------:R-:W-:Y:S01]  /*1160*/  FMUL.FTZ R182, R0, R193 ;  /* 0x000000c100b67220 */ /* 0x000fe20000410000 */
[----:B------:R-:W-:Y:S01]  /*1170*/  SHF.L.U32 R232, R216, 0x10, RZ ;  /* 0x00000010d8e87819 */ /* 0x000fe200000006ff */
[----:B------:R-:W-:Y:S01]  /*1180*/  FMUL.FTZ R193, R91, R198 ;  /* 0x000000c65bc17220 */ /* 0x000fe20000410000 */
[----:B------:R-:W-:Y:S01]  /*1190*/  FADD.FTZ R216, R171, R194 ;  /* 0x000000c2abd87221 */ /* 0x000fe20000010000 */
[----:B------:R-:W-:Y:S01]  /*11a0*/  FMUL.FTZ R16, R0, R23 ;  /* 0x0000001700107220 */ /* 0x000fe20000410000 */
        /* <DEDUP_REMOVED lines=8> */
[----:B------:R-:W-:Y:S01]  /*1230*/  FADD.FTZ R27, -R239, R27 ;  /* 0x0000001bef1b7221 */ /* 0x000fe20000010100 */
[----:B------:R-:W-:Y:S01]  /*1240*/  SHF.L.U32 R234, R195, 0x10, RZ ;  /* 0x00000010c3ea7819 */ /* 0x000fe200000006ff */
[----:B------:R-:W-:Y:S01]  /*1250*/  FMUL.FTZ R195, R85, R236 ;  /* 0x000000ec55c37220 */ /* 0x000fe20000410000 */
[----:B------:R-:W-:Y:S01]  /*1260*/  FADD.FTZ R216, R171, R196 ;  /* 0x000000c4abd87221 */ /* 0x000fe20000010000 */
[----:B------:R-:W-:Y:S01]  /*1270*/  FADD.FTZ R183, -R239, R183 ;  /* 0x000000b7efb77221 */ /* 0x000fe20000010100 */
[C---:B------:R-:W-:Y:S01]  /*1280*/  PRMT R220, R197.reuse, 0x7632, R220 ;  /* 0x00007632c5dc7816 */ /* 0x040fe200000000dc */
[----:B------:R-:W-:-:S02]  /*1290*/  IMAD.U32 R241, R197, 0x10000, RZ ;  /* 0x00010000c5f17824 */ /* 0x000fc400078e00ff */
[----:B------:R-:W-:Y:S01]  /*12a0*/  FFMA.FTZ R169, R15, R196, R238 ;  /* 0x000000c40fa97223 */ /* 0x000fe200000100ee */
[----:B------:R-:W-:Y:S01]  /*12b0*/  FADD.FTZ R197, -R239, R200 ;  /* 0x000000c8efc57221 */ /* 0x000fe20000010100 */
[----:B------:R-:W-:Y:S01]  /*12c0*/  FMUL.FTZ R20, R0, R27 ;  /* 0x0000001b00147220 */ /* 0x000fe20000410000 */
[----:B------:R-:W-:Y:S01]  /*12d0*/  FADD.FTZ R155, R155, R198 ;  /* 0x000000c69b9b7221 */ /* 0x000fe20000010000 */
[----:B------:R-:W-:Y:S01]  /*12e0*/  FFMA.FTZ R103, R16, R198, R103 ;  /* 0x000000c610677223 */ /* 0x000fe20000010067 */
[----:B------:R-:W-:Y:S02]  /*12f0*/  IMAD.U32 R172, R172, 0x10000, RZ ;  /* 0x00010000acac7824 */ /* 0x000fe400078e00ff */
[----:B------:R-:W-:Y:S01]  /*1300*/  FADD.FTZ R247, -R239, R176 ;  /* 0x000000b0eff77221 */ /* 0x000fe20000010100 */
[----:B------:R-:W-:Y:S01]  /*1310*/  FMUL.FTZ R198, R86, R215 ;  /* 0x000000d756c67220 */ /* 0x000fe20000410000 */
[----:B------:R-:W-:Y:S01]  /*1320*/  FADD.FTZ R171, R216, R195 ;  /* 0x000000c3d8ab7221 */ /* 0x000fe20000010000 */
[C---:B------:R-:W-:Y:S01]  /*1330*/  FMUL.FTZ R17, R0.reuse, R245 ;  /* 0x000000f500117220 */ /* 0x040fe20000410000 */
[----:B------:R-:W-:Y:S01]  /*1340*/  FMUL.FTZ R176, R0, R183 ;  /* 0x000000b700b07220 */ /* 0x000fe20000410000 */
[----:B------:R-:W-:Y:S01]  /*1350*/  FFMA.FTZ R216, R18, R195, R169 ;  /* 0x000000c312d87223 */ /* 0x000fe200000100a9 */
[----:B------:R-:W-:Y:S01]  /*1360*/  FMUL.FTZ R183, R0, R197 ;  /* 0x000000c500b77220 */ /* 0x000fe20000410000 */
[-C--:B------:R-:W-:Y:S01]  /*1370*/  FFMA.FTZ R107, R20, R172.reuse, R107 ;  /* 0x000000ac146b7223 */ /* 0x080fe2000001006b */
[----:B------:R-:W-:Y:S01]  /*1380*/  FADD.FTZ R151, R151, R172 ;  /* 0x000000ac97977221 */ /* 0x000fe20000010000 */
[----:B------:R-:W-:Y:S01]  /*1390*/  FMUL.FTZ R197, R87, R172 ;  /* 0x000000ac57c57220 */ /* 0x000fe20000410000 */
[----:B------:R-:W-:Y:S01]  /*13a0*/  FADD.FTZ R172, R171, R198 ;  /* 0x000000c6abac7221 */ /* 0x000fe20000010000 */
[----:B------:R-:W-:Y:S01]  /*13b0*/  PRMT R212, R199, 0x7632, R212 ;  /* 0x00007632c7d47816 */ /* 0x000fe200000000d4 */
[----:B------:R-:W-:Y:S01]  /*13c0*/  FADD.FTZ R153, R153, R168 ;  /* 0x000000a899997221 */ /* 0x000fe20000010000 */
[----:B------:R-:W-:Y:S01]  /*13d0*/  SHF.L.U32 R219, R199, 0x10, RZ ;  /* 0x00000010c7db7819 */ /* 0x000fe200000006ff */
[----:B------:R-:W-:Y:S01]  /*13e0*/  FFMA.FTZ R101, R14, R168, R101 ;  /* 0x000000a80e657223 */ /* 0x000fe20000010065 */
[----:B------:R-:W-:Y:S01]  /*13f0*/  FFMA.FTZ R169, R17, R198, R216 ;  /* 0x000000c611a97223 */ /* 0x000fe200000100d8 */
[----:B------:R-:W-:Y:S01]  /*1400*/  FADD.FTZ R199, -R239, R202 ;  /* 0x000000caefc77221 */ /* 0x000fe20000010100 */
[----:B------:R-:W-:Y:S01]  /*1410*/  SHF.L.U32 R168, R173, 0x10, RZ ;  /* 0x00000010ada87819 */ /* 0x000fe200000006ff */
[----:B------:R-:W-:Y:S01]  /*1420*/  FMUL.FTZ R200, R80, R217 ;  /* 0x000000d950c87220 */ /* 0x000fe20000410000 */
[----:B------:R-:W-:Y:S01]  /*1430*/  FADD.FTZ R171, R172, R197 ;  /* 0x000000c5acab7221 */ /* 0x000fe20000010000 */
[C---:B------:R-:W-:Y:S01]  /*1440*/  FMUL.FTZ R19, R0.reuse, R247 ;  /* 0x000000f700137220 */ /* 0x040fe20000410000 */
[----:B------:R-:W-:Y:S01]  /*1450*/  FMUL.FTZ R27, R0, R185 ;  /* 0x000000b9001b7220 */ /* 0x000fe20000410000 */
[----:B------:R-:W-:Y:S01]  /*1460*/  FFMA.FTZ R172, R20, R197, R169 ;  /* 0x000000c514ac7223 */ /* 0x000fe200000100a9 */
[----:B------:R-:W-:Y:S01]  /*1470*/  FMUL.FTZ R185, R0, R199 ;  /* 0x000000c700b97220 */ /* 0x000fe20000410000 */
[----:B------:R-:W-:Y:S01]  /*1480*/  SHF.L.U32 R175, R175, 0x10, RZ ;  /* 0x00000010afaf7819 */ /* 0x000fe200000006ff */
[----:B------:R-:W-:Y:S01]  /*1490*/  FADD.FTZ R145, R145, R168 ;  /* 0x000000a891917221 */ /* 0x000fe20000010000 */
[-C--:B------:R-:W-:Y:S01]  /*14a0*/  FFMA.FTZ R109, R22, R168.reuse, R109 ;  /* 0x000000a8166d7223 */ /* 0x080fe2000001006d */
[----:B------:R-:W-:Y:S01]  /*14b0*/  FMUL.FTZ R199, R81, R168 ;  /* 0x000000a851c77220 */ /* 0x000fe20000410000 */
[----:B------:R-:W-:Y:S01]  /*14c0*/  FADD.FTZ R168, R171, R200 ;  /* 0x000000c8aba87221 */ /* 0x000fe20000010000 */
[----:B------:R-:W-:Y:S01]  /*14d0*/  FFMA.FTZ R169, R19, R200, R172 ;  /* 0x000000c813a97223 */ /* 0x000fe200000100ac */
[----:B------:R-:W-:Y:S01]  /*14e0*/  FADD.FTZ R201, -R239, R201 ;  /* 0x000000c9efc97221 */ /* 0x000fe20000010100 */
        /* <DEDUP_REMOVED lines=25> */
[----:B------:R-:W-:Y:S01]  /*1680*/  FADD.FTZ R172, R171, R206 ;  /* 0x000000ceabac7221 */ /* 0x000fe20000010000 */
[----:B------:R-:W-:Y:S01]  /*1690*/  FFMA.FTZ R169, R25, R206, R168 ;  /* 0x000000ce19a97223 */ /* 0x000fe200000100a8 */
[----:B------:R-:W-:Y:S02]  /*16a0*/  FMUL.FTZ R208, R72, R233 ;  /* 0x000000e948d07220 */ /* 0x000fe40000410000 */
[----:B------:R-:W-:Y:S01]  /*16b0*/  FADD.FTZ R171, R172, R205 ;  /* 0x000000cdacab7221 */ /* 0x000fe20000010000 */
[----:B------:R-:W-:Y:S01]  /*16c0*/  FFMA.FTZ R168, R176, R205, R169 ;  /* 0x000000cdb0a87223 */ /* 0x000fe200000100a9 */
[----:B------:R-:W-:Y:S01]  /*16d0*/  FFMA.FTZ R98, R9, R207, R98 ;  /* 0x000000cf09627223 */ /* 0x000fe20000010062 */
[----:B------:R-:W-:Y:S01]  /*16e0*/  FADD.FTZ R158, R158, R207 ;  /* 0x000000cf9e9e7221 */ /* 0x000fe20000010000 */
        /* <DEDUP_REMOVED lines=16> */
[----:B------:R-:W-:Y:S01]  /*17f0*/  FMUL.FTZ R211, R69, R234 ;  /* 0x000000ea45d37220 */ /* 0x000fe20000410000 */
[----:B------:R-:W-:Y:S01]  /*1800*/  FADD.FTZ R168, R171, R214 ;  /* 0x000000d6aba87221 */ /* 0x000fe20000010000 */
[----:B------:R-:W-:Y:S01]  /*1810*/  FFMA.FTZ R169, R179, R214, R172 ;  /* 0x000000d6b3a97223 */ /* 0x000fe200000100ac */
[----:B------:R-:W-:-:S02]  /*1820*/  IMAD.U32 R220, R220, 0x10000, RZ ;  /* 0x00010000dcdc7824 */ /* 0x000fc400078e00ff */
        /* <DEDUP_REMOVED lines=55> */
[----:B------:R-:W-:Y:S01]  /*1ba0*/  FADD.FTZ R137, R137, R230 ;  /* 0x000000e689897221 */ /* 0x000fe20000010000 */
[----:B------:R-:W-:Y:S01]  /*1bb0*/  FFMA.FTZ R117, R178, R230, R117 ;  /* 0x000000e6b2757223 */ /* 0x000fe20000010075 */
        /* <DEDUP_REMOVED lines=11> */
.L_x_5916:
[----:B------:R-:W-:Y:S05]  /*1c70*/  BSYNC B0 ;  /* 0x0000000000007941 */ /* 0x000fea0003800000 */
.L_x_5914:
        /* <DEDUP_REMOVED lines=25> */
.L_x_5993:
        /* <DEDUP_REMOVED lines=8> */
[----:B-----5:R-:W-:-:S02]  /*1e90*/  ISETP.GE.AND P5, PT, R224, 0x1, PT ;  /* 0x00000001e000780c */ /* 0x020fc40003fa6270 */
[----:B------:R-:W-:Y:S02]  /*1ea0*/  ISETP.NE.AND P6, PT, R2, RZ, PT ;  /* 0x000000ff0200720c */ /* 0x000fe40003fc5270 */
[C---:B------:R-:W-:Y:S02]  /*1eb0*/  @!P3 ISETP.NE.U32.AND P2, PT, R7.reuse, RZ, PT ;  /* 0x000000ff0700b20c */ /* 0x040fe40003f45070 */
[----:B------:R-:W-:Y:S02]  /*1ec0*/  @!P3 ISETP.NE.U32.AND P1, PT, R7, RZ, PT ;  /* 0x000000ff0700b20c */ /* 0x000fe40003f25070 */
[C---:B------:R-:W-:Y:S02]  /*1ed0*/  @!P3 ISETP.NE.AND.EX P2, PT, R8.reuse, RZ, PT, P2 ;  /* 0x000000ff0800b20c */ /* 0x040fe40003f45320 */
[----:B------:R-:W-:-:S03]  /*1ee0*/  @!P3 ISETP.NE.AND.EX P1, PT, R8, RZ, PT, P1 ;  /* 0x000000ff0800b20c */ /* 0x000fc60003f25310 */
[----:B------:R-:W-:Y:S01]  /*1ef0*/  @P5 IADD3 R224, R224, -0x1, RZ ;  /* 0xffffffffe0e05810 */ /* 0x000fe20007ffe0ff */
[----:B------:R-:W1:Y:S04]  /*1f00*/  @P5 LDC R230, c[0x0][0x29c] ;  /* 0x0000a700ffe65b82 */ /* 0x000e680000000800 */
[----:B------:R-:W-:Y:S01]  /*1f10*/  @P5 IMAD R224, R224, R225, RZ ;  /* 0x000000e1e0e05224 */ /* 0x000fe200078e02ff */
[----:B---3--:R-:W-:-:S03]  /*1f20*/  LEA R174, R175, R174, 0x18 ;  /* 0x000000aeafae7211 */ /* 0x008fc600078ec0ff */
[----:B------:R-:W2:Y:S01]  /*1f30*/  @P5 LDC R235, c[0x0][0x29c] ;  /* 0x0000a700ffeb5b82 */ /* 0x000ea20000000800 */
[-C--:B------:R-:W-:Y:S02]  /*1f40*/  @!P0 LEA R228, R168, R174.reuse, 0x3 ;  /* 0x000000aea8e48211 */ /* 0x080fe400078e18ff */
[----:B------:R-:W-:-:S03]  /*1f50*/  LEA R229, R169, R174, 0x3 ;  /* 0x000000aea9e57211 */ /* 0x000fc600078e18ff */
[----:B------:R3:W-:Y:S02]  /*1f60*/  @!P0 STS.64 [R228+0x4000], R212 ;  /* 0x004000d4e4008388 */ /* 0x0007e40000000a00 */
[----:B------:R-:W-:Y:S01]  /*1f70*/  BAR.SYNC.DEFER_BLOCKING 0x0 ;  /* 0x0000000000007b1d */ /* 0x000fe20000010000 */
[----:B------:R-:W-:-:S04]  /*1f80*/  ISETP.NE.U32.AND P0, PT, RZ, UR10, PT ;  /* 0x0000000aff007c0c */ /* 0x000fc8000bf05070 */
[----:B------:R-:W-:-:S03]  /*1f90*/  ISETP.NE.AND.EX P0, PT, RZ, UR11, PT, P0 ;  /* 0x0000000bff007c0c */ /* 0x000fc6000bf05300 */
[----:B------:R-:W4:Y:S08]  /*1fa0*/  @P5 LDC R232, c[0x0][0x29c] ;  /* 0x0000a700ffe85b82 */ /* 0x000f300000000800 */
[----:B------:R-:W1:Y:S08]  /*1fb0*/  @P5 LDC R233, c[0x0][0x29c] ;  /* 0x0000a700ffe95b82 */ /* 0x000e700000000800 */
[----:B---3--:R-:W3:Y:S01]  /*1fc0*/  @P5 LDC.64 R212, c[0x0][0x2f8] ;  /* 0x0000be00ffd45b82 */ /* 0x008ee20000000a00 */
[----:B0-----:R-:W0:Y:S04]  /*1fd0*/  LDS.128 R168, [R229+0x4000] ;  /* 0x00400000e5a87984 */ /* 0x001e280000000c00 */
[----:B------:R2:W4:Y:S02]  /*1fe0*/  LDS.128 R172, [R229+0x4010] ;  /* 0x00401000e5ac7984 */ /* 0x0005240000000c00 */
[----:B--2---:R-:W-:-:S02]  /*1ff0*/  IMAD.MOV.U32 R229, RZ, RZ, RZ ;  /* 0x000000ffffe57224 */ /* 0x004fc400078e00ff */
[----:B0-----:R-:W-:Y:S01]  /*2000*/  FADD.FTZ R225, RZ, R168 ;  /* 0x000000a8ffe17221 */ /* 0x001fe20000010000 */
[----:B------:R-:W-:Y:S01]  /*2010*/  FADD.FTZ R168, RZ, R169 ;  /* 0x000000a9ffa87221 */ /* 0x000fe20000010000 */
[----:B------:R-:W-:Y:S02]  /*2020*/  @P5 SHF.R.S32.HI R169, RZ, 0x1f, R224 ;  /* 0x0000001fffa95819 */ /* 0x000fe400000114e0 */
[----:B------:R-:W-:Y:S01]  /*2030*/  FADD.FTZ R225, R170, R225 ;  /* 0x000000e1aae17221 */ /* 0x000fe20000010000 */
[----:B------:R-:W-:Y:S01]  /*2040*/  FADD.FTZ R168, R171, R168 ;  /* 0x000000a8aba87221 */ /* 0x000fe20000010000 */
[----:B------:R-:W-:Y:S01]  /*2050*/  @P5 LEA.HI R171, R169, R224, RZ, 0x3 ;  /* 0x000000e0a9ab5211 */ /* 0x000fe200078f18ff */
[----:B------:R-:W0:Y:S01]  /*2060*/  @P5 LDC R170, c[0x0][0x29c] ;  /* 0x0000a700ffaa5b82 */ /* 0x000e220000000800 */
[----:B----4-:R-:W-:Y:S01]  /*2070*/  FADD.FTZ R225, R225, R172 ;  /* 0x000000ace1e17221 */ /* 0x010fe20000010000 */
[----:B------:R-:W-:Y:S01]  /*2080*/  FADD.FTZ R228, R168, R173 ;  /* 0x000000ada8e47221 */ /* 0x000fe20000010000 */
[----:B------:R-:W-:-:S02]  /*2090*/  @!P3 FSEL R173, R60, RZ, P2 ;  /* 0x000000ff3cadb208 */ /* 0x000fc40001000000 */
[----:B------:R-:W-:Y:S01]  /*20a0*/  FADD.FTZ R174, R174, R225 ;  /* 0x000000e1aeae7221 */ /* 0x000fe20000010000 */
[----:B------:R-:W-:Y:S01]  /*20b0*/  FADD.FTZ R175, R175, R228 ;  /* 0x000000e4afaf7221 */ /* 0x000fe20000010000 */
[----:B------:R-:W-:Y:S01]  /*20c0*/  @P5 LEA.HI.SX32 R229, R171, R226, 0x1d ;  /* 0x000000e2abe55211 */ /* 0x000fe200078feaff */
[----:B------:R-:W2:Y:S01]  /*20d0*/  @P5 LDC R169, c[0x0][0x29c] ;  /* 0x0000a700ffa95b82 */ /* 0x000ea20000000800 */
[----:B------:R-:W-:Y:S01]  /*20e0*/  FMUL.FTZ R174, R174, UR8 ;  /* 0x00000008aeae7c20 */ /* 0x000fe20008410000 */
[----:B------:R-:W-:Y:S01]  /*20f0*/  @!P3 ISETP.NE.U32.AND P2, PT, R7, RZ, PT ;  /* 0x000000ff0700b20c */ /* 0x000fe20003f45070 */
[----:B------:R-:W-:-:S03]  /*2100*/  FMUL.FTZ R231, R175, UR8 ;  /* 0x00000008afe77c20 */ /* 0x000fc60008410000 */
[----:B------:R-:W-:Y:S02]  /*2110*/  FSEL R228, R174, RZ, !P6 ;  /* 0x000000ffaee47208 */ /* 0x000fe40007000000 */
[----:B------:R-:W4:Y:S01]  /*2120*/  @P5 LDC R168, c[0x0][0x29c] ;  /* 0x0000a700ffa85b82 */ /* 0x000f220000000800 */
[----:B------:R-:W-:Y:S02]  /*2130*/  @!P3 ISETP.NE.U32.AND P6, PT, R7, RZ, PT ;  /* 0x000000ff0700b20c */ /* 0x000fe40003fc5070 */
[----:B------:R-:W-:Y:S02]  /*2140*/  @!P3 FSEL R174, R61, RZ, P1 ;  /* 0x000000ff3daeb208 */ /* 0x000fe40000800000 */
[----:B------:R-:W-:Y:S02]  /*2150*/  @!P3 ISETP.NE.AND.EX P6, PT, R8, RZ, PT, P6 ;  /* 0x000000ff0800b20c */ /* 0x000fe40003fc5360 */
[----:B------:R-:W-:Y:S01]  /*2160*/  @!P3 ISETP.NE.U32.AND P1, PT, R7, RZ, PT ;  /* 0x000000ff0700b20c */ /* 0x000fe20003f25070 */
[----:B------:R-:W0:Y:S01]  /*2170*/  @P5 LDC R172, c[0x0][0x29c] ;  /* 0x0000a700ffac5b82 */ /* 0x000e220000000800 */
[----:B------:R-:W-:-:S07]  /*2180*/  @!P3 FSEL R171, R62, RZ, P6 ;  /* 0x000000ff3eabb208 */ /* 0x000fce0003000000 */
[----:B------:R-:W0:Y:S01]  /*2190*/  @P0 LDC.64 R224, c[0x0][0x308] ;  /* 0x0000c200ffe00b82 */ /* 0x000e220000000a00 */
[----:B-1-3--:R-:W-:Y:S05]  /*21a0*/  @!P3 BRA `(.L_x_5919) ;  /* 0x000000000018b947 */ /* 0x00afea0003800000 */
[----:B------:R-:W-:Y:S01]  /*21b0*/  ISETP.NE.U32.AND P6, PT, R7, RZ, PT ;  /* 0x000000ff0700720c */ /* 0x000fe20003fc5070 */
[----:B------:R-:W-:-:S03]  /*21c0*/  FFMA.FTZ R173, R3, R231, R228 ;  /* 0x000000e703ad7223 */ /* 0x000fc600000100e4 */
[----:B------:R-:W-:Y:S01]  /*21d0*/  ISETP.NE.AND.EX P6, PT, R8, RZ, PT, P6 ;  /* 0x000000ff0800720c */ /* 0x000fe20003fc5360 */
[----:B------:R-:W-:-:S04]  /*21e0*/  FADD.FTZ R173, R188, -R173 ;  /* 0x800000adbcad7221 */ /* 0x000fc80000010000 */
[----:B------:R-:W-:-:S08]  /*21f0*/  FMUL.FTZ R173, R0, R173 ;  /* 0x000000ad00ad7220 */ /* 0x000fd00000410000 */
[----:B------:R-:W-:-:S07]  /*2200*/  @P6 FADD.FTZ R173, R60, R173 ;  /* 0x000000ad3cad6221 */ /* 0x000fce0000010000 */
.L_x_5919:
[----:B------:R-:W-:Y:S05]  /*2210*/  BSYNC B0 ;  /* 0x0000000000007941 */ /* 0x000fea0003800000 */
.L_x_5918:
        /* <DEDUP_REMOVED lines=8> */
.L_x_5921:
[----:B------:R-:W-:Y:S05]  /*22a0*/  BSYNC B0 ;  /* 0x0000000000007941 */ /* 0x000fea0003800000 */
.L_x_5920:
        /* <DEDUP_REMOVED lines=15> */
.L_x_5923:
[----:B------:R-:W-:Y:S05]  /*23a0*/  BSYNC B0 ;  /* 0x0000000000007941 */ /* 0x000fea0003800000 */
.L_x_5922:
        /* <DEDUP_REMOVED lines=8> */
.L_x_5925:
[----:B------:R-:W-:Y:S05]  /*2430*/  BSYNC B0 ;  /* 0x0000000000007941 */ /* 0x000fea0003800000 */
.L_x_5924:
[----:B------:R-:W-:Y:S01]  /*2440*/  @!P3 ISETP.NE.U32.AND P2, PT, R7, RZ, PT ;  /* 0x000000ff0700b20c */ /* 0x000fe20003f45070 */
[----:B------:R-:W-:Y:S01]  /*2450*/  @P5 FMUL.FTZ R232, R171, R232 ;  /* 0x000000e8abe85220 */ /* 0x000fe20000410000 */
[----:B------:R-:W-:Y:S01]  /*2460*/  @P5 FMUL.FTZ R233, R226, R233 ;  /* 0x000000e9e2e95220 */ /* 0x000fe20000410000 */
[----:B------:R-:W-:Y:S01]  /*2470*/  @P5 PRMT R28, R175, 0x7610, R28 ;  /* 0x00007610af1c5816 */ /* 0x000fe2000000001c */
[----:B------:R-:W-:Y:S01]  /*2480*/  BSSY B0, `(.L_x_5926) ;  /* 0x000000f000007945 */ /* 0x000fe20003800000 */
[C---:B------:R-:W-:Y:S02]  /*2490*/  @!P3 ISETP.NE.AND.EX P2, PT, R8.reuse, RZ, PT, P2 ;  /* 0x000000ff0800b20c */ /* 0x040fe40003f45320 */
[C---:B------:R-:W-:Y:S02]  /*24a0*/  @!P3 ISETP.NE.AND.EX P1, PT, R8.reuse, RZ, PT, P1 ;  /* 0x000000ff0800b20c */ /* 0x040fe40003f25310 */
[----:B------:R-:W-:Y:S02]  /*24b0*/  @!P3 ISETP.NE.AND.EX P6, PT, R8, RZ, PT, P6 ;  /* 0x000000ff0800b20c */ /* 0x000fe40003fc5360 */
[----:B------:R-:W-:-:S02]  /*24c0*/  @P5 PRMT R28, R28, 0x5410, R230 ;  /* 0x000054101c1c5816 */ /* 0x000fc400000000e6 */
        /* <DEDUP_REMOVED lines=10> */
.L_x_5927:
[----:B------:R-:W-:Y:S05]  /*2570*/  BSYNC B0 ;  /* 0x0000000000007941 */ /* 0x000fea0003800000 */
.L_x_5926:
[----:B------:R-:W-:Y:S01]  /*2580*/  BSSY B0, `(.L_x_5928) ;  /* 0x000000a000007945 */ /* 0x000fe20003800000 */
[----:B0-----:R-:W-:Y:S01]  /*2590*/  @P5 FMUL.FTZ R170, R175, R170 ;  /* 0x000000aaafaa5220 */ /* 0x001fe20000410000 */
        /* <DEDUP_REMOVED lines=8> */
.L_x_5929:
[----:B------:R-:W-:Y:S05]  /*2620*/  BSYNC B0 ;  /* 0x0000000000007941 */ /* 0x000fea0003800000 */
.L_x_5928:
        /* <DEDUP_REMOVED lines=10> */
.L_x_5931:
[----:B------:R-:W-:Y:S05]  /*26d0*/  BSYNC B0 ;  /* 0x0000000000007941 */ /* 0x000fea0003800000 */
.L_x_5930:
[----:B----4-:R-:W-:Y:S01]  /*26e0*/  @P5 FMUL.FTZ R168, R235, R168 ;  /* 0x000000a8eba85220 */ /* 0x010fe20000410000 */
[----:B------:R-:W-:Y:S01]  /*26f0*/  ISETP.NE.U32.AND P1, PT, RZ, UR10, PT ;  /* 0x0000000aff007c0c */ /* 0x000fe2000bf25070 */
[----:B------:R-:W-:Y:S01]  /*2700*/  BSSY B0, `(.L_x_5932) ;  /* 0x0000019000007945 */ /* 0x000fe20003800000 */
[----:B------:R-:W-:Y:S01]  /*2710*/  @P5 F2FP.BF16.F32.PACK_AB R170, RZ, R170 ;  /* 0x000000aaffaa523e */ /* 0x000fe200000010ff */
[----:B------:R-:W-:Y:S01]  /*2720*/  @P0 IMAD.WIDE.U32 R224, R227, 0x20, R224 ;  /* 0x00000020e3e00825 */ /* 0x000fe200078e00e0 */
[----:B------:R-:W-:Y:S02]  /*2730*/  @!P3 ISETP.NE.U32.AND P2, PT, R7, RZ, PT ;  /* 0x000000ff0700b20c */ /* 0x000fe40003f45070 */
[----:B------:R-:W-:Y:S02]  /*2740*/  ISETP.NE.AND.EX P1, PT, RZ, UR11, PT, P1 ;  /* 0x0000000bff007c0c */ /* 0x000fe4000bf25310 */
[----:B------:R-:W-:Y:S02]  /*2750*/  @P5 F2FP.BF16.F32.PACK_AB R169, RZ, R169 ;  /* 0x000000a9ffa9523e */ /* 0x000fe400000010ff */
[----:B------:R-:W-:-:S02]  /*2760*/  @P5 F2FP.BF16.F32.PACK_AB R168, RZ, R168 ;  /* 0x000000a8ffa8523e */ /* 0x000fc400000010ff */
[----:B------:R-:W-:Y:S02]  /*2770*/  @P5 PRMT R30, R170, 0x7610, R30 ;  /* 0x00007610aa1e5816 */ /* 0x000fe4000000001e */
[----:B------:R-:W-:Y:S02]  /*2780*/  @P5 PRMT R29, R232, 0x7610, R29 ;  /* 0x00007610e81d5816 */ /* 0x000fe4000000001d */
[----:B------:R-:W-:Y:S02]  /*2790*/  @!P3 ISETP.NE.AND.EX P2, PT, R8, RZ, PT, P2 ;  /* 0x000000ff0800b20c */ /* 0x000fe40003f45320 */
[----:B------:R-:W-:Y:S02]  /*27a0*/  SEL R170, R171, R162, P1 ;  /* 0x000000a2abaa7207 */ /* 0x000fe40000800000 */
[----:B------:R-:W-:Y:S02]  /*27b0*/  @P5 PRMT R30, R30, 0x5410, R169 ;  /* 0x000054101e1e5816 */ /* 0x000fe400000000a9 */
[----:B------:R-:W-:-:S02]  /*27c0*/  @P5 PRMT R31, R168, 0x7610, R31 ;  /* 0x00007610a81f5816 */ /* 0x000fc4000000001f */
[----:B------:R-:W-:Y:S02]  /*27d0*/  SEL R171, R226, R163, P1 ;  /* 0x000000a3e2ab7207 */ /* 0x000fe40000800000 */
[----:B------:R-:W-:Y:S02]  /*27e0*/  @P5 PRMT R29, R29, 0x5410, R233 ;  /* 0x000054101d1d5816 */ /* 0x000fe400000000e9 */
        /* <DEDUP_REMOVED lines=10> */
.L_x_5933:
[----:B------:R-:W-:Y:S05]  /*2890*/  BSYNC B0 ;  /* 0x0000000000007941 */ /* 0x000fea0003800000 */
.L_x_5932:
        /* <DEDUP_REMOVED lines=18> */
[----:B------:R-:W1:Y:S01]  /*29c0*/  @P5 LDC R230, c[0x0][0x29c] ;  /* 0x0000a700ffe65b82 */ /* 0x000e620000000800 */
[----:B0-----:R-:W-:Y:S02]  /*29d0*/  @!P3 FSEL R169, R52, RZ, P6 ;  /* 0x000000ff34a9b208 */ /* 0x001fe40003000000 */
[----:B------:R-:W-:Y:S02]  /*29e0*/  @!P3 ISETP.NE.U32.AND P6, PT, R7, RZ, PT ;  /* 0x000000ff0700b20c */ /* 0x000fe40003fc5070 */
[----:B------:R-:W-:Y:S02]  /*29f0*/  @!P3 FSEL R170, R53, RZ, P2 ;  /* 0x000000ff35aab208 */ /* 0x000fe40001000000 */
[----:B------:R-:W-:Y:S01]  /*2a00*/  @!P3 ISETP.NE.U32.AND P2, PT, R7, RZ, PT ;  /* 0x000000ff0700b20c */ /* 0x000fe20003f45070 */
[----:B------:R-:W0:Y:S01]  /*2a10*/  @P5 LDC R237, c[0x0][0x29c] ;  /* 0x0000a700ffed5b82 */ /* 0x000e220000000800 */
[----:B------:R-:W-:-:S02]  /*2a20*/  @!P3 ISETP.NE.AND.EX P6, PT, R8, RZ, PT, P6 ;  /* 0x000000ff0800b20c */ /* 0x000fc40003fc5360 */
[----:B------:R-:W-:Y:S02]  /*2a30*/  @!P3 ISETP.NE.AND.EX P2, PT, R8, RZ, PT, P2 ;  /* 0x000000ff0800b20c */ /* 0x000fe40003f45320 */
[----:B------:R-:W-:Y:S02]  /*2a40*/  @!P3 FSEL R171, R54, RZ, P6 ;  /* 0x000000ff36abb208 */ /* 0x000fe40003000000 */
[----:B------:R-:W-:Y:S01]  /*2a50*/  @!P3 ISETP.NE.U32.AND P6, PT, R7, RZ, PT ;  /* 0x000000ff0700b20c */ /* 0x000fe20003fc5070 */
[----:B------:R-:W0:Y:S01]  /*2a60*/  @P5 LDC R234, c[0x0][0x29c] ;  /* 0x0000a700ffea5b82 */ /* 0x000e220000000800 */
[----:B---3--:R-:W-:-:S07]  /*2a70*/  @!P3 FSEL R174, R55, RZ, P2 ;  /* 0x000000ff37aeb208 */ /* 0x008fce0001000000 */
[----:B------:R-:W3:Y:S08]  /*2a80*/  @P5 LDC R233, c[0x0][0x29c] ;  /* 0x0000a700ffe95b82 */ /* 0x000ef00000000800 */
        /* <DEDUP_REMOVED lines=11> */
.L_x_5935:
[----:B------:R-:W-:Y:S05]  /*2b40*/  BSYNC B0 ;  /* 0x0000000000007941 */ /* 0x000fea0003800000 */
.L_x_5934:
        /* <DEDUP_REMOVED lines=8> */
.L_x_5937:
[----:B------:R-:W-:Y:S05]  /*2bd0*/  BSYNC B0 ;  /* 0x0000000000007941 */ /* 0x000fea0003800000 */
.L_x_5936:
        /* <DEDUP_REMOVED lines=15> */
.L_x_5939:
[----:B------:R-:W-:Y:S05]  /*2cd0*/  BSYNC B0 ;  /* 0x0000000000007941 */ /* 0x000fea0003800000 */
.L_x_5938:
        /* <DEDUP_REMOVED lines=8> */
.L_x_5941:
[----:B------:R-:W-:Y:S05]  /*2d60*/  BSYNC B0 ;  /* 0x0000000000007941 */ /* 0x000fea0003800000 */
.L_x_5940:
        /* <DEDUP_REMOVED lines=8> */
.L_x_5943:
[----:B------:R-:W-:Y:S05]  /*2df0*/  BSYNC B0 ;  /* 0x0000000000007941 */ /* 0x000fea0003800000 */
.L_x_5942:
[----:B------:R-:W-:Y:S01]  /*2e00*/  @!P3 ISETP.NE.U32.AND P6, PT, R7, RZ, PT ;  /* 0x000000ff0700b20c */ /* 0x000fe20003fc5070 */
[----:B------:R-:W-:Y:S01]  /*2e10*/  @P5 FMUL.FTZ R227, R171, R232 ;  /* 0x000000e8abe35220 */ /* 0x000fe20000410000 */
[----:B------:R-:W-:Y:S01]  /*2e20*/  @P5 PRMT R28, R175, 0x7610, R28 ;  /* 0x00007610af1c5816 */ /* 0x000fe2000000001c */
[----:B------:R-:W-:Y:S01]  /*2e30*/  BSSY B0, `(.L_x_5944) ;  /* 0x000000f000007945 */ /* 0x000fe20003800000 */
[----:B------:R-:W-:Y:S01]  /*2e40*/  @!P3 ISETP.NE.AND.EX P6, PT, R8, RZ, PT, P6 ;  /* 0x000000ff0800b20c */ /* 0x000fe20003fc5360 */
[----:B0-----:R-:W-:Y:S01]  /*2e50*/  @P5 FMUL.FTZ R175, R174, R237 ;  /* 0x000000edaeaf5220 */ /* 0x001fe20000410000 */
[----:B------:R-:W-:Y:S01]  /*2e60*/  @P5 PRMT R28, R28, 0x5410, R226 ;  /* 0x000054101c1c5816 */ /* 0x000fe200000000e2 */
[----:B------:R-:W-:Y:S01]  /*2e70*/  @P5 FMUL.FTZ R230, R173, R234 ;  /* 0x000000eaade65220 */ /* 0x000fe20000410000 */
        /* <DEDUP_REMOVED lines=10> */
.L_x_5945:
[----:B------:R-:W-:Y:S05]  /*2f20*/  BSYNC B0 ;  /* 0x0000000000007941 */ /* 0x000fea0003800000 */
.L_x_5944:
[----:B------:R-:W-:Y:S01]  /*2f30*/  BSSY B0, `(.L_x_5946) ;  /* 0x000000a000007945 */ /* 0x000fe20003800000 */
[----:B---3--:R-:W-:Y:S01]  /*2f40*/  @P5 FMUL.FTZ R233, R226, R233 ;  /* 0x000000e9e2e95220 */ /* 0x008fe20000410000 */
        /* <DEDUP_REMOVED lines=8> */
.L_x_5947:
[----:B------:R-:W-:Y:S05]  /*2fd0*/  BSYNC B0 ;  /* 0x0000000000007941 */ /* 0x000fea0003800000 */
.L_x_5946:
[----:B------:R-:W-:Y:S01]  /*2fe0*/  @P5 FMUL.FTZ R168, R235, R168 ;  /* 0x000000a8eba85220 */ /* 0x000fe20000410000 */
[----:B------:R-:W-:Y:S01]  /*2ff0*/  @P5 F2FP.BF16.F32.PACK_AB R230, RZ, R230 ;  /* 0x000000e6ffe6523e */ /* 0x000fe200000010ff */
[----:B------:R-:W-:Y:S01]  /*3000*/  BSSY B0, `(.L_x_5948) ;  /* 0x0000019000007945 */ /* 0x000fe20003800000 */
[----:B------:R-:W-:Y:S01]  /*3010*/  @!P3 ISETP.NE.U32.AND P2, PT, R7, RZ, PT ;  /* 0x000000ff0700b20c */ /* 0x000fe20003f45070 */
[----:B------:R-:W-:Y:S01]  /*3020*/  @P0 IMAD.WIDE.U32 R224, R223, 0x20, R224 ;  /* 0x00000020dfe00825 */ /* 0x000fe200078e00e0 */
[----:B------:R-:W-:Y:S02]  /*3030*/  @P5 F2FP.BF16.F32.PACK_AB R168, RZ, R168 ;  /* 0x000000a8ffa8523e */ /* 0x000fe400000010ff */
        /* <DEDUP_REMOVED lines=8> */
[----:B------:R-:W-:-:S02]  /*30c0*/  SEL R170, R171, R162, P1 ;  /* 0x000000a2abaa7207 */ /* 0x000fc40000800000 */
[----:B------:R-:W-:Y:S02]  /*30d0*/  @P5 PRMT R29, R29, 0x5410, R175 ;  /* 0x000054101d1d5816 */ /* 0x000fe400000000af */
[----:B------:R-:W-:Y:S02]  /*30e0*/  @P5 PRMT R30, R30, 0x5410, R233 ;  /* 0x000054101e1e5816 */ /* 0x000fe400000000e9 */
        /* <DEDUP_REMOVED lines=10> */
.L_x_5949:
[----:B------:R-:W-:Y:S05]  /*3190*/  BSYNC B0 ;  /* 0x0000000000007941 */ /* 0x000fea0003800000 */
.L_x_5948:
        /* <DEDUP_REMOVED lines=20> */
[----:B------:R-:W-:Y:S02]  /*32e0*/  @!P3 ISETP.NE.U32.AND P6, PT, R7, RZ, PT ;  /* 0x000000ff0700b20c */ /* 0x000fe40003fc5070 */
        /* <DEDUP_REMOVED lines=20> */
.L_x_5951:
[----:B------:R-:W-:Y:S05]  /*3430*/  BSYNC B0 ;  /* 0x0000000000007941 */ /* 0x000fea0003800000 */
.L_x_5950:
        /* <DEDUP_REMOVED lines=8> */
.L_x_5953:
[----:B------:R-:W-:Y:S05]  /*34c0*/  BSYNC B0 ;  /* 0x0000000000007941 */ /* 0x000fea0003800000 */
.L_x_5952:
        /* <DEDUP_REMOVED lines=15> */
.L_x_5955:
[----:B------:R-:W-:Y:S05]  /*35c0*/  BSYNC B0 ;  /* 0x0000000000007941 */ /* 0x000fea0003800000 */
.L_x_5954:
        /* <DEDUP_REMOVED lines=8> */
.L_x_5957:
[----:B------:R-:W-:Y:S05]  /*3650*/  BSYNC B0 ;  /* 0x0000000000007941 */ /* 0x000fea0003800000 */
.L_x_5956:
        /* <DEDUP_REMOVED lines=8> */
.L_x_5959:
[----:B------:R-:W-:Y:S05]  /*36e0*/  BSYNC B0 ;  /* 0x0000000000007941 */ /* 0x000fea0003800000 */
.L_x_5958:
        /* <DEDUP_REMOVED lines=19> */
.L_x_5961:
[----:B------:R-:W-:Y:S05]  /*3820*/  BSYNC B0 ;  /* 0x0000000000007941 */ /* 0x000fea0003800000 */
.L_x_5960:
        /* <DEDUP_REMOVED lines=10> */
.L_x_5963:
[----:B------:R-:W-:Y:S05]  /*38d0*/  BSYNC B0 ;  /* 0x0000000000007941 */ /* 0x000fea0003800000 */
.L_x_5962:
        /* <DEDUP_REMOVED lines=28> */
.L_x_5965:
[----:B------:R-:W-:Y:S05]  /*3aa0*/  BSYNC B0 ;  /* 0x0000000000007941 */ /* 0x000fea0003800000 */
.L_x_5964:
        /* <DEDUP_REMOVED lines=14> */
[C---:B------:R-:W-:Y:S02]  /*3b90*/  @!P3 ISETP.NE.U32.AND P2, PT, R7.reuse, RZ, PT ;  /* 0x000000ff0700b20c */ /* 0x040fe40003f45070 */
[----:B------:R4:W-:Y:S01]  /*3ba0*/  @P5 STG.E.128 desc[UR4][R212.64], R28 ;  /* 0x0000001cd4005986 */ /* 0x0009e2000c101d04 */
[----:B------:R-:W-:Y:S02]  /*3bb0*/  @!P3 FSEL R221, R36, RZ, P6 ;  /* 0x000000ff24ddb208 */ /* 0x000fe40003000000 */
[----:B------:R-:W-:Y:S02]  /*3bc0*/  @!P3 ISETP.NE.U32.AND P6, PT, R7, RZ, PT ;  /* 0x000000ff0700b20c */ /* 0x000fe40003fc5070 */
[----:B------:R-:W1:Y:S01]  /*3bd0*/  @P5 LDC R230, c[0x0][0x29c] ;  /* 0x0000a700ffe65b82 */ /* 0x000e620000000800 */
[----:B------:R-:W-:-:S02]  /*3be0*/  @!P3 ISETP.NE.AND.EX P2, PT, R8, RZ, PT, P2 ;  /* 0x000000ff0800b20c */ /* 0x000fc40003f45320 */
[----:B------:R-:W-:Y:S02]  /*3bf0*/  @!P3 ISETP.NE.AND.EX P6, PT, R8, RZ, PT, P6 ;  /* 0x000000ff0800b20c */ /* 0x000fe40003fc5360 */
[----:B0-----:R-:W-:Y:S02]  /*3c00*/  @!P3 FSEL R168, R37, RZ, P2 ;  /* 0x000000ff25a8b208 */ /* 0x001fe40001000000 */
[C---:B------:R-:W-:Y:S01]  /*3c10*/  @!P3 ISETP.NE.U32.AND P2, PT, R7.reuse, RZ, PT ;  /* 0x000000ff0700b20c */ /* 0x040fe20003f45070 */
        /* <DEDUP_REMOVED lines=18> */
.L_x_5967:
[----:B------:R-:W-:Y:S05]  /*3d40*/  BSYNC B0 ;  /* 0x0000000000007941 */ /* 0x000fea0003800000 */
.L_x_5966:
        /* <DEDUP_REMOVED lines=9> */
.L_x_5969:
[----:B------:R-:W-:Y:S05]  /*3de0*/  BSYNC B0 ;  /* 0x0000000000007941 */ /* 0x000fea0003800000 */
.L_x_5968:
        /* <DEDUP_REMOVED lines=9> */
.L_x_5971:
[----:B------:R-:W-:Y:S05]  /*3e80*/  BSYNC B0 ;  /* 0x0000000000007941 */ /* 0x000fea0003800000 */
.L_x_5970:
        /* <DEDUP_REMOVED lines=8> */
.L_x_5973:
[----:B------:R-:W-:Y:S05]  /*3f10*/  BSYNC B0 ;  /* 0x0000000000007941 */ /* 0x000fea0003800000 */
.L_x_5972:
        /* <DEDUP_REMOVED lines=8> */
.L_x_5975:
[----:B------:R-:W-:Y:S05]  /*3fa0*/  BSYNC B0 ;  /* 0x0000000000007941 */ /* 0x000fea0003800000 */
.L_x_5974:
        /* <DEDUP_REMOVED lines=17> */
.L_x_5977:
[----:B------:R-:W-:Y:S05]  /*40c0*/  BSYNC B0 ;  /* 0x0000000000007941 */ /* 0x000fea0003800000 */
.L_x_5976:
        /* <DEDUP_REMOVED lines=10> */
.L_x_5979:
[----:B------:R-:W-:Y:S05]  /*4170*/  BSYNC B0 ;  /* 0x0000000000007941 */ /* 0x000fea0003800000 */
.L_x_5978:
        /* <DEDUP_REMOVED lines=31> */
.L_x_5981:
[----:B------:R-:W-:Y:S05]  /*4370*/  BSYNC B0 ;  /* 0x0000000000007941 */ /* 0x000fea0003800000 */
.L_x_5980:
[----:B------:R-:W0:Y:S01]  /*4380*/  @P5 LDC R7, c[0x0][0x29c] ;  /* 0x0000a700ff075b82 */ /* 0x000e220000000800 */
[----:B------:R-:W-:Y:S02]  /*4390*/  @P5 IADD3 R229, R229, 0x180, RZ ;  /* 0x00000180e5e55810 */ /* 0x000fe40007ffe0ff */
[----:B------:R-:W-:Y:S02]  /*43a0*/  SEL R167, R172, R167, P1 ;  /* 0x000000a7aca77207 */ /* 0x000fe40000800000 */
[----:B------:R-:W-:-:S03]  /*43b0*/  IADD3 R4, R4, UR12, RZ ;  /* 0x0000000c04047c10 */ /* 0x000fc6000fffe0ff */
[----:B------:R-:W1:Y:S08]  /*43c0*/  @P0 LDC.64 R170, c[0x0][0x308] ;  /* 0x0000c200ffaa0b82 */ /* 0x000e700000000a00 */
[----:B------:R-:W2:Y:S01]  /*43d0*/  @P5 LDC.64 R168, c[0x0][0x2f8] ;  /* 0x0000be00ffa85b82 */ /* 0x000ea20000000a00 */
[----:B0-----:R-:W-:-:S05]  /*43e0*/  @P5 FMUL.FTZ R0, R172, R7 ;  /* 0x00000007ac005220 */ /* 0x001fca0000410000 */
[----:B------:R-:W-:Y:S01]  /*43f0*/  @P5 F2FP.BF16.F32.PACK_AB R0, RZ, R0 ;  /* 0x00000000ff00523e */ /* 0x000fe200000010ff */
[----:B-1----:R-:W-:-:S03]  /*4400*/  @P0 IMAD.WIDE.U32 R6, R6, 0x20, R170 ;  /* 0x0000002006060825 */ /* 0x002fc600078e00aa */
[----:B------:R-:W-:Y:S02]  /*4410*/  @P5 PRMT R31, R31, 0x5410, R0 ;  /* 0x000054101f1f5816 */ /* 0x000fe40000000000 */
[----:B------:R-:W-:Y:S01]  /*4420*/  SEL R170, RZ, 0x1, P4 ;  /* 0x00000001ffaa7807 */ /* 0x000fe20002000000 */
[----:B------:R0:W-:Y:S01]  /*4430*/  @P0 STG.E.128 desc[UR4][R6.64], R160 ;  /* 0x000000a006000986 */ /* 0x0001e2000c101d04 */
[----:B--2---:R-:W-:-:S03]  /*4440*/  @P5 IMAD.WIDE.U32 R168, R229, 0x10, R168 ;  /* 0x00000010e5a85825 */ /* 0x004fc600078e00a8 */
[----:B------:R0:W-:Y:S01]  /*4450*/  @P0 STG.E.128 desc[UR4][R6.64+0x10], R164 ;  /* 0x000010a406000986 */ /* 0x0001e2000c101d04 */
[----:B------:R-:W-:-:S03]  /*4460*/  ISETP.GE.AND P0, PT, R4, UR13, PT ;  /* 0x0000000d04007c0c */ /* 0x000fc6000bf06270 */
[----:B------:R0:W-:Y:S10]  /*4470*/  @P5 STG.E.128 desc[UR4][R168.64], R28 ;  /* 0x0000001ca8005986 */ /* 0x0001f4000c101d04 */
[----:B------:R-:W-:Y:S05]  /*4480*/  @!P0 BRA `(.L_x_5982) ;  /* 0xffffffc0004c8947 */ /* 0x000fea000383ffff */
.L_x_5913:
[----:B------:R-:W1:Y:S08]  /*4490*/  S2UR UR6, SR_CTAID.X ;  /* 0x00000000000679c3 */ /* 0x000e700000002500 */
[----:B------:R-:W2:Y:S08]  /*44a0*/  LDC.64 R2, c[0x0][0x2d0] ;  /* 0x0000b400ff027b82 */ /* 0x000eb00000000a00 */
[----:B0-----:R-:W0:Y:S01]  /*44b0*/  LDC.64 R6, c[0x0][0x2d8] ;  /* 0x0000b600ff067b82 */ /* 0x001e220000000a00 */
[C---:B-1----:R-:W-:Y:S01]  /*44c0*/  LEA.HI R0, R5.reuse, UR6, RZ, 0x19 ;  /* 0x0000000605007c11 */ /* 0x042fe2000f8fc8ff */
[----:B------:R-:W-:Y:S01]  /*44d0*/  ULDC UR6, c[0x0][0x218] ;  /* 0x0000860000067ab9 */ /* 0x000fe20000000800 */
[----:B------:R-:W-:-:S03]  /*44e0*/  LOP3.LUT R5, R5, 0x7f, RZ, 0xc0, !PT ;  /* 0x0000007f05057812 */ /* 0x000fc600078ec0ff */
[----:B------:R-:W-:-:S05]  /*44f0*/  IMAD R0, R0, UR6, RZ ;  /* 0x0000000600007c24 */ /* 0x000fca000f8e02ff */
[----:B------:R-:W-:-:S05]  /*4500*/  LEA.HI R5, R0, R5, RZ, 0x1d ;  /* 0x0000000500057211 */ /* 0x000fca00078fe8ff */
[----:B--2---:R-:W-:-:S04]  /*4510*/  IMAD.WIDE.U32 R2, R5, 0x20, R2 ;  /* 0x0000002005027825 */ /* 0x004fc800078e0002 */
[----:B0-----:R-:W-:Y:S01]  /*4520*/  IMAD.WIDE.U32 R4, R5, 0x20, R6 ;  /* 0x0000002005047825 */ /* 0x001fe200078e0006 */
        /* <DEDUP_REMOVED lines=17> */
.L_x_5917:
[----:B------:R-:W-:Y:S01]  /*4640*/  HFMA2.MMA R230, -RZ, RZ, 0, 9.5367431640625e-07 ;  /* 0x00000010ffe67435 */ /* 0x000fe200000001ff */
[----:B------:R-:W-:Y:S01]  /*4650*/  MOV R231, R172 ;  /* 0x000000ac00e77202 */ /* 0x000fe20000000f00 */
[----:B------:R-:W-:Y:S01]  /*4660*/  IMAD.MOV.U32 R228, RZ, RZ, -0x1 ;  /* 0xffffffffffe47424 */ /* 0x000fe200078e00ff */
[----:B------:R-:W-:-:S08]  /*4670*/  MOV R233, 0x1f ;  /* 0x0000001f00e97802 */ /* 0x000fd00000000f00 */
[----:B-----5:R-:W-:Y:S05]  /*4680*/  WARPSYNC.COLLECTIVE R228, `(.L_x_5983) ;  /* 0x00000000e4087348 */ /* 0x020fea0003c00000 */
[----:B------:R0:W1:Y:S02]  /*4690*/  SHFL.DOWN P1, R229, R231, R230, R233 ;  /* 0x080000e6e7e57389 */ /* 0x00006400000200e9 */
[----:B01---5:R-:W-:Y:S01]  /*46a0*/  ENDCOLLECTIVE ;  /* 0x000000000000791b */ /* 0x023fe20003800000 */
.L_x_5983:
[----:B------:R-:W-:Y:S02]  /*46b0*/  MOV R231, R171 ;  /* 0x000000ab00e77202 */ /* 0x000fe40000000f00 */
[----:B------:R-:W-:-:S07]  /*46c0*/  MOV R173, R229 ;  /* 0x000000e500ad7202 */ /* 0x000fce0000000f00 */
[----:B------:R-:W-:Y:S05]  /*46d0*/  WARPSYNC.COLLECTIVE R228, `(.L_x_5984) ;  /* 0x00000000e4087348 */ /* 0x000fea0003c00000 */
[----:B------:R0:W1:Y:S02]  /*46e0*/  SHFL.DOWN P1, R229, R231, R230, R233 ;  /* 0x080000e6e7e57389 */ /* 0x00006400000200e9 */
[----:B01----:R-:W-:Y:S01]  /*46f0*/  ENDCOLLECTIVE ;  /* 0x000000000000791b */ /* 0x003fe20003800000 */
.L_x_5984:
[----:B------:R-:W-:Y:S01]  /*4700*/  FADD.FTZ R173, R173, R172 ;  /* 0x000000acadad7221 */ /* 0x000fe20000010000 */
[----:B------:R-:W-:-:S04]  /*4710*/  HFMA2.MMA R230, -RZ, RZ, 0, 4.76837158203125e-07 ;  /* 0x00000008ffe67435 */ /* 0x000fc800000001ff */
[----:B------:R-:W-:Y:S02]  /*4720*/  MOV R231, R173 ;  /* 0x000000ad00e77202 */ /* 0x000fe40000000f00 */
[----:B------:R-:W-:-:S07]  /*4730*/  MOV R170, R229 ;  /* 0x000000e500aa7202 */ /* 0x000fce0000000f00 */
[----:B------:R-:W-:Y:S05]  /*4740*/  WARPSYNC.COLLECTIVE R228, `(.L_x_5985) ;  /* 0x00000000e4087348 */ /* 0x000fea0003c00000 */
[----:B------:R0:W1:Y:S02]  /*4750*/  SHFL.DOWN P1, R229, R231, R230, R233 ;  /* 0x080000e6e7e57389 */ /* 0x00006400000200e9 */
[----:B01----:R-:W-:Y:S01]  /*4760*/  ENDCOLLECTIVE ;  /* 0x000000000000791b */ /* 0x003fe20003800000 */
.L_x_5985:
[----:B------:R-:W-:-:S05]  /*4770*/  FADD.FTZ R170, R170, R171 ;  /* 0x000000abaaaa7221 */ /* 0x000fca0000010000 */
[----:B------:R-:W-:Y:S02]  /*4780*/  MOV R231, R170 ;  /* 0x000000aa00e77202 */ /* 0x000fe40000000f00 */
[----:B------:R-:W-:-:S07]  /*4790*/  MOV R174, R229 ;  /* 0x000000e500ae7202 */ /* 0x000fce0000000f00 */
[----:B------:R-:W-:Y:S05]  /*47a0*/  WARPSYNC.COLLECTIVE R228, `(.L_x_5986) ;  /* 0x00000000e4087348 */ /* 0x000fea0003c00000 */
[----:B------:R0:W1:Y:S02]  /*47b0*/  SHFL.DOWN P1, R229, R231, R230, R233 ;  /* 0x080000e6e7e57389 */ /* 0x00006400000200e9 */
[----:B01----:R-:W-:Y:S01]  /*47c0*/  ENDCOLLECTIVE ;  /* 0x000000000000791b */ /* 0x003fe20003800000 */
.L_x_5986:
[----:B------:R-:W-:Y:S01]  /*47d0*/  FADD.FTZ R174, R173, R174 ;  /* 0x000000aeadae7221 */ /* 0x000fe20000010000 */
[----:B------:R-:W-:-:S04]  /*47e0*/  HFMA2.MMA R230, -RZ, RZ, 0, 2.384185791015625e-07 ;  /* 0x00000004ffe67435 */ /* 0x000fc800000001ff */
[----:B------:R-:W-:Y:S01]  /*47f0*/  MOV R231, R174 ;  /* 0x000000ae00e77202 */ /* 0x000fe20000000f00 */
[----:B------:R-:W-:-:S07]  /*4800*/  IMAD.MOV.U32 R175, RZ, RZ, R229 ;  /* 0x000000ffffaf7224 */ /* 0x000fce00078e00e5 */
[----:B------:R-:W-:Y:S05]  /*4810*/  WARPSYNC.COLLECTIVE R228, `(.L_x_5987) ;  /* 0x00000000e4087348 */ /* 0x000fea0003c00000 */
[----:B------:R0:W1:Y:S02]  /*4820*/  SHFL.DOWN P1, R229, R231, R230, R233 ;  /* 0x080000e6e7e57389 */ /* 0x00006400000200e9 */
[----:B01----:R-:W-:Y:S01]  /*4830*/  ENDCOLLECTIVE ;  /* 0x000000000000791b */ /* 0x003fe20003800000 */
.L_x_5987:
[----:B------:R-:W-:-:S05]  /*4840*/  FADD.FTZ R175, R170, R175 ;  /* 0x000000afaaaf7221 */ /* 0x000fca0000010000 */
[----:B------:R-:W-:Y:S02]  /*4850*/  MOV R231, R175 ;  /* 0x000000af00e77202 */ /* 0x000fe40000000f00 */
[----:B------:R-:W-:-:S07]  /*4860*/  MOV R213, R229 ;  /* 0x000000e500d57202 */ /* 0x000fce0000000f00 */
[----:B------:R-:W-:Y:S05]  /*4870*/  WARPSYNC.COLLECTIVE R228, `(.L_x_5988) ;  /* 0x00000000e4087348 */ /* 0x000fea0003c00000 */
[----:B------:R0:W1:Y:S02]  /*4880*/  SHFL.DOWN P1, R229, R231, R230, R233 ;  /* 0x080000e6e7e57389 */ /* 0x00006400000200e9 */
[----:B01----:R-:W-:Y:S01]  /*4890*/  ENDCOLLECTIVE ;  /* 0x000000000000791b */ /* 0x003fe20003800000 */
.L_x_5988:
[----:B------:R-:W-:Y:S01]  /*48a0*/  FADD.FTZ R213, R174, R213 ;  /* 0x000000d5aed57221 */ /* 0x000fe20000010000 */
[----:B------:R-:W-:-:S04]  /*48b0*/  HFMA2.MMA R230, -RZ, RZ, 0, 1.1920928955078125e-07 ;  /* 0x00000002ffe67435 */ /* 0x000fc800000001ff */
[----:B------:R-:W-:Y:S02]  /*48c0*/  MOV R231, R213 ;  /* 0x000000d500e77202 */ /* 0x000fe40000000f00 */
[----:B------:R-:W-:-:S07]  /*48d0*/  MOV R212, R229 ;  /* 0x000000e500d47202 */ /* 0x000fce0000000f00 */
[----:B------:R-:W-:Y:S05]  /*48e0*/  WARPSYNC.COLLECTIVE R228, `(.L_x_5989) ;  /* 0x00000000e4087348 */ /* 0x000fea0003c00000 */
[----:B------:R0:W1:Y:S02]  /*48f0*/  SHFL.DOWN P1, R229, R231, R230, R233 ;  /* 0x080000e6e7e57389 */ /* 0x00006400000200e9 */
[----:B01----:R-:W-:Y:S01]  /*4900*/  ENDCOLLECTIVE ;  /* 0x000000000000791b */ /* 0x003fe20003800000 */
.L_x_5989:
[----:B------:R-:W-:-:S05]  /*4910*/  FADD.FTZ R212, R175, R212 ;  /* 0x000000d4afd47221 */ /* 0x000fca0000010000 */
[----:B------:R-:W-:Y:S01]  /*4920*/  MOV R231, R212 ;  /* 0x000000d400e77202 */ /* 0x000fe20000000f00 */
[----:B------:R-:W-:-:S07]  /*4930*/  IMAD.MOV.U32 R172, RZ, RZ, R229 ;  /* 0x000000ffffac7224 */ /* 0x000fce00078e00e5 */
[----:B------:R-:W-:Y:S05]  /*4940*/  WARPSYNC.COLLECTIVE R228, `(.L_x_5990) ;  /* 0x00000000e4087348 */ /* 0x000fea0003c00000 */
[----:B------:R0:W1:Y:S02]  /*4950*/  SHFL.DOWN P1, R229, R231, R230, R233 ;  /* 0x080000e6e7e57389 */ /* 0x00006400000200e9 */
[----:B01----:R-:W-:Y:S01]  /*4960*/  ENDCOLLECTIVE ;  /* 0x000000000000791b */ /* 0x003fe20003800000 */
.L_x_5990:
[----:B------:R-:W-:Y:S01]  /*4970*/  FADD.FTZ R172, R213, R172 ;  /* 0x000000acd5ac7221 */ /* 0x000fe20000010000 */
[----:B------:R-:W-:-:S04]  /*4980*/  HFMA2.MMA R230, -RZ, RZ, 0, 5.9604644775390625e-08 ;  /* 0x00000001ffe67435 */ /* 0x000fc800000001ff */
[----:B------:R-:W-:Y:S02]  /*4990*/  MOV R231, R172 ;  /* 0x000000ac00e77202 */ /* 0x000fe40000000f00 */
[----:B------:R-:W-:-:S07]  /*49a0*/  MOV R171, R229 ;  /* 0x000000e500ab7202 */ /* 0x000fce0000000f00 */
[----:B------:R-:W-:Y:S05]  /*49b0*/  WARPSYNC.COLLECTIVE R228, `(.L_x_5991) ;  /* 0x00000000e4087348 */ /* 0x000fea0003c00000 */
[----:B------:R0:W1:Y:S02]  /*49c0*/  SHFL.DOWN P1, R229, R231, R230, R233 ;  /* 0x080000e6e7e57389 */ /* 0x00006400000200e9 */
[----:B01----:R-:W-:Y:S01]  /*49d0*/  ENDCOLLECTIVE ;  /* 0x000000000000791b */ /* 0x003fe20003800000 */
.L_x_5991:
[----:B------:R-:W-:-:S05]  /*49e0*/  FADD.FTZ R171, R212, R171 ;  /* 0x000000abd4ab7221 */ /* 0x000fca0000010000 */
[----:B------:R-:W-:Y:S02]  /*49f0*/  MOV R231, R171 ;  /* 0x000000ab00e77202 */ /* 0x000fe40000000f00 */
[----:B------:R-:W-:-:S07]  /*4a00*/  MOV R173, R229 ;  /* 0x000000e500ad7202 */ /* 0x000fce0000000f00 */
[----:B------:R-:W-:Y:S05]  /*4a10*/  WARPSYNC.COLLECTIVE R228, `(.L_x_5992) ;  /* 0x00000000e4087348 */ /* 0x000fea0003c00000 */
[----:B------:R0:W1:Y:S02]  /*4a20*/  SHFL.DOWN P1, R229, R231, R230, R233 ;  /* 0x080000e6e7e57389 */ /* 0x00006400000200e9 */
[----:B01----:R-:W-:Y:S01]  /*4a30*/  ENDCOLLECTIVE ;  /* 0x000000000000791b */ /* 0x003fe20003800000 */
.L_x_5992:
[----:B------:R-:W-:Y:S01]  /*4a40*/  MOV R170, R229 ;  /* 0x000000e500aa7202 */ /* 0x000fe20000000f00 */
[----:B------:R-:W-:Y:S06]  /*4a50*/  BRA `(.L_x_5993) ;  /* 0xffffffd000ec7947 */ /* 0x000fec000383ffff */
.L_x_5994:
        /* <DEDUP_REMOVED lines=10> */
.L_x_13943:


//--------------------- .text._ZN10layer_norm13ln_bwd_kernelINS_13Kernel_traitsIf13__nv_bfloat16fS2_fjLj4096ELj1ELj1ELj4ELj16ENS_18Kernel_traits_baseILj4096EfS2_fS2_fjLj128EEEEELb0ELb1ELb0ELb0EEEvNS_9BwdParamsE --------------------------
	.section	.text._ZN10layer_norm13ln_bwd_kernelINS_13Kernel_traitsIf13__nv_bfloat16fS2_fjLj4096ELj1ELj1ELj4ELj16ENS_18Kernel_traits_baseILj4096EfS2_fS2_fjLj128EEEEELb0ELb1ELb0ELb0EEEvNS_9BwdParamsE,"ax",@progbits
	.align	128
        .global         _ZN10layer_norm13ln_bwd_kernelINS_13Kernel_traitsIf13__nv_bfloat16fS2_fjLj4096ELj1ELj1ELj4ELj16ENS_18Kernel_traits_baseILj4096EfS2_fS2_fjLj128EEEEELb0ELb1ELb0ELb0EEEvNS_9BwdParamsE
        .type           _ZN10layer_norm13ln_bwd_kernelINS_13Kernel_traitsIf13__nv_bfloat16fS2_fjLj4096ELj1ELj1ELj4ELj16ENS_18Kernel_traits_baseILj4096EfS2_fS2_fjLj128EEEEELb0ELb1ELb0ELb0EEEvNS_9BwdParamsE,@function
        .size           _ZN10layer_norm13ln_bwd_kernelINS_13Kernel_traitsIf13__nv_bfloat16fS2_fjLj4096ELj1ELj1ELj4ELj16ENS_18Kernel_traits_baseILj4096EfS2_fS2_fjLj128EEEEELb0ELb1ELb0ELb0EEEvNS_9BwdParamsE,(.L_x_13944 - _ZN10layer_norm13ln_bwd_kernelINS_13Kernel_traitsIf13__nv_bfloat16fS2_fjLj4096ELj1ELj1ELj4ELj16ENS_18Kernel_traits_baseILj4096EfS2_fS2_fjLj128EEEEELb0ELb1ELb0ELb0EEEvNS_9BwdParamsE)
        .other          _ZN10layer_norm13ln_bwd_kernelINS_13Kernel_traitsIf13__nv_bfloat16fS2_fjLj4096ELj1ELj1ELj4ELj16ENS_18Kernel_traits_baseILj4096EfS2_fS2_fjLj128EEEEELb0ELb1ELb0ELb0EEEvNS_9BwdParamsE,@"STO_CUDA_ENTRY STV_DEFAULT"
_ZN10layer_norm13ln_bwd_kernelINS_13Kernel_traitsIf13__nv_bfloat16fS2_fjLj4096ELj1ELj1ELj4ELj16ENS_18Kernel_traits_baseILj4096EfS2_fS2_fjLj128EEEEELb0ELb1ELb0ELb0EEEvNS_9BwdParamsE:
.text._ZN10layer_norm13ln_bwd_kernelINS_13Kernel_traitsIf13__nv_bfloat16fS2_fjLj4096ELj1ELj1ELj4ELj16ENS_18Kernel_traits_baseILj4096EfS2_fS2_fjLj128EEEEELb0ELb1ELb0ELb0EEEvNS_9BwdParamsE:
        /* <DEDUP_REMOVED lines=11> */
[----:B------:R-:W-:Y:S01]  /*00b0*/  ULDC.64 UR8, c[0x0][0x2c8] ;  /* 0x0000b20000087ab9 */ /* 0x000fe20000000a00 */
[----:B------:R-:W-:Y:S01]  /*00c0*/  ULDC.64 UR10, c[0x0][0x238] ;  /* 0x00008e00000a7ab9 */ /* 0x000fe20000000a00 */
[----:B------:R-:W-:Y:S01]  /*00d0*/  LEA.HI R0, R0, R2, RZ, 0x3 ;  /* 0x0000000200007211 */ /* 0x000fe200078f18ff */
        /* <DEDUP_REMOVED lines=29> */
[----:B------:R-:W1:Y:S08]  /*02b0*/  @P1 LDC.64 R8, c[0x0][0x278] ;  /* 0x00009e00ff081b82 */ /* 0x000e700000000a00 */
[----:B------:R-:W1:Y:S01]  /*02c0*/  @P1 LDC.64 R6, c[0x0][0x260] ;  /* 0x00009800ff061b82 */ /* 0x000e620000000a00 */
[----:B--2---:R-:W-:-:S07]  /*02d0*/  @P0 IMAD.WIDE.U32 R2, R23, 0x20, R2 ;  /* 0x0000002017020825 */ /* 0x004fce00078e0002 */
[----:B------:R-:W2:Y:S01]  /*02e0*/  @P2 LDC.64 R14, c[0x0][0x260] ;  /* 0x00009800ff0e2b82 */ /* 0x000ea20000000a00 */
[C---:B0-----:R-:W-:Y:S01]  /*02f0*/  @P0 IMAD.WIDE.U32 R4, R23.reuse, 0x20, R4 ;  /* 0x0000002017040825 */ /* 0x041fe200078e0004 */
[----:B------:R-:W-:-:S06]  /*0300*/  @P0 LOP3.LUT R23, R23, 0x80, RZ, 0xfc, !PT ;  /* 0x0000008017170812 */ /* 0x000fcc00078efcff */
[----:B------:R-:W0:Y:S01]  /*0310*/  @P2 LDC.64 R16, c[0x0][0x278] ;  /* 0x00009e00ff102b82 */ /* 0x000e220000000a00 */
[----:B-1----:R-:W-:-:S04]  /*0320*/  @P1 IMAD.WIDE.U32 R12, R23, 0x20, R8 ;  /* 0x00000020170c1825 */ /* 0x002fc800078e0008 */
[C---:B------:R-:W-:Y:S01]  /*0330*/  @P1 IMAD.WIDE.U32 R10, R23.reuse, 0x20, R6 ;  /* 0x00000020170a1825 */ /* 0x040fe200078e0006 */
[----:B------:R-:W-:Y:S02]  /*0340*/  @P1 IADD3 R23, R23, 0x80, RZ ;  /* 0x0000008017171810 */ /* 0x000fe40007ffe0ff */
[----:B------:R-:W1:Y:S02]  /*0350*/  @P3 LDC.64 R18, c[0x0][0x260] ;  /* 0x00009800ff123b82 */ /* 0x000e640000000a00 */
[----:B------:R-:W5:Y:S01]  /*0360*/  @P1 LDG.E.128 R156, desc[UR4][R10.64] ;  /* 0x000000040a9c1981 */ /* 0x000f62000c1e1d00 */
[----:B--2---:R-:W-:-:S03]  /*0370*/  @P2 IMAD.WIDE.U32 R14, R23, 0x20, R14 ;  /* 0x00000020170e2825 */ /* 0x004fc600078e000e */
[----:B------:R-:W5:Y:S02]  /*0380*/  @P1 LDG.E.128 R152, desc[UR4][R10.64+0x10] ;  /* 0x000010040a981981 */ /* 0x000f64000c1e1d00 */
[----:B------:R-:W2:Y:S02]  /*0390*/  @P3 LDC.64 R20, c[0x0][0x278] ;  /* 0x00009e00ff143b82 */ /* 0x000ea40000000a00 */
[----:B------:R-:W5:Y:S01]  /*03a0*/  @P2 LDG.E.128 R148, desc[UR4][R14.64] ;  /* 0x000000040e942981 */ /* 0x000f62000c1e1d00 */
[----:B0-----:R-:W-:-:S03]  /*03b0*/  @P2 IMAD.WIDE.U32 R16, R23, 0x20, R16 ;  /* 0x0000002017102825 */ /* 0x001fc600078e0010 */
[----:B------:R-:W5:Y:S01]  /*03c0*/  @P2 LDG.E.128 R144, desc[UR4][R14.64+0x10] ;  /* 0x000010040e902981 */ /* 0x000f62000c1e1d00 */
[----:B------:R-:W-:-:S03]  /*03d0*/  @P2 IADD3 R23, R23, 0x80, RZ ;  /* 0x0000008017172810 */ /* 0x000fc60007ffe0ff */
[----:B------:R-:W5:Y:S04]  /*03e0*/  @P2 LDG.E.128 R140, desc[UR4][R16.64] ;  /* 0x00000004108c2981 */ /* 0x000f68000c1e1d00 */
[----:B------:R-:W5:Y:S04]  /*03f0*/  @P2 LDG.E.128 R136, desc[UR4][R16.64+0x10] ;  /* 0x0000100410882981 */ /* 0x000f68000c1e1d00 */
[----:B---3--:R-:W3:Y:S01]  /*0400*/  @P0 LDG.E.128 R44, desc[UR4][R2.64] ;  /* 0x00000004022c0981 */ /* 0x008ee2000c1e1d00 */
[----:B-1----:R-:W-:-:S04]  /*0410*/  @P3 IMAD.WIDE.U32 R6, R23, 0x20, R18 ;  /* 0x0000002017063825 */ /* 0x002fc800078e0012 */
[----:B--2---:R-:W-:Y:S01]  /*0420*/  @P3 IMAD.WIDE.U32 R8, R23, 0x20, R20 ;  /* 0x0000002017083825 */ /* 0x004fe200078e0014 */
[----:B------:R-:W5:Y:S04]  /*0430*/  @P3 LDG.E.128 R132, desc[UR4][R6.64] ;  /* 0x0000000406843981 */ /* 0x000f68000c1e1d00 */
[----:B----4-:R0:W2:Y:S04]  /*0440*/  @P0 LDG.E.128 R40, desc[UR4][R2.64+0x10] ;  /* 0x0000100402280981 */ /* 0x0100a8000c1e1d00 */
[----:B------:R1:W5:Y:S04]  /*0450*/  @P3 LDG.E.128 R128, desc[UR4][R6.64+0x10] ;  /* 0x0000100406803981 */ /* 0x000368000c1e1d00 */
[----:B------:R-:W4:Y:S04]  /*0460*/  @P0 LDG.E.128 R36, desc[UR4][R4.64] ;  /* 0x0000000404240981 */ /* 0x000f28000c1e1d00 */
        /* <DEDUP_REMOVED lines=51> */
[----:B------:R4:W-:Y:S01]  /*07a0*/  @P1 STL.64 [R1+0x30], R28 ;  /* 0x0000301c01001387 */ /* 0x0009e20000100a00 */
[----:B0-----:R-:W-:-:S03]  /*07b0*/  CS2R R44, SRZ ;  /* 0x00000000002c7805 */ /* 0x001fc6000001ff00 */
[----:B------:R0:W-:Y:S01]  /*07c0*/  @P1 STL.64 [R1+0x38], R30 ;  /* 0x0000381e01001387 */ /* 0x0001e20000100a00 */
[----:B---3--:R-:W-:Y:S02]  /*07d0*/  CS2R R46, SRZ ;  /* 0x00000000002e7805 */ /* 0x008fe4000001ff00 */
[----:B--2---:R-:W-:Y:S01]  /*07e0*/  CS2R R40, SRZ ;  /* 0x0000000000287805 */ /* 0x004fe2000001ff00 */
[----:B------:R2:W-:Y:S01]  /*07f0*/  @P1 STL.64 [R1+0x20], R24 ;  /* 0x0000201801001387 */ /* 0x0005e20000100a00 */
[----:B-1----:R-:W-:Y:S02]  /*0800*/  CS2R R42, SRZ ;  /* 0x00000000002a7805 */ /* 0x002fe4000001ff00 */
[----:B----4-:R-:W-:Y:S02]  /*0810*/  CS2R R36, SRZ ;  /* 0x0000000000247805 */ /* 0x010fe4000001ff00 */
[----:B------:R-:W-:Y:S01]  /*0820*/  CS2R R38, SRZ ;  /* 0x0000000000267805 */ /* 0x000fe2000001ff00 */
[----:B------:R1:W-:Y:S01]  /*0830*/  @P1 STL.64 [R1+0x28], R26 ;  /* 0x0000281a01001387 */ /* 0x0003e20000100a00 */
[----:B------:R-:W-:-:S02]  /*0840*/  CS2R R32, SRZ ;  /* 0x0000000000207805 */ /* 0x000fc4000001ff00 */
[----:B------:R-:W-:Y:S02]  /*0850*/  CS2R R34, SRZ ;  /* 0x0000000000227805 */ /* 0x000fe4000001ff00 */
[----:B------:R-:W-:Y:S02]  /*0860*/  CS2R R28, SRZ ;  /* 0x00000000001c7805 */ /* 0x000fe4000001ff00 */
[----:B0-----:R-:W-:Y:S02]  /*0870*/  CS2R R30, SRZ ;  /* 0x00000000001e7805 */ /* 0x001fe4000001ff00 */
[----:B--2---:R-:W-:Y:S02]  /*0880*/  CS2R R24, SRZ ;  /* 0x0000000000187805 */ /* 0x004fe4000001ff00 */
[----:B-1----:R-:W-:Y:S01]  /*0890*/  CS2R R26, SRZ ;  /* 0x00000000001a7805 */ /* 0x002fe2000001ff00 */
[----:B------:R-:W-:Y:S06]  /*08a0*/  @P3 BRA `(.L_x_5995) ;  /* 0x00000034009c3947 */ /* 0x000fec0003800000 */
[----:B------:R-:W-:Y:S01]  /*08b0*/  HFMA2.MMA R0, -RZ, RZ, 0, 5.9604644775390625e-08 ;  /* 0x00000001ff007435 */ /* 0x000fe200000001ff */
[----:B------:R-:W-:Y:S01]  /*08c0*/  ULDC.64 UR6, c[0x0][0x270] ;  /* 0x00009c0000067ab9 */ /* 0x000fe20000000a00 */
[----:B------:R-:W-:Y:S02]  /*08d0*/  MOV R117, RZ ;  /* 0x000000ff00757202 */ /* 0x000fe40000000f00 */
[----:B------:R-:W-:-:S03]  /*08e0*/  ISETP.NE.U32.AND P3, PT, RZ, UR6, PT ;  /* 0x00000006ff007c0c */ /* 0x000fc6000bf65070 */
[----:B------:R0:W-:Y:S01]  /*08f0*/  STL.S16 [R1+0x10], R0 ;  /* 0x0000100001007387 */ /* 0x0001e20000100600 */
[----:B------:R-:W-:-:S13]  /*0900*/  ISETP.NE.AND.EX P3, PT, RZ, UR7, PT, P3 ;  /* 0x00000007ff007c0c */ /* 0x000fda000bf65330 */
.L_x_6013:
[----:B0-----:R-:W1:Y:S01]  /*0910*/  @P3 LDC.64 R14, c[0x0][0x270] ;  /* 0x00009c00ff0e3b82 */ /* 0x001e620000000a00 */
[----:B------:R-:W-:-:S07]  /*0920*/  SHF.R.S32.HI R13, RZ, 0x1f, R2 ;  /* 0x0000001fff0d7819 */ /* 0x000fce0000011402 */
[----:B------:R-:W2:Y:S01]  /*0930*/  LDC.64 R192, c[0x0][0x250] ;  /* 0x00009400ffc07b82 */ /* 0x000ea20000000a00 */
[----:B------:R-:W-:-:S07]  /*0940*/  MOV R194, UR13 ;  /* 0x0000000d00c27c02 */ /* 0x000fce0008000f00 */
[----:B------:R-:W3:Y:S01]  /*0950*/  LDC.U8 R195, c[0x0][0x2a0] ;  /* 0x0000a800ffc37b82 */ /* 0x000ee20000000000 */
[----:B-1----:R-:W-:-:S04]  /*0960*/  @P3 LEA R14, P4, R2, R14, 0x1 ;  /* 0x0000000e020e3211 */ /* 0x002fc800078808ff */
[----:B------:R-:W-:-:S05]  /*0970*/  @P3 LEA.HI.X R15, R2, R15, R13, 0x1, P4 ;  /* 0x0000000f020f3211 */ /* 0x000fca00020f0c0d */
[----:B------:R2:W4:Y:S02]  /*0980*/  @P3 LDG.E.U16 R13, desc[UR4][R14.64] ;  /* 0x000000040e0d3981 */ /* 0x000524000c1e1500 */
[----:B--2---:R-:W-:-:S05]  /*0990*/  IMAD.WIDE R14, R2, 0x4, R192 ;  /* 0x00000004020e7825 */ /* 0x004fca00078e02c0 */
[----:B------:R1:W2:Y:S02]  /*09a0*/  LDG.E R192, desc[UR4][R14.64] ;  /* 0x000000040ec07981 */ /* 0x0002a4000c1e1900 */
[----:B-1----:R-:W1:Y:S02]  /*09b0*/  LDC.64 R14, c[0x0][0x258] ;  /* 0x00009600ff0e7b82 */ /* 0x002e640000000a00 */
[----:B------:R0:W-:Y:S01]  /*09c0*/  STL [R1+0x14], R194 ;  /* 0x000014c201007387 */ /* 0x0001e20000100800 */
[----:B-1----:R-:W-:-:S06]  /*09d0*/  IMAD.WIDE R14, R2, 0x4, R14 ;  /* 0x00000004020e7825 */ /* 0x002fcc00078e020e */
[----:B-----5:R1:W5:Y:S01]  /*09e0*/  LDG.E R14, desc[UR4][R14.64] ;  /* 0x000000040e0e7981 */ /* 0x020362000c1e1900 */
[----:B---3--:R-:W-:Y:S01]  /*09f0*/  ISETP.NE.AND P5, PT, R195, RZ, PT ;  /* 0x000000ffc300720c */ /* 0x008fe20003fa5270 */
[----:B------:R-:W-:Y:S01]  /*0a00*/  BSSY B0, `(.L_x_5996) ;  /* 0x000006d000007945 */ /* 0x000fe20003800000 */
[----:B------:R-:W-:Y:S02]  /*0a10*/  MOV R221, RZ ;  /* 0x000000ff00dd7202 */ /* 0x000fe40000000f00 */
[----:B------:R-:W-:Y:S02]  /*0a20*/  MOV R224, RZ ;  /* 0x000000ff00e07202 */ /* 0x000fe40000000f00 */
[----:B-1----:R-:W-:Y:S02]  /*0a30*/  MOV R15, 0x3f800000 ;  /* 0x3f800000000f7802 */ /* 0x002fe40000000f00 */
[----:B----4-:R-:W-:Y:S01]  /*0a40*/  @P3 SHF.L.U32 R15, R13, 0x10, RZ ;  /* 0x000000100d0f3819 */ /* 0x010fe200000006ff */
[----:B------:R-:W-:-:S02]  /*0a50*/  IMAD R13, R2, R194, RZ ;  /* 0x000000c2020d7224 */ /* 0x000fc400078e02ff */
[----:B0-----:R-:W0:Y:S03]  /*0a60*/  S2R R194, SR_TID.X ;  /* 0x0000000000c27919 */ /* 0x001e260000002100 */
[----:B------:R-:W-:-:S04]  /*0a70*/  SHF.R.S32.HI R193, RZ, 0x1f, R13 ;  /* 0x0000001fffc17819 */ /* 0x000fc8000001140d */
[----:B------:R-:W-:Y:S02]  /*0a80*/  LEA.HI R13, R193, R13, RZ, 0x3 ;  /* 0x0000000dc10d7211 */ /* 0x000fe400078f18ff */
[----:B--2---:R-:W-:Y:S02]  /*0a90*/  FSEL R212, R192, RZ, !P5 ;  /* 0x000000ffc0d47208 */ /* 0x004fe40006800000 */
[----:B0-----:R-:W-:-:S04]  /*0aa0*/  LOP3.LUT R193, R194, 0x7f, RZ, 0xc0, !PT ;  /* 0x0000007fc2c17812 */ /* 0x001fc800078ec0ff */
        /* <DEDUP_REMOVED lines=8> */
[----:B------:R-:W3:Y:S04]  /*0b30*/  LDL R250, [R1+0x78] ;  /* 0x0000780001fa7983 */ /* 0x000ee80000100800 */
[----:B------:R-:W4:Y:S04]  /*0b40*/  LDG.E.128 R196, desc[UR4][R192.64] ;  /* 0x00000004c0c47981 */ /* 0x000f28000c1e1d00 */
[----:B------:R-:W3:Y:S04]  /*0b50*/  LDL R226, [R1+0x60] ;  /* 0x0000600001e27983 */ /* 0x000ee80000100800 */
[----:B------:R-:W3:Y:S04]  /*0b60*/  LDL R251, [R1+0x68] ;  /* 0x0000680001fb7983 */ /* 0x000ee80000100800 */
[----:B------:R-:W3:Y:S01]  /*0b70*/  LDL R252, [R1+0x7c] ;  /* 0x00007c0001fc7983 */ /* 0x000ee20000100800 */
[----:B------:R-:W-:Y:S01]  /*0b80*/  ISETP.NE.U32.AND P4, PT, RZ, UR8, PT ;  /* 0x00000008ff007c0c */ /* 0x000fe2000bf85070 */
[----:B-1----:R-:W-:-:S03]  /*0b90*/  IMAD.WIDE.U32 R194, R13, 0x10, R194 ;  /* 0x000000100dc27825 */ /* 0x002fc600078e00c2 */
[----:B------:R-:W-:Y:S02]  /*0ba0*/  ISETP.NE.AND.EX P4, PT, RZ, UR9, PT, P4 ;  /* 0x00000009ff007c0c */ /* 0x000fe4000bf85340 */
[----:B------:R-:W2:Y:S04]  /*0bb0*/  LDG.E.128 R204, desc[UR4][R194.64] ;  /* 0x00000004c2cc7981 */ /* 0x000ea8000c1e1d00 */
[----:B------:R-:W3:Y:S07]  /*0bc0*/  LDG.E.128 R192, desc[UR4][R192.64+0x10] ;  /* 0x00001004c0c07981 */ /* 0x000eee000c1e1d00 */
[----:B------:R-:W-:-:S04]  /*0bd0*/  @P4 LEA R214, P5, R13, UR8, 0x5 ;  /* 0x000000080dd64c11 */ /* 0x000fc8000f8a28ff */
[----:B------:R-:W-:-:S05]  /*0be0*/  @P4 LEA.HI.X R215, R13, UR9, RZ, 0x5, P5 ;  /* 0x000000090dd74c11 */ /* 0x000fca000a8f2cff */
[----:B------:R-:W5:Y:S04]  /*0bf0*/  @P4 LDG.E.128 R20, desc[UR4][R214.64] ;  /* 0x00000004d6144981 */ /* 0x000f68000c1e1d00 */
[----:B------:R2:W5:Y:S01]  /*0c00*/  @P4 LDG.E.128 R16, desc[UR4][R214.64+0x10] ;  /* 0x00001004d6104981 */ /* 0x000562000c1e1d00 */
[C---:B----4-:R-:W-:Y:S01]  /*0c10*/  FADD.FTZ R0, -R212.reuse, R196 ;  /* 0x000000c4d4007221 */ /* 0x050fe20000010100 */
[----:B------:R-:W-:Y:S01]  /*0c20*/  FADD.FTZ R198, -R212, R198 ;  /* 0x000000c6d4c67221 */ /* 0x000fe20000010100 */
[----:B--2---:R-:W-:Y:S02]  /*0c30*/  PRMT R215, R204, 0x7632, R215 ;  /* 0x00007632ccd77816 */ /* 0x004fe400000000d7 */
[C---:B------:R-:W-:Y:S02]  /*0c40*/  PRMT R224, R207.reuse, 0x7632, R224 ;  /* 0x00007632cfe07816 */ /* 0x040fe400000000e0 */
[----:B------:R-:W-:-:S02]  /*0c50*/  SHF.L.U32 R196, R207, 0x10, RZ ;  /* 0x00000010cfc47819 */ /* 0x000fc400000006ff */
[C---:B------:R-:W-:Y:S02]  /*0c60*/  PRMT R213, R205.reuse, 0x7632, R213 ;  /* 0x00007632cdd57816 */ /* 0x040fe400000000d5 */
[----:B------:R-:W-:Y:S01]  /*0c70*/  SHF.L.U32 R214, R205, 0x10, RZ ;  /* 0x00000010cdd67819 */ /* 0x000fe200000006ff */
[----:B---3--:R-:W-:Y:S01]  /*0c80*/  FADD.FTZ R207, -R212, R192 ;  /* 0x000000c0d4cf7221 */ /* 0x008fe20000010100 */
[----:B------:R-:W-:Y:S01]  /*0c90*/  SHF.L.U32 R205, R215, 0x10, RZ ;  /* 0x00000010d7cd7819 */ /* 0x000fe200000006ff */
[C---:B-----5:R-:W-:Y:S01]  /*0ca0*/  FMUL.FTZ R215, R14.reuse, R198 ;  /* 0x000000c60ed77220 */ /* 0x060fe20000410000 */
[----:B------:R-:W-:Y:S01]  /*0cb0*/  SHF.L.U32 R198, R213, 0x10, RZ ;  /* 0x00000010d5c67819 */ /* 0x000fe200000006ff */
[----:B------:R-:W-:Y:S02]  /*0cc0*/  FMUL.FTZ R213, R14, R207 ;  /* 0x000000cf0ed57220 */ /* 0x000fe40000410000 */
[----:B------:R-:W2:Y:S01]  /*0cd0*/  LDL R207, [R1+0x74] ;  /* 0x0000740001cf7983 */ /* 0x000ea20000100800 */
[----:B------:R-:W-:Y:S01]  /*0ce0*/  SHF.L.U32 R204, R204, 0x10, RZ ;  /* 0x00000010cccc7819 */ /* 0x000fe200000006ff */
[----:B------:R-:W-:Y:S01]  /*0cf0*/  FMUL.FTZ R0, R14, R0 ;  /* 0x000000000e007220 */ /* 0x000fe20000410000 */
[----:B------:R-:W-:-:S02]  /*0d00*/  PRMT R221, R206, 0x7632, R221 ;  /* 0x00007632cedd7816 */ /* 0x000fc400000000dd */
[----:B------:R-:W-:Y:S01]  /*0d10*/  SHF.L.U32 R206, R206, 0x10, RZ ;  /* 0x00000010cece7819 */ /* 0x000fe200000006ff */
[----:B------:R-:W-:Y:S01]  /*0d20*/  FADD.FTZ R84, R84, R204 ;  /* 0x000000cc54547221 */ /* 0x000fe20000010000 */
[-C--:B------:R-:W-:Y:S01]  /*0d30*/  FFMA.FTZ R116, R0, R204.reuse, R116 ;  /* 0x000000cc00747223 */ /* 0x080fe20000010074 */
[----:B------:R-:W-:Y:S01]  /*0d40*/  FMUL.FTZ R204, R225, R204 ;  /* 0x000000cce1cc7220 */ /* 0x000fe20000410000 */
[----:B------:R-:W-:Y:S01]  /*0d50*/  FMUL.FTZ R250, R250, R214 ;  /* 0x000000d6fafa7220 */ /* 0x000fe20000410000 */
[----:B------:R-:W-:Y:S01]  /*0d60*/  FMUL.FTZ R225, R226, R206 ;  /* 0x000000cee2e17220 */ /* 0x000fe20000410000 */
[C---:B------:R-:W-:Y:S01]  /*0d70*/  FADD.FTZ R192, -R212.reuse, R194 ;  /* 0x000000c2d4c07221 */ /* 0x040fe20000010100 */
[----:B------:R-:W-:Y:S02]  /*0d80*/  SHF.L.U32 R194, R221, 0x10, RZ ;  /* 0x00000010ddc27819 */ /* 0x000fe400000006ff */
[----:B------:R-:W-:Y:S04]  /*0d90*/  STL [R1+0x8], R250 ;  /* 0x000008fa01007387 */ /* 0x000fe80000100800 */
[----:B------:R-:W-:Y:S01]  /*0da0*/  STL [R1], R225 ;  /* 0x000000e101007387 */ /* 0x000fe20000100800 */
[----:B------:R-:W-:-:S03]  /*0db0*/  FADD.FTZ R199, -R212, R199 ;  /* 0x000000c7d4c77221 */ /* 0x000fc60000010100 */
[----:B------:R-:W3:Y:S01]  /*0dc0*/  LDL R221, [R1+0x64] ;  /* 0x0000640001dd7983 */ /* 0x000ee20000100800 */
[----:B------:R-:W-:Y:S01]  /*0dd0*/  FADD.FTZ R86, R86, R214 ;  /* 0x000000d656567221 */ /* 0x000fe20000010000 */
[----:B------:R-:W-:Y:S01]  /*0de0*/  FFMA.FTZ R118, R215, R214, R118 ;  /* 0x000000d6d7767223 */ /* 0x000fe20000010076 */
[----:B------:R-:W-:Y:S01]  /*0df0*/  FMUL.FTZ R214, R14, R199 ;  /* 0x000000c70ed67220 */ /* 0x000fe20000410000 */
[----:B--2---:R-:W-:-:S05]  /*0e00*/  FMUL.FTZ R207, R207, R205 ;  /* 0x000000cdcfcf7220 */ /* 0x004fca0000410000 */
[----:B------:R0:W-:Y:S04]  /*0e10*/  STL [R1+0xc], R207 ;  /* 0x00000ccf01007387 */ /* 0x0001e80000100800 */
[----:B------:R-:W2:Y:S01]  /*0e20*/  LDL R199, [R1+0x6c] ;  /* 0x00006c0001c77983 */ /* 0x000ea20000100800 */
[----:B------:R-:W-:Y:S01]  /*0e30*/  FADD.FTZ R80, R80, R206 ;  /* 0x000000ce50507221 */ /* 0x000fe20000010000 */
[----:B------:R-:W-:Y:S01]  /*0e40*/  FFMA.FTZ R112, R213, R206, R112 ;  /* 0x000000ced5707223 */ /* 0x000fe20000010070 */
[----:B------:R-:W-:Y:S01]  /*0e50*/  FADD.FTZ R197, -R212, R197 ;  /* 0x000000c5d4c57221 */ /* 0x000fe20000010100 */
[----:B------:R-:W-:Y:S01]  /*0e60*/  FMUL.FTZ R206, R14, R192 ;  /* 0x000000c00ece7220 */ /* 0x000fe20000410000 */
[----:B------:R-:W-:Y:S01]  /*0e70*/  FADD.FTZ R82, R82, R196 ;  /* 0x000000c452527221 */ /* 0x000fe20000010000 */
[-C--:B------:R-:W-:Y:S01]  /*0e80*/  FMUL.FTZ R251, R251, R196.reuse ;  /* 0x000000c4fbfb7220 */ /* 0x080fe20000410000 */
[----:B------:R-:W-:Y:S01]  /*0e90*/  FMUL.FTZ R226, R14, R197 ;  /* 0x000000c50ee27220 */ /* 0x000fe20000410000 */
[----:B------:R-:W-:Y:S01]  /*0ea0*/  FFMA.FTZ R114, R206, R196, R114 ;  /* 0x000000c4ce727223 */ /* 0x000fe20000010072 */
[----:B------:R-:W-:Y:S01]  /*0eb0*/  FADD.FTZ R197, RZ, R204 ;  /* 0x000000ccffc57221 */ /* 0x000fe20000010000 */
[----:B------:R-:W-:-:S03]  /*0ec0*/  FFMA.FTZ R196, R0, R204, RZ ;  /* 0x000000cc00c47223 */ /* 0x000fc600000100ff */
[----:B------:R-:W-:Y:S01]  /*0ed0*/  FADD.FTZ R197, R197, R207 ;  /* 0x000000cfc5c57221 */ /* 0x000fe20000010000 */
[----:B------:R-:W-:Y:S01]  /*0ee0*/  FFMA.FTZ R196, R226, R207, R196 ;  /* 0x000000cfe2c47223 */ /* 0x000fe200000100c4 */
[----:B------:R-:W-:Y:S01]  /*0ef0*/  FADD.FTZ R193, -R212, R193 ;  /* 0x000000c1d4c17221 */ /* 0x000fe20000010100 */
[----:B------:R-:W-:Y:S01]  /*0f00*/  FADD.FTZ R85, R85, R205 ;  /* 0x000000cd55557221 */ /* 0x000fe20000010000 */
[----:B------:R-:W-:Y:S01]  /*0f10*/  FFMA.FTZ R117, R226, R205, R117 ;  /* 0x000000cde2757223 */ /* 0x000fe20000010075 */
[----:B------:R-:W-:Y:S01]  /*0f20*/  FMUL.FTZ R205, R252, R198 ;  /* 0x000000c6fccd7220 */ /* 0x000fe20000410000 */
[----:B------:R-:W-:Y:S01]  /*0f30*/  FADD.FTZ R197, R197, R250 ;  /* 0x000000fac5c57221 */ /* 0x000fe20000010000 */
[----:B------:R-:W-:Y:S01]  /*0f40*/  FFMA.FTZ R196, R215, R250, R196 ;  /* 0x000000fad7c47223 */ /* 0x000fe200000100c4 */
[----:B0-----:R-:W-:Y:S02]  /*0f50*/  FMUL.FTZ R207, R14, R193 ;  /* 0x000000c10ecf7220 */ /* 0x001fe40000410000 */
[----:B------:R-:W-:Y:S01]  /*0f60*/  FADD.FTZ R193, R197, R205 ;  /* 0x000000cdc5c17221 */ /* 0x000fe20000010000 */
[----:B------:R-:W-:Y:S01]  /*0f70*/  FFMA.FTZ R196, R214, R205, R196 ;  /* 0x000000cdd6c47223 */ /* 0x000fe200000100c4 */
[----:B------:R-:W-:Y:S01]  /*0f80*/  FADD.FTZ R81, R81, R194 ;  /* 0x000000c251517221 */ /* 0x000fe20000010000 */
[-C--:B------:R-:W-:Y:S01]  /*0f90*/  FFMA.FTZ R113, R207, R194.reuse, R113 ;  /* 0x000000c2cf717223 */ /* 0x080fe20000010071 */
[----:B---3--:R-:W-:Y:S01]  /*0fa0*/  FMUL.FTZ R252, R221, R194 ;  /* 0x000000c2ddfc7220 */ /* 0x008fe20000410000 */
[----:B------:R-:W-:Y:S01]  /*0fb0*/  FADD.FTZ R193, R193, R225 ;  /* 0x000000e1c1c17221 */ /* 0x000fe20000010000 */
[----:B------:R-:W-:Y:S01]  /*0fc0*/  FFMA.FTZ R194, R213, R225, R196 ;  /* 0x000000e1d5c27223 */ /* 0x000fe200000100c4 */
[----:B------:R-:W-:Y:S01]  /*0fd0*/  SHF.L.U32 R192, R224, 0x10, RZ ;  /* 0x00000010e0c07819 */ /* 0x000fe200000006ff */
[----:B------:R-:W-:Y:S01]  /*0fe0*/  FADD.FTZ R195, -R212, R195 ;  /* 0x000000c3d4c37221 */ /* 0x000fe20000010100 */
[----:B------:R-:W-:Y:S01]  /*0ff0*/  FADD.FTZ R193, R193, R252 ;  /* 0x000000fcc1c17221 */ /* 0x000fe20000010000 */
[----:B------:R-:W-:Y:S01]  /*1000*/  FFMA.FTZ R194, R207, R252, R194 ;  /* 0x000000fccfc27223 */ /* 0x000fe200000100c2 */
[----:B------:R0:W-:Y:S02]  /*1010*/  STL [R1+0x4], R205 ;  /* 0x000004cd01007387 */ /* 0x0001e40000100800 */
[----:B------:R-:W-:Y:S01]  /*1020*/  FADD.FTZ R193, R193, R251 ;  /* 0x000000fbc1c17221 */ /* 0x000fe20000010000 */
[----:B------:R-:W-:Y:S01]  /*1030*/  FFMA.FTZ R194, R206, R251, R194 ;  /* 0x000000fbcec27223 */ /* 0x000fe200000100c2 */
[----:B------:R-:W-:Y:S01]  /*1040*/  FADD.FTZ R87, R87, R198 ;  /* 0x000000c657577221 */ /* 0x000fe20000010000 */
[----:B------:R-:W-:Y:S01]  /*1050*/  FFMA.FTZ R119, R214, R198, R119 ;  /* 0x000000c6d6777223 */ /* 0x000fe20000010077 */
[----:B------:R-:W-:Y:S01]  /*1060*/  FADD.FTZ R83, R83, R192 ;  /* 0x000000c053537221 */ /* 0x000fe20000010000 */
[----:B0-----:R-:W-:Y:S01]  /*1070*/  FMUL.FTZ R205, R14, R195 ;  /* 0x000000c30ecd7220 */ /* 0x001fe20000410000 */
[----:B------:R-:W-:-:S03]  /*1080*/  IADD3 R225, R13, 0x80, RZ ;  /* 0x000000800de17810 */ /* 0x000fc60007ffe0ff */
[-C--:B------:R-:W-:Y:S01]  /*1090*/  FFMA.FTZ R115, R205, R192.reuse, R115 ;  /* 0x000000c0cd737223 */ /* 0x080fe20000010073 */
[----:B--2---:R-:W-:-:S04]  /*10a0*/  FMUL.FTZ R250, R199, R192 ;  /* 0x000000c0c7fa7220 */ /* 0x004fc80000410000 */
[----:B------:R-:W-:Y:S01]  /*10b0*/  FADD.FTZ R221, R193, R250 ;  /* 0x000000fac1dd7221 */ /* 0x000fe20000010000 */
[----:B------:R-:W-:-:S07]  /*10c0*/  FFMA.FTZ R224, R205, R250, R194 ;  /* 0x000000facde07223 */ /* 0x000fce00000100c2 */
.L_x_5997:
[----:B------:R-:W-:Y:S05]  /*10d0*/  BSYNC B0 ;  /* 0x0000000000007941 */ /* 0x000fea0003800000 */
.L_x_5996:
[----:B------:R-:W-:Y:S04]  /*10e0*/  BSSY B0, `(.L_x_5998) ;  /* 0x0000054000007945 */ /* 0x000fe80003800000 */
[----:B------:R-:W-:Y:S05]  /*10f0*/  @!P1 BRA `(.L_x_5999) ;  /* 0x0000000400489947 */ /* 0x000fea0003800000 */
[----:B0-----:R-:W0:Y:S01]  /*1100*/  LDC.64 R192, c[0x0][0x2b8] ;  /* 0x0000ae00ffc07b82 */ /* 0x001e220000000a00 */
        /* <DEDUP_REMOVED lines=16> */
[C---:B-----5:R-:W-:Y:S01]  /*1210*/  FMUL.FTZ R218, R14.reuse, R210 ;  /* 0x000000d20eda7220 */ /* 0x060fe20000410000 */
[----:B------:R-:W-:Y:S01]  /*1220*/  FMUL.FTZ R210, R14, R3 ;  /* 0x000000030ed27220 */ /* 0x000fe20000410000 */
[----:B---3--:R-:W-:Y:S01]  /*1230*/  FADD.FTZ R196, -R212, R196 ;  /* 0x000000c4d4c47221 */ /* 0x008fe20000010100 */
[----:B------:R-:W-:-:S03]  /*1240*/  FMUL.FTZ R211, R14, R211 ;  /* 0x000000d30ed37220 */ /* 0x000fc60000410000 */
[----:B------:R-:W-:Y:S01]  /*1250*/  FMUL.FTZ R3, R14, R196 ;  /* 0x000000c40e037220 */ /* 0x000fe20000410000 */
[C---:B----4-:R-:W-:Y:S02]  /*1260*/  PRMT R244, R192.reuse, 0x7632, R244 ;  /* 0x00007632c0f47816 */ /* 0x050fe400000000f4 */
[----:B------:R-:W-:Y:S02]  /*1270*/  SHF.L.U32 R242, R192, 0x10, RZ ;  /* 0x00000010c0f27819 */ /* 0x000fe400000006ff */
[----:B------:R-:W-:Y:S02]  /*1280*/  PRMT R245, R193, 0x7632, R245 ;  /* 0x00007632c1f57816 */ /* 0x000fe400000000f5 */
[----:B------:R-:W-:Y:S01]  /*1290*/  SHF.L.U32 R4, R194, 0x10, RZ ;  /* 0x00000010c2047819 */ /* 0x000fe200000006ff */
[----:B------:R-:W-:Y:S01]  /*12a0*/  FADD.FTZ R192, -R212, R198 ;  /* 0x000000c6d4c07221 */ /* 0x000fe20000010100 */
[C---:B------:R-:W-:Y:S02]  /*12b0*/  PRMT R248, R195.reuse, 0x7632, R248 ;  /* 0x00007632c3f87816 */ /* 0x040fe400000000f8 */
[----:B------:R-:W-:-:S02]  /*12c0*/  SHF.L.U32 R243, R195, 0x10, RZ ;  /* 0x00000010c3f37819 */ /* 0x000fc400000006ff */
[----:B------:R-:W-:Y:S02]  /*12d0*/  PRMT R246, R194, 0x7632, R246 ;  /* 0x00007632c2f67816 */ /* 0x000fe400000000f6 */
[----:B------:R-:W-:Y:S01]  /*12e0*/  SHF.L.U32 R195, R244, 0x10, RZ ;  /* 0x00000010f4c37819 */ /* 0x000fe200000006ff */
        /* <DEDUP_REMOVED lines=8> */
[----:B------:R-:W-:Y:S01]  /*1370*/  SHF.L.U32 R193, R193, 0x10, RZ ;  /* 0x00000010c1c17819 */ /* 0x000fe200000006ff */
        /* <DEDUP_REMOVED lines=42> */
.L_x_5999:
[----:B------:R-:W-:Y:S05]  /*1620*/  BSYNC B0 ;  /* 0x0000000000007941 */ /* 0x000fea0003800000 */
.L_x_5998:
        /* <DEDUP_REMOVED lines=19> */
[C---:B------:R-:W-:Y:S01]  /*1760*/  FADD.FTZ R8, -R212.reuse, R10 ;  /* 0x0000000ad4087221 */ /* 0x040fe20000010100 */
[----:B------:R-:W-:Y:S01]  /*1770*/  FADD.FTZ R10, -R212, R11 ;  /* 0x0000000bd40a7221 */ /* 0x000fe20000010100 */
[C---:B----4-:R-:W-:Y:S02]  /*1780*/  SHF.L.U32 R209, R192.reuse, 0x10, RZ ;  /* 0x00000010c0d17819 */ /* 0x050fe400000006ff */
[----:B------:R-:W-:Y:S02]  /*1790*/  PRMT R234, R192, 0x7632, R234 ;  /* 0x00007632c0ea7816 */ /* 0x000fe400000000ea */
[C---:B------:R-:W-:Y:S02]  /*17a0*/  PRMT R237, R194.reuse, 0x7632, R237 ;  /* 0x00007632c2ed7816 */ /* 0x040fe400000000ed */
[----:B------:R-:W-:Y:S01]  /*17b0*/  SHF.L.U32 R9, R194, 0x10, RZ ;  /* 0x00000010c2097819 */ /* 0x000fe200000006ff */
[----:B---3--:R-:W-:Y:S01]  /*17c0*/  FADD.FTZ R194, -R212, R196 ;  /* 0x000000c4d4c27221 */ /* 0x008fe20000010100 */
[----:B------:R-:W-:Y:S01]  /*17d0*/  SHF.L.U32 R196, R234, 0x10, RZ ;  /* 0x00000010eac47819 */ /* 0x000fe200000006ff */
[----:B------:R-:W-:Y:S01]  /*17e0*/  FADD.FTZ R68, R68, R209 ;  /* 0x000000d144447221 */ /* 0x000fe20000010000 */
[-C--:B------:R-:W-:Y:S01]  /*17f0*/  FFMA.FTZ R100, R217, R209.reuse, R100 ;  /* 0x000000d1d9647223 */ /* 0x080fe20000010064 */
[----:B------:R-:W-:Y:S01]  /*1800*/  FMUL.FTZ R241, R148, R209 ;  /* 0x000000d194f17220 */ /* 0x000fe20000410000 */
[C---:B------:R-:W-:Y:S01]  /*1810*/  FMUL.FTZ R209, R14.reuse, R12 ;  /* 0x0000000c0ed17220 */ /* 0x040fe20000410000 */
[----:B------:R-:W-:Y:S01]  /*1820*/  PRMT R236, R193, 0x7632, R236 ;  /* 0x00007632c1ec7816 */ /* 0x000fe200000000ec */
[----:B------:R-:W-:Y:S01]  /*1830*/  FADD.FTZ R69, R69, R196 ;  /* 0x000000c445457221 */ /* 0x000fe20000010000 */
[----:B------:R-:W-:Y:S01]  /*1840*/  SHF.L.U32 R192, R193, 0x10, RZ ;  /* 0x00000010c1c07819 */ /* 0x000fe200000006ff */
[-C--:B------:R-:W-:Y:S01]  /*1850*/  FFMA.FTZ R101, R209, R196.reuse, R101 ;  /* 0x000000c4d1657223 */ /* 0x080fe20000010065 */
[----:B------:R-:W-:Y:S01]  /*1860*/  FMUL.FTZ R240, R149, R196 ;  /* 0x000000c495f07220 */ /* 0x000fe20000410000 */
[----:B------:R-:W-:Y:S01]  /*1870*/  FADD.FTZ R12, R221, R241 ;  /* 0x000000f1dd0c7221 */ /* 0x000fe20000010000 */
        /* <DEDUP_REMOVED lines=19> */
[----:B------:R-:W-:Y:S01]  /*19b0*/  SHF.L.U32 R194, R237, 0x10, RZ ;  /* 0x00000010edc27819 */ /* 0x000fe200000006ff */
[----:B------:R-:W-:Y:S01]  /*19c0*/  FADD.FTZ R198, -R212, R198 ;  /* 0x000000c6d4c67221 */ /* 0x000fe20000010100 */
[----:B------:R-:W-:Y:S01]  /*19d0*/  FMUL.FTZ R11, R14, R11 ;  /* 0x0000000b0e0b7220 */ /* 0x000fe20000410000 */
[-C--:B------:R-:W-:Y:S01]  /*19e0*/  FMUL.FTZ R237, R144, R9.reuse ;  /* 0x0000000990ed7220 */ /* 0x080fe20000410000 */
        /* <DEDUP_REMOVED lines=24> */
.L_x_6001:
[----:B------:R-:W-:Y:S05]  /*1b70*/  BSYNC B0 ;  /* 0x0000000000007941 */ /* 0x000fea0003800000 */
.L_x_6000:
[----:B------:R-:W2:Y:S01]  /*1b80*/  LDL R192, [R1+0x1c] ;  /* 0x00001c0001c07983 */ /* 0x000ea20000100800 */
[----:B------:R-:W-:Y:S01]  /*1b90*/  BSSY B0, `(.L_x_6002) ;  /* 0x0000054000007945 */ /* 0x000fe20003800000 */
[----:B--2---:R-:W-:-:S13]  /*1ba0*/  ISETP.NE.AND P4, PT, R192, RZ, PT ;  /* 0x000000ffc000720c */ /* 0x004fda0003f85270 */
[----:B------:R-:W-:Y:S05]  /*1bb0*/  @!P4 BRA `(.L_x_6003) ;  /* 0x000000040044c947 */ /* 0x000fea0003800000 */
[----:B------:R-:W1:Y:S01]  /*1bc0*/  LDC.64 R200, c[0x0][0x2b8] ;  /* 0x0000ae00ffc87b82 */ /* 0x000e620000000a00 */
[----:B------:R-:W-:-:S04]  /*1bd0*/  LEA R196, P4, R225, UR10, 0x5 ;  /* 0x0000000ae1c47c11 */ /* 0x000fc8000f8828ff */
[----:B------:R-:W-:Y:S02]  /*1be0*/  LEA.HI.X R197, R225, UR11, RZ, 0x5, P4 ;  /* 0x0000000be1c57c11 */ /* 0x000fe4000a0f2cff */
[----:B------:R-:W-:-:S03]  /*1bf0*/  ISETP.NE.U32.AND P4, PT, RZ, UR8, PT ;  /* 0x00000008ff007c0c */ /* 0x000fc6000bf85070 */
[----:B0-----:R-:W2:Y:S01]  /*1c00*/  LDG.E.128 R192, desc[UR4][R196.64] ;  /* 0x00000004c4c07981 */ /* 0x001ea2000c1e1d00 */
[----:B------:R-:W-:-:S03]  /*1c10*/  ISETP.NE.AND.EX P4, PT, RZ, UR9, PT, P4 ;  /* 0x00000009ff007c0c */ /* 0x000fc6000bf85340 */
[----:B------:R-:W3:Y:S01]  /*1c20*/  LDG.E.128 R196, desc[UR4][R196.64+0x10] ;  /* 0x00001004c4c47981 */ /* 0x000ee2000c1e1d00 */
[----:B-1----:R-:W-:-:S09]  /*1c30*/  IMAD.WIDE.U32 R200, R225, 0x10, R200 ;  /* 0x00000010e1c87825 */ /* 0x002fd200078e00c8 */
        /* <DEDUP_REMOVED lines=9> */
[----:B-----5:R-:W-:Y:S01]  /*1cd0*/  FMUL.FTZ R216, R14, R216 ;  /* 0x000000d80ed87220 */ /* 0x020fe20000410000 */
[C---:B---3--:R-:W-:Y:S01]  /*1ce0*/  FADD.FTZ R192, -R212.reuse, R197 ;  /* 0x000000c5d4c07221 */ /* 0x048fe20000010100 */
[C---:B------:R-:W-:Y:S01]  /*1cf0*/  FADD.FTZ R196, -R212.reuse, R196 ;  /* 0x000000c4d4c47221 */ /* 0x040fe20000010100 */
[C---:B------:R-:W-:Y:S01]  /*1d00*/  FADD.FTZ R198, -R212.reuse, R198 ;  /* 0x000000c6d4c67221 */ /* 0x040fe20000010100 */
[----:B------:R-:W-:Y:S01]  /*1d10*/  FADD.FTZ R194, -R212, R199 ;  /* 0x000000c7d4c27221 */ /* 0x000fe20000010100 */
[----:B----4-:R-:W-:-:S02]  /*1d20*/  PRMT R223, R200, 0x7632, R223 ;  /* 0x00007632c8df7816 */ /* 0x010fc400000000df */
[----:B------:R-:W-:Y:S02]  /*1d30*/  SHF.L.U32 R200, R200, 0x10, RZ ;  /* 0x00000010c8c87819 */ /* 0x000fe400000006ff */
[C---:B------:R-:W-:Y:S02]  /*1d40*/  PRMT R197, R202.reuse, 0x7632, R197 ;  /* 0x00007632cac57816 */ /* 0x040fe400000000c5 */
[----:B------:R-:W-:Y:S02]  /*1d50*/  SHF.L.U32 R220, R202, 0x10, RZ ;  /* 0x00000010cadc7819 */ /* 0x000fe400000006ff */
[C---:B------:R-:W-:Y:S02]  /*1d60*/  PRMT R202, R203.reuse, 0x7632, R202 ;  /* 0x00007632cbca7816 */ /* 0x040fe400000000ca */
[----:B------:R-:W-:Y:S01]  /*1d70*/  SHF.L.U32 R212, R203, 0x10, RZ ;  /* 0x00000010cbd47819 */ /* 0x000fe200000006ff */
[----:B------:R-:W-:Y:S01]  /*1d80*/  FMUL.FTZ R233, R132, R200 ;  /* 0x000000c884e97220 */ /* 0x000fe20000410000 */
[----:B------:R-:W-:-:S02]  /*1d90*/  PRMT R199, R201, 0x7632, R199 ;  /* 0x00007632c9c77816 */ /* 0x000fc400000000c7 */
[----:B------:R-:W-:Y:S01]  /*1da0*/  SHF.L.U32 R222, R201, 0x10, RZ ;  /* 0x00000010c9de7819 */ /* 0x000fe200000006ff */
[----:B------:R-:W-:Y:S01]  /*1db0*/  FMUL.FTZ R201, R14, R196 ;  /* 0x000000c40ec97220 */ /* 0x000fe20000410000 */
[----:B------:R-:W-:Y:S02]  /*1dc0*/  SHF.L.U32 R203, R223, 0x10, RZ ;  /* 0x00000010dfcb7819 */ /* 0x000fe400000006ff */
[----:B------:R-:W-:Y:S01]  /*1dd0*/  SHF.L.U32 R196, R202, 0x10, RZ ;  /* 0x00000010cac47819 */ /* 0x000fe200000006ff */
[C---:B------:R-:W-:Y:S01]  /*1de0*/  FMUL.FTZ R202, R14.reuse, R193 ;  /* 0x000000c10eca7220 */ /* 0x040fe20000410000 */
[----:B------:R-:W-:Y:S01]  /*1df0*/  FMUL.FTZ R223, R14, R198 ;  /* 0x000000c60edf7220 */ /* 0x000fe20000410000 */
[----:B------:R-:W-:Y:S01]  /*1e00*/  FADD.FTZ R193, R221, R233 ;  /* 0x000000e9ddc17221 */ /* 0x000fe20000010000 */
[----:B------:R-:W-:Y:S01]  /*1e10*/  FMUL.FTZ R232, R133, R203 ;  /* 0x000000cb85e87220 */ /* 0x000fe20000410000 */
[----:B------:R-:W-:Y:S01]  /*1e20*/  FFMA.FTZ R198, R216, R233, R224 ;  /* 0x000000e9d8c67223 */ /* 0x000fe200000100e0 */
        /* <DEDUP_REMOVED lines=10> */
[----:B------:R-:W-:-:S02]  /*1ed0*/  FMUL.FTZ R230, R135, R199 ;  /* 0x000000c787e67220 */ /* 0x000fc40000410000 */
        /* <DEDUP_REMOVED lines=31> */
.L_x_6003:
[----:B------:R-:W-:Y:S05]  /*20d0*/  BSYNC B0 ;  /* 0x0000000000007941 */ /* 0x000fea0003800000 */
.L_x_6002:
[----:B0-----:R-:W2:Y:S01]  /*20e0*/  LDL.LU R193, [R1+0x10] ;  /* 0x0000100001c17983 */ /* 0x001ea20000300800 */
[----:B------:R-:W-:Y:S01]  /*20f0*/  UMOV UR6, 0xffffffff ;  /* 0xffffffff00067882 */ /* 0x000fe20000000000 */
[----:B------:R-:W0:Y:S02]  /*2100*/  S2R R192, SR_TID.X ;  /* 0x0000000000c07919 */ /* 0x000e240000002100 */
[----:B0-----:R-:W-:Y:S02]  /*2110*/  SHF.R.U32.HI R225, RZ, 0x5, R192 ;  /* 0x00000005ffe17819 */ /* 0x001fe400000116c0 */
[----:B------:R-:W-:Y:S02]  /*2120*/  LOP3.LUT P5, RZ, R192, 0x1f, RZ, 0xc0, !PT ;  /* 0x0000001fc0ff7812 */ /* 0x000fe400078ac0ff */
[----:B------:R-:W-:Y:S02]  /*2130*/  LOP3.LUT R194, R225, 0x7fffffc, RZ, 0xc0, !PT ;  /* 0x07fffffce1c27812 */ /* 0x000fe400078ec0ff */
[----:B--2---:R-:W-:-:S13]  /*2140*/  LOP3.LUT P4, RZ, R193, 0xff, RZ, 0xc0, !PT ;  /* 0x000000ffc1ff7812 */ /* 0x004fda000788c0ff */
        /* <DEDUP_REMOVED lines=20> */
.L_x_6030:
[----:B------:R-:W-:Y:S01]  /*2290*/  FADD.FTZ R192, R197, R212 ;  /* 0x000000d4c5c07221 */ /* 0x000fe20000010000 */
[----:B------:R-:W-:Y:S01]  /*22a0*/  @!P5 LOP3.LUT R196, R225, 0x3, RZ, 0xc0, !PT ;  /* 0x00000003e1c4d812 */ /* 0x000fe200078ec0ff */
[----:B-1----:R-:W1:Y:S01]  /*22b0*/  S2R R197, SR_CgaCtaId ;  /* 0x0000000000c57919 */ /* 0x002e620000008800 */
[----:B------:R-:W-:Y:S01]  /*22c0*/  MOV R195, 0x400 ;  /* 0x0000040000c37802 */ /* 0x000fe20000000f00 */
[----:B0-----:R-:W-:Y:S01]  /*22d0*/  FADD.FTZ R193, R198, R193 ;  /* 0x000000c1c6c17221 */ /* 0x001fe20000010000 */
[----:B------:R-:W-:Y:S01]  /*22e0*/  @!P5 IADD3 R196, R194, R196, RZ ;  /* 0x000000c4c2c4d210 */ /* 0x000fe20007ffe0ff */
[----:B------:R-:W-:Y:S05]  /*22f0*/  WARPSYNC.ALL ;  /* 0x0000000000007948 */ /* 0x000fea0003800000 */
[----:B------:R-:W0:Y:S01]  /*2300*/  LDC.U8 R199, c[0x0][0x2a0] ;  /* 0x0000a800ffc77b82 */ /* 0x000e220000000000 */
[----:B------:R-:W-:Y:S01]  /*2310*/  BSSY B0, `(.L_x_6005) ;  /* 0x0000084000007945 */ /* 0x000fe20003800000 */
[----:B-1----:R-:W-:-:S02]  /*2320*/  LEA R195, R197, R195, 0x18 ;  /* 0x000000c3c5c37211 */ /* 0x002fc400078ec0ff */
        /* <DEDUP_REMOVED lines=19> */
[----:B------:R-:W0:Y:S01]  /*2460*/  LDC.64 R192, c[0x0][0x220] ;  /* 0x00008800ffc07b82 */ /* 0x000e220000000a00 */
[----:B------:R-:W2:Y:S04]  /*2470*/  LDL R221, [R1+0xc] ;  /* 0x00000c0001dd7983 */ /* 0x000ea80000100800 */
[----:B------:R-:W3:Y:S04]  /*2480*/  LDL R224, [R1+0x8] ;  /* 0x0000080001e07983 */ /* 0x000ee80000100800 */
[----:B------:R1:W-:Y:S04]  /*2490*/  STL [R1+0x80], R2 ;  /* 0x0000800201007387 */ /* 0x0003e80000100800 */
[----:B------:R-:W4:Y:S01]  /*24a0*/  LDL R225, [R1+0x54] ;  /* 0x0000540001e17983 */ /* 0x000f220000100800 */
[----:B------:R-:W-:Y:S01]  /*24b0*/  ISETP.NE.U32.AND P5, PT, RZ, UR8, PT ;  /* 0x00000008ff007c0c */ /* 0x000fe2000bfa5070 */
[----:B0-----:R-:W-:-:S04]  /*24c0*/  IMAD.WIDE.U32 R192, R13, 0x10, R192 ;  /* 0x000000100dc07825 */ /* 0x001fc800078e00c0 */
[----:B------:R-:W-:Y:S01]  /*24d0*/  FFMA.FTZ R196, R0, R198, R199 ;  /* 0x000000c600c47223 */ /* 0x000fe200000100c7 */
[----:B------:R-:W-:Y:S01]  /*24e0*/  ISETP.NE.U32.AND P6, PT, RZ, UR14, PT ;  /* 0x0000000eff007c0c */ /* 0x000fe2000bfc5070 */
[----:B-1----:R-:W3:Y:S04]  /*24f0*/  LDL R2, [R1+0x4] ;  /* 0x0000040001027983 */ /* 0x002ee80000100800 */
[----:B------:R-:W4:Y:S01]  /*2500*/  LDG.E.128 R192, desc[UR4][R192.64] ;  /* 0x00000004c0c07981 */ /* 0x000f22000c1e1d00 */
[----:B------:R-:W-:Y:S01]  /*2510*/  ISETP.NE.AND.EX P5, PT, RZ, UR9, PT, P5 ;  /* 0x00000009ff007c0c */ /* 0x000fe2000bfa5350 */
[----:B------:R-:W-:-:S04]  /*2520*/  FADD.FTZ R196, R204, -R196 ;  /* 0x800000c4ccc47221 */ /* 0x000fc80000010000 */
[----:B-----5:R-:W-:Y:S01]  /*2530*/  FMUL.FTZ R197, R14, R196 ;  /* 0x000000c40ec57220 */ /* 0x020fe20000410000 */
[----:B------:R-:W-:Y:S01]  /*2540*/  FFMA.FTZ R196, R226, R198, R199 ;  /* 0x000000c6e2c47223 */ /* 0x000fe200000100c7 */
[----:B------:R-:W-:-:S06]  /*2550*/  ISETP.NE.AND.EX P6, PT, RZ, UR15, PT, P6 ;  /* 0x0000000fff007c0c */ /* 0x000fcc000bfc5360 */
[----:B------:R-:W-:-:S05]  /*2560*/  @P5 FADD.FTZ R197, R20, R197 ;  /* 0x000000c514c55221 */ /* 0x000fca0000010000 */
[C---:B------:R-:W-:Y:S01]  /*2570*/  SEL R184, R197.reuse, R184, P6 ;  /* 0x000000b8c5b87207 */ /* 0x040fe20003000000 */
[----:B------:R-:W-:Y:S01]  /*2580*/  FMUL.FTZ R197, R197, R15 ;  /* 0x0000000fc5c57220 */ /* 0x000fe20000410000 */
[----:B--2---:R-:W-:Y:S02]  /*2590*/  FADD.FTZ R196, R221, -R196 ;  /* 0x800000c4ddc47221 */ /* 0x004fe40000010000 */
[----:B------:R-:W2:Y:S02]  /*25a0*/  LDL R221, [R1] ;  /* 0x0000000001dd7983 */ /* 0x000ea40000100800 */
[----:B------:R-:W-:-:S04]  /*25b0*/  FMUL.FTZ R196, R14, R196 ;  /* 0x000000c40ec47220 */ /* 0x000fc80000410000 */
[----:B------:R-:W-:-:S05]  /*25c0*/  @P5 FADD.FTZ R196, R21, R196 ;  /* 0x000000c415c45221 */ /* 0x000fca0000010000 */
[C---:B------:R-:W-:Y:S01]  /*25d0*/  SEL R185, R196.reuse, R185, P6 ;  /* 0x000000b9c4b97207 */ /* 0x040fe20003000000 */
[----:B------:R-:W-:Y:S01]  /*25e0*/  FMUL.FTZ R196, R196, R15 ;  /* 0x0000000fc4c47220 */ /* 0x000fe20000410000 */
[C---:B----4-:R-:W-:Y:S02]  /*25f0*/  PRMT R212, R192.reuse, 0x7632, R212 ;  /* 0x00007632c0d47816 */ /* 0x050fe400000000d4 */
[----:B------:R-:W-:-:S05]  /*2600*/  SHF.L.U32 R192, R192, 0x10, RZ ;  /* 0x00000010c0c07819 */ /* 0x000fca00000006ff */
[----:B------:R-:W-:Y:S01]  /*2610*/  FFMA.FTZ R52, R197, R192, R52 ;  /* 0x000000c0c5347223 */ /* 0x000fe20000010034 */
[----:B------:R-:W-:-:S05]  /*2620*/  SHF.L.U32 R192, R212, 0x10, RZ ;  /* 0x00000010d4c07819 */ /* 0x000fca00000006ff */
[----:B------:R-:W-:Y:S02]  /*2630*/  FFMA.FTZ R53, R196, R192, R53 ;  /* 0x000000c0c4357223 */ /* 0x000fe40000010035 */
[----:B------:R-:W4:Y:S01]  /*2640*/  LDL R192, [R1+0x50] ;  /* 0x0000500001c07983 */ /* 0x000f220000100800 */
[----:B------:R-:W-:-:S03]  /*2650*/  FMUL.FTZ R196, R225, R196 ;  /* 0x000000c4e1c47220 */ /* 0x000fc60000410000 */
[----:B------:R-:W2:Y:S01]  /*2660*/  LDL R225, [R1+0x58] ;  /* 0x0000580001e17983 */ /* 0x000ea20000100800 */
[C---:B------:R-:W-:Y:S02]  /*2670*/  PRMT R212, R193.reuse, 0x7632, R212 ;  /* 0x00007632c1d47816 */ /* 0x040fe400000000d4 */
[----:B------:R-:W-:Y:S01]  /*2680*/  SHF.L.U32 R193, R193, 0x10, RZ ;  /* 0x00000010c1c17819 */ /* 0x000fe200000006ff */
[----:B----4-:R-:W-:Y:S01]  /*2690*/  FMUL.FTZ R192, R192, R197 ;  /* 0x000000c5c0c07220 */ /* 0x010fe20000410000 */
[----:B------:R-:W-:-:S04]  /*26a0*/  FFMA.FTZ R197, R215, R198, R199 ;  /* 0x000000c6d7c57223 */ /* 0x000fc800000100c7 */
[----:B---3--:R-:W-:Y:S02]  /*26b0*/  FADD.FTZ R197, R224, -R197 ;  /* 0x800000c5e0c57221 */ /* 0x008fe40000010000 */
[----:B------:R-:W3:Y:S01]  /*26c0*/  LDL R224, [R1+0x5c] ;  /* 0x00005c0001e07983 */ /* 0x000ee20000100800 */
[----:B------:R-:W-:Y:S01]  /*26d0*/  F2FP.BF16.F32.PACK_AB R192, R196, R192 ;  /* 0x000000c0c4c0723e */ /* 0x000fe200000010ff */
[----:B------:R-:W-:Y:S01]  /*26e0*/  FFMA.FTZ R196, R214, R198, R199 ;  /* 0x000000c6d6c47223 */ /* 0x000fe200000100c7 */
[----:B------:R-:W-:-:S03]  /*26f0*/  FMUL.FTZ R197, R14, R197 ;  /* 0x000000c50ec57220 */ /* 0x000fc60000410000 */
[----:B------:R-:W-:Y:S01]  /*2700*/  FADD.FTZ R196, R2, -R196 ;  /* 0x800000c402c47221 */ /* 0x000fe20000010000 */
[----:B------:R-:W-:Y:S01]  /*2710*/  @P5 FADD.FTZ R197, R22, R197 ;  /* 0x000000c516c55221 */ /* 0x000fe20000010000 */
[----:B------:R0:W5:Y:S02]  /*2720*/  LDL.LU R2, [R1+0x80] ;  /* 0x0000800001027983 */ /* 0x0001640000300800 */
[----:B------:R-:W-:Y:S02]  /*2730*/  FMUL.FTZ R196, R14, R196 ;  /* 0x000000c40ec47220 */ /* 0x000fe40000410000 */
[C---:B------:R-:W-:Y:S01]  /*2740*/  SEL R186, R197.reuse, R186, P6 ;  /* 0x000000bac5ba7207 */ /* 0x040fe20003000000 */
[----:B------:R-:W-:Y:S01]  /*2750*/  FMUL.FTZ R197, R197, R15 ;  /* 0x0000000fc5c57220 */ /* 0x000fe20000410000 */
[----:B------:R-:W-:-:S03]  /*2760*/  @P5 FADD.FTZ R196, R23, R196 ;  /* 0x000000c417c45221 */ /* 0x000fc60000010000 */
[----:B------:R-:W-:Y:S01]  /*2770*/  FFMA.FTZ R54, R197, R193, R54 ;  /* 0x000000c1c5367223 */ /* 0x000fe20000010036 */
[----:B------:R-:W-:Y:S02]  /*2780*/  SHF.L.U32 R193, R212, 0x10, RZ ;  /* 0x00000010d4c17819 */ /* 0x000fe400000006ff */
[C---:B------:R-:W-:Y:S01]  /*2790*/  SEL R187, R196.reuse, R187, P6 ;  /* 0x000000bbc4bb7207 */ /* 0x040fe20003000000 */
[----:B------:R-:W-:-:S04]  /*27a0*/  FMUL.FTZ R196, R196, R15 ;  /* 0x0000000fc4c47220 */ /* 0x000fc80000410000 */
[----:B------:R-:W-:Y:S01]  /*27b0*/  FFMA.FTZ R55, R196, R193, R55 ;  /* 0x000000c1c4377223 */ /* 0x000fe20000010037 */
[----:B--2---:R-:W-:Y:S01]  /*27c0*/  FMUL.FTZ R193, R225, R197 ;  /* 0x000000c5e1c17220 */ /* 0x004fe20000410000 */
[----:B------:R-:W-:Y:S01]  /*27d0*/  FFMA.FTZ R197, R213, R198, R199 ;  /* 0x000000c6d5c57223 */ /* 0x000fe200000100c7 */
[C---:B------:R-:W-:Y:S01]  /*27e0*/  PRMT R212, R194.reuse, 0x7632, R212 ;  /* 0x00007632c2d47816 */ /* 0x040fe200000000d4 */
[----:B------:R-:W2:Y:S02]  /*27f0*/  LDL R225, [R1+0x44] ;  /* 0x0000440001e17983 */ /* 0x000ea40000100800 */
[----:B------:R-:W-:Y:S01]  /*2800*/  FADD.FTZ R197, R221, -R197 ;  /* 0x800000c5ddc57221 */ /* 0x000fe20000010000 */
[----:B------:R-:W-:Y:S01]  /*2810*/  SHF.L.U32 R194, R194, 0x10, RZ ;  /* 0x00000010c2c27819 */ /* 0x000fe200000006ff */
[----:B------:R-:W4:Y:S02]  /*2820*/  LDL R221, [R1+0x4c] ;  /* 0x00004c0001dd7983 */ /* 0x000f240000100800 */
[----:B------:R-:W-:-:S04]  /*2830*/  FMUL.FTZ R197, R14, R197 ;  /* 0x000000c50ec57220 */ /* 0x000fc80000410000 */
[----:B------:R-:W-:-:S05]  /*2840*/  @P5 FADD.FTZ R197, R16, R197 ;  /* 0x000000c510c55221 */ /* 0x000fca0000010000 */
[C---:B------:R-:W-:Y:S01]  /*2850*/  SEL R188, R197.reuse, R188, P6 ;  /* 0x000000bcc5bc7207 */ /* 0x040fe20003000000 */
[----:B------:R-:W-:-:S04]  /*2860*/  FMUL.FTZ R197, R197, R15 ;  /* 0x0000000fc5c57220 */ /* 0x000fc80000410000 */
[----:B------:R-:W-:Y:S01]  /*2870*/  FFMA.FTZ R48, R197, R194, R48 ;  /* 0x000000c2c5307223 */ /* 0x000fe20000010030 */
[----:B------:R-:W-:Y:S02]  /*2880*/  SHF.L.U32 R194, R212, 0x10, RZ ;  /* 0x00000010d4c27819 */ /* 0x000fe400000006ff */
[----:B------:R-:W4:Y:S01]  /*2890*/  LDL R212, [R1+0x40] ;  /* 0x0000400001d47983 */ /* 0x000f220000100800 */
[----:B---3--:R-:W-:-:S03]  /*28a0*/  FMUL.FTZ R196, R224, R196 ;  /* 0x000000c4e0c47220 */ /* 0x008fc60000410000 */
[----:B------:R-:W3:Y:S02]  /*28b0*/  LDL R224, [R1+0x48] ;  /* 0x0000480001e07983 */ /* 0x000ee40000100800 */
[----:B------:R-:W-:Y:S01]  /*28c0*/  F2FP.BF16.F32.PACK_AB R193, R196, R193 ;  /* 0x000000c1c4c1723e */ /* 0x000fe200000010ff */
[----:B------:R-:W-:-:S04]  /*28d0*/  FFMA.FTZ R196, R207, R198, R199 ;  /* 0x000000c6cfc47223 */ /* 0x000fc800000100c7 */
[----:B------:R-:W-:-:S04]  /*28e0*/  FADD.FTZ R196, R252, -R196 ;  /* 0x800000c4fcc47221 */ /* 0x000fc80000010000 */
[----:B------:R-:W-:-:S04]  /*28f0*/  FMUL.FTZ R196, R14, R196 ;  /* 0x000000c40ec47220 */ /* 0x000fc80000410000 */
[----:B------:R-:W-:-:S05]  /*2900*/  @P5 FADD.FTZ R196, R17, R196 ;  /* 0x000000c411c45221 */ /* 0x000fca0000010000 */
[C---:B------:R-:W-:Y:S01]  /*2910*/  SEL R189, R196.reuse, R189, P6 ;  /* 0x000000bdc4bd7207 */ /* 0x040fe20003000000 */
[----:B------:R-:W-:-:S04]  /*2920*/  FMUL.FTZ R196, R196, R15 ;  /* 0x0000000fc4c47220 */ /* 0x000fc80000410000 */
[----:B------:R-:W-:Y:S01]  /*2930*/  FFMA.FTZ R49, R196, R194, R49 ;  /* 0x000000c2c4317223 */ /* 0x000fe20000010031 */
[----:B--2---:R-:W-:Y:S01]  /*2940*/  FMUL.FTZ R196, R225, R196 ;  /* 0x000000c4e1c47220 */ /* 0x004fe20000410000 */
[----:B----4-:R-:W-:Y:S01]  /*2950*/  FMUL.FTZ R194, R212, R197 ;  /* 0x000000c5d4c27220 */ /* 0x010fe20000410000 */
[----:B------:R-:W-:-:S04]  /*2960*/  FFMA.FTZ R197, R205, R198, R199 ;  /* 0x000000c6cdc57223 */ /* 0x000fc800000100c7 */
[----:B------:R-:W-:Y:S01]  /*2970*/  F2FP.BF16.F32.PACK_AB R194, R196, R194 ;  /* 0x000000c2c4c2723e */ /* 0x000fe200000010ff */
[----:B------:R-:W-:Y:S01]  /*2980*/  FFMA.FTZ R196, R206, R198, R199 ;  /* 0x000000c6cec47223 */ /* 0x000fe200000100c7 */
[----:B------:R-:W-:-:S03]  /*2990*/  FADD.FTZ R197, R250, -R197 ;  /* 0x800000c5fac57221 */ /* 0x000fc60000010000 */
[----:B------:R-:W-:Y:S01]  /*29a0*/  FADD.FTZ R196, R251, -R196 ;  /* 0x800000c4fbc47221 */ /* 0x000fe20000010000 */
[----:B------:R-:W-:-:S03]  /*29b0*/  FMUL.FTZ R197, R14, R197 ;  /* 0x000000c50ec57220 */ /* 0x000fc60000410000 */
[----:B------:R-:W-:Y:S01]  /*29c0*/  FMUL.FTZ R196, R14, R196 ;  /* 0x000000c40ec47220 */ /* 0x000fe20000410000 */
[----:B------:R-:W-:Y:S01]  /*29d0*/  @P5 FADD.FTZ R197, R19, R197 ;  /* 0x000000c513c55221 */ /* 0x000fe20000010000 */
[C---:B------:R-:W-:Y:S02]  /*29e0*/  SHF.L.U32 R212, R195.reuse, 0x10, RZ ;  /* 0x00000010c3d47819 */ /* 0x040fe400000006ff */
[----:B------:R-:W-:Y:S01]  /*29f0*/  @P5 FADD.FTZ R196, R18, R196 ;  /* 0x000000c412c45221 */ /* 0x000fe20000010000 */
[----:B------:R-:W-:Y:S02]  /*2a00*/  ISETP.NE.U32.AND P5, PT, RZ, UR14, PT ;  /* 0x0000000eff007c0c */ /* 0x000fe4000bfa5070 */
[----:B------:R-:W-:Y:S02]  /*2a10*/  PRMT R195, R195, 0x7632, R195 ;  /* 0x00007632c3c37816 */ /* 0x000fe400000000c3 */
[----:B------:R-:W-:Y:S02]  /*2a20*/  ISETP.NE.AND.EX P5, PT, RZ, UR15, PT, P5 ;  /* 0x0000000fff007c0c */ /* 0x000fe4000bfa5350 */
[C---:B------:R-:W-:Y:S01]  /*2a30*/  SEL R191, R197.reuse, R191, P6 ;  /* 0x000000bfc5bf7207 */ /* 0x040fe20003000000 */
[----:B------:R-:W-:Y:S01]  /*2a40*/  FMUL.FTZ R197, R197, R15 ;  /* 0x0000000fc5c57220 */ /* 0x000fe20000410000 */
[----:B------:R-:W-:-:S02]  /*2a50*/  SHF.L.U32 R195, R195, 0x10, RZ ;  /* 0x00000010c3c37819 */ /* 0x000fc400000006ff */
[C---:B------:R-:W-:Y:S01]  /*2a60*/  SEL R190, R196.reuse, R190, P6 ;  /* 0x000000bec4be7207 */ /* 0x040fe20003000000 */
[----:B------:R-:W-:Y:S02]  /*2a70*/  FMUL.FTZ R196, R196, R15 ;  /* 0x0000000fc4c47220 */ /* 0x000fe40000410000 */
[----:B------:R-:W-:Y:S01]  /*2a80*/  FFMA.FTZ R51, R197, R195, R51 ;  /* 0x000000c3c5337223 */ /* 0x000fe20000010033 */
[----:B------:R-:W-:Y:S01]  /*2a90*/  FMUL.FTZ R197, R221, R197 ;  /* 0x000000c5ddc57220 */ /* 0x000fe20000410000 */
[----:B------:R-:W-:Y:S01]  /*2aa0*/  FFMA.FTZ R50, R196, R212, R50 ;  /* 0x000000d4c4327223 */ /* 0x000fe20000010032 */
[----:B---3--:R-:W-:-:S05]  /*2ab0*/  FMUL.FTZ R195, R224, R196 ;  /* 0x000000c4e0c37220 */ /* 0x008fca0000410000 */
[----:B------:R-:W-:Y:S02]  /*2ac0*/  F2FP.BF16.F32.PACK_AB R195, R197, R195 ;  /* 0x000000c3c5c3723e */ /* 0x000fe400000010ff */
[----:B------:R-:W1:Y:S02]  /*2ad0*/  @P5 LDC.64 R196, c[0x0][0x308] ;  /* 0x0000c200ffc45b82 */ /* 0x000e640000000a00 */
[----:B-1----:R-:W-:-:S05]  /*2ae0*/  @P5 IMAD.WIDE.U32 R196, R13, 0x20, R196 ;  /* 0x000000200dc45825 */ /* 0x002fca00078e00c4 */
[----:B------:R-:W-:Y:S04]  /*2af0*/  @P5 STG.E.128 desc[UR4][R196.64], R184 ;  /* 0x000000b8c4005986 */ /* 0x000fe8000c101d04 */
[----:B------:R1:W-:Y:S02]  /*2b00*/  @P5 STG.E.128 desc[UR4][R196.64+0x10], R188 ;  /* 0x000010bcc4005986 */ /* 0x0003e4000c101d04 */
[----:B-1----:R-:W1:Y:S02]  /*2b10*/  LDC.64 R196, c[0x0][0x2f8] ;  /* 0x0000be00ffc47b82 */ /* 0x002e640000000a00 */
[----:B-1----:R-:W-:-:S05]  /*2b20*/  IMAD.WIDE.U32 R196, R13, 0x10, R196 ;  /* 0x000000100dc47825 */ /* 0x002fca00078e00c4 */
[----:B------:R0:W-:Y:S01]  /*2b30*/  STG.E.128 desc[UR4][R196.64], R192 ;  /* 0x000000c0c4007986 */ /* 0x0001e2000c101d04 */
[----:B------:R-:W-:-:S07]  /*2b40*/  IADD3 R13, R13, 0x80, RZ ;  /* 0x000000800d0d7810 */ /* 0x000fce0007ffe0ff */
.L_x_6006:
[----:B------:R-:W-:Y:S05]  /*2b50*/  BSYNC B0 ;  /* 0x0000000000007941 */ /* 0x000fea0003800000 */
.L_x_6005:
[----:B------:R-:W-:Y:S04]  /*2b60*/  BSSY B0, `(.L_x_6007) ;  /* 0x000006b000007945 */ /* 0x000fe80003800000 */
[----:B------:R-:W-:Y:S05]  /*2b70*/  @!P1 BRA `(.L_x_6008) ;  /* 0x0000000400a49947 */ /* 0x000fea0003800000 */
[----:B0-----:R-:W0:Y:S01]  /*2b80*/  LDC.64 R192, c[0x0][0x220] ;  /* 0x00008800ffc07b82 */ /* 0x001e220000000a00 */
[----:B------:R-:W2:Y:S04]  /*2b90*/  LDL R225, [R1+0x34] ;  /* 0x0000340001e17983 */ /* 0x000ea80000100800 */
[----:B------:R-:W3:Y:S04]  /*2ba0*/  LDL R224, [R1+0x38] ;  /* 0x0000380001e07983 */ /* 0x000ee80000100800 */
[----:B------:R-:W4:Y:S01]  /*2bb0*/  LDL R221, [R1+0x3c] ;  /* 0x00003c0001dd7983 */ /* 0x000f220000100800 */
[----:B0-----:R-:W-:-:S06]  /*2bc0*/  IMAD.WIDE.U32 R192, R13, 0x10, R192 ;  /* 0x000000100dc07825 */ /* 0x001fcc00078e00c0 */
[----:B------:R-:W2:Y:S01]  /*2bd0*/  LDG.E.128 R192, desc[UR4][R192.64] ;  /* 0x00000004c0c07981 */ /* 0x000ea2000c1e1d00 */
[----:B------:R-:W-:Y:S01]  /*2be0*/  ISETP.NE.U32.AND P5, PT, RZ, UR8, PT ;  /* 0x00000008ff007c0c */ /* 0x000fe2000bfa5070 */
[----:B------:R-:W-:Y:S01]  /*2bf0*/  FFMA.FTZ R196, R218, R198, R199 ;  /* 0x000000c6dac47223 */ /* 0x000fe200000100c7 */
[----:B------:R-:W-:Y:S02]  /*2c00*/  ISETP.NE.U32.AND P6, PT, RZ, UR14, PT ;  /* 0x0000000eff007c0c */ /* 0x000fe4000bfc5070 */
[----:B------:R-:W-:Y:S01]  /*2c10*/  ISETP.NE.AND.EX P5, PT, RZ, UR9, PT, P5 ;  /* 0x00000009ff007c0c */ /* 0x000fe2000bfa5350 */
[----:B------:R-:W-:Y:S01]  /*2c20*/  FADD.FTZ R196, R249, -R196 ;  /* 0x800000c4f9c47221 */ /* 0x000fe20000010000 */
[----:B------:R-:W-:-:S03]  /*2c30*/  ISETP.NE.AND.EX P6, PT, RZ, UR15, PT, P6 ;  /* 0x0000000fff007c0c */ /* 0x000fc6000bfc5360 */
[----:B-----5:R-:W-:Y:S01]  /*2c40*/  FMUL.FTZ R197, R14, R196 ;  /* 0x000000c40ec57220 */ /* 0x020fe20000410000 */
[----:B------:R-:W-:-:S04]  /*2c50*/  FFMA.FTZ R196, R211, R198, R199 ;  /* 0x000000c6d3c47223 */ /* 0x000fc800000100c7 */
[----:B------:R-:W-:-:S03]  /*2c60*/  FADD.FTZ R196, R248, -R196 ;  /* 0x800000c4f8c47221 */ /* 0x000fc60000010000 */
[----:B------:R-:W-:Y:S01]  /*2c70*/  @P5 FADD.FTZ R197, R160, R197 ;  /* 0x000000c5a0c55221 */ /* 0x000fe20000010000 */
[----:B------:R-:W-:-:S04]  /*2c80*/  FMUL.FTZ R196, R14, R196 ;  /* 0x000000c40ec47220 */ /* 0x000fc80000410000 */
[C---:B------:R-:W-:Y:S01]  /*2c90*/  SEL R184, R197.reuse, R184, P6 ;  /* 0x000000b8c5b87207 */ /* 0x040fe20003000000 */
[----:B------:R-:W-:Y:S01]  /*2ca0*/  FMUL.FTZ R197, R197, R15 ;  /* 0x0000000fc5c57220 */ /* 0x000fe20000410000 */
[----:B------:R-:W-:-:S05]  /*2cb0*/  @P5 FADD.FTZ R196, R161, R196 ;  /* 0x000000c4a1c45221 */ /* 0x000fca0000010000 */
[C---:B------:R-:W-:Y:S01]  /*2cc0*/  SEL R185, R196.reuse, R185, P6 ;  /* 0x000000b9c4b97207 */ /* 0x040fe20003000000 */
[----:B------:R-:W-:Y:S01]  /*2cd0*/  FMUL.FTZ R196, R196, R15 ;  /* 0x0000000fc4c47220 */ /* 0x000fe20000410000 */
[C---:B--2---:R-:W-:Y:S02]  /*2ce0*/  PRMT R212, R192.reuse, 0x7632, R212 ;  /* 0x00007632c0d47816 */ /* 0x044fe400000000d4 */
[----:B------:R-:W-:-:S05]  /*2cf0*/  SHF.L.U32 R192, R192, 0x10, RZ ;  /* 0x00000010c0c07819 */ /* 0x000fca00000006ff */
[----:B------:R-:W-:Y:S01]  /*2d00*/  FFMA.FTZ R44, R197, R192, R44 ;  /* 0x000000c0c52c7223 */ /* 0x000fe2000001002c */
[----:B------:R-:W-:-:S05]  /*2d10*/  SHF.L.U32 R192, R212, 0x10, RZ ;  /* 0x00000010d4c07819 */ /* 0x000fca00000006ff */
[----:B------:R-:W-:Y:S02]  /*2d20*/  FFMA.FTZ R45, R196, R192, R45 ;  /* 0x000000c0c42d7223 */ /* 0x000fe4000001002d */
[----:B------:R-:W2:Y:S01]  /*2d30*/  LDL R192, [R1+0x30] ;  /* 0x0000300001c07983 */ /* 0x000ea20000100800 */
[----:B------:R-:W-:Y:S01]  /*2d40*/  PRMT R212, R193, 0x7632, R212 ;  /* 0x00007632c1d47816 */ /* 0x000fe200000000d4 */
[----:B------:R-:W-:Y:S01]  /*2d50*/  FMUL.FTZ R196, R225, R196 ;  /* 0x000000c4e1c47220 */ /* 0x000fe20000410000 */
[----:B------:R-:W-:Y:S01]  /*2d60*/  SHF.L.U32 R193, R193, 0x10, RZ ;  /* 0x00000010c1c17819 */ /* 0x000fe200000006ff */
[----:B------:R-:W4:Y:S01]  /*2d70*/  LDL R225, [R1+0x20] ;  /* 0x0000200001e17983 */ /* 0x000f220000100800 */
[----:B--2---:R-:W-:Y:S01]  /*2d80*/  FMUL.FTZ R192, R192, R197 ;  /* 0x000000c5c0c07220 */ /* 0x004fe20000410000 */
[----:B------:R-:W-:-:S04]  /*2d90*/  FFMA.FTZ R197, R210, R198, R199 ;  /* 0x000000c6d2c57223 */ /* 0x000fc800000100c7 */
[----:B------:R-:W-:Y:S01]  /*2da0*/  FADD.FTZ R197, R247, -R197 ;  /* 0x800000c5f7c57221 */ /* 0x000fe20000010000 */
[----:B------:R-:W-:Y:S01]  /*2db0*/  F2FP.BF16.F32.PACK_AB R192, R196, R192 ;  /* 0x000000c0c4c0723e */ /* 0x000fe200000010ff */
[----:B------:R-:W-:Y:S02]  /*2dc0*/  FFMA.FTZ R196, R5, R198, R199 ;  /* 0x000000c605c47223 */ /* 0x000fe400000100c7 */
[----:B------:R-:W-:Y:S02]  /*2dd0*/  FMUL.FTZ R197, R14, R197 ;  /* 0x000000c50ec57220 */ /* 0x000fe40000410000 */
[----:B------:R-:W-:Y:S02]  /*2de0*/  FADD.FTZ R196, R246, -R196 ;  /* 0x800000c4f6c47221 */ /* 0x000fe40000010000 */
[----:B------:R-:W-:Y:S02]  /*2df0*/  @P5 FADD.FTZ R197, R162, R197 ;  /* 0x000000c5a2c55221 */ /* 0x000fe40000010000 */
[----:B------:R-:W-:-:S03]  /*2e00*/  FMUL.FTZ R196, R14, R196 ;  /* 0x000000c40ec47220 */ /* 0x000fc60000410000 */
[C---:B------:R-:W-:Y:S01]  /*2e10*/  SEL R186, R197.reuse, R186, P6 ;  /* 0x000000bac5ba7207 */ /* 0x040fe20003000000 */
[----:B------:R-:W-:Y:S01]  /*2e20*/  FMUL.FTZ R197, R197, R15 ;  /* 0x0000000fc5c57220 */ /* 0x000fe20000410000 */
[----:B------:R-:W-:-:S03]  /*2e30*/  @P5 FADD.FTZ R196, R163, R196 ;  /* 0x000000c4a3c45221 */ /* 0x000fc60000010000 */
[----:B------:R-:W-:Y:S01]  /*2e40*/  FFMA.FTZ R46, R197, R193, R46 ;  /* 0x000000c1c52e7223 */ /* 0x000fe2000001002e */
[----:B------:R-:W-:Y:S02]  /*2e50*/  SHF.L.U32 R193, R212, 0x10, RZ ;  /* 0x00000010d4c17819 */ /* 0x000fe400000006ff */
[----:B------:R-:W2:Y:S01]  /*2e60*/  LDL R212, [R1+0x24] ;  /* 0x0000240001d47983 */ /* 0x000ea20000100800 */
[C---:B------:R-:W-:Y:S01]  /*2e70*/  SEL R187, R196.reuse, R187, P6 ;  /* 0x000000bbc4bb7207 */ /* 0x040fe20003000000 */
[----:B------:R-:W-:-:S04]  /*2e80*/  FMUL.FTZ R196, R196, R15 ;  /* 0x0000000fc4c47220 */ /* 0x000fc80000410000 */
[----:B------:R-:W-:Y:S01]  /*2e90*/  FFMA.FTZ R47, R196, R193, R47 ;  /* 0x000000c1c42f7223 */ /* 0x000fe2000001002f */
[----:B---3--:R-:W-:Y:S01]  /*2ea0*/  FMUL.FTZ R193, R224, R197 ;  /* 0x000000c5e0c17220 */ /* 0x008fe20000410000 */
[----:B----4-:R-:W-:Y:S01]  /*2eb0*/  FMUL.FTZ R196, R221, R196 ;  /* 0x000000c4ddc47220 */ /* 0x010fe20000410000 */
[----:B------:R-:W3:Y:S04]  /*2ec0*/  LDL R224, [R1+0x28] ;  /* 0x0000280001e07983 */ /* 0x000ee80000100800 */
[----:B------:R-:W4:Y:S01]  /*2ed0*/  LDL R221, [R1+0x2c] ;  /* 0x00002c0001dd7983 */ /* 0x000f220000100800 */
[----:B------:R-:W-:Y:S01]  /*2ee0*/  F2FP.BF16.F32.PACK_AB R193, R196, R193 ;  /* 0x000000c1c4c1723e */ /* 0x000fe200000010ff */
[----:B------:R-:W-:-:S04]  /*2ef0*/  FFMA.FTZ R196, R3, R198, R199 ;  /* 0x000000c603c47223 */ /* 0x000fc800000100c7 */
[----:B------:R-:W-:-:S04]  /*2f00*/  FADD.FTZ R196, R245, -R196 ;  /* 0x800000c4f5c47221 */ /* 0x000fc80000010000 */
[----:B------:R-:W-:-:S04]  /*2f10*/  FMUL.FTZ R196, R14, R196 ;  /* 0x000000c40ec47220 */ /* 0x000fc80000410000 */
[----:B------:R-:W-:Y:S01]  /*2f20*/  @P5 FADD.FTZ R196, R164, R196 ;  /* 0x000000c4a4c45221 */ /* 0x000fe20000010000 */
[----:B------:R-:W-:-:S04]  /*2f30*/  SHF.L.U32 R197, R194, 0x10, RZ ;  /* 0x00000010c2c57819 */ /* 0x000fc800000006ff */
[C---:B------:R-:W-:Y:S01]  /*2f40*/  SEL R188, R196.reuse, R188, P6 ;  /* 0x000000bcc4bc7207 */ /* 0x040fe20003000000 */
[----:B------:R-:W-:-:S04]  /*2f50*/  FMUL.FTZ R196, R196, R15 ;  /* 0x0000000fc4c47220 */ /* 0x000fc80000410000 */
[----:B------:R-:W-:Y:S01]  /*2f60*/  FFMA.FTZ R40, R196, R197, R40 ;  /* 0x000000c5c4287223 */ /* 0x000fe20000010028 */
[----:B------:R-:W-:-:S04]  /*2f70*/  FFMA.FTZ R197, R6, R198, R199 ;  /* 0x000000c606c57223 */ /* 0x000fc800000100c7 */
[----:B------:R-:W-:-:S04]  /*2f80*/  FADD.FTZ R197, R244, -R197 ;  /* 0x800000c5f4c57221 */ /* 0x000fc80000010000 */
[----:B------:R-:W-:Y:S01]  /*2f90*/  FMUL.FTZ R197, R14, R197 ;  /* 0x000000c50ec57220 */ /* 0x000fe20000410000 */
[----:B------:R-:W-:-:S03]  /*2fa0*/  PRMT R194, R194, 0x7632, R194 ;  /* 0x00007632c2c27816 */ /* 0x000fc600000000c2 */
[----:B------:R-:W-:Y:S01]  /*2fb0*/  @P5 FADD.FTZ R197, R165, R197 ;  /* 0x000000c5a5c55221 */ /* 0x000fe20000010000 */
[----:B------:R-:W-:-:S04]  /*2fc0*/  SHF.L.U32 R194, R194, 0x10, RZ ;  /* 0x00000010c2c27819 */ /* 0x000fc800000006ff */
[C---:B------:R-:W-:Y:S01]  /*2fd0*/  SEL R189, R197.reuse, R189, P6 ;  /* 0x000000bdc5bd7207 */ /* 0x040fe20003000000 */
[----:B------:R-:W-:-:S04]  /*2fe0*/  FMUL.FTZ R197, R197, R15 ;  /* 0x0000000fc5c57220 */ /* 0x000fc80000410000 */
[----:B------:R-:W-:Y:S01]  /*2ff0*/  FFMA.FTZ R41, R197, R194, R41 ;  /* 0x000000c2c5297223 */ /* 0x000fe20000010029 */
[----:B------:R-:W-:Y:S01]  /*3000*/  FMUL.FTZ R194, R225, R196 ;  /* 0x000000c4e1c27220 */ /* 0x000fe20000410000 */
[----:B------:R-:W-:-:S04]  /*3010*/  FFMA.FTZ R196, R4, R198, R199 ;  /* 0x000000c604c47223 */ /* 0x000fc800000100c7 */
[----:B------:R-:W-:-:S04]  /*3020*/  FADD.FTZ R196, R243, -R196 ;  /* 0x800000c4f3c47221 */ /* 0x000fc80000010000 */
[----:B------:R-:W-:-:S04]  /*3030*/  FMUL.FTZ R196, R14, R196 ;  /* 0x000000c40ec47220 */ /* 0x000fc80000410000 */
[----:B------:R-:W-:-:S05]  /*3040*/  @P5 FADD.FTZ R196, R166, R196 ;  /* 0x000000c4a6c45221 */ /* 0x000fca0000010000 */
[C---:B------:R-:W-:Y:S01]  /*3050*/  SEL R190, R196.reuse, R190, P6 ;  /* 0x000000bec4be7207 */ /* 0x040fe20003000000 */
[----:B------:R-:W-:Y:S01]  /*3060*/  FMUL.FTZ R196, R196, R15 ;  /* 0x0000000fc4c47220 */ /* 0x000fe20000410000 */
[----:B--2---:R-:W-:-:S05]  /*3070*/  FMUL.FTZ R197, R212, R197 ;  /* 0x000000c5d4c57220 */ /* 0x004fca0000410000 */
[----:B------:R-:W-:Y:S01]  /*3080*/  F2FP.BF16.F32.PACK_AB R194, R197, R194 ;  /* 0x000000c2c5c2723e */ /* 0x000fe200000010ff */
[----:B------:R-:W-:-:S04]  /*3090*/  FFMA.FTZ R197, R7, R198, R199 ;  /* 0x000000c607c57223 */ /* 0x000fc800000100c7 */
[----:B------:R-:W-:-:S04]  /*30a0*/  FADD.FTZ R197, R242, -R197 ;  /* 0x800000c5f2c57221 */ /* 0x000fc80000010000 */
[----:B------:R-:W-:-:S04]  /*30b0*/  FMUL.FTZ R197, R14, R197 ;  /* 0x000000c50ec57220 */ /* 0x000fc80000410000 */
[----:B------:R-:W-:Y:S01]  /*30c0*/  @P5 FADD.FTZ R197, R167, R197 ;  /* 0x000000c5a7c55221 */ /* 0x000fe20000010000 */
[----:B------:R-:W-:Y:S02]  /*30d0*/  ISETP.NE.U32.AND P5, PT, RZ, UR14, PT ;  /* 0x0000000eff007c0c */ /* 0x000fe4000bfa5070 */
[C---:B------:R-:W-:Y:S02]  /*30e0*/  SHF.L.U32 R212, R195.reuse, 0x10, RZ ;  /* 0x00000010c3d47819 */ /* 0x040fe400000006ff */
[----:B------:R-:W-:Y:S02]  /*30f0*/  ISETP.NE.AND.EX P5, PT, RZ, UR15, PT, P5 ;  /* 0x0000000fff007c0c */ /* 0x000fe4000bfa5350 */
[----:B------:R-:W-:Y:S02]  /*3100*/  PRMT R195, R195, 0x7632, R195 ;  /* 0x00007632c3c37816 */ /* 0x000fe400000000c3 */
[C---:B------:R-:W-:Y:S01]  /*3110*/  SEL R191, R197.reuse, R191, P6 ;  /* 0x000000bfc5bf7207 */ /* 0x040fe20003000000 */
[----:B------:R-:W-:Y:S01]  /*3120*/  FMUL.FTZ R197, R197, R15 ;  /* 0x0000000fc5c57220 */ /* 0x000fe20000410000 */
[----:B------:R-:W-:Y:S01]  /*3130*/  SHF.L.U32 R195, R195, 0x10, RZ ;  /* 0x00000010c3c37819 */ /* 0x000fe200000006ff */
[----:B------:R-:W-:-:S04]  /*3140*/  FFMA.FTZ R42, R196, R212, R42 ;  /* 0x000000d4c42a7223 */ /* 0x000fc8000001002a */
[----:B------:R-:W-:Y:S01]  /*3150*/  FFMA.FTZ R43, R197, R195, R43 ;  /* 0x000000c3c52b7223 */ /* 0x000fe2000001002b */
[----:B---3--:R-:W-:Y:S01]  /*3160*/  FMUL.FTZ R195, R224, R196 ;  /* 0x000000c4e0c37220 */ /* 0x008fe20000410000 */
[----:B----4-:R-:W-:Y:S01]  /*3170*/  FMUL.FTZ R197, R221, R197 ;  /* 0x000000c5ddc57220 */ /* 0x010fe20000410000 */
[----:B------:R-:W-:-:S04]  /*3180*/  @P5 LEA R196, P6, R13, UR14, 0x5 ;  /* 0x0000000e0dc45c11 */ /* 0x000fc8000f8c28ff */
[----:B------:R-:W-:Y:S02]  /*3190*/  F2FP.BF16.F32.PACK_AB R195, R197, R195 ;  /* 0x000000c3c5c3723e */ /* 0x000fe400000010ff */
[----:B------:R-:W-:-:S05]  /*31a0*/  @P5 LEA.HI.X R197, R13, UR15, RZ, 0x5, P6 ;  /* 0x0000000f0dc55c11 */ /* 0x000fca000b0f2cff */
[----:B------:R-:W-:Y:S04]  /*31b0*/  @P5 STG.E.128 desc[UR4][R196.64], R184 ;  /* 0x000000b8c4005986 */ /* 0x000fe8000c101d04 */
[----:B------:R0:W-:Y:S02]  /*31c0*/  @P5 STG.E.128 desc[UR4][R196.64+0x10], R188 ;  /* 0x000010bcc4005986 */ /* 0x0001e4000c101d04 */
[----:B0-----:R-:W-:-:S04]  /*31d0*/  LEA R196, P5, R13, UR16, 0x4 ;  /* 0x000000100dc47c11 */ /* 0x001fc8000f8a20ff */
[----:B------:R-:W-:-:S05]  /*31e0*/  LEA.HI.X R197, R13, UR17, RZ, 0x4, P5 ;  /* 0x000000110dc57c11 */ /* 0x000fca000a8f24ff */
[----:B------:R1:W-:Y:S01]  /*31f0*/  STG.E.128 desc[UR4][R196.64], R192 ;  /* 0x000000c0c4007986 */ /* 0x0003e2000c101d04 */
[----:B------:R-:W-:-:S07]  /*3200*/  IADD3 R13, R13, 0x80, RZ ;  /* 0x000000800d0d7810 */ /* 0x000fce0007ffe0ff */
.L_x_6008:
[----:B------:R-:W-:Y:S05]  /*3210*/  BSYNC B0 ;  /* 0x0000000000007941 */ /* 0x000fea0003800000 */
.L_x_6007:
[----:B------:R-:W-:Y:S04]  /*3220*/  BSSY B0, `(.L_x_6009) ;  /* 0x0000063000007945 */ /* 0x000fe80003800000 */
[----:B------:R-:W-:Y:S05]  /*3230*/  @!P2 BRA `(.L_x_6010) ;  /* 0x000000040084a947 */ /* 0x000fea0003800000 */
[----:B01----:R-:W0:Y:S02]  /*3240*/  LDC.64 R192, c[0x0][0x220] ;  /* 0x00008800ffc07b82 */ /* 0x003e240000000a00 */
        /* <DEDUP_REMOVED lines=21> */
[----:B------:R-:W-:Y:S02]  /*33a0*/  SHF.L.U32 R192, R212, 0x10, RZ ;  /* 0x00000010d4c07819 */ /* 0x000fe400000006ff */
[C---:B------:R-:W-:Y:S02]  /*33b0*/  PRMT R212, R193.reuse, 0x7632, R212 ;  /* 0x00007632c1d47816 */ /* 0x040fe400000000d4 */
[----:B------:R-:W-:Y:S01]  /*33c0*/  SHF.L.U32 R193, R193, 0x10, RZ ;  /* 0x00000010c1c17819 */ /* 0x000fe200000006ff */
[----:B------:R-:W-:Y:S01]  /*33d0*/  FFMA.FTZ R37, R196, R192, R37 ;  /* 0x000000c0c4257223 */ /* 0x000fe20000010025 */
[----:B------:R-:W-:Y:S01]  /*33e0*/  FMUL.FTZ R192, R140, R197 ;  /* 0x000000c58cc07220 */ /* 0x000fe20000410000 */
[----:B------:R-:W-:Y:S01]  /*33f0*/  FMUL.FTZ R196, R141, R196 ;  /* 0x000000c48dc47220 */ /* 0x000fe20000410000 */
        /* <DEDUP_REMOVED lines=13> */
[C---:B------:R-:W-:Y:S01]  /*34d0*/  SEL R187, R196.reuse, R187, P6 ;  /* 0x000000bbc4bb7207 */ /* 0x040fe20003000000 */
[----:B------:R-:W-:Y:S01]  /*34e0*/  FMUL.FTZ R196, R196, R15 ;  /* 0x0000000fc4c47220 */ /* 0x000fe20000410000 */
[C---:B------:R-:W-:Y:S02]  /*34f0*/  SHF.L.U32 R212, R195.reuse, 0x10, RZ ;  /* 0x00000010c3d47819 */ /* 0x040fe400000006ff */
[----:B------:R-:W-:Y:S01]  /*3500*/  PRMT R195, R195, 0x7632, R195 ;  /* 0x00007632c3c37816 */ /* 0x000fe200000000c3 */
[----:B------:R-:W-:Y:S01]  /*3510*/  FFMA.FTZ R39, R196, R193, R39 ;  /* 0x000000c1c4277223 */ /* 0x000fe20000010027 */
[----:B------:R-:W-:Y:S01]  /*3520*/  FMUL.FTZ R193, R142, R197 ;  /* 0x000000c58ec17220 */ /* 0x000fe20000410000 */
[----:B------:R-:W-:Y:S01]  /*3530*/  FMUL.FTZ R196, R143, R196 ;  /* 0x000000c48fc47220 */ /* 0x000fe20000410000 */
[----:B------:R-:W-:-:S02]  /*3540*/  SHF.L.U32 R197, R194, 0x10, RZ ;  /* 0x00000010c2c57819 */ /* 0x000fc400000006ff */
[----:B------:R-:W-:Y:S02]  /*3550*/  PRMT R194, R194, 0x7632, R194 ;  /* 0x00007632c2c27816 */ /* 0x000fe400000000c2 */
[----:B------:R-:W-:Y:S01]  /*3560*/  F2FP.BF16.F32.PACK_AB R193, R196, R193 ;  /* 0x000000c1c4c1723e */ /* 0x000fe200000010ff */
[----:B------:R-:W-:Y:S01]  /*3570*/  FFMA.FTZ R196, R8, R198, R199 ;  /* 0x000000c608c47223 */ /* 0x000fe200000100c7 */
[----:B------:R-:W-:Y:S02]  /*3580*/  SHF.L.U32 R194, R194, 0x10, RZ ;  /* 0x00000010c2c27819 */ /* 0x000fe400000006ff */
[----:B------:R-:W-:Y:S01]  /*3590*/  SHF.L.U32 R195, R195, 0x10, RZ ;  /* 0x00000010c3c37819 */ /* 0x000fe200000006ff */
[----:B------:R-:W-:-:S04]  /*35a0*/  FADD.FTZ R196, R237, -R196 ;  /* 0x800000c4edc47221 */ /* 0x000fc80000010000 */
        /* <DEDUP_REMOVED lines=42> */
.L_x_6010:
[----:B------:R-:W-:Y:S05]  /*3850*/  BSYNC B0 ;  /* 0x0000000000007941 */ /* 0x000fea0003800000 */
.L_x_6009:
[----:B012---:R-:W2:Y:S01]  /*3860*/  LDL R192, [R1+0x1c] ;  /* 0x00001c0001c07983 */ /* 0x007ea20000100800 */
[----:B------:R-:W-:Y:S01]  /*3870*/  BSSY B0, `(.L_x_6011) ;  /* 0x0000065000007945 */ /* 0x000fe20003800000 */
[----:B--2---:R-:W-:-:S13]  /*3880*/  ISETP.NE.AND P5, PT, R192, RZ, PT ;  /* 0x000000ffc000720c */ /* 0x004fda0003fa5270 */
[----:B------:R-:W-:Y:S05]  /*3890*/  @!P5 BRA `(.L_x_6012) ;  /* 0x000000040088d947 */ /* 0x000fea0003800000 */
[----:B------:R-:W0:Y:S01]  /*38a0*/  LDC.64 R192, c[0x0][0x220] ;  /* 0x00008800ffc07b82 */ /* 0x000e220000000a00 */
[----:B------:R-:W-:Y:S01]  /*38b0*/  P2R R224, PR, RZ, 0x1 ;  /* 0x00000001ffe07803 */ /* 0x000fe20000000000 */
[----:B0-----:R-:W-:-:S06]  /*38c0*/  IMAD.WIDE.U32 R192, R13, 0x10, R192 ;  /* 0x000000100dc07825 */ /* 0x001fcc00078e00c0 */
[----:B------:R-:W2:Y:S01]  /*38d0*/  LDG.E.128 R192, desc[UR4][R192.64] ;  /* 0x00000004c0c07981 */ /* 0x000ea2000c1e1d00 */
        /* <DEDUP_REMOVED lines=10> */
[----:B------:R-:W-:Y:S01]  /*3980*/  @P5 FADD.FTZ R196, R176, R196 ;  /* 0x000000c4b0c45221 */ /* 0x000fe20000010000 */
[----:B------:R-:W-:-:S04]  /*3990*/  @P5 FADD.FTZ R197, R177, R197 ;  /* 0x000000c5b1c55221 */ /* 0x000fc80000010000 */
[----:B------:R-:W-:Y:S02]  /*39a0*/  SEL R184, R196, R184, P6 ;  /* 0x000000b8c4b87207 */ /* 0x000fe40003000000 */
[C---:B------:R-:W-:Y:S01]  /*39b0*/  SEL R185, R197.reuse, R185, P6 ;  /* 0x000000b9c5b97207 */ /* 0x040fe20003000000 */
[-C--:B------:R-:W-:Y:S01]  /*39c0*/  FMUL.FTZ R197, R197, R15.reuse ;  /* 0x0000000fc5c57220 */ /* 0x080fe20000410000 */
[C---:B--2---:R-:W-:Y:S02]  /*39d0*/  PRMT R221, R192.reuse, 0x7632, R221 ;  /* 0x00007632c0dd7816 */ /* 0x044fe400000000dd */
[----:B------:R-:W-:Y:S01]  /*39e0*/  SHF.L.U32 R212, R192, 0x10, RZ ;  /* 0x00000010c0d47819 */ /* 0x000fe200000006ff */
[----:B------:R-:W-:Y:S01]  /*39f0*/  FMUL.FTZ R192, R196, R15 ;  /* 0x0000000fc4c07220 */ /* 0x000fe20000410000 */
[----:B------:R-:W-:Y:S02]  /*3a00*/  SHF.L.U32 R196, R221, 0x10, RZ ;  /* 0x00000010ddc47819 */ /* 0x000fe400000006ff */
[----:B------:R-:W-:Y:S01]  /*3a10*/  PRMT R221, R193, 0x7632, R221 ;  /* 0x00007632c1dd7816 */ /* 0x000fe200000000dd */
[----:B------:R-:W-:Y:S01]  /*3a20*/  FFMA.FTZ R28, R192, R212, R28 ;  /* 0x000000d4c01c7223 */ /* 0x000fe2000001001c */
[----:B------:R-:W-:Y:S01]  /*3a30*/  FMUL.FTZ R192, R124, R192 ;  /* 0x000000c07cc07220 */ /* 0x000fe20000410000 */
[----:B------:R-:W-:Y:S01]  /*3a40*/  FFMA.FTZ R29, R197, R196, R29 ;  /* 0x000000c4c51d7223 */ /* 0x000fe2000001001d */
[----:B------:R-:W-:Y:S01]  /*3a50*/  FMUL.FTZ R196, R125, R197 ;  /* 0x000000c57dc47220 */ /* 0x000fe20000410000 */
[----:B------:R-:W-:-:S04]  /*3a60*/  SHF.L.U32 R212, R193, 0x10, RZ ;  /* 0x00000010c1d47819 */ /* 0x000fc800000006ff */
[----:B------:R-:W-:Y:S01]  /*3a70*/  F2FP.BF16.F32.PACK_AB R196, R196, R192 ;  /* 0x000000c0c4c4723e */ /* 0x000fe200000010ff */
[----:B------:R-:W-:-:S04]  /*3a80*/  FFMA.FTZ R192, R200, R198, R199 ;  /* 0x000000c6c8c07223 */ /* 0x000fc800000100c7 */
[----:B------:R-:W-:Y:S01]  /*3a90*/  FADD.FTZ R197, R231, -R192 ;  /* 0x800000c0e7c57221 */ /* 0x000fe20000010000 */
[----:B------:R-:W-:-:S03]  /*3aa0*/  FFMA.FTZ R192, R203, R198, R199 ;  /* 0x000000c6cbc07223 */ /* 0x000fc600000100c7 */
[----:B------:R-:W-:Y:S01]  /*3ab0*/  FMUL.FTZ R197, R14, R197 ;  /* 0x000000c50ec57220 */ /* 0x000fe20000410000 */
[----:B------:R-:W-:-:S03]  /*3ac0*/  FADD.FTZ R192, R230, -R192 ;  /* 0x800000c0e6c07221 */ /* 0x000fc60000010000 */
[----:B------:R-:W-:Y:S01]  /*3ad0*/  @P5 FADD.FTZ R197, R178, R197 ;  /* 0x000000c5b2c55221 */ /* 0x000fe20000010000 */
[----:B------:R-:W-:-:S03]  /*3ae0*/  FMUL.FTZ R192, R14, R192 ;  /* 0x000000c00ec07220 */ /* 0x000fc60000410000 */
[----:B------:R-:W-:Y:S01]  /*3af0*/  FMUL.FTZ R193, R197, R15 ;  /* 0x0000000fc5c17220 */ /* 0x000fe20000410000 */
[----:B------:R-:W-:Y:S01]  /*3b00*/  @P5 FADD.FTZ R192, R179, R192 ;  /* 0x000000c0b3c05221 */ /* 0x000fe20000010000 */
[----:B------:R-:W-:Y:S02]  /*3b10*/  SEL R186, R197, R186, P6 ;  /* 0x000000bac5ba7207 */ /* 0x000fe40003000000 */
[----:B------:R-:W-:Y:S01]  /*3b20*/  SHF.L.U32 R197, R221, 0x10, RZ ;  /* 0x00000010ddc57819 */ /* 0x000fe200000006ff */
[----:B------:R-:W-:Y:S01]  /*3b30*/  FFMA.FTZ R30, R193, R212, R30 ;  /* 0x000000d4c11e7223 */ /* 0x000fe2000001001e */
[C---:B------:R-:W-:Y:S01]  /*3b40*/  SEL R187, R192.reuse, R187, P6 ;  /* 0x000000bbc0bb7207 */ /* 0x040fe20003000000 */
[----:B------:R-:W-:Y:S01]  /*3b50*/  FMUL.FTZ R192, R192, R15 ;  /* 0x0000000fc0c07220 */ /* 0x000fe20000410000 */
[----:B------:R-:W-:Y:S01]  /*3b60*/  FMUL.FTZ R193, R126, R193 ;  /* 0x000000c17ec17220 */ /* 0x000fe20000410000 */
[----:B------:R-:W-:Y:S02]  /*3b70*/  FFMA.FTZ R221, R223, R198, R199 ;  /* 0x000000c6dfdd7223 */ /* 0x000fe400000100c7 */
[----:B------:R-:W-:Y:S01]  /*3b80*/  FFMA.FTZ R31, R192, R197, R31 ;  /* 0x000000c5c01f7223 */ /* 0x000fe2000001001f */
[----:B------:R-:W-:-:S05]  /*3b90*/  FMUL.FTZ R192, R127, R192 ;  /* 0x000000c07fc07220 */ /* 0x000fca0000410000 */
[----:B------:R-:W-:Y:S01]  /*3ba0*/  F2FP.BF16.F32.PACK_AB R197, R192, R193 ;  /* 0x000000c1c0c5723e */ /* 0x000fe200000010ff */
[-CC-:B------:R-:W-:Y:S01]  /*3bb0*/  FFMA.FTZ R192, R201, R198.reuse, R199.reuse ;  /* 0x000000c6c9c07223 */ /* 0x180fe200000100c7 */
[----:B------:R-:W-:-:S03]  /*3bc0*/  FFMA.FTZ R193, R220, R198, R199 ;  /* 0x000000c6dcc17223 */ /* 0x000fc600000100c7 */
[----:B------:R-:W-:Y:S01]  /*3bd0*/  FADD.FTZ R192, R229, -R192 ;  /* 0x800000c0e5c07221 */ /* 0x000fe20000010000 */
[----:B------:R-:W-:-:S03]  /*3be0*/  FADD.FTZ R193, R219, -R193 ;  /* 0x800000c1dbc17221 */ /* 0x000fc60000010000 */
[----:B------:R-:W-:-:S04]  /*3bf0*/  FMUL.FTZ R192, R14, R192 ;  /* 0x000000c00ec07220 */ /* 0x000fc80000410000 */
[----:B------:R-:W-:-:S04]  /*3c00*/  @P5 FADD.FTZ R192, R180, R192 ;  /* 0x000000c0b4c05221 */ /* 0x000fc80000010000 */
[C---:B------:R-:W-:Y:S01]  /*3c10*/  FMUL.FTZ R212, R192.reuse, R15 ;  /* 0x0000000fc0d47220 */ /* 0x040fe20000410000 */
[----:B------:R-:W-:Y:S02]  /*3c20*/  SEL R188, R192, R188, P6 ;  /* 0x000000bcc0bc7207 */ /* 0x000fe40003000000 */
[----:B------:R-:W-:-:S05]  /*3c30*/  SHF.L.U32 R192, R194, 0x10, RZ ;  /* 0x00000010c2c07819 */ /* 0x000fca00000006ff */
[----:B------:R-:W-:Y:S01]  /*3c40*/  FFMA.FTZ R24, R212, R192, R24 ;  /* 0x000000c0d4187223 */ /* 0x000fe20000010018 */
[----:B------:R-:W-:Y:S01]  /*3c50*/  FFMA.FTZ R192, R228, R198, R199 ;  /* 0x000000c6e4c07223 */ /* 0x000fe200000100c7 */
[----:B------:R-:W-:-:S03]  /*3c60*/  FADD.FTZ R198, R222, -R221 ;  /* 0x800000dddec67221 */ /* 0x000fc60000010000 */
[----:B------:R-:W-:Y:S01]  /*3c70*/  FADD.FTZ R192, R227, -R192 ;  /* 0x800000c0e3c07221 */ /* 0x000fe20000010000 */
[----:B------:R-:W-:-:S03]  /*3c80*/  FMUL.FTZ R198, R14, R198 ;  /* 0x000000c60ec67220 */ /* 0x000fc60000410000 */
[C---:B------:R-:W-:Y:S01]  /*3c90*/  FMUL.FTZ R192, R14.reuse, R192 ;  /* 0x000000c00ec07220 */ /* 0x040fe20000410000 */
[----:B------:R-:W-:Y:S01]  /*3ca0*/  FMUL.FTZ R14, R14, R193 ;  /* 0x000000c10e0e7220 */ /* 0x000fe20000410000 */
[----:B------:R-:W-:Y:S01]  /*3cb0*/  @P5 FADD.FTZ R198, R182, R198 ;  /* 0x000000c6b6c65221 */ /* 0x000fe20000010000 */
[----:B------:R-:W-:Y:S01]  /*3cc0*/  PRMT R193, R194, 0x7632, R193 ;  /* 0x00007632c2c17816 */ /* 0x000fe200000000c1 */
[----:B------:R-:W-:Y:S01]  /*3cd0*/  @P5 FADD.FTZ R192, R181, R192 ;  /* 0x000000c0b5c05221 */ /* 0x000fe20000010000 */
[----:B------:R-:W-:Y:S01]  /*3ce0*/  @P5 FADD.FTZ R14, R183, R14 ;  /* 0x0000000eb70e5221 */ /* 0x000fe20000010000 */
[----:B------:R-:W-:Y:S02]  /*3cf0*/  ISETP.NE.U32.AND P5, PT, RZ, UR14, PT ;  /* 0x0000000eff007c0c */ /* 0x000fe4000bfa5070 */
[----:B------:R-:W-:Y:S01]  /*3d00*/  SHF.L.U32 R193, R193, 0x10, RZ ;  /* 0x00000010c1c17819 */ /* 0x000fe200000006ff */
[----:B------:R-:W-:Y:S01]  /*3d10*/  FMUL.FTZ R194, R192, R15 ;  /* 0x0000000fc0c27220 */ /* 0x000fe20000410000 */
[----:B------:R-:W-:-:S02]  /*3d20*/  ISETP.NE.AND.EX P5, PT, RZ, UR15, PT, P5 ;  /* 0x0000000fff007c0c */ /* 0x000fc4000bfa5350 */
[----:B------:R-:W-:Y:S01]  /*3d30*/  SEL R189, R192, R189, P6 ;  /* 0x000000bdc0bd7207 */ /* 0x000fe20003000000 */
[----:B------:R-:W-:Y:S01]  /*3d40*/  FFMA.FTZ R25, R194, R193, R25 ;  /* 0x000000c1c2197223 */ /* 0x000fe20000010019 */
[----:B------:R-:W-:Y:S01]  /*3d50*/  SEL R190, R198, R190, P6 ;  /* 0x000000bec6be7207 */ /* 0x000fe20003000000 */
[----:B------:R-:W-:Y:S01]  /*3d60*/  FMUL.FTZ R199, R121, R194 ;  /* 0x000000c279c77220 */ /* 0x000fe20000410000 */
[----:B------:R-:W-:Y:S01]  /*3d70*/  SEL R191, R14, R191, P6 ;  /* 0x000000bf0ebf7207 */ /* 0x000fe20003000000 */
[----:B------:R-:W-:-:S06]  /*3d80*/  FMUL.FTZ R194, R198, R15 ;  /* 0x0000000fc6c27220 */ /* 0x000fcc0000410000 */
[----:B------:R-:W-:-:S04]  /*3d90*/  @P5 LEA R192, P0, R13, UR14, 0x5 ;  /* 0x0000000e0dc05c11 */ /* 0x000fc8000f8028ff */
[----:B------:R-:W-:Y:S02]  /*3da0*/  @P5 LEA.HI.X R193, R13, UR15, RZ, 0x5, P0 ;  /* 0x0000000f0dc15c11 */ /* 0x000fe400080f2cff */
[----:B------:R-:W-:-:S03]  /*3db0*/  ISETP.NE.AND P0, PT, R224, RZ, PT ;  /* 0x000000ffe000720c */ /* 0x000fc60003f05270 */
[----:B------:R-:W-:Y:S04]  /*3dc0*/  @P5 STG.E.128 desc[UR4][R192.64], R184 ;  /* 0x000000b8c0005986 */ /* 0x000fe8000c101d04 */
[----:B------:R0:W-:Y:S02]  /*3dd0*/  @P5 STG.E.128 desc[UR4][R192.64+0x10], R188 ;  /* 0x000010bcc0005986 */ /* 0x0001e4000c101d04 */
[----:B0-----:R-:W-:Y:S01]  /*3de0*/  FMUL.FTZ R193, R14, R15 ;  /* 0x0000000f0ec17220 */ /* 0x001fe20000410000 */
[----:B------:R-:W-:Y:S01]  /*3df0*/  SHF.L.U32 R14, R195, 0x10, RZ ;  /* 0x00000010c30e7819 */ /* 0x000fe200000006ff */
[----:B------:R-:W-:Y:S02]  /*3e00*/  FMUL.FTZ R192, R120, R212 ;  /* 0x000000d478c07220 */ /* 0x000fe40000410000 */
[----:B------:R-:W-:-:S02]  /*3e10*/  FMUL.FTZ R15, R123, R193 ;  /* 0x000000c17b0f7220 */ /* 0x000fc40000410000 */
[----:B------:R-:W-:Y:S01]  /*3e20*/  FFMA.FTZ R26, R194, R14, R26 ;  /* 0x0000000ec21a7223 */ /* 0x000fe2000001001a */
[----:B------:R-:W-:Y:S01]  /*3e30*/  FMUL.FTZ R14, R122, R194 ;  /* 0x000000c27a0e7220 */ /* 0x000fe20000410000 */
[----:B------:R-:W-:-:S04]  /*3e40*/  F2FP.BF16.F32.PACK_AB R198, R199, R192 ;  /* 0x000000c0c7c6723e */ /* 0x000fc800000010ff */
[----:B------:R-:W-:Y:S02]  /*3e50*/  F2FP.BF16.F32.PACK_AB R199, R15, R14 ;  /* 0x0000000e0fc7723e */ /* 0x000fe400000010ff */
[----:B------:R-:W-:-:S04]  /*3e60*/  LEA R14, P5, R13, UR16, 0x4 ;  /* 0x000000100d0e7c11 */ /* 0x000fc8000f8a20ff */
[----:B------:R-:W-:Y:S02]  /*3e70*/  LEA.HI.X R15, R13, UR17, RZ, 0x4, P5 ;  /* 0x000000110d0f7c11 */ /* 0x000fe4000a8f24ff */
[----:B------:R-:W-:-:S03]  /*3e80*/  PRMT R13, R195, 0x7632, R13 ;  /* 0x00007632c30d7816 */ /* 0x000fc6000000000d */
[----:B------:R0:W-:Y:S01]  /*3e90*/  STG.E.128 desc[UR4][R14.64], R196 ;  /* 0x000000c40e007986 */ /* 0x0001e2000c101d04 */
[----:B------:R-:W-:-:S05]  /*3ea0*/  SHF.L.U32 R13, R13, 0x10, RZ ;  /* 0x000000100d0d7819 */ /* 0x000fca00000006ff */
[----:B------:R-:W-:-:S07]  /*3eb0*/  FFMA.FTZ R27, R193, R13, R27 ;  /* 0x0000000dc11b7223 */ /* 0x000fce000001001b */
.L_x_6012:
[----:B------:R-:W-:Y:S05]  /*3ec0*/  BSYNC B0 ;  /* 0x0000000000007941 */ /* 0x000fea0003800000 */
.L_x_6011:
[----:B------:R-:W-:Y:S02]  /*3ed0*/  SEL R13, RZ, 0x1, P4 ;  /* 0x00000001ff0d7807 */ /* 0x000fe40002000000 */
[----:B-----5:R-:W-:-:S03]  /*3ee0*/  IADD3 R2, R2, UR18, RZ ;  /* 0x0000001202027c10 */ /* 0x020fc6000fffe0ff */
[----:B------:R1:W-:Y:S01]  /*3ef0*/  STL.S16 [R1+0x10], R13 ;  /* 0x0000100d01007387 */ /* 0x0003e20000100600 */
[----:B------:R-:W-:-:S13]  /*3f00*/  ISETP.GE.AND P5, PT, R2, UR19, PT ;  /* 0x0000001302007c0c */ /* 0x000fda000bfa6270 */
[----:B-1----:R-:W-:Y:S05]  /*3f10*/  @!P5 BRA `(.L_x_6013) ;  /* 0xffffffc8007cd947 */ /* 0x002fea000383ffff */
.L_x_5995:
[----:B0-----:R-:W2:Y:S04]  /*3f20*/  LDL.LU R14, [R1+0x14] ;  /* 0x00001400010e7983 */ /* 0x001ea80000300800 */
        /* <DEDUP_REMOVED lines=21> */
.L_x_6015:
[----:B------:R-:W-:Y:S05]  /*4080*/  BSYNC B0 ;  /* 0x0000000000007941 */ /* 0x000fea0003800000 */
.L_x_6014:
        /* <DEDUP_REMOVED lines=15> */
.L_x_6017:
[----:B------:R-:W-:Y:S05]  /*4180*/  BSYNC B0 ;  /* 0x0000000000007941 */ /* 0x000fea0003800000 */
.L_x_6016:
        /* <DEDUP_REMOVED lines=15> */
.L_x_6019:
[----:B------:R-:W-:Y:S05]  /*4280*/  BSYNC B0 ;  /* 0x0000000000007941 */ /* 0x000fea0003800000 */
.L_x_6018:
        /* <DEDUP_REMOVED lines=16> */
.L_x_6004:
[----:B------:R-:W-:Y:S01]  /*4390*/  HFMA2.MMA R192, -RZ, RZ, 0, 9.5367431640625e-07 ;  /* 0x00000010ffc07435 */ /* 0x000fe200000001ff */
[----:B------:R-:W-:Y:S02]  /*43a0*/  MOV R196, R221 ;  /* 0x000000dd00c47202 */ /* 0x000fe40000000f00 */
[----:B------:R-:W-:Y:S02]  /*43b0*/  MOV R193, 0x1f ;  /* 0x0000001f00c17802 */ /* 0x000fe40000000f00 */
[----:B------:R-:W-:-:S07]  /*43c0*/  MOV R195, 0xffffffff ;  /* 0xffffffff00c37802 */ /* 0x000fce0000000f00 */
[----:B-----5:R-:W-:Y:S05]  /*43d0*/  WARPSYNC.COLLECTIVE R195, `(.L_x_6020) ;  /* 0x00000000c3087348 */ /* 0x020fea0003c00000 */
[----:B------:R0:W1:Y:S02]  /*43e0*/  SHFL.DOWN P6, R199, R196, R192, R193 ;  /* 0x080000c0c4c77389 */ /* 0x00006400000c00c1 */
[----:B01---5:R-:W-:Y:S01]  /*43f0*/  ENDCOLLECTIVE ;  /* 0x000000000000791b */ /* 0x023fe20003800000 */
.L_x_6020:
[----:B------:R-:W-:Y:S02]  /*4400*/  MOV R196, R224 ;  /* 0x000000e000c47202 */ /* 0x000fe40000000f00 */
[----:B------:R-:W-:-:S05]  /*4410*/  MOV R192, R199 ;  /* 0x000000c700c07202 */ /* 0x000fca0000000f00 */
[----:B------:R-:W-:Y:S01]  /*4420*/  FADD.FTZ R197, R192, R221 ;  /* 0x000000ddc0c57221 */ /* 0x000fe20000010000 */
[----:B------:R-:W-:-:S11]  /*4430*/  HFMA2.MMA R192, -RZ, RZ, 0, 9.5367431640625e-07 ;  /* 0x00000010ffc07435 */ /* 0x000fd600000001ff */
[----:B------:R-:W-:Y:S05]  /*4440*/  WARPSYNC.COLLECTIVE R195, `(.L_x_6021) ;  /* 0x00000000c3087348 */ /* 0x000fea0003c00000 */
[----:B------:R0:W1:Y:S02]  /*4450*/  SHFL.DOWN P6, R199, R196, R192, R193 ;  /* 0x080000c0c4c77389 */ /* 0x00006400000c00c1 */
[----:B01----:R-:W-:Y:S01]  /*4460*/  ENDCOLLECTIVE ;  /* 0x000000000000791b */ /* 0x003fe20003800000 */
.L_x_6021:
[----:B------:R-:W-:Y:S02]  /*4470*/  MOV R196, R197 ;  /* 0x000000c500c47202 */ /* 0x000fe40000000f00 */
[----:B------:R-:W-:-:S05]  /*4480*/  MOV R192, R199 ;  /* 0x000000c700c07202 */ /* 0x000fca0000000f00 */
[----:B------:R-:W-:Y:S01]  /*4490*/  FADD.FTZ R198, R192, R224 ;  /* 0x000000e0c0c67221 */ /* 0x000fe20000010000 */
[----:B------:R-:W-:-:S11]  /*44a0*/  HFMA2.MMA R192, -RZ, RZ, 0, 4.76837158203125e-07 ;  /* 0x00000008ffc07435 */ /* 0x000fd600000001ff */
[----:B------:R-:W-:Y:S05]  /*44b0*/  WARPSYNC.COLLECTIVE R195, `(.L_x_6022) ;  /* 0x00000000c3087348 */ /* 0x000fea0003c00000 */
[----:B------:R0:W1:Y:S02]  /*44c0*/  SHFL.DOWN P6, R199, R196, R192, R193 ;  /* 0x080000c0c4c77389 */ /* 0x00006400000c00c1 */
[----:B01----:R-:W-:Y:S01]  /*44d0*/  ENDCOLLECTIVE ;  /* 0x000000000000791b */ /* 0x003fe20003800000 */
.L_x_6022:
[----:B------:R-:W-:Y:S02]  /*44e0*/  MOV R196, R198 ;  /* 0x000000c600c47202 */ /* 0x000fe40000000f00 */
[----:B------:R-:W-:-:S05]  /*44f0*/  MOV R192, R199 ;  /* 0x000000c700c07202 */ /* 0x000fca0000000f00 */
[----:B------:R-:W-:Y:S01]  /*4500*/  FADD.FTZ R197, R197, R192 ;  /* 0x000000c0c5c57221 */ /* 0x000fe20000010000 */
[----:B------:R-:W-:-:S11]  /*4510*/  HFMA2.MMA R192, -RZ, RZ, 0, 4.76837158203125e-07 ;  /* 0x00000008ffc07435 */ /* 0x000fd600000001ff */
[----:B------:R-:W-:Y:S05]  /*4520*/  WARPSYNC.COLLECTIVE R195, `(.L_x_6023) ;  /* 0x00000000c3087348 */ /* 0x000fea0003c00000 */
[----:B------:R0:W1:Y:S02]  /*4530*/  SHFL.DOWN P6, R199, R196, R192, R193 ;  /* 0x080000c0c4c77389 */ /* 0x00006400000c00c1 */
[----:B01----:R-:W-:Y:S01]  /*4540*/  ENDCOLLECTIVE ;  /* 0x000000000000791b */ /* 0x003fe20003800000 */
.L_x_6023:
[----:B------:R-:W-:Y:S02]  /*4550*/  MOV R196, R197 ;  /* 0x000000c500c47202 */ /* 0x000fe40000000f00 */
[----:B------:R-:W-:-:S05]  /*4560*/  MOV R192, R199 ;  /* 0x000000c700c07202 */ /* 0x000fca0000000f00 */
[----:B------:R-:W-:Y:S01]  /*4570*/  FADD.FTZ R198, R198, R192 ;  /* 0x000000c0c6c67221 */ /* 0x000fe20000010000 */
[----:B------:R-:W-:-:S11]  /*4580*/  HFMA2.MMA R192, -RZ, RZ, 0, 2.384185791015625e-07 ;  /* 0x00000004ffc07435 */ /* 0x000fd600000001ff */
[----:B------:R-:W-:Y:S05]  /*4590*/  WARPSYNC.COLLECTIVE R195, `(.L_x_6024) ;  /* 0x00000000c3087348 */ /* 0x000fea0003c00000 */
[----:B------:R0:W1:Y:S02]  /*45a0*/  SHFL.DOWN P6, R199, R196, R192, R193 ;  /* 0x080000c0c4c77389 */ /* 0x00006400000c00c1 */
[----:B01----:R-:W-:Y:S01]  /*45b0*/  ENDCOLLECTIVE ;  /* 0x000000000000791b */ /* 0x003fe20003800000 */
.L_x_6024:
[----:B------:R-:W-:Y:S02]  /*45c0*/  MOV R196, R198 ;  /* 0x000000c600c47202 */ /* 0x000fe40000000f00 */
[----:B------:R-:W-:-:S05]  /*45d0*/  MOV R192, R199 ;  /* 0x000000c700c07202 */ /* 0x000fca0000000f00 */
[----:B------:R-:W-:Y:S01]  /*45e0*/  FADD.FTZ R197, R197, R192 ;  /* 0x000000c0c5c57221 */ /* 0x000fe20000010000 */
[----:B------:R-:W-:-:S11]  /*45f0*/  HFMA2.MMA R192, -RZ, RZ, 0, 2.384185791015625e-07 ;  /* 0x00000004ffc07435 */ /* 0x000fd600000001ff */
[----:B------:R-:W-:Y:S05]  /*4600*/  WARPSYNC.COLLECTIVE R195, `(.L_x_6025) ;  /* 0x00000000c3087348 */ /* 0x000fea0003c00000 */
[----:B------:R0:W1:Y:S02]  /*4610*/  SHFL.DOWN P6, R199, R196, R192, R193 ;  /* 0x080000c0c4c77389 */ /* 0x00006400000c00c1 */
[----:B01----:R-:W-:Y:S01]  /*4620*/  ENDCOLLECTIVE ;  /* 0x000000000000791b */ /* 0x003fe20003800000 */
.L_x_6025:
[----:B------:R-:W-:Y:S02]  /*4630*/  MOV R196, R197 ;  /* 0x000000c500c47202 */ /* 0x000fe40000000f00 */
[----:B------:R-:W-:-:S05]  /*4640*/  MOV R192, R199 ;  /* 0x000000c700c07202 */ /* 0x000fca0000000f00 */
[----:B------:R-:W-:Y:S01]  /*4650*/  FADD.FTZ R198, R198, R192 ;  /* 0x000000c0c6c67221 */ /* 0x000fe20000010000 */
[----:B------:R-:W-:-:S11]  /*4660*/  HFMA2.MMA R192, -RZ, RZ, 0, 1.1920928955078125e-07 ;  /* 0x00000002ffc07435 */ /* 0x000fd600000001ff */
[----:B------:R-:W-:Y:S05]  /*4670*/  WARPSYNC.COLLECTIVE R195, `(.L_x_6026) ;  /* 0x00000000c3087348 */ /* 0x000fea0003c00000 */
[----:B------:R0:W1:Y:S02]  /*4680*/  SHFL.DOWN P6, R199, R196, R192, R193 ;  /* 0x080000c0c4c77389 */ /* 0x00006400000c00c1 */
[----:B01----:R-:W-:Y:S01]  /*4690*/  ENDCOLLECTIVE ;  /* 0x000000000000791b */ /* 0x003fe20003800000 */
.L_x_6026:
[----:B------:R-:W-:Y:S02]  /*46a0*/  MOV R196, R198 ;  /* 0x000000c600c47202 */ /* 0x000fe40000000f00 */
[----:B------:R-:W-:-:S05]  /*46b0*/  MOV R192, R199 ;  /* 0x000000c700c07202 */ /* 0x000fca0000000f00 */
[----:B------:R-:W-:Y:S01]  /*46c0*/  FADD.FTZ R197, R197, R192 ;  /* 0x000000c0c5c57221 */ /* 0x000fe20000010000 */
[----:B------:R-:W-:-:S11]  /*46d0*/  HFMA2.MMA R192, -RZ, RZ, 0, 1.1920928955078125e-07 ;  /* 0x00000002ffc07435 */ /* 0x000fd600000001ff */
[----:B------:R-:W-:Y:S05]  /*46e0*/  WARPSYNC.COLLECTIVE R195, `(.L_x_6027) ;  /* 0x00000000c3087348 */ /* 0x000fea0003c00000 */
[----:B------:R0:W1:Y:S02]  /*46f0*/  SHFL.DOWN P6, R199, R196, R192, R193 ;  /* 0x080000c0c4c77389 */ /* 0x00006400000c00c1 */
[----:B01----:R-:W-:Y:S01]  /*4700*/  ENDCOLLECTIVE ;  /* 0x000000000000791b */ /* 0x003fe20003800000 */
.L_x_6027:
[----:B------:R-:W-:Y:S02]  /*4710*/  MOV R196, R197 ;  /* 0x000000c500c47202 */ /* 0x000fe40000000f00 */
[----:B------:R-:W-:-:S05]  /*4720*/  MOV R192, R199 ;  /* 0x000000c700c07202 */ /* 0x000fca0000000f00 */
[----:B------:R-:W-:Y:S01]  /*4730*/  FADD.FTZ R198, R198, R192 ;  /* 0x000000c0c6c67221 */ /* 0x000fe20000010000 */
[----:B------:R-:W-:-:S11]  /*4740*/  HFMA2.MMA R192, -RZ, RZ, 0, 5.9604644775390625e-08 ;  /* 0x00000001ffc07435 */ /* 0x000fd600000001ff */
[----:B------:R-:W-:Y:S05]  /*4750*/  WARPSYNC.COLLECTIVE R195, `(.L_x_6028) ;  /* 0x00000000c3087348 */ /* 0x000fea0003c00000 */
[----:B------:R0:W1:Y:S02]  /*4760*/  SHFL.DOWN P6, R199, R196, R192, R193 ;  /* 0x080000c0c4c77389 */ /* 0x00006400000c00c1 */
[----:B01----:R-:W-:Y:S01]  /*4770*/  ENDCOLLECTIVE ;  /* 0x000000000000791b */ /* 0x003fe20003800000 */
.L_x_6028:
[----:B------:R-:W-:Y:S02]  /*4780*/  MOV R196, R198 ;  /* 0x000000c600c47202 */ /* 0x000fe40000000f00 */
[----:B------:R-:W-:-:S07]  /*4790*/  MOV R212, R199 ;  /* 0x000000c700d47202 */ /* 0x000fce0000000f00 */
[----:B------:R-:W-:Y:S05]  /*47a0*/  WARPSYNC.COLLECTIVE R195, `(.L_x_6029) ;  /* 0x00000000c3087348 */ /* 0x000fea0003c00000 */
[----:B------:R0:W1:Y:S02]  /*47b0*/  SHFL.DOWN P6, R199, R196, R192, R193 ;  /* 0x080000c0c4c77389 */ /* 0x00006400000c00c1 */
[----:B01----:R-:W-:Y:S01]  /*47c0*/  ENDCOLLECTIVE ;  /* 0x000000000000791b */ /* 0x003fe20003800000 */
.L_x_6029:
[----:B------:R-:W-:Y:S01]  /*47d0*/  MOV R193, R199 ;  /* 0x000000c700c17202 */ /* 0x000fe20000000f00 */
[----:B------:R-:W-:Y:S06]  /*47e0*/  BRA `(.L_x_6030) ;  /* 0xffffffd800a87947 */ /* 0x000fec000383ffff */
.L_x_6031:
        /* <DEDUP_REMOVED lines=9> */
.L_x_13944:


//--------------------- .text._ZN10layer_norm13ln_bwd_kernelINS_13Kernel_traitsIf13__nv_bfloat16fS2_fjLj4096ELj1ELj1ELj4ELj16ENS_18Kernel_traits_baseILj4096EfS2_fS2_fjLj128EEEEELb0ELb1ELb0ELb1EEEvNS_9BwdParamsE --------------------------
	.section	.text._ZN10layer_norm13ln_bwd_kernelINS_13Kernel_traitsIf13__nv_bfloat16fS2_fjLj4096ELj1ELj1ELj4ELj16ENS_18Kernel_traits_baseILj4096EfS2_fS2_fjLj128EEEEELb0ELb1ELb0ELb1EEEvNS_9BwdParamsE,"ax",@progbits
	.align	128
        .global         _ZN10layer_norm13ln_bwd_kernelINS_13Kernel_traitsIf13__nv_bfloat16fS2_fjLj4096ELj1ELj1ELj4ELj16ENS_18Kernel_traits_baseILj4096EfS2_fS2_fjLj128EEEEELb0ELb1ELb0ELb1EEEvNS_9BwdParamsE
        .type           _ZN10layer_norm13ln_bwd_kernelINS_13Kernel_traitsIf13__nv_bfloat16fS2_fjLj4096ELj1ELj1ELj4ELj16ENS_18Kernel_traits_baseILj4096EfS2_fS2_fjLj128EEEEELb0ELb1ELb0ELb1EEEvNS_9BwdParamsE,@function
        .size           _ZN10layer_norm13ln_bwd_kernelINS_13Kernel_traitsIf13__nv_bfloat16fS2_fjLj4096ELj1ELj1ELj4ELj16ENS_18Kernel_traits_baseILj4096EfS2_fS2_fjLj128EEEEELb0ELb1ELb0ELb1EEEvNS_9BwdParamsE,(.L_x_13945 - _ZN10layer_norm13ln_bwd_kernelINS_13Kernel_traitsIf13__nv_bfloat16fS2_fjLj4096ELj1ELj1ELj4ELj16ENS_18Kernel_traits_baseILj4096EfS2_fS2_fjLj128EEEEELb0ELb1ELb0ELb1EEEvNS_9BwdParamsE)
        .other          _ZN10layer_norm13ln_bwd_kernelINS_13Kernel_traitsIf13__nv_bfloat16fS2_fjLj4096ELj1ELj1ELj4ELj16ENS_18Kernel_traits_baseILj4096EfS2_fS2_fjLj128EEEEELb0ELb1ELb0ELb1EEEvNS_9BwdParamsE,@"STO_CUDA_ENTRY STV_DEFAULT"
_ZN10layer_norm13ln_bwd_kernelINS_13Kernel_traitsIf13__nv_bfloat16fS2_fjLj4096ELj1ELj1ELj4ELj16ENS_18Kernel_traits_baseILj4096EfS2_fS2_fjLj128EEEEELb0ELb1ELb0ELb1EEEvNS_9BwdParamsE:
.text._ZN10layer_norm13ln_bwd_kernelINS_13Kernel_traitsIf13__nv_bfloat16fS2_fjLj4096ELj1ELj1ELj4ELj16ENS_18Kernel_traits_baseILj4096EfS2_fS2_fjLj128EEEEELb0ELb1ELb0ELb1EEEvNS_9BwdParamsE:
        /* <DEDUP_REMOVED lines=64> */
.L_x_6032:
        /* <DEDUP_REMOVED lines=75> */
[----:B------:R-:W-:Y:S02]  /*08b0*/  MOV R197, RZ ;  /* 0x000000ff00c57202 */ /* 0x000fe40000000f00 */
[----:B------:R-:W-:Y:S01]  /*08c0*/  CS2R R194, SRZ ;  /* 0x0000000000c27805 */ /* 0x000fe2000001ff00 */
[----:B------:R-:W5:Y:S01]  /*08d0*/  LDG.E.128 R52, desc[UR6][R4.64+0x10] ;  /* 0x0000100604347981 */ /* 0x000f62000c1e1d00 */
[----:B------:R-:W-:Y:S02]  /*08e0*/  MOV R190, RZ ;  /* 0x000000ff00be7202 */ /* 0x000fe40000000f00 */
        /* <DEDUP_REMOVED lines=9> */
[----:B-1----:R-:W-:Y:S01]  /*0980*/  CS2R R2, SRZ ;  /* 0x0000000000027805 */ /* 0x002fe2000001ff00 */
[----:B------:R-:W5:Y:S04]  /*0990*/  LDG.E.128 R40, desc[UR6][R4.64+0x2000] ;  /* 0x0020000604287981 */ /* 0x000f68000c1e1d00 */
[----:B------:R-:W5:Y:S04]  /*09a0*/  LDG.E.128 R36, desc[UR6][R4.64+0x2010] ;  /* 0x0020100604247981 */ /* 0x000f68000c1e1d00 */
[----:B------:R-:W5:Y:S04]  /*09b0*/  LDG.E.128 R32, desc[UR6][R4.64+0x3000] ;  /* 0x0030000604207981 */ /* 0x000f68000c1e1d00 */
[----:B------:R1:W5:Y:S02]  /*09c0*/  LDG.E.128 R28, desc[UR6][R4.64+0x3010] ;  /* 0x00301006041c7981 */ /* 0x000364000c1e1d00 */
[----:B01----:R-:W-:-:S07]  /*09d0*/  CS2R R4, SRZ ;  /* 0x0000000000047805 */ /* 0x003fce000001ff00 */
.L_x_6036:
[----:B------:R-:W0:Y:S01]  /*09e0*/  S2R R138, SR_TID.X ;  /* 0x00000000008a7919 */ /* 0x000e220000002100 */
[----:B------:R-:W1:Y:S01]  /*09f0*/  @P0 LDC.64 R132, c[0x0][0x270] ;  /* 0x00009c00ff840b82 */ /* 0x000e620000000a00 */
[----:B------:R-:W-:-:S05]  /*0a00*/  IMAD R136, R188, UR11, RZ ;  /* 0x0000000bbc887c24 */ /* 0x000fca000f8e02ff */
[----:B------:R-:W-:Y:S02]  /*0a10*/  SHF.R.S32.HI R137, RZ, 0x1f, R136 ;  /* 0x0000001fff897819 */ /* 0x000fe40000011488 */
[----:B------:R-:W2:Y:S02]  /*0a20*/  LDC.64 R176, c[0x0][0x2b8] ;  /* 0x0000ae00ffb07b82 */ /* 0x000ea40000000a00 */
[----:B------:R-:W-:Y:S02]  /*0a30*/  LEA.HI R137, R137, R136, RZ, 0x3 ;  /* 0x0000008889897211 */ /* 0x000fe400078f18ff */
[----:B------:R-:W-:-:S04]  /*0a40*/  SHF.R.S32.HI R136, RZ, 0x1f, R188 ;  /* 0x0000001fff887819 */ /* 0x000fc800000114bc */
[----:B------:R-:W3:Y:S01]  /*0a50*/  LDC.64 R134, c[0x0][0x250] ;  /* 0x00009400ff867b82 */ /* 0x000ee20000000a00 */
[----:B-1----:R-:W-:-:S07]  /*0a60*/  @P0 LEA R132, P1, R188, R132, 0x1 ;  /* 0x00000084bc840211 */ /* 0x002fce00078208ff */
[----:B------:R-:W1:Y:S01]  /*0a70*/  LDC.64 R164, c[0x0][0x238] ;  /* 0x00008e00ffa47b82 */ /* 0x000e620000000a00 */
[----:B------:R-:W-:Y:S02]  /*0a80*/  @P0 LEA.HI.X R133, R188, R133, R136, 0x1, P1 ;  /* 0x00000085bc850211 */ /* 0x000fe400008f0c88 */
[----:B0-----:R-:W-:-:S03]  /*0a90*/  LOP3.LUT R214, R138, 0x7f, RZ, 0xc0, !PT ;  /* 0x0000007f8ad67812 */ /* 0x001fc600078ec0ff */
[----:B------:R-:W4:Y:S02]  /*0aa0*/  @P0 LDG.E.U16 R218, desc[UR6][R132.64] ;  /* 0x0000000684da0981 */ /* 0x000f24000c1e1500 */
[----:B------:R-:W0:Y:S01]  /*0ab0*/  LDC.64 R198, c[0x0][0x258] ;  /* 0x00009600ffc67b82 */ /* 0x000e220000000a00 */
[----:B------:R-:W-:-:S05]  /*0ac0*/  LEA.HI.SX32 R214, R137, R214, 0x1d ;  /* 0x000000d689d67211 */ /* 0x000fca00078feaff */
[----:B--2---:R-:W-:-:S04]  /*0ad0*/  IMAD.WIDE.U32 R136, R214, 0x10, R176 ;  /* 0x00000010d6887825 */ /* 0x004fc800078e00b0 */
[----:B---3--:R-:W-:Y:S02]  /*0ae0*/  IMAD.WIDE R134, R188, 0x4, R134 ;  /* 0x00000004bc867825 */ /* 0x008fe400078e0286 */
[----:B------:R-:W2:Y:S01]  /*0af0*/  LDG.E.128 R136, desc[UR6][R136.64] ;  /* 0x0000000688887981 */ /* 0x000ea2000c1e1d00 */
[C---:B------:R-:W-:Y:S02]  /*0b00*/  IADD3 R208, R214.reuse, 0x80, RZ ;  /* 0x00000080d6d07810 */ /* 0x040fe40007ffe0ff */
[C---:B------:R-:W-:Y:S01]  /*0b10*/  IADD3 R196, R214.reuse, 0x100, RZ ;  /* 0x00000100d6c47810 */ /* 0x040fe20007ffe0ff */
[----:B------:R-:W3:Y:S01]  /*0b20*/  LDG.E R219, desc[UR6][R134.64] ;  /* 0x0000000686db7981 */ /* 0x000ee2000c1e1900 */
[C---:B------:R-:W-:Y:S01]  /*0b30*/  IADD3 R189, R214.reuse, 0x180, RZ ;  /* 0x00000180d6bd7810 */ /* 0x040fe20007ffe0ff */
[----:B-1----:R-:W-:-:S04]  /*0b40*/  IMAD.WIDE.U32 R140, R214, 0x20, R164 ;  /* 0x00000020d68c7825 */ /* 0x002fc800078e00a4 */
[----:B------:R-:W-:-:S04]  /*0b50*/  IMAD.WIDE.U32 R148, R208, 0x20, R164 ;  /* 0x00000020d0947825 */ /* 0x000fc800078e00a4 */
[C-C-:B------:R-:W-:Y:S01]  /*0b60*/  IMAD.WIDE.U32 R156, R196.reuse, 0x20, R164.reuse ;  /* 0x00000020c49c7825 */ /* 0x140fe200078e00a4 */
[----:B------:R-:W3:Y:S03]  /*0b70*/  LDG.E.128 R132, desc[UR6][R140.64] ;  /* 0x000000068c847981 */ /* 0x000ee6000c1e1d00 */
[C---:B------:R-:W-:Y:S01]  /*0b80*/  IMAD.WIDE.U32 R164, R189.reuse, 0x20, R164 ;  /* 0x00000020bda47825 */ /* 0x040fe200078e00a4 */
[----:B------:R-:W3:Y:S03]  /*0b90*/  LDG.E.128 R144, desc[UR6][R148.64] ;  /* 0x0000000694907981 */ /* 0x000ee6000c1e1d00 */
[----:B------:R-:W-:Y:S01]  /*0ba0*/  IMAD.WIDE.U32 R172, R196, 0x10, R176 ;  /* 0x00000010c4ac7825 */ /* 0x000fe200078e00b0 */
[----:B------:R-:W3:Y:S03]  /*0bb0*/  LDG.E.128 R160, desc[UR6][R164.64] ;  /* 0x00000006a4a07981 */ /* 0x000ee6000c1e1d00 */
[----:B0-----:R-:W-:Y:S01]  /*0bc0*/  IMAD.WIDE R198, R188, 0x4, R198 ;  /* 0x00000004bcc67825 */ /* 0x001fe200078e02c6 */
[----:B------:R-:W3:Y:S03]  /*0bd0*/  LDG.E.128 R140, desc[UR6][R140.64+0x10] ;  /* 0x000010068c8c7981 */ /* 0x000ee6000c1e1d00 */
[--C-:B------:R-:W-:Y:S01]  /*0be0*/  IMAD.WIDE.U32 R168, R208, 0x10, R176.reuse ;  /* 0x00000010d0a87825 */ /* 0x100fe200078e00b0 */
[----:B------:R-:W3:Y:S03]  /*0bf0*/  LDG.E.128 R148, desc[UR6][R148.64+0x10] ;  /* 0x0000100694947981 */ /* 0x000ee6000c1e1d00 */
[----:B------:R-:W-:Y:S01]  /*0c00*/  IMAD.WIDE.U32 R176, R189, 0x10, R176 ;  /* 0x00000010bdb07825 */ /* 0x000fe200078e00b0 */
[----:B------:R-:W3:Y:S04]  /*0c10*/  LDG.E.128 R164, desc[UR6][R164.64+0x10] ;  /* 0x00001006a4a47981 */ /* 0x000ee8000c1e1d00 */
[----:B------:R-:W3:Y:S04]  /*0c20*/  LDG.E.128 R152, desc[UR6][R156.64] ;  /* 0x000000069c987981 */ /* 0x000ee8000c1e1d00 */
[----:B------:R-:W3:Y:S04]  /*0c30*/  LDG.E.128 R172, desc[UR6][R172.64] ;  /* 0x00000006acac7981 */ /* 0x000ee8000c1e1d00 */
[----:B------:R0:W3:Y:S04]  /*0c40*/  LDG.E R191, desc[UR6][R198.64] ;  /* 0x00000006c6bf7981 */ /* 0x0000e8000c1e1900 */
[----:B------:R-:W3:Y:S04]  /*0c50*/  LDG.E.128 R156, desc[UR6][R156.64+0x10] ;  /* 0x000010069c9c7981 */ /* 0x000ee8000c1e1d00 */
[----:B------:R-:W3:Y:S01]  /*0c60*/  LDG.E.128 R168, desc[UR6][R168.64] ;  /* 0x00000006a8a87981 */ /* 0x000ee2000c1e1d00 */
[----:B0-----:R-:W0:Y:S03]  /*0c70*/  LDC.64 R198, c[0x0][0x2c8] ;  /* 0x0000b200ffc67b82 */ /* 0x001e260000000a00 */
[----:B------:R-:W3:Y:S01]  /*0c80*/  LDG.E.128 R176, desc[UR6][R176.64] ;  /* 0x00000006b0b07981 */ /* 0x000ee2000c1e1d00 */
[----:B------:R-:W-:-:S02]  /*0c90*/  MOV R192, 0x3f800000 ;  /* 0x3f80000000c07802 */ /* 0x000fc40000000f00 */
[----:B0-----:R-:W-:-:S04]  /*0ca0*/  ISETP.NE.U32.AND P1, PT, R198, RZ, PT ;  /* 0x000000ffc600720c */ /* 0x001fc80003f25070 */
[----:B------:R-:W-:-:S13]  /*0cb0*/  ISETP.NE.AND.EX P1, PT, R199, RZ, PT, P1 ;  /* 0x000000ffc700720c */ /* 0x000fda0003f25310 */
[----:B------:R-:W0:Y:S08]  /*0cc0*/  @P1 LDC.64 R202, c[0x0][0x2c8] ;  /* 0x0000b200ffca1b82 */ /* 0x000e300000000a00 */
[----:B------:R-:W1:Y:S08]  /*0cd0*/  @P1 LDC.64 R200, c[0x0][0x2c8] ;  /* 0x0000b200ffc81b82 */ /* 0x000e700000000a00 */
[----:B------:R-:W1:Y:S08]  /*0ce0*/  @P1 LDC.64 R206, c[0x0][0x2c8] ;  /* 0x0000b200ffce1b82 */ /* 0x000e700000000a00 */
[----:B------:R-:W1:Y:S01]  /*0cf0*/  @P1 LDC.64 R204, c[0x0][0x2c8] ;  /* 0x0000b200ffcc1b82 */ /* 0x000e620000000a00 */
[----:B0-----:R-:W-:Y:S01]  /*0d00*/  @P1 IMAD.WIDE.U32 R202, R189, 0x20, R202 ;  /* 0x00000020bdca1825 */ /* 0x001fe200078e00ca */
[----:B------:R-:W-:-:S04]  /*0d10*/  ISETP.NE.AND P2, PT, RZ, UR10, PT ;  /* 0x0000000aff007c0c */ /* 0x000fc8000bf45270 */
[----:B-----5:R-:W5:Y:S01]  /*0d20*/  @P1 LDG.E.128 R116, desc[UR6][R202.64] ;  /* 0x00000006ca741981 */ /* 0x020f62000c1e1d00 */
[----:B-1----:R-:W-:-:S03]  /*0d30*/  @P1 IMAD.WIDE.U32 R200, R196, 0x20, R200 ;  /* 0x00000020c4c81825 */ /* 0x002fc600078e00c8 */
[----:B------:R3:W5:Y:S04]  /*0d40*/  @P1 LDG.E.128 R120, desc[UR6][R202.64+0x10] ;  /* 0x00001006ca781981 */ /* 0x000768000c1e1d00 */
[----:B------:R-:W5:Y:S01]  /*0d50*/  @P1 LDG.E.128 R108, desc[UR6][R200.64] ;  /* 0x00000006c86c1981 */ /* 0x000f62000c1e1d00 */
[----:B------:R-:W-:-:S03]  /*0d60*/  @P1 IMAD.WIDE.U32 R206, R214, 0x20, R206 ;  /* 0x00000020d6ce1825 */ /* 0x000fc600078e00ce */
[----:B------:R0:W5:Y:S04]  /*0d70*/  @P1 LDG.E.128 R112, desc[UR6][R200.64+0x10] ;  /* 0x00001006c8701981 */ /* 0x000168000c1e1d00 */
[----:B------:R-:W5:Y:S01]  /*0d80*/  @P1 LDG.E.128 R92, desc[UR6][R206.64] ;  /* 0x00000006ce5c1981 */ /* 0x000f62000c1e1d00 */
[----:B------:R-:W-:-:S03]  /*0d90*/  @P1 IMAD.WIDE.U32 R204, R208, 0x20, R204 ;  /* 0x00000020d0cc1825 */ /* 0x000fc600078e00cc */
[----:B------:R1:W5:Y:S04]  /*0da0*/  @P1 LDG.E.128 R96, desc[UR6][R206.64+0x10] ;  /* 0x00001006ce601981 */ /* 0x000368000c1e1d00 */
[----:B------:R-:W5:Y:S04]  /*0db0*/  @P1 LDG.E.128 R100, desc[UR6][R204.64] ;  /* 0x00000006cc641981 */ /* 0x000f68000c1e1d00 */
[----:B------:R1:W5:Y:S01]  /*0dc0*/  @P1 LDG.E.128 R104, desc[UR6][R204.64+0x10] ;  /* 0x00001006cc681981 */ /* 0x000362000c1e1d00 */
[----:B----4-:R-:W-:Y:S02]  /*0dd0*/  @P0 SHF.L.U32 R192, R218, 0x10, RZ ;  /* 0x00000010dac00819 */ /* 0x010fe400000006ff */
[----:B--2---:R-:W-:-:S02]  /*0de0*/  PRMT R218, R136, 0x7632, R218 ;  /* 0x0000763288da7816 */ /* 0x004fc400000000da */
[----:B------:R-:W-:Y:S02]  /*0df0*/  SHF.L.U32 R239, R136, 0x10, RZ ;  /* 0x0000001088ef7819 */ /* 0x000fe400000006ff */
[----:B------:R-:W2:Y:S01]  /*0e00*/  S2R R136, SR_TID.X ;  /* 0x0000000000887919 */ /* 0x000ea20000002100 */
[----:B---3--:R-:W-:Y:S02]  /*0e10*/  FSEL R203, R219, RZ, !P2 ;  /* 0x000000ffdbcb7208 */ /* 0x008fe40005000000 */
[----:B------:R-:W-:-:S03]  /*0e20*/  PRMT R220, R138, 0x7632, R220 ;  /* 0x000076328adc7816 */ /* 0x000fc600000000dc */
[C---:B0-----:R-:W-:Y:S01]  /*0e30*/  FADD.FTZ R201, -R203.reuse, R132 ;  /* 0x00000084cbc97221 */ /* 0x041fe20000010100 */
[C---:B------:R-:W-:Y:S01]  /*0e40*/  FADD.FTZ R238, -R203.reuse, R133 ;  /* 0x00000085cbee7221 */ /* 0x040fe20000010100 */
[C---:B------:R-:W-:Y:S01]  /*0e50*/  FADD.FTZ R135, -R203.reuse, R135 ;  /* 0x00000087cb877221 */ /* 0x040fe20000010100 */
[----:B------:R-:W-:Y:S01]  /*0e60*/  FADD.FTZ R200, -R203, R134 ;  /* 0x00000086cbc87221 */ /* 0x000fe20000010100 */
[----:B------:R-:W-:Y:S01]  /*0e70*/  SHF.L.U32 R138, R138, 0x10, RZ ;  /* 0x000000108a8a7819 */ /* 0x000fe200000006ff */
[----:B------:R-:W-:Y:S01]  /*0e80*/  FADD.FTZ R210, R239, R210 ;  /* 0x000000d2efd27221 */ /* 0x000fe20000010000 */
[----:B------:R-:W-:Y:S01]  /*0e90*/  SHF.L.U32 R134, R139, 0x10, RZ ;  /* 0x000000108b867819 */ /* 0x000fe200000006ff */
[C---:B-1----:R-:W-:Y:S01]  /*0ea0*/  FADD.FTZ R206, -R203.reuse, R142 ;  /* 0x0000008ecbce7221 */ /* 0x042fe20000010100 */
        /* <DEDUP_REMOVED lines=8> */
[----:B--2---:R-:W-:Y:S01]  /*0f30*/  LOP3.LUT P1, RZ, R136, 0x1f, RZ, 0xc0, !PT ;  /* 0x0000001f88ff7812 */ /* 0x004fe2000782c0ff */
        /* <DEDUP_REMOVED lines=9> */
[----:B------:R-:W-:Y:S01]  /*0fd0*/  FADD.FTZ R149, -R203, R149 ;  /* 0x00000095cb957221 */ /* 0x000fe20000010100 */
        /* <DEDUP_REMOVED lines=15> */
[C---:B------:R-:W-:Y:S02]  /*10d0*/  PRMT R174, R175.reuse, 0x7632, R174 ;  /* 0x00007632afae7816 */ /* 0x040fe400000000ae */
[----:B------:R-:W-:Y:S01]  /*10e0*/  SHF.L.U32 R164, R175, 0x10, RZ ;  /* 0x00000010afa47819 */ /* 0x000fe200000006ff */
[C---:B------:R-:W-:Y:S01]  /*10f0*/  FMUL.FTZ R140, R191.reuse, R135 ;  /* 0x00000087bf8c7220 */ /* 0x040fe20000410000 */
[----:B------:R-:W-:Y:S01]  /*1100*/  SHF.L.U32 R168, R168, 0x10, RZ ;  /* 0x00000010a8a87819 */ /* 0x000fe200000006ff */
[----:B------:R-:W-:Y:S01]  /*1110*/  FFMA.FTZ R2, R136, R239, R2 ;  /* 0x000000ef88027223 */ /* 0x000fe20000010002 */
[C---:B------:R-:W-:Y:S01]  /*1120*/  PRMT R237, R176.reuse, 0x7632, R237 ;  /* 0x00007632b0ed7816 */ /* 0x040fe200000000ed */
[C---:B------:R-:W-:Y:S01]  /*1130*/  FMUL.FTZ R142, R191.reuse, R142 ;  /* 0x0000008ebf8e7220 */ /* 0x040fe20000410000 */
[----:B------:R-:W-:Y:S01]  /*1140*/  SHF.L.U32 R163, R176, 0x10, RZ ;  /* 0x00000010b0a37819 */ /* 0x000fe200000006ff */
[----:B------:R-:W-:Y:S01]  /*1150*/  FMUL.FTZ R176, R191, R202 ;  /* 0x000000cabfb07220 */ /* 0x000fe20000410000 */
[----:B------:R-:W-:-:S02]  /*1160*/  PRMT R175, R177, 0x7632, R175 ;  /* 0x00007632b1af7816 */ /* 0x000fc400000000af */
[----:B------:R-:W-:Y:S01]  /*1170*/  SHF.L.U32 R166, R177, 0x10, RZ ;  /* 0x00000010b1a67819 */ /* 0x000fe200000006ff */
[----:B------:R-:W-:Y:S01]  /*1180*/  FMUL.FTZ R177, R191, R206 ;  /* 0x000000cebfb17220 */ /* 0x000fe20000410000 */
[----:B------:R-:W-:Y:S01]  /*1190*/  PRMT R226, R179, 0x7632, R226 ;  /* 0x00007632b3e27816 */ /* 0x000fe200000000e2 */
[----:B------:R-:W-:Y:S01]  /*11a0*/  FMUL.FTZ R239, R88, R239 ;  /* 0x000000ef58ef7220 */ /* 0x000fe20000410000 */
[----:B------:R-:W-:Y:S02]  /*11b0*/  SHF.L.U32 R218, R218, 0x10, RZ ;  /* 0x00000010dada7819 */ /* 0x000fe400000006ff */
[----:B------:R-:W-:Y:S01]  /*11c0*/  MOV R135, R227 ;  /* 0x000000e300877202 */ /* 0x000fe20000000f00 */
[----:B------:R-:W-:Y:S01]  /*11d0*/  FADD.FTZ R216, R138, R216 ;  /* 0x000000d88ad87221 */ /* 0x000fe20000010000 */
[----:B------:R-:W-:Y:S01]  /*11e0*/  PRMT R207, R137, 0x7632, R207 ;  /* 0x0000763289cf7816 */ /* 0x000fe200000000cf */
[-C--:B------:R-:W-:Y:S01]  /*11f0*/  FFMA.FTZ R6, R176, R138.reuse, R6 ;  /* 0x0000008ab0067223 */ /* 0x080fe20000010006 */
[----:B------:R-:W-:Y:S01]  /*1200*/  PRMT R236, R178, 0x7632, R236 ;  /* 0x00007632b2ec7816 */ /* 0x000fe200000000ec */
[----:B------:R-:W-:Y:S01]  /*1210*/  FADD.FTZ R222, R134, R222 ;  /* 0x000000de86de7221 */ /* 0x000fe20000010000 */
[----:B------:R-:W-:Y:S01]  /*1220*/  SHF.L.U32 R162, R178, 0x10, RZ ;  /* 0x00000010b2a27819 */ /* 0x000fe200000006ff */
[----:B------:R-:W-:Y:S01]  /*1230*/  FMUL.FTZ R178, R84, R138 ;  /* 0x0000008a54b27220 */ /* 0x000fe20000410000 */
[----:B------:R-:W-:Y:S01]  /*1240*/  SHF.L.U32 R158, R179, 0x10, RZ ;  /* 0x00000010b39e7819 */ /* 0x000fe200000006ff */
[----:B------:R-:W-:Y:S01]  /*1250*/  FFMA.FTZ R8, R177, R134, R8 ;  /* 0x00000086b1087223 */ /* 0x000fe20000010008 */
[----:B------:R-:W-:Y:S01]  /*1260*/  MOV R202, R226 ;  /* 0x000000e200ca7202 */ /* 0x000fe20000000f00 */
[----:B------:R-:W-:Y:S01]  /*1270*/  FMUL.FTZ R179, R86, R134 ;  /* 0x0000008656b37220 */ /* 0x000fe20000410000 */
[----:B------:R-:W-:Y:S01]  /*1280*/  SHF.L.U32 R137, R137, 0x10, RZ ;  /* 0x0000001089897819 */ /* 0x000fe200000006ff */
[----:B------:R-:W-:Y:S01]  /*1290*/  FADD.FTZ R224, R168, R224 ;  /* 0x000000e0a8e07221 */ /* 0x000fe20000010000 */
[-C--:B------:R-:W-:Y:S01]  /*12a0*/  FFMA.FTZ R10, R142, R168.reuse, R10 ;  /* 0x000000a88e0a7223 */ /* 0x080fe2000001000a */
[----:B------:R-:W-:Y:S01]  /*12b0*/  FMUL.FTZ R226, R80, R168 ;  /* 0x000000a850e27220 */ /* 0x000fe20000410000 */
[----:B------:R-:W-:Y:S01]  /*12c0*/  FMUL.FTZ R138, R89, R218 ;  /* 0x000000da598a7220 */ /* 0x000fe20000410000 */
[----:B------:R-:W-:Y:S01]  /*12d0*/  MOV R168, R135 ;  /* 0x0000008700a87202 */ /* 0x000fe20000000f00 */
[----:B------:R-:W-:Y:S01]  /*12e0*/  FADD.FTZ R134, RZ, R239 ;  /* 0x000000efff867221 */ /* 0x000fe20000010000 */
[----:B------:R-:W-:Y:S01]  /*12f0*/  FMUL.FTZ R238, R191, R238 ;  /* 0x000000eebfee7220 */ /* 0x000fe20000410000 */
[----:B------:R-:W-:Y:S01]  /*1300*/  FFMA.FTZ R135, R136, R239, RZ ;  /* 0x000000ef88877223 */ /* 0x000fe200000100ff */
[----:B------:R-:W-:Y:S01]  /*1310*/  PRMT R221, R139, 0x7632, R221 ;  /* 0x000076328bdd7816 */ /* 0x000fe200000000dd */
[----:B------:R-:W-:Y:S01]  /*1320*/  FMUL.FTZ R141, R191, R200 ;  /* 0x000000c8bf8d7220 */ /* 0x000fe20000410000 */
[----:B------:R-:W-:Y:S01]  /*1330*/  SHF.L.U32 R207, R207, 0x10, RZ ;  /* 0x00000010cfcf7819 */ /* 0x000fe200000006ff */
[-C--:B------:R-:W-:Y:S01]  /*1340*/  FMUL.FTZ R139, R90, R137.reuse ;  /* 0x000000895a8b7220 */ /* 0x080fe20000410000 */
[----:B------:R-:W-:Y:S01]  /*1350*/  FADD.FTZ R134, R134, R138 ;  /* 0x0000008a86867221 */ /* 0x000fe20000010000 */
[----:B------:R-:W-:Y:S01]  /*1360*/  FFMA.FTZ R135, R238, R138, R135 ;  /* 0x0000008aee877223 */ /* 0x000fe20000010087 */
[----:B------:R-:W-:Y:S01]  /*1370*/  FADD.FTZ R212, R137, R212 ;  /* 0x000000d489d47221 */ /* 0x000fe20000010000 */
[----:B------:R-:W-:Y:S01]  /*1380*/  FFMA.FTZ R4, R141, R137, R4 ;  /* 0x000000898d047223 */ /* 0x000fe20000010004 */
[----:B------:R-:W-:Y:S01]  /*1390*/  FMUL.FTZ R137, R91, R207 ;  /* 0x000000cf5b897220 */ /* 0x000fe20000410000 */
[----:B------:R-:W-:Y:S01]  /*13a0*/  FADD.FTZ R134, R134, R139 ;  /* 0x0000008b86867221 */ /* 0x000fe20000010000 */
[----:B------:R-:W-:Y:S01]  /*13b0*/  FFMA.FTZ R135, R141, R139, R135 ;  /* 0x0000008b8d877223 */ /* 0x000fe20000010087 */
[----:B------:R-:W-:-:S02]  /*13c0*/  SHF.L.U32 R220, R220, 0x10, RZ ;  /* 0x00000010dcdc7819 */ /* 0x000fc400000006ff */
[----:B------:R-:W-:Y:S01]  /*13d0*/  FADD.FTZ R134, R134, R137 ;  /* 0x0000008986867221 */ /* 0x000fe20000010000 */
[----:B------:R-:W-:Y:S01]  /*13e0*/  FFMA.FTZ R135, R140, R137, R135 ;  /* 0x000000898c877223 */ /* 0x000fe20000010087 */
[----:B------:R-:W-:Y:S01]  /*13f0*/  MOV R200, R236 ;  /* 0x000000ec00c87202 */ /* 0x000fe20000000f00 */
[----:B------:R-:W-:Y:S01]  /*1400*/  FMUL.FTZ R236, R85, R220 ;  /* 0x000000dc55ec7220 */ /* 0x000fe20000410000 */
[----:B------:R-:W-:Y:S01]  /*1410*/  FADD.FTZ R134, R134, R178 ;  /* 0x000000b286867221 */ /* 0x000fe20000010000 */
[----:B------:R-:W-:Y:S01]  /*1420*/  FMUL.FTZ R234, R191, R234 ;  /* 0x000000eabfea7220 */ /* 0x000fe20000410000 */
[----:B------:R-:W-:Y:S01]  /*1430*/  FFMA.FTZ R135, R176, R178, R135 ;  /* 0x000000b2b0877223 */ /* 0x000fe20000010087 */
[----:B------:R-:W-:Y:S01]  /*1440*/  PRMT R167, R169, 0x7632, R167 ;  /* 0x00007632a9a77816 */ /* 0x000fe200000000a7 */
[----:B------:R-:W-:Y:S01]  /*1450*/  FMUL.FTZ R144, R191, R144 ;  /* 0x00000090bf907220 */ /* 0x000fe20000410000 */
[----:B------:R-:W-:Y:S01]  /*1460*/  SHF.L.U32 R169, R169, 0x10, RZ ;  /* 0x00000010a9a97819 */ /* 0x000fe200000006ff */
[----:B------:R-:W-:Y:S01]  /*1470*/  FADD.FTZ R134, R134, R236 ;  /* 0x000000ec86867221 */ /* 0x000fe20000010000 */
[----:B------:R-:W-:-:S02]  /*1480*/  PRMT R161, R170, 0x7632, R161 ;  /* 0x00007632aaa17816 */ /* 0x000fc400000000a1 */
[----:B------:R-:W-:Y:S01]  /*1490*/  SHF.L.U32 R221, R221, 0x10, RZ ;  /* 0x00000010dddd7819 */ /* 0x000fe200000006ff */
[----:B------:R-:W-:Y:S01]  /*14a0*/  FFMA.FTZ R135, R234, R236, R135 ;  /* 0x000000ecea877223 */ /* 0x000fe20000010087 */
[C---:B------:R-:W-:Y:S01]  /*14b0*/  PRMT R160, R171.reuse, 0x7632, R160 ;  /* 0x00007632aba07816 */ /* 0x040fe200000000a0 */
[----:B------:R-:W-:Y:S01]  /*14c0*/  FADD.FTZ R213, R220, R213 ;  /* 0x000000d5dcd57221 */ /* 0x000fe20000010000 */
[----:B------:R-:W-:Y:S01]  /*14d0*/  MOV R201, R237 ;  /* 0x000000ed00c97202 */ /* 0x000fe20000000f00 */
[----:B------:R-:W-:Y:S01]  /*14e0*/  FFMA.FTZ R5, R234, R220, R5 ;  /* 0x000000dcea057223 */ /* 0x000fe20000010005 */
[----:B------:R-:W-:Y:S01]  /*14f0*/  SHF.L.U32 R171, R171, 0x10, RZ ;  /* 0x00000010abab7819 */ /* 0x000fe200000006ff */
[----:B------:R-:W-:Y:S01]  /*1500*/  FMUL.FTZ R205, R191, R205 ;  /* 0x000000cdbfcd7220 */ /* 0x000fe20000410000 */
[----:B------:R-:W-:Y:S01]  /*1510*/  PRMT R228, R172, 0x7632, R228 ;  /* 0x00007632ace47816 */ /* 0x000fe200000000e4 */
[----:B------:R-:W-:Y:S01]  /*1520*/  FMUL.FTZ R237, R87, R221 ;  /* 0x000000dd57ed7220 */ /* 0x000fe20000410000 */
[----:B------:R-:W-:Y:S01]  /*1530*/  SHF.L.U32 R220, R161, 0x10, RZ ;  /* 0x00000010a1dc7819 */ /* 0x000fe200000006ff */
[----:B------:R-:W-:Y:S01]  /*1540*/  FADD.FTZ R230, R169, R230 ;  /* 0x000000e6a9e67221 */ /* 0x000fe20000010000 */
[-C--:B------:R-:W-:Y:S01]  /*1550*/  FFMA.FTZ R12, R144, R169.reuse, R12 ;  /* 0x000000a9900c7223 */ /* 0x080fe2000001000c */
[----:B------:R-:W-:Y:S01]  /*1560*/  FMUL.FTZ R227, R82, R169 ;  /* 0x000000a952e37220 */ /* 0x000fe20000410000 */
[C---:B------:R-:W-:Y:S01]  /*1570*/  FMUL.FTZ R161, R191.reuse, R155 ;  /* 0x0000009bbfa17220 */ /* 0x040fe20000410000 */
[----:B------:R-:W-:Y:S01]  /*1580*/  FADD.FTZ R134, R134, R179 ;  /* 0x000000b386867221 */ /* 0x000fe20000010000 */
[----:B------:R-:W-:Y:S01]  /*1590*/  FMUL.FTZ R235, R191, R235 ;  /* 0x000000ebbfeb7220 */ /* 0x000fe20000410000 */
[----:B------:R-:W-:Y:S01]  /*15a0*/  MOV R169, R202 ;  /* 0x000000ca00a97202 */ /* 0x000fe20000000f00 */
[----:B------:R-:W-:Y:S01]  /*15b0*/  FFMA.FTZ R135, R177, R179, R135 ;  /* 0x000000b3b1877223 */ /* 0x000fe20000010087 */
[----:B------:R-:W-:Y:S01]  /*15c0*/  MOV R155, R201 ;  /* 0x000000c9009b7202 */ /* 0x000fe20000000f00 */
[----:B------:R-:W-:Y:S01]  /*15d0*/  FFMA.FTZ R3, R140, R207, R3 ;  /* 0x000000cf8c037223 */ /* 0x000fe20000010003 */
[----:B------:R-:W-:Y:S01]  /*15e0*/  FADD.FTZ R211, R207, R211 ;  /* 0x000000d3cfd37221 */ /* 0x000fe20000010000 */
[----:B------:R-:W-:Y:S01]  /*15f0*/  SHF.L.U32 R202, R228, 0x10, RZ ;  /* 0x00000010e4ca7819 */ /* 0x000fe200000006ff */
[----:B------:R-:W-:Y:S01]  /*1600*/  FMUL.FTZ R148, R191, R148 ;  /* 0x00000094bf947220 */ /* 0x000fe20000410000 */
[----:B------:R-:W-:Y:S01]  /*1610*/  SHF.L.U32 R203, R203, 0x10, RZ ;  /* 0x00000010cbcb7819 */ /* 0x000fe200000006ff */
[----:B------:R-:W-:Y:S01]  /*1620*/  FADD.FTZ R240, R171, R240 ;  /* 0x000000f0abf07221 */ /* 0x000fe20000010000 */
[-C--:B------:R-:W-:Y:S01]  /*1630*/  FFMA.FTZ R16, R205, R171.reuse, R16 ;  /* 0x000000abcd107223 */ /* 0x080fe20000010010 */
[----:B------:R-:W-:Y:S01]  /*1640*/  FMUL.FTZ R207, R78, R171 ;  /* 0x000000ab4ecf7220 */ /* 0x000fe20000410000 */
[----:B------:R-:W-:Y:S01]  /*1650*/  MOV R228, R175 ;  /* 0x000000af00e47202 */ /* 0x000fe20000000f00 */
        /* <DEDUP_REMOVED lines=8> */
[----:B------:R-:W-:Y:S01]  /*16e0*/  FMUL.FTZ R228, R81, R203 ;  /* 0x000000cb51e47220 */ /* 0x000fe20000410000 */
[----:B------:R-:W-:Y:S01]  /*16f0*/  FADD.FTZ R134, R134, R226 ;  /* 0x000000e286867221 */ /* 0x000fe20000010000 */
[----:B------:R-:W-:Y:S01]  /*1700*/  FMUL.FTZ R143, R191, R143 ;  /* 0x0000008fbf8f7220 */ /* 0x000fe20000410000 */
[----:B------:R-:W-:Y:S01]  /*1710*/  FFMA.FTZ R135, R142, R226, R135 ;  /* 0x000000e28e877223 */ /* 0x000fe20000010087 */
[----:B------:R-:W-:Y:S01]  /*1720*/  SHF.L.U32 R167, R167, 0x10, RZ ;  /* 0x00000010a7a77819 */ /* 0x000fe200000006ff */
[----:B------:R-:W-:Y:S01]  /*1730*/  FADD.FTZ R217, R221, R217 ;  /* 0x000000d9ddd97221 */ /* 0x000fe20000010000 */
[----:B------:R-:W-:Y:S01]  /*1740*/  FFMA.FTZ R7, R235, R221, R7 ;  /* 0x000000ddeb077223 */ /* 0x000fe20000010007 */
[----:B------:R-:W-:Y:S01]  /*1750*/  FADD.FTZ R134, R134, R228 ;  /* 0x000000e486867221 */ /* 0x000fe20000010000 */
[----:B------:R-:W-:Y:S01]  /*1760*/  SHF.L.U32 R221, R160, 0x10, RZ ;  /* 0x00000010a0dd7819 */ /* 0x000fe200000006ff */
[----:B------:R-:W-:Y:S01]  /*1770*/  FFMA.FTZ R135, R143, R228, R135 ;  /* 0x000000e48f877223 */ /* 0x000fe20000010087 */
[----:B------:R-:W-:Y:S01]  /*1780*/  FMUL.FTZ R160, R191, R133 ;  /* 0x00000085bfa07220 */ /* 0x000fe20000410000 */
[----:B------:R-:W-:Y:S01]  /*1790*/  SHF.L.U32 R170, R170, 0x10, RZ ;  /* 0x00000010aaaa7819 */ /* 0x000fe200000006ff */
[----:B------:R-:W-:Y:S01]  /*17a0*/  FADD.FTZ R134, R134, R227 ;  /* 0x000000e386867221 */ /* 0x000fe20000010000 */
[----:B------:R-:W-:Y:S01]  /*17b0*/  SHF.L.U32 R133, R229, 0x10, RZ ;  /* 0x00000010e5857819 */ /* 0x000fe200000006ff */
[----:B------:R-:W-:Y:S01]  /*17c0*/  FMUL.FTZ R229, R83, R167 ;  /* 0x000000a753e57220 */ /* 0x000fe20000410000 */
[C---:B------:R-:W-:Y:S01]  /*17d0*/  FMUL.FTZ R145, R191.reuse, R145 ;  /* 0x00000091bf917220 */ /* 0x040fe20000410000 */
[----:B------:R-:W-:Y:S01]  /*17e0*/  FFMA.FTZ R135, R144, R227, R135 ;  /* 0x000000e390877223 */ /* 0x000fe20000010087 */
[----:B------:R-:W-:Y:S01]  /*17f0*/  FFMA.FTZ R0, R238, R218, R0 ;  /* 0x000000daee007223 */ /* 0x000fe20000010000 */
[----:B------:R-:W-:Y:S01]  /*1800*/  FADD.FTZ R209, R218, R209 ;  /* 0x000000d1dad17221 */ /* 0x000fe20000010000 */
[C---:B------:R-:W-:Y:S01]  /*1810*/  FMUL.FTZ R218, R191.reuse, R149 ;  /* 0x00000095bfda7220 */ /* 0x040fe20000410000 */
[----:B------:R-:W-:Y:S01]  /*1820*/  FMUL.FTZ R206, R76, R170 ;  /* 0x000000aa4cce7220 */ /* 0x000fe20000410000 */
[----:B------:R-:W-:Y:S01]  /*1830*/  MOV R149, R200 ;  /* 0x000000c800957202 */ /* 0x000fe20000000f00 */
[----:B------:R-:W-:Y:S01]  /*1840*/  FADD.FTZ R134, R134, R229 ;  /* 0x000000e586867221 */ /* 0x000fe20000010000 */
[----:B------:R-:W-:Y:S01]  /*1850*/  FMUL.FTZ R204, R191, R204 ;  /* 0x000000ccbfcc7220 */ /* 0x000fe20000410000 */
[----:B------:R-:W-:Y:S01]  /*1860*/  FFMA.FTZ R135, R145, R229, R135 ;  /* 0x000000e591877223 */ /* 0x000fe20000010087 */
[----:B------:R-:W-:Y:S01]  /*1870*/  FMUL.FTZ R175, R191, R159 ;  /* 0x0000009fbfaf7220 */ /* 0x000fe20000410000 */
[----:B------:R-:W-:Y:S01]  /*1880*/  FADD.FTZ R231, R220, R231 ;  /* 0x000000e7dce77221 */ /* 0x000fe20000010000 */
[-C--:B------:R-:W-:Y:S01]  /*1890*/  FFMA.FTZ R13, R218, R220.reuse, R13 ;  /* 0x000000dcda0d7223 */ /* 0x080fe2000001000d */
[----:B------:R-:W-:Y:S01]  /*18a0*/  SHF.L.U32 R159, R149, 0x10, RZ ;  /* 0x00000010959f7819 */ /* 0x000fe200000006ff */
[----:B------:R-:W-:Y:S01]  /*18b0*/  FMUL.FTZ R220, R77, R220 ;  /* 0x000000dc4ddc7220 */ /* 0x000fe20000410000 */
[----:B------:R-:W-:Y:S01]  /*18c0*/  FADD.FTZ R134, R134, R206 ;  /* 0x000000ce86867221 */ /* 0x000fe20000010000 */
[----:B------:R-:W-:Y:S01]  /*18d0*/  FFMA.FTZ R149, R204, R206, R135 ;  /* 0x000000cecc957223 */ /* 0x000fe20000010087 */
        /* <DEDUP_REMOVED lines=31> */
[----:B------:R-:W-:Y:S01]  /*1ad0*/  FADD.FTZ R242, R172, R242 ;  /* 0x000000f2acf27221 */ /* 0x000fe20000010000 */
[----:B------:R-:W-:Y:S01]  /*1ae0*/  FFMA.FTZ R18, R146, R172, R18 ;  /* 0x000000ac92127223 */ /* 0x000fe20000010012 */
        /* <DEDUP_REMOVED lines=72> */
[----:B------:R-:W-:Y:S01]  /*1f70*/  UMOV UR4, 0xffffffff ;  /* 0xffffffff00047882 */ /* 0x000fe20000000000 */
[----:B------:R-:W-:-:S02]  /*1f80*/  FFMA.FTZ R134, R153, R158, R132 ;  /* 0x0000009e99867223 */ /* 0x000fc40000010084 */
[----:B------:R-:W-:Y:S02]  /*1f90*/  FADD.FTZ R132, R133, R157 ;  /* 0x0000009d85847221 */ /* 0x000fe40000010000 */
        /* <DEDUP_REMOVED lines=20> */
.L_x_6047:
        /* <DEDUP_REMOVED lines=14> */
.L_x_6035:
        /* <DEDUP_REMOVED lines=29> */
[-C--:B------:R-:W-:Y:S01]  /*2390*/  FFMA.FTZ R215, R136, R169.reuse, R168 ;  /* 0x000000a988d77223 */ /* 0x080fe200000100a8 */
[----:B------:R-:W-:Y:S02]  /*23a0*/  FADD.FTZ R238, R138, -R238 ;  /* 0x800000ee8aee7221 */ /* 0x000fe40000010000 */
[----:B------:R-:W-:Y:S01]  /*23b0*/  FADD.FTZ R141, R139, -R141 ;  /* 0x8000008d8b8d7221 */ /* 0x000fe20000010000 */
[-CC-:B------:R-:W-:Y:S01]  /*23c0*/  FFMA.FTZ R140, R140, R169.reuse, R168.reuse ;  /* 0x000000a98c8c7223 */ /* 0x180fe200000100a8 */
[----:B------:R-:W-:Y:S01]  /*23d0*/  FFMA.FTZ R176, R176, R169, R168 ;  /* 0x000000a9b0b07223 */ /* 0x000fe200000100a8 */
[----:B------:R-:W-:-:S05]  /*23e0*/  FADD.FTZ R215, R239, -R215 ;  /* 0x800000d7efd77221 */ /* 0x000fca0000010000 */
[----:B------:R-:W0:Y:S01]  /*23f0*/  @P2 LDC.64 R138, c[0x0][0x308] ;  /* 0x0000c200ff8a2b82 */ /* 0x000e220000000a00 */
        /* <DEDUP_REMOVED lines=9> */
[----:B------:R-:W-:Y:S01]  /*2490*/  ISETP.NE.U32.AND P3, PT, RZ, UR14, PT ;  /* 0x0000000eff007c0c */ /* 0x000fe2000bf65070 */
[----:B------:R-:W-:Y:S01]  /*24a0*/  FADD.FTZ R234, R236, -R234 ;  /* 0x800000eaecea7221 */ /* 0x000fe20000010000 */
[----:B------:R-:W-:Y:S01]  /*24b0*/  FADD.FTZ R178, R179, -R178 ;  /* 0x800000b2b3b27221 */ /* 0x000fe20000010000 */
[----:B------:R-:W-:Y:S01]  /*24c0*/  FADD.FTZ R235, R237, -R235 ;  /* 0x800000ebedeb7221 */ /* 0x000fe20000010000 */
[----:B--2---:R-:W-:-:S04]  /*24d0*/  IMAD.WIDE.U32 R132, R214, 0x10, R250 ;  /* 0x00000010d6847825 */ /* 0x004fc800078e00fa */
[----:B-----5:R-:W-:Y:S01]  /*24e0*/  @P1 FADD.FTZ R215, R92, R215 ;  /* 0x000000d75cd71221 */ /* 0x020fe20000010000 */
[----:B------:R-:W-:Y:S01]  /*24f0*/  @P1 FADD.FTZ R238, R93, R238 ;  /* 0x000000ee5dee1221 */ /* 0x000fe20000010000 */
[----:B------:R-:W-:Y:S01]  /*2500*/  @P1 FADD.FTZ R198, R94, R198 ;  /* 0x000000c65ec61221 */ /* 0x000fe20000010000 */
[----:B------:R-:W-:Y:S01]  /*2510*/  @P1 FADD.FTZ R199, R95, R199 ;  /* 0x000000c75fc71221 */ /* 0x000fe20000010000 */
[----:B------:R-:W-:Y:S01]  /*2520*/  ISETP.NE.AND.EX P3, PT, RZ, UR15, PT, P3 ;  /* 0x0000000fff007c0c */ /* 0x000fe2000bf65330 */
[C---:B------:R-:W-:Y:S01]  /*2530*/  FMUL.FTZ R176, R191.reuse, R176 ;  /* 0x000000b0bfb07220 */ /* 0x040fe20000410000 */
[C---:B------:R-:W-:Y:S01]  /*2540*/  FMUL.FTZ R177, R191.reuse, R234 ;  /* 0x000000eabfb17220 */ /* 0x040fe20000410000 */
[C---:B------:R-:W-:Y:S01]  /*2550*/  FMUL.FTZ R178, R191.reuse, R178 ;  /* 0x000000b2bfb27220 */ /* 0x040fe20000410000 */
[----:B------:R-:W-:Y:S01]  /*2560*/  FMUL.FTZ R179, R191, R235 ;  /* 0x000000ebbfb37220 */ /* 0x000fe20000410000 */
[----:B0-----:R-:W-:Y:S01]  /*2570*/  @P2 IMAD.WIDE.U32 R140, R214, 0x20, R138 ;  /* 0x00000020d68c2825 */ /* 0x001fe200078e008a */
[----:B------:R-:W-:Y:S01]  /*2580*/  SEL R136, R215, R124, P3 ;  /* 0x0000007cd7887207 */ /* 0x000fe20001800000 */
[----:B------:R-:W2:Y:S01]  /*2590*/  LDG.E.128 R132, desc[UR6][R132.64] ;  /* 0x0000000684847981 */ /* 0x000ea2000c1e1d00 */
[----:B------:R-:W-:Y:S01]  /*25a0*/  SEL R137, R238, R125, P3 ;  /* 0x0000007dee897207 */ /* 0x000fe20001800000 */
[----:B------:R-:W-:Y:S01]  /*25b0*/  @P1 FADD.FTZ R176, R96, R176 ;  /* 0x000000b060b01221 */ /* 0x000fe20000010000 */
[----:B------:R-:W-:Y:S01]  /*25c0*/  SEL R138, R198, R126, P3 ;  /* 0x0000007ec68a7207 */ /* 0x000fe20001800000 */
[----:B------:R-:W-:Y:S01]  /*25d0*/  @P1 FADD.FTZ R177, R97, R177 ;  /* 0x000000b161b11221 */ /* 0x000fe20000010000 */
[----:B------:R-:W-:Y:S01]  /*25e0*/  SEL R139, R199, R127, P3 ;  /* 0x0000007fc78b7207 */ /* 0x000fe20001800000 */
[----:B------:R-:W-:Y:S01]  /*25f0*/  @P1 FADD.FTZ R178, R98, R178 ;  /* 0x000000b262b21221 */ /* 0x000fe20000010000 */
[----:B------:R-:W-:Y:S01]  /*2600*/  @P1 FADD.FTZ R179, R99, R179 ;  /* 0x000000b363b31221 */ /* 0x000fe20000010000 */
[----:B------:R-:W3:Y:S04]  /*2610*/  LDL.LU R239, [R1+0x70] ;  /* 0x0000700001ef7983 */ /* 0x000ee80000300800 */
[----:B------:R0:W-:Y:S04]  /*2620*/  @P2 STG.E.128 desc[UR6][R140.64], R136 ;  /* 0x000000888c002986 */ /* 0x0001e8000c101d06 */
[----:B------:R-:W4:Y:S04]  /*2630*/  LDL.LU R236, [R1+0x74] ;  /* 0x0000740001ec7983 */ /* 0x000f280000300800 */
[----:B------:R-:W3:Y:S04]  /*2640*/  LDL.LU R237, [R1+0x68] ;  /* 0x0000680001ed7983 */ /* 0x000ee80000300800 */
[----:B------:R-:W3:Y:S04]  /*2650*/  LDL.LU R234, [R1+0x6c] ;  /* 0x00006c0001ea7983 */ /* 0x000ee80000300800 */
[----:B------:R-:W3:Y:S01]  /*2660*/  LDL.LU R235, [R1+0x60] ;  /* 0x0000600001eb7983 */ /* 0x000ee20000300800 */
[----:B0-----:R-:W-:-:S02]  /*2670*/  SEL R136, R176, R128, P3 ;  /* 0x00000080b0887207 */ /* 0x001fc40001800000 */
[----:B------:R-:W-:Y:S02]  /*2680*/  SEL R137, R177, R129, P3 ;  /* 0x00000081b1897207 */ /* 0x000fe40001800000 */
[----:B------:R-:W-:Y:S02]  /*2690*/  SEL R138, R178, R130, P3 ;  /* 0x00000082b28a7207 */ /* 0x000fe40001800000 */
[----:B------:R-:W-:-:S05]  /*26a0*/  SEL R139, R179, R131, P3 ;  /* 0x00000083b38b7207 */ /* 0x000fca0001800000 */
[----:B------:R0:W-:Y:S04]  /*26b0*/  @P2 STG.E.128 desc[UR6][R140.64+0x10], R136 ;  /* 0x000010888c002986 */ /* 0x0001e8000c101d06 */
[----:B0-----:R-:W4:Y:S01]  /*26c0*/  LDL.LU R141, [R1+0x4] ;  /* 0x00000400018d7983 */ /* 0x001f220000300800 */
[-C--:B------:R-:W-:Y:S01]  /*26d0*/  FMUL.FTZ R215, R215, R192.reuse ;  /* 0x000000c0d7d77220 */ /* 0x080fe20000410000 */
[-C--:B------:R-:W-:Y:S01]  /*26e0*/  FMUL.FTZ R238, R238, R192.reuse ;  /* 0x000000c0eeee7220 */ /* 0x080fe20000410000 */
[-C--:B------:R-:W-:Y:S01]  /*26f0*/  FMUL.FTZ R198, R198, R192.reuse ;  /* 0x000000c0c6c67220 */ /* 0x080fe20000410000 */
[-C--:B------:R-:W-:Y:S01]  /*2700*/  FMUL.FTZ R178, R178, R192.reuse ;  /* 0x000000c0b2b27220 */ /* 0x080fe20000410000 */
[-C--:B------:R-:W-:Y:S01]  /*2710*/  FMUL.FTZ R179, R179, R192.reuse ;  /* 0x000000c0b3b37220 */ /* 0x080fe20000410000 */
[-C--:B------:R-:W-:Y:S01]  /*2720*/  FMUL.FTZ R176, R176, R192.reuse ;  /* 0x000000c0b0b07220 */ /* 0x080fe20000410000 */
[----:B------:R-:W-:Y:S01]  /*2730*/  FMUL.FTZ R177, R177, R192 ;  /* 0x000000c0b1b17220 */ /* 0x000fe20000410000 */
[----:B------:R-:W-:Y:S01]  /*2740*/  FMUL.FTZ R139, R54, R178 ;  /* 0x000000b2368b7220 */ /* 0x000fe20000410000 */
[----:B------:R-:W-:-:S05]  /*2750*/  FMUL.FTZ R140, R55, R179 ;  /* 0x000000b3378c7220 */ /* 0x000fca0000410000 */
[----:B------:R-:W-:Y:S02]  /*2760*/  F2FP.BF16.F32.PACK_AB R139, R140, R139 ;  /* 0x0000008b8c8b723e */ /* 0x000fe400000010ff */
[----:B------:R-:W-:Y:S01]  /*2770*/  LEA R140, P5, R214, UR16, 0x4 ;  /* 0x00000010d68c7c11 */ /* 0x000fe2000f8a20ff */
[-CC-:B------:R-:W-:Y:S01]  /*2780*/  FFMA.FTZ R142, R142, R169.reuse, R168.reuse ;  /* 0x000000a98e8e7223 */ /* 0x180fe200000100a8 */
[-CC-:B------:R-:W-:Y:S01]  /*2790*/  FFMA.FTZ R143, R143, R169.reuse, R168.reuse ;  /* 0x000000a98f8f7223 */ /* 0x180fe200000100a8 */
[-C--:B------:R-:W-:Y:S02]  /*27a0*/  FFMA.FTZ R145, R145, R169.reuse, R168 ;  /* 0x000000a991917223 */ /* 0x080fe400000100a8 */
[----:B------:R-:W-:Y:S01]  /*27b0*/  FADD.FTZ R142, R226, -R142 ;  /* 0x8000008ee28e7221 */ /* 0x000fe20000010000 */
[----:B------:R-:W-:Y:S01]  /*27c0*/  FADD.FTZ R143, R228, -R143 ;  /* 0x8000008fe48f7221 */ /* 0x000fe20000010000 */
[----:B------:R-:W-:Y:S01]  /*27d0*/  FADD.FTZ R145, R229, -R145 ;  /* 0x80000091e5917221 */ /* 0x000fe20000010000 */
[-CC-:B------:R-:W-:Y:S01]  /*27e0*/  FFMA.FTZ R218, R218, R169.reuse, R168.reuse ;  /* 0x000000a9dada7223 */ /* 0x180fe200000100a8 */
[-CC-:B------:R-:W-:Y:S01]  /*27f0*/  FFMA.FTZ R204, R204, R169.reuse, R168.reuse ;  /* 0x000000a9cccc7223 */ /* 0x180fe200000100a8 */
[----:B------:R-:W-:-:S02]  /*2800*/  FFMA.FTZ R205, R205, R169, R168 ;  /* 0x000000a9cdcd7223 */ /* 0x000fc400000100a8 */
[----:B------:R-:W-:Y:S01]  /*2810*/  FADD.FTZ R218, R220, -R218 ;  /* 0x800000dadcda7221 */ /* 0x000fe20000010000 */
[----:B------:R-:W-:-:S04]  /*2820*/  FADD.FTZ R204, R206, -R204 ;  /* 0x800000cccecc7221 */ /* 0x000fc80000010000 */
[----:B------:R-:W-:-:S04]  /*2830*/  FMUL.FTZ R206, R191, R204 ;  /* 0x000000ccbfce7220 */ /* 0x000fc80000410000 */
[----:B------:R-:W-:Y:S01]  /*2840*/  @P1 FADD.FTZ R206, R104, R206 ;  /* 0x000000ce68ce1221 */ /* 0x000fe20000010000 */
[-CC-:B------:R-:W-:Y:S01]  /*2850*/  FFMA.FTZ R147, R147, R169.reuse, R168.reuse ;  /* 0x000000a993937223 */ /* 0x180fe200000100a8 */
[-CC-:B------:R-:W-:Y:S01]  /*2860*/  FFMA.FTZ R146, R146, R169.reuse, R168.reuse ;  /* 0x000000a992927223 */ /* 0x180fe200000100a8 */
[-CC-:B------:R-:W-:Y:S02]  /*2870*/  FFMA.FTZ R161, R161, R169.reuse, R168.reuse ;  /* 0x000000a9a1a17223 */ /* 0x180fe400000100a8 */
[----:B------:R-:W-:Y:S01]  /*2880*/  FADD.FTZ R147, R202, -R147 ;  /* 0x80000093ca937221 */ /* 0x000fe20000010000 */
[-C--:B------:R-:W-:Y:S01]  /*2890*/  FFMA.FTZ R202, R160, R169.reuse, R168 ;  /* 0x000000a9a0ca7223 */ /* 0x080fe200000100a8 */
[----:B------:R-:W-:Y:S01]  /*28a0*/  FADD.FTZ R146, R200, -R146 ;  /* 0x80000092c8927221 */ /* 0x000fe20000010000 */
[----:B------:R-:W-:Y:S01]  /*28b0*/  FADD.FTZ R161, R203, -R161 ;  /* 0x800000a1cba17221 */ /* 0x000fe20000010000 */
[-C--:B------:R-:W-:Y:S01]  /*28c0*/  FFMA.FTZ R170, R170, R169.reuse, R168 ;  /* 0x000000a9aaaa7223 */ /* 0x080fe200000100a8 */
        /* <DEDUP_REMOVED lines=20> */
[----:B------:R-:W-:Y:S01]  /*2a10*/  SEL R146, R202, R126, P3 ;  /* 0x0000007eca927207 */ /* 0x000fe20001800000 */
[----:B------:R-:W-:Y:S01]  /*2a20*/  @P1 FADD.FTZ R171, R112, R171 ;  /* 0x000000ab70ab1221 */ /* 0x000fe20000010000 */
[----:B------:R-:W-:Y:S01]  /*2a30*/  SEL R147, R203, R127, P3 ;  /* 0x0000007fcb937207 */ /* 0x000fe20001800000 */
[----:B------:R-:W-:Y:S01]  /*2a40*/  @P1 FADD.FTZ R172, R113, R172 ;  /* 0x000000ac71ac1221 */ /* 0x000fe20000010000 */
[----:B------:R-:W-:Y:S01]  /*2a50*/  @P1 FADD.FTZ R173, R114, R173 ;  /* 0x000000ad72ad1221 */ /* 0x000fe20000010000 */
[----:B------:R-:W-:Y:S01]  /*2a60*/  @P1 FADD.FTZ R170, R115, R170 ;  /* 0x000000aa73aa1221 */ /* 0x000fe20000010000 */
[-C--:B------:R-:W-:Y:S01]  /*2a70*/  FMUL.FTZ R202, R202, R192.reuse ;  /* 0x000000c0caca7220 */ /* 0x080fe20000410000 */
[----:B------:R-:W-:Y:S01]  /*2a80*/  FMUL.FTZ R203, R203, R192 ;  /* 0x000000c0cbcb7220 */ /* 0x000fe20000410000 */
[----:B------:R-:W-:Y:S01]  /*2a90*/  IMAD.WIDE.U32 R164, R189, 0x10, R250 ;  /* 0x00000010bda47825 */ /* 0x000fe200078e00fa */
[----:B--2---:R-:W-:-:S02]  /*2aa0*/  PRMT R136, R132, 0x7632, R136 ;  /* 0x0000763284887816 */ /* 0x004fc40000000088 */
[----:B------:R-:W-:Y:S02]  /*2ab0*/  SHF.L.U32 R132, R132, 0x10, RZ ;  /* 0x0000001084847819 */ /* 0x000fe400000006ff */
[----:B------:R-:W-:Y:S02]  /*2ac0*/  SHF.L.U32 R136, R136, 0x10, RZ ;  /* 0x0000001088887819 */ /* 0x000fe400000006ff */
[----:B------:R-:W-:Y:S01]  /*2ad0*/  SHF.L.U32 R137, R133, 0x10, RZ ;  /* 0x0000001085897819 */ /* 0x000fe200000006ff */
[----:B------:R-:W-:Y:S01]  /*2ae0*/  FFMA.FTZ R252, R215, R132, R252 ;  /* 0x00000084d7fc7223 */ /* 0x000fe200000100fc */
[----:B------:R-:W-:Y:S01]  /*2af0*/  FMUL.FTZ R132, R199, R192 ;  /* 0x000000c0c7847220 */ /* 0x000fe20000410000 */
[----:B------:R-:W-:Y:S01]  /*2b00*/  FFMA.FTZ R249, R238, R136, R249 ;  /* 0x00000088eef97223 */ /* 0x000fe200000100f9 */
[----:B------:R-:W-:Y:S01]  /*2b10*/  FMUL.FTZ R136, R56, R215 ;  /* 0x000000d738887220 */ /* 0x000fe20000410000 */
[----:B------:R-:W-:Y:S01]  /*2b20*/  FMUL.FTZ R238, R57, R238 ;  /* 0x000000ee39ee7220 */ /* 0x000fe20000410000 */
[----:B------:R-:W-:-:S04]  /*2b30*/  FMUL.FTZ R138, R59, R132 ;  /* 0x000000843b8a7220 */ /* 0x000fc80000410000 */
[----:B------:R-:W-:Y:S02]  /*2b40*/  F2FP.BF16.F32.PACK_AB R136, R238, R136 ;  /* 0x00000088ee88723e */ /* 0x000fe400000010ff */
[----:B------:R-:W2:Y:S01]  /*2b50*/  LDL.LU R238, [R1+0x64] ;  /* 0x0000640001ee7983 */ /* 0x000ea20000300800 */
[----:B------:R-:W-:-:S04]  /*2b60*/  FFMA.FTZ R215, R144, R169, R168 ;  /* 0x000000a990d77223 */ /* 0x000fc800000100a8 */
[----:B------:R-:W-:Y:S01]  /*2b70*/  FADD.FTZ R215, R227, -R215 ;  /* 0x800000d7e3d77221 */ /* 0x000fe20000010000 */
[----:B------:R-:W-:Y:S01]  /*2b80*/  FMUL.FTZ R199, R191, R143 ;  /* 0x0000008fbfc77220 */ /* 0x000fe20000410000 */
[----:B----4-:R-:W-:Y:S01]  /*2b90*/  FFMA.FTZ R141, R198, R137, R141 ;  /* 0x00000089c68d7223 */ /* 0x010fe2000001008d */
[----:B------:R-:W-:-:S04]  /*2ba0*/  FMUL.FTZ R137, R58, R198 ;  /* 0x000000c63a897220 */ /* 0x000fc80000410000 */
[----:B------:R0:W-:Y:S01]  /*2bb0*/  STL [R1+0x4], R141 ;  /* 0x0000048d01007387 */ /* 0x0001e20000100800 */
[----:B------:R-:W-:Y:S01]  /*2bc0*/  F2FP.BF16.F32.PACK_AB R137, R138, R137 ;  /* 0x000000898a89723e */ /* 0x000fe200000010ff */
[----:B------:R-:W-:Y:S01]  /*2bd0*/  FMUL.FTZ R138, R52, R176 ;  /* 0x000000b0348a7220 */ /* 0x000fe20000410000 */
[C---:B------:R-:W-:Y:S01]  /*2be0*/  FMUL.FTZ R198, R191.reuse, R142 ;  /* 0x0000008ebfc67220 */ /* 0x040fe20000410000 */
[----:B------:R-:W-:Y:S01]  /*2bf0*/  FMUL.FTZ R215, R191, R215 ;  /* 0x000000d7bfd77220 */ /* 0x000fe20000410000 */
[----:B------:R-:W-:Y:S01]  /*2c00*/  @P1 FADD.FTZ R199, R101, R199 ;  /* 0x000000c765c71221 */ /* 0x000fe20000010000 */
[----:B------:R-:W4:Y:S01]  /*2c10*/  LDL.LU R226, [R1+0x58] ;  /* 0x0000580001e27983 */ /* 0x000f220000300800 */
[----:B0-----:R-:W-:Y:S01]  /*2c20*/  FMUL.FTZ R141, R53, R177 ;  /* 0x000000b1358d7220 */ /* 0x001fe20000410000 */
[----:B------:R-:W-:Y:S01]  /*2c30*/  @P1 FADD.FTZ R198, R100, R198 ;  /* 0x000000c664c61221 */ /* 0x000fe20000010000 */
[----:B------:R-:W-:Y:S01]  /*2c40*/  @P1 FADD.FTZ R215, R102, R215 ;  /* 0x000000d766d71221 */ /* 0x000fe20000010000 */
[----:B------:R-:W2:Y:S02]  /*2c50*/  LDL.LU R228, [R1+0x5c] ;  /* 0x00005c0001e47983 */ /* 0x000ea40000300800 */
[----:B------:R-:W-:-:S02]  /*2c60*/  F2FP.BF16.F32.PACK_AB R138, R141, R138 ;  /* 0x0000008a8d8a723e */ /* 0x000fc400000010ff */
[----:B------:R-:W-:Y:S01]  /*2c70*/  LEA.HI.X R141, R214, UR17, RZ, 0x4, P5 ;  /* 0x00000011d68d7c11 */ /* 0x000fe2000a8f24ff */
[----:B------:R-:W-:Y:S01]  /*2c80*/  FMUL.FTZ R204, R215, R192 ;  /* 0x000000c0d7cc7220 */ /* 0x000fe20000410000 */
[----:B------:R-:W3:Y:S04]  /*2c90*/  LDL.LU R227, [R1+0x50] ;  /* 0x0000500001e37983 */ /* 0x000ee80000300800 */
[----:B------:R0:W-:Y:S01]  /*2ca0*/  STG.E.128 desc[UR6][R140.64], R136 ;  /* 0x000000888c007986 */ /* 0x0001e2000c101d06 */
[----:B------:R-:W-:-:S03]  /*2cb0*/  FMUL.FTZ R214, R191, R145 ;  /* 0x00000091bfd67220 */ /* 0x000fc60000410000 */
[----:B------:R-:W4:Y:S01]  /*2cc0*/  LDL.LU R229, [R1+0x54] ;  /* 0x0000540001e57983 */ /* 0x000f220000300800 */
[----:B0-----:R-:W0:Y:S01]  /*2cd0*/  @P2 LDC.64 R136, c[0x0][0x308] ;  /* 0x0000c200ff882b82 */ /* 0x001e220000000a00 */
[----:B------:R-:W-:Y:S01]  /*2ce0*/  @P1 FADD.FTZ R214, R103, R214 ;  /* 0x000000d667d61221 */ /* 0x000fe20000010000 */
[----:B------:R-:W-:Y:S01]  /*2cf0*/  IMAD.WIDE.U32 R140, R208, 0x10, R250 ;  /* 0x00000010d08c7825 */ /* 0x000fe200078e00fa */
[----:B------:R-:W-:Y:S01]  /*2d00*/  SEL R138, R215, R126, P3 ;  /* 0x0000007ed78a7207 */ /* 0x000fe20001800000 */
[----:B------:R-:W2:Y:S02]  /*2d10*/  LDL.LU R220, [R1+0x48] ;  /* 0x0000480001dc7983 */ /* 0x000ea40000300800 */
[----:B------:R-:W-:Y:S02]  /*2d20*/  SEL R139, R214, R127, P3 ;  /* 0x0000007fd68b7207 */ /* 0x000fe40001800000 */
[----:B------:R-:W3:Y:S01]  /*2d30*/  LDG.E.128 R140, desc[UR6][R140.64] ;  /* 0x000000068c8c7981 */ /* 0x000ee2000c1e1d00 */
[----:B0-----:R-:W-:Y:S01]  /*2d40*/  @P2 IMAD.WIDE.U32 R144, R208, 0x20, R136 ;  /* 0x00000020d0902825 */ /* 0x001fe200078e0088 */
[----:B------:R-:W-:-:S02]  /*2d50*/  SEL R136, R198, R124, P3 ;  /* 0x0000007cc6887207 */ /* 0x000fc40001800000 */
[----:B------:R-:W-:-:S05]  /*2d60*/  SEL R137, R199, R125, P3 ;  /* 0x0000007dc7897207 */ /* 0x000fca0001800000 */
[----:B------:R0:W-:Y:S02]  /*2d70*/  @P2 STG.E.128 desc[UR6][R144.64], R136 ;  /* 0x0000008890002986 */ /* 0x0001e4000c101d06 */
[----:B0-----:R-:W-:Y:S01]  /*2d80*/  FFMA.FTZ R136, R219, R169, R168 ;  /* 0x000000a9db887223 */ /* 0x001fe200000100a8 */
[----:B------:R-:W-:-:S03]  /*2d90*/  FADD.FTZ R219, R207, -R205 ;  /* 0x800000cdcfdb7221 */ /* 0x000fc60000010000 */
[----:B------:R-:W-:Y:S01]  /*2da0*/  FADD.FTZ R136, R221, -R136 ;  /* 0x80000088dd887221 */ /* 0x000fe20000010000 */
[C---:B------:R-:W-:Y:S01]  /*2db0*/  FMUL.FTZ R207, R191.reuse, R218 ;  /* 0x000000dabfcf7220 */ /* 0x040fe20000410000 */
[C---:B------:R-:W-:Y:S01]  /*2dc0*/  FMUL.FTZ R219, R191.reuse, R219 ;  /* 0x000000dbbfdb7220 */ /* 0x040fe20000410000 */
[----:B------:R-:W-:Y:S01]  /*2dd0*/  FMUL.FTZ R198, R198, R192 ;  /* 0x000000c0c6c67220 */ /* 0x000fe20000410000 */
[----:B------:R-:W-:Y:S01]  /*2de0*/  FMUL.FTZ R218, R191, R136 ;  /* 0x00000088bfda7220 */ /* 0x000fe20000410000 */
[----:B------:R-:W-:Y:S01]  /*2df0*/  @P1 FADD.FTZ R207, R105, R207 ;  /* 0x000000cf69cf1221 */ /* 0x000fe20000010000 */
[----:B------:R-:W-:Y:S01]  /*2e00*/  @P1 FADD.FTZ R219, R106, R219 ;  /* 0x000000db6adb1221 */ /* 0x000fe20000010000 */
[----:B------:R-:W-:Y:S01]  /*2e10*/  FMUL.FTZ R199, R199, R192 ;  /* 0x000000c0c7c77220 */ /* 0x000fe20000410000 */
[----:B------:R-:W-:Y:S01]  /*2e20*/  @P1 FADD.FTZ R218, R107, R218 ;  /* 0x000000da6bda1221 */ /* 0x000fe20000010000 */
[----:B------:R-:W-:Y:S01]  /*2e30*/  SEL R136, R206, R128, P3 ;  /* 0x00000080ce887207 */ /* 0x000fe20001800000 */
[----:B------:R-:W-:Y:S01]  /*2e40*/  FMUL.FTZ R205, R214, R192 ;  /* 0x000000c0d6cd7220 */ /* 0x000fe20000410000 */
[----:B------:R-:W-:Y:S01]  /*2e50*/  SEL R137, R207, R129, P3 ;  /* 0x00000081cf897207 */ /* 0x000fe20001800000 */
[----:B------:R-:W4:Y:S01]  /*2e60*/  LDL.LU R221, [R1+0x4c] ;  /* 0x00004c0001dd7983 */ /* 0x000f220000300800 */
[----:B------:R-:W-:-:S02]  /*2e70*/  SEL R138, R219, R130, P3 ;  /* 0x00000082db8a7207 */ /* 0x000fc40001800000 */
[C---:B------:R-:W-:Y:S01]  /*2e80*/  SEL R139, R218.reuse, R131, P3 ;  /* 0x00000083da8b7207 */ /* 0x040fe20001800000 */
[-C--:B------:R-:W-:Y:S01]  /*2e90*/  FMUL.FTZ R214, R219, R192.reuse ;  /* 0x000000c0dbd67220 */ /* 0x080fe20000410000 */
[-C--:B------:R-:W-:Y:S01]  /*2ea0*/  FMUL.FTZ R215, R218, R192.reuse ;  /* 0x000000c0dad77220 */ /* 0x080fe20000410000 */
[-C--:B------:R-:W-:Y:S01]  /*2eb0*/  FMUL.FTZ R206, R206, R192.reuse ;  /* 0x000000c0cece7220 */ /* 0x080fe20000410000 */
[----:B------:R-:W-:Y:S01]  /*2ec0*/  FMUL.FTZ R207, R207, R192 ;  /* 0x000000c0cfcf7220 */ /* 0x000fe20000410000 */
[----:B------:R0:W-:Y:S04]  /*2ed0*/  @P2 STG.E.128 desc[UR6][R144.64+0x10], R136 ;  /* 0x0000108890002986 */ /* 0x0001e8000c101d06 */
[----:B------:R-:W2:Y:S04]  /*2ee0*/  LDL.LU R219, [R1+0x40] ;  /* 0x0000400001db7983 */ /* 0x000ea80000300800 */
[----:B------:R-:W2:Y:S04]  /*2ef0*/  LDL.LU R218, [R1+0x44] ;  /* 0x0000440001da7983 */ /* 0x000ea80000300800 */
[----:B------:R-:W2:Y:S04]  /*2f00*/  LDL.LU R174, [R1+0x38] ;  /* 0x0000380001ae7983 */ /* 0x000ea80000300800 */
[----:B------:R-:W2:Y:S01]  /*2f10*/  LDL.LU R175, [R1+0x3c] ;  /* 0x00003c0001af7983 */ /* 0x000ea20000300800 */
[----:B0-----:R-:W-:Y:S01]  /*2f20*/  FMUL.FTZ R136, R48, R198 ;  /* 0x000000c630887220 */ /* 0x001fe20000410000 */
[----:B------:R-:W-:Y:S01]  /*2f30*/  FMUL.FTZ R139, R49, R199 ;  /* 0x000000c7318b7220 */ /* 0x000fe20000410000 */
[----:B------:R-:W-:Y:S01]  /*2f40*/  FMUL.FTZ R137, R50, R204 ;  /* 0x000000cc32897220 */ /* 0x000fe20000410000 */
[----:B------:R-:W-:Y:S01]  /*2f50*/  FMUL.FTZ R138, R51, R205 ;  /* 0x000000cd338a7220 */ /* 0x000fe20000410000 */
[----:B------:R-:W-:-:S02]  /*2f60*/  FMUL.FTZ R144, R47, R215 ;  /* 0x000000d72f907220 */ /* 0x000fc40000410000 */
[----:B------:R-:W-:Y:S01]  /*2f70*/  F2FP.BF16.F32.PACK_AB R136, R139, R136 ;  /* 0x000000888b88723e */ /* 0x000fe200000010ff */
[----:B------:R-:W-:Y:S01]  /*2f80*/  FMUL.FTZ R139, R46, R214 ;  /* 0x000000d62e8b7220 */ /* 0x000fe20000410000 */
[----:B------:R-:W-:Y:S01]  /*2f90*/  F2FP.BF16.F32.PACK_AB R137, R138, R137 ;  /* 0x000000898a89723e */ /* 0x000fe200000010ff */
[----:B------:R-:W-:Y:S01]  /*2fa0*/  FMUL.FTZ R138, R44, R206 ;  /* 0x000000ce2c8a7220 */ /* 0x000fe20000410000 */
[----:B------:R-:W-:Y:S02]  /*2fb0*/  FMUL.FTZ R145, R45, R207 ;  /* 0x000000cf2d917220 */ /* 0x000fe40000410000 */
[----:B------:R-:W-:Y:S02]  /*2fc0*/  F2FP.BF16.F32.PACK_AB R139, R144, R139 ;  /* 0x0000008b908b723e */ /* 0x000fe400000010ff */
[----:B------:R-:W-:Y:S02]  /*2fd0*/  LEA R144, P5, R208, UR16, 0x4 ;  /* 0x00000010d0907c11 */ /* 0x000fe4000f8a20ff */
[----:B------:R-:W-:-:S02]  /*2fe0*/  F2FP.BF16.F32.PACK_AB R138, R145, R138 ;  /* 0x0000008a918a723e */ /* 0x000fc400000010ff */
[----:B------:R-:W-:-:S05]  /*2ff0*/  LEA.HI.X R145, R208, UR17, RZ, 0x4, P5 ;  /* 0x00000011d0917c11 */ /* 0x000fca000a8f24ff */
[----:B------:R0:W-:Y:S02]  /*3000*/  STG.E.128 desc[UR6][R144.64], R136 ;  /* 0x0000008890007986 */ /* 0x0001e4000c101d06 */
[----:B0-----:R-:W0:Y:S01]  /*3010*/  @P2 LDC.64 R136, c[0x0][0x308] ;  /* 0x0000c200ff882b82 */ /* 0x001e220000000a00 */
[C---:B------:R-:W-:Y:S02]  /*3020*/  SEL R144, R200.reuse, R124, P3 ;  /* 0x0000007cc8907207 */ /* 0x040fe40001800000 */
[C---:B------:R-:W-:Y:S01]  /*3030*/  SEL R145, R201.reuse, R125, P3 ;  /* 0x0000007dc9917207 */ /* 0x040fe20001800000 */
[-C--:B------:R-:W-:Y:S01]  /*3040*/  FMUL.FTZ R200, R200, R192.reuse ;  /* 0x000000c0c8c87220 */ /* 0x080fe20000410000 */
[----:B------:R-:W-:Y:S01]  /*3050*/  FMUL.FTZ R201, R201, R192 ;  /* 0x000000c0c9c97220 */ /* 0x000fe20000410000 */
[----:B0-----:R-:W-:-:S04]  /*3060*/  @P2 IMAD.WIDE.U32 R160, R196, 0x20, R136 ;  /* 0x00000020c4a02825 */ /* 0x001fc800078e0088 */
[----:B------:R-:W-:-:S06]  /*3070*/  IMAD.WIDE.U32 R136, R196, 0x10, R250 ;  /* 0x00000010c4887825 */ /* 0x000fcc00078e00fa */
[----:B------:R-:W4:Y:S04]  /*3080*/  LDG.E.128 R136, desc[UR6][R136.64] ;  /* 0x0000000688887981 */ /* 0x000f28000c1e1d00 */
[----:B------:R0:W-:Y:S02]  /*3090*/  @P2 STG.E.128 desc[UR6][R160.64], R144 ;  /* 0x00000090a0002986 */ /* 0x0001e4000c101d06 */
[----:B0-----:R-:W-:Y:S02]  /*30a0*/  SEL R144, R171, R128, P3 ;  /* 0x00000080ab907207 */ /* 0x001fe40001800000 */
[----:B------:R-:W-:Y:S02]  /*30b0*/  SEL R145, R172, R129, P3 ;  /* 0x00000081ac917207 */ /* 0x000fe40001800000 */
[----:B------:R-:W-:-:S02]  /*30c0*/  SEL R146, R173, R130, P3 ;  /* 0x00000082ad927207 */ /* 0x000fc40001800000 */
        /* <DEDUP_REMOVED lines=18> */
[----:B------:R-:W-:Y:S02]  /*31f0*/  F2FP.BF16.F32.PACK_AB R146, R161, R146 ;  /* 0x00000092a192723e */ /* 0x000fe400000010ff */
[----:B------:R-:W-:Y:S02]  /*3200*/  LEA.HI.X R161, R196, UR17, RZ, 0x4, P5 ;  /* 0x00000011c4a17c11 */ /* 0x000fe4000a8f24ff */
[----:B------:R-:W2:Y:S04]  /*3210*/  LDL.LU R196, [R1+0x30] ;  /* 0x0000300001c47983 */ /* 0x000ea80000300800 */
[----:B------:R-:W3:Y:S01]  /*3220*/  LDL.LU R251, [R1] ;  /* 0x0000000001fb7983 */ /* 0x000ee20000300800 */
[----:B------:R-:W-:Y:S01]  /*3230*/  PRMT R133, R133, 0x7632, R133 ;  /* 0x0000763285857816 */ /* 0x000fe20000000085 */
[----:B------:R-:W-:-:S02]  /*3240*/  FFMA.FTZ R154, R154, R169, R168 ;  /* 0x000000a99a9a7223 */ /* 0x000fc400000100a8 */
[----:B------:R0:W-:Y:S01]  /*3250*/  STG.E.128 desc[UR6][R160.64], R144 ;  /* 0x00000090a0007986 */ /* 0x0001e2000c101d06 */
[-CC-:B------:R-:W-:Y:S01]  /*3260*/  FFMA.FTZ R152, R152, R169.reuse, R168.reuse ;  /* 0x000000a998987223 */ /* 0x180fe200000100a8 */
[-CC-:B------:R-:W-:Y:S01]  /*3270*/  FFMA.FTZ R148, R148, R169.reuse, R168.reuse ;  /* 0x000000a994947223 */ /* 0x180fe200000100a8 */
[-CC-:B------:R-:W-:Y:S01]  /*3280*/  FFMA.FTZ R150, R150, R169.reuse, R168.reuse ;  /* 0x000000a996967223 */ /* 0x180fe200000100a8 */
[-CC-:B------:R-:W-:Y:S01]  /*3290*/  FFMA.FTZ R151, R151, R169.reuse, R168.reuse ;  /* 0x000000a997977223 */ /* 0x180fe200000100a8 */
[-CC-:B------:R-:W-:Y:S01]  /*32a0*/  FFMA.FTZ R156, R156, R169.reuse, R168.reuse ;  /* 0x000000a99c9c7223 */ /* 0x180fe200000100a8 */
[-CC-:B------:R-:W-:Y:S01]  /*32b0*/  FFMA.FTZ R153, R153, R169.reuse, R168.reuse ;  /* 0x000000a999997223 */ /* 0x180fe200000100a8 */
[----:B------:R-:W-:Y:S01]  /*32c0*/  FFMA.FTZ R149, R149, R169, R168 ;  /* 0x000000a995957223 */ /* 0x000fe200000100a8 */
[----:B------:R-:W-:Y:S01]  /*32d0*/  SHF.L.U32 R133, R133, 0x10, RZ ;  /* 0x0000001085857819 */ /* 0x000fe200000006ff */
[----:B------:R-:W-:Y:S01]  /*32e0*/  FADD.FTZ R154, R167, -R154 ;  /* 0x8000009aa79a7221 */ /* 0x000fe20000010000 */
[----:B------:R-:W-:Y:S01]  /*32f0*/  FADD.FTZ R152, R166, -R152 ;  /* 0x80000098a6987221 */ /* 0x000fe20000010000 */
[----:B------:R-:W-:Y:S01]  /*3300*/  FADD.FTZ R150, R163, -R150 ;  /* 0x80000096a3967221 */ /* 0x000fe20000010000 */
[----:B0-----:R-:W2:Y:S04]  /*3310*/  LDL.LU R161, [R1+0x34] ;  /* 0x0000340001a17983 */ /* 0x001ea80000300800 */
[----:B------:R0:W2:Y:S01]  /*3320*/  LDG.E.128 R144, desc[UR6][R164.64] ;  /* 0x00000006a4907981 */ /* 0x0000a2000c1e1d00 */
[----:B------:R-:W-:Y:S01]  /*3330*/  FADD.FTZ R156, R159, -R156 ;  /* 0x8000009c9f9c7221 */ /* 0x000fe20000010000 */
[----:B------:R-:W-:-:S02]  /*3340*/  FADD.FTZ R162, R162, -R151 ;  /* 0x80000097a2a27221 */ /* 0x000fc40000010000 */
[----:B------:R-:W2:Y:S04]  /*3350*/  LDL.LU R164, [R1+0x2c] ;  /* 0x00002c0001a47983 */ /* 0x000ea80000300800 */
[----:B------:R-:W0:Y:S04]  /*3360*/  LDL.LU R165, [R1+0x28] ;  /* 0x0000280001a57983 */ /* 0x000e280000300800 */
[----:B------:R-:W2:Y:S04]  /*3370*/  LDL.LU R169, [R1+0x24] ;  /* 0x0000240001a97983 */ /* 0x000ea80000300800 */
[----:B------:R-:W2:Y:S04]  /*3380*/  LDL.LU R168, [R1+0x20] ;  /* 0x0000200001a87983 */ /* 0x000ea80000300800 */
[----:B------:R-:W2:Y:S04]  /*3390*/  LDL.LU R167, [R1+0x18] ;  /* 0x0000180001a77983 */ /* 0x000ea80000300800 */
[----:B------:R-:W2:Y:S04]  /*33a0*/  LDL.LU R166, [R1+0x1c] ;  /* 0x00001c0001a67983 */ /* 0x000ea80000300800 */
[----:B------:R-:W4:Y:S01]  /*33b0*/  LDL.LU R163, [R1+0x10] ;  /* 0x0000100001a37983 */ /* 0x000f220000300800 */
[----:B------:R-:W-:-:S03]  /*33c0*/  FADD.FTZ R160, R157, -R149 ;  /* 0x800000959da07221 */ /* 0x000fc60000010000 */
[----:B------:R-:W2:Y:S01]  /*33d0*/  LDL.LU R159, [R1+0x14] ;  /* 0x00001400019f7983 */ /* 0x000ea20000300800 */
[----:B------:R-:W-:Y:S01]  /*33e0*/  FADD.FTZ R158, R158, -R153 ;  /* 0x800000999e9e7221 */ /* 0x000fe20000010000 */
[----:B------:R-:W-:Y:S02]  /*33f0*/  FMUL.FTZ R153, R191, R162 ;  /* 0x000000a2bf997220 */ /* 0x000fe40000410000 */
[----:B------:R-:W2:Y:S01]  /*3400*/  LDL.LU R157, [R1+0x8] ;  /* 0x00000800019d7983 */ /* 0x000ea20000300800 */
[----:B---3--:R-:W-:-:S05]  /*3410*/  FFMA.FTZ R251, R132, R133, R251 ;  /* 0x0000008584fb7223 */ /* 0x008fca00000100fb */
[----:B------:R-:W-:Y:S04]  /*3420*/  STL [R1], R251 ;  /* 0x000000fb01007387 */ /* 0x000fe80000100800 */
[----:B------:R-:W3:Y:S01]  /*3430*/  LDL.LU R162, [R1+0xc] ;  /* 0x00000c0001a27983 */ /* 0x000ee20000300800 */
[C---:B------:R-:W-:Y:S02]  /*3440*/  PRMT R132, R134.reuse, 0x7632, R132 ;  /* 0x0000763286847816 */ /* 0x040fe40000000084 */
[----:B------:R-:W-:Y:S02]  /*3450*/  PRMT R133, R135, 0x7632, R133 ;  /* 0x0000763287857816 */ /* 0x000fe40000000085 */
[----:B------:R-:W-:Y:S02]  /*3460*/  SHF.L.U32 R149, R134, 0x10, RZ ;  /* 0x0000001086957819 */ /* 0x000fe400000006ff */
[----:B------:R-:W-:-:S02]  /*3470*/  SHF.L.U32 R134, R132, 0x10, RZ ;  /* 0x0000001084867819 */ /* 0x000fc400000006ff */
[----:B------:R-:W-:Y:S02]  /*3480*/  SHF.L.U32 R135, R135, 0x10, RZ ;  /* 0x0000001087877819 */ /* 0x000fe400000006ff */
[----:B------:R-:W-:Y:S01]  /*3490*/  SHF.L.U32 R132, R133, 0x10, RZ ;  /* 0x0000001085847819 */ /* 0x000fe200000006ff */
        /* <DEDUP_REMOVED lines=9> */
[C---:B------:R-:W-:Y:S01]  /*3530*/  FMUL.FTZ R156, R191.reuse, R156 ;  /* 0x0000009cbf9c7220 */ /* 0x040fe20000410000 */
[C---:B------:R-:W-:Y:S01]  /*3540*/  FMUL.FTZ R155, R191.reuse, R158 ;  /* 0x0000009ebf9b7220 */ /* 0x040fe20000410000 */
[----:B------:R-:W-:Y:S01]  /*3550*/  SEL R125, R154, R125, P3 ;  /* 0x0000007d9a7d7207 */ /* 0x000fe20001800000 */
[----:B------:R-:W-:Y:S01]  /*3560*/  FMUL.FTZ R160, R191, R160 ;  /* 0x000000a0bfa07220 */ /* 0x000fe20000410000 */
[----:B----4-:R-:W-:Y:S01]  /*3570*/  FFMA.FTZ R163, R179, R132, R163 ;  /* 0x00000084b3a37223 */ /* 0x010fe200000100a3 */
[----:B------:R-:W-:Y:S01]  /*3580*/  PRMT R132, R140, 0x7632, R132 ;  /* 0x000076328c847816 */ /* 0x000fe20000000084 */
[----:B--2---:R-:W-:Y:S01]  /*3590*/  FFMA.FTZ R159, R178, R135, R159 ;  /* 0x00000087b29f7223 */ /* 0x004fe2000001009f */
[----:B------:R-:W-:-:S02]  /*35a0*/  SHF.L.U32 R135, R140, 0x10, RZ ;  /* 0x000000108c877819 */ /* 0x000fc400000006ff */
[----:B------:R-:W-:Y:S01]  /*35b0*/  PRMT R140, R142, 0x7632, R140 ;  /* 0x000076328e8c7816 */ /* 0x000fe2000000008c */
[----:B------:R-:W-:Y:S01]  /*35c0*/  FFMA.FTZ R157, R177, R134, R157 ;  /* 0x00000086b19d7223 */ /* 0x000fe2000001009d */
[----:B------:R-:W-:Y:S02]  /*35d0*/  PRMT R134, R141, 0x7632, R134 ;  /* 0x000076328d867816 */ /* 0x000fe40000000086 */
[----:B------:R-:W-:Y:S02]  /*35e0*/  SHF.L.U32 R140, R140, 0x10, RZ ;  /* 0x000000108c8c7819 */ /* 0x000fe400000006ff */
[----:B------:R-:W-:-:S03]  /*35f0*/  SHF.L.U32 R134, R134, 0x10, RZ ;  /* 0x0000001086867819 */ /* 0x000fc600000006ff */
[----:B0-----:R-:W-:Y:S01]  /*3600*/  FFMA.FTZ R165, R207, R140, R165 ;  /* 0x0000008ccfa57223 */ /* 0x001fe200000100a5 */
[C---:B------:R-:W-:Y:S02]  /*3610*/  PRMT R140, R138.reuse, 0x7632, R140 ;  /* 0x000076328a8c7816 */ /* 0x040fe4000000008c */
[----:B------:R-:W-:Y:S02]  /*3620*/  SHF.L.U32 R138, R138, 0x10, RZ ;  /* 0x000000108a8a7819 */ /* 0x000fe400000006ff */
[----:B------:R-:W-:Y:S01]  /*3630*/  SHF.L.U32 R132, R132, 0x10, RZ ;  /* 0x0000001084847819 */ /* 0x000fe200000006ff */
[----:B------:R-:W-:Y:S01]  /*3640*/  FFMA.FTZ R168, R205, R134, R168 ;  /* 0x00000086cda87223 */ /* 0x000fe200000100a8 */
[----:B------:R-:W-:Y:S01]  /*3650*/  PRMT R134, R139, 0x7632, R134 ;  /* 0x000076328b867816 */ /* 0x000fe20000000086 */
[----:B------:R-:W-:Y:S01]  /*3660*/  FFMA.FTZ R221, R171, R138, R221 ;  /* 0x0000008aabdd7223 */ /* 0x000fe200000100dd */
[----:B------:R-:W-:Y:S01]  /*3670*/  FFMA.FTZ R166, R198, R135, R166 ;  /* 0x00000087c6a67223 */ /* 0x000fe200000100a6 */
[----:B------:R-:W-:Y:S01]  /*3680*/  FFMA.FTZ R167, R199, R132, R167 ;  /* 0x00000084c7a77223 */ /* 0x000fe200000100a7 */
[----:B------:R-:W-:-:S02]  /*3690*/  SHF.L.U32 R135, R136, 0x10, RZ ;  /* 0x0000001088877819 */ /* 0x000fc400000006ff */
[----:B------:R-:W-:Y:S02]  /*36a0*/  PRMT R132, R136, 0x7632, R132 ;  /* 0x0000763288847816 */ /* 0x000fe40000000084 */
[----:B------:R-:W-:Y:S01]  /*36b0*/  PRMT R136, R137, 0x7632, R136 ;  /* 0x0000763289887816 */ /* 0x000fe20000000088 */
[----:B------:R-:W-:Y:S01]  /*36c0*/  FFMA.FTZ R175, R200, R135, R175 ;  /* 0x00000087c8af7223 */ /* 0x000fe200000100af */
[----:B------:R-:W-:Y:S01]  /*36d0*/  SHF.L.U32 R132, R132, 0x10, RZ ;  /* 0x0000001084847819 */ /* 0x000fe200000006ff */
[----:B------:R-:W-:Y:S01]  /*36e0*/  FMUL.FTZ R154, R154, R192 ;  /* 0x000000c09a9a7220 */ /* 0x000fe20000410000 */
[----:B------:R-:W-:Y:S02]  /*36f0*/  SHF.L.U32 R136, R136, 0x10, RZ ;  /* 0x0000001088887819 */ /* 0x000fe400000006ff */
[----:B------:R-:W-:Y:S01]  /*3700*/  SHF.L.U32 R135, R140, 0x10, RZ ;  /* 0x000000108c877819 */ /* 0x000fe200000006ff */
[----:B------:R-:W-:Y:S01]  /*3710*/  @P1 FADD.FTZ R153, R120, R153 ;  /* 0x0000009978991221 */ /* 0x000fe20000010000 */
[----:B------:R-:W-:Y:S01]  /*3720*/  SEL R126, R151, R126, P3 ;  /* 0x0000007e977e7207 */ /* 0x000fe20001800000 */
[----:B------:R-:W-:Y:S01]  /*3730*/  @P1 FADD.FTZ R156, R121, R156 ;  /* 0x0000009c799c1221 */ /* 0x000fe20000010000 */
[----:B------:R-:W-:Y:S01]  /*3740*/  SEL R127, R150, R127, P3 ;  /* 0x0000007f967f7207 */ /* 0x000fe20001800000 */
[----:B------:R-:W-:Y:S01]  /*3750*/  @P1 FADD.FTZ R155, R122, R155 ;  /* 0x0000009b7a9b1221 */ /* 0x000fe20000010000 */
[-C--:B------:R-:W-:Y:S01]  /*3760*/  FMUL.FTZ R151, R151, R192.reuse ;  /* 0x000000c097977220 */ /* 0x080fe20000410000 */
[----:B------:R-:W-:Y:S01]  /*3770*/  FMUL.FTZ R150, R150, R192 ;  /* 0x000000c096967220 */ /* 0x000fe20000410000 */
[----:B------:R-:W-:Y:S01]  /*3780*/  FFMA.FTZ R174, R201, R132, R174 ;  /* 0x00000084c9ae7223 */ /* 0x000fe200000100ae */
[----:B------:R-:W-:Y:S01]  /*3790*/  SEL R124, R133, R124, P3 ;  /* 0x0000007c857c7207 */ /* 0x000fe20001800000 */
[----:B------:R-:W-:Y:S01]  /*37a0*/  FFMA.FTZ R219, R203, R136, R219 ;  /* 0x00000088cbdb7223 */ /* 0x000fe200000100db */
[----:B------:R-:W-:Y:S01]  /*37b0*/  SHF.L.U32 R141, R141, 0x10, RZ ;  /* 0x000000108d8d7819 */ /* 0x000fe200000006ff */
[----:B------:R-:W-:Y:S01]  /*37c0*/  FFMA.FTZ R220, R172, R135, R220 ;  /* 0x00000087acdc7223 */ /* 0x000fe200000100dc */
[----:B------:R-:W-:Y:S01]  /*37d0*/  @P1 FADD.FTZ R160, R123, R160 ;  /* 0x000000a07ba01221 */ /* 0x000fe20000010000 */
[----:B------:R-:W-:Y:S01]  /*37e0*/  FMUL.FTZ R135, R34, R151 ;  /* 0x0000009722877220 */ /* 0x000fe20000410000 */
[----:B------:R-:W-:Y:S01]  /*37f0*/  FMUL.FTZ R136, R35, R150 ;  /* 0x0000009623887220 */ /* 0x000fe20000410000 */
[C---:B------:R-:W-:Y:S01]  /*3800*/  SEL R128, R153.reuse, R128, P3 ;  /* 0x0000008099807207 */ /* 0x040fe20001800000 */
[-C--:B------:R-:W-:Y:S01]  /*3810*/  FMUL.FTZ R153, R153, R192.reuse ;  /* 0x000000c099997220 */ /* 0x080fe20000410000 */
[C---:B------:R-:W-:Y:S01]  /*3820*/  SEL R129, R156.reuse, R129, P3 ;  /* 0x000000819c817207 */ /* 0x040fe20001800000 */
[----:B------:R-:W-:Y:S01]  /*3830*/  FMUL.FTZ R156, R156, R192 ;  /* 0x000000c09c9c7220 */ /* 0x000fe20000410000 */
[C---:B------:R-:W-:Y:S01]  /*3840*/  SEL R130, R155.reuse, R130, P3 ;  /* 0x000000829b827207 */ /* 0x040fe20001800000 */
[----:B------:R-:W-:Y:S01]  /*3850*/  FMUL.FTZ R155, R155, R192 ;  /* 0x000000c09b9b7220 */ /* 0x000fe20000410000 */
[----:B------:R-:W-:Y:S01]  /*3860*/  FFMA.FTZ R169, R204, R141, R169 ;  /* 0x0000008dcca97223 */ /* 0x000fe200000100a9 */
[----:B------:R-:W-:Y:S01]  /*3870*/  SHF.L.U32 R137, R137, 0x10, RZ ;  /* 0x0000001089897819 */ /* 0x000fe200000006ff */
[----:B------:R-:W-:Y:S01]  /*3880*/  FMUL.FTZ R140, R29, R156 ;  /* 0x0000009c1d8c7220 */ /* 0x000fe20000410000 */
[----:B------:R-:W-:-:S02]  /*3890*/  SHF.L.U32 R141, R134, 0x10, RZ ;  /* 0x00000010868d7819 */ /* 0x000fc400000006ff */
[----:B------:R-:W-:Y:S01]  /*38a0*/  SEL R131, R160, R131, P3 ;  /* 0x00000083a0837207 */ /* 0x000fe20001800000 */
[----:B------:R-:W-:Y:S02]  /*38b0*/  FFMA.FTZ R218, R202, R137, R218 ;  /* 0x00000089cada7223 */ /* 0x000fe400000100da */
[----:B------:R-:W-:Y:S01]  /*38c0*/  FFMA.FTZ R227, R170, R141, R227 ;  /* 0x0000008daae37223 */ /* 0x000fe200000100e3 */
[----:B------:R-:W-:Y:S02]  /*38d0*/  PRMT R141, R145, 0x7632, R141 ;  /* 0x00007632918d7816 */ /* 0x000fe4000000008d */
[C---:B------:R-:W-:Y:S02]  /*38e0*/  PRMT R148, R147.reuse, 0x7632, R148 ;  /* 0x0000763293947816 */ /* 0x040fe40000000094 */
[----:B------:R-:W-:Y:S02]  /*38f0*/  SHF.L.U32 R152, R147, 0x10, RZ ;  /* 0x0000001093987819 */ /* 0x000fe400000006ff */
[----:B------:R-:W-:-:S03]  /*3900*/  SHF.L.U32 R141, R141, 0x10, RZ ;  /* 0x000000108d8d7819 */ /* 0x000fc600000006ff */
[----:B------:R-:W-:Y:S02]  /*3910*/  FFMA.FTZ R236, R155, R152, R236 ;  /* 0x000000989bec7223 */ /* 0x000fe400000100ec */
[----:B------:R-:W-:Y:S01]  /*3920*/  FFMA.FTZ R235, R150, R141, R235 ;  /* 0x0000008d96eb7223 */ /* 0x000fe200000100eb */
[----:B------:R-:W-:Y:S01]  /*3930*/  IADD3 R188, R188, UR18, RZ ;  /* 0x00000012bcbc7c10 */ /* 0x000fe2000fffe0ff */
[----:B---3--:R-:W-:Y:S01]  /*3940*/  FFMA.FTZ R162, R176, R149, R162 ;  /* 0x00000095b0a27223 */ /* 0x008fe200000100a2 */
[----:B------:R-:W-:Y:S02]  /*3950*/  SHF.L.U32 R149, R142, 0x10, RZ ;  /* 0x000000108e957819 */ /* 0x000fe400000006ff */
[----:B------:R-:W-:-:S04]  /*3960*/  PRMT R142, R143, 0x7632, R142 ;  /* 0x000076328f8e7816 */ /* 0x000fc8000000008e */
[----:B------:R-:W-:-:S05]  /*3970*/  SHF.L.U32 R142, R142, 0x10, RZ ;  /* 0x000000108e8e7819 */ /* 0x000fca00000006ff */
[----:B------:R-:W-:Y:S01]  /*3980*/  FFMA.FTZ R196, R215, R142, R196 ;  /* 0x0000008ed7c47223 */ /* 0x000fe200000100c4 */
[----:B------:R-:W-:Y:S02]  /*3990*/  SHF.L.U32 R142, R139, 0x10, RZ ;  /* 0x000000108b8e7819 */ /* 0x000fe400000006ff */
[----:B------:R-:W0:Y:S01]  /*39a0*/  @P2 LDC.64 R138, c[0x0][0x308] ;  /* 0x0000c200ff8a2b82 */ /* 0x000e220000000a00 */
[----:B------:R-:W-:-:S05]  /*39b0*/  SHF.L.U32 R143, R143, 0x10, RZ ;  /* 0x000000108f8f7819 */ /* 0x000fca00000006ff */
[----:B------:R-:W-:Y:S01]  /*39c0*/  FFMA.FTZ R161, R214, R143, R161 ;  /* 0x0000008fd6a17223 */ /* 0x000fe200000100a1 */
[----:B------:R-:W-:Y:S01]  /*39d0*/  FMUL.FTZ R143, R133, R192 ;  /* 0x000000c0858f7220 */ /* 0x000fe20000410000 */
[----:B------:R-:W-:-:S03]  /*39e0*/  FMUL.FTZ R133, R33, R154 ;  /* 0x0000009a21857220 */ /* 0x000fc60000410000 */
[----:B------:R-:W-:Y:S01]  /*39f0*/  FMUL.FTZ R132, R32, R143 ;  /* 0x0000008f20847220 */ /* 0x000fe20000410000 */
[----:B------:R-:W-:Y:S01]  /*3a00*/  FMUL.FTZ R192, R160, R192 ;  /* 0x000000c0a0c07220 */ /* 0x000fe20000410000 */
[----:B------:R-:W-:Y:S01]  /*3a10*/  STL [R1+0xc], R162 ;  /* 0x00000ca201007387 */ /* 0x000fe20000100800 */
[----:B------:R-:W-:Y:S02]  /*3a20*/  FFMA.FTZ R164, R206, R149, R164 ;  /* 0x00000095cea47223 */ /* 0x000fe400000100a4 */
[----:B------:R-:W-:Y:S01]  /*3a30*/  F2FP.BF16.F32.PACK_AB R132, R133, R132 ;  /* 0x000000848584723e */ /* 0x000fe200000010ff */
[----:B------:R-:W-:Y:S01]  /*3a40*/  STL [R1+0x8], R157 ;  /* 0x0000089d01007387 */ /* 0x000fe20000100800 */
[----:B------:R-:W-:Y:S01]  /*3a50*/  F2FP.BF16.F32.PACK_AB R133, R136, R135 ;  /* 0x000000878885723e */ /* 0x000fe200000010ff */
[----:B------:R-:W-:Y:S01]  /*3a60*/  FFMA.FTZ R229, R173, R142, R229 ;  /* 0x0000008eade57223 */ /* 0x000fe200000100e5 */
[----:B------:R-:W-:Y:S01]  /*3a70*/  FMUL.FTZ R135, R28, R153 ;  /* 0x000000991c877220 */ /* 0x000fe20000410000 */
[----:B------:R-:W-:Y:S01]  /*3a80*/  STL [R1+0x14], R159 ;  /* 0x0000149f01007387 */ /* 0x000fe20000100800 */
[----:B------:R-:W-:Y:S01]  /*3a90*/  FMUL.FTZ R142, R30, R155 ;  /* 0x0000009b1e8e7220 */ /* 0x000fe20000410000 */
[----:B------:R-:W-:Y:S01]  /*3aa0*/  FMUL.FTZ R149, R31, R192 ;  /* 0x000000c01f957220 */ /* 0x000fe20000410000 */
[C---:B------:R-:W-:Y:S01]  /*3ab0*/  LEA R136, P1, R189.reuse, UR16, 0x4 ;  /* 0x00000010bd887c11 */ /* 0x040fe2000f8220ff */
[----:B------:R-:W-:Y:S01]  /*3ac0*/  STL [R1+0x10], R163 ;  /* 0x000010a301007387 */ /* 0x000fe20000100800 */
[----:B0-----:R-:W-:-:S03]  /*3ad0*/  @P2 IMAD.WIDE.U32 R138, R189, 0x20, R138 ;  /* 0x00000020bd8a2825 */ /* 0x001fc600078e008a */
[----:B------:R-:W-:Y:S01]  /*3ae0*/  STL [R1+0x1c], R166 ;  /* 0x00001ca601007387 */ /* 0x000fe20000100800 */
[----:B------:R-:W-:-:S03]  /*3af0*/  F2FP.BF16.F32.PACK_AB R134, R140, R135 ;  /* 0x000000878c86723e */ /* 0x000fc600000010ff */
[----:B------:R-:W-:Y:S01]  /*3b00*/  STL [R1+0x24], R169 ;  /* 0x000024a901007387 */ /* 0x000fe20000100800 */
[----:B------:R-:W-:-:S03]  /*3b10*/  LEA.HI.X R137, R189, UR17, RZ, 0x4, P1 ;  /* 0x00000011bd897c11 */ /* 0x000fc600088f24ff */
[----:B------:R-:W-:Y:S01]  /*3b20*/  STL [R1+0x2c], R164 ;  /* 0x00002ca401007387 */ /* 0x000fe20000100800 */
[----:B------:R-:W-:-:S03]  /*3b30*/  F2FP.BF16.F32.PACK_AB R135, R149, R142 ;  /* 0x0000008e9587723e */ /* 0x000fc600000010ff */
[----:B------:R-:W-:Y:S01]  /*3b40*/  STL [R1+0x34], R161 ;  /* 0x000034a101007387 */ /* 0x000fe20000100800 */
[----:B------:R-:W-:-:S03]  /*3b50*/  PRMT R140, R144, 0x7632, R140 ;  /* 0x00007632908c7816 */ /* 0x000fc6000000008c */
[----:B------:R-:W-:Y:S01]  /*3b60*/  STL [R1+0x18], R167 ;  /* 0x000018a701007387 */ /* 0x000fe20000100800 */
[----:B------:R-:W-:Y:S02]  /*3b70*/  SHF.L.U32 R144, R144, 0x10, RZ ;  /* 0x0000001090907819 */ /* 0x000fe400000006ff */
[----:B------:R-:W-:Y:S01]  /*3b80*/  SHF.L.U32 R142, R145, 0x10, RZ ;  /* 0x00000010918e7819 */ /* 0x000fe200000006ff */
[----:B------:R-:W-:Y:S01]  /*3b90*/  STL [R1+0x20], R168 ;  /* 0x000020a801007387 */ /* 0x000fe20000100800 */
[----:B------:R-:W-:-:S03]  /*3ba0*/  PRMT R145, R146, 0x7632, R145 ;  /* 0x0000763292917816 */ /* 0x000fc60000000091 */
[----:B------:R-:W-:Y:S01]  /*3bb0*/  STL [R1+0x28], R165 ;  /* 0x000028a501007387 */ /* 0x000fe20000100800 */
[----:B------:R-:W-:-:S03]  /*3bc0*/  SHF.L.U32 R146, R146, 0x10, RZ ;  /* 0x0000001092927819 */ /* 0x000fc600000006ff */
[----:B------:R-:W-:Y:S01]  /*3bd0*/  STL [R1+0x30], R196 ;  /* 0x000030c401007387 */ /* 0x000fe20000100800 */
[----:B------:R-:W-:-:S03]  /*3be0*/  FFMA.FTZ R228, R143, R144, R228 ;  /* 0x000000908fe47223 */ /* 0x000fc600000100e4 */
[----:B------:R-:W-:Y:S04]  /*3bf0*/  STL [R1+0x3c], R175 ;  /* 0x00003caf01007387 */ /* 0x000fe80000100800 */
[----:B------:R-:W-:Y:S04]  /*3c00*/  @P2 STG.E.128 desc[UR6][R138.64], R124 ;  /* 0x0000007c8a002986 */ /* 0x000fe8000c101d06 */
[----:B------:R-:W-:Y:S01]  /*3c10*/  @P2 STG.E.128 desc[UR6][R138.64+0x10], R128 ;  /* 0x000010808a002986 */ /* 0x000fe2000c101d06 */
[----:B------:R-:W-:-:S03]  /*3c20*/  FFMA.FTZ R238, R151, R142, R238 ;  /* 0x0000008e97ee7223 */ /* 0x000fc600000100ee */
[----:B------:R-:W-:Y:S04]  /*3c30*/  STL [R1+0x44], R218 ;  /* 0x000044da01007387 */ /* 0x000fe80000100800 */
[----:B------:R0:W-:Y:S01]  /*3c40*/  STG.E.128 desc[UR6][R136.64], R132 ;  /* 0x0000008488007986 */ /* 0x0001e2000c101d06 */
[----:B------:R-:W-:-:S03]  /*3c50*/  FFMA.FTZ R234, R153, R146, R234 ;  /* 0x0000009299ea7223 */ /* 0x000fc600000100ea */
[----:B------:R1:W-:Y:S01]  /*3c60*/  STL [R1+0x4c], R221 ;  /* 0x00004cdd01007387 */ /* 0x0003e20000100800 */
[----:B------:R-:W-:-:S03]  /*3c70*/  SHF.L.U32 R145, R145, 0x10, RZ ;  /* 0x0000001091917819 */ /* 0x000fc600000006ff */
[----:B------:R1:W-:Y:S04]  /*3c80*/  STL [R1+0x38], R174 ;  /* 0x000038ae01007387 */ /* 0x0003e80000100800 */
[----:B------:R1:W-:Y:S01]  /*3c90*/  STL [R1+0x54], R229 ;  /* 0x000054e501007387 */ /* 0x0003e20000100800 */
[----:B0-----:R-:W-:-:S03]  /*3ca0*/  SHF.L.U32 R133, R140, 0x10, RZ ;  /* 0x000000108c857819 */ /* 0x001fc600000006ff */
[----:B------:R1:W-:Y:S01]  /*3cb0*/  STL [R1+0x40], R219 ;  /* 0x000040db01007387 */ /* 0x0003e20000100800 */
[----:B------:R-:W-:-:S03]  /*3cc0*/  SHF.L.U32 R135, R148, 0x10, RZ ;  /* 0x0000001094877819 */ /* 0x000fc600000006ff */
[----:B------:R1:W-:Y:S01]  /*3cd0*/  STL [R1+0x48], R220 ;  /* 0x000048dc01007387 */ /* 0x0003e20000100800 */
[----:B------:R-:W-:Y:S01]  /*3ce0*/  FFMA.FTZ R226, R154, R133, R226 ;  /* 0x000000859ae27223 */ /* 0x000fe200000100e2 */
[----:B------:R-:W-:Y:S02]  /*3cf0*/  FFMA.FTZ R239, R192, R135, R239 ;  /* 0x00000087c0ef7223 */ /* 0x000fe400000100ef */
[----:B------:R1:W-:Y:S01]  /*3d00*/  STL [R1+0x50], R227 ;  /* 0x000050e301007387 */ /* 0x0003e20000100800 */
[----:B------:R-:W-:-:S03]  /*3d10*/  FFMA.FTZ R237, R156, R145, R237 ;  /* 0x000000919ced7223 */ /* 0x000fc600000100ed */
[----:B------:R1:W-:Y:S04]  /*3d20*/  STL [R1+0x5c], R228 ;  /* 0x00005ce401007387 */ /* 0x0003e80000100800 */
[----:B------:R1:W-:Y:S04]  /*3d30*/  STL [R1+0x64], R238 ;  /* 0x000064ee01007387 */ /* 0x0003e80000100800 */
[----:B------:R1:W-:Y:S04]  /*3d40*/  STL [R1+0x6c], R234 ;  /* 0x00006cea01007387 */ /* 0x0003e80000100800 */
[----:B------:R1:W-:Y:S04]  /*3d50*/  STL [R1+0x74], R236 ;  /* 0x000074ec01007387 */ /* 0x0003e80000100800 */
[----:B------:R1:W-:Y:S04]  /*3d60*/  STL [R1+0x58], R226 ;  /* 0x000058e201007387 */ /* 0x0003e80000100800 */
[----:B------:R1:W-:Y:S04]  /*3d70*/  STL [R1+0x60], R235 ;  /* 0x000060eb01007387 */ /* 0x0003e80000100800 */
[----:B------:R1:W-:Y:S04]  /*3d80*/  STL [R1+0x70], R239 ;  /* 0x000070ef01007387 */ /* 0x0003e80000100800 */
[----:B------:R1:W-:Y:S01]  /*3d90*/  STL [R1+0x68], R237 ;  /* 0x000068ed01007387 */ /* 0x0003e20000100800 */
[----:B------:R-:W-:-:S02]  /*3da0*/  ISETP.GE.AND P1, PT, R188, UR19, PT ;  /* 0x00000013bc007c0c */ /* 0x000fc4000bf26270 */
[----:B------:R-:W-:-:S11]  /*3db0*/  SEL R215, RZ, 0x1, P4 ;  /* 0x00000001ffd77807 */ /* 0x000fd60002000000 */
[----:B-1----:R-:W-:Y:S05]  /*3dc0*/  @!P1 BRA `(.L_x_6036) ;  /* 0xffffffcc00049947 */ /* 0x002fea000383ffff */
[----:B------:R0:W5:Y:S01]  /*3dd0*/  LDL.LU R250, [R1+0x4] ;  /* 0x0000040001fa7983 */ /* 0x0001620000300800 */
        /* <DEDUP_REMOVED lines=75> */
[----:B0-----:R-:W-:-:S07]  /*4290*/  MOV R79, R239 ;  /* 0x000000ef004f7202 */ /* 0x001fce0000000f00 */
.L_x_6033:
        /* <DEDUP_REMOVED lines=17> */
[----:B-----5:R-:W-:Y:S04]  /*43b0*/  STG.E.128 desc[UR6][R26.64], R248 ;  /* 0x000000f81a007986 */ /* 0x020fe8000c101d06 */
        /* <DEDUP_REMOVED lines=20> */
.L_x_6034:
[----:B------:R-:W-:Y:S01]  /*4500*/  HFMA2.MMA R169, -RZ, RZ, 0, 9.5367431640625e-07 ;  /* 0x00000010ffa97435 */ /* 0x000fe200000001ff */
[----:B------:R-:W-:Y:S02]  /*4510*/  MOV R250, R132 ;  /* 0x0000008400fa7202 */ /* 0x000fe40000000f00 */
[----:B------:R-:W-:Y:S02]  /*4520*/  MOV R168, 0x1f ;  /* 0x0000001f00a87802 */ /* 0x000fe40000000f00 */
[----:B------:R-:W-:-:S07]  /*4530*/  MOV R134, 0xffffffff ;  /* 0xffffffff00867802 */ /* 0x000fce0000000f00 */
[----:B-----5:R-:W-:Y:S05]  /*4540*/  WARPSYNC.COLLECTIVE R134, `(.L_x_6037) ;  /* 0x0000000086087348 */ /* 0x020fea0003c00000 */
[----:B------:R0:W1:Y:S02]  /*4550*/  SHFL.DOWN P3, R251, R250, R169, R168 ;  /* 0x080000a9fafb7389 */ /* 0x00006400000600a8 */
[----:B01---5:R-:W-:Y:S01]  /*4560*/  ENDCOLLECTIVE ;  /* 0x000000000000791b */ /* 0x023fe20003800000 */
.L_x_6037:
[----:B------:R-:W-:Y:S01]  /*4570*/  MOV R250, R133 ;  /* 0x0000008500fa7202 */ /* 0x000fe20000000f00 */
[----:B------:R-:W-:-:S07]  /*4580*/  FADD.FTZ R132, R132, R251 ;  /* 0x000000fb84847221 */ /* 0x000fce0000010000 */
[----:B------:R-:W-:Y:S05]  /*4590*/  WARPSYNC.COLLECTIVE R134, `(.L_x_6038) ;  /* 0x0000000086087348 */ /* 0x000fea0003c00000 */
[----:B------:R0:W1:Y:S02]  /*45a0*/  SHFL.DOWN P3, R251, R250, R169, R168 ;  /* 0x080000a9fafb7389 */ /* 0x00006400000600a8 */
[----:B01----:R-:W-:Y:S01]  /*45b0*/  ENDCOLLECTIVE ;  /* 0x000000000000791b */ /* 0x003fe20003800000 */
.L_x_6038:
[----:B------:R-:W-:Y:S01]  /*45c0*/  HFMA2.MMA R169, -RZ, RZ, 0, 4.76837158203125e-07 ;  /* 0x00000008ffa97435 */ /* 0x000fe200000001ff */
[----:B------:R-:W-:Y:S01]  /*45d0*/  MOV R250, R132 ;  /* 0x0000008400fa7202 */ /* 0x000fe20000000f00 */
[----:B------:R-:W-:-:S09]  /*45e0*/  FADD.FTZ R133, R133, R251 ;  /* 0x000000fb85857221 */ /* 0x000fd20000010000 */
[----:B------:R-:W-:Y:S05]  /*45f0*/  WARPSYNC.COLLECTIVE R134, `(.L_x_6039) ;  /* 0x0000000086087348 */ /* 0x000fea0003c00000 */
[----:B------:R0:W1:Y:S02]  /*4600*/  SHFL.DOWN P3, R251, R250, R169, R168 ;  /* 0x080000a9fafb7389 */ /* 0x00006400000600a8 */
[----:B01----:R-:W-:Y:S01]  /*4610*/  ENDCOLLECTIVE ;  /* 0x000000000000791b */ /* 0x003fe20003800000 */
.L_x_6039:
[----:B------:R-:W-:Y:S01]  /*4620*/  MOV R250, R133 ;  /* 0x0000008500fa7202 */ /* 0x000fe20000000f00 */
[----:B------:R-:W-:-:S07]  /*4630*/  FADD.FTZ R132, R132, R251 ;  /* 0x000000fb84847221 */ /* 0x000fce0000010000 */
[----:B------:R-:W-:Y:S05]  /*4640*/  WARPSYNC.COLLECTIVE R134, `(.L_x_6040) ;  /* 0x0000000086087348 */ /* 0x000fea0003c00000 */
[----:B------:R0:W1:Y:S02]  /*4650*/  SHFL.DOWN P3, R251, R250, R169, R168 ;  /* 0x080000a9fafb7389 */ /* 0x00006400000600a8 */
[----:B01----:R-:W-:Y:S01]  /*4660*/  ENDCOLLECTIVE ;  /* 0x000000000000791b */ /* 0x003fe20003800000 */
.L_x_6040:
[----:B------:R-:W-:Y:S01]  /*4670*/  HFMA2.MMA R169, -RZ, RZ, 0, 2.384185791015625e-07 ;  /* 0x00000004ffa97435 */ /* 0x000fe200000001ff */
[----:B------:R-:W-:Y:S01]  /*4680*/  MOV R250, R132 ;  /* 0x0000008400fa7202 */ /* 0x000fe20000000f00 */
[----:B------:R-:W-:-:S09]  /*4690*/  FADD.FTZ R133, R133, R251 ;  /* 0x000000fb85857221 */ /* 0x000fd20000010000 */
[----:B------:R-:W-:Y:S05]  /*46a0*/  WARPSYNC.COLLECTIVE R134, `(.L_x_6041) ;  /* 0x0000000086087348 */ /* 0x000fea0003c00000 */
[----:B------:R0:W1:Y:S02]  /*46b0*/  SHFL.DOWN P3, R251, R250, R169, R168 ;  /* 0x080000a9fafb7389 */ /* 0x00006400000600a8 */
[----:B01----:R-:W-:Y:S01]  /*46c0*/  ENDCOLLECTIVE ;  /* 0x000000000000791b */ /* 0x003fe20003800000 */
.L_x_6041:
[----:B------:R-:W-:Y:S01]  /*46d0*/  MOV R250, R133 ;  /* 0x0000008500fa7202 */ /* 0x000fe20000000f00 */
[----:B------:R-:W-:-:S07]  /*46e0*/  FADD.FTZ R132, R132, R251 ;  /* 0x000000fb84847221 */ /* 0x000fce0000010000 */
[----:B------:R-:W-:Y:S05]  /*46f0*/  WARPSYNC.COLLECTIVE R134, `(.L_x_6042) ;  /* 0x0000000086087348 */ /* 0x000fea0003c00000 */
[----:B------:R0:W1:Y:S02]  /*4700*/  SHFL.DOWN P3, R251, R250, R169, R168 ;  /* 0x080000a9fafb7389 */ /* 0x00006400000600a8 */
[----:B01----:R-:W-:Y:S01]  /*4710*/  ENDCOLLECTIVE ;  /* 0x000000000000791b */ /* 0x003fe20003800000 */
.L_x_6042:
[----:B------:R-:W-:Y:S01]  /*4720*/  HFMA2.MMA R169, -RZ, RZ, 0, 1.1920928955078125e-07 ;  /* 0x00000002ffa97435 */ /* 0x000fe200000001ff */
[----:B------:R-:W-:Y:S01]  /*4730*/  MOV R250, R132 ;  /* 0x0000008400fa7202 */ /* 0x000fe20000000f00 */
[----:B------:R-:W-:-:S09]  /*4740*/  FADD.FTZ R133, R133, R251 ;  /* 0x000000fb85857221 */ /* 0x000fd20000010000 */
[----:B------:R-:W-:Y:S05]  /*4750*/  WARPSYNC.COLLECTIVE R134, `(.L_x_6043) ;  /* 0x0000000086087348 */ /* 0x000fea0003c00000 */
[----:B------:R0:W1:Y:S02]  /*4760*/  SHFL.DOWN P3, R251, R250, R169, R168 ;  /* 0x080000a9fafb7389 */ /* 0x00006400000600a8 */
[----:B01----:R-:W-:Y:S01]  /*4770*/  ENDCOLLECTIVE ;  /* 0x000000000000791b */ /* 0x003fe20003800000 */
.L_x_6043:
[----:B------:R-:W-:Y:S01]  /*4780*/  MOV R250, R133 ;  /* 0x0000008500fa7202 */ /* 0x000fe20000000f00 */
[----:B------:R-:W-:-:S07]  /*4790*/  FADD.FTZ R132, R132, R251 ;  /* 0x000000fb84847221 */ /* 0x000fce0000010000 */
[----:B------:R-:W-:Y:S05]  /*47a0*/  WARPSYNC.COLLECTIVE R134, `(.L_x_6044) ;  /* 0x0000000086087348 */ /* 0x000fea0003c00000 */
[----:B------:R0:W1:Y:S02]  /*47b0*/  SHFL.DOWN P3, R251, R250, R169, R168 ;  /* 0x080000a9fafb7389 */ /* 0x00006400000600a8 */
[----:B01----:R-:W-:Y:S01]  /*47c0*/  ENDCOLLECTIVE ;  /* 0x000000000000791b */ /* 0x003fe20003800000 */
.L_x_6044:
[----:B------:R-:W-:Y:S01]  /*47d0*/  HFMA2.MMA R169, -RZ, RZ, 0, 5.9604644775390625e-08 ;  /* 0x00000001ffa97435 */ /* 0x000fe200000001ff */
[----:B------:R-:W-:Y:S01]  /*47e0*/  MOV R250, R132 ;  /* 0x0000008400fa7202 */ /* 0x000fe20000000f00 */
[----:B------:R-:W-:-:S09]  /*47f0*/  FADD.FTZ R133, R133, R251 ;  /* 0x000000fb85857221 */ /* 0x000fd20000010000 */
[----:B------:R-:W-:Y:S05]  /*4800*/  WARPSYNC.COLLECTIVE R134, `(.L_x_6045) ;  /* 0x0000000086087348 */ /* 0x000fea0003c00000 */
[----:B------:R0:W1:Y:S02]  /*4810*/  SHFL.DOWN P3, R251, R250, R169, R168 ;  /* 0x080000a9fafb7389 */ /* 0x00006400000600a8 */
[----:B01----:R-:W-:Y:S01]  /*4820*/  ENDCOLLECTIVE ;  /* 0x000000000000791b */ /* 0x003fe20003800000 */
.L_x_6045:
[----:B------:R-:W-:Y:S02]  /*4830*/  MOV R250, R133 ;  /* 0x0000008500fa7202 */ /* 0x000fe40000000f00 */
[----:B------:R-:W-:-:S07]  /*4840*/  MOV R135, R251 ;  /* 0x000000fb00877202 */ /* 0x000fce0000000f00 */
[----:B------:R-:W-:Y:S05]  /*4850*/  WARPSYNC.COLLECTIVE R134, `(.L_x_6046) ;  /* 0x0000000086087348 */ /* 0x000fea0003c00000 */
[----:B------:R0:W1:Y:S02]  /*4860*/  SHFL.DOWN P3, R251, R250, R169, R168 ;  /* 0x080000a9fafb7389 */ /* 0x00006400000600a8 */
[----:B01----:R-:W-:Y:S01]  /*4870*/  ENDCOLLECTIVE ;  /* 0x000000000000791b */ /* 0x003fe20003800000 */
.L_x_6046:
[----:B------:R-:W-:Y:S01]  /*4880*/  MOV R134, R251 ;  /* 0x000000fb00867202 */ /* 0x000fe20000000f00 */
[----:B------:R-:W-:Y:S06]  /*4890*/  BRA `(.L_x_6047) ;  /* 0xffffffd800107947 */ /* 0x000fec000383ffff */
.L_x_6048:
        /* <DEDUP_REMOVED lines=14> */
.L_x_13945:


//--------------------- .text._ZN10layer_norm13ln_bwd_kernelINS_13Kernel_traitsIf13__nv_bfloat16fS2_fjLj4096ELj1ELj1ELj4ELj16ENS_18Kernel_traits_baseILj4096EfS2_fS2_fjLj128EEEEELb0ELb1ELb1ELb0EEEvNS_9BwdParamsE --------------------------
	.section	.text._ZN10layer_norm13ln_bwd_kernelINS_13Kernel_traitsIf13__nv_bfloat16fS2_fjLj4096ELj1ELj1ELj4ELj16ENS_18Kernel_traits_baseILj4096EfS2_fS2_fjLj128EEEEELb0ELb1ELb1ELb0EEEvNS_9BwdParamsE,"ax",@progbits
	.align	128
        .global         _ZN10layer_norm13ln_bwd_kernelINS_13Kernel_traitsIf13__nv_bfloat16fS2_fjLj4096ELj1ELj1ELj4ELj16ENS_18Kernel_traits_baseILj4096EfS2_fS2_fjLj128EEEEELb0ELb1ELb1ELb0EEEvNS_9BwdParamsE
        .type           _ZN10layer_norm13ln_bwd_kernelINS_13Kernel_traitsIf13__nv_bfloat16fS2_fjLj4096ELj1ELj1ELj4ELj16ENS_18Kernel_traits_baseILj4096EfS2_fS2_fjLj128EEEEELb0ELb1ELb1ELb0EEEvNS_9BwdParamsE,@function
        .size           _ZN10layer_norm13ln_bwd_kernelINS_13Kernel_traitsIf13__nv_bfloat16fS2_fjLj4096ELj1ELj1ELj4ELj16ENS_18Kernel_traits_baseILj4096EfS2_fS2_fjLj128EEEEELb0ELb1ELb1ELb0EEEvNS_9BwdParamsE,(.L_x_13946 - _ZN10layer_norm13ln_bwd_kernelINS_13Kernel_traitsIf13__nv_bfloat16fS2_fjLj4096ELj1ELj1ELj4ELj16ENS_18Kernel_traits_baseILj4096EfS2_fS2_fjLj128EEEEELb0ELb1ELb1ELb0EEEvNS_9BwdParamsE)
        .other          _ZN10layer_norm13ln_bwd_kernelINS_13Kernel_traitsIf13__nv_bfloat16fS2_fjLj4096ELj1ELj1ELj4ELj16ENS_18Kernel_traits_baseILj4096EfS2_fS2_fjLj128EEEEELb0ELb1ELb1ELb0EEEvNS_9BwdParamsE,@"STO_CUDA_ENTRY STV_DEFAULT"
_ZN10layer_norm13ln_bwd_kernelINS_13Kernel_traitsIf13__nv_bfloat16fS2_fjLj4096ELj1ELj1ELj4ELj16ENS_18Kernel_traits_baseILj4096EfS2_fS2_fjLj128EEEEELb0ELb1ELb1ELb0EEEvNS_9BwdParamsE:
.text._ZN10layer_norm13ln_bwd_kernelINS_13Kernel_traitsIf13__nv_bfloat16fS2_fjLj4096ELj1ELj1ELj4ELj16ENS_18Kernel_traits_baseILj4096EfS2_fS2_fjLj128EEEEELb0ELb1ELb1ELb0EEEvNS_9BwdParamsE:
        /* <DEDUP_REMOVED lines=12> */
[----:B------:R-:W-:Y:S02]  /*00c0*/  ULDC.64 UR10, c[0x0][0x210] ;  /* 0x00008400000a7ab9 */ /* 0x000fe40000000a00 */
[----:B------:R2:W4:Y:S04]  /*00d0*/  LDL.64 R60, [R1+0x60] ;  /* 0x00006000013c7983 */ /* 0x0005280000100a00 */
[----:B------:R2:W4:Y:S04]  /*00e0*/  LDL.64 R62, [R1+0x68] ;  /* 0x00006800013e7983 */ /* 0x0005280000100a00 */
[----:B------:R2:W2:Y:S04]  /*00f0*/  LDL.64 R88, [R1+0x90] ;  /* 0x0000900001587983 */ /* 0x0004a80000100a00 */
        /* <DEDUP_REMOVED lines=12> */
[----:B------:R1:W2:Y:S01]  /*01c0*/  LDL.64 R70, [R1+0x48] ;  /* 0x0000480001467983 */ /* 0x0002a20000100a00 */
[----:B------:R-:W-:Y:S01]  /*01d0*/  IMAD.U32 R6, RZ, RZ, UR4 ;  /* 0x00000004ff067e24 */ /* 0x000fe2000f8e00ff */
[----:B0-----:R-:W-:-:S04]  /*01e0*/  LOP3.LUT R5, R2, 0x7f, RZ, 0xc0, !PT ;  /* 0x0000007f02057812 */ /* 0x001fc800078ec0ff */
[----:B------:R-:W-:Y:S02]  /*01f0*/  SHF.R.S32.HI R7, RZ, 0x1f, R6 ;  /* 0x0000001fff077819 */ /* 0x000fe40000011406 */
[----:B------:R-:W-:Y:S02]  /*0200*/  LOP3.LUT R0, R5, 0x7f, RZ, 0x3c, !PT ;  /* 0x0000007f05007812 */ /* 0x000fe400078e3cff */
[----:B------:R-:W-:-:S04]  /*0210*/  LEA.HI R7, R7, R6, RZ, 0x3 ;  /* 0x0000000607077211 */ /* 0x000fc800078f18ff */
        /* <DEDUP_REMOVED lines=8> */
[----:B------:R-:W1:Y:S01]  /*02a0*/  @P2 LDC.64 R22, c[0x0][0x278] ;  /* 0x00009e00ff162b82 */ /* 0x000e620000000a00 */
[----:B------:R-:W-:-:S05]  /*02b0*/  MOV R7, R5 ;  /* 0x0000000500077202 */ /* 0x000fca0000000f00 */
[C---:B0-----:R-:W-:Y:S02]  /*02c0*/  @P0 IMAD.WIDE.U32 R8, R7.reuse, 0x20, R8 ;  /* 0x0000002007080825 */ /* 0x041fe400078e0008 */
[----:B------:R-:W0:Y:S02]  /*02d0*/  @P2 LDC.64 R20, c[0x0][0x260] ;  /* 0x00009800ff142b82 */ /* 0x000e240000000a00 */
[C---:B-1----:R-:W-:Y:S01]  /*02e0*/  @P0 IMAD.WIDE.U32 R10, R7.reuse, 0x20, R10 ;  /* 0x00000020070a0825 */ /* 0x042fe200078e000a */
[----:B------:R-:W-:-:S05]  /*02f0*/  @P0 LOP3.LUT R7, R7, 0x80, RZ, 0xfc, !PT ;  /* 0x0000008007070812 */ /* 0x000fca00078efcff */
[----:B------:R-:W-:-:S04]  /*0300*/  @P1 IMAD.WIDE.U32 R16, R7, 0x20, R12 ;  /* 0x0000002007101825 */ /* 0x000fc800078e000c */
[----:B------:R-:W-:-:S04]  /*0310*/  @P1 IMAD.WIDE.U32 R18, R7, 0x20, R14 ;  /* 0x0000002007121825 */ /* 0x000fc800078e000e */
[----:B------:R-:W-:Y:S01]  /*0320*/  @P1 VIADD R7, R7, 0x80 ;  /* 0x0000008007071836 */ /* 0x000fe20000000000 */
[----:B------:R-:W-:-:S03]  /*0330*/  ULDC.64 UR4, c[0x0][0x208] ;  /* 0x0000820000047ab9 */ /* 0x000fc60000000a00 */
[----:B------:R-:W-:-:S04]  /*0340*/  @P2 IMAD.WIDE.U32 R22, R7, 0x20, R22 ;  /* 0x0000002007162825 */ /* 0x000fc800078e0016 */
[----:B0-----:R-:W-:Y:S01]  /*0350*/  @P2 IMAD.WIDE.U32 R20, R7, 0x20, R20 ;  /* 0x0000002007142825 */ /* 0x001fe200078e0014 */
        /* <DEDUP_REMOVED lines=8> */
[----:B------:R-:W2:Y:S04]  /*03e0*/  @P0 LDG.E.128 R80, desc[UR4][R10.64+0x10] ;  /* 0x000010040a500981 */ /* 0x000ea8000c1e1d00 */
[----:B------:R-:W2:Y:S04]  /*03f0*/  @P0 LDG.E.128 R76, desc[UR4][R10.64] ;  /* 0x000000040a4c0981 */ /* 0x000ea8000c1e1d00 */
[----:B------:R-:W2:Y:S04]  /*0400*/  @P1 LDG.E.128 R72, desc[UR4][R16.64] ;  /* 0x0000000410481981 */ /* 0x000ea8000c1e1d00 */
[----:B------:R-:W2:Y:S01]  /*0410*/  @P1 LDG.E.128 R68, desc[UR4][R16.64+0x10] ;  /* 0x0000100410441981 */ /* 0x000ea2000c1e1d00 */
[----:B------:R-:W-:-:S13]  /*0420*/  ISETP.GE.U32.AND P3, PT, R0, 0x200, PT ;  /* 0x000002000000780c */ /* 0x000fda0003f66070 */
[----:B------:R-:W1:Y:S08]  /*0430*/  @P3 LDC.64 R24, c[0x0][0x260] ;  /* 0x00009800ff183b82 */ /* 0x000e700000000a00 */
[----:B------:R-:W0:Y:S01]  /*0440*/  @P3 LDC.64 R26, c[0x0][0x278] ;  /* 0x00009e00ff1a3b82 */ /* 0x000e220000000a00 */
[----:B------:R-:W-:Y:S02]  /*0450*/  @P2 IADD3 R7, R7, 0x80, RZ ;  /* 0x0000008007072810 */ /* 0x000fe40007ffe0ff */
[----:B------:R-:W-:-:S02]  /*0460*/  LEA.HI R4, R2, UR6, RZ, 0x19 ;  /* 0x0000000602047c11 */ /* 0x000fc4000f8fc8ff */
        /* <DEDUP_REMOVED lines=41> */
[----:B------:R1:W-:Y:S04]  /*0700*/  @P1 STL.64 [R1+0x68], R62 ;  /* 0x0000683e01001387 */ /* 0x0003e80000100a00 */
[----:B--2---:R-:W-:Y:S04]  /*0710*/  @P0 STL.64 [R1+0x90], R88 ;  /* 0x0000905801000387 */ /* 0x004fe80000100a00 */
[----:B------:R-:W-:Y:S04]  /*0720*/  @P0 STL.64 [R1+0x98], R90 ;  /* 0x0000985a01000387 */ /* 0x000fe80000100a00 */
[----:B------:R2:W-:Y:S04]  /*0730*/  @P1 STL.64 [R1+0x70], R64 ;  /* 0x0000704001001387 */ /* 0x0005e80000100a00 */
[----:B------:R-:W-:Y:S04]  /*0740*/  @P0 STL.64 [R1+0x80], R84 ;  /* 0x0000805401000387 */ /* 0x000fe80000100a00 */
[----:B------:R-:W-:Y:S04]  /*0750*/  @P0 STL.64 [R1+0x88], R86 ;  /* 0x0000885601000387 */ /* 0x000fe80000100a00 */
[----:B------:R2:W-:Y:S04]  /*0760*/  @P1 STL.64 [R1+0x78], R66 ;  /* 0x0000784201001387 */ /* 0x0005e80000100a00 */
[----:B------:R-:W-:Y:S04]  /*0770*/  @P0 STL.64 [R1+0xb0], R80 ;  /* 0x0000b05001000387 */ /* 0x000fe80000100a00 */
[----:B------:R-:W-:Y:S04]  /*0780*/  @P0 STL.64 [R1+0xb8], R82 ;  /* 0x0000b85201000387 */ /* 0x000fe80000100a00 */
[----:B------:R-:W-:Y:S04]  /*0790*/  @P0 STL.64 [R1+0xa0], R76 ;  /* 0x0000a04c01000387 */ /* 0x000fe80000100a00 */
[----:B------:R-:W-:Y:S04]  /*07a0*/  @P0 STL.64 [R1+0xa8], R78 ;  /* 0x0000a84e01000387 */ /* 0x000fe80000100a00 */
[----:B------:R2:W-:Y:S01]  /*07b0*/  @P1 STL.64 [R1+0x50], R72 ;  /* 0x0000504801001387 */ /* 0x0005e20000100a00 */
[----:B0-----:R-:W-:-:S03]  /*07c0*/  CS2R R56, SRZ ;  /* 0x0000000000387805 */ /* 0x001fc6000001ff00 */
[----:B------:R0:W-:Y:S01]  /*07d0*/  @P1 STL.64 [R1+0x58], R74 ;  /* 0x0000584a01001387 */ /* 0x0001e20000100a00 */
[----:B---3--:R-:W-:Y:S02]  /*07e0*/  CS2R R58, SRZ ;  /* 0x00000000003a7805 */ /* 0x008fe4000001ff00 */
[----:B----4-:R-:W-:Y:S01]  /*07f0*/  CS2R R60, SRZ ;  /* 0x00000000003c7805 */ /* 0x010fe2000001ff00 */
[----:B------:R3:W-:Y:S01]  /*0800*/  @P1 STL.64 [R1+0x40], R68 ;  /* 0x0000404401001387 */ /* 0x0007e20000100a00 */
[----:B-1----:R-:W-:Y:S02]  /*0810*/  CS2R R62, SRZ ;  /* 0x00000000003e7805 */ /* 0x002fe4000001ff00 */
[----:B--2---:R-:W-:Y:S02]  /*0820*/  CS2R R64, SRZ ;  /* 0x0000000000407805 */ /* 0x004fe4000001ff00 */
[----:B------:R-:W-:Y:S01]  /*0830*/  CS2R R66, SRZ ;  /* 0x0000000000427805 */ /* 0x000fe2000001ff00 */
[----:B------:R1:W-:Y:S01]  /*0840*/  @P1 STL.64 [R1+0x48], R70 ;  /* 0x0000484601001387 */ /* 0x0003e20000100a00 */
[----:B------:R-:W-:-:S02]  /*0850*/  CS2R R72, SRZ ;  /* 0x0000000000487805 */ /* 0x000fc4000001ff00 */
[----:B------:R-:W-:Y:S02]  /*0860*/  CS2R R76, SRZ ;  /* 0x00000000004c7805 */ /* 0x000fe4000001ff00 */
[----:B------:R-:W-:Y:S02]  /*0870*/  CS2R R78, SRZ ;  /* 0x00000000004e7805 */ /* 0x000fe4000001ff00 */
[----:B0-----:R-:W-:Y:S02]  /*0880*/  CS2R R74, SRZ ;  /* 0x00000000004a7805 */ /* 0x001fe4000001ff00 */
[----:B------:R-:W-:Y:S02]  /*0890*/  CS2R R84, SRZ ;  /* 0x0000000000547805 */ /* 0x000fe4000001ff00 */
[----:B------:R-:W-:Y:S02]  /*08a0*/  CS2R R86, SRZ ;  /* 0x0000000000567805 */ /* 0x000fe4000001ff00 */
[----:B------:R-:W-:-:S02]  /*08b0*/  CS2R R88, SRZ ;  /* 0x0000000000587805 */ /* 0x000fc4000001ff00 */
[----:B---3--:R-:W-:Y:S02]  /*08c0*/  CS2R R68, SRZ ;  /* 0x0000000000447805 */ /* 0x008fe4000001ff00 */
[----:B------:R-:W-:Y:S02]  /*08d0*/  CS2R R90, SRZ ;  /* 0x00000000005a7805 */ /* 0x000fe4000001ff00 */
[----:B------:R-:W-:Y:S02]  /*08e0*/  CS2R R80, SRZ ;  /* 0x0000000000507805 */ /* 0x000fe4000001ff00 */
[----:B------:R-:W-:Y:S02]  /*08f0*/  CS2R R82, SRZ ;  /* 0x0000000000527805 */ /* 0x000fe4000001ff00 */
[----:B-1----:R-:W-:Y:S01]  /*0900*/  CS2R R70, SRZ ;  /* 0x0000000000467805 */ /* 0x002fe2000001ff00 */
        /* <DEDUP_REMOVED lines=10> */
.L_x_6149:
[----:B-1----:R-:W1:Y:S08]  /*09b0*/  LDC.64 R6, c[0x0][0x288] ;  /* 0x0000a200ff067b82 */ /* 0x002e700000000a00 */
[----:B--2---:R-:W2:Y:S08]  /*09c0*/  LDC.64 R194, c[0x0][0x280] ;  /* 0x0000a000ffc27b82 */ /* 0x004eb00000000a00 */
[----:B---34-:R-:W3:Y:S01]  /*09d0*/  LDC.64 R192, c[0x0][0x258] ;  /* 0x00009600ffc07b82 */ /* 0x018ee20000000a00 */
[----:B-1----:R-:W-:-:S05]  /*09e0*/  IMAD.WIDE R6, R4, 0x4, R6 ;  /* 0x0000000404067825 */ /* 0x002fca00078e0206 */
[----:B------:R2:W4:Y:S02]  /*09f0*/  LDG.E R8, desc[UR4][R6.64] ;  /* 0x0000000406087981 */ /* 0x000524000c1e1900 */
[C---:B--2---:R-:W-:Y:S01]  /*0a00*/  IMAD.WIDE R6, R4.reuse, 0x4, R194 ;  /* 0x0000000404067825 */ /* 0x044fe200078e02c2 */
[----:B------:R-:W1:Y:S03]  /*0a10*/  S2R R196, SR_TID.X ;  /* 0x0000000000c47919 */ /* 0x000e660000002100 */
[C---:B---3--:R-:W-:Y:S01]  /*0a20*/  IMAD.WIDE R192, R4.reuse, 0x4, R192 ;  /* 0x0000000404c07825 */ /* 0x048fe200078e02c0 */
[----:B------:R2:W3:Y:S04]  /*0a30*/  LDG.E R194, desc[UR4][R6.64] ;  /* 0x0000000406c27981 */ /* 0x0004e8000c1e1900 */
[----:B-----5:R0:W5:Y:S01]  /*0a40*/  LDG.E R2, desc[UR4][R192.64] ;  /* 0x00000004c0027981 */ /* 0x020162000c1e1900 */
[----:B--2---:R-:W-:Y:S01]  /*0a50*/  IMAD.U32 R6, RZ, RZ, UR9 ;  /* 0x00000009ff067e24 */ /* 0x004fe2000f8e00ff */
[----:B0-----:R-:W0:Y:S03]  /*0a60*/  LDC.64 R192, c[0x0][0x2c8] ;  /* 0x0000b200ffc07b82 */ /* 0x001e260000000a00 */
[----:B------:R-:W-:-:S05]  /*0a70*/  IMAD R5, R4, R6, RZ ;  /* 0x0000000604057224 */ /* 0x000fca00078e02ff */
[----:B------:R-:W-:-:S04]  /*0a80*/  SHF.R.S32.HI R7, RZ, 0x1f, R5 ;  /* 0x0000001fff077819 */ /* 0x000fc80000011405 */
[----:B------:R-:W-:Y:S02]  /*0a90*/  LEA.HI R7, R7, R5, RZ, 0x3 ;  /* 0x0000000507077211 */ /* 0x000fe400078f18ff */
[----:B-1----:R-:W-:Y:S01]  /*0aa0*/  LOP3.LUT R5, R196, 0x7f, RZ, 0xc0, !PT ;  /* 0x0000007fc4057812 */ /* 0x002fe200078ec0ff */
[----:B------:R-:W-:Y:S03]  /*0ab0*/  BSSY B0, `(.L_x_6050) ;  /* 0x00001a5000007945 */ /* 0x000fe60003800000 */
[----:B------:R-:W-:-:S05]  /*0ac0*/  LEA.HI.SX32 R7, R7, R5, 0x1d ;  /* 0x0000000507077211 */ /* 0x000fca00078feaff */
[----:B0-----:R-:W-:Y:S01]  /*0ad0*/  IMAD.WIDE.U32 R216, R7, 0x20, R192 ;  /* 0x0000002007d87825 */ /* 0x001fe200078e00c0 */
[----:B----4-:R-:W-:Y:S01]  /*0ae0*/  ISETP.GT.AND P3, PT, R8, RZ, PT ;  /* 0x000000ff0800720c */ /* 0x010fe20003f64270 */
[----:B---3--:R0:W-:-:S12]  /*0af0*/  STL [R1+0x24], R194 ;  /* 0x000024c201007387 */ /* 0x0081d80000100800 */
        /* <DEDUP_REMOVED lines=9> */
.L_x_6054:
[----:B------:R-:W-:-:S07]  /*0b90*/  VIADD R8, R7, 0x80 ;  /* 0x0000008007087836 */ /* 0x000fce0000000000 */
.L_x_6053:
[----:B------:R-:W-:Y:S05]  /*0ba0*/  BSYNC B1 ;  /* 0x0000000000017941 */ /* 0x000fea0003800000 */
.L_x_6052:
[----:B------:R-:W-:Y:S04]  /*0bb0*/  BSSY B1, `(.L_x_6055) ;  /* 0x0000009000017945 */ /* 0x000fe80003800000 */
[----:B------:R-:W-:Y:S05]  /*0bc0*/  @!P1 BRA `(.L_x_6056) ;  /* 0x00000000001c9947 */ /* 0x000fea0003800000 */
[----:B------:R-:W-:-:S04]  /*0bd0*/  ISETP.NE.U32.AND P4, PT, RZ, UR12, PT ;  /* 0x0000000cff007c0c */ /* 0x000fc8000bf85070 */
[----:B------:R-:W-:-:S13]  /*0be0*/  ISETP.NE.AND.EX P4, PT, RZ, UR13, PT, P4 ;  /* 0x0000000dff007c0c */ /* 0x000fda000bf85340 */
[----:B------:R-:W-:Y:S05]  /*0bf0*/  @!P4 BRA `(.L_x_6057) ;  /* 0x00000000000cc947 */ /* 0x000fea0003800000 */
[----:B------:R-:W-:-:S05]  /*0c00*/  IMAD.WIDE.U32 R168, R8, 0x20, R192 ;  /* 0x0000002008a87825 */ /* 0x000fca00078e00c0 */
[----:B------:R2:W5:Y:S04]  /*0c10*/  LDG.E.128 R164, desc[UR4][R168.64] ;  /* 0x00000004a8a47981 */ /* 0x000568000c1e1d00 */
[----:B--2---:R-:W5:Y:S02]  /*0c20*/  LDG.E.128 R168, desc[UR4][R168.64+0x10] ;  /* 0x00001004a8a87981 */ /* 0x004f64000c1e1d00 */
.L_x_6057:
[----:B------:R-:W-:-:S07]  /*0c30*/  IADD3 R8, R8, 0x80, RZ ;  /* 0x0000008008087810 */ /* 0x000fce0007ffe0ff */
.L_x_6056:
[----:B------:R-:W-:Y:S05]  /*0c40*/  BSYNC B1 ;  /* 0x0000000000017941 */ /* 0x000fea0003800000 */
.L_x_6055:
        /* <DEDUP_REMOVED lines=8> */
.L_x_6060:
[----:B------:R-:W-:-:S07]  /*0cd0*/  VIADD R8, R8, 0x80 ;  /* 0x0000008008087836 */ /* 0x000fce0000000000 */
.L_x_6059:
[----:B------:R-:W-:Y:S05]  /*0ce0*/  BSYNC B1 ;  /* 0x0000000000017941 */ /* 0x000fea0003800000 */
.L_x_6058:
[----:B------:R-:W-:Y:S02]  /*0cf0*/  LOP3.LUT P4, RZ, R3, 0x8, RZ, 0xc0, !PT ;  /* 0x0000000803ff7812 */ /* 0x000fe4000788c0ff */
[----:B------:R-:W-:-:S11]  /*0d00*/  CS2R R222, SRZ ;  /* 0x0000000000de7805 */ /* 0x000fd6000001ff00 */
[----:B------:R-:W-:Y:S05]  /*0d10*/  @P4 BRA `(.L_x_6061) ;  /* 0x0000001400f84947 */ /* 0x000fea0003800000 */
[----:B------:R-:W-:-:S05]  /*0d20*/  IMAD.WIDE.U32 R20, R8, 0x20, R192 ;  /* 0x0000002008147825 */ /* 0x000fca00078e00c0 */
[----:B------:R2:W5:Y:S04]  /*0d30*/  LDG.E.128 R24, desc[UR4][R20.64] ;  /* 0x0000000414187981 */ /* 0x000568000c1e1d00 */
[----:B------:R-:W5:Y:S01]  /*0d40*/  LDG.E.128 R20, desc[UR4][R20.64+0x10] ;  /* 0x0000100414147981 */ /* 0x000f62000c1e1d00 */
[----:B--2---:R-:W-:Y:S05]  /*0d50*/  BRA `(.L_x_6061) ;  /* 0x0000001400e87947 */ /* 0x004fea0003800000 */
.L_x_6051:
[----:B------:R-:W1:Y:S08]  /*0d60*/  LDC.64 R192, c[0x0][0x250] ;  /* 0x00009400ffc07b82 */ /* 0x000e700000000a00 */
[----:B0-----:R-:W0:Y:S01]  /*0d70*/  LDC.U8 R194, c[0x0][0x2a0] ;  /* 0x0000a800ffc27b82 */ /* 0x001e220000000000 */
[----:B-1----:R-:W-:-:S06]  /*0d80*/  IMAD.WIDE R192, R4, 0x4, R192 ;  /* 0x0000000404c07825 */ /* 0x002fcc00078e02c0 */
[----:B------:R1:W2:Y:S01]  /*0d90*/  LDG.E R192, desc[UR4][R192.64] ;  /* 0x00000004c0c07981 */ /* 0x0002a2000c1e1900 */
[----:B------:R-:W-:Y:S01]  /*0da0*/  IADD3 R8, R8, -0x1, RZ ;  /* 0xffffffff08087810 */ /* 0x000fe20007ffe0ff */
[----:B------:R-:W-:Y:S01]  /*0db0*/  BSSY B1, `(.L_x_6062) ;  /* 0x000006d000017945 */ /* 0x000fe20003800000 */
[----:B0-----:R-:W-:Y:S02]  /*0dc0*/  ISETP.NE.AND P4, PT, R194, RZ, PT ;  /* 0x000000ffc200720c */ /* 0x001fe40003f85270 */
[----:B------:R-:W-:Y:S01]  /*0dd0*/  CS2R R222, SRZ ;  /* 0x0000000000de7805 */ /* 0x000fe2000001ff00 */
[----:B------:R-:W-:Y:S02]  /*0de0*/  IMAD.MOV.U32 R224, RZ, RZ, R7 ;  /* 0x000000ffffe07224 */ /* 0x000fe400078e0007 */
[----:B------:R-:W-:-:S05]  /*0df0*/  IMAD R8, R8, R6, RZ ;  /* 0x0000000608087224 */ /* 0x000fca00078e02ff */
[----:B-1----:R-:W-:-:S04]  /*0e00*/  SHF.R.S32.HI R193, RZ, 0x1f, R8 ;  /* 0x0000001fffc17819 */ /* 0x002fc80000011408 */
        /* <DEDUP_REMOVED lines=9> */
[----:B------:R-:W4:Y:S01]  /*0ea0*/  LDL R250, [R1+0x88] ;  /* 0x0000880001fa7983 */ /* 0x000f220000100800 */
[----:B0-----:R-:W-:-:S06]  /*0eb0*/  IMAD.WIDE.U32 R196, R221, 0x10, R196 ;  /* 0x00000010ddc47825 */ /* 0x001fcc00078e00c4 */
[----:B------:R-:W2:Y:S01]  /*0ec0*/  LDG.E.128 R196, desc[UR4][R196.64] ;  /* 0x00000004c4c47981 */ /* 0x000ea2000c1e1d00 */
[----:B-1----:R-:W-:-:S05]  /*0ed0*/  IMAD.WIDE.U32 R200, R7, 0x20, R200 ;  /* 0x0000002007c87825 */ /* 0x002fca00078e00c8 */
[----:B------:R-:W3:Y:S04]  /*0ee0*/  LDG.E.128 R192, desc[UR4][R200.64] ;  /* 0x00000004c8c07981 */ /* 0x000ee8000c1e1d00 */
[----:B------:R-:W4:Y:S01]  /*0ef0*/  LDG.E.128 R200, desc[UR4][R200.64+0x10] ;  /* 0x00001004c8c87981 */ /* 0x000f22000c1e1d00 */
[----:B------:R-:W-:-:S13]  /*0f00*/  ISETP.NE.AND.EX P4, PT, RZ, UR13, PT, P4 ;  /* 0x0000000dff007c0c */ /* 0x000fda000bf85340 */
[----:B------:R-:W5:Y:S04]  /*0f10*/  @P4 LDG.E.128 R156, desc[UR4][R216.64] ;  /* 0x00000004d89c4981 */ /* 0x000f68000c1e1d00 */
[----:B------:R3:W5:Y:S01]  /*0f20*/  @P4 LDG.E.128 R160, desc[UR4][R216.64+0x10] ;  /* 0x00001004d8a04981 */ /* 0x000762000c1e1d00 */
[C---:B--2---:R-:W-:Y:S02]  /*0f30*/  PRMT R223, R196.reuse, 0x7632, R223 ;  /* 0x00007632c4df7816 */ /* 0x044fe400000000df */
[----:B------:R-:W-:Y:S01]  /*0f40*/  SHF.L.U32 R19, R196, 0x10, RZ ;  /* 0x00000010c4137819 */ /* 0x000fe200000006ff */
[C---:B----4-:R-:W-:Y:S02]  /*0f50*/  FADD.FTZ R196, -R8.reuse, R200 ;  /* 0x000000c808c47221 */ /* 0x050fe40000010100 */
[----:B------:R-:W2:Y:S01]  /*0f60*/  LDL R200, [R1+0x90] ;  /* 0x0000900001c87983 */ /* 0x000ea20000100800 */
[C---:B---3--:R-:W-:Y:S01]  /*0f70*/  FADD.FTZ R216, -R8.reuse, R193 ;  /* 0x000000c108d87221 */ /* 0x048fe20000010100 */
[C---:B------:R-:W-:Y:S01]  /*0f80*/  FADD.FTZ R222, -R8.reuse, R195 ;  /* 0x000000c308de7221 */ /* 0x040fe20000010100 */
[C---:B------:R-:W-:Y:S01]  /*0f90*/  FADD.FTZ R0, -R8.reuse, R192 ;  /* 0x000000c008007221 */ /* 0x040fe20000010100 */
[----:B------:R-:W-:Y:S01]  /*0fa0*/  FADD.FTZ R217, -R8, R194 ;  /* 0x000000c208d97221 */ /* 0x000fe20000010100 */
[C---:B------:R-:W-:Y:S01]  /*0fb0*/  PRMT R249, R199.reuse, 0x7632, R249 ;  /* 0x00007632c7f97816 */ /* 0x040fe200000000f9 */
[----:B------:R-:W-:-:S02]  /*0fc0*/  IMAD.U32 R195, R199, 0x10000, RZ ;  /* 0x00010000c7c37824 */ /* 0x000fc400078e00ff */
[----:B-----5:R-:W-:Y:S01]  /*0fd0*/  FMUL.FTZ R199, R2, R216 ;  /* 0x000000d802c77220 */ /* 0x020fe20000410000 */
[----:B------:R-:W-:Y:S01]  /*0fe0*/  PRMT R248, R198, 0x7632, R248 ;  /* 0x00007632c6f87816 */ /* 0x000fe200000000f8 */
[----:B------:R-:W-:Y:S01]  /*0ff0*/  FADD.FTZ R193, -R8, R203 ;  /* 0x000000cb08c17221 */ /* 0x000fe20000010100 */
[----:B------:R-:W-:Y:S01]  /*1000*/  SHF.L.U32 R194, R198, 0x10, RZ ;  /* 0x00000010c6c27819 */ /* 0x000fe200000006ff */
[----:B------:R-:W-:Y:S01]  /*1010*/  FADD.FTZ R198, -R8, R202 ;  /* 0x000000ca08c67221 */ /* 0x000fe20000010100 */
[C---:B------:R-:W-:Y:S01]  /*1020*/  FMUL.FTZ R0, R2.reuse, R0 ;  /* 0x0000000002007220 */ /* 0x040fe20000410000 */
[C---:B------:R-:W-:Y:S01]  /*1030*/  FMUL.FTZ R217, R2.reuse, R217 ;  /* 0x000000d902d97220 */ /* 0x040fe20000410000 */
[----:B------:R-:W-:Y:S01]  /*1040*/  PRMT R224, R197, 0x7632, R224 ;  /* 0x00007632c5e07816 */ /* 0x000fe200000000e0 */
[----:B------:R-:W3:Y:S01]  /*1050*/  LDL R203, [R1+0x9c] ;  /* 0x00009c0001cb7983 */ /* 0x000ee20000100800 */
[----:B------:R-:W-:-:S03]  /*1060*/  FMUL.FTZ R222, R2, R222 ;  /* 0x000000de02de7220 */ /* 0x000fc60000410000 */
[----:B------:R-:W4:Y:S01]  /*1070*/  LDL R202, [R1+0x80] ;  /* 0x0000800001ca7983 */ /* 0x000f220000100800 */
[----:B------:R-:W-:Y:S01]  /*1080*/  FADD.FTZ R84, R84, R19 ;  /* 0x0000001354547221 */ /* 0x000fe20000010000 */
[-C--:B------:R-:W-:Y:S02]  /*1090*/  FFMA.FTZ R56, R0, R19.reuse, R56 ;  /* 0x0000001300387223 */ /* 0x080fe40000010038 */
[----:B------:R0:W-:Y:S02]  /*10a0*/  STL [R1+0x20], R199 ;  /* 0x000020c701007387 */ /* 0x0001e40000100800 */
[----:B0-----:R-:W-:Y:S02]  /*10b0*/  SHF.L.U32 R199, R223, 0x10, RZ ;  /* 0x00000010dfc77819 */ /* 0x001fe400000006ff */
[----:B------:R-:W3:Y:S04]  /*10c0*/  LDL R223, [R1+0x20] ;  /* 0x0000200001df7983 */ /* 0x000ee80000100800 */
[----:B------:R-:W-:Y:S04]  /*10d0*/  STL [R1+0x18], R217 ;  /* 0x000018d901007387 */ /* 0x000fe80000100800 */
[----:B------:R-:W-:Y:S01]  /*10e0*/  STL [R1+0x10], R222 ;  /* 0x000010de01007387 */ /* 0x000fe20000100800 */
[----:B--2---:R-:W-:Y:S01]  /*10f0*/  FMUL.FTZ R19, R200, R19 ;  /* 0x00000013c8137220 */ /* 0x004fe20000410000 */
[----:B------:R-:W-:-:S02]  /*1100*/  IMAD.U32 R200, R224, 0x10000, RZ ;  /* 0x00010000e0c87824 */ /* 0x000fc400078e00ff */
[----:B------:R-:W2:Y:S01]  /*1110*/  LDL R224, [R1+0x94] ;  /* 0x0000940001e07983 */ /* 0x000ea20000100800 */
[----:B------:R-:W-:Y:S02]  /*1120*/  IMAD.U32 R197, R197, 0x10000, RZ ;  /* 0x00010000c5c57824 */ /* 0x000fe400078e00ff */
[----:B------:R-:W-:Y:S02]  /*1130*/  FADD.FTZ R192, -R8, R201 ;  /* 0x000000c908c07221 */ /* 0x000fe40000010100 */
[-C--:B------:R-:W-:Y:S01]  /*1140*/  FMUL.FTZ R216, R251, R197.reuse ;  /* 0x000000c5fbd87220 */ /* 0x080fe20000410000 */
[C---:B------:R-:W-:Y:S01]  /*1150*/  FMUL.FTZ R251, R2.reuse, R198 ;  /* 0x000000c602fb7220 */ /* 0x040fe20000410000 */
[----:B------:R-:W-:Y:S01]  /*1160*/  FMUL.FTZ R201, R2, R196 ;  /* 0x000000c402c97220 */ /* 0x000fe20000410000 */
[----:B------:R-:W-:Y:S01]  /*1170*/  FADD.FTZ R86, R86, R197 ;  /* 0x000000c556567221 */ /* 0x000fe20000010000 */
[----:B------:R-:W-:Y:S01]  /*1180*/  FFMA.FTZ R58, R217, R197, R58 ;  /* 0x000000c5d93a7223 */ /* 0x000fe2000001003a */
[----:B------:R-:W-:Y:S01]  /*1190*/  FADD.FTZ R90, R90, R195 ;  /* 0x000000c35a5a7221 */ /* 0x000fe20000010000 */
[-C--:B------:R-:W-:Y:S01]  /*11a0*/  FFMA.FTZ R62, R251, R195.reuse, R62 ;  /* 0x000000c3fb3e7223 */ /* 0x080fe2000001003e */
[----:B------:R-:W-:Y:S01]  /*11b0*/  FMUL.FTZ R250, R250, R195 ;  /* 0x000000c3fafa7220 */ /* 0x000fe20000410000 */
[----:B------:R-:W-:Y:S01]  /*11c0*/  FADD.FTZ R195, RZ, R19 ;  /* 0x00000013ffc37221 */ /* 0x000fe20000010000 */
[----:B------:R-:W-:Y:S01]  /*11d0*/  FFMA.FTZ R197, R0, R19, RZ ;  /* 0x0000001300c57223 */ /* 0x000fe200000100ff */
[----:B----4-:R-:W-:Y:S01]  /*11e0*/  FMUL.FTZ R202, R202, R194 ;  /* 0x000000c2caca7220 */ /* 0x010fe20000410000 */
[----:B------:R-:W-:Y:S04]  /*11f0*/  STL [R1+0x14], R216 ;  /* 0x000014d801007387 */ /* 0x000fe80000100800 */
[----:B------:R-:W-:Y:S04]  /*1200*/  STL [R1+0x8], R201 ;  /* 0x000008c901007387 */ /* 0x000fe80000100800 */
[----:B------:R-:W-:Y:S01]  /*1210*/  STL [R1+0x4], R202 ;  /* 0x000004ca01007387 */ /* 0x000fe20000100800 */
[----:B--2---:R-:W-:-:S04]  /*1220*/  FMUL.FTZ R198, R224, R199 ;  /* 0x000000c7e0c67220 */ /* 0x004fc80000410000 */
[----:B------:R-:W-:Y:S01]  /*1230*/  FADD.FTZ R195, R195, R198 ;  /* 0x000000c6c3c37221 */ /* 0x000fe20000010000 */
[----:B------:R0:W-:Y:S01]  /*1240*/  STL [R1+0x1c], R198 ;  /* 0x00001cc601007387 */ /* 0x0001e20000100800 */
[----:B---3--:R-:W-:-:S03]  /*1250*/  FFMA.FTZ R197, R223, R198, R197 ;  /* 0x000000c6dfc57223 */ /* 0x008fc600000100c5 */
[----:B0-----:R-:W2:Y:S01]  /*1260*/  LDL R198, [R1+0x8c] ;  /* 0x00008c0001c67983 */ /* 0x001ea20000100800 */
[----:B------:R-:W-:Y:S01]  /*1270*/  FFMA.FTZ R57, R223, R199, R57 ;  /* 0x000000c7df397223 */ /* 0x000fe20000010039 */
[----:B------:R-:W-:Y:S01]  /*1280*/  FADD.FTZ R85, R85, R199 ;  /* 0x000000c755557221 */ /* 0x000fe20000010000 */
[----:B------:R-:W-:Y:S01]  /*1290*/  FMUL.FTZ R203, R203, R200 ;  /* 0x000000c8cbcb7220 */ /* 0x000fe20000410000 */
[----:B------:R-:W-:Y:S01]  /*12a0*/  FMUL.FTZ R199, R2, R192 ;  /* 0x000000c002c77220 */ /* 0x000fe20000410000 */
[----:B------:R-:W-:Y:S01]  /*12b0*/  FADD.FTZ R195, R195, R216 ;  /* 0x000000d8c3c37221 */ /* 0x000fe20000010000 */
[----:B------:R-:W-:Y:S02]  /*12c0*/  FFMA.FTZ R197, R217, R216, R197 ;  /* 0x000000d8d9c57223 */ /* 0x000fe400000100c5 */
[----:B------:R0:W-:Y:S01]  /*12d0*/  STL [R1+0xc], R203 ;  /* 0x00000ccb01007387 */ /* 0x0001e20000100800 */
[----:B------:R-:W-:-:S03]  /*12e0*/  SHF.L.U32 R196, R248, 0x10, RZ ;  /* 0x00000010f8c47819 */ /* 0x000fc600000006ff */
[----:B------:R0:W-:Y:S01]  /*12f0*/  STL [R1], R199 ;  /* 0x000000c701007387 */ /* 0x0001e20000100800 */
[----:B------:R-:W-:Y:S01]  /*1300*/  FADD.FTZ R195, R195, R203 ;  /* 0x000000cbc3c37221 */ /* 0x000fe20000010000 */
[----:B------:R-:W-:Y:S01]  /*1310*/  FFMA.FTZ R192, R222, R203, R197 ;  /* 0x000000cbdec07223 */ /* 0x000fe200000100c5 */
[----:B------:R-:W-:Y:S02]  /*1320*/  FMUL.FTZ R252, R252, R196 ;  /* 0x000000c4fcfc7220 */ /* 0x000fe40000410000 */
[----:B------:R-:W-:Y:S01]  /*1330*/  FADD.FTZ R195, R195, R202 ;  /* 0x000000cac3c37221 */ /* 0x000fe20000010000 */
[C---:B------:R-:W-:Y:S01]  /*1340*/  FFMA.FTZ R192, R201.reuse, R202, R192 ;  /* 0x000000cac9c07223 */ /* 0x040fe200000100c0 */
        /* <DEDUP_REMOVED lines=14> */
[----:B------:R-:W-:Y:S01]  /*1430*/  IADD3 R221, R221, 0x80, RZ ;  /* 0x00000080dddd7810 */ /* 0x000fe20007ffe0ff */
[----:B------:R-:W-:Y:S02]  /*1440*/  VIADD R224, R7, 0x80 ;  /* 0x0000008007e07836 */ /* 0x000fe40000000000 */
[----:B--2---:R-:W-:-:S04]  /*1450*/  FMUL.FTZ R248, R198, R194 ;  /* 0x000000c2c6f87220 */ /* 0x004fc80000410000 */
[----:B------:R-:W-:Y:S01]  /*1460*/  FADD.FTZ R223, R195, R248 ;  /* 0x000000f8c3df7221 */ /* 0x000fe20000010000 */
[----:B0-----:R-:W-:-:S07]  /*1470*/  FFMA.FTZ R222, R249, R248, R192 ;  /* 0x000000f8f9de7223 */ /* 0x001fce00000100c0 */
.L_x_6063:
[----:B------:R-:W-:Y:S05]  /*1480*/  BSYNC B1 ;  /* 0x0000000000017941 */ /* 0x000fea0003800000 */
.L_x_6062:
        /* <DEDUP_REMOVED lines=10> */
[----:B0-----:R-:W-:-:S05]  /*1530*/  IMAD.WIDE.U32 R200, R224, 0x20, R200 ;  /* 0x00000020e0c87825 */ /* 0x001fca00078e00c8 */
[----:B------:R-:W2:Y:S01]  /*1540*/  LDG.E.128 R192, desc[UR4][R200.64] ;  /* 0x00000004c8c07981 */ /* 0x000ea2000c1e1d00 */
[----:B-1----:R-:W-:-:S06]  /*1550*/  IMAD.WIDE.U32 R196, R221, 0x10, R196 ;  /* 0x00000010ddc47825 */ /* 0x002fcc00078e00c4 */
[----:B------:R-:W3:Y:S04]  /*1560*/  LDG.E.128 R196, desc[UR4][R196.64] ;  /* 0x00000004c4c47981 */ /* 0x000ee8000c1e1d00 */
[----:B------:R-:W3:Y:S01]  /*1570*/  LDG.E.128 R200, desc[UR4][R200.64+0x10] ;  /* 0x00001004c8c87981 */ /* 0x000ee2000c1e1d00 */
[----:B------:R-:W-:-:S13]  /*1580*/  ISETP.NE.AND.EX P4, PT, RZ, UR13, PT, P4 ;  /* 0x0000000dff007c0c */ /* 0x000fda000bf85340 */
[----:B----4-:R-:W-:-:S05]  /*1590*/  @P4 IMAD.WIDE.U32 R204, R224, 0x20, R204 ;  /* 0x00000020e0cc4825 */ /* 0x010fca00078e00cc */
[----:B------:R-:W5:Y:S04]  /*15a0*/  @P4 LDG.E.128 R164, desc[UR4][R204.64] ;  /* 0x00000004cca44981 */ /* 0x000f68000c1e1d00 */
[----:B------:R2:W5:Y:S02]  /*15b0*/  @P4 LDG.E.128 R168, desc[UR4][R204.64+0x10] ;  /* 0x00001004cca84981 */ /* 0x000564000c1e1d00 */
[C---:B--2---:R-:W-:Y:S01]  /*15c0*/  FADD.FTZ R204, -R8.reuse, R193 ;  /* 0x000000c108cc7221 */ /* 0x044fe20000010100 */
[C---:B------:R-:W-:Y:S01]  /*15d0*/  FADD.FTZ R205, -R8.reuse, R192 ;  /* 0x000000c008cd7221 */ /* 0x040fe20000010100 */
[----:B---3--:R-:W-:Y:S02]  /*15e0*/  FADD.FTZ R193, -R8, R203 ;  /* 0x000000cb08c17221 */ /* 0x008fe40000010100 */
[----:B------:R-:W2:Y:S01]  /*15f0*/  LDL R203, [R1+0x5c] ;  /* 0x00005c0001cb7983 */ /* 0x000ea20000100800 */
[----:B------:R-:W-:-:S02]  /*1600*/  PRMT R217, R196, 0x7632, R217 ;  /* 0x00007632c4d97816 */ /* 0x000fc400000000d9 */
[----:B------:R-:W-:Y:S01]  /*1610*/  SHF.L.U32 R18, R196, 0x10, RZ ;  /* 0x00000010c4127819 */ /* 0x000fe200000006ff */
[----:B------:R-:W-:Y:S02]  /*1620*/  FADD.FTZ R196, -R8, R202 ;  /* 0x000000ca08c47221 */ /* 0x000fe40000010100 */
[----:B------:R-:W3:Y:S01]  /*1630*/  LDL R202, [R1+0x44] ;  /* 0x0000440001ca7983 */ /* 0x000ee20000100800 */
[----:B-----5:R-:W-:-:S03]  /*1640*/  FMUL.FTZ R247, R2, R205 ;  /* 0x000000cd02f77220 */ /* 0x020fc60000410000 */
[----:B------:R-:W4:Y:S01]  /*1650*/  LDL R205, [R1+0x48] ;  /* 0x0000480001cd7983 */ /* 0x000f220000100800 */
[----:B------:R-:W-:-:S03]  /*1660*/  FADD.FTZ R192, -R8, R201 ;  /* 0x000000c908c07221 */ /* 0x000fc60000010100 */
[----:B------:R-:W4:Y:S01]  /*1670*/  LDL R201, [R1+0x4c] ;  /* 0x00004c0001c97983 */ /* 0x000f220000100800 */
[C---:B------:R-:W-:Y:S01]  /*1680*/  PRMT R237, R198.reuse, 0x7632, R237 ;  /* 0x00007632c6ed7816 */ /* 0x040fe200000000ed */
[-C--:B------:R-:W-:Y:S01]  /*1690*/  FMUL.FTZ R246, R239, R18.reuse ;  /* 0x00000012eff67220 */ /* 0x080fe20000410000 */
[----:B------:R-:W-:Y:S01]  /*16a0*/  SHF.L.U32 R216, R198, 0x10, RZ ;  /* 0x00000010c6d87819 */ /* 0x000fe200000006ff */
[----:B------:R-:W-:Y:S02]  /*16b0*/  IMAD.U32 R198, R217, 0x10000, RZ ;  /* 0x00010000d9c67824 */ /* 0x000fe400078e00ff */
[----:B------:R-:W-:Y:S01]  /*16c0*/  FADD.FTZ R195, -R8, R195 ;  /* 0x000000c308c37221 */ /* 0x000fe20000010100 */
[C---:B------:R-:W-:Y:S01]  /*16d0*/  PRMT R220, R197.reuse, 0x7632, R220 ;  /* 0x00007632c5dc7816 */ /* 0x040fe200000000dc */
[----:B------:R-:W-:Y:S02]  /*16e0*/  IMAD.U32 R17, R197, 0x10000, RZ ;  /* 0x00010000c5117824 */ /* 0x000fe400078e00ff */
[----:B------:R-:W-:Y:S01]  /*16f0*/  FADD.FTZ R92, R92, R18 ;  /* 0x000000125c5c7221 */ /* 0x000fe20000010000 */
[----:B------:R-:W-:Y:S01]  /*1700*/  FFMA.FTZ R64, R247, R18, R64 ;  /* 0x00000012f7407223 */ /* 0x000fe20000010040 */
[----:B------:R-:W-:Y:S01]  /*1710*/  FADD.FTZ R197, -R8, R200 ;  /* 0x000000c808c57221 */ /* 0x000fe20000010100 */
[C---:B------:R-:W-:Y:S01]  /*1720*/  FMUL.FTZ R245, R2.reuse, R204 ;  /* 0x000000cc02f57220 */ /* 0x040fe20000410000 */
[----:B------:R-:W-:Y:S01]  /*1730*/  FMUL.FTZ R18, R2, R196 ;  /* 0x000000c402127220 */ /* 0x000fe20000410000 */
[----:B------:R-:W-:Y:S01]  /*1740*/  FADD.FTZ R194, -R8, R194 ;  /* 0x000000c208c27221 */ /* 0x000fe20000010100 */
[----:B------:R-:W-:Y:S01]  /*1750*/  FADD.FTZ R196, R223, R246 ;  /* 0x000000f6dfc47221 */ /* 0x000fe20000010000 */
[----:B------:R-:W-:Y:S01]  /*1760*/  FFMA.FTZ R200, R247, R246, R222 ;  /* 0x000000f6f7c87223 */ /* 0x000fe200000100de */
[-C--:B------:R-:W-:Y:S01]  /*1770*/  FMUL.FTZ R244, R244, R198.reuse ;  /* 0x000000c6f4f47220 */ /* 0x080fe20000410000 */
[----:B------:R-:W-:Y:S01]  /*1780*/  PRMT R240, R199, 0x7632, R240 ;  /* 0x00007632c7f07816 */ /* 0x000fe200000000f0 */
[----:B------:R-:W-:Y:S01]  /*1790*/  FMUL.FTZ R241, R2, R195 ;  /* 0x000000c302f17220 */ /* 0x000fe20000410000 */
[----:B------:R-:W-:Y:S01]  /*17a0*/  SHF.L.U32 R195, R220, 0x10, RZ ;  /* 0x00000010dcc37819 */ /* 0x000fe200000006ff */
[----:B------:R-:W-:Y:S01]  /*17b0*/  FFMA.FTZ R65, R245, R198, R65 ;  /* 0x000000c6f5417223 */ /* 0x000fe20000010041 */
[----:B------:R-:W-:Y:S01]  /*17c0*/  FADD.FTZ R93, R93, R198 ;  /* 0x000000c65d5d7221 */ /* 0x000fe20000010000 */
[----:B------:R-:W-:Y:S01]  /*17d0*/  FMUL.FTZ R243, R2, R194 ;  /* 0x000000c202f37220 */ /* 0x000fe20000410000 */
[----:B------:R-:W-:Y:S01]  /*17e0*/  FMUL.FTZ R242, R242, R17 ;  /* 0x00000011f2f27220 */ /* 0x000fe20000410000 */
[----:B------:R-:W-:Y:S01]  /*17f0*/  FADD.FTZ R196, R196, R244 ;  /* 0x000000f4c4c47221 */ /* 0x000fe20000010000 */
[----:B------:R-:W-:Y:S01]  /*1800*/  FFMA.FTZ R198, R245, R244, R200 ;  /* 0x000000f4f5c67223 */ /* 0x000fe200000100c8 */
[----:B------:R-:W-:-:S02]  /*1810*/  IMAD.U32 R194, R240, 0x10000, RZ ;  /* 0x00010000f0c27824 */ /* 0x000fc400078e00ff */
[----:B------:R-:W-:Y:S01]  /*1820*/  FFMA.FTZ R67, R241, R195, R67 ;  /* 0x000000c3f1437223 */ /* 0x000fe20000010043 */
[----:B------:R-:W-:Y:S01]  /*1830*/  FADD.FTZ R95, R95, R195 ;  /* 0x000000c35f5f7221 */ /* 0x000fe20000010000 */
[----:B------:R-:W-:Y:S01]  /*1840*/  FFMA.FTZ R198, R243, R242, R198 ;  /* 0x000000f2f3c67223 */ /* 0x000fe200000100c6 */
[C---:B------:R-:W-:Y:S01]  /*1850*/  FMUL.FTZ R239, R2.reuse, R197 ;  /* 0x000000c502ef7220 */ /* 0x040fe20000410000 */
[----:B------:R-:W-:Y:S01]  /*1860*/  SHF.L.U32 R197, R237, 0x10, RZ ;  /* 0x00000010edc57819 */ /* 0x000fe200000006ff */
[----:B------:R-:W-:Y:S01]  /*1870*/  FMUL.FTZ R237, R2, R192 ;  /* 0x000000c002ed7220 */ /* 0x000fe20000410000 */
[-C--:B------:R-:W-:Y:S01]  /*1880*/  FMUL.FTZ R238, R238, R216.reuse ;  /* 0x000000d8eeee7220 */ /* 0x080fe20000410000 */
[----:B------:R-:W-:Y:S01]  /*1890*/  SHF.L.U32 R199, R199, 0x10, RZ ;  /* 0x00000010c7c77819 */ /* 0x000fe200000006ff */
        /* <DEDUP_REMOVED lines=11> */
[----:B------:R-:W-:-:S02]  /*1950*/  IADD3 R221, R221, 0x80, RZ ;  /* 0x00000080dddd7810 */ /* 0x000fc40007ffe0ff */
[----:B------:R-:W-:Y:S01]  /*1960*/  IADD3 R224, R224, 0x80, RZ ;  /* 0x00000080e0e07810 */ /* 0x000fe20007ffe0ff */
[----:B--2---:R-:W-:Y:S01]  /*1970*/  FMUL.FTZ R240, R203, R195 ;  /* 0x000000c3cbf07220 */ /* 0x004fe20000410000 */
[----:B------:R-:W-:-:S03]  /*1980*/  FADD.FTZ R195, R196, R242 ;  /* 0x000000f2c4c37221 */ /* 0x000fc60000010000 */
[----:B------:R-:W-:Y:S01]  /*1990*/  FFMA.FTZ R192, R241, R240, R198 ;  /* 0x000000f0f1c07223 */ /* 0x000fe200000100c6 */
[----:B------:R-:W-:Y:S01]  /*19a0*/  FADD.FTZ R195, R195, R240 ;  /* 0x000000f0c3c37221 */ /* 0x000fe20000010000 */
[----:B---3--:R-:W-:Y:S02]  /*19b0*/  FMUL.FTZ R220, R202, R197 ;  /* 0x000000c5cadc7220 */ /* 0x008fe40000410000 */
[----:B------:R-:W-:Y:S01]  /*19c0*/  FFMA.FTZ R192, R239, R238, R192 ;  /* 0x000000eeefc07223 */ /* 0x000fe200000100c0 */
[----:B------:R-:W-:Y:S01]  /*19d0*/  FADD.FTZ R195, R195, R238 ;  /* 0x000000eec3c37221 */ /* 0x000fe20000010000 */
[----:B----4-:R-:W-:Y:S02]  /*19e0*/  FMUL.FTZ R17, R205, R199 ;  /* 0x000000c7cd117220 */ /* 0x010fe40000410000 */
[----:B------:R-:W-:Y:S01]  /*19f0*/  FFMA.FTZ R192, R237, R220, R192 ;  /* 0x000000dcedc07223 */ /* 0x000fe200000100c0 */
[----:B------:R-:W-:Y:S01]  /*1a00*/  FADD.FTZ R195, R195, R220 ;  /* 0x000000dcc3c37221 */ /* 0x000fe20000010000 */
[----:B------:R-:W-:-:S02]  /*1a10*/  FMUL.FTZ R205, R201, R194 ;  /* 0x000000c2c9cd7220 */ /* 0x000fc40000410000 */
[----:B------:R-:W-:Y:S01]  /*1a20*/  FFMA.FTZ R192, R18, R17, R192 ;  /* 0x0000001112c07223 */ /* 0x000fe200000100c0 */
[----:B------:R-:W-:-:S03]  /*1a30*/  FADD.FTZ R195, R195, R17 ;  /* 0x00000011c3c37221 */ /* 0x000fc60000010000 */
[----:B------:R-:W-:Y:S01]  /*1a40*/  FFMA.FTZ R222, R204, R205, R192 ;  /* 0x000000cdccde7223 */ /* 0x000fe200000100c0 */
[----:B------:R-:W-:-:S07]  /*1a50*/  FADD.FTZ R223, R195, R205 ;  /* 0x000000cdc3df7221 */ /* 0x000fce0000010000 */
.L_x_6065:
[----:B------:R-:W-:Y:S05]  /*1a60*/  BSYNC B1 ;  /* 0x0000000000017941 */ /* 0x000fea0003800000 */
.L_x_6064:
        /* <DEDUP_REMOVED lines=10> */
[----:B------:R-:W-:-:S04]  /*1b10*/  ISETP.NE.U32.AND P4, PT, RZ, UR12, PT ;  /* 0x0000000cff007c0c */ /* 0x000fc8000bf85070 */
[----:B------:R-:W-:-:S13]  /*1b20*/  ISETP.NE.AND.EX P4, PT, RZ, UR13, PT, P4 ;  /* 0x0000000dff007c0c */ /* 0x000fda000bf85340 */
[----:B--2---:R-:W-:-:S05]  /*1b30*/  @P4 IMAD.WIDE.U32 R10, R224, 0x20, R200 ;  /* 0x00000020e00a4825 */ /* 0x004fca00078e00c8 */
[----:B------:R-:W5:Y:S04]  /*1b40*/  @P4 LDG.E.128 R172, desc[UR4][R10.64] ;  /* 0x000000040aac4981 */ /* 0x000f68000c1e1d00 */
[----:B------:R3:W5:Y:S01]  /*1b50*/  @P4 LDG.E.128 R176, desc[UR4][R10.64+0x10] ;  /* 0x000010040ab04981 */ /* 0x000762000c1e1d00 */
[----:B------:R-:W-:Y:S01]  /*1b60*/  IADD3 R221, R221, 0x80, RZ ;  /* 0x00000080dddd7810 */ /* 0x000fe20007ffe0ff */
[----:B------:R-:W-:Y:S02]  /*1b70*/  VIADD R224, R224, 0x80 ;  /* 0x00000080e0e07836 */ /* 0x000fe40000000000 */
[C---:B---3--:R-:W-:Y:S01]  /*1b80*/  FADD.FTZ R11, -R8.reuse, R14 ;  /* 0x0000000e080b7221 */ /* 0x048fe20000010100 */
[C---:B------:R-:W-:Y:S01]  /*1b90*/  FADD.FTZ R10, -R8.reuse, R13 ;  /* 0x0000000d080a7221 */ /* 0x040fe20000010100 */
[----:B------:R-:W-:-:S02]  /*1ba0*/  FADD.FTZ R9, -R8, R12 ;  /* 0x0000000c08097221 */ /* 0x000fc40000010100 */
[----:B-----5:R-:W-:Y:S01]  /*1bb0*/  FMUL.FTZ R11, R2, R11 ;  /* 0x0000000b020b7220 */ /* 0x020fe20000410000 */
[C---:B----4-:R-:W-:Y:S01]  /*1bc0*/  PRMT R202, R192.reuse, 0x7632, R202 ;  /* 0x00007632c0ca7816 */ /* 0x050fe200000000ca */
[----:B------:R-:W-:Y:S01]  /*1bd0*/  IMAD.U32 R13, R192, 0x10000, RZ ;  /* 0x00010000c00d7824 */ /* 0x000fe200078e00ff */
[C---:B------:R-:W-:Y:S02]  /*1be0*/  PRMT R203, R193.reuse, 0x7632, R203 ;  /* 0x00007632c1cb7816 */ /* 0x040fe400000000cb */
[----:B------:R-:W-:Y:S01]  /*1bf0*/  SHF.L.U32 R14, R193, 0x10, RZ ;  /* 0x00000010c10e7819 */ /* 0x000fe200000006ff */
[C---:B------:R-:W-:Y:S01]  /*1c00*/  FADD.FTZ R193, -R8.reuse, R196 ;  /* 0x000000c408c17221 */ /* 0x040fe20000010100 */
[----:B------:R-:W-:Y:S01]  /*1c10*/  FADD.FTZ R192, -R8, R198 ;  /* 0x000000c608c07221 */ /* 0x000fe20000010100 */
[----:B------:R-:W-:Y:S01]  /*1c20*/  SHF.L.U32 R196, R202, 0x10, RZ ;  /* 0x00000010cac47819 */ /* 0x000fe200000006ff */
[----:B------:R-:W-:Y:S01]  /*1c30*/  FMUL.FTZ R9, R2, R9 ;  /* 0x0000000902097220 */ /* 0x000fe20000410000 */
[----:B------:R-:W-:Y:S01]  /*1c40*/  FMUL.FTZ R235, R28, R13 ;  /* 0x0000000d1ceb7220 */ /* 0x000fe20000410000 */
[----:B------:R-:W-:Y:S01]  /*1c50*/  FADD.FTZ R12, -R8, R15 ;  /* 0x0000000f080c7221 */ /* 0x000fe20000010100 */
[----:B------:R-:W-:Y:S01]  /*1c60*/  FADD.FTZ R102, R102, R14 ;  /* 0x0000000e66667221 */ /* 0x000fe20000010000 */
[-C--:B------:R-:W-:Y:S01]  /*1c70*/  FFMA.FTZ R74, R11, R14.reuse, R74 ;  /* 0x0000000e0b4a7223 */ /* 0x080fe2000001004a */
[----:B------:R-:W-:Y:S01]  /*1c80*/  FMUL.FTZ R231, R30, R14 ;  /* 0x0000000e1ee77220 */ /* 0x000fe20000410000 */
[----:B------:R-:W-:Y:S01]  /*1c90*/  FADD.FTZ R15, -R8, R197 ;  /* 0x000000c5080f7221 */ /* 0x000fe20000010100 */
[C---:B------:R-:W-:Y:S01]  /*1ca0*/  FMUL.FTZ R14, R2.reuse, R192 ;  /* 0x000000c0020e7220 */ /* 0x040fe20000410000 */
[----:B------:R-:W-:Y:S01]  /*1cb0*/  FMUL.FTZ R10, R2, R10 ;  /* 0x0000000a020a7220 */ /* 0x000fe20000410000 */
[----:B------:R-:W-:Y:S01]  /*1cc0*/  FADD.FTZ R192, R223, R235 ;  /* 0x000000ebdfc07221 */ /* 0x000fe20000010000 */
[----:B------:R-:W-:Y:S01]  /*1cd0*/  FFMA.FTZ R197, R9, R235, R222 ;  /* 0x000000eb09c57223 */ /* 0x000fe200000100de */
[----:B------:R-:W-:Y:S01]  /*1ce0*/  FMUL.FTZ R232, R29, R196 ;  /* 0x000000c41de87220 */ /* 0x000fe20000410000 */
[----:B------:R-:W-:-:S02]  /*1cf0*/  PRMT R216, R194, 0x7632, R216 ;  /* 0x00007632c2d87816 */ /* 0x000fc400000000d8 */
[----:B------:R-:W-:Y:S01]  /*1d00*/  SHF.L.U32 R200, R194, 0x10, RZ ;  /* 0x00000010c2c87819 */ /* 0x000fe200000006ff */
[----:B------:R-:W-:Y:S01]  /*1d10*/  FMUL.FTZ R12, R2, R12 ;  /* 0x0000000c020c7220 */ /* 0x000fe20000410000 */
[----:B------:R-:W-:Y:S01]  /*1d20*/  SHF.L.U32 R194, R203, 0x10, RZ ;  /* 0x00000010cbc27819 */ /* 0x000fe200000006ff */
[----:B------:R-:W-:Y:S01]  /*1d30*/  FADD.FTZ R192, R192, R232 ;  /* 0x000000e8c0c07221 */ /* 0x000fe20000010000 */
[----:B------:R-:W-:-:S03]  /*1d40*/  FFMA.FTZ R197, R10, R232, R197 ;  /* 0x000000e80ac57223 */ /* 0x000fc600000100c5 */
[-C--:B------:R-:W-:Y:S01]  /*1d50*/  FFMA.FTZ R75, R12, R194.reuse, R75 ;  /* 0x000000c20c4b7223 */ /* 0x080fe2000001004b */
[----:B------:R-:W-:Y:S01]  /*1d60*/  FADD.FTZ R103, R103, R194 ;  /* 0x000000c267677221 */ /* 0x000fe20000010000 */
[----:B------:R-:W-:Y:S01]  /*1d70*/  FMUL.FTZ R230, R31, R194 ;  /* 0x000000c21fe67220 */ /* 0x000fe20000410000 */
[----:B------:R-:W-:Y:S01]  /*1d80*/  FADD.FTZ R192, R192, R231 ;  /* 0x000000e7c0c07221 */ /* 0x000fe20000010000 */
[----:B------:R-:W-:Y:S01]  /*1d90*/  FFMA.FTZ R194, R11, R231, R197 ;  /* 0x000000e70bc27223 */ /* 0x000fe200000100c5 */
[C---:B------:R-:W-:Y:S01]  /*1da0*/  PRMT R217, R195.reuse, 0x7632, R217 ;  /* 0x00007632c3d97816 */ /* 0x040fe200000000d9 */
[----:B------:R-:W-:Y:S02]  /*1db0*/  IMAD.U32 R201, R195, 0x10000, RZ ;  /* 0x00010000c3c97824 */ /* 0x000fe400078e00ff */
[----:B------:R-:W-:Y:S01]  /*1dc0*/  FADD.FTZ R100, R100, R13 ;  /* 0x0000000d64647221 */ /* 0x000fe20000010000 */
[----:B------:R-:W-:Y:S01]  /*1dd0*/  FFMA.FTZ R72, R9, R13, R72 ;  /* 0x0000000d09487223 */ /* 0x000fe20000010048 */
[----:B------:R-:W-:Y:S01]  /*1de0*/  FMUL.FTZ R13, R2, R193 ;  /* 0x000000c1020d7220 */ /* 0x000fe20000410000 */
[----:B------:R-:W-:-:S02]  /*1df0*/  IMAD.U32 R195, R216, 0x10000, RZ ;  /* 0x00010000d8c37824 */ /* 0x000fc400078e00ff */
        /* <DEDUP_REMOVED lines=28> */
.L_x_6067:
[----:B------:R-:W-:Y:S05]  /*1fc0*/  BSYNC B1 ;  /* 0x0000000000017941 */ /* 0x000fea0003800000 */
.L_x_6066:
[----:B------:R-:W-:-:S13]  /*1fd0*/  LOP3.LUT P4, RZ, R3, 0x4, RZ, 0xc0, !PT ;  /* 0x0000000403ff7812 */ /* 0x000fda000788c0ff */
[----:B------:R-:W-:Y:S05]  /*1fe0*/  @!P4 BRA `(.L_x_6061) ;  /* 0x000000040044c947 */ /* 0x000fea0003800000 */
[----:B------:R-:W0:Y:S08]  /*1ff0*/  LDC.64 R196, c[0x0][0x238] ;  /* 0x00008e00ffc47b82 */ /* 0x000e300000000a00 */
[----:B------:R-:W1:Y:S08]  /*2000*/  LDC.64 R200, c[0x0][0x2b8] ;  /* 0x0000ae00ffc87b82 */ /* 0x000e700000000a00 */
[----:B------:R-:W2:Y:S01]  /*2010*/  LDC.64 R216, c[0x0][0x2c8] ;  /* 0x0000b200ffd87b82 */ /* 0x000ea20000000a00 */
[----:B0-----:R-:W-:-:S05]  /*2020*/  IMAD.WIDE.U32 R196, R224, 0x20, R196 ;  /* 0x00000020e0c47825 */ /* 0x001fca00078e00c4 */
[----:B------:R-:W3:Y:S01]  /*2030*/  LDG.E.128 R192, desc[UR4][R196.64] ;  /* 0x00000004c4c07981 */ /* 0x000ee2000c1e1d00 */
[----:B-1----:R-:W-:-:S06]  /*2040*/  IMAD.WIDE.U32 R200, R221, 0x10, R200 ;  /* 0x00000010ddc87825 */ /* 0x002fcc00078e00c8 */
[----:B------:R-:W4:Y:S04]  /*2050*/  LDG.E.128 R200, desc[UR4][R200.64] ;  /* 0x00000004c8c87981 */ /* 0x000f28000c1e1d00 */
[----:B------:R-:W4:Y:S01]  /*2060*/  LDG.E.128 R196, desc[UR4][R196.64+0x10] ;  /* 0x00001004c4c47981 */ /* 0x000f22000c1e1d00 */
[----:B------:R-:W-:-:S04]  /*2070*/  ISETP.NE.U32.AND P4, PT, RZ, UR12, PT ;  /* 0x0000000cff007c0c */ /* 0x000fc8000bf85070 */
[----:B------:R-:W-:-:S13]  /*2080*/  ISETP.NE.AND.EX P4, PT, RZ, UR13, PT, P4 ;  /* 0x0000000dff007c0c */ /* 0x000fda000bf85340 */
[----:B--2---:R-:W-:-:S05]  /*2090*/  @P4 IMAD.WIDE.U32 R206, R224, 0x20, R216 ;  /* 0x00000020e0ce4825 */ /* 0x004fca00078e00d8 */
[----:B------:R-:W5:Y:S04]  /*20a0*/  @P4 LDG.E.128 R24, desc[UR4][R206.64] ;  /* 0x00000004ce184981 */ /* 0x000f68000c1e1d00 */
[----:B------:R3:W5:Y:S02]  /*20b0*/  @P4 LDG.E.128 R20, desc[UR4][R206.64+0x10] ;  /* 0x00001004ce144981 */ /* 0x000764000c1e1d00 */
[C---:B---3--:R-:W-:Y:S01]  /*20c0*/  FADD.FTZ R207, -R8.reuse, R193 ;  /* 0x000000c108cf7221 */ /* 0x048fe20000010100 */
[C---:B------:R-:W-:Y:S01]  /*20d0*/  FADD.FTZ R206, -R8.reuse, R192 ;  /* 0x000000c008ce7221 */ /* 0x040fe20000010100 */
[C---:B------:R-:W-:Y:S01]  /*20e0*/  FADD.FTZ R208, -R8.reuse, R194 ;  /* 0x000000c208d07221 */ /* 0x040fe20000010100 */
[----:B------:R-:W-:Y:S02]  /*20f0*/  FADD.FTZ R195, -R8, R195 ;  /* 0x000000c308c37221 */ /* 0x000fe40000010100 */
[C---:B-----5:R-:W-:Y:S01]  /*2100*/  FMUL.FTZ R236, R2.reuse, R206 ;  /* 0x000000ce02ec7220 */ /* 0x060fe20000410000 */
[----:B------:R-:W-:Y:S01]  /*2110*/  FMUL.FTZ R206, R2, R208 ;  /* 0x000000d002ce7220 */ /* 0x000fe20000410000 */
[--C-:B----4-:R-:W-:Y:S01]  /*2120*/  FADD.FTZ R193, -R8, R198.reuse ;  /* 0x000000c608c17221 */ /* 0x110fe20000010100 */
[----:B------:R-:W-:Y:S01]  /*2130*/  PRMT R198, R200, 0x7632, R198 ;  /* 0x00007632c8c67816 */ /* 0x000fe200000000c6 */
[----:B------:R-:W-:Y:S01]  /*2140*/  FADD.FTZ R194, -R8, R196 ;  /* 0x000000c408c27221 */ /* 0x000fe20000010100 */
[----:B------:R-:W-:Y:S01]  /*2150*/  SHF.L.U32 R200, R200, 0x10, RZ ;  /* 0x00000010c8c87819 */ /* 0x000fe200000006ff */
[C---:B------:R-:W-:Y:S01]  /*2160*/  FADD.FTZ R192, -R8.reuse, R197 ;  /* 0x000000c508c07221 */ /* 0x040fe20000010100 */
[----:B------:R-:W-:Y:S01]  /*2170*/  FADD.FTZ R8, -R8, R199 ;  /* 0x000000c708087221 */ /* 0x000fe20000010100 */
[C---:B------:R-:W-:Y:S01]  /*2180*/  PRMT R209, R201.reuse, 0x7632, R209 ;  /* 0x00007632c9d17816 */ /* 0x040fe200000000d1 */
[----:B------:R-:W-:Y:S01]  /*2190*/  IMAD.U32 R197, R202, 0x10000, RZ ;  /* 0x00010000cac57824 */ /* 0x000fe200078e00ff */
[----:B------:R-:W-:Y:S01]  /*21a0*/  SHF.L.U32 R199, R201, 0x10, RZ ;  /* 0x00000010c9c77819 */ /* 0x000fe200000006ff */
[----:B------:R-:W-:Y:S01]  /*21b0*/  FMUL.FTZ R208, R2, R194 ;  /* 0x000000c202d07220 */ /* 0x000fe20000410000 */
[----:B------:R-:W-:Y:S01]  /*21c0*/  PRMT R210, R202, 0x7632, R210 ;  /* 0x00007632cad27816 */ /* 0x000fe200000000d2 */
        /* <DEDUP_REMOVED lines=16> */
[----:B------:R-:W-:Y:S02]  /*22d0*/  FMUL.FTZ R213, R43, R198 ;  /* 0x000000c62bd57220 */ /* 0x000fe40000410000 */
[----:B------:R-:W-:Y:S01]  /*22e0*/  FADD.FTZ R193, R193, R209 ;  /* 0x000000d1c1c17221 */ /* 0x000fe20000010000 */
[----:B------:R-:W-:Y:S01]  /*22f0*/  FFMA.FTZ R197, R206, R209, R197 ;  /* 0x000000d1cec57223 */ /* 0x000fe200000100c5 */
[----:B------:R-:W-:Y:S02]  /*2300*/  FMUL.FTZ R214, R2, R192 ;  /* 0x000000c002d67220 */ /* 0x000fe40000410000 */
        /* <DEDUP_REMOVED lines=31> */
.L_x_6061:
[----:B------:R-:W-:Y:S05]  /*2500*/  BSYNC B0 ;  /* 0x0000000000007941 */ /* 0x000fea0003800000 */
.L_x_6050:
[----:B------:R-:W2:Y:S01]  /*2510*/  LDL.LU R8, [R1+0x28] ;  /* 0x0000280001087983 */ /* 0x000ea20000300800 */
[----:B------:R-:W-:Y:S01]  /*2520*/  UMOV UR6, 0xffffffff ;  /* 0xffffffff00067882 */ /* 0x000fe20000000000 */
[----:B------:R-:W-:Y:S01]  /*2530*/  LOP3.LUT R3, R3, 0xfffffffd, RZ, 0xc0, !PT ;  /* 0xfffffffd03037812 */ /* 0x000fe200078ec0ff */
[----:B------:R-:W3:Y:S02]  /*2540*/  S2R R192, SR_TID.X ;  /* 0x0000000000c07919 */ /* 0x000ee40000002100 */
[----:B---3--:R-:W-:Y:S02]  /*2550*/  SHF.R.U32.HI R200, RZ, 0x5, R192 ;  /* 0x00000005ffc87819 */ /* 0x008fe400000116c0 */
[----:B--2---:R-:W-:Y:S02]  /*2560*/  LOP3.LUT P4, RZ, R8, 0xff, RZ, 0xc0, !PT ;  /* 0x000000ff08ff7812 */ /* 0x004fe4000788c0ff */
[----:B------:R-:W-:-:S11]  /*2570*/  LOP3.LUT R8, R200, 0x7fffffc, RZ, 0xc0, !PT ;  /* 0x07fffffcc8087812 */ /* 0x000fd600078ec0ff */
[----:B------:R-:W-:Y:S01]  /*2580*/  @P4 LOP3.LUT R3, R3, 0x2, RZ, 0xfc, !PT ;  /* 0x0000000203034812 */ /* 0x000fe200078efcff */
[----:B------:R-:W-:Y:S01]  /*2590*/  @!P4 VIADD R8, R8, 0x4 ;  /* 0x000000040808c836 */ /* 0x000fe20000000000 */
[----:B------:R-:W-:Y:S01]  /*25a0*/  LOP3.LUT P4, RZ, R192, 0x1f, RZ, 0xc0, !PT ;  /* 0x0000001fc0ff7812 */ /* 0x000fe2000788c0ff */
[----:B------:R-:W-:-:S12]  /*25b0*/  BRA.DIV UR6, `(.L_x_6068) ;  /* 0x0000003e06747947 */ /* 0x000fd8000b800000 */
[----:B------:R-:W2:Y:S02]  /*25c0*/  SHFL.DOWN PT, R192, R223, 0x10, 0x1f ;  /* 0x0a001f00dfc07f89 */ /* 0x000ea400000e0000 */
[----:B--2---:R-:W-:Y:S02]  /*25d0*/  FADD.FTZ R196, R192, R223 ;  /* 0x000000dfc0c47221 */ /* 0x004fe40000010000 */
[----:B------:R-:W2:Y:S02]  /*25e0*/  SHFL.DOWN PT, R192, R222, 0x10, 0x1f ;  /* 0x0a001f00dec07f89 */ /* 0x000ea400000e0000 */
[----:B--2---:R-:W-:Y:S02]  /*25f0*/  FADD.FTZ R197, R192, R222 ;  /* 0x000000dec0c57221 */ /* 0x004fe40000010000 */
[----:B------:R-:W2:Y:S02]  /*2600*/  SHFL.DOWN PT, R192, R196, 0x8, 0x1f ;  /* 0x09001f00c4c07f89 */ /* 0x000ea400000e0000 */
[----:B--2---:R-:W-:-:S02]  /*2610*/  FADD.FTZ R196, R196, R192 ;  /* 0x000000c0c4c47221 */ /* 0x004fc40000010000 */
        /* <DEDUP_REMOVED lines=8> */
[----:B------:R-:W2:Y:S04]  /*26a0*/  SHFL.DOWN PT, R192, R197, 0x2, 0x1f ;  /* 0x08401f00c5c07f89 */ /* 0x000ea800000e0000 */
[----:B------:R3:W4:Y:S01]  /*26b0*/  SHFL.DOWN PT, R199, R196, 0x1, 0x1f ;  /* 0x08201f00c4c77f89 */ /* 0x00072200000e0000 */
[----:B--2---:R-:W-:-:S05]  /*26c0*/  FADD.FTZ R197, R197, R192 ;  /* 0x000000c0c5c57221 */ /* 0x004fca0000010000 */
[----:B----4-:R3:W2:Y:S02]  /*26d0*/  SHFL.DOWN PT, R193, R197, 0x1, 0x1f ;  /* 0x08201f00c5c17f89 */ /* 0x0106a400000e0000 */
.L_x_6166:
[----:B------:R-:W4:Y:S01]  /*26e0*/  LDL.LU R198, [R1+0x24] ;  /* 0x0000240001c67983 */ /* 0x000f220000300800 */
[----:B------:R-:W-:Y:S01]  /*26f0*/  FADD.FTZ R192, R196, R199 ;  /* 0x000000c7c4c07221 */ /* 0x000fe20000010000 */
[----:B------:R-:W-:Y:S01]  /*2700*/  @!P4 LOP3.LUT R195, R200, 0x3, RZ, 0xc0, !PT ;  /* 0x00000003c8c3c812 */ /* 0x000fe200078ec0ff */
[----:B--2---:R-:W-:Y:S01]  /*2710*/  FADD.FTZ R193, R197, R193 ;  /* 0x000000c1c5c17221 */ /* 0x004fe20000010000 */
[----:B---3--:R-:W2:Y:S01]  /*2720*/  S2R R196, SR_CgaCtaId ;  /* 0x0000000000c47919 */ /* 0x008ea20000008800 */
[----:B0-----:R-:W-:Y:S01]  /*2730*/  MOV R194, 0x400 ;  /* 0x0000040000c27802 */ /* 0x001fe20000000f00 */
[----:B------:R-:W-:Y:S05]  /*2740*/  WARPSYNC.ALL ;  /* 0x0000000000007948 */ /* 0x000fea0003800000 */
[----:B------:R-:W-:Y:S01]  /*2750*/  @!P4 IADD3 R195, R8, R195, RZ ;  /* 0x000000c308c3c210 */ /* 0x000fe20007ffe0ff */
[----:B------:R-:W-:Y:S01]  /*2760*/  BSSY B0, `(.L_x_6069) ;  /* 0x00000fa000007945 */ /* 0x000fe20003800000 */
[----:B--2---:R-:W-:-:S04]  /*2770*/  LEA R194, R196, R194, 0x18 ;  /* 0x000000c2c4c27211 */ /* 0x004fc800078ec0ff */
[----:B------:R-:W-:Y:S01]  /*2780*/  @!P4 LEA R195, R195, R194, 0x3 ;  /* 0x000000c2c3c3c211 */ /* 0x000fe200078e18ff */
[----:B------:R-:W-:-:S04]  /*2790*/  IMAD R197, R8, 0x8, R194 ;  /* 0x0000000808c57824 */ /* 0x000fc800078e02c2 */
        /* <DEDUP_REMOVED lines=13> */
[----:B----4-:R-:W-:-:S13]  /*2870*/  ISETP.GE.AND P4, PT, R198, 0x1, PT ;  /* 0x00000001c600780c */ /* 0x010fda0003f86270 */
[----:B------:R-:W-:-:S05]  /*2880*/  @P4 IADD3 R197, R198, -0x1, RZ ;  /* 0xffffffffc6c54810 */ /* 0x000fca0007ffe0ff */
[----:B------:R-:W-:Y:S02]  /*2890*/  @P4 IMAD R192, R197, R6, RZ ;  /* 0x00000006c5c04224 */ /* 0x000fe400078e02ff */
[----:B------:R-:W-:-:S03]  /*28a0*/  FMUL.FTZ R197, R193, UR8 ;  /* 0x00000008c1c57c20 */ /* 0x000fc60008410000 */
[----:B------:R-:W-:-:S04]  /*28b0*/  @P4 SHF.R.S32.HI R8, RZ, 0x1f, R192 ;  /* 0x0000001fff084819 */ /* 0x000fc800000114c0 */
[----:B------:R-:W-:Y:S01]  /*28c0*/  @P4 LEA.HI R192, R8, R192, RZ, 0x3 ;  /* 0x000000c008c04211 */ /* 0x000fe200078f18ff */
[----:B------:R-:W-:-:S06]  /*28d0*/  HFMA2.MMA R8, -RZ, RZ, 0, 0 ;  /* 0x00000000ff087435 */ /* 0x000fcc00000001ff */
[----:B------:R-:W-:Y:S01]  /*28e0*/  @P4 LEA.HI.SX32 R8, R192, R5, 0x1d ;  /* 0x00000005c0084211 */ /* 0x000fe200078feaff */
[----:B------:R-:W-:Y:S06]  /*28f0*/  @!P0 BRA `(.L_x_6070) ;  /* 0x0000000c00808947 */ /* 0x000fec0003800000 */
[----:B------:R-:W-:Y:S04]  /*2900*/  BSSY B1, `(.L_x_6071) ;  /* 0x0000005000017945 */ /* 0x000fe80003800000 */
[----:B------:R-:W-:Y:S05]  /*2910*/  @!P4 BRA `(.L_x_6072) ;  /* 0x00000000000cc947 */ /* 0x000fea0003800000 */
[----:B------:R-:W0:Y:S02]  /*2920*/  LDC.64 R180, c[0x0][0x220] ;  /* 0x00008800ffb47b82 */ /* 0x000e240000000a00 */
[----:B0-----:R-:W-:-:S06]  /*2930*/  IMAD.WIDE.U32 R180, R8, 0x10, R180 ;  /* 0x0000001008b47825 */ /* 0x001fcc00078e00b4 */
[----:B------:R-:W5:Y:S02]  /*2940*/  LDG.E.128 R180, desc[UR4][R180.64] ;  /* 0x00000004b4b47981 */ /* 0x000f64000c1e1d00 */
.L_x_6072:
[----:B------:R-:W-:Y:S05]  /*2950*/  BSYNC B1 ;  /* 0x0000000000017941 */ /* 0x000fea0003800000 */
.L_x_6071:
[----:B------:R-:W0:Y:S01]  /*2960*/  @!P3 LDC.64 R192, c[0x0][0x2c8] ;  /* 0x0000b200ffc0bb82 */ /* 0x000e220000000a00 */
[----:B------:R-:W-:Y:S07]  /*2970*/  BSSY B1, `(.L_x_6073) ;  /* 0x0000010000017945 */ /* 0x000fee0003800000 */
[----:B------:R-:W2:Y:S01]  /*2980*/  LDC.U8 R200, c[0x0][0x2a0] ;  /* 0x0000a800ffc87b82 */ /* 0x000ea20000000000 */
[----:B0-----:R-:W-:-:S04]  /*2990*/  @!P3 ISETP.NE.U32.AND P5, PT, R192, RZ, PT ;  /* 0x000000ffc000b20c */ /* 0x001fc80003fa5070 */
[----:B------:R-:W-:-:S04]  /*29a0*/  @!P3 ISETP.NE.AND.EX P5, PT, R193, RZ, PT, P5 ;  /* 0x000000ffc100b20c */ /* 0x000fc80003fa5350 */
[----:B-----5:R-:W-:Y:S01]  /*29b0*/  @!P3 FSEL R198, R156, RZ, P5 ;  /* 0x000000ff9cc6b208 */ /* 0x020fe20002800000 */
[----:B--2---:R-:W-:Y:S08]  /*29c0*/  @!P3 BRA `(.L_x_6074) ;  /* 0x000000000028b947 */ /* 0x004ff00003800000 */
        /* <DEDUP_REMOVED lines=10> */
.L_x_6074:
[----:B------:R-:W-:Y:S05]  /*2a70*/  BSYNC B1 ;  /* 0x0000000000017941 */ /* 0x000fea0003800000 */
.L_x_6073:
[----:B------:R-:W2:Y:S01]  /*2a80*/  LDL R201, [R1+0xa0] ;  /* 0x0000a00001c97983 */ /* 0x000ea20000100800 */
[----:B------:R-:W0:Y:S01]  /*2a90*/  LDC.64 R194, c[0x0][0x308] ;  /* 0x0000c200ffc27b82 */ /* 0x000e220000000a00 */
[----:B------:R-:W-:Y:S01]  /*2aa0*/  @!P3 ISETP.NE.U32.AND P6, PT, R192, RZ, PT ;  /* 0x000000ffc000b20c */ /* 0x000fe20003fc5070 */
[----:B------:R-:W-:Y:S03]  /*2ab0*/  BSSY B1, `(.L_x_6075) ;  /* 0x0000018000017945 */ /* 0x000fe60003800000 */
[----:B------:R-:W-:-:S03]  /*2ac0*/  @!P3 ISETP.NE.AND.EX P6, PT, R193, RZ, PT, P6 ;  /* 0x000000ffc100b20c */ /* 0x000fc60003fc5360 */
[----:B------:R-:W3:Y:S01]  /*2ad0*/  @P4 LDC R199, c[0x0][0x29c] ;  /* 0x0000a700ffc74b82 */ /* 0x000ee20000000800 */
[----:B0-----:R-:W-:-:S04]  /*2ae0*/  ISETP.NE.U32.AND P5, PT, R194, RZ, PT ;  /* 0x000000ffc200720c */ /* 0x001fc80003fa5070 */
[----:B------:R-:W-:-:S04]  /*2af0*/  ISETP.NE.AND.EX P5, PT, R195, RZ, PT, P5 ;  /* 0x000000ffc300720c */ /* 0x000fc80003fa5350 */
[C---:B------:R-:W-:Y:S01]  /*2b00*/  SEL R184, R198.reuse, R184, P5 ;  /* 0x000000b8c6b87207 */ /* 0x040fe20002800000 */
[----:B---3--:R-:W-:Y:S01]  /*2b10*/  @P4 FMUL.FTZ R199, R198, R199 ;  /* 0x000000c7c6c74220 */ /* 0x008fe20000410000 */
[----:B------:R-:W-:-:S05]  /*2b20*/  @P4 SHF.L.U32 R198, R180, 0x10, RZ ;  /* 0x00000010b4c64819 */ /* 0x000fca00000006ff */
[----:B------:R-:W-:Y:S01]  /*2b30*/  @P4 FFMA.FTZ R124, R199, R198, R124 ;  /* 0x000000c6c77c4223 */ /* 0x000fe2000001007c */
[----:B--2---:R-:W-:-:S05]  /*2b40*/  @P4 FMUL.FTZ R198, R201, R199 ;  /* 0x000000c7c9c64220 */ /* 0x004fca0000410000 */
[----:B------:R-:W-:-:S04]  /*2b50*/  @P4 F2FP.BF16.F32.PACK_AB R198, RZ, R198 ;  /* 0x000000c6ffc6423e */ /* 0x000fc800000010ff */
[----:B------:R-:W-:Y:S02]  /*2b60*/  @P4 PRMT R188, R198, 0x7610, R188 ;  /* 0x00007610c6bc4816 */ /* 0x000fe400000000bc */
[----:B------:R-:W-:Y:S01]  /*2b70*/  @!P3 FSEL R198, R157, RZ, P6 ;  /* 0x000000ff9dc6b208 */ /* 0x000fe20003000000 */
[----:B------:R-:W-:Y:S06]  /*2b80*/  @!P3 BRA `(.L_x_6076) ;  /* 0x000000000028b947 */ /* 0x000fec0003800000 */
[----:B------:R-:W2:Y:S04]  /*2b90*/  LDL R202, [R1+0x20] ;  /* 0x0000200001ca7983 */ /* 0x000ea80000100800 */
[----:B------:R-:W3:Y:S01]  /*2ba0*/  LDL R201, [R1+0x1c] ;  /* 0x00001c0001c97983 */ /* 0x000ee20000100800 */
[----:B------:R-:W-:-:S04]  /*2bb0*/  ISETP.NE.AND P6, PT, R200, RZ, PT ;  /* 0x000000ffc800720c */ /* 0x000fc80003fc5270 */
[----:B------:R-:W-:Y:S02]  /*2bc0*/  FSEL R198, R196, RZ, !P6 ;  /* 0x000000ffc4c67208 */ /* 0x000fe40007000000 */
[----:B------:R-:W-:-:S04]  /*2bd0*/  ISETP.NE.U32.AND P6, PT, R192, RZ, PT ;  /* 0x000000ffc000720c */ /* 0x000fc80003fc5070 */
[----:B------:R-:W-:Y:S01]  /*2be0*/  ISETP.NE.AND.EX P6, PT, R193, RZ, PT, P6 ;  /* 0x000000ffc100720c */ /* 0x000fe20003fc5360 */
[----:B--2---:R-:W-:-:S04]  /*2bf0*/  FFMA.FTZ R198, R202, R197, R198 ;  /* 0x000000c5cac67223 */ /* 0x004fc800000100c6 */
[----:B---3--:R-:W-:-:S04]  /*2c00*/  FADD.FTZ R198, R201, -R198 ;  /* 0x800000c6c9c67221 */ /* 0x008fc80000010000 */
[----:B------:R-:W-:-:S04]  /*2c10*/  FMUL.FTZ R198, R2, R198 ;  /* 0x000000c602c67220 */ /* 0x000fc80000410000 */
[----:B------:R-:W-:-:S07]  /*2c20*/  @P6 FADD.FTZ R198, R157, R198 ;  /* 0x000000c69dc66221 */ /* 0x000fce0000010000 */
.L_x_6076:
[----:B------:R-:W-:Y:S05]  /*2c30*/  BSYNC B1 ;  /* 0x0000000000017941 */ /* 0x000fea0003800000 */
.L_x_6075:
[----:B------:R-:W2:Y:S01]  /*2c40*/  LDL R201, [R1+0xa4] ;  /* 0x0000a40001c97983 */ /* 0x000ea20000100800 */
[----:B------:R-:W0:Y:S01]  /*2c50*/  @P4 LDC R199, c[0x0][0x29c] ;  /* 0x0000a700ffc74b82 */ /* 0x000e220000000800 */
[----:B------:R-:W-:Y:S01]  /*2c60*/  SEL R185, R198, R185, P5 ;  /* 0x000000b9c6b97207 */ /* 0x000fe20002800000 */
[----:B------:R-:W-:Y:S01]  /*2c70*/  BSSY B1, `(.L_x_6077) ;  /* 0x0000016000017945 */ /* 0x000fe20003800000 */
[----:B------:R-:W-:-:S04]  /*2c80*/  @!P3 ISETP.NE.U32.AND P6, PT, R192, RZ, PT ;  /* 0x000000ffc000b20c */ /* 0x000fc80003fc5070 */
[----:B------:R-:W-:Y:S01]  /*2c90*/  @!P3 ISETP.NE.AND.EX P6, PT, R193, RZ, PT, P6 ;  /* 0x000000ffc100b20c */ /* 0x000fe20003fc5360 */
[----:B0-----:R-:W-:Y:S01]  /*2ca0*/  @P4 FMUL.FTZ R199, R198, R199 ;  /* 0x000000c7c6c74220 */ /* 0x001fe20000410000 */
        /* <DEDUP_REMOVED lines=18> */
.L_x_6078:
[----:B------:R-:W-:Y:S05]  /*2dd0*/  BSYNC B1 ;  /* 0x0000000000017941 */ /* 0x000fea0003800000 */
.L_x_6077:
[----:B------:R-:W2:Y:S01]  /*2de0*/  LDL R201, [R1+0xa8] ;  /* 0x0000a80001c97983 */ /* 0x000ea20000100800 */
[----:B------:R-:W0:Y:S01]  /*2df0*/  @P4 LDC R199, c[0x0][0x29c] ;  /* 0x0000a700ffc74b82 */ /* 0x000e220000000800 */
[----:B------:R-:W-:Y:S01]  /*2e00*/  SEL R186, R198, R186, P5 ;  /* 0x000000bac6ba7207 */ /* 0x000fe20002800000 */
[----:B------:R-:W-:Y:S01]  /*2e10*/  BSSY B1, `(.L_x_6079) ;  /* 0x0000015000017945 */ /* 0x000fe20003800000 */
[----:B------:R-:W-:-:S04]  /*2e20*/  @!P3 ISETP.NE.U32.AND P6, PT, R192, RZ, PT ;  /* 0x000000ffc000b20c */ /* 0x000fc80003fc5070 */
[----:B------:R-:W-:Y:S01]  /*2e30*/  @!P3 ISETP.NE.AND.EX P6, PT, R193, RZ, PT, P6 ;  /* 0x000000ffc100b20c */ /* 0x000fe20003fc5360 */
[----:B0-----:R-:W-:Y:S01]  /*2e40*/  @P4 FMUL.FTZ R199, R198, R199 ;  /* 0x000000c7c6c74220 */ /* 0x001fe20000410000 */
        /* <DEDUP_REMOVED lines=17> */
.L_x_6080:
[----:B------:R-:W-:Y:S05]  /*2f60*/  BSYNC B1 ;  /* 0x0000000000017941 */ /* 0x000fea0003800000 */
.L_x_6079:
[----:B------:R-:W2:Y:S01]  /*2f70*/  LDL R201, [R1+0xac] ;  /* 0x0000ac0001c97983 */ /* 0x000ea20000100800 */
[----:B------:R-:W0:Y:S01]  /*2f80*/  @P4 LDC R199, c[0x0][0x29c] ;  /* 0x0000a700ffc74b82 */ /* 0x000e220000000800 */
[----:B------:R-:W-:Y:S01]  /*2f90*/  SEL R187, R198, R187, P5 ;  /* 0x000000bbc6bb7207 */ /* 0x000fe20002800000 */
[----:B------:R-:W-:Y:S01]  /*2fa0*/  BSSY B1, `(.L_x_6081) ;  /* 0x0000016000017945 */ /* 0x000fe20003800000 */
[----:B------:R-:W-:-:S04]  /*2fb0*/  @!P3 ISETP.NE.U32.AND P6, PT, R192, RZ, PT ;  /* 0x000000ffc000b20c */ /* 0x000fc80003fc5070 */
[----:B------:R-:W-:Y:S01]  /*2fc0*/  @!P3 ISETP.NE.AND.EX P6, PT, R193, RZ, PT, P6 ;  /* 0x000000ffc100b20c */ /* 0x000fe20003fc5360 */
[----:B0-----:R-:W-:Y:S01]  /*2fd0*/  @P4 FMUL.FTZ R199, R198, R199 ;  /* 0x000000c7c6c74220 */ /* 0x001fe20000410000 */
[----:B------:R-:W-:-:S04]  /*2fe0*/  @P4 PRMT R198, R181, 0x7632, R198 ;  /* 0x00007632b5c64816 */ /* 0x000fc800000000c6 */
        /* <DEDUP_REMOVED lines=17> */
.L_x_6082:
[----:B------:R-:W-:Y:S05]  /*3100*/  BSYNC B1 ;  /* 0x0000000000017941 */ /* 0x000fea0003800000 */
.L_x_6081:
[----:B------:R-:W2:Y:S01]  /*3110*/  LDL R201, [R1+0xb0] ;  /* 0x0000b00001c97983 */ /* 0x000ea20000100800 */
[----:B------:R-:W0:Y:S01]  /*3120*/  @P4 LDC R199, c[0x0][0x29c] ;  /* 0x0000a700ffc74b82 */ /* 0x000e220000000800 */
[----:B------:R-:W-:Y:S01]  /*3130*/  SEL R116, R198, R116, P5 ;  /* 0x00000074c6747207 */ /* 0x000fe20002800000 */
[----:B------:R-:W-:Y:S01]  /*3140*/  BSSY B1, `(.L_x_6083) ;  /* 0x0000014000017945 */ /* 0x000fe20003800000 */
[----:B------:R-:W-:-:S04]  /*3150*/  @!P3 ISETP.NE.U32.AND P6, PT, R192, RZ, PT ;  /* 0x000000ffc000b20c */ /* 0x000fc80003fc5070 */
[----:B------:R-:W-:Y:S01]  /*3160*/  @!P3 ISETP.NE.AND.EX P6, PT, R193, RZ, PT, P6 ;  /* 0x000000ffc100b20c */ /* 0x000fe20003fc5360 */
[----:B0-----:R-:W-:Y:S01]  /*3170*/  @P4 FMUL.FTZ R199, R198, R199 ;  /* 0x000000c7c6c74220 */ /* 0x001fe20000410000 */
[----:B------:R-:W-:-:S04]  /*3180*/  @P4 IMAD.U32 R198, R182, 0x10000, RZ ;  /* 0x00010000b6c64824 */ /* 0x000fc800078e00ff */
[----:B------:R-:W-:Y:S01]  /*3190*/  @P4 FFMA.FTZ R128, R199, R198, R128 ;  /* 0x000000c6c7804223 */ /* 0x000fe20000010080 */
[----:B--2---:R-:W-:-:S05]  /*31a0*/  @P4 FMUL.FTZ R198, R201, R199 ;  /* 0x000000c7c9c64220 */ /* 0x004fca0000410000 */
[----:B------:R-:W-:-:S04]  /*31b0*/  @P4 F2FP.BF16.F32.PACK_AB R198, RZ, R198 ;  /* 0x000000c6ffc6423e */ /* 0x000fc800000010ff */
[----:B------:R-:W-:Y:S02]  /*31c0*/  @P4 PRMT R190, R198, 0x7610, R190 ;  /* 0x00007610c6be4816 */ /* 0x000fe400000000be */
[----:B------:R-:W-:Y:S01]  /*31d0*/  @!P3 FSEL R198, R161, RZ, P6 ;  /* 0x000000ffa1c6b208 */ /* 0x000fe20003000000 */
[----:B------:R-:W-:Y:S06]  /*31e0*/  @!P3 BRA `(.L_x_6084) ;  /* 0x000000000024b947 */ /* 0x000fec0003800000 */
[----:B------:R-:W2:Y:S01]  /*31f0*/  LDL R201, [R1] ;  /* 0x0000000001c97983 */ /* 0x000ea20000100800 */
[----:B------:R-:W-:-:S04]  /*3200*/  ISETP.NE.AND P6, PT, R200, RZ, PT ;  /* 0x000000ffc800720c */ /* 0x000fc80003fc5270 */
[----:B------:R-:W-:Y:S02]  /*3210*/  FSEL R198, R196, RZ, !P6 ;  /* 0x000000ffc4c67208 */ /* 0x000fe40007000000 */
[----:B------:R-:W-:-:S04]  /*3220*/  ISETP.NE.U32.AND P6, PT, R192, RZ, PT ;  /* 0x000000ffc000720c */ /* 0x000fc80003fc5070 */
[----:B------:R-:W-:Y:S01]  /*3230*/  ISETP.NE.AND.EX P6, PT, R193, RZ, PT, P6 ;  /* 0x000000ffc100720c */ /* 0x000fe20003fc5360 */
[----:B--2---:R-:W-:-:S04]  /*3240*/  FFMA.FTZ R198, R201, R197, R198 ;  /* 0x000000c5c9c67223 */ /* 0x004fc800000100c6 */
[----:B------:R-:W-:-:S04]  /*3250*/  FADD.FTZ R198, R252, -R198 ;  /* 0x800000c6fcc67221 */ /* 0x000fc80000010000 */
[----:B------:R-:W-:-:S04]  /*3260*/  FMUL.FTZ R198, R2, R198 ;  /* 0x000000c602c67220 */ /* 0x000fc80000410000 */
[----:B------:R-:W-:-:S07]  /*3270*/  @P6 FADD.FTZ R198, R161, R198 ;  /* 0x000000c6a1c66221 */ /* 0x000fce0000010000 */
.L_x_6084:
[----:B------:R-:W-:Y:S05]  /*3280*/  BSYNC B1 ;  /* 0x0000000000017941 */ /* 0x000fea0003800000 */
.L_x_6083:
        /* <DEDUP_REMOVED lines=23> */
.L_x_6086:
[----:B------:R-:W-:Y:S05]  /*3400*/  BSYNC B1 ;  /* 0x0000000000017941 */ /* 0x000fea0003800000 */
.L_x_6085:
        /* <DEDUP_REMOVED lines=25> */
.L_x_6088:
[----:B------:R-:W-:Y:S05]  /*35a0*/  BSYNC B1 ;  /* 0x0000000000017941 */ /* 0x000fea0003800000 */
.L_x_6087:
[----:B------:R-:W2:Y:S01]  /*35b0*/  LDL R199, [R1+0xbc] ;  /* 0x0000bc0001c77983 */ /* 0x000ea20000100800 */
[----:B------:R-:W-:Y:S02]  /*35c0*/  SEL R119, R198, R119, P5 ;  /* 0x00000077c6777207 */ /* 0x000fe40002800000 */
[----:B------:R-:W-:Y:S02]  /*35d0*/  ISETP.NE.U32.AND P5, PT, R194, RZ, PT ;  /* 0x000000ffc200720c */ /* 0x000fe40003fa5070 */
[----:B------:R-:W0:Y:S02]  /*35e0*/  @P4 LDC R194, c[0x0][0x29c] ;  /* 0x0000a700ffc24b82 */ /* 0x000e240000000800 */
[----:B------:R-:W-:-:S13]  /*35f0*/  ISETP.NE.AND.EX P5, PT, R195, RZ, PT, P5 ;  /* 0x000000ffc300720c */ /* 0x000fda0003fa5350 */
[----:B------:R-:W3:Y:S01]  /*3600*/  @P5 LDC.64 R192, c[0x0][0x308] ;  /* 0x0000c200ffc05b82 */ /* 0x000ee20000000a00 */
[----:B0-----:R-:W-:Y:S01]  /*3610*/  @P4 FMUL.FTZ R194, R198, R194 ;  /* 0x000000c2c6c24220 */ /* 0x001fe20000410000 */
[C---:B---3--:R-:W-:Y:S01]  /*3620*/  @P5 IMAD.WIDE.U32 R192, R7.reuse, 0x20, R192 ;  /* 0x0000002007c05825 */ /* 0x048fe200078e00c0 */
[----:B------:R-:W-:-:S04]  /*3630*/  IADD3 R7, R7, 0x80, RZ ;  /* 0x0000008007077810 */ /* 0x000fc80007ffe0ff */
[----:B------:R-:W-:Y:S04]  /*3640*/  @P5 STG.E.128 desc[UR4][R192.64], R184 ;  /* 0x000000b8c0005986 */ /* 0x000fe8000c101d04 */
[----:B------:R0:W-:Y:S02]  /*3650*/  @P5 STG.E.128 desc[UR4][R192.64+0x10], R116 ;  /* 0x00001074c0005986 */ /* 0x0001e4000c101d04 */
[----:B0-----:R-:W-:-:S05]  /*3660*/  @P4 PRMT R192, R183, 0x7632, R192 ;  /* 0x00007632b7c04816 */ /* 0x001fca00000000c0 */
[----:B------:R-:W-:-:S04]  /*3670*/  @P4 IMAD.U32 R192, R192, 0x10000, RZ ;  /* 0x00010000c0c04824 */ /* 0x000fc800078e00ff */
[----:B------:R-:W-:Y:S02]  /*3680*/  @P4 FFMA.FTZ R131, R194, R192, R131 ;  /* 0x000000c0c2834223 */ /* 0x000fe40000010083 */
[----:B------:R-:W0:Y:S02]  /*3690*/  @P4 LDC.64 R192, c[0x0][0x2f8] ;  /* 0x0000be00ffc04b82 */ /* 0x000e240000000a00 */
[C---:B0-----:R-:W-:Y:S01]  /*36a0*/  @P4 IMAD.WIDE.U32 R192, R8.reuse, 0x10, R192 ;  /* 0x0000001008c04825 */ /* 0x041fe200078e00c0 */
[----:B------:R-:W-:-:S03]  /*36b0*/  IADD3 R8, R8, 0x80, RZ ;  /* 0x0000008008087810 */ /* 0x000fc60007ffe0ff */
[----:B--2---:R-:W-:-:S05]  /*36c0*/  @P4 FMUL.FTZ R194, R199, R194 ;  /* 0x000000c2c7c24220 */ /* 0x004fca0000410000 */
[----:B------:R-:W-:-:S04]  /*36d0*/  @P4 F2FP.BF16.F32.PACK_AB R194, RZ, R194 ;  /* 0x000000c2ffc2423e */ /* 0x000fc800000010ff */
[----:B------:R-:W-:-:S05]  /*36e0*/  @P4 PRMT R191, R191, 0x5410, R194 ;  /* 0x00005410bfbf4816 */ /* 0x000fca00000000c2 */
[----:B------:R0:W-:Y:S02]  /*36f0*/  @P4 STG.E.128 desc[UR4][R192.64], R188 ;  /* 0x000000bcc0004986 */ /* 0x0001e4000c101d04 */
.L_x_6070:
[----:B------:R-:W-:Y:S05]  /*3700*/  BSYNC B0 ;  /* 0x0000000000007941 */ /* 0x000fea0003800000 */
.L_x_6069:
[----:B------:R-:W-:Y:S04]  /*3710*/  BSSY B0, `(.L_x_6089) ;  /* 0x00000d9000007945 */ /* 0x000fe80003800000 */
[----:B------:R-:W-:Y:S05]  /*3720*/  @!P1 BRA `(.L_x_6090) ;  /* 0x0000000c005c9947 */ /* 0x000fea0003800000 */
[----:B------:R-:W-:Y:S04]  /*3730*/  BSSY B1, `(.L_x_6091) ;  /* 0x0000005000017945 */ /* 0x000fe80003800000 */
[----:B------:R-:W-:Y:S05]  /*3740*/  @!P4 BRA `(.L_x_6092) ;  /* 0x00000000000cc947 */ /* 0x000fea0003800000 */
[----:B------:R-:W2:Y:S02]  /*3750*/  LDC.64 R180, c[0x0][0x220] ;  /* 0x00008800ffb47b82 */ /* 0x000ea40000000a00 */
[----:B--2---:R-:W-:-:S06]  /*3760*/  IMAD.WIDE.U32 R180, R8, 0x10, R180 ;  /* 0x0000001008b47825 */ /* 0x004fcc00078e00b4 */
[----:B------:R-:W5:Y:S02]  /*3770*/  LDG.E.128 R180, desc[UR4][R180.64] ;  /* 0x00000004b4b47981 */ /* 0x000f64000c1e1d00 */
.L_x_6092:
[----:B------:R-:W-:Y:S05]  /*3780*/  BSYNC B1 ;  /* 0x0000000000017941 */ /* 0x000fea0003800000 */
.L_x_6091:
[----:B0-----:R-:W0:Y:S01]  /*3790*/  @!P3 LDC.64 R192, c[0x0][0x2c8] ;  /* 0x0000b200ffc0bb82 */ /* 0x001e220000000a00 */
        /* <DEDUP_REMOVED lines=16> */
.L_x_6094:
[----:B------:R-:W-:Y:S05]  /*38a0*/  BSYNC B1 ;  /* 0x0000000000017941 */ /* 0x000fea0003800000 */
.L_x_6093:
        /* <DEDUP_REMOVED lines=25> */
.L_x_6096:
[----:B------:R-:W-:Y:S05]  /*3a40*/  BSYNC B1 ;  /* 0x0000000000017941 */ /* 0x000fea0003800000 */
.L_x_6095:
        /* <DEDUP_REMOVED lines=23> */
.L_x_6098:
[----:B------:R-:W-:Y:S05]  /*3bc0*/  BSYNC B1 ;  /* 0x0000000000017941 */ /* 0x000fea0003800000 */
.L_x_6097:
        /* <DEDUP_REMOVED lines=22> */
.L_x_6100:
[----:B------:R-:W-:Y:S05]  /*3d30*/  BSYNC B1 ;  /* 0x0000000000017941 */ /* 0x000fea0003800000 */
.L_x_6099:
        /* <DEDUP_REMOVED lines=23> */
.L_x_6102:
[----:B------:R-:W-:Y:S05]  /*3eb0*/  BSYNC B1 ;  /* 0x0000000000017941 */ /* 0x000fea0003800000 */
.L_x_6101:
        /* <DEDUP_REMOVED lines=22> */
.L_x_6104:
[----:B------:R-:W-:Y:S05]  /*4020*/  BSYNC B1 ;  /* 0x0000000000017941 */ /* 0x000fea0003800000 */
.L_x_6103:
        /* <DEDUP_REMOVED lines=23> */
.L_x_6106:
[----:B------:R-:W-:Y:S05]  /*41a0*/  BSYNC B1 ;  /* 0x0000000000017941 */ /* 0x000fea0003800000 */
.L_x_6105:
        /* <DEDUP_REMOVED lines=25> */
.L_x_6108:
[----:B------:R-:W-:Y:S05]  /*4340*/  BSYNC B1 ;  /* 0x0000000000017941 */ /* 0x000fea0003800000 */
.L_x_6107:
        /* <DEDUP_REMOVED lines=21> */
.L_x_6090:
[----:B------:R-:W-:Y:S05]  /*44a0*/  BSYNC B0 ;  /* 0x0000000000007941 */ /* 0x000fea0003800000 */
.L_x_6089:
[----:B------:R-:W-:Y:S04]  /*44b0*/  BSSY B0, `(.L_x_6109) ;  /* 0x00000d5000007945 */ /* 0x000fe80003800000 */
[----:B------:R-:W-:Y:S05]  /*44c0*/  @!P2 BRA `(.L_x_6110) ;  /* 0x0000000c004ca947 */ /* 0x000fea0003800000 */
[----:B------:R-:W-:Y:S04]  /*44d0*/  BSSY B1, `(.L_x_6111) ;  /* 0x0000005000017945 */ /* 0x000fe80003800000 */
[----:B------:R-:W-:Y:S05]  /*44e0*/  @!P4 BRA `(.L_x_6112) ;  /* 0x00000000000cc947 */ /* 0x000fea0003800000 */
[----:B------:R-:W3:Y:S02]  /*44f0*/  LDC.64 R180, c[0x0][0x220] ;  /* 0x00008800ffb47b82 */ /* 0x000ee40000000a00 */
[----:B---3--:R-:W-:-:S06]  /*4500*/  IMAD.WIDE.U32 R180, R8, 0x10, R180 ;  /* 0x0000001008b47825 */ /* 0x008fcc00078e00b4 */
[----:B------:R-:W5:Y:S02]  /*4510*/  LDG.E.128 R180, desc[UR4][R180.64] ;  /* 0x00000004b4b47981 */ /* 0x000f64000c1e1d00 */
.L_x_6112:
[----:B------:R-:W-:Y:S05]  /*4520*/  BSYNC B1 ;  /* 0x0000000000017941 */ /* 0x000fea0003800000 */
.L_x_6111:
[----:B0-2---:R-:W0:Y:S01]  /*4530*/  @!P3 LDC.64 R192, c[0x0][0x2c8] ;  /* 0x0000b200ffc0bb82 */ /* 0x005e220000000a00 */
        /* <DEDUP_REMOVED lines=16> */
.L_x_6114:
[----:B------:R-:W-:Y:S05]  /*4640*/  BSYNC B1 ;  /* 0x0000000000017941 */ /* 0x000fea0003800000 */
.L_x_6113:
[----:B------:R-:W0:Y:S01]  /*4650*/  LDC.64 R194, c[0x0][0x308] ;  /* 0x0000c200ffc27b82 */ /* 0x000e220000000a00 */
[----:B------:R-:W-:Y:S01]  /*4660*/  @!P3 ISETP.NE.U32.AND P6, PT, R192, RZ, PT ;  /* 0x000000ffc000b20c */ /* 0x000fe20003fc5070 */
[----:B------:R-:W-:Y:S03]  /*4670*/  BSSY B1, `(.L_x_6115) ;  /* 0x0000016000017945 */ /* 0x000fe60003800000 */
[----:B------:R-:W-:-:S03]  /*4680*/  @!P3 ISETP.NE.AND.EX P6, PT, R193, RZ, PT, P6 ;  /* 0x000000ffc100b20c */ /* 0x000fc60003fc5360 */
[----:B------:R-:W2:Y:S01]  /*4690*/  @P4 LDC R199, c[0x0][0x29c] ;  /* 0x0000a700ffc74b82 */ /* 0x000ea20000000800 */
[----:B0-----:R-:W-:-:S04]  /*46a0*/  ISETP.NE.U32.AND P5, PT, R194, RZ, PT ;  /* 0x000000ffc200720c */ /* 0x001fc80003fa5070 */
[----:B------:R-:W-:-:S04]  /*46b0*/  ISETP.NE.AND.EX P5, PT, R195, RZ, PT, P5 ;  /* 0x000000ffc300720c */ /* 0x000fc80003fa5350 */
[C---:B------:R-:W-:Y:S01]  /*46c0*/  SEL R184, R198.reuse, R184, P5 ;  /* 0x000000b8c6b87207 */ /* 0x040fe20002800000 */
[----:B--2---:R-:W-:Y:S01]  /*46d0*/  @P4 FMUL.FTZ R199, R198, R199 ;  /* 0x000000c7c6c74220 */ /* 0x004fe20000410000 */
        /* <DEDUP_REMOVED lines=15> */
.L_x_6116:
[----:B------:R-:W-:Y:S05]  /*47d0*/  BSYNC B1 ;  /* 0x0000000000017941 */ /* 0x000fea0003800000 */
.L_x_6115:
        /* <DEDUP_REMOVED lines=22> */
.L_x_6118:
[----:B------:R-:W-:Y:S05]  /*4940*/  BSYNC B1 ;  /* 0x0000000000017941 */ /* 0x000fea0003800000 */
.L_x_6117:
        /* <DEDUP_REMOVED lines=21> */
.L_x_6120:
[----:B------:R-:W-:Y:S05]  /*4aa0*/  BSYNC B1 ;  /* 0x0000000000017941 */ /* 0x000fea0003800000 */
.L_x_6119:
        /* <DEDUP_REMOVED lines=22> */
.L_x_6122:
[----:B------:R-:W-:Y:S05]  /*4c10*/  BSYNC B1 ;  /* 0x0000000000017941 */ /* 0x000fea0003800000 */
.L_x_6121:
        /* <DEDUP_REMOVED lines=22> */
.L_x_6124:
[----:B------:R-:W-:Y:S05]  /*4d80*/  BSYNC B1 ;  /* 0x0000000000017941 */ /* 0x000fea0003800000 */
.L_x_6123:
        /* <DEDUP_REMOVED lines=23> */
.L_x_6126:
[----:B------:R-:W-:Y:S05]  /*4f00*/  BSYNC B1 ;  /* 0x0000000000017941 */ /* 0x000fea0003800000 */
.L_x_6125:
        /* <DEDUP_REMOVED lines=25> */
.L_x_6128:
[----:B------:R-:W-:Y:S05]  /*50a0*/  BSYNC B1 ;  /* 0x0000000000017941 */ /* 0x000fea0003800000 */
.L_x_6127:
        /* <DEDUP_REMOVED lines=21> */
.L_x_6110:
[----:B------:R-:W-:Y:S05]  /*5200*/  BSYNC B0 ;  /* 0x0000000000007941 */ /* 0x000fea0003800000 */
.L_x_6109:
        /* <DEDUP_REMOVED lines=8> */
.L_x_6132:
[----:B------:R-:W-:Y:S05]  /*5290*/  BSYNC B1 ;  /* 0x0000000000017941 */ /* 0x000fea0003800000 */
.L_x_6131:
[----:B0-23--:R-:W0:Y:S01]  /*52a0*/  @!P3 LDC.64 R192, c[0x0][0x2c8] ;  /* 0x0000b200ffc0bb82 */ /* 0x00de220000000a00 */
        /* <DEDUP_REMOVED lines=16> */
.L_x_6134:
[----:B------:R-:W-:Y:S05]  /*53b0*/  BSYNC B1 ;  /* 0x0000000000017941 */ /* 0x000fea0003800000 */
.L_x_6133:
        /* <DEDUP_REMOVED lines=24> */
.L_x_6136:
[----:B------:R-:W-:Y:S05]  /*5540*/  BSYNC B1 ;  /* 0x0000000000017941 */ /* 0x000fea0003800000 */
.L_x_6135:
        /* <DEDUP_REMOVED lines=22> */
.L_x_6138:
[----:B------:R-:W-:Y:S05]  /*56b0*/  BSYNC B1 ;  /* 0x0000000000017941 */ /* 0x000fea0003800000 */
.L_x_6137:
        /* <DEDUP_REMOVED lines=21> */
.L_x_6140:
[----:B------:R-:W-:Y:S05]  /*5810*/  BSYNC B1 ;  /* 0x0000000000017941 */ /* 0x000fea0003800000 */
.L_x_6139:
        /* <DEDUP_REMOVED lines=22> */
.L_x_6142:
[----:B------:R-:W-:Y:S05]  /*5980*/  BSYNC B1 ;  /* 0x0000000000017941 */ /* 0x000fea0003800000 */
.L_x_6141:
        /* <DEDUP_REMOVED lines=21> */
.L_x_6144:
[----:B------:R-:W-:Y:S05]  /*5ae0*/  BSYNC B1 ;  /* 0x0000000000017941 */ /* 0x000fea0003800000 */
.L_x_6143:
        /* <DEDUP_REMOVED lines=22> */
.L_x_6146:
[----:B------:R-:W-:Y:S05]  /*5c50*/  BSYNC B1 ;  /* 0x0000000000017941 */ /* 0x000fea0003800000 */
.L_x_6145:
        /* <DEDUP_REMOVED lines=21> */
.L_x_6148:
[----:B------:R-:W-:Y:S05]  /*5db0*/  BSYNC B1 ;  /* 0x0000000000017941 */ /* 0x000fea0003800000 */
.L_x_6147:
[----:B------:R-:W-:Y:S01]  /*5dc0*/  ISETP.NE.U32.AND P3, PT, R194, RZ, PT ;  /* 0x000000ffc200720c */ /* 0x000fe20003f65070 */
[----:B------:R-:W0:Y:S01]  /*5dd0*/  @P4 LDC R2, c[0x0][0x29c] ;  /* 0x0000a700ff024b82 */ /* 0x000e220000000800 */
[----:B------:R-:W-:Y:S02]  /*5de0*/  SEL R119, R198, R119, P5 ;  /* 0x00000077c6777207 */ /* 0x000fe40002800000 */
[----:B------:R-:W-:-:S13]  /*5df0*/  ISETP.NE.AND.EX P3, PT, R195, RZ, PT, P3 ;  /* 0x000000ffc300720c */ /* 0x000fda0003f65330 */
[----:B------:R-:W2:Y:S01]  /*5e00*/  @P3 LDC.64 R192, c[0x0][0x308] ;  /* 0x0000c200ffc03b82 */ /* 0x000ea20000000a00 */
[----:B0-----:R-:W-:Y:S01]  /*5e10*/  @P4 FMUL.FTZ R2, R198, R2 ;  /* 0x00000002c6024220 */ /* 0x001fe20000410000 */
[----:B--2---:R-:W-:-:S04]  /*5e20*/  @P3 IMAD.WIDE.U32 R192, R7, 0x20, R192 ;  /* 0x0000002007c03825 */ /* 0x004fc800078e00c0 */
[----:B------:R-:W-:Y:S01]  /*5e30*/  @P4 FMUL.FTZ R7, R51, R2 ;  /* 0x0000000233074220 */ /* 0x000fe20000410000 */
[----:B------:R-:W-:Y:S04]  /*5e40*/  @P3 STG.E.128 desc[UR4][R192.64], R184 ;  /* 0x000000b8c0003986 */ /* 0x000fe8000c101d04 */
[----:B------:R-:W-:Y:S01]  /*5e50*/  @P4 F2FP.BF16.F32.PACK_AB R7, RZ, R7 ;  /* 0x00000007ff07423e */ /* 0x000fe200000010ff */
[----:B------:R0:W-:Y:S03]  /*5e60*/  @P3 STG.E.128 desc[UR4][R192.64+0x10], R116 ;  /* 0x00001074c0003986 */ /* 0x0001e6000c101d04 */
[----:B------:R-:W-:Y:S01]  /*5e70*/  @P4 PRMT R191, R191, 0x5410, R7 ;  /* 0x00005410bfbf4816 */ /* 0x000fe20000000007 */
[----:B0-----:R-:W0:Y:S02]  /*5e80*/  @P4 LDC.64 R192, c[0x0][0x2f8] ;  /* 0x0000be00ffc04b82 */ /* 0x001e240000000a00 */
[----:B0-----:R-:W-:Y:S01]  /*5e90*/  @P4 IMAD.WIDE.U32 R192, R8, 0x10, R192 ;  /* 0x0000001008c04825 */ /* 0x001fe200078e00c0 */
[----:B------:R-:W-:-:S04]  /*5ea0*/  @P4 PRMT R8, R183, 0x7632, R8 ;  /* 0x00007632b7084816 */ /* 0x000fc80000000008 */
[----:B------:R4:W-:Y:S01]  /*5eb0*/  @P4 STG.E.128 desc[UR4][R192.64], R188 ;  /* 0x000000bcc0004986 */ /* 0x0009e2000c101d04 */
[----:B------:R-:W-:-:S04]  /*5ec0*/  @P4 IMAD.U32 R8, R8, 0x10000, RZ ;  /* 0x0001000008084824 */ /* 0x000fc800078e00ff */
[----:B------:R-:W-:-:S07]  /*5ed0*/  @P4 FFMA.FTZ R155, R2, R8, R155 ;  /* 0x00000008029b4223 */ /* 0x000fce000001009b */
.L_x_6130:
[----:B------:R-:W-:Y:S05]  /*5ee0*/  BSYNC B0 ;  /* 0x0000000000007941 */ /* 0x000fea0003800000 */
.L_x_6129:
[----:B------:R-:W-:Y:S02]  /*5ef0*/  LOP3.LUT P4, RZ, R3, 0x2, RZ, 0xc0, !PT ;  /* 0x0000000203ff7812 */ /* 0x000fe4000788c0ff */
[----:B------:R-:W-:Y:S02]  /*5f00*/  IADD3 R4, R4, UR10, RZ ;  /* 0x0000000a04047c10 */ /* 0x000fe4000fffe0ff */
[----:B-----5:R-:W-:Y:S02]  /*5f10*/  SEL R2, RZ, 0x1, P4 ;  /* 0x00000001ff027807 */ /* 0x020fe40002000000 */
[----:B------:R-:W-:-:S03]  /*5f20*/  ISETP.GE.AND P3, PT, R4, UR11, PT ;  /* 0x0000000b04007c0c */ /* 0x000fc6000bf66270 */
[----:B------:R0:W-:Y:S10]  /*5f30*/  STL.S16 [R1+0x28], R2 ;  /* 0x0000280201007387 */ /* 0x0001f40000100600 */
[----:B0-----:R-:W-:Y:S05]  /*5f40*/  @!P3 BRA `(.L_x_6149) ;  /* 0xffffffa80098b947 */ /* 0x001fea000383ffff */
.L_x_6049:
        /* <DEDUP_REMOVED lines=20> */
.L_x_6151:
[----:B------:R-:W-:Y:S05]  /*6090*/  BSYNC B0 ;  /* 0x0000000000007941 */ /* 0x000fea0003800000 */
.L_x_6150:
        /* <DEDUP_REMOVED lines=15> */
.L_x_6153:
[----:B------:R-:W-:Y:S05]  /*6190*/  BSYNC B0 ;  /* 0x0000000000007941 */ /* 0x000fea0003800000 */
.L_x_6152:
        /* <DEDUP_REMOVED lines=15> */
.L_x_6155:
[----:B------:R-:W-:Y:S05]  /*6290*/  BSYNC B0 ;  /* 0x0000000000007941 */ /* 0x000fea0003800000 */
.L_x_6154:
[----:B------:R-:W-:-:S13]  /*62a0*/  LOP3.LUT P0, RZ, R3, 0x4, RZ, 0xc0, !PT ;  /* 0x0000000403ff7812 */ /* 0x000fda000780c0ff */
[----:B------:R-:W-:Y:S05]  /*62b0*/  @!P0 EXIT ;  /* 0x000000000000894d */ /* 0x000fea0003800000 */
[----:B------:R-:W1:Y:S08]  /*62c0*/  LDC.64 R2, c[0x0][0x2d0] ;  /* 0x0000b400ff027b82 */ /* 0x000e700000000a00 */
[----:B0-----:R-:W0:Y:S08]  /*62d0*/  LDC.64 R4, c[0x0][0x2d8] ;  /* 0x0000b600ff047b82 */ /* 0x001e300000000a00 */
[----:B------:R-:W2:Y:S01]  /*62e0*/  LDC.64 R6, c[0x0][0x2f0] ;  /* 0x0000bc00ff067b82 */ /* 0x000ea20000000a00 */
[----:B-1----:R-:W-:-:S05]  /*62f0*/  IMAD.WIDE.U32 R2, R11, 0x20, R2 ;  /* 0x000000200b027825 */ /* 0x002fca00078e0002 */
[----:B------:R-:W-:Y:S01]  /*6300*/  STG.E.128 desc[UR4][R2.64], R108 ;  /* 0x0000006c02007986 */ /* 0x000fe2000c101d04 */
[----:B0-----:R-:W-:-:S03]  /*6310*/  IMAD.WIDE.U32 R4, R11, 0x20, R4 ;  /* 0x000000200b047825 */ /* 0x001fc600078e0004 */
[----:B------:R-:W-:Y:S04]  /*6320*/  STG.E.128 desc[UR4][R2.64+0x10], R80 ;  /* 0x0000105002007986 */ /* 0x000fe8000c101d04 */
[----:B------:R-:W-:Y:S01]  /*6330*/  STG.E.128 desc[UR4][R4.64], R112 ;  /* 0x0000007004007986 */ /* 0x000fe2000c101d04 */
[----:B--2---:R-:W-:-:S03]  /*6340*/  IMAD.WIDE.U32 R6, R11, 0x20, R6 ;  /* 0x000000200b067825 */ /* 0x004fc600078e0006 */
[----:B------:R-:W-:Y:S04]  /*6350*/  STG.E.128 desc[UR4][R4.64+0x10], R120 ;  /* 0x0000107804007986 */ /* 0x000fe8000c101d04 */
[----:B------:R-:W-:Y:S04]  /*6360*/  STG.E.128 desc[UR4][R6.64], R148 ;  /* 0x0000009406007986 */ /* 0x000fe8000c101d04 */
[----:B------:R-:W-:Y:S01]  /*6370*/  STG.E.128 desc[UR4][R6.64+0x10], R152 ;  /* 0x0000109806007986 */ /* 0x000fe2000c101d04 */
[----:B------:R-:W-:Y:S05]  /*6380*/  EXIT ;  /* 0x000000000000794d */ /* 0x000fea0003800000 */
.L_x_6068:
[----:B------:R-:W-:Y:S01]  /*6390*/  HFMA2.MMA R193, -RZ, RZ, 0, 1.847743988037109375e-06 ;  /* 0x0000001fffc17435 */ /* 0x000fe200000001ff */
[----:B------:R-:W-:Y:S01]  /*63a0*/  MOV R195, R223 ;  /* 0x000000df00c37202 */ /* 0x000fe20000000f00 */
[----:B------:R-:W-:Y:S01]  /*63b0*/  IMAD.MOV.U32 R192, RZ, RZ, 0x10 ;  /* 0x00000010ffc07424 */ /* 0x000fe200078e00ff */
[----:B0-----:R-:W-:-:S08]  /*63c0*/  MOV R194, 0xffffffff ;  /* 0xffffffff00c27802 */ /* 0x001fd00000000f00 */
[----:B-1---5:R-:W-:Y:S05]  /*63d0*/  WARPSYNC.COLLECTIVE R194, `(.L_x_6156) ;  /* 0x00000000c2087348 */ /* 0x022fea0003c00000 */
[----:B------:R0:W2:Y:S02]  /*63e0*/  SHFL.DOWN P5, R198, R195, R192, R193 ;  /* 0x080000c0c3c67389 */ /* 0x0000a400000a00c1 */
[----:B012--5:R-:W-:Y:S01]  /*63f0*/  ENDCOLLECTIVE ;  /* 0x000000000000791b */ /* 0x027fe20003800000 */
.L_x_6156:
[----:B------:R-:W-:Y:S01]  /*6400*/  MOV R195, R222 ;  /* 0x000000de00c37202 */ /* 0x000fe20000000f00 */
[----:B------:R-:W-:-:S04]  /*6410*/  IMAD.MOV.U32 R192, RZ, RZ, R198 ;  /* 0x000000ffffc07224 */ /* 0x000fc800078e00c6 */
[----:B------:R-:W-:Y:S01]  /*6420*/  FADD.FTZ R196, R192, R223 ;  /* 0x000000dfc0c47221 */ /* 0x000fe20000010000 */
[----:B------:R-:W-:-:S11]  /*6430*/  HFMA2.MMA R192, -RZ, RZ, 0, 9.5367431640625e-07 ;  /* 0x00000010ffc07435 */ /* 0x000fd600000001ff */
[----:B------:R-:W-:Y:S05]  /*6440*/  WARPSYNC.COLLECTIVE R194, `(.L_x_6157) ;  /* 0x00000000c2087348 */ /* 0x000fea0003c00000 */
[----:B------:R0:W1:Y:S02]  /*6450*/  SHFL.DOWN P5, R198, R195, R192, R193 ;  /* 0x080000c0c3c67389 */ /* 0x00006400000a00c1 */
[----:B01----:R-:W-:Y:S01]  /*6460*/  ENDCOLLECTIVE ;  /* 0x000000000000791b */ /* 0x003fe20003800000 */
.L_x_6157:
[----:B------:R-:W-:Y:S01]  /*6470*/  MOV R195, R196 ;  /* 0x000000c400c37202 */ /* 0x000fe20000000f00 */
[----:B------:R-:W-:-:S04]  /*6480*/  IMAD.MOV.U32 R192, RZ, RZ, R198 ;  /* 0x000000ffffc07224 */ /* 0x000fc800078e00c6 */
[----:B------:R-:W-:Y:S01]  /*6490*/  FADD.FTZ R197, R192, R222 ;  /* 0x000000dec0c57221 */ /* 0x000fe20000010000 */
[----:B------:R-:W-:-:S11]  /*64a0*/  HFMA2.MMA R192, -RZ, RZ, 0, 4.76837158203125e-07 ;  /* 0x00000008ffc07435 */ /* 0x000fd600000001ff */
[----:B------:R-:W-:Y:S05]  /*64b0*/  WARPSYNC.COLLECTIVE R194, `(.L_x_6158) ;  /* 0x00000000c2087348 */ /* 0x000fea0003c00000 */
[----:B------:R0:W1:Y:S02]  /*64c0*/  SHFL.DOWN P5, R198, R195, R192, R193 ;  /* 0x080000c0c3c67389 */ /* 0x00006400000a00c1 */
[----:B01----:R-:W-:Y:S01]  /*64d0*/  ENDCOLLECTIVE ;  /* 0x000000000000791b */ /* 0x003fe20003800000 */
.L_x_6158:
[----:B------:R-:W-:Y:S01]  /*64e0*/  MOV R195, R197 ;  /* 0x000000c500c37202 */ /* 0x000fe20000000f00 */
[----:B------:R-:W-:-:S04]  /*64f0*/  IMAD.MOV.U32 R192, RZ, RZ, R198 ;  /* 0x000000ffffc07224 */ /* 0x000fc800078e00c6 */
[----:B------:R-:W-:Y:S01]  /*6500*/  FADD.FTZ R196, R196, R192 ;  /* 0x000000c0c4c47221 */ /* 0x000fe20000010000 */
[----:B------:R-:W-:-:S11]  /*6510*/  HFMA2.MMA R192, -RZ, RZ, 0, 4.76837158203125e-07 ;  /* 0x00000008ffc07435 */ /* 0x000fd600000001ff */
[----:B------:R-:W-:Y:S05]  /*6520*/  WARPSYNC.COLLECTIVE R194, `(.L_x_6159) ;  /* 0x00000000c2087348 */ /* 0x000fea0003c00000 */
[----:B------:R0:W1:Y:S02]  /*6530*/  SHFL.DOWN P5, R198, R195, R192, R193 ;  /* 0x080000c0c3c67389 */ /* 0x00006400000a00c1 */
[----:B01----:R-:W-:Y:S01]  /*6540*/  ENDCOLLECTIVE ;  /* 0x000000000000791b */ /* 0x003fe20003800000 */
.L_x_6159:
[----:B------:R-:W-:Y:S01]  /*6550*/  MOV R195, R196 ;  /* 0x000000c400c37202 */ /* 0x000fe20000000f00 */
[----:B------:R-:W-:-:S04]  /*6560*/  IMAD.MOV.U32 R192, RZ, RZ, R198 ;  /* 0x000000ffffc07224 */ /* 0x000fc800078e00c6 */
[----:B------:R-:W-:Y:S01]  /*6570*/  FADD.FTZ R197, R197, R192 ;  /* 0x000000c0c5c57221 */ /* 0x000fe20000010000 */
[----:B------:R-:W-:-:S11]  /*6580*/  HFMA2.MMA R192, -RZ, RZ, 0, 2.384185791015625e-07 ;  /* 0x00000004ffc07435 */ /* 0x000fd600000001ff */
[----:B------:R-:W-:Y:S05]  /*6590*/  WARPSYNC.COLLECTIVE R194, `(.L_x_6160) ;  /* 0x00000000c2087348 */ /* 0x000fea0003c00000 */
[----:B------:R0:W1:Y:S02]  /*65a0*/  SHFL.DOWN P5, R198, R195, R192, R193 ;  /* 0x080000c0c3c67389 */ /* 0x00006400000a00c1 */
[----:B01----:R-:W-:Y:S01]  /*65b0*/  ENDCOLLECTIVE ;  /* 0x000000000000791b */ /* 0x003fe20003800000 */
.L_x_6160:
[----:B------:R-:W-:Y:S01]  /*65c0*/  MOV R195, R197 ;  /* 0x000000c500c37202 */ /* 0x000fe20000000f00 */
[----:B------:R-:W-:-:S04]  /*65d0*/  IMAD.MOV.U32 R192, RZ, RZ, R198 ;  /* 0x000000ffffc07224 */ /* 0x000fc800078e00c6 */
[----:B------:R-:W-:Y:S01]  /*65e0*/  FADD.FTZ R196, R196, R192 ;  /* 0x000000c0c4c47221 */ /* 0x000fe20000010000 */
[----:B------:R-:W-:-:S11]  /*65f0*/  HFMA2.MMA R192, -RZ, RZ, 0, 2.384185791015625e-07 ;  /* 0x00000004ffc07435 */ /* 0x000fd600000001ff */
[----:B------:R-:W-:Y:S05]  /*6600*/  WARPSYNC.COLLECTIVE R194, `(.L_x_6161) ;  /* 0x00000000c2087348 */ /* 0x000fea0003c00000 */
[----:B------:R0:W1:Y:S02]  /*6610*/  SHFL.DOWN P5, R198, R195, R192, R193 ;  /* 0x080000c0c3c67389 */ /* 0x00006400000a00c1 */
[----:B01----:R-:W-:Y:S01]  /*6620*/  ENDCOLLECTIVE ;  /* 0x000000000000791b */ /* 0x003fe20003800000 */
.L_x_6161:
[----:B------:R-:W-:Y:S01]  /*6630*/  MOV R195, R196 ;  /* 0x000000c400c37202 */ /* 0x000fe20000000f00 */
[----:B------:R-:W-:-:S04]  /*6640*/  IMAD.MOV.U32 R192, RZ, RZ, R198 ;  /* 0x000000ffffc07224 */ /* 0x000fc800078e00c6 */
[----:B------:R-:W-:Y:S01]  /*6650*/  FADD.FTZ R197, R197, R192 ;  /* 0x000000c0c5c57221 */ /* 0x000fe20000010000 */
[----:B------:R-:W-:-:S11]  /*6660*/  HFMA2.MMA R192, -RZ, RZ, 0, 1.1920928955078125e-07 ;  /* 0x00000002ffc07435 */ /* 0x000fd600000001ff */
[----:B------:R-:W-:Y:S05]  /*6670*/  WARPSYNC.COLLECTIVE R194, `(.L_x_6162) ;  /* 0x00000000c2087348 */ /* 0x000fea0003c00000 */
[----:B------:R0:W1:Y:S02]  /*6680*/  SHFL.DOWN P5, R198, R195, R192, R193 ;  /* 0x080000c0c3c67389 */ /* 0x00006400000a00c1 */
[----:B01----:R-:W-:Y:S01]  /*6690*/  ENDCOLLECTIVE ;  /* 0x000000000000791b */ /* 0x003fe20003800000 */
.L_x_6162:
[----:B------:R-:W-:Y:S01]  /*66a0*/  MOV R195, R197 ;  /* 0x000000c500c37202 */ /* 0x000fe20000000f00 */
[----:B------:R-:W-:-:S04]  /*66b0*/  IMAD.MOV.U32 R192, RZ, RZ, R198 ;  /* 0x000000ffffc07224 */ /* 0x000fc800078e00c6 */
[----:B------:R-:W-:Y:S01]  /*66c0*/  FADD.FTZ R196, R196, R192 ;  /* 0x000000c0c4c47221 */ /* 0x000fe20000010000 */
[----:B------:R-:W-:-:S11]  /*66d0*/  HFMA2.MMA R192, -RZ, RZ, 0, 1.1920928955078125e-07 ;  /* 0x00000002ffc07435 */ /* 0x000fd600000001ff */
[----:B------:R-:W-:Y:S05]  /*66e0*/  WARPSYNC.COLLECTIVE R194, `(.L_x_6163) ;  /* 0x00000000c2087348 */ /* 0x000fea0003c00000 */
[----:B------:R0:W1:Y:S02]  /*66f0*/  SHFL.DOWN P5, R198, R195, R192, R193 ;  /* 0x080000c0c3c67389 */ /* 0x00006400000a00c1 */
[----:B01----:R-:W-:Y:S01]  /*6700*/  ENDCOLLECTIVE ;  /* 0x000000000000791b */ /* 0x003fe20003800000 */
.L_x_6163:
[----:B------:R-:W-:Y:S01]  /*6710*/  MOV R195, R196 ;  /* 0x000000c400c37202 */ /* 0x000fe20000000f00 */
[----:B------:R-:W-:-:S04]  /*6720*/  IMAD.MOV.U32 R192, RZ, RZ, R198 ;  /* 0x000000ffffc07224 */ /* 0x000fc800078e00c6 */
[----:B------:R-:W-:Y:S01]  /*6730*/  FADD.FTZ R197, R197, R192 ;  /* 0x000000c0c5c57221 */ /* 0x000fe20000010000 */
[----:B------:R-:W-:-:S11]  /*6740*/  HFMA2.MMA R192, -RZ, RZ, 0, 5.9604644775390625e-08 ;  /* 0x00000001ffc07435 */ /* 0x000fd600000001ff */
[----:B------:R-:W-:Y:S05]  /*6750*/  WARPSYNC.COLLECTIVE R194, `(.L_x_6164) ;  /* 0x00000000c2087348 */ /* 0x000fea0003c00000 */
[----:B------:R0:W1:Y:S02]  /*6760*/  SHFL.DOWN P5, R198, R195, R192, R193 ;  /* 0x080000c0c3c67389 */ /* 0x00006400000a00c1 */
[----:B01----:R-:W-:Y:S01]  /*6770*/  ENDCOLLECTIVE ;  /* 0x000000000000791b */ /* 0x003fe20003800000 */
.L_x_6164:
[----:B------:R-:W-:Y:S01]  /*6780*/  MOV R195, R197 ;  /* 0x000000c500c37202 */ /* 0x000fe20000000f00 */
[----:B------:R-:W-:-:S07]  /*6790*/  IMAD.MOV.U32 R199, RZ, RZ, R198 ;  /* 0x000000ffffc77224 */ /* 0x000fce00078e00c6 */
[----:B------:R-:W-:Y:S05]  /*67a0*/  WARPSYNC.COLLECTIVE R194, `(.L_x_6165) ;  /* 0x00000000c2087348 */ /* 0x000fea0003c00000 */
[----:B------:R0:W1:Y:S02]  /*67b0*/  SHFL.DOWN P5, R198, R195, R192, R193 ;  /* 0x080000c0c3c67389 */ /* 0x00006400000a00c1 */
[----:B01----:R-:W-:Y:S01]  /*67c0*/  ENDCOLLECTIVE ;  /* 0x000000000000791b */ /* 0x003fe20003800000 */
.L_x_6165:
[----:B------:R-:W-:Y:S01]  /*67d0*/  MOV R193, R198 ;  /* 0x000000c600c17202 */ /* 0x000fe20000000f00 */
[----:B------:R-:W-:Y:S06]  /*67e0*/  BRA `(.L_x_6166) ;  /* 0xffffffbc00bc7947 */ /* 0x000fec000383ffff */
.L_x_6167:
        /* <DEDUP_REMOVED lines=9> */
.L_x_13946:


//--------------------- .text._ZN10layer_norm13ln_bwd_kernelINS_13Kernel_traitsIf13__nv_bfloat16fS2_fjLj4096ELj1ELj1ELj4ELj16ENS_18Kernel_traits_baseILj4096EfS2_fS2_fjLj128EEEEELb0ELb1ELb1ELb1EEEvNS_9BwdParamsE --------------------------
	.section	.text._ZN10layer_norm13ln_bwd_kernelINS_13Kernel_traitsIf13__nv_bfloat16fS2_fjLj4096ELj1ELj1ELj4ELj16ENS_18Kernel_traits_baseILj4096EfS2_fS2_fjLj128EEEEELb0ELb1ELb1ELb1EEEvNS_9BwdParamsE,"ax",@progbits
	.align	128
        .global         _ZN10layer_norm13ln_bwd_kernelINS_13Kernel_traitsIf13__nv_bfloat16fS2_fjLj4096ELj1ELj1ELj4ELj16ENS_18Kernel_traits_baseILj4096EfS2_fS2_fjLj128EEEEELb0ELb1ELb1ELb1EEEvNS_9BwdParamsE
        .type           _ZN10layer_norm13ln_bwd_kernelINS_13Kernel_traitsIf13__nv_bfloat16fS2_fjLj4096ELj1ELj1ELj4ELj16ENS_18Kernel_traits_baseILj4096EfS2_fS2_fjLj128EEEEELb0ELb1ELb1ELb1EEEvNS_9BwdParamsE,@function
        .size           _ZN10layer_norm13ln_bwd_kernelINS_13Kernel_traitsIf13__nv_bfloat16fS2_fjLj4096ELj1ELj1ELj4ELj16ENS_18Kernel_traits_baseILj4096EfS2_fS2_fjLj128EEEEELb0ELb1ELb1ELb1EEEvNS_9BwdParamsE,(.L_x_13947 - _ZN10layer_norm13ln_bwd_kernelINS_13Kernel_traitsIf13__nv_bfloat16fS2_fjLj4096ELj1ELj1ELj4ELj16ENS_18Kernel_traits_baseILj4096EfS2_fS2_fjLj128EEEEELb0ELb1ELb1ELb1EEEvNS_9BwdParamsE)
        .other          _ZN10layer_norm13ln_bwd_kernelINS_13Kernel_traitsIf13__nv_bfloat16fS2_fjLj4096ELj1ELj1ELj4ELj16ENS_18Kernel_traits_baseILj4096EfS2_fS2_fjLj128EEEEELb0ELb1ELb1ELb1EEEvNS_9BwdParamsE,@"STO_CUDA_ENTRY STV_DEFAULT"
_ZN10layer_norm13ln_bwd_kernelINS_13Kernel_traitsIf13__nv_bfloat16fS2_fjLj4096ELj1ELj1ELj4ELj16ENS_18Kernel_traits_baseILj4096EfS2_fS2_fjLj128EEEEELb0ELb1ELb1ELb1EEEvNS_9BwdParamsE:
.text._ZN10layer_norm13ln_bwd_kernelINS_13Kernel_traitsIf13__nv_bfloat16fS2_fjLj4096ELj1ELj1ELj4ELj16ENS_18Kernel_traits_baseILj4096EfS2_fS2_fjLj128EEEEELb0ELb1ELb1ELb1EEEvNS_9BwdParamsE:
        /* <DEDUP_REMOVED lines=62> */
.L_x_6168:
        /* <DEDUP_REMOVED lines=13> */
[----:B------:R-:W4:Y:S04]  /*04b0*/  LDG.E.128 R24, desc[UR4][R4.64+0x2010] ;  /* 0x0020100404187981 */ /* 0x000f28000c1e1d00 */
[----:B------:R-:W4:Y:S04]  /*04c0*/  LDG.E.128 R20, desc[UR4][R4.64+0x3000] ;  /* 0x0030000404147981 */ /* 0x000f28000c1e1d00 */
        /* <DEDUP_REMOVED lines=78> */
[----:B------:R0:W-:Y:S02]  /*09b0*/  STL.S16 [R1+0x8], R0 ;  /* 0x0000080001007387 */ /* 0x0001e40000100600 */
.L_x_6238:
[----:B-1----:R-:W1:Y:S08]  /*09c0*/  LDC.64 R4, c[0x0][0x288] ;  /* 0x0000a200ff047b82 */ /* 0x002e700000000a00 */
[----:B0-----:R-:W0:Y:S08]  /*09d0*/  LDC.64 R16, c[0x0][0x280] ;  /* 0x0000a000ff107b82 */ /* 0x001e300000000a00 */
[----:B------:R-:W2:Y:S01]  /*09e0*/  LDC R199, c[0x0][0x218] ;  /* 0x00008600ffc77b82 */ /* 0x000ea20000000800 */
[----:B-1----:R-:W-:-:S07]  /*09f0*/  IMAD.WIDE R4, R2, 0x4, R4 ;  /* 0x0000000402047825 */ /* 0x002fce00078e0204 */
[----:B------:R-:W1:Y:S01]  /*0a00*/  LDC.64 R14, c[0x0][0x258] ;  /* 0x00009600ff0e7b82 */ /* 0x000e620000000a00 */
[----:B------:R0:W3:Y:S02]  /*0a10*/  LDG.E R196, desc[UR4][R4.64] ;  /* 0x0000000404c47981 */ /* 0x0000e4000c1e1900 */
[----:B0-----:R-:W-:-:S05]  /*0a20*/  IMAD.WIDE R4, R2, 0x4, R16 ;  /* 0x0000000402047825 */ /* 0x001fca00078e0210 */
[----:B------:R2:W4:Y:S01]  /*0a30*/  LDG.E R197, desc[UR4][R4.64] ;  /* 0x0000000404c57981 */ /* 0x000522000c1e1900 */
[----:B------:R-:W0:Y:S01]  /*0a40*/  S2R R6, SR_TID.X ;  /* 0x0000000000067919 */ /* 0x000e220000002100 */
[----:B-1----:R-:W-:-:S04]  /*0a50*/  IMAD.WIDE R14, R2, 0x4, R14 ;  /* 0x00000004020e7825 */ /* 0x002fc800078e020e */
[----:B--2---:R-:W-:Y:S01]  /*0a60*/  IMAD R4, R2, R199, RZ ;  /* 0x000000c702047224 */ /* 0x004fe200078e02ff */
[----:B-----5:R1:W5:Y:S04]  /*0a70*/  LDG.E R3, desc[UR4][R14.64] ;  /* 0x000000040e037981 */ /* 0x020368000c1e1900 */
[----:B------:R-:W-:-:S04]  /*0a80*/  SHF.R.S32.HI R5, RZ, 0x1f, R4 ;  /* 0x0000001fff057819 */ /* 0x000fc80000011404 */
[----:B------:R-:W-:Y:S01]  /*0a90*/  LEA.HI R5, R5, R4, RZ, 0x3 ;  /* 0x0000000405057211 */ /* 0x000fe200078f18ff */
[----:B-1----:R-:W1:Y:S01]  /*0aa0*/  LDC.64 R14, c[0x0][0x2c8] ;  /* 0x0000b200ff0e7b82 */ /* 0x002e620000000a00 */
[----:B0-----:R-:W-:-:S04]  /*0ab0*/  LOP3.LUT R198, R6, 0x7f, RZ, 0xc0, !PT ;  /* 0x0000007f06c67812 */ /* 0x001fc800078ec0ff */
[----:B------:R-:W-:-:S05]  /*0ac0*/  LEA.HI.SX32 R6, R5, R198, 0x1d ;  /* 0x000000c605067211 */ /* 0x000fca00078feaff */
[----:B------:R-:W-:-:S05]  /*0ad0*/  VIADD R216, R6, 0x180 ;  /* 0x0000018006d87836 */ /* 0x000fca0000000000 */
[----:B------:R0:W-:Y:S01]  /*0ae0*/  STL [R1+0x4], R216 ;  /* 0x000004d801007387 */ /* 0x0001e20000100800 */
[C---:B------:R-:W-:Y:S01]  /*0af0*/  IADD3 R252, R6.reuse, 0x100, RZ ;  /* 0x0000010006fc7810 */ /* 0x040fe20007ffe0ff */
[C---:B------:R-:W-:Y:S01]  /*0b00*/  VIADD R234, R6.reuse, 0x80 ;  /* 0x0000008006ea7836 */ /* 0x040fe20000000000 */
[----:B------:R-:W-:Y:S01]  /*0b10*/  BSSY B0, `(.L_x_6170) ;  /* 0x0000199000007945 */ /* 0x000fe20003800000 */
[----:B-1----:R-:W-:-:S04]  /*0b20*/  IMAD.WIDE.U32 R232, R6, 0x20, R14 ;  /* 0x0000002006e87825 */ /* 0x002fc800078e000e */
[----:B------:R-:W-:-:S04]  /*0b30*/  IMAD.WIDE.U32 R18, R234, 0x20, R14 ;  /* 0x00000020ea127825 */ /* 0x000fc800078e000e */
[----:B------:R-:W-:-:S04]  /*0b40*/  IMAD.WIDE.U32 R16, R252, 0x20, R14 ;  /* 0x00000020fc107825 */ /* 0x000fc800078e000e */
[----:B------:R-:W-:Y:S01]  /*0b50*/  IMAD.WIDE.U32 R14, R216, 0x20, R14 ;  /* 0x00000020d80e7825 */ /* 0x000fe200078e000e */
[----:B---3--:R-:W-:Y:S01]  /*0b60*/  ISETP.GT.AND P2, PT, R196, RZ, PT ;  /* 0x000000ffc400720c */ /* 0x008fe20003f44270 */
[----:B----4-:R0:W-:-:S12]  /*0b70*/  STL [R1], R197 ;  /* 0x000000c501007387 */ /* 0x0101d80000100800 */
[----:B------:R-:W-:Y:S05]  /*0b80*/  @P2 BRA `(.L_x_6171) ;  /* 0x0000000000402947 */ /* 0x000fea0003800000 */
[----:B------:R-:W-:Y:S01]  /*0b90*/  MOV R4, UR16 ;  /* 0x0000001000047c02 */ /* 0x000fe20008000f00 */
[----:B------:R-:W-:Y:S01]  /*0ba0*/  IMAD.U32 R5, RZ, RZ, UR17 ;  /* 0x00000011ff057e24 */ /* 0x000fe2000f8e00ff */
[----:B0-----:R-:W-:Y:S02]  /*0bb0*/  CS2R R196, SRZ ;  /* 0x0000000000c47805 */ /* 0x001fe4000001ff00 */
        /* <DEDUP_REMOVED lines=11> */
[----:B------:R-:W-:Y:S01]  /*0c70*/  CS2R R196, SRZ ;  /* 0x0000000000c47805 */ /* 0x000fe2000001ff00 */
[----:B------:R-:W-:Y:S06]  /*0c80*/  BRA `(.L_x_6172) ;  /* 0x0000001800047947 */ /* 0x000fec0003800000 */
.L_x_6171:
[----:B------:R-:W1:Y:S01]  /*0c90*/  LDC.64 R208, c[0x0][0x238] ;  /* 0x00008e00ffd07b82 */ /* 0x000e620000000a00 */
[----:B------:R-:W-:Y:S01]  /*0ca0*/  IADD3 R196, R196, -0x1, RZ ;  /* 0xffffffffc4c47810 */ /* 0x000fe20007ffe0ff */
[----:B------:R-:W-:Y:S04]  /*0cb0*/  STL [R1+0xc0], R56 ;  /* 0x0000c03801007387 */ /* 0x000fe80000100800 */
[----:B------:R-:W-:Y:S01]  /*0cc0*/  IMAD R196, R196, R199, RZ ;  /* 0x000000c7c4c47224 */ /* 0x000fe200078e02ff */
[----:B------:R-:W-:Y:S01]  /*0cd0*/  STL [R1+0xbc], R55 ;  /* 0x0000bc3701007387 */ /* 0x000fe20000100800 */
[----:B------:R-:W2:Y:S03]  /*0ce0*/  LDC.64 R4, c[0x0][0x250] ;  /* 0x00009400ff047b82 */ /* 0x000ea60000000a00 */
[----:B------:R-:W-:Y:S01]  /*0cf0*/  SHF.R.S32.HI R7, RZ, 0x1f, R196 ;  /* 0x0000001fff077819 */ /* 0x000fe200000114c4 */
[----:B------:R3:W-:Y:S03]  /*0d00*/  STL [R1+0xb8], R54 ;  /* 0x0000b83601007387 */ /* 0x0007e60000100800 */
[----:B------:R-:W-:Y:S01]  /*0d10*/  LEA.HI R7, R7, R196, RZ, 0x3 ;  /* 0x000000c407077211 */ /* 0x000fe200078f18ff */
[----:B------:R-:W4:Y:S01]  /*0d20*/  LDC.64 R228, c[0x0][0x2b8] ;  /* 0x0000ae00ffe47b82 */ /* 0x000f220000000a00 */
[----:B------:R-:W-:Y:S02]  /*0d30*/  STL [R1+0xb4], R53 ;  /* 0x0000b43501007387 */ /* 0x000fe40000100800 */
[----:B------:R-:W-:-:S02]  /*0d40*/  LEA.HI.SX32 R7, R7, R198, 0x1d ;  /* 0x000000c607077211 */ /* 0x000fc400078feaff */
[----:B------:R4:W-:Y:S01]  /*0d50*/  STL [R1+0xb0], R52 ;  /* 0x0000b03401007387 */ /* 0x0009e20000100800 */
[--C-:B-1----:R-:W-:Y:S02]  /*0d60*/  IMAD.WIDE.U32 R12, R234, 0x20, R208.reuse ;  /* 0x00000020ea0c7825 */ /* 0x102fe400078e00d0 */
[----:B---3--:R-:W1:Y:S02]  /*0d70*/  LDC.U8 R54, c[0x0][0x2a0] ;  /* 0x0000a800ff367b82 */ /* 0x008e640000000000 */
[----:B------:R-:W-:Y:S01]  /*0d80*/  IMAD.WIDE.U32 R192, R6, 0x20, R208 ;  /* 0x0000002006c07825 */ /* 0x000fe200078e00d0 */
[----:B0-----:R-:W3:Y:S03]  /*0d90*/  LDG.E.128 R196, desc[UR4][R12.64] ;  /* 0x000000040cc47981 */ /* 0x001ee6000c1e1d00 */
[----:B--2---:R-:W-:Y:S01]  /*0da0*/  IMAD.WIDE R204, R2, 0x4, R4 ;  /* 0x0000000402cc7825 */ /* 0x004fe200078e0204 */
[----:B------:R0:W2:Y:S03]  /*0db0*/  LDG.E.128 R200, desc[UR4][R12.64+0x10] ;  /* 0x000010040cc87981 */ /* 0x0000a6000c1e1d00 */
[----:B------:R-:W-:Y:S01]  /*0dc0*/  IMAD.WIDE.U32 R4, R252, 0x20, R208 ;  /* 0x00000020fc047825 */ /* 0x000fe200078e00d0 */
[----:B------:R-:W3:Y:S03]  /*0dd0*/  LDG.E R0, desc[UR4][R204.64] ;  /* 0x00000004cc007981 */ /* 0x000ee6000c1e1900 */
[----:B----4-:R-:W-:Y:S01]  /*0de0*/  IMAD.WIDE.U32 R188, R7, 0x10, R228 ;  /* 0x0000001007bc7825 */ /* 0x010fe200078e00e4 */
[----:B------:R-:W4:Y:S03]  /*0df0*/  LDG.E.128 R8, desc[UR4][R192.64] ;  /* 0x00000004c0087981 */ /* 0x000f26000c1e1d00 */
[----:B0-----:R-:W-:-:S02]  /*0e00*/  IMAD.WIDE.U32 R12, R216, 0x20, R208 ;  /* 0x00000020d80c7825 */ /* 0x001fc400078e00d0 */
[----:B------:R-:W2:Y:S04]  /*0e10*/  LDG.E.128 R208, desc[UR4][R4.64+0x10] ;  /* 0x0000100404d07981 */ /* 0x000ea8000c1e1d00 */
[----:B------:R0:W2:Y:S04]  /*0e20*/  LDG.E.128 R204, desc[UR4][R4.64] ;  /* 0x0000000404cc7981 */ /* 0x0000a8000c1e1d00 */
[----:B------:R-:W2:Y:S04]  /*0e30*/  LDG.E.128 R212, desc[UR4][R12.64] ;  /* 0x000000040cd47981 */ /* 0x000ea8000c1e1d00 */
[----:B------:R1:W2:Y:S01]  /*0e40*/  LDG.E.128 R216, desc[UR4][R12.64+0x10] ;  /* 0x000010040cd87981 */ /* 0x0002a2000c1e1d00 */
[----:B0-----:R-:W-:-:S03]  /*0e50*/  VIADD R4, R7, 0x80 ;  /* 0x0000008007047836 */ /* 0x001fc60000000000 */
[----:B------:R-:W2:Y:S01]  /*0e60*/  LDG.E.128 R188, desc[UR4][R188.64] ;  /* 0x00000004bcbc7981 */ /* 0x000ea2000c1e1d00 */
[----:B------:R-:W-:-:S03]  /*0e70*/  IMAD.WIDE.U32 R4, R4, 0x10, R228 ;  /* 0x0000001004047825 */ /* 0x000fc600078e00e4 */
[----:B------:R-:W2:Y:S01]  /*0e80*/  LDG.E.128 R192, desc[UR4][R192.64+0x10] ;  /* 0x00001004c0c07981 */ /* 0x000ea2000c1e1d00 */
[----:B-1----:R-:W-:-:S03]  /*0e90*/  IADD3 R12, R7, 0x100, RZ ;  /* 0x00000100070c7810 */ /* 0x002fc60007ffe0ff */
[----:B------:R0:W2:Y:S01]  /*0ea0*/  LDG.E.128 R220, desc[UR4][R4.64] ;  /* 0x0000000404dc7981 */ /* 0x0000a2000c1e1d00 */
[----:B------:R-:W-:Y:S02]  /*0eb0*/  VIADD R7, R7, 0x180 ;  /* 0x0000018007077836 */ /* 0x000fe40000000000 */
[----:B0-----:R-:W-:-:S05]  /*0ec0*/  IMAD.WIDE.U32 R4, R12, 0x10, R228 ;  /* 0x000000100c047825 */ /* 0x001fca00078e00e4 */
[----:B------:R0:W2:Y:S02]  /*0ed0*/  LDG.E.128 R224, desc[UR4][R4.64] ;  /* 0x0000000404e07981 */ /* 0x0000a4000c1e1d00 */
[----:B0-----:R-:W-:-:S05]  /*0ee0*/  IMAD.WIDE.U32 R4, R7, 0x10, R228 ;  /* 0x0000001007047825 */ /* 0x001fca00078e00e4 */
[----:B------:R0:W2:Y:S02]  /*0ef0*/  LDG.E.128 R228, desc[UR4][R4.64] ;  /* 0x0000000404e47981 */ /* 0x0000a4000c1e1d00 */
[----:B0-----:R-:W-:Y:S01]  /*0f00*/  MOV R4, UR16 ;  /* 0x0000001000047c02 */ /* 0x001fe20008000f00 */
[----:B------:R-:W-:-:S03]  /*0f10*/  IMAD.U32 R5, RZ, RZ, UR17 ;  /* 0x00000011ff057e24 */ /* 0x000fc6000f8e00ff */
        /* <DEDUP_REMOVED lines=13> */
[C---:B0-----:R-:W-:Y:S01]  /*0ff0*/  FADD.FTZ R14, -R0.reuse, R196 ;  /* 0x000000c4000e7221 */ /* 0x041fe20000010100 */
[C---:B------:R-:W-:Y:S01]  /*1000*/  FADD.FTZ R7, -R0.reuse, R9 ;  /* 0x0000000900077221 */ /* 0x040fe20000010100 */
[C---:B------:R-:W-:Y:S01]  /*1010*/  FADD.FTZ R15, -R0.reuse, R197 ;  /* 0x000000c5000f7221 */ /* 0x040fe20000010100 */
[C---:B------:R-:W-:Y:S01]  /*1020*/  FADD.FTZ R16, -R0.reuse, R198 ;  /* 0x000000c600107221 */ /* 0x040fe20000010100 */
[C---:B------:R-:W-:Y:S01]  /*1030*/  FADD.FTZ R10, -R0.reuse, R10 ;  /* 0x0000000a000a7221 */ /* 0x040fe20000010100 */
[----:B--2---:R-:W-:Y:S01]  /*1040*/  FADD.FTZ R196, -R0, R210 ;  /* 0x000000d200c47221 */ /* 0x004fe20000010100 */
[----:B------:R-:W-:Y:S01]  /*1050*/  PRMT R52, R188, 0x7632, R52 ;  /* 0x00007632bc347816 */ /* 0x000fe20000000034 */
[C---:B------:R-:W-:Y:S01]  /*1060*/  IMAD.U32 R238, R191.reuse, 0x10000, RZ ;  /* 0x00010000bfee7824 */ /* 0x040fe200078e00ff */
[----:B------:R-:W-:Y:S01]  /*1070*/  PRMT R246, R191, 0x7632, R246 ;  /* 0x00007632bff67816 */ /* 0x000fe200000000f6 */
[C---:B------:R-:W-:Y:S01]  /*1080*/  FADD.FTZ R191, -R0.reuse, R205 ;  /* 0x000000cd00bf7221 */ /* 0x040fe20000010100 */
[C---:B------:R-:W-:Y:S01]  /*1090*/  FADD.FTZ R8, -R0.reuse, R192 ;  /* 0x000000c000087221 */ /* 0x040fe20000010100 */
[C---:B------:R-:W-:Y:S01]  /*10a0*/  FADD.FTZ R13, -R0.reuse, R195 ;  /* 0x000000c3000d7221 */ /* 0x040fe20000010100 */
[----:B------:R-:W-:Y:S01]  /*10b0*/  SHF.L.U32 R237, R221, 0x10, RZ ;  /* 0x00000010dded7819 */ /* 0x000fe200000006ff */
[C---:B------:R-:W-:Y:S01]  /*10c0*/  FADD.FTZ R192, -R0.reuse, R206 ;  /* 0x000000ce00c07221 */ /* 0x040fe20000010100 */
[C---:B------:R-:W-:Y:S01]  /*10d0*/  FADD.FTZ R12, -R0.reuse, R194 ;  /* 0x000000c2000c7221 */ /* 0x040fe20000010100 */
[----:B------:R-:W-:Y:S01]  /*10e0*/  FADD.FTZ R195, -R0, R209 ;  /* 0x000000d100c37221 */ /* 0x000fe20000010100 */
[----:B------:R-:W-:Y:S01]  /*10f0*/  PRMT R206, R222, 0x7632, R206 ;  /* 0x00007632dece7816 */ /* 0x000fe200000000ce */
[C---:B------:R-:W-:Y:S01]  /*1100*/  FADD.FTZ R9, -R0.reuse, R193 ;  /* 0x000000c100097221 */ /* 0x040fe20000010100 */
[----:B------:R-:W-:Y:S01]  /*1110*/  PRMT R205, R223, 0x7632, R205 ;  /* 0x00007632dfcd7816 */ /* 0x000fe200000000cd */
[----:B------:R-:W-:Y:S01]  /*1120*/  FADD.FTZ R194, -R0, R208 ;  /* 0x000000d000c27221 */ /* 0x000fe20000010100 */
[----:B------:R-:W-:Y:S01]  /*1130*/  PRMT R209, R221, 0x7632, R209 ;  /* 0x00007632ddd17816 */ /* 0x000fe200000000d1 */
[----:B-----5:R-:W-:Y:S01]  /*1140*/  FMUL.FTZ R245, R3, R8 ;  /* 0x0000000803f57220 */ /* 0x020fe20000410000 */
[----:B------:R-:W-:-:S02]  /*1150*/  MOV R208, R52 ;  /* 0x0000003400d07202 */ /* 0x000fc40000000f00 */
[----:B------:R-:W-:Y:S02]  /*1160*/  PRMT R235, R227, 0x7632, R235 ;  /* 0x00007632e3eb7816 */ /* 0x000fe400000000eb */
[C---:B------:R-:W-:Y:S02]  /*1170*/  PRMT R250, R190.reuse, 0x7632, R250 ;  /* 0x00007632befa7816 */ /* 0x040fe400000000fa */
[----:B------:R-:W-:Y:S01]  /*1180*/  SHF.L.U32 R240, R190, 0x10, RZ ;  /* 0x00000010bef07819 */ /* 0x000fe200000006ff */
[----:B------:R-:W-:Y:S01]  /*1190*/  FADD.FTZ R190, -R0, R204 ;  /* 0x000000cc00be7221 */ /* 0x000fe20000010100 */
[----:B------:R-:W-:Y:S02]  /*11a0*/  MOV R8, R206 ;  /* 0x000000ce00087202 */ /* 0x000fe40000000f00 */
[----:B------:R-:W-:Y:S02]  /*11b0*/  SHF.L.U32 R244, R188, 0x10, RZ ;  /* 0x00000010bcf47819 */ /* 0x000fe400000006ff */
[----:B------:R-:W-:-:S02]  /*11c0*/  PRMT R243, R229, 0x7632, R243 ;  /* 0x00007632e5f37816 */ /* 0x000fc400000000f3 */
[----:B------:R-:W-:Y:S01]  /*11d0*/  SHF.L.U32 R56, R229, 0x10, RZ ;  /* 0x00000010e5387819 */ /* 0x000fe200000006ff */
[----:B------:R-:W-:Y:S02]  /*11e0*/  IMAD.MOV.U32 R229, RZ, RZ, R237 ;  /* 0x000000ffffe57224 */ /* 0x000fe400078e00ed */
[----:B------:R-:W-:Y:S01]  /*11f0*/  FMUL.FTZ R237, R3, R14 ;  /* 0x0000000e03ed7220 */ /* 0x000fe20000410000 */
[C---:B------:R-:W-:Y:S02]  /*1200*/  PRMT R53, R231.reuse, 0x7632, R53 ;  /* 0x00007632e7357816 */ /* 0x040fe40000000035 */
[----:B------:R-:W-:Y:S01]  /*1210*/  SHF.L.U32 R52, R231, 0x10, RZ ;  /* 0x00000010e7347819 */ /* 0x000fe200000006ff */
[----:B------:R-:W-:Y:S01]  /*1220*/  IMAD.MOV.U32 R231, RZ, RZ, R243 ;  /* 0x000000ffffe77224 */ /* 0x000fe200078e00f3 */
[----:B------:R-:W-:Y:S01]  /*1230*/  MOV R14, R235 ;  /* 0x000000eb000e7202 */ /* 0x000fe20000000f00 */
[C---:B------:R-:W-:Y:S01]  /*1240*/  FMUL.FTZ R235, R3.reuse, R15 ;  /* 0x0000000f03eb7220 */ /* 0x040fe20000410000 */
[----:B------:R-:W-:Y:S01]  /*1250*/  FMUL.FTZ R243, R3, R9 ;  /* 0x0000000903f37220 */ /* 0x000fe20000410000 */
[----:B------:R-:W-:-:S02]  /*1260*/  IMAD.MOV.U32 R15, RZ, RZ, R205 ;  /* 0x000000ffff0f7224 */ /* 0x000fc400078e00cd */
[C---:B------:R-:W-:Y:S01]  /*1270*/  FADD.FTZ R188, -R0.reuse, R202 ;  /* 0x000000ca00bc7221 */ /* 0x040fe20000010100 */
[----:B------:R-:W-:Y:S01]  /*1280*/  IMAD.MOV.U32 R9, RZ, RZ, R209 ;  /* 0x000000ffff097224 */ /* 0x000fe200078e00d1 */
[C---:B------:R-:W-:Y:S01]  /*1290*/  PRMT R248, R189.reuse, 0x7632, R248 ;  /* 0x00007632bdf87816 */ /* 0x040fe200000000f8 */
[----:B------:R-:W-:Y:S02]  /*12a0*/  IMAD.U32 R242, R189, 0x10000, RZ ;  /* 0x00010000bdf27824 */ /* 0x000fe400078e00ff */
[----:B------:R-:W-:Y:S01]  /*12b0*/  FADD.FTZ R202, -R0, R216 ;  /* 0x000000d800ca7221 */ /* 0x000fe20000010100 */
[C---:B------:R-:W-:Y:S01]  /*12c0*/  PRMT R55, R230.reuse, 0x7632, R55 ;  /* 0x00007632e6377816 */ /* 0x040fe20000000037 */
[----:B------:R-:W-:Y:S02]  /*12d0*/  IMAD.U32 R54, R230, 0x10000, RZ ;  /* 0x00010000e6367824 */ /* 0x000fe400078e00ff */
[C---:B------:R-:W-:Y:S01]  /*12e0*/  FADD.FTZ R189, -R0.reuse, R203 ;  /* 0x000000cb00bd7221 */ /* 0x040fe20000010100 */
[----:B------:R-:W-:Y:S01]  /*12f0*/  FADD.FTZ R216, -R0, R218 ;  /* 0x000000da00d87221 */ /* 0x000fe20000010100 */
[C---:B------:R-:W-:Y:S01]  /*1300*/  FMUL.FTZ R230, R3.reuse, R16 ;  /* 0x0000001003e67220 */ /* 0x040fe20000410000 */
[----:B------:R-:W-:Y:S01]  /*1310*/  FMUL.FTZ R218, R3, R190 ;  /* 0x000000be03da7220 */ /* 0x000fe20000410000 */
[----:B------:R-:W-:-:S02]  /*1320*/  MOV R16, R8 ;  /* 0x0000000800107202 */ /* 0x000fc40000000f00 */
[----:B------:R-:W-:Y:S01]  /*1330*/  PRMT R210, R220, 0x7632, R210 ;  /* 0x00007632dcd27816 */ /* 0x000fe200000000d2 */
[----:B------:R-:W2:Y:S01]  /*1340*/  LDL R8, [R1+0xa0] ;  /* 0x0000a00001087983 */ /* 0x000ea20000100800 */
[----:B------:R-:W-:Y:S01]  /*1350*/  MOV R190, R15 ;  /* 0x0000000f00be7202 */ /* 0x000fe20000000f00 */
[----:B------:R-:W-:Y:S02]  /*1360*/  IMAD.MOV.U32 R15, RZ, RZ, R9 ;  /* 0x000000ffff0f7224 */ /* 0x000fe400078e0009 */
[----:B------:R-:W-:Y:S01]  /*1370*/  FADD.FTZ R19, -R0, R201 ;  /* 0x000000c900137221 */ /* 0x000fe20000010100 */
[----:B------:R-:W-:Y:S01]  /*1380*/  IMAD.U32 R236, R220, 0x10000, RZ ;  /* 0x00010000dcec7824 */ /* 0x000fe200078e00ff */
[----:B------:R-:W3:Y:S01]  /*1390*/  LDL R9, [R1+0xa8] ;  /* 0x0000a80001097983 */ /* 0x000ee20000100800 */
[C---:B------:R-:W-:Y:S01]  /*13a0*/  FMUL.FTZ R249, R3.reuse, R10 ;  /* 0x0000000a03f97220 */ /* 0x040fe20000410000 */
[----:B------:R-:W-:Y:S01]  /*13b0*/  FMUL.FTZ R220, R3, R189 ;  /* 0x000000bd03dc7220 */ /* 0x000fe20000410000 */
[----:B------:R-:W-:Y:S01]  /*13c0*/  MOV R10, R210 ;  /* 0x000000d2000a7202 */ /* 0x000fe20000000f00 */
[----:B------:R-:W4:Y:S01]  /*13d0*/  LDL R189, [R1+0xa4] ;  /* 0x0000a40001bd7983 */ /* 0x000f220000100800 */
[----:B------:R-:W-:Y:S01]  /*13e0*/  FADD.FTZ R203, -R0, R217 ;  /* 0x000000d900cb7221 */ /* 0x000fe20000010100 */
[C---:B------:R-:W-:Y:S01]  /*13f0*/  PRMT R239, R224.reuse, 0x7632, R239 ;  /* 0x00007632e0ef7816 */ /* 0x040fe200000000ef */
[----:B------:R-:W-:-:S02]  /*1400*/  IMAD.U32 R217, R224, 0x10000, RZ ;  /* 0x00010000e0d97824 */ /* 0x000fc400078e00ff */
[C---:B------:R-:W-:Y:S01]  /*1410*/  FMUL.FTZ R224, R3.reuse, R19 ;  /* 0x0000001303e07220 */ /* 0x040fe20000410000 */
[----:B------:R-:W-:Y:S02]  /*1420*/  IMAD.MOV.U32 R19, RZ, RZ, R14 ;  /* 0x000000ffff137224 */ /* 0x000fe400078e000e */
[----:B------:R-:W-:Y:S01]  /*1430*/  FADD.FTZ R193, -R0, R207 ;  /* 0x000000cf00c17221 */ /* 0x000fe20000010100 */
[----:B------:R-:W-:Y:S01]  /*1440*/  MOV R14, R10 ;  /* 0x0000000a000e7202 */ /* 0x000fe20000000f00 */
[----:B------:R-:W-:Y:S01]  /*1450*/  IMAD.U32 R207, R222, 0x10000, RZ ;  /* 0x00010000decf7824 */ /* 0x000fe200078e00ff */
[----:B------:R-:W4:Y:S01]  /*1460*/  LDL R10, [R1+0x90] ;  /* 0x00009000010a7983 */ /* 0x000f220000100800 */
[----:B------:R-:W-:-:S03]  /*1470*/  FMUL.FTZ R222, R3, R188 ;  /* 0x000000bc03de7220 */ /* 0x000fc60000410000 */
[----:B------:R-:W4:Y:S01]  /*1480*/  LDL R188, [R1+0xac] ;  /* 0x0000ac0001bc7983 */ /* 0x000f220000100800 */
[C---:B------:R-:W-:Y:S01]  /*1490*/  FADD.FTZ R11, -R0.reuse, R11 ;  /* 0x0000000b000b7221 */ /* 0x040fe20000010100 */
[----:B------:R-:W-:Y:S01]  /*14a0*/  PRMT R241, R225, 0x7632, R241 ;  /* 0x00007632e1f17816 */ /* 0x000fe200000000f1 */
[C---:B------:R-:W-:Y:S02]  /*14b0*/  FADD.FTZ R18, -R0.reuse, R200 ;  /* 0x000000c800127221 */ /* 0x040fe40000010100 */
[C---:B------:R-:W-:Y:S01]  /*14c0*/  FMUL.FTZ R247, R3.reuse, R11 ;  /* 0x0000000b03f77220 */ /* 0x040fe20000410000 */
[----:B------:R-:W-:Y:S01]  /*14d0*/  MOV R11, R241 ;  /* 0x000000f1000b7202 */ /* 0x000fe20000000f00 */
[----:B------:R-:W-:Y:S01]  /*14e0*/  FMUL.FTZ R241, R3, R12 ;  /* 0x0000000c03f17220 */ /* 0x000fe20000410000 */
[----:B------:R-:W-:Y:S02]  /*14f0*/  IMAD.MOV.U32 R12, RZ, RZ, R239 ;  /* 0x000000ffff0c7224 */ /* 0x000fe400078e00ef */
[--C-:B------:R-:W-:Y:S01]  /*1500*/  FADD.FTZ R198, -R0, R212.reuse ;  /* 0x000000d400c67221 */ /* 0x100fe20000010100 */
[C---:B------:R-:W-:Y:S01]  /*1510*/  PRMT R212, R226.reuse, 0x7632, R212 ;  /* 0x00007632e2d47816 */ /* 0x040fe200000000d4 */
[----:B------:R-:W-:-:S02]  /*1520*/  IMAD.U32 R233, R226, 0x10000, RZ ;  /* 0x00010000e2e97824 */ /* 0x000fc400078e00ff */
[C---:B------:R-:W-:Y:S01]  /*1530*/  FMUL.FTZ R226, R3.reuse, R18 ;  /* 0x0000001203e27220 */ /* 0x040fe20000410000 */
[----:B------:R-:W-:Y:S01]  /*1540*/  IMAD.MOV.U32 R18, RZ, RZ, R12 ;  /* 0x000000ffff127224 */ /* 0x000fe200078e000c */
[----:B------:R-:W-:Y:S02]  /*1550*/  MOV R12, R11 ;  /* 0x0000000b000c7202 */ /* 0x000fe40000000f00 */
[----:B------:R-:W4:Y:S01]  /*1560*/  LDL R11, [R1+0x88] ;  /* 0x00008800010b7983 */ /* 0x000f220000100800 */
[----:B------:R-:W-:Y:S01]  /*1570*/  FMUL.FTZ R251, R3, R7 ;  /* 0x0000000703fb7220 */ /* 0x000fe20000410000 */
[----:B------:R-:W-:Y:S01]  /*1580*/  MOV R7, R208 ;  /* 0x000000d000077202 */ /* 0x000fe20000000f00 */
[----:B------:R-:W-:-:S04]  /*1590*/  FADD.FTZ R200, -R0, R214 ;  /* 0x000000d600c87221 */ /* 0x000fc80000010100 */
[----:B------:R-:W-:Y:S01]  /*15a0*/  FMUL.FTZ R206, R3, R200 ;  /* 0x000000c803ce7220 */ /* 0x000fe20000410000 */
[----:B------:R-:W-:Y:S02]  /*15b0*/  IMAD.U32 R7, R7, 0x10000, RZ ;  /* 0x0001000007077824 */ /* 0x000fe400078e00ff */
[C---:B------:R-:W-:Y:S01]  /*15c0*/  FADD.FTZ R17, -R0.reuse, R199 ;  /* 0x000000c700117221 */ /* 0x040fe20000010100 */
[C---:B------:R-:W-:Y:S01]  /*15d0*/  FADD.FTZ R197, -R0.reuse, R211 ;  /* 0x000000d300c57221 */ /* 0x040fe20000010100 */
[C---:B------:R-:W-:Y:S01]  /*15e0*/  FADD.FTZ R199, -R0.reuse, R213 ;  /* 0x000000d500c77221 */ /* 0x040fe20000010100 */
[C---:B------:R-:W-:Y:S01]  /*15f0*/  FADD.FTZ R201, -R0.reuse, R215 ;  /* 0x000000d700c97221 */ /* 0x040fe20000010100 */
[----:B------:R-:W-:Y:S01]  /*1600*/  FADD.FTZ R219, -R0, R219 ;  /* 0x000000db00db7221 */ /* 0x000fe20000010100 */
[----:B------:R-:W-:Y:S01]  /*1610*/  FFMA.FTZ R117, R251, R7, R117 ;  /* 0x00000007fb757223 */ /* 0x000fe20000010075 */
[----:B------:R-:W-:Y:S01]  /*1620*/  FADD.FTZ R145, R145, R7 ;  /* 0x0000000791917221 */ /* 0x000fe20000010000 */
[----:B------:R-:W-:Y:S01]  /*1630*/  FMUL.FTZ R0, R3, R232 ;  /* 0x000000e803007220 */ /* 0x000fe20000410000 */
[----:B------:R-:W-:-:S03]  /*1640*/  FADD.FTZ R144, R144, R244 ;  /* 0x000000f490907221 */ /* 0x000fc60000010000 */
[----:B------:R-:W-:Y:S01]  /*1650*/  FFMA.FTZ R116, R0, R244, R116 ;  /* 0x000000f400747223 */ /* 0x000fe20000010074 */
[C---:B------:R-:W-:Y:S01]  /*1660*/  FMUL.FTZ R239, R3.reuse, R13 ;  /* 0x0000000d03ef7220 */ /* 0x040fe20000410000 */
[----:B------:R-:W-:Y:S01]  /*1670*/  MOV R13, R212 ;  /* 0x000000d4000d7202 */ /* 0x000fe20000000f00 */
[C---:B------:R-:W-:Y:S01]  /*1680*/  FMUL.FTZ R215, R3.reuse, R191 ;  /* 0x000000bf03d77220 */ /* 0x040fe20000410000 */
[----:B------:R-:W-:Y:S01]  /*1690*/  FMUL.FTZ R212, R3, R194 ;  /* 0x000000c203d47220 */ /* 0x000fe20000410000 */
[----:B------:R-:W-:Y:S01]  /*16a0*/  FFMA.FTZ R106, R230, R229, R106 ;  /* 0x000000e5e66a7223 */ /* 0x000fe2000001006a */
[----:B------:R-:W-:Y:S01]  /*16b0*/  FADD.FTZ R134, R134, R229 ;  /* 0x000000e586867221 */ /* 0x000fe20000010000 */
[----:B------:R-:W4:Y:S04]  /*16c0*/  LDL R194, [R1+0x98] ;  /* 0x0000980001c27983 */ /* 0x000f280000100800 */
[----:B------:R-:W4:Y:S01]  /*16d0*/  LDL R191, [R1+0x80] ;  /* 0x0000800001bf7983 */ /* 0x000f220000100800 */
[----:B--2---:R-:W-:Y:S01]  /*16e0*/  FMUL.FTZ R200, R8, R244 ;  /* 0x000000f408c87220 */ /* 0x004fe20000410000 */
[----:B------:R-:W-:-:S02]  /*16f0*/  IMAD.U32 R8, R248, 0x10000, RZ ;  /* 0x00010000f8087824 */ /* 0x000fc400078e00ff */
[----:B---3--:R-:W-:Y:S01]  /*1700*/  FMUL.FTZ R248, R9, R242 ;  /* 0x000000f209f87220 */ /* 0x008fe20000410000 */
[----:B------:R-:W-:Y:S01]  /*1710*/  SHF.L.U32 R9, R250, 0x10, RZ ;  /* 0x00000010fa097819 */ /* 0x000fe200000006ff */
[----:B----4-:R-:W-:Y:S02]  /*1720*/  FMUL.FTZ R250, R189, R7 ;  /* 0x00000007bdfa7220 */ /* 0x010fe40000410000 */
[----:B------:R-:W2:Y:S01]  /*1730*/  LDL R7, [R1+0x68] ;  /* 0x0000680001077983 */ /* 0x000ea20000100800 */
[----:B------:R-:W-:Y:S01]  /*1740*/  FMUL.FTZ R244, R10, R240 ;  /* 0x000000f00af47220 */ /* 0x000fe20000410000 */
[----:B------:R-:W-:Y:S02]  /*1750*/  IMAD.U32 R10, R246, 0x10000, RZ ;  /* 0x00010000f60a7824 */ /* 0x000fe400078e00ff */
[----:B------:R-:W-:Y:S01]  /*1760*/  FMUL.FTZ R229, R11, R229 ;  /* 0x000000e50be57220 */ /* 0x000fe20000410000 */
[----:B------:R-:W-:Y:S01]  /*1770*/  FMUL.FTZ R246, R188, R8 ;  /* 0x00000008bcf67220 */ /* 0x000fe20000410000 */
[----:B------:R-:W-:Y:S01]  /*1780*/  MOV R188, R18 ;  /* 0x0000001200bc7202 */ /* 0x000fe20000000f00 */
[----:B------:R-:W3:Y:S04]  /*1790*/  LDL R11, [R1+0x50] ;  /* 0x00005000010b7983 */ /* 0x000ee80000100800 */
[----:B------:R-:W4:Y:S01]  /*17a0*/  LDL R18, [R1+0x60] ;  /* 0x0000600001127983 */ /* 0x000f220000100800 */
[----:B------:R-:W-:-:S03]  /*17b0*/  FMUL.FTZ R214, R3, R192 ;  /* 0x000000c003d67220 */ /* 0x000fc60000410000 */
[----:B------:R-:W3:Y:S01]  /*17c0*/  LDL R192, [R1+0x9c] ;  /* 0x00009c0001c07983 */ /* 0x000ee20000100800 */
[----:B------:R-:W-:Y:S02]  /*17d0*/  SHF.L.U32 R204, R225, 0x10, RZ ;  /* 0x00000010e1cc7819 */ /* 0x000fe400000006ff */
[----:B------:R-:W-:Y:S01]  /*17e0*/  SHF.L.U32 R221, R223, 0x10, RZ ;  /* 0x00000010dfdd7819 */ /* 0x000fe200000006ff */
[C---:B------:R-:W-:Y:S01]  /*17f0*/  IMAD.U32 R223, R228.reuse, 0x10000, RZ ;  /* 0x00010000e4df7824 */ /* 0x040fe200078e00ff */
[----:B------:R-:W-:Y:S01]  /*1800*/  PRMT R211, R228, 0x7632, R211 ;  /* 0x00007632e4d37816 */ /* 0x000fe200000000d3 */
[C---:B------:R-:W-:Y:S01]  /*1810*/  FMUL.FTZ R228, R3.reuse, R17 ;  /* 0x0000001103e47220 */ /* 0x040fe20000410000 */
[----:B------:R-:W-:Y:S01]  /*1820*/  MOV R17, R204 ;  /* 0x000000cc00117202 */ /* 0x000fe20000000f00 */
[----:B------:R-:W-:Y:S01]  /*1830*/  FMUL.FTZ R213, R3, R193 ;  /* 0x000000c103d57220 */ /* 0x000fe20000410000 */
[----:B------:R-:W-:Y:S01]  /*1840*/  FFMA.FTZ R96, R218, R217, R96 ;  /* 0x000000d9da607223 */ /* 0x000fe20000010060 */
[----:B------:R-:W-:-:S02]  /*1850*/  IMAD.MOV.U32 R232, RZ, RZ, R211 ;  /* 0x000000ffffe87224 */ /* 0x000fc400078e00d3 */
[----:B------:R-:W-:Y:S01]  /*1860*/  FMUL.FTZ R211, R3, R195 ;  /* 0x000000c303d37220 */ /* 0x000fe20000410000 */
[----:B------:R-:W3:Y:S01]  /*1870*/  LDL R193, [R1+0x94] ;  /* 0x0000940001c17983 */ /* 0x000ee20000100800 */
[----:B------:R-:W-:Y:S01]  /*1880*/  FFMA.FTZ R98, R214, R17, R98 ;  /* 0x00000011d6627223 */ /* 0x000fe20000010062 */
[----:B------:R-:W-:Y:S01]  /*1890*/  FADD.FTZ R122, R122, R17 ;  /* 0x000000117a7a7221 */ /* 0x000fe20000010000 */
[----:B------:R-:W-:Y:S01]  /*18a0*/  FADD.FTZ R120, R120, R217 ;  /* 0x000000d978787221 */ /* 0x000fe20000010000 */
[----:B------:R-:W-:Y:S01]  /*18b0*/  FFMA.FTZ R119, R247, R8, R119 ;  /* 0x00000008f7777223 */ /* 0x000fe20000010077 */
[----:B------:R-:W-:Y:S01]  /*18c0*/  FADD.FTZ R147, R147, R8 ;  /* 0x0000000893937221 */ /* 0x000fe20000010000 */
[----:B------:R-:W-:Y:S01]  /*18d0*/  FMUL.FTZ R210, R3, R196 ;  /* 0x000000c403d27220 */ /* 0x000fe20000410000 */
[----:B------:R-:W3:Y:S04]  /*18e0*/  LDL R8, [R1+0x70] ;  /* 0x0000700001087983 */ /* 0x000ee80000100800 */
[----:B------:R-:W3:Y:S01]  /*18f0*/  LDL R196, [R1+0x84] ;  /* 0x0000840001c47983 */ /* 0x000ee20000100800 */
[----:B------:R-:W-:Y:S01]  /*1900*/  FADD.FTZ R140, R140, R240 ;  /* 0x000000f08c8c7221 */ /* 0x000fe20000010000 */
[----:B------:R-:W-:-:S02]  /*1910*/  FFMA.FTZ R108, R245, R240, R108 ;  /* 0x000000f0f56c7223 */ /* 0x000fc4000001006c */
[----:B------:R-:W3:Y:S01]  /*1920*/  LDL R189, [R1+0x78] ;  /* 0x0000780001bd7983 */ /* 0x000ee20000100800 */
[----:B------:R-:W-:Y:S01]  /*1930*/  FFMA.FTZ R104, R237, R236, R104 ;  /* 0x000000eced687223 */ /* 0x000fe20000010068 */
[----:B------:R-:W-:Y:S01]  /*1940*/  FADD.FTZ R132, R132, R236 ;  /* 0x000000ec84847221 */ /* 0x000fe20000010000 */
[----:B------:R-:W-:Y:S01]  /*1950*/  FMUL.FTZ R240, R194, R238 ;  /* 0x000000eec2f07220 */ /* 0x000fe20000410000 */
[----:B------:R-:W-:Y:S02]  /*1960*/  FMUL.FTZ R236, R191, R236 ;  /* 0x000000ecbfec7220 */ /* 0x000fe40000410000 */
[----:B------:R-:W3:Y:S01]  /*1970*/  LDL R191, [R1+0x8c] ;  /* 0x00008c0001bf7983 */ /* 0x000ee20000100800 */
[----:B--2---:R-:W-:-:S03]  /*1980*/  FMUL.FTZ R195, R7, R17 ;  /* 0x0000001107c37220 */ /* 0x004fc60000410000 */
[----:B------:R-:W2:Y:S01]  /*1990*/  LDL R17, [R1+0x58] ;  /* 0x0000580001117983 */ /* 0x000ea20000100800 */
[----:B------:R-:W-:-:S04]  /*19a0*/  FADD.FTZ R7, RZ, R200 ;  /* 0x000000c8ff077221 */ /* 0x000fc80000010000 */
[----:B------:R-:W-:Y:S01]  /*19b0*/  FADD.FTZ R7, R7, R250 ;  /* 0x000000fa07077221 */ /* 0x000fe20000010000 */
[----:B----4-:R-:W-:Y:S02]  /*19c0*/  FMUL.FTZ R217, R18, R217 ;  /* 0x000000d912d97220 */ /* 0x010fe40000410000 */
[----:B------:R-:W4:Y:S01]  /*19d0*/  LDL R18, [R1+0x40] ;  /* 0x0000400001127983 */ /* 0x000f220000100800 */
[----:B---3--:R-:W-:Y:S01]  /*19e0*/  FMUL.FTZ R194, R11, R233 ;  /* 0x000000e90bc27220 */ /* 0x008fe20000410000 */
[----:B------:R-:W-:Y:S01]  /*19f0*/  FADD.FTZ R11, R7, R248 ;  /* 0x000000f8070b7221 */ /* 0x000fe20000010000 */
[----:B------:R-:W-:Y:S02]  /*1a00*/  SHF.L.U32 R7, R19, 0x10, RZ ;  /* 0x0000001013077819 */ /* 0x000fe400000006ff */
[----:B------:R-:W3:Y:S01]  /*1a10*/  LDL R19, [R1+0x48] ;  /* 0x0000480001137983 */ /* 0x000ee20000100800 */
[----:B------:R-:W-:Y:S01]  /*1a20*/  FADD.FTZ R142, R142, R238 ;  /* 0x000000ee8e8e7221 */ /* 0x000fe20000010000 */
[----:B------:R-:W-:Y:S01]  /*1a30*/  FFMA.FTZ R110, R241, R238, R110 ;  /* 0x000000eef16e7223 */ /* 0x000fe2000001006e */
[----:B------:R-:W-:Y:S01]  /*1a40*/  FADD.FTZ R143, R143, R10 ;  /* 0x0000000a8f8f7221 */ /* 0x000fe20000010000 */
[-C--:B------:R-:W-:Y:S01]  /*1a50*/  FFMA.FTZ R111, R239, R10.reuse, R111 ;  /* 0x0000000aef6f7223 */ /* 0x080fe2000001006f */
[----:B------:R-:W-:Y:S01]  /*1a60*/  FMUL.FTZ R238, R192, R10 ;  /* 0x0000000ac0ee7220 */ /* 0x000fe20000410000 */
[----:B------:R-:W-:-:S04]  /*1a70*/  FFMA.FTZ R10, R0, R200, RZ ;  /* 0x000000c8000a7223 */ /* 0x000fc800000100ff */
[----:B------:R-:W-:Y:S01]  /*1a80*/  FFMA.FTZ R10, R251, R250, R10 ;  /* 0x000000fafb0a7223 */ /* 0x000fe2000001000a */
[----:B------:R-:W-:-:S03]  /*1a90*/  SHF.L.U32 R227, R227, 0x10, RZ ;  /* 0x00000010e3e37819 */ /* 0x000fc600000006ff */
[----:B------:R-:W-:Y:S01]  /*1aa0*/  FFMA.FTZ R10, R249, R248, R10 ;  /* 0x000000f8f90a7223 */ /* 0x000fe2000001000a */
[----:B------:R-:W-:Y:S01]  /*1ab0*/  FADD.FTZ R11, R11, R246 ;  /* 0x000000f60b0b7221 */ /* 0x000fe20000010000 */
[----:B------:R-:W-:Y:S01]  /*1ac0*/  FFMA.FTZ R118, R249, R242, R118 ;  /* 0x000000f2f9767223 */ /* 0x000fe20000010076 */
[----:B------:R-:W-:Y:S01]  /*1ad0*/  FADD.FTZ R146, R146, R242 ;  /* 0x000000f292927221 */ /* 0x000fe20000010000 */
[----:B------:R-:W-:Y:S01]  /*1ae0*/  FFMA.FTZ R10, R247, R246, R10 ;  /* 0x000000f6f70a7223 */ /* 0x000fe2000001000a */
[----:B------:R-:W-:-:S03]  /*1af0*/  FMUL.FTZ R242, R193, R9 ;  /* 0x00000009c1f27220 */ /* 0x000fc60000410000 */
[----:B------:R-:W-:Y:S01]  /*1b00*/  FFMA.FTZ R10, R245, R244, R10 ;  /* 0x000000f4f50a7223 */ /* 0x000fe2000001000a */
[----:B------:R-:W-:-:S03]  /*1b10*/  IMAD.MOV.U32 R225, RZ, RZ, R207 ;  /* 0x000000ffffe17224 */ /* 0x000fc600078e00cf */
[----:B------:R-:W-:Y:S01]  /*1b20*/  FFMA.FTZ R10, R243, R242, R10 ;  /* 0x000000f2f30a7223 */ /* 0x000fe2000001000a */
[----:B------:R-:W-:Y:S02]  /*1b30*/  IMAD.U32 R14, R14, 0x10000, RZ ;  /* 0x000100000e0e7824 */ /* 0x000fe400078e00ff */
[----:B------:R-:W-:Y:S01]  /*1b40*/  FADD.FTZ R128, R128, R225 ;  /* 0x000000e180807221 */ /* 0x000fe20000010000 */
[-C--:B------:R-:W-:Y:S01]  /*1b50*/  FFMA.FTZ R100, R226, R225.reuse, R100 ;  /* 0x000000e1e2647223 */ /* 0x080fe20000010064 */
[----:B------:R-:W-:Y:S01]  /*1b60*/  FMUL.FTZ R225, R8, R225 ;  /* 0x000000e108e17220 */ /* 0x000fe20000410000 */
[----:B------:R-:W-:Y:S01]  /*1b70*/  SHF.L.U32 R8, R190, 0x10, RZ ;  /* 0x00000010be087819 */ /* 0x000fe200000006ff */
[----:B------:R-:W-:Y:S01]  /*1b80*/  FFMA.FTZ R105, R235, R14, R105 ;  /* 0x0000000eeb697223 */ /* 0x000fe20000010069 */
[----:B------:R-:W3:Y:S01]  /*1b90*/  LDL R190, [R1+0x74] ;  /* 0x0000740001be7983 */ /* 0x000ee20000100800 */
[----:B------:R-:W-:Y:S01]  /*1ba0*/  FADD.FTZ R133, R133, R14 ;  /* 0x0000000e85857221 */ /* 0x000fe20000010000 */
[----:B------:R-:W-:Y:S01]  /*1bb0*/  SHF.L.U32 R15, R15, 0x10, RZ ;  /* 0x000000100f0f7819 */ /* 0x000fe200000006ff */
[----:B------:R-:W-:Y:S01]  /*1bc0*/  FADD.FTZ R130, R130, R221 ;  /* 0x000000dd82827221 */ /* 0x000fe20000010000 */
[-C--:B------:R-:W-:Y:S01]  /*1bd0*/  FFMA.FTZ R102, R222, R221.reuse, R102 ;  /* 0x000000ddde667223 */ /* 0x080fe20000010066 */
[----:B------:R-:W-:-:S02]  /*1be0*/  FMUL.FTZ R221, R189, R221 ;  /* 0x000000ddbddd7220 */ /* 0x000fc40000410000 */
[----:B------:R-:W3:Y:S01]  /*1bf0*/  LDL R189, [R1+0x7c] ;  /* 0x00007c0001bd7983 */ /* 0x000ee20000100800 */
[----:B------:R-:W-:Y:S01]  /*1c00*/  FADD.FTZ R178, R178, R227 ;  /* 0x000000e3b2b27221 */ /* 0x000fe20000010000 */
[----:B------:R-:W-:Y:S01]  /*1c10*/  FFMA.FTZ R90, R210, R227, R90 ;  /* 0x000000e3d25a7223 */ /* 0x000fe2000001005a */
[----:B------:R-:W-:Y:S01]  /*1c20*/  FADD.FTZ R141, R141, R9 ;  /* 0x000000098d8d7221 */ /* 0x000fe20000010000 */
[----:B------:R-:W-:Y:S01]  /*1c30*/  FFMA.FTZ R109, R243, R9, R109 ;  /* 0x00000009f36d7223 */ /* 0x000fe2000001006d */
[----:B------:R-:W-:Y:S02]  /*1c40*/  IMAD.U32 R9, R188, 0x10000, RZ ;  /* 0x00010000bc097824 */ /* 0x000fe400078e00ff */
[----:B------:R-:W-:Y:S01]  /*1c50*/  FFMA.FTZ R86, R206, R56, R86 ;  /* 0x00000038ce567223 */ /* 0x000fe20000010056 */
[----:B------:R-:W3:Y:S01]  /*1c60*/  LDL R188, [R1+0x64] ;  /* 0x0000640001bc7983 */ /* 0x000ee20000100800 */
[----:B------:R-:W-:Y:S01]  /*1c70*/  FFMA.FTZ R107, R228, R15, R107 ;  /* 0x0000000fe46b7223 */ /* 0x000fe2000001006b */
[----:B------:R-:W-:Y:S01]  /*1c80*/  FADD.FTZ R135, R135, R15 ;  /* 0x0000000f87877221 */ /* 0x000fe20000010000 */
[----:B------:R-:W-:Y:S01]  /*1c90*/  FADD.FTZ R138, R138, R56 ;  /* 0x000000388a8a7221 */ /* 0x000fe20000010000 */
[----:B--2---:R-:W-:Y:S01]  /*1ca0*/  FMUL.FTZ R193, R17, R227 ;  /* 0x000000e311c17220 */ /* 0x004fe20000410000 */
[----:B------:R-:W-:-:S04]  /*1cb0*/  FADD.FTZ R17, R11, R244 ;  /* 0x000000f40b117221 */ /* 0x000fc80000010000 */
[----:B------:R-:W-:-:S04]  /*1cc0*/  FADD.FTZ R17, R17, R242 ;  /* 0x000000f211117221 */ /* 0x000fc80000010000 */
[----:B------:R-:W-:-:S04]  /*1cd0*/  FADD.FTZ R17, R17, R240 ;  /* 0x000000f011117221 */ /* 0x000fc80000010000 */
[----:B------:R-:W-:Y:S01]  /*1ce0*/  FADD.FTZ R17, R17, R238 ;  /* 0x000000ee11117221 */ /* 0x000fe20000010000 */
[----:B------:R-:W-:Y:S01]  /*1cf0*/  FMUL.FTZ R227, R191, R15 ;  /* 0x0000000fbfe37220 */ /* 0x000fe20000410000 */
[----:B----4-:R-:W-:Y:S01]  /*1d00*/  FMUL.FTZ R192, R18, R223 ;  /* 0x000000df12c07220 */ /* 0x010fe20000410000 */
[----:B------:R-:W-:Y:S01]  /*1d10*/  FFMA.FTZ R18, R241, R240, R10 ;  /* 0x000000f0f1127223 */ /* 0x000fe2000001000a */
[----:B------:R-:W-:Y:S01]  /*1d20*/  SHF.L.U32 R10, R231, 0x10, RZ ;  /* 0x00000010e70a7819 */ /* 0x000fe200000006ff */
[----:B------:R-:W-:Y:S02]  /*1d30*/  FMUL.FTZ R231, R196, R14 ;  /* 0x0000000ec4e77220 */ /* 0x000fe40000410000 */
[----:B------:R-:W-:Y:S01]  /*1d40*/  FFMA.FTZ R18, R239, R238, R18 ;  /* 0x000000eeef127223 */ /* 0x000fe20000010012 */
[----:B------:R-:W-:-:S03]  /*1d50*/  FADD.FTZ R14, R17, R236 ;  /* 0x000000ec110e7221 */ /* 0x000fc60000010000 */
[----:B------:R-:W-:Y:S01]  /*1d60*/  FFMA.FTZ R17, R237, R236, R18 ;  /* 0x000000eced117223 */ /* 0x000fe20000010012 */
[----:B------:R-:W-:-:S03]  /*1d70*/  FADD.FTZ R14, R14, R231 ;  /* 0x000000e70e0e7221 */ /* 0x000fc60000010000 */
[----:B------:R-:W-:Y:S01]  /*1d80*/  FFMA.FTZ R17, R235, R231, R17 ;  /* 0x000000e7eb117223 */ /* 0x000fe20000010011 */
[----:B------:R-:W-:-:S03]  /*1d90*/  FADD.FTZ R14, R14, R229 ;  /* 0x000000e50e0e7221 */ /* 0x000fc60000010000 */
[----:B------:R-:W-:Y:S01]  /*1da0*/  FFMA.FTZ R17, R230, R229, R17 ;  /* 0x000000e5e6117223 */ /* 0x000fe20000010011 */
[----:B---3--:R-:W-:Y:S01]  /*1db0*/  FMUL.FTZ R191, R19, R56 ;  /* 0x0000003813bf7220 */ /* 0x008fe20000410000 */
[----:B------:R-:W-:Y:S01]  /*1dc0*/  FADD.FTZ R15, R14, R227 ;  /* 0x000000e30e0f7221 */ /* 0x000fe20000010000 */
[----:B------:R0:W5:Y:S01]  /*1dd0*/  LDL.LU R56, [R1+0xc0] ;  /* 0x0000c00001387983 */ /* 0x0001620000300800 */
[----:B------:R-:W-:-:S03]  /*1de0*/  FFMA.FTZ R14, R228, R227, R17 ;  /* 0x000000e3e40e7223 */ /* 0x000fc60000010011 */
[----:B------:R-:W2:Y:S04]  /*1df0*/  LDL R18, [R1+0x54] ;  /* 0x0000540001127983 */ /* 0x000ea80000100800 */
[----:B------:R-:W3:Y:S04]  /*1e00*/  LDL R17, [R1+0x30] ;  /* 0x0000300001117983 */ /* 0x000ee80000100800 */
[----:B------:R-:W4:Y:S01]  /*1e10*/  LDL R19, [R1+0x6c] ;  /* 0x00006c0001137983 */ /* 0x000f220000100800 */
[----:B------:R-:W-:Y:S01]  /*1e20*/  FMUL.FTZ R208, R3, R198 ;  /* 0x000000c603d07220 */ /* 0x000fe20000410000 */
[----:B------:R-:W-:-:S02]  /*1e30*/  IMAD.U32 R16, R16, 0x10000, RZ ;  /* 0x0001000010107824 */ /* 0x000fc400078e00ff */
[----:B------:R-:W-:Y:S01]  /*1e40*/  FADD.FTZ R136, R136, R223 ;  /* 0x000000df88887221 */ /* 0x000fe20000010000 */
[----:B------:R-:W-:Y:S01]  /*1e50*/  FADD.FTZ R15, R15, R225 ;  /* 0x000000e10f0f7221 */ /* 0x000fe20000010000 */
[----:B------:R-:W-:Y:S01]  /*1e60*/  FFMA.FTZ R84, R208, R223, R84 ;  /* 0x000000dfd0547223 */ /* 0x000fe20000010054 */
[----:B------:R-:W-:Y:S01]  /*1e70*/  FMUL.FTZ R223, R190, R16 ;  /* 0x00000010bedf7220 */ /* 0x000fe20000410000 */
[C---:B------:R-:W-:Y:S01]  /*1e80*/  FMUL.FTZ R205, R3.reuse, R201 ;  /* 0x000000c903cd7220 */ /* 0x040fe20000410000 */
[----:B------:R-:W-:Y:S02]  /*1e90*/  FMUL.FTZ R201, R3, R219 ;  /* 0x000000db03c97220 */ /* 0x000fe40000410000 */
[----:B------:R-:W-:Y:S01]  /*1ea0*/  FADD.FTZ R15, R15, R223 ;  /* 0x000000df0f0f7221 */ /* 0x000fe20000010000 */
[----:B------:R-:W-:Y:S01]  /*1eb0*/  FADD.FTZ R131, R131, R8 ;  /* 0x0000000883837221 */ /* 0x000fe20000010000 */
[-C--:B------:R-:W-:Y:S01]  /*1ec0*/  FFMA.FTZ R103, R220, R8.reuse, R103 ;  /* 0x00000008dc677223 */ /* 0x080fe20000010067 */
[----:B------:R-:W-:Y:S01]  /*1ed0*/  FMUL.FTZ R219, R189, R8 ;  /* 0x00000008bddb7220 */ /* 0x000fe20000410000 */
[----:B------:R-:W-:Y:S01]  /*1ee0*/  FADD.FTZ R15, R15, R221 ;  /* 0x000000dd0f0f7221 */ /* 0x000fe20000010000 */
[----:B------:R-:W-:-:S02]  /*1ef0*/  IMAD.U32 R8, R55, 0x10000, RZ ;  /* 0x0001000037087824 */ /* 0x000fc400078e00ff */
[----:B------:R-:W-:Y:S01]  /*1f00*/  FADD.FTZ R129, R129, R16 ;  /* 0x0000001081817221 */ /* 0x000fe20000010000 */
[----:B------:R-:W-:Y:S01]  /*1f10*/  FFMA.FTZ R101, R224, R16, R101 ;  /* 0x00000010e0657223 */ /* 0x000fe20000010065 */
[----:B------:R0:W5:Y:S01]  /*1f20*/  LDL.LU R55, [R1+0xbc] ;  /* 0x0000bc0001377983 */ /* 0x0001620000300800 */
[----:B------:R-:W-:Y:S02]  /*1f30*/  IMAD.U32 R13, R13, 0x10000, RZ ;  /* 0x000100000d0d7824 */ /* 0x000fe400078e00ff */
[----:B------:R-:W-:Y:S01]  /*1f40*/  FMUL.FTZ R204, R3, R202 ;  /* 0x000000ca03cc7220 */ /* 0x000fe20000410000 */
[----:B------:R-:W4:Y:S01]  /*1f50*/  LDL R16, [R1+0x5c] ;  /* 0x00005c0001107983 */ /* 0x000f220000100800 */
[----:B------:R-:W-:Y:S01]  /*1f60*/  FADD.FTZ R15, R15, R219 ;  /* 0x000000db0f0f7221 */ /* 0x000fe20000010000 */
[----:B------:R-:W-:Y:S01]  /*1f70*/  FMUL.FTZ R190, R188, R9 ;  /* 0x00000009bcbe7220 */ /* 0x000fe20000410000 */
[----:B------:R-:W-:Y:S01]  /*1f80*/  FADD.FTZ R177, R177, R13 ;  /* 0x0000000db1b17221 */ /* 0x000fe20000010000 */
[----:B------:R-:W-:Y:S01]  /*1f90*/  FFMA.FTZ R89, R211, R13, R89 ;  /* 0x0000000dd3597223 */ /* 0x000fe20000010059 */
[----:B------:R-:W-:Y:S01]  /*1fa0*/  FFMA.FTZ R97, R215, R9, R97 ;  /* 0x00000009d7617223 */ /* 0x000fe20000010061 */
[----:B------:R-:W-:Y:S01]  /*1fb0*/  FADD.FTZ R121, R121, R9 ;  /* 0x0000000979797221 */ /* 0x000fe20000010000 */
[----:B------:R-:W-:Y:S01]  /*1fc0*/  FADD.FTZ R180, R180, R54 ;  /* 0x00000036b4b47221 */ /* 0x000fe20000010000 */
[-C--:B------:R-:W-:Y:S01]  /*1fd0*/  FFMA.FTZ R172, R204, R54.reuse, R172 ;  /* 0x00000036ccac7223 */ /* 0x080fe200000100ac */
[----:B------:R-:W-:Y:S01]  /*1fe0*/  FADD.FTZ R9, R15, R217 ;  /* 0x000000d90f097221 */ /* 0x000fe20000010000 */
[----:B------:R-:W-:Y:S01]  /*1ff0*/  SHF.L.U32 R12, R12, 0x10, RZ ;  /* 0x000000100c0c7819 */ /* 0x000fe200000006ff */
[----:B------:R-:W-:Y:S01]  /*2000*/  FFMA.FTZ R14, R226, R225, R14 ;  /* 0x000000e1e20e7223 */ /* 0x000fe2000001000e */
[----:B--2---:R-:W-:Y:S01]  /*2010*/  FMUL.FTZ R188, R18, R13 ;  /* 0x0000000d12bc7220 */ /* 0x004fe20000410000 */
[----:B---3--:R-:W-:-:S02]  /*2020*/  FMUL.FTZ R13, R17, R54 ;  /* 0x00000036110d7220 */ /* 0x008fc40000410000 */
[----:B------:R0:W5:Y:S04]  /*2030*/  LDL.LU R54, [R1+0xb8] ;  /* 0x0000b80001367983 */ /* 0x0001680000300800 */
[----:B------:R-:W2:Y:S01]  /*2040*/  LDL R15, [R1+0x44] ;  /* 0x00004400010f7983 */ /* 0x000ea20000100800 */
[----:B----4-:R-:W-:-:S03]  /*2050*/  FMUL.FTZ R189, R19, R12 ;  /* 0x0000000c13bd7220 */ /* 0x010fc60000410000 */
[----:B------:R-:W3:Y:S04]  /*2060*/  LDL R19, [R1+0x4c] ;  /* 0x00004c0001137983 */ /* 0x000ee80000100800 */
[----:B------:R-:W4:Y:S04]  /*2070*/  LDL R18, [R1+0x34] ;  /* 0x0000340001127983 */ /* 0x000f280000100800 */
[----:B------:R-:W4:Y:S01]  /*2080*/  LDL R17, [R1+0x38] ;  /* 0x0000380001117983 */ /* 0x000f220000100800 */
[----:B------:R-:W-:-:S04]  /*2090*/  FFMA.FTZ R14, R224, R223, R14 ;  /* 0x000000dfe00e7223 */ /* 0x000fc8000001000e */
[----:B------:R-:W-:-:S04]  /*20a0*/  FFMA.FTZ R14, R222, R221, R14 ;  /* 0x000000ddde0e7223 */ /* 0x000fc8000001000e */
[----:B------:R-:W-:Y:S01]  /*20b0*/  FFMA.FTZ R14, R220, R219, R14 ;  /* 0x000000dbdc0e7223 */ /* 0x000fe2000001000e */
[----:B------:R-:W-:-:S03]  /*20c0*/  FADD.FTZ R9, R9, R190 ;  /* 0x000000be09097221 */ /* 0x000fc60000010000 */
[----:B------:R-:W-:Y:S01]  /*20d0*/  FFMA.FTZ R14, R218, R217, R14 ;  /* 0x000000d9da0e7223 */ /* 0x000fe2000001000e */
[----:B------:R-:W-:-:S03]  /*20e0*/  FADD.FTZ R9, R9, R195 ;  /* 0x000000c309097221 */ /* 0x000fc60000010000 */
[----:B------:R-:W-:Y:S01]  /*20f0*/  FFMA.FTZ R14, R215, R190, R14 ;  /* 0x000000bed70e7223 */ /* 0x000fe2000001000e */
[----:B------:R-:W-:Y:S01]  /*2100*/  FFMA.FTZ R99, R213, R12, R99 ;  /* 0x0000000cd5637223 */ /* 0x000fe20000010063 */
[----:B------:R-:W-:Y:S02]  /*2110*/  FADD.FTZ R123, R123, R12 ;  /* 0x0000000c7b7b7221 */ /* 0x000fe40000010000 */
[----:B------:R-:W-:Y:S01]  /*2120*/  FFMA.FTZ R12, R214, R195, R14 ;  /* 0x000000c3d60c7223 */ /* 0x000fe2000001000e */
[----:B------:R-:W-:-:S03]  /*2130*/  FADD.FTZ R14, R9, R189 ;  /* 0x000000bd090e7221 */ /* 0x000fc60000010000 */
[----:B------:R-:W-:Y:S01]  /*2140*/  FFMA.FTZ R9, R213, R189, R12 ;  /* 0x000000bdd5097223 */ /* 0x000fe2000001000c */
[----:B------:R-:W-:-:S03]  /*2150*/  FADD.FTZ R14, R14, R194 ;  /* 0x000000c20e0e7221 */ /* 0x000fc60000010000 */
[----:B------:R-:W-:Y:S01]  /*2160*/  FFMA.FTZ R9, R212, R194, R9 ;  /* 0x000000c2d4097223 */ /* 0x000fe20000010009 */
[----:B------:R-:W-:Y:S01]  /*2170*/  FADD.FTZ R14, R14, R188 ;  /* 0x000000bc0e0e7221 */ /* 0x000fe20000010000 */
[----:B------:R-:W-:Y:S02]  /*2180*/  FMUL.FTZ R12, R16, R7 ;  /* 0x00000007100c7220 */ /* 0x000fe40000410000 */
[----:B------:R-:W-:Y:S01]  /*2190*/  FFMA.FTZ R9, R211, R188, R9 ;  /* 0x000000bcd3097223 */ /* 0x000fe20000010009 */
[----:B------:R-:W-:Y:S01]  /*21a0*/  FADD.FTZ R14, R14, R193 ;  /* 0x000000c10e0e7221 */ /* 0x000fe20000010000 */
[C---:B------:R-:W-:Y:S01]  /*21b0*/  FMUL.FTZ R209, R3.reuse, R197 ;  /* 0x000000c503d17220 */ /* 0x040fe20000410000 */
[----:B------:R-:W-:Y:S01]  /*21c0*/  FMUL.FTZ R207, R3, R199 ;  /* 0x000000c703cf7220 */ /* 0x000fe20000410000 */
[----:B------:R-:W-:Y:S02]  /*21d0*/  IMAD.U32 R11, R232, 0x10000, RZ ;  /* 0x00010000e80b7824 */ /* 0x000fe400078e00ff */
[----:B------:R-:W-:Y:S01]  /*21e0*/  FFMA.FTZ R9, R210, R193, R9 ;  /* 0x000000c1d2097223 */ /* 0x000fe20000010009 */
[----:B------:R-:W-:Y:S01]  /*21f0*/  FADD.FTZ R14, R14, R12 ;  /* 0x0000000c0e0e7221 */ /* 0x000fe20000010000 */
[----:B------:R-:W4:Y:S01]  /*2200*/  LDL R16, [R1+0x3c] ;  /* 0x00003c0001107983 */ /* 0x000f220000100800 */
[----:B------:R-:W-:Y:S01]  /*2210*/  FFMA.FTZ R85, R207, R11, R85 ;  /* 0x0000000bcf557223 */ /* 0x000fe20000010055 */
[----:B------:R-:W-:Y:S01]  /*2220*/  FFMA.FTZ R9, R209, R12, R9 ;  /* 0x0000000cd1097223 */ /* 0x000fe20000010009 */
[----:B------:R-:W-:Y:S01]  /*2230*/  FADD.FTZ R137, R137, R11 ;  /* 0x0000000b89897221 */ /* 0x000fe20000010000 */
[----:B------:R-:W-:Y:S01]  /*2240*/  FADD.FTZ R14, R14, R192 ;  /* 0x000000c00e0e7221 */ /* 0x000fe20000010000 */
[----:B------:R-:W-:Y:S01]  /*2250*/  FFMA.FTZ R87, R205, R10, R87 ;  /* 0x0000000acd577223 */ /* 0x000fe20000010057 */
[----:B------:R-:W-:Y:S01]  /*2260*/  FADD.FTZ R139, R139, R10 ;  /* 0x0000000a8b8b7221 */ /* 0x000fe20000010000 */
[C---:B------:R-:W-:Y:S01]  /*2270*/  FMUL.FTZ R203, R3.reuse, R203 ;  /* 0x000000cb03cb7220 */ /* 0x040fe20000410000 */
[----:B------:R-:W-:Y:S01]  /*2280*/  FMUL.FTZ R202, R3, R216 ;  /* 0x000000d803ca7220 */ /* 0x000fe20000410000 */
[----:B------:R-:W-:Y:S01]  /*2290*/  FADD.FTZ R179, R179, R7 ;  /* 0x00000007b3b37221 */ /* 0x000fe20000010000 */
[----:B------:R-:W-:Y:S01]  /*22a0*/  FFMA.FTZ R91, R209, R7, R91 ;  /* 0x00000007d15b7223 */ /* 0x000fe2000001005b */
[----:B------:R-:W-:Y:S01]  /*22b0*/  SHF.L.U32 R7, R53, 0x10, RZ ;  /* 0x0000001035077819 */ /* 0x000fe200000006ff */
[----:B------:R-:W-:Y:S01]  /*22c0*/  FADD.FTZ R181, R181, R8 ;  /* 0x00000008b5b57221 */ /* 0x000fe20000010000 */
[----:B------:R-:W-:Y:S01]  /*22d0*/  FFMA.FTZ R173, R203, R8, R173 ;  /* 0x00000008cbad7223 */ /* 0x000fe200000100ad */
[----:B------:R0:W5:Y:S01]  /*22e0*/  LDL.LU R53, [R1+0xb4] ;  /* 0x0000b40001357983 */ /* 0x0001620000300800 */
[----:B------:R-:W-:Y:S01]  /*22f0*/  FADD.FTZ R182, R182, R52 ;  /* 0x00000034b6b67221 */ /* 0x000fe20000010000 */
[----:B------:R-:W-:Y:S01]  /*2300*/  FFMA.FTZ R174, R202, R52, R174 ;  /* 0x00000034caae7223 */ /* 0x000fe200000100ae */
[----:B--2---:R-:W-:Y:S01]  /*2310*/  FMUL.FTZ R11, R15, R11 ;  /* 0x0000000b0f0b7220 */ /* 0x004fe20000410000 */
[----:B------:R-:W-:-:S03]  /*2320*/  FFMA.FTZ R15, R208, R192, R9 ;  /* 0x000000c0d00f7223 */ /* 0x000fc60000010009 */
[----:B------:R-:W-:Y:S01]  /*2330*/  FADD.FTZ R9, R14, R11 ;  /* 0x0000000b0e097221 */ /* 0x000fe20000010000 */
[----:B------:R-:W-:Y:S01]  /*2340*/  FFMA.FTZ R14, R207, R11, R15 ;  /* 0x0000000bcf0e7223 */ /* 0x000fe2000001000f */
[----:B---3--:R-:W-:Y:S02]  /*2350*/  FMUL.FTZ R10, R19, R10 ;  /* 0x0000000a130a7220 */ /* 0x008fe40000410000 */
[----:B------:R-:W-:Y:S01]  /*2360*/  FADD.FTZ R9, R9, R191 ;  /* 0x000000bf09097221 */ /* 0x000fe20000010000 */
[----:B------:R-:W-:-:S03]  /*2370*/  FFMA.FTZ R15, R206, R191, R14 ;  /* 0x000000bfce0f7223 */ /* 0x000fc6000001000e */
[----:B------:R-:W-:Y:S01]  /*2380*/  FADD.FTZ R14, R9, R10 ;  /* 0x0000000a090e7221 */ /* 0x000fe20000010000 */
[----:B----4-:R-:W-:Y:S01]  /*2390*/  FMUL.FTZ R9, R18, R8 ;  /* 0x0000000812097220 */ /* 0x010fe20000410000 */
[----:B------:R-:W-:Y:S02]  /*23a0*/  FMUL.FTZ R8, R17, R52 ;  /* 0x0000003411087220 */ /* 0x000fe40000410000 */
[----:B------:R0:W5:Y:S01]  /*23b0*/  LDL.LU R52, [R1+0xb0] ;  /* 0x0000b00001347983 */ /* 0x0001620000300800 */
[----:B------:R-:W-:Y:S01]  /*23c0*/  FFMA.FTZ R15, R205, R10, R15 ;  /* 0x0000000acd0f7223 */ /* 0x000fe2000001000f */
[----:B------:R-:W-:-:S03]  /*23d0*/  FADD.FTZ R14, R14, R13 ;  /* 0x0000000d0e0e7221 */ /* 0x000fc60000010000 */
[----:B------:R-:W-:Y:S01]  /*23e0*/  FFMA.FTZ R15, R204, R13, R15 ;  /* 0x0000000dcc0f7223 */ /* 0x000fe2000001000f */
[----:B------:R-:W-:-:S03]  /*23f0*/  FADD.FTZ R14, R14, R9 ;  /* 0x000000090e0e7221 */ /* 0x000fc60000010000 */
[----:B------:R-:W-:Y:S01]  /*2400*/  FFMA.FTZ R15, R203, R9, R15 ;  /* 0x00000009cb0f7223 */ /* 0x000fe2000001000f */
[----:B------:R-:W-:Y:S01]  /*2410*/  FADD.FTZ R183, R183, R7 ;  /* 0x00000007b7b77221 */ /* 0x000fe20000010000 */
[----:B------:R-:W-:Y:S01]  /*2420*/  FFMA.FTZ R175, R201, R7, R175 ;  /* 0x00000007c9af7223 */ /* 0x000fe200000100af */
[----:B------:R-:W-:Y:S01]  /*2430*/  FADD.FTZ R14, R14, R8 ;  /* 0x000000080e0e7221 */ /* 0x000fe20000010000 */
[----:B------:R-:W-:Y:S01]  /*2440*/  FFMA.FTZ R15, R202, R8, R15 ;  /* 0x00000008ca0f7223 */ /* 0x000fe2000001000f */
[----:B------:R-:W-:Y:S01]  /*2450*/  FADD.FTZ R176, R176, R233 ;  /* 0x000000e9b0b07221 */ /* 0x000fe20000010000 */
[----:B------:R-:W-:Y:S01]  /*2460*/  FFMA.FTZ R88, R212, R233, R88 ;  /* 0x000000e9d4587223 */ /* 0x000fe20000010058 */
[----:B------:R-:W-:-:S04]  /*2470*/  FMUL.FTZ R7, R16, R7 ;  /* 0x0000000710077220 */ /* 0x000fc80000410000 */
[----:B------:R-:W-:Y:S01]  /*2480*/  FADD.FTZ R196, R14, R7 ;  /* 0x000000070ec47221 */ /* 0x000fe20000010000 */
[----:B0-----:R-:W-:-:S07]  /*2490*/  FFMA.FTZ R197, R201, R7, R15 ;  /* 0x00000007c9c57223 */ /* 0x001fce000001000f */
.L_x_6172:
[----:B------:R-:W-:Y:S05]  /*24a0*/  BSYNC B0 ;  /* 0x0000000000007941 */ /* 0x000fea0003800000 */
.L_x_6170:
[----:B0-----:R-:W2:Y:S01]  /*24b0*/  LDL.LU R14, [R1+0x8] ;  /* 0x00000800010e7983 */ /* 0x001ea20000300800 */
[----:B------:R-:W-:Y:S01]  /*24c0*/  UMOV UR6, 0xffffffff ;  /* 0xffffffff00067882 */ /* 0x000fe20000000000 */
[----:B------:R-:W0:Y:S02]  /*24d0*/  S2R R216, SR_TID.X ;  /* 0x0000000000d87919 */ /* 0x000e240000002100 */
[----:B0-----:R-:W-:Y:S02]  /*24e0*/  SHF.R.U32.HI R232, RZ, 0x5, R216 ;  /* 0x00000005ffe87819 */ /* 0x001fe400000116d8 */
[----:B------:R-:W-:Y:S02]  /*24f0*/  LOP3.LUT P0, RZ, R216, 0x1f, RZ, 0xc0, !PT ;  /* 0x0000001fd8ff7812 */ /* 0x000fe4000780c0ff */
[----:B------:R-:W-:Y:S02]  /*2500*/  LOP3.LUT R18, R232, 0x7fffffc, RZ, 0xc0, !PT ;  /* 0x07fffffce8127812 */ /* 0x000fe400078ec0ff */
[----:B--2---:R-:W-:-:S13]  /*2510*/  LOP3.LUT P3, RZ, R14, 0xff, RZ, 0xc0, !PT ;  /* 0x000000ff0eff7812 */ /* 0x004fda000786c0ff */
        /* <DEDUP_REMOVED lines=20> */
.L_x_6249:
[----:B------:R-:W2:Y:S01]  /*2660*/  LDL.LU R14, [R1] ;  /* 0x00000000010e7983 */ /* 0x000ea20000300800 */
[----:B------:R-:W3:Y:S01]  /*2670*/  LDC R15, c[0x0][0x218] ;  /* 0x00008600ff0f7b82 */ /* 0x000ee20000000800 */
[----:B------:R-:W-:Y:S01]  /*2680*/  LOP3.LUT R197, R216, 0x7f, RZ, 0xc0, !PT ;  /* 0x0000007fd8c57812 */ /* 0x000fe200078ec0ff */
[----:B------:R-:W-:Y:S01]  /*2690*/  IMAD.MOV.U32 R216, RZ, RZ, RZ ;  /* 0x000000ffffd87224 */ /* 0x000fe200078e00ff */
[----:B------:R-:W4:Y:S01]  /*26a0*/  S2R R198, SR_CgaCtaId ;  /* 0x0000000000c67919 */ /* 0x000f220000008800 */
[----:B-1----:R-:W-:Y:S01]  /*26b0*/  FADD.FTZ R16, R16, R19 ;  /* 0x0000001310107221 */ /* 0x002fe20000010000 */
[----:B------:R-:W-:Y:S01]  /*26c0*/  MOV R19, 0x400 ;  /* 0x0000040000137802 */ /* 0x000fe20000000f00 */
[----:B0-----:R-:W-:Y:S01]  /*26d0*/  FADD.FTZ R17, R17, R196 ;  /* 0x000000c411117221 */ /* 0x001fe20000010000 */
[----:B------:R-:W-:Y:S05]  /*26e0*/  WARPSYNC.ALL ;  /* 0x0000000000007948 */ /* 0x000fea0003800000 */
[----:B----4-:R-:W-:-:S02]  /*26f0*/  LEA R19, R198, R19, 0x18 ;  /* 0x00000013c6137211 */ /* 0x010fc400078ec0ff */
[----:B--2---:R-:W-:-:S13]  /*2700*/  ISETP.GE.AND P4, PT, R14, 0x1, PT ;  /* 0x000000010e00780c */ /* 0x004fda0003f86270 */
[----:B------:R-:W-:-:S05]  /*2710*/  @P4 IADD3 R14, R14, -0x1, RZ ;  /* 0xffffffff0e0e4810 */ /* 0x000fca0007ffe0ff */
[----:B---3--:R-:W-:-:S05]  /*2720*/  @P4 IMAD R14, R14, R15, RZ ;  /* 0x0000000f0e0e4224 */ /* 0x008fca00078e02ff */
[----:B------:R-:W-:-:S04]  /*2730*/  @P4 SHF.R.S32.HI R15, RZ, 0x1f, R14 ;  /* 0x0000001fff0f4819 */ /* 0x000fc8000001140e */
[----:B------:R-:W-:-:S04]  /*2740*/  @P4 LEA.HI R15, R15, R14, RZ, 0x3 ;  /* 0x0000000e0f0f4211 */ /* 0x000fc800078f18ff */
[----:B------:R-:W-:Y:S02]  /*2750*/  @P4 LEA.HI.SX32 R216, R15, R197, 0x1d ;  /* 0x000000c50fd84211 */ /* 0x000fe400078feaff */
[----:B------:R-:W-:Y:S01]  /*2760*/  @!P0 LOP3.LUT R197, R232, 0x3, RZ, 0xc0, !PT ;  /* 0x00000003e8c58812 */ /* 0x000fe200078ec0ff */
[----:B------:R-:W0:Y:S03]  /*2770*/  @P4 LDC.64 R14, c[0x0][0x220] ;  /* 0x00008800ff0e4b82 */ /* 0x000e260000000a00 */
[----:B------:R-:W-:-:S05]  /*2780*/  @!P0 IADD3 R197, R18, R197, RZ ;  /* 0x000000c512c58210 */ /* 0x000fca0007ffe0ff */
[----:B------:R-:W-:Y:S01]  /*2790*/  @!P0 IMAD R197, R197, 0x8, R19 ;  /* 0x00000008c5c58824 */ /* 0x000fe200078e0213 */
[----:B------:R-:W1:Y:S04]  /*27a0*/  LDC.U8 R232, c[0x0][0x2a0] ;  /* 0x0000a800ffe87b82 */ /* 0x000e680000000000 */
[----:B------:R-:W-:Y:S01]  /*27b0*/  @!P0 STS.64 [R197+0x4000], R16 ;  /* 0x00400010c5008388 */ /* 0x000fe20000000a00 */
[----:B0-----:R-:W-:-:S03]  /*27c0*/  @P4 IMAD.WIDE.U32 R14, R216, 0x10, R14 ;  /* 0x00000010d80e4825 */ /* 0x001fc600078e000e */
[----:B------:R-:W-:Y:S06]  /*27d0*/  BAR.SYNC.DEFER_BLOCKING 0x0 ;  /* 0x0000000000007b1d */ /* 0x000fec0000010000 */
[----:B------:R0:W2:Y:S01]  /*27e0*/  @P4 LDG.E.128 R112, desc[UR4][R14.64] ;  /* 0x000000040e704981 */ /* 0x0000a2000c1e1d00 */
[C---:B------:R-:W-:Y:S01]  /*27f0*/  @!P2 ISETP.NE.U32.AND P1, PT, R4.reuse, RZ, PT ;  /* 0x000000ff0400a20c */ /* 0x040fe20003f25070 */
[----:B------:R-:W-:Y:S01]  /*2800*/  BSSY B0, `(.L_x_6174) ;  /* 0x0000020000007945 */ /* 0x000fe20003800000 */
[----:B------:R-:W-:Y:S02]  /*2810*/  @!P2 ISETP.NE.U32.AND P0, PT, R4, RZ, PT ;  /* 0x000000ff0400a20c */ /* 0x000fe40003f05070 */
[----:B------:R-:W-:-:S02]  /*2820*/  @!P2 ISETP.NE.AND.EX P1, PT, R5, RZ, PT, P1 ;  /* 0x000000ff0500a20c */ /* 0x000fc40003f25310 */
[----:B------:R-:W-:Y:S02]  /*2830*/  @!P2 ISETP.NE.AND.EX P0, PT, R5, RZ, PT, P0 ;  /* 0x000000ff0500a20c */ /* 0x000fe40003f05300 */
[----:B0-----:R-:W-:-:S05]  /*2840*/  LEA R14, R18, R19, 0x3 ;  /* 0x00000013120e7211 */ /* 0x001fca00078e18ff */
[----:B------:R-:W0:Y:S04]  /*2850*/  LDS.128 R16, [R14+0x4000] ;  /* 0x004000000e107984 */ /* 0x000e280000000c00 */
[----:B------:R0:W3:Y:S02]  /*2860*/  LDS.128 R196, [R14+0x4010] ;  /* 0x004010000ec47984 */ /* 0x0000e40000000c00 */
[----:B0-----:R-:W-:Y:S01]  /*2870*/  FADD.FTZ R14, RZ, R16 ;  /* 0x00000010ff0e7221 */ /* 0x001fe20000010000 */
[----:B------:R-:W-:-:S03]  /*2880*/  FADD.FTZ R15, RZ, R17 ;  /* 0x00000011ff0f7221 */ /* 0x000fc60000010000 */
[----:B------:R-:W-:Y:S01]  /*2890*/  FADD.FTZ R14, R18, R14 ;  /* 0x0000000e120e7221 */ /* 0x000fe20000010000 */
[----:B------:R-:W-:Y:S02]  /*28a0*/  FADD.FTZ R15, R19, R15 ;  /* 0x0000000f130f7221 */ /* 0x000fe40000010000 */
[----:B------:R-:W0:Y:S01]  /*28b0*/  @P4 LDC R19, c[0x0][0x29c] ;  /* 0x0000a700ff134b82 */ /* 0x000e220000000800 */
[----:B---3--:R-:W-:Y:S01]  /*28c0*/  FADD.FTZ R14, R14, R196 ;  /* 0x000000c40e0e7221 */ /* 0x008fe20000010000 */
[----:B------:R-:W-:-:S03]  /*28d0*/  FADD.FTZ R17, R15, R197 ;  /* 0x000000c50f117221 */ /* 0x000fc60000010000 */
[----:B------:R-:W-:Y:S01]  /*28e0*/  FADD.FTZ R16, R198, R14 ;  /* 0x0000000ec6107221 */ /* 0x000fe20000010000 */
[----:B------:R-:W-:Y:S02]  /*28f0*/  FADD.FTZ R17, R199, R17 ;  /* 0x00000011c7117221 */ /* 0x000fe40000010000 */
[----:B------:R-:W3:Y:S01]  /*2900*/  @P4 LDC R15, c[0x0][0x29c] ;  /* 0x0000a700ff0f4b82 */ /* 0x000ee20000000800 */
[----:B------:R-:W-:Y:S01]  /*2910*/  FMUL.FTZ R196, R16, UR10 ;  /* 0x0000000a10c47c20 */ /* 0x000fe20008410000 */
[----:B------:R-:W-:Y:S01]  /*2920*/  FMUL.FTZ R197, R17, UR10 ;  /* 0x0000000a11c57c20 */ /* 0x000fe20008410000 */
[----:B-----5:R-:W-:-:S05]  /*2930*/  @!P2 FSEL R16, R48, RZ, P1 ;  /* 0x000000ff3010a208 */ /* 0x020fca0000800000 */
[----:B------:R-:W4:Y:S01]  /*2940*/  @P4 LDC R14, c[0x0][0x29c] ;  /* 0x0000a700ff0e4b82 */ /* 0x000f220000000800 */
[----:B--2---:R-:W-:-:S05]  /*2950*/  @P4 PRMT R18, R112, 0x7632, R18 ;  /* 0x0000763270124816 */ /* 0x004fca0000000012 */
[----:B------:R-:W-:Y:S01]  /*2960*/  @P4 IMAD.U32 R18, R18, 0x10000, RZ ;  /* 0x0001000012124824 */ /* 0x000fe200078e00ff */
[----:B01-34-:R-:W-:Y:S06]  /*2970*/  @!P2 BRA `(.L_x_6175) ;  /* 0x000000000020a947 */ /* 0x01bfec0003800000 */
        /* <DEDUP_REMOVED lines=8> */
.L_x_6175:
[----:B------:R-:W-:Y:S05]  /*2a00*/  BSYNC B0 ;  /* 0x0000000000007941 */ /* 0x000fea0003800000 */
.L_x_6174:
        /* <DEDUP_REMOVED lines=11> */
.L_x_6177:
[----:B------:R-:W-:Y:S05]  /*2ac0*/  BSYNC B0 ;  /* 0x0000000000007941 */ /* 0x000fea0003800000 */
.L_x_6176:
[----:B------:R-:W-:Y:S01]  /*2ad0*/  @!P2 ISETP.NE.U32.AND P0, PT, R4, RZ, PT ;  /* 0x000000ff0400a20c */ /* 0x000fe20003f05070 */
[----:B------:R-:W-:Y:S01]  /*2ae0*/  @P4 FMUL.FTZ R15, R17, R15 ;  /* 0x0000000f110f4220 */ /* 0x000fe20000410000 */
[----:B------:R-:W-:Y:S01]  /*2af0*/  BSSY B0, `(.L_x_6178) ;  /* 0x000000e000007945 */ /* 0x000fe20003800000 */
[----:B------:R-:W-:Y:S01]  /*2b00*/  @P4 FMUL.FTZ R19, R16, R19 ;  /* 0x0000001310134220 */ /* 0x000fe20000410000 */
[----:B------:R-:W-:Y:S01]  /*2b10*/  @!P2 ISETP.NE.AND.EX P0, PT, R5, RZ, PT, P0 ;  /* 0x000000ff0500a20c */ /* 0x000fe20003f05300 */
[----:B------:R-:W-:-:S03]  /*2b20*/  @P4 FFMA.FTZ R53, R15, R18, R53 ;  /* 0x000000120f354223 */ /* 0x000fc60000010035 */
        /* <DEDUP_REMOVED lines=10> */
.L_x_6179:
[----:B------:R-:W-:Y:S05]  /*2bd0*/  BSYNC B0 ;  /* 0x0000000000007941 */ /* 0x000fea0003800000 */
.L_x_6178:
[----:B------:R0:W-:Y:S01]  /*2be0*/  STL [R1+0xb0], R0 ;  /* 0x0000b00001007387 */ /* 0x0001e20000100800 */
[----:B------:R-:W-:-:S03]  /*2bf0*/  @P4 SHF.L.U32 R198, R112, 0x10, RZ ;  /* 0x0000001070c64819 */ /* 0x000fc600000006ff */
[----:B------:R-:W2:Y:S04]  /*2c00*/  LDL R233, [R1+0x28] ;  /* 0x0000280001e97983 */ /* 0x000ea80000100800 */
[----:B0-----:R-:W3:Y:S01]  /*2c10*/  LDL R0, [R1+0x20] ;  /* 0x0000200001007983 */ /* 0x001ee20000100800 */
[----:B------:R-:W-:-:S03]  /*2c20*/  @P4 FFMA.FTZ R52, R19, R198, R52 ;  /* 0x000000c613344223 */ /* 0x000fc60000010034 */
[----:B------:R-:W4:Y:S01]  /*2c30*/  LDL R198, [R1+0x24] ;  /* 0x0000240001c67983 */ /* 0x000f220000100800 */
[----:B------:R-:W-:Y:S01]  /*2c40*/  @P4 FMUL.FTZ R14, R18, R14 ;  /* 0x0000000e120e4220 */ /* 0x000fe20000410000 */
[----:B------:R-:W-:-:S04]  /*2c50*/  @P4 IMAD.U32 R199, R113, 0x10000, RZ ;  /* 0x0001000071c74824 */ /* 0x000fc800078e00ff */
[----:B------:R-:W-:Y:S01]  /*2c60*/  @P4 FFMA.FTZ R54, R14, R199, R54 ;  /* 0x000000c70e364223 */ /* 0x000fe20000010036 */
[----:B------:R-:W-:Y:S01]  /*2c70*/  @!P2 ISETP.NE.U32.AND P1, PT, R4, RZ, PT ;  /* 0x000000ff0400a20c */ /* 0x000fe20003f25070 */
[----:B---3--:R-:W-:Y:S02]  /*2c80*/  @P4 FMUL.FTZ R19, R0, R19 ;  /* 0x0000001300134220 */ /* 0x008fe40000410000 */
[----:B------:R0:W5:Y:S01]  /*2c90*/  LDL.LU R0, [R1+0xb0] ;  /* 0x0000b00001007983 */ /* 0x0001620000300800 */
[----:B--2---:R-:W-:Y:S01]  /*2ca0*/  @P4 FMUL.FTZ R14, R233, R14 ;  /* 0x0000000ee90e4220 */ /* 0x004fe20000410000 */
[----:B----4-:R-:W-:Y:S01]  /*2cb0*/  @P4 FMUL.FTZ R198, R198, R15 ;  /* 0x0000000fc6c64220 */ /* 0x010fe20000410000 */
[----:B------:R-:W-:-:S03]  /*2cc0*/  @P4 F2FP.BF16.F32.PACK_AB R15, RZ, R19 ;  /* 0x00000013ff0f423e */ /* 0x000fc600000010ff */
[----:B------:R-:W-:Y:S02]  /*2cd0*/  @P4 F2FP.BF16.F32.PACK_AB R199, RZ, R14 ;  /* 0x0000000effc7423e */ /* 0x000fe400000010ff */
[----:B------:R-:W-:Y:S01]  /*2ce0*/  @P4 F2FP.BF16.F32.PACK_AB R19, RZ, R198 ;  /* 0x000000c6ff13423e */ /* 0x000fe200000010ff */
[----:B------:R-:W1:Y:S08]  /*2cf0*/  @P4 LDC R14, c[0x0][0x29c] ;  /* 0x0000a700ff0e4b82 */ /* 0x000e700000000800 */
[----:B------:R-:W2:Y:S01]  /*2d00*/  @P4 LDC R198, c[0x0][0x29c] ;  /* 0x0000a700ffc64b82 */ /* 0x000ea20000000800 */
[----:B------:R-:W-:Y:S01]  /*2d10*/  @P4 PRMT R124, R15, 0x7610, R124 ;  /* 0x000076100f7c4816 */ /* 0x000fe2000000007c */
[----:B------:R-:W-:Y:S01]  /*2d20*/  BSSY B0, `(.L_x_6180) ;  /* 0x0000011000007945 */ /* 0x000fe20003800000 */
[----:B------:R-:W-:-:S02]  /*2d30*/  @!P2 ISETP.NE.AND.EX P1, PT, R5, RZ, PT, P1 ;  /* 0x000000ff0500a20c */ /* 0x000fc40003f25310 */
[----:B------:R-:W-:Y:S02]  /*2d40*/  @P4 PRMT R15, R113, 0x7632, R15 ;  /* 0x00007632710f4816 */ /* 0x000fe4000000000f */
[----:B------:R-:W-:Y:S02]  /*2d50*/  @P4 PRMT R124, R124, 0x5410, R19 ;  /* 0x000054107c7c4816 */ /* 0x000fe40000000013 */
[----:B------:R-:W-:Y:S02]  /*2d60*/  @P4 PRMT R125, R199, 0x7610, R125 ;  /* 0x00007610c77d4816 */ /* 0x000fe4000000007d */
[----:B------:R-:W-:Y:S02]  /*2d70*/  @!P2 ISETP.NE.U32.AND P0, PT, R4, RZ, PT ;  /* 0x000000ff0400a20c */ /* 0x000fe40003f05070 */
[----:B------:R-:W-:Y:S02]  /*2d80*/  @P4 SHF.L.U32 R15, R15, 0x10, RZ ;  /* 0x000000100f0f4819 */ /* 0x000fe400000006ff */
[----:B------:R-:W-:Y:S01]  /*2d90*/  @!P2 FSEL R19, R51, RZ, P1 ;  /* 0x000000ff3313a208 */ /* 0x000fe20000800000 */
[----:B0-----:R-:W-:Y:S08]  /*2da0*/  @!P2 BRA `(.L_x_6181) ;  /* 0x000000000020a947 */ /* 0x001ff00003800000 */
        /* <DEDUP_REMOVED lines=8> */
.L_x_6181:
[----:B------:R-:W-:Y:S05]  /*2e30*/  BSYNC B0 ;  /* 0x0000000000007941 */ /* 0x000fea0003800000 */
.L_x_6180:
[----:B--2---:R-:W-:Y:S01]  /*2e40*/  @P4 FMUL.FTZ R198, R19, R198 ;  /* 0x000000c613c64220 */ /* 0x004fe20000410000 */
[----:B------:R-:W-:Y:S01]  /*2e50*/  @!P2 ISETP.NE.AND.EX P0, PT, R5, RZ, PT, P0 ;  /* 0x000000ff0500a20c */ /* 0x000fe20003f05300 */
[----:B------:R-:W-:Y:S02]  /*2e60*/  BSSY B0, `(.L_x_6182) ;  /* 0x000000c000007945 */ /* 0x000fe40003800000 */
        /* <DEDUP_REMOVED lines=11> */
.L_x_6183:
[----:B------:R-:W-:Y:S05]  /*2f20*/  BSYNC B0 ;  /* 0x0000000000007941 */ /* 0x000fea0003800000 */
.L_x_6182:
[----:B-----5:R0:W-:Y:S01]  /*2f30*/  STL [R1+0xb0], R0 ;  /* 0x0000b00001007387 */ /* 0x0201e20000100800 */
[----:B-1----:R-:W-:Y:S01]  /*2f40*/  @P4 FMUL.FTZ R14, R233, R14 ;  /* 0x0000000ee90e4220 */ /* 0x002fe20000410000 */
[----:B------:R-:W-:Y:S01]  /*2f50*/  @P4 IMAD.U32 R199, R114, 0x10000, RZ ;  /* 0x0001000072c74824 */ /* 0x000fe200078e00ff */
[----:B------:R-:W1:Y:S01]  /*2f60*/  @P4 LDC R15, c[0x0][0x29c] ;  /* 0x0000a700ff0f4b82 */ /* 0x000e620000000800 */
[----:B------:R-:W2:Y:S04]  /*2f70*/  LDL R232, [R1+0x10] ;  /* 0x0000100001e87983 */ /* 0x000ea80000100800 */
[----:B0-----:R-:W3:Y:S01]  /*2f80*/  LDL R0, [R1+0x2c] ;  /* 0x00002c0001007983 */ /* 0x001ee20000100800 */
[----:B------:R-:W-:Y:S01]  /*2f90*/  @P4 FFMA.FTZ R56, R14, R199, R56 ;  /* 0x000000c70e384223 */ /* 0x000fe20000010038 */
[----:B------:R-:W-:-:S04]  /*2fa0*/  @P4 PRMT R199, R114, 0x7632, R199 ;  /* 0x0000763272c74816 */ /* 0x000fc800000000c7 */
[----:B------:R-:W-:Y:S02]  /*2fb0*/  @P4 SHF.L.U32 R199, R199, 0x10, RZ ;  /* 0x00000010c7c74819 */ /* 0x000fe400000006ff */
[----:B------:R-:W-:Y:S01]  /*2fc0*/  @!P2 ISETP.NE.U32.AND P0, PT, R4, RZ, PT ;  /* 0x000000ff0400a20c */ /* 0x000fe20003f05070 */
[----:B------:R-:W-:Y:S03]  /*2fd0*/  BSSY B0, `(.L_x_6184) ;  /* 0x0000013000007945 */ /* 0x000fe60003800000 */
[----:B------:R-:W-:Y:S01]  /*2fe0*/  @!P2 ISETP.NE.AND.EX P0, PT, R5, RZ, PT, P0 ;  /* 0x000000ff0500a20c */ /* 0x000fe20003f05300 */
[----:B---3--:R-:W-:Y:S02]  /*2ff0*/  @P4 FMUL.FTZ R198, R0, R198 ;  /* 0x000000c600c64220 */ /* 0x008fe40000410000 */
[----:B------:R0:W5:Y:S04]  /*3000*/  LDL.LU R0, [R1+0xb0] ;  /* 0x0000b00001007983 */ /* 0x0001680000300800 */
[----:B------:R0:W-:Y:S01]  /*3010*/  @P4 STL [R1+0x8], R199 ;  /* 0x000008c701004387 */ /* 0x0001e20000100800 */
[----:B--2---:R-:W-:Y:S01]  /*3020*/  @P4 FMUL.FTZ R14, R232, R14 ;  /* 0x0000000ee80e4220 */ /* 0x004fe20000410000 */
[----:B------:R-:W-:-:S02]  /*3030*/  @P4 F2FP.BF16.F32.PACK_AB R198, RZ, R198 ;  /* 0x000000c6ffc6423e */ /* 0x000fc400000010ff */
[----:B------:R-:W-:Y:S02]  /*3040*/  @!P2 FSEL R232, R45, RZ, P0 ;  /* 0x000000ff2de8a208 */ /* 0x000fe40000000000 */
[----:B------:R-:W-:Y:S01]  /*3050*/  @P4 F2FP.BF16.F32.PACK_AB R14, RZ, R14 ;  /* 0x0000000eff0e423e */ /* 0x000fe200000010ff */
[----:B-1----:R-:W-:Y:S06]  /*3060*/  @!P2 BRA `(.L_x_6185) ;  /* 0x000000000024a947 */ /* 0x002fec0003800000 */
[----:B0-----:R-:W0:Y:S01]  /*3070*/  LDC.U8 R199, c[0x0][0x2a0] ;  /* 0x0000a800ffc77b82 */ /* 0x001e220000000000 */
        /* <DEDUP_REMOVED lines=8> */
.L_x_6185:
[----:B------:R-:W-:Y:S05]  /*3100*/  BSYNC B0 ;  /* 0x0000000000007941 */ /* 0x000fea0003800000 */
.L_x_6184:
[----:B------:R1:W-:Y:S04]  /*3110*/  STL [R1+0xb4], R2 ;  /* 0x0000b40201007387 */ /* 0x0003e80000100800 */
[----:B-----5:R2:W-:Y:S01]  /*3120*/  STL [R1+0xb0], R0 ;  /* 0x0000b00001007387 */ /* 0x0205e20000100800 */
[----:B-1----:R-:W1:Y:S03]  /*3130*/  @P4 LDC R2, c[0x0][0x29c] ;  /* 0x0000a700ff024b82 */ /* 0x002e660000000800 */
[----:B--2---:R-:W2:Y:S04]  /*3140*/  LDL.LU R0, [R1+0x8] ;  /* 0x0000080001007983 */ /* 0x004ea80000300800 */
[----:B0-----:R-:W3:Y:S04]  /*3150*/  LDL R199, [R1+0x14] ;  /* 0x0000140001c77983 */ /* 0x001ee80000100800 */
[----:B-1----:R0:W-:Y:S02]  /*3160*/  @P4 STL [R1], R2 ;  /* 0x0000000201004387 */ /* 0x0021e40000100800 */
[----:B0-----:R-:W0:Y:S01]  /*3170*/  @P4 LDC R2, c[0x0][0x29c] ;  /* 0x0000a700ff024b82 */ /* 0x001e220000000800 */
[----:B------:R-:W-:Y:S01]  /*3180*/  @P4 FMUL.FTZ R15, R232, R15 ;  /* 0x0000000fe80f4220 */ /* 0x000fe20000410000 */
[----:B0-----:R0:W-:Y:S04]  /*3190*/  @P4 STL [R1+0xc], R2 ;  /* 0x00000c0201004387 */ /* 0x0011e80000100800 */
[----:B0-----:R0:W5:Y:S01]  /*31a0*/  LDL.LU R2, [R1+0xb4] ;  /* 0x0000b40001027983 */ /* 0x0011620000300800 */
[----:B--2---:R-:W-:-:S03]  /*31b0*/  @P4 FFMA.FTZ R57, R15, R0, R57 ;  /* 0x000000000f394223 */ /* 0x004fc60000010039 */
[----:B------:R0:W5:Y:S01]  /*31c0*/  LDL.LU R0, [R1+0xb0] ;  /* 0x0000b00001007983 */ /* 0x0001620000300800 */
[----:B------:R-:W-:Y:S01]  /*31d0*/  @!P2 ISETP.NE.U32.AND P0, PT, R4, RZ, PT ;  /* 0x000000ff0400a20c */ /* 0x000fe20003f05070 */
[----:B---3--:R-:W-:Y:S01]  /*31e0*/  @P4 FMUL.FTZ R15, R199, R15 ;  /* 0x0000000fc70f4220 */ /* 0x008fe20000410000 */
[----:B------:R-:W-:Y:S01]  /*31f0*/  @P4 PRMT R126, R14, 0x7610, R126 ;  /* 0x000076100e7e4816 */ /* 0x000fe2000000007e */
[----:B------:R-:W-:Y:S01]  /*3200*/  BSSY B0, `(.L_x_6186) ;  /* 0x0000010000007945 */ /* 0x000fe20003800000 */
[----:B------:R-:W-:Y:S02]  /*3210*/  @!P2 ISETP.NE.AND.EX P0, PT, R5, RZ, PT, P0 ;  /* 0x000000ff0500a20c */ /* 0x000fe40003f05300 */
[----:B------:R-:W-:Y:S02]  /*3220*/  @P4 F2FP.BF16.F32.PACK_AB R15, RZ, R15 ;  /* 0x0000000fff0f423e */ /* 0x000fe400000010ff */
[----:B------:R-:W-:Y:S02]  /*3230*/  @P4 PRMT R125, R125, 0x5410, R198 ;  /* 0x000054107d7d4816 */ /* 0x000fe400000000c6 */
[----:B------:R-:W-:-:S02]  /*3240*/  @P4 PRMT R126, R126, 0x5410, R15 ;  /* 0x000054107e7e4816 */ /* 0x000fc4000000000f */
[----:B------:R-:W-:Y:S01]  /*3250*/  @!P2 FSEL R199, R46, RZ, P0 ;  /* 0x000000ff2ec7a208 */ /* 0x000fe20000000000 */
[----:B0-----:R-:W-:Y:S06]  /*3260*/  @!P2 BRA `(.L_x_6187) ;  /* 0x000000000024a947 */ /* 0x001fec0003800000 */
        /* <DEDUP_REMOVED lines=9> */
.L_x_6187:
[----:B------:R-:W-:Y:S05]  /*3300*/  BSYNC B0 ;  /* 0x0000000000007941 */ /* 0x000fea0003800000 */
.L_x_6186:
[----:B------:R-:W2:Y:S01]  /*3310*/  LDL R14, [R1] ;  /* 0x00000000010e7983 */ /* 0x000ea20000100800 */
[----:B------:R-:W-:Y:S01]  /*3320*/  @P4 IMAD.U32 R15, R115, 0x10000, RZ ;  /* 0x00010000730f4824 */ /* 0x000fe200078e00ff */
[----:B------:R-:W-:Y:S01]  /*3330*/  @!P2 ISETP.NE.U32.AND P1, PT, R4, RZ, PT ;  /* 0x000000ff0400a20c */ /* 0x000fe20003f25070 */
[----:B------:R-:W-:Y:S01]  /*3340*/  BSSY B0, `(.L_x_6188) ;  /* 0x0000014000007945 */ /* 0x000fe20003800000 */
[----:B------:R-:W-:Y:S02]  /*3350*/  ISETP.NE.U32.AND P0, PT, RZ, UR12, PT ;  /* 0x0000000cff007c0c */ /* 0x000fe4000bf05070 */
[----:B------:R-:W-:Y:S02]  /*3360*/  @!P2 ISETP.NE.AND.EX P1, PT, R5, RZ, PT, P1 ;  /* 0x000000ff0500a20c */ /* 0x000fe40003f25310 */
[----:B------:R-:W-:Y:S02]  /*3370*/  ISETP.NE.AND.EX P0, PT, RZ, UR13, PT, P0 ;  /* 0x0000000dff007c0c */ /* 0x000fe4000bf05300 */
[----:B------:R-:W-:Y:S01]  /*3380*/  @!P2 FSEL R198, R47, RZ, P1 ;  /* 0x000000ff2fc6a208 */ /* 0x000fe20000800000 */
[----:B--2---:R-:W-:-:S04]  /*3390*/  @P4 FMUL.FTZ R14, R199, R14 ;  /* 0x0000000ec70e4220 */ /* 0x004fc80000410000 */
[----:B------:R-:W-:Y:S01]  /*33a0*/  @P4 FFMA.FTZ R58, R14, R15, R58 ;  /* 0x0000000f0e3a4223 */ /* 0x000fe2000001003a */
[----:B------:R-:W-:-:S04]  /*33b0*/  @P4 PRMT R15, R115, 0x7632, R15 ;  /* 0x00007632730f4816 */ /* 0x000fc8000000000f */
[----:B------:R-:W-:-:S05]  /*33c0*/  @P4 SHF.L.U32 R15, R15, 0x10, RZ ;  /* 0x000000100f0f4819 */ /* 0x000fca00000006ff */
[----:B------:R0:W-:Y:S01]  /*33d0*/  @P4 STL [R1], R15 ;  /* 0x0000000f01004387 */ /* 0x0001e20000100800 */
[----:B------:R-:W-:Y:S05]  /*33e0*/  @!P2 BRA `(.L_x_6189) ;  /* 0x000000000024a947 */ /* 0x000fea0003800000 */
        /* <DEDUP_REMOVED lines=9> */
.L_x_6189:
[----:B------:R-:W-:Y:S05]  /*3480*/  BSYNC B0 ;  /* 0x0000000000007941 */ /* 0x000fea0003800000 */
.L_x_6188:
[----:B0-----:R-:W2:Y:S04]  /*3490*/  LDL.LU R15, [R1+0xc] ;  /* 0x00000c00010f7983 */ /* 0x001ea80000300800 */
[----:B------:R0:W-:Y:S04]  /*34a0*/  STL [R1+0xc4], R9 ;  /* 0x0000c40901007387 */ /* 0x0001e80000100800 */
[----:B0-----:R-:W3:Y:S04]  /*34b0*/  LDL.LU R9, [R1] ;  /* 0x0000000001097983 */ /* 0x001ee80000300800 */
[----:B------:R0:W-:Y:S04]  /*34c0*/  STL [R1+0xc0], R8 ;  /* 0x0000c00801007387 */ /* 0x0001e80000100800 */
[----:B0-----:R-:W4:Y:S04]  /*34d0*/  LDL R8, [R1+0x18] ;  /* 0x0000180001087983 */ /* 0x001f280000100800 */
[----:B------:R0:W-:Y:S04]  /*34e0*/  STL [R1+0xbc], R7 ;  /* 0x0000bc0701007387 */ /* 0x0001e80000100800 */
[----:B0-----:R-:W4:Y:S04]  /*34f0*/  LDL R7, [R1+0x1c] ;  /* 0x00001c0001077983 */ /* 0x001f280000100800 */
[----:B------:R0:W-:Y:S04]  /*3500*/  STL [R1+0xb8], R3 ;  /* 0x0000b80301007387 */ /* 0x0001e80000100800 */
[----:B-----5:R1:W-:Y:S04]  /*3510*/  STL [R1+0xb4], R2 ;  /* 0x0000b40201007387 */ /* 0x0203e80000100800 */
[----:B------:R1:W-:Y:S01]  /*3520*/  STL [R1+0xb0], R0 ;  /* 0x0000b00001007387 */ /* 0x0003e20000100800 */
[----:B------:R-:W-:Y:S01]  /*3530*/  ISETP.NE.U32.AND P1, PT, RZ, UR12, PT ;  /* 0x0000000cff007c0c */ /* 0x000fe2000bf25070 */
[----:B--2---:R-:W-:-:S04]  /*3540*/  @P4 FMUL.FTZ R15, R198, R15 ;  /* 0x0000000fc60f4220 */ /* 0x004fc80000410000 */
[----:B---3--:R-:W-:Y:S02]  /*3550*/  @P4 FFMA.FTZ R59, R15, R9, R59 ;  /* 0x000000090f3b4223 */ /* 0x008fe4000001003b */
[----:B------:R-:W5:Y:S01]  /*3560*/  LDL.LU R9, [R1+0xc4] ;  /* 0x0000c40001097983 */ /* 0x000f620000300800 */
[----:B----4-:R-:W-:-:S03]  /*3570*/  @P4 FMUL.FTZ R14, R8, R14 ;  /* 0x0000000e080e4220 */ /* 0x010fc60000410000 */
[----:B------:R-:W5:Y:S02]  /*3580*/  LDL.LU R8, [R1+0xc0] ;  /* 0x0000c00001087983 */ /* 0x000f640000300800 */
[----:B0-----:R-:W-:Y:S01]  /*3590*/  @P4 F2FP.BF16.F32.PACK_AB R3, RZ, R14 ;  /* 0x0000000eff03423e */ /* 0x001fe200000010ff */
[----:B------:R-:W-:-:S03]  /*35a0*/  @P4 FMUL.FTZ R15, R7, R15 ;  /* 0x0000000f070f4220 */ /* 0x000fc60000410000 */
[----:B-1----:R-:W-:Y:S01]  /*35b0*/  PRMT R2, R3, 0x7610, R2 ;  /* 0x0000761003027816 */ /* 0x002fe20000000002 */
[----:B------:R-:W5:Y:S01]  /*35c0*/  LDL.LU R7, [R1+0xbc] ;  /* 0x0000bc0001077983 */ /* 0x000f620000300800 */
[----:B------:R-:W-:-:S03]  /*35d0*/  @P4 F2FP.BF16.F32.PACK_AB R14, RZ, R15 ;  /* 0x0000000fff0e423e */ /* 0x000fc600000010ff */
[----:B------:R-:W5:Y:S01]  /*35e0*/  LDL.LU R3, [R1+0xb8] ;  /* 0x0000b80001037983 */ /* 0x000f620000300800 */
[----:B------:R-:W-:Y:S02]  /*35f0*/  @P4 PRMT R127, R2, 0x7610, R127 ;  /* 0x00007610027f4816 */ /* 0x000fe4000000007f */
[----:B------:R-:W-:Y:S01]  /*3600*/  PRMT R0, R14, 0x7610, R0 ;  /* 0x000076100e007816 */ /* 0x000fe20000000000 */
[----:B------:R-:W5:Y:S01]  /*3610*/  LDL.LU R2, [R1+0xb4] ;  /* 0x0000b40001027983 */ /* 0x000f620000300800 */
[----:B------:R-:W0:Y:S01]  /*3620*/  @P0 LDC.64 R14, c[0x0][0x308] ;  /* 0x0000c200ff0e0b82 */ /* 0x000e220000000a00 */
[----:B------:R-:W-:Y:S02]  /*3630*/  ISETP.NE.AND.EX P1, PT, RZ, UR13, PT, P1 ;  /* 0x0000000dff007c0c */ /* 0x000fe4000bf25310 */
[----:B------:R-:W-:Y:S02]  /*3640*/  @P4 PRMT R127, R127, 0x5410, R0 ;  /* 0x000054107f7f4816 */ /* 0x000fe40000000000 */
[----:B------:R-:W5:Y:S01]  /*3650*/  LDL.LU R0, [R1+0xb0] ;  /* 0x0000b00001007983 */ /* 0x000f620000300800 */
[----:B------:R-:W-:-:S02]  /*3660*/  SEL R16, R16, R92, P1 ;  /* 0x0000005c10107207 */ /* 0x000fc40000800000 */
[----:B------:R-:W-:Y:S02]  /*3670*/  SEL R17, R17, R93, P1 ;  /* 0x0000005d11117207 */ /* 0x000fe40000800000 */
[----:B------:R-:W-:Y:S02]  /*3680*/  SEL R18, R18, R94, P1 ;  /* 0x0000005e12127207 */ /* 0x000fe40000800000 */
[----:B------:R-:W-:Y:S01]  /*3690*/  SEL R19, R19, R95, P1 ;  /* 0x0000005f13137207 */ /* 0x000fe20000800000 */
[----:B0-----:R-:W-:-:S05]  /*36a0*/  @P0 IMAD.WIDE.U32 R14, R6, 0x20, R14 ;  /* 0x00000020060e0825 */ /* 0x001fca00078e000e */
[----:B------:R0:W-:Y:S02]  /*36b0*/  @P0 STG.E.128 desc[UR4][R14.64], R16 ;  /* 0x000000100e000986 */ /* 0x0001e4000c101d04 */
[----:B0-----:R-:W-:Y:S02]  /*36c0*/  SEL R16, R233, R184, P1 ;  /* 0x000000b8e9107207 */ /* 0x001fe40000800000 */
[----:B------:R-:W-:Y:S01]  /*36d0*/  SEL R17, R232, R185, P1 ;  /* 0x000000b9e8117207 */ /* 0x000fe20000800000 */
[----:B------:R-:W-:Y:S01]  /*36e0*/  VIADD R6, R216, 0x80 ;  /* 0x00000080d8067836 */ /* 0x000fe20000000000 */
[----:B------:R-:W-:Y:S01]  /*36f0*/  SEL R18, R199, R186, P1 ;  /* 0x000000bac7127207 */ /* 0x000fe20000800000 */
[----:B------:R-:W0:Y:S01]  /*3700*/  LDC.U8 R233, c[0x0][0x2a0] ;  /* 0x0000a800ffe97b82 */ /* 0x000e220000000000 */
[----:B------:R-:W-:-:S05]  /*3710*/  SEL R19, R198, R187, P1 ;  /* 0x000000bbc6137207 */ /* 0x000fca0000800000 */
[----:B------:R1:W-:Y:S02]  /*3720*/  @P0 STG.E.128 desc[UR4][R14.64+0x10], R16 ;  /* 0x000010100e000986 */ /* 0x0003e4000c101d04 */
[----:B-1----:R-:W1:Y:S08]  /*3730*/  @P4 LDC.64 R16, c[0x0][0x2f8] ;  /* 0x0000be00ff104b82 */ /* 0x002e700000000a00 */
[----:B------:R-:W2:Y:S08]  /*3740*/  @P4 LDC.64 R14, c[0x0][0x220] ;  /* 0x00008800ff0e4b82 */ /* 0x000eb00000000a00 */
[----:B------:R-:W3:Y:S01]  /*3750*/  @P4 LDC R18, c[0x0][0x29c] ;  /* 0x0000a700ff124b82 */ /* 0x000ee20000000800 */
[----:B-1----:R-:W-:-:S04]  /*3760*/  @P4 IMAD.WIDE.U32 R16, R216, 0x10, R16 ;  /* 0x00000010d8104825 */ /* 0x002fc800078e0010 */
[----:B--2---:R-:W-:Y:S01]  /*3770*/  @P4 IMAD.WIDE.U32 R14, R6, 0x10, R14 ;  /* 0x00000010060e4825 */ /* 0x004fe200078e000e */
[----:B------:R1:W-:Y:S04]  /*3780*/  @P4 STG.E.128 desc[UR4][R16.64], R124 ;  /* 0x0000007c10004986 */ /* 0x0003e8000c101d04 */
[----:B------:R2:W5:Y:S02]  /*3790*/  @P4 LDG.E.128 R112, desc[UR4][R14.64] ;  /* 0x000000040e704981 */ /* 0x000564000c1e1d00 */
[----:B--2---:R-:W2:Y:S01]  /*37a0*/  @P4 LDC R15, c[0x0][0x29c] ;  /* 0x0000a700ff0f4b82 */ /* 0x004ea20000000800 */
[----:B------:R-:W-:Y:S01]  /*37b0*/  @!P2 ISETP.NE.U32.AND P5, PT, R4, RZ, PT ;  /* 0x000000ff0400a20c */ /* 0x000fe20003fa5070 */
[----:B------:R-:W-:Y:S03]  /*37c0*/  BSSY B0, `(.L_x_6190) ;  /* 0x000000c000007945 */ /* 0x000fe60003800000 */
[----:B------:R-:W-:-:S04]  /*37d0*/  @!P2 ISETP.NE.AND.EX P5, PT, R5, RZ, PT, P5 ;  /* 0x000000ff0500a20c */ /* 0x000fc80003fa5350 */
[----:B-1----:R-:W-:Y:S01]  /*37e0*/  @!P2 FSEL R16, R40, RZ, P5 ;  /* 0x000000ff2810a208 */ /* 0x002fe20002800000 */
[----:B0--3--:R-:W-:Y:S08]  /*37f0*/  @!P2 BRA `(.L_x_6191) ;  /* 0x000000000020a947 */ /* 0x009ff00003800000 */
[----:B------:R-:W-:Y:S02]  /*3800*/  ISETP.NE.AND P6, PT, R233, RZ, PT ;  /* 0x000000ffe900720c */ /* 0x000fe40003fc5270 */
[----:B------:R-:W-:Y:S02]  /*3810*/  ISETP.NE.U32.AND P5, PT, R4, RZ, PT ;  /* 0x000000ff0400720c */ /* 0x000fe40003fa5070 */
[----:B------:R-:W-:Y:S02]  /*3820*/  FSEL R14, R196, RZ, !P6 ;  /* 0x000000ffc40e7208 */ /* 0x000fe40007000000 */
[----:B------:R-:W-:-:S03]  /*3830*/  ISETP.NE.AND.EX P5, PT, R5, RZ, PT, P5 ;  /* 0x000000ff0500720c */ /* 0x000fc60003fa5350 */
[----:B------:R-:W-:-:S04]  /*3840*/  FFMA.FTZ R14, R237, R197, R14 ;  /* 0x000000c5ed0e7223 */ /* 0x000fc8000001000e */
[----:B------:R-:W-:-:S04]  /*3850*/  FADD.FTZ R14, R236, -R14 ;  /* 0x8000000eec0e7221 */ /* 0x000fc80000010000 */
[----:B-----5:R-:W-:-:S04]  /*3860*/  FMUL.FTZ R16, R3, R14 ;  /* 0x0000000e03107220 */ /* 0x020fc80000410000 */
[----:B------:R-:W-:-:S07]  /*3870*/  @P5 FADD.FTZ R16, R40, R16 ;  /* 0x0000001028105221 */ /* 0x000fce0000010000 */
.L_x_6191:
[----:B------:R-:W-:Y:S05]  /*3880*/  BSYNC B0 ;  /* 0x0000000000007941 */ /* 0x000fea0003800000 */
.L_x_6190:
[----:B------:R-:W-:Y:S01]  /*3890*/  @!P2 ISETP.NE.U32.AND P5, PT, R4, RZ, PT ;  /* 0x000000ff0400a20c */ /* 0x000fe20003fa5070 */
[----:B------:R-:W-:Y:S01]  /*38a0*/  BSSY B0, `(.L_x_6192) ;  /* 0x000000d000007945 */ /* 0x000fe20003800000 */
[----:B-----5:R-:W-:Y:S02]  /*38b0*/  @P4 PRMT R14, R112, 0x7632, R14 ;  /* 0x00007632700e4816 */ /* 0x020fe4000000000e */
        /* <DEDUP_REMOVED lines=11> */
.L_x_6193:
[----:B------:R-:W-:Y:S05]  /*3970*/  BSYNC B0 ;  /* 0x0000000000007941 */ /* 0x000fea0003800000 */
.L_x_6192:
[----:B------:R-:W-:Y:S01]  /*3980*/  @P4 SHF.L.U32 R14, R14, 0x10, RZ ;  /* 0x000000100e0e4819 */ /* 0x000fe200000006ff */
[----:B--2---:R-:W-:Y:S01]  /*3990*/  @P4 FMUL.FTZ R15, R17, R15 ;  /* 0x0000000f110f4220 */ /* 0x004fe20000410000 */
[----:B------:R-:W-:Y:S01]  /*39a0*/  @P4 FMUL.FTZ R18, R16, R18 ;  /* 0x0000001210124220 */ /* 0x000fe20000410000 */
[----:B------:R-:W-:Y:S01]  /*39b0*/  @P4 IMAD.U32 R19, R112, 0x10000, RZ ;  /* 0x0001000070134824 */ /* 0x000fe200078e00ff */
[----:B------:R-:W-:Y:S01]  /*39c0*/  @!P2 ISETP.NE.U32.AND P5, PT, R4, RZ, PT ;  /* 0x000000ff0400a20c */ /* 0x000fe20003fa5070 */
[----:B------:R-:W-:Y:S01]  /*39d0*/  @P4 FFMA.FTZ R61, R15, R14, R61 ;  /* 0x0000000e0f3d4223 */ /* 0x000fe2000001003d */
[----:B------:R-:W-:Y:S01]  /*39e0*/  @P4 FMUL.FTZ R15, R149, R15 ;  /* 0x0000000f950f4220 */ /* 0x000fe20000410000 */
[----:B------:R-:W0:Y:S01]  /*39f0*/  @P4 LDC R14, c[0x0][0x29c] ;  /* 0x0000a700ff0e4b82 */ /* 0x000e220000000800 */
[-C--:B------:R-:W-:Y:S01]  /*3a00*/  @P4 FFMA.FTZ R60, R19, R18.reuse, R60 ;  /* 0x00000012133c4223 */ /* 0x080fe2000001003c */
[----:B------:R-:W-:Y:S01]  /*3a10*/  @P4 FMUL.FTZ R19, R148, R18 ;  /* 0x0000001294134220 */ /* 0x000fe20000410000 */
[----:B------:R-:W-:Y:S01]  /*3a20*/  @!P2 ISETP.NE.AND.EX P5, PT, R5, RZ, PT, P5 ;  /* 0x000000ff0500a20c */ /* 0x000fe20003fa5350 */
[----:B------:R-:W-:Y:S01]  /*3a30*/  BSSY B0, `(.L_x_6194) ;  /* 0x000000d000007945 */ /* 0x000fe20003800000 */
[----:B------:R-:W-:-:S02]  /*3a40*/  @P4 F2FP.BF16.F32.PACK_AB R198, RZ, R15 ;  /* 0x0000000fffc6423e */ /* 0x000fc400000010ff */
        /* <DEDUP_REMOVED lines=11> */
.L_x_6195:
[----:B------:R-:W-:Y:S05]  /*3b00*/  BSYNC B0 ;  /* 0x0000000000007941 */ /* 0x000fea0003800000 */
.L_x_6194:
[----:B------:R-:W-:Y:S01]  /*3b10*/  @P4 SHF.L.U32 R232, R113, 0x10, RZ ;  /* 0x0000001071e84819 */ /* 0x000fe200000006ff */
[----:B0-----:R-:W-:Y:S01]  /*3b20*/  @P4 FMUL.FTZ R199, R18, R14 ;  /* 0x0000000e12c74220 */ /* 0x001fe20000410000 */
[----:B------:R-:W0:Y:S01]  /*3b30*/  @P4 LDC R15, c[0x0][0x29c] ;  /* 0x0000a700ff0f4b82 */ /* 0x000e220000000800 */
[----:B------:R-:W-:Y:S01]  /*3b40*/  @!P2 ISETP.NE.U32.AND P5, PT, R4, RZ, PT ;  /* 0x000000ff0400a20c */ /* 0x000fe20003fa5070 */
[----:B------:R-:W-:Y:S01]  /*3b50*/  BSSY B0, `(.L_x_6196) ;  /* 0x0000014000007945 */ /* 0x000fe20003800000 */
[-C--:B------:R-:W-:Y:S01]  /*3b60*/  @P4 FFMA.FTZ R62, R232, R199.reuse, R62 ;  /* 0x000000c7e83e4223 */ /* 0x080fe2000001003e */
[----:B------:R-:W-:Y:S01]  /*3b70*/  @P4 FMUL.FTZ R199, R150, R199 ;  /* 0x000000c796c74220 */ /* 0x000fe20000410000 */
[----:B------:R-:W-:Y:S02]  /*3b80*/  @P4 PRMT R124, R19, 0x7610, R124 ;  /* 0x00007610137c4816 */ /* 0x000fe4000000007c */
[----:B------:R-:W-:Y:S01]  /*3b90*/  @!P2 ISETP.NE.AND.EX P5, PT, R5, RZ, PT, P5 ;  /* 0x000000ff0500a20c */ /* 0x000fe20003fa5350 */
[----:B------:R-:W1:Y:S01]  /*3ba0*/  @P4 LDC R14, c[0x0][0x29c] ;  /* 0x0000a700ff0e4b82 */ /* 0x000e620000000800 */
[----:B------:R-:W-:-:S02]  /*3bb0*/  @P4 F2FP.BF16.F32.PACK_AB R199, RZ, R199 ;  /* 0x000000c7ffc7423e */ /* 0x000fc400000010ff */
[----:B------:R-:W-:Y:S02]  /*3bc0*/  @P4 PRMT R124, R124, 0x5410, R198 ;  /* 0x000054107c7c4816 */ /* 0x000fe400000000c6 */
[----:B------:R-:W-:Y:S02]  /*3bd0*/  @P4 PRMT R125, R199, 0x7610, R125 ;  /* 0x00007610c77d4816 */ /* 0x000fe4000000007d */
[----:B------:R-:W-:Y:S01]  /*3be0*/  @!P2 FSEL R19, R43, RZ, P5 ;  /* 0x000000ff2b13a208 */ /* 0x000fe20002800000 */
[----:B------:R-:W2:Y:S01]  /*3bf0*/  LDC.U8 R232, c[0x0][0x2a0] ;  /* 0x0000a800ffe87b82 */ /* 0x000ea20000000000 */
[----:B------:R-:W-:Y:S05]  /*3c00*/  @!P2 BRA `(.L_x_6197) ;  /* 0x000000000020a947 */ /* 0x000fea0003800000 */
[----:B--2---:R-:W-:Y:S02]  /*3c10*/  ISETP.NE.AND P6, PT, R232, RZ, PT ;  /* 0x000000ffe800720c */ /* 0x004fe40003fc5270 */
[----:B------:R-:W-:Y:S02]  /*3c20*/  ISETP.NE.U32.AND P5, PT, R4, RZ, PT ;  /* 0x000000ff0400720c */ /* 0x000fe40003fa5070 */
[----:B------:R-:W-:Y:S02]  /*3c30*/  FSEL R19, R196, RZ, !P6 ;  /* 0x000000ffc4137208 */ /* 0x000fe40007000000 */
[----:B------:R-:W-:-:S03]  /*3c40*/  ISETP.NE.AND.EX P5, PT, R5, RZ, PT, P5 ;  /* 0x000000ff0500720c */ /* 0x000fc60003fa5350 */
[----:B------:R-:W-:-:S04]  /*3c50*/  FFMA.FTZ R19, R228, R197, R19 ;  /* 0x000000c5e4137223 */ /* 0x000fc80000010013 */
[----:B------:R-:W-:-:S04]  /*3c60*/  FADD.FTZ R19, R227, -R19 ;  /* 0x80000013e3137221 */ /* 0x000fc80000010000 */
[----:B------:R-:W-:-:S04]  /*3c70*/  FMUL.FTZ R19, R3, R19 ;  /* 0x0000001303137220 */ /* 0x000fc80000410000 */
[----:B------:R-:W-:-:S07]  /*3c80*/  @P5 FADD.FTZ R19, R43, R19 ;  /* 0x000000132b135221 */ /* 0x000fce0000010000 */
.L_x_6197:
[----:B------:R-:W-:Y:S05]  /*3c90*/  BSYNC B0 ;  /* 0x0000000000007941 */ /* 0x000fea0003800000 */
.L_x_6196:
[----:B------:R-:W-:Y:S01]  /*3ca0*/  @P4 PRMT R199, R113, 0x7632, R199 ;  /* 0x0000763271c74816 */ /* 0x000fe200000000c7 */
[----:B0-----:R-:W-:Y:S01]  /*3cb0*/  @P4 FMUL.FTZ R198, R19, R15 ;  /* 0x0000000f13c64220 */ /* 0x001fe20000410000 */
[----:B------:R-:W-:Y:S01]  /*3cc0*/  @!P2 ISETP.NE.U32.AND P5, PT, R4, RZ, PT ;  /* 0x000000ff0400a20c */ /* 0x000fe20003fa5070 */
[----:B------:R-:W-:Y:S02]  /*3cd0*/  BSSY B0, `(.L_x_6198) ;  /* 0x000000e000007945 */ /* 0x000fe40003800000 */
[----:B------:R-:W-:Y:S01]  /*3ce0*/  @P4 IMAD.U32 R199, R199, 0x10000, RZ ;  /* 0x00010000c7c74824 */ /* 0x000fe200078e00ff */
[----:B------:R-:W-:-:S03]  /*3cf0*/  @!P2 ISETP.NE.AND.EX P5, PT, R5, RZ, PT, P5 ;  /* 0x000000ff0500a20c */ /* 0x000fc60003fa5350 */
[----:B------:R-:W-:Y:S01]  /*3d00*/  @P4 FFMA.FTZ R63, R198, R199, R63 ;  /* 0x000000c7c63f4223 */ /* 0x000fe2000001003f */
[----:B------:R-:W-:Y:S01]  /*3d10*/  @!P2 FSEL R233, R36, RZ, P5 ;  /* 0x000000ff24e9a208 */ /* 0x000fe20002800000 */
[----:B------:R-:W-:Y:S08]  /*3d20*/  @!P2 BRA `(.L_x_6199) ;  /* 0x000000000020a947 */ /* 0x000ff00003800000 */
        /* <DEDUP_REMOVED lines=8> */
.L_x_6199:
[----:B------:R-:W-:Y:S05]  /*3db0*/  BSYNC B0 ;  /* 0x0000000000007941 */ /* 0x000fea0003800000 */
.L_x_6198:
[----:B------:R-:W-:Y:S01]  /*3dc0*/  @P4 SHF.L.U32 R199, R114, 0x10, RZ ;  /* 0x0000001072c74819 */ /* 0x000fe200000006ff */
[----:B-1----:R-:W-:Y:S01]  /*3dd0*/  @P4 FMUL.FTZ R14, R233, R14 ;  /* 0x0000000ee90e4220 */ /* 0x002fe20000410000 */
[----:B------:R-:W0:Y:S01]  /*3de0*/  @P4 LDC R15, c[0x0][0x29c] ;  /* 0x0000a700ff0f4b82 */ /* 0x000e220000000800 */
[----:B------:R-:W-:Y:S01]  /*3df0*/  @!P2 ISETP.NE.U32.AND P5, PT, R4, RZ, PT ;  /* 0x000000ff0400a20c */ /* 0x000fe20003fa5070 */
[----:B------:R-:W-:Y:S01]  /*3e00*/  @P4 FMUL.FTZ R198, R151, R198 ;  /* 0x000000c697c64220 */ /* 0x000fe20000410000 */
[-C--:B------:R-:W-:Y:S01]  /*3e10*/  @P4 FFMA.FTZ R64, R199, R14.reuse, R64 ;  /* 0x0000000ec7404223 */ /* 0x080fe20000010040 */
[----:B------:R-:W-:Y:S01]  /*3e20*/  @P4 PRMT R199, R114, 0x7632, R199 ;  /* 0x0000763272c74816 */ /* 0x000fe200000000c7 */
[----:B------:R-:W-:Y:S01]  /*3e30*/  @P4 FMUL.FTZ R14, R152, R14 ;  /* 0x0000000e980e4220 */ /* 0x000fe20000410000 */
[----:B------:R-:W-:Y:S01]  /*3e40*/  @!P2 ISETP.NE.AND.EX P5, PT, R5, RZ, PT, P5 ;  /* 0x000000ff0500a20c */ /* 0x000fe20003fa5350 */
[----:B------:R-:W-:Y:S01]  /*3e50*/  BSSY B0, `(.L_x_6200) ;  /* 0x0000010000007945 */ /* 0x000fe20003800000 */
[----:B------:R-:W-:Y:S01]  /*3e60*/  @P4 F2FP.BF16.F32.PACK_AB R198, RZ, R198 ;  /* 0x000000c6ffc6423e */ /* 0x000fe200000010ff */
[----:B------:R-:W-:Y:S01]  /*3e70*/  @P4 IMAD.U32 R199, R199, 0x10000, RZ ;  /* 0x00010000c7c74824 */ /* 0x000fe200078e00ff */
[----:B------:R-:W-:-:S02]  /*3e80*/  @P4 F2FP.BF16.F32.PACK_AB R14, RZ, R14 ;  /* 0x0000000eff0e423e */ /* 0x000fc400000010ff */
[----:B--2---:R-:W-:Y:S02]  /*3e90*/  @!P2 FSEL R232, R37, RZ, P5 ;  /* 0x000000ff25e8a208 */ /* 0x004fe40002800000 */
[----:B------:R1:W-:Y:S01]  /*3ea0*/  @P4 STL [R1+0x8], R199 ;  /* 0x000008c701004387 */ /* 0x0003e20000100800 */
[----:B------:R-:W-:Y:S05]  /*3eb0*/  @!P2 BRA `(.L_x_6201) ;  /* 0x000000000024a947 */ /* 0x000fea0003800000 */
[----:B-1----:R-:W1:Y:S01]  /*3ec0*/  LDC.U8 R199, c[0x0][0x2a0] ;  /* 0x0000a800ffc77b82 */ /* 0x002e620000000000 */
        /* <DEDUP_REMOVED lines=8> */
.L_x_6201:
[----:B------:R-:W-:Y:S05]  /*3f50*/  BSYNC B0 ;  /* 0x0000000000007941 */ /* 0x000fea0003800000 */
.L_x_6200:
[----:B------:R2:W-:Y:S04]  /*3f60*/  STL [R1+0xb0], R0 ;  /* 0x0000b00001007387 */ /* 0x0005e80000100800 */
[----:B-1----:R-:W3:Y:S01]  /*3f70*/  LDL.LU R199, [R1+0x8] ;  /* 0x0000080001c77983 */ /* 0x002ee20000300800 */
[----:B--2---:R-:W1:Y:S03]  /*3f80*/  @P4 LDC R0, c[0x0][0x29c] ;  /* 0x0000a700ff004b82 */ /* 0x004e660000000800 */
[----:B-1----:R1:W-:Y:S05]  /*3f90*/  @P4 STL [R1], R0 ;  /* 0x0000000001004387 */ /* 0x0023ea0000100800 */
[----:B-1----:R-:W1:Y:S02]  /*3fa0*/  @P4 LDC R0, c[0x0][0x29c] ;  /* 0x0000a700ff004b82 */ /* 0x002e640000000800 */
[----:B-1----:R1:W-:Y:S04]  /*3fb0*/  @P4 STL [R1+0xc], R0 ;  /* 0x00000c0001004387 */ /* 0x0023e80000100800 */
[----:B-1----:R1:W5:Y:S01]  /*3fc0*/  LDL.LU R0, [R1+0xb0] ;  /* 0x0000b00001007983 */ /* 0x0023620000300800 */
[----:B0-----:R-:W-:Y:S01]  /*3fd0*/  @P4 FMUL.FTZ R15, R232, R15 ;  /* 0x0000000fe80f4220 */ /* 0x001fe20000410000 */
[----:B------:R-:W-:Y:S01]  /*3fe0*/  @!P2 ISETP.NE.U32.AND P5, PT, R4, RZ, PT ;  /* 0x000000ff0400a20c */ /* 0x000fe20003fa5070 */
[----:B------:R-:W-:Y:S01]  /*3ff0*/  BSSY B0, `(.L_x_6202) ;  /* 0x0000013000007945 */ /* 0x000fe20003800000 */
[----:B------:R-:W-:-:S02]  /*4000*/  @P4 PRMT R126, R14, 0x7610, R126 ;  /* 0x000076100e7e4816 */ /* 0x000fc4000000007e */
[----:B------:R-:W-:Y:S02]  /*4010*/  @!P2 ISETP.NE.AND.EX P5, PT, R5, RZ, PT, P5 ;  /* 0x000000ff0500a20c */ /* 0x000fe40003fa5350 */
[----:B------:R-:W-:Y:S01]  /*4020*/  @P4 PRMT R125, R125, 0x5410, R198 ;  /* 0x000054107d7d4816 */ /* 0x000fe200000000c6 */
[----:B---3--:R-:W-:Y:S01]  /*4030*/  @P4 FFMA.FTZ R65, R15, R199, R65 ;  /* 0x000000c70f414223 */ /* 0x008fe20000010041 */
[----:B------:R-:W-:Y:S01]  /*4040*/  @P4 FMUL.FTZ R15, R153, R15 ;  /* 0x0000000f990f4220 */ /* 0x000fe20000410000 */
[----:B------:R-:W-:-:S04]  /*4050*/  @!P2 FSEL R199, R38, RZ, P5 ;  /* 0x000000ff26c7a208 */ /* 0x000fc80002800000 */
[----:B------:R-:W-:-:S04]  /*4060*/  @P4 F2FP.BF16.F32.PACK_AB R15, RZ, R15 ;  /* 0x0000000fff0f423e */ /* 0x000fc800000010ff */
[----:B------:R-:W-:Y:S01]  /*4070*/  @P4 PRMT R126, R126, 0x5410, R15 ;  /* 0x000054107e7e4816 */ /* 0x000fe2000000000f */
[----:B-1----:R-:W-:Y:S06]  /*4080*/  @!P2 BRA `(.L_x_6203) ;  /* 0x000000000024a947 */ /* 0x002fec0003800000 */
        /* <DEDUP_REMOVED lines=9> */
.L_x_6203:
[----:B------:R-:W-:Y:S05]  /*4120*/  BSYNC B0 ;  /* 0x0000000000007941 */ /* 0x000fea0003800000 */
.L_x_6202:
[----:B------:R-:W2:Y:S01]  /*4130*/  LDL R14, [R1] ;  /* 0x00000000010e7983 */ /* 0x000ea20000100800 */
[----:B------:R-:W-:Y:S01]  /*4140*/  @P4 SHF.L.U32 R15, R115, 0x10, RZ ;  /* 0x00000010730f4819 */ /* 0x000fe200000006ff */
[----:B------:R-:W-:Y:S01]  /*4150*/  BSSY B0, `(.L_x_6204) ;  /* 0x0000013000007945 */ /* 0x000fe20003800000 */
[----:B------:R-:W-:-:S04]  /*4160*/  @!P2 ISETP.NE.U32.AND P5, PT, R4, RZ, PT ;  /* 0x000000ff0400a20c */ /* 0x000fc80003fa5070 */
[----:B------:R-:W-:-:S04]  /*4170*/  @!P2 ISETP.NE.AND.EX P5, PT, R5, RZ, PT, P5 ;  /* 0x000000ff0500a20c */ /* 0x000fc80003fa5350 */
[----:B------:R-:W-:Y:S01]  /*4180*/  @!P2 FSEL R198, R39, RZ, P5 ;  /* 0x000000ff27c6a208 */ /* 0x000fe20002800000 */
[----:B--2---:R-:W-:-:S04]  /*4190*/  @P4 FMUL.FTZ R14, R199, R14 ;  /* 0x0000000ec70e4220 */ /* 0x004fc80000410000 */
[----:B------:R-:W-:Y:S01]  /*41a0*/  @P4 FFMA.FTZ R66, R15, R14, R66 ;  /* 0x0000000e0f424223 */ /* 0x000fe20000010042 */
[----:B------:R-:W-:-:S05]  /*41b0*/  @P4 PRMT R15, R115, 0x7632, R15 ;  /* 0x00007632730f4816 */ /* 0x000fca000000000f */
[----:B------:R-:W-:-:S05]  /*41c0*/  @P4 IMAD.U32 R15, R15, 0x10000, RZ ;  /* 0x000100000f0f4824 */ /* 0x000fca00078e00ff */
        /* <DEDUP_REMOVED lines=11> */
.L_x_6205:
[----:B------:R-:W-:Y:S05]  /*4280*/  BSYNC B0 ;  /* 0x0000000000007941 */ /* 0x000fea0003800000 */
.L_x_6204:
[----:B0-----:R-:W2:Y:S04]  /*4290*/  LDL.LU R15, [R1+0xc] ;  /* 0x00000c00010f7983 */ /* 0x001ea80000300800 */
[----:B------:R0:W-:Y:S04]  /*42a0*/  STL [R1+0xbc], R7 ;  /* 0x0000bc0701007387 */ /* 0x0001e80000100800 */
[----:B0-----:R-:W3:Y:S01]  /*42b0*/  LDL.LU R7, [R1] ;  /* 0x0000000001077983 */ /* 0x001ee20000300800 */
[----:B------:R-:W-:-:S03]  /*42c0*/  @P4 FMUL.FTZ R14, R154, R14 ;  /* 0x0000000e9a0e4220 */ /* 0x000fc60000410000 */
[----:B------:R0:W-:Y:S04]  /*42d0*/  STL [R1+0xb8], R3 ;  /* 0x0000b80301007387 */ /* 0x0001e80000100800 */
[----:B------:R1:W-:Y:S04]  /*42e0*/  STL [R1+0xb4], R2 ;  /* 0x0000b40201007387 */ /* 0x0003e80000100800 */
[----:B-----5:R4:W-:Y:S01]  /*42f0*/  STL [R1+0xb0], R0 ;  /* 0x0000b00001007387 */ /* 0x0209e20000100800 */
[----:B0-----:R-:W-:-:S04]  /*4300*/  @P4 F2FP.BF16.F32.PACK_AB R3, RZ, R14 ;  /* 0x0000000eff03423e */ /* 0x001fc800000010ff */
[----:B-1----:R-:W-:-:S04]  /*4310*/  PRMT R2, R3, 0x7610, R2 ;  /* 0x0000761003027816 */ /* 0x002fc80000000002 */
[----:B------:R-:W-:Y:S02]  /*4320*/  @P4 PRMT R127, R2, 0x7610, R127 ;  /* 0x00007610027f4816 */ /* 0x000fe4000000007f */
[----:B------:R-:W-:Y:S02]  /*4330*/  SEL R16, R16, R92, P1 ;  /* 0x0000005c10107207 */ /* 0x000fe40000800000 */
[----:B------:R-:W-:Y:S02]  /*4340*/  SEL R17, R17, R93, P1 ;  /* 0x0000005d11117207 */ /* 0x000fe40000800000 */
[----:B------:R-:W-:Y:S02]  /*4350*/  SEL R18, R18, R94, P1 ;  /* 0x0000005e12127207 */ /* 0x000fe40000800000 */
[----:B------:R-:W-:Y:S01]  /*4360*/  SEL R19, R19, R95, P1 ;  /* 0x0000005f13137207 */ /* 0x000fe20000800000 */
[----:B--2---:R-:W-:-:S04]  /*4370*/  @P4 FMUL.FTZ R15, R198, R15 ;  /* 0x0000000fc60f4220 */ /* 0x004fc80000410000 */
[----:B---3--:R-:W-:Y:S01]  /*4380*/  @P4 FFMA.FTZ R67, R15, R7, R67 ;  /* 0x000000070f434223 */ /* 0x008fe20000010043 */
[----:B------:R-:W-:Y:S01]  /*4390*/  @P4 FMUL.FTZ R15, R155, R15 ;  /* 0x0000000f9b0f4220 */ /* 0x000fe20000410000 */
[----:B------:R-:W5:Y:S04]  /*43a0*/  LDL.LU R7, [R1+0xbc] ;  /* 0x0000bc0001077983 */ /* 0x000f680000300800 */
[----:B------:R-:W-:Y:S01]  /*43b0*/  @P4 F2FP.BF16.F32.PACK_AB R14, RZ, R15 ;  /* 0x0000000fff0e423e */ /* 0x000fe200000010ff */
[----:B------:R-:W5:Y:S03]  /*43c0*/  LDL.LU R3, [R1+0xb8] ;  /* 0x0000b80001037983 */ /* 0x000f660000300800 */
[----:B----4-:R-:W-:Y:S01]  /*43d0*/  PRMT R0, R14, 0x7610, R0 ;  /* 0x000076100e007816 */ /* 0x010fe20000000000 */
[----:B------:R-:W5:Y:S01]  /*43e0*/  LDL.LU R2, [R1+0xb4] ;  /* 0x0000b40001027983 */ /* 0x000f620000300800 */
[----:B------:R-:W0:Y:S02]  /*43f0*/  @P0 LDC.64 R14, c[0x0][0x308] ;  /* 0x0000c200ff0e0b82 */ /* 0x000e240000000a00 */
[----:B------:R-:W-:-:S02]  /*4400*/  @P4 PRMT R127, R127, 0x5410, R0 ;  /* 0x000054107f7f4816 */ /* 0x000fc40000000000 */
[----:B------:R-:W5:Y:S01]  /*4410*/  LDL.LU R0, [R1+0xb0] ;  /* 0x0000b00001007983 */ /* 0x000f620000300800 */
[----:B0-----:R-:W-:-:S03]  /*4420*/  @P0 IMAD.WIDE.U32 R14, R234, 0x20, R14 ;  /* 0x00000020ea0e0825 */ /* 0x001fc600078e000e */
[----:B------:R-:W0:Y:S02]  /*4430*/  LDC.U8 R234, c[0x0][0x2a0] ;  /* 0x0000a800ffea7b82 */ /* 0x000e240000000000 */
[----:B------:R1:W-:Y:S02]  /*4440*/  @P0 STG.E.128 desc[UR4][R14.64], R16 ;  /* 0x000000100e000986 */ /* 0x0003e4000c101d04 */
[----:B-1----:R-:W-:Y:S02]  /*4450*/  SEL R16, R233, R184, P1 ;  /* 0x000000b8e9107207 */ /* 0x002fe40000800000 */
[----:B------:R-:W-:Y:S02]  /*4460*/  SEL R17, R232, R185, P1 ;  /* 0x000000b9e8117207 */ /* 0x000fe40000800000 */
[----:B------:R-:W-:Y:S02]  /*4470*/  SEL R18, R199, R186, P1 ;  /* 0x000000bac7127207 */ /* 0x000fe40000800000 */
[----:B------:R-:W-:-:S05]  /*4480*/  SEL R19, R198, R187, P1 ;  /* 0x000000bbc6137207 */ /* 0x000fca0000800000 */
[----:B------:R1:W-:Y:S02]  /*4490*/  @P0 STG.E.128 desc[UR4][R14.64+0x10], R16 ;  /* 0x000010100e000986 */ /* 0x0003e4000c101d04 */
[----:B-1----:R-:W1:Y:S08]  /*44a0*/  @P4 LDC.64 R16, c[0x0][0x2f8] ;  /* 0x0000be00ff104b82 */ /* 0x002e700000000a00 */
[----:B------:R-:W2:Y:S01]  /*44b0*/  @P4 LDC.64 R14, c[0x0][0x220] ;  /* 0x00008800ff0e4b82 */ /* 0x000ea20000000a00 */
[----:B------:R-:W-:Y:S01]  /*44c0*/  IADD3 R198, R216, 0x100, RZ ;  /* 0x00000100d8c67810 */ /* 0x000fe20007ffe0ff */
[----:B-1----:R-:W-:-:S06]  /*44d0*/  @P4 IMAD.WIDE.U32 R16, R6, 0x10, R16 ;  /* 0x0000001006104825 */ /* 0x002fcc00078e0010 */
[----:B------:R-:W1:Y:S01]  /*44e0*/  @P4 LDC R6, c[0x0][0x29c] ;  /* 0x0000a700ff064b82 */ /* 0x000e620000000800 */
[----:B--2---:R-:W-:Y:S01]  /*44f0*/  @P4 IMAD.WIDE.U32 R14, R198, 0x10, R14 ;  /* 0x00000010c60e4825 */ /* 0x004fe200078e000e */
[----:B------:R2:W-:Y:S04]  /*4500*/  @P4 STG.E.128 desc[UR4][R16.64], R124 ;  /* 0x0000007c10004986 */ /* 0x0005e8000c101d04 */
[----:B------:R3:W5:Y:S02]  /*4510*/  @P4 LDG.E.128 R112, desc[UR4][R14.64] ;  /* 0x000000040e704981 */ /* 0x000764000c1e1d00 */
[----:B---3--:R-:W3:Y:S01]  /*4520*/  @P4 LDC R14, c[0x0][0x29c] ;  /* 0x0000a700ff0e4b82 */ /* 0x008ee20000000800 */
[----:B------:R-:W-:Y:S01]  /*4530*/  @!P2 ISETP.NE.U32.AND P5, PT, R4, RZ, PT ;  /* 0x000000ff0400a20c */ /* 0x000fe20003fa5070 */
[----:B------:R-:W-:Y:S03]  /*4540*/  BSSY B0, `(.L_x_6206) ;  /* 0x000000c000007945 */ /* 0x000fe60003800000 */
[----:B------:R-:W-:-:S04]  /*4550*/  @!P2 ISETP.NE.AND.EX P5, PT, R5, RZ, PT, P5 ;  /* 0x000000ff0500a20c */ /* 0x000fc80003fa5350 */
[----:B--2---:R-:W-:Y:S01]  /*4560*/  @!P2 FSEL R16, R32, RZ, P5 ;  /* 0x000000ff2010a208 */ /* 0x004fe20002800000 */
[----:B0-----:R-:W-:Y:S08]  /*4570*/  @!P2 BRA `(.L_x_6207) ;  /* 0x000000000020a947 */ /* 0x001ff00003800000 */
        /* <DEDUP_REMOVED lines=8> */
.L_x_6207:
[----:B------:R-:W-:Y:S05]  /*4600*/  BSYNC B0 ;  /* 0x0000000000007941 */ /* 0x000fea0003800000 */
.L_x_6206:
        /* <DEDUP_REMOVED lines=14> */
.L_x_6209:
[----:B------:R-:W-:Y:S05]  /*46f0*/  BSYNC B0 ;  /* 0x0000000000007941 */ /* 0x000fea0003800000 */
.L_x_6208:
[----:B------:R-:W0:Y:S01]  /*4700*/  @P4 LDC R199, c[0x0][0x29c] ;  /* 0x0000a700ffc74b82 */ /* 0x000e220000000800 */
[----:B------:R-:W-:Y:S02]  /*4710*/  @P4 IMAD.U32 R15, R15, 0x10000, RZ ;  /* 0x000100000f0f4824 */ /* 0x000fe400078e00ff */
[----:B-1----:R-:W-:Y:S01]  /*4720*/  @P4 FMUL.FTZ R6, R17, R6 ;  /* 0x0000000611064220 */ /* 0x002fe20000410000 */
[----:B------:R-:W-:Y:S01]  /*4730*/  @!P2 ISETP.NE.U32.AND P5, PT, R4, RZ, PT ;  /* 0x000000ff0400a20c */ /* 0x000fe20003fa5070 */
[----:B---3--:R-:W-:Y:S01]  /*4740*/  @P4 FMUL.FTZ R14, R16, R14 ;  /* 0x0000000e100e4220 */ /* 0x008fe20000410000 */
[----:B------:R-:W-:Y:S01]  /*4750*/  BSSY B0, `(.L_x_6210) ;  /* 0x0000012000007945 */ /* 0x000fe20003800000 */
[----:B------:R-:W-:Y:S01]  /*4760*/  @P4 FFMA.FTZ R69, R6, R15, R69 ;  /* 0x0000000f06454223 */ /* 0x000fe20000010045 */
[----:B------:R-:W-:Y:S01]  /*4770*/  @P4 SHF.L.U32 R15, R112, 0x10, RZ ;  /* 0x00000010700f4819 */ /* 0x000fe200000006ff */
[----:B------:R-:W1:Y:S01]  /*4780*/  @P4 LDC R233, c[0x0][0x29c] ;  /* 0x0000a700ffe94b82 */ /* 0x000e620000000800 */
[----:B------:R-:W-:Y:S01]  /*4790*/  @!P2 ISETP.NE.AND.EX P5, PT, R5, RZ, PT, P5 ;  /* 0x000000ff0500a20c */ /* 0x000fe20003fa5350 */
[----:B------:R-:W-:-:S02]  /*47a0*/  @P4 FMUL.FTZ R6, R157, R6 ;  /* 0x000000069d064220 */ /* 0x000fc40000410000 */
[-C--:B------:R-:W-:Y:S01]  /*47b0*/  @P4 FFMA.FTZ R68, R15, R14.reuse, R68 ;  /* 0x0000000e0f444223 */ /* 0x080fe20000010044 */
[----:B------:R-:W-:Y:S01]  /*47c0*/  @P4 FMUL.FTZ R14, R156, R14 ;  /* 0x0000000e9c0e4220 */ /* 0x000fe20000410000 */
[----:B------:R-:W-:Y:S01]  /*47d0*/  @!P2 FSEL R18, R34, RZ, P5 ;  /* 0x000000ff2212a208 */ /* 0x000fe20002800000 */
        /* <DEDUP_REMOVED lines=9> */
.L_x_6211:
[----:B------:R-:W-:Y:S05]  /*4870*/  BSYNC B0 ;  /* 0x0000000000007941 */ /* 0x000fea0003800000 */
.L_x_6210:
[----:B------:R-:W-:Y:S01]  /*4880*/  @!P2 ISETP.NE.U32.AND P5, PT, R4, RZ, PT ;  /* 0x000000ff0400a20c */ /* 0x000fe20003fa5070 */
[----:B------:R-:W-:Y:S01]  /*4890*/  BSSY B0, `(.L_x_6212) ;  /* 0x000000f000007945 */ /* 0x000fe20003800000 */
[----:B------:R-:W-:Y:S02]  /*48a0*/  @P4 F2FP.BF16.F32.PACK_AB R15, RZ, R6 ;  /* 0x00000006ff0f423e */ /* 0x000fe400000010ff */
[----:B------:R-:W-:Y:S02]  /*48b0*/  @!P2 ISETP.NE.AND.EX P5, PT, R5, RZ, PT, P5 ;  /* 0x000000ff0500a20c */ /* 0x000fe40003fa5350 */
        /* <DEDUP_REMOVED lines=12> */
.L_x_6213:
[----:B------:R-:W-:Y:S05]  /*4980*/  BSYNC B0 ;  /* 0x0000000000007941 */ /* 0x000fea0003800000 */
.L_x_6212:
[----:B------:R-:W-:Y:S01]  /*4990*/  @P4 IMAD.U32 R232, R6, 0x10000, RZ ;  /* 0x0001000006e84824 */ /* 0x000fe200078e00ff */
[----:B------:R-:W2:Y:S01]  /*49a0*/  @P4 LDC R234, c[0x0][0x29c] ;  /* 0x0000a700ffea4b82 */ /* 0x000ea20000000800 */
[----:B-1----:R-:W-:Y:S01]  /*49b0*/  @P4 FMUL.FTZ R233, R19, R233 ;  /* 0x000000e913e94220 */ /* 0x002fe20000410000 */
[----:B------:R-:W-:Y:S01]  /*49c0*/  @P4 PRMT R124, R14, 0x7610, R124 ;  /* 0x000076100e7c4816 */ /* 0x000fe2000000007c */
[----:B------:R-:W-:Y:S01]  /*49d0*/  BSSY B0, `(.L_x_6214) ;  /* 0x0000017000007945 */ /* 0x000fe20003800000 */
[----:B------:R-:W-:Y:S01]  /*49e0*/  @!P2 ISETP.NE.U32.AND P5, PT, R4, RZ, PT ;  /* 0x000000ff0400a20c */ /* 0x000fe20003fa5070 */
[----:B------:R-:W-:Y:S01]  /*49f0*/  @P4 FFMA.FTZ R71, R233, R232, R71 ;  /* 0x000000e8e9474223 */ /* 0x000fe20000010047 */
[----:B------:R-:W-:Y:S01]  /*4a00*/  @P4 PRMT R124, R124, 0x5410, R15 ;  /* 0x000054107c7c4816 */ /* 0x000fe2000000000f */
[----:B0-----:R-:W-:Y:S01]  /*4a10*/  @P4 FMUL.FTZ R15, R18, R199 ;  /* 0x000000c7120f4220 */ /* 0x001fe20000410000 */
[----:B------:R-:W0:Y:S01]  /*4a20*/  @P4 LDC R6, c[0x0][0x29c] ;  /* 0x0000a700ff064b82 */ /* 0x000e220000000800 */
[----:B------:R-:W-:-:S02]  /*4a30*/  @P4 SHF.L.U32 R14, R113, 0x10, RZ ;  /* 0x00000010710e4819 */ /* 0x000fc400000006ff */
[----:B------:R-:W-:-:S03]  /*4a40*/  @!P2 ISETP.NE.AND.EX P5, PT, R5, RZ, PT, P5 ;  /* 0x000000ff0500a20c */ /* 0x000fc60003fa5350 */
[-C--:B------:R-:W-:Y:S01]  /*4a50*/  @P4 FFMA.FTZ R70, R14, R15.reuse, R70 ;  /* 0x0000000f0e464223 */ /* 0x080fe20000010046 */
[----:B------:R-:W-:Y:S01]  /*4a60*/  @P4 FMUL.FTZ R15, R158, R15 ;  /* 0x0000000f9e0f4220 */ /* 0x000fe20000410000 */
[----:B------:R-:W1:Y:S01]  /*4a70*/  LDC.U8 R232, c[0x0][0x2a0] ;  /* 0x0000a800ffe87b82 */ /* 0x000e620000000000 */
[----:B------:R-:W-:Y:S01]  /*4a80*/  @P4 FMUL.FTZ R14, R159, R233 ;  /* 0x000000e99f0e4220 */ /* 0x000fe20000410000 */
[----:B--2---:R2:W-:Y:S02]  /*4a90*/  @P4 STL [R1], R234 ;  /* 0x000000ea01004387 */ /* 0x0045e40000100800 */
[----:B--2---:R-:W-:Y:S01]  /*4aa0*/  @!P2 FSEL R234, R28, RZ, P5 ;  /* 0x000000ff1ceaa208 */ /* 0x004fe20002800000 */
[----:B0-----:R-:W-:Y:S06]  /*4ab0*/  @!P2 BRA `(.L_x_6215) ;  /* 0x000000000020a947 */ /* 0x001fec0003800000 */
[----:B-1----:R-:W-:Y:S02]  /*4ac0*/  ISETP.NE.AND P6, PT, R232, RZ, PT ;  /* 0x000000ffe800720c */ /* 0x002fe40003fc5270 */
[----:B------:R-:W-:Y:S02]  /*4ad0*/  ISETP.NE.U32.AND P5, PT, R4, RZ, PT ;  /* 0x000000ff0400720c */ /* 0x000fe40003fa5070 */
[----:B------:R-:W-:Y:S02]  /*4ae0*/  FSEL R199, R196, RZ, !P6 ;  /* 0x000000ffc4c77208 */ /* 0x000fe40007000000 */
[----:B------:R-:W-:-:S03]  /*4af0*/  ISETP.NE.AND.EX P5, PT, R5, RZ, PT, P5 ;  /* 0x000000ff0500720c */ /* 0x000fc60003fa5350 */
[----:B------:R-:W-:-:S04]  /*4b00*/  FFMA.FTZ R199, R212, R197, R199 ;  /* 0x000000c5d4c77223 */ /* 0x000fc800000100c7 */
[----:B------:R-:W-:-:S04]  /*4b10*/  FADD.FTZ R199, R194, -R199 ;  /* 0x800000c7c2c77221 */ /* 0x000fc80000010000 */
[----:B------:R-:W-:-:S04]  /*4b20*/  FMUL.FTZ R234, R3, R199 ;  /* 0x000000c703ea7220 */ /* 0x000fc80000410000 */
[----:B------:R-:W-:-:S07]  /*4b30*/  @P5 FADD.FTZ R234, R28, R234 ;  /* 0x000000ea1cea5221 */ /* 0x000fce0000010000 */
.L_x_6215:
[----:B------:R-:W-:Y:S05]  /*4b40*/  BSYNC B0 ;  /* 0x0000000000007941 */ /* 0x000fea0003800000 */
.L_x_6214:
[----:B------:R-:W-:Y:S01]  /*4b50*/  @!P2 ISETP.NE.U32.AND P5, PT, R4, RZ, PT ;  /* 0x000000ff0400a20c */ /* 0x000fe20003fa5070 */
[----:B------:R-:W-:Y:S01]  /*4b60*/  BSSY B0, `(.L_x_6216) ;  /* 0x0000010000007945 */ /* 0x000fe20003800000 */
[----:B------:R-:W-:Y:S02]  /*4b70*/  @P4 PRMT R199, R114, 0x7632, R199 ;  /* 0x0000763272c74816 */ /* 0x000fe400000000c7 */
[----:B------:R-:W-:Y:S02]  /*4b80*/  @!P2 ISETP.NE.AND.EX P5, PT, R5, RZ, PT, P5 ;  /* 0x000000ff0500a20c */ /* 0x000fe40003fa5350 */
[----:B------:R-:W-:Y:S01]  /*4b90*/  @P4 F2FP.BF16.F32.PACK_AB R15, RZ, R15 ;  /* 0x0000000fff0f423e */ /* 0x000fe200000010ff */
[----:B------:R-:W-:Y:S01]  /*4ba0*/  @P4 IMAD.U32 R199, R199, 0x10000, RZ ;  /* 0x00010000c7c74824 */ /* 0x000fe200078e00ff */
[----:B------:R-:W-:Y:S02]  /*4bb0*/  @P4 F2FP.BF16.F32.PACK_AB R14, RZ, R14 ;  /* 0x0000000eff0e423e */ /* 0x000fe400000010ff */
[----:B------:R-:W-:Y:S01]  /*4bc0*/  @!P2 FSEL R233, R29, RZ, P5 ;  /* 0x000000ff1de9a208 */ /* 0x000fe20002800000 */
[----:B------:R-:W-:Y:S06]  /*4bd0*/  @!P2 BRA `(.L_x_6217) ;  /* 0x000000000020a947 */ /* 0x000fec0003800000 */
        /* <DEDUP_REMOVED lines=8> */
.L_x_6217:
[----:B------:R-:W-:Y:S05]  /*4c60*/  BSYNC B0 ;  /* 0x0000000000007941 */ /* 0x000fea0003800000 */
.L_x_6216:
[----:B-1----:R-:W2:Y:S01]  /*4c70*/  LDL.LU R232, [R1] ;  /* 0x0000000001e87983 */ /* 0x002ea20000300800 */
[----:B------:R-:W-:Y:S01]  /*4c80*/  @P4 FMUL.FTZ R6, R233, R6 ;  /* 0x00000006e9064220 */ /* 0x000fe20000410000 */
[----:B------:R-:W-:Y:S01]  /*4c90*/  @P4 PRMT R125, R15, 0x7610, R125 ;  /* 0x000076100f7d4816 */ /* 0x000fe2000000007d */
[----:B------:R-:W-:Y:S01]  /*4ca0*/  BSSY B0, `(.L_x_6218) ;  /* 0x000001a000007945 */ /* 0x000fe20003800000 */
[----:B------:R-:W0:Y:S01]  /*4cb0*/  @P4 LDC R15, c[0x0][0x29c] ;  /* 0x0000a700ff0f4b82 */ /* 0x000e220000000800 */
[----:B------:R-:W-:Y:S01]  /*4cc0*/  @P4 FFMA.FTZ R73, R6, R199, R73 ;  /* 0x000000c706494223 */ /* 0x000fe20000010049 */
[----:B------:R-:W-:Y:S02]  /*4cd0*/  @P4 PRMT R125, R125, 0x5410, R14 ;  /* 0x000054107d7d4816 */ /* 0x000fe4000000000e */
[----:B------:R-:W-:-:S04]  /*4ce0*/  @!P2 ISETP.NE.U32.AND P5, PT, R4, RZ, PT ;  /* 0x000000ff0400a20c */ /* 0x000fc80003fa5070 */
[----:B------:R-:W1:Y:S01]  /*4cf0*/  @P4 LDC R199, c[0x0][0x29c] ;  /* 0x0000a700ffc74b82 */ /* 0x000e620000000800 */
[----:B------:R-:W-:Y:S01]  /*4d00*/  @!P2 ISETP.NE.AND.EX P5, PT, R5, RZ, PT, P5 ;  /* 0x000000ff0500a20c */ /* 0x000fe20003fa5350 */
[----:B-1----:R1:W-:Y:S02]  /*4d10*/  @P4 STL [R1+0x8], R199 ;  /* 0x000008c701004387 */ /* 0x0023e40000100800 */
[----:B-1----:R-:W-:Y:S01]  /*4d20*/  @P4 SHF.L.U32 R199, R114, 0x10, RZ ;  /* 0x0000001072c74819 */ /* 0x002fe200000006ff */
[----:B--2---:R-:W-:Y:S01]  /*4d30*/  @P4 FMUL.FTZ R14, R234, R232 ;  /* 0x000000e8ea0e4220 */ /* 0x004fe20000410000 */
[----:B------:R-:W-:-:S03]  /*4d40*/  @!P2 FSEL R232, R30, RZ, P5 ;  /* 0x000000ff1ee8a208 */ /* 0x000fc60002800000 */
[-C--:B------:R-:W-:Y:S01]  /*4d50*/  @P4 FFMA.FTZ R72, R199, R14.reuse, R72 ;  /* 0x0000000ec7484223 */ /* 0x080fe20000010048 */
[----:B------:R-:W-:Y:S01]  /*4d60*/  @P4 FMUL.FTZ R14, R160, R14 ;  /* 0x0000000ea00e4220 */ /* 0x000fe20000410000 */
[----:B------:R-:W-:-:S04]  /*4d70*/  @P4 FMUL.FTZ R199, R161, R6 ;  /* 0x00000006a1c74220 */ /* 0x000fc80000410000 */
[----:B------:R-:W-:Y:S02]  /*4d80*/  @P4 F2FP.BF16.F32.PACK_AB R6, RZ, R14 ;  /* 0x0000000eff06423e */ /* 0x000fe400000010ff */
[----:B------:R-:W-:Y:S01]  /*4d90*/  @P4 F2FP.BF16.F32.PACK_AB R14, RZ, R199 ;  /* 0x000000c7ff0e423e */ /* 0x000fe200000010ff */
        /* <DEDUP_REMOVED lines=10> */
.L_x_6219:
[----:B------:R-:W-:Y:S05]  /*4e40*/  BSYNC B0 ;  /* 0x0000000000007941 */ /* 0x000fea0003800000 */
.L_x_6218:
[----:B------:R-:W-:Y:S01]  /*4e50*/  @!P2 ISETP.NE.U32.AND P5, PT, R4, RZ, PT ;  /* 0x000000ff0400a20c */ /* 0x000fe20003fa5070 */
[----:B------:R-:W-:Y:S01]  /*4e60*/  BSSY B0, `(.L_x_6220) ;  /* 0x0000011000007945 */ /* 0x000fe20003800000 */
[----:B------:R-:W-:Y:S02]  /*4e70*/  @P4 PRMT R126, R6, 0x7610, R126 ;  /* 0x00007610067e4816 */ /* 0x000fe4000000007e */
[----:B------:R-:W-:Y:S02]  /*4e80*/  @!P2 ISETP.NE.AND.EX P5, PT, R5, RZ, PT, P5 ;  /* 0x000000ff0500a20c */ /* 0x000fe40003fa5350 */
[----:B------:R-:W-:Y:S01]  /*4e90*/  @P4 PRMT R126, R126, 0x5410, R14 ;  /* 0x000054107e7e4816 */ /* 0x000fe2000000000e */
[----:B------:R-:W-:Y:S01]  /*4ea0*/  @P4 FMUL.FTZ R14, R232, R15 ;  /* 0x0000000fe80e4220 */ /* 0x000fe20000410000 */
[----:B------:R-:W-:Y:S01]  /*4eb0*/  @P4 IMAD.U32 R15, R115, 0x10000, RZ ;  /* 0x00010000730f4824 */ /* 0x000fe200078e00ff */
[----:B------:R-:W-:Y:S01]  /*4ec0*/  @!P2 FSEL R199, R31, RZ, P5 ;  /* 0x000000ff1fc7a208 */ /* 0x000fe20002800000 */
[----:B------:R-:W-:Y:S07]  /*4ed0*/  @!P2 BRA `(.L_x_6221) ;  /* 0x000000000024a947 */ /* 0x000fee0003800000 */
        /* <DEDUP_REMOVED lines=9> */
.L_x_6221:
[----:B------:R-:W-:Y:S05]  /*4f70*/  BSYNC B0 ;  /* 0x0000000000007941 */ /* 0x000fea0003800000 */
.L_x_6220:
[----:B------:R-:W2:Y:S01]  /*4f80*/  LDL.LU R6, [R1+0x8] ;  /* 0x0000080001067983 */ /* 0x000ea20000300800 */
[-C--:B------:R-:W-:Y:S01]  /*4f90*/  @P4 FFMA.FTZ R74, R15, R14.reuse, R74 ;  /* 0x0000000e0f4a4223 */ /* 0x080fe2000001004a */
[----:B------:R-:W-:Y:S02]  /*4fa0*/  @P4 FMUL.FTZ R14, R162, R14 ;  /* 0x0000000ea20e4220 */ /* 0x000fe40000410000 */
[----:B------:R0:W-:Y:S04]  /*4fb0*/  STL [R1+0xb8], R3 ;  /* 0x0000b80301007387 */ /* 0x0001e80000100800 */
[----:B------:R1:W-:Y:S04]  /*4fc0*/  STL [R1+0xb4], R2 ;  /* 0x0000b40201007387 */ /* 0x0003e80000100800 */
[----:B------:R3:W-:Y:S01]  /*4fd0*/  STL [R1+0xb0], R0 ;  /* 0x0000b00001007387 */ /* 0x0007e20000100800 */
[----:B0-----:R-:W-:-:S04]  /*4fe0*/  @P4 F2FP.BF16.F32.PACK_AB R3, RZ, R14 ;  /* 0x0000000eff03423e */ /* 0x001fc800000010ff */
[----:B-1----:R-:W-:Y:S02]  /*4ff0*/  PRMT R2, R3, 0x7610, R2 ;  /* 0x0000761003027816 */ /* 0x002fe40000000002 */
[----:B------:R-:W5:Y:S02]  /*5000*/  LDL.LU R3, [R1+0xb8] ;  /* 0x0000b80001037983 */ /* 0x000f640000300800 */
[----:B------:R-:W-:Y:S02]  /*5010*/  @P4 PRMT R127, R2, 0x7610, R127 ;  /* 0x00007610027f4816 */ /* 0x000fe4000000007f */
[----:B------:R-:W5:Y:S01]  /*5020*/  LDL.LU R2, [R1+0xb4] ;  /* 0x0000b40001027983 */ /* 0x000f620000300800 */
[----:B------:R-:W-:Y:S02]  /*5030*/  SEL R16, R16, R92, P1 ;  /* 0x0000005c10107207 */ /* 0x000fe40000800000 */
[----:B------:R-:W-:Y:S02]  /*5040*/  SEL R17, R17, R93, P1 ;  /* 0x0000005d11117207 */ /* 0x000fe40000800000 */
[----:B------:R-:W-:-:S02]  /*5050*/  SEL R18, R18, R94, P1 ;  /* 0x0000005e12127207 */ /* 0x000fc40000800000 */
[----:B------:R-:W-:Y:S01]  /*5060*/  SEL R19, R19, R95, P1 ;  /* 0x0000005f13137207 */ /* 0x000fe20000800000 */
[----:B--2---:R-:W-:-:S04]  /*5070*/  @P4 FMUL.FTZ R6, R199, R6 ;  /* 0x00000006c7064220 */ /* 0x004fc80000410000 */
[----:B------:R-:W-:-:S05]  /*5080*/  @P4 FMUL.FTZ R15, R163, R6 ;  /* 0x00000006a30f4220 */ /* 0x000fca0000410000 */
[----:B------:R-:W-:-:S04]  /*5090*/  @P4 F2FP.BF16.F32.PACK_AB R14, RZ, R15 ;  /* 0x0000000fff0e423e */ /* 0x000fc800000010ff */
[----:B---3--:R-:W-:Y:S02]  /*50a0*/  PRMT R0, R14, 0x7610, R0 ;  /* 0x000076100e007816 */ /* 0x008fe40000000000 */
[----:B------:R-:W0:Y:S02]  /*50b0*/  @P0 LDC.64 R14, c[0x0][0x308] ;  /* 0x0000c200ff0e0b82 */ /* 0x000e240000000a00 */
[----:B------:R-:W-:Y:S02]  /*50c0*/  @P4 PRMT R127, R127, 0x5410, R0 ;  /* 0x000054107f7f4816 */ /* 0x000fe40000000000 */
        /* <DEDUP_REMOVED lines=11> */
[----:B------:R-:W-:Y:S01]  /*5180*/  @P4 PRMT R18, R115, 0x7632, R18 ;  /* 0x0000763273124816 */ /* 0x000fe20000000012 */
[----:B-1----:R-:W-:-:S06]  /*5190*/  @P4 IMAD.WIDE.U32 R16, R198, 0x10, R16 ;  /* 0x00000010c6104825 */ /* 0x002fcc00078e0010 */
[----:B------:R-:W1:Y:S01]  /*51a0*/  @P4 LDC R198, c[0x0][0x29c] ;  /* 0x0000a700ffc64b82 */ /* 0x000e620000000800 */
[----:B------:R3:W-:Y:S02]  /*51b0*/  @P4 STG.E.128 desc[UR4][R16.64], R124 ;  /* 0x0000007c10004986 */ /* 0x0007e4000c101d04 */
[----:B---3--:R-:W-:-:S05]  /*51c0*/  IADD3 R16, R216, 0x180, RZ ;  /* 0x00000180d8107810 */ /* 0x008fca0007ffe0ff */
[----:B------:R-:W3:Y:S01]  /*51d0*/  @P4 LDC R17, c[0x0][0x29c] ;  /* 0x0000a700ff114b82 */ /* 0x000ee20000000800 */
[----:B--2---:R-:W-:-:S05]  /*51e0*/  @P4 IMAD.WIDE.U32 R14, R16, 0x10, R14 ;  /* 0x00000010100e4825 */ /* 0x004fca00078e000e */
[----:B------:R2:W5:Y:S02]  /*51f0*/  @P4 LDG.E.128 R112, desc[UR4][R14.64] ;  /* 0x000000040e704981 */ /* 0x000564000c1e1d00 */
[----:B--2---:R-:W2:Y:S08]  /*5200*/  @P4 LDC R14, c[0x0][0x29c] ;  /* 0x0000a700ff0e4b82 */ /* 0x004eb00000000800 */
[----:B------:R-:W4:Y:S01]  /*5210*/  @P4 LDC R15, c[0x0][0x29c] ;  /* 0x0000a700ff0f4b82 */ /* 0x000f220000000800 */
[----:B------:R-:W-:Y:S01]  /*5220*/  @!P2 ISETP.NE.U32.AND P5, PT, R4, RZ, PT ;  /* 0x000000ff0400a20c */ /* 0x000fe20003fa5070 */
[----:B------:R-:W-:Y:S01]  /*5230*/  @P4 IMAD.U32 R18, R18, 0x10000, RZ ;  /* 0x0001000012124824 */ /* 0x000fe200078e00ff */
[----:B------:R-:W-:Y:S02]  /*5240*/  BSSY B0, `(.L_x_6222) ;  /* 0x000000d000007945 */ /* 0x000fe40003800000 */
[----:B------:R-:W-:Y:S01]  /*5250*/  @!P2 ISETP.NE.AND.EX P5, PT, R5, RZ, PT, P5 ;  /* 0x000000ff0500a20c */ /* 0x000fe20003fa5350 */
[----:B------:R-:W-:-:S03]  /*5260*/  @P4 FFMA.FTZ R75, R6, R18, R75 ;  /* 0x00000012064b4223 */ /* 0x000fc6000001004b */
[----:B------:R-:W-:Y:S01]  /*5270*/  @!P2 FSEL R18, R24, RZ, P5 ;  /* 0x000000ff1812a208 */ /* 0x000fe20002800000 */
[----:B01----:R-:W-:Y:S08]  /*5280*/  @!P2 BRA `(.L_x_6223) ;  /* 0x000000000020a947 */ /* 0x003ff00003800000 */
        /* <DEDUP_REMOVED lines=8> */
.L_x_6223:
[----:B------:R-:W-:Y:S05]  /*5310*/  BSYNC B0 ;  /* 0x0000000000007941 */ /* 0x000fea0003800000 */
.L_x_6222:
        /* <DEDUP_REMOVED lines=13> */
.L_x_6225:
[----:B------:R-:W-:Y:S05]  /*53f0*/  BSYNC B0 ;  /* 0x0000000000007941 */ /* 0x000fea0003800000 */
.L_x_6224:
        /* <DEDUP_REMOVED lines=13> */
.L_x_6227:
[----:B------:R-:W-:Y:S05]  /*54d0*/  BSYNC B0 ;  /* 0x0000000000007941 */ /* 0x000fea0003800000 */
.L_x_6226:
[----:B------:R-:W-:Y:S01]  /*54e0*/  @!P2 ISETP.NE.U32.AND P5, PT, R4, RZ, PT ;  /* 0x000000ff0400a20c */ /* 0x000fe20003fa5070 */
[----:B------:R-:W-:Y:S01]  /*54f0*/  BSSY B0, `(.L_x_6228) ;  /* 0x000000f000007945 */ /* 0x000fe20003800000 */
[----:B------:R-:W-:Y:S01]  /*5500*/  @P4 FMUL.FTZ R198, R19, R198 ;  /* 0x000000c613c64220 */ /* 0x000fe20000410000 */
[----:B-----5:R-:W-:Y:S02]  /*5510*/  @P4 PRMT R216, R112, 0x7632, R216 ;  /* 0x0000763270d84816 */ /* 0x020fe400000000d8 */
[----:B------:R-:W-:Y:S02]  /*5520*/  @!P2 ISETP.NE.AND.EX P5, PT, R5, RZ, PT, P5 ;  /* 0x000000ff0500a20c */ /* 0x000fe40003fa5350 */
[----:B------:R-:W-:Y:S02]  /*5530*/  @P4 PRMT R232, R113, 0x7632, R232 ;  /* 0x0000763271e84816 */ /* 0x000fe400000000e8 */
        /* <DEDUP_REMOVED lines=10> */
.L_x_6229:
[----:B------:R-:W-:Y:S05]  /*55e0*/  BSYNC B0 ;  /* 0x0000000000007941 */ /* 0x000fea0003800000 */
.L_x_6228:
[----:B------:R-:W-:Y:S01]  /*55f0*/  @P4 SHF.L.U32 R216, R216, 0x10, RZ ;  /* 0x00000010d8d84819 */ /* 0x000fe200000006ff */
[----:B------:R-:W-:Y:S02]  /*5600*/  @P4 IMAD.U32 R232, R232, 0x10000, RZ ;  /* 0x00010000e8e84824 */ /* 0x000fe400078e00ff */
[----:B---3--:R-:W-:Y:S01]  /*5610*/  @P4 FMUL.FTZ R17, R6, R17 ;  /* 0x0000001106114220 */ /* 0x008fe20000410000 */
[----:B----4-:R-:W-:Y:S01]  /*5620*/  @P4 FMUL.FTZ R15, R199, R15 ;  /* 0x0000000fc70f4220 */ /* 0x010fe20000410000 */
[----:B--2---:R-:W-:Y:S01]  /*5630*/  @P4 FMUL.FTZ R14, R18, R14 ;  /* 0x0000000e120e4220 */ /* 0x004fe20000410000 */
[----:B------:R-:W-:Y:S01]  /*5640*/  @P4 FFMA.FTZ R77, R198, R216, R77 ;  /* 0x000000d8c64d4223 */ /* 0x000fe2000001004d */
[----:B------:R-:W-:Y:S01]  /*5650*/  @P4 FFMA.FTZ R79, R17, R232, R79 ;  /* 0x000000e8114f4223 */ /* 0x000fe2000001004f */
[----:B------:R-:W-:Y:S01]  /*5660*/  @P4 SHF.L.U32 R232, R113, 0x10, RZ ;  /* 0x0000001071e84819 */ /* 0x000fe200000006ff */
[----:B------:R-:W-:Y:S01]  /*5670*/  @P4 FMUL.FTZ R17, R167, R17 ;  /* 0x00000011a7114220 */ /* 0x000fe20000410000 */
[----:B------:R-:W-:Y:S01]  /*5680*/  @P4 SHF.L.U32 R216, R112, 0x10, RZ ;  /* 0x0000001070d84819 */ /* 0x000fe200000006ff */
[----:B------:R-:W-:Y:S01]  /*5690*/  BSSY B0, `(.L_x_6230) ;  /* 0x000001b000007945 */ /* 0x000fe20003800000 */
[----:B------:R-:W-:Y:S01]  /*56a0*/  @!P2 ISETP.NE.U32.AND P5, PT, R4, RZ, PT ;  /* 0x000000ff0400a20c */ /* 0x000fe20003fa5070 */
[-C--:B------:R-:W-:Y:S01]  /*56b0*/  @P4 FFMA.FTZ R78, R232, R15.reuse, R78 ;  /* 0x0000000fe84e4223 */ /* 0x080fe2000001004e */
[----:B------:R-:W-:Y:S01]  /*56c0*/  @P4 FMUL.FTZ R232, R165, R198 ;  /* 0x000000c6a5e84220 */ /* 0x000fe20000410000 */
[-C--:B------:R-:W-:Y:S01]  /*56d0*/  @P4 FFMA.FTZ R76, R216, R14.reuse, R76 ;  /* 0x0000000ed84c4223 */ /* 0x080fe2000001004c */
[----:B------:R-:W0:Y:S01]  /*56e0*/  @P4 LDC R198, c[0x0][0x29c] ;  /* 0x0000a700ffc64b82 */ /* 0x000e220000000800 */
[----:B------:R-:W-:Y:S01]  /*56f0*/  @P4 FMUL.FTZ R14, R164, R14 ;  /* 0x0000000ea40e4220 */ /* 0x000fe20000410000 */
[----:B------:R-:W-:Y:S01]  /*5700*/  @P4 FMUL.FTZ R15, R166, R15 ;  /* 0x0000000fa60f4220 */ /* 0x000fe20000410000 */
[----:B------:R-:W-:-:S02]  /*5710*/  @!P2 ISETP.NE.AND.EX P5, PT, R5, RZ, PT, P5 ;  /* 0x000000ff0500a20c */ /* 0x000fc40003fa5350 */
[----:B------:R-:W-:Y:S02]  /*5720*/  SEL R92, R18, R92, P1 ;  /* 0x0000005c125c7207 */ /* 0x000fe40000800000 */
[----:B------:R-:W-:Y:S01]  /*5730*/  @P4 F2FP.BF16.F32.PACK_AB R14, RZ, R14 ;  /* 0x0000000eff0e423e */ /* 0x000fe200000010ff */
[----:B------:R-:W1:Y:S01]  /*5740*/  @P4 LDC R216, c[0x0][0x29c] ;  /* 0x0000a700ffd84b82 */ /* 0x000e620000000800 */
[----:B------:R-:W-:Y:S02]  /*5750*/  @P4 F2FP.BF16.F32.PACK_AB R232, RZ, R232 ;  /* 0x000000e8ffe8423e */ /* 0x000fe400000010ff */
[----:B------:R-:W-:Y:S02]  /*5760*/  @P4 F2FP.BF16.F32.PACK_AB R15, RZ, R15 ;  /* 0x0000000fff0f423e */ /* 0x000fe400000010ff */
[----:B------:R-:W-:Y:S02]  /*5770*/  @P4 F2FP.BF16.F32.PACK_AB R17, RZ, R17 ;  /* 0x00000011ff11423e */ /* 0x000fe400000010ff */
[----:B------:R-:W-:-:S02]  /*5780*/  SEL R93, R19, R93, P1 ;  /* 0x0000005d135d7207 */ /* 0x000fc40000800000 */
[----:B------:R-:W-:Y:S02]  /*5790*/  SEL R94, R199, R94, P1 ;  /* 0x0000005ec75e7207 */ /* 0x000fe40000800000 */
        /* <DEDUP_REMOVED lines=10> */
.L_x_6231:
[----:B------:R-:W-:Y:S05]  /*5840*/  BSYNC B0 ;  /* 0x0000000000007941 */ /* 0x000fea0003800000 */
.L_x_6230:
[----:B------:R-:W-:Y:S01]  /*5850*/  @!P2 ISETP.NE.U32.AND P5, PT, R4, RZ, PT ;  /* 0x000000ff0400a20c */ /* 0x000fe20003fa5070 */
[----:B------:R-:W-:Y:S01]  /*5860*/  BSSY B0, `(.L_x_6232) ;  /* 0x0000010000007945 */ /* 0x000fe20003800000 */
[----:B------:R-:W-:Y:S01]  /*5870*/  SEL R95, R6, R95, P1 ;  /* 0x0000005f065f7207 */ /* 0x000fe20000800000 */
[C---:B-1----:R-:W-:Y:S01]  /*5880*/  @P4 FMUL.FTZ R6, R18.reuse, R216 ;  /* 0x000000d812064220 */ /* 0x042fe20000410000 */
[----:B------:R-:W-:Y:S02]  /*5890*/  @!P2 ISETP.NE.AND.EX P5, PT, R5, RZ, PT, P5 ;  /* 0x000000ff0500a20c */ /* 0x000fe40003fa5350 */
[----:B------:R-:W-:Y:S01]  /*58a0*/  SEL R184, R18, R184, P1 ;  /* 0x000000b812b87207 */ /* 0x000fe20000800000 */
        /* <DEDUP_REMOVED lines=11> */
.L_x_6233:
[----:B------:R-:W-:Y:S05]  /*5960*/  BSYNC B0 ;  /* 0x0000000000007941 */ /* 0x000fea0003800000 */
.L_x_6232:
[----:B------:R-:W-:Y:S01]  /*5970*/  @P4 FFMA.FTZ R80, R18, R6, R80 ;  /* 0x0000000612504223 */ /* 0x000fe20000010050 */
[C---:B------:R-:W-:Y:S01]  /*5980*/  SEL R185, R19.reuse, R185, P1 ;  /* 0x000000b913b97207 */ /* 0x040fe20000800000 */
[----:B------:R-:W1:Y:S01]  /*5990*/  @P4 LDC R18, c[0x0][0x29c] ;  /* 0x0000a700ff124b82 */ /* 0x000e620000000800 */
[----:B0-----:R-:W-:Y:S01]  /*59a0*/  @P4 FMUL.FTZ R19, R19, R198 ;  /* 0x000000c613134220 */ /* 0x001fe20000410000 */
[----:B------:R-:W-:Y:S01]  /*59b0*/  @P4 PRMT R198, R114, 0x7632, R198 ;  /* 0x0000763272c64816 */ /* 0x000fe200000000c6 */
[----:B------:R-:W-:Y:S01]  /*59c0*/  @P4 FMUL.FTZ R6, R168, R6 ;  /* 0x00000006a8064220 */ /* 0x000fe20000410000 */
[----:B------:R-:W-:Y:S01]  /*59d0*/  @!P2 ISETP.NE.U32.AND P5, PT, R4, RZ, PT ;  /* 0x000000ff0400a20c */ /* 0x000fe20003fa5070 */
[----:B------:R-:W-:Y:S01]  /*59e0*/  BSSY B0, `(.L_x_6234) ;  /* 0x0000013000007945 */ /* 0x000fe20003800000 */
[----:B------:R-:W-:Y:S02]  /*59f0*/  @P4 SHF.L.U32 R198, R198, 0x10, RZ ;  /* 0x00000010c6c64819 */ /* 0x000fe400000006ff */
[----:B------:R-:W-:Y:S01]  /*5a00*/  @P4 PRMT R124, R14, 0x7610, R124 ;  /* 0x000076100e7c4816 */ /* 0x000fe2000000007c */
[----:B------:R-:W-:Y:S01]  /*5a10*/  @P4 FMUL.FTZ R14, R169, R19 ;  /* 0x00000013a90e4220 */ /* 0x000fe20000410000 */
[----:B------:R-:W-:Y:S01]  /*5a20*/  @!P2 ISETP.NE.AND.EX P5, PT, R5, RZ, PT, P5 ;  /* 0x000000ff0500a20c */ /* 0x000fe20003fa5350 */
[----:B------:R-:W-:Y:S01]  /*5a30*/  @P4 FFMA.FTZ R81, R19, R198, R81 ;  /* 0x000000c613514223 */ /* 0x000fe20000010051 */
[----:B------:R-:W-:-:S02]  /*5a40*/  @P4 F2FP.BF16.F32.PACK_AB R6, RZ, R6 ;  /* 0x00000006ff06423e */ /* 0x000fc400000010ff */
        /* <DEDUP_REMOVED lines=12> */
.L_x_6235:
[----:B------:R-:W-:Y:S05]  /*5b10*/  BSYNC B0 ;  /* 0x0000000000007941 */ /* 0x000fea0003800000 */
.L_x_6234:
[C---:B------:R-:W-:Y:S01]  /*5b20*/  SEL R186, R19.reuse, R186, P1 ;  /* 0x000000ba13ba7207 */ /* 0x040fe20000800000 */
[----:B-1----:R-:W-:Y:S01]  /*5b30*/  @P4 FMUL.FTZ R18, R19, R18 ;  /* 0x0000001213124220 */ /* 0x002fe20000410000 */
[----:B------:R-:W-:Y:S01]  /*5b40*/  @P4 SHF.L.U32 R19, R115, 0x10, RZ ;  /* 0x0000001073134819 */ /* 0x000fe200000006ff */
[----:B------:R-:W-:Y:S01]  /*5b50*/  BSSY B0, `(.L_x_6236) ;  /* 0x0000015000007945 */ /* 0x000fe20003800000 */
[----:B------:R-:W-:Y:S02]  /*5b60*/  @!P2 ISETP.NE.U32.AND P5, PT, R4, RZ, PT ;  /* 0x000000ff0400a20c */ /* 0x000fe40003fa5070 */
[----:B------:R-:W-:Y:S01]  /*5b70*/  @P4 PRMT R125, R15, 0x7610, R125 ;  /* 0x000076100f7d4816 */ /* 0x000fe2000000007d */
[-C--:B------:R-:W-:Y:S01]  /*5b80*/  @P4 FFMA.FTZ R82, R19, R18.reuse, R82 ;  /* 0x0000001213524223 */ /* 0x080fe20000010052 */
[----:B------:R-:W-:Y:S01]  /*5b90*/  @P4 FMUL.FTZ R18, R170, R18 ;  /* 0x00000012aa124220 */ /* 0x000fe20000410000 */
[----:B------:R-:W-:Y:S02]  /*5ba0*/  @!P2 ISETP.NE.AND.EX P5, PT, R5, RZ, PT, P5 ;  /* 0x000000ff0500a20c */ /* 0x000fe40003fa5350 */
[----:B------:R-:W-:-:S02]  /*5bb0*/  @P4 PRMT R126, R6, 0x7610, R126 ;  /* 0x00007610067e4816 */ /* 0x000fc4000000007e */
[----:B------:R-:W-:Y:S02]  /*5bc0*/  @P4 F2FP.BF16.F32.PACK_AB R18, RZ, R18 ;  /* 0x00000012ff12423e */ /* 0x000fe400000010ff */
[----:B------:R-:W-:Y:S02]  /*5bd0*/  @P4 PRMT R125, R125, 0x5410, R17 ;  /* 0x000054107d7d4816 */ /* 0x000fe40000000011 */
[----:B------:R-:W-:Y:S02]  /*5be0*/  @P4 PRMT R126, R126, 0x5410, R14 ;  /* 0x000054107e7e4816 */ /* 0x000fe4000000000e */
        /* <DEDUP_REMOVED lines=11> */
.L_x_6237:
[----:B------:R-:W-:Y:S05]  /*5ca0*/  BSYNC B0 ;  /* 0x0000000000007941 */ /* 0x000fea0003800000 */
.L_x_6236:
[----:B------:R-:W2:Y:S01]  /*5cb0*/  LDL.LU R14, [R1+0x4] ;  /* 0x00000400010e7983 */ /* 0x000ea20000300800 */
[----:B------:R-:W0:Y:S01]  /*5cc0*/  @P4 LDC R3, c[0x0][0x29c] ;  /* 0x0000a700ff034b82 */ /* 0x000e220000000800 */
[----:B------:R-:W-:Y:S02]  /*5cd0*/  @P4 PRMT R4, R115, 0x7632, R4 ;  /* 0x0000763273044816 */ /* 0x000fe40000000004 */
[----:B------:R-:W-:Y:S02]  /*5ce0*/  SEL R187, R6, R187, P1 ;  /* 0x000000bb06bb7207 */ /* 0x000fe40000800000 */
[----:B------:R-:W-:Y:S01]  /*5cf0*/  IADD3 R2, R2, UR14, RZ ;  /* 0x0000000e02027c10 */ /* 0x000fe2000fffe0ff */
[----:B------:R-:W-:Y:S02]  /*5d00*/  @P4 IMAD.U32 R4, R4, 0x10000, RZ ;  /* 0x0001000004044824 */ /* 0x000fe400078e00ff */
[----:B0-----:R-:W-:-:S04]  /*5d10*/  @P4 FMUL.FTZ R3, R6, R3 ;  /* 0x0000000306034220 */ /* 0x001fc80000410000 */
[----:B------:R-:W-:Y:S01]  /*5d20*/  @P4 FFMA.FTZ R83, R3, R4, R83 ;  /* 0x0000000403534223 */ /* 0x000fe20000010053 */
[----:B------:R-:W-:Y:S01]  /*5d30*/  @P4 FMUL.FTZ R3, R171, R3 ;  /* 0x00000003ab034220 */ /* 0x000fe20000410000 */
[----:B------:R-:W2:Y:S04]  /*5d40*/  @P0 LDC.64 R4, c[0x0][0x308] ;  /* 0x0000c200ff040b82 */ /* 0x000ea80000000a00 */
[----:B------:R-:W-:-:S04]  /*5d50*/  @P4 F2FP.BF16.F32.PACK_AB R3, RZ, R3 ;  /* 0x00000003ff03423e */ /* 0x000fc800000010ff */
[----:B------:R-:W-:Y:S02]  /*5d60*/  @P4 PRMT R127, R127, 0x5410, R3 ;  /* 0x000054107f7f4816 */ /* 0x000fe40000000003 */
[----:B------:R-:W-:-:S05]  /*5d70*/  SEL R3, RZ, 0x1, P3 ;  /* 0x00000001ff037807 */ /* 0x000fca0001800000 */
[----:B------:R-:W-:Y:S01]  /*5d80*/  STL.S16 [R1+0x8], R3 ;  /* 0x0000080301007387 */ /* 0x000fe20000100600 */
[----:B--2---:R-:W-:-:S05]  /*5d90*/  @P0 IMAD.WIDE.U32 R4, R14, 0x20, R4 ;  /* 0x000000200e040825 */ /* 0x004fca00078e0004 */
[----:B------:R-:W-:Y:S04]  /*5da0*/  @P0 STG.E.128 desc[UR4][R4.64], R92 ;  /* 0x0000005c04000986 */ /* 0x000fe8000c101d04 */
[----:B------:R0:W-:Y:S01]  /*5db0*/  @P0 STG.E.128 desc[UR4][R4.64+0x10], R184 ;  /* 0x000010b804000986 */ /* 0x0001e2000c101d04 */
[----:B------:R-:W-:Y:S01]  /*5dc0*/  ISETP.GE.AND P0, PT, R2, UR15, PT ;  /* 0x0000000f02007c0c */ /* 0x000fe2000bf06270 */
[----:B0-----:R-:W0:Y:S02]  /*5dd0*/  @P4 LDC.64 R4, c[0x0][0x2f8] ;  /* 0x0000be00ff044b82 */ /* 0x001e240000000a00 */
[----:B0-----:R-:W-:-:S05]  /*5de0*/  @P4 IMAD.WIDE.U32 R4, R16, 0x10, R4 ;  /* 0x0000001010044825 */ /* 0x001fca00078e0004 */
[----:B------:R1:W-:Y:S05]  /*5df0*/  @P4 STG.E.128 desc[UR4][R4.64], R124 ;  /* 0x0000007c04004986 */ /* 0x0003ea000c101d04 */
[----:B------:R-:W-:Y:S05]  /*5e00*/  @!P0 BRA `(.L_x_6238) ;  /* 0xffffffa800ec8947 */ /* 0x000fea000383ffff */
.L_x_6169:
[----:B------:R-:W0:Y:S01]  /*5e10*/  S2R R14, SR_TID.X ;  /* 0x00000000000e7919 */ /* 0x000e220000002100 */
[----:B------:R-:W0:Y:S08]  /*5e20*/  S2UR UR6, SR_CTAID.X ;  /* 0x00000000000679c3 */ /* 0x000e300000002500 */
[----:B------:R-:W2:Y:S08]  /*5e30*/  LDC.64 R2, c[0x0][0x2d0] ;  /* 0x0000b400ff027b82 */ /* 0x000eb00000000a00 */
[----:B-1----:R-:W1:Y:S08]  /*5e40*/  LDC.64 R4, c[0x0][0x2d8] ;  /* 0x0000b600ff047b82 */ /* 0x002e700000000a00 */
[----:B------:R-:W3:Y:S01]  /*5e50*/  LDC.64 R6, c[0x0][0x2f0] ;  /* 0x0000bc00ff067b82 */ /* 0x000ee20000000a00 */
[C---:B0-----:R-:W-:Y:S01]  /*5e60*/  LEA.HI R0, R14.reuse, UR6, RZ, 0x19 ;  /* 0x000000060e007c11 */ /* 0x041fe2000f8fc8ff */
[----:B------:R-:W-:Y:S01]  /*5e70*/  ULDC UR6, c[0x0][0x218] ;  /* 0x0000860000067ab9 */ /* 0x000fe20000000800 */
[----:B------:R-:W-:-:S03]  /*5e80*/  LOP3.LUT R9, R14, 0x7f, RZ, 0xc0, !PT ;  /* 0x0000007f0e097812 */ /* 0x000fc600078ec0ff */
[----:B------:R-:W-:-:S05]  /*5e90*/  IMAD R0, R0, UR6, RZ ;  /* 0x0000000600007c24 */ /* 0x000fca000f8e02ff */
[----:B------:R-:W-:-:S05]  /*5ea0*/  LEA.HI R9, R0, R9, RZ, 0x1d ;  /* 0x0000000900097211 */ /* 0x000fca00078fe8ff */
[----:B--2---:R-:W-:-:S04]  /*5eb0*/  IMAD.WIDE.U32 R2, R9, 0x20, R2 ;  /* 0x0000002009027825 */ /* 0x004fc800078e0002 */
[C---:B-1----:R-:W-:Y:S01]  /*5ec0*/  IMAD.WIDE.U32 R4, R9.reuse, 0x20, R4 ;  /* 0x0000002009047825 */ /* 0x042fe200078e0004 */
        /* <DEDUP_REMOVED lines=26> */
.L_x_6173:
[----:B------:R-:W-:Y:S01]  /*6070*/  HFMA2.MMA R198, -RZ, RZ, 0, 9.5367431640625e-07 ;  /* 0x00000010ffc67435 */ /* 0x000fe200000001ff */
[----:B------:R-:W-:Y:S01]  /*6080*/  IMAD.MOV.U32 R15, RZ, RZ, 0x1f ;  /* 0x0000001fff0f7424 */ /* 0x000fe200078e00ff */
[----:B------:R-:W-:-:S09]  /*6090*/  MOV R14, 0xffffffff ;  /* 0xffffffff000e7802 */ /* 0x000fd20000000f00 */
[----:B-----5:R-:W-:Y:S05]  /*60a0*/  WARPSYNC.COLLECTIVE R14, `(.L_x_6239) ;  /* 0x000000000e087348 */ /* 0x020fea0003c00000 */
[----:B------:R0:W1:Y:S02]  /*60b0*/  SHFL.DOWN P1, R199, R196, R198, R15 ;  /* 0x080000c6c4c77389 */ /* 0x000064000002000f */
[----:B01---5:R-:W-:Y:S01]  /*60c0*/  ENDCOLLECTIVE ;  /* 0x000000000000791b */ /* 0x023fe20003800000 */
.L_x_6239:
[----:B------:R-:W-:-:S05]  /*60d0*/  MOV R14, R199 ;  /* 0x000000c7000e7202 */ /* 0x000fca0000000f00 */
[----:B------:R-:W-:Y:S01]  /*60e0*/  FADD.FTZ R16, R14, R196 ;  /* 0x000000c40e107221 */ /* 0x000fe20000010000 */
[----:B------:R-:W-:Y:S01]  /*60f0*/  IMAD.MOV.U32 R196, RZ, RZ, R197 ;  /* 0x000000ffffc47224 */ /* 0x000fe200078e00c5 */
[----:B------:R-:W-:-:S07]  /*6100*/  MOV R14, 0xffffffff ;  /* 0xffffffff000e7802 */ /* 0x000fce0000000f00 */
[----:B------:R-:W-:Y:S05]  /*6110*/  WARPSYNC.COLLECTIVE R14, `(.L_x_6240) ;  /* 0x000000000e087348 */ /* 0x000fea0003c00000 */
[----:B------:R0:W1:Y:S02]  /*6120*/  SHFL.DOWN P1, R199, R196, R198, R15 ;  /* 0x080000c6c4c77389 */ /* 0x000064000002000f */
[----:B01----:R-:W-:Y:S01]  /*6130*/  ENDCOLLECTIVE ;  /* 0x000000000000791b */ /* 0x003fe20003800000 */
.L_x_6240:
[----:B------:R-:W-:Y:S01]  /*6140*/  HFMA2.MMA R198, -RZ, RZ, 0, 4.76837158203125e-07 ;  /* 0x00000008ffc67435 */ /* 0x000fe200000001ff */
[----:B------:R-:W-:Y:S01]  /*6150*/  IMAD.MOV.U32 R196, RZ, RZ, R16 ;  /* 0x000000ffffc47224 */ /* 0x000fe200078e0010 */
[----:B------:R-:W-:-:S05]  /*6160*/  MOV R14, R199 ;  /* 0x000000c7000e7202 */ /* 0x000fca0000000f00 */
[----:B------:R-:W-:Y:S01]  /*6170*/  FADD.FTZ R17, R14, R197 ;  /* 0x000000c50e117221 */ /* 0x000fe20000010000 */
[----:B------:R-:W-:-:S07]  /*6180*/  MOV R14, 0xffffffff ;  /* 0xffffffff000e7802 */ /* 0x000fce0000000f00 */
[----:B------:R-:W-:Y:S05]  /*6190*/  WARPSYNC.COLLECTIVE R14, `(.L_x_6241) ;  /* 0x000000000e087348 */ /* 0x000fea0003c00000 */
[----:B------:R0:W1:Y:S02]  /*61a0*/  SHFL.DOWN P1, R199, R196, R198, R15 ;  /* 0x080000c6c4c77389 */ /* 0x000064000002000f */
[----:B01----:R-:W-:Y:S01]  /*61b0*/  ENDCOLLECTIVE ;  /* 0x000000000000791b */ /* 0x003fe20003800000 */
.L_x_6241:
[----:B------:R-:W-:Y:S01]  /*61c0*/  MOV R196, R17 ;  /* 0x0000001100c47202 */ /* 0x000fe20000000f00 */
[----:B------:R-:W-:-:S04]  /*61d0*/  IMAD.MOV.U32 R14, RZ, RZ, R199 ;  /* 0x000000ffff0e7224 */ /* 0x000fc800078e00c7 */
[----:B------:R-:W-:Y:S01]  /*61e0*/  FADD.FTZ R16, R16, R14 ;  /* 0x0000000e10107221 */ /* 0x000fe20000010000 */
[----:B------:R-:W-:-:S07]  /*61f0*/  MOV R14, 0xffffffff ;  /* 0xffffffff000e7802 */ /* 0x000fce0000000f00 */
[----:B------:R-:W-:Y:S05]  /*6200*/  WARPSYNC.COLLECTIVE R14, `(.L_x_6242) ;  /* 0x000000000e087348 */ /* 0x000fea0003c00000 */
[----:B------:R0:W1:Y:S02]  /*6210*/  SHFL.DOWN P1, R199, R196, R198, R15 ;  /* 0x080000c6c4c77389 */ /* 0x000064000002000f */
[----:B01----:R-:W-:Y:S01]  /*6220*/  ENDCOLLECTIVE ;  /* 0x000000000000791b */ /* 0x003fe20003800000 */
.L_x_6242:
[----:B------:R-:W-:Y:S01]  /*6230*/  HFMA2.MMA R198, -RZ, RZ, 0, 2.384185791015625e-07 ;  /* 0x00000004ffc67435 */ /* 0x000fe200000001ff */
[----:B------:R-:W-:Y:S01]  /*6240*/  MOV R196, R16 ;  /* 0x0000001000c47202 */ /* 0x000fe20000000f00 */
[----:B------:R-:W-:-:S04]  /*6250*/  IMAD.MOV.U32 R14, RZ, RZ, R199 ;  /* 0x000000ffff0e7224 */ /* 0x000fc800078e00c7 */
[----:B------:R-:W-:Y:S01]  /*6260*/  FADD.FTZ R17, R17, R14 ;  /* 0x0000000e11117221 */ /* 0x000fe20000010000 */
[----:B------:R-:W-:-:S07]  /*6270*/  IMAD.MOV.U32 R14, RZ, RZ, -0x1 ;  /* 0xffffffffff0e7424 */ /* 0x000fce00078e00ff */
[----:B------:R-:W-:Y:S05]  /*6280*/  WARPSYNC.COLLECTIVE R14, `(.L_x_6243) ;  /* 0x000000000e087348 */ /* 0x000fea0003c00000 */
[----:B------:R0:W1:Y:S02]  /*6290*/  SHFL.DOWN P1, R199, R196, R198, R15 ;  /* 0x080000c6c4c77389 */ /* 0x000064000002000f */
[----:B01----:R-:W-:Y:S01]  /*62a0*/  ENDCOLLECTIVE ;  /* 0x000000000000791b */ /* 0x003fe20003800000 */
.L_x_6243:
[----:B------:R-:W-:Y:S02]  /*62b0*/  MOV R196, R17 ;  /* 0x0000001100c47202 */ /* 0x000fe40000000f00 */
[----:B------:R-:W-:-:S05]  /*62c0*/  MOV R14, R199 ;  /* 0x000000c7000e7202 */ /* 0x000fca0000000f00 */
[----:B------:R-:W-:Y:S01]  /*62d0*/  FADD.FTZ R16, R16, R14 ;  /* 0x0000000e10107221 */ /* 0x000fe20000010000 */
[----:B------:R-:W-:-:S07]  /*62e0*/  IMAD.MOV.U32 R14, RZ, RZ, -0x1 ;  /* 0xffffffffff0e7424 */ /* 0x000fce00078e00ff */
[----:B------:R-:W-:Y:S05]  /*62f0*/  WARPSYNC.COLLECTIVE R14, `(.L_x_6244) ;  /* 0x000000000e087348 */ /* 0x000fea0003c00000 */
[----:B------:R0:W1:Y:S02]  /*6300*/  SHFL.DOWN P1, R199, R196, R198, R15 ;  /* 0x080000c6c4c77389 */ /* 0x000064000002000f */
[----:B01----:R-:W-:Y:S01]  /*6310*/  ENDCOLLECTIVE ;  /* 0x000000000000791b */ /* 0x003fe20003800000 */
.L_x_6244:
[----:B------:R-:W-:Y:S01]  /*6320*/  MOV R196, R16 ;  /* 0x0000001000c47202 */ /* 0x000fe20000000f00 */
[----:B------:R-:W-:Y:S01]  /*6330*/  IMAD.MOV.U32 R198, RZ, RZ, 0x2 ;  /* 0x00000002ffc67424 */ /* 0x000fe200078e00ff */
[----:B------:R-:W-:-:S05]  /*6340*/  MOV R14, R199 ;  /* 0x000000c7000e7202 */ /* 0x000fca0000000f00 */
[----:B------:R-:W-:Y:S01]  /*6350*/  FADD.FTZ R17, R17, R14 ;  /* 0x0000000e11117221 */ /* 0x000fe20000010000 */
[----:B------:R-:W-:-:S07]  /*6360*/  MOV R14, 0xffffffff ;  /* 0xffffffff000e7802 */ /* 0x000fce0000000f00 */
[----:B------:R-:W-:Y:S05]  /*6370*/  WARPSYNC.COLLECTIVE R14, `(.L_x_6245) ;  /* 0x000000000e087348 */ /* 0x000fea0003c00000 */
[----:B------:R0:W1:Y:S02]  /*6380*/  SHFL.DOWN P1, R199, R196, R198, R15 ;  /* 0x080000c6c4c77389 */ /* 0x000064000002000f */
[----:B01----:R-:W-:Y:S01]  /*6390*/  ENDCOLLECTIVE ;  /* 0x000000000000791b */ /* 0x003fe20003800000 */
.L_x_6245:
[----:B------:R-:W-:Y:S01]  /*63a0*/  IMAD.MOV.U32 R196, RZ, RZ, R17 ;  /* 0x000000ffffc47224 */ /* 0x000fe200078e0011 */
[----:B------:R-:W-:-:S05]  /*63b0*/  MOV R14, R199 ;  /* 0x000000c7000e7202 */ /* 0x000fca0000000f00 */
[----:B------:R-:W-:Y:S01]  /*63c0*/  FADD.FTZ R16, R16, R14 ;  /* 0x0000000e10107221 */ /* 0x000fe20000010000 */
[----:B------:R-:W-:-:S07]  /*63d0*/  MOV R14, 0xffffffff ;  /* 0xffffffff000e7802 */ /* 0x000fce0000000f00 */
[----:B------:R-:W-:Y:S05]  /*63e0*/  WARPSYNC.COLLECTIVE R14, `(.L_x_6246) ;  /* 0x000000000e087348 */ /* 0x000fea0003c00000 */
[----:B------:R0:W1:Y:S02]  /*63f0*/  SHFL.DOWN P1, R199, R196, R198, R15 ;  /* 0x080000c6c4c77389 */ /* 0x000064000002000f */
[----:B01----:R-:W-:Y:S01]  /*6400*/  ENDCOLLECTIVE ;  /* 0x000000000000791b */ /* 0x003fe20003800000 */
.L_x_6246:
[----:B------:R-:W-:Y:S01]  /*6410*/  HFMA2.MMA R198, -RZ, RZ, 0, 5.9604644775390625e-08 ;  /* 0x00000001ffc67435 */ /* 0x000fe200000001ff */
[----:B------:R-:W-:Y:S01]  /*6420*/  IMAD.MOV.U32 R196, RZ, RZ, R16 ;  /* 0x000000ffffc47224 */ /* 0x000fe200078e0010 */
[----:B------:R-:W-:-:S05]  /*6430*/  MOV R14, R199 ;  /* 0x000000c7000e7202 */ /* 0x000fca0000000f00 */
[----:B------:R-:W-:Y:S01]  /*6440*/  FADD.FTZ R17, R17, R14 ;  /* 0x0000000e11117221 */ /* 0x000fe20000010000 */
[----:B------:R-:W-:-:S07]  /*6450*/  MOV R14, 0xffffffff ;  /* 0xffffffff000e7802 */ /* 0x000fce0000000f00 */
[----:B------:R-:W-:Y:S05]  /*6460*/  WARPSYNC.COLLECTIVE R14, `(.L_x_6247) ;  /* 0x000000000e087348 */ /* 0x000fea0003c00000 */
[----:B------:R0:W1:Y:S02]  /*6470*/  SHFL.DOWN P1, R199, R196, R198, R15 ;  /* 0x080000c6c4c77389 */ /* 0x000064000002000f */
[----:B01----:R-:W-:Y:S01]  /*6480*/  ENDCOLLECTIVE ;  /* 0x000000000000791b */ /* 0x003fe20003800000 */
.L_x_6247:
[----:B------:R-:W-:Y:S01]  /*6490*/  MOV R196, R17 ;  /* 0x0000001100c47202 */ /* 0x000fe20000000f00 */
[----:B------:R-:W-:-:S07]  /*64a0*/  IMAD.MOV.U32 R19, RZ, RZ, R199 ;  /* 0x000000ffff137224 */ /* 0x000fce00078e00c7 */
[----:B------:R-:W-:Y:S05]  /*64b0*/  WARPSYNC.COLLECTIVE R14, `(.L_x_6248) ;  /* 0x000000000e087348 */ /* 0x000fea0003c00000 */
[----:B------:R0:W1:Y:S02]  /*64c0*/  SHFL.DOWN P1, R199, R196, R198, R15 ;  /* 0x080000c6c4c77389 */ /* 0x000064000002000f */
[----:B01----:R-:W-:Y:S01]  /*64d0*/  ENDCOLLECTIVE ;  /* 0x000000000000791b */ /* 0x003fe20003800000 */
.L_x_6248:
[----:B------:R-:W-:Y:S01]  /*64e0*/  MOV R196, R199 ;  /* 0x000000c700c47202 */ /* 0x000fe20000000f00 */
[----:B------:R-:W-:Y:S06]  /*64f0*/  BRA `(.L_x_6249) ;  /* 0xffffffc000587947 */ /* 0x000fec000383ffff */
.L_x_6250:
        /* <DEDUP_REMOVED lines=16> */
.L_x_13947:


//--------------------- .text._ZN10layer_norm13ln_bwd_kernelINS_13Kernel_traitsIf13__nv_bfloat16fS2_fjLj4096ELj1ELj1ELj4ELj16ENS_18Kernel_traits_baseILj4096EfS2_fS2_fjLj128EEEEELb1ELb0ELb0ELb0EEEvNS_9BwdParamsE --------------------------
	.section	.text._ZN10layer_norm13ln_bwd_kernelINS_13Kernel_traitsIf13__nv_bfloat16fS2_fjLj4096ELj1ELj1ELj4ELj16ENS_18Kernel_traits_baseILj4096EfS2_fS2_fjLj128EEEEELb1ELb0ELb0ELb0EEEvNS_9BwdParamsE,"ax",@progbits
	.align	128
        .global         _ZN10layer_norm13ln_bwd_kernelINS_13Kernel_traitsIf13__nv_bfloat16fS2_fjLj4096ELj1ELj1ELj4ELj16ENS_18Kernel_traits_baseILj4096EfS2_fS2_fjLj128EEEEELb1ELb0ELb0ELb0EEEvNS_9BwdParamsE
        .type           _ZN10layer_norm13ln_bwd_kernelINS_13Kernel_traitsIf13__nv_bfloat16fS2_fjLj4096ELj1ELj1ELj4ELj16ENS_18Kernel_traits_baseILj4096EfS2_fS2_fjLj128EEEEELb1ELb0ELb0ELb0EEEvNS_9BwdParamsE,@function
        .size           _ZN10layer_norm13ln_bwd_kernelINS_13Kernel_traitsIf13__nv_bfloat16fS2_fjLj4096ELj1ELj1ELj4ELj16ENS_18Kernel_traits_baseILj4096EfS2_fS2_fjLj128EEEEELb1ELb0ELb0ELb0EEEvNS_9BwdParamsE,(.L_x_13948 - _ZN10layer_norm13ln_bwd_kernelINS_13Kernel_traitsIf13__nv_bfloat16fS2_fjLj4096ELj1ELj1ELj4ELj16ENS_18Kernel_traits_baseILj4096EfS2_fS2_fjLj128EEEEELb1ELb0ELb0ELb0EEEvNS_9BwdParamsE)
        .other          _ZN10layer_norm13ln_bwd_kernelINS_13Kernel_traitsIf13__nv_bfloat16fS2_fjLj4096ELj1ELj1ELj4ELj16ENS_18Kernel_traits_baseILj4096EfS2_fS2_fjLj128EEEEELb1ELb0ELb0ELb0EEEvNS_9BwdParamsE,@"STO_CUDA_ENTRY STV_DEFAULT"
_ZN10layer_norm13ln_bwd_kernelINS_13Kernel_traitsIf13__nv_bfloat16fS2_fjLj4096ELj1ELj1ELj4ELj16ENS_18Kernel_traits_baseILj4096EfS2_fS2_fjLj128EEEEELb1ELb0ELb0ELb0EEEvNS_9BwdParamsE:
.text._ZN10layer_norm13ln_bwd_kernelINS_13Kernel_traitsIf13__nv_bfloat16fS2_fjLj4096ELj1ELj1ELj4ELj16ENS_18Kernel_traits_baseILj4096EfS2_fS2_fjLj128EEEEELb1ELb0ELb0ELb0EEEvNS_9BwdParamsE:
        /* <DEDUP_REMOVED lines=80> */
[----:B------:R-:W0:Y:S01]  /*0500*/  LDC.U8 R4, c[0x0][0x2a0] ;  /* 0x0000a800ff047b82 */ /* 0x000e220000000000 */
[----:B------:R-:W-:Y:S01]  /*0510*/  ULDC.64 UR6, c[0x0][0x270] ;  /* 0x00009c0000067ab9 */ /* 0x000fe20000000a00 */
[----:B------:R-:W-:Y:S01]  /*0520*/  HFMA2.MMA R219, -RZ, RZ, 0, 5.9604644775390625e-08 ;  /* 0x00000001ffdb7435 */ /* 0x000fe200000001ff */
[----:B------:R-:W-:Y:S02]  /*0530*/  ISETP.NE.U32.AND P0, PT, RZ, UR6, PT ;  /* 0x00000006ff007c0c */ /* 0x000fe4000bf05070 */
[----:B------:R-:W-:Y:S02]  /*0540*/  MOV R113, RZ ;  /* 0x000000ff00717202 */ /* 0x000fe40000000f00 */
[----:B------:R-:W-:-:S13]  /*0550*/  ISETP.NE.AND.EX P0, PT, RZ, UR7, PT, P0 ;  /* 0x00000007ff007c0c */ /* 0x000fda000bf05300 */
.L_x_6269:
[----:B-1-3--:R-:W1:Y:S01]  /*0560*/  @P0 LDC.64 R8, c[0x0][0x270] ;  /* 0x00009c00ff080b82 */ /* 0x00ae620000000a00 */
[----:B------:R-:W-:-:S07]  /*0570*/  SHF.R.S32.HI R5, RZ, 0x1f, R2 ;  /* 0x0000001fff057819 */ /* 0x000fce0000011402 */
[----:B0-2---:R-:W2:Y:S01]  /*0580*/  LDC.64 R166, c[0x0][0x250] ;  /* 0x00009400ffa67b82 */ /* 0x005ea20000000a00 */
[----:B-1----:R-:W-:-:S04]  /*0590*/  @P0 LEA R164, P4, R2, R8, 0x1 ;  /* 0x0000000802a40211 */ /* 0x002fc800078808ff */
[----:B------:R-:W-:-:S03]  /*05a0*/  @P0 LEA.HI.X R165, R2, R9, R5, 0x1, P4 ;  /* 0x0000000902a50211 */ /* 0x000fc600020f0c05 */
[----:B------:R-:W1:Y:S01]  /*05b0*/  LDC.64 R8, c[0x0][0x258] ;  /* 0x00009600ff087b82 */ /* 0x000e620000000a00 */
[----:B--2---:R-:W-:Y:S01]  /*05c0*/  IMAD.WIDE R166, R2, 0x4, R166 ;  /* 0x0000000402a67825 */ /* 0x004fe200078e02a6 */
[----:B------:R-:W-:Y:S01]  /*05d0*/  MOV R7, UR20 ;  /* 0x0000001400077c02 */ /* 0x000fe20008000f00 */
[----:B------:R-:W-:Y:S01]  /*05e0*/  BSSY B0, `(.L_x_6252) ;  /* 0x0000066000007945 */ /* 0x000fe20003800000 */
[----:B0-----:R-:W-:Y:S01]  /*05f0*/  ISETP.NE.AND P5, PT, R4, RZ, PT ;  /* 0x000000ff0400720c */ /* 0x001fe20003fa5270 */
[----:B-----5:R0:W5:Y:S04]  /*0600*/  @P0 LDG.E.U16 R223, desc[UR4][R164.64] ;  /* 0x00000004a4df0981 */ /* 0x020168000c1e1500 */
[----:B------:R-:W2:Y:S01]  /*0610*/  LDG.E R166, desc[UR4][R166.64] ;  /* 0x00000004a6a67981 */ /* 0x000ea2000c1e1900 */
[----:B-1----:R-:W-:-:S05]  /*0620*/  IMAD.WIDE R168, R2, 0x4, R8 ;  /* 0x0000000402a87825 */ /* 0x002fca00078e0208 */
[----:B------:R1:W5:Y:S01]  /*0630*/  LDG.E R9, desc[UR4][R168.64] ;  /* 0x00000004a8097981 */ /* 0x000362000c1e1900 */
[----:B------:R-:W-:-:S05]  /*0640*/  IMAD R5, R2, R7, RZ ;  /* 0x0000000702057224 */ /* 0x000fca00078e02ff */
[----:B------:R-:W-:-:S04]  /*0650*/  SHF.R.S32.HI R8, RZ, 0x1f, R5 ;  /* 0x0000001fff087819 */ /* 0x000fc80000011405 */
[----:B------:R-:W-:Y:S02]  /*0660*/  LEA.HI R8, R8, R5, RZ, 0x3 ;  /* 0x0000000508087211 */ /* 0x000fe400078f18ff */
[----:B------:R-:W-:-:S04]  /*0670*/  LOP3.LUT R5, R6, 0x7f, RZ, 0xc0, !PT ;  /* 0x0000007f06057812 */ /* 0x000fc800078ec0ff */
[----:B------:R-:W-:Y:S02]  /*0680*/  LEA.HI.SX32 R8, R8, R5, 0x1d ;  /* 0x0000000508087211 */ /* 0x000fe400078feaff */
[----:B------:R-:W-:Y:S02]  /*0690*/  MOV R227, RZ ;  /* 0x000000ff00e37202 */ /* 0x000fe40000000f00 */
[----:B------:R-:W-:Y:S02]  /*06a0*/  MOV R228, RZ ;  /* 0x000000ff00e47202 */ /* 0x000fe40000000f00 */
[----:B0-----:R-:W-:Y:S02]  /*06b0*/  P2R R164, PR, RZ, 0x20 ;  /* 0x00000020ffa47803 */ /* 0x001fe40000000000 */
[----:B------:R-:W-:Y:S02]  /*06c0*/  MOV R226, R8 ;  /* 0x0000000800e27202 */ /* 0x000fe40000000f00 */
[----:B--2---:R-:W-:Y:S01]  /*06d0*/  FSEL R221, R166, RZ, !P5 ;  /* 0x000000ffa6dd7208 */ /* 0x004fe20006800000 */
        /* <DEDUP_REMOVED lines=22> */
[----:B------:R-:W-:Y:S01]  /*0840*/  FMUL.FTZ R3, R9, R168 ;  /* 0x000000a809037220 */ /* 0x000fe20000410000 */
[C---:B---3--:R-:W-:Y:S01]  /*0850*/  FADD.FTZ R164, -R221.reuse, R164 ;  /* 0x000000a4dda47221 */ /* 0x048fe20000010100 */
[C---:B------:R-:W-:Y:S01]  /*0860*/  FADD.FTZ R212, -R221.reuse, R165 ;  /* 0x000000a5ddd47221 */ /* 0x040fe20000010100 */
[C---:B0-----:R-:W-:Y:S01]  /*0870*/  FADD.FTZ R210, -R221.reuse, R167 ;  /* 0x000000a7ddd27221 */ /* 0x041fe20000010100 */
        /* <DEDUP_REMOVED lines=60> */
.L_x_6253:
[----:B------:R-:W-:Y:S05]  /*0c40*/  BSYNC B0 ;  /* 0x0000000000007941 */ /* 0x000fea0003800000 */
.L_x_6252:
        /* <DEDUP_REMOVED lines=22> */
[C---:B---3--:R-:W-:Y:S01]  /*0db0*/  FADD.FTZ R172, -R221.reuse, R172 ;  /* 0x000000acddac7221 */ /* 0x048fe20000010100 */
[----:B------:R-:W-:Y:S02]  /*0dc0*/  FADD.FTZ R182, -R221, R166 ;  /* 0x000000a6ddb67221 */ /* 0x000fe40000010100 */
[C---:B-----5:R-:W-:Y:S01]  /*0dd0*/  FMUL.FTZ R27, R9.reuse, R164 ;  /* 0x000000a4091b7220 */ /* 0x060fe20000410000 */
[C---:B------:R-:W-:Y:S01]  /*0de0*/  FMUL.FTZ R179, R9.reuse, R172 ;  /* 0x000000ac09b37220 */ /* 0x040fe20000410000 */
[----:B------:R-:W-:Y:S01]  /*0df0*/  FMUL.FTZ R180, R9, R180 ;  /* 0x000000b409b47220 */ /* 0x000fe20000410000 */
        /* <DEDUP_REMOVED lines=19> */
[----:B------:R-:W-:Y:S01]  /*0f30*/  SHF.L.U32 R168, R168, 0x10, RZ ;  /* 0x00000010a8a87819 */ /* 0x000fe200000006ff */
[----:B0-----:R-:W-:Y:S01]  /*0f40*/  FMUL.FTZ R177, R9, R182 ;  /* 0x000000b609b17220 */ /* 0x001fe20000410000 */
[----:B------:R-:W-:Y:S01]  /*0f50*/  FMUL.FTZ R176, R138, R169 ;  /* 0x000000a98ab07220 */ /* 0x000fe20000410000 */
[C---:B------:R-:W-:Y:S01]  /*0f60*/  FFMA.FTZ R164, R180.reuse, R181, R165 ;  /* 0x000000b5b4a47223 */ /* 0x040fe200000100a5 */
[----:B------:R-:W-:Y:S01]  /*0f70*/  SHF.L.U32 R236, R183, 0x10, RZ ;  /* 0x00000010b7ec7819 */ /* 0x000fe200000006ff */
        /* <DEDUP_REMOVED lines=33> */
[C---:B------:R-:W-:Y:S01]  /*1190*/  FFMA.FTZ R103, R190.reuse, R236, R103 ;  /* 0x000000ecbe677223 */ /* 0x040fe20000010067 */
[----:B------:R-:W-:Y:S01]  /*11a0*/  FADD.FTZ R227, R167, R188 ;  /* 0x000000bca7e37221 */ /* 0x000fe20000010000 */
[----:B------:R-:W-:-:S07]  /*11b0*/  FFMA.FTZ R228, R190, R188, R165 ;  /* 0x000000bcbee47223 */ /* 0x000fce00000100a5 */
.L_x_6255:
[----:B------:R-:W-:Y:S05]  /*11c0*/  BSYNC B0 ;  /* 0x0000000000007941 */ /* 0x000fea0003800000 */
.L_x_6254:
        /* <DEDUP_REMOVED lines=23> */
[----:B-----5:R-:W-:Y:S01]  /*1340*/  FMUL.FTZ R13, R9, R16 ;  /* 0x00000010090d7220 */ /* 0x020fe20000410000 */
[C---:B------:R-:W-:Y:S01]  /*1350*/  FADD.FTZ R12, -R221.reuse, R12 ;  /* 0x0000000cdd0c7221 */ /* 0x040fe20000010100 */
[----:B------:R-:W-:Y:S01]  /*1360*/  FADD.FTZ R18, -R221, R18 ;  /* 0x00000012dd127221 */ /* 0x000fe20000010100 */
[----:B------:R-:W-:Y:S01]  /*1370*/  FMUL.FTZ R16, R9, R26 ;  /* 0x0000001a09107220 */ /* 0x000fe20000410000 */
[----:B------:R-:W-:Y:S01]  /*1380*/  FADD.FTZ R172, -R221, R15 ;  /* 0x0000000fddac7221 */ /* 0x000fe20000010100 */
[----:B----4-:R-:W-:-:S02]  /*1390*/  PRMT R10, R20, 0x7632, R10 ;  /* 0x00007632140a7816 */ /* 0x010fc4000000000a */
[----:B------:R-:W-:Y:S02]  /*13a0*/  SHF.L.U32 R17, R20, 0x10, RZ ;  /* 0x0000001014117819 */ /* 0x000fe400000006ff */
[C---:B------:R-:W-:Y:S02]  /*13b0*/  PRMT R20, R22.reuse, 0x7632, R20 ;  /* 0x0000763216147816 */ /* 0x040fe40000000014 */
[----:B0-----:R-:W-:Y:S02]  /*13c0*/  SHF.L.U32 R25, R22, 0x10, RZ ;  /* 0x0000001016197819 */ /* 0x001fe400000006ff */
[----:B------:R-:W-:Y:S02]  /*13d0*/  PRMT R19, R21, 0x7632, R19 ;  /* 0x0000763215137816 */ /* 0x000fe40000000013 */
[----:B------:R-:W-:Y:S01]  /*13e0*/  SHF.L.U32 R22, R10, 0x10, RZ ;  /* 0x000000100a167819 */ /* 0x000fe200000006ff */
[-C--:B------:R-:W-:Y:S01]  /*13f0*/  FMUL.FTZ R10, R128, R17.reuse ;  /* 0x00000011800a7220 */ /* 0x080fe20000410000 */
        /* <DEDUP_REMOVED lines=8> */
[----:B------:R-:W-:-:S02]  /*1480*/  PRMT R167, R23, 0x7632, R167 ;  /* 0x0000763217a77816 */ /* 0x000fc400000000a7 */
[----:B------:R-:W-:Y:S01]  /*1490*/  SHF.L.U32 R165, R23, 0x10, RZ ;  /* 0x0000001017a57819 */ /* 0x000fe200000006ff */
[----:B------:R-:W-:Y:S01]  /*14a0*/  FFMA.FTZ R23, R13, R10, R228 ;  /* 0x0000000a0d177223 */ /* 0x000fe200000100e4 */
[----:B------:R-:W-:Y:S01]  /*14b0*/  FADD.FTZ R170, -R221, R14 ;  /* 0x0000000eddaa7221 */ /* 0x000fe20000010100 */
        /* <DEDUP_REMOVED lines=30> */
[----:B------:R-:W-:Y:S01]  /*16a0*/  FMUL.FTZ R24, R127, R174 ;  /* 0x000000ae7f187220 */ /* 0x000fe20000410000 */
[----:B------:R-:W-:Y:S01]  /*16b0*/  FMUL.FTZ R26, R9, R172 ;  /* 0x000000ac091a7220 */ /* 0x000fe20000410000 */
        /* <DEDUP_REMOVED lines=8> */
.L_x_6257:
[----:B------:R-:W-:Y:S05]  /*1740*/  BSYNC B0 ;  /* 0x0000000000007941 */ /* 0x000fea0003800000 */
.L_x_6256:
        /* <DEDUP_REMOVED lines=21> */
[C---:B------:R-:W-:Y:S01]  /*18a0*/  FADD.FTZ R168, -R221.reuse, R168 ;  /* 0x000000a8dda87221 */ /* 0x040fe20000010100 */
[----:B---3--:R-:W-:-:S03]  /*18b0*/  FADD.FTZ R164, -R221, R164 ;  /* 0x000000a4dda47221 */ /* 0x008fc60000010100 */
[----:B-----5:R-:W-:Y:S01]  /*18c0*/  FMUL.FTZ R11, R9, R168 ;  /* 0x000000a8090b7220 */ /* 0x020fe20000410000 */
[----:B------:R-:W-:Y:S01]  /*18d0*/  FADD.FTZ R202, -R221, R165 ;  /* 0x000000a5ddca7221 */ /* 0x000fe20000010100 */
[----:B------:R-:W-:Y:S01]  /*18e0*/  FMUL.FTZ R191, R9, R164 ;  /* 0x000000a409bf7220 */ /* 0x000fe20000410000 */
[----:B------:R-:W-:Y:S01]  /*18f0*/  FADD.FTZ R170, -R221, R170 ;  /* 0x000000aaddaa7221 */ /* 0x000fe20000010100 */
[----:B------:R-:W-:Y:S01]  /*1900*/  FMUL.FTZ R198, R9, R198 ;  /* 0x000000c609c67220 */ /* 0x000fe20000410000 */
[C---:B----4-:R-:W-:Y:S02]  /*1910*/  PRMT R169, R172.reuse, 0x7632, R169 ;  /* 0x00007632aca97816 */ /* 0x050fe400000000a9 */
[----:B------:R-:W-:Y:S02]  /*1920*/  SHF.L.U32 R171, R172, 0x10, RZ ;  /* 0x00000010acab7819 */ /* 0x000fe400000006ff */
[C---:B0-----:R-:W-:Y:S02]  /*1930*/  PRMT R193, R174.reuse, 0x7632, R193 ;  /* 0x00007632aec17816 */ /* 0x041fe400000000c1 */
[----:B------:R-:W-:Y:S01]  /*1940*/  SHF.L.U32 R195, R174, 0x10, RZ ;  /* 0x00000010aec37819 */ /* 0x000fe200000006ff */
[----:B------:R-:W-:Y:S01]  /*1950*/  FADD.FTZ R174, -R221, R166 ;  /* 0x000000a6ddae7221 */ /* 0x000fe20000010100 */
[----:B------:R-:W-:Y:S01]  /*1960*/  SHF.L.U32 R166, R169, 0x10, RZ ;  /* 0x00000010a9a67819 */ /* 0x000fe200000006ff */
[----:B------:R-:W-:Y:S01]  /*1970*/  FMUL.FTZ R192, R120, R171 ;  /* 0x000000ab78c07220 */ /* 0x000fe20000410000 */
[----:B------:R-:W-:-:S02]  /*1980*/  PRMT R172, R173, 0x7632, R172 ;  /* 0x00007632adac7816 */ /* 0x000fc400000000ac */
        /* <DEDUP_REMOVED lines=51> */
.L_x_6259:
[----:B------:R-:W-:Y:S05]  /*1cc0*/  BSYNC B0 ;  /* 0x0000000000007941 */ /* 0x000fea0003800000 */
.L_x_6258:
        /* <DEDUP_REMOVED lines=27> */
.L_x_6286:
        /* <DEDUP_REMOVED lines=41> */
[----:B------:R-:W-:Y:S01]  /*2110*/  FFMA.FTZ R170, R210, R172, R173 ;  /* 0x000000acd2aa7223 */ /* 0x000fe200000100ad */
[----:B------:R-:W-:-:S02]  /*2120*/  FADD.FTZ R226, R214, -R169 ;  /* 0x800000a9d6e27221 */ /* 0x000fc40000010000 */
        /* <DEDUP_REMOVED lines=18> */
[----:B------:R-:W-:Y:S01]  /*2250*/  LOP3.LUT P6, RZ, R234, 0xff0000, RZ, 0xc0, !PT ;  /* 0x00ff0000eaff7812 */ /* 0x000fe200078cc0ff */
[----:B------:R-:W-:Y:S01]  /*2260*/  FMUL.FTZ R169, R240, R174 ;  /* 0x000000aef0a97220 */ /* 0x000fe20000410000 */
[----:B------:R-:W-:Y:S02]  /*2270*/  F2FP.BF16.F32.PACK_AB R164, R167, R164 ;  /* 0x000000a4a7a4723e */ /* 0x000fe400000010ff */
[----:B------:R-:W-:Y:S01]  /*2280*/  FSEL R219, R168, RZ, P6 ;  /* 0x000000ffa8db7208 */ /* 0x000fe20003000000 */
[----:B------:R-:W-:Y:S01]  /*2290*/  FMUL.FTZ R168, R226, R174 ;  /* 0x000000aee2a87220 */ /* 0x000fe20000410000 */
[----:B------:R-:W-:Y:S01]  /*22a0*/  LOP3.LUT P6, RZ, R234, 0xff000000, RZ, 0xc0, !PT ;  /* 0xff000000eaff7812 */ /* 0x000fe200078cc0ff */
[----:B------:R-:W-:-:S02]  /*22b0*/  FMUL.FTZ R169, R169, UR15 ;  /* 0x0000000fa9a97c20 */ /* 0x000fc40008410000 */
        /* <DEDUP_REMOVED lines=49> */
.L_x_6262:
[----:B------:R-:W-:Y:S05]  /*25d0*/  BSYNC B0 ;  /* 0x0000000000007941 */ /* 0x000fea0003800000 */
.L_x_6261:
        /* <DEDUP_REMOVED lines=91> */
.L_x_6264:
[----:B------:R-:W-:Y:S05]  /*2b90*/  BSYNC B0 ;  /* 0x0000000000007941 */ /* 0x000fea0003800000 */
.L_x_6263:
        /* <DEDUP_REMOVED lines=91> */
.L_x_6266:
[----:B------:R-:W-:Y:S05]  /*3150*/  BSYNC B0 ;  /* 0x0000000000007941 */ /* 0x000fea0003800000 */
.L_x_6265:
        /* <DEDUP_REMOVED lines=47> */
[----:B------:R-:W-:Y:S01]  /*3450*/  FADD.FTZ R168, R204, -R165 ;  /* 0x800000a5cca87221 */ /* 0x000fe20000010000 */
[----:B------:R-:W-:Y:S01]  /*3460*/  FMUL.FTZ R165, R236, R174 ;  /* 0x000000aeeca57220 */ /* 0x000fe20000410000 */
[----:B------:R-:W-:-:S03]  /*3470*/  @P5 FADD.FTZ R223, R152, R223 ;  /* 0x000000df98df5221 */ /* 0x000fc60000010000 */
[----:B------:R-:W-:Y:S01]  /*3480*/  FMUL.FTZ R165, R165, UR15 ;  /* 0x0000000fa5a57c20 */ /* 0x000fe20008410000 */
[----:B------:R-:W-:-:S04]  /*3490*/  FMUL.FTZ R164, R223, R174 ;  /* 0x000000aedfa47220 */ /* 0x000fc80000410000 */
[----:B------:R-:W-:-:S05]  /*34a0*/  FMUL.FTZ R164, R164, UR15 ;  /* 0x0000000fa4a47c20 */ /* 0x000fca0008410000 */
[----:B------:R-:W-:Y:S01]  /*34b0*/  FSEL R221, R164, RZ, P6 ;  /* 0x000000ffa4dd7208 */ /* 0x000fe20003000000 */
[----:B------:R-:W-:Y:S01]  /*34c0*/  FFMA.FTZ R164, R202, R172, R173 ;  /* 0x000000accaa47223 */ /* 0x000fe200000100ad */
[----:B------:R-:W-:-:S03]  /*34d0*/  FMUL.FTZ R173, R9, R168 ;  /* 0x000000a809ad7220 */ /* 0x000fc60000410000 */
[----:B------:R-:W-:Y:S01]  /*34e0*/  FADD.FTZ R164, R199, -R164 ;  /* 0x800000a4c7a47221 */ /* 0x000fe20000010000 */
[----:B------:R-:W-:-:S03]  /*34f0*/  @P5 FADD.FTZ R173, R154, R173 ;  /* 0x000000ad9aad5221 */ /* 0x000fc60000010000 */
        /* <DEDUP_REMOVED lines=10> */
[----:B------:R-:W-:-:S04]  /*35a0*/  LOP3.LUT P5, RZ, R225, 0xff000000, RZ, 0xc0, !PT ;  /* 0xff000000e1ff7812 */ /* 0x000fc800078ac0ff */
[----:B------:R-:W-:Y:S02]  /*35b0*/  FSEL R238, R165, RZ, P5 ;  /* 0x000000ffa5ee7208 */ /* 0x000fe40002800000 */
[----:B------:R-:W-:Y:S01]  /*35c0*/  ISETP.NE.U32.AND P5, PT, RZ, UR16, PT ;  /* 0x00000010ff007c0c */ /* 0x000fe2000bfa5070 */
[----:B------:R-:W0:Y:S03]  /*35d0*/  LDC.64 R164, c[0x0][0x2f8] ;  /* 0x0000be00ffa47b82 */ /* 0x000e260000000a00 */
        /* <DEDUP_REMOVED lines=19> */
.L_x_6268:
[----:B------:R-:W-:Y:S05]  /*3710*/  BSYNC B0 ;  /* 0x0000000000007941 */ /* 0x000fea0003800000 */
.L_x_6267:
[----:B------:R-:W-:Y:S02]  /*3720*/  IADD3 R2, R2, UR18, RZ ;  /* 0x0000001202027c10 */ /* 0x000fe4000fffe0ff */
[----:B------:R-:W-:Y:S02]  /*3730*/  SEL R219, RZ, 0x1, P4 ;  /* 0x00000001ffdb7807 */ /* 0x000fe40002000000 */
[----:B------:R-:W-:-:S13]  /*3740*/  ISETP.GE.AND P5, PT, R2, UR19, PT ;  /* 0x0000001302007c0c */ /* 0x000fda000bfa6270 */
[----:B------:R-:W-:Y:S05]  /*3750*/  @!P5 BRA `(.L_x_6269) ;  /* 0xffffffcc0080d947 */ /* 0x000fea000383ffff */
.L_x_6251:
        /* <DEDUP_REMOVED lines=16> */
.L_x_6271:
[----:B------:R-:W-:Y:S05]  /*3860*/  BSYNC B0 ;  /* 0x0000000000007941 */ /* 0x000fea0003800000 */
.L_x_6270:
        /* <DEDUP_REMOVED lines=11> */
.L_x_6273:
[----:B------:R-:W-:Y:S05]  /*3920*/  BSYNC B0 ;  /* 0x0000000000007941 */ /* 0x000fea0003800000 */
.L_x_6272:
        /* <DEDUP_REMOVED lines=11> */
.L_x_6275:
[----:B------:R-:W-:Y:S05]  /*39e0*/  BSYNC B0 ;  /* 0x0000000000007941 */ /* 0x000fea0003800000 */
.L_x_6274:
        /* <DEDUP_REMOVED lines=11> */
.L_x_6260:
[----:B------:R-:W-:Y:S02]  /*3aa0*/  MOV R226, R227 ;  /* 0x000000e300e27202 */ /* 0x000fe40000000f00 */
[----:B------:R-:W-:Y:S02]  /*3ab0*/  MOV R221, 0x10 ;  /* 0x0000001000dd7802 */ /* 0x000fe40000000f00 */
[----:B------:R-:W-:Y:S02]  /*3ac0*/  MOV R236, 0x1f ;  /* 0x0000001f00ec7802 */ /* 0x000fe40000000f00 */
[----:B------:R-:W-:-:S07]  /*3ad0*/  MOV R175, 0xffffffff ;  /* 0xffffffff00af7802 */ /* 0x000fce0000000f00 */
[----:B------:R-:W-:Y:S05]  /*3ae0*/  WARPSYNC.COLLECTIVE R175, `(.L_x_6276) ;  /* 0x00000000af087348 */ /* 0x000fea0003c00000 */
[----:B------:R0:W1:Y:S02]  /*3af0*/  SHFL.DOWN P6, R219, R226, R221, R236 ;  /* 0x080000dde2db7389 */ /* 0x00006400000c00ec */
[----:B01----:R-:W-:Y:S01]  /*3b00*/  ENDCOLLECTIVE ;  /* 0x000000000000791b */ /* 0x003fe20003800000 */
.L_x_6276:
[----:B------:R-:W-:Y:S02]  /*3b10*/  MOV R226, R228 ;  /* 0x000000e400e27202 */ /* 0x000fe40000000f00 */
[----:B------:R-:W-:-:S07]  /*3b20*/  MOV R166, R219 ;  /* 0x000000db00a67202 */ /* 0x000fce0000000f00 */
[----:B------:R-:W-:Y:S05]  /*3b30*/  WARPSYNC.COLLECTIVE R175, `(.L_x_6277) ;  /* 0x00000000af087348 */ /* 0x000fea0003c00000 */
[----:B------:R0:W1:Y:S02]  /*3b40*/  SHFL.DOWN P6, R219, R226, R221, R236 ;  /* 0x080000dde2db7389 */ /* 0x00006400000c00ec */
[----:B01----:R-:W-:Y:S01]  /*3b50*/  ENDCOLLECTIVE ;  /* 0x000000000000791b */ /* 0x003fe20003800000 */
.L_x_6277:
[----:B------:R-:W-:-:S05]  /*3b60*/  FADD.FTZ R166, R166, R227 ;  /* 0x000000e3a6a67221 */ /* 0x000fca0000010000 */
[----:B------:R-:W-:Y:S02]  /*3b70*/  MOV R226, R166 ;  /* 0x000000a600e27202 */ /* 0x000fe40000000f00 */
[----:B------:R-:W-:Y:S02]  /*3b80*/  MOV R221, 0x8 ;  /* 0x0000000800dd7802 */ /* 0x000fe40000000f00 */
[----:B------:R-:W-:-:S07]  /*3b90*/  MOV R167, R219 ;  /* 0x000000db00a77202 */ /* 0x000fce0000000f00 */
[----:B------:R-:W-:Y:S05]  /*3ba0*/  WARPSYNC.COLLECTIVE R175, `(.L_x_6278) ;  /* 0x00000000af087348 */ /* 0x000fea0003c00000 */
[----:B------:R0:W1:Y:S02]  /*3bb0*/  SHFL.DOWN P6, R219, R226, R221, R236 ;  /* 0x080000dde2db7389 */ /* 0x00006400000c00ec */
[----:B01----:R-:W-:Y:S01]  /*3bc0*/  ENDCOLLECTIVE ;  /* 0x000000000000791b */ /* 0x003fe20003800000 */
.L_x_6278:
[----:B------:R-:W-:-:S05]  /*3bd0*/  FADD.FTZ R167, R167, R228 ;  /* 0x000000e4a7a77221 */ /* 0x000fca0000010000 */
[----:B------:R-:W-:Y:S02]  /*3be0*/  MOV R226, R167 ;  /* 0x000000a700e27202 */ /* 0x000fe40000000f00 */
[----:B------:R-:W-:-:S07]  /*3bf0*/  MOV R169, R219 ;  /* 0x000000db00a97202 */ /* 0x000fce0000000f00 */
[----:B------:R-:W-:Y:S05]  /*3c00*/  WARPSYNC.COLLECTIVE R175, `(.L_x_6279) ;  /* 0x00000000af087348 */ /* 0x000fea0003c00000 */
[----:B------:R0:W1:Y:S02]  /*3c10*/  SHFL.DOWN P6, R219, R226, R221, R236 ;  /* 0x080000dde2db7389 */ /* 0x00006400000c00ec */
[----:B01----:R-:W-:Y:S01]  /*3c20*/  ENDCOLLECTIVE ;  /* 0x000000000000791b */ /* 0x003fe20003800000 */
.L_x_6279:
[----:B------:R-:W-:-:S05]  /*3c30*/  FADD.FTZ R169, R166, R169 ;  /* 0x000000a9a6a97221 */ /* 0x000fca0000010000 */
[----:B------:R-:W-:Y:S02]  /*3c40*/  MOV R226, R169 ;  /* 0x000000a900e27202 */ /* 0x000fe40000000f00 */
[----:B------:R-:W-:Y:S02]  /*3c50*/  MOV R221, 0x4 ;  /* 0x0000000400dd7802 */ /* 0x000fe40000000f00 */
[----:B------:R-:W-:-:S07]  /*3c60*/  MOV R168, R219 ;  /* 0x000000db00a87202 */ /* 0x000fce0000000f00 */
[----:B------:R-:W-:Y:S05]  /*3c70*/  WARPSYNC.COLLECTIVE R175, `(.L_x_6280) ;  /* 0x00000000af087348 */ /* 0x000fea0003c00000 */
[----:B------:R0:W1:Y:S02]  /*3c80*/  SHFL.DOWN P6, R219, R226, R221, R236 ;  /* 0x080000dde2db7389 */ /* 0x00006400000c00ec */
[----:B01----:R-:W-:Y:S01]  /*3c90*/  ENDCOLLECTIVE ;  /* 0x000000000000791b */ /* 0x003fe20003800000 */
.L_x_6280:
[----:B------:R-:W-:-:S05]  /*3ca0*/  FADD.FTZ R168, R167, R168 ;  /* 0x000000a8a7a87221 */ /* 0x000fca0000010000 */
[----:B------:R-:W-:Y:S02]  /*3cb0*/  MOV R226, R168 ;  /* 0x000000a800e27202 */ /* 0x000fe40000000f00 */
[----:B------:R-:W-:-:S07]  /*3cc0*/  MOV R170, R219 ;  /* 0x000000db00aa7202 */ /* 0x000fce0000000f00 */
[----:B------:R-:W-:Y:S05]  /*3cd0*/  WARPSYNC.COLLECTIVE R175, `(.L_x_6281) ;  /* 0x00000000af087348 */ /* 0x000fea0003c00000 */
[----:B------:R0:W1:Y:S02]  /*3ce0*/  SHFL.DOWN P6, R219, R226, R221, R236 ;  /* 0x080000dde2db7389 */ /* 0x00006400000c00ec */
[----:B01----:R-:W-:Y:S01]  /*3cf0*/  ENDCOLLECTIVE ;  /* 0x000000000000791b */ /* 0x003fe20003800000 */
.L_x_6281:
[----:B------:R-:W-:-:S05]  /*3d00*/  FADD.FTZ R170, R169, R170 ;  /* 0x000000aaa9aa7221 */ /* 0x000fca0000010000 */
[----:B------:R-:W-:Y:S02]  /*3d10*/  MOV R226, R170 ;  /* 0x000000aa00e27202 */ /* 0x000fe40000000f00 */
[----:B------:R-:W-:Y:S02]  /*3d20*/  MOV R221, 0x2 ;  /* 0x0000000200dd7802 */ /* 0x000fe40000000f00 */
[----:B------:R-:W-:-:S07]  /*3d30*/  MOV R171, R219 ;  /* 0x000000db00ab7202 */ /* 0x000fce0000000f00 */
[----:B------:R-:W-:Y:S05]  /*3d40*/  WARPSYNC.COLLECTIVE R175, `(.L_x_6282) ;  /* 0x00000000af087348 */ /* 0x000fea0003c00000 */
[----:B------:R0:W1:Y:S02]  /*3d50*/  SHFL.DOWN P6, R219, R226, R221, R236 ;  /* 0x080000dde2db7389 */ /* 0x00006400000c00ec */
[----:B01----:R-:W-:Y:S01]  /*3d60*/  ENDCOLLECTIVE ;  /* 0x000000000000791b */ /* 0x003fe20003800000 */
.L_x_6282:
[----:B------:R-:W-:-:S05]  /*3d70*/  FADD.FTZ R171, R168, R171 ;  /* 0x000000aba8ab7221 */ /* 0x000fca0000010000 */
[----:B------:R-:W-:Y:S02]  /*3d80*/  MOV R226, R171 ;  /* 0x000000ab00e27202 */ /* 0x000fe40000000f00 */
[----:B------:R-:W-:-:S07]  /*3d90*/  MOV R173, R219 ;  /* 0x000000db00ad7202 */ /* 0x000fce0000000f00 */
[----:B------:R-:W-:Y:S05]  /*3da0*/  WARPSYNC.COLLECTIVE R175, `(.L_x_6283) ;  /* 0x00000000af087348 */ /* 0x000fea0003c00000 */
[----:B------:R0:W1:Y:S02]  /*3db0*/  SHFL.DOWN P6, R219, R226, R221, R236 ;  /* 0x080000dde2db7389 */ /* 0x00006400000c00ec */
[----:B01----:R-:W-:Y:S01]  /*3dc0*/  ENDCOLLECTIVE ;  /* 0x000000000000791b */ /* 0x003fe20003800000 */
.L_x_6283:
[----:B------:R-:W-:-:S05]  /*3dd0*/  FADD.FTZ R173, R170, R173 ;  /* 0x000000adaaad7221 */ /* 0x000fca0000010000 */
[----:B------:R-:W-:Y:S02]  /*3de0*/  MOV R226, R173 ;  /* 0x000000ad00e27202 */ /* 0x000fe40000000f00 */
[----:B------:R-:W-:Y:S02]  /*3df0*/  MOV R221, 0x1 ;  /* 0x0000000100dd7802 */ /* 0x000fe40000000f00 */
[----:B------:R-:W-:-:S07]  /*3e00*/  MOV R172, R219 ;  /* 0x000000db00ac7202 */ /* 0x000fce0000000f00 */
[----:B------:R-:W-:Y:S05]  /*3e10*/  WARPSYNC.COLLECTIVE R175, `(.L_x_6284) ;  /* 0x00000000af087348 */ /* 0x000fea0003c00000 */
[----:B------:R0:W1:Y:S02]  /*3e20*/  SHFL.DOWN P6, R219, R226, R221, R236 ;  /* 0x080000dde2db7389 */ /* 0x00006400000c00ec */
[----:B01----:R-:W-:Y:S01]  /*3e30*/  ENDCOLLECTIVE ;  /* 0x000000000000791b */ /* 0x003fe20003800000 */
.L_x_6284:
[----:B------:R-:W-:-:S05]  /*3e40*/  FADD.FTZ R166, R171, R172 ;  /* 0x000000acaba67221 */ /* 0x000fca0000010000 */
[----:B------:R-:W-:Y:S02]  /*3e50*/  MOV R226, R166 ;  /* 0x000000a600e27202 */ /* 0x000fe40000000f00 */
[----:B------:R-:W-:-:S07]  /*3e60*/  MOV R172, R219 ;  /* 0x000000db00ac7202 */ /* 0x000fce0000000f00 */
[----:B------:R-:W-:Y:S05]  /*3e70*/  WARPSYNC.COLLECTIVE R175, `(.L_x_6285) ;  /* 0x00000000af087348 */ /* 0x000fea0003c00000 */
[----:B------:R0:W1:Y:S02]  /*3e80*/  SHFL.DOWN P6, R219, R226, R221, R236 ;  /* 0x080000dde2db7389 */ /* 0x00006400000c00ec */
[----:B01----:R-:W-:Y:S01]  /*3e90*/  ENDCOLLECTIVE ;  /* 0x000000000000791b */ /* 0x003fe20003800000 */
.L_x_6285:
[----:B------:R-:W-:Y:S01]  /*3ea0*/  MOV R167, R219 ;  /* 0x000000db00a77202 */ /* 0x000fe20000000f00 */
[----:B------:R-:W-:Y:S06]  /*3eb0*/  BRA `(.L_x_6286) ;  /* 0xffffffdc00f07947 */ /* 0x000fec000383ffff */
.L_x_6287:
        /* <DEDUP_REMOVED lines=12> */
.L_x_13948:


//--------------------- .text._ZN10layer_norm13ln_bwd_kernelINS_13Kernel_traitsIf13__nv_bfloat16fS2_fjLj4096ELj1ELj1ELj4ELj16ENS_18Kernel_traits_baseILj4096EfS2_fS2_fjLj128EEEEELb1ELb0ELb0ELb1EEEvNS_9BwdParamsE --------------------------
	.section	.text._ZN10layer_norm13ln_bwd_kernelINS_13Kernel_traitsIf13__nv_bfloat16fS2_fjLj4096ELj1ELj1ELj4ELj16ENS_18Kernel_traits_baseILj4096EfS2_fS2_fjLj128EEEEELb1ELb0ELb0ELb1EEEvNS_9BwdParamsE,"ax",@progbits
	.align	128
        .global         _ZN10layer_norm13ln_bwd_kernelINS_13Kernel_traitsIf13__nv_bfloat16fS2_fjLj4096ELj1ELj1ELj4ELj16ENS_18Kernel_traits_baseILj4096EfS2_fS2_fjLj128EEEEELb1ELb0ELb0ELb1EEEvNS_9BwdParamsE
        .type           _ZN10layer_norm13ln_bwd_kernelINS_13Kernel_traitsIf13__nv_bfloat16fS2_fjLj4096ELj1ELj1ELj4ELj16ENS_18Kernel_traits_baseILj4096EfS2_fS2_fjLj128EEEEELb1ELb0ELb0ELb1EEEvNS_9BwdParamsE,@function
        .size           _ZN10layer_norm13ln_bwd_kernelINS_13Kernel_traitsIf13__nv_bfloat16fS2_fjLj4096ELj1ELj1ELj4ELj16ENS_18Kernel_traits_baseILj4096EfS2_fS2_fjLj128EEEEELb1ELb0ELb0ELb1EEEvNS_9BwdParamsE,(.L_x_13949 - _ZN10layer_norm13ln_bwd_kernelINS_13Kernel_traitsIf13__nv_bfloat16fS2_fjLj4096ELj1ELj1ELj4ELj16ENS_18Kernel_traits_baseILj4096EfS2_fS2_fjLj128EEEEELb1ELb0ELb0ELb1EEEvNS_9BwdParamsE)
        .other          _ZN10layer_norm13ln_bwd_kernelINS_13Kernel_traitsIf13__nv_bfloat16fS2_fjLj4096ELj1ELj1ELj4ELj16ENS_18Kernel_traits_baseILj4096EfS2_fS2_fjLj128EEEEELb1ELb0ELb0ELb1EEEvNS_9BwdParamsE,@"STO_CUDA_ENTRY STV_DEFAULT"
_ZN10layer_norm13ln_bwd_kernelINS_13Kernel_traitsIf13__nv_bfloat16fS2_fjLj4096ELj1ELj1ELj4ELj16ENS_18Kernel_traits_baseILj4096EfS2_fS2_fjLj128EEEEELb1ELb0ELb0ELb1EEEvNS_9BwdParamsE:
.text._ZN10layer_norm13ln_bwd_kernelINS_13Kernel_traitsIf13__nv_bfloat16fS2_fjLj4096ELj1ELj1ELj4ELj16ENS_18Kernel_traits_baseILj4096EfS2_fS2_fjLj128EEEEELb1ELb0ELb0ELb1EEEvNS_9BwdParamsE:
        /* <DEDUP_REMOVED lines=47> */
.L_x_6288:
        /* <DEDUP_REMOVED lines=9> */
[----:B------:R-:W-:Y:S01]  /*0380*/  HFMA2.MMA R197, -RZ, RZ, 0, 0 ;  /* 0x00000000ffc57435 */ /* 0x000fe200000001ff */
[----:B------:R-:W-:Y:S02]  /*0390*/  ISETP.NE.AND.EX P0, PT, RZ, UR5, PT, P0 ;  /* 0x00000005ff007c0c */ /* 0x000fe4000bf05300 */
        /* <DEDUP_REMOVED lines=20> */
[----:B------:R-:W-:Y:S01]  /*04e0*/  MOV R189, RZ ;  /* 0x000000ff00bd7202 */ /* 0x000fe20000000f00 */
        /* <DEDUP_REMOVED lines=17> */
[----:B0-----:R-:W-:-:S07]  /*0600*/  CS2R R2, SRZ ;  /* 0x0000000000027805 */ /* 0x001fce000001ff00 */
.L_x_6292:
[----:B-1----:R-:W0:Y:S01]  /*0610*/  LDC.64 R124, c[0x0][0x250] ;  /* 0x00009400ff7c7b82 */ /* 0x002e220000000a00 */
[----:B------:R-:W-:Y:S01]  /*0620*/  IMAD R0, R196, UR9, RZ ;  /* 0x00000009c4007c24 */ /* 0x000fe2000f8e02ff */
[----:B------:R-:W-:-:S04]  /*0630*/  SHF.R.S32.HI R108, RZ, 0x1f, R196 ;  /* 0x0000001fff6c7819 */ /* 0x000fc800000114c4 */
[----:B------:R-:W-:Y:S02]  /*0640*/  SHF.R.S32.HI R109, RZ, 0x1f, R0 ;  /* 0x0000001fff6d7819 */ /* 0x000fe40000011400 */
[----:B------:R-:W1:Y:S02]  /*0650*/  @P0 LDC.64 R128, c[0x0][0x270] ;  /* 0x00009c00ff800b82 */ /* 0x000e640000000a00 */
[----:B------:R-:W-:Y:S02]  /*0660*/  LEA.HI R109, R109, R0, RZ, 0x3 ;  /* 0x000000006d6d7211 */ /* 0x000fe400078f18ff */
[----:B------:R-:W-:-:S04]  /*0670*/  LOP3.LUT R0, R188, 0x7f, RZ, 0xc0, !PT ;  /* 0x0000007fbc007812 */ /* 0x000fc800078ec0ff */
[----:B------:R-:W2:Y:S01]  /*0680*/  LDC.64 R210, c[0x0][0x238] ;  /* 0x00008e00ffd27b82 */ /* 0x000ea20000000a00 */
[----:B------:R-:W-:-:S07]  /*0690*/  LEA.HI.SX32 R201, R109, R0, 0x1d ;  /* 0x000000006dc97211 */ /* 0x000fce00078feaff */
[----:B------:R-:W3:Y:S01]  /*06a0*/  LDC.64 R148, c[0x0][0x2b8] ;  /* 0x0000ae00ff947b82 */ /* 0x000ee20000000a00 */
[----:B0-----:R-:W-:-:S07]  /*06b0*/  IMAD.WIDE R124, R196, 0x4, R124 ;  /* 0x00000004c47c7825 */ /* 0x001fce00078e027c */
[----:B------:R-:W0:Y:S01]  /*06c0*/  LDC.64 R212, c[0x0][0x258] ;  /* 0x00009600ffd47b82 */ /* 0x000e220000000a00 */
[C---:B------:R-:W-:Y:S01]  /*06d0*/  IADD3 R202, R201.reuse, 0x80, RZ ;  /* 0x00000080c9ca7810 */ /* 0x040fe20007ffe0ff */
[----:B------:R-:W4:Y:S01]  /*06e0*/  LDG.E R0, desc[UR6][R124.64] ;  /* 0x000000067c007981 */ /* 0x000f22000c1e1900 */
[C---:B------:R-:W-:Y:S02]  /*06f0*/  IADD3 R199, R201.reuse, 0x100, RZ ;  /* 0x00000100c9c77810 */ /* 0x040fe40007ffe0ff */
[C---:B-1----:R-:W-:Y:S01]  /*0700*/  @P0 LEA R128, P1, R196.reuse, R128, 0x1 ;  /* 0x00000080c4800211 */ /* 0x042fe200078208ff */
[C---:B--2---:R-:W-:Y:S01]  /*0710*/  IMAD.WIDE.U32 R140, R201.reuse, 0x20, R210 ;  /* 0x00000020c98c7825 */ /* 0x044fe200078e00d2 */
[----:B------:R-:W-:Y:S01]  /*0720*/  IADD3 R200, R201, 0x180, RZ ;  /* 0x00000180c9c87810 */ /* 0x000fe20007ffe0ff */
[----:B------:R-:W1:Y:S01]  /*0730*/  LDC.64 R180, c[0x0][0x2c8] ;  /* 0x0000b200ffb47b82 */ /* 0x000e620000000a00 */
[----:B------:R-:W-:Y:S01]  /*0740*/  @P0 LEA.HI.X R129, R196, R129, R108, 0x1, P1 ;  /* 0x00000081c4810211 */ /* 0x000fe200008f0c6c */
[----:B------:R-:W-:Y:S01]  /*0750*/  IMAD.WIDE.U32 R178, R199, 0x20, R210 ;  /* 0x00000020c7b27825 */ /* 0x000fe200078e00d2 */
[----:B------:R-:W2:Y:S03]  /*0760*/  LDG.E.128 R108, desc[UR6][R140.64] ;  /* 0x000000068c6c7981 */ /* 0x000ea6000c1e1d00 */
[--C-:B---3--:R-:W-:Y:S01]  /*0770*/  IMAD.WIDE.U32 R112, R201, 0x10, R148.reuse ;  /* 0x00000010c9707825 */ /* 0x108fe200078e0094 */
[----:B------:R-:W3:Y:S03]  /*0780*/  LDG.E.128 R116, desc[UR6][R140.64+0x10] ;  /* 0x000010068c747981 */ /* 0x000ee6000c1e1d00 */
[C-C-:B------:R-:W-:Y:S01]  /*0790*/  IMAD.WIDE.U32 R126, R202.reuse, 0x10, R148.reuse ;  /* 0x00000010ca7e7825 */ /* 0x140fe200078e0094 */
[----:B------:R-:W3:Y:S03]  /*07a0*/  @P0 LDG.E.U16 R205, desc[UR6][R128.64] ;  /* 0x0000000680cd0981 */ /* 0x000ee6000c1e1500 */
[----:B------:R-:W-:Y:S01]  /*07b0*/  IMAD.WIDE.U32 R136, R199, 0x10, R148 ;  /* 0x00000010c7887825 */ /* 0x000fe200078e0094 */
[----:B------:R-:W3:Y:S03]  /*07c0*/  LDG.E.128 R112, desc[UR6][R112.64] ;  /* 0x0000000670707981 */ /* 0x000ee6000c1e1d00 */
[----:B------:R-:W-:Y:S01]  /*07d0*/  IMAD.WIDE.U32 R152, R202, 0x20, R210 ;  /* 0x00000020ca987825 */ /* 0x000fe200078e00d2 */
[----:B------:R-:W3:Y:S03]  /*07e0*/  LDG.E.128 R124, desc[UR6][R126.64] ;  /* 0x000000067e7c7981 */ /* 0x000ee6000c1e1d00 */
[----:B0-----:R-:W-:Y:S01]  /*07f0*/  IMAD.WIDE R212, R196, 0x4, R212 ;  /* 0x00000004c4d47825 */ /* 0x001fe200078e02d4 */
[----:B------:R-:W3:Y:S03]  /*0800*/  LDG.E.128 R136, desc[UR6][R136.64] ;  /* 0x0000000688887981 */ /* 0x000ee6000c1e1d00 */
[C---:B------:R-:W-:Y:S01]  /*0810*/  IMAD.WIDE.U32 R210, R200.reuse, 0x20, R210 ;  /* 0x00000020c8d27825 */ /* 0x040fe200078e00d2 */
[----:B------:R-:W3:Y:S03]  /*0820*/  LDG.E.128 R140, desc[UR6][R178.64+0x10] ;  /* 0x00001006b28c7981 */ /* 0x000ee6000c1e1d00 */
[----:B------:R-:W-:Y:S01]  /*0830*/  IMAD.WIDE.U32 R148, R200, 0x10, R148 ;  /* 0x00000010c8947825 */ /* 0x000fe200078e0094 */
[----:B------:R-:W3:Y:S04]  /*0840*/  LDG.E R203, desc[UR6][R212.64] ;  /* 0x00000006d4cb7981 */ /* 0x000ee8000c1e1900 */
[----:B------:R-:W3:Y:S04]  /*0850*/  LDG.E.128 R120, desc[UR6][R152.64] ;  /* 0x0000000698787981 */ /* 0x000ee8000c1e1d00 */
[----:B------:R-:W3:Y:S04]  /*0860*/  LDG.E.128 R128, desc[UR6][R152.64+0x10] ;  /* 0x0000100698807981 */ /* 0x000ee8000c1e1d00 */
[----:B------:R-:W3:Y:S04]  /*0870*/  LDG.E.128 R144, desc[UR6][R210.64] ;  /* 0x00000006d2907981 */ /* 0x000ee8000c1e1d00 */
[----:B------:R0:W3:Y:S04]  /*0880*/  LDG.E.128 R132, desc[UR6][R178.64] ;  /* 0x00000006b2847981 */ /* 0x0000e8000c1e1d00 */
[----:B------:R0:W3:Y:S04]  /*0890*/  LDG.E.128 R152, desc[UR6][R210.64+0x10] ;  /* 0x00001006d2987981 */ /* 0x0000e8000c1e1d00 */
[----:B------:R-:W3:Y:S01]  /*08a0*/  LDG.E.128 R148, desc[UR6][R148.64] ;  /* 0x0000000694947981 */ /* 0x000ee2000c1e1d00 */
[----:B-1----:R-:W-:Y:S01]  /*08b0*/  ISETP.NE.U32.AND P1, PT, R180, RZ, PT ;  /* 0x000000ffb400720c */ /* 0x002fe20003f25070 */
[----:B0-----:R-:W0:Y:S03]  /*08c0*/  LDC.64 R178, c[0x0][0x240] ;  /* 0x00009000ffb27b82 */ /* 0x001e260000000a00 */
[----:B------:R-:W-:-:S13]  /*08d0*/  ISETP.NE.AND.EX P1, PT, R181, RZ, PT, P1 ;  /* 0x000000ffb500720c */ /* 0x000fda0003f25310 */
[----:B------:R-:W1:Y:S08]  /*08e0*/  @P1 LDC.64 R186, c[0x0][0x2c8] ;  /* 0x0000b200ffba1b82 */ /* 0x000e700000000a00 */
[----:B------:R-:W0:Y:S08]  /*08f0*/  @P1 LDC.64 R184, c[0x0][0x2c8] ;  /* 0x0000b200ffb81b82 */ /* 0x000e300000000a00 */
[----:B------:R-:W0:Y:S01]  /*0900*/  @P1 LDC.64 R182, c[0x0][0x2c8] ;  /* 0x0000b200ffb61b82 */ /* 0x000e220000000a00 */
[----:B-1----:R-:W-:-:S07]  /*0910*/  @P1 IMAD.WIDE.U32 R206, R201, 0x20, R186 ;  /* 0x00000020c9ce1825 */ /* 0x002fce00078e00ba */
[----:B------:R-:W1:Y:S01]  /*0920*/  @P1 LDC.64 R208, c[0x0][0x2c8] ;  /* 0x0000b200ffd01b82 */ /* 0x000e620000000a00 */
[C---:B0-----:R-:W-:Y:S01]  /*0930*/  IMAD.WIDE.U32 R186, R199.reuse, 0x8, R178 ;  /* 0x00000008c7ba7825 */ /* 0x041fe200078e00b2 */
[----:B------:R-:W-:Y:S01]  /*0940*/  ISETP.NE.AND P2, PT, RZ, UR8, PT ;  /* 0x00000008ff007c0c */ /* 0x000fe2000bf45270 */
[----:B-----5:R-:W5:Y:S02]  /*0950*/  @P1 LDG.E.128 R64, desc[UR6][R206.64] ;  /* 0x00000006ce401981 */ /* 0x020f64000c1e1d00 */
        /* <DEDUP_REMOVED lines=14> */
[----:B------:R0:W5:Y:S04]  /*0a40*/  @P1 LDG.E.128 R36, desc[UR6][R208.64+0x10] ;  /* 0x00001006d0241981 */ /* 0x000168000c1e1d00 */
[----:B------:R-:W5:Y:S04]  /*0a50*/  @P1 LDG.E.128 R56, desc[UR6][R210.64] ;  /* 0x00000006d2381981 */ /* 0x000f68000c1e1d00 */
[----:B------:R1:W5:Y:S01]  /*0a60*/  @P1 LDG.E.128 R52, desc[UR6][R210.64+0x10] ;  /* 0x00001006d2341981 */ /* 0x000362000c1e1d00 */
[----:B------:R-:W-:Y:S01]  /*0a70*/  MOV R198, 0x3f800000 ;  /* 0x3f80000000c67802 */ /* 0x000fe20000000f00 */
[----:B------:R-:W-:Y:S01]  /*0a80*/  UMOV UR4, 0xffffffff ;  /* 0xffffffff00047882 */ /* 0x000fe20000000000 */
[----:B------:R-:W-:-:S02]  /*0a90*/  LOP3.LUT P1, RZ, R188, 0x1f, RZ, 0xc0, !PT ;  /* 0x0000001fbcff7812 */ /* 0x000fc4000782c0ff */
[----:B----4-:R-:W-:-:S05]  /*0aa0*/  FSEL R0, R0, RZ, !P2 ;  /* 0x000000ff00007208 */ /* 0x010fca0005000000 */
[C---:B--2---:R-:W-:Y:S01]  /*0ab0*/  FADD.FTZ R206, -R0.reuse, R108 ;  /* 0x0000006c00ce7221 */ /* 0x044fe20000010100 */
[C---:B------:R-:W-:Y:S01]  /*0ac0*/  FADD.FTZ R108, -R0.reuse, R109 ;  /* 0x0000006d006c7221 */ /* 0x040fe20000010100 */
[C---:B------:R-:W-:Y:S01]  /*0ad0*/  FADD.FTZ R110, -R0.reuse, R110 ;  /* 0x0000006e006e7221 */ /* 0x040fe20000010100 */
[C---:B0-----:R-:W-:Y:S01]  /*0ae0*/  FADD.FTZ R208, -R0.reuse, R111 ;  /* 0x0000006f00d07221 */ /* 0x041fe20000010100 */
[C---:B---3--:R-:W-:Y:S01]  /*0af0*/  FADD.FTZ R212, -R0.reuse, R117 ;  /* 0x0000007500d47221 */ /* 0x048fe20000010100 */
[C---:B------:R-:W-:Y:S01]  /*0b00*/  FADD.FTZ R118, -R0.reuse, R118 ;  /* 0x0000007600767221 */ /* 0x040fe20000010100 */
[----:B------:R-:W-:Y:S01]  /*0b10*/  FADD.FTZ R116, -R0, R116 ;  /* 0x0000007400747221 */ /* 0x000fe20000010100 */
[C---:B------:R-:W-:Y:S02]  /*0b20*/  PRMT R109, R112.reuse, 0x7632, R109 ;  /* 0x00007632706d7816 */ /* 0x040fe4000000006d */
[----:B------:R-:W-:Y:S02]  /*0b30*/  SHF.L.U32 R112, R112, 0x10, RZ ;  /* 0x0000001070707819 */ /* 0x000fe400000006ff */
[----:B------:R-:W-:-:S02]  /*0b40*/  PRMT R111, R113, 0x7632, R111 ;  /* 0x00007632716f7816 */ /* 0x000fc4000000006f */
[C---:B------:R-:W-:Y:S02]  /*0b50*/  PRMT R117, R125.reuse, 0x7632, R117 ;  /* 0x000076327d757816 */ /* 0x040fe40000000075 */
[----:B------:R-:W-:Y:S02]  /*0b60*/  SHF.L.U32 R220, R125, 0x10, RZ ;  /* 0x000000107ddc7819 */ /* 0x000fe400000006ff */
[C---:B------:R-:W-:Y:S02]  /*0b70*/  PRMT R125, R137.reuse, 0x7632, R125 ;  /* 0x00007632897d7816 */ /* 0x040fe4000000007d */
[----:B------:R-:W-:Y:S01]  /*0b80*/  SHF.L.U32 R232, R137, 0x10, RZ ;  /* 0x0000001089e87819 */ /* 0x000fe200000006ff */
[C---:B------:R-:W-:Y:S01]  /*0b90*/  FADD.FTZ R236, -R0.reuse, R141 ;  /* 0x0000008d00ec7221 */ /* 0x040fe20000010100 */
[----:B-1----:R-:W-:Y:S01]  /*0ba0*/  SHF.L.U32 R210, R115, 0x10, RZ ;  /* 0x0000001073d27819 */ /* 0x002fe200000006ff */
[C---:B------:R-:W-:Y:S01]  /*0bb0*/  FADD.FTZ R238, -R0.reuse, R143 ;  /* 0x0000008f00ee7221 */ /* 0x040fe20000010100 */
[C---:B------:R-:W-:Y:S01]  /*0bc0*/  FMUL.FTZ R137, R203.reuse, R108 ;  /* 0x0000006ccb897220 */ /* 0x040fe20000410000 */
[----:B------:R-:W-:Y:S01]  /*0bd0*/  FMUL.FTZ R141, R203, R110 ;  /* 0x0000006ecb8d7220 */ /* 0x000fe20000410000 */
[----:B------:R-:W-:Y:S01]  /*0be0*/  SHF.L.U32 R108, R109, 0x10, RZ ;  /* 0x000000106d6c7819 */ /* 0x000fe200000006ff */
[----:B------:R-:W-:Y:S01]  /*0bf0*/  FMUL.FTZ R118, R203, R118 ;  /* 0x00000076cb767220 */ /* 0x000fe20000410000 */
        /* <DEDUP_REMOVED lines=25> */
[----:B------:R-:W-:Y:S01]  /*0d90*/  FMUL.FTZ R145, R68, R112 ;  /* 0x0000007044917220 */ /* 0x000fe20000410000 */
[----:B------:R-:W-:Y:S01]  /*0da0*/  PRMT R129, R139, 0x7632, R129 ;  /* 0x000076328b817816 */ /* 0x000fe20000000081 */
[----:B------:R-:W-:Y:S01]  /*0db0*/  FMUL.FTZ R0, R203, R206 ;  /* 0x000000cecb007220 */ /* 0x000fe20000410000 */
[----:B------:R-:W-:Y:S01]  /*0dc0*/  SHF.L.U32 R234, R139, 0x10, RZ ;  /* 0x000000108bea7819 */ /* 0x000fe200000006ff */
[----:B------:R-:W-:Y:S01]  /*0dd0*/  FADD.FTZ R33, R210, R33 ;  /* 0x00000021d2217221 */ /* 0x000fe20000010000 */
[C---:B------:R-:W-:Y:S01]  /*0de0*/  PRMT R133, R149.reuse, 0x7632, R133 ;  /* 0x0000763295857816 */ /* 0x040fe20000000085 */
[-C--:B------:R-:W-:Y:S01]  /*0df0*/  FFMA.FTZ R5, R118, R210.reuse, R5 ;  /* 0x000000d276057223 */ /* 0x080fe20000010005 */
[----:B------:R-:W-:Y:S01]  /*0e00*/  SHF.L.U32 R244, R149, 0x10, RZ ;  /* 0x0000001095f47819 */ /* 0x000fe200000006ff */
[----:B------:R-:W-:Y:S01]  /*0e10*/  FMUL.FTZ R149, R74, R210 ;  /* 0x000000d24a957220 */ /* 0x000fe20000410000 */
[----:B------:R-:W-:-:S02]  /*0e20*/  PRMT R139, R151, 0x7632, R139 ;  /* 0x00007632978b7816 */ /* 0x000fc4000000008b */
[----:B------:R-:W-:Y:S01]  /*0e30*/  SHF.L.U32 R246, R151, 0x10, RZ ;  /* 0x0000001097f67819 */ /* 0x000fe200000006ff */
[----:B------:R-:W-:Y:S01]  /*0e40*/  FMUL.FTZ R151, R203, R212 ;  /* 0x000000d4cb977220 */ /* 0x000fe20000410000 */
[----:B------:R-:W-:Y:S01]  /*0e50*/  SHF.L.U32 R113, R113, 0x10, RZ ;  /* 0x0000001071717819 */ /* 0x000fe200000006ff */
[----:B------:R-:W-:Y:S01]  /*0e60*/  FMUL.FTZ R212, R69, R108 ;  /* 0x0000006c45d47220 */ /* 0x000fe20000410000 */
[-C--:B------:R-:W-:Y:S01]  /*0e70*/  FFMA.FTZ R190, R143, R110.reuse, R190 ;  /* 0x0000006e8fbe7223 */ /* 0x080fe200000100be */
[----:B------:R-:W-:Y:S01]  /*0e80*/  FADD.FTZ R189, R110, R189 ;  /* 0x000000bd6ebd7221 */ /* 0x000fe20000010000 */
[----:B------:R-:W-:Y:S01]  /*0e90*/  FMUL.FTZ R210, R71, R110 ;  /* 0x0000006e47d27220 */ /* 0x000fe20000410000 */
[----:B------:R-:W-:Y:S01]  /*0ea0*/  FADD.FTZ R111, RZ, R145 ;  /* 0x00000091ff6f7221 */ /* 0x000fe20000010000 */
[----:B------:R-:W-:Y:S01]  /*0eb0*/  FFMA.FTZ R110, R0, R145, RZ ;  /* 0x00000091006e7223 */ /* 0x000fe200000100ff */
[----:B------:R-:W-:Y:S01]  /*0ec0*/  FMUL.FTZ R206, R70, R113 ;  /* 0x0000007146ce7220 */ /* 0x000fe20000410000 */
[----:B------:R-:W-:Y:S01]  /*0ed0*/  @P0 SHF.L.U32 R198, R205, 0x10, RZ ;  /* 0x00000010cdc60819 */ /* 0x000fe200000006ff */
[----:B------:R-:W-:Y:S01]  /*0ee0*/  FADD.FTZ R111, R111, R212 ;  /* 0x000000d46f6f7221 */ /* 0x000fe20000010000 */
[----:B------:R-:W-:Y:S01]  /*0ef0*/  PRMT R119, R126, 0x7632, R119 ;  /* 0x000076327e777816 */ /* 0x000fe20000000077 */
[----:B------:R-:W-:Y:S01]  /*0f00*/  FFMA.FTZ R110, R137, R212, R110 ;  /* 0x000000d4896e7223 */ /* 0x000fe2000001006e */
[----:B------:R-:W-:Y:S01]  /*0f10*/  PRMT R205, R114, 0x7632, R205 ;  /* 0x0000763272cd7816 */ /* 0x000fe200000000cd */
[----:B------:R-:W-:Y:S01]  /*0f20*/  FMUL.FTZ R128, R203, R128 ;  /* 0x00000080cb807220 */ /* 0x000fe20000410000 */
[----:B------:R-:W-:Y:S01]  /*0f30*/  SHF.L.U32 R126, R126, 0x10, RZ ;  /* 0x000000107e7e7819 */ /* 0x000fe200000006ff */
[----:B------:R-:W-:Y:S01]  /*0f40*/  FADD.FTZ R111, R111, R206 ;  /* 0x000000ce6f6f7221 */ /* 0x000fe20000010000 */
[----:B------:R-:W-:Y:S01]  /*0f50*/  SHF.L.U32 R114, R114, 0x10, RZ ;  /* 0x0000001072727819 */ /* 0x000fe200000006ff */
        /* <DEDUP_REMOVED lines=8> */
[----:B------:R-:W-:Y:S01]  /*0fe0*/  FMUL.FTZ R116, R203, R116 ;  /* 0x00000074cb747220 */ /* 0x000fe20000410000 */
[----:B------:R-:W-:Y:S01]  /*0ff0*/  FFMA.FTZ R111, R143, R210, R110 ;  /* 0x000000d28f6f7223 */ /* 0x000fe2000001006e */
[----:B------:R-:W-:Y:S01]  /*1000*/  PRMT R207, R115, 0x7632, R207 ;  /* 0x0000763273cf7816 */ /* 0x000fe200000000cf */
        /* <DEDUP_REMOVED lines=14> */
[----:B------:R-:W-:Y:S01]  /*10f0*/  FMUL.FTZ R205, R203, R216 ;  /* 0x000000d8cbcd7220 */ /* 0x000fe20000410000 */
[----:B------:R-:W-:Y:S01]  /*1100*/  SHF.L.U32 R115, R115, 0x10, RZ ;  /* 0x0000001073737819 */ /* 0x000fe200000006ff */
[----:B------:R-:W-:Y:S01]  /*1110*/  FMUL.FTZ R209, R76, R124 ;  /* 0x0000007c4cd17220 */ /* 0x000fe20000410000 */
[----:B------:R-:W-:Y:S01]  /*1120*/  SHF.L.U32 R216, R133, 0x10, RZ ;  /* 0x0000001085d87819 */ /* 0x000fe200000006ff */
[----:B------:R-:W-:Y:S01]  /*1130*/  FADD.FTZ R126, R126, R153 ;  /* 0x000000997e7e7221 */ /* 0x000fe20000010000 */
[----:B------:R-:W-:Y:S01]  /*1140*/  FMUL.FTZ R120, R203, R120 ;  /* 0x00000078cb787220 */ /* 0x000fe20000410000 */
[----:B------:R-:W-:Y:S01]  /*1150*/  FFMA.FTZ R133, R155, R153, R110 ;  /* 0x000000999b857223 */ /* 0x000fe2000001006e */
[----:B------:R-:W-:Y:S01]  /*1160*/  FMUL.FTZ R211, R203, R224 ;  /* 0x000000e0cbd37220 */ /* 0x000fe20000410000 */
[----:B------:R-:W-:Y:S01]  /*1170*/  FMUL.FTZ R224, R77, R115 ;  /* 0x000000734de07220 */ /* 0x000fe20000410000 */
[----:B------:R-:W-:Y:S01]  /*1180*/  FADD.FTZ R111, R126, R209 ;  /* 0x000000d17e6f7221 */ /* 0x000fe20000010000 */
[----:B------:R-:W-:Y:S01]  /*1190*/  FFMA.FTZ R110, R120, R209, R133 ;  /* 0x000000d1786e7223 */ /* 0x000fe20000010085 */
[----:B------:R-:W-:Y:S01]  /*11a0*/  PRMT R121, R127, 0x7632, R121 ;  /* 0x000076327f797816 */ /* 0x000fe20000000079 */
[----:B------:R-:W-:Y:S01]  /*11b0*/  FFMA.FTZ R194, R137, R108, R194 ;  /* 0x0000006c89c27223 */ /* 0x000fe200000100c2 */
[----:B------:R-:W-:Y:S01]  /*11c0*/  SHF.L.U32 R222, R127, 0x10, RZ ;  /* 0x000000107fde7819 */ /* 0x000fe200000006ff */
[----:B------:R-:W-:Y:S01]  /*11d0*/  FADD.FTZ R193, R108, R193 ;  /* 0x000000c16cc17221 */ /* 0x000fe20000010000 */
[----:B------:R-:W-:Y:S01]  /*11e0*/  FADD.FTZ R32, R207, R32 ;  /* 0x00000020cf207221 */ /* 0x000fe20000010000 */
[----:B------:R-:W-:Y:S01]  /*11f0*/  FFMA.FTZ R4, R155, R207, R4 ;  /* 0x000000cf9b047223 */ /* 0x000fe20000010004 */
[----:B------:R-:W-:Y:S01]  /*1200*/  SHF.L.U32 R108, R117, 0x10, RZ ;  /* 0x00000010756c7819 */ /* 0x000fe200000006ff */
[C---:B------:R-:W-:Y:S01]  /*1210*/  FMUL.FTZ R130, R203.reuse, R130 ;  /* 0x00000082cb827220 */ /* 0x040fe20000410000 */
[----:B------:R-:W-:Y:S01]  /*1220*/  FMUL.FTZ R207, R203, R218 ;  /* 0x000000dacbcf7220 */ /* 0x000fe20000410000 */
[----:B------:R-:W-:Y:S01]  /*1230*/  FMUL.FTZ R117, R78, R220 ;  /* 0x000000dc4e757220 */ /* 0x000fe20000410000 */
[----:B------:R-:W-:Y:S01]  /*1240*/  FADD.FTZ R126, R111, R224 ;  /* 0x000000e06f7e7221 */ /* 0x000fe20000010000 */
[----:B------:R-:W-:Y:S01]  /*1250*/  FMUL.FTZ R122, R203, R122 ;  /* 0x0000007acb7a7220 */ /* 0x000fe20000410000 */
[----:B------:R-:W-:Y:S01]  /*1260*/  FADD.FTZ R35, R124, R35 ;  /* 0x000000237c237221 */ /* 0x000fe20000010000 */
[----:B------:R-:W-:Y:S01]  /*1270*/  FFMA.FTZ R7, R120, R124, R7 ;  /* 0x0000007c78077223 */ /* 0x000fe20000010007 */
[----:B------:R-:W-:Y:S01]  /*1280*/  FFMA.FTZ R111, R205, R224, R110 ;  /* 0x000000e0cd6f7223 */ /* 0x000fe2000001006e */
[----:B------:R-:W-:Y:S01]  /*1290*/  SHF.L.U32 R124, R121, 0x10, RZ ;  /* 0x00000010797c7819 */ /* 0x000fe200000006ff */
[----:B------:R-:W-:Y:S01]  /*12a0*/  FADD.FTZ R161, R222, R161 ;  /* 0x000000a1dea17221 */ /* 0x000fe20000010000 */
[-C--:B------:R-:W-:Y:S01]  /*12b0*/  FFMA.FTZ R13, R130, R222.reuse, R13 ;  /* 0x000000de820d7223 */ /* 0x080fe2000001000d */
[----:B------:R-:W-:Y:S01]  /*12c0*/  FMUL.FTZ R121, R82, R222 ;  /* 0x000000de52797220 */ /* 0x000fe20000410000 */
[----:B------:R-:W-:Y:S01]  /*12d0*/  FFMA.FTZ R6, R205, R115, R6 ;  /* 0x00000073cd067223 */ /* 0x000fe20000010006 */
[----:B------:R-:W-:Y:S01]  /*12e0*/  FADD.FTZ R34, R115, R34 ;  /* 0x0000002273227221 */ /* 0x000fe20000010000 */
[-C--:B------:R-:W-:Y:S01]  /*12f0*/  FFMA.FTZ R8, R207, R108.reuse, R8 ;  /* 0x0000006ccf087223 */ /* 0x080fe20000010008 */
[----:B------:R-:W-:Y:S01]  /*1300*/  FADD.FTZ R156, R108, R156 ;  /* 0x0000009c6c9c7221 */ /* 0x000fe20000010000 */
        /* <DEDUP_REMOVED lines=19> */
[----:B------:R-:W-:Y:S01]  /*1440*/  PRMT R127, R138, 0x7632, R127 ;  /* 0x000076328a7f7816 */ /* 0x000fe2000000007f */
        /* <DEDUP_REMOVED lines=13> */
[----:B------:R-:W-:Y:S01]  /*1520*/  FADD.FTZ R167, R138, R167 ;  /* 0x000000a78aa77221 */ /* 0x000fe20000010000 */
[-C--:B------:R-:W-:Y:S01]  /*1530*/  FFMA.FTZ R19, R140, R138.reuse, R19 ;  /* 0x0000008a8c137223 */ /* 0x080fe20000010013 */
[----:B------:R-:W-:Y:S01]  /*1540*/  FMUL.FTZ R127, R88, R138 ;  /* 0x0000008a587f7220 */ /* 0x000fe20000410000 */
[----:B------:R-:W-:Y:S01]  /*1550*/  FMUL.FTZ R138, R85, R112 ;  /* 0x00000070558a7220 */ /* 0x000fe20000410000 */
[----:B------:R-:W-:Y:S01]  /*1560*/  FADD.FTZ R109, R110, R123 ;  /* 0x0000007b6e6d7221 */ /* 0x000fe20000010000 */
[----:B------:R-:W-:Y:S01]  /*1570*/  FMUL.FTZ R215, R203, R228 ;  /* 0x000000e4cbd77220 */ /* 0x000fe20000410000 */
        /* <DEDUP_REMOVED lines=25> */
[----:B------:R-:W-:Y:S01]  /*1710*/  PRMT R135, R150, 0x7632, R135 ;  /* 0x0000763296877816 */ /* 0x000fe20000000087 */
[----:B------:R-:W-:Y:S01]  /*1720*/  FMUL.FTZ R219, R203, R236 ;  /* 0x000000eccbdb7220 */ /* 0x000fe20000410000 */
[----:B------:R-:W-:Y:S01]  /*1730*/  FFMA.FTZ R110, R140, R127, R109 ;  /* 0x0000007f8c6e7223 */ /* 0x000fe2000001006d */
[----:B------:R-:W-:Y:S01]  /*1740*/  SHF.L.U32 R150, R150, 0x10, RZ ;  /* 0x0000001096967819 */ /* 0x000fe200000006ff */
[----:B------:R-:W-:Y:S01]  /*1750*/  FADD.FTZ R31, R114, R31 ;  /* 0x0000001f721f7221 */ /* 0x000fe20000010000 */
        /* <DEDUP_REMOVED lines=15> */
[C---:B------:R-:W-:Y:S01]  /*1850*/  FMUL.FTZ R221, R203.reuse, R238 ;  /* 0x000000eecbdd7220 */ /* 0x040fe20000410000 */
        /* <DEDUP_REMOVED lines=73> */
.L_x_6303:
        /* <DEDUP_REMOVED lines=13> */
.L_x_6291:
        /* <DEDUP_REMOVED lines=9> */
[----:B------:R-:W-:Y:S02]  /*1e50*/  LOP3.LUT P3, RZ, R182, 0xff000000, RZ, 0xc0, !PT ;  /* 0xff000000b6ff7812 */ /* 0x000fe4000786c0ff */
[----:B------:R-:W-:Y:S01]  /*1e60*/  IADD3 R196, R196, UR14, RZ ;  /* 0x0000000ec4c47c10 */ /* 0x000fe2000fffe0ff */
        /* <DEDUP_REMOVED lines=12> */
[----:B------:R-:W-:-:S05]  /*1f30*/  FMUL.FTZ R114, R114, UR10 ;  /* 0x0000000a72727c20 */ /* 0x000fca0008410000 */
[----:B------:R-:W-:Y:S01]  /*1f40*/  FSEL R115, R114, RZ, !P2 ;  /* 0x000000ff72737208 */ /* 0x000fe20005000000 */
[----:B------:R-:W-:Y:S01]  /*1f50*/  FMUL.FTZ R114, R108, UR10 ;  /* 0x0000000a6c727c20 */ /* 0x000fe20008410000 */
[----:B------:R-:W-:Y:S02]  /*1f60*/  ISETP.NE.U32.AND P2, PT, R180, RZ, PT ;  /* 0x000000ffb400720c */ /* 0x000fe40003f45070 */
[----:B------:R-:W-:Y:S01]  /*1f70*/  MOV R108, R182 ;  /* 0x000000b6006c7202 */ /* 0x000fe20000000f00 */
[-CC-:B------:R-:W-:Y:S01]  /*1f80*/  FFMA.FTZ R0, R0, R114.reuse, R115.reuse ;  /* 0x0000007200007223 */ /* 0x180fe20000010073 */
[----:B------:R-:W-:Y:S01]  /*1f90*/  ISETP.NE.AND.EX P2, PT, R181, RZ, PT, P2 ;  /* 0x000000ffb500720c */ /* 0x000fe20003f45320 */
[-CC-:B------:R-:W-:Y:S01]  /*1fa0*/  FFMA.FTZ R141, R141, R114.reuse, R115.reuse ;  /* 0x000000728d8d7223 */ /* 0x180fe20000010073 */
[-CC-:B------:R-:W-:Y:S01]  /*1fb0*/  FFMA.FTZ R143, R143, R114.reuse, R115.reuse ;  /* 0x000000728f8f7223 */ /* 0x180fe20000010073 */
[----:B------:R-:W-:Y:S01]  /*1fc0*/  FADD.FTZ R0, R145, -R0 ;  /* 0x8000000091007221 */ /* 0x000fe20000010000 */
[----:B------:R-:W-:Y:S01]  /*1fd0*/  FFMA.FTZ R116, R116, R114, R115 ;  /* 0x0000007274747223 */ /* 0x000fe20000010073 */
[----:B------:R-:W-:Y:S01]  /*1fe0*/  FADD.FTZ R206, R206, -R141 ;  /* 0x8000008dcece7221 */ /* 0x000fe20000010000 */
[----:B------:R-:W-:Y:S01]  /*1ff0*/  FADD.FTZ R112, R210, -R143 ;  /* 0x8000008fd2707221 */ /* 0x000fe20000010000 */
[----:B------:R-:W-:Y:S01]  /*2000*/  FMUL.FTZ R231, R203, R0 ;  /* 0x00000000cbe77220 */ /* 0x000fe20000410000 */
[----:B------:R-:W-:Y:S01]  /*2010*/  FADD.FTZ R116, R147, -R116 ;  /* 0x8000007493747221 */ /* 0x000fe20000010000 */
[C---:B------:R-:W-:Y:S01]  /*2020*/  FMUL.FTZ R181, R203.reuse, R206 ;  /* 0x000000cecbb57220 */ /* 0x040fe20000410000 */
[C---:B------:R-:W-:Y:S01]  /*2030*/  FMUL.FTZ R112, R203.reuse, R112 ;  /* 0x00000070cb707220 */ /* 0x040fe20000410000 */
[----:B------:R-:W-:Y:S01]  /*2040*/  LOP3.LUT P6, RZ, R108, 0xff, RZ, 0xc0, !PT ;  /* 0x000000ff6cff7812 */ /* 0x000fe200078cc0ff */
[----:B------:R-:W-:Y:S01]  /*2050*/  FMUL.FTZ R113, R203, R116 ;  /* 0x00000074cb717220 */ /* 0x000fe20000410000 */
[----:B------:R-:W-:Y:S01]  /*2060*/  @P2 FADD.FTZ R231, R64, R231 ;  /* 0x000000e740e72221 */ /* 0x000fe20000010000 */
[----:B------:R-:W-:Y:S01]  /*2070*/  @P2 FADD.FTZ R181, R66, R181 ;  /* 0x000000b542b52221 */ /* 0x000fe20000010000 */
[----:B------:R-:W-:Y:S01]  /*2080*/  @P2 FADD.FTZ R112, R67, R112 ;  /* 0x0000007043702221 */ /* 0x000fe20000010000 */
[----:B------:R-:W-:Y:S01]  /*2090*/  @P2 FADD.FTZ R113, R60, R113 ;  /* 0x000000713c712221 */ /* 0x000fe20000010000 */
[-C--:B------:R-:W-:Y:S01]  /*20a0*/  FMUL.FTZ R0, R231, R198.reuse ;  /* 0x000000c6e7007220 */ /* 0x080fe20000410000 */
[----:B------:R-:W-:Y:S01]  /*20b0*/  FMUL.FTZ R109, R181, R198 ;  /* 0x000000c6b56d7220 */ /* 0x000fe20000410000 */
[----:B------:R-:W-:Y:S01]  /*20c0*/  FFMA.FTZ R137, R137, R114, R115 ;  /* 0x0000007289897223 */ /* 0x000fe20000010073 */
[-C--:B------:R-:W-:Y:S01]  /*20d0*/  FMUL.FTZ R110, R112, R198.reuse ;  /* 0x000000c6706e7220 */ /* 0x080fe20000410000 */
[----:B------:R-:W-:Y:S01]  /*20e0*/  FMUL.FTZ R0, R0, UR11 ;  /* 0x0000000b00007c20 */ /* 0x000fe20008410000 */
[----:B------:R-:W-:Y:S01]  /*20f0*/  FMUL.FTZ R116, R113, R198 ;  /* 0x000000c671747220 */ /* 0x000fe20000410000 */
[----:B------:R-:W-:Y:S01]  /*2100*/  FADD.FTZ R204, R212, -R137 ;  /* 0x80000089d4cc7221 */ /* 0x000fe20000010000 */
[-CC-:B------:R-:W-:Y:S01]  /*2110*/  FFMA.FTZ R151, R151, R114.reuse, R115.reuse ;  /* 0x0000007297977223 */ /* 0x180fe20000010073 */
[----:B------:R-:W-:Y:S01]  /*2120*/  FFMA.FTZ R118, R118, R114, R115 ;  /* 0x0000007276767223 */ /* 0x000fe20000010073 */
[----:B------:R-:W-:Y:S01]  /*2130*/  FSEL R111, R0, RZ, P6 ;  /* 0x000000ff006f7208 */ /* 0x000fe20003000000 */
[----:B------:R-:W-:Y:S01]  /*2140*/  FMUL.FTZ R0, R109, UR11 ;  /* 0x0000000b6d007c20 */ /* 0x000fe20008410000 */
[----:B------:R-:W-:Y:S01]  /*2150*/  FMUL.FTZ R109, R110, UR11 ;  /* 0x0000000b6e6d7c20 */ /* 0x000fe20008410000 */
[----:B------:R-:W-:Y:S01]  /*2160*/  FMUL.FTZ R110, R116, UR11 ;  /* 0x0000000b746e7c20 */ /* 0x000fe20008410000 */
[----:B------:R-:W-:Y:S01]  /*2170*/  LOP3.LUT P6, RZ, R183, 0xff, RZ, 0xc0, !PT ;  /* 0x000000ffb7ff7812 */ /* 0x000fe200078cc0ff */
[----:B------:R-:W-:Y:S01]  /*2180*/  FMUL.FTZ R204, R203, R204 ;  /* 0x000000cccbcc7220 */ /* 0x000fe20000410000 */
[----:B------:R-:W-:Y:S01]  /*2190*/  MOV R116, R184 ;  /* 0x000000b800747202 */ /* 0x000fe20000000f00 */
[----:B------:R-:W-:Y:S01]  /*21a0*/  FADD.FTZ R208, R208, -R151 ;  /* 0x80000097d0d07221 */ /* 0x000fe20000010000 */
[----:B------:R-:W-:Y:S01]  /*21b0*/  FSEL R110, R110, RZ, P6 ;  /* 0x000000ff6e6e7208 */ /* 0x000fe20003000000 */
[----:B------:R-:W-:Y:S01]  /*21c0*/  @P2 FADD.FTZ R204, R65, R204 ;  /* 0x000000cc41cc2221 */ /* 0x000fe20000010000 */
[----:B------:R-:W-:Y:S01]  /*21d0*/  LOP3.LUT P6, RZ, R116, 0xff, RZ, 0xc0, !PT ;  /* 0x000000ff74ff7812 */ /* 0x000fe200078cc0ff */
[-CC-:B------:R-:W-:Y:S01]  /*21e0*/  FFMA.FTZ R116, R155, R114.reuse, R115.reuse ;  /* 0x000000729b747223 */ /* 0x180fe20000010073 */
[--C-:B------:R-:W-:Y:S01]  /*21f0*/  FFMA.FTZ R180, R122, R114, R115.reuse ;  /* 0x000000727ab47223 */ /* 0x100fe20000010073 */
[----:B------:R-:W-:Y:S01]  /*2200*/  FMUL.FTZ R122, R203, R208 ;  /* 0x000000d0cb7a7220 */ /* 0x000fe20000410000 */
[----:B------:R-:W-:Y:S01]  /*2210*/  FADD.FTZ R118, R149, -R118 ;  /* 0x8000007695767221 */ /* 0x000fe20000010000 */
[-CC-:B------:R-:W-:Y:S01]  /*2220*/  FFMA.FTZ R120, R120, R114.reuse, R115.reuse ;  /* 0x0000007278787223 */ /* 0x180fe20000010073 */
[----:B------:R-:W-:Y:S01]  /*2230*/  FFMA.FTZ R205, R205, R114, R115 ;  /* 0x00000072cdcd7223 */ /* 0x000fe20000010073 */
[----:B------:R-:W-:Y:S01]  /*2240*/  FMUL.FTZ R108, R204, R198 ;  /* 0x000000c6cc6c7220 */ /* 0x000fe20000410000 */
[----:B------:R-:W-:Y:S01]  /*2250*/  FADD.FTZ R116, R153, -R116 ;  /* 0x8000007499747221 */ /* 0x000fe20000010000 */
[----:B------:R-:W-:Y:S01]  /*2260*/  @P2 FADD.FTZ R122, R61, R122 ;  /* 0x0000007a3d7a2221 */ /* 0x000fe20000010000 */
[----:B------:R-:W-:Y:S01]  /*2270*/  FADD.FTZ R120, R209, -R120 ;  /* 0x80000078d1787221 */ /* 0x000fe20000010000 */
[----:B------:R-:W-:Y:S01]  /*2280*/  FADD.FTZ R182, R224, -R205 ;  /* 0x800000cde0b67221 */ /* 0x000fe20000010000 */
[C---:B------:R-:W-:Y:S01]  /*2290*/  FMUL.FTZ R233, R203.reuse, R118 ;  /* 0x00000076cbe97220 */ /* 0x040fe20000410000 */
[----:B------:R-:W-:Y:S01]  /*22a0*/  FMUL.FTZ R108, R108, UR11 ;  /* 0x0000000b6c6c7c20 */ /* 0x000fe20008410000 */
[C---:B------:R-:W-:Y:S01]  /*22b0*/  FMUL.FTZ R224, R203.reuse, R116 ;  /* 0x00000074cbe07220 */ /* 0x040fe20000410000 */
[----:B------:R-:W-:Y:S01]  /*22c0*/  FMUL.FTZ R116, R122, R198 ;  /* 0x000000c67a747220 */ /* 0x000fe20000410000 */
[----:B------:R-:W-:Y:S01]  /*22d0*/  @P2 FADD.FTZ R233, R62, R233 ;  /* 0x000000e93ee92221 */ /* 0x000fe20000010000 */
[----:B------:R-:W-:Y:S01]  /*22e0*/  FMUL.FTZ R143, R203, R120 ;  /* 0x00000078cb8f7220 */ /* 0x000fe20000410000 */
[----:B------:R-:W-:Y:S01]  /*22f0*/  FSEL R108, R108, RZ, P1 ;  /* 0x000000ff6c6c7208 */ /* 0x000fe20000800000 */
[-CC-:B------:R-:W-:Y:S01]  /*2300*/  FFMA.FTZ R207, R207, R114.reuse, R115.reuse ;  /* 0x00000072cfcf7223 */ /* 0x180fe20000010073 */
[----:B------:R-:W-:Y:S01]  /*2310*/  FFMA.FTZ R206, R128, R114, R115 ;  /* 0x0000007280ce7223 */ /* 0x000fe20000010073 */
[----:B------:R-:W-:Y:S01]  /*2320*/  FMUL.FTZ R116, R116, UR11 ;  /* 0x0000000b74747c20 */ /* 0x000fe20008410000 */
[----:B------:R-:W-:Y:S01]  /*2330*/  LOP3.LUT P1, RZ, R183, 0xff00, RZ, 0xc0, !PT ;  /* 0x0000ff00b7ff7812 */ /* 0x000fe2000782c0ff */
[----:B------:R-:W-:Y:S01]  /*2340*/  FADD.FTZ R180, R117, -R180 ;  /* 0x800000b475b47221 */ /* 0x000fe20000010000 */
[----:B------:R-:W-:Y:S01]  /*2350*/  FMUL.FTZ R117, R233, R198 ;  /* 0x000000c6e9757220 */ /* 0x000fe20000410000 */
[----:B------:R-:W-:Y:S01]  /*2360*/  @P2 FADD.FTZ R143, R56, R143 ;  /* 0x0000008f388f2221 */ /* 0x000fe20000010000 */
[----:B------:R-:W-:Y:S01]  /*2370*/  @P2 FADD.FTZ R224, R63, R224 ;  /* 0x000000e03fe02221 */ /* 0x000fe20000010000 */
[----:B------:R-:W-:Y:S01]  /*2380*/  FADD.FTZ R128, R222, -R207 ;  /* 0x800000cfde807221 */ /* 0x000fe20000010000 */
[----:B------:R-:W-:Y:S01]  /*2390*/  FADD.FTZ R206, R119, -R206 ;  /* 0x800000ce77ce7221 */ /* 0x000fe20000010000 */
[----:B------:R-:W-:Y:S01]  /*23a0*/  FMUL.FTZ R182, R203, R182 ;  /* 0x000000b6cbb67220 */ /* 0x000fe20000410000 */
[----:B------:R-:W-:Y:S01]  /*23b0*/  FSEL R207, R116, RZ, P1 ;  /* 0x000000ff74cf7208 */ /* 0x000fe20000800000 */
[----:B------:R-:W-:Y:S01]  /*23c0*/  FMUL.FTZ R117, R117, UR11 ;  /* 0x0000000b75757c20 */ /* 0x000fe20008410000 */
[----:B------:R-:W-:Y:S01]  /*23d0*/  FSEL R0, R0, RZ, P5 ;  /* 0x000000ff00007208 */ /* 0x000fe20002800000 */
[-C--:B------:R-:W-:Y:S01]  /*23e0*/  FMUL.FTZ R116, R143, R198.reuse ;  /* 0x000000c68f747220 */ /* 0x080fe20000410000 */
[----:B------:R-:W-:Y:S01]  /*23f0*/  LOP3.LUT P5, RZ, R183, 0xff0000, RZ, 0xc0, !PT ;  /* 0x00ff0000b7ff7812 */ /* 0x000fe200078ac0ff */
[----:B------:R-:W-:Y:S01]  /*2400*/  FMUL.FTZ R118, R224, R198 ;  /* 0x000000c6e0767220 */ /* 0x000fe20000410000 */
[C---:B------:R-:W-:Y:S01]  /*2410*/  FMUL.FTZ R141, R203.reuse, R180 ;  /* 0x000000b4cb8d7220 */ /* 0x040fe20000410000 */
[----:B------:R-:W-:Y:S01]  /*2420*/  FMUL.FTZ R137, R203, R206 ;  /* 0x000000cecb897220 */ /* 0x000fe20000410000 */
[----:B------:R-:W-:Y:S01]  /*2430*/  @P2 FADD.FTZ R182, R57, R182 ;  /* 0x000000b639b62221 */ /* 0x000fe20000010000 */
[----:B------:R-:W-:Y:S01]  /*2440*/  FMUL.FTZ R180, R203, R128 ;  /* 0x00000080cbb47220 */ /* 0x000fe20000410000 */
[----:B------:R-:W-:Y:S01]  /*2450*/  FMUL.FTZ R116, R116, UR11 ;  /* 0x0000000b74747c20 */ /* 0x000fe20008410000 */
[-CC-:B------:R-:W-:Y:S01]  /*2460*/  FFMA.FTZ R211, R211, R114.reuse, R115.reuse ;  /* 0x00000072d3d37223 */ /* 0x180fe20000010073 */
[----:B------:R-:W-:Y:S01]  /*2470*/  FSEL R109, R109, RZ, P3 ;  /* 0x000000ff6d6d7208 */ /* 0x000fe20001800000 */
[----:B------:R-:W-:Y:S01]  /*2480*/  FMUL.FTZ R118, R118, UR11 ;  /* 0x0000000b76767c20 */ /* 0x000fe20008410000 */
[----:B------:R-:W-:Y:S01]  /*2490*/  FSEL R222, R117, RZ, P5 ;  /* 0x000000ff75de7208 */ /* 0x000fe20002800000 */
[-CC-:B------:R-:W-:Y:S01]  /*24a0*/  FFMA.FTZ R130, R130, R114.reuse, R115.reuse ;  /* 0x0000007282827223 */ /* 0x180fe20000010073 */
[----:B------:R-:W-:Y:S01]  /*24b0*/  FFMA.FTZ R213, R213, R114, R115 ;  /* 0x00000072d5d57223 */ /* 0x000fe20000010073 */
[----:B------:R-:W-:Y:S01]  /*24c0*/  LOP3.LUT P3, RZ, R183, 0xff000000, RZ, 0xc0, !PT ;  /* 0xff000000b7ff7812 */ /* 0x000fe2000786c0ff */
[-C--:B------:R-:W-:Y:S01]  /*24d0*/  FMUL.FTZ R117, R182, R198.reuse ;  /* 0x000000c6b6757220 */ /* 0x080fe20000410000 */
[----:B------:R-:W-:Y:S01]  /*24e0*/  @P2 FADD.FTZ R137, R52, R137 ;  /* 0x0000008934892221 */ /* 0x000fe20000010000 */
[----:B------:R-:W-:Y:S01]  /*24f0*/  @P2 FADD.FTZ R141, R58, R141 ;  /* 0x0000008d3a8d2221 */ /* 0x000fe20000010000 */
[----:B------:R-:W-:Y:S01]  /*2500*/  @P2 FADD.FTZ R180, R59, R180 ;  /* 0x000000b43bb42221 */ /* 0x000fe20000010000 */
[----:B------:R-:W-:Y:S01]  /*2510*/  FADD.FTZ R126, R126, -R211 ;  /* 0x800000d37e7e7221 */ /* 0x000fe20000010000 */
[----:B------:R-:W-:Y:S01]  /*2520*/  FSEL R212, R116, RZ, P6 ;  /* 0x000000ff74d47208 */ /* 0x000fe20003000000 */
[----:B------:R-:W-:Y:S01]  /*2530*/  FADD.FTZ R130, R121, -R130 ;  /* 0x8000008279827221 */ /* 0x000fe20000010000 */
[----:B------:R-:W-:Y:S01]  /*2540*/  FADD.FTZ R124, R124, -R213 ;  /* 0x800000d57c7c7221 */ /* 0x000fe20000010000 */
[----:B------:R-:W-:Y:S01]  /*2550*/  FSEL R205, R118, RZ, P3 ;  /* 0x000000ff76cd7208 */ /* 0x000fe20001800000 */
[----:B------:R-:W-:Y:S01]  /*2560*/  FMUL.FTZ R117, R117, UR11 ;  /* 0x0000000b75757c20 */ /* 0x000fe20008410000 */
[-C--:B------:R-:W-:Y:S01]  /*2570*/  FMUL.FTZ R116, R137, R198.reuse ;  /* 0x000000c689747220 */ /* 0x080fe20000410000 */
[C---:B------:R-:W-:Y:S01]  /*2580*/  LOP3.LUT P1, RZ, R184.reuse, 0xff00, RZ, 0xc0, !PT ;  /* 0x0000ff00b8ff7812 */ /* 0x040fe2000782c0ff */
[-C--:B------:R-:W-:Y:S01]  /*2590*/  FMUL.FTZ R118, R141, R198.reuse ;  /* 0x000000c68d767220 */ /* 0x080fe20000410000 */
[----:B------:R-:W-:Y:S01]  /*25a0*/  LOP3.LUT P5, RZ, R184, 0xff0000, RZ, 0xc0, !PT ;  /* 0x00ff0000b8ff7812 */ /* 0x000fe200078ac0ff */
[----:B------:R-:W-:Y:S01]  /*25b0*/  FMUL.FTZ R119, R180, R198 ;  /* 0x000000c6b4777220 */ /* 0x000fe20000410000 */
[----:B------:R-:W-:Y:S01]  /*25c0*/  LOP3.LUT P3, RZ, R184, 0xff000000, RZ, 0xc0, !PT ;  /* 0xff000000b8ff7812 */ /* 0x000fe2000786c0ff */
[C---:B------:R-:W-:Y:S01]  /*25d0*/  FMUL.FTZ R184, R203.reuse, R126 ;  /* 0x0000007ecbb87220 */ /* 0x040fe20000410000 */
[C---:B------:R-:W-:Y:S01]  /*25e0*/  FMUL.FTZ R151, R203.reuse, R130 ;  /* 0x00000082cb977220 */ /* 0x040fe20000410000 */
[----:B------:R-:W-:Y:S01]  /*25f0*/  FMUL.FTZ R206, R203, R124 ;  /* 0x0000007ccbce7220 */ /* 0x000fe20000410000 */
[----:B------:R-:W-:Y:S01]  /*2600*/  FMUL.FTZ R116, R116, UR11 ;  /* 0x0000000b74747c20 */ /* 0x000fe20008410000 */
[----:B------:R-:W-:Y:S01]  /*2610*/  FFMA.FTZ R132, R132, R114, R115 ;  /* 0x0000007284847223 */ /* 0x000fe20000010073 */
[----:B------:R-:W-:Y:S01]  /*2620*/  LOP3.LUT P6, RZ, R185, 0xff, RZ, 0xc0, !PT ;  /* 0x000000ffb9ff7812 */ /* 0x000fe200078cc0ff */
[----:B------:R-:W-:Y:S01]  /*2630*/  FMUL.FTZ R118, R118, UR11 ;  /* 0x0000000b76767c20 */ /* 0x000fe20008410000 */
[----:B------:R-:W-:Y:S01]  /*2640*/  FMUL.FTZ R119, R119, UR11 ;  /* 0x0000000b77777c20 */ /* 0x000fe20008410000 */
[----:B------:R-:W-:Y:S01]  /*2650*/  FSEL R183, R117, RZ, P1 ;  /* 0x000000ff75b77208 */ /* 0x000fe20000800000 */
[----:B------:R-:W-:Y:S01]  /*2660*/  @P2 FADD.FTZ R184, R53, R184 ;  /* 0x000000b835b82221 */ /* 0x000fe20000010000 */
[----:B------:R-:W-:Y:S01]  /*2670*/  MOV R117, R186 ;  /* 0x000000ba00757202 */ /* 0x000fe20000000f00 */
[----:B------:R-:W-:Y:S01]  /*2680*/  @P2 FADD.FTZ R151, R54, R151 ;  /* 0x0000009736972221 */ /* 0x000fe20000010000 */
[----:B------:R-:W-:Y:S01]  /*2690*/  @P2 FADD.FTZ R206, R55, R206 ;  /* 0x000000ce37ce2221 */ /* 0x000fe20000010000 */
[----:B------:R-:W-:Y:S01]  /*26a0*/  FADD.FTZ R132, R123, -R132 ;  /* 0x800000847b847221 */ /* 0x000fe20000010000 */
[----:B------:R-:W-:Y:S01]  /*26b0*/  FSEL R209, R116, RZ, P6 ;  /* 0x000000ff74d17208 */ /* 0x000fe20003000000 */
[-C--:B------:R-:W-:Y:S01]  /*26c0*/  FMUL.FTZ R116, R184, R198.reuse ;  /* 0x000000c6b8747220 */ /* 0x080fe20000410000 */
[----:B------:R-:W-:Y:S01]  /*26d0*/  FSEL R210, R118, RZ, P5 ;  /* 0x000000ff76d27208 */ /* 0x000fe20002800000 */
[----:B------:R-:W-:Y:S01]  /*26e0*/  FMUL.FTZ R118, R206, R198 ;  /* 0x000000c6ce767220 */ /* 0x000fe20000410000 */
[----:B------:R-:W-:Y:S01]  /*26f0*/  FSEL R155, R119, RZ, P3 ;  /* 0x000000ff779b7208 */ /* 0x000fe20001800000 */
[--C-:B------:R-:W-:Y:S01]  /*2700*/  FFMA.FTZ R134, R134, R114, R115.reuse ;  /* 0x0000007286867223 */ /* 0x100fe20000010073 */
[----:B------:R-:W-:Y:S01]  /*2710*/  LOP3.LUT P6, RZ, R117, 0xff, RZ, 0xc0, !PT ;  /* 0x000000ff75ff7812 */ /* 0x000fe200078cc0ff */
[----:B------:R-:W-:Y:S01]  /*2720*/  FMUL.FTZ R117, R151, R198 ;  /* 0x000000c697757220 */ /* 0x000fe20000410000 */
[----:B------:R-:W-:Y:S01]  /*2730*/  LOP3.LUT P1, RZ, R185, 0xff00, RZ, 0xc0, !PT ;  /* 0x0000ff00b9ff7812 */ /* 0x000fe2000782c0ff */
[----:B------:R-:W-:Y:S01]  /*2740*/  FFMA.FTZ R217, R217, R114, R115 ;  /* 0x00000072d9d97223 */ /* 0x000fe20000010073 */
[C---:B------:R-:W-:Y:S01]  /*2750*/  LOP3.LUT P5, RZ, R185.reuse, 0xff0000, RZ, 0xc0, !PT ;  /* 0x00ff0000b9ff7812 */ /* 0x040fe200078ac0ff */
[----:B------:R-:W-:Y:S01]  /*2760*/  FMUL.FTZ R116, R116, UR11 ;  /* 0x0000000b74747c20 */ /* 0x000fe20008410000 */
[----:B------:R-:W-:Y:S01]  /*2770*/  LOP3.LUT P3, RZ, R185, 0xff000000, RZ, 0xc0, !PT ;  /* 0xff000000b9ff7812 */ /* 0x000fe2000786c0ff */
[----:B------:R-:W-:Y:S01]  /*2780*/  FMUL.FTZ R185, R203, R132 ;  /* 0x00000084cbb97220 */ /* 0x000fe20000410000 */
[----:B------:R-:W-:Y:S01]  /*2790*/  FMUL.FTZ R117, R117, UR11 ;  /* 0x0000000b75757c20 */ /* 0x000fe20008410000 */
[----:B------:R-:W-:Y:S01]  /*27a0*/  FMUL.FTZ R118, R118, UR11 ;  /* 0x0000000b76767c20 */ /* 0x000fe20008410000 */
[----:B------:R-:W-:Y:S01]  /*27b0*/  FADD.FTZ R120, R125, -R134 ;  /* 0x800000867d787221 */ /* 0x000fe20000010000 */
[----:B------:R-:W-:Y:S01]  /*27c0*/  @P2 FADD.FTZ R185, R48, R185 ;  /* 0x000000b930b92221 */ /* 0x000fe20000010000 */
[----:B------:R-:W-:Y:S01]  /*27d0*/  FADD.FTZ R136, R136, -R217 ;  /* 0x800000d988887221 */ /* 0x000fe20000010000 */
[----:B------:R-:W-:Y:S01]  /*27e0*/  FSEL R134, R116, RZ, P1 ;  /* 0x000000ff74867208 */ /* 0x000fe20000800000 */
[----:B------:R-:W-:Y:S01]  /*27f0*/  FFMA.FTZ R215, R215, R114, R115 ;  /* 0x00000072d7d77223 */ /* 0x000fe20000010073 */
[----:B------:R-:W-:Y:S01]  /*2800*/  FSEL R211, R117, RZ, P5 ;  /* 0x000000ff75d37208 */ /* 0x000fe20002800000 */
[----:B------:R-:W-:Y:S01]  /*2810*/  FMUL.FTZ R116, R185, R198 ;  /* 0x000000c6b9747220 */ /* 0x000fe20000410000 */
[----:B------:R-:W-:Y:S01]  /*2820*/  FSEL R132, R118, RZ, P3 ;  /* 0x000000ff76847208 */ /* 0x000fe20001800000 */
[----:B------:R-:W-:Y:S01]  /*2830*/  FADD.FTZ R138, R138, -R215 ;  /* 0x800000d78a8a7221 */ /* 0x000fe20000010000 */
[----:B------:R-:W-:Y:S01]  /*2840*/  LOP3.LUT P1, RZ, R186, 0xff00, RZ, 0xc0, !PT ;  /* 0x0000ff00baff7812 */ /* 0x000fe2000782c0ff */
[----:B------:R-:W-:Y:S01]  /*2850*/  FMUL.FTZ R116, R116, UR11 ;  /* 0x0000000b74747c20 */ /* 0x000fe20008410000 */
[C---:B------:R-:W-:Y:S01]  /*2860*/  LOP3.LUT P5, RZ, R186.reuse, 0xff0000, RZ, 0xc0, !PT ;  /* 0x00ff0000baff7812 */ /* 0x040fe200078ac0ff */
[C---:B------:R-:W-:Y:S01]  /*2870*/  FMUL.FTZ R208, R203.reuse, R138 ;  /* 0x0000008acbd07220 */ /* 0x040fe20000410000 */
[----:B------:R-:W-:Y:S01]  /*2880*/  LOP3.LUT P3, RZ, R186, 0xff000000, RZ, 0xc0, !PT ;  /* 0xff000000baff7812 */ /* 0x000fe2000786c0ff */
[----:B------:R-:W-:Y:S01]  /*2890*/  FMUL.FTZ R186, R203, R136 ;  /* 0x00000088cbba7220 */ /* 0x000fe20000410000 */
[----:B------:R-:W-:Y:S01]  /*28a0*/  FSEL R138, R116, RZ, P6 ;  /* 0x000000ff748a7208 */ /* 0x000fe20003000000 */
[----:B------:R-:W-:Y:S01]  /*28b0*/  FFMA.FTZ R219, R219, R114, R115 ;  /* 0x00000072dbdb7223 */ /* 0x000fe20000010073 */
[----:B------:R-:W-:Y:S01]  /*28c0*/  FMUL.FTZ R153, R203, R120 ;  /* 0x00000078cb997220 */ /* 0x000fe20000410000 */
[----:B------:R-:W-:Y:S01]  /*28d0*/  @P2 FADD.FTZ R186, R51, R186 ;  /* 0x000000ba33ba2221 */ /* 0x000fe20000010000 */
[----:B------:R-:W-:Y:S01]  /*28e0*/  @P2 FADD.FTZ R208, R49, R208 ;  /* 0x000000d031d02221 */ /* 0x000fe20000010000 */
[----:B------:R-:W-:Y:S01]  /*28f0*/  FADD.FTZ R148, R148, -R219 ;  /* 0x800000db94947221 */ /* 0x000fe20000010000 */
[----:B------:R-:W-:Y:S01]  /*2900*/  @P2 FADD.FTZ R153, R50, R153 ;  /* 0x0000009932992221 */ /* 0x000fe20000010000 */
[----:B------:R-:W-:Y:S01]  /*2910*/  FMUL.FTZ R116, R186, R198 ;  /* 0x000000c6ba747220 */ /* 0x000fe20000410000 */
[--C-:B------:R-:W-:Y:S01]  /*2920*/  FFMA.FTZ R140, R140, R114, R115.reuse ;  /* 0x000000728c8c7223 */ /* 0x100fe20000010073 */
[-C--:B------:R-:W-:Y:S01]  /*2930*/  FMUL.FTZ R117, R208, R198.reuse ;  /* 0x000000c6d0757220 */ /* 0x080fe20000410000 */
[----:B------:R-:W-:Y:S01]  /*2940*/  FMUL.FTZ R118, R153, R198 ;  /* 0x000000c699767220 */ /* 0x000fe20000410000 */
[----:B------:R-:W-:Y:S01]  /*2950*/  FMUL.FTZ R116, R116, UR11 ;  /* 0x0000000b74747c20 */ /* 0x000fe20008410000 */
[-CC-:B------:R-:W-:Y:S01]  /*2960*/  FFMA.FTZ R221, R221, R114.reuse, R115.reuse ;  /* 0x00000072dddd7223 */ /* 0x180fe20000010073 */
[-CC-:B------:R-:W-:Y:S01]  /*2970*/  FFMA.FTZ R144, R144, R114.reuse, R115.reuse ;  /* 0x0000007290907223 */ /* 0x180fe20000010073 */
[-CC-:B------:R-:W-:Y:S01]  /*2980*/  FFMA.FTZ R223, R223, R114.reuse, R115.reuse ;  /* 0x00000072dfdf7223 */ /* 0x180fe20000010073 */
[-CC-:B------:R-:W-:Y:S01]  /*2990*/  FFMA.FTZ R146, R146, R114.reuse, R115.reuse ;  /* 0x0000007292927223 */ /* 0x180fe20000010073 */
[----:B------:R-:W-:Y:S01]  /*29a0*/  FSEL R147, R116, RZ, P3 ;  /* 0x000000ff74937208 */ /* 0x000fe20001800000 */
[--C-:B------:R-:W-:Y:S01]  /*29b0*/  FFMA.FTZ R116, R142, R114, R115.reuse ;  /* 0x000000728e747223 */ /* 0x100fe20000010073 */
[----:B------:R-:W-:Y:S01]  /*29c0*/  FMUL.FTZ R142, R203, R148 ;  /* 0x00000094cb8e7220 */ /* 0x000fe20000410000 */
[-CC-:B------:R-:W-:Y:S01]  /*29d0*/  FFMA.FTZ R225, R225, R114.reuse, R115.reuse ;  /* 0x00000072e1e17223 */ /* 0x180fe20000010073 */
[-CC-:B------:R-:W-:Y:S01]  /*29e0*/  FFMA.FTZ R152, R152, R114.reuse, R115.reuse ;  /* 0x0000007298987223 */ /* 0x180fe20000010073 */
[-CC-:B------:R-:W-:Y:S01]  /*29f0*/  FFMA.FTZ R139, R139, R114.reuse, R115.reuse ;  /* 0x000000728b8b7223 */ /* 0x180fe20000010073 */
[----:B------:R-:W-:Y:S01]  /*2a00*/  @P2 FADD.FTZ R142, R45, R142 ;  /* 0x0000008e2d8e2221 */ /* 0x000fe20000010000 */
[-CC-:B------:R-:W-:Y:S01]  /*2a10*/  FFMA.FTZ R120, R154, R114.reuse, R115.reuse ;  /* 0x000000729a787223 */ /* 0x180fe20000010073 */
[----:B------:R-:W-:Y:S01]  /*2a20*/  FADD.FTZ R140, R127, -R140 ;  /* 0x8000008c7f8c7221 */ /* 0x000fe20000010000 */
[----:B------:R-:W-:Y:S01]  /*2a30*/  FMUL.FTZ R117, R117, UR11 ;  /* 0x0000000b75757c20 */ /* 0x000fe20008410000 */
[----:B------:R-:W-:Y:S01]  /*2a40*/  FFMA.FTZ R115, R229, R114, R115 ;  /* 0x00000072e5737223 */ /* 0x000fe20000010073 */
[----:B------:R-:W-:Y:S01]  /*2a50*/  FMUL.FTZ R114, R142, R198 ;  /* 0x000000c68e727220 */ /* 0x000fe20000410000 */
[----:B------:R-:W-:Y:S01]  /*2a60*/  FMUL.FTZ R118, R118, UR11 ;  /* 0x0000000b76767c20 */ /* 0x000fe20008410000 */
[----:B------:R-:W-:Y:S01]  /*2a70*/  FMUL.FTZ R149, R203, R140 ;  /* 0x0000008ccb957220 */ /* 0x000fe20000410000 */
[----:B------:R-:W-:Y:S01]  /*2a80*/  FSEL R145, R117, RZ, P1 ;  /* 0x000000ff75917208 */ /* 0x000fe20000800000 */
[----:B------:R-:W-:Y:S01]  /*2a90*/  FMUL.FTZ R114, R114, UR11 ;  /* 0x0000000b72727c20 */ /* 0x000fe20008410000 */
[----:B------:R-:W-:Y:S01]  /*2aa0*/  LOP3.LUT P1, RZ, R187, 0xff00, RZ, 0xc0, !PT ;  /* 0x0000ff00bbff7812 */ /* 0x000fe2000782c0ff */
[----:B------:R-:W-:Y:S01]  /*2ab0*/  @P2 FADD.FTZ R149, R44, R149 ;  /* 0x000000952c952221 */ /* 0x000fe20000010000 */
[----:B------:R-:W-:Y:S01]  /*2ac0*/  FSEL R136, R118, RZ, P5 ;  /* 0x000000ff76887208 */ /* 0x000fe20002800000 */
[----:B------:R-:W-:Y:S01]  /*2ad0*/  FADD.FTZ R116, R129, -R116 ;  /* 0x8000007481747221 */ /* 0x000fe20000010000 */
[----:B------:R-:W-:Y:S01]  /*2ae0*/  LOP3.LUT P6, RZ, R187, 0xff, RZ, 0xc0, !PT ;  /* 0x000000ffbbff7812 */ /* 0x000fe200078cc0ff */
[----:B------:R-:W-:Y:S01]  /*2af0*/  FMUL.FTZ R117, R149, R198 ;  /* 0x000000c695757220 */ /* 0x000fe20000410000 */
[----:B------:R-:W-:Y:S01]  /*2b00*/  LOP3.LUT P5, RZ, R187, 0xff0000, RZ, 0xc0, !PT ;  /* 0x00ff0000bbff7812 */ /* 0x000fe200078ac0ff */
[----:B------:R-:W-:Y:S01]  /*2b10*/  FMUL.FTZ R219, R203, R116 ;  /* 0x00000074cbdb7220 */ /* 0x000fe20000410000 */
[----:B------:R-:W-:Y:S01]  /*2b20*/  LOP3.LUT P3, RZ, R187, 0xff000000, RZ, 0xc0, !PT ;  /* 0xff000000bbff7812 */ /* 0x000fe2000786c0ff */
[----:B------:R-:W-:Y:S01]  /*2b30*/  FADD.FTZ R150, R150, -R221 ;  /* 0x800000dd96967221 */ /* 0x000fe20000010000 */
[----:B------:R-:W-:Y:S01]  /*2b40*/  FSEL R187, R114, RZ, P1 ;  /* 0x000000ff72bb7208 */ /* 0x000fe20000800000 */
[----:B------:R-:W-:Y:S01]  /*2b50*/  FMUL.FTZ R117, R117, UR11 ;  /* 0x0000000b75757c20 */ /* 0x000fe20008410000 */
[----:B------:R-:W-:Y:S01]  /*2b60*/  ISETP.NE.U32.AND P1, PT, RZ, UR12, PT ;  /* 0x0000000cff007c0c */ /* 0x000fe2000bf25070 */
[----:B------:R-:W-:Y:S01]  /*2b70*/  @P2 FADD.FTZ R219, R46, R219 ;  /* 0x000000db2edb2221 */ /* 0x000fe20000010000 */
[----:B------:R-:W-:Y:S01]  /*2b80*/  MOV R118, R178 ;  /* 0x000000b200767202 */ /* 0x000fe20000000f00 */
[----:B------:R-:W-:Y:S01]  /*2b90*/  FMUL.FTZ R150, R203, R150 ;  /* 0x00000096cb967220 */ /* 0x000fe20000410000 */
[----:B------:R-:W-:Y:S01]  /*2ba0*/  ISETP.NE.AND.EX P1, PT, RZ, UR13, PT, P1 ;  /* 0x0000000dff007c0c */ /* 0x000fe2000bf25310 */
[----:B------:R-:W-:Y:S01]  /*2bb0*/  FADD.FTZ R144, R131, -R144 ;  /* 0x8000009083907221 */ /* 0x000fe20000010000 */
[----:B------:R-:W-:Y:S01]  /*2bc0*/  FSEL R140, R117, RZ, P6 ;  /* 0x000000ff758c7208 */ /* 0x000fe20003000000 */
[----:B------:R-:W-:Y:S01]  /*2bd0*/  FADD.FTZ R146, R133, -R146 ;  /* 0x8000009285927221 */ /* 0x000fe20000010000 */
[----:B------:R-:W-:Y:S01]  /*2be0*/  LOP3.LUT P6, RZ, R118, 0xff, RZ, 0xc0, !PT ;  /* 0x000000ff76ff7812 */ /* 0x000fe200078cc0ff */
[----:B------:R-:W-:Y:S01]  /*2bf0*/  FMUL.FTZ R114, R219, R198 ;  /* 0x000000c6db727220 */ /* 0x000fe20000410000 */
[----:B------:R-:W-:Y:S01]  /*2c00*/  FADD.FTZ R118, R216, -R225 ;  /* 0x800000e1d8767221 */ /* 0x000fe20000010000 */
[----:B------:R-:W-:Y:S01]  /*2c10*/  @P2 FADD.FTZ R150, R47, R150 ;  /* 0x000000962f962221 */ /* 0x000fe20000010000 */
[----:B------:R-:W-:Y:S01]  /*2c20*/  FADD.FTZ R214, R214, -R223 ;  /* 0x800000dfd6d67221 */ /* 0x000fe20000010000 */
[C---:B------:R-:W-:Y:S01]  /*2c30*/  FMUL.FTZ R225, R203.reuse, R144 ;  /* 0x00000090cbe17220 */ /* 0x040fe20000410000 */
[C---:B------:R-:W-:Y:S01]  /*2c40*/  FMUL.FTZ R223, R203.reuse, R146 ;  /* 0x00000092cbdf7220 */ /* 0x040fe20000410000 */
[----:B------:R-:W-:Y:S01]  /*2c50*/  FADD.FTZ R220, R220, -R115 ;  /* 0x80000073dcdc7221 */ /* 0x000fe20000010000 */
[----:B------:R-:W-:Y:S01]  /*2c60*/  FMUL.FTZ R114, R114, UR11 ;  /* 0x0000000b72727c20 */ /* 0x000fe20008410000 */
[----:B------:R-:W-:Y:S01]  /*2c70*/  FMUL.FTZ R115, R150, R198 ;  /* 0x000000c696737220 */ /* 0x000fe20000410000 */
[----:B------:R-:W-:Y:S01]  /*2c80*/  @P2 FADD.FTZ R225, R40, R225 ;  /* 0x000000e128e12221 */ /* 0x000fe20000010000 */
[----:B------:R-:W0:Y:S01]  /*2c90*/  @P1 LDC.64 R130, c[0x0][0x308] ;  /* 0x0000c200ff821b82 */ /* 0x000e220000000a00 */
[----:B------:R-:W-:Y:S01]  /*2ca0*/  FMUL.FTZ R216, R203, R214 ;  /* 0x000000d6cbd87220 */ /* 0x000fe20000410000 */
[----:B------:R-:W-:Y:S01]  /*2cb0*/  @P2 FADD.FTZ R223, R42, R223 ;  /* 0x000000df2adf2221 */ /* 0x000fe20000010000 */
[----:B------:R-:W-:Y:S01]  /*2cc0*/  FADD.FTZ R152, R135, -R152 ;  /* 0x8000009887987221 */ /* 0x000fe20000010000 */
[----:B------:R-:W-:Y:S01]  /*2cd0*/  FMUL.FTZ R115, R115, UR11 ;  /* 0x0000000b73737c20 */ /* 0x000fe20008410000 */
[----:B------:R-:W-:Y:S01]  /*2ce0*/  FSEL R148, R114, RZ, P5 ;  /* 0x000000ff72947208 */ /* 0x000fe20002800000 */
[-C--:B------:R-:W-:Y:S01]  /*2cf0*/  FMUL.FTZ R114, R225, R198.reuse ;  /* 0x000000c6e1727220 */ /* 0x080fe20000410000 */
[----:B------:R-:W-:Y:S01]  /*2d00*/  @P2 FADD.FTZ R216, R41, R216 ;  /* 0x000000d829d82221 */ /* 0x000fe20000010000 */
[----:B------:R-:W1:Y:S01]  /*2d10*/  LDC.64 R128, c[0x0][0x2f8] ;  /* 0x0000be00ff807b82 */ /* 0x000e620000000a00 */
[----:B------:R-:W-:Y:S01]  /*2d20*/  FMUL.FTZ R116, R223, R198 ;  /* 0x000000c6df747220 */ /* 0x000fe20000410000 */
[C---:B------:R-:W-:Y:S01]  /*2d30*/  FMUL.FTZ R214, R203.reuse, R118 ;  /* 0x00000076cbd67220 */ /* 0x040fe20000410000 */
[----:B------:R-:W-:Y:S01]  /*2d40*/  FMUL.FTZ R221, R203, R152 ;  /* 0x00000098cbdd7220 */ /* 0x000fe20000410000 */
[----:B------:R-:W-:Y:S01]  /*2d50*/  FSEL R215, R115, RZ, P3 ;  /* 0x000000ff73d77208 */ /* 0x000fe20001800000 */
[----:B------:R-:W-:Y:S01]  /*2d60*/  FMUL.FTZ R114, R114, UR11 ;  /* 0x0000000b72727c20 */ /* 0x000fe20008410000 */
[-C--:B------:R-:W-:Y:S01]  /*2d70*/  FMUL.FTZ R115, R216, R198.reuse ;  /* 0x000000c6d8737220 */ /* 0x080fe20000410000 */
[----:B------:R-:W-:Y:S01]  /*2d80*/  FMUL.FTZ R116, R116, UR11 ;  /* 0x0000000b74747c20 */ /* 0x000fe20008410000 */
[----:B------:R-:W-:Y:S01]  /*2d90*/  LOP3.LUT P3, RZ, R178, 0xff0000, RZ, 0xc0, !PT ;  /* 0x00ff0000b2ff7812 */ /* 0x000fe2000786c0ff */
[----:B------:R-:W-:Y:S01]  /*2da0*/  @P2 FADD.FTZ R214, R43, R214 ;  /* 0x000000d62bd62221 */ /* 0x000fe20000010000 */
[----:B------:R-:W-:Y:S01]  /*2db0*/  @P2 FADD.FTZ R221, R36, R221 ;  /* 0x000000dd24dd2221 */ /* 0x000fe20000010000 */
[----:B------:R-:W-:Y:S01]  /*2dc0*/  FMUL.FTZ R115, R115, UR11 ;  /* 0x0000000b73737c20 */ /* 0x000fe20008410000 */
[----:B------:R-:W-:Y:S01]  /*2dd0*/  FSEL R146, R114, RZ, P6 ;  /* 0x000000ff72927208 */ /* 0x000fe20003000000 */
[----:B------:R-:W2:Y:S01]  /*2de0*/  @P1 LDC.64 R124, c[0x0][0x308] ;  /* 0x0000c200ff7c1b82 */ /* 0x000ea20000000a00 */
[----:B------:R-:W-:Y:S01]  /*2df0*/  LOP3.LUT P5, RZ, R178, 0xff00, RZ, 0xc0, !PT ;  /* 0x0000ff00b2ff7812 */ /* 0x000fe200078ac0ff */
[-C--:B------:R-:W-:Y:S01]  /*2e00*/  FMUL.FTZ R117, R214, R198.reuse ;  /* 0x000000c6d6757220 */ /* 0x080fe20000410000 */
[----:B------:R-:W-:Y:S01]  /*2e10*/  FMUL.FTZ R114, R221, R198 ;  /* 0x000000c6dd727220 */ /* 0x000fe20000410000 */
[----:B------:R-:W-:Y:S01]  /*2e20*/  FSEL R144, R116, RZ, P3 ;  /* 0x000000ff74907208 */ /* 0x000fe20001800000 */
[----:B------:R-:W-:Y:S01]  /*2e30*/  FADD.FTZ R154, R218, -R139 ;  /* 0x8000008bda9a7221 */ /* 0x000fe20000010000 */
[----:B------:R-:W-:Y:S01]  /*2e40*/  ISETP.NE.U32.AND P3, PT, RZ, UR12, PT ;  /* 0x0000000cff007c0c */ /* 0x000fe2000bf65070 */
[----:B------:R-:W-:Y:S01]  /*2e50*/  FADD.FTZ R120, R227, -R120 ;  /* 0x80000078e3787221 */ /* 0x000fe20000010000 */
[----:B------:R-:W-:Y:S01]  /*2e60*/  FMUL.FTZ R117, R117, UR11 ;  /* 0x0000000b75757c20 */ /* 0x000fe20008410000 */
[----:B------:R-:W-:Y:S01]  /*2e70*/  FSEL R213, R115, RZ, P5 ;  /* 0x000000ff73d57208 */ /* 0x000fe20002800000 */
[----:B------:R-:W-:Y:S01]  /*2e80*/  FMUL.FTZ R114, R114, UR11 ;  /* 0x0000000b72727c20 */ /* 0x000fe20008410000 */
[----:B------:R-:W-:Y:S01]  /*2e90*/  LOP3.LUT P6, RZ, R178, 0xff000000, RZ, 0xc0, !PT ;  /* 0xff000000b2ff7812 */ /* 0x000fe200078cc0ff */
[----:B------:R-:W3:Y:S01]  /*2ea0*/  @P1 LDC.64 R126, c[0x0][0x308] ;  /* 0x0000c200ff7e1b82 */ /* 0x000ee20000000a00 */
[----:B------:R-:W-:Y:S01]  /*2eb0*/  LOP3.LUT P5, RZ, R179, 0xff, RZ, 0xc0, !PT ;  /* 0x000000ffb3ff7812 */ /* 0x000fe200078ac0ff */
[C---:B------:R-:W-:Y:S01]  /*2ec0*/  FMUL.FTZ R154, R203.reuse, R154 ;  /* 0x0000009acb9a7220 */ /* 0x040fe20000410000 */
[----:B------:R-:W-:Y:S01]  /*2ed0*/  ISETP.NE.AND.EX P3, PT, RZ, UR13, PT, P3 ;  /* 0x0000000dff007c0c */ /* 0x000fe2000bf65330 */
[C---:B------:R-:W-:Y:S01]  /*2ee0*/  FMUL.FTZ R217, R203.reuse, R120 ;  /* 0x00000078cbd97220 */ /* 0x040fe20000410000 */
[----:B------:R-:W-:Y:S01]  /*2ef0*/  F2FP.BF16.F32.PACK_AB R115, R132, R211 ;  /* 0x000000d38473723e */ /* 0x000fe200000010ff */
[----:B------:R-:W-:Y:S01]  /*2f00*/  FMUL.FTZ R152, R203, R220 ;  /* 0x000000dccb987220 */ /* 0x000fe20000410000 */
[----:B------:R-:W-:Y:S01]  /*2f10*/  FSEL R203, R117, RZ, P6 ;  /* 0x000000ff75cb7208 */ /* 0x000fe20003000000 */
[----:B------:R-:W4:Y:S01]  /*2f20*/  @P1 LDC.64 R132, c[0x0][0x308] ;  /* 0x0000c200ff841b82 */ /* 0x000f220000000a00 */
[----:B------:R-:W-:Y:S01]  /*2f30*/  FSEL R139, R114, RZ, P5 ;  /* 0x000000ff728b7208 */ /* 0x000fe20002800000 */
[----:B0-----:R-:W-:Y:S01]  /*2f40*/  @P1 IMAD.WIDE.U32 R130, R201, 0x20, R130 ;  /* 0x00000020c9821825 */ /* 0x001fe200078e0082 */
[----:B------:R-:W-:-:S03]  /*2f50*/  SEL R121, R122, R105, P3 ;  /* 0x000000697a797207 */ /* 0x000fc60001800000 */
[----:B------:R-:W-:Y:S01]  /*2f60*/  @P2 FADD.FTZ R154, R37, R154 ;  /* 0x0000009a259a2221 */ /* 0x000fe20000010000 */
[----:B------:R-:W-:Y:S01]  /*2f70*/  SEL R116, R231, R100, P3 ;  /* 0x00000064e7747207 */ /* 0x000fe20001800000 */
[----:B------:R-:W-:Y:S01]  /*2f80*/  @P2 FADD.FTZ R217, R38, R217 ;  /* 0x000000d926d92221 */ /* 0x000fe20000010000 */
[----:B------:R-:W-:Y:S01]  /*2f90*/  SEL R117, R204, R101, P3 ;  /* 0x00000065cc757207 */ /* 0x000fe20001800000 */
[----:B------:R-:W-:Y:S01]  /*2fa0*/  @P2 FADD.FTZ R152, R39, R152 ;  /* 0x0000009827982221 */ /* 0x000fe20000010000 */
[----:B------:R-:W-:Y:S02]  /*2fb0*/  SEL R118, R181, R102, P3 ;  /* 0x00000066b5767207 */ /* 0x000fe40001800000 */
[----:B------:R-:W-:Y:S02]  /*2fc0*/  SEL R119, R112, R103, P3 ;  /* 0x0000006770777207 */ /* 0x000fe40001800000 */
[----:B------:R-:W-:Y:S02]  /*2fd0*/  SEL R120, R113, R104, P3 ;  /* 0x0000006871787207 */ /* 0x000fe40001800000 */
[----:B------:R-:W-:Y:S01]  /*2fe0*/  SEL R122, R233, R106, P3 ;  /* 0x0000006ae97a7207 */ /* 0x000fe20001800000 */
[----:B------:R0:W-:Y:S01]  /*2ff0*/  @P1 STG.E.128 desc[UR6][R130.64], R116 ;  /* 0x0000007482001986 */ /* 0x0001e2000c101d06 */
[----:B------:R-:W-:-:S02]  /*3000*/  SEL R123, R224, R107, P3 ;  /* 0x0000006be07b7207 */ /* 0x000fc40001800000 */
[----:B------:R-:W-:Y:S02]  /*3010*/  F2FP.BF16.F32.PACK_AB R108, R108, R111 ;  /* 0x0000006f6c6c723e */ /* 0x000fe400000010ff */
[----:B------:R-:W-:Y:S01]  /*3020*/  F2FP.BF16.F32.PACK_AB R114, R134, R209 ;  /* 0x000000d18672723e */ /* 0x000fe200000010ff */
[----:B-1----:R-:W-:Y:S01]  /*3030*/  IMAD.WIDE.U32 R134, R201, 0x10, R128 ;  /* 0x00000010c9867825 */ /* 0x002fe200078e0080 */
[----:B------:R-:W-:Y:S01]  /*3040*/  F2FP.BF16.F32.PACK_AB R109, R109, R0 ;  /* 0x000000006d6d723e */ /* 0x000fe200000010ff */
[----:B------:R3:W-:Y:S01]  /*3050*/  @P1 STG.E.128 desc[UR6][R130.64+0x10], R120 ;  /* 0x0000107882001986 */ /* 0x0007e2000c101d06 */
[----:B------:R-:W-:Y:S01]  /*3060*/  F2FP.BF16.F32.PACK_AB R110, R207, R110 ;  /* 0x0000006ecf6e723e */ /* 0x000fe200000010ff */
[----:B----4-:R-:W-:Y:S01]  /*3070*/  @P1 IMAD.WIDE.U32 R132, R200, 0x20, R132 ;  /* 0x00000020c8841825 */ /* 0x010fe200078e0084 */
[----:B------:R-:W-:Y:S02]  /*3080*/  F2FP.BF16.F32.PACK_AB R111, R205, R222 ;  /* 0x000000decd6f723e */ /* 0x000fe400000010ff */
[C---:B------:R-:W-:Y:S01]  /*3090*/  LOP3.LUT P6, RZ, R179.reuse, 0xff00, RZ, 0xc0, !PT ;  /* 0x0000ff00b3ff7812 */ /* 0x040fe200078cc0ff */
[C---:B------:R-:W-:Y:S01]  /*30a0*/  IMAD.WIDE.U32 R204, R202.reuse, 0x10, R128 ;  /* 0x00000010cacc7825 */ /* 0x040fe200078e0080 */
[C---:B------:R-:W-:Y:S01]  /*30b0*/  LOP3.LUT P5, RZ, R179.reuse, 0xff0000, RZ, 0xc0, !PT ;  /* 0x00ff0000b3ff7812 */ /* 0x040fe200078ac0ff */
[----:B------:R1:W-:Y:S01]  /*30c0*/  STG.E.128 desc[UR6][R134.64], R108 ;  /* 0x0000006c86007986 */ /* 0x0003e2000c101d06 */
[----:B------:R-:W-:Y:S01]  /*30d0*/  LOP3.LUT P2, RZ, R179, 0xff000000, RZ, 0xc0, !PT ;  /* 0xff000000b3ff7812 */ /* 0x000fe2000784c0ff */
[----:B--2---:R-:W-:Y:S01]  /*30e0*/  @P1 IMAD.WIDE.U32 R178, R202, 0x20, R124 ;  /* 0x00000020cab21825 */ /* 0x004fe200078e007c */
[----:B0-----:R-:W-:-:S02]  /*30f0*/  SEL R116, R143, R100, P3 ;  /* 0x000000648f747207 */ /* 0x001fc40001800000 */
[----:B------:R-:W-:Y:S02]  /*3100*/  SEL R117, R182, R101, P3 ;  /* 0x00000065b6757207 */ /* 0x000fe40001800000 */
[----:B------:R-:W-:Y:S02]  /*3110*/  SEL R118, R141, R102, P3 ;  /* 0x000000668d767207 */ /* 0x000fe40001800000 */
[----:B------:R-:W-:Y:S01]  /*3120*/  SEL R119, R180, R103, P3 ;  /* 0x00000067b4777207 */ /* 0x000fe20001800000 */
[----:B---3--:R-:W-:Y:S01]  /*3130*/  @P1 IMAD.WIDE.U32 R130, R199, 0x20, R126 ;  /* 0x00000020c7821825 */ /* 0x008fe200078e007e */
[----:B------:R-:W-:Y:S02]  /*3140*/  SEL R121, R184, R105, P3 ;  /* 0x00000069b8797207 */ /* 0x000fe40001800000 */
[----:B------:R-:W-:Y:S01]  /*3150*/  SEL R122, R151, R106, P3 ;  /* 0x0000006a977a7207 */ /* 0x000fe20001800000 */
[----:B------:R0:W-:Y:S01]  /*3160*/  @P1 STG.E.128 desc[UR6][R178.64], R116 ;  /* 0x00000074b2001986 */ /* 0x0001e2000c101d06 */
[----:B------:R-:W-:Y:S01]  /*3170*/  SEL R120, R137, R104, P3 ;  /* 0x0000006889787207 */ /* 0x000fe20001800000 */
[----:B------:R-:W-:Y:S01]  /*3180*/  IMAD.WIDE.U32 R180, R199, 0x10, R128 ;  /* 0x00000010c7b47825 */ /* 0x000fe200078e0080 */
[----:B------:R-:W-:-:S02]  /*3190*/  SEL R123, R206, R107, P3 ;  /* 0x0000006bce7b7207 */ /* 0x000fc40001800000 */
[-C--:B-1----:R-:W-:Y:S01]  /*31a0*/  SEL R109, R142, R105.reuse, P3 ;  /* 0x000000698e6d7207 */ /* 0x082fe20001800000 */
[----:B------:R-:W-:Y:S01]  /*31b0*/  IMAD.WIDE.U32 R128, R200, 0x10, R128 ;  /* 0x00000010c8807825 */ /* 0x000fe200078e0080 */
[----:B------:R-:W-:Y:S01]  /*31c0*/  SEL R110, R219, R106, P3 ;  /* 0x0000006adb6e7207 */ /* 0x000fe20001800000 */
[----:B------:R-:W-:Y:S01]  /*31d0*/  @P1 STG.E.128 desc[UR6][R178.64+0x10], R120 ;  /* 0x00001078b2001986 */ /* 0x000fe2000c101d06 */
[C---:B------:R-:W-:Y:S01]  /*31e0*/  SEL R105, R154.reuse, R105, P3 ;  /* 0x000000699a697207 */ /* 0x040fe20001800000 */
[----:B------:R-:W-:Y:S01]  /*31f0*/  FMUL.FTZ R154, R154, R198 ;  /* 0x000000c69a9a7220 */ /* 0x000fe20000410000 */
[C---:B------:R-:W-:Y:S01]  /*3200*/  SEL R106, R217.reuse, R106, P3 ;  /* 0x0000006ad96a7207 */ /* 0x040fe20001800000 */
[-C--:B------:R-:W-:Y:S01]  /*3210*/  FMUL.FTZ R217, R217, R198.reuse ;  /* 0x000000c6d9d97220 */ /* 0x080fe20000410000 */
[----:B------:R-:W-:Y:S01]  /*3220*/  FMUL.FTZ R198, R152, R198 ;  /* 0x000000c698c67220 */ /* 0x000fe20000410000 */
[----:B------:R-:W-:Y:S01]  /*3230*/  FMUL.FTZ R154, R154, UR11 ;  /* 0x0000000b9a9a7c20 */ /* 0x000fe20008410000 */
[----:B------:R-:W-:Y:S01]  /*3240*/  F2FP.BF16.F32.PACK_AB R112, R183, R212 ;  /* 0x000000d4b770723e */ /* 0x000fe200000010ff */
[----:B------:R-:W-:Y:S01]  /*3250*/  FMUL.FTZ R217, R217, UR11 ;  /* 0x0000000bd9d97c20 */ /* 0x000fe20008410000 */
[----:B------:R-:W-:Y:S01]  /*3260*/  FMUL.FTZ R198, R198, UR11 ;  /* 0x0000000bc6c67c20 */ /* 0x000fe20008410000 */
[----:B------:R-:W-:-:S02]  /*3270*/  F2FP.BF16.F32.PACK_AB R113, R155, R210 ;  /* 0x000000d29b71723e */ /* 0x000fc400000010ff */
[----:B0-----:R-:W-:Y:S02]  /*3280*/  FSEL R118, R154, RZ, P6 ;  /* 0x000000ff9a767208 */ /* 0x001fe40003000000 */
[----:B------:R-:W-:Y:S01]  /*3290*/  FSEL R119, R217, RZ, P5 ;  /* 0x000000ffd9777208 */ /* 0x000fe20002800000 */
[----:B------:R0:W-:Y:S01]  /*32a0*/  STG.E.128 desc[UR6][R204.64], R112 ;  /* 0x00000070cc007986 */ /* 0x0001e2000c101d06 */
[----:B------:R-:W-:Y:S02]  /*32b0*/  FSEL R198, R198, RZ, P2 ;  /* 0x000000ffc6c67208 */ /* 0x000fe40001000000 */
[----:B------:R-:W-:Y:S02]  /*32c0*/  SEL R124, R185, R100, P3 ;  /* 0x00000064b97c7207 */ /* 0x000fe40001800000 */
[----:B------:R-:W-:Y:S02]  /*32d0*/  SEL R125, R208, R101, P3 ;  /* 0x00000065d07d7207 */ /* 0x000fe40001800000 */
[----:B------:R-:W-:-:S02]  /*32e0*/  SEL R126, R153, R102, P3 ;  /* 0x00000066997e7207 */ /* 0x000fc40001800000 */
[----:B------:R-:W-:Y:S02]  /*32f0*/  SEL R127, R186, R103, P3 ;  /* 0x00000067ba7f7207 */ /* 0x000fe40001800000 */
[----:B------:R-:W-:Y:S02]  /*3300*/  SEL R108, R149, R104, P3 ;  /* 0x00000068956c7207 */ /* 0x000fe40001800000 */
[----:B------:R-:W-:Y:S01]  /*3310*/  SEL R111, R150, R107, P3 ;  /* 0x0000006b966f7207 */ /* 0x000fe20001800000 */
[----:B------:R1:W-:Y:S01]  /*3320*/  @P1 STG.E.128 desc[UR6][R130.64], R124 ;  /* 0x0000007c82001986 */ /* 0x0003e2000c101d06 */
[----:B------:R-:W-:Y:S02]  /*3330*/  SEL R100, R225, R100, P3 ;  /* 0x00000064e1647207 */ /* 0x000fe40001800000 */
[----:B------:R-:W-:Y:S01]  /*3340*/  SEL R101, R216, R101, P3 ;  /* 0x00000065d8657207 */ /* 0x000fe20001800000 */
[----:B------:R1:W-:Y:S01]  /*3350*/  @P1 STG.E.128 desc[UR6][R130.64+0x10], R108 ;  /* 0x0000106c82001986 */ /* 0x0003e2000c101d06 */
[----:B0-----:R-:W-:-:S02]  /*3360*/  F2FP.BF16.F32.PACK_AB R112, R145, R138 ;  /* 0x0000008a9170723e */ /* 0x001fc400000010ff */
[----:B------:R-:W-:Y:S02]  /*3370*/  F2FP.BF16.F32.PACK_AB R113, R147, R136 ;  /* 0x000000889371723e */ /* 0x000fe400000010ff */
[----:B------:R-:W-:Y:S02]  /*3380*/  F2FP.BF16.F32.PACK_AB R114, R187, R140 ;  /* 0x0000008cbb72723e */ /* 0x000fe400000010ff */
[----:B------:R-:W-:Y:S02]  /*3390*/  F2FP.BF16.F32.PACK_AB R115, R215, R148 ;  /* 0x00000094d773723e */ /* 0x000fe400000010ff */
[----:B------:R-:W-:Y:S02]  /*33a0*/  SEL R102, R223, R102, P3 ;  /* 0x00000066df667207 */ /* 0x000fe40001800000 */
[----:B------:R-:W-:Y:S01]  /*33b0*/  SEL R103, R214, R103, P3 ;  /* 0x00000067d6677207 */ /* 0x000fe20001800000 */
[----:B------:R1:W-:Y:S01]  /*33c0*/  STG.E.128 desc[UR6][R180.64], R112 ;  /* 0x00000070b4007986 */ /* 0x0003e2000c101d06 */
[----:B------:R-:W-:-:S02]  /*33d0*/  SEL R104, R221, R104, P3 ;  /* 0x00000068dd687207 */ /* 0x000fc40001800000 */
[----:B------:R-:W-:Y:S01]  /*33e0*/  SEL R107, R152, R107, P3 ;  /* 0x0000006b986b7207 */ /* 0x000fe20001800000 */
[----:B------:R1:W-:Y:S01]  /*33f0*/  @P1 STG.E.128 desc[UR6][R132.64], R100 ;  /* 0x0000006484001986 */ /* 0x0003e2000c101d06 */
[----:B------:R-:W-:Y:S02]  /*3400*/  F2FP.BF16.F32.PACK_AB R116, R213, R146 ;  /* 0x00000092d574723e */ /* 0x000fe400000010ff */
[----:B------:R-:W-:Y:S01]  /*3410*/  F2FP.BF16.F32.PACK_AB R117, R203, R144 ;  /* 0x00000090cb75723e */ /* 0x000fe200000010ff */
[----:B------:R1:W-:Y:S01]  /*3420*/  @P1 STG.E.128 desc[UR6][R132.64+0x10], R104 ;  /* 0x0000106884001986 */ /* 0x0003e2000c101d06 */
[----:B------:R-:W-:Y:S02]  /*3430*/  F2FP.BF16.F32.PACK_AB R118, R118, R139 ;  /* 0x0000008b7676723e */ /* 0x000fe400000010ff */
[----:B------:R-:W-:Y:S02]  /*3440*/  F2FP.BF16.F32.PACK_AB R119, R198, R119 ;  /* 0x00000077c677723e */ /* 0x000fe400000010ff */
[----:B------:R-:W-:-:S02]  /*3450*/  ISETP.GE.AND P1, PT, R196, UR15, PT ;  /* 0x0000000fc4007c0c */ /* 0x000fc4000bf26270 */
        /* <DEDUP_REMOVED lines=67> */
.L_x_6289:
        /* <DEDUP_REMOVED lines=27> */
.L_x_6290:
[----:B------:R-:W-:Y:S01]  /*3a40*/  HFMA2.MMA R230, -RZ, RZ, 0, 9.5367431640625e-07 ;  /* 0x00000010ffe67435 */ /* 0x000fe200000001ff */
[----:B------:R-:W-:Y:S02]  /*3a50*/  MOV R231, R111 ;  /* 0x0000006f00e77202 */ /* 0x000fe40000000f00 */
[----:B------:R-:W-:Y:S02]  /*3a60*/  MOV R233, 0x1f ;  /* 0x0000001f00e97802 */ /* 0x000fe40000000f00 */
[----:B------:R-:W-:-:S07]  /*3a70*/  MOV R226, 0xffffffff ;  /* 0xffffffff00e27802 */ /* 0x000fce0000000f00 */
[----:B-----5:R-:W-:Y:S05]  /*3a80*/  WARPSYNC.COLLECTIVE R226, `(.L_x_6293) ;  /* 0x00000000e2087348 */ /* 0x020fea0003c00000 */
[----:B------:R0:W1:Y:S02]  /*3a90*/  SHFL.DOWN P3, R228, R231, R230, R233 ;  /* 0x080000e6e7e47389 */ /* 0x00006400000600e9 */
[----:B01---5:R-:W-:Y:S01]  /*3aa0*/  ENDCOLLECTIVE ;  /* 0x000000000000791b */ /* 0x023fe20003800000 */
.L_x_6293:
[----:B------:R-:W-:Y:S02]  /*3ab0*/  MOV R231, R109 ;  /* 0x0000006d00e77202 */ /* 0x000fe40000000f00 */
[----:B------:R-:W-:-:S07]  /*3ac0*/  MOV R108, R228 ;  /* 0x000000e4006c7202 */ /* 0x000fce0000000f00 */
[----:B------:R-:W-:Y:S05]  /*3ad0*/  WARPSYNC.COLLECTIVE R226, `(.L_x_6294) ;  /* 0x00000000e2087348 */ /* 0x000fea0003c00000 */
[----:B------:R0:W1:Y:S02]  /*3ae0*/  SHFL.DOWN P3, R228, R231, R230, R233 ;  /* 0x080000e6e7e47389 */ /* 0x00006400000600e9 */
[----:B01----:R-:W-:Y:S01]  /*3af0*/  ENDCOLLECTIVE ;  /* 0x000000000000791b */ /* 0x003fe20003800000 */
.L_x_6294:
[----:B------:R-:W-:Y:S01]  /*3b00*/  FADD.FTZ R108, R111, R108 ;  /* 0x0000006c6f6c7221 */ /* 0x000fe20000010000 */
[----:B------:R-:W-:-:S04]  /*3b10*/  HFMA2.MMA R230, -RZ, RZ, 0, 4.76837158203125e-07 ;  /* 0x00000008ffe67435 */ /* 0x000fc800000001ff */
[----:B------:R-:W-:Y:S02]  /*3b20*/  MOV R231, R108 ;  /* 0x0000006c00e77202 */ /* 0x000fe40000000f00 */
[----:B------:R-:W-:-:S07]  /*3b30*/  MOV R110, R228 ;  /* 0x000000e4006e7202 */ /* 0x000fce0000000f00 */
[----:B------:R-:W-:Y:S05]  /*3b40*/  WARPSYNC.COLLECTIVE R226, `(.L_x_6295) ;  /* 0x00000000e2087348 */ /* 0x000fea0003c00000 */
[----:B------:R0:W1:Y:S02]  /*3b50*/  SHFL.DOWN P3, R228, R231, R230, R233 ;  /* 0x080000e6e7e47389 */ /* 0x00006400000600e9 */
[----:B01----:R-:W-:Y:S01]  /*3b60*/  ENDCOLLECTIVE ;  /* 0x000000000000791b */ /* 0x003fe20003800000 */
.L_x_6295:
[----:B------:R-:W-:-:S05]  /*3b70*/  FADD.FTZ R110, R109, R110 ;  /* 0x0000006e6d6e7221 */ /* 0x000fca0000010000 */
[----:B------:R-:W-:Y:S02]  /*3b80*/  MOV R231, R110 ;  /* 0x0000006e00e77202 */ /* 0x000fe40000000f00 */
[----:B------:R-:W-:-:S07]  /*3b90*/  MOV R113, R228 ;  /* 0x000000e400717202 */ /* 0x000fce0000000f00 */
[----:B------:R-:W-:Y:S05]  /*3ba0*/  WARPSYNC.COLLECTIVE R226, `(.L_x_6296) ;  /* 0x00000000e2087348 */ /* 0x000fea0003c00000 */
[----:B------:R0:W1:Y:S02]  /*3bb0*/  SHFL.DOWN P3, R228, R231, R230, R233 ;  /* 0x080000e6e7e47389 */ /* 0x00006400000600e9 */
[----:B01----:R-:W-:Y:S01]  /*3bc0*/  ENDCOLLECTIVE ;  /* 0x000000000000791b */ /* 0x003fe20003800000 */
.L_x_6296:
[----:B------:R-:W-:Y:S01]  /*3bd0*/  FADD.FTZ R113, R108, R113 ;  /* 0x000000716c717221 */ /* 0x000fe20000010000 */
[----:B------:R-:W-:-:S04]  /*3be0*/  HFMA2.MMA R230, -RZ, RZ, 0, 2.384185791015625e-07 ;  /* 0x00000004ffe67435 */ /* 0x000fc800000001ff */
[----:B------:R-:W-:Y:S02]  /*3bf0*/  MOV R231, R113 ;  /* 0x0000007100e77202 */ /* 0x000fe40000000f00 */
[----:B------:R-:W-:-:S07]  /*3c00*/  MOV R115, R228 ;  /* 0x000000e400737202 */ /* 0x000fce0000000f00 */
[----:B------:R-:W-:Y:S05]  /*3c10*/  WARPSYNC.COLLECTIVE R226, `(.L_x_6297) ;  /* 0x00000000e2087348 */ /* 0x000fea0003c00000 */
[----:B------:R0:W1:Y:S02]  /*3c20*/  SHFL.DOWN P3, R228, R231, R230, R233 ;  /* 0x080000e6e7e47389 */ /* 0x00006400000600e9 */
[----:B01----:R-:W-:Y:S01]  /*3c30*/  ENDCOLLECTIVE ;  /* 0x000000000000791b */ /* 0x003fe20003800000 */
.L_x_6297:
[----:B------:R-:W-:-:S05]  /*3c40*/  FADD.FTZ R115, R110, R115 ;  /* 0x000000736e737221 */ /* 0x000fca0000010000 */
[----:B------:R-:W-:Y:S02]  /*3c50*/  MOV R231, R115 ;  /* 0x0000007300e77202 */ /* 0x000fe40000000f00 */
[----:B------:R-:W-:-:S07]  /*3c60*/  MOV R112, R228 ;  /* 0x000000e400707202 */ /* 0x000fce0000000f00 */
[----:B------:R-:W-:Y:S05]  /*3c70*/  WARPSYNC.COLLECTIVE R226, `(.L_x_6298) ;  /* 0x00000000e2087348 */ /* 0x000fea0003c00000 */
[----:B------:R0:W1:Y:S02]  /*3c80*/  SHFL.DOWN P3, R228, R231, R230, R233 ;  /* 0x080000e6e7e47389 */ /* 0x00006400000600e9 */
[----:B01----:R-:W-:Y:S01]  /*3c90*/  ENDCOLLECTIVE ;  /* 0x000000000000791b */ /* 0x003fe20003800000 */
.L_x_6298:
[----:B------:R-:W-:Y:S01]  /*3ca0*/  FADD.FTZ R112, R113, R112 ;  /* 0x0000007071707221 */ /* 0x000fe20000010000 */
[----:B------:R-:W-:-:S04]  /*3cb0*/  HFMA2.MMA R230, -RZ, RZ, 0, 1.1920928955078125e-07 ;  /* 0x00000002ffe67435 */ /* 0x000fc800000001ff */
[----:B------:R-:W-:Y:S02]  /*3cc0*/  MOV R231, R112 ;  /* 0x0000007000e77202 */ /* 0x000fe40000000f00 */
[----:B------:R-:W-:-:S07]  /*3cd0*/  MOV R114, R228 ;  /* 0x000000e400727202 */ /* 0x000fce0000000f00 */
[----:B------:R-:W-:Y:S05]  /*3ce0*/  WARPSYNC.COLLECTIVE R226, `(.L_x_6299) ;  /* 0x00000000e2087348 */ /* 0x000fea0003c00000 */
[----:B------:R0:W1:Y:S02]  /*3cf0*/  SHFL.DOWN P3, R228, R231, R230, R233 ;  /* 0x080000e6e7e47389 */ /* 0x00006400000600e9 */
[----:B01----:R-:W-:Y:S01]  /*3d00*/  ENDCOLLECTIVE ;  /* 0x000000000000791b */ /* 0x003fe20003800000 */
.L_x_6299:
[----:B------:R-:W-:-:S05]  /*3d10*/  FADD.FTZ R114, R115, R114 ;  /* 0x0000007273727221 */ /* 0x000fca0000010000 */
[----:B------:R-:W-:Y:S02]  /*3d20*/  MOV R231, R114 ;  /* 0x0000007200e77202 */ /* 0x000fe40000000f00 */
[----:B------:R-:W-:-:S07]  /*3d30*/  MOV R109, R228 ;  /* 0x000000e4006d7202 */ /* 0x000fce0000000f00 */
[----:B------:R-:W-:Y:S05]  /*3d40*/  WARPSYNC.COLLECTIVE R226, `(.L_x_6300) ;  /* 0x00000000e2087348 */ /* 0x000fea0003c00000 */
[----:B------:R0:W1:Y:S02]  /*3d50*/  SHFL.DOWN P3, R228, R231, R230, R233 ;  /* 0x080000e6e7e47389 */ /* 0x00006400000600e9 */
[----:B01----:R-:W-:Y:S01]  /*3d60*/  ENDCOLLECTIVE ;  /* 0x000000000000791b */ /* 0x003fe20003800000 */
.L_x_6300:
[----:B------:R-:W-:Y:S01]  /*3d70*/  FADD.FTZ R109, R112, R109 ;  /* 0x0000006d706d7221 */ /* 0x000fe20000010000 */
[----:B------:R-:W-:-:S04]  /*3d80*/  HFMA2.MMA R230, -RZ, RZ, 0, 5.9604644775390625e-08 ;  /* 0x00000001ffe67435 */ /* 0x000fc800000001ff */
[----:B------:R-:W-:Y:S02]  /*3d90*/  MOV R231, R109 ;  /* 0x0000006d00e77202 */ /* 0x000fe40000000f00 */
[----:B------:R-:W-:-:S07]  /*3da0*/  MOV R111, R228 ;  /* 0x000000e4006f7202 */ /* 0x000fce0000000f00 */
[----:B------:R-:W-:Y:S05]  /*3db0*/  WARPSYNC.COLLECTIVE R226, `(.L_x_6301) ;  /* 0x00000000e2087348 */ /* 0x000fea0003c00000 */
[----:B------:R0:W1:Y:S02]  /*3dc0*/  SHFL.DOWN P3, R228, R231, R230, R233 ;  /* 0x080000e6e7e47389 */ /* 0x00006400000600e9 */
[----:B01----:R-:W-:Y:S01]  /*3dd0*/  ENDCOLLECTIVE ;  /* 0x000000000000791b */ /* 0x003fe20003800000 */
.L_x_6301:
[----:B------:R-:W-:-:S05]  /*3de0*/  FADD.FTZ R111, R114, R111 ;  /* 0x0000006f726f7221 */ /* 0x000fca0000010000 */
[----:B------:R-:W-:Y:S02]  /*3df0*/  MOV R231, R111 ;  /* 0x0000006f00e77202 */ /* 0x000fe40000000f00 */
[----:B------:R-:W-:-:S07]  /*3e00*/  MOV R108, R228 ;  /* 0x000000e4006c7202 */ /* 0x000fce0000000f00 */
[----:B------:R-:W-:Y:S05]  /*3e10*/  WARPSYNC.COLLECTIVE R226, `(.L_x_6302) ;  /* 0x00000000e2087348 */ /* 0x000fea0003c00000 */
[----:B------:R0:W1:Y:S02]  /*3e20*/  SHFL.DOWN P3, R228, R231, R230, R233 ;  /* 0x080000e6e7e47389 */ /* 0x00006400000600e9 */
[----:B01----:R-:W-:Y:S01]  /*3e30*/  ENDCOLLECTIVE ;  /* 0x000000000000791b */ /* 0x003fe20003800000 */
.L_x_6302:
[----:B------:R-:W-:Y:S01]  /*3e40*/  MOV R110, R228 ;  /* 0x000000e4006e7202 */ /* 0x000fe20000000f00 */
[----:B------:R-:W-:Y:S06]  /*3e50*/  BRA `(.L_x_6303) ;  /* 0xffffffdc00a47947 */ /* 0x000fec000383ffff */
.L_x_6304:
        /* <DEDUP_REMOVED lines=10> */
.L_x_13949:


//--------------------- .text._ZN10layer_norm22ln_bwd_finalize_kernelINS_22Kernel_traits_finalizeILj4096Ef13__nv_bfloat16fS2_fjLb0ELj1024ELj4ENS_18Kernel_traits_baseILj4096EfS2_fS2_fjLj1024EEEEELb0ELb0EEEvNS_9BwdParamsE --------------------------
	.section	.text._ZN10layer_norm22ln_bwd_finalize_kernelINS_22Kernel_traits_finalizeILj4096Ef13__nv_bfloat16fS2_fjLb0ELj1024ELj4ENS_18Kernel_traits_baseILj4096EfS2_fS2_fjLj1024EEEEELb0ELb0EEEvNS_9BwdParamsE,"ax",@progbits
	.align	128
        .global         _ZN10layer_norm22ln_bwd_finalize_kernelINS_22Kernel_traits_finalizeILj4096Ef13__nv_bfloat16fS2_fjLb0ELj1024ELj4ENS_18Kernel_traits_baseILj4096EfS2_fS2_fjLj1024EEEEELb0ELb0EEEvNS_9BwdParamsE
        .type           _ZN10layer_norm22ln_bwd_finalize_kernelINS_22Kernel_traits_finalizeILj4096Ef13__nv_bfloat16fS2_fjLb0ELj1024ELj4ENS_18Kernel_traits_baseILj4096EfS2_fS2_fjLj1024EEEEELb0ELb0EEEvNS_9BwdParamsE,@function
        .size           _ZN10layer_norm22ln_bwd_finalize_kernelINS_22Kernel_traits_finalizeILj4096Ef13__nv_bfloat16fS2_fjLb0ELj1024ELj4ENS_18Kernel_traits_baseILj4096EfS2_fS2_fjLj1024EEEEELb0ELb0EEEvNS_9BwdParamsE,(.L_x_13950 - _ZN10layer_norm22ln_bwd_finalize_kernelINS_22Kernel_traits_finalizeILj4096Ef13__nv_bfloat16fS2_fjLb0ELj1024ELj4ENS_18Kernel_traits_baseILj4096EfS2_fS2_fjLj1024EEEEELb0ELb0EEEvNS_9BwdParamsE)
        .other          _ZN10layer_norm22ln_bwd_finalize_kernelINS_22Kernel_traits_finalizeILj4096Ef13__nv_bfloat16fS2_fjLb0ELj1024ELj4ENS_18Kernel_traits_baseILj4096EfS2_fS2_fjLj1024EEEEELb0ELb0EEEvNS_9BwdParamsE,@"STO_CUDA_ENTRY STV_DEFAULT"
_ZN10layer_norm22ln_bwd_finalize_kernelINS_22Kernel_traits_finalizeILj4096Ef13__nv_bfloat16fS2_fjLb0ELj1024ELj4ENS_18Kernel_traits_baseILj4096EfS2_fS2_fjLj1024EEEEELb0ELb0EEEvNS_9BwdParamsE:
.text._ZN10layer_norm22ln_bwd_finalize_kernelINS_22Kernel_traits_finalizeILj4096Ef13__nv_bfloat16fS2_fjLb0ELj1024ELj4ENS_18Kernel_traits_baseILj4096EfS2_fS2_fjLj1024EEEEELb0ELb0EEEvNS_9BwdParamsE:
        /* <DEDUP_REMOVED lines=25> */
.L_x_6317:
        /* <DEDUP_REMOVED lines=30> */
.L_x_6309:
        /* <DEDUP_REMOVED lines=36> */
.L_x_6308:
[----:B------:R-:W-:Y:S05]  /*05b0*/  BSYNC B1 ;  /* 0x0000000000017941 */ /* 0x000fea0003800000 */
.L_x_6307:
        /* <DEDUP_REMOVED lines=24> */
.L_x_6311:
[----:B------:R-:W-:Y:S05]  /*0740*/  BSYNC B1 ;  /* 0x0000000000017941 */ /* 0x000fea0003800000 */
.L_x_6310:
        /* <DEDUP_REMOVED lines=12> */
.L_x_6312:
[----:B------:R-:W-:Y:S05]  /*0810*/  BSYNC B1 ;  /* 0x0000000000017941 */ /* 0x000fea0003800000 */
.L_x_6306:
[----:B------:R-:W-:Y:S05]  /*0820*/  BSYNC B0 ;  /* 0x0000000000007941 */ /* 0x000fea0003800000 */
.L_x_6305:
        /* <DEDUP_REMOVED lines=29> */
.L_x_6328:
[----:B---3--:R-:W-:Y:S01]  /*0a00*/  FADD.FTZ R9, R18, R9 ;  /* 0x0000000912097221 */ /* 0x008fe20000010000 */
[----:B--2---:R-:W-:-:S04]  /*0a10*/  FADD.FTZ R11, R10, R11 ;  /* 0x0000000b0a0b7221 */ /* 0x004fc80000010000 */
[----:B------:R2:W-:Y:S04]  /*0a20*/  @!P1 STS [R6+0x2000], R9 ;  /* 0x0020000906009388 */ /* 0x0005e80000000800 */
[----:B------:R2:W-:Y:S02]  /*0a30*/  @!P1 STS [R6+0x2080], R11 ;  /* 0x0020800b06009388 */ /* 0x0005e40000000800 */
.L_x_6313:
        /* <DEDUP_REMOVED lines=16> */
.L_x_6316:
[----:B------:R-:W-:Y:S05]  /*0b40*/  BSYNC B0 ;  /* 0x0000000000007941 */ /* 0x000fea0003800000 */
.L_x_6315:
[C---:B------:R-:W-:Y:S01]  /*0b50*/  ISETP.GT.U32.AND P1, PT, R3.reuse, -0x1001, PT ;  /* 0xffffefff0300780c */ /* 0x040fe20003f24070 */
[----:B------:R-:W-:Y:S01]  /*0b60*/  VIADD R4, R4, 0x800 ;  /* 0x0000080004047836 */ /* 0x000fe20000000000 */
[----:B------:R-:W-:-:S11]  /*0b70*/  IADD3 R3, R3, 0x1000, RZ ;  /* 0x0000100003037810 */ /* 0x000fd60007ffe0ff */
[----:B------:R-:W-:Y:S05]  /*0b80*/  @P1 BRA `(.L_x_6317) ;  /* 0xfffffff400801947 */ /* 0x000fea000383ffff */
[----:B------:R-:W-:Y:S05]  /*0b90*/  EXIT ;  /* 0x000000000000794d */ /* 0x000fea0003800000 */
.L_x_6314:
[----:B------:R-:W-:Y:S01]  /*0ba0*/  HFMA2.MMA R21, -RZ, RZ, 0, 5.9604644775390625e-08 ;  /* 0x00000001ff157435 */ /* 0x000fe200000001ff */
[----:B0--3--:R-:W-:Y:S01]  /*0bb0*/  MOV R22, R10 ;  /* 0x0000000a00167202 */ /* 0x009fe20000000f00 */
[----:B------:R-:W-:Y:S01]  /*0bc0*/  IMAD.MOV.U32 R19, RZ, RZ, -0x1 ;  /* 0xffffffffff137424 */ /* 0x000fe200078e00ff */
[----:B------:R-:W-:-:S08]  /*0bd0*/  MOV R24, 0x1f ;  /* 0x0000001f00187802 */ /* 0x000fd00000000f00 */
[----:B-12---:R-:W-:Y:S05]  /*0be0*/  WARPSYNC.COLLECTIVE R19, `(.L_x_6318) ;  /* 0x0000000013087348 */ /* 0x006fea0003c00000 */
[----:B------:R0:W3:Y:S02]  /*0bf0*/  SHFL.BFLY P2, R20, R22, R21, R24 ;  /* 0x0c00001516147389 */ /* 0x0000e40000040018 */
[----:B0123--:R-:W-:Y:S01]  /*0c00*/  ENDCOLLECTIVE ;  /* 0x000000000000791b */ /* 0x00ffe20003800000 */
.L_x_6318:
[----:B------:R-:W-:Y:S01]  /*0c10*/  HFMA2.MMA R21, -RZ, RZ, 0, 1.1920928955078125e-07 ;  /* 0x00000002ff157435 */ /* 0x000fe200000001ff */
[----:B------:R-:W-:-:S05]  /*0c20*/  MOV R11, R20 ;  /* 0x00000014000b7202 */ /* 0x000fca0000000f00 */
[----:B------:R-:W-:-:S05]  /*0c30*/  FADD.FTZ R11, R10, R11 ;  /* 0x0000000b0a0b7221 */ /* 0x000fca0000010000 */
[----:B------:R-:W-:-:S07]  /*0c40*/  MOV R22, R11 ;  /* 0x0000000b00167202 */ /* 0x000fce0000000f00 */
[----:B------:R-:W-:Y:S05]  /*0c50*/  WARPSYNC.COLLECTIVE R19, `(.L_x_6319) ;  /* 0x0000000013087348 */ /* 0x000fea0003c00000 */
[----:B------:R0:W1:Y:S02]  /*0c60*/  SHFL.BFLY P2, R20, R22, R21, R24 ;  /* 0x0c00001516147389 */ /* 0x0000640000040018 */
[----:B01----:R-:W-:Y:S01]  /*0c70*/  ENDCOLLECTIVE ;  /* 0x000000000000791b */ /* 0x003fe20003800000 */
.L_x_6319:
[----:B------:R-:W-:Y:S01]  /*0c80*/  HFMA2.MMA R21, -RZ, RZ, 0, 2.384185791015625e-07 ;  /* 0x00000004ff157435 */ /* 0x000fe200000001ff */
[----:B------:R-:W-:-:S04]  /*0c90*/  IMAD.MOV.U32 R14, RZ, RZ, R20 ;  /* 0x000000ffff0e7224 */ /* 0x000fc800078e0014 */
[----:B------:R-:W-:-:S05]  /*0ca0*/  FADD.FTZ R14, R11, R14 ;  /* 0x0000000e0b0e7221 */ /* 0x000fca0000010000 */
[----:B------:R-:W-:-:S07]  /*0cb0*/  MOV R22, R14 ;  /* 0x0000000e00167202 */ /* 0x000fce0000000f00 */
[----:B------:R-:W-:Y:S05]  /*0cc0*/  WARPSYNC.COLLECTIVE R19, `(.L_x_6320) ;  /* 0x0000000013087348 */ /* 0x000fea0003c00000 */
[----:B------:R0:W1:Y:S02]  /*0cd0*/  SHFL.BFLY P2, R20, R22, R21, R24 ;  /* 0x0c00001516147389 */ /* 0x0000640000040018 */
[----:B01----:R-:W-:Y:S01]  /*0ce0*/  ENDCOLLECTIVE ;  /* 0x000000000000791b */ /* 0x003fe20003800000 */
.L_x_6320:
[----:B------:R-:W-:Y:S01]  /*0cf0*/  IMAD.MOV.U32 R21, RZ, RZ, 0x8 ;  /* 0x00000008ff157424 */ /* 0x000fe200078e00ff */
[----:B------:R-:W-:-:S05]  /*0d00*/  MOV R13, R20 ;  /* 0x00000014000d7202 */ /* 0x000fca0000000f00 */
[----:B------:R-:W-:-:S05]  /*0d10*/  FADD.FTZ R13, R14, R13 ;  /* 0x0000000d0e0d7221 */ /* 0x000fca0000010000 */
[----:B------:R-:W-:-:S07]  /*0d20*/  MOV R22, R13 ;  /* 0x0000000d00167202 */ /* 0x000fce0000000f00 */
[----:B------:R-:W-:Y:S05]  /*0d30*/  WARPSYNC.COLLECTIVE R19, `(.L_x_6321) ;  /* 0x0000000013087348 */ /* 0x000fea0003c00000 */
[----:B------:R0:W1:Y:S02]  /*0d40*/  SHFL.BFLY P2, R20, R22, R21, R24 ;  /* 0x0c00001516147389 */ /* 0x0000640000040018 */
[----:B01----:R-:W-:Y:S01]  /*0d50*/  ENDCOLLECTIVE ;  /* 0x000000000000791b */ /* 0x003fe20003800000 */
.L_x_6321:
[----:B------:R-:W-:Y:S01]  /*0d60*/  HFMA2.MMA R21, -RZ, RZ, 0, 9.5367431640625e-07 ;  /* 0x00000010ff157435 */ /* 0x000fe200000001ff */
[----:B------:R-:W-:-:S05]  /*0d70*/  MOV R10, R20 ;  /* 0x00000014000a7202 */ /* 0x000fca0000000f00 */
[----:B------:R-:W-:-:S05]  /*0d80*/  FADD.FTZ R10, R13, R10 ;  /* 0x0000000a0d0a7221 */ /* 0x000fca0000010000 */
[----:B------:R-:W-:-:S07]  /*0d90*/  MOV R22, R10 ;  /* 0x0000000a00167202 */ /* 0x000fce0000000f00 */
[----:B------:R-:W-:Y:S05]  /*0da0*/  WARPSYNC.COLLECTIVE R19, `(.L_x_6322) ;  /* 0x0000000013087348 */ /* 0x000fea0003c00000 */
[----:B------:R0:W1:Y:S02]  /*0db0*/  SHFL.BFLY P2, R20, R22, R21, R24 ;  /* 0x0c00001516147389 */ /* 0x0000640000040018 */
[----:B01----:R-:W-:Y:S01]  /*0dc0*/  ENDCOLLECTIVE ;  /* 0x000000000000791b */ /* 0x003fe20003800000 */
.L_x_6322:
[----:B------:R-:W-:Y:S01]  /*0dd0*/  HFMA2.MMA R21, -RZ, RZ, 0, 5.9604644775390625e-08 ;  /* 0x00000001ff157435 */ /* 0x000fe200000001ff */
[----:B------:R-:W-:Y:S01]  /*0de0*/  IMAD.MOV.U32 R22, RZ, RZ, R9 ;  /* 0x000000ffff167224 */ /* 0x000fe200078e0009 */
[----:B------:R-:W-:-:S09]  /*0df0*/  MOV R11, R20 ;  /* 0x00000014000b7202 */ /* 0x000fd20000000f00 */
[----:B------:R-:W-:Y:S05]  /*0e00*/  WARPSYNC.COLLECTIVE R19, `(.L_x_6323) ;  /* 0x0000000013087348 */ /* 0x000fea0003c00000 */
[----:B------:R0:W1:Y:S02]  /*0e10*/  SHFL.BFLY P2, R20, R22, R21, R24 ;  /* 0x0c00001516147389 */ /* 0x0000640000040018 */
[----:B01----:R-:W-:Y:S01]  /*0e20*/  ENDCOLLECTIVE ;  /* 0x000000000000791b */ /* 0x003fe20003800000 */
.L_x_6323:
[----:B------:R-:W-:Y:S01]  /*0e30*/  HFMA2.MMA R21, -RZ, RZ, 0, 1.1920928955078125e-07 ;  /* 0x00000002ff157435 */ /* 0x000fe200000001ff */
[----:B------:R-:W-:-:S05]  /*0e40*/  MOV R14, R20 ;  /* 0x00000014000e7202 */ /* 0x000fca0000000f00 */
[----:B------:R-:W-:-:S05]  /*0e50*/  FADD.FTZ R15, R9, R14 ;  /* 0x0000000e090f7221 */ /* 0x000fca0000010000 */
[----:B------:R-:W-:-:S07]  /*0e60*/  MOV R22, R15 ;  /* 0x0000000f00167202 */ /* 0x000fce0000000f00 */
[----:B------:R-:W-:Y:S05]  /*0e70*/  WARPSYNC.COLLECTIVE R19, `(.L_x_6324) ;  /* 0x0000000013087348 */ /* 0x000fea0003c00000 */
[----:B------:R0:W1:Y:S02]  /*0e80*/  SHFL.BFLY P2, R20, R22, R21, R24 ;  /* 0x0c00001516147389 */ /* 0x0000640000040018 */
[----:B01----:R-:W-:Y:S01]  /*0e90*/  ENDCOLLECTIVE ;  /* 0x000000000000791b */ /* 0x003fe20003800000 */
.L_x_6324:
[----:B------:R-:W-:Y:S01]  /*0ea0*/  HFMA2.MMA R21, -RZ, RZ, 0, 2.384185791015625e-07 ;  /* 0x00000004ff157435 */ /* 0x000fe200000001ff */
[----:B------:R-:W-:-:S04]  /*0eb0*/  IMAD.MOV.U32 R16, RZ, RZ, R20 ;  /* 0x000000ffff107224 */ /* 0x000fc800078e0014 */
[----:B------:R-:W-:-:S05]  /*0ec0*/  FADD.FTZ R16, R15, R16 ;  /* 0x000000100f107221 */ /* 0x000fca0000010000 */
[----:B------:R-:W-:-:S07]  /*0ed0*/  MOV R22, R16 ;  /* 0x0000001000167202 */ /* 0x000fce0000000f00 */
[----:B------:R-:W-:Y:S05]  /*0ee0*/  WARPSYNC.COLLECTIVE R19, `(.L_x_6325) ;  /* 0x0000000013087348 */ /* 0x000fea0003c00000 */
[----:B------:R0:W1:Y:S02]  /*0ef0*/  SHFL.BFLY P2, R20, R22, R21, R24 ;  /* 0x0c00001516147389 */ /* 0x0000640000040018 */
[----:B01----:R-:W-:Y:S01]  /*0f00*/  ENDCOLLECTIVE ;  /* 0x000000000000791b */ /* 0x003fe20003800000 */
.L_x_6325:
[----:B------:R-:W-:Y:S01]  /*0f10*/  IMAD.MOV.U32 R21, RZ, RZ, 0x8 ;  /* 0x00000008ff157424 */ /* 0x000fe200078e00ff */
[----:B------:R-:W-:-:S05]  /*0f20*/  MOV R17, R20 ;  /* 0x0000001400117202 */ /* 0x000fca0000000f00 */
[----:B------:R-:W-:-:S05]  /*0f30*/  FADD.FTZ R17, R16, R17 ;  /* 0x0000001110117221 */ /* 0x000fca0000010000 */
[----:B------:R-:W-:-:S07]  /*0f40*/  MOV R22, R17 ;  /* 0x0000001100167202 */ /* 0x000fce0000000f00 */
[----:B------:R-:W-:Y:S05]  /*0f50*/  WARPSYNC.COLLECTIVE R19, `(.L_x_6326) ;  /* 0x0000000013087348 */ /* 0x000fea0003c00000 */
[----:B------:R0:W1:Y:S02]  /*0f60*/  SHFL.BFLY P2, R20, R22, R21, R24 ;  /* 0x0c00001516147389 */ /* 0x0000640000040018 */
[----:B01----:R-:W-:Y:S01]  /*0f70*/  ENDCOLLECTIVE ;  /* 0x000000000000791b */ /* 0x003fe20003800000 */
.L_x_6326:
[----:B------:R-:W-:Y:S01]  /*0f80*/  HFMA2.MMA R21, -RZ, RZ, 0, 9.5367431640625e-07 ;  /* 0x00000010ff157435 */ /* 0x000fe200000001ff */
[----:B------:R-:W-:-:S05]  /*0f90*/  MOV R18, R20 ;  /* 0x0000001400127202 */ /* 0x000fca0000000f00 */
[----:B------:R-:W-:-:S05]  /*0fa0*/  FADD.FTZ R18, R17, R18 ;  /* 0x0000001211127221 */ /* 0x000fca0000010000 */
[----:B------:R-:W-:-:S07]  /*0fb0*/  MOV R22, R18 ;  /* 0x0000001200167202 */ /* 0x000fce0000000f00 */
[----:B------:R-:W-:Y:S05]  /*0fc0*/  WARPSYNC.COLLECTIVE R19, `(.L_x_6327) ;  /* 0x0000000013087348 */ /* 0x000fea0003c00000 */
[----:B------:R0:W1:Y:S02]  /*0fd0*/  SHFL.BFLY P2, R20, R22, R21, R24 ;  /* 0x0c00001516147389 */ /* 0x0000640000040018 */
[----:B01----:R-:W-:Y:S01]  /*0fe0*/  ENDCOLLECTIVE ;  /* 0x000000000000791b */ /* 0x003fe20003800000 */
.L_x_6327:
[----:B------:R-:W-:Y:S01]  /*0ff0*/  MOV R9, R20 ;  /* 0x0000001400097202 */ /* 0x000fe20000000f00 */
[----:B------:R-:W-:Y:S06]  /*1000*/  BRA `(.L_x_6328) ;  /* 0xfffffff8007c7947 */ /* 0x000fec000383ffff */
.L_x_6329:
        /* <DEDUP_REMOVED lines=15> */
.L_x_13950:


//--------------------- .text._ZN10layer_norm13ln_bwd_kernelINS_13Kernel_traitsIf13__nv_bfloat16fS2_fjLj4096ELj1ELj1ELj4ELj16ENS_18Kernel_traits_baseILj4096EfS2_fS2_fjLj128EEEEELb1ELb0ELb1ELb0EEEvNS_9BwdParamsE --------------------------
	.section	.text._ZN10layer_norm13ln_bwd_kernelINS_13Kernel_traitsIf13__nv_bfloat16fS2_fjLj4096ELj1ELj1ELj4ELj16ENS_18Kernel_traits_baseILj4096EfS2_fS2_fjLj128EEEEELb1ELb0ELb1ELb0EEEvNS_9BwdParamsE,"ax",@progbits
	.align	128
        .global         _ZN10layer_norm13ln_bwd_kernelINS_13Kernel_traitsIf13__nv_bfloat16fS2_fjLj4096ELj1ELj1ELj4ELj16ENS_18Kernel_traits_baseILj4096EfS2_fS2_fjLj128EEEEELb1ELb0ELb1ELb0EEEvNS_9BwdParamsE
        .type           _ZN10layer_norm13ln_bwd_kernelINS_13Kernel_traitsIf13__nv_bfloat16fS2_fjLj4096ELj1ELj1ELj4ELj16ENS_18Kernel_traits_baseILj4096EfS2_fS2_fjLj128EEEEELb1ELb0ELb1ELb0EEEvNS_9BwdParamsE,@function
        .size           _ZN10layer_norm13ln_bwd_kernelINS_13Kernel_traitsIf13__nv_bfloat16fS2_fjLj4096ELj1ELj1ELj4ELj16ENS_18Kernel_traits_baseILj4096EfS2_fS2_fjLj128EEEEELb1ELb0ELb1ELb0EEEvNS_9BwdParamsE,(.L_x_13951 - _ZN10layer_norm13ln_bwd_kernelINS_13Kernel_traitsIf13__nv_bfloat16fS2_fjLj4096ELj1ELj1ELj4ELj16ENS_18Kernel_traits_baseILj4096EfS2_fS2_fjLj128EEEEELb1ELb0ELb1ELb0EEEvNS_9BwdParamsE)
        .other          _ZN10layer_norm13ln_bwd_kernelINS_13Kernel_traitsIf13__nv_bfloat16fS2_fjLj4096ELj1ELj1ELj4ELj16ENS_18Kernel_traits_baseILj4096EfS2_fS2_fjLj128EEEEELb1ELb0ELb1ELb0EEEvNS_9BwdParamsE,@"STO_CUDA_ENTRY STV_DEFAULT"
_ZN10layer_norm13ln_bwd_kernelINS_13Kernel_traitsIf13__nv_bfloat16fS2_fjLj4096ELj1ELj1ELj4ELj16ENS_18Kernel_traits_baseILj4096EfS2_fS2_fjLj128EEEEELb1ELb0ELb1ELb0EEEvNS_9BwdParamsE:
.text._ZN10layer_norm13ln_bwd_kernelINS_13Kernel_traitsIf13__nv_bfloat16fS2_fjLj4096ELj1ELj1ELj4ELj16ENS_18Kernel_traits_baseILj4096EfS2_fS2_fjLj128EEEEELb1ELb0ELb1ELb0EEEvNS_9BwdParamsE:
        /* <DEDUP_REMOVED lines=26> */
[----:B------:R-:W5:Y:S01]  /*01a0*/  @P5 LDG.E.128 R36, desc[UR4][R2.64] ;  /* 0x0000000402245981 */ /* 0x000f62000c1e1d00 */
[----:B--2---:R-:W-:-:S03]  /*01b0*/  @P4 IMAD.WIDE.U32 R10, R7, 0x20, R8 ;  /* 0x00000020070a4825 */ /* 0x004fc600078e0008 */
[----:B------:R1:W5:Y:S01]  /*01c0*/  @P5 LDG.E.128 R40, desc[UR4][R2.64+0x10] ;  /* 0x0000100402285981 */ /* 0x000362000c1e1d00 */
[----:B------:R-:W-:-:S03]  /*01d0*/  @P4 VIADD R7, R7, 0x80 ;  /* 0x0000008007074836 */ /* 0x000fc60000000000 */
[----:B------:R0:W5:Y:S01]  /*01e0*/  @P4 LDG.E.128 R44, desc[UR4][R10.64] ;  /* 0x000000040a2c4981 */ /* 0x000162000c1e1d00 */
[C---:B---3--:R-:W-:Y:S01]  /*01f0*/  @P3 IMAD.WIDE.U32 R12, R7.reuse, 0x20, R12 ;  /* 0x00000020070c3825 */ /* 0x048fe200078e000c */
[----:B------:R-:W-:Y:S02]  /*0200*/  @P3 IADD3 R7, R7, 0x80, RZ ;  /* 0x0000008007073810 */ /* 0x000fe40007ffe0ff */
[----:B------:R0:W5:Y:S04]  /*0210*/  @P4 LDG.E.128 R48, desc[UR4][R10.64+0x10] ;  /* 0x000010040a304981 */ /* 0x000168000c1e1d00 */
[----:B------:R0:W5:Y:S01]  /*0220*/  @P3 LDG.E.128 R52, desc[UR4][R12.64] ;  /* 0x000000040c343981 */ /* 0x000162000c1e1d00 */
[----:B----4-:R-:W-:-:S03]  /*0230*/  @P2 IMAD.WIDE.U32 R8, R7, 0x20, R14 ;  /* 0x0000002007082825 */ /* 0x010fc600078e000e */
[----:B------:R0:W5:Y:S04]  /*0240*/  @P3 LDG.E.128 R56, desc[UR4][R12.64+0x10] ;  /* 0x000010040c383981 */ /* 0x000168000c1e1d00 */
[----:B------:R0:W5:Y:S04]  /*0250*/  @P2 LDG.E.128 R60, desc[UR4][R8.64] ;  /* 0x00000004083c2981 */ /* 0x000168000c1e1d00 */
        /* <DEDUP_REMOVED lines=38> */
[----:B------:R-:W-:Y:S01]  /*04c0*/  HFMA2.MMA R235, -RZ, RZ, 0, 5.9604644775390625e-08 ;  /* 0x00000001ffeb7435 */ /* 0x000fe200000001ff */
[----:B------:R-:W-:-:S10]  /*04d0*/  IMAD.MOV.U32 R69, RZ, RZ, RZ ;  /* 0x000000ffff457224 */ /* 0x000fd400078e00ff */
.L_x_6419:
[----:B01234-:R-:W1:Y:S08]  /*04e0*/  LDC.64 R170, c[0x0][0x288] ;  /* 0x0000a200ffaa7b82 */ /* 0x01fe700000000a00 */
[----:B------:R-:W2:Y:S08]  /*04f0*/  LDC.64 R172, c[0x0][0x258] ;  /* 0x00009600ffac7b82 */ /* 0x000eb00000000a00 */
[----:B------:R-:W3:Y:S01]  /*0500*/  LDC.64 R168, c[0x0][0x280] ;  /* 0x0000a000ffa87b82 */ /* 0x000ee20000000a00 */
[----:B-1----:R-:W-:Y:S01]  /*0510*/  IMAD.WIDE R170, R3, 0x4, R170 ;  /* 0x0000000403aa7825 */ /* 0x002fe200078e02aa */
[----:B------:R-:W1:Y:S01]  /*0520*/  S2R R232, SR_TID.X ;  /* 0x0000000000e87919 */ /* 0x000e620000002100 */
[----:B------:R-:W-:-:S05]  /*0530*/  MOV R6, UR12 ;  /* 0x0000000c00067c02 */ /* 0x000fca0008000f00 */
[----:B------:R-:W4:Y:S01]  /*0540*/  LDC.64 R240, c[0x0][0x2c8] ;  /* 0x0000b200fff07b82 */ /* 0x000f220000000a00 */
[----:B------:R-:W4:Y:S01]  /*0550*/  LDG.E R171, desc[UR4][R170.64] ;  /* 0x00000004aaab7981 */ /* 0x000f22000c1e1900 */
[----:B--2---:R-:W-:-:S05]  /*0560*/  IMAD.WIDE R172, R3, 0x4, R172 ;  /* 0x0000000403ac7825 */ /* 0x004fca00078e02ac */
[----:B-----5:R2:W5:Y:S01]  /*0570*/  LDG.E R2, desc[UR4][R172.64] ;  /* 0x00000004ac027981 */ /* 0x020562000c1e1900 */
[----:B---3--:R-:W-:-:S05]  /*0580*/  IMAD.WIDE R168, R3, 0x4, R168 ;  /* 0x0000000403a87825 */ /* 0x008fca00078e02a8 */
[----:B------:R2:W5:Y:S01]  /*0590*/  LDG.E R230, desc[UR4][R168.64] ;  /* 0x00000004a8e67981 */ /* 0x000562000c1e1900 */
[----:B------:R-:W-:-:S05]  /*05a0*/  IMAD R0, R3, R6, RZ ;  /* 0x0000000603007224 */ /* 0x000fca00078e02ff */
[----:B------:R-:W-:-:S04]  /*05b0*/  SHF.R.S32.HI R5, RZ, 0x1f, R0 ;  /* 0x0000001fff057819 */ /* 0x000fc80000011400 */
[----:B------:R-:W-:Y:S02]  /*05c0*/  LEA.HI R0, R5, R0, RZ, 0x3 ;  /* 0x0000000005007211 */ /* 0x000fe400078f18ff */
[----:B-1----:R-:W-:Y:S01]  /*05d0*/  LOP3.LUT R5, R232, 0x7f, RZ, 0xc0, !PT ;  /* 0x0000007fe8057812 */ /* 0x002fe200078ec0ff */
[----:B------:R-:W-:Y:S03]  /*05e0*/  BSSY B0, `(.L_x_6331) ;  /* 0x00001b0000007945 */ /* 0x000fe60003800000 */
[----:B------:R-:W-:-:S05]  /*05f0*/  LEA.HI.SX32 R0, R0, R5, 0x1d ;  /* 0x0000000500007211 */ /* 0x000fca00078feaff */
[----:B----4-:R-:W-:Y:S01]  /*0600*/  IMAD.WIDE.U32 R242, R0, 0x20, R240 ;  /* 0x0000002000f27825 */ /* 0x010fe200078e00f0 */
[----:B------:R-:W-:-:S13]  /*0610*/  ISETP.GT.AND P1, PT, R171, RZ, PT ;  /* 0x000000ffab00720c */ /* 0x000fda0003f24270 */
[----:B--2---:R-:W-:Y:S05]  /*0620*/  @P1 BRA `(.L_x_6332) ;  /* 0x0000000000e81947 */ /* 0x004fea0003800000 */
        /* <DEDUP_REMOVED lines=13> */
[----:B------:R2:W5:Y:S04]  /*0700*/  @P6 LDG.E.128 R140, desc[UR4][R242.64] ;  /* 0x00000004f28c6981 */ /* 0x000568000c1e1d00 */
[----:B------:R2:W5:Y:S01]  /*0710*/  @P6 LDG.E.128 R144, desc[UR4][R242.64+0x10] ;  /* 0x00001004f2906981 */ /* 0x000562000c1e1d00 */
[----:B-1----:R-:W-:-:S05]  /*0720*/  IMAD.WIDE.U32 R168, R171, 0x8, R168 ;  /* 0x00000008aba87825 */ /* 0x002fca00078e00a8 */
[----:B------:R2:W5:Y:S01]  /*0730*/  LDG.E.64 R188, desc[UR4][R168.64] ;  /* 0x00000004a8bc7981 */ /* 0x000562000c1e1b00 */
[----:B------:R-:W-:Y:S01]  /*0740*/  IADD3 R173, R0, 0x80, RZ ;  /* 0x0000008000ad7810 */ /* 0x000fe20007ffe0ff */
[----:B------:R-:W-:-:S07]  /*0750*/  VIADD R171, R171, 0x80 ;  /* 0x00000080abab7836 */ /* 0x000fce0000000000 */
.L_x_6334:
[----:B------:R-:W-:Y:S05]  /*0760*/  BSYNC B1 ;  /* 0x0000000000017941 */ /* 0x000fea0003800000 */
.L_x_6333:
        /* <DEDUP_REMOVED lines=10> */
[----:B------:R-:W-:Y:S02]  /*0810*/  IADD3 R171, R171, 0x80, RZ ;  /* 0x00000080abab7810 */ /* 0x000fe40007ffe0ff */
[----:B------:R-:W-:-:S07]  /*0820*/  IADD3 R173, R173, 0x80, RZ ;  /* 0x00000080adad7810 */ /* 0x000fce0007ffe0ff */
.L_x_6336:
[----:B------:R-:W-:Y:S05]  /*0830*/  BSYNC B1 ;  /* 0x0000000000017941 */ /* 0x000fea0003800000 */
.L_x_6335:
[----:B------:R-:W-:Y:S04]  /*0840*/  BSSY B1, `(.L_x_6337) ;  /* 0x000000c000017945 */ /* 0x000fe80003800000 */
[----:B------:R-:W-:Y:S05]  /*0850*/  @!P3 BRA `(.L_x_6338) ;  /* 0x000000000028b947 */ /* 0x000fea0003800000 */
[----:B------:R-:W1:Y:S01]  /*0860*/  LDC.64 R184, c[0x0][0x240] ;  /* 0x00009000ffb87b82 */ /* 0x000e620000000a00 */
[----:B------:R-:W-:-:S04]  /*0870*/  ISETP.NE.U32.AND P6, PT, RZ, UR6, PT ;  /* 0x00000006ff007c0c */ /* 0x000fc8000bfc5070 */
[----:B------:R-:W-:-:S13]  /*0880*/  ISETP.NE.AND.EX P6, PT, RZ, UR7, PT, P6 ;  /* 0x00000007ff007c0c */ /* 0x000fda000bfc5360 */
[----:B--23--:R-:W-:-:S05]  /*0890*/  @P6 IMAD.WIDE.U32 R168, R173, 0x20, R240 ;  /* 0x00000020ada86825 */ /* 0x00cfca00078e00f0 */
[----:B------:R4:W5:Y:S01]  /*08a0*/  @P6 LDG.E.128 R148, desc[UR4][R168.64] ;  /* 0x00000004a8946981 */ /* 0x000962000c1e1d00 */
[----:B-1----:R-:W-:-:S03]  /*08b0*/  IMAD.WIDE.U32 R184, R171, 0x8, R184 ;  /* 0x00000008abb87825 */ /* 0x002fc600078e00b8 */
[----:B------:R4:W5:Y:S04]  /*08c0*/  @P6 LDG.E.128 R152, desc[UR4][R168.64+0x10] ;  /* 0x00001004a8986981 */ /* 0x000968000c1e1d00 */
[----:B------:R-:W5:Y:S01]  /*08d0*/  LDG.E.64 R184, desc[UR4][R184.64] ;  /* 0x00000004b8b87981 */ /* 0x000f62000c1e1b00 */
[----:B------:R-:W-:Y:S01]  /*08e0*/  VIADD R171, R171, 0x80 ;  /* 0x00000080abab7836 */ /* 0x000fe20000000000 */
[----:B------:R-:W-:-:S07]  /*08f0*/  IADD3 R173, R173, 0x80, RZ ;  /* 0x00000080adad7810 */ /* 0x000fce0007ffe0ff */
.L_x_6338:
[----:B------:R-:W-:Y:S05]  /*0900*/  BSYNC B1 ;  /* 0x0000000000017941 */ /* 0x000fea0003800000 */
.L_x_6337:
[----:B------:R-:W-:Y:S01]  /*0910*/  CS2R R236, SRZ ;  /* 0x0000000000ec7805 */ /* 0x000fe2000001ff00 */
[----:B------:R-:W-:Y:S06]  /*0920*/  @!P2 BRA `(.L_x_6339) ;  /* 0x0000001400eca947 */ /* 0x000fec0003800000 */
        /* <DEDUP_REMOVED lines=8> */
[----:B------:R-:W-:Y:S01]  /*09b0*/  HFMA2.MMA R236, -RZ, RZ, 0, 0 ;  /* 0x00000000ffec7435 */ /* 0x000fe200000001ff */
[----:B0-----:R-:W-:Y:S10]  /*09c0*/  BRA `(.L_x_6339) ;  /* 0x0000001400c47947 */ /* 0x001ff40003800000 */
.L_x_6332:
[----:B------:R-:W1:Y:S02]  /*09d0*/  LDC.64 R168, c[0x0][0x250] ;  /* 0x00009400ffa87b82 */ /* 0x000e640000000a00 */
[----:B-1----:R-:W-:-:S06]  /*09e0*/  IMAD.WIDE R168, R3, 0x4, R168 ;  /* 0x0000000403a87825 */ /* 0x002fcc00078e02a8 */
[----:B------:R-:W2:Y:S01]  /*09f0*/  LDG.E R168, desc[UR4][R168.64] ;  /* 0x00000004a8a87981 */ /* 0x000ea2000c1e1900 */
[----:B-----5:R-:W-:Y:S01]  /*0a00*/  ISETP.GE.AND P0, PT, R230, 0x1, PT ;  /* 0x00000001e600780c */ /* 0x020fe20003f06270 */
[----:B------:R-:W-:Y:S01]  /*0a10*/  BSSY B1, `(.L_x_6340) ;  /* 0x0000066000017945 */ /* 0x000fe20003800000 */
[----:B------:R-:W-:Y:S02]  /*0a20*/  IADD3 R171, R171, -0x1, RZ ;  /* 0xffffffffabab7810 */ /* 0x000fe40007ffe0ff */
[----:B------:R-:W-:Y:S02]  /*0a30*/  CS2R R236, SRZ ;  /* 0x0000000000ec7805 */ /* 0x000fe4000001ff00 */
[----:B0-----:R-:W-:Y:S01]  /*0a40*/  ISETP.NE.AND P6, PT, R4, RZ, PT ;  /* 0x000000ff0400720c */ /* 0x001fe20003fc5270 */
[----:B------:R-:W-:Y:S01]  /*0a50*/  IMAD.MOV.U32 R238, RZ, RZ, R0 ;  /* 0x000000ffffee7224 */ /* 0x000fe200078e0000 */
[----:B------:R-:W-:Y:S01]  /*0a60*/  MOV R234, RZ ;  /* 0x000000ff00ea7202 */ /* 0x000fe20000000f00 */
[----:B------:R-:W-:-:S05]  /*0a70*/  IMAD R171, R171, R6, RZ ;  /* 0x00000006abab7224 */ /* 0x000fca00078e02ff */
        /* <DEDUP_REMOVED lines=53> */
[C---:B------:R-:W-:Y:S01]  /*0dd0*/  PRMT R172, R174.reuse, 0x7632, R172 ;  /* 0x00007632aeac7816 */ /* 0x040fe200000000ac */
[----:B------:R-:W-:-:S02]  /*0de0*/  IMAD.U32 R221, R174, 0x10000, RZ ;  /* 0x00010000aedd7824 */ /* 0x000fc400078e00ff */
        /* <DEDUP_REMOVED lines=40> */
.L_x_6341:
[----:B------:R-:W-:Y:S05]  /*1070*/  BSYNC B1 ;  /* 0x0000000000017941 */ /* 0x000fea0003800000 */
.L_x_6340:
        /* <DEDUP_REMOVED lines=30> */
[C---:B------:R-:W-:Y:S01]  /*1260*/  PRMT R170, R173.reuse, 0x7632, R170 ;  /* 0x00007632adaa7816 */ /* 0x040fe200000000aa */
[----:B------:R-:W-:Y:S01]  /*1270*/  FMUL.FTZ R212, R2, R169 ;  /* 0x000000a902d47220 */ /* 0x000fe20000410000 */
[----:B------:R-:W-:Y:S01]  /*1280*/  SHF.L.U32 R173, R173, 0x10, RZ ;  /* 0x00000010adad7819 */ /* 0x000fe200000006ff */
[----:B------:R-:W-:Y:S01]  /*1290*/  FADD.FTZ R237, R237, R213 ;  /* 0x000000d5eded7221 */ /* 0x000fe20000010000 */
[-C--:B------:R-:W-:Y:S01]  /*12a0*/  FMUL.FTZ R210, R45, R168.reuse ;  /* 0x000000a82dd27220 */ /* 0x080fe20000410000 */
[----:B------:R-:W-:Y:S01]  /*12b0*/  FFMA.FTZ R169, R215, R213, R236 ;  /* 0x000000d5d7a97223 */ /* 0x000fe200000100ec */
[----:B------:R-:W-:Y:S01]  /*12c0*/  FFMA.FTZ R113, R212, R168, R113 ;  /* 0x000000a8d4717223 */ /* 0x000fe20000010071 */
[----:B------:R-:W-:Y:S01]  /*12d0*/  FADD.FTZ R109, R109, R168 ;  /* 0x000000a86d6d7221 */ /* 0x000fe20000010000 */
[----:B------:R-:W-:-:S02]  /*12e0*/  IMAD.U32 R172, R170, 0x10000, RZ ;  /* 0x00010000aaac7824 */ /* 0x000fc400078e00ff */
[----:B------:R-:W-:Y:S01]  /*12f0*/  FMUL.FTZ R207, R46, R173 ;  /* 0x000000ad2ecf7220 */ /* 0x000fe20000410000 */
[----:B------:R-:W-:Y:S01]  /*1300*/  FADD.FTZ R168, R237, R210 ;  /* 0x000000d2eda87221 */ /* 0x000fe20000010000 */
[C---:B------:R-:W-:Y:S01]  /*1310*/  FADD.FTZ R171, -R233.reuse, R171 ;  /* 0x000000abe9ab7221 */ /* 0x040fe20000010100 */
[----:B------:R-:W-:Y:S01]  /*1320*/  FMUL.FTZ R211, R2, R211 ;  /* 0x000000d302d37220 */ /* 0x000fe20000410000 */
[----:B------:R-:W-:Y:S01]  /*1330*/  FFMA.FTZ R170, R212, R210, R169 ;  /* 0x000000d2d4aa7223 */ /* 0x000fe200000100a9 */
[C---:B------:R-:W-:Y:S01]  /*1340*/  PRMT R199, R174.reuse, 0x7632, R199 ;  /* 0x00007632aec77816 */ /* 0x040fe200000000c7 */
[----:B------:R-:W-:Y:S01]  /*1350*/  FADD.FTZ R209, -R233, R176 ;  /* 0x000000b0e9d17221 */ /* 0x000fe20000010100 */
[----:B0-----:R-:W-:Y:S01]  /*1360*/  SHF.L.U32 R201, R174, 0x10, RZ ;  /* 0x00000010aec97819 */ /* 0x001fe200000006ff */
[----:B------:R-:W-:Y:S01]  /*1370*/  FMUL.FTZ R203, R47, R172 ;  /* 0x000000ac2fcb7220 */ /* 0x000fe20000410000 */
[----:B------:R-:W-:Y:S01]  /*1380*/  FADD.FTZ R168, R168, R207 ;  /* 0x000000cfa8a87221 */ /* 0x000fe20000010000 */
[C---:B------:R-:W-:Y:S01]  /*1390*/  FMUL.FTZ R208, R2.reuse, R171 ;  /* 0x000000ab02d07220 */ /* 0x040fe20000410000 */
[----:B------:R-:W-:Y:S01]  /*13a0*/  FFMA.FTZ R169, R211, R207, R170 ;  /* 0x000000cfd3a97223 */ /* 0x000fe200000100aa */
[----:B------:R-:W-:Y:S01]  /*13b0*/  FMUL.FTZ R209, R2, R209 ;  /* 0x000000d102d17220 */ /* 0x000fe20000410000 */
[----:B------:R-:W-:Y:S01]  /*13c0*/  SHF.L.U32 R174, R199, 0x10, RZ ;  /* 0x00000010c7ae7819 */ /* 0x000fe200000006ff */
[----:B------:R-:W-:Y:S01]  /*13d0*/  FADD.FTZ R171, R168, R203 ;  /* 0x000000cba8ab7221 */ /* 0x000fe20000010000 */
[----:B------:R-:W-:Y:S01]  /*13e0*/  FADD.FTZ R177, -R233, R177 ;  /* 0x000000b1e9b17221 */ /* 0x000fe20000010100 */
[----:B------:R-:W-:Y:S01]  /*13f0*/  FMUL.FTZ R206, R48, R201 ;  /* 0x000000c930ce7220 */ /* 0x000fe20000410000 */
[----:B------:R-:W-:Y:S01]  /*1400*/  FFMA.FTZ R168, R208, R203, R169 ;  /* 0x000000cbd0a87223 */ /* 0x000fe200000100a9 */
[----:B------:R-:W-:Y:S01]  /*1410*/  PRMT R200, R175, 0x7632, R200 ;  /* 0x00007632afc87816 */ /* 0x000fe200000000c8 */
[----:B------:R-:W-:Y:S01]  /*1420*/  FADD.FTZ R80, R80, R201 ;  /* 0x000000c950507221 */ /* 0x000fe20000010000 */
[----:B------:R-:W-:Y:S01]  /*1430*/  FFMA.FTZ R120, R209, R201, R120 ;  /* 0x000000c9d1787223 */ /* 0x000fe20000010078 */
        /* <DEDUP_REMOVED lines=28> */
.L_x_6343:
[----:B------:R-:W-:Y:S05]  /*1600*/  BSYNC B1 ;  /* 0x0000000000017941 */ /* 0x000fea0003800000 */
.L_x_6342:
        /* <DEDUP_REMOVED lines=20> */
[C---:B---3--:R-:W-:Y:S01]  /*1750*/  FADD.FTZ R181, -R233.reuse, R25 ;  /* 0x00000019e9b57221 */ /* 0x048fe20000010100 */
[C---:B------:R-:W-:Y:S01]  /*1760*/  FADD.FTZ R197, -R233.reuse, R24 ;  /* 0x00000018e9c57221 */ /* 0x040fe20000010100 */
[----:B------:R-:W-:Y:S01]  /*1770*/  FADD.FTZ R195, -R233, R26 ;  /* 0x0000001ae9c37221 */ /* 0x000fe20000010100 */
[----:B----4-:R-:W-:-:S02]  /*1780*/  PRMT R23, R168, 0x7632, R23 ;  /* 0x00007632a8177816 */ /* 0x010fc40000000017 */
[----:B------:R-:W-:Y:S02]  /*1790*/  SHF.L.U32 R25, R168, 0x10, RZ ;  /* 0x00000010a8197819 */ /* 0x000fe400000006ff */
[----:B------:R-:W-:Y:S02]  /*17a0*/  PRMT R24, R169, 0x7632, R24 ;  /* 0x00007632a9187816 */ /* 0x000fe40000000018 */
[----:B------:R-:W-:Y:S01]  /*17b0*/  SHF.L.U32 R26, R23, 0x10, RZ ;  /* 0x00000010171a7819 */ /* 0x000fe200000006ff */
[----:B------:R-:W-:Y:S01]  /*17c0*/  FMUL.FTZ R194, R52, R25 ;  /* 0x0000001934c27220 */ /* 0x000fe20000410000 */
[C---:B------:R-:W-:Y:S01]  /*17d0*/  FMUL.FTZ R197, R2.reuse, R197 ;  /* 0x000000c502c57220 */ /* 0x040fe20000410000 */
[----:B0-----:R-:W-:Y:S01]  /*17e0*/  FADD.FTZ R179, -R233, R27 ;  /* 0x0000001be9b37221 */ /* 0x001fe20000010100 */
[----:B------:R-:W-:Y:S01]  /*17f0*/  FMUL.FTZ R198, R2, R181 ;  /* 0x000000b502c67220 */ /* 0x000fe20000410000 */
[----:B------:R-:W-:Y:S01]  /*1800*/  SHF.L.U32 R168, R24, 0x10, RZ ;  /* 0x0000001018a87819 */ /* 0x000fe200000006ff */
[----:B------:R-:W-:-:S02]  /*1810*/  IMAD.U32 R169, R169, 0x10000, RZ ;  /* 0x00010000a9a97824 */ /* 0x000fc400078e00ff */
[----:B------:R-:W-:Y:S01]  /*1820*/  FADD.FTZ R24, R237, R194 ;  /* 0x000000c2ed187221 */ /* 0x000fe20000010000 */
[----:B------:R-:W-:Y:S01]  /*1830*/  FMUL.FTZ R181, R53, R26 ;  /* 0x0000001a35b57220 */ /* 0x000fe20000410000 */
[----:B------:R-:W-:Y:S01]  /*1840*/  PRMT R27, R170, 0x7632, R27 ;  /* 0x00007632aa1b7816 */ /* 0x000fe2000000001b */
[C---:B------:R-:W-:Y:S01]  /*1850*/  FFMA.FTZ R23, R197.reuse, R194, R236 ;  /* 0x000000c2c5177223 */ /* 0x040fe200000100ec */
[----:B------:R-:W-:Y:S01]  /*1860*/  FMUL.FTZ R196, R2, R179 ;  /* 0x000000b302c47220 */ /* 0x000fe20000410000 */
[----:B------:R-:W-:Y:S01]  /*1870*/  FADD.FTZ R124, R124, R25 ;  /* 0x000000197c7c7221 */ /* 0x000fe20000010000 */
[----:B------:R-:W-:Y:S01]  /*1880*/  FFMA.FTZ R84, R197, R25, R84 ;  /* 0x00000019c5547223 */ /* 0x000fe20000010054 */
[----:B------:R-:W-:Y:S01]  /*1890*/  FMUL.FTZ R192, R54, R169 ;  /* 0x000000a936c07220 */ /* 0x000fe20000410000 */
[----:B------:R-:W-:Y:S01]  /*18a0*/  FADD.FTZ R25, R24, R181 ;  /* 0x000000b518197221 */ /* 0x000fe20000010000 */
[----:B-1----:R-:W-:Y:S01]  /*18b0*/  SHF.L.U32 R177, R170, 0x10, RZ ;  /* 0x00000010aab17819 */ /* 0x002fe200000006ff */
[----:B------:R-:W-:Y:S01]  /*18c0*/  FMUL.FTZ R195, R2, R195 ;  /* 0x000000c302c37220 */ /* 0x000fe20000410000 */
[----:B------:R-:W-:Y:S01]  /*18d0*/  FFMA.FTZ R24, R198, R181, R23 ;  /* 0x000000b5c6187223 */ /* 0x000fe20000010017 */
[----:B------:R-:W-:-:S02]  /*18e0*/  IMAD.U32 R170, R27, 0x10000, RZ ;  /* 0x000100001baa7824 */ /* 0x000fc400078e00ff */
[-C--:B------:R-:W-:Y:S01]  /*18f0*/  FFMA.FTZ R87, R196, R168.reuse, R87 ;  /* 0x000000a8c4577223 */ /* 0x080fe20000010057 */
[----:B------:R-:W-:Y:S01]  /*1900*/  FADD.FTZ R127, R127, R168 ;  /* 0x000000a87f7f7221 */ /* 0x000fe20000010000 */
        /* <DEDUP_REMOVED lines=8> */
[----:B------:R-:W-:Y:S01]  /*1990*/  FADD.FTZ R173, -R233, R173 ;  /* 0x000000ade9ad7221 */ /* 0x000fe20000010100 */
[----:B------:R-:W-:Y:S01]  /*19a0*/  FMUL.FTZ R193, R2, R193 ;  /* 0x000000c102c17220 */ /* 0x000fe20000410000 */
[----:B------:R-:W-:Y:S01]  /*19b0*/  FFMA.FTZ R24, R196, R27, R23 ;  /* 0x0000001bc4187223 */ /* 0x000fe20000010017 */
[C---:B------:R-:W-:Y:S01]  /*19c0*/  PRMT R176, R171.reuse, 0x7632, R176 ;  /* 0x00007632abb07816 */ /* 0x040fe200000000b0 */
[----:B------:R-:W-:Y:S01]  /*19d0*/  FFMA.FTZ R85, R198, R26, R85 ;  /* 0x0000001ac6557223 */ /* 0x000fe20000010055 */
[----:B------:R-:W-:Y:S01]  /*19e0*/  SHF.L.U32 R171, R171, 0x10, RZ ;  /* 0x00000010abab7819 */ /* 0x000fe200000006ff */
[----:B------:R-:W-:Y:S01]  /*19f0*/  FADD.FTZ R125, R125, R26 ;  /* 0x0000001a7d7d7221 */ /* 0x000fe20000010000 */
[----:B------:R-:W-:Y:S01]  /*1a00*/  FMUL.FTZ R25, R57, R170 ;  /* 0x000000aa39197220 */ /* 0x000fe20000410000 */
[----:B------:R-:W-:Y:S01]  /*1a10*/  FADD.FTZ R168, R169, R190 ;  /* 0x000000bea9a87221 */ /* 0x000fe20000010000 */
[----:B------:R-:W-:Y:S01]  /*1a20*/  FADD.FTZ R191, -R233, R174 ;  /* 0x000000aee9bf7221 */ /* 0x000fe20000010100 */
[----:B------:R-:W-:Y:S01]  /*1a30*/  FMUL.FTZ R26, R2, R173 ;  /* 0x000000ad021a7220 */ /* 0x000fe20000410000 */
[----:B------:R-:W-:Y:S01]  /*1a40*/  FFMA.FTZ R23, R193, R190, R24 ;  /* 0x000000bec1177223 */ /* 0x000fe20000010018 */
[----:B------:R-:W-:Y:S01]  /*1a50*/  SHF.L.U32 R176, R176, 0x10, RZ ;  /* 0x00000010b0b07819 */ /* 0x000fe200000006ff */
[----:B------:R-:W-:Y:S01]  /*1a60*/  FMUL.FTZ R180, R58, R171 ;  /* 0x000000ab3ab47220 */ /* 0x000fe20000410000 */
[----:B------:R-:W-:Y:S01]  /*1a70*/  FADD.FTZ R169, R168, R25 ;  /* 0x00000019a8a97221 */ /* 0x000fe20000010000 */
[----:B------:R-:W-:Y:S01]  /*1a80*/  FADD.FTZ R175, -R233, R175 ;  /* 0x000000afe9af7221 */ /* 0x000fe20000010100 */
[----:B------:R-:W-:Y:S01]  /*1a90*/  FMUL.FTZ R191, R2, R191 ;  /* 0x000000bf02bf7220 */ /* 0x000fe20000410000 */
[C---:B------:R-:W-:Y:S01]  /*1aa0*/  FFMA.FTZ R168, R26.reuse, R25, R23 ;  /* 0x000000191aa87223 */ /* 0x040fe20000010017 */
        /* <DEDUP_REMOVED lines=14> */
.L_x_6345:
[----:B------:R-:W-:Y:S05]  /*1b90*/  BSYNC B1 ;  /* 0x0000000000017941 */ /* 0x000fea0003800000 */
.L_x_6344:
        /* <DEDUP_REMOVED lines=10> */
[----:B------:R-:W-:-:S13]  /*1c40*/  ISETP.NE.AND.EX P6, PT, RZ, UR7, PT, P6 ;  /* 0x00000007ff007c0c */ /* 0x000fda000bfc5360 */
[----:B------:R-:W-:-:S05]  /*1c50*/  @P6 IMAD.WIDE.U32 R240, R238, 0x20, R240 ;  /* 0x00000020eef06825 */ /* 0x000fca00078e00f0 */
[----:B------:R-:W5:Y:S04]  /*1c60*/  @P6 LDG.E.128 R156, desc[UR4][R240.64] ;  /* 0x00000004f09c6981 */ /* 0x000f68000c1e1d00 */
[----:B------:R-:W5:Y:S01]  /*1c70*/  @P6 LDG.E.128 R160, desc[UR4][R240.64+0x10] ;  /* 0x00001004f0a06981 */ /* 0x000f62000c1e1d00 */
[----:B--2---:R-:W-:-:S05]  /*1c80*/  IMAD.WIDE.U32 R20, R234, 0x8, R20 ;  /* 0x00000008ea147825 */ /* 0x004fca00078e0014 */
[----:B------:R0:W5:Y:S01]  /*1c90*/  LDG.E.64 R182, desc[UR4][R20.64] ;  /* 0x0000000414b67981 */ /* 0x000162000c1e1b00 */
[C---:B---3--:R-:W-:Y:S01]  /*1ca0*/  FADD.FTZ R7, -R233.reuse, R8 ;  /* 0x00000008e9077221 */ /* 0x048fe20000010100 */
[C---:B------:R-:W-:Y:S01]  /*1cb0*/  FADD.FTZ R173, -R233.reuse, R11 ;  /* 0x0000000be9ad7221 */ /* 0x040fe20000010100 */
[C---:B------:R-:W-:Y:S01]  /*1cc0*/  FADD.FTZ R171, -R233.reuse, R9 ;  /* 0x00000009e9ab7221 */ /* 0x040fe20000010100 */
[C---:B----4-:R-:W-:Y:S01]  /*1cd0*/  FADD.FTZ R179, -R233.reuse, R18 ;  /* 0x00000012e9b37221 */ /* 0x050fe20000010100 */
[C---:B------:R-:W-:Y:S02]  /*1ce0*/  PRMT R8, R12.reuse, 0x7632, R8 ;  /* 0x000076320c087816 */ /* 0x040fe40000000008 */
[----:B------:R-:W-:Y:S01]  /*1cf0*/  SHF.L.U32 R11, R12, 0x10, RZ ;  /* 0x000000100c0b7819 */ /* 0x000fe200000006ff */
[----:B0-----:R-:W-:Y:S01]  /*1d00*/  FMUL.FTZ R21, R2, R7 ;  /* 0x0000000702157220 */ /* 0x001fe20000410000 */
[----:B------:R-:W-:Y:S02]  /*1d10*/  PRMT R12, R14, 0x7632, R12 ;  /* 0x000076320e0c7816 */ /* 0x000fe4000000000c */
[----:B------:R-:W-:Y:S01]  /*1d20*/  SHF.L.U32 R8, R8, 0x10, RZ ;  /* 0x0000001008087819 */ /* 0x000fe200000006ff */
[----:B------:R-:W-:Y:S01]  /*1d30*/  FMUL.FTZ R18, R60, R11 ;  /* 0x0000000b3c127220 */ /* 0x000fe20000410000 */
[--C-:B------:R-:W-:Y:S01]  /*1d40*/  FADD.FTZ R169, -R233, R10.reuse ;  /* 0x0000000ae9a97221 */ /* 0x100fe20000010100 */
[C---:B------:R-:W-:Y:S01]  /*1d50*/  PRMT R10, R13.reuse, 0x7632, R10 ;  /* 0x000076320d0a7816 */ /* 0x040fe2000000000a */
[----:B------:R-:W-:Y:S01]  /*1d60*/  FMUL.FTZ R22, R2, R171 ;  /* 0x000000ab02167220 */ /* 0x000fe20000410000 */
[----:B------:R-:W-:Y:S01]  /*1d70*/  SHF.L.U32 R13, R13, 0x10, RZ ;  /* 0x000000100d0d7819 */ /* 0x000fe200000006ff */
[----:B------:R-:W-:Y:S01]  /*1d80*/  IMAD.U32 R175, R14, 0x10000, RZ ;  /* 0x000100000eaf7824 */ /* 0x000fe200078e00ff */
[----:B------:R-:W-:Y:S01]  /*1d90*/  SHF.L.U32 R170, R12, 0x10, RZ ;  /* 0x000000100caa7819 */ /* 0x000fe200000006ff */
[----:B------:R-:W-:Y:S01]  /*1da0*/  FADD.FTZ R237, R237, R18 ;  /* 0x00000012eded7221 */ /* 0x000fe20000010000 */
[----:B------:R-:W-:Y:S01]  /*1db0*/  FMUL.FTZ R12, R61, R8 ;  /* 0x000000083d0c7220 */ /* 0x000fe20000410000 */
[----:B------:R-:W-:Y:S01]  /*1dc0*/  FFMA.FTZ R7, R21, R18, R236 ;  /* 0x0000001215077223 */ /* 0x000fe200000100ec */
[----:B------:R-:W-:Y:S01]  /*1dd0*/  PRMT R14, R15, 0x7632, R14 ;  /* 0x000076320f0e7816 */ /* 0x000fe2000000000e */
[----:B------:R-:W-:Y:S01]  /*1de0*/  FADD.FTZ R177, -R233, R17 ;  /* 0x00000011e9b17221 */ /* 0x000fe20000010100 */
[----:B------:R-:W-:Y:S01]  /*1df0*/  SHF.L.U32 R9, R15, 0x10, RZ ;  /* 0x000000100f097819 */ /* 0x000fe200000006ff */
[C---:B------:R-:W-:Y:S01]  /*1e00*/  FADD.FTZ R15, -R233.reuse, R16 ;  /* 0x00000010e90f7221 */ /* 0x040fe20000010100 */
        /* <DEDUP_REMOVED lines=25> */
[-C--:B------:R-:W-:Y:S01]  /*1fa0*/  FMUL.FTZ R10, R65, R170.reuse ;  /* 0x000000aa410a7220 */ /* 0x080fe20000410000 */
[----:B------:R-:W-:Y:S01]  /*1fb0*/  FADD.FTZ R7, R8, R15 ;  /* 0x0000000f08077221 */ /* 0x000fe20000010000 */
        /* <DEDUP_REMOVED lines=18> */
.L_x_6339:
[----:B------:R-:W-:Y:S05]  /*20e0*/  BSYNC B0 ;  /* 0x0000000000007941 */ /* 0x000fea0003800000 */
.L_x_6331:
[----:B------:R-:W-:Y:S01]  /*20f0*/  LOP3.LUT P6, RZ, R235, 0xff, RZ, 0xc0, !PT ;  /* 0x000000ffebff7812 */ /* 0x000fe200078cc0ff */
[----:B------:R-:W-:Y:S01]  /*2100*/  UMOV UR9, 0xffffffff ;  /* 0xffffffff00097882 */ /* 0x000fe20000000000 */
[----:B--234-:R-:W-:Y:S02]  /*2110*/  SHF.R.U32.HI R169, RZ, 0x5, R232 ;  /* 0x00000005ffa97819 */ /* 0x01cfe400000116e8 */
[----:B------:R-:W-:Y:S02]  /*2120*/  P2R R178, PR, RZ, 0x40 ;  /* 0x00000040ffb27803 */ /* 0x000fe40000000000 */
[----:B------:R-:W-:-:S07]  /*2130*/  LOP3.LUT R168, R169, 0x7fffffc, RZ, 0xc0, !PT ;  /* 0x07fffffca9a87812 */ /* 0x000fce00078ec0ff */
[----:B------:R-:W-:Y:S01]  /*2140*/  @!P6 VIADD R168, R168, 0x4 ;  /* 0x00000004a8a8e836 */ /* 0x000fe20000000000 */
[----:B------:R-:W-:-:S04]  /*2150*/  LOP3.LUT P6, RZ, R232, 0x1f, RZ, 0xc0, !PT ;  /* 0x0000001fe8ff7812 */ /* 0x000fc800078cc0ff */
[----:B------:R-:W-:Y:S01]  /*2160*/  P2R R170, PR, RZ, 0x40 ;  /* 0x00000040ffaa7803 */ /* 0x000fe20000000000 */
[----:B------:R-:W-:Y:S08]  /*2170*/  BRA.DIV UR9, `(.L_x_6346) ;  /* 0x0000003209e47947 */ /* 0x000ff0000b800000 */
        /* <DEDUP_REMOVED lines=17> */
[----:B------:R2:W4:Y:S02]  /*2290*/  SHFL.DOWN PT, R171, R170, 0x1, 0x1f ;  /* 0x08201f00aaab7f89 */ /* 0x00052400000e0000 */
.L_x_6436:
[----:B------:R-:W0:Y:S01]  /*22a0*/  S2R R173, SR_CgaCtaId ;  /* 0x0000000000ad7919 */ /* 0x000e220000008800 */
[----:B------:R-:W-:Y:S01]  /*22b0*/  LOP3.LUT P6, RZ, R232, 0x1f, RZ, 0xc0, !PT ;  /* 0x0000001fe8ff7812 */ /* 0x000fe200078cc0ff */
[----:B---3--:R-:W-:Y:S01]  /*22c0*/  FADD.FTZ R176, R177, R176 ;  /* 0x000000b0b1b07221 */ /* 0x008fe20000010000 */
[----:B------:R-:W-:Y:S01]  /*22d0*/  MOV R172, 0x400 ;  /* 0x0000040000ac7802 */ /* 0x000fe20000000f00 */
[----:B--2-4-:R-:W-:Y:S01]  /*22e0*/  FADD.FTZ R177, R170, R171 ;  /* 0x000000abaab17221 */ /* 0x014fe20000010000 */
[----:B------:R-:W-:Y:S05]  /*22f0*/  WARPSYNC.ALL ;  /* 0x0000000000007948 */ /* 0x000fea0003800000 */
[----:B------:R-:W-:Y:S04]  /*2300*/  BSSY B0, `(.L_x_6347) ;  /* 0x00000ce000007945 */ /* 0x000fe80003800000 */
[----:B------:R-:W-:-:S04]  /*2310*/  @!P6 LOP3.LUT R169, R169, 0x3, RZ, 0xc0, !PT ;  /* 0x00000003a9a9e812 */ /* 0x000fc800078ec0ff */
[----:B------:R-:W-:Y:S02]  /*2320*/  @!P6 IADD3 R169, R168, R169, RZ ;  /* 0x000000a9a8a9e210 */ /* 0x000fe40007ffe0ff */
[----:B0-----:R-:W-:-:S04]  /*2330*/  LEA R172, R173, R172, 0x18 ;  /* 0x000000acadac7211 */ /* 0x001fc800078ec0ff */
[----:B------:R-:W-:Y:S01]  /*2340*/  @!P6 LEA R179, R169, R172, 0x3 ;  /* 0x000000aca9b3e211 */ /* 0x000fe200078e18ff */
[----:B------:R-:W-:-:S04]  /*2350*/  IMAD R232, R168, 0x8, R172 ;  /* 0x00000008a8e87824 */ /* 0x000fc800078e02ac */
[----:B------:R0:W-:Y:S01]  /*2360*/  @!P6 STS.64 [R179+0x4000], R176 ;  /* 0x004000b0b300e388 */ /* 0x0001e20000000a00 */
[----:B------:R-:W-:Y:S01]  /*2370*/  BAR.SYNC.DEFER_BLOCKING 0x0 ;  /* 0x0000000000007b1d */ /* 0x000fe20000010000 */
[----:B------:R-:W-:Y:S02]  /*2380*/  ISETP.NE.AND P6, PT, R4, RZ, PT ;  /* 0x000000ff0400720c */ /* 0x000fe40003fc5270 */
[----:B0-----:R-:W-:Y:S01]  /*2390*/  @P0 IADD3 R177, R230, -0x1, RZ ;  /* 0xffffffffe6b10810 */ /* 0x001fe20007ffe0ff */
[----:B------:R-:W-:-:S04]  /*23a0*/  HFMA2.MMA R176, -RZ, RZ, 0, 0 ;  /* 0x00000000ffb07435 */ /* 0x000fc800000001ff */
[----:B------:R-:W-:Y:S01]  /*23b0*/  @P0 IMAD R177, R177, R6, RZ ;  /* 0x00000006b1b10224 */ /* 0x000fe200078e02ff */
[----:B------:R-:W0:Y:S04]  /*23c0*/  LDS.128 R168, [R232+0x4000] ;  /* 0x00400000e8a87984 */ /* 0x000e280000000c00 */
[----:B------:R-:W2:Y:S01]  /*23d0*/  LDS.128 R172, [R232+0x4010] ;  /* 0x00401000e8ac7984 */ /* 0x000ea20000000c00 */
[----:B0-----:R-:W-:Y:S01]  /*23e0*/  FADD.FTZ R233, RZ, R168 ;  /* 0x000000a8ffe97221 */ /* 0x001fe20000010000 */
[----:B------:R-:W-:-:S03]  /*23f0*/  FADD.FTZ R168, RZ, R169 ;  /* 0x000000a9ffa87221 */ /* 0x000fc60000010000 */
[----:B------:R-:W-:Y:S01]  /*2400*/  FADD.FTZ R233, R170, R233 ;  /* 0x000000e9aae97221 */ /* 0x000fe20000010000 */
[----:B------:R-:W-:Y:S01]  /*2410*/  FADD.FTZ R168, R171, R168 ;  /* 0x000000a8aba87221 */ /* 0x000fe20000010000 */
[----:B------:R-:W-:Y:S02]  /*2420*/  @P0 SHF.R.S32.HI R170, RZ, 0x1f, R177 ;  /* 0x0000001fffaa0819 */ /* 0x000fe400000114b1 */
[----:B--2---:R-:W-:Y:S01]  /*2430*/  FADD.FTZ R233, R233, R172 ;  /* 0x000000ace9e97221 */ /* 0x004fe20000010000 */
[----:B------:R-:W-:Y:S01]  /*2440*/  FADD.FTZ R168, R168, R173 ;  /* 0x000000ada8a87221 */ /* 0x000fe20000010000 */
[----:B------:R-:W-:Y:S02]  /*2450*/  @P0 LEA.HI R170, R170, R177, RZ, 0x3 ;  /* 0x000000b1aaaa0211 */ /* 0x000fe400078f18ff */
[----:B------:R-:W-:Y:S01]  /*2460*/  FADD.FTZ R174, R174, R233 ;  /* 0x000000e9aeae7221 */ /* 0x000fe20000010000 */
[----:B------:R-:W-:Y:S01]  /*2470*/  FADD.FTZ R175, R175, R168 ;  /* 0x000000a8afaf7221 */ /* 0x000fe20000010000 */
[----:B------:R-:W-:-:S02]  /*2480*/  @P0 LEA.HI.SX32 R176, R170, R5, 0x1d ;  /* 0x00000005aab00211 */ /* 0x000fc400078feaff */
[----:B------:R-:W-:Y:S01]  /*2490*/  FMUL.FTZ R174, R174, UR8 ;  /* 0x00000008aeae7c20 */ /* 0x000fe20008410000 */
[----:B------:R-:W-:-:S04]  /*24a0*/  FMUL.FTZ R175, R175, UR8 ;  /* 0x00000008afaf7c20 */ /* 0x000fc80008410000 */
[----:B------:R-:W-:Y:S01]  /*24b0*/  FSEL R174, R174, RZ, !P6 ;  /* 0x000000ffaeae7208 */ /* 0x000fe20007000000 */
[----:B------:R-:W-:Y:S06]  /*24c0*/  @!P5 BRA `(.L_x_6348) ;  /* 0x0000000800c4d947 */ /* 0x000fec0003800000 */
[----:B------:R-:W0:Y:S01]  /*24d0*/  @!P1 LDC.64 R168, c[0x0][0x2c8] ;  /* 0x0000b200ffa89b82 */ /* 0x000e220000000a00 */
[----:B------:R-:W-:Y:S07]  /*24e0*/  BSSY B1, `(.L_x_6349) ;  /* 0x000000e000017945 */ /* 0x000fee0003800000 */
[----:B------:R-:W2:Y:S01]  /*24f0*/  @P0 LDC.64 R170, c[0x0][0x298] ;  /* 0x0000a600ffaa0b82 */ /* 0x000ea20000000a00 */
[----:B0-----:R-:W-:-:S04]  /*2500*/  @!P1 ISETP.NE.U32.AND P6, PT, R168, RZ, PT ;  /* 0x000000ffa800920c */ /* 0x001fc80003fc5070 */
[----:B------:R-:W-:-:S04]  /*2510*/  @!P1 ISETP.NE.AND.EX P6, PT, R169, RZ, PT, P6 ;  /* 0x000000ffa900920c */ /* 0x000fc80003fc5360 */
[----:B-----5:R-:W-:Y:S01]  /*2520*/  @!P1 FSEL R179, R140, RZ, P6 ;  /* 0x000000ff8cb39208 */ /* 0x020fe20003000000 */
[----:B--2---:R-:W-:Y:S08]  /*2530*/  @!P1 BRA `(.L_x_6350) ;  /* 0x0000000000209947 */ /* 0x004ff00003800000 */
        /* <DEDUP_REMOVED lines=8> */
.L_x_6350:
[----:B------:R-:W-:Y:S05]  /*25c0*/  BSYNC B1 ;  /* 0x0000000000017941 */ /* 0x000fea0003800000 */
.L_x_6349:
        /* <DEDUP_REMOVED lines=15> */
.L_x_6352:
[----:B------:R-:W-:Y:S05]  /*26c0*/  BSYNC B1 ;  /* 0x0000000000017941 */ /* 0x000fea0003800000 */
.L_x_6351:
        /* <DEDUP_REMOVED lines=17> */
.L_x_6354:
[----:B------:R-:W-:Y:S05]  /*27e0*/  BSYNC B1 ;  /* 0x0000000000017941 */ /* 0x000fea0003800000 */
.L_x_6353:
        /* <DEDUP_REMOVED lines=15> */
.L_x_6356:
[----:B------:R-:W-:Y:S05]  /*28e0*/  BSYNC B1 ;  /* 0x0000000000017941 */ /* 0x000fea0003800000 */
.L_x_6355:
        /* <DEDUP_REMOVED lines=17> */
.L_x_6358:
[----:B------:R-:W-:Y:S05]  /*2a00*/  BSYNC B1 ;  /* 0x0000000000017941 */ /* 0x000fea0003800000 */
.L_x_6357:
        /* <DEDUP_REMOVED lines=16> */
.L_x_6360:
[----:B------:R-:W-:Y:S05]  /*2b10*/  BSYNC B1 ;  /* 0x0000000000017941 */ /* 0x000fea0003800000 */
.L_x_6359:
        /* <DEDUP_REMOVED lines=16> */
.L_x_6362:
[----:B------:R-:W-:Y:S05]  /*2c20*/  BSYNC B1 ;  /* 0x0000000000017941 */ /* 0x000fea0003800000 */
.L_x_6361:
        /* <DEDUP_REMOVED lines=16> */
.L_x_6364:
[----:B------:R-:W-:Y:S05]  /*2d30*/  BSYNC B1 ;  /* 0x0000000000017941 */ /* 0x000fea0003800000 */
.L_x_6363:
        /* <DEDUP_REMOVED lines=42> */
.L_x_6348:
[----:B------:R-:W-:Y:S05]  /*2fe0*/  BSYNC B0 ;  /* 0x0000000000007941 */ /* 0x000fea0003800000 */
.L_x_6347:
[----:B------:R-:W-:Y:S04]  /*2ff0*/  BSSY B0, `(.L_x_6365) ;  /* 0x00000b3000007945 */ /* 0x000fe80003800000 */
[----:B------:R-:W-:Y:S05]  /*3000*/  @!P4 BRA `(.L_x_6366) ;  /* 0x0000000800c4c947 */ /* 0x000fea0003800000 */
[----:B--2---:R-:W0:Y:S01]  /*3010*/  @!P1 LDC.64 R168, c[0x0][0x2c8] ;  /* 0x0000b200ffa89b82 */ /* 0x004e220000000a00 */
[----:B------:R-:W-:Y:S07]  /*3020*/  BSSY B1, `(.L_x_6367) ;  /* 0x000000e000017945 */ /* 0x000fee0003800000 */
[----:B------:R-:W2:Y:S01]  /*3030*/  @P0 LDC.64 R170, c[0x0][0x298] ;  /* 0x0000a600ffaa0b82 */ /* 0x000ea20000000a00 */
[----:B0-----:R-:W-:-:S04]  /*3040*/  @!P1 ISETP.NE.U32.AND P6, PT, R168, RZ, PT ;  /* 0x000000ffa800920c */ /* 0x001fc80003fc5070 */
[----:B------:R-:W-:-:S04]  /*3050*/  @!P1 ISETP.NE.AND.EX P6, PT, R169, RZ, PT, P6 ;  /* 0x000000ffa900920c */ /* 0x000fc80003fc5360 */
[----:B-----5:R-:W-:Y:S01]  /*3060*/  @!P1 FSEL R233, R32, RZ, P6 ;  /* 0x000000ff20e99208 */ /* 0x020fe20003000000 */
[----:B--2---:R-:W-:Y:S08]  /*3070*/  @!P1 BRA `(.L_x_6368) ;  /* 0x0000000000209947 */ /* 0x004ff00003800000 */
        /* <DEDUP_REMOVED lines=8> */
.L_x_6368:
[----:B------:R-:W-:Y:S05]  /*3100*/  BSYNC B1 ;  /* 0x0000000000017941 */ /* 0x000fea0003800000 */
.L_x_6367:
        /* <DEDUP_REMOVED lines=15> */
.L_x_6370:
[----:B------:R-:W-:Y:S05]  /*3200*/  BSYNC B1 ;  /* 0x0000000000017941 */ /* 0x000fea0003800000 */
.L_x_6369:
        /* <DEDUP_REMOVED lines=17> */
.L_x_6372:
[----:B------:R-:W-:Y:S05]  /*3320*/  BSYNC B1 ;  /* 0x0000000000017941 */ /* 0x000fea0003800000 */
.L_x_6371:
        /* <DEDUP_REMOVED lines=15> */
.L_x_6374:
[----:B------:R-:W-:Y:S05]  /*3420*/  BSYNC B1 ;  /* 0x0000000000017941 */ /* 0x000fea0003800000 */
.L_x_6373:
        /* <DEDUP_REMOVED lines=17> */
.L_x_6376:
[----:B------:R-:W-:Y:S05]  /*3540*/  BSYNC B1 ;  /* 0x0000000000017941 */ /* 0x000fea0003800000 */
.L_x_6375:
        /* <DEDUP_REMOVED lines=16> */
.L_x_6378:
[----:B------:R-:W-:Y:S05]  /*3650*/  BSYNC B1 ;  /* 0x0000000000017941 */ /* 0x000fea0003800000 */
.L_x_6377:
        /* <DEDUP_REMOVED lines=16> */
.L_x_6380:
[----:B------:R-:W-:Y:S05]  /*3760*/  BSYNC B1 ;  /* 0x0000000000017941 */ /* 0x000fea0003800000 */
.L_x_6379:
        /* <DEDUP_REMOVED lines=16> */
.L_x_6382:
[----:B------:R-:W-:Y:S05]  /*3870*/  BSYNC B1 ;  /* 0x0000000000017941 */ /* 0x000fea0003800000 */
.L_x_6381:
        /* <DEDUP_REMOVED lines=42> */
.L_x_6366:
[----:B------:R-:W-:Y:S05]  /*3b20*/  BSYNC B0 ;  /* 0x0000000000007941 */ /* 0x000fea0003800000 */
.L_x_6365:
[----:B------:R-:W-:Y:S04]  /*3b30*/  BSSY B0, `(.L_x_6383) ;  /* 0x00000b3000007945 */ /* 0x000fe80003800000 */
[----:B------:R-:W-:Y:S05]  /*3b40*/  @!P3 BRA `(.L_x_6384) ;  /* 0x0000000800c4b947 */ /* 0x000fea0003800000 */
[----:B--23--:R-:W0:Y:S01]  /*3b50*/  @!P1 LDC.64 R168, c[0x0][0x2c8] ;  /* 0x0000b200ffa89b82 */ /* 0x00ce220000000a00 */
[----:B------:R-:W-:Y:S07]  /*3b60*/  BSSY B1, `(.L_x_6385) ;  /* 0x000000e000017945 */ /* 0x000fee0003800000 */
[----:B------:R-:W2:Y:S01]  /*3b70*/  @P0 LDC.64 R170, c[0x0][0x298] ;  /* 0x0000a600ffaa0b82 */ /* 0x000ea20000000a00 */
[----:B0-----:R-:W-:-:S04]  /*3b80*/  @!P1 ISETP.NE.U32.AND P6, PT, R168, RZ, PT ;  /* 0x000000ffa800920c */ /* 0x001fc80003fc5070 */
[----:B------:R-:W-:-:S04]  /*3b90*/  @!P1 ISETP.NE.AND.EX P6, PT, R169, RZ, PT, P6 ;  /* 0x000000ffa900920c */ /* 0x000fc80003fc5360 */
[----:B-----5:R-:W-:Y:S01]  /*3ba0*/  @!P1 FSEL R233, R148, RZ, P6 ;  /* 0x000000ff94e99208 */ /* 0x020fe20003000000 */
[----:B--2---:R-:W-:Y:S08]  /*3bb0*/  @!P1 BRA `(.L_x_6386) ;  /* 0x0000000000209947 */ /* 0x004ff00003800000 */
        /* <DEDUP_REMOVED lines=8> */
.L_x_6386:
[----:B------:R-:W-:Y:S05]  /*3c40*/  BSYNC B1 ;  /* 0x0000000000017941 */ /* 0x000fea0003800000 */
.L_x_6385:
        /* <DEDUP_REMOVED lines=15> */
.L_x_6388:
[----:B------:R-:W-:Y:S05]  /*3d40*/  BSYNC B1 ;  /* 0x0000000000017941 */ /* 0x000fea0003800000 */
.L_x_6387:
        /* <DEDUP_REMOVED lines=17> */
.L_x_6390:
[----:B------:R-:W-:Y:S05]  /*3e60*/  BSYNC B1 ;  /* 0x0000000000017941 */ /* 0x000fea0003800000 */
.L_x_6389:
        /* <DEDUP_REMOVED lines=15> */
.L_x_6392:
[----:B------:R-:W-:Y:S05]  /*3f60*/  BSYNC B1 ;  /* 0x0000000000017941 */ /* 0x000fea0003800000 */
.L_x_6391:
        /* <DEDUP_REMOVED lines=17> */
.L_x_6394:
[----:B------:R-:W-:Y:S05]  /*4080*/  BSYNC B1 ;  /* 0x0000000000017941 */ /* 0x000fea0003800000 */
.L_x_6393:
        /* <DEDUP_REMOVED lines=16> */
.L_x_6396:
[----:B------:R-:W-:Y:S05]  /*4190*/  BSYNC B1 ;  /* 0x0000000000017941 */ /* 0x000fea0003800000 */
.L_x_6395:
        /* <DEDUP_REMOVED lines=16> */
.L_x_6398:
[----:B------:R-:W-:Y:S05]  /*42a0*/  BSYNC B1 ;  /* 0x0000000000017941 */ /* 0x000fea0003800000 */
.L_x_6397:
        /* <DEDUP_REMOVED lines=16> */
.L_x_6400:
[----:B------:R-:W-:Y:S05]  /*43b0*/  BSYNC B1 ;  /* 0x0000000000017941 */ /* 0x000fea0003800000 */
.L_x_6399:
        /* <DEDUP_REMOVED lines=42> */
.L_x_6384:
[----:B------:R-:W-:Y:S05]  /*4660*/  BSYNC B0 ;  /* 0x0000000000007941 */ /* 0x000fea0003800000 */
.L_x_6383:
[----:B------:R-:W-:Y:S04]  /*4670*/  BSSY B0, `(.L_x_6401) ;  /* 0x00000b1000007945 */ /* 0x000fe80003800000 */
[----:B------:R-:W-:Y:S05]  /*4680*/  @!P2 BRA `(.L_x_6402) ;  /* 0x0000000800bca947 */ /* 0x000fea0003800000 */
[----:B0-23--:R-:W0:Y:S01]  /*4690*/  @!P1 LDC.64 R168, c[0x0][0x2c8] ;  /* 0x0000b200ffa89b82 */ /* 0x00de220000000a00 */
        /* <DEDUP_REMOVED lines=14> */
.L_x_6404:
[----:B------:R-:W-:Y:S05]  /*4780*/  BSYNC B1 ;  /* 0x0000000000017941 */ /* 0x000fea0003800000 */
.L_x_6403:
        /* <DEDUP_REMOVED lines=15> */
.L_x_6406:
[----:B------:R-:W-:Y:S05]  /*4880*/  BSYNC B1 ;  /* 0x0000000000017941 */ /* 0x000fea0003800000 */
.L_x_6405:
        /* <DEDUP_REMOVED lines=17> */
.L_x_6408:
[----:B------:R-:W-:Y:S05]  /*49a0*/  BSYNC B1 ;  /* 0x0000000000017941 */ /* 0x000fea0003800000 */
.L_x_6407:
        /* <DEDUP_REMOVED lines=15> */
.L_x_6410:
[----:B------:R-:W-:Y:S05]  /*4aa0*/  BSYNC B1 ;  /* 0x0000000000017941 */ /* 0x000fea0003800000 */
.L_x_6409:
        /* <DEDUP_REMOVED lines=17> */
.L_x_6412:
[----:B------:R-:W-:Y:S05]  /*4bc0*/  BSYNC B1 ;  /* 0x0000000000017941 */ /* 0x000fea0003800000 */
.L_x_6411:
        /* <DEDUP_REMOVED lines=16> */
.L_x_6414:
[----:B------:R-:W-:Y:S05]  /*4cd0*/  BSYNC B1 ;  /* 0x0000000000017941 */ /* 0x000fea0003800000 */
.L_x_6413:
        /* <DEDUP_REMOVED lines=16> */
.L_x_6416:
[----:B------:R-:W-:Y:S05]  /*4de0*/  BSYNC B1 ;  /* 0x0000000000017941 */ /* 0x000fea0003800000 */
.L_x_6415:
        /* <DEDUP_REMOVED lines=17> */
.L_x_6418:
[----:B------:R-:W-:Y:S05]  /*4f00*/  BSYNC B1 ;  /* 0x0000000000017941 */ /* 0x000fea0003800000 */
.L_x_6417:
        /* <DEDUP_REMOVED lines=39> */
.L_x_6402:
[----:B------:R-:W-:Y:S05]  /*5180*/  BSYNC B0 ;  /* 0x0000000000007941 */ /* 0x000fea0003800000 */
.L_x_6401:
[----:B------:R-:W-:Y:S02]  /*5190*/  IADD3 R3, R3, UR10, RZ ;  /* 0x0000000a03037c10 */ /* 0x000fe4000fffe0ff */
[----:B------:R-:W-:Y:S02]  /*51a0*/  ISETP.NE.AND P1, PT, R178, RZ, PT ;  /* 0x000000ffb200720c */ /* 0x000fe40003f25270 */
[----:B------:R-:W-:Y:S02]  /*51b0*/  ISETP.GE.AND P0, PT, R3, UR11, PT ;  /* 0x0000000b03007c0c */ /* 0x000fe4000bf06270 */
[----:B------:R-:W-:-:S11]  /*51c0*/  SEL R235, RZ, 0x1, P1 ;  /* 0x00000001ffeb7807 */ /* 0x000fd60000800000 */
[----:B------:R-:W-:Y:S05]  /*51d0*/  @!P0 BRA `(.L_x_6419) ;  /* 0xffffffb000c08947 */ /* 0x000fea000383ffff */
.L_x_6330:
        /* <DEDUP_REMOVED lines=16> */
.L_x_6421:
[----:B------:R-:W-:Y:S05]  /*52e0*/  BSYNC B0 ;  /* 0x0000000000007941 */ /* 0x000fea0003800000 */
.L_x_6420:
        /* <DEDUP_REMOVED lines=11> */
.L_x_6423:
[----:B------:R-:W-:Y:S05]  /*53a0*/  BSYNC B0 ;  /* 0x0000000000007941 */ /* 0x000fea0003800000 */
.L_x_6422:
        /* <DEDUP_REMOVED lines=11> */
.L_x_6425:
[----:B------:R-:W-:Y:S05]  /*5460*/  BSYNC B0 ;  /* 0x0000000000007941 */ /* 0x000fea0003800000 */
.L_x_6424:
        /* <DEDUP_REMOVED lines=10> */
.L_x_6346:
[----:B------:R-:W-:Y:S01]  /*5510*/  HFMA2.MMA R235, -RZ, RZ, 0, 9.5367431640625e-07 ;  /* 0x00000010ffeb7435 */ /* 0x000fe200000001ff */
[----:B------:R-:W-:Y:S01]  /*5520*/  MOV R234, R237 ;  /* 0x000000ed00ea7202 */ /* 0x000fe20000000f00 */
[----:B------:R-:W-:Y:S01]  /*5530*/  IMAD.MOV.U32 R179, RZ, RZ, -0x1 ;  /* 0xffffffffffb37424 */ /* 0x000fe200078e00ff */
[----:B------:R-:W-:-:S08]  /*5540*/  MOV R238, 0x1f ;  /* 0x0000001f00ee7802 */ /* 0x000fd00000000f00 */
[----:B01---5:R-:W-:Y:S05]  /*5550*/  WARPSYNC.COLLECTIVE R179, `(.L_x_6426) ;  /* 0x00000000b3087348 */ /* 0x023fea0003c00000 */
[----:B------:R2:W3:Y:S02]  /*5560*/  SHFL.DOWN P6, R233, R234, R235, R238 ;  /* 0x080000ebeae97389 */ /* 0x0004e400000c00ee */
[----:B0123-5:R-:W-:Y:S01]  /*5570*/  ENDCOLLECTIVE ;  /* 0x000000000000791b */ /* 0x02ffe20003800000 */
.L_x_6426:
[----:B------:R-:W-:Y:S02]  /*5580*/  MOV R234, R236 ;  /* 0x000000ec00ea7202 */ /* 0x000fe40000000f00 */
[----:B------:R-:W-:-:S07]  /*5590*/  MOV R170, R233 ;  /* 0x000000e900aa7202 */ /* 0x000fce0000000f00 */
[----:B------:R-:W-:Y:S05]  /*55a0*/  WARPSYNC.COLLECTIVE R179, `(.L_x_6427) ;  /* 0x00000000b3087348 */ /* 0x000fea0003c00000 */
[----:B------:R0:W1:Y:S02]  /*55b0*/  SHFL.DOWN P6, R233, R234, R235, R238 ;  /* 0x080000ebeae97389 */ /* 0x00006400000c00ee */
[----:B01----:R-:W-:Y:S01]  /*55c0*/  ENDCOLLECTIVE ;  /* 0x000000000000791b */ /* 0x003fe20003800000 */
.L_x_6427:
[----:B------:R-:W-:Y:S01]  /*55d0*/  FADD.FTZ R170, R170, R237 ;  /* 0x000000edaaaa7221 */ /* 0x000fe20000010000 */
[----:B------:R-:W-:-:S03]  /*55e0*/  HFMA2.MMA R235, -RZ, RZ, 0, 4.76837158203125e-07 ;  /* 0x00000008ffeb7435 */ /* 0x000fc600000001ff */
[----:B------:R-:W-:Y:S01]  /*55f0*/  IMAD.MOV.U32 R234, RZ, RZ, R170 ;  /* 0x000000ffffea7224 */ /* 0x000fe200078e00aa */
[----:B------:R-:W-:-:S07]  /*5600*/  MOV R171, R233 ;  /* 0x000000e900ab7202 */ /* 0x000fce0000000f00 */
[----:B------:R-:W-:Y:S05]  /*5610*/  WARPSYNC.COLLECTIVE R179, `(.L_x_6428) ;  /* 0x00000000b3087348 */ /* 0x000fea0003c00000 */
[----:B------:R0:W1:Y:S02]  /*5620*/  SHFL.DOWN P6, R233, R234, R235, R238 ;  /* 0x080000ebeae97389 */ /* 0x00006400000c00ee */
[----:B01----:R-:W-:Y:S01]  /*5630*/  ENDCOLLECTIVE ;  /* 0x000000000000791b */ /* 0x003fe20003800000 */
.L_x_6428:
[----:B------:R-:W-:-:S05]  /*5640*/  FADD.FTZ R171, R171, R236 ;  /* 0x000000ecabab7221 */ /* 0x000fca0000010000 */
[----:B------:R-:W-:Y:S02]  /*5650*/  MOV R234, R171 ;  /* 0x000000ab00ea7202 */ /* 0x000fe40000000f00 */
[----:B------:R-:W-:-:S07]  /*5660*/  MOV R173, R233 ;  /* 0x000000e900ad7202 */ /* 0x000fce0000000f00 */
[----:B------:R-:W-:Y:S05]  /*5670*/  WARPSYNC.COLLECTIVE R179, `(.L_x_6429) ;  /* 0x00000000b3087348 */ /* 0x000fea0003c00000 */
[----:B------:R0:W1:Y:S02]  /*5680*/  SHFL.DOWN P6, R233, R234, R235, R238 ;  /* 0x080000ebeae97389 */ /* 0x00006400000c00ee */
[----:B01----:R-:W-:Y:S01]  /*5690*/  ENDCOLLECTIVE ;  /* 0x000000000000791b */ /* 0x003fe20003800000 */
.L_x_6429:
[----:B------:R-:W-:Y:S01]  /*56a0*/  FADD.FTZ R173, R170, R173 ;  /* 0x000000adaaad7221 */ /* 0x000fe20000010000 */
[----:B------:R-:W-:-:S04]  /*56b0*/  HFMA2.MMA R235, -RZ, RZ, 0, 2.384185791015625e-07 ;  /* 0x00000004ffeb7435 */ /* 0x000fc800000001ff */
[----:B------:R-:W-:Y:S01]  /*56c0*/  MOV R234, R173 ;  /* 0x000000ad00ea7202 */ /* 0x000fe20000000f00 */
[----:B------:R-:W-:-:S07]  /*56d0*/  IMAD.MOV.U32 R172, RZ, RZ, R233 ;  /* 0x000000ffffac7224 */ /* 0x000fce00078e00e9 */
[----:B------:R-:W-:Y:S05]  /*56e0*/  WARPSYNC.COLLECTIVE R179, `(.L_x_6430) ;  /* 0x00000000b3087348 */ /* 0x000fea0003c00000 */
[----:B------:R0:W1:Y:S02]  /*56f0*/  SHFL.DOWN P6, R233, R234, R235, R238 ;  /* 0x080000ebeae97389 */ /* 0x00006400000c00ee */
[----:B01----:R-:W-:Y:S01]  /*5700*/  ENDCOLLECTIVE ;  /* 0x000000000000791b */ /* 0x003fe20003800000 */
.L_x_6430:
[----:B------:R-:W-:-:S04]  /*5710*/  FADD.FTZ R172, R171, R172 ;  /* 0x000000acabac7221 */ /* 0x000fc80000010000 */
[----:B------:R-:W-:Y:S01]  /*5720*/  IMAD.MOV.U32 R234, RZ, RZ, R172 ;  /* 0x000000ffffea7224 */ /* 0x000fe200078e00ac */
[----:B------:R-:W-:-:S07]  /*5730*/  MOV R174, R233 ;  /* 0x000000e900ae7202 */ /* 0x000fce0000000f00 */
[----:B------:R-:W-:Y:S05]  /*5740*/  WARPSYNC.COLLECTIVE R179, `(.L_x_6431) ;  /* 0x00000000b3087348 */ /* 0x000fea0003c00000 */
[----:B------:R0:W1:Y:S02]  /*5750*/  SHFL.DOWN P6, R233, R234, R235, R238 ;  /* 0x080000ebeae97389 */ /* 0x00006400000c00ee */
[----:B01----:R-:W-:Y:S01]  /*5760*/  ENDCOLLECTIVE ;  /* 0x000000000000791b */ /* 0x003fe20003800000 */
.L_x_6431:
[----:B------:R-:W-:Y:S01]  /*5770*/  FADD.FTZ R174, R173, R174 ;  /* 0x000000aeadae7221 */ /* 0x000fe20000010000 */
[----:B------:R-:W-:-:S04]  /*5780*/  HFMA2.MMA R235, -RZ, RZ, 0, 1.1920928955078125e-07 ;  /* 0x00000002ffeb7435 */ /* 0x000fc800000001ff */
[----:B------:R-:W-:Y:S02]  /*5790*/  MOV R234, R174 ;  /* 0x000000ae00ea7202 */ /* 0x000fe40000000f00 */
[----:B------:R-:W-:-:S07]  /*57a0*/  MOV R175, R233 ;  /* 0x000000e900af7202 */ /* 0x000fce0000000f00 */
[----:B------:R-:W-:Y:S05]  /*57b0*/  WARPSYNC.COLLECTIVE R179, `(.L_x_6432) ;  /* 0x00000000b3087348 */ /* 0x000fea0003c00000 */
[----:B------:R0:W1:Y:S02]  /*57c0*/  SHFL.DOWN P6, R233, R234, R235, R238 ;  /* 0x080000ebeae97389 */ /* 0x00006400000c00ee */
[----:B01----:R-:W-:Y:S01]  /*57d0*/  ENDCOLLECTIVE ;  /* 0x000000000000791b */ /* 0x003fe20003800000 */
.L_x_6432:
[----:B------:R-:W-:-:S05]  /*57e0*/  FADD.FTZ R175, R172, R175 ;  /* 0x000000afacaf7221 */ /* 0x000fca0000010000 */
[----:B------:R-:W-:Y:S01]  /*57f0*/  MOV R234, R175 ;  /* 0x000000af00ea7202 */ /* 0x000fe20000000f00 */
[----:B------:R-:W-:-:S07]  /*5800*/  IMAD.MOV.U32 R177, RZ, RZ, R233 ;  /* 0x000000ffffb17224 */ /* 0x000fce00078e00e9 */
[----:B------:R-:W-:Y:S05]  /*5810*/  WARPSYNC.COLLECTIVE R179, `(.L_x_6433) ;  /* 0x00000000b3087348 */ /* 0x000fea0003c00000 */
[----:B------:R0:W1:Y:S02]  /*5820*/  SHFL.DOWN P6, R233, R234, R235, R238 ;  /* 0x080000ebeae97389 */ /* 0x00006400000c00ee */
[----:B01----:R-:W-:Y:S01]  /*5830*/  ENDCOLLECTIVE ;  /* 0x000000000000791b */ /* 0x003fe20003800000 */
.L_x_6433:
[----:B------:R-:W-:-:S05]  /*5840*/  FADD.FTZ R177, R174, R177 ;  /* 0x000000b1aeb17221 */ /* 0x000fca0000010000 */
[----:B------:R-:W-:Y:S01]  /*5850*/  MOV R234, R177 ;  /* 0x000000b100ea7202 */ /* 0x000fe20000000f00 */
[----:B------:R-:W-:Y:S01]  /*5860*/  IMAD.MOV.U32 R235, RZ, RZ, 0x1 ;  /* 0x00000001ffeb7424 */ /* 0x000fe200078e00ff */
[----:B------:R-:W-:-:S07]  /*5870*/  MOV R176, R233 ;  /* 0x000000e900b07202 */ /* 0x000fce0000000f00 */
[----:B------:R-:W-:Y:S05]  /*5880*/  WARPSYNC.COLLECTIVE R179, `(.L_x_6434) ;  /* 0x00000000b3087348 */ /* 0x000fea0003c00000 */
[----:B------:R0:W1:Y:S02]  /*5890*/  SHFL.DOWN P6, R233, R234, R235, R238 ;  /* 0x080000ebeae97389 */ /* 0x00006400000c00ee */
[----:B01----:R-:W-:Y:S01]  /*58a0*/  ENDCOLLECTIVE ;  /* 0x000000000000791b */ /* 0x003fe20003800000 */
.L_x_6434:
[----:B------:R-:W-:-:S05]  /*58b0*/  FADD.FTZ R170, R175, R176 ;  /* 0x000000b0afaa7221 */ /* 0x000fca0000010000 */
[----:B------:R-:W-:Y:S02]  /*58c0*/  MOV R234, R170 ;  /* 0x000000aa00ea7202 */ /* 0x000fe40000000f00 */
[----:B------:R-:W-:-:S07]  /*58d0*/  MOV R176, R233 ;  /* 0x000000e900b07202 */ /* 0x000fce0000000f00 */
[----:B------:R-:W-:Y:S05]  /*58e0*/  WARPSYNC.COLLECTIVE R179, `(.L_x_6435) ;  /* 0x00000000b3087348 */ /* 0x000fea0003c00000 */
[----:B------:R0:W1:Y:S02]  /*58f0*/  SHFL.DOWN P6, R233, R234, R235, R238 ;  /* 0x080000ebeae97389 */ /* 0x00006400000c00ee */
[----:B01----:R-:W-:Y:S01]  /*5900*/  ENDCOLLECTIVE ;  /* 0x000000000000791b */ /* 0x003fe20003800000 */
.L_x_6435:
[----:B------:R-:W-:Y:S01]  /*5910*/  MOV R171, R233 ;  /* 0x000000e900ab7202 */ /* 0x000fe20000000f00 */
[----:B------:R-:W-:Y:S06]  /*5920*/  BRA `(.L_x_6436) ;  /* 0xffffffc8005c7947 */ /* 0x000fec000383ffff */
.L_x_6437:
        /* <DEDUP_REMOVED lines=13> */
.L_x_13951:


//--------------------- .text._ZN10layer_norm22ln_bwd_finalize_kernelINS_22Kernel_traits_finalizeILj4096Ef13__nv_bfloat16fS2_fjLb0ELj1024ELj4ENS_18Kernel_traits_baseILj4096EfS2_fS2_fjLj1024EEEEELb0ELb1EEEvNS_9BwdParamsE --------------------------
	.section	.text._ZN10layer_norm22ln_bwd_finalize_kernelINS_22Kernel_traits_finalizeILj4096Ef13__nv_bfloat16fS2_fjLb0ELj1024ELj4ENS_18Kernel_traits_baseILj4096EfS2_fS2_fjLj1024EEEEELb0ELb1EEEvNS_9BwdParamsE,"ax",@progbits
	.align	128
        .global         _ZN10layer_norm22ln_bwd_finalize_kernelINS_22Kernel_traits_finalizeILj4096Ef13__nv_bfloat16fS2_fjLb0ELj1024ELj4ENS_18Kernel_traits_baseILj4096EfS2_fS2_fjLj1024EEEEELb0ELb1EEEvNS_9BwdParamsE
        .type           _ZN10layer_norm22ln_bwd_finalize_kernelINS_22Kernel_traits_finalizeILj4096Ef13__nv_bfloat16fS2_fjLb0ELj1024ELj4ENS_18Kernel_traits_baseILj4096EfS2_fS2_fjLj1024EEEEELb0ELb1EEEvNS_9BwdParamsE,@function
        .size           _ZN10layer_norm22ln_bwd_finalize_kernelINS_22Kernel_traits_finalizeILj4096Ef13__nv_bfloat16fS2_fjLb0ELj1024ELj4ENS_18Kernel_traits_baseILj4096EfS2_fS2_fjLj1024EEEEELb0ELb1EEEvNS_9BwdParamsE,(.L_x_13952 - _ZN10layer_norm22ln_bwd_finalize_kernelINS_22Kernel_traits_finalizeILj4096Ef13__nv_bfloat16fS2_fjLb0ELj1024ELj4ENS_18Kernel_traits_baseILj4096EfS2_fS2_fjLj1024EEEEELb0ELb1EEEvNS_9BwdParamsE)
        .other          _ZN10layer_norm22ln_bwd_finalize_kernelINS_22Kernel_traits_finalizeILj4096Ef13__nv_bfloat16fS2_fjLb0ELj1024ELj4ENS_18Kernel_traits_baseILj4096EfS2_fS2_fjLj1024EEEEELb0ELb1EEEvNS_9BwdParamsE,@"STO_CUDA_ENTRY STV_DEFAULT"
_ZN10layer_norm22ln_bwd_finalize_kernelINS_22Kernel_traits_finalizeILj4096Ef13__nv_bfloat16fS2_fjLb0ELj1024ELj4ENS_18Kernel_traits_baseILj4096EfS2_fS2_fjLj1024EEEEELb0ELb1EEEvNS_9BwdParamsE:
.text._ZN10layer_norm22ln_bwd_finalize_kernelINS_22Kernel_traits_finalizeILj4096Ef13__nv_bfloat16fS2_fjLb0ELj1024ELj4ENS_18Kernel_traits_baseILj4096EfS2_fS2_fjLj1024EEEEELb0ELb1EEEvNS_9BwdParamsE:
        /* <DEDUP_REMOVED lines=26> */
.L_x_6447:
        /* <DEDUP_REMOVED lines=31> */
.L_x_6442:
        /* <DEDUP_REMOVED lines=34> */
.L_x_6441:
[----:B------:R-:W-:Y:S05]  /*05b0*/  BSYNC B1 ;  /* 0x0000000000017941 */ /* 0x000fea0003800000 */
.L_x_6440:
        /* <DEDUP_REMOVED lines=25> */
.L_x_6444:
[----:B------:R-:W-:Y:S05]  /*0750*/  BSYNC B1 ;  /* 0x0000000000017941 */ /* 0x000fea0003800000 */
.L_x_6443:
        /* <DEDUP_REMOVED lines=12> */
.L_x_6439:
[----:B------:R-:W-:Y:S05]  /*0820*/  BSYNC B0 ;  /* 0x0000000000007941 */ /* 0x000fea0003800000 */
.L_x_6438:
        /* <DEDUP_REMOVED lines=29> */
.L_x_6458:
[----:B------:R-:W-:Y:S01]  /*0a00*/  @!P1 SHF.R.U32.HI R12, RZ, 0x3, R0 ;  /* 0x00000003ff0c9819 */ /* 0x000fe20000011600 */
[----:B----4-:R-:W-:Y:S01]  /*0a10*/  FADD.FTZ R14, R9, R14 ;  /* 0x0000000e090e7221 */ /* 0x010fe20000010000 */
[----:B---3--:R-:W-:Y:S02]  /*0a20*/  FADD.FTZ R11, R10, R11 ;  /* 0x0000000b0a0b7221 */ /* 0x008fe40000010000 */
[----:B------:R-:W-:-:S05]  /*0a30*/  @!P1 LOP3.LUT R12, R12, 0x1ffffffc, RZ, 0xc0, !PT ;  /* 0x1ffffffc0c0c9812 */ /* 0x000fca00078ec0ff */
[----:B------:R3:W-:Y:S04]  /*0a40*/  @!P1 STS [R12+UR4+0x2000], R14 ;  /* 0x0020000e0c009988 */ /* 0x0007e80008000804 */
[----:B------:R3:W-:Y:S02]  /*0a50*/  @!P1 STS [R12+UR4+0x2080], R11 ;  /* 0x0020800b0c009988 */ /* 0x0007e40008000804 */
.L_x_6445:
        /* <DEDUP_REMOVED lines=15> */
.L_x_6446:
[----:B------:R-:W-:Y:S01]  /*0b50*/  HFMA2.MMA R19, -RZ, RZ, 0, 5.9604644775390625e-08 ;  /* 0x00000001ff137435 */ /* 0x000fe200000001ff */
[----:B0--3--:R-:W-:Y:S01]  /*0b60*/  MOV R20, R10 ;  /* 0x0000000a00147202 */ /* 0x009fe20000000f00 */
[----:B------:R-:W-:Y:S01]  /*0b70*/  IMAD.MOV.U32 R22, RZ, RZ, 0x1f ;  /* 0x0000001fff167424 */ /* 0x000fe200078e00ff */
[----:B------:R-:W-:-:S08]  /*0b80*/  MOV R17, 0xffffffff ;  /* 0xffffffff00117802 */ /* 0x000fd00000000f00 */
[----:B-12---:R-:W-:Y:S05]  /*0b90*/  WARPSYNC.COLLECTIVE R17, `(.L_x_6448) ;  /* 0x0000000011087348 */ /* 0x006fea0003c00000 */
[----:B------:R0:W3:Y:S02]  /*0ba0*/  SHFL.BFLY P2, R18, R20, R19, R22 ;  /* 0x0c00001314127389 */ /* 0x0000e40000040016 */
[----:B0123--:R-:W-:Y:S01]  /*0bb0*/  ENDCOLLECTIVE ;  /* 0x000000000000791b */ /* 0x00ffe20003800000 */
.L_x_6448:
[----:B------:R-:W-:Y:S01]  /*0bc0*/  HFMA2.MMA R19, -RZ, RZ, 0, 1.1920928955078125e-07 ;  /* 0x00000002ff137435 */ /* 0x000fe200000001ff */
[----:B------:R-:W-:-:S05]  /*0bd0*/  MOV R11, R18 ;  /* 0x00000012000b7202 */ /* 0x000fca0000000f00 */
[----:B------:R-:W-:-:S05]  /*0be0*/  FADD.FTZ R11, R10, R11 ;  /* 0x0000000b0a0b7221 */ /* 0x000fca0000010000 */
[----:B------:R-:W-:-:S07]  /*0bf0*/  MOV R20, R11 ;  /* 0x0000000b00147202 */ /* 0x000fce0000000f00 */
[----:B------:R-:W-:Y:S05]  /*0c00*/  WARPSYNC.COLLECTIVE R17, `(.L_x_6449) ;  /* 0x0000000011087348 */ /* 0x000fea0003c00000 */
[----:B------:R0:W1:Y:S02]  /*0c10*/  SHFL.BFLY P2, R18, R20, R19, R22 ;  /* 0x0c00001314127389 */ /* 0x0000640000040016 */
[----:B01----:R-:W-:Y:S01]  /*0c20*/  ENDCOLLECTIVE ;  /* 0x000000000000791b */ /* 0x003fe20003800000 */
.L_x_6449:
[----:B------:R-:W-:Y:S01]  /*0c30*/  HFMA2.MMA R19, -RZ, RZ, 0, 2.384185791015625e-07 ;  /* 0x00000004ff137435 */ /* 0x000fe200000001ff */
[----:B------:R-:W-:-:S04]  /*0c40*/  IMAD.MOV.U32 R12, RZ, RZ, R18 ;  /* 0x000000ffff0c7224 */ /* 0x000fc800078e0012 */
[----:B------:R-:W-:-:S05]  /*0c50*/  FADD.FTZ R12, R11, R12 ;  /* 0x0000000c0b0c7221 */ /* 0x000fca0000010000 */
[----:B------:R-:W-:-:S07]  /*0c60*/  MOV R20, R12 ;  /* 0x0000000c00147202 */ /* 0x000fce0000000f00 */
[----:B------:R-:W-:Y:S05]  /*0c70*/  WARPSYNC.COLLECTIVE R17, `(.L_x_6450) ;  /* 0x0000000011087348 */ /* 0x000fea0003c00000 */
[----:B------:R0:W1:Y:S02]  /*0c80*/  SHFL.BFLY P2, R18, R20, R19, R22 ;  /* 0x0c00001314127389 */ /* 0x0000640000040016 */
[----:B01----:R-:W-:Y:S01]  /*0c90*/  ENDCOLLECTIVE ;  /* 0x000000000000791b */ /* 0x003fe20003800000 */
.L_x_6450:
[----:B------:R-:W-:Y:S01]  /*0ca0*/  IMAD.MOV.U32 R19, RZ, RZ, 0x8 ;  /* 0x00000008ff137424 */ /* 0x000fe200078e00ff */
[----:B------:R-:W-:-:S05]  /*0cb0*/  MOV R13, R18 ;  /* 0x00000012000d7202 */ /* 0x000fca0000000f00 */
[----:B------:R-:W-:-:S05]  /*0cc0*/  FADD.FTZ R13, R12, R13 ;  /* 0x0000000d0c0d7221 */ /* 0x000fca0000010000 */
[----:B------:R-:W-:-:S07]  /*0cd0*/  MOV R20, R13 ;  /* 0x0000000d00147202 */ /* 0x000fce0000000f00 */
[----:B------:R-:W-:Y:S05]  /*0ce0*/  WARPSYNC.COLLECTIVE R17, `(.L_x_6451) ;  /* 0x0000000011087348 */ /* 0x000fea0003c00000 */
[----:B------:R0:W1:Y:S02]  /*0cf0*/  SHFL.BFLY P2, R18, R20, R19, R22 ;  /* 0x0c00001314127389 */ /* 0x0000640000040016 */
[----:B01----:R-:W-:Y:S01]  /*0d00*/  ENDCOLLECTIVE ;  /* 0x000000000000791b */ /* 0x003fe20003800000 */
.L_x_6451:
[----:B------:R-:W-:Y:S01]  /*0d10*/  HFMA2.MMA R19, -RZ, RZ, 0, 9.5367431640625e-07 ;  /* 0x00000010ff137435 */ /* 0x000fe200000001ff */
[----:B------:R-:W-:-:S05]  /*0d20*/  MOV R10, R18 ;  /* 0x00000012000a7202 */ /* 0x000fca0000000f00 */
[----:B------:R-:W-:-:S05]  /*0d30*/  FADD.FTZ R10, R13, R10 ;  /* 0x0000000a0d0a7221 */ /* 0x000fca0000010000 */
[----:B------:R-:W-:-:S07]  /*0d40*/  MOV R20, R10 ;  /* 0x0000000a00147202 */ /* 0x000fce0000000f00 */
[----:B------:R-:W-:Y:S05]  /*0d50*/  WARPSYNC.COLLECTIVE R17, `(.L_x_6452) ;  /* 0x0000000011087348 */ /* 0x000fea0003c00000 */
[----:B------:R0:W1:Y:S02]  /*0d60*/  SHFL.BFLY P2, R18, R20, R19, R22 ;  /* 0x0c00001314127389 */ /* 0x0000640000040016 */
[----:B01----:R-:W-:Y:S01]  /*0d70*/  ENDCOLLECTIVE ;  /* 0x000000000000791b */ /* 0x003fe20003800000 */
.L_x_6452:
[----:B------:R-:W-:Y:S01]  /*0d80*/  HFMA2.MMA R19, -RZ, RZ, 0, 5.9604644775390625e-08 ;  /* 0x00000001ff137435 */ /* 0x000fe200000001ff */
[----:B------:R-:W-:Y:S01]  /*0d90*/  IMAD.MOV.U32 R20, RZ, RZ, R9 ;  /* 0x000000ffff147224 */ /* 0x000fe200078e0009 */
[----:B------:R-:W-:-:S09]  /*0da0*/  MOV R11, R18 ;  /* 0x00000012000b7202 */ /* 0x000fd20000000f00 */
[----:B------:R-:W-:Y:S05]  /*0db0*/  WARPSYNC.COLLECTIVE R17, `(.L_x_6453) ;  /* 0x0000000011087348 */ /* 0x000fea0003c00000 */
[----:B------:R0:W1:Y:S02]  /*0dc0*/  SHFL.BFLY P2, R18, R20, R19, R22 ;  /* 0x0c00001314127389 */ /* 0x0000640000040016 */
[----:B01----:R-:W-:Y:S01]  /*0dd0*/  ENDCOLLECTIVE ;  /* 0x000000000000791b */ /* 0x003fe20003800000 */
.L_x_6453:
[----:B------:R-:W-:Y:S01]  /*0de0*/  HFMA2.MMA R19, -RZ, RZ, 0, 1.1920928955078125e-07 ;  /* 0x00000002ff137435 */ /* 0x000fe200000001ff */
[----:B------:R-:W-:-:S05]  /*0df0*/  MOV R12, R18 ;  /* 0x00000012000c7202 */ /* 0x000fca0000000f00 */
[----:B------:R-:W-:-:S05]  /*0e00*/  FADD.FTZ R14, R9, R12 ;  /* 0x0000000c090e7221 */ /* 0x000fca0000010000 */
[----:B------:R-:W-:-:S07]  /*0e10*/  MOV R20, R14 ;  /* 0x0000000e00147202 */ /* 0x000fce0000000f00 */
[----:B------:R-:W-:Y:S05]  /*0e20*/  WARPSYNC.COLLECTIVE R17, `(.L_x_6454) ;  /* 0x0000000011087348 */ /* 0x000fea0003c00000 */
[----:B------:R0:W1:Y:S02]  /*0e30*/  SHFL.BFLY P2, R18, R20, R19, R22 ;  /* 0x0c00001314127389 */ /* 0x0000640000040016 */
[----:B01----:R-:W-:Y:S01]  /*0e40*/  ENDCOLLECTIVE ;  /* 0x000000000000791b */ /* 0x003fe20003800000 */
.L_x_6454:
[----:B------:R-:W-:Y:S01]  /*0e50*/  HFMA2.MMA R19, -RZ, RZ, 0, 2.384185791015625e-07 ;  /* 0x00000004ff137435 */ /* 0x000fe200000001ff */
[----:B------:R-:W-:-:S04]  /*0e60*/  IMAD.MOV.U32 R13, RZ, RZ, R18 ;  /* 0x000000ffff0d7224 */ /* 0x000fc800078e0012 */
[----:B------:R-:W-:-:S05]  /*0e70*/  FADD.FTZ R15, R14, R13 ;  /* 0x0000000d0e0f7221 */ /* 0x000fca0000010000 */
[----:B------:R-:W-:-:S07]  /*0e80*/  MOV R20, R15 ;  /* 0x0000000f00147202 */ /* 0x000fce0000000f00 */
[----:B------:R-:W-:Y:S05]  /*0e90*/  WARPSYNC.COLLECTIVE R17, `(.L_x_6455) ;  /* 0x0000000011087348 */ /* 0x000fea0003c00000 */
[----:B------:R0:W1:Y:S02]  /*0ea0*/  SHFL.BFLY P2, R18, R20, R19, R22 ;  /* 0x0c00001314127389 */ /* 0x0000640000040016 */
[----:B01----:R-:W-:Y:S01]  /*0eb0*/  ENDCOLLECTIVE ;  /* 0x000000000000791b */ /* 0x003fe20003800000 */
.L_x_6455:
[----:B------:R-:W-:Y:S01]  /*0ec0*/  IMAD.MOV.U32 R19, RZ, RZ, 0x8 ;  /* 0x00000008ff137424 */ /* 0x000fe200078e00ff */
[----:B------:R-:W-:-:S05]  /*0ed0*/  MOV R16, R18 ;  /* 0x0000001200107202 */ /* 0x000fca0000000f00 */
[----:B------:R-:W-:-:S05]  /*0ee0*/  FADD.FTZ R16, R15, R16 ;  /* 0x000000100f107221 */ /* 0x000fca0000010000 */
[----:B------:R-:W-:-:S07]  /*0ef0*/  MOV R20, R16 ;  /* 0x0000001000147202 */ /* 0x000fce0000000f00 */
[----:B------:R-:W-:Y:S05]  /*0f00*/  WARPSYNC.COLLECTIVE R17, `(.L_x_6456) ;  /* 0x0000000011087348 */ /* 0x000fea0003c00000 */
[----:B------:R0:W1:Y:S02]  /*0f10*/  SHFL.BFLY P2, R18, R20, R19, R22 ;  /* 0x0c00001314127389 */ /* 0x0000640000040016 */
[----:B01----:R-:W-:Y:S01]  /*0f20*/  ENDCOLLECTIVE ;  /* 0x000000000000791b */ /* 0x003fe20003800000 */
.L_x_6456:
[----:B------:R-:W-:Y:S01]  /*0f30*/  HFMA2.MMA R19, -RZ, RZ, 0, 9.5367431640625e-07 ;  /* 0x00000010ff137435 */ /* 0x000fe200000001ff */
[----:B------:R-:W-:-:S05]  /*0f40*/  MOV R9, R18 ;  /* 0x0000001200097202 */ /* 0x000fca0000000f00 */
[----:B------:R-:W-:-:S05]  /*0f50*/  FADD.FTZ R9, R16, R9 ;  /* 0x0000000910097221 */ /* 0x000fca0000010000 */
[----:B------:R-:W-:-:S07]  /*0f60*/  MOV R20, R9 ;  /* 0x0000000900147202 */ /* 0x000fce0000000f00 */
[----:B------:R-:W-:Y:S05]  /*0f70*/  WARPSYNC.COLLECTIVE R17, `(.L_x_6457) ;  /* 0x0000000011087348 */ /* 0x000fea0003c00000 */
[----:B------:R0:W1:Y:S02]  /*0f80*/  SHFL.BFLY P2, R18, R20, R19, R22 ;  /* 0x0c00001314127389 */ /* 0x0000640000040016 */
[----:B01----:R-:W-:Y:S01]  /*0f90*/  ENDCOLLECTIVE ;  /* 0x000000000000791b */ /* 0x003fe20003800000 */
.L_x_6457:
[----:B------:R-:W-:Y:S01]  /*0fa0*/  MOV R14, R18 ;  /* 0x00000012000e7202 */ /* 0x000fe20000000f00 */
[----:B------:R-:W-:Y:S06]  /*0fb0*/  BRA `(.L_x_6458) ;  /* 0xfffffff800907947 */ /* 0x000fec000383ffff */
.L_x_6459:
        /* <DEDUP_REMOVED lines=12> */
.L_x_13952:


//--------------------- .text._ZN10layer_norm13ln_bwd_kernelINS_13Kernel_traitsIf13__nv_bfloat16fS2_fjLj4096ELj1ELj1ELj4ELj16ENS_18Kernel_traits_baseILj4096EfS2_fS2_fjLj128EEEEELb1ELb0ELb1ELb1EEEvNS_9BwdParamsE --------------------------
	.section	.text._ZN10layer_norm13ln_bwd_kernelINS_13Kernel_traitsIf13__nv_bfloat16fS2_fjLj4096ELj1ELj1ELj4ELj16ENS_18Kernel_traits_baseILj4096EfS2_fS2_fjLj128EEEEELb1ELb0ELb1ELb1EEEvNS_9BwdParamsE,"ax",@progbits
	.align	128
        .global         _ZN10layer_norm13ln_bwd_kernelINS_13Kernel_traitsIf13__nv_bfloat16fS2_fjLj4096ELj1ELj1ELj4ELj16ENS_18Kernel_traits_baseILj4096EfS2_fS2_fjLj128EEEEELb1ELb0ELb1ELb1EEEvNS_9BwdParamsE
        .type           _ZN10layer_norm13ln_bwd_kernelINS_13Kernel_traitsIf13__nv_bfloat16fS2_fjLj4096ELj1ELj1ELj4ELj16ENS_18Kernel_traits_baseILj4096EfS2_fS2_fjLj128EEEEELb1ELb0ELb1ELb1EEEvNS_9BwdParamsE,@function
        .size           _ZN10layer_norm13ln_bwd_kernelINS_13Kernel_traitsIf13__nv_bfloat16fS2_fjLj4096ELj1ELj1ELj4ELj16ENS_18Kernel_traits_baseILj4096EfS2_fS2_fjLj128EEEEELb1ELb0ELb1ELb1EEEvNS_9BwdParamsE,(.L_x_13953 - _ZN10layer_norm13ln_bwd_kernelINS_13Kernel_traitsIf13__nv_bfloat16fS2_fjLj4096ELj1ELj1ELj4ELj16ENS_18Kernel_traits_baseILj4096EfS2_fS2_fjLj128EEEEELb1ELb0ELb1ELb1EEEvNS_9BwdParamsE)
        .other          _ZN10layer_norm13ln_bwd_kernelINS_13Kernel_traitsIf13__nv_bfloat16fS2_fjLj4096ELj1ELj1ELj4ELj16ENS_18Kernel_traits_baseILj4096EfS2_fS2_fjLj128EEEEELb1ELb0ELb1ELb1EEEvNS_9BwdParamsE,@"STO_CUDA_ENTRY STV_DEFAULT"
_ZN10layer_norm13ln_bwd_kernelINS_13Kernel_traitsIf13__nv_bfloat16fS2_fjLj4096ELj1ELj1ELj4ELj16ENS_18Kernel_traits_baseILj4096EfS2_fS2_fjLj128EEEEELb1ELb0ELb1ELb1EEEvNS_9BwdParamsE:
.text._ZN10layer_norm13ln_bwd_kernelINS_13Kernel_traitsIf13__nv_bfloat16fS2_fjLj4096ELj1ELj1ELj4ELj16ENS_18Kernel_traits_baseILj4096EfS2_fS2_fjLj128EEEEELb1ELb0ELb1ELb1EEEvNS_9BwdParamsE:
        /* <DEDUP_REMOVED lines=45> */
.L_x_6460:
        /* <DEDUP_REMOVED lines=14> */
[----:B------:R-:W-:Y:S01]  /*03b0*/  IMAD.MOV.U32 R168, RZ, RZ, 0x1 ;  /* 0x00000001ffa87424 */ /* 0x000fe200078e00ff */
        /* <DEDUP_REMOVED lines=32> */
.L_x_6530:
[----:B0-----:R-:W0:Y:S08]  /*05c0*/  LDC.64 R172, c[0x0][0x288] ;  /* 0x0000a200ffac7b82 */ /* 0x001e300000000a00 */
[----:B------:R-:W1:Y:S08]  /*05d0*/  LDC.64 R174, c[0x0][0x258] ;  /* 0x00009600ffae7b82 */ /* 0x000e700000000a00 */
[----:B------:R-:W2:Y:S01]  /*05e0*/  LDC.64 R170, c[0x0][0x280] ;  /* 0x0000a000ffaa7b82 */ /* 0x000ea20000000a00 */
[----:B0-----:R-:W-:-:S07]  /*05f0*/  IMAD.WIDE R172, R217, 0x4, R172 ;  /* 0x00000004d9ac7825 */ /* 0x001fce00078e02ac */
[----:B------:R-:W0:Y:S01]  /*0600*/  LDC R224, c[0x0][0x218] ;  /* 0x00008600ffe07b82 */ /* 0x000e220000000800 */
[----:B------:R3:W4:Y:S01]  /*0610*/  LDG.E R219, desc[UR4][R172.64] ;  /* 0x00000004acdb7981 */ /* 0x000722000c1e1900 */
[----:B-1----:R-:W-:-:S05]  /*0620*/  IMAD.WIDE R174, R217, 0x4, R174 ;  /* 0x00000004d9ae7825 */ /* 0x002fca00078e02ae */
[----:B-----5:R-:W5:Y:S01]  /*0630*/  LDG.E R218, desc[UR4][R174.64] ;  /* 0x00000004aeda7981 */ /* 0x020f62000c1e1900 */
[----:B---3--:R-:W1:Y:S01]  /*0640*/  LDC.64 R172, c[0x0][0x250] ;  /* 0x00009400ffac7b82 */ /* 0x008e620000000a00 */
[C---:B--2---:R-:W-:Y:S01]  /*0650*/  IMAD.WIDE R170, R217.reuse, 0x4, R170 ;  /* 0x00000004d9aa7825 */ /* 0x044fe200078e02aa */
[----:B------:R-:W2:Y:S04]  /*0660*/  S2R R169, SR_TID.X ;  /* 0x0000000000a97919 */ /* 0x000ea80000002100 */
[----:B------:R3:W5:Y:S01]  /*0670*/  LDG.E R232, desc[UR4][R170.64] ;  /* 0x00000004aae87981 */ /* 0x000762000c1e1900 */
[----:B0-----:R-:W-:Y:S01]  /*0680*/  IMAD R200, R217, R224, RZ ;  /* 0x000000e0d9c87224 */ /* 0x001fe200078e02ff */
[----:B---3--:R-:W0:Y:S04]  /*0690*/  LDC.64 R170, c[0x0][0x2c8] ;  /* 0x0000b200ffaa7b82 */ /* 0x008e280000000a00 */
[----:B------:R-:W-:-:S04]  /*06a0*/  SHF.R.S32.HI R201, RZ, 0x1f, R200 ;  /* 0x0000001fffc97819 */ /* 0x000fc800000114c8 */
[----:B------:R-:W-:Y:S01]  /*06b0*/  LEA.HI R200, R201, R200, RZ, 0x3 ;  /* 0x000000c8c9c87211 */ /* 0x000fe200078f18ff */
[----:B------:R-:W-:Y:S01]  /*06c0*/  BSSY B0, `(.L_x_6462) ;  /* 0x0000180000007945 */ /* 0x000fe20003800000 */
[----:B-1----:R-:W-:Y:S01]  /*06d0*/  IMAD.WIDE R172, R217, 0x4, R172 ;  /* 0x00000004d9ac7825 */ /* 0x002fe200078e02ac */
[----:B--2---:R-:W-:-:S04]  /*06e0*/  LOP3.LUT R229, R169, 0x7f, RZ, 0xc0, !PT ;  /* 0x0000007fa9e57812 */ /* 0x004fc800078ec0ff */
[----:B------:R-:W-:Y:S02]  /*06f0*/  LEA.HI.SX32 R233, R200, R229, 0x1d ;  /* 0x000000e5c8e97211 */ /* 0x000fe400078feaff */
[----:B------:R-:W-:Y:S02]  /*0700*/  IADD3 R217, R217, UR8, RZ ;  /* 0x00000008d9d97c10 */ /* 0x000fe4000fffe0ff */
[C---:B------:R-:W-:Y:S01]  /*0710*/  IADD3 R225, R233.reuse, 0x100, RZ ;  /* 0x00000100e9e17810 */ /* 0x040fe20007ffe0ff */
[C---:B------:R-:W-:Y:S01]  /*0720*/  VIADD R227, R233.reuse, 0x80 ;  /* 0x00000080e9e37836 */ /* 0x040fe20000000000 */
[C---:B------:R-:W-:Y:S01]  /*0730*/  IADD3 R215, R233.reuse, 0x180, RZ ;  /* 0x00000180e9d77810 */ /* 0x040fe20007ffe0ff */
[----:B0-----:R-:W-:Y:S01]  /*0740*/  IMAD.WIDE.U32 R230, R233, 0x20, R170 ;  /* 0x00000020e9e67825 */ /* 0x001fe200078e00aa */
        /* <DEDUP_REMOVED lines=9> */
[----:B------:R-:W-:Y:S01]  /*07e0*/  MOV R219, UR15 ;  /* 0x0000000f00db7c02 */ /* 0x000fe20008000f00 */
[----:B------:R-:W-:-:S03]  /*07f0*/  IMAD.MOV.U32 R247, RZ, RZ, RZ ;  /* 0x000000fffff77224 */ /* 0x000fc600078e00ff */
[----:B------:R-:W-:-:S04]  /*0800*/  ISETP.NE.U32.AND P0, PT, R220, RZ, PT ;  /* 0x000000ffdc00720c */ /* 0x000fc80003f05070 */
[----:B------:R-:W-:Y:S02]  /*0810*/  ISETP.NE.AND.EX P0, PT, R219, RZ, PT, P0 ;  /* 0x000000ffdb00720c */ /* 0x000fe40003f05300 */
[----:B------:R-:W-:-:S05]  /*0820*/  @P5 IADD3 R175, R232, -0x1, RZ ;  /* 0xffffffffe8af5810 */ /* 0x000fca0007ffe0ff */
[----:B------:R-:W-:-:S05]  /*0830*/  @P5 IMAD R175, R175, R224, RZ ;  /* 0x000000e0afaf5224 */ /* 0x000fca00078e02ff */
[----:B------:R-:W-:Y:S01]  /*0840*/  @P5 SHF.R.S32.HI R174, RZ, 0x1f, R175 ;  /* 0x0000001fffae5819 */ /* 0x000fe200000114af */
[----:B------:R-:W5:Y:S03]  /*0850*/  @P0 LDG.E.128 R56, desc[UR4][R230.64] ;  /* 0x00000004e6380981 */ /* 0x000f66000c1e1d00 */
[----:B------:R-:W-:Y:S01]  /*0860*/  @P5 LEA.HI R174, R174, R175, RZ, 0x3 ;  /* 0x000000afaeae5211 */ /* 0x000fe200078f18ff */
[----:B------:R1:W5:Y:S03]  /*0870*/  @P0 LDG.E.128 R52, desc[UR4][R230.64+0x10] ;  /* 0x00001004e6340981 */ /* 0x000366000c1e1d00 */
[----:B------:R-:W-:Y:S01]  /*0880*/  @P5 LEA.HI.SX32 R247, R174, R229, 0x1d ;  /* 0x000000e5aef75211 */ /* 0x000fe200078feaff */
[----:B------:R2:W5:Y:S03]  /*0890*/  @P0 LDG.E.128 R48, desc[UR4][R222.64] ;  /* 0x00000004de300981 */ /* 0x000566000c1e1d00 */
[C---:B------:R-:W-:Y:S01]  /*08a0*/  IADD3 R237, R247.reuse, 0x80, RZ ;  /* 0x00000080f7ed7810 */ /* 0x040fe20007ffe0ff */
[C---:B------:R-:W-:Y:S01]  /*08b0*/  VIADD R175, R247.reuse, 0x180 ;  /* 0x00000180f7af7836 */ /* 0x040fe20000000000 */
[C---:B------:R-:W-:Y:S01]  /*08c0*/  IADD3 R235, R247.reuse, 0x100, RZ ;  /* 0x00000100f7eb7810 */ /* 0x040fe20007ffe0ff */
[--C-:B0-----:R-:W-:Y:S01]  /*08d0*/  IMAD.WIDE.U32 R246, R247, 0x8, R172.reuse ;  /* 0x00000008f7f67825 */ /* 0x101fe200078e00ac */
[----:B------:R2:W5:Y:S03]  /*08e0*/  @P0 LDG.E.128 R44, desc[UR4][R222.64+0x10] ;  /* 0x00001004de2c0981 */ /* 0x000566000c1e1d00 */
[--C-:B------:R-:W-:Y:S01]  /*08f0*/  IMAD.WIDE.U32 R236, R237, 0x8, R172.reuse ;  /* 0x00000008edec7825 */ /* 0x100fe200078e00ac */
[----:B------:R2:W5:Y:S03]  /*0900*/  @P0 LDG.E.128 R40, desc[UR4][R200.64] ;  /* 0x00000004c8280981 */ /* 0x000566000c1e1d00 */
[--C-:B------:R-:W-:Y:S01]  /*0910*/  IMAD.WIDE.U32 R234, R235, 0x8, R172.reuse ;  /* 0x00000008ebea7825 */ /* 0x100fe200078e00ac */
[----:B------:R2:W5:Y:S03]  /*0920*/  @P0 LDG.E.128 R36, desc[UR4][R200.64+0x10] ;  /* 0x00001004c8240981 */ /* 0x000566000c1e1d00 */
[----:B-1----:R-:W-:Y:S01]  /*0930*/  IMAD.WIDE.U32 R230, R175, 0x8, R172 ;  /* 0x00000008afe67825 */ /* 0x002fe200078e00ac */
[----:B------:R2:W5:Y:S04]  /*0940*/  @P0 LDG.E.128 R32, desc[UR4][R170.64] ;  /* 0x00000004aa200981 */ /* 0x000568000c1e1d00 */
[----:B------:R2:W5:Y:S04]  /*0950*/  @P0 LDG.E.128 R28, desc[UR4][R170.64+0x10] ;  /* 0x00001004aa1c0981 */ /* 0x000568000c1e1d00 */
[----:B------:R-:W5:Y:S04]  /*0960*/  LDG.E.64 R246, desc[UR4][R246.64] ;  /* 0x00000004f6f67981 */ /* 0x000f68000c1e1b00 */
[----:B------:R-:W5:Y:S04]  /*0970*/  LDG.E.64 R236, desc[UR4][R236.64] ;  /* 0x00000004ecec7981 */ /* 0x000f68000c1e1b00 */
[----:B------:R-:W5:Y:S04]  /*0980*/  LDG.E.64 R234, desc[UR4][R234.64] ;  /* 0x00000004eaea7981 */ /* 0x000f68000c1e1b00 */
[----:B------:R-:W5:Y:S01]  /*0990*/  LDG.E.64 R230, desc[UR4][R230.64] ;  /* 0x00000004e6e67981 */ /* 0x000f62000c1e1b00 */
[----:B------:R-:W-:Y:S01]  /*09a0*/  CS2R R172, SRZ ;  /* 0x0000000000ac7805 */ /* 0x000fe2000001ff00 */
[----:B--2---:R-:W-:Y:S06]  /*09b0*/  BRA `(.L_x_6464) ;  /* 0x0000001400407947 */ /* 0x004fec0003800000 */
.L_x_6463:
[----:B------:R-:W0:Y:S01]  /*09c0*/  LDC.64 R180, c[0x0][0x238] ;  /* 0x00008e00ffb47b82 */ /* 0x000e220000000a00 */
[----:B------:R-:W-:Y:S01]  /*09d0*/  IADD3 R3, R219, -0x1, RZ ;  /* 0xffffffffdb037810 */ /* 0x000fe20007ffe0ff */
[----:B------:R-:W2:Y:S04]  /*09e0*/  LDG.E R244, desc[UR4][R172.64] ;  /* 0x00000004acf47981 */ /* 0x000ea8000c1e1900 */
[----:B------:R-:W-:Y:S02]  /*09f0*/  IMAD R3, R3, R224, RZ ;  /* 0x000000e003037224 */ /* 0x000fe400078e02ff */
[----:B------:R-:W1:Y:S03]  /*0a00*/  LDC.64 R188, c[0x0][0x2b8] ;  /* 0x0000ae00ffbc7b82 */ /* 0x000e660000000a00 */
[----:B------:R-:W-:-:S04]  /*0a10*/  SHF.R.S32.HI R0, RZ, 0x1f, R3 ;  /* 0x0000001fff007819 */ /* 0x000fc80000011403 */
[----:B------:R-:W-:-:S04]  /*0a20*/  LEA.HI R0, R0, R3, RZ, 0x3 ;  /* 0x0000000300007211 */ /* 0x000fc800078f18ff */
[----:B------:R-:W-:Y:S01]  /*0a30*/  LEA.HI.SX32 R185, R0, R229, 0x1d ;  /* 0x000000e500b97211 */ /* 0x000fe200078feaff */
[----:B0-----:R-:W-:-:S05]  /*0a40*/  IMAD.WIDE.U32 R2, R233, 0x20, R180 ;  /* 0x00000020e9027825 */ /* 0x001fca00078e00b4 */
[----:B------:R-:W3:Y:S01]  /*0a50*/  LDG.E.128 R4, desc[UR4][R2.64] ;  /* 0x0000000402047981 */ /* 0x000ee2000c1e1d00 */
[----:B-1----:R-:W-:-:S03]  /*0a60*/  IMAD.WIDE.U32 R8, R185, 0x10, R188 ;  /* 0x00000010b9087825 */ /* 0x002fc600078e00bc */
[----:B------:R0:W4:Y:S01]  /*0a70*/  LDG.E.128 R12, desc[UR4][R2.64+0x10] ;  /* 0x00001004020c7981 */ /* 0x000122000c1e1d00 */
[----:B------:R-:W-:-:S03]  /*0a80*/  IMAD.WIDE.U32 R196, R227, 0x20, R180 ;  /* 0x00000020e3c47825 */ /* 0x000fc600078e00b4 */
[----:B------:R-:W4:Y:S01]  /*0a90*/  LDG.E.128 R8, desc[UR4][R8.64] ;  /* 0x0000000408087981 */ /* 0x000f22000c1e1d00 */
[----:B------:R-:W-:Y:S02]  /*0aa0*/  VIADD R177, R185, 0x100 ;  /* 0x00000100b9b17836 */ /* 0x000fe40000000000 */
[----:B------:R-:W-:Y:S01]  /*0ab0*/  IMAD.WIDE.U32 R198, R225, 0x20, R180 ;  /* 0x00000020e1c67825 */ /* 0x000fe200078e00b4 */
[----:B------:R-:W4:Y:S03]  /*0ac0*/  LDG.E.128 R16, desc[UR4][R196.64] ;  /* 0x00000004c4107981 */ /* 0x000f26000c1e1d00 */
[----:B------:R-:W-:Y:S01]  /*0ad0*/  IMAD.WIDE.U32 R176, R177, 0x10, R188 ;  /* 0x00000010b1b07825 */ /* 0x000fe200078e00bc */
[----:B------:R-:W4:Y:S03]  /*0ae0*/  LDG.E.128 R172, desc[UR4][R198.64] ;  /* 0x00000004c6ac7981 */ /* 0x000f26000c1e1d00 */
[----:B0-----:R-:W-:Y:S01]  /*0af0*/  IMAD.WIDE.U32 R2, R215, 0x20, R180 ;  /* 0x00000020d7027825 */ /* 0x001fe200078e00b4 */
[----:B------:R-:W-:Y:S01]  /*0b00*/  IADD3 R21, R185, 0x80, RZ ;  /* 0x00000080b9157810 */ /* 0x000fe20007ffe0ff */
[----:B------:R-:W4:Y:S04]  /*0b10*/  LDG.E.128 R180, desc[UR4][R198.64+0x10] ;  /* 0x00001004c6b47981 */ /* 0x000f28000c1e1d00 */
[----:B------:R-:W4:Y:S01]  /*0b20*/  LDG.E.128 R176, desc[UR4][R176.64] ;  /* 0x00000004b0b07981 */ /* 0x000f22000c1e1d00 */
[----:B------:R-:W-:Y:S01]  /*0b30*/  IMAD.WIDE.U32 R20, R21, 0x10, R188 ;  /* 0x0000001015147825 */ /* 0x000fe200078e00bc */
[----:B------:R-:W-:-:S02]  /*0b40*/  IADD3 R185, R185, 0x180, RZ ;  /* 0x00000180b9b97810 */ /* 0x000fc40007ffe0ff */
[----:B------:R0:W4:Y:S04]  /*0b50*/  LDG.E.128 R24, desc[UR4][R196.64+0x10] ;  /* 0x00001004c4187981 */ /* 0x000128000c1e1d00 */
[----:B------:R-:W4:Y:S01]  /*0b60*/  LDG.E.128 R192, desc[UR4][R2.64+0x10] ;  /* 0x0000100402c07981 */ /* 0x000f22000c1e1d00 */
[----:B------:R-:W-:-:S03]  /*0b70*/  IMAD.WIDE.U32 R188, R185, 0x10, R188 ;  /* 0x00000010b9bc7825 */ /* 0x000fc600078e00bc */
[----:B------:R-:W4:Y:S01]  /*0b80*/  LDG.E.128 R20, desc[UR4][R20.64] ;  /* 0x0000000414147981 */ /* 0x000f22000c1e1d00 */
[C---:B-----5:R-:W-:Y:S01]  /*0b90*/  ISETP.GE.AND P5, PT, R232.reuse, 0x1, PT ;  /* 0x00000001e800780c */ /* 0x060fe20003fa6270 */
[----:B0-----:R-:W0:Y:S02]  /*0ba0*/  LDC.64 R196, c[0x0][0x240] ;  /* 0x00009000ffc47b82 */ /* 0x001e240000000a00 */
[----:B------:R1:W4:Y:S04]  /*0bb0*/  LDG.E.128 R184, desc[UR4][R2.64] ;  /* 0x0000000402b87981 */ /* 0x000328000c1e1d00 */
[----:B------:R-:W4:Y:S06]  /*0bc0*/  LDG.E.128 R188, desc[UR4][R188.64] ;  /* 0x00000004bcbc7981 */ /* 0x000f2c000c1e1d00 */
[----:B------:R-:W-:-:S05]  /*0bd0*/  @P5 IADD3 R203, R232, -0x1, RZ ;  /* 0xffffffffe8cb5810 */ /* 0x000fca0007ffe0ff */
[----:B------:R-:W-:Y:S01]  /*0be0*/  @P5 IMAD R203, R203, R224, RZ ;  /* 0x000000e0cbcb5224 */ /* 0x000fe200078e02ff */
[----:B------:R-:W-:-:S04]  /*0bf0*/  HFMA2.MMA R247, -RZ, RZ, 0, 0 ;  /* 0x00000000fff77435 */ /* 0x000fc800000001ff */
[----:B------:R-:W-:-:S04]  /*0c00*/  @P5 SHF.R.S32.HI R0, RZ, 0x1f, R203 ;  /* 0x0000001fff005819 */ /* 0x000fc800000114cb */
[----:B------:R-:W-:-:S04]  /*0c10*/  @P5 LEA.HI R0, R0, R203, RZ, 0x3 ;  /* 0x000000cb00005211 */ /* 0x000fc800078f18ff */
[----:B------:R-:W-:-:S04]  /*0c20*/  @P5 LEA.HI.SX32 R247, R0, R229, 0x1d ;  /* 0x000000e500f75211 */ /* 0x000fc800078feaff */
[C---:B------:R-:W-:Y:S01]  /*0c30*/  IADD3 R235, R247.reuse, 0x100, RZ ;  /* 0x00000100f7eb7810 */ /* 0x040fe20007ffe0ff */
[C---:B------:R-:W-:Y:S01]  /*0c40*/  VIADD R237, R247.reuse, 0x80 ;  /* 0x00000080f7ed7836 */ /* 0x040fe20000000000 */
[C---:B-1----:R-:W-:Y:S01]  /*0c50*/  IADD3 R3, R247.reuse, 0x180, RZ ;  /* 0x00000180f7037810 */ /* 0x042fe20007ffe0ff */
[----:B0-----:R-:W-:-:S04]  /*0c60*/  IMAD.WIDE.U32 R246, R247, 0x8, R196 ;  /* 0x00000008f7f67825 */ /* 0x001fc800078e00c4 */
        /* <DEDUP_REMOVED lines=17> */
[----:B------:R-:W-:Y:S01]  /*0d80*/  ISETP.NE.AND P0, PT, R216, RZ, PT ;  /* 0x000000ffd800720c */ /* 0x000fe20003f05270 */
[----:B------:R-:W-:-:S05]  /*0d90*/  IMAD.WIDE.U32 R2, R3, 0x8, R196 ;  /* 0x0000000803027825 */ /* 0x000fca00078e00c4 */
[----:B------:R0:W5:Y:S01]  /*0da0*/  LDG.E.64 R230, desc[UR4][R2.64] ;  /* 0x0000000402e67981 */ /* 0x000162000c1e1b00 */
[----:B--2---:R-:W-:-:S05]  /*0db0*/  FSEL R244, R244, RZ, !P0 ;  /* 0x000000fff4f47208 */ /* 0x004fca0004000000 */
[----:B---3--:R-:W-:-:S04]  /*0dc0*/  FADD.FTZ R4, -R244, R4 ;  /* 0x00000004f4047221 */ /* 0x008fc80000010100 */
[----:B------:R-:W-:Y:S01]  /*0dd0*/  FMUL.FTZ R214, R218, R4 ;  /* 0x00000004dad67220 */ /* 0x000fe20000410000 */
[----:B------:R-:W-:Y:S01]  /*0de0*/  FADD.FTZ R6, -R244, R6 ;  /* 0x00000006f4067221 */ /* 0x000fe20000010100 */
[C---:B----4-:R-:W-:Y:S01]  /*0df0*/  PRMT R170, R8.reuse, 0x7632, R170 ;  /* 0x0000763208aa7816 */ /* 0x050fe200000000aa */
[----:B------:R-:W-:Y:S01]  /*0e00*/  IMAD.U32 R213, R8, 0x10000, RZ ;  /* 0x0001000008d57824 */ /* 0x000fe200078e00ff */
[C---:B------:R-:W-:Y:S02]  /*0e10*/  PRMT R171, R9.reuse, 0x7632, R171 ;  /* 0x0000763209ab7816 */ /* 0x040fe400000000ab */
[----:B------:R-:W-:Y:S01]  /*0e20*/  SHF.L.U32 R170, R170, 0x10, RZ ;  /* 0x00000010aaaa7819 */ /* 0x000fe200000006ff */
[----:B------:R-:W-:Y:S01]  /*0e30*/  FADD.FTZ R17, -R244, R17 ;  /* 0x00000011f4117221 */ /* 0x000fe20000010100 */
[-C--:B------:R-:W-:Y:S01]  /*0e40*/  FFMA.FTZ R92, R214, R213.reuse, R92 ;  /* 0x000000d5d65c7223 */ /* 0x080fe2000001005c */
[----:B------:R-:W-:Y:S01]  /*0e50*/  FADD.FTZ R152, R152, R213 ;  /* 0x000000d598987221 */ /* 0x000fe20000010000 */
[----:B------:R-:W-:Y:S01]  /*0e60*/  FMUL.FTZ R213, R88, R213 ;  /* 0x000000d558d57220 */ /* 0x000fe20000410000 */
[C---:B------:R-:W-:Y:S01]  /*0e70*/  FADD.FTZ R5, -R244.reuse, R5 ;  /* 0x00000005f4057221 */ /* 0x040fe20000010100 */
[C---:B0-----:R-:W-:Y:S01]  /*0e80*/  FADD.FTZ R2, -R244.reuse, R15 ;  /* 0x0000000ff4027221 */ /* 0x041fe20000010100 */
[----:B------:R-:W-:Y:S01]  /*0e90*/  SHF.L.U32 R209, R9, 0x10, RZ ;  /* 0x0000001009d17819 */ /* 0x000fe200000006ff */
[C---:B------:R-:W-:Y:S01]  /*0ea0*/  FADD.FTZ R182, -R244.reuse, R182 ;  /* 0x000000b6f4b67221 */ /* 0x040fe20000010100 */
[--C-:B------:R-:W-:Y:S01]  /*0eb0*/  FADD.FTZ R15, -R244, R174.reuse ;  /* 0x000000aef40f7221 */ /* 0x100fe20000010100 */
[C---:B------:R-:W-:Y:S01]  /*0ec0*/  FMUL.FTZ R4, R218.reuse, R17 ;  /* 0x00000011da047220 */ /* 0x040fe20000410000 */
[----:B------:R-:W-:Y:S01]  /*0ed0*/  FMUL.FTZ R210, R218, R6 ;  /* 0x00000006dad27220 */ /* 0x000fe20000410000 */
[----:B------:R-:W-:Y:S01]  /*0ee0*/  PRMT R174, R176, 0x7632, R174 ;  /* 0x00007632b0ae7816 */ /* 0x000fe200000000ae */
[----:B------:R-:W-:Y:S01]  /*0ef0*/  FMUL.FTZ R17, R218, R182 ;  /* 0x000000b6da117220 */ /* 0x000fe20000410000 */
[----:B------:R-:W-:Y:S01]  /*0f00*/  SHF.L.U32 R239, R176, 0x10, RZ ;  /* 0x00000010b0ef7819 */ /* 0x000fe200000006ff */
[----:B------:R-:W-:Y:S01]  /*0f10*/  FMUL.FTZ R211, R89, R170 ;  /* 0x000000aa59d37220 */ /* 0x000fe20000410000 */
[----:B------:R-:W-:Y:S01]  /*0f20*/  SHF.L.U32 R176, R171, 0x10, RZ ;  /* 0x00000010abb07819 */ /* 0x000fe200000006ff */
[----:B------:R-:W-:Y:S01]  /*0f30*/  FADD.FTZ R182, RZ, R213 ;  /* 0x000000d5ffb67221 */ /* 0x000fe20000010000 */
[----:B------:R-:W-:Y:S01]  /*0f40*/  FMUL.FTZ R212, R218, R5 ;  /* 0x00000005dad47220 */ /* 0x000fe20000410000 */
[----:B------:R-:W-:Y:S01]  /*0f50*/  FFMA.FTZ R171, R214, R213, RZ ;  /* 0x000000d5d6ab7223 */ /* 0x000fe200000100ff */
[----:B------:R-:W-:Y:S01]  /*0f60*/  FADD.FTZ R12, -R244, R12 ;  /* 0x0000000cf40c7221 */ /* 0x000fe20000010100 */
[-C--:B------:R-:W-:Y:S01]  /*0f70*/  FFMA.FTZ R94, R210, R209.reuse, R94 ;  /* 0x000000d1d25e7223 */ /* 0x080fe2000001005e */
[----:B------:R-:W-:Y:S01]  /*0f80*/  FADD.FTZ R154, R154, R209 ;  /* 0x000000d19a9a7221 */ /* 0x000fe20000010000 */
[----:B------:R-:W-:Y:S01]  /*0f90*/  FMUL.FTZ R209, R90, R209 ;  /* 0x000000d15ad17220 */ /* 0x000fe20000410000 */
[----:B------:R-:W-:Y:S01]  /*0fa0*/  FADD.FTZ R182, R182, R211 ;  /* 0x000000d3b6b67221 */ /* 0x000fe20000010000 */
[----:B------:R-:W-:Y:S01]  /*0fb0*/  FADD.FTZ R7, -R244, R7 ;  /* 0x00000007f4077221 */ /* 0x000fe20000010100 */
[----:B------:R-:W-:Y:S01]  /*0fc0*/  FFMA.FTZ R171, R212, R211, R171 ;  /* 0x000000d3d4ab7223 */ /* 0x000fe200000100ab */
[----:B------:R-:W-:Y:S01]  /*0fd0*/  SHF.L.U32 R205, R10, 0x10, RZ ;  /* 0x000000100acd7819 */ /* 0x000fe200000006ff */
[----:B------:R-:W-:Y:S01]  /*0fe0*/  FADD.FTZ R8, -R244, R25 ;  /* 0x00000019f4087221 */ /* 0x000fe20000010100 */
[----:B------:R-:W-:Y:S01]  /*0ff0*/  PRMT R196, R10, 0x7632, R196 ;  /* 0x000076320ac47816 */ /* 0x000fe200000000c4 */
[----:B------:R-:W-:Y:S01]  /*1000*/  FADD.FTZ R25, -R244, R194 ;  /* 0x000000c2f4197221 */ /* 0x000fe20000010100 */
[----:B------:R-:W-:Y:S01]  /*1010*/  FMUL.FTZ R206, R218, R12 ;  /* 0x0000000cdace7220 */ /* 0x000fe20000410000 */
[----:B------:R-:W-:Y:S01]  /*1020*/  FMUL.FTZ R207, R91, R176 ;  /* 0x000000b05bcf7220 */ /* 0x000fe20000410000 */
[----:B------:R-:W-:Y:S01]  /*1030*/  FADD.FTZ R194, R182, R209 ;  /* 0x000000d1b6c27221 */ /* 0x000fe20000010000 */
[----:B------:R-:W-:Y:S01]  /*1040*/  FMUL.FTZ R208, R218, R7 ;  /* 0x00000007dad07220 */ /* 0x000fe20000410000 */
[----:B------:R-:W-:Y:S01]  /*1050*/  FFMA.FTZ R171, R210, R209, R171 ;  /* 0x000000d1d2ab7223 */ /* 0x000fe200000100ab */
[----:B------:R-:W-:Y:S01]  /*1060*/  FADD.FTZ R148, R148, R205 ;  /* 0x000000cd94947221 */ /* 0x000fe20000010000 */
[-C--:B------:R-:W-:Y:S01]  /*1070*/  FFMA.FTZ R96, R206, R205.reuse, R96 ;  /* 0x000000cdce607223 */ /* 0x080fe20000010060 */
[----:B------:R-:W-:Y:S01]  /*1080*/  FADD.FTZ R19, -R244, R19 ;  /* 0x00000013f4137221 */ /* 0x000fe20000010100 */
[C---:B------:R-:W-:Y:S01]  /*1090*/  PRMT R202, R23.reuse, 0x7632, R202 ;  /* 0x0000763217ca7816 */ /* 0x040fe200000000ca */
[----:B------:R-:W-:Y:S01]  /*10a0*/  IMAD.U32 R196, R196, 0x10000, RZ ;  /* 0x00010000c4c47824 */ /* 0x000fe200078e00ff */
[----:B------:R-:W-:Y:S01]  /*10b0*/  SHF.L.U32 R223, R23, 0x10, RZ ;  /* 0x0000001017df7819 */ /* 0x000fe200000006ff */
[----:B------:R-:W-:Y:S01]  /*10c0*/  FMUL.FTZ R205, R84, R205 ;  /* 0x000000cd54cd7220 */ /* 0x000fe20000410000 */
[----:B------:R-:W-:Y:S01]  /*10d0*/  FADD.FTZ R194, R194, R207 ;  /* 0x000000cfc2c27221 */ /* 0x000fe20000010000 */
[C---:B------:R-:W-:Y:S01]  /*10e0*/  FADD.FTZ R13, -R244.reuse, R13 ;  /* 0x0000000df40d7221 */ /* 0x040fe20000010100 */
[C---:B------:R-:W-:Y:S01]  /*10f0*/  FADD.FTZ R3, -R244.reuse, R16 ;  /* 0x00000010f4037221 */ /* 0x040fe20000010100 */
[----:B------:R-:W-:Y:S01]  /*1100*/  FADD.FTZ R23, -R244, R184 ;  /* 0x000000b8f4177221 */ /* 0x000fe20000010100 */
[----:B------:R-:W-:Y:S01]  /*1110*/  FFMA.FTZ R171, R208, R207, R171 ;  /* 0x000000cfd0ab7223 */ /* 0x000fe200000100ab */
[C---:B------:R-:W-:Y:S01]  /*1120*/  FADD.FTZ R16, -R244.reuse, R175 ;  /* 0x000000aff4107221 */ /* 0x040fe20000010100 */
[----:B------:R-:W-:Y:S01]  /*1130*/  FADD.FTZ R192, -R244, R192 ;  /* 0x000000c0f4c07221 */ /* 0x000fe20000010100 */
[C---:B------:R-:W-:Y:S01]  /*1140*/  PRMT R197, R11.reuse, 0x7632, R197 ;  /* 0x000076320bc57816 */ /* 0x040fe200000000c5 */
[----:B------:R-:W-:Y:S01]  /*1150*/  IMAD.U32 R198, R11, 0x10000, RZ ;  /* 0x000100000bc67824 */ /* 0x000fe200078e00ff */
[----:B------:R-:W-:Y:S01]  /*1160*/  PRMT R175, R177, 0x7632, R175 ;  /* 0x00007632b1af7816 */ /* 0x000fe200000000af */
[----:B------:R-:W-:Y:S01]  /*1170*/  FMUL.FTZ R6, R218, R19 ;  /* 0x00000013da067220 */ /* 0x000fe20000410000 */
[----:B------:R-:W-:Y:S01]  /*1180*/  FMUL.FTZ R203, R85, R196 ;  /* 0x000000c455cb7220 */ /* 0x000fe20000410000 */
[----:B------:R-:W-:Y:S01]  /*1190*/  FADD.FTZ R194, R194, R205 ;  /* 0x000000cdc2c27221 */ /* 0x000fe20000010000 */
[----:B------:R-:W-:Y:S01]  /*11a0*/  FADD.FTZ R0, -R244, R14 ;  /* 0x0000000ef4007221 */ /* 0x000fe20000010100 */
[C---:B------:R-:W-:Y:S01]  /*11b0*/  FMUL.FTZ R204, R218.reuse, R13 ;  /* 0x0000000ddacc7220 */ /* 0x040fe20000410000 */
[----:B------:R-:W-:Y:S01]  /*11c0*/  FMUL.FTZ R19, R218, R23 ;  /* 0x00000017da137220 */ /* 0x000fe20000410000 */
[----:B------:R-:W-:Y:S01]  /*11d0*/  FFMA.FTZ R171, R206, R205, R171 ;  /* 0x000000cdceab7223 */ /* 0x000fe200000100ab */
[----:B------:R-:W-:Y:S01]  /*11e0*/  PRMT R228, R178, 0x7632, R228 ;  /* 0x00007632b2e47816 */ /* 0x000fe200000000e4 */
[----:B------:R-:W-:Y:S01]  /*11f0*/  FMUL.FTZ R23, R218, R192 ;  /* 0x000000c0da177220 */ /* 0x000fe20000410000 */
[----:B------:R-:W-:Y:S01]  /*1200*/  SHF.L.U32 R242, R178, 0x10, RZ ;  /* 0x00000010b2f27819 */ /* 0x000fe200000006ff */
[----:B------:R-:W-:Y:S01]  /*1210*/  FADD.FTZ R9, -R244, R26 ;  /* 0x0000001af4097221 */ /* 0x000fe20000010100 */
[----:B------:R-:W-:Y:S01]  /*1220*/  SHF.L.U32 R178, R197, 0x10, RZ ;  /* 0x00000010c5b27819 */ /* 0x000fe200000006ff */
[----:B------:R-:W-:Y:S01]  /*1230*/  FMUL.FTZ R26, R86, R198 ;  /* 0x000000c6561a7220 */ /* 0x000fe20000410000 */
[----:B------:R-:W-:Y:S01]  /*1240*/  SHF.L.U32 R192, R175, 0x10, RZ ;  /* 0x00000010afc07819 */ /* 0x000fe200000006ff */
[----:B------:R-:W-:Y:S01]  /*1250*/  FADD.FTZ R175, R194, R203 ;  /* 0x000000cbc2af7221 */ /* 0x000fe20000010000 */
[----:B------:R-:W-:Y:S01]  /*1260*/  FMUL.FTZ R0, R218, R0 ;  /* 0x00000000da007220 */ /* 0x000fe20000410000 */
        /* <DEDUP_REMOVED lines=8> */
[----:B------:R-:W-:Y:S01]  /*12f0*/  PRMT R184, R188, 0x7632, R184 ;  /* 0x00007632bcb87816 */ /* 0x000fe200000000b8 */
[----:B------:R-:W-:Y:S01]  /*1300*/  FFMA.FTZ R93, R212, R170, R93 ;  /* 0x000000aad45d7223 */ /* 0x000fe2000001005d */
[----:B------:R-:W-:Y:S01]  /*1310*/  FADD.FTZ R153, R153, R170 ;  /* 0x000000aa99997221 */ /* 0x000fe20000010000 */
[----:B------:R-:W-:-:S02]  /*1320*/  IMAD.U32 R188, R188, 0x10000, RZ ;  /* 0x00010000bcbc7824 */ /* 0x000fc400078e00ff */
[----:B------:R-:W-:Y:S01]  /*1330*/  FFMA.FTZ R95, R208, R176, R95 ;  /* 0x000000b0d05f7223 */ /* 0x000fe2000001005f */
[----:B------:R-:W-:Y:S01]  /*1340*/  FADD.FTZ R155, R155, R176 ;  /* 0x000000b09b9b7221 */ /* 0x000fe20000010000 */
[----:B------:R-:W-:Y:S01]  /*1350*/  SHF.L.U32 R170, R199, 0x10, RZ ;  /* 0x00000010c7aa7819 */ /* 0x000fe200000006ff */
[----:B------:R-:W-:Y:S01]  /*1360*/  FMUL.FTZ R176, R80, R221 ;  /* 0x000000dd50b07220 */ /* 0x000fe20000410000 */
[----:B------:R-:W-:Y:S01]  /*1370*/  FADD.FTZ R175, R194, R27 ;  /* 0x0000001bc2af7221 */ /* 0x000fe20000010000 */
[----:B------:R-:W-:Y:S01]  /*1380*/  FMUL.FTZ R3, R218, R3 ;  /* 0x00000003da037220 */ /* 0x000fe20000410000 */
[----:B------:R-:W-:Y:S01]  /*1390*/  FADD.FTZ R149, R149, R196 ;  /* 0x000000c495957221 */ /* 0x000fe20000010000 */
[----:B------:R-:W-:Y:S01]  /*13a0*/  FFMA.FTZ R97, R204, R196, R97 ;  /* 0x000000c4cc617223 */ /* 0x000fe20000010061 */
[----:B------:R-:W-:Y:S01]  /*13b0*/  FFMA.FTZ R194, R2, R27, R171 ;  /* 0x0000001b02c27223 */ /* 0x000fe200000100ab */
[----:B------:R-:W-:Y:S01]  /*13c0*/  SHF.L.U32 R196, R184, 0x10, RZ ;  /* 0x00000010b8c47819 */ /* 0x000fe200000006ff */
[----:B------:R-:W-:Y:S01]  /*13d0*/  FADD.FTZ R20, -R244, R185 ;  /* 0x000000b9f4147221 */ /* 0x000fe20000010100 */
[----:B------:R-:W-:Y:S01]  /*13e0*/  PRMT R200, R21, 0x7632, R200 ;  /* 0x0000763215c87816 */ /* 0x000fe200000000c8 */
[-C--:B------:R-:W-:Y:S01]  /*13f0*/  FFMA.FTZ R116, R19, R188.reuse, R116 ;  /* 0x000000bc13747223 */ /* 0x080fe20000010074 */
[----:B------:R-:W-:Y:S01]  /*1400*/  SHF.L.U32 R222, R21, 0x10, RZ ;  /* 0x0000001015de7819 */ /* 0x000fe200000006ff */
[----:B------:R-:W-:Y:S01]  /*1410*/  FADD.FTZ R128, R128, R188 ;  /* 0x000000bc80807221 */ /* 0x000fe20000010000 */
[----:B------:R-:W-:Y:S01]  /*1420*/  FMUL.FTZ R184, R64, R188 ;  /* 0x000000bc40b87220 */ /* 0x000fe20000410000 */
[----:B------:R-:W-:Y:S01]  /*1430*/  FMUL.FTZ R185, R81, R170 ;  /* 0x000000aa51b97220 */ /* 0x000fe20000410000 */
[----:B------:R-:W-:Y:S01]  /*1440*/  FADD.FTZ R188, R175, R176 ;  /* 0x000000b0afbc7221 */ /* 0x000fe20000010000 */
[C---:B------:R-:W-:Y:S01]  /*1450*/  FADD.FTZ R18, -R244.reuse, R18 ;  /* 0x00000012f4127221 */ /* 0x040fe20000010100 */
[----:B------:R-:W-:Y:S01]  /*1460*/  FFMA.FTZ R171, R3, R176, R194 ;  /* 0x000000b003ab7223 */ /* 0x000fe200000100c2 */
[--C-:B------:R-:W-:Y:S01]  /*1470*/  FADD.FTZ R21, -R244, R186.reuse ;  /* 0x000000baf4157221 */ /* 0x100fe20000010100 */
[----:B------:R-:W-:Y:S01]  /*1480*/  IMAD.U32 R240, R177, 0x10000, RZ ;  /* 0x00010000b1f07824 */ /* 0x000fe200078e00ff */
[----:B------:R-:W-:Y:S01]  /*1490*/  PRMT R186, R189, 0x7632, R186 ;  /* 0x00007632bdba7816 */ /* 0x000fe200000000ba */
[----:B------:R-:W-:-:S02]  /*14a0*/  IMAD.U32 R200, R200, 0x10000, RZ ;  /* 0x00010000c8c87824 */ /* 0x000fc400078e00ff */
[----:B------:R-:W-:Y:S01]  /*14b0*/  FMUL.FTZ R177, R82, R222 ;  /* 0x000000de52b17220 */ /* 0x000fe20000410000 */
[----:B------:R-:W-:Y:S01]  /*14c0*/  FADD.FTZ R188, R188, R185 ;  /* 0x000000b9bcbc7221 */ /* 0x000fe20000010000 */
[----:B------:R-:W-:Y:S01]  /*14d0*/  FMUL.FTZ R5, R218, R18 ;  /* 0x00000012da057220 */ /* 0x000fe20000410000 */
[----:B------:R-:W-:Y:S01]  /*14e0*/  FFMA.FTZ R194, R4, R185, R171 ;  /* 0x000000b904c27223 */ /* 0x000fe200000100ab */
[----:B------:R-:W-:Y:S01]  /*14f0*/  PRMT R201, R22, 0x7632, R201 ;  /* 0x0000763216c97816 */ /* 0x000fe200000000c9 */
[----:B------:R-:W-:Y:S01]  /*1500*/  FFMA.FTZ R101, R4, R170, R101 ;  /* 0x000000aa04657223 */ /* 0x000fe20000010065 */
[----:B------:R-:W-:Y:S01]  /*1510*/  FADD.FTZ R145, R145, R170 ;  /* 0x000000aa91917221 */ /* 0x000fe20000010000 */
[----:B------:R-:W-:Y:S01]  /*1520*/  SHF.L.U32 R170, R186, 0x10, RZ ;  /* 0x00000010baaa7819 */ /* 0x000fe200000006ff */
[----:B------:R-:W-:Y:S02]  /*1530*/  IMAD.U32 R226, R22, 0x10000, RZ ;  /* 0x0001000016e27824 */ /* 0x000fe400078e00ff */
[----:B------:R-:W-:Y:S01]  /*1540*/  FMUL.FTZ R186, R83, R200 ;  /* 0x000000c853ba7220 */ /* 0x000fe20000410000 */
[----:B------:R-:W-:Y:S01]  /*1550*/  FADD.FTZ R171, R188, R177 ;  /* 0x000000b1bcab7221 */ /* 0x000fe20000010000 */
[----:B------:R-:W-:Y:S01]  /*1560*/  FADD.FTZ R24, -R244, R24 ;  /* 0x00000018f4187221 */ /* 0x000fe20000010100 */
[C---:B------:R-:W-:Y:S01]  /*1570*/  PRMT R245, R190.reuse, 0x7632, R245 ;  /* 0x00007632bef57816 */ /* 0x040fe200000000f5 */
[----:B------:R-:W-:Y:S01]  /*1580*/  FFMA.FTZ R175, R5, R177, R194 ;  /* 0x000000b105af7223 */ /* 0x000fe200000100c2 */
[----:B------:R-:W-:Y:S01]  /*1590*/  SHF.L.U32 R243, R190, 0x10, RZ ;  /* 0x00000010bef37819 */ /* 0x000fe200000006ff */
[----:B------:R-:W-:Y:S01]  /*15a0*/  FMUL.FTZ R8, R218, R8 ;  /* 0x00000008da087220 */ /* 0x000fe20000410000 */
[----:B------:R-:W-:Y:S01]  /*15b0*/  SHF.L.U32 R190, R201, 0x10, RZ ;  /* 0x00000010c9be7819 */ /* 0x000fe200000006ff */
[----:B------:R-:W-:Y:S01]  /*15c0*/  FADD.FTZ R151, R151, R178 ;  /* 0x000000b297977221 */ /* 0x000fe20000010000 */
[----:B------:R-:W-:Y:S01]  /*15d0*/  FFMA.FTZ R99, R2, R178, R99 ;  /* 0x000000b202637223 */ /* 0x000fe20000010063 */
        /* <DEDUP_REMOVED lines=16> */
[----:B------:R-:W-:Y:S01]  /*16e0*/  FFMA.FTZ R194, R8, R187, R171 ;  /* 0x000000bb08c27223 */ /* 0x000fe200000100ab */
[----:B------:R-:W-:Y:S01]  /*16f0*/  FADD.FTZ R180, -R244, R180 ;  /* 0x000000b4f4b47221 */ /* 0x000fe20000010100 */
[----:B------:R-:W-:Y:S01]  /*1700*/  FMUL.FTZ R188, R79, R202 ;  /* 0x000000ca4fbc7220 */ /* 0x000fe20000410000 */
[----:B------:R-:W-:Y:S01]  /*1710*/  FADD.FTZ R171, R190, R179 ;  /* 0x000000b3beab7221 */ /* 0x000fe20000010000 */
[----:B------:R-:W-:Y:S01]  /*1720*/  FADD.FTZ R11, -R244, R172 ;  /* 0x000000acf40b7221 */ /* 0x000fe20000010100 */
[C---:B------:R-:W-:Y:S01]  /*1730*/  FMUL.FTZ R10, R218.reuse, R10 ;  /* 0x0000000ada0a7220 */ /* 0x040fe20000410000 */
[----:B------:R-:W-:Y:S01]  /*1740*/  FFMA.FTZ R175, R9, R179, R194 ;  /* 0x000000b309af7223 */ /* 0x000fe200000100c2 */
[C---:B------:R-:W-:Y:S01]  /*1750*/  FMUL.FTZ R13, R218.reuse, R15 ;  /* 0x0000000fda0d7220 */ /* 0x040fe20000410000 */
[----:B------:R-:W-:Y:S01]  /*1760*/  FMUL.FTZ R15, R218, R180 ;  /* 0x000000b4da0f7220 */ /* 0x000fe20000410000 */
[----:B------:R-:W-:-:S02]  /*1770*/  IMAD.U32 R174, R174, 0x10000, RZ ;  /* 0x00010000aeae7824 */ /* 0x000fc400078e00ff */
        /* <DEDUP_REMOVED lines=8> */
[C---:B------:R-:W-:Y:S01]  /*1800*/  FMUL.FTZ R12, R218.reuse, R14 ;  /* 0x0000000eda0c7220 */ /* 0x040fe20000410000 */
[----:B------:R-:W-:Y:S01]  /*1810*/  FFMA.FTZ R175, R11, R180, R194 ;  /* 0x000000b40baf7223 */ /* 0x000fe200000100c2 */
[C---:B------:R-:W-:Y:S01]  /*1820*/  FMUL.FTZ R14, R218.reuse, R16 ;  /* 0x00000010da0e7220 */ /* 0x040fe20000410000 */
[----:B------:R-:W-:Y:S01]  /*1830*/  FMUL.FTZ R16, R218, R181 ;  /* 0x000000b5da107220 */ /* 0x000fe20000410000 */
[----:B------:R-:W-:Y:S01]  /*1840*/  FADD.FTZ R150, R150, R198 ;  /* 0x000000c696967221 */ /* 0x000fe20000010000 */
[----:B------:R-:W-:Y:S01]  /*1850*/  FFMA.FTZ R98, R0, R198, R98 ;  /* 0x000000c600627223 */ /* 0x000fe20000010062 */
        /* <DEDUP_REMOVED lines=13> */
[----:B------:R-:W-:Y:S01]  /*1930*/  FFMA.FTZ R111, R14, R192, R111 ;  /* 0x000000c00e6f7223 */ /* 0x000fe2000001006f */
[----:B------:R-:W-:Y:S01]  /*1940*/  FADD.FTZ R139, R139, R192 ;  /* 0x000000c08b8b7221 */ /* 0x000fe20000010000 */
        /* <DEDUP_REMOVED lines=9> */
[----:B------:R-:W-:Y:S01]  /*19e0*/  FMUL.FTZ R24, R218, R193 ;  /* 0x000000c1da187220 */ /* 0x000fe20000410000 */
        /* <DEDUP_REMOVED lines=24> */
[----:B------:R-:W-:Y:S01]  /*1b70*/  SHF.L.U32 R222, R173, 0x10, RZ ;  /* 0x00000010adde7819 */ /* 0x000fe200000006ff */
[----:B------:R-:W-:Y:S01]  /*1b80*/  FMUL.FTZ R196, R67, R170 ;  /* 0x000000aa43c47220 */ /* 0x000fe20000410000 */
[----:B------:R-:W-:Y:S01]  /*1b90*/  FADD.FTZ R171, R198, R189 ;  /* 0x000000bdc6ab7221 */ /* 0x000fe20000010000 */
[----:B------:R-:W-:Y:S01]  /*1ba0*/  FFMA.FTZ R173, R21, R189, R200 ;  /* 0x000000bd15ad7223 */ /* 0x000fe200000100c8 */
[----:B------:R-:W-:Y:S01]  /*1bb0*/  FFMA.FTZ R109, R12, R174, R109 ;  /* 0x000000ae0c6d7223 */ /* 0x000fe2000001006d */
[----:B------:R-:W-:Y:S01]  /*1bc0*/  FADD.FTZ R137, R137, R174 ;  /* 0x000000ae89897221 */ /* 0x000fe20000010000 */
[----:B------:R-:W-:-:S02]  /*1bd0*/  IMAD.U32 R174, R245, 0x10000, RZ ;  /* 0x00010000f5ae7824 */ /* 0x000fc400078e00ff */
[----:B------:R-:W-:Y:S01]  /*1be0*/  FMUL.FTZ R194, R60, R243 ;  /* 0x000000f33cc27220 */ /* 0x000fe20000410000 */
[C---:B------:R-:W-:Y:S01]  /*1bf0*/  FFMA.FTZ R119, R22.reuse, R170, R119 ;  /* 0x000000aa16777223 */ /* 0x040fe20000010077 */
[----:B------:R-:W-:Y:S01]  /*1c00*/  FADD.FTZ R131, R131, R170 ;  /* 0x000000aa83837221 */ /* 0x000fe20000010000 */
        /* <DEDUP_REMOVED lines=43> */
.L_x_6464:
[----:B------:R-:W-:Y:S05]  /*1ec0*/  BSYNC B0 ;  /* 0x0000000000007941 */ /* 0x000fea0003800000 */
.L_x_6462:
[----:B------:R-:W-:Y:S01]  /*1ed0*/  LOP3.LUT P6, RZ, R168, 0xff, RZ, 0xc0, !PT ;  /* 0x000000ffa8ff7812 */ /* 0x000fe200078cc0ff */
[----:B-----5:R-:W-:Y:S01]  /*1ee0*/  IMAD.MOV.U32 R170, RZ, RZ, R236 ;  /* 0x000000ffffaa7224 */ /* 0x020fe200078e00ec */
[----:B------:R-:W-:Y:S01]  /*1ef0*/  LOP3.LUT P0, RZ, R169, 0x1f, RZ, 0xc0, !PT ;  /* 0x0000001fa9ff7812 */ /* 0x000fe2000780c0ff */
[----:B------:R-:W-:Y:S01]  /*1f00*/  UMOV UR6, 0xffffffff ;  /* 0xffffffff00067882 */ /* 0x000fe20000000000 */
[----:B------:R-:W-:Y:S02]  /*1f10*/  SHF.R.U32.HI R168, RZ, 0x5, R169 ;  /* 0x00000005ffa87819 */ /* 0x000fe400000116a9 */
[----:B------:R-:W-:Y:S02]  /*1f20*/  MOV R169, R246 ;  /* 0x000000f600a97202 */ /* 0x000fe40000000f00 */
[----:B------:R-:W-:Y:S02]  /*1f30*/  MOV R171, R234 ;  /* 0x000000ea00ab7202 */ /* 0x000fe40000000f00 */
[----:B------:R-:W-:-:S02]  /*1f40*/  PRMT R240, R169, 0x7610, R240 ;  /* 0x00007610a9f07816 */ /* 0x000fc400000000f0 */
[----:B------:R-:W-:Y:S02]  /*1f50*/  LOP3.LUT R169, R168, 0x7fffffc, RZ, 0xc0, !PT ;  /* 0x07fffffca8a97812 */ /* 0x000fe400078ec0ff */
[----:B------:R-:W-:Y:S02]  /*1f60*/  MOV R174, R230 ;  /* 0x000000e600ae7202 */ /* 0x000fe40000000f00 */
[----:B------:R-:W-:Y:S01]  /*1f70*/  PRMT R228, R170, 0x7610, R228 ;  /* 0x00007610aae47816 */ /* 0x000fe200000000e4 */
[----:B------:R-:W-:Y:S01]  /*1f80*/  @!P6 VIADD R169, R169, 0x4 ;  /* 0x00000004a9a9e836 */ /* 0x000fe20000000000 */
        /* <DEDUP_REMOVED lines=21> */
.L_x_6541:
[----:B------:R-:W3:Y:S01]  /*20e0*/  S2R R175, SR_CgaCtaId ;  /* 0x0000000000af7919 */ /* 0x000ee20000008800 */
[----:B------:R-:W-:Y:S01]  /*20f0*/  MOV R174, 0x400 ;  /* 0x0000040000ae7802 */ /* 0x000fe20000000f00 */
[----:B------:R-:W-:Y:S05]  /*2100*/  WARPSYNC.ALL ;  /* 0x0000000000007948 */ /* 0x000fea0003800000 */
[----:B------:R-:W-:Y:S01]  /*2110*/  @!P0 LOP3.LUT R168, R168, 0x3, RZ, 0xc0, !PT ;  /* 0x00000003a8a88812 */ /* 0x000fe200078ec0ff */
[----:B------:R-:W-:Y:S01]  /*2120*/  BSSY B0, `(.L_x_6466) ;  /* 0x0000028000007945 */ /* 0x000fe20003800000 */
[----:B------:R-:W-:Y:S02]  /*2130*/  @!P3 ISETP.NE.U32.AND P2, PT, R220, RZ, PT ;  /* 0x000000ffdc00b20c */ /* 0x000fe40003f45070 */
[----:B------:R-:W-:-:S02]  /*2140*/  ISETP.NE.AND P1, PT, R216, RZ, PT ;  /* 0x000000ffd800720c */ /* 0x000fc40003f25270 */
[----:B------:R-:W-:-:S04]  /*2150*/  @!P3 ISETP.NE.AND.EX P2, PT, R219, RZ, PT, P2 ;  /* 0x000000ffdb00b20c */ /* 0x000fc80003f45320 */
[----:B------:R-:W-:Y:S02]  /*2160*/  @!P3 FSEL R241, R56, RZ, P2 ;  /* 0x000000ff38f1b208 */ /* 0x000fe40001000000 */
[----:B---3--:R-:W-:Y:S02]  /*2170*/  LEA R175, R175, R174, 0x18 ;  /* 0x000000aeafaf7211 */ /* 0x008fe400078ec0ff */
[----:B------:R-:W-:Y:S01]  /*2180*/  @!P0 IADD3 R174, R169, R168, RZ ;  /* 0x000000a8a9ae8210 */ /* 0x000fe20007ffe0ff */
[----:B-1----:R-:W-:Y:S02]  /*2190*/  FADD.FTZ R168, R173, R170 ;  /* 0x000000aaada87221 */ /* 0x002fe40000010000 */
[----:B------:R-:W-:Y:S01]  /*21a0*/  IMAD R201, R169, 0x8, R175 ;  /* 0x00000008a9c97824 */ /* 0x000fe200078e02af */
[----:B------:R-:W-:Y:S01]  /*21b0*/  @!P0 LEA R200, R174, R175, 0x3 ;  /* 0x000000afaec88211 */ /* 0x000fe200078e18ff */
[----:B--2---:R-:W-:-:S05]  /*21c0*/  FADD.FTZ R169, R172, R171 ;  /* 0x000000abaca97221 */ /* 0x004fca0000010000 */
[----:B------:R-:W-:Y:S01]  /*21d0*/  @!P0 STS.64 [R200+0x4000], R168 ;  /* 0x004000a8c8008388 */ /* 0x000fe20000000a00 */
[----:B------:R-:W-:Y:S01]  /*21e0*/  BAR.SYNC.DEFER_BLOCKING 0x0 ;  /* 0x0000000000007b1d */ /* 0x000fe20000010000 */
[----:B------:R-:W-:-:S04]  /*21f0*/  ISETP.NE.U32.AND P0, PT, RZ, UR12, PT ;  /* 0x0000000cff007c0c */ /* 0x000fc8000bf05070 */
[----:B------:R-:W-:-:S13]  /*2200*/  ISETP.NE.AND.EX P0, PT, RZ, UR13, PT, P0 ;  /* 0x0000000dff007c0c */ /* 0x000fda000bf05300 */
[----:B------:R-:W1:Y:S01]  /*2210*/  @P0 LDC.64 R238, c[0x0][0x308] ;  /* 0x0000c200ffee0b82 */ /* 0x000e620000000a00 */
[----:B------:R-:W2:Y:S04]  /*2220*/  LDS.128 R168, [R201+0x4000] ;  /* 0x00400000c9a87984 */ /* 0x000ea80000000c00 */
[----:B0-----:R0:W3:Y:S03]  /*2230*/  LDS.128 R172, [R201+0x4010] ;  /* 0x00401000c9ac7984 */ /* 0x0010e60000000c00 */
[----:B0-----:R-:W0:Y:S01]  /*2240*/  @P5 LDC.64 R200, c[0x0][0x298] ;  /* 0x0000a600ffc85b82 */ /* 0x001e220000000a00 */
[----:B--2---:R-:W-:-:S04]  /*2250*/  FADD.FTZ R223, RZ, R168 ;  /* 0x000000a8ffdf7221 */ /* 0x004fc80000010000 */
[----:B------:R-:W-:Y:S01]  /*2260*/  FADD.FTZ R223, R170, R223 ;  /* 0x000000dfaadf7221 */ /* 0x000fe20000010000 */
[----:B------:R-:W-:-:S03]  /*2270*/  FADD.FTZ R170, RZ, R169 ;  /* 0x000000a9ffaa7221 */ /* 0x000fc60000010000 */
[----:B---3--:R-:W-:Y:S01]  /*2280*/  FADD.FTZ R223, R223, R172 ;  /* 0x000000acdfdf7221 */ /* 0x008fe20000010000 */
[----:B------:R-:W-:-:S03]  /*2290*/  FADD.FTZ R170, R171, R170 ;  /* 0x000000aaabaa7221 */ /* 0x000fc60000010000 */
[----:B------:R-:W-:Y:S01]  /*22a0*/  FADD.FTZ R223, R174, R223 ;  /* 0x000000dfaedf7221 */ /* 0x000fe20000010000 */
[----:B------:R-:W-:Y:S02]  /*22b0*/  FADD.FTZ R170, R170, R173 ;  /* 0x000000adaaaa7221 */ /* 0x000fe40000010000 */
[----:B------:R-:W2:Y:S01]  /*22c0*/  @P5 LDC.64 R172, c[0x0][0x298] ;  /* 0x0000a600ffac5b82 */ /* 0x000ea20000000a00 */
[----:B------:R-:W-:Y:S01]  /*22d0*/  FMUL.FTZ R223, R223, UR10 ;  /* 0x0000000adfdf7c20 */ /* 0x000fe20008410000 */
[----:B------:R-:W-:-:S04]  /*22e0*/  FADD.FTZ R170, R175, R170 ;  /* 0x000000aaafaa7221 */ /* 0x000fc80000010000 */
[----:B------:R-:W-:Y:S01]  /*22f0*/  FSEL R223, R223, RZ, !P1 ;  /* 0x000000ffdfdf7208 */ /* 0x000fe20004800000 */
[----:B------:R-:W-:Y:S01]  /*2300*/  FMUL.FTZ R222, R170, UR10 ;  /* 0x0000000aaade7c20 */ /* 0x000fe20008410000 */
[----:B------:R-:W3:Y:S01]  /*2310*/  @P5 LDC.64 R174, c[0x0][0x298] ;  /* 0x0000a600ffae5b82 */ /* 0x000ee20000000a00 */
[----:B------:R-:W-:Y:S01]  /*2320*/  @!P3 ISETP.NE.U32.AND P1, PT, R220, RZ, PT ;  /* 0x000000ffdc00b20c */ /* 0x000fe20003f25070 */
[----:B01----:R-:W-:-:S12]  /*2330*/  @!P3 BRA `(.L_x_6467) ;  /* 0x000000000018b947 */ /* 0x003fd80003800000 */
[----:B------:R-:W-:Y:S01]  /*2340*/  ISETP.NE.U32.AND P2, PT, R220, RZ, PT ;  /* 0x000000ffdc00720c */ /* 0x000fe20003f45070 */
[----:B------:R-:W-:-:S03]  /*2350*/  FFMA.FTZ R168, R214, R222, R223 ;  /* 0x000000ded6a87223 */ /* 0x000fc600000100df */
[----:B------:R-:W-:Y:S01]  /*2360*/  ISETP.NE.AND.EX P2, PT, R219, RZ, PT, P2 ;  /* 0x000000ffdb00720c */ /* 0x000fe20003f45320 */
[----:B------:R-:W-:-:S04]  /*2370*/  FADD.FTZ R241, R213, -R168 ;  /* 0x800000a8d5f17221 */ /* 0x000fc80000010000 */
[----:B------:R-:W-:-:S08]  /*2380*/  FMUL.FTZ R241, R218, R241 ;  /* 0x000000f1daf17220 */ /* 0x000fd00000410000 */
[----:B------:R-:W-:-:S07]  /*2390*/  @P2 FADD.FTZ R241, R56, R241 ;  /* 0x000000f138f12221 */ /* 0x000fce0000010000 */
.L_x_6467:
[----:B------:R-:W-:Y:S05]  /*23a0*/  BSYNC B0 ;  /* 0x0000000000007941 */ /* 0x000fea0003800000 */
.L_x_6466:
        /* <DEDUP_REMOVED lines=11> */
.L_x_6469:
[----:B------:R-:W-:Y:S05]  /*2460*/  BSYNC B0 ;  /* 0x0000000000007941 */ /* 0x000fea0003800000 */
.L_x_6468:
        /* <DEDUP_REMOVED lines=11> */
.L_x_6471:
[----:B------:R-:W-:Y:S05]  /*2520*/  BSYNC B0 ;  /* 0x0000000000007941 */ /* 0x000fea0003800000 */
.L_x_6470:
[----:B------:R-:W-:Y:S01]  /*2530*/  @!P3 ISETP.NE.U32.AND P2, PT, R220, RZ, PT ;  /* 0x000000ffdc00b20c */ /* 0x000fe20003f45070 */
[----:B------:R-:W-:Y:S01]  /*2540*/  BSSY B0, `(.L_x_6472) ;  /* 0x000000c000007945 */ /* 0x000fe20003800000 */
[----:B------:R-:W-:Y:S01]  /*2550*/  ISETP.NE.AND.EX P1, PT, RZ, UR13, PT, P1 ;  /* 0x0000000dff007c0c */ /* 0x000fe2000bf25310 */
[----:B------:R-:W-:Y:S01]  /*2560*/  @P0 IMAD.WIDE.U32 R238, R233, 0x20, R238 ;  /* 0x00000020e9ee0825 */ /* 0x000fe200078e00ee */
        /* <DEDUP_REMOVED lines=9> */
.L_x_6473:
[----:B------:R-:W-:Y:S05]  /*2600*/  BSYNC B0 ;  /* 0x0000000000007941 */ /* 0x000fea0003800000 */
.L_x_6472:
[C---:B------:R-:W-:Y:S01]  /*2610*/  SEL R168, R241.reuse, R156, P1 ;  /* 0x0000009cf1a87207 */ /* 0x040fe20000800000 */
[----:B--2---:R-:W-:Y:S01]  /*2620*/  @P5 FMUL.FTZ R173, R241, R173 ;  /* 0x000000adf1ad5220 */ /* 0x004fe20000410000 */
[C---:B------:R-:W-:Y:S01]  /*2630*/  SEL R169, R244.reuse, R157, P1 ;  /* 0x0000009df4a97207 */ /* 0x040fe20000800000 */
[----:B---3--:R-:W-:Y:S01]  /*2640*/  @P5 FMUL.FTZ R175, R244, R175 ;  /* 0x000000aff4af5220 */ /* 0x008fe20000410000 */
[----:B------:R-:W-:Y:S01]  /*2650*/  SEL R170, R243, R158, P1 ;  /* 0x0000009ef3aa7207 */ /* 0x000fe20000800000 */
[----:B------:R-:W-:Y:S01]  /*2660*/  @P5 FMUL.FTZ R172, R173, R172 ;  /* 0x000000acadac5220 */ /* 0x000fe20000410000 */
        /* <DEDUP_REMOVED lines=8> */
[----:B------:R-:W1:Y:S01]  /*26f0*/  @P5 LDC.64 R172, c[0x0][0x298] ;  /* 0x0000a600ffac5b82 */ /* 0x000e620000000a00 */
[----:B------:R-:W-:-:S04]  /*2700*/  @P5 LOP3.LUT P2, RZ, R246, 0xff00, RZ, 0xc0, !PT ;  /* 0x0000ff00f6ff5812 */ /* 0x000fc8000784c0ff */
[----:B------:R-:W-:Y:S02]  /*2710*/  @P5 FSEL R174, R174, RZ, P2 ;  /* 0x000000ffaeae5208 */ /* 0x000fe40001000000 */
[----:B------:R-:W-:-:S04]  /*2720*/  @P5 LOP3.LUT P2, RZ, R246, 0xff0000, RZ, 0xc0, !PT ;  /* 0x00ff0000f6ff5812 */ /* 0x000fc8000784c0ff */
[----:B------:R-:W-:Y:S02]  /*2730*/  @P5 FSEL R175, R175, RZ, P2 ;  /* 0x000000ffafaf5208 */ /* 0x000fe40001000000 */
[----:B------:R-:W-:Y:S01]  /*2740*/  @!P3 ISETP.NE.U32.AND P2, PT, R220, RZ, PT ;  /* 0x000000ffdc00b20c */ /* 0x000fe20003f45070 */
[----:B0-----:R-:W0:Y:S03]  /*2750*/  @P5 LDC.64 R168, c[0x0][0x298] ;  /* 0x0000a600ffa85b82 */ /* 0x001e260000000a00 */
[----:B------:R-:W-:-:S04]  /*2760*/  @!P3 ISETP.NE.AND.EX P2, PT, R219, RZ, PT, P2 ;  /* 0x000000ffdb00b20c */ /* 0x000fc80003f45320 */
[----:B------:R-:W-:Y:S01]  /*2770*/  @!P3 FSEL R201, R52, RZ, P2 ;  /* 0x000000ff34c9b208 */ /* 0x000fe20001000000 */
[----:B------:R-:W2:Y:S01]  /*2780*/  @P5 LDC.64 R170, c[0x0][0x298] ;  /* 0x0000a600ffaa5b82 */ /* 0x000ea20000000a00 */
[----:B0-----:R-:W-:-:S04]  /*2790*/  @P5 FMUL.FTZ R169, R242, R169 ;  /* 0x000000a9f2a95220 */ /* 0x001fc80000410000 */
[----:B------:R-:W-:Y:S01]  /*27a0*/  @P5 FMUL.FTZ R168, R169, R168 ;  /* 0x000000a8a9a85220 */ /* 0x000fe20000410000 */
[----:B-1----:R-:W-:Y:S06]  /*27b0*/  @!P3 BRA `(.L_x_6475) ;  /* 0x000000000018b947 */ /* 0x002fec0003800000 */
[----:B------:R-:W-:Y:S01]  /*27c0*/  ISETP.NE.U32.AND P2, PT, R220, RZ, PT ;  /* 0x000000ffdc00720c */ /* 0x000fe20003f45070 */
[----:B------:R-:W-:-:S03]  /*27d0*/  FFMA.FTZ R240, R206, R222, R223 ;  /* 0x000000decef07223 */ /* 0x000fc600000100df */
[----:B------:R-:W-:Y:S01]  /*27e0*/  ISETP.NE.AND.EX P2, PT, R219, RZ, PT, P2 ;  /* 0x000000ffdb00720c */ /* 0x000fe20003f45320 */
[----:B------:R-:W-:-:S04]  /*27f0*/  FADD.FTZ R201, R205, -R240 ;  /* 0x800000f0cdc97221 */ /* 0x000fc80000010000 */
[----:B------:R-:W-:-:S08]  /*2800*/  FMUL.FTZ R201, R218, R201 ;  /* 0x000000c9dac97220 */ /* 0x000fd00000410000 */
[----:B------:R-:W-:-:S07]  /*2810*/  @P2 FADD.FTZ R201, R52, R201 ;  /* 0x000000c934c92221 */ /* 0x000fce0000010000 */
.L_x_6475:
[----:B------:R-:W-:Y:S05]  /*2820*/  BSYNC B0 ;  /* 0x0000000000007941 */ /* 0x000fea0003800000 */
.L_x_6474:
[----:B------:R-:W-:Y:S01]  /*2830*/  @P5 LOP3.LUT P2, RZ, R246, 0xff000000, RZ, 0xc0, !PT ;  /* 0xff000000f6ff5812 */ /* 0x000fe2000784c0ff */
[----:B--2---:R-:W-:Y:S01]  /*2840*/  @P5 FMUL.FTZ R171, R201, R171 ;  /* 0x000000abc9ab5220 */ /* 0x004fe20000410000 */
        /* <DEDUP_REMOVED lines=13> */
.L_x_6477:
[----:B------:R-:W-:Y:S05]  /*2920*/  BSYNC B0 ;  /* 0x0000000000007941 */ /* 0x000fea0003800000 */
.L_x_6476:
[----:B------:R-:W0:Y:S01]  /*2930*/  @P5 LDC.64 R168, c[0x0][0x298] ;  /* 0x0000a600ffa85b82 */ /* 0x000e220000000a00 */
[----:B------:R-:W-:Y:S01]  /*2940*/  @P5 LOP3.LUT P2, RZ, R247, 0xff, RZ, 0xc0, !PT ;  /* 0x000000fff7ff5812 */ /* 0x000fe2000784c0ff */
[----:B------:R-:W-:Y:S01]  /*2950*/  @P5 FMUL.FTZ R173, R170, R173 ;  /* 0x000000adaaad5220 */ /* 0x000fe20000410000 */
        /* <DEDUP_REMOVED lines=14> */
.L_x_6479:
[----:B------:R-:W-:Y:S05]  /*2a40*/  BSYNC B0 ;  /* 0x0000000000007941 */ /* 0x000fea0003800000 */
.L_x_6478:
[----:B------:R-:W-:Y:S01]  /*2a50*/  @P5 LOP3.LUT P2, RZ, R247, 0xff00, RZ, 0xc0, !PT ;  /* 0x0000ff00f7ff5812 */ /* 0x000fe2000784c0ff */
[----:B0-----:R-:W-:Y:S01]  /*2a60*/  @P5 FMUL.FTZ R169, R171, R169 ;  /* 0x000000a9aba95220 */ /* 0x001fe20000410000 */
        /* <DEDUP_REMOVED lines=14> */
.L_x_6481:
[----:B------:R-:W-:Y:S05]  /*2b50*/  BSYNC B0 ;  /* 0x0000000000007941 */ /* 0x000fea0003800000 */
.L_x_6480:
[----:B------:R-:W-:Y:S01]  /*2b60*/  @P5 LOP3.LUT P2, RZ, R247, 0xff0000, RZ, 0xc0, !PT ;  /* 0x00ff0000f7ff5812 */ /* 0x000fe2000784c0ff */
[----:B------:R-:W-:Y:S01]  /*2b70*/  HFMA2.MMA R224, -RZ, RZ, 0, 0 ;  /* 0x00000000ffe07435 */ /* 0x000fe200000001ff */
[----:B------:R-:W-:Y:S01]  /*2b80*/  @P5 F2FP.BF16.F32.PACK_AB R200, RZ, R200 ;  /* 0x000000c8ffc8523e */ /* 0x000fe200000010ff */
[----:B------:R-:W-:Y:S01]  /*2b90*/  BSSY B0, `(.L_x_6482) ;  /* 0x000002f000007945 */ /* 0x000fe20003800000 */
[----:B------:R-:W-:Y:S02]  /*2ba0*/  @P5 FSEL R232, R168, RZ, P2 ;  /* 0x000000ffa8e85208 */ /* 0x000fe40001000000 */
[----:B------:R-:W-:Y:S02]  /*2bb0*/  @P5 SHF.R.S32.HI R168, RZ, 0x1f, R241 ;  /* 0x0000001fffa85819 */ /* 0x000fe400000114f1 */
[----:B------:R-:W-:Y:S02]  /*2bc0*/  @P5 PRMT R164, R200, 0x7610, R164 ;  /* 0x00007610c8a45816 */ /* 0x000fe400000000a4 */
[----:B------:R-:W-:-:S02]  /*2bd0*/  @P5 LEA.HI R242, R168, R241, RZ, 0x3 ;  /* 0x000000f1a8f25211 */ /* 0x000fc400078f18ff */
[----:B------:R-:W0:Y:S01]  /*2be0*/  @P5 LDC.64 R168, c[0x0][0x298] ;  /* 0x0000a600ffa85b82 */ /* 0x000e220000000a00 */
[----:B------:R-:W-:Y:S02]  /*2bf0*/  @P5 F2FP.BF16.F32.PACK_AB R200, RZ, R174 ;  /* 0x000000aeffc8523e */ /* 0x000fe400000010ff */
[----:B------:R-:W-:Y:S02]  /*2c00*/  @P5 LEA.HI.SX32 R224, R242, R229, 0x1d ;  /* 0x000000e5f2e05211 */ /* 0x000fe400078feaff */
[----:B------:R-:W-:Y:S02]  /*2c10*/  @P5 F2FP.BF16.F32.PACK_AB R229, RZ, R175 ;  /* 0x000000afffe5523e */ /* 0x000fe400000010ff */
[----:B------:R-:W-:Y:S01]  /*2c20*/  @P5 LOP3.LUT P2, RZ, R247, 0xff000000, RZ, 0xc0, !PT ;  /* 0xff000000f7ff5812 */ /* 0x000fe2000784c0ff */
[----:B------:R-:W1:Y:S01]  /*2c30*/  @P5 LDC.64 R174, c[0x0][0x2f8] ;  /* 0x0000be00ffae5b82 */ /* 0x000e620000000a00 */
[----:B------:R-:W-:Y:S02]  /*2c40*/  @P5 PRMT R164, R164, 0x5410, R200 ;  /* 0x00005410a4a45816 */ /* 0x000fe400000000c8 */
[----:B------:R-:W-:-:S02]  /*2c50*/  @P5 F2FP.BF16.F32.PACK_AB R240, RZ, R240 ;  /* 0x000000f0fff0523e */ /* 0x000fc400000010ff */
[----:B------:R-:W-:Y:S02]  /*2c60*/  @P5 F2FP.BF16.F32.PACK_AB R232, RZ, R232 ;  /* 0x000000e8ffe8523e */ /* 0x000fe400000010ff */
[----:B------:R-:W-:Y:S02]  /*2c70*/  @P5 F2FP.BF16.F32.PACK_AB R233, RZ, R233 ;  /* 0x000000e9ffe9523e */ /* 0x000fe400000010ff */
[----:B------:R-:W-:Y:S02]  /*2c80*/  @P5 PRMT R165, R229, 0x7610, R165 ;  /* 0x00007610e5a55816 */ /* 0x000fe400000000a5 */
[----:B------:R-:W-:Y:S02]  /*2c90*/  @P5 PRMT R166, R240, 0x7610, R166 ;  /* 0x00007610f0a65816 */ /* 0x000fe400000000a6 */
[----:B------:R-:W-:Y:S02]  /*2ca0*/  @P5 F2FP.BF16.F32.PACK_AB R173, RZ, R173 ;  /* 0x000000adffad523e */ /* 0x000fe400000010ff */
[----:B------:R-:W-:Y:S01]  /*2cb0*/  @P5 PRMT R167, R232, 0x7610, R167 ;  /* 0x00007610e8a75816 */ /* 0x000fe200000000a7 */
[----:B0-----:R-:W-:Y:S01]  /*2cc0*/  @P5 FMUL.FTZ R169, R172, R169 ;  /* 0x000000a9aca95220 */ /* 0x001fe20000410000 */
[----:B------:R-:W-:-:S02]  /*2cd0*/  @P5 PRMT R165, R165, 0x5410, R233 ;  /* 0x00005410a5a55816 */ /* 0x000fc400000000e9 */
[----:B------:R-:W-:Y:S01]  /*2ce0*/  @P5 PRMT R166, R166, 0x5410, R173 ;  /* 0x00005410a6a65816 */ /* 0x000fe200000000ad */
[----:B------:R-:W-:Y:S01]  /*2cf0*/  @P5 FMUL.FTZ R169, R169, R168 ;  /* 0x000000a8a9a95220 */ /* 0x000fe20000410000 */
[----:B------:R-:W-:Y:S01]  /*2d00*/  SEL R168, R201, R160, P1 ;  /* 0x000000a0c9a87207 */ /* 0x000fe20000800000 */
[----:B-1----:R-:W-:-:S03]  /*2d10*/  @P5 IMAD.WIDE.U32 R174, R224, 0x10, R174 ;  /* 0x00000010e0ae5825 */ /* 0x002fc600078e00ae */
[----:B------:R-:W-:Y:S02]  /*2d20*/  @P5 FSEL R200, R169, RZ, P2 ;  /* 0x000000ffa9c85208 */ /* 0x000fe40001000000 */
[----:B------:R-:W-:Y:S02]  /*2d30*/  SEL R169, R170, R161, P1 ;  /* 0x000000a1aaa97207 */ /* 0x000fe40000800000 */
[----:B------:R-:W-:Y:S02]  /*2d40*/  @P5 F2FP.BF16.F32.PACK_AB R200, RZ, R200 ;  /* 0x000000c8ffc8523e */ /* 0x000fe400000010ff */
[----:B------:R-:W-:Y:S02]  /*2d50*/  SEL R170, R171, R162, P1 ;  /* 0x000000a2abaa7207 */ /* 0x000fe40000800000 */
[----:B------:R-:W-:Y:S02]  /*2d60*/  SEL R171, R172, R163, P1 ;  /* 0x000000a3acab7207 */ /* 0x000fe40000800000 */
[----:B------:R-:W-:Y:S01]  /*2d70*/  @P5 PRMT R167, R167, 0x5410, R200 ;  /* 0x00005410a7a75816 */ /* 0x000fe200000000c8 */
[----:B------:R-:W0:Y:S01]  /*2d80*/  @P5 LDC.64 R172, c[0x0][0x298] ;  /* 0x0000a600ffac5b82 */ /* 0x000e220000000a00 */
[----:B------:R-:W-:Y:S01]  /*2d90*/  @!P3 ISETP.NE.U32.AND P2, PT, R220, RZ, PT ;  /* 0x000000ffdc00b20c */ /* 0x000fe20003f45070 */
[----:B------:R1:W-:Y:S03]  /*2da0*/  @P0 STG.E.128 desc[UR4][R238.64+0x10], R168 ;  /* 0x000010a8ee000986 */ /* 0x0003e6000c101d04 */
[----:B------:R-:W-:Y:S01]  /*2db0*/  @!P3 ISETP.NE.AND.EX P2, PT, R219, RZ, PT, P2 ;  /* 0x000000ffdb00b20c */ /* 0x000fe20003f45320 */
[----:B------:R2:W-:Y:S02]  /*2dc0*/  @P5 STG.E.128 desc[UR4][R174.64], R164 ;  /* 0x000000a4ae005986 */ /* 0x0005e4000c101d04 */
[----:B------:R-:W3:Y:S01]  /*2dd0*/  @P0 LDC.64 R200, c[0x0][0x308] ;  /* 0x0000c200ffc80b82 */ /* 0x000ee20000000a00 */
[----:B------:R-:W-:-:S07]  /*2de0*/  @!P3 FSEL R229, R48, RZ, P2 ;  /* 0x000000ff30e5b208 */ /* 0x000fce0001000000 */
[----:B-1----:R-:W1:Y:S08]  /*2df0*/  @P5 LDC.64 R170, c[0x0][0x298] ;  /* 0x0000a600ffaa5b82 */ /* 0x002e700000000a00 */
[----:B------:R-:W4:Y:S01]  /*2e00*/  @P5 LDC.64 R168, c[0x0][0x298] ;  /* 0x0000a600ffa85b82 */ /* 0x000f220000000a00 */
[----:B--2---:R-:W-:Y:S05]  /*2e10*/  @!P3 BRA `(.L_x_6483) ;  /* 0x000000000018b947 */ /* 0x004fea0003800000 */
[----:B------:R-:W-:Y:S01]  /*2e20*/  ISETP.NE.U32.AND P2, PT, R220, RZ, PT ;  /* 0x000000ffdc00720c */ /* 0x000fe20003f45070 */
[----:B------:R-:W-:-:S03]  /*2e30*/  FFMA.FTZ R175, R3, R222, R223 ;  /* 0x000000de03af7223 */ /* 0x000fc600000100df */
[----:B------:R-:W-:Y:S01]  /*2e40*/  ISETP.NE.AND.EX P2, PT, R219, RZ, PT, P2 ;  /* 0x000000ffdb00720c */ /* 0x000fe20003f45320 */
[----:B------:R-:W-:-:S04]  /*2e50*/  FADD.FTZ R175, R176, -R175 ;  /* 0x800000afb0af7221 */ /* 0x000fc80000010000 */
[----:B------:R-:W-:-:S08]  /*2e60*/  FMUL.FTZ R229, R218, R175 ;  /* 0x000000afdae57220 */ /* 0x000fd00000410000 */
[----:B------:R-:W-:-:S07]  /*2e70*/  @P2 FADD.FTZ R229, R48, R229 ;  /* 0x000000e530e52221 */ /* 0x000fce0000010000 */
.L_x_6483:
[----:B------:R-:W-:Y:S05]  /*2e80*/  BSYNC B0 ;  /* 0x0000000000007941 */ /* 0x000fea0003800000 */
.L_x_6482:
[----:B-1----:R-:W-:Y:S01]  /*2e90*/  @P5 FMUL.FTZ R171, R229, R171 ;  /* 0x000000abe5ab5220 */ /* 0x002fe20000410000 */
        /* <DEDUP_REMOVED lines=14> */
.L_x_6485:
[----:B------:R-:W-:Y:S05]  /*2f80*/  BSYNC B0 ;  /* 0x0000000000007941 */ /* 0x000fea0003800000 */
.L_x_6484:
        /* <DEDUP_REMOVED lines=15> */
.L_x_6487:
[----:B------:R-:W-:Y:S05]  /*3080*/  BSYNC B0 ;  /* 0x0000000000007941 */ /* 0x000fea0003800000 */
.L_x_6486:
[----:B------:R-:W0:Y:S01]  /*3090*/  @P5 LDC.64 R172, c[0x0][0x298] ;  /* 0x0000a600ffac5b82 */ /* 0x000e220000000a00 */
[----:B----4-:R-:W-:Y:S01]  /*30a0*/  @P5 FMUL.FTZ R169, R171, R169 ;  /* 0x000000a9aba95220 */ /* 0x010fe20000410000 */
[----:B------:R-:W-:Y:S01]  /*30b0*/  @P5 LOP3.LUT P2, RZ, R236, 0xff0000, RZ, 0xc0, !PT ;  /* 0x00ff0000ecff5812 */ /* 0x000fe2000784c0ff */
[----:B------:R-:W-:Y:S01]  /*30c0*/  BSSY B0, `(.L_x_6488) ;  /* 0x0000011000007945 */ /* 0x000fe20003800000 */
[----:B---3--:R-:W-:-:S04]  /*30d0*/  @P0 IMAD.WIDE.U32 R200, R227, 0x20, R200 ;  /* 0x00000020e3c80825 */ /* 0x008fc800078e00c8 */
[----:B------:R-:W-:Y:S01]  /*30e0*/  @P5 FMUL.FTZ R168, R169, R168 ;  /* 0x000000a8a9a85220 */ /* 0x000fe20000410000 */
[----:B------:R-:W-:Y:S02]  /*30f0*/  SEL R169, R170, R157, P1 ;  /* 0x0000009daaa97207 */ /* 0x000fe40000800000 */
[----:B------:R-:W-:Y:S02]  /*3100*/  SEL R170, R171, R158, P1 ;  /* 0x0000009eabaa7207 */ /* 0x000fe40000800000 */
[----:B------:R-:W-:Y:S02]  /*3110*/  @P5 FSEL R228, R168, RZ, P2 ;  /* 0x000000ffa8e45208 */ /* 0x000fe40001000000 */
        /* <DEDUP_REMOVED lines=11> */
.L_x_6489:
[----:B------:R-:W-:Y:S05]  /*31d0*/  BSYNC B0 ;  /* 0x0000000000007941 */ /* 0x000fea0003800000 */
.L_x_6488:
[C---:B------:R-:W-:Y:S01]  /*31e0*/  SEL R171, R232.reuse, R159, P1 ;  /* 0x0000009fe8ab7207 */ /* 0x040fe20000800000 */
[----:B0-----:R-:W-:Y:S01]  /*31f0*/  @P5 FMUL.FTZ R173, R232, R173 ;  /* 0x000000ade8ad5220 */ /* 0x001fe20000410000 */
[----:B------:R-:W-:Y:S01]  /*3200*/  @P5 LOP3.LUT P2, RZ, R236, 0xff000000, RZ, 0xc0, !PT ;  /* 0xff000000ecff5812 */ /* 0x000fe2000784c0ff */
[----:B------:R-:W-:Y:S02]  /*3210*/  BSSY B0, `(.L_x_6490) ;  /* 0x0000010000007945 */ /* 0x000fe40003800000 */
[----:B------:R0:W-:Y:S01]  /*3220*/  @P0 STG.E.128 desc[UR4][R200.64], R168 ;  /* 0x000000a8c8000986 */ /* 0x0001e2000c101d04 */
[----:B------:R-:W-:-:S05]  /*3230*/  @P5 FMUL.FTZ R172, R173, R172 ;  /* 0x000000acadac5220 */ /* 0x000fca0000410000 */
[----:B------:R-:W-:Y:S02]  /*3240*/  @P5 FSEL R227, R172, RZ, P2 ;  /* 0x000000fface35208 */ /* 0x000fe40001000000 */
[----:B------:R-:W-:-:S04]  /*3250*/  @!P3 ISETP.NE.U32.AND P2, PT, R220, RZ, PT ;  /* 0x000000ffdc00b20c */ /* 0x000fc80003f45070 */
[----:B------:R-:W-:-:S04]  /*3260*/  @!P3 ISETP.NE.AND.EX P2, PT, R219, RZ, PT, P2 ;  /* 0x000000ffdb00b20c */ /* 0x000fc80003f45320 */
[----:B------:R-:W-:Y:S01]  /*3270*/  @!P3 FSEL R233, R44, RZ, P2 ;  /* 0x000000ff2ce9b208 */ /* 0x000fe20001000000 */
[----:B0-----:R-:W0:Y:S08]  /*3280*/  @P5 LDC.64 R168, c[0x0][0x298] ;  /* 0x0000a600ffa85b82 */ /* 0x001e300000000a00 */
[----:B------:R-:W1:Y:S01]  /*3290*/  @P5 LDC.64 R170, c[0x0][0x298] ;  /* 0x0000a600ffaa5b82 */ /* 0x000e620000000a00 */
[----:B------:R-:W-:Y:S05]  /*32a0*/  @!P3 BRA `(.L_x_6491) ;  /* 0x000000000018b947 */ /* 0x000fea0003800000 */
[----:B------:R-:W-:Y:S01]  /*32b0*/  ISETP.NE.U32.AND P2, PT, R220, RZ, PT ;  /* 0x000000ffdc00720c */ /* 0x000fe20003f45070 */
[----:B------:R-:W-:-:S03]  /*32c0*/  FFMA.FTZ R173, R7, R222, R223 ;  /* 0x000000de07ad7223 */ /* 0x000fc600000100df */
[----:B------:R-:W-:Y:S01]  /*32d0*/  ISETP.NE.AND.EX P2, PT, R219, RZ, PT, P2 ;  /* 0x000000ffdb00720c */ /* 0x000fe20003f45320 */
[----:B------:R-:W-:-:S04]  /*32e0*/  FADD.FTZ R173, R178, -R173 ;  /* 0x800000adb2ad7221 */ /* 0x000fc80000010000 */
[----:B------:R-:W-:-:S08]  /*32f0*/  FMUL.FTZ R233, R218, R173 ;  /* 0x000000addae97220 */ /* 0x000fd00000410000 */
[----:B------:R-:W-:-:S07]  /*3300*/  @P2 FADD.FTZ R233, R44, R233 ;  /* 0x000000e92ce92221 */ /* 0x000fce0000010000 */
.L_x_6491:
[----:B------:R-:W-:Y:S05]  /*3310*/  BSYNC B0 ;  /* 0x0000000000007941 */ /* 0x000fea0003800000 */
.L_x_6490:
        /* <DEDUP_REMOVED lines=15> */
.L_x_6493:
[----:B------:R-:W-:Y:S05]  /*3410*/  BSYNC B0 ;  /* 0x0000000000007941 */ /* 0x000fea0003800000 */
.L_x_6492:
[----:B------:R-:W0:Y:S01]  /*3420*/  @P5 LDC.64 R168, c[0x0][0x298] ;  /* 0x0000a600ffa85b82 */ /* 0x000e220000000a00 */
        /* <DEDUP_REMOVED lines=15> */
.L_x_6495:
[----:B------:R-:W-:Y:S05]  /*3520*/  BSYNC B0 ;  /* 0x0000000000007941 */ /* 0x000fea0003800000 */
.L_x_6494:
[----:B------:R-:W1:Y:S01]  /*3530*/  @P5 LDC.64 R172, c[0x0][0x298] ;  /* 0x0000a600ffac5b82 */ /* 0x000e620000000a00 */
[----:B0-----:R-:W-:Y:S01]  /*3540*/  @P5 FMUL.FTZ R169, R171, R169 ;  /* 0x000000a9aba95220 */ /* 0x001fe20000410000 */
[----:B------:R-:W-:Y:S01]  /*3550*/  @P5 LOP3.LUT P2, RZ, R237, 0xff0000, RZ, 0xc0, !PT ;  /* 0x00ff0000edff5812 */ /* 0x000fe2000784c0ff */
[----:B------:R-:W-:Y:S01]  /*3560*/  BSSY B0, `(.L_x_6496) ;  /* 0x0000010000007945 */ /* 0x000fe20003800000 */
[----:B------:R-:W-:Y:S01]  /*3570*/  SEL R170, R171, R162, P1 ;  /* 0x000000a2abaa7207 */ /* 0x000fe20000800000 */
[----:B------:R-:W-:Y:S01]  /*3580*/  @P5 FMUL.FTZ R168, R169, R168 ;  /* 0x000000a8a9a85220 */ /* 0x000fe20000410000 */
[----:B------:R-:W-:-:S04]  /*3590*/  SEL R169, R232, R161, P1 ;  /* 0x000000a1e8a97207 */ /* 0x000fc80000800000 */
        /* <DEDUP_REMOVED lines=12> */
.L_x_6497:
[----:B------:R-:W-:Y:S05]  /*3660*/  BSYNC B0 ;  /* 0x0000000000007941 */ /* 0x000fea0003800000 */
.L_x_6496:
[C---:B------:R-:W-:Y:S01]  /*3670*/  SEL R171, R232.reuse, R163, P1 ;  /* 0x000000a3e8ab7207 */ /* 0x040fe20000800000 */
[----:B-1----:R-:W-:Y:S01]  /*3680*/  @P5 FMUL.FTZ R173, R232, R173 ;  /* 0x000000ade8ad5220 */ /* 0x002fe20000410000 */
        /* <DEDUP_REMOVED lines=17> */
.L_x_6499:
[----:B------:R-:W-:Y:S05]  /*37a0*/  BSYNC B0 ;  /* 0x0000000000007941 */ /* 0x000fea0003800000 */
.L_x_6498:
[----:B0-----:R-:W-:Y:S01]  /*37b0*/  @P5 FMUL.FTZ R169, R237, R169 ;  /* 0x000000a9eda95220 */ /* 0x001fe20000410000 */
[----:B------:R-:W-:Y:S01]  /*37c0*/  @P5 LOP3.LUT P2, RZ, R226, 0xff, RZ, 0xc0, !PT ;  /* 0x000000ffe2ff5812 */ /* 0x000fe2000784c0ff */
[----:B------:R-:W-:Y:S01]  /*37d0*/  BSSY B0, `(.L_x_6500) ;  /* 0x000000e000007945 */ /* 0x000fe20003800000 */
[----:B------:R-:W-:Y:S01]  /*37e0*/  @P5 F2FP.BF16.F32.PACK_AB R174, RZ, R174 ;  /* 0x000000aeffae523e */ /* 0x000fe200000010ff */
        /* <DEDUP_REMOVED lines=12> */
.L_x_6501:
[----:B------:R-:W-:Y:S05]  /*38b0*/  BSYNC B0 ;  /* 0x0000000000007941 */ /* 0x000fea0003800000 */
.L_x_6500:
[----:B-1----:R-:W-:Y:S01]  /*38c0*/  @P5 FMUL.FTZ R171, R200, R171 ;  /* 0x000000abc8ab5220 */ /* 0x002fe20000410000 */
[----:B------:R-:W-:Y:S01]  /*38d0*/  @P5 PRMT R164, R174, 0x7610, R164 ;  /* 0x00007610aea45816 */ /* 0x000fe200000000a4 */
[----:B------:R-:W0:Y:S01]  /*38e0*/  @P5 LDC.64 R168, c[0x0][0x298] ;  /* 0x0000a600ffa85b82 */ /* 0x000e220000000a00 */
[----:B------:R-:W-:Y:S01]  /*38f0*/  @P5 LOP3.LUT P2, RZ, R234, 0xff00, RZ, 0xc0, !PT ;  /* 0x0000ff00eaff5812 */ /* 0x000fe2000784c0ff */
[----:B------:R-:W-:Y:S01]  /*3900*/  @P5 FMUL.FTZ R172, R171, R170 ;  /* 0x000000aaabac5220 */ /* 0x000fe20000410000 */
[----:B------:R-:W-:Y:S01]  /*3910*/  @P5 F2FP.BF16.F32.PACK_AB R170, RZ, R175 ;  /* 0x000000afffaa523e */ /* 0x000fe200000010ff */
[----:B------:R-:W-:Y:S01]  /*3920*/  BSSY B0, `(.L_x_6502) ;  /* 0x0000016000007945 */ /* 0x000fe20003800000 */
[----:B------:R-:W-:Y:S02]  /*3930*/  @P5 F2FP.BF16.F32.PACK_AB R171, RZ, R227 ;  /* 0x000000e3ffab523e */ /* 0x000fe400000010ff */
[----:B------:R-:W-:Y:S01]  /*3940*/  @P5 F2FP.BF16.F32.PACK_AB R228, RZ, R228 ;  /* 0x000000e4ffe4523e */ /* 0x000fe200000010ff */
[----:B------:R-:W1:Y:S01]  /*3950*/  @P5 LDC.64 R174, c[0x0][0x2f8] ;  /* 0x0000be00ffae5b82 */ /* 0x000e620000000a00 */
[----:B------:R-:W-:-:S02]  /*3960*/  @P5 FSEL R227, R172, RZ, P2 ;  /* 0x000000fface35208 */ /* 0x000fc40001000000 */
[----:B------:R-:W-:Y:S02]  /*3970*/  @!P3 ISETP.NE.U32.AND P2, PT, R220, RZ, PT ;  /* 0x000000ffdc00b20c */ /* 0x000fe40003f45070 */
[----:B------:R-:W-:Y:S02]  /*3980*/  @P5 PRMT R165, R228, 0x7610, R165 ;  /* 0x00007610e4a55816 */ /* 0x000fe400000000a5 */
[----:B------:R-:W-:Y:S01]  /*3990*/  @P5 F2FP.BF16.F32.PACK_AB R238, RZ, R238 ;  /* 0x000000eeffee523e */ /* 0x000fe200000010ff */
[----:B------:R-:W2:Y:S01]  /*39a0*/  @P0 LDC.64 R232, c[0x0][0x308] ;  /* 0x0000c200ffe80b82 */ /* 0x000ea20000000a00 */
[----:B------:R-:W-:Y:S02]  /*39b0*/  @!P3 ISETP.NE.AND.EX P2, PT, R219, RZ, PT, P2 ;  /* 0x000000ffdb00b20c */ /* 0x000fe40003f45320 */
[----:B------:R-:W-:Y:S02]  /*39c0*/  @P5 PRMT R165, R165, 0x5410, R171 ;  /* 0x00005410a5a55816 */ /* 0x000fe400000000ab */
[----:B------:R-:W-:-:S02]  /*39d0*/  @P5 PRMT R164, R164, 0x5410, R170 ;  /* 0x00005410a4a45816 */ /* 0x000fc400000000aa */
        /* <DEDUP_REMOVED lines=10> */
.L_x_6503:
[----:B------:R-:W-:Y:S05]  /*3a80*/  BSYNC B0 ;  /* 0x0000000000007941 */ /* 0x000fea0003800000 */
.L_x_6502:
        /* <DEDUP_REMOVED lines=25> */
.L_x_6505:
[----:B------:R-:W-:Y:S05]  /*3c20*/  BSYNC B0 ;  /* 0x0000000000007941 */ /* 0x000fea0003800000 */
.L_x_6504:
[----:B------:R-:W-:Y:S01]  /*3c30*/  @P5 PRMT R167, R229, 0x7610, R167 ;  /* 0x00007610e5a75816 */ /* 0x000fe200000000a7 */
[C---:B---3--:R-:W-:Y:S01]  /*3c40*/  @P5 FMUL.FTZ R173, R200.reuse, R173 ;  /* 0x000000adc8ad5220 */ /* 0x048fe20000410000 */
[----:B------:R-:W-:Y:S01]  /*3c50*/  SEL R171, R200, R159, P1 ;  /* 0x0000009fc8ab7207 */ /* 0x000fe20000800000 */
[----:B------:R-:W-:Y:S01]  /*3c60*/  BSSY B0, `(.L_x_6506) ;  /* 0x0000015000007945 */ /* 0x000fe20003800000 */
[----:B------:R-:W-:Y:S01]  /*3c70*/  @P5 PRMT R167, R167, 0x5410, R236 ;  /* 0x00005410a7a75816 */ /* 0x000fe200000000ec */
[----:B------:R-:W0:Y:S01]  /*3c80*/  @P5 LDC.64 R200, c[0x0][0x298] ;  /* 0x0000a600ffc85b82 */ /* 0x000e220000000a00 */
[----:B------:R-:W-:Y:S01]  /*3c90*/  @P5 FMUL.FTZ R172, R173, R172 ;  /* 0x000000acadac5220 */ /* 0x000fe20000410000 */
[----:B------:R-:W-:Y:S02]  /*3ca0*/  @P5 LOP3.LUT P2, RZ, R234, 0xff000000, RZ, 0xc0, !PT ;  /* 0xff000000eaff5812 */ /* 0x000fe4000784c0ff */
[----:B------:R1:W-:Y:S02]  /*3cb0*/  @P5 STG.E.128 desc[UR4][R174.64], R164 ;  /* 0x000000a4ae005986 */ /* 0x0003e4000c101d04 */
[----:B------:R-:W-:-:S02]  /*3cc0*/  @P5 FSEL R236, R172, RZ, P2 ;  /* 0x000000ffacec5208 */ /* 0x000fc40001000000 */
[----:B------:R2:W-:Y:S01]  /*3cd0*/  @P0 STG.E.128 desc[UR4][R232.64], R168 ;  /* 0x000000a8e8000986 */ /* 0x0005e2000c101d04 */
[----:B------:R-:W-:-:S04]  /*3ce0*/  @!P3 ISETP.NE.U32.AND P2, PT, R220, RZ, PT ;  /* 0x000000ffdc00b20c */ /* 0x000fc80003f45070 */
[----:B------:R-:W-:-:S04]  /*3cf0*/  @!P3 ISETP.NE.AND.EX P2, PT, R219, RZ, PT, P2 ;  /* 0x000000ffdb00b20c */ /* 0x000fc80003f45320 */
[----:B------:R-:W-:Y:S01]  /*3d00*/  @!P3 FSEL R173, R36, RZ, P2 ;  /* 0x000000ff24adb208 */ /* 0x000fe20001000000 */
[----:B-1----:R-:W1:Y:S08]  /*3d10*/  @P5 LDC.64 R174, c[0x0][0x298] ;  /* 0x0000a600ffae5b82 */ /* 0x002e700000000a00 */
[----:B--2---:R-:W2:Y:S08]  /*3d20*/  @P5 LDC.64 R168, c[0x0][0x298] ;  /* 0x0000a600ffa85b82 */ /* 0x004eb00000000a00 */
[----:B------:R-:W3:Y:S01]  /*3d30*/  @P5 LDC.64 R170, c[0x0][0x298] ;  /* 0x0000a600ffaa5b82 */ /* 0x000ee20000000a00 */
[----:B------:R-:W-:Y:S05]  /*3d40*/  @!P3 BRA `(.L_x_6507) ;  /* 0x000000000018b947 */ /* 0x000fea0003800000 */
[----:B------:R-:W-:Y:S01]  /*3d50*/  ISETP.NE.U32.AND P2, PT, R220, RZ, PT ;  /* 0x000000ffdc00720c */ /* 0x000fe20003f45070 */
[----:B------:R-:W-:-:S03]  /*3d60*/  FFMA.FTZ R173, R15, R222, R223 ;  /* 0x000000de0fad7223 */ /* 0x000fc600000100df */
[----:B------:R-:W-:Y:S01]  /*3d70*/  ISETP.NE.AND.EX P2, PT, R219, RZ, PT, P2 ;  /* 0x000000ffdb00720c */ /* 0x000fe20003f45320 */
[----:B------:R-:W-:-:S04]  /*3d80*/  FADD.FTZ R173, R182, -R173 ;  /* 0x800000adb6ad7221 */ /* 0x000fc80000010000 */
[----:B------:R-:W-:-:S08]  /*3d90*/  FMUL.FTZ R173, R218, R173 ;  /* 0x000000addaad7220 */ /* 0x000fd00000410000 */
[----:B------:R-:W-:-:S07]  /*3da0*/  @P2 FADD.FTZ R173, R36, R173 ;  /* 0x000000ad24ad2221 */ /* 0x000fce0000010000 */
.L_x_6507:
[----:B------:R-:W-:Y:S05]  /*3db0*/  BSYNC B0 ;  /* 0x0000000000007941 */ /* 0x000fea0003800000 */
.L_x_6506:
        /* <DEDUP_REMOVED lines=15> */
.L_x_6509:
[----:B------:R-:W-:Y:S05]  /*3eb0*/  BSYNC B0 ;  /* 0x0000000000007941 */ /* 0x000fea0003800000 */
.L_x_6508:
        /* <DEDUP_REMOVED lines=15> */
.L_x_6511:
[----:B------:R-:W-:Y:S05]  /*3fb0*/  BSYNC B0 ;  /* 0x0000000000007941 */ /* 0x000fea0003800000 */
.L_x_6510:
[----:B0-----:R-:W-:Y:S01]  /*3fc0*/  @P5 FMUL.FTZ R201, R171, R201 ;  /* 0x000000c9abc95220 */ /* 0x001fe20000410000 */
        /* <DEDUP_REMOVED lines=17> */
.L_x_6513:
[----:B------:R-:W-:Y:S05]  /*40e0*/  BSYNC B0 ;  /* 0x0000000000007941 */ /* 0x000fea0003800000 */
.L_x_6512:
        /* <DEDUP_REMOVED lines=12> */
[----:B-1----:R-:W1:Y:S08]  /*41b0*/  @P5 LDC.64 R168, c[0x0][0x298] ;  /* 0x0000a600ffa85b82 */ /* 0x002e700000000a00 */
        /* <DEDUP_REMOVED lines=8> */
.L_x_6515:
[----:B------:R-:W-:Y:S05]  /*4240*/  BSYNC B0 ;  /* 0x0000000000007941 */ /* 0x000fea0003800000 */
.L_x_6514:
        /* <DEDUP_REMOVED lines=15> */
.L_x_6517:
[----:B------:R-:W-:Y:S05]  /*4340*/  BSYNC B0 ;  /* 0x0000000000007941 */ /* 0x000fea0003800000 */
.L_x_6516:
        /* <DEDUP_REMOVED lines=15> */
.L_x_6519:
[----:B------:R-:W-:Y:S05]  /*4440*/  BSYNC B0 ;  /* 0x0000000000007941 */ /* 0x000fea0003800000 */
.L_x_6518:
        /* <DEDUP_REMOVED lines=15> */
.L_x_6521:
[----:B------:R-:W-:Y:S05]  /*4540*/  BSYNC B0 ;  /* 0x0000000000007941 */ /* 0x000fea0003800000 */
.L_x_6520:
        /* <DEDUP_REMOVED lines=16> */
.L_x_6523:
[----:B------:R-:W-:Y:S05]  /*4650*/  BSYNC B0 ;  /* 0x0000000000007941 */ /* 0x000fea0003800000 */
.L_x_6522:
[----:B-1----:R-:W-:Y:S01]  /*4660*/  @P5 FMUL.FTZ R169, R201, R169 ;  /* 0x000000a9c9a95220 */ /* 0x002fe20000410000 */
        /* <DEDUP_REMOVED lines=21> */
.L_x_6525:
[----:B------:R-:W-:Y:S05]  /*47c0*/  BSYNC B0 ;  /* 0x0000000000007941 */ /* 0x000fea0003800000 */
.L_x_6524:
[----:B0-----:R-:W-:Y:S01]  /*47d0*/  @P5 FMUL.FTZ R169, R228, R169 ;  /* 0x000000a9e4a95220 */ /* 0x001fe20000410000 */
[----:B------:R-:W0:Y:S01]  /*47e0*/  @P5 LDC.64 R170, c[0x0][0x2f8] ;  /* 0x0000be00ffaa5b82 */ /* 0x000e220000000a00 */
[----:B------:R-:W-:Y:S01]  /*47f0*/  @P5 PRMT R165, R227, 0x7610, R165 ;  /* 0x00007610e3a55816 */ /* 0x000fe200000000a5 */
[----:B------:R-:W-:Y:S01]  /*4800*/  BSSY B0, `(.L_x_6526) ;  /* 0x0000018000007945 */ /* 0x000fe20003800000 */
[----:B------:R-:W-:Y:S01]  /*4810*/  @P5 FMUL.FTZ R227, R169, R168 ;  /* 0x000000a8a9e35220 */ /* 0x000fe20000410000 */
[----:B------:R-:W-:Y:S02]  /*4820*/  @P5 F2FP.BF16.F32.PACK_AB R229, RZ, R229 ;  /* 0x000000e5ffe5523e */ /* 0x000fe400000010ff */
[----:B------:R-:W-:Y:S02]  /*4830*/  @P5 LOP3.LUT P2, RZ, R231, 0xff00, RZ, 0xc0, !PT ;  /* 0x0000ff00e7ff5812 */ /* 0x000fe4000784c0ff */
[----:B------:R-:W1:Y:S01]  /*4840*/  @P5 LDC.64 R168, c[0x0][0x298] ;  /* 0x0000a600ffa85b82 */ /* 0x000e620000000a00 */
[----:B------:R-:W-:-:S02]  /*4850*/  @P5 PRMT R166, R229, 0x7610, R166 ;  /* 0x00007610e5a65816 */ /* 0x000fc400000000a6 */
[----:B------:R-:W-:Y:S02]  /*4860*/  @P5 FSEL R229, R227, RZ, P2 ;  /* 0x000000ffe3e55208 */ /* 0x000fe40001000000 */
[----:B------:R-:W-:Y:S02]  /*4870*/  @!P3 ISETP.NE.U32.AND P2, PT, R220, RZ, PT ;  /* 0x000000ffdc00b20c */ /* 0x000fe40003f45070 */
[----:B------:R-:W-:Y:S02]  /*4880*/  @P5 IADD3 R227, R224, 0x100, RZ ;  /* 0x00000100e0e35810 */ /* 0x000fe40007ffe0ff */
[----:B------:R-:W-:Y:S02]  /*4890*/  @P5 F2FP.BF16.F32.PACK_AB R237, RZ, R237 ;  /* 0x000000edffed523e */ /* 0x000fe400000010ff */
        /* <DEDUP_REMOVED lines=14> */
.L_x_6527:
[----:B------:R-:W-:Y:S05]  /*4980*/  BSYNC B0 ;  /* 0x0000000000007941 */ /* 0x000fea0003800000 */
.L_x_6526:
        /* <DEDUP_REMOVED lines=39> */
.L_x_6529:
[----:B------:R-:W-:Y:S05]  /*4c00*/  BSYNC B0 ;  /* 0x0000000000007941 */ /* 0x000fea0003800000 */
.L_x_6528:
[----:B------:R-:W0:Y:S01]  /*4c10*/  @P5 LDC.64 R168, c[0x0][0x298] ;  /* 0x0000a600ffa85b82 */ /* 0x000e220000000a00 */
[----:B------:R-:W-:Y:S02]  /*4c20*/  @P5 LOP3.LUT P2, RZ, R231, 0xff000000, RZ, 0xc0, !PT ;  /* 0xff000000e7ff5812 */ /* 0x000fe4000784c0ff */
[----:B------:R-:W-:-:S05]  /*4c30*/  SEL R163, R174, R163, P1 ;  /* 0x000000a3aea37207 */ /* 0x000fca0000800000 */
[----:B------:R-:W1:Y:S08]  /*4c40*/  @P0 LDC.64 R172, c[0x0][0x308] ;  /* 0x0000c200ffac0b82 */ /* 0x000e700000000a00 */
[----:B------:R-:W2:Y:S01]  /*4c50*/  @P5 LDC.64 R170, c[0x0][0x2f8] ;  /* 0x0000be00ffaa5b82 */ /* 0x000ea20000000a00 */
[----:B0-----:R-:W-:-:S04]  /*4c60*/  @P5 FMUL.FTZ R169, R174, R169 ;  /* 0x000000a9aea95220 */ /* 0x001fc80000410000 */
[----:B------:R-:W-:Y:S01]  /*4c70*/  @P5 FMUL.FTZ R168, R169, R168 ;  /* 0x000000a8a9a85220 */ /* 0x000fe20000410000 */
[----:B------:R-:W-:Y:S01]  /*4c80*/  @P5 IADD3 R169, R224, 0x180, RZ ;  /* 0x00000180e0a95810 */ /* 0x000fe20007ffe0ff */
[----:B-1----:R-:W-:-:S03]  /*4c90*/  @P0 IMAD.WIDE.U32 R172, R215, 0x20, R172 ;  /* 0x00000020d7ac0825 */ /* 0x002fc600078e00ac */
[----:B------:R-:W-:-:S04]  /*4ca0*/  @P5 FSEL R168, R168, RZ, P2 ;  /* 0x000000ffa8a85208 */ /* 0x000fc80001000000 */
[----:B------:R-:W-:Y:S01]  /*4cb0*/  @P5 F2FP.BF16.F32.PACK_AB R168, RZ, R168 ;  /* 0x000000a8ffa8523e */ /* 0x000fe200000010ff */
[----:B------:R0:W-:Y:S01]  /*4cc0*/  @P0 STG.E.128 desc[UR4][R172.64], R156 ;  /* 0x0000009cac000986 */ /* 0x0001e2000c101d04 */
[----:B--2---:R-:W-:Y:S02]  /*4cd0*/  @P5 IMAD.WIDE.U32 R170, R169, 0x10, R170 ;  /* 0x00000010a9aa5825 */ /* 0x004fe400078e00aa */
[----:B------:R-:W-:Y:S01]  /*4ce0*/  @P5 PRMT R167, R167, 0x5410, R168 ;  /* 0x00005410a7a75816 */ /* 0x000fe200000000a8 */
[----:B------:R0:W-:Y:S01]  /*4cf0*/  @P0 STG.E.128 desc[UR4][R172.64+0x10], R160 ;  /* 0x000010a0ac000986 */ /* 0x0001e2000c101d04 */
[----:B------:R-:W-:-:S03]  /*4d00*/  SEL R168, RZ, 0x1, P6 ;  /* 0x00000001ffa87807 */ /* 0x000fc60003000000 */
[----:B------:R0:W-:Y:S01]  /*4d10*/  @P5 STG.E.128 desc[UR4][R170.64], R164 ;  /* 0x000000a4aa005986 */ /* 0x0001e2000c101d04 */
[----:B------:R-:W-:Y:S05]  /*4d20*/  @!P4 BRA `(.L_x_6530) ;  /* 0xffffffb80024c947 */ /* 0x000fea000383ffff */
.L_x_6461:
        /* <DEDUP_REMOVED lines=28> */
.L_x_6465:
[----:B------:R-:W-:Y:S01]  /*4ef0*/  HFMA2.MMA R241, -RZ, RZ, 0, 1.847743988037109375e-06 ;  /* 0x0000001ffff17435 */ /* 0x000fe200000001ff */
[----:B------:R-:W-:Y:S01]  /*4f00*/  IMAD.MOV.U32 R239, RZ, RZ, R173 ;  /* 0x000000ffffef7224 */ /* 0x000fe200078e00ad */
[----:B------:R-:W-:Y:S01]  /*4f10*/  MOV R238, 0x10 ;  /* 0x0000001000ee7802 */ /* 0x000fe20000000f00 */
[----:B------:R-:W-:-:S08]  /*4f20*/  IMAD.MOV.U32 R222, RZ, RZ, -0x1 ;  /* 0xffffffffffde7424 */ /* 0x000fd000078e00ff */
[----:B------:R-:W-:Y:S05]  /*4f30*/  WARPSYNC.COLLECTIVE R222, `(.L_x_6531) ;  /* 0x00000000de087348 */ /* 0x000fea0003c00000 */
[----:B------:R0:W1:Y:S02]  /*4f40*/  SHFL.DOWN P1, R223, R239, R238, R241 ;  /* 0x080000eeefdf7389 */ /* 0x00006400000200f1 */
[----:B01----:R-:W-:Y:S01]  /*4f50*/  ENDCOLLECTIVE ;  /* 0x000000000000791b */ /* 0x003fe20003800000 */
.L_x_6531:
[----:B------:R-:W-:Y:S02]  /*4f60*/  MOV R239, R172 ;  /* 0x000000ac00ef7202 */ /* 0x000fe40000000f00 */
[----:B------:R-:W-:-:S07]  /*4f70*/  MOV R170, R223 ;  /* 0x000000df00aa7202 */ /* 0x000fce0000000f00 */
[----:B------:R-:W-:Y:S05]  /*4f80*/  WARPSYNC.COLLECTIVE R222, `(.L_x_6532) ;  /* 0x00000000de087348 */ /* 0x000fea0003c00000 */
[----:B------:R0:W1:Y:S02]  /*4f90*/  SHFL.DOWN P1, R223, R239, R238, R241 ;  /* 0x080000eeefdf7389 */ /* 0x00006400000200f1 */
[----:B01----:R-:W-:Y:S01]  /*4fa0*/  ENDCOLLECTIVE ;  /* 0x000000000000791b */ /* 0x003fe20003800000 */
.L_x_6532:
[----:B------:R-:W-:Y:S01]  /*4fb0*/  FADD.FTZ R170, R170, R173 ;  /* 0x000000adaaaa7221 */ /* 0x000fe20000010000 */
[----:B------:R-:W-:-:S04]  /*4fc0*/  HFMA2.MMA R238, -RZ, RZ, 0, 4.76837158203125e-07 ;  /* 0x00000008ffee7435 */ /* 0x000fc800000001ff */
[----:B------:R-:W-:Y:S01]  /*4fd0*/  MOV R239, R170 ;  /* 0x000000aa00ef7202 */ /* 0x000fe20000000f00 */
[----:B------:R-:W-:-:S07]  /*4fe0*/  IMAD.MOV.U32 R171, RZ, RZ, R223 ;  /* 0x000000ffffab7224 */ /* 0x000fce00078e00df */
[----:B------:R-:W-:Y:S05]  /*4ff0*/  WARPSYNC.COLLECTIVE R222, `(.L_x_6533) ;  /* 0x00000000de087348 */ /* 0x000fea0003c00000 */
[----:B------:R0:W1:Y:S02]  /*5000*/  SHFL.DOWN P1, R223, R239, R238, R241 ;  /* 0x080000eeefdf7389 */ /* 0x00006400000200f1 */
[----:B01----:R-:W-:Y:S01]  /*5010*/  ENDCOLLECTIVE ;  /* 0x000000000000791b */ /* 0x003fe20003800000 */
.L_x_6533:
[----:B------:R-:W-:-:S05]  /*5020*/  FADD.FTZ R171, R171, R172 ;  /* 0x000000acabab7221 */ /* 0x000fca0000010000 */
[----:B------:R-:W-:Y:S01]  /*5030*/  MOV R239, R171 ;  /* 0x000000ab00ef7202 */ /* 0x000fe20000000f00 */
[----:B------:R-:W-:-:S07]  /*5040*/  IMAD.MOV.U32 R175, RZ, RZ, R223 ;  /* 0x000000ffffaf7224 */ /* 0x000fce00078e00df */
[----:B------:R-:W-:Y:S05]  /*5050*/  WARPSYNC.COLLECTIVE R222, `(.L_x_6534) ;  /* 0x00000000de087348 */ /* 0x000fea0003c00000 */
[----:B------:R0:W1:Y:S02]  /*5060*/  SHFL.DOWN P1, R223, R239, R238, R241 ;  /* 0x080000eeefdf7389 */ /* 0x00006400000200f1 */
[----:B01----:R-:W-:Y:S01]  /*5070*/  ENDCOLLECTIVE ;  /* 0x000000000000791b */ /* 0x003fe20003800000 */
.L_x_6534:
[----:B------:R-:W-:Y:S01]  /*5080*/  FADD.FTZ R175, R170, R175 ;  /* 0x000000afaaaf7221 */ /* 0x000fe20000010000 */
[----:B------:R-:W-:-:S03]  /*5090*/  HFMA2.MMA R238, -RZ, RZ, 0, 2.384185791015625e-07 ;  /* 0x00000004ffee7435 */ /* 0x000fc600000001ff */
[----:B------:R-:W-:Y:S01]  /*50a0*/  IMAD.MOV.U32 R239, RZ, RZ, R175 ;  /* 0x000000ffffef7224 */ /* 0x000fe200078e00af */
[----:B------:R-:W-:-:S07]  /*50b0*/  MOV R174, R223 ;  /* 0x000000df00ae7202 */ /* 0x000fce0000000f00 */
[----:B------:R-:W-:Y:S05]  /*50c0*/  WARPSYNC.COLLECTIVE R222, `(.L_x_6535) ;  /* 0x00000000de087348 */ /* 0x000fea0003c00000 */
[----:B------:R0:W1:Y:S02]  /*50d0*/  SHFL.DOWN P1, R223, R239, R238, R241 ;  /* 0x080000eeefdf7389 */ /* 0x00006400000200f1 */
[----:B01----:R-:W-:Y:S01]  /*50e0*/  ENDCOLLECTIVE ;  /* 0x000000000000791b */ /* 0x003fe20003800000 */
.L_x_6535:
[----:B------:R-:W-:-:S04]  /*50f0*/  FADD.FTZ R174, R171, R174 ;  /* 0x000000aeabae7221 */ /* 0x000fc80000010000 */
[----:B------:R-:W-:Y:S01]  /*5100*/  IMAD.MOV.U32 R239, RZ, RZ, R174 ;  /* 0x000000ffffef7224 */ /* 0x000fe200078e00ae */
[----:B------:R-:W-:-:S07]  /*5110*/  MOV R200, R223 ;  /* 0x000000df00c87202 */ /* 0x000fce0000000f00 */
[----:B------:R-:W-:Y:S05]  /*5120*/  WARPSYNC.COLLECTIVE R222, `(.L_x_6536) ;  /* 0x00000000de087348 */ /* 0x000fea0003c00000 */
[----:B------:R0:W1:Y:S02]  /*5130*/  SHFL.DOWN P1, R223, R239, R238, R241 ;  /* 0x080000eeefdf7389 */ /* 0x00006400000200f1 */
[----:B01----:R-:W-:Y:S01]  /*5140*/  ENDCOLLECTIVE ;  /* 0x000000000000791b */ /* 0x003fe20003800000 */
.L_x_6536:
[----:B------:R-:W-:-:S05]  /*5150*/  FADD.FTZ R200, R175, R200 ;  /* 0x000000c8afc87221 */ /* 0x000fca0000010000 */
[----:B------:R-:W-:Y:S01]  /*5160*/  MOV R239, R200 ;  /* 0x000000c800ef7202 */ /* 0x000fe20000000f00 */
[----:B------:R-:W-:Y:S01]  /*5170*/  IMAD.MOV.U32 R238, RZ, RZ, 0x2 ;  /* 0x00000002ffee7424 */ /* 0x000fe200078e00ff */
[----:B------:R-:W-:-:S07]  /*5180*/  MOV R201, R223 ;  /* 0x000000df00c97202 */ /* 0x000fce0000000f00 */
[----:B------:R-:W-:Y:S05]  /*5190*/  WARPSYNC.COLLECTIVE R222, `(.L_x_6537) ;  /* 0x00000000de087348 */ /* 0x000fea0003c00000 */
[----:B------:R0:W1:Y:S02]  /*51a0*/  SHFL.DOWN P1, R223, R239, R238, R241 ;  /* 0x080000eeefdf7389 */ /* 0x00006400000200f1 */
[----:B01----:R-:W-:Y:S01]  /*51b0*/  ENDCOLLECTIVE ;  /* 0x000000000000791b */ /* 0x003fe20003800000 */
.L_x_6537:
[----:B------:R-:W-:-:S05]  /*51c0*/  FADD.FTZ R201, R174, R201 ;  /* 0x000000c9aec97221 */ /* 0x000fca0000010000 */
[----:B------:R-:W-:Y:S02]  /*51d0*/  MOV R239, R201 ;  /* 0x000000c900ef7202 */ /* 0x000fe40000000f00 */
[----:B------:R-:W-:-:S07]  /*51e0*/  MOV R173, R223 ;  /* 0x000000df00ad7202 */ /* 0x000fce0000000f00 */
[----:B------:R-:W-:Y:S05]  /*51f0*/  WARPSYNC.COLLECTIVE R222, `(.L_x_6538) ;  /* 0x00000000de087348 */ /* 0x000fea0003c00000 */
[----:B------:R0:W1:Y:S02]  /*5200*/  SHFL.DOWN P1, R223, R239, R238, R241 ;  /* 0x080000eeefdf7389 */ /* 0x00006400000200f1 */
[----:B01----:R-:W-:Y:S01]  /*5210*/  ENDCOLLECTIVE ;  /* 0x000000000000791b */ /* 0x003fe20003800000 */
.L_x_6538:
[----:B------:R-:W-:Y:S01]  /*5220*/  FADD.FTZ R173, R200, R173 ;  /* 0x000000adc8ad7221 */ /* 0x000fe20000010000 */
[----:B------:R-:W-:-:S04]  /*5230*/  HFMA2.MMA R238, -RZ, RZ, 0, 5.9604644775390625e-08 ;  /* 0x00000001ffee7435 */ /* 0x000fc800000001ff */
[----:B------:R-:W-:Y:S01]  /*5240*/  MOV R239, R173 ;  /* 0x000000ad00ef7202 */ /* 0x000fe20000000f00 */
[----:B------:R-:W-:-:S07]  /*5250*/  IMAD.MOV.U32 R172, RZ, RZ, R223 ;  /* 0x000000ffffac7224 */ /* 0x000fce00078e00df */
[----:B------:R-:W-:Y:S05]  /*5260*/  WARPSYNC.COLLECTIVE R222, `(.L_x_6539) ;  /* 0x00000000de087348 */ /* 0x000fea0003c00000 */
[----:B------:R0:W1:Y:S02]  /*5270*/  SHFL.DOWN P1, R223, R239, R238, R241 ;  /* 0x080000eeefdf7389 */ /* 0x00006400000200f1 */
[----:B01----:R-:W-:Y:S01]  /*5280*/  ENDCOLLECTIVE ;  /* 0x000000000000791b */ /* 0x003fe20003800000 */
.L_x_6539:
[----:B------:R-:W-:-:S05]  /*5290*/  FADD.FTZ R172, R201, R172 ;  /* 0x000000acc9ac7221 */ /* 0x000fca0000010000 */
[----:B------:R-:W-:Y:S01]  /*52a0*/  MOV R239, R172 ;  /* 0x000000ac00ef7202 */ /* 0x000fe20000000f00 */
[----:B------:R-:W-:-:S07]  /*52b0*/  IMAD.MOV.U32 R170, RZ, RZ, R223 ;  /* 0x000000ffffaa7224 */ /* 0x000fce00078e00df */
[----:B------:R-:W-:Y:S05]  /*52c0*/  WARPSYNC.COLLECTIVE R222, `(.L_x_6540) ;  /* 0x00000000de087348 */ /* 0x000fea0003c00000 */
[----:B------:R0:W1:Y:S02]  /*52d0*/  SHFL.DOWN P1, R223, R239, R238, R241 ;  /* 0x080000eeefdf7389 */ /* 0x00006400000200f1 */
[----:B01----:R-:W-:Y:S01]  /*52e0*/  ENDCOLLECTIVE ;  /* 0x000000000000791b */ /* 0x003fe20003800000 */
.L_x_6540:
[----:B------:R-:W-:Y:S01]  /*52f0*/  MOV R171, R223 ;  /* 0x000000df00ab7202 */ /* 0x000fe20000000f00 */
[----:B------:R-:W-:Y:S06]  /*5300*/  BRA `(.L_x_6541) ;  /* 0xffffffcc00747947 */ /* 0x000fec000383ffff */
.L_x_6542:
        /* <DEDUP_REMOVED lines=15> */
.L_x_13953:


//--------------------- .text._ZN10layer_norm13ln_bwd_kernelINS_13Kernel_traitsIf13__nv_bfloat16fS2_fjLj4096ELj1ELj1ELj4ELj16ENS_18Kernel_traits_baseILj4096EfS2_fS2_fjLj128EEEEELb1ELb1ELb0ELb0EEEvNS_9BwdParamsE --------------------------
	.section	.text._ZN10layer_norm13ln_bwd_kernelINS_13Kernel_traitsIf13__nv_bfloat16fS2_fjLj4096ELj1ELj1ELj4ELj16ENS_18Kernel_traits_baseILj4096EfS2_fS2_fjLj128EEEEELb1ELb1ELb0ELb0EEEvNS_9BwdParamsE,"ax",@progbits
	.align	128
        .global         _ZN10layer_norm13ln_bwd_kernelINS_13Kernel_traitsIf13__nv_bfloat16fS2_fjLj4096ELj1ELj1ELj4ELj16ENS_18Kernel_traits_baseILj4096EfS2_fS2_fjLj128EEEEELb1ELb1ELb0ELb0EEEvNS_9BwdParamsE
        .type           _ZN10layer_norm13ln_bwd_kernelINS_13Kernel_traitsIf13__nv_bfloat16fS2_fjLj4096ELj1ELj1ELj4ELj16ENS_18Kernel_traits_baseILj4096EfS2_fS2_fjLj128EEEEELb1ELb1ELb0ELb0EEEvNS_9BwdParamsE,@function
        .size           _ZN10layer_norm13ln_bwd_kernelINS_13Kernel_traitsIf13__nv_bfloat16fS2_fjLj4096ELj1ELj1ELj4ELj16ENS_18Kernel_traits_baseILj4096EfS2_fS2_fjLj128EEEEELb1ELb1ELb0ELb0EEEvNS_9BwdParamsE,(.L_x_13954 - _ZN10layer_norm13ln_bwd_kernelINS_13Kernel_traitsIf13__nv_bfloat16fS2_fjLj4096ELj1ELj1ELj4ELj16ENS_18Kernel_traits_baseILj4096EfS2_fS2_fjLj128EEEEELb1ELb1ELb0ELb0EEEvNS_9BwdParamsE)
        .other          _ZN10layer_norm13ln_bwd_kernelINS_13Kernel_traitsIf13__nv_bfloat16fS2_fjLj4096ELj1ELj1ELj4ELj16ENS_18Kernel_traits_baseILj4096EfS2_fS2_fjLj128EEEEELb1ELb1ELb0ELb0EEEvNS_9BwdParamsE,@"STO_CUDA_ENTRY STV_DEFAULT"
_ZN10layer_norm13ln_bwd_kernelINS_13Kernel_traitsIf13__nv_bfloat16fS2_fjLj4096ELj1ELj1ELj4ELj16ENS_18Kernel_traits_baseILj4096EfS2_fS2_fjLj128EEEEELb1ELb1ELb0ELb0EEEvNS_9BwdParamsE:
.text._ZN10layer_norm13ln_bwd_kernelINS_13Kernel_traitsIf13__nv_bfloat16fS2_fjLj4096ELj1ELj1ELj4ELj16ENS_18Kernel_traits_baseILj4096EfS2_fS2_fjLj128EEEEELb1ELb1ELb0ELb0EEEvNS_9BwdParamsE:
[----:B------:R-:W0:Y:S01]  /*0000*/  LDC R1, c[0x0][0x28] ;  /* 0x00000a00ff017b82 */ /* 0x000e220000000800 */
[----:B------:R-:W1:Y:S01]  /*0010*/  S2R R24, SR_TID.X ;  /* 0x0000000000187919 */ /* 0x000e620000002100 */
[----:B------:R-:W-:Y:S01]  /*0020*/  ULDC UR4, c[0x0][0x218] ;  /* 0x0000860000047ab9 */ /* 0x000fe20000000800 */
[----:B0-----:R-:W-:-:S05]  /*0030*/  IADD3 R1, R1, -0xb0, RZ ;  /* 0xffffff5001017810 */ /* 0x001fca0007ffe0ff */
[----:B------:R-:W0:Y:S01]  /*0040*/  S2UR UR6, SR_CTAID.X ;  /* 0x00000000000679c3 */ /* 0x000e220000002500 */
[----:B------:R-:W-:Y:S01]  /*0050*/  MOV R4, UR4 ;  /* 0x0000000400047c02 */ /* 0x000fe20008000f00 */
[----:B------:R-:W-:Y:S01]  /*0060*/  ULDC UR7, c[0x0][0x214] ;  /* 0x0000850000077ab9 */ /* 0x000fe20000000800 */
[----:B------:R-:W-:Y:S01]  /*0070*/  LOP3.LUT R2, R2, 0xfffffff7, RZ, 0xc0, !PT ;  /* 0xfffffff702027812 */ /* 0x000fe200078ec0ff */
[----:B------:R-:W-:Y:S01]  /*0080*/  ULDC UR15, c[0x0][0x298] ;  /* 0x0000a600000f7ab9 */ /* 0x000fe20000000800 */
[----:B------:R-:W-:Y:S01]  /*0090*/  SHF.R.S32.HI R0, RZ, 0x1f, R4 ;  /* 0x0000001fff007819 */ /* 0x000fe20000011404 */
[----:B------:R2:W-:Y:S01]  /*00a0*/  STL [R1+0x8], R4 ;  /* 0x0000080401007387 */ /* 0x0005e20000100800 */
[----:B------:R-:W-:Y:S01]  /*00b0*/  ULDC UR22, c[0x0][0x218] ;  /* 0x0000860000167ab9 */ /* 0x000fe20000000800 */
[----:B------:R-:W-:Y:S01]  /*00c0*/  ULDC UR14, c[0x0][0x290] ;  /* 0x0000a400000e7ab9 */ /* 0x000fe20000000800 */
[----:B------:R-:W-:Y:S01]  /*00d0*/  LEA.HI R0, R0, R4, RZ, 0x3 ;  /* 0x0000000400007211 */ /* 0x000fe200078f18ff */
[----:B------:R-:W-:Y:S01]  /*00e0*/  ULDC.64 UR8, c[0x0][0x2c8] ;  /* 0x0000b20000087ab9 */ /* 0x000fe20000000a00 */
        /* <DEDUP_REMOVED lines=8> */
[----:B------:R3:W4:Y:S04]  /*0170*/  LDL.64 R88, [R1+0xa0] ;  /* 0x0000a00001587983 */ /* 0x0007280000100a00 */
[----:B------:R3:W4:Y:S04]  /*0180*/  LDL.64 R90, [R1+0xa8] ;  /* 0x0000a800015a7983 */ /* 0x0007280000100a00 */
[----:B------:R3:W3:Y:S04]  /*0190*/  LDL.64 R84, [R1+0x90] ;  /* 0x0000900001547983 */ /* 0x0006e80000100a00 */
        /* <DEDUP_REMOVED lines=16> */
[----:B------:R0:W3:Y:S01]  /*02a0*/  LDL.64 R30, [R1+0x18] ;  /* 0x00001800011e7983 */ /* 0x0000e20000100a00 */
[----:B------:R-:W-:-:S04]  /*02b0*/  LEA.HI.SX32 R0, R0, R3, 0x1d ;  /* 0x0000000300007211 */ /* 0x000fc800078feaff */
[C---:B------:R-:W-:Y:S02]  /*02c0*/  LOP3.LUT P3, RZ, R0.reuse, 0xffffff80, RZ, 0xc0, !PT ;  /* 0xffffff8000ff7812 */ /* 0x040fe4000786c0ff */
[C---:B------:R-:W-:Y:S02]  /*02d0*/  ISETP.GE.U32.AND P2, PT, R0.reuse, 0x100, PT ;  /* 0x000001000000780c */ /* 0x040fe40003f46070 */
[----:B------:R-:W-:-:S09]  /*02e0*/  ISETP.GE.U32.AND P1, PT, R0, 0x180, PT ;  /* 0x000001800000780c */ /* 0x000fd20003f26070 */
[----:B--2---:R-:W2:Y:S08]  /*02f0*/  @P3 LDC.64 R4, c[0x0][0x260] ;  /* 0x00009800ff043b82 */ /* 0x004eb00000000a00 */
[----:B------:R-:W1:Y:S08]  /*0300*/  @P3 LDC.64 R6, c[0x0][0x278] ;  /* 0x00009e00ff063b82 */ /* 0x000e700000000a00 */
[----:B------:R-:W0:Y:S01]  /*0310*/  @P2 LDC.64 R8, c[0x0][0x260] ;  /* 0x00009800ff082b82 */ /* 0x000e220000000a00 */
[----:B------:R-:W-:-:S07]  /*0320*/  MOV R3, R12 ;  /* 0x0000000c00037202 */ /* 0x000fce0000000f00 */
[----:B------:R-:W0:Y:S01]  /*0330*/  @P2 LDC.64 R10, c[0x0][0x278] ;  /* 0x00009e00ff0a2b82 */ /* 0x000e220000000a00 */
[----:B--2---:R-:W-:-:S07]  /*0340*/  @P3 IMAD.WIDE.U32 R4, R3, 0x20, R4 ;  /* 0x0000002003043825 */ /* 0x004fce00078e0004 */
[----:B------:R-:W2:Y:S01]  /*0350*/  @P1 LDC.64 R18, c[0x0][0x278] ;  /* 0x00009e00ff121b82 */ /* 0x000ea20000000a00 */
[C---:B-1----:R-:W-:Y:S01]  /*0360*/  @P3 IMAD.WIDE.U32 R6, R3.reuse, 0x20, R6 ;  /* 0x0000002003063825 */ /* 0x042fe200078e0006 */
[----:B------:R-:W-:Y:S01]  /*0370*/  @P3 LOP3.LUT R3, R3, 0x80, RZ, 0xfc, !PT ;  /* 0x0000008003033812 */ /* 0x000fe200078efcff */
[----:B------:R-:W-:-:S04]  /*0380*/  ULDC.64 UR4, c[0x0][0x208] ;  /* 0x0000820000047ab9 */ /* 0x000fc80000000a00 */
[C---:B0-----:R-:W-:Y:S01]  /*0390*/  @P2 IMAD.WIDE.U32 R12, R3.reuse, 0x20, R8 ;  /* 0x00000020030c2825 */ /* 0x041fe200078e0008 */
[----:B------:R-:W0:Y:S03]  /*03a0*/  @P1 LDC.64 R16, c[0x0][0x260] ;  /* 0x00009800ff101b82 */ /* 0x000e260000000a00 */
[C---:B------:R-:W-:Y:S01]  /*03b0*/  @P2 IMAD.WIDE.U32 R14, R3.reuse, 0x20, R10 ;  /* 0x00000020030e2825 */ /* 0x040fe200078e000a */
[----:B------:R-:W-:-:S05]  /*03c0*/  @P2 IADD3 R3, R3, 0x80, RZ ;  /* 0x0000008003032810 */ /* 0x000fca0007ffe0ff */
[----:B--2---:R-:W-:-:S04]  /*03d0*/  @P1 IMAD.WIDE.U32 R18, R3, 0x20, R18 ;  /* 0x0000002003121825 */ /* 0x004fc800078e0012 */
[----:B0-----:R-:W-:-:S05]  /*03e0*/  @P1 IMAD.WIDE.U32 R16, R3, 0x20, R16 ;  /* 0x0000002003101825 */ /* 0x001fca00078e0010 */
[----:B------:R0:W5:Y:S04]  /*03f0*/  @P1 LDG.E.128 R32, desc[UR4][R16.64] ;  /* 0x0000000410201981 */ /* 0x000168000c1e1d00 */
[----:B------:R0:W5:Y:S04]  /*0400*/  @P1 LDG.E.128 R36, desc[UR4][R16.64+0x10] ;  /* 0x0000100410241981 */ /* 0x000168000c1e1d00 */
[----:B----4-:R-:W2:Y:S04]  /*0410*/  @P3 LDG.E.128 R88, desc[UR4][R4.64] ;  /* 0x0000000404583981 */ /* 0x010ea8000c1e1d00 */
[----:B---3--:R-:W3:Y:S04]  /*0420*/  @P3 LDG.E.128 R84, desc[UR4][R4.64+0x10] ;  /* 0x0000100404543981 */ /* 0x008ee8000c1e1d00 */
[----:B------:R-:W4:Y:S04]  /*0430*/  @P2 LDG.E.128 R68, desc[UR4][R12.64+0x10] ;  /* 0x000010040c442981 */ /* 0x000f28000c1e1d00 */
[----:B------:R-:W4:Y:S04]  /*0440*/  @P3 LDG.E.128 R80, desc[UR4][R6.64] ;  /* 0x0000000406503981 */ /* 0x000f28000c1e1d00 */
[----:B------:R-:W4:Y:S04]  /*0450*/  @P3 LDG.E.128 R76, desc[UR4][R6.64+0x10] ;  /* 0x00001004064c3981 */ /* 0x000f28000c1e1d00 */
[----:B------:R-:W4:Y:S04]  /*0460*/  @P2 LDG.E.128 R72, desc[UR4][R12.64] ;  /* 0x000000040c482981 */ /* 0x000f28000c1e1d00 */
[----:B------:R-:W4:Y:S04]  /*0470*/  @P2 LDG.E.128 R64, desc[UR4][R14.64] ;  /* 0x000000040e402981 */ /* 0x000f28000c1e1d00 */
[----:B------:R-:W4:Y:S04]  /*0480*/  @P2 LDG.E.128 R60, desc[UR4][R14.64+0x10] ;  /* 0x000010040e3c2981 */ /* 0x000f28000c1e1d00 */
[----:B------:R-:W4:Y:S04]  /*0490*/  @P1 LDG.E.128 R56, desc[UR4][R18.64] ;  /* 0x0000000412381981 */ /* 0x000f28000c1e1d00 */
[----:B------:R-:W4:Y:S01]  /*04a0*/  @P1 LDG.E.128 R28, desc[UR4][R18.64+0x10] ;  /* 0x00001004121c1981 */ /* 0x000f22000c1e1d00 */
[----:B------:R-:W-:-:S02]  /*04b0*/  ISETP.GE.U32.AND P0, PT, R0, 0x200, PT ;  /* 0x000002000000780c */ /* 0x000fc40003f06070 */
[----:B------:R-:W-:-:S11]  /*04c0*/  @P3 LOP3.LUT R2, R2, 0x8, RZ, 0xfc, !PT ;  /* 0x0000000802023812 */ /* 0x000fd600078efcff */
[----:B------:R-:W1:Y:S08]  /*04d0*/  @P0 LDC.64 R20, c[0x0][0x260] ;  /* 0x00009800ff140b82 */ /* 0x000e700000000a00 */
[----:B------:R-:W0:Y:S01]  /*04e0*/  @P0 LDC.64 R22, c[0x0][0x278] ;  /* 0x00009e00ff160b82 */ /* 0x000e220000000a00 */
[----:B------:R-:W-:-:S04]  /*04f0*/  LOP3.LUT R2, R2, 0xfffffffb, RZ, 0xc0, !PT ;  /* 0xfffffffb02027812 */ /* 0x000fc800078ec0ff */
[----:B------:R-:W-:Y:S02]  /*0500*/  @P2 LOP3.LUT R2, R2, 0x4, RZ, 0xfc, !PT ;  /* 0x0000000402022812 */ /* 0x000fe400078efcff */
[----:B------:R-:W-:Y:S02]  /*0510*/  @P1 IADD3 R3, R3, 0x80, RZ ;  /* 0x0000008003031810 */ /* 0x000fe40007ffe0ff */
[----:B------:R-:W-:-:S04]  /*0520*/  LOP3.LUT R2, R2, 0xfffffffd, RZ, 0xc0, !PT ;  /* 0xfffffffd02027812 */ /* 0x000fc800078ec0ff */
[----:B------:R-:W-:Y:S01]  /*0530*/  @P1 LOP3.LUT R2, R2, 0x2, RZ, 0xfc, !PT ;  /* 0x0000000202021812 */ /* 0x000fe200078efcff */
[----:B-1----:R-:W-:-:S03]  /*0540*/  @P0 IMAD.WIDE.U32 R8, R3, 0x20, R20 ;  /* 0x0000002003080825 */ /* 0x002fc600078e0014 */
[----:B------:R-:W-:Y:S01]  /*0550*/  LOP3.LUT R2, R2, 0xffffffef, RZ, 0xc0, !PT ;  /* 0xffffffef02027812 */ /* 0x000fe200078ec0ff */
[----:B0-----:R-:W-:Y:S01]  /*0560*/  @P0 IMAD.WIDE.U32 R10, R3, 0x20, R22 ;  /* 0x00000020030a0825 */ /* 0x001fe200078e0016 */
[----:B------:R-:W-:Y:S01]  /*0570*/  LEA.HI R3, R24, UR6, RZ, 0x19 ;  /* 0x0000000618037c11 */ /* 0x000fe2000f8fc8ff */
[----:B------:R0:W5:Y:S01]  /*0580*/  @P0 LDG.E.128 R40, desc[UR4][R8.64] ;  /* 0x0000000408280981 */ /* 0x000162000c1e1d00 */
[----:B------:R-:W-:-:S03]  /*0590*/  @P0 LOP3.LUT R2, R2, 0x10, RZ, 0xfc, !PT ;  /* 0x0000001002020812 */ /* 0x000fc600078efcff */
        /* <DEDUP_REMOVED lines=36> */
[----:B--2---:R-:W-:Y:S04]  /*07e0*/  @P3 STL.64 [R1+0xa0], R88 ;  /* 0x0000a05801003387 */ /* 0x004fe80000100a00 */
[----:B------:R-:W-:Y:S04]  /*07f0*/  @P3 STL.64 [R1+0xa8], R90 ;  /* 0x0000a85a01003387 */ /* 0x000fe80000100a00 */
[----:B---3--:R-:W-:Y:S04]  /*0800*/  @P3 STL.64 [R1+0x90], R84 ;  /* 0x0000905401003387 */ /* 0x008fe80000100a00 */
[----:B------:R-:W-:Y:S04]  /*0810*/  @P3 STL.64 [R1+0x98], R86 ;  /* 0x0000985601003387 */ /* 0x000fe80000100a00 */
[----:B----4-:R1:W-:Y:S04]  /*0820*/  @P2 STL.64 [R1+0x30], R68 ;  /* 0x0000304401002387 */ /* 0x0103e80000100a00 */
[----:B------:R-:W-:Y:S04]  /*0830*/  @P3 STL.64 [R1+0x80], R80 ;  /* 0x0000805001003387 */ /* 0x000fe80000100a00 */
[----:B------:R-:W-:Y:S04]  /*0840*/  @P3 STL.64 [R1+0x88], R82 ;  /* 0x0000885201003387 */ /* 0x000fe80000100a00 */
[----:B------:R2:W-:Y:S04]  /*0850*/  @P2 STL.64 [R1+0x38], R70 ;  /* 0x0000384601002387 */ /* 0x0005e80000100a00 */
[----:B------:R-:W-:Y:S04]  /*0860*/  @P3 STL.64 [R1+0x70], R76 ;  /* 0x0000704c01003387 */ /* 0x000fe80000100a00 */
[----:B------:R-:W-:Y:S04]  /*0870*/  @P3 STL.64 [R1+0x78], R78 ;  /* 0x0000784e01003387 */ /* 0x000fe80000100a00 */
[----:B------:R3:W-:Y:S04]  /*0880*/  @P2 STL.64 [R1+0x40], R72 ;  /* 0x0000404801002387 */ /* 0x0007e80000100a00 */
[----:B------:R4:W-:Y:S04]  /*0890*/  @P2 STL.64 [R1+0x48], R74 ;  /* 0x0000484a01002387 */ /* 0x0009e80000100a00 */
[----:B------:R-:W-:Y:S04]  /*08a0*/  @P2 STL.64 [R1+0x60], R64 ;  /* 0x0000604001002387 */ /* 0x000fe80000100a00 */
[----:B------:R-:W-:Y:S04]  /*08b0*/  @P2 STL.64 [R1+0x68], R66 ;  /* 0x0000684201002387 */ /* 0x000fe80000100a00 */
[----:B------:R-:W-:Y:S04]  /*08c0*/  @P2 STL.64 [R1+0x50], R60 ;  /* 0x0000503c01002387 */ /* 0x000fe80000100a00 */
[----:B------:R-:W-:Y:S04]  /*08d0*/  @P2 STL.64 [R1+0x58], R62 ;  /* 0x0000583e01002387 */ /* 0x000fe80000100a00 */
[----:B------:R0:W-:Y:S04]  /*08e0*/  @P1 STL.64 [R1+0x20], R56 ;  /* 0x0000203801001387 */ /* 0x0001e80000100a00 */
[----:B------:R0:W-:Y:S04]  /*08f0*/  @P1 STL.64 [R1+0x28], R58 ;  /* 0x0000283a01001387 */ /* 0x0001e80000100a00 */
[----:B------:R0:W-:Y:S04]  /*0900*/  @P1 STL.64 [R1+0x10], R28 ;  /* 0x0000101c01001387 */ /* 0x0001e80000100a00 */
[----:B------:R0:W-:Y:S01]  /*0910*/  @P1 STL.64 [R1+0x18], R30 ;  /* 0x0000181e01001387 */ /* 0x0001e20000100a00 */
[----:B-1----:R-:W-:-:S02]  /*0920*/  CS2R R68, SRZ ;  /* 0x0000000000447805 */ /* 0x002fc4000001ff00 */
[----:B--2---:R-:W-:Y:S02]  /*0930*/  CS2R R70, SRZ ;  /* 0x0000000000467805 */ /* 0x004fe4000001ff00 */
[----:B---3--:R-:W-:Y:S02]  /*0940*/  CS2R R72, SRZ ;  /* 0x0000000000487805 */ /* 0x008fe4000001ff00 */
[----:B----4-:R-:W-:Y:S02]  /*0950*/  CS2R R74, SRZ ;  /* 0x00000000004a7805 */ /* 0x010fe4000001ff00 */
        /* <DEDUP_REMOVED lines=8> */
[----:B0-----:R-:W-:-:S02]  /*09e0*/  CS2R R56, SRZ ;  /* 0x0000000000387805 */ /* 0x001fc4000001ff00 */
[----:B------:R-:W-:Y:S02]  /*09f0*/  CS2R R58, SRZ ;  /* 0x00000000003a7805 */ /* 0x000fe4000001ff00 */
[----:B------:R-:W-:Y:S02]  /*0a00*/  CS2R R64, SRZ ;  /* 0x0000000000407805 */ /* 0x000fe4000001ff00 */
[----:B------:R-:W-:Y:S01]  /*0a10*/  CS2R R66, SRZ ;  /* 0x0000000000427805 */ /* 0x000fe2000001ff00 */
[----:B------:R-:W-:Y:S06]  /*0a20*/  @P0 BRA `(.L_x_6543) ;  /* 0x0000004000ac0947 */ /* 0x000fec0003800000 */
[----:B------:R-:W-:Y:S01]  /*0a30*/  HFMA2.MMA R0, -RZ, RZ, 0, 5.9604644775390625e-08 ;  /* 0x00000001ff007435 */ /* 0x000fe200000001ff */
[----:B------:R-:W-:Y:S01]  /*0a40*/  ULDC.64 UR6, c[0x0][0x270] ;  /* 0x00009c0000067ab9 */ /* 0x000fe20000000a00 */
[----:B------:R-:W-:Y:S02]  /*0a50*/  LOP3.LUT R2, R2, 0xffffffdf, RZ, 0xc0, !PT ;  /* 0xffffffdf02027812 */ /* 0x000fe400078ec0ff */
[----:B------:R-:W-:Y:S01]  /*0a60*/  ISETP.NE.U32.AND P0, PT, RZ, UR6, PT ;  /* 0x00000006ff007c0c */ /* 0x000fe2000bf05070 */
[----:B------:R-:W-:Y:S01]  /*0a70*/  ULDC.U8 UR6, c[0x0][0x2a0] ;  /* 0x0000a80000067ab9 */ /* 0x000fe20000000000 */
[----:B------:R-:W-:Y:S01]  /*0a80*/  MOV R93, RZ ;  /* 0x000000ff005d7202 */ /* 0x000fe20000000f00 */
[----:B------:R0:W-:Y:S01]  /*0a90*/  STL.S16 [R1+0x4], R0 ;  /* 0x0000040001007387 */ /* 0x0001e20000100600 */
[----:B------:R-:W-:Y:S02]  /*0aa0*/  ISETP.NE.AND P1, PT, RZ, UR6, PT ;  /* 0x00000006ff007c0c */ /* 0x000fe4000bf25270 */
[----:B------:R-:W-:-:S11]  /*0ab0*/  ISETP.NE.AND.EX P0, PT, RZ, UR7, PT, P0 ;  /* 0x00000007ff007c0c */ /* 0x000fd6000bf05300 */
[----:B0-----:R-:W-:-:S07]  /*0ac0*/  @P1 LOP3.LUT R2, R2, 0x20, RZ, 0xfc, !PT ;  /* 0x0000002002021812 */ /* 0x001fce00078efcff */
.L_x_6561:
[----:B0-----:R-:W0:Y:S01]  /*0ad0*/  @P0 LDC.64 R4, c[0x0][0x270] ;  /* 0x00009c00ff040b82 */ /* 0x001e220000000a00 */
[----:B------:R-:W-:Y:S02]  /*0ae0*/  SHF.R.S32.HI R6, RZ, 0x1f, R3 ;  /* 0x0000001fff067819 */ /* 0x000fe40000011403 */
[C---:B------:R-:W-:Y:S02]  /*0af0*/  LOP3.LUT P2, RZ, R2.reuse, 0x8, RZ, 0xc0, !PT ;  /* 0x0000000802ff7812 */ /* 0x040fe4000784c0ff */
[----:B------:R-:W-:-:S03]  /*0b00*/  LOP3.LUT P3, RZ, R2, 0x20, RZ, 0xc0, !PT ;  /* 0x0000002002ff7812 */ /* 0x000fc6000786c0ff */
[----:B-12---:R-:W1:Y:S01]  /*0b10*/  LDC.64 R184, c[0x0][0x250] ;  /* 0x00009400ffb87b82 */ /* 0x006e620000000a00 */
[----:B0-----:R-:W-:-:S04]  /*0b20*/  @P0 LEA R4, P1, R3, R4, 0x1 ;  /* 0x0000000403040211 */ /* 0x001fc800078208ff */
[----:B------:R-:W-:-:S05]  /*0b30*/  @P0 LEA.HI.X R5, R3, R5, R6, 0x1, P1 ;  /* 0x0000000503050211 */ /* 0x000fca00008f0c06 */
[----:B------:R1:W2:Y:S02]  /*0b40*/  @P0 LDG.E.U16 R6, desc[UR4][R4.64] ;  /* 0x0000000404060981 */ /* 0x0002a4000c1e1500 */
[----:B-1----:R-:W-:-:S05]  /*0b50*/  IMAD.WIDE R4, R3, 0x4, R184 ;  /* 0x0000000403047825 */ /* 0x002fca00078e02b8 */
[----:B------:R0:W3:Y:S01]  /*0b60*/  LDG.E R184, desc[UR4][R4.64] ;  /* 0x0000000404b87981 */ /* 0x0000e2000c1e1900 */
[----:B------:R-:W1:Y:S01]  /*0b70*/  S2R R186, SR_TID.X ;  /* 0x0000000000ba7919 */ /* 0x000e620000002100 */
[----:B0-----:R-:W0:Y:S01]  /*0b80*/  LDC.64 R4, c[0x0][0x258] ;  /* 0x00009600ff047b82 */ /* 0x001e220000000a00 */
[----:B------:R-:W-:-:S05]  /*0b90*/  MOV R187, UR22 ;  /* 0x0000001600bb7c02 */ /* 0x000fca0008000f00 */
[----:B------:R4:W-:Y:S01]  /*0ba0*/  STL [R1+0x8], R187 ;  /* 0x000008bb01007387 */ /* 0x0009e20000100800 */
[----:B0-----:R-:W-:Y:S01]  /*0bb0*/  IMAD.WIDE R4, R3, 0x4, R4 ;  /* 0x0000000403047825 */ /* 0x001fe200078e0204 */
[----:B-1----:R-:W-:-:S05]  /*0bc0*/  LOP3.LUT R186, R186, 0x7f, RZ, 0xc0, !PT ;  /* 0x0000007fbaba7812 */ /* 0x002fca00078ec0ff */
[----:B-----5:R0:W5:Y:S01]  /*0bd0*/  LDG.E R4, desc[UR4][R4.64] ;  /* 0x0000000404047981 */ /* 0x020162000c1e1900 */
[----:B------:R-:W-:Y:S01]  /*0be0*/  BSSY B0, `(.L_x_6544) ;  /* 0x000006a000007945 */ /* 0x000fe20003800000 */
[----:B------:R-:W-:Y:S02]  /*0bf0*/  MOV R224, RZ ;  /* 0x000000ff00e07202 */ /* 0x000fe40000000f00 */
[----:B------:R4:W-:Y:S01]  /*0c00*/  STL [R1+0xc], R186 ;  /* 0x00000cba01007387 */ /* 0x0009e20000100800 */
[----:B------:R-:W-:Y:S02]  /*0c10*/  MOV R223, RZ ;  /* 0x000000ff00df7202 */ /* 0x000fe40000000f00 */
        /* <DEDUP_REMOVED lines=8> */
[----:B----4-:R-:W-:Y:S06]  /*0ca0*/  @!P2 BRA `(.L_x_6545) ;  /* 0x000000040074a947 */ /* 0x010fec0003800000 */
[----:B------:R-:W0:Y:S01]  /*0cb0*/  LDC.64 R186, c[0x0][0x2b8] ;  /* 0x0000ae00ffba7b82 */ /* 0x000e220000000a00 */
[C---:B------:R-:W-:Y:S01]  /*0cc0*/  LEA R184, P1, R6.reuse, UR10, 0x5 ;  /* 0x0000000a06b87c11 */ /* 0x040fe2000f8228ff */
[----:B------:R-:W2:Y:S03]  /*0cd0*/  LDL R250, [R1+0xa0] ;  /* 0x0000a00001fa7983 */ /* 0x000ea60000100800 */
[----:B------:R-:W-:Y:S01]  /*0ce0*/  LEA.HI.X R185, R6, UR11, RZ, 0x5, P1 ;  /* 0x0000000b06b97c11 */ /* 0x000fe200088f2cff */
[----:B------:R-:W3:Y:S04]  /*0cf0*/  LDL R241, [R1+0xa8] ;  /* 0x0000a80001f17983 */ /* 0x000ee80000100800 */
[----:B------:R-:W4:Y:S01]  /*0d00*/  LDG.E.128 R188, desc[UR4][R184.64] ;  /* 0x00000004b8bc7981 */ /* 0x000f22000c1e1d00 */
[----:B------:R-:W-:-:S03]  /*0d10*/  ISETP.NE.U32.AND P1, PT, RZ, UR8, PT ;  /* 0x00000008ff007c0c */ /* 0x000fc6000bf25070 */
[----:B------:R-:W3:Y:S04]  /*0d20*/  LDL R249, [R1+0x98] ;  /* 0x0000980001f97983 */ /* 0x000ee80000100800 */
[----:B------:R-:W3:Y:S04]  /*0d30*/  LDL R245, [R1+0xa4] ;  /* 0x0000a40001f57983 */ /* 0x000ee80000100800 */
[----:B------:R-:W3:Y:S01]  /*0d40*/  LDL R246, [R1+0x90] ;  /* 0x0000900001f67983 */ /* 0x000ee20000100800 */
[----:B0-----:R-:W-:-:S03]  /*0d50*/  IMAD.WIDE.U32 R186, R6, 0x10, R186 ;  /* 0x0000001006ba7825 */ /* 0x001fc600078e00ba */
[----:B------:R-:W3:Y:S04]  /*0d60*/  LDL R243, [R1+0xac] ;  /* 0x0000ac0001f37983 */ /* 0x000ee80000100800 */
[----:B------:R-:W2:Y:S01]  /*0d70*/  LDG.E.128 R192, desc[UR4][R186.64] ;  /* 0x00000004bac07981 */ /* 0x000ea2000c1e1d00 */
[----:B------:R-:W-:-:S03]  /*0d80*/  ISETP.NE.AND.EX P1, PT, RZ, UR9, PT, P1 ;  /* 0x00000009ff007c0c */ /* 0x000fc6000bf25310 */
[----:B------:R-:W3:Y:S04]  /*0d90*/  LDL R240, [R1+0x94] ;  /* 0x0000940001f07983 */ /* 0x000ee80000100800 */
[----:B------:R-:W3:Y:S04]  /*0da0*/  LDL R239, [R1+0x9c] ;  /* 0x00009c0001ef7983 */ /* 0x000ee80000100800 */
[----:B------:R-:W3:Y:S02]  /*0db0*/  LDG.E.128 R184, desc[UR4][R184.64+0x10] ;  /* 0x00001004b8b87981 */ /* 0x000ee4000c1e1d00 */
[----:B------:R-:W-:-:S04]  /*0dc0*/  @P1 LEA R18, P2, R6, UR8, 0x5 ;  /* 0x0000000806121c11 */ /* 0x000fc8000f8428ff */
[----:B------:R-:W-:-:S05]  /*0dd0*/  @P1 LEA.HI.X R19, R6, UR9, RZ, 0x5, P2 ;  /* 0x0000000906131c11 */ /* 0x000fca00090f2cff */
[----:B------:R-:W5:Y:S04]  /*0de0*/  @P1 LDG.E.128 R28, desc[UR4][R18.64] ;  /* 0x00000004121c1981 */ /* 0x000f68000c1e1d00 */
[----:B------:R0:W5:Y:S02]  /*0df0*/  @P1 LDG.E.128 R24, desc[UR4][R18.64+0x10] ;  /* 0x0000100412181981 */ /* 0x000164000c1e1d00 */
[----:B0-----:R-:W-:-:S04]  /*0e00*/  LEA R18, P1, R6, UR12, 0x3 ;  /* 0x0000000c06127c11 */ /* 0x001fc8000f8218ff */
[----:B------:R-:W-:-:S06]  /*0e10*/  LEA.HI.X R19, R6, UR13, RZ, 0x3, P1 ;  /* 0x0000000d06137c11 */ /* 0x000fcc00088f1cff */
[----:B------:R-:W5:Y:S01]  /*0e20*/  LDG.E.64 R18, desc[UR4][R18.64] ;  /* 0x0000000412127981 */ /* 0x000f62000c1e1b00 */
[C---:B----4-:R-:W-:Y:S01]  /*0e30*/  FADD.FTZ R189, -R216.reuse, R189 ;  /* 0x000000bdd8bd7221 */ /* 0x050fe20000010100 */
[C---:B------:R-:W-:Y:S01]  /*0e40*/  FADD.FTZ R0, -R216.reuse, R188 ;  /* 0x000000bcd8007221 */ /* 0x040fe20000010100 */
[----:B------:R-:W-:-:S03]  /*0e50*/  FADD.FTZ R198, -R216, R190 ;  /* 0x000000bed8c67221 */ /* 0x000fc60000010100 */
[----:B-----5:R-:W-:Y:S01]  /*0e60*/  FMUL.FTZ R0, R4, R0 ;  /* 0x0000000004007220 */ /* 0x020fe20000410000 */
[C---:B--2---:R-:W-:Y:S02]  /*0e70*/  PRMT R200, R192.reuse, 0x7632, R200 ;  /* 0x00007632c0c87816 */ /* 0x044fe400000000c8 */
[----:B------:R-:W-:Y:S02]  /*0e80*/  SHF.L.U32 R222, R192, 0x10, RZ ;  /* 0x00000010c0de7819 */ /* 0x000fe400000006ff */
[C---:B------:R-:W-:Y:S02]  /*0e90*/  PRMT R199, R193.reuse, 0x7632, R199 ;  /* 0x00007632c1c77816 */ /* 0x040fe400000000c7 */
[----:B------:R-:W-:Y:S02]  /*0ea0*/  SHF.L.U32 R193, R193, 0x10, RZ ;  /* 0x00000010c1c17819 */ /* 0x000fe400000006ff */
[C---:B------:R-:W-:Y:S01]  /*0eb0*/  SHF.L.U32 R190, R195.reuse, 0x10, RZ ;  /* 0x00000010c3be7819 */ /* 0x040fe200000006ff */
[----:B---3--:R-:W-:Y:S01]  /*0ec0*/  FADD.FTZ R223, -R216, R184 ;  /* 0x000000b8d8df7221 */ /* 0x008fe20000010100 */
[----:B------:R-:W-:Y:S01]  /*0ed0*/  SHF.L.U32 R184, R200, 0x10, RZ ;  /* 0x00000010c8b87819 */ /* 0x000fe200000006ff */
[----:B------:R-:W-:Y:S01]  /*0ee0*/  FADD.FTZ R186, -R216, R186 ;  /* 0x000000bad8ba7221 */ /* 0x000fe20000010100 */
[----:B------:R-:W-:Y:S01]  /*0ef0*/  FMUL.FTZ R200, R250, R222 ;  /* 0x000000defac87220 */ /* 0x000fe20000410000 */
[----:B------:R-:W-:Y:S01]  /*0f00*/  PRMT R188, R195, 0x7632, R188 ;  /* 0x00007632c3bc7816 */ /* 0x000fe200000000bc */
[C---:B------:R-:W-:Y:S01]  /*0f10*/  FMUL.FTZ R250, R4.reuse, R189 ;  /* 0x000000bd04fa7220 */ /* 0x040fe20000410000 */
[----:B------:R-:W-:Y:S01]  /*0f20*/  FMUL.FTZ R247, R241, R193 ;  /* 0x000000c1f1f77220 */ /* 0x000fe20000410000 */
[----:B------:R-:W-:Y:S01]  /*0f30*/  FMUL.FTZ R242, R4, R186 ;  /* 0x000000ba04f27220 */ /* 0x000fe20000410000 */
[----:B------:R-:W-:Y:S01]  /*0f40*/  FMUL.FTZ R241, R249, R190 ;  /* 0x000000bef9f17220 */ /* 0x000fe20000410000 */
[----:B------:R-:W-:Y:S01]  /*0f50*/  SHF.L.U32 R186, R188, 0x10, RZ ;  /* 0x00000010bcba7819 */ /* 0x000fe200000006ff */
[----:B------:R-:W-:Y:S01]  /*0f60*/  FADD.FTZ R57, R57, R184 ;  /* 0x000000b839397221 */ /* 0x000fe20000010000 */
[-C--:B------:R-:W-:Y:S01]  /*0f70*/  FFMA.FTZ R93, R250, R184.reuse, R93 ;  /* 0x000000b8fa5d7223 */ /* 0x080fe2000001005d */
[----:B------:R-:W-:Y:S01]  /*0f80*/  FMUL.FTZ R249, R245, R184 ;  /* 0x000000b8f5f97220 */ /* 0x000fe20000410000 */
[----:B------:R-:W-:Y:S01]  /*0f90*/  FADD.FTZ R184, RZ, R200 ;  /* 0x000000c8ffb87221 */ /* 0x000fe20000010000 */
[----:B------:R-:W-:Y:S01]  /*0fa0*/  FFMA.FTZ R188, R0, R200, RZ ;  /* 0x000000c800bc7223 */ /* 0x000fe200000100ff */
[----:B------:R-:W-:-:S02]  /*0fb0*/  PRMT R192, R194, 0x7632, R192 ;  /* 0x00007632c2c07816 */ /* 0x000fc400000000c0 */
[----:B------:R-:W-:Y:S01]  /*0fc0*/  SHF.L.U32 R194, R194, 0x10, RZ ;  /* 0x00000010c2c27819 */ /* 0x000fe200000006ff */
[----:B------:R-:W-:Y:S01]  /*0fd0*/  FADD.FTZ R191, -R216, R191 ;  /* 0x000000bfd8bf7221 */ /* 0x000fe20000010100 */
[----:B------:R-:W-:Y:S01]  /*0fe0*/  SHF.L.U32 R195, R199, 0x10, RZ ;  /* 0x00000010c7c37819 */ /* 0x000fe200000006ff */
[----:B------:R-:W-:Y:S01]  /*0ff0*/  FMUL.FTZ R248, R4, R198 ;  /* 0x000000c604f87220 */ /* 0x000fe20000410000 */
[----:B------:R-:W-:Y:S01]  /*1000*/  FADD.FTZ R184, R184, R249 ;  /* 0x000000f9b8b87221 */ /* 0x000fe20000010000 */
[----:B------:R-:W-:Y:S01]  /*1010*/  FFMA.FTZ R188, R250, R249, R188 ;  /* 0x000000f9fabc7223 */ /* 0x000fe200000100bc */
[----:B------:R-:W-:Y:S01]  /*1020*/  FADD.FTZ R185, -R216, R185 ;  /* 0x000000b9d8b97221 */ /* 0x000fe20000010100 */
[----:B------:R-:W-:Y:S01]  /*1030*/  FMUL.FTZ R244, R246, R194 ;  /* 0x000000c2f6f47220 */ /* 0x000fe20000410000 */
[----:B------:R-:W-:Y:S01]  /*1040*/  FMUL.FTZ R246, R4, R191 ;  /* 0x000000bf04f67220 */ /* 0x000fe20000410000 */
        /* <DEDUP_REMOVED lines=8> */
[----:B------:R-:W-:-:S02]  /*10d0*/  FMUL.FTZ R243, R240, R192 ;  /* 0x000000c0f0f37220 */ /* 0x000fc40000410000 */
[----:B------:R-:W-:Y:S01]  /*10e0*/  FADD.FTZ R184, R184, R244 ;  /* 0x000000f4b8b87221 */ /* 0x000fe20000010000 */
[----:B------:R-:W-:Y:S01]  /*10f0*/  FFMA.FTZ R185, R199, R244, R185 ;  /* 0x000000f4c7b97223 */ /* 0x000fe200000100b9 */
[----:B------:R-:W-:Y:S02]  /*1100*/  FADD.FTZ R187, -R216, R187 ;  /* 0x000000bbd8bb7221 */ /* 0x000fe40000010100 */
        /* <DEDUP_REMOVED lines=22> */
[----:B------:R-:W-:-:S07]  /*1270*/  IADD3 R222, R6, 0x80, RZ ;  /* 0x0000008006de7810 */ /* 0x000fce0007ffe0ff */
.L_x_6545:
[----:B------:R-:W-:Y:S05]  /*1280*/  BSYNC B0 ;  /* 0x0000000000007941 */ /* 0x000fea0003800000 */
.L_x_6544:
[----:B------:R-:W-:Y:S01]  /*1290*/  LOP3.LUT P1, RZ, R2, 0x4, RZ, 0xc0, !PT ;  /* 0x0000000402ff7812 */ /* 0x000fe2000782c0ff */
[----:B------:R-:W-:-:S12]  /*12a0*/  BSSY B0, `(.L_x_6546) ;  /* 0x0000060000007945 */ /* 0x000fd80003800000 */
[----:B------:R-:W-:Y:S05]  /*12b0*/  @!P1 BRA `(.L_x_6547) ;  /* 0x0000000400789947 */ /* 0x000fea0003800000 */
[----:B------:R-:W0:Y:S01]  /*12c0*/  LDC.64 R188, c[0x0][0x2b8] ;  /* 0x0000ae00ffbc7b82 */ /* 0x000e220000000a00 */
[C---:B------:R-:W-:Y:S01]  /*12d0*/  LEA R20, P1, R222.reuse, UR10, 0x5 ;  /* 0x0000000ade147c11 */ /* 0x040fe2000f8228ff */
[----:B------:R-:W2:Y:S03]  /*12e0*/  LDL R234, [R1+0x40] ;  /* 0x0000400001ea7983 */ /* 0x000ea60000100800 */
[C---:B------:R-:W-:Y:S01]  /*12f0*/  LEA.HI.X R21, R222.reuse, UR11, RZ, 0x5, P1 ;  /* 0x0000000bde157c11 */ /* 0x040fe200088f2cff */
[----:B------:R-:W3:Y:S04]  /*1300*/  LDL R220, [R1+0x48] ;  /* 0x0000480001dc7983 */ /* 0x000ee80000100800 */
[----:B------:R-:W4:Y:S04]  /*1310*/  LDG.E.128 R184, desc[UR4][R20.64] ;  /* 0x0000000414b87981 */ /* 0x000f28000c1e1d00 */
[----:B------:R-:W2:Y:S04]  /*1320*/  LDG.E.128 R192, desc[UR4][R20.64+0x10] ;  /* 0x0000100414c07981 */ /* 0x000ea8000c1e1d00 */
[----:B------:R-:W3:Y:S04]  /*1330*/  LDL R237, [R1+0x30] ;  /* 0x0000300001ed7983 */ /* 0x000ee80000100800 */
[----:B------:R-:W3:Y:S01]  /*1340*/  LDL R236, [R1+0x44] ;  /* 0x0000440001ec7983 */ /* 0x000ee20000100800 */
[----:B------:R-:W-:Y:S01]  /*1350*/  ISETP.NE.U32.AND P1, PT, RZ, UR8, PT ;  /* 0x00000008ff007c0c */ /* 0x000fe2000bf25070 */
[----:B0-----:R-:W-:-:S03]  /*1360*/  IMAD.WIDE.U32 R188, R222, 0x10, R188 ;  /* 0x00000010debc7825 */ /* 0x001fc600078e00bc */
[----:B------:R-:W-:-:S03]  /*1370*/  ISETP.NE.AND.EX P1, PT, RZ, UR9, PT, P1 ;  /* 0x00000009ff007c0c */ /* 0x000fc6000bf25310 */
[----:B------:R-:W3:Y:S10]  /*1380*/  LDG.E.128 R188, desc[UR4][R188.64] ;  /* 0x00000004bcbc7981 */ /* 0x000ef4000c1e1d00 */
[----:B------:R-:W-:-:S04]  /*1390*/  @P1 LEA R16, P2, R222, UR8, 0x5 ;  /* 0x00000008de101c11 */ /* 0x000fc8000f8428ff */
[----:B------:R-:W-:-:S05]  /*13a0*/  @P1 LEA.HI.X R17, R222, UR9, RZ, 0x5, P2 ;  /* 0x00000009de111c11 */ /* 0x000fca00090f2cff */
[----:B------:R-:W5:Y:S04]  /*13b0*/  @P1 LDG.E.128 R160, desc[UR4][R16.64] ;  /* 0x0000000410a01981 */ /* 0x000f68000c1e1d00 */
[----:B------:R0:W5:Y:S02]  /*13c0*/  @P1 LDG.E.128 R164, desc[UR4][R16.64+0x10] ;  /* 0x0000100410a41981 */ /* 0x000164000c1e1d00 */
[----:B0-----:R-:W-:-:S04]  /*13d0*/  LEA R16, P1, R222, UR12, 0x3 ;  /* 0x0000000cde107c11 */ /* 0x001fc8000f8218ff */
[----:B------:R-:W-:-:S05]  /*13e0*/  LEA.HI.X R17, R222, UR13, RZ, 0x3, P1 ;  /* 0x0000000dde117c11 */ /* 0x000fca00088f1cff */
[----:B------:R4:W5:Y:S02]  /*13f0*/  LDG.E.64 R20, desc[UR4][R16.64] ;  /* 0x0000000410147981 */ /* 0x000964000c1e1b00 */
[C---:B----4-:R-:W-:Y:S01]  /*1400*/  FADD.FTZ R16, -R216.reuse, R187 ;  /* 0x000000bbd8107221 */ /* 0x050fe20000010100 */
[C---:B--2---:R-:W-:Y:S02]  /*1410*/  FADD.FTZ R187, -R216.reuse, R195 ;  /* 0x000000c3d8bb7221 */ /* 0x044fe40000010100 */
[----:B------:R-:W2:Y:S01]  /*1420*/  LDL R195, [R1+0x4c] ;  /* 0x00004c0001c37983 */ /* 0x000ea20000100800 */
[C---:B------:R-:W-:Y:S01]  /*1430*/  FADD.FTZ R215, -R216.reuse, R184 ;  /* 0x000000b8d8d77221 */ /* 0x040fe20000010100 */
[----:B------:R-:W-:-:S03]  /*1440*/  FADD.FTZ R17, -R216, R186 ;  /* 0x000000bad8117221 */ /* 0x000fc60000010100 */
[----:B-----5:R-:W-:Y:S01]  /*1450*/  FMUL.FTZ R233, R4, R215 ;  /* 0x000000d704e97220 */ /* 0x020fe20000410000 */
[----:B------:R-:W-:Y:S01]  /*1460*/  FADD.FTZ R186, -R216, R193 ;  /* 0x000000c1d8ba7221 */ /* 0x000fe20000010100 */
[----:B------:R-:W4:Y:S04]  /*1470*/  LDL R215, [R1+0x34] ;  /* 0x0000340001d77983 */ /* 0x000f280000100800 */
[----:B------:R-:W4:Y:S01]  /*1480*/  LDL R193, [R1+0x3c] ;  /* 0x00003c0001c17983 */ /* 0x000f220000100800 */
[----:B---3--:R-:W-:-:S03]  /*1490*/  SHF.L.U32 R217, R188, 0x10, RZ ;  /* 0x00000010bcd97819 */ /* 0x008fc600000006ff */
[----:B------:R0:W-:Y:S02]  /*14a0*/  STL [R1], R233 ;  /* 0x000000e901007387 */ /* 0x0001e40000100800 */
[----:B------:R-:W-:Y:S01]  /*14b0*/  FADD.FTZ R100, R100, R217 ;  /* 0x000000d964647221 */ /* 0x000fe20000010000 */
[-C--:B------:R-:W-:Y:S01]  /*14c0*/  FFMA.FTZ R68, R233, R217.reuse, R68 ;  /* 0x000000d9e9447223 */ /* 0x080fe20000010044 */
[----:B------:R-:W-:Y:S02]  /*14d0*/  FMUL.FTZ R238, R234, R217 ;  /* 0x000000d9eaee7220 */ /* 0x000fe40000410000 */
[----:B------:R-:W3:Y:S01]  /*14e0*/  LDL R217, [R1+0x38] ;  /* 0x0000380001d97983 */ /* 0x000ee20000100800 */
[----:B------:R-:W-:Y:S02]  /*14f0*/  PRMT R218, R188, 0x7632, R218 ;  /* 0x00007632bcda7816 */ /* 0x000fe400000000da */
[----:B------:R-:W-:Y:S02]  /*1500*/  SHF.L.U32 R188, R189, 0x10, RZ ;  /* 0x00000010bdbc7819 */ /* 0x000fe400000006ff */
[----:B------:R-:W-:Y:S01]  /*1510*/  SHF.L.U32 R184, R190, 0x10, RZ ;  /* 0x00000010beb87819 */ /* 0x000fe200000006ff */
[----:B------:R-:W-:Y:S01]  /*1520*/  FADD.FTZ R185, -R216, R185 ;  /* 0x000000b9d8b97221 */ /* 0x000fe20000010100 */
[----:B------:R-:W-:Y:S01]  /*1530*/  PRMT R219, R190, 0x7632, R219 ;  /* 0x00007632bedb7816 */ /* 0x000fe200000000db */
[----:B------:R-:W-:Y:S01]  /*1540*/  FMUL.FTZ R234, R220, R188 ;  /* 0x000000bcdcea7220 */ /* 0x000fe20000410000 */
[----:B------:R-:W-:Y:S01]  /*1550*/  SHF.L.U32 R190, R218, 0x10, RZ ;  /* 0x00000010dabe7819 */ /* 0x000fe200000006ff */
[----:B------:R-:W-:Y:S01]  /*1560*/  FMUL.FTZ R220, R237, R184 ;  /* 0x000000b8eddc7220 */ /* 0x000fe20000410000 */
[----:B------:R-:W-:Y:S01]  /*1570*/  FMUL.FTZ R237, R4, R185 ;  /* 0x000000b904ed7220 */ /* 0x000fe20000410000 */
[----:B------:R-:W-:Y:S01]  /*1580*/  FADD.FTZ R192, -R216, R192 ;  /* 0x000000c0d8c07221 */ /* 0x000fe20000010100 */
[----:B------:R-:W-:Y:S01]  /*1590*/  PRMT R214, R189, 0x7632, R214 ;  /* 0x00007632bdd67816 */ /* 0x000fe200000000d6 */
[----:B------:R-:W-:Y:S01]  /*15a0*/  FADD.FTZ R185, R224, R238 ;  /* 0x000000eee0b97221 */ /* 0x000fe20000010000 */
[----:B------:R-:W-:Y:S01]  /*15b0*/  FADD.FTZ R101, R101, R190 ;  /* 0x000000be65657221 */ /* 0x000fe20000010000 */
[-C--:B------:R-:W-:Y:S01]  /*15c0*/  FFMA.FTZ R69, R237, R190.reuse, R69 ;  /* 0x000000beed457223 */ /* 0x080fe20000010045 */
[----:B------:R-:W-:Y:S01]  /*15d0*/  FMUL.FTZ R236, R236, R190 ;  /* 0x000000beecec7220 */ /* 0x000fe20000410000 */
[C---:B------:R-:W-:Y:S01]  /*15e0*/  FMUL.FTZ R235, R4.reuse, R17 ;  /* 0x0000001104eb7220 */ /* 0x040fe20000410000 */
[----:B------:R-:W-:Y:S01]  /*15f0*/  FFMA.FTZ R190, R233, R238, R223 ;  /* 0x000000eee9be7223 */ /* 0x000fe200000100df */
[C---:B------:R-:W-:Y:S01]  /*1600*/  FMUL.FTZ R17, R4.reuse, R192 ;  /* 0x000000c004117220 */ /* 0x040fe20000410000 */
[----:B------:R-:W-:Y:S01]  /*1610*/  PRMT R221, R191, 0x7632, R221 ;  /* 0x00007632bfdd7816 */ /* 0x000fe200000000dd */
[----:B0-----:R-:W-:Y:S01]  /*1620*/  FMUL.FTZ R233, R4, R16 ;  /* 0x0000001004e97220 */ /* 0x001fe20000410000 */
[----:B------:R-:W-:Y:S01]  /*1630*/  SHF.L.U32 R189, R214, 0x10, RZ ;  /* 0x00000010d6bd7819 */ /* 0x000fe200000006ff */
[----:B------:R-:W-:Y:S01]  /*1640*/  FADD.FTZ R16, R185, R236 ;  /* 0x000000ecb9107221 */ /* 0x000fe20000010000 */
[----:B------:R-:W-:Y:S01]  /*1650*/  FFMA.FTZ R185, R237, R236, R190 ;  /* 0x000000ecedb97223 */ /* 0x000fe200000100be */
[----:B------:R-:W-:Y:S01]  /*1660*/  FADD.FTZ R104, R104, R184 ;  /* 0x000000b868687221 */ /* 0x000fe20000010000 */
[----:B------:R-:W-:Y:S01]  /*1670*/  FFMA.FTZ R72, R17, R184, R72 ;  /* 0x000000b811487223 */ /* 0x000fe20000010048 */
[----:B------:R-:W-:Y:S01]  /*1680*/  SHF.L.U32 R184, R221, 0x10, RZ ;  /* 0x00000010ddb87819 */ /* 0x000fe200000006ff */
[----:B------:R-:W-:Y:S01]  /*1690*/  FADD.FTZ R103, R103, R189 ;  /* 0x000000bd67677221 */ /* 0x000fe20000010000 */
[----:B------:R-:W-:Y:S01]  /*16a0*/  FFMA.FTZ R71, R233, R189, R71 ;  /* 0x000000bde9477223 */ /* 0x000fe20000010047 */
[C---:B------:R-:W-:Y:S01]  /*16b0*/  FFMA.FTZ R185, R235.reuse, R234, R185 ;  /* 0x000000eaebb97223 */ /* 0x040fe200000100b9 */
[----:B------:R-:W-:Y:S01]  /*16c0*/  FADD.FTZ R102, R102, R188 ;  /* 0x000000bc66667221 */ /* 0x000fe20000010000 */
[----:B------:R-:W-:Y:S01]  /*16d0*/  FFMA.FTZ R70, R235, R188, R70 ;  /* 0x000000bceb467223 */ /* 0x000fe20000010046 */
[----:B------:R-:W-:Y:S01]  /*16e0*/  SHF.L.U32 R188, R219, 0x10, RZ ;  /* 0x00000010dbbc7819 */ /* 0x000fe200000006ff */
[----:B------:R-:W-:Y:S01]  /*16f0*/  FADD.FTZ R194, -R216, R194 ;  /* 0x000000c2d8c27221 */ /* 0x000fe20000010100 */
[----:B------:R-:W-:-:S03]  /*1700*/  SHF.L.U32 R191, R191, 0x10, RZ ;  /* 0x00000010bfbf7819 */ /* 0x000fc600000006ff */
[----:B------:R-:W-:Y:S01]  /*1710*/  FMUL.FTZ R218, R4, R194 ;  /* 0x000000c204da7220 */ /* 0x000fe20000410000 */
[----:B------:R-:W-:Y:S01]  /*1720*/  FADD.FTZ R105, R105, R188 ;  /* 0x000000bc69697221 */ /* 0x000fe20000010000 */
[----:B------:R-:W-:Y:S01]  /*1730*/  FADD.FTZ R106, R106, R191 ;  /* 0x000000bf6a6a7221 */ /* 0x000fe20000010000 */
[----:B------:R-:W-:Y:S01]  /*1740*/  FADD.FTZ R107, R107, R184 ;  /* 0x000000b86b6b7221 */ /* 0x000fe20000010000 */
[----:B------:R-:W-:Y:S01]  /*1750*/  FFMA.FTZ R74, R218, R191, R74 ;  /* 0x000000bfda4a7223 */ /* 0x000fe2000001004a */
[----:B------:R-:W-:Y:S01]  /*1760*/  IADD3 R222, R222, 0x80, RZ ;  /* 0x00000080dede7810 */ /* 0x000fe20007ffe0ff */
[----:B--2---:R-:W-:Y:S01]  /*1770*/  FMUL.FTZ R221, R195, R189 ;  /* 0x000000bdc3dd7220 */ /* 0x004fe20000410000 */
[----:B------:R-:W-:Y:S01]  /*1780*/  FADD.FTZ R189, R16, R234 ;  /* 0x000000ea10bd7221 */ /* 0x000fe20000010000 */
[----:B------:R-:W-:Y:S02]  /*1790*/  FMUL.FTZ R16, R4, R186 ;  /* 0x000000ba04107220 */ /* 0x000fe40000410000 */
[----:B------:R-:W-:Y:S01]  /*17a0*/  FFMA.FTZ R185, R233, R221, R185 ;  /* 0x000000dde9b97223 */ /* 0x000fe200000100b9 */
[----:B------:R-:W-:Y:S01]  /*17b0*/  FADD.FTZ R186, R189, R221 ;  /* 0x000000ddbdba7221 */ /* 0x000fe20000010000 */
[----:B----4-:R-:W-:-:S02]  /*17c0*/  FMUL.FTZ R219, R215, R188 ;  /* 0x000000bcd7db7220 */ /* 0x010fc40000410000 */
[----:B------:R-:W-:Y:S01]  /*17d0*/  FFMA.FTZ R185, R17, R220, R185 ;  /* 0x000000dc11b97223 */ /* 0x000fe200000100b9 */
[----:B------:R-:W-:-:S03]  /*17e0*/  FADD.FTZ R186, R186, R220 ;  /* 0x000000dcbaba7221 */ /* 0x000fc60000010000 */
[----:B------:R-:W-:Y:S01]  /*17f0*/  FFMA.FTZ R185, R16, R219, R185 ;  /* 0x000000db10b97223 */ /* 0x000fe200000100b9 */
[----:B------:R-:W-:Y:S01]  /*1800*/  FADD.FTZ R186, R186, R219 ;  /* 0x000000dbbaba7221 */ /* 0x000fe20000010000 */
[----:B------:R-:W-:Y:S01]  /*1810*/  FMUL.FTZ R215, R4, R187 ;  /* 0x000000bb04d77220 */ /* 0x000fe20000410000 */
[----:B------:R-:W-:Y:S01]  /*1820*/  FMUL.FTZ R214, R193, R184 ;  /* 0x000000b8c1d67220 */ /* 0x000fe20000410000 */
[----:B---3--:R-:W-:-:S04]  /*1830*/  FMUL.FTZ R217, R217, R191 ;  /* 0x000000bfd9d97220 */ /* 0x008fc80000410000 */
[----:B------:R-:W-:Y:S01]  /*1840*/  FADD.FTZ R186, R186, R217 ;  /* 0x000000d9baba7221 */ /* 0x000fe20000010000 */
[----:B------:R-:W-:Y:S01]  /*1850*/  FFMA.FTZ R185, R218, R217, R185 ;  /* 0x000000d9dab97223 */ /* 0x000fe200000100b9 */
[----:B------:R-:W-:Y:S01]  /*1860*/  FFMA.FTZ R73, R16, R188, R73 ;  /* 0x000000bc10497223 */ /* 0x000fe20000010049 */
[C---:B------:R-:W-:Y:S01]  /*1870*/  FFMA.FTZ R75, R215.reuse, R184, R75 ;  /* 0x000000b8d74b7223 */ /* 0x040fe2000001004b */
[----:B------:R-:W-:Y:S01]  /*1880*/  FADD.FTZ R224, R186, R214 ;  /* 0x000000d6bae07221 */ /* 0x000fe20000010000 */
[----:B------:R-:W-:-:S07]  /*1890*/  FFMA.FTZ R223, R215, R214, R185 ;  /* 0x000000d6d7df7223 */ /* 0x000fce00000100b9 */
.L_x_6547:
[----:B------:R-:W-:Y:S05]  /*18a0*/  BSYNC B0 ;  /* 0x0000000000007941 */ /* 0x000fea0003800000 */
.L_x_6546:
[----:B------:R-:W-:Y:S01]  /*18b0*/  LOP3.LUT P1, RZ, R2, 0x2, RZ, 0xc0, !PT ;  /* 0x0000000202ff7812 */ /* 0x000fe2000782c0ff */
        /* <DEDUP_REMOVED lines=14> */
[----:B------:R0:W5:Y:S02]  /*19a0*/  @P1 LDG.E.128 R172, desc[UR4][R22.64+0x10] ;  /* 0x0000100416ac1981 */ /* 0x000164000c1e1d00 */
[----:B0-----:R-:W-:-:S04]  /*19b0*/  LEA R22, P1, R222, UR12, 0x3 ;  /* 0x0000000cde167c11 */ /* 0x001fc8000f8218ff */
[----:B------:R-:W-:-:S06]  /*19c0*/  LEA.HI.X R23, R222, UR13, RZ, 0x3, P1 ;  /* 0x0000000dde177c11 */ /* 0x000fcc00088f1cff */
[----:B------:R-:W5:Y:S01]  /*19d0*/  LDG.E.64 R22, desc[UR4][R22.64] ;  /* 0x0000000416167981 */ /* 0x000f62000c1e1b00 */
[----:B------:R-:W-:Y:S01]  /*19e0*/  IADD3 R222, R222, 0x80, RZ ;  /* 0x00000080dede7810 */ /* 0x000fe20007ffe0ff */
[C---:B--2---:R-:W-:Y:S01]  /*19f0*/  FADD.FTZ R194, -R216.reuse, R12 ;  /* 0x0000000cd8c27221 */ /* 0x044fe20000010100 */
[C---:B------:R-:W-:Y:S01]  /*1a00*/  FADD.FTZ R12, -R216.reuse, R15 ;  /* 0x0000000fd80c7221 */ /* 0x040fe20000010100 */
[C---:B------:R-:W-:Y:S01]  /*1a10*/  FADD.FTZ R193, -R216.reuse, R14 ;  /* 0x0000000ed8c17221 */ /* 0x040fe20000010100 */
[----:B------:R-:W-:Y:S01]  /*1a20*/  FADD.FTZ R13, -R216, R13 ;  /* 0x0000000dd80d7221 */ /* 0x000fe20000010100 */
[----:B-----5:R-:W-:Y:S01]  /*1a30*/  FMUL.FTZ R252, R4, R194 ;  /* 0x000000c204fc7220 */ /* 0x020fe20000410000 */
[C---:B---3--:R-:W-:Y:S01]  /*1a40*/  FADD.FTZ R190, -R216.reuse, R190 ;  /* 0x000000bed8be7221 */ /* 0x048fe20000010100 */
[----:B------:R-:W-:Y:S01]  /*1a50*/  FADD.FTZ R14, -R216, R189 ;  /* 0x000000bdd80e7221 */ /* 0x000fe20000010100 */
[C---:B----4-:R-:W-:Y:S02]  /*1a60*/  PRMT R209, R184.reuse, 0x7632, R209 ;  /* 0x00007632b8d17816 */ /* 0x050fe400000000d1 */
[----:B------:R-:W-:-:S02]  /*1a70*/  SHF.L.U32 R195, R184, 0x10, RZ ;  /* 0x00000010b8c37819 */ /* 0x000fc400000006ff */
[----:B------:R-:W-:Y:S02]  /*1a80*/  PRMT R15, R185, 0x7632, R15 ;  /* 0x00007632b90f7816 */ /* 0x000fe4000000000f */
[C---:B------:R-:W-:Y:S02]  /*1a90*/  PRMT R210, R186.reuse, 0x7632, R210 ;  /* 0x00007632bad27816 */ /* 0x040fe400000000d2 */
[----:B------:R-:W-:Y:S01]  /*1aa0*/  SHF.L.U32 R184, R186, 0x10, RZ ;  /* 0x00000010bab87819 */ /* 0x000fe200000006ff */
[----:B------:R-:W-:Y:S01]  /*1ab0*/  FADD.FTZ R186, -R216, R188 ;  /* 0x000000bcd8ba7221 */ /* 0x000fe20000010100 */
[----:B------:R-:W-:Y:S02]  /*1ac0*/  SHF.L.U32 R188, R15, 0x10, RZ ;  /* 0x000000100fbc7819 */ /* 0x000fe400000006ff */
[C---:B------:R-:W-:Y:S01]  /*1ad0*/  PRMT R211, R187.reuse, 0x7632, R211 ;  /* 0x00007632bbd37816 */ /* 0x040fe200000000d3 */
[----:B------:R-:W-:Y:S01]  /*1ae0*/  FMUL.FTZ R15, R4, R186 ;  /* 0x000000ba040f7220 */ /* 0x000fe20000410000 */
[----:B------:R-:W-:-:S02]  /*1af0*/  SHF.L.U32 R187, R187, 0x10, RZ ;  /* 0x00000010bbbb7819 */ /* 0x000fc400000006ff */
[----:B------:R-:W-:Y:S01]  /*1b00*/  SHF.L.U32 R186, R210, 0x10, RZ ;  /* 0x00000010d2ba7819 */ /* 0x000fe200000006ff */
[----:B------:R-:W-:Y:S01]  /*1b10*/  FMUL.FTZ R210, R4, R190 ;  /* 0x000000be04d27220 */ /* 0x000fe20000410000 */
[----:B------:R-:W-:Y:S01]  /*1b20*/  SHF.L.U32 R189, R209, 0x10, RZ ;  /* 0x00000010d1bd7819 */ /* 0x000fe200000006ff */
[----:B------:R-:W-:Y:S01]  /*1b30*/  FMUL.FTZ R232, R32, R195 ;  /* 0x000000c320e87220 */ /* 0x000fe20000410000 */
[----:B------:R-:W-:Y:S01]  /*1b40*/  SHF.L.U32 R192, R185, 0x10, RZ ;  /* 0x00000010b9c07819 */ /* 0x000fe200000006ff */
[----:B------:R-:W-:Y:S01]  /*1b50*/  FADD.FTZ R114, R114, R187 ;  /* 0x000000bb72727221 */ /* 0x000fe20000010000 */
[----:B------:R-:W-:Y:S01]  /*1b60*/  FMUL.FTZ R230, R4, R13 ;  /* 0x0000000d04e67220 */ /* 0x000fe20000410000 */
[-C--:B------:R-:W-:Y:S01]  /*1b70*/  FFMA.FTZ R82, R210, R187.reuse, R82 ;  /* 0x000000bbd2527223 */ /* 0x080fe20000010052 */
[----:B------:R-:W-:Y:S01]  /*1b80*/  FMUL.FTZ R209, R38, R187 ;  /* 0x000000bb26d17220 */ /* 0x000fe20000410000 */
[----:B------:R-:W-:Y:S01]  /*1b90*/  FADD.FTZ R13, R224, R232 ;  /* 0x000000e8e00d7221 */ /* 0x000fe20000010000 */
[----:B------:R-:W-:Y:S01]  /*1ba0*/  FMUL.FTZ R228, R33, R189 ;  /* 0x000000bd21e47220 */ /* 0x000fe20000410000 */
[----:B------:R-:W-:Y:S01]  /*1bb0*/  FFMA.FTZ R187, R252, R232, R223 ;  /* 0x000000e8fcbb7223 */ /* 0x000fe200000100df */
        /* <DEDUP_REMOVED lines=39> */
.L_x_6549:
[----:B------:R-:W-:Y:S05]  /*1e30*/  BSYNC B0 ;  /* 0x0000000000007941 */ /* 0x000fea0003800000 */
.L_x_6548:
        /* <DEDUP_REMOVED lines=17> */
[----:B------:R-:W-:-:S05]  /*1f50*/  LEA.HI.X R193, R222, UR13, RZ, 0x3, P1 ;  /* 0x0000000ddec17c11 */ /* 0x000fca00088f1cff */
[----:B------:R2:W5:Y:S02]  /*1f60*/  LDG.E.64 R196, desc[UR4][R192.64] ;  /* 0x00000004c0c47981 */ /* 0x000564000c1e1b00 */
[C---:B--2---:R-:W-:Y:S01]  /*1f70*/  FADD.FTZ R192, -R216.reuse, R10 ;  /* 0x0000000ad8c07221 */ /* 0x044fe20000010100 */
[C---:B------:R-:W-:Y:S01]  /*1f80*/  FADD.FTZ R193, -R216.reuse, R8 ;  /* 0x00000008d8c17221 */ /* 0x040fe20000010100 */
[C---:B------:R-:W-:Y:S01]  /*1f90*/  FADD.FTZ R8, -R216.reuse, R9 ;  /* 0x00000009d8087221 */ /* 0x040fe20000010100 */
[C-C-:B---3--:R-:W-:Y:S01]  /*1fa0*/  FADD.FTZ R10, -R216.reuse, R187.reuse ;  /* 0x000000bbd80a7221 */ /* 0x148fe20000010100 */
[----:B------:R-:W-:Y:S02]  /*1fb0*/  FADD.FTZ R184, -R216, R184 ;  /* 0x000000b8d8b87221 */ /* 0x000fe40000010100 */
[C---:B-----5:R-:W-:Y:S01]  /*1fc0*/  FMUL.FTZ R229, R4.reuse, R8 ;  /* 0x0000000804e57220 */ /* 0x060fe20000410000 */
[----:B------:R-:W-:Y:S01]  /*1fd0*/  FMUL.FTZ R251, R4, R193 ;  /* 0x000000c104fb7220 */ /* 0x000fe20000410000 */
[----:B----4-:R-:W-:-:S02]  /*1fe0*/  PRMT R187, R188, 0x7632, R187 ;  /* 0x00007632bcbb7816 */ /* 0x010fc400000000bb */
[----:B------:R-:W-:Y:S02]  /*1ff0*/  SHF.L.U32 R194, R188, 0x10, RZ ;  /* 0x00000010bcc27819 */ /* 0x000fe400000006ff */
[----:B------:R-:W-:Y:S02]  /*2000*/  SHF.L.U32 R187, R187, 0x10, RZ ;  /* 0x00000010bbbb7819 */ /* 0x000fe400000006ff */
[----:B------:R-:W-:Y:S01]  /*2010*/  PRMT R188, R191, 0x7632, R188 ;  /* 0x00007632bfbc7816 */ /* 0x000fe200000000bc */
[----:B------:R-:W-:Y:S01]  /*2020*/  FMUL.FTZ R231, R40, R194 ;  /* 0x000000c228e77220 */ /* 0x000fe20000410000 */
[--C-:B------:R-:W-:Y:S01]  /*2030*/  FADD.FTZ R7, -R216, R186.reuse ;  /* 0x000000bad8077221 */ /* 0x100fe20000010100 */
[C---:B------:R-:W-:Y:S01]  /*2040*/  PRMT R186, R189.reuse, 0x7632, R186 ;  /* 0x00007632bdba7816 */ /* 0x040fe200000000ba */
[----:B------:R-:W-:Y:S01]  /*2050*/  FMUL.FTZ R203, R4, R184 ;  /* 0x000000b804cb7220 */ /* 0x000fe20000410000 */
[----:B------:R-:W-:Y:S01]  /*2060*/  FADD.FTZ R11, -R216, R11 ;  /* 0x0000000bd80b7221 */ /* 0x000fe20000010100 */
[----:B------:R-:W-:Y:S01]  /*2070*/  SHF.L.U32 R189, R189, 0x10, RZ ;  /* 0x00000010bdbd7819 */ /* 0x000fe200000006ff */
        /* <DEDUP_REMOVED lines=12> */
[--C-:B------:R-:W-:Y:S01]  /*2140*/  FADD.FTZ R9, -R216, R185.reuse ;  /* 0x000000b9d8097221 */ /* 0x100fe20000010100 */
[C---:B------:R-:W-:Y:S01]  /*2150*/  PRMT R185, R190.reuse, 0x7632, R185 ;  /* 0x00007632beb97816 */ /* 0x040fe200000000b9 */
[----:B------:R-:W-:Y:S01]  /*2160*/  FMUL.FTZ R204, R43, R186 ;  /* 0x000000ba2bcc7220 */ /* 0x000fe20000410000 */
[----:B------:R-:W-:Y:S01]  /*2170*/  SHF.L.U32 R190, R190, 0x10, RZ ;  /* 0x00000010bebe7819 */ /* 0x000fe200000006ff */
[----:B------:R-:W-:Y:S01]  /*2180*/  FADD.FTZ R11, R11, R206 ;  /* 0x000000ce0b0b7221 */ /* 0x000fe20000010000 */
[----:B------:R-:W-:Y:S01]  /*2190*/  FFMA.FTZ R187, R207, R206, R187 ;  /* 0x000000cecfbb7223 */ /* 0x000fe200000100bb */
[----:B------:R-:W-:-:S02]  /*21a0*/  SHF.L.U32 R185, R185, 0x10, RZ ;  /* 0x00000010b9b97819 */ /* 0x000fc400000006ff */
[----:B------:R-:W-:Y:S01]  /*21b0*/  FMUL.FTZ R202, R44, R190 ;  /* 0x000000be2cca7220 */ /* 0x000fe20000410000 */
[----:B------:R-:W-:Y:S01]  /*21c0*/  FADD.FTZ R11, R11, R204 ;  /* 0x000000cc0b0b7221 */ /* 0x000fe20000010000 */
[----:B------:R-:W-:Y:S01]  /*21d0*/  FFMA.FTZ R187, R205, R204, R187 ;  /* 0x000000cccdbb7223 */ /* 0x000fe200000100bb */
[----:B------:R-:W-:Y:S01]  /*21e0*/  SHF.L.U32 R191, R191, 0x10, RZ ;  /* 0x00000010bfbf7819 */ /* 0x000fe200000006ff */
[C---:B------:R-:W-:Y:S01]  /*21f0*/  FMUL.FTZ R201, R4.reuse, R9 ;  /* 0x0000000904c97220 */ /* 0x040fe20000410000 */
        /* <DEDUP_REMOVED lines=27> */
.L_x_6551:
[----:B------:R-:W-:Y:S05]  /*23b0*/  BSYNC B0 ;  /* 0x0000000000007941 */ /* 0x000fea0003800000 */
.L_x_6550:
[----:B------:R-:W2:Y:S01]  /*23c0*/  LDL.LU R185, [R1+0x4] ;  /* 0x0000040001b97983 */ /* 0x000ea20000300800 */
        /* <DEDUP_REMOVED lines=26> */
.L_x_6578:
[----:B--2---:R-:W-:Y:S01]  /*2570*/  FADD.FTZ R185, R189, R185 ;  /* 0x000000b9bdb97221 */ /* 0x004fe20000010000 */
[----:B------:R-:W-:Y:S01]  /*2580*/  @!P2 LOP3.LUT R188, R193, 0x3, RZ, 0xc0, !PT ;  /* 0x00000003c1bca812 */ /* 0x000fe200078ec0ff */
[----:B0-----:R-:W0:Y:S01]  /*2590*/  S2R R189, SR_CgaCtaId ;  /* 0x0000000000bd7919 */ /* 0x001e220000008800 */
[----:B------:R-:W-:Y:S01]  /*25a0*/  MOV R187, 0x400 ;  /* 0x0000040000bb7802 */ /* 0x000fe20000000f00 */
[----:B-1----:R-:W-:Y:S01]  /*25b0*/  FADD.FTZ R184, R190, R192 ;  /* 0x000000c0beb87221 */ /* 0x002fe20000010000 */
[----:B------:R-:W-:Y:S01]  /*25c0*/  @!P2 IADD3 R188, R186, R188, RZ ;  /* 0x000000bcbabca210 */ /* 0x000fe20007ffe0ff */
[----:B------:R-:W-:Y:S05]  /*25d0*/  WARPSYNC.ALL ;  /* 0x0000000000007948 */ /* 0x000fea0003800000 */
[----:B------:R-:W-:Y:S01]  /*25e0*/  LOP3.LUT P3, RZ, R2, 0x8, RZ, 0xc0, !PT ;  /* 0x0000000802ff7812 */ /* 0x000fe2000786c0ff */
        /* <DEDUP_REMOVED lines=20> */
[----:B------:R-:W2:Y:S04]  /*2730*/  LDL R223, [R1+0x70] ;  /* 0x0000700001df7983 */ /* 0x000ea80000100800 */
[----:B------:R-:W3:Y:S04]  /*2740*/  LDL R222, [R1+0x74] ;  /* 0x0000740001de7983 */ /* 0x000ee80000100800 */
[----:B------:R-:W4:Y:S01]  /*2750*/  LDL R224, [R1+0x88] ;  /* 0x0000880001e07983 */ /* 0x000f220000100800 */
[----:B------:R-:W-:Y:S01]  /*2760*/  LOP3.LUT P3, RZ, R2, 0x20, RZ, 0xc0, !PT ;  /* 0x0000002002ff7812 */ /* 0x000fe2000786c0ff */
[----:B0-----:R-:W-:-:S06]  /*2770*/  IMAD.WIDE.U32 R184, R6, 0x10, R184 ;  /* 0x0000001006b87825 */ /* 0x001fcc00078e00b8 */
[----:B------:R-:W2:Y:S01]  /*2780*/  LDG.E.128 R184, desc[UR4][R184.64] ;  /* 0x00000004b8b87981 */ /* 0x000ea2000c1e1d00 */
[----:B------:R-:W-:Y:S02]  /*2790*/  FSEL R188, R190, RZ, !P3 ;  /* 0x000000ffbebc7208 */ /* 0x000fe40005800000 */
[----:B------:R-:W-:Y:S02]  /*27a0*/  ISETP.NE.U32.AND P2, PT, RZ, UR8, PT ;  /* 0x00000008ff007c0c */ /* 0x000fe4000bf45070 */
[----:B------:R-:W-:Y:S01]  /*27b0*/  ISETP.NE.U32.AND P3, PT, RZ, UR16, PT ;  /* 0x00000010ff007c0c */ /* 0x000fe2000bf65070 */
[-CC-:B------:R-:W-:Y:S01]  /*27c0*/  FFMA.FTZ R189, R199, R191.reuse, R188.reuse ;  /* 0x000000bfc7bd7223 */ /* 0x180fe200000100bc */
[----:B------:R-:W-:Y:S01]  /*27d0*/  ISETP.NE.AND.EX P2, PT, RZ, UR9, PT, P2 ;  /* 0x00000009ff007c0c */ /* 0x000fe2000bf45320 */
[----:B------:R-:W-:Y:S01]  /*27e0*/  FFMA.FTZ R192, R198, R191, R188 ;  /* 0x000000bfc6c07223 */ /* 0x000fe200000100bc */
[----:B------:R-:W-:Y:S01]  /*27f0*/  LOP3.LUT P4, RZ, R19, 0xff, RZ, 0xc0, !PT ;  /* 0x000000ff13ff7812 */ /* 0x000fe2000788c0ff */
[----:B------:R-:W-:Y:S01]  /*2800*/  FADD.FTZ R189, R244, -R189 ;  /* 0x800000bdf4bd7221 */ /* 0x000fe20000010000 */
[----:B------:R-:W-:Y:S01]  /*2810*/  ISETP.NE.AND.EX P3, PT, RZ, UR17, PT, P3 ;  /* 0x00000011ff007c0c */ /* 0x000fe2000bf65330 */
[----:B------:R-:W-:Y:S01]  /*2820*/  FADD.FTZ R192, R243, -R192 ;  /* 0x800000c0f3c07221 */ /* 0x000fe20000010000 */
[----:B------:R-:W-:Y:S01]  /*2830*/  LOP3.LUT P5, RZ, R19, 0xff00, RZ, 0xc0, !PT ;  /* 0x0000ff0013ff7812 */ /* 0x000fe200078ac0ff */
[C---:B-----5:R-:W-:Y:S01]  /*2840*/  FMUL.FTZ R189, R4.reuse, R189 ;  /* 0x000000bd04bd7220 */ /* 0x060fe20000410000 */
[----:B------:R-:W-:Y:S01]  /*2850*/  MOV R194, RZ ;  /* 0x000000ff00c27202 */ /* 0x000fe20000000f00 */
[----:B------:R-:W-:Y:S01]  /*2860*/  FMUL.FTZ R192, R4, R192 ;  /* 0x000000c004c07220 */ /* 0x000fe20000410000 */
[----:B------:R-:W-:-:S03]  /*2870*/  FFMA.FTZ R195, R248, R191, R188 ;  /* 0x000000bff8c37223 */ /* 0x000fc600000100bc */
[----:B------:R-:W-:Y:S01]  /*2880*/  @P2 FADD.FTZ R189, R24, R189 ;  /* 0x000000bd18bd2221 */ /* 0x000fe20000010000 */
[----:B------:R-:W-:Y:S01]  /*2890*/  @P2 FADD.FTZ R192, R25, R192 ;  /* 0x000000c019c02221 */ /* 0x000fe20000010000 */
[----:B------:R-:W-:-:S03]  /*28a0*/  FADD.FTZ R195, R247, -R195 ;  /* 0x800000c3f7c37221 */ /* 0x000fc60000010000 */
[C---:B------:R-:W-:Y:S01]  /*28b0*/  SEL R156, R189.reuse, R156, P3 ;  /* 0x0000009cbd9c7207 */ /* 0x040fe20001800000 */
[----:B------:R-:W-:Y:S01]  /*28c0*/  FMUL.FTZ R189, R189, R5 ;  /* 0x00000005bdbd7220 */ /* 0x000fe20000410000 */
[----:B------:R-:W-:Y:S01]  /*28d0*/  SEL R157, R192, R157, P3 ;  /* 0x0000009dc09d7207 */ /* 0x000fe20001800000 */
[----:B------:R-:W-:Y:S02]  /*28e0*/  FMUL.FTZ R195, R4, R195 ;  /* 0x000000c304c37220 */ /* 0x000fe40000410000 */
[----:B------:R-:W-:Y:S01]  /*28f0*/  FMUL.FTZ R216, R189, UR15 ;  /* 0x0000000fbdd87c20 */ /* 0x000fe20008410000 */
[----:B------:R-:W-:Y:S01]  /*2900*/  HFMA2.MMA R189, -RZ, RZ, 0, 0 ;  /* 0x00000000ffbd7435 */ /* 0x000fe200000001ff */
[----:B------:R-:W-:-:S05]  /*2910*/  @P2 FADD.FTZ R195, R30, R195 ;  /* 0x000000c31ec32221 */ /* 0x000fca0000010000 */
[C---:B------:R-:W-:Y:S01]  /*2920*/  SEL R62, R195.reuse, R62, P3 ;  /* 0x0000003ec33e7207 */ /* 0x040fe20001800000 */
[----:B------:R-:W-:Y:S01]  /*2930*/  FMUL.FTZ R195, R195, R5 ;  /* 0x00000005c3c37220 */ /* 0x000fe20000410000 */
[----:B--2---:R-:W-:-:S05]  /*2940*/  @P4 SHF.L.U32 R193, R186, 0x10, RZ ;  /* 0x00000010bac14819 */ /* 0x004fca00000006ff */
[----:B------:R-:W-:Y:S01]  /*2950*/  @P4 FMUL.FTZ R189, R216, R193 ;  /* 0x000000c1d8bd4220 */ /* 0x000fe20000410000 */
[----:B------:R-:W-:Y:S01]  /*2960*/  FMUL.FTZ R216, R223, R216 ;  /* 0x000000d8dfd87220 */ /* 0x000fe20000410000 */
[----:B------:R-:W-:Y:S01]  /*2970*/  @P5 PRMT R193, R186, 0x7632, R193 ;  /* 0x00007632bac15816 */ /* 0x000fe200000000c1 */
[----:B------:R-:W2:Y:S01]  /*2980*/  LDL R223, [R1+0x8c] ;  /* 0x00008c0001df7983 */ /* 0x000ea20000100800 */
[----:B------:R-:W-:Y:S01]  /*2990*/  FMUL.FTZ R186, R192, R5 ;  /* 0x00000005c0ba7220 */ /* 0x000fe20000410000 */
[----:B------:R-:W-:Y:S01]  /*29a0*/  FADD.FTZ R128, R128, R189 ;  /* 0x000000bd80807221 */ /* 0x000fe20000010000 */
[----:B------:R-:W-:Y:S01]  /*29b0*/  @P5 SHF.L.U32 R193, R193, 0x10, RZ ;  /* 0x00000010c1c15819 */ /* 0x000fe200000006ff */
[-CC-:B------:R-:W-:Y:S01]  /*29c0*/  FFMA.FTZ R192, R0, R191.reuse, R188.reuse ;  /* 0x000000bf00c07223 */ /* 0x180fe200000100bc */
[----:B------:R-:W-:Y:S01]  /*29d0*/  FMUL.FTZ R186, R186, UR15 ;  /* 0x0000000fbaba7c20 */ /* 0x000fe20008410000 */
[----:B------:R-:W-:Y:S01]  /*29e0*/  FFMA.FTZ R189, R242, R191, R188 ;  /* 0x000000bff2bd7223 */ /* 0x000fe200000100bc */
[----:B------:R-:W-:Y:S01]  /*29f0*/  FSEL R216, R216, RZ, P4 ;  /* 0x000000ffd8d87208 */ /* 0x000fe20002000000 */
[----:B------:R-:W-:Y:S01]  /*2a00*/  FADD.FTZ R192, R200, -R192 ;  /* 0x800000c0c8c07221 */ /* 0x000fe20000010000 */
[----:B------:R-:W-:Y:S01]  /*2a10*/  @P5 FMUL.FTZ R194, R186, R193 ;  /* 0x000000c1bac25220 */ /* 0x000fe20000410000 */
[-C--:B------:R-:W-:Y:S01]  /*2a20*/  FFMA.FTZ R193, R250, R191.reuse, R188 ;  /* 0x000000bffac17223 */ /* 0x080fe200000100bc */
[----:B------:R-:W-:Y:S01]  /*2a30*/  FADD.FTZ R189, R241, -R189 ;  /* 0x800000bdf1bd7221 */ /* 0x000fe20000010000 */
[----:B------:R-:W-:Y:S01]  /*2a40*/  FMUL.FTZ R192, R4, R192 ;  /* 0x000000c004c07220 */ /* 0x000fe20000410000 */
[----:B------:R-:W-:Y:S01]  /*2a50*/  FADD.FTZ R129, R129, R194 ;  /* 0x000000c281817221 */ /* 0x000fe20000010000 */
[-CC-:B------:R-:W-:Y:S01]  /*2a60*/  FFMA.FTZ R194, R246, R191.reuse, R188.reuse ;  /* 0x000000bff6c27223 */ /* 0x180fe200000100bc */
[----:B------:R-:W-:Y:S01]  /*2a70*/  FFMA.FTZ R188, R240, R191, R188 ;  /* 0x000000bff0bc7223 */ /* 0x000fe200000100bc */
[----:B------:R-:W-:Y:S01]  /*2a80*/  FADD.FTZ R193, R249, -R193 ;  /* 0x800000c1f9c17221 */ /* 0x000fe20000010000 */
[C---:B------:R-:W-:Y:S01]  /*2a90*/  FMUL.FTZ R189, R4.reuse, R189 ;  /* 0x000000bd04bd7220 */ /* 0x040fe20000410000 */
[----:B------:R-:W-:Y:S01]  /*2aa0*/  FADD.FTZ R194, R245, -R194 ;  /* 0x800000c2f5c27221 */ /* 0x000fe20000010000 */
[----:B------:R-:W-:Y:S01]  /*2ab0*/  FADD.FTZ R188, R239, -R188 ;  /* 0x800000bcefbc7221 */ /* 0x000fe20000010000 */
[----:B------:R-:W-:Y:S01]  /*2ac0*/  FMUL.FTZ R193, R4, R193 ;  /* 0x000000c104c17220 */ /* 0x000fe20000410000 */
[----:B------:R-:W-:Y:S01]  /*2ad0*/  @P2 FADD.FTZ R192, R28, R192 ;  /* 0x000000c01cc02221 */ /* 0x000fe20000010000 */
[C---:B------:R-:W-:Y:S01]  /*2ae0*/  FMUL.FTZ R194, R4.reuse, R194 ;  /* 0x000000c204c27220 */ /* 0x040fe20000410000 */
[----:B------:R-:W-:Y:S01]  /*2af0*/  FMUL.FTZ R188, R4, R188 ;  /* 0x000000bc04bc7220 */ /* 0x000fe20000410000 */
[----:B------:R-:W-:Y:S01]  /*2b00*/  @P2 FADD.FTZ R193, R29, R193 ;  /* 0x000000c11dc12221 */ /* 0x000fe20000010000 */
[----:B------:R-:W-:Y:S01]  /*2b10*/  @P2 FADD.FTZ R189, R26, R189 ;  /* 0x000000bd1abd2221 */ /* 0x000fe20000010000 */
[----:B------:R-:W-:Y:S01]  /*2b20*/  @P2 FADD.FTZ R194, R31, R194 ;  /* 0x000000c21fc22221 */ /* 0x000fe20000010000 */
[----:B------:R-:W-:Y:S01]  /*2b30*/  @P2 FADD.FTZ R188, R27, R188 ;  /* 0x000000bc1bbc2221 */ /* 0x000fe20000010000 */
[----:B------:R-:W-:Y:S01]  /*2b40*/  LOP3.LUT P2, RZ, R18, 0xff0000, RZ, 0xc0, !PT ;  /* 0x00ff000012ff7812 */ /* 0x000fe2000784c0ff */
[----:B---3--:R-:W-:Y:S01]  /*2b50*/  FMUL.FTZ R186, R222, R186 ;  /* 0x000000badeba7220 */ /* 0x008fe20000410000 */
[----:B------:R-:W-:Y:S01]  /*2b60*/  FMUL.FTZ R222, R195, UR15 ;  /* 0x0000000fc3de7c20 */ /* 0x000fe20008410000 */
[----:B------:R-:W-:-:S02]  /*2b70*/  SEL R63, R194, R63, P3 ;  /* 0x0000003fc23f7207 */ /* 0x000fc40001800000 */
[----:B------:R-:W-:Y:S02]  /*2b80*/  SEL R60, R192, R60, P3 ;  /* 0x0000003cc03c7207 */ /* 0x000fe40001800000 */
[----:B------:R-:W-:Y:S01]  /*2b90*/  FSEL R186, R186, RZ, P5 ;  /* 0x000000ffbaba7208 */ /* 0x000fe20002800000 */
[----:B------:R-:W-:Y:S01]  /*2ba0*/  HFMA2.MMA R195, -RZ, RZ, 0, 0 ;  /* 0x00000000ffc37435 */ /* 0x000fe200000001ff */
[----:B------:R-:W-:Y:S02]  /*2bb0*/  SEL R61, R193, R61, P3 ;  /* 0x0000003dc13d7207 */ /* 0x000fe40001800000 */
[----:B------:R-:W-:Y:S02]  /*2bc0*/  F2FP.BF16.F32.PACK_AB R186, R186, R216 ;  /* 0x000000d8baba723e */ /* 0x000fe400000010ff */
[----:B------:R-:W-:Y:S02]  /*2bd0*/  @P2 SHF.L.U32 R216, R185, 0x10, RZ ;  /* 0x00000010b9d82819 */ /* 0x000fe400000006ff */
[----:B------:R-:W-:-:S02]  /*2be0*/  SEL R158, R189, R158, P3 ;  /* 0x0000009ebd9e7207 */ /* 0x000fc40001800000 */
[----:B------:R-:W-:Y:S01]  /*2bf0*/  SEL R159, R188, R159, P3 ;  /* 0x0000009fbc9f7207 */ /* 0x000fe20001800000 */
[----:B------:R-:W-:-:S04]  /*2c00*/  @P2 FMUL.FTZ R195, R222, R216 ;  /* 0x000000d8dec32220 */ /* 0x000fc80000410000 */
[----:B------:R-:W-:Y:S01]  /*2c10*/  FADD.FTZ R126, R126, R195 ;  /* 0x000000c37e7e7221 */ /* 0x000fe20000010000 */
[----:B----4-:R-:W-:-:S05]  /*2c20*/  FMUL.FTZ R195, R224, R222 ;  /* 0x000000dee0c37220 */ /* 0x010fca0000410000 */
[----:B------:R-:W-:Y:S02]  /*2c30*/  FSEL R195, R195, RZ, P2 ;  /* 0x000000ffc3c37208 */ /* 0x000fe40001000000 */
[----:B------:R-:W-:Y:S01]  /*2c40*/  LOP3.LUT P2, RZ, R18, 0xff000000, RZ, 0xc0, !PT ;  /* 0xff00000012ff7812 */ /* 0x000fe2000784c0ff */
[----:B------:R-:W-:-:S04]  /*2c50*/  FMUL.FTZ R194, R194, R5 ;  /* 0x00000005c2c27220 */ /* 0x000fc80000410000 */
[----:B------:R-:W-:-:S08]  /*2c60*/  FMUL.FTZ R216, R194, UR15 ;  /* 0x0000000fc2d87c20 */ /* 0x000fd00008410000 */
[----:B------:R-:W-:-:S04]  /*2c70*/  @P2 PRMT R185, R185, 0x7632, R185 ;  /* 0x00007632b9b92816 */ /* 0x000fc800000000b9 */
[----:B------:R-:W-:Y:S02]  /*2c80*/  @P2 SHF.L.U32 R185, R185, 0x10, RZ ;  /* 0x00000010b9b92819 */ /* 0x000fe400000006ff */
[----:B------:R-:W-:-:S03]  /*2c90*/  MOV R194, RZ ;  /* 0x000000ff00c27202 */ /* 0x000fc60000000f00 */
[----:B------:R-:W-:Y:S01]  /*2ca0*/  @P2 FMUL.FTZ R194, R216, R185 ;  /* 0x000000b9d8c22220 */ /* 0x000fe20000410000 */
[----:B------:R-:W-:Y:S02]  /*2cb0*/  LOP3.LUT P3, RZ, R18, 0xff00, RZ, 0xc0, !PT ;  /* 0x0000ff0012ff7812 */ /* 0x000fe4000786c0ff */
[C---:B------:R-:W-:Y:S02]  /*2cc0*/  LOP3.LUT P4, RZ, R19.reuse, 0xff0000, RZ, 0xc0, !PT ;  /* 0x00ff000013ff7812 */ /* 0x040fe4000788c0ff */
[----:B------:R-:W-:Y:S01]  /*2cd0*/  LOP3.LUT P5, RZ, R19, 0xff000000, RZ, 0xc0, !PT ;  /* 0xff00000013ff7812 */ /* 0x000fe200078ac0ff */
[----:B------:R-:W-:Y:S01]  /*2ce0*/  FADD.FTZ R127, R127, R194 ;  /* 0x000000c27f7f7221 */ /* 0x000fe20000010000 */
[----:B--2---:R-:W-:-:S05]  /*2cf0*/  FMUL.FTZ R185, R223, R216 ;  /* 0x000000d8dfb97220 */ /* 0x004fca0000410000 */
[----:B------:R-:W-:Y:S01]  /*2d00*/  FSEL R216, R185, RZ, P2 ;  /* 0x000000ffb9d87208 */ /* 0x000fe20001000000 */
[----:B------:R-:W-:Y:S01]  /*2d10*/  FMUL.FTZ R185, R192, R5 ;  /* 0x00000005c0b97220 */ /* 0x000fe20000410000 */
[----:B------:R-:W-:-:S04]  /*2d20*/  MOV R192, R18 ;  /* 0x0000001200c07202 */ /* 0x000fc80000000f00 */
[----:B------:R-:W-:Y:S01]  /*2d30*/  LOP3.LUT P2, RZ, R192, 0xff, RZ, 0xc0, !PT ;  /* 0x000000ffc0ff7812 */ /* 0x000fe2000784c0ff */
[----:B------:R-:W-:Y:S01]  /*2d40*/  FMUL.FTZ R224, R185, UR15 ;  /* 0x0000000fb9e07c20 */ /* 0x000fe20008410000 */
[----:B------:R-:W-:-:S11]  /*2d50*/  HFMA2.MMA R192, -RZ, RZ, 0, 0 ;  /* 0x00000000ffc07435 */ /* 0x000fd600000001ff */
[C---:B------:R-:W-:Y:S02]  /*2d60*/  @P2 SHF.L.U32 R185, R184.reuse, 0x10, RZ ;  /* 0x00000010b8b92819 */ /* 0x040fe400000006ff */
[----:B------:R-:W-:-:S03]  /*2d70*/  @P3 PRMT R184, R184, 0x7632, R184 ;  /* 0x00007632b8b83816 */ /* 0x000fc600000000b8 */
[----:B------:R-:W-:Y:S01]  /*2d80*/  @P2 FMUL.FTZ R192, R224, R185 ;  /* 0x000000b9e0c02220 */ /* 0x000fe20000410000 */
[----:B------:R-:W-:Y:S01]  /*2d90*/  FMUL.FTZ R185, R193, R5 ;  /* 0x00000005c1b97220 */ /* 0x000fe20000410000 */
[----:B------:R-:W-:-:S03]  /*2da0*/  @P3 SHF.L.U32 R184, R184, 0x10, RZ ;  /* 0x00000010b8b83819 */ /* 0x000fc600000006ff */
[----:B------:R-:W-:Y:S01]  /*2db0*/  FMUL.FTZ R223, R185, UR15 ;  /* 0x0000000fb9df7c20 */ /* 0x000fe20008410000 */
[----:B------:R-:W-:-:S03]  /*2dc0*/  MOV R193, RZ ;  /* 0x000000ff00c17202 */ /* 0x000fc60000000f00 */
[----:B------:R-:W-:Y:S01]  /*2dd0*/  @P3 FMUL.FTZ R193, R223, R184 ;  /* 0x000000b8dfc13220 */ /* 0x000fe20000410000 */
[----:B------:R-:W-:Y:S01]  /*2de0*/  FMUL.FTZ R184, R189, R5 ;  /* 0x00000005bdb87220 */ /* 0x000fe20000410000 */
[----:B------:R-:W-:-:S03]  /*2df0*/  F2FP.BF16.F32.PACK_AB R185, R216, R195 ;  /* 0x000000c3d8b9723e */ /* 0x000fc600000010ff */
[----:B------:R-:W-:Y:S01]  /*2e00*/  FMUL.FTZ R222, R184, UR15 ;  /* 0x0000000fb8de7c20 */ /* 0x000fe20008410000 */
[----:B------:R-:W-:Y:S02]  /*2e10*/  @P4 SHF.L.U32 R184, R187, 0x10, RZ ;  /* 0x00000010bbb84819 */ /* 0x000fe400000006ff */
[----:B------:R-:W-:-:S03]  /*2e20*/  CS2R R194, SRZ ;  /* 0x0000000000c27805 */ /* 0x000fc6000001ff00 */
[----:B------:R-:W-:Y:S01]  /*2e30*/  @P4 FMUL.FTZ R194, R222, R184 ;  /* 0x000000b8dec24220 */ /* 0x000fe20000410000 */
[----:B------:R-:W-:Y:S01]  /*2e40*/  @P5 PRMT R184, R187, 0x7632, R184 ;  /* 0x00007632bbb85816 */ /* 0x000fe200000000b8 */
[----:B------:R-:W-:-:S03]  /*2e50*/  FMUL.FTZ R187, R188, R5 ;  /* 0x00000005bcbb7220 */ /* 0x000fc60000410000 */
[----:B------:R-:W-:Y:S01]  /*2e60*/  @P5 SHF.L.U32 R184, R184, 0x10, RZ ;  /* 0x00000010b8b85819 */ /* 0x000fe200000006ff */
[----:B------:R-:W-:Y:S01]  /*2e70*/  FMUL.FTZ R216, R187, UR15 ;  /* 0x0000000fbbd87c20 */ /* 0x000fe20008410000 */
[----:B------:R-:W-:Y:S01]  /*2e80*/  ISETP.NE.U32.AND P6, PT, RZ, UR16, PT ;  /* 0x00000010ff007c0c */ /* 0x000fe2000bfc5070 */
[----:B------:R-:W2:Y:S02]  /*2e90*/  LDL R187, [R1+0x84] ;  /* 0x0000840001bb7983 */ /* 0x000ea40000100800 */
[----:B------:R-:W-:Y:S02]  /*2ea0*/  @P5 FMUL.FTZ R195, R216, R184 ;  /* 0x000000b8d8c35220 */ /* 0x000fe40000410000 */
[----:B------:R-:W3:Y:S01]  /*2eb0*/  LDL R184, [R1+0x80] ;  /* 0x0000800001b87983 */ /* 0x000ee20000100800 */
[----:B------:R-:W-:-:S13]  /*2ec0*/  ISETP.NE.AND.EX P6, PT, RZ, UR17, PT, P6 ;  /* 0x00000011ff007c0c */ /* 0x000fda000bfc5360 */
[----:B------:R-:W0:Y:S02]  /*2ed0*/  @P6 LDC.64 R188, c[0x0][0x308] ;  /* 0x0000c200ffbc6b82 */ /* 0x000e240000000a00 */
[----:B0-----:R-:W-:-:S05]  /*2ee0*/  @P6 IMAD.WIDE.U32 R188, R6, 0x20, R188 ;  /* 0x0000002006bc6825 */ /* 0x001fca00078e00bc */
[----:B------:R-:W-:Y:S04]  /*2ef0*/  @P6 STG.E.128 desc[UR4][R188.64], R60 ;  /* 0x0000003cbc006986 */ /* 0x000fe8000c101d04 */
[----:B------:R0:W-:Y:S04]  /*2f00*/  @P6 STG.E.128 desc[UR4][R188.64+0x10], R156 ;  /* 0x0000109cbc006986 */ /* 0x0001e8000c101d04 */
[----:B0-----:R-:W4:Y:S01]  /*2f10*/  LDL R188, [R1+0x7c] ;  /* 0x00007c0001bc7983 */ /* 0x001f220000100800 */
[----:B---3--:R-:W-:-:S03]  /*2f20*/  FMUL.FTZ R184, R184, R224 ;  /* 0x000000e0b8b87220 */ /* 0x008fc60000410000 */
[----:B------:R-:W3:Y:S01]  /*2f30*/  LDL R224, [R1+0x78] ;  /* 0x0000780001e07983 */ /* 0x000ee20000100800 */
[----:B--2---:R-:W-:-:S05]  /*2f40*/  FMUL.FTZ R187, R187, R223 ;  /* 0x000000dfbbbb7220 */ /* 0x004fca0000410000 */
[----:B------:R-:W-:Y:S02]  /*2f50*/  FSEL R189, R187, RZ, P3 ;  /* 0x000000ffbbbd7208 */ /* 0x000fe40001800000 */
[----:B------:R-:W-:-:S04]  /*2f60*/  FSEL R184, R184, RZ, P2 ;  /* 0x000000ffb8b87208 */ /* 0x000fc80001000000 */
[----:B------:R-:W-:Y:S01]  /*2f70*/  F2FP.BF16.F32.PACK_AB R184, R189, R184 ;  /* 0x000000b8bdb8723e */ /* 0x000fe200000010ff */
[----:B----4-:R-:W-:-:S05]  /*2f80*/  FMUL.FTZ R188, R188, R216 ;  /* 0x000000d8bcbc7220 */ /* 0x010fca0000410000 */
[----:B------:R-:W-:Y:S01]  /*2f90*/  FSEL R188, R188, RZ, P5 ;  /* 0x000000ffbcbc7208 */ /* 0x000fe20002800000 */
[----:B------:R-:W-:Y:S01]  /*2fa0*/  FADD.FTZ R124, R124, R192 ;  /* 0x000000c07c7c7221 */ /* 0x000fe20000010000 */
[----:B------:R-:W-:Y:S01]  /*2fb0*/  FADD.FTZ R125, R125, R193 ;  /* 0x000000c17d7d7221 */ /* 0x000fe20000010000 */
[----:B------:R-:W-:Y:S01]  /*2fc0*/  FADD.FTZ R130, R130, R194 ;  /* 0x000000c282827221 */ /* 0x000fe20000010000 */
[----:B------:R-:W-:Y:S01]  /*2fd0*/  FADD.FTZ R131, R131, R195 ;  /* 0x000000c383837221 */ /* 0x000fe20000010000 */
[----:B---3--:R-:W-:-:S05]  /*2fe0*/  FMUL.FTZ R187, R224, R222 ;  /* 0x000000dee0bb7220 */ /* 0x008fca0000410000 */
[----:B------:R-:W-:-:S04]  /*2ff0*/  FSEL R187, R187, RZ, P4 ;  /* 0x000000ffbbbb7208 */ /* 0x000fc80002000000 */
[----:B------:R-:W-:Y:S02]  /*3000*/  F2FP.BF16.F32.PACK_AB R187, R188, R187 ;  /* 0x000000bbbcbb723e */ /* 0x000fe400000010ff */
[----:B------:R-:W0:Y:S02]  /*3010*/  LDC.64 R188, c[0x0][0x2f8] ;  /* 0x0000be00ffbc7b82 */ /* 0x000e240000000a00 */
[----:B0-----:R-:W-:-:S05]  /*3020*/  IMAD.WIDE.U32 R188, R6, 0x10, R188 ;  /* 0x0000001006bc7825 */ /* 0x001fca00078e00bc */
[----:B------:R0:W-:Y:S01]  /*3030*/  STG.E.128 desc[UR4][R188.64], R184 ;  /* 0x000000b8bc007986 */ /* 0x0001e2000c101d04 */
[----:B------:R-:W-:-:S07]  /*3040*/  IADD3 R6, R6, 0x80, RZ ;  /* 0x0000008006067810 */ /* 0x000fce0007ffe0ff */
.L_x_6554:
[----:B------:R-:W-:Y:S05]  /*3050*/  BSYNC B0 ;  /* 0x0000000000007941 */ /* 0x000fea0003800000 */
.L_x_6553:
[----:B------:R-:W-:Y:S01]  /*3060*/  LOP3.LUT P2, RZ, R2, 0x4, RZ, 0xc0, !PT ;  /* 0x0000000402ff7812 */ /* 0x000fe2000784c0ff */
[----:B------:R-:W-:-:S12]  /*3070*/  BSSY B0, `(.L_x_6555) ;  /* 0x0000097000007945 */ /* 0x000fd80003800000 */
[----:B------:R-:W-:Y:S05]  /*3080*/  @!P2 BRA `(.L_x_6556) ;  /* 0x000000080054a947 */ /* 0x000fea0003800000 */
[----:B0-----:R-:W0:Y:S01]  /*3090*/  LDC.64 R184, c[0x0][0x220] ;  /* 0x00008800ffb87b82 */ /* 0x001e220000000a00 */
[----:B------:R-:W2:Y:S04]  /*30a0*/  LDL R195, [R1] ;  /* 0x0000000001c37983 */ /* 0x000ea80000100800 */
[----:B------:R-:W3:Y:S04]  /*30b0*/  LDL R223, [R1+0x50] ;  /* 0x0000500001df7983 */ /* 0x000ee80000100800 */
[----:B------:R-:W4:Y:S01]  /*30c0*/  LDL R222, [R1+0x54] ;  /* 0x0000540001de7983 */ /* 0x000f220000100800 */
[----:B------:R-:W-:-:S02]  /*30d0*/  LOP3.LUT P2, RZ, R2, 0x20, RZ, 0xc0, !PT ;  /* 0x0000002002ff7812 */ /* 0x000fc4000784c0ff */
[----:B------:R-:W-:Y:S01]  /*30e0*/  ISETP.NE.U32.AND P3, PT, RZ, UR16, PT ;  /* 0x00000010ff007c0c */ /* 0x000fe2000bf65070 */
[----:B------:R-:W4:Y:S01]  /*30f0*/  LDL R224, [R1+0x60] ;  /* 0x0000600001e07983 */ /* 0x000f220000100800 */
[----:B0-----:R-:W-:-:S06]  /*3100*/  IMAD.WIDE.U32 R184, R6, 0x10, R184 ;  /* 0x0000001006b87825 */ /* 0x001fcc00078e00b8 */
[----:B------:R-:W2:Y:S01]  /*3110*/  LDG.E.128 R184, desc[UR4][R184.64] ;  /* 0x00000004b8b87981 */ /* 0x000ea2000c1e1d00 */
[----:B------:R-:W-:Y:S02]  /*3120*/  FSEL R188, R190, RZ, !P2 ;  /* 0x000000ffbebc7208 */ /* 0x000fe40005000000 */
[----:B------:R-:W-:Y:S02]  /*3130*/  ISETP.NE.U32.AND P2, PT, RZ, UR8, PT ;  /* 0x00000008ff007c0c */ /* 0x000fe4000bf45070 */
[----:B------:R-:W-:Y:S01]  /*3140*/  LOP3.LUT P4, RZ, R21, 0xff, RZ, 0xc0, !PT ;  /* 0x000000ff15ff7812 */ /* 0x000fe2000788c0ff */
[-CC-:B------:R-:W-:Y:S01]  /*3150*/  FFMA.FTZ R189, R17, R191.reuse, R188.reuse ;  /* 0x000000bf11bd7223 */ /* 0x180fe200000100bc */
[----:B------:R-:W-:Y:S01]  /*3160*/  ISETP.NE.AND.EX P2, PT, RZ, UR9, PT, P2 ;  /* 0x00000009ff007c0c */ /* 0x000fe2000bf45320 */
[----:B------:R-:W-:Y:S01]  /*3170*/  FFMA.FTZ R192, R16, R191, R188 ;  /* 0x000000bf10c07223 */ /* 0x000fe200000100bc */
[----:B------:R-:W-:Y:S01]  /*3180*/  ISETP.NE.AND.EX P3, PT, RZ, UR17, PT, P3 ;  /* 0x00000011ff007c0c */ /* 0x000fe2000bf65330 */
[----:B------:R-:W-:Y:S01]  /*3190*/  FADD.FTZ R189, R220, -R189 ;  /* 0x800000bddcbd7221 */ /* 0x000fe20000010000 */
[----:B------:R-:W-:Y:S01]  /*31a0*/  LOP3.LUT P5, RZ, R21, 0xff00, RZ, 0xc0, !PT ;  /* 0x0000ff0015ff7812 */ /* 0x000fe200078ac0ff */
[----:B------:R-:W-:Y:S01]  /*31b0*/  FADD.FTZ R192, R219, -R192 ;  /* 0x800000c0dbc07221 */ /* 0x000fe20000010000 */
[----:B------:R-:W-:Y:S01]  /*31c0*/  MOV R194, RZ ;  /* 0x000000ff00c27202 */ /* 0x000fe20000000f00 */
[----:B-----5:R-:W-:-:S02]  /*31d0*/  FMUL.FTZ R189, R4, R189 ;  /* 0x000000bd04bd7220 */ /* 0x020fc40000410000 */
[----:B------:R-:W-:-:S04]  /*31e0*/  FMUL.FTZ R192, R4, R192 ;  /* 0x000000c004c07220 */ /* 0x000fc80000410000 */
[----:B------:R-:W-:Y:S01]  /*31f0*/  @P2 FADD.FTZ R189, R164, R189 ;  /* 0x000000bda4bd2221 */ /* 0x000fe20000010000 */
[----:B------:R-:W-:-:S04]  /*3200*/  @P2 FADD.FTZ R192, R165, R192 ;  /* 0x000000c0a5c02221 */ /* 0x000fc80000010000 */
[C---:B------:R-:W-:Y:S01]  /*3210*/  SEL R156, R189.reuse, R156, P3 ;  /* 0x0000009cbd9c7207 */ /* 0x040fe20001800000 */
[----:B------:R-:W-:Y:S01]  /*3220*/  FMUL.FTZ R189, R189, R5 ;  /* 0x00000005bdbd7220 */ /* 0x000fe20000410000 */
[----:B------:R-:W-:-:S03]  /*3230*/  SEL R157, R192, R157, P3 ;  /* 0x0000009dc09d7207 */ /* 0x000fc60001800000 */
[----:B------:R-:W-:Y:S01]  /*3240*/  FMUL.FTZ R216, R189, UR15 ;  /* 0x0000000fbdd87c20 */ /* 0x000fe20008410000 */
[----:B------:R-:W-:Y:S01]  /*3250*/  HFMA2.MMA R189, -RZ, RZ, 0, 0 ;  /* 0x00000000ffbd7435 */ /* 0x000fe200000001ff */
[----:B--2---:R-:W-:-:S05]  /*3260*/  @P4 SHF.L.U32 R193, R186, 0x10, RZ ;  /* 0x00000010bac14819 */ /* 0x004fca00000006ff */
[----:B------:R-:W-:Y:S01]  /*3270*/  @P4 FMUL.FTZ R189, R216, R193 ;  /* 0x000000c1d8bd4220 */ /* 0x000fe20000410000 */
[----:B------:R-:W-:Y:S01]  /*3280*/  @P5 PRMT R193, R186, 0x7632, R193 ;  /* 0x00007632bac15816 */ /* 0x000fe200000000c1 */
[----:B------:R-:W-:Y:S01]  /*3290*/  FMUL.FTZ R186, R192, R5 ;  /* 0x00000005c0ba7220 */ /* 0x000fe20000410000 */
[-CC-:B------:R-:W-:Y:S01]  /*32a0*/  FFMA.FTZ R192, R233, R191.reuse, R188.reuse ;  /* 0x000000bfe9c07223 */ /* 0x180fe200000100bc */
[----:B------:R-:W-:Y:S01]  /*32b0*/  FADD.FTZ R136, R136, R189 ;  /* 0x000000bd88887221 */ /* 0x000fe20000010000 */
[----:B------:R-:W-:Y:S01]  /*32c0*/  @P5 SHF.L.U32 R193, R193, 0x10, RZ ;  /* 0x00000010c1c15819 */ /* 0x000fe200000006ff */
[----:B------:R-:W-:Y:S01]  /*32d0*/  FMUL.FTZ R186, R186, UR15 ;  /* 0x0000000fbaba7c20 */ /* 0x000fe20008410000 */
[----:B------:R-:W-:Y:S01]  /*32e0*/  FFMA.FTZ R189, R218, R191, R188 ;  /* 0x000000bfdabd7223 */ /* 0x000fe200000100bc */
[----:B------:R-:W-:Y:S01]  /*32f0*/  FADD.FTZ R192, R221, -R192 ;  /* 0x800000c0ddc07221 */ /* 0x000fe20000010000 */
[----:B---3--:R-:W-:Y:S01]  /*3300*/  FMUL.FTZ R216, R223, R216 ;  /* 0x000000d8dfd87220 */ /* 0x008fe20000410000 */
[----:B------:R-:W-:Y:S01]  /*3310*/  @P5 FMUL.FTZ R194, R186, R193 ;  /* 0x000000c1bac25220 */ /* 0x000fe20000410000 */
[-CC-:B------:R-:W-:Y:S01]  /*3320*/  FFMA.FTZ R193, R195, R191.reuse, R188.reuse ;  /* 0x000000bfc3c17223 */ /* 0x180fe200000100bc */
[-C--:B------:R-:W-:Y:S01]  /*3330*/  FFMA.FTZ R195, R235, R191.reuse, R188 ;  /* 0x000000bfebc37223 */ /* 0x080fe200000100bc */
[----:B------:R-:W-:Y:S01]  /*3340*/  FADD.FTZ R189, R217, -R189 ;  /* 0x800000bdd9bd7221 */ /* 0x000fe20000010000 */
[----:B------:R-:W-:Y:S01]  /*3350*/  FADD.FTZ R137, R137, R194 ;  /* 0x000000c289897221 */ /* 0x000fe20000010000 */
        /* <DEDUP_REMOVED lines=18> */
[----:B------:R-:W-:Y:S01]  /*3480*/  LOP3.LUT P2, RZ, R20, 0xff0000, RZ, 0xc0, !PT ;  /* 0x00ff000014ff7812 */ /* 0x000fe2000784c0ff */
[----:B----4-:R-:W-:Y:S01]  /*3490*/  FMUL.FTZ R186, R222, R186 ;  /* 0x000000badeba7220 */ /* 0x010fe20000410000 */
[C---:B------:R-:W-:Y:S01]  /*34a0*/  SEL R62, R195.reuse, R62, P3 ;  /* 0x0000003ec33e7207 */ /* 0x040fe20001800000 */
[----:B------:R-:W-:Y:S01]  /*34b0*/  FMUL.FTZ R195, R195, R5 ;  /* 0x00000005c3c37220 */ /* 0x000fe20000410000 */
[----:B------:R-:W-:Y:S01]  /*34c0*/  FSEL R216, R216, RZ, P4 ;  /* 0x000000ffd8d87208 */ /* 0x000fe20002000000 */
[----:B------:R-:W2:Y:S01]  /*34d0*/  LDL R223, [R1+0x64] ;  /* 0x0000640001df7983 */ /* 0x000ea20000100800 */
[----:B------:R-:W-:Y:S01]  /*34e0*/  FSEL R186, R186, RZ, P5 ;  /* 0x000000ffbaba7208 */ /* 0x000fe20002800000 */
[----:B------:R-:W-:Y:S01]  /*34f0*/  FMUL.FTZ R222, R195, UR15 ;  /* 0x0000000fc3de7c20 */ /* 0x000fe20008410000 */
[----:B------:R-:W-:-:S02]  /*3500*/  HFMA2.MMA R195, -RZ, RZ, 0, 0 ;  /* 0x00000000ffc37435 */ /* 0x000fc400000001ff */
[----:B------:R-:W-:-:S03]  /*3510*/  F2FP.BF16.F32.PACK_AB R186, R186, R216 ;  /* 0x000000d8baba723e */ /* 0x000fc600000010ff */
[----:B------:R-:W-:-:S05]  /*3520*/  @P2 SHF.L.U32 R216, R185, 0x10, RZ ;  /* 0x00000010b9d82819 */ /* 0x000fca00000006ff */
[----:B------:R-:W-:Y:S02]  /*3530*/  @P2 FMUL.FTZ R195, R222, R216 ;  /* 0x000000d8dec32220 */ /* 0x000fe40000410000 */
[----:B------:R-:W3:Y:S02]  /*3540*/  LDL R216, [R1+0x68] ;  /* 0x0000680001d87983 */ /* 0x000ee40000100800 */
[----:B------:R-:W-:Y:S01]  /*3550*/  FADD.FTZ R134, R134, R195 ;  /* 0x000000c386867221 */ /* 0x000fe20000010000 */
[C---:B------:R-:W-:Y:S01]  /*3560*/  SEL R63, R192.reuse, R63, P3 ;  /* 0x0000003fc03f7207 */ /* 0x040fe20001800000 */
[----:B------:R-:W-:Y:S01]  /*3570*/  FMUL.FTZ R192, R192, R5 ;  /* 0x00000005c0c07220 */ /* 0x000fe20000410000 */
[----:B---3--:R-:W-:Y:S02]  /*3580*/  FMUL.FTZ R195, R216, R222 ;  /* 0x000000ded8c37220 */ /* 0x008fe40000410000 */
[----:B------:R-:W3:Y:S03]  /*3590*/  LDL R222, [R1+0x6c] ;  /* 0x00006c0001de7983 */ /* 0x000ee60000100800 */
[----:B------:R-:W-:-:S02]  /*35a0*/  FSEL R195, R195, RZ, P2 ;  /* 0x000000ffc3c37208 */ /* 0x000fc40001000000 */
[----:B------:R-:W-:Y:S01]  /*35b0*/  LOP3.LUT P2, RZ, R20, 0xff000000, RZ, 0xc0, !PT ;  /* 0xff00000014ff7812 */ /* 0x000fe2000784c0ff */
[----:B------:R-:W-:Y:S01]  /*35c0*/  FMUL.FTZ R216, R192, UR15 ;  /* 0x0000000fc0d87c20 */ /* 0x000fe20008410000 */
[----:B------:R-:W-:-:S11]  /*35d0*/  MOV R192, RZ ;  /* 0x000000ff00c07202 */ /* 0x000fd60000000f00 */
[----:B------:R-:W-:-:S04]  /*35e0*/  @P2 PRMT R185, R185, 0x7632, R185 ;  /* 0x00007632b9b92816 */ /* 0x000fc800000000b9 */
[----:B------:R-:W-:-:S05]  /*35f0*/  @P2 SHF.L.U32 R185, R185, 0x10, RZ ;  /* 0x00000010b9b92819 */ /* 0x000fca00000006ff */
[----:B------:R-:W-:Y:S01]  /*3600*/  @P2 FMUL.FTZ R192, R216, R185 ;  /* 0x000000b9d8c02220 */ /* 0x000fe20000410000 */
[C---:B------:R-:W-:Y:S01]  /*3610*/  SEL R60, R193.reuse, R60, P3 ;  /* 0x0000003cc13c7207 */ /* 0x040fe20001800000 */
[----:B------:R-:W-:Y:S01]  /*3620*/  FMUL.FTZ R193, R193, R5 ;  /* 0x00000005c1c17220 */ /* 0x000fe20000410000 */
[C---:B------:R-:W-:Y:S01]  /*3630*/  SEL R61, R194.reuse, R61, P3 ;  /* 0x0000003dc23d7207 */ /* 0x040fe20001800000 */
[----:B------:R-:W-:-:S04]  /*3640*/  FMUL.FTZ R194, R194, R5 ;  /* 0x00000005c2c27220 */ /* 0x000fc80000410000 */
[----:B------:R-:W-:Y:S01]  /*3650*/  FMUL.FTZ R194, R194, UR15 ;  /* 0x0000000fc2c27c20 */ /* 0x000fe20008410000 */
[----:B------:R-:W-:Y:S02]  /*3660*/  SEL R158, R189, R158, P3 ;  /* 0x0000009ebd9e7207 */ /* 0x000fe40001800000 */
[C---:B------:R-:W-:Y:S02]  /*3670*/  SEL R159, R188.reuse, R159, P3 ;  /* 0x0000009fbc9f7207 */ /* 0x040fe40001800000 */
[----:B------:R-:W-:Y:S01]  /*3680*/  LOP3.LUT P3, RZ, R21, 0xff000000, RZ, 0xc0, !PT ;  /* 0xff00000015ff7812 */ /* 0x000fe2000786c0ff */
[-C--:B------:R-:W-:Y:S01]  /*3690*/  FMUL.FTZ R189, R189, R5.reuse ;  /* 0x00000005bdbd7220 */ /* 0x080fe20000410000 */
[----:B------:R-:W-:Y:S01]  /*36a0*/  FMUL.FTZ R188, R188, R5 ;  /* 0x00000005bcbc7220 */ /* 0x000fe20000410000 */
[----:B---3--:R-:W-:-:S05]  /*36b0*/  FMUL.FTZ R185, R222, R216 ;  /* 0x000000d8deb97220 */ /* 0x008fca0000410000 */
[----:B------:R-:W-:-:S04]  /*36c0*/  FSEL R185, R185, RZ, P2 ;  /* 0x000000ffb9b97208 */ /* 0x000fc80001000000 */
[----:B------:R-:W-:Y:S02]  /*36d0*/  F2FP.BF16.F32.PACK_AB R185, R185, R195 ;  /* 0x000000c3b9b9723e */ /* 0x000fe400000010ff */
[----:B------:R-:W-:-:S04]  /*36e0*/  MOV R195, R20 ;  /* 0x0000001400c37202 */ /* 0x000fc80000000f00 */
[----:B------:R-:W-:Y:S01]  /*36f0*/  LOP3.LUT P2, RZ, R195, 0xff, RZ, 0xc0, !PT ;  /* 0x000000ffc3ff7812 */ /* 0x000fe2000784c0ff */
[----:B------:R-:W-:Y:S01]  /*3700*/  FMUL.FTZ R216, R193, UR15 ;  /* 0x0000000fc1d87c20 */ /* 0x000fe20008410000 */
[----:B------:R-:W-:-:S11]  /*3710*/  HFMA2.MMA R193, -RZ, RZ, 0, 0 ;  /* 0x00000000ffc17435 */ /* 0x000fd600000001ff */
[----:B------:R-:W-:-:S05]  /*3720*/  @P2 SHF.L.U32 R195, R184, 0x10, RZ ;  /* 0x00000010b8c32819 */ /* 0x000fca00000006ff */
[----:B------:R-:W-:Y:S01]  /*3730*/  @P2 FMUL.FTZ R193, R216, R195 ;  /* 0x000000c3d8c12220 */ /* 0x000fe20000410000 */
[----:B------:R-:W-:Y:S01]  /*3740*/  FMUL.FTZ R195, R224, R216 ;  /* 0x000000d8e0c37220 */ /* 0x000fe20000410000 */
[----:B------:R-:W-:Y:S01]  /*3750*/  FMUL.FTZ R222, R188, UR15 ;  /* 0x0000000fbcde7c20 */ /* 0x000fe20008410000 */
[----:B------:R-:W3:Y:S03]  /*3760*/  LDL R224, [R1+0x5c] ;  /* 0x00005c0001e07983 */ /* 0x000ee60000100800 */
[----:B------:R-:W-:Y:S02]  /*3770*/  FSEL R216, R195, RZ, P2 ;  /* 0x000000ffc3d87208 */ /* 0x000fe40001000000 */
[----:B------:R-:W-:Y:S02]  /*3780*/  LOP3.LUT P2, RZ, R20, 0xff00, RZ, 0xc0, !PT ;  /* 0x0000ff0014ff7812 */ /* 0x000fe4000784c0ff */
[----:B------:R-:W-:-:S11]  /*3790*/  MOV R195, RZ ;  /* 0x000000ff00c37202 */ /* 0x000fd60000000f00 */
[----:B------:R-:W-:-:S04]  /*37a0*/  @P2 PRMT R184, R184, 0x7632, R184 ;  /* 0x00007632b8b82816 */ /* 0x000fc800000000b8 */
[----:B------:R-:W-:-:S05]  /*37b0*/  @P2 SHF.L.U32 R184, R184, 0x10, RZ ;  /* 0x00000010b8b82819 */ /* 0x000fca00000006ff */
[----:B------:R-:W-:Y:S01]  /*37c0*/  @P2 FMUL.FTZ R195, R194, R184 ;  /* 0x000000b8c2c32220 */ /* 0x000fe20000410000 */
[----:B--2---:R-:W-:-:S05]  /*37d0*/  FMUL.FTZ R184, R223, R194 ;  /* 0x000000c2dfb87220 */ /* 0x004fca0000410000 */
[----:B------:R-:W-:Y:S02]  /*37e0*/  FSEL R184, R184, RZ, P2 ;  /* 0x000000ffb8b87208 */ /* 0x000fe40001000000 */
[----:B------:R-:W-:Y:S01]  /*37f0*/  LOP3.LUT P2, RZ, R21, 0xff0000, RZ, 0xc0, !PT ;  /* 0x00ff000015ff7812 */ /* 0x000fe2000784c0ff */
[----:B------:R-:W-:Y:S01]  /*3800*/  FMUL.FTZ R223, R189, UR15 ;  /* 0x0000000fbddf7c20 */ /* 0x000fe20008410000 */
[----:B------:R-:W-:Y:S02]  /*3810*/  F2FP.BF16.F32.PACK_AB R184, R184, R216 ;  /* 0x000000d8b8b8723e */ /* 0x000fe400000010ff */
[----:B------:R-:W-:-:S09]  /*3820*/  MOV R216, RZ ;  /* 0x000000ff00d87202 */ /* 0x000fd20000000f00 */
[C---:B------:R-:W-:Y:S02]  /*3830*/  @P2 SHF.L.U32 R189, R187.reuse, 0x10, RZ ;  /* 0x00000010bbbd2819 */ /* 0x040fe400000006ff */
[----:B------:R-:W-:-:S04]  /*3840*/  @P3 PRMT R187, R187, 0x7632, R187 ;  /* 0x00007632bbbb3816 */ /* 0x000fc800000000bb */
[----:B------:R-:W-:-:S05]  /*3850*/  @P3 SHF.L.U32 R187, R187, 0x10, RZ ;  /* 0x00000010bbbb3819 */ /* 0x000fca00000006ff */
[----:B------:R-:W-:Y:S02]  /*3860*/  @P3 FMUL.FTZ R216, R222, R187 ;  /* 0x000000bbded83220 */ /* 0x000fe40000410000 */
[----:B------:R-:W2:Y:S01]  /*3870*/  LDL R187, [R1+0x58] ;  /* 0x0000580001bb7983 */ /* 0x000ea20000100800 */
[----:B------:R-:W-:-:S04]  /*3880*/  ISETP.NE.U32.AND P4, PT, RZ, UR16, PT ;  /* 0x00000010ff007c0c */ /* 0x000fc8000bf85070 */
[----:B------:R-:W-:Y:S01]  /*3890*/  ISETP.NE.AND.EX P4, PT, RZ, UR17, PT, P4 ;  /* 0x00000011ff007c0c */ /* 0x000fe2000bf85340 */
[----:B------:R-:W-:-:S06]  /*38a0*/  HFMA2.MMA R194, -RZ, RZ, 0, 0 ;  /* 0x00000000ffc27435 */ /* 0x000fcc00000001ff */
[----:B------:R-:W-:-:S06]  /*38b0*/  @P2 FMUL.FTZ R194, R223, R189 ;  /* 0x000000bddfc22220 */ /* 0x000fcc0000410000 */
[----:B------:R-:W-:-:S04]  /*38c0*/  @P4 LEA R188, P5, R6, UR16, 0x5 ;  /* 0x0000001006bc4c11 */ /* 0x000fc8000f8a28ff */
[----:B------:R-:W-:-:S05]  /*38d0*/  @P4 LEA.HI.X R189, R6, UR17, RZ, 0x5, P5 ;  /* 0x0000001106bd4c11 */ /* 0x000fca000a8f2cff */
[----:B------:R-:W-:Y:S04]  /*38e0*/  @P4 STG.E.128 desc[UR4][R188.64], R60 ;  /* 0x0000003cbc004986 */ /* 0x000fe8000c101d04 */
[----:B------:R0:W-:Y:S01]  /*38f0*/  @P4 STG.E.128 desc[UR4][R188.64+0x10], R156 ;  /* 0x0000109cbc004986 */ /* 0x0001e2000c101d04 */
[----:B------:R-:W-:Y:S01]  /*3900*/  FADD.FTZ R135, R135, R192 ;  /* 0x000000c087877221 */ /* 0x000fe20000010000 */
[----:B------:R-:W-:Y:S01]  /*3910*/  FADD.FTZ R132, R132, R193 ;  /* 0x000000c184847221 */ /* 0x000fe20000010000 */
[----:B------:R-:W-:Y:S01]  /*3920*/  FADD.FTZ R133, R133, R195 ;  /* 0x000000c385857221 */ /* 0x000fe20000010000 */
[----:B------:R-:W-:Y:S01]  /*3930*/  FADD.FTZ R138, R138, R194 ;  /* 0x000000c28a8a7221 */ /* 0x000fe20000010000 */
[----:B------:R-:W-:Y:S01]  /*3940*/  FADD.FTZ R139, R139, R216 ;  /* 0x000000d88b8b7221 */ /* 0x000fe20000010000 */
[----:B--2---:R-:W-:-:S05]  /*3950*/  FMUL.FTZ R187, R187, R223 ;  /* 0x000000dfbbbb7220 */ /* 0x004fca0000410000 */
[----:B0-----:R-:W-:Y:S01]  /*3960*/  FSEL R188, R187, RZ, P2 ;  /* 0x000000ffbbbc7208 */ /* 0x001fe20001000000 */
[----:B---3--:R-:W-:-:S05]  /*3970*/  FMUL.FTZ R187, R224, R222 ;  /* 0x000000dee0bb7220 */ /* 0x008fca0000410000 */
[----:B------:R-:W-:-:S04]  /*3980*/  FSEL R187, R187, RZ, P3 ;  /* 0x000000ffbbbb7208 */ /* 0x000fc80001800000 */
[----:B------:R-:W-:Y:S02]  /*3990*/  F2FP.BF16.F32.PACK_AB R187, R187, R188 ;  /* 0x000000bcbbbb723e */ /* 0x000fe400000010ff */
[----:B------:R-:W-:-:S04]  /*39a0*/  LEA R188, P2, R6, UR18, 0x4 ;  /* 0x0000001206bc7c11 */ /* 0x000fc8000f8420ff */
[----:B------:R-:W-:-:S05]  /*39b0*/  LEA.HI.X R189, R6, UR19, RZ, 0x4, P2 ;  /* 0x0000001306bd7c11 */ /* 0x000fca00090f24ff */
[----:B------:R1:W-:Y:S01]  /*39c0*/  STG.E.128 desc[UR4][R188.64], R184 ;  /* 0x000000b8bc007986 */ /* 0x0003e2000c101d04 */
[----:B------:R-:W-:-:S07]  /*39d0*/  IADD3 R6, R6, 0x80, RZ ;  /* 0x0000008006067810 */ /* 0x000fce0007ffe0ff */
.L_x_6556:
[----:B------:R-:W-:Y:S05]  /*39e0*/  BSYNC B0 ;  /* 0x0000000000007941 */ /* 0x000fea0003800000 */
.L_x_6555:
[----:B------:R-:W-:Y:S01]  /*39f0*/  LOP3.LUT P2, RZ, R2, 0x2, RZ, 0xc0, !PT ;  /* 0x0000000202ff7812 */ /* 0x000fe2000784c0ff */
[----:B------:R-:W-:-:S12]  /*3a00*/  BSSY B0, `(.L_x_6557) ;  /* 0x0000096000007945 */ /* 0x000fd80003800000 */
[----:B------:R-:W-:Y:S05]  /*3a10*/  @!P2 BRA `(.L_x_6558) ;  /* 0x000000080050a947 */ /* 0x000fea0003800000 */
[----:B01----:R-:W0:Y:S01]  /*3a20*/  LDC.64 R184, c[0x0][0x220] ;  /* 0x00008800ffb87b82 */ /* 0x003e220000000a00 */
[----:B------:R-:W2:Y:S04]  /*3a30*/  LDL R223, [R1+0x10] ;  /* 0x0000100001df7983 */ /* 0x000ea80000100800 */
[----:B------:R-:W3:Y:S01]  /*3a40*/  LDL R222, [R1+0x14] ;  /* 0x0000140001de7983 */ /* 0x000ee20000100800 */
[----:B------:R-:W-:Y:S02]  /*3a50*/  LOP3.LUT P2, RZ, R2, 0x20, RZ, 0xc0, !PT ;  /* 0x0000002002ff7812 */ /* 0x000fe4000784c0ff */
        /* <DEDUP_REMOVED lines=15> */
[C---:B-----5:R-:W-:Y:S01]  /*3b50*/  FMUL.FTZ R189, R4.reuse, R189 ;  /* 0x000000bd04bd7220 */ /* 0x060fe20000410000 */
[----:B------:R-:W-:Y:S01]  /*3b60*/  FFMA.FTZ R195, R227, R191, R188 ;  /* 0x000000bfe3c37223 */ /* 0x000fe200000100bc */
[----:B------:R-:W-:-:S03]  /*3b70*/  FMUL.FTZ R192, R4, R192 ;  /* 0x000000c004c07220 */ /* 0x000fc60000410000 */
[----:B------:R-:W-:Y:S01]  /*3b80*/  FADD.FTZ R195, R226, -R195 ;  /* 0x800000c3e2c37221 */ /* 0x000fe20000010000 */
[----:B------:R-:W-:Y:S01]  /*3b90*/  @P2 FADD.FTZ R189, R172, R189 ;  /* 0x000000bdacbd2221 */ /* 0x000fe20000010000 */
[----:B------:R-:W-:Y:S02]  /*3ba0*/  @P2 FADD.FTZ R192, R173, R192 ;  /* 0x000000c0adc02221 */ /* 0x000fe40000010000 */
[----:B------:R-:W-:Y:S02]  /*3bb0*/  FMUL.FTZ R195, R4, R195 ;  /* 0x000000c304c37220 */ /* 0x000fe40000410000 */
[C---:B------:R-:W-:Y:S01]  /*3bc0*/  SEL R156, R189.reuse, R156, P3 ;  /* 0x0000009cbd9c7207 */ /* 0x040fe20001800000 */
[----:B------:R-:W-:Y:S01]  /*3bd0*/  FMUL.FTZ R189, R189, R5 ;  /* 0x00000005bdbd7220 */ /* 0x000fe20000410000 */
[----:B------:R-:W-:Y:S01]  /*3be0*/  SEL R157, R192, R157, P3 ;  /* 0x0000009dc09d7207 */ /* 0x000fe20001800000 */
[----:B------:R-:W-:Y:S02]  /*3bf0*/  @P2 FADD.FTZ R195, R170, R195 ;  /* 0x000000c3aac32221 */ /* 0x000fe40000010000 */
[----:B------:R-:W-:Y:S01]  /*3c00*/  FMUL.FTZ R216, R189, UR15 ;  /* 0x0000000fbdd87c20 */ /* 0x000fe20008410000 */
[----:B------:R-:W-:-:S02]  /*3c10*/  HFMA2.MMA R189, -RZ, RZ, 0, 0 ;  /* 0x00000000ffbd7435 */ /* 0x000fc400000001ff */
[C---:B------:R-:W-:Y:S01]  /*3c20*/  SEL R62, R195.reuse, R62, P3 ;  /* 0x0000003ec33e7207 */ /* 0x040fe20001800000 */
[----:B------:R-:W-:Y:S01]  /*3c30*/  FMUL.FTZ R195, R195, R5 ;  /* 0x00000005c3c37220 */ /* 0x000fe20000410000 */
        /* <DEDUP_REMOVED lines=10> */
[----:B------:R-:W-:Y:S01]  /*3ce0*/  FMUL.FTZ R216, R223, R216 ;  /* 0x000000d8dfd87220 */ /* 0x000fe20000410000 */
        /* <DEDUP_REMOVED lines=8> */
[----:B------:R-:W-:Y:S01]  /*3d70*/  FMUL.FTZ R189, R4, R189 ;  /* 0x000000bd04bd7220 */ /* 0x000fe20000410000 */
[----:B------:R-:W-:Y:S01]  /*3d80*/  FADD.FTZ R194, R228, -R194 ;  /* 0x800000c2e4c27221 */ /* 0x000fe20000010000 */
[----:B------:R-:W-:Y:S01]  /*3d90*/  FADD.FTZ R188, R12, -R188 ;  /* 0x800000bc0cbc7221 */ /* 0x000fe20000010000 */
[C---:B------:R-:W-:Y:S01]  /*3da0*/  FMUL.FTZ R193, R4.reuse, R193 ;  /* 0x000000c104c17220 */ /* 0x040fe20000410000 */
        /* <DEDUP_REMOVED lines=9> */
[----:B------:R-:W-:Y:S01]  /*3e40*/  FSEL R216, R216, RZ, P4 ;  /* 0x000000ffd8d87208 */ /* 0x000fe20002000000 */
[----:B------:R-:W-:Y:S01]  /*3e50*/  FMUL.FTZ R222, R195, UR15 ;  /* 0x0000000fc3de7c20 */ /* 0x000fe20008410000 */
[----:B------:R-:W2:Y:S02]  /*3e60*/  LDL R223, [R1+0x24] ;  /* 0x0000240001df7983 */ /* 0x000ea40000100800 */
[----:B------:R-:W-:Y:S01]  /*3e70*/  FSEL R186, R186, RZ, P5 ;  /* 0x000000ffbaba7208 */ /* 0x000fe20002800000 */
[----:B------:R-:W-:-:S03]  /*3e80*/  HFMA2.MMA R195, -RZ, RZ, 0, 0 ;  /* 0x00000000ffc37435 */ /* 0x000fc600000001ff */
        /* <DEDUP_REMOVED lines=35> */
[----:B----4-:R-:W-:Y:S01]  /*40c0*/  FMUL.FTZ R195, R224, R216 ;  /* 0x000000d8e0c37220 */ /* 0x010fe20000410000 */
        /* <DEDUP_REMOVED lines=41> */
.L_x_6558:
[----:B------:R-:W-:Y:S05]  /*4360*/  BSYNC B0 ;  /* 0x0000000000007941 */ /* 0x000fea0003800000 */
.L_x_6557:
[----:B------:R-:W-:Y:S01]  /*4370*/  LOP3.LUT P2, RZ, R2, 0x10, RZ, 0xc0, !PT ;  /* 0x0000001002ff7812 */ /* 0x000fe2000784c0ff */
[----:B------:R-:W-:-:S12]  /*4380*/  BSSY B0, `(.L_x_6559) ;  /* 0x0000090000007945 */ /* 0x000fd80003800000 */
[----:B------:R-:W-:Y:S05]  /*4390*/  @!P2 BRA `(.L_x_6560) ;  /* 0x000000080038a947 */ /* 0x000fea0003800000 */
[----:B------:R-:W-:Y:S01]  /*43a0*/  LOP3.LUT P2, RZ, R2, 0x20, RZ, 0xc0, !PT ;  /* 0x0000002002ff7812 */ /* 0x000fe2000784c0ff */
[----:B------:R-:W3:Y:S01]  /*43b0*/  LDC.64 R222, c[0x0][0x220] ;  /* 0x00008800ffde7b82 */ /* 0x000ee20000000a00 */
[C---:B------:R-:W-:Y:S02]  /*43c0*/  LOP3.LUT P5, RZ, R197.reuse, 0xff, RZ, 0xc0, !PT ;  /* 0x000000ffc5ff7812 */ /* 0x040fe400078ac0ff */
[----:B------:R-:W-:Y:S02]  /*43d0*/  FSEL R192, R190, RZ, !P2 ;  /* 0x000000ffbec07208 */ /* 0x000fe40005000000 */
[----:B------:R-:W-:Y:S02]  /*43e0*/  ISETP.NE.U32.AND P2, PT, RZ, UR8, PT ;  /* 0x00000008ff007c0c */ /* 0x000fe4000bf45070 */
[----:B------:R-:W-:Y:S01]  /*43f0*/  LOP3.LUT P4, RZ, R197, 0xff00, RZ, 0xc0, !PT ;  /* 0x0000ff00c5ff7812 */ /* 0x000fe2000788c0ff */
[-CC-:B------:R-:W-:Y:S01]  /*4400*/  FFMA.FTZ R190, R251, R191.reuse, R192.reuse ;  /* 0x000000bffbbe7223 */ /* 0x180fe200000100c0 */
[-CC-:B012---:R-:W-:Y:S01]  /*4410*/  FFMA.FTZ R188, R229, R191.reuse, R192.reuse ;  /* 0x000000bfe5bc7223 */ /* 0x187fe200000100c0 */
        /* <DEDUP_REMOVED lines=15> */
[C---:B-----5:R-:W-:Y:S01]  /*4510*/  FMUL.FTZ R190, R4.reuse, R190 ;  /* 0x000000be04be7220 */ /* 0x060fe20000410000 */
        /* <DEDUP_REMOVED lines=16> */
[-C--:B------:R-:W-:Y:S01]  /*4620*/  FMUL.FTZ R195, R190, R5.reuse ;  /* 0x00000005bec37220 */ /* 0x080fe20000410000 */
[-C--:B------:R-:W-:Y:S01]  /*4630*/  FMUL.FTZ R194, R189, R5.reuse ;  /* 0x00000005bdc27220 */ /* 0x080fe20000410000 */
[-C--:B------:R-:W-:Y:S01]  /*4640*/  FMUL.FTZ R191, R184, R5.reuse ;  /* 0x00000005b8bf7220 */ /* 0x080fe20000410000 */
[----:B------:R-:W-:Y:S01]  /*4650*/  ISETP.NE.AND.EX P2, PT, RZ, UR17, PT, P2 ;  /* 0x00000011ff007c0c */ /* 0x000fe2000bf45320 */
[-C--:B------:R-:W-:Y:S01]  /*4660*/  FMUL.FTZ R192, R185, R5.reuse ;  /* 0x00000005b9c07220 */ /* 0x080fe20000410000 */
[----:B------:R-:W-:Y:S01]  /*4670*/  FMUL.FTZ R193, R4, R5 ;  /* 0x0000000504c17220 */ /* 0x000fe20000410000 */
[----:B------:R-:W-:-:S02]  /*4680*/  LOP3.LUT P3, RZ, R197, 0xff0000, RZ, 0xc0, !PT ;  /* 0x00ff0000c5ff7812 */ /* 0x000fc4000786c0ff */
[----:B------:R-:W-:Y:S01]  /*4690*/  SEL R60, R190, R60, P2 ;  /* 0x0000003cbe3c7207 */ /* 0x000fe20001000000 */
[----:B------:R-:W-:Y:S01]  /*46a0*/  FMUL.FTZ R190, R186, R5 ;  /* 0x00000005babe7220 */ /* 0x000fe20000410000 */
[C---:B------:R-:W-:Y:S01]  /*46b0*/  SEL R61, R188.reuse, R61, P2 ;  /* 0x0000003dbc3d7207 */ /* 0x040fe20001000000 */
[-C--:B------:R-:W-:Y:S01]  /*46c0*/  FMUL.FTZ R188, R188, R5.reuse ;  /* 0x00000005bcbc7220 */ /* 0x080fe20000410000 */
[----:B------:R-:W-:Y:S01]  /*46d0*/  SEL R62, R189, R62, P2 ;  /* 0x0000003ebd3e7207 */ /* 0x000fe20001000000 */
[----:B------:R-:W-:Y:S01]  /*46e0*/  FMUL.FTZ R189, R187, R5 ;  /* 0x00000005bbbd7220 */ /* 0x000fe20000410000 */
[----:B------:R-:W-:Y:S02]  /*46f0*/  SEL R158, R184, R158, P2 ;  /* 0x0000009eb89e7207 */ /* 0x000fe40001000000 */
[----:B------:R-:W-:Y:S01]  /*4700*/  SEL R159, R4, R159, P2 ;  /* 0x0000009f049f7207 */ /* 0x000fe20001000000 */
[----:B---3--:R-:W-:Y:S01]  /*4710*/  IMAD.WIDE.U32 R4, R6, 0x10, R222 ;  /* 0x0000001006047825 */ /* 0x008fe200078e00de */
[----:B------:R-:W-:-:S02]  /*4720*/  MOV R184, R196 ;  /* 0x000000c400b87202 */ /* 0x000fc40000000f00 */
[----:B------:R-:W-:Y:S02]  /*4730*/  SEL R63, R187, R63, P2 ;  /* 0x0000003fbb3f7207 */ /* 0x000fe40001000000 */
[----:B------:R-:W-:Y:S02]  /*4740*/  SEL R156, R186, R156, P2 ;  /* 0x0000009cba9c7207 */ /* 0x000fe40001000000 */
[----:B------:R-:W-:Y:S02]  /*4750*/  SEL R157, R185, R157, P2 ;  /* 0x0000009db99d7207 */ /* 0x000fe40001000000 */
[----:B------:R-:W-:Y:S02]  /*4760*/  LOP3.LUT P2, RZ, R184, 0xff, RZ, 0xc0, !PT ;  /* 0x000000ffb8ff7812 */ /* 0x000fe4000784c0ff */
[----:B------:R0:W2:Y:S01]  /*4770*/  LDG.E.128 R184, desc[UR4][R4.64] ;  /* 0x0000000404b87981 */ /* 0x0000a2000c1e1d00 */
[----:B------:R-:W-:Y:S01]  /*4780*/  FMUL.FTZ R195, R195, UR15 ;  /* 0x0000000fc3c37c20 */ /* 0x000fe20008410000 */
[----:B------:R-:W-:-:S02]  /*4790*/  ISETP.NE.U32.AND P6, PT, RZ, UR16, PT ;  /* 0x00000010ff007c0c */ /* 0x000fc4000bfc5070 */
[----:B------:R-:W-:Y:S01]  /*47a0*/  LOP3.LUT R2, R2, 0xffffffbf, RZ, 0xc0, !PT ;  /* 0xffffffbf02027812 */ /* 0x000fe200078ec0ff */
[----:B0-----:R-:W-:Y:S01]  /*47b0*/  HFMA2.MMA R4, -RZ, RZ, 0, 0 ;  /* 0x00000000ff047435 */ /* 0x001fe200000001ff */
[----:B------:R-:W-:Y:S01]  /*47c0*/  FMUL.FTZ R216, R190, UR15 ;  /* 0x0000000fbed87c20 */ /* 0x000fe20008410000 */
[----:B------:R-:W-:Y:S01]  /*47d0*/  HFMA2.MMA R190, -RZ, RZ, 0, 0 ;  /* 0x00000000ffbe7435 */ /* 0x000fe200000001ff */
[----:B------:R-:W-:Y:S02]  /*47e0*/  ISETP.NE.AND.EX P6, PT, RZ, UR17, PT, P6 ;  /* 0x00000011ff007c0c */ /* 0x000fe4000bfc5360 */
[----:B------:R-:W-:Y:S02]  /*47f0*/  @P0 LOP3.LUT R2, R2, 0x40, RZ, 0xfc, !PT ;  /* 0x0000004002020812 */ /* 0x000fe400078efcff */
[----:B--2---:R-:W-:-:S05]  /*4800*/  @P2 SHF.L.U32 R5, R184, 0x10, RZ ;  /* 0x00000010b8052819 */ /* 0x004fca00000006ff */
[----:B------:R-:W-:-:S04]  /*4810*/  @P2 FMUL.FTZ R4, R195, R5 ;  /* 0x00000005c3042220 */ /* 0x000fc80000410000 */
[----:B------:R-:W-:Y:S01]  /*4820*/  FADD.FTZ R148, R148, R4 ;  /* 0x0000000494947221 */ /* 0x000fe20000010000 */
[----:B------:R-:W-:-:S05]  /*4830*/  FMUL.FTZ R4, R48, R195 ;  /* 0x000000c330047220 */ /* 0x000fca0000410000 */
[----:B------:R-:W-:Y:S02]  /*4840*/  FSEL R4, R4, RZ, P2 ;  /* 0x000000ff04047208 */ /* 0x000fe40001000000 */
[----:B------:R-:W-:-:S13]  /*4850*/  LOP3.LUT P2, RZ, R196, 0xff00, RZ, 0xc0, !PT ;  /* 0x0000ff00c4ff7812 */ /* 0x000fda000784c0ff */
[----:B------:R-:W-:Y:S01]  /*4860*/  @P2 PRMT R5, R184, 0x7632, R5 ;  /* 0x00007632b8052816 */ /* 0x000fe20000000005 */
[----:B------:R-:W-:-:S03]  /*4870*/  FMUL.FTZ R184, R188, UR15 ;  /* 0x0000000fbcb87c20 */ /* 0x000fc60008410000 */
[----:B------:R-:W-:Y:S02]  /*4880*/  @P2 SHF.L.U32 R5, R5, 0x10, RZ ;  /* 0x0000001005052819 */ /* 0x000fe400000006ff */
[----:B------:R-:W-:-:S03]  /*4890*/  MOV R188, RZ ;  /* 0x000000ff00bc7202 */ /* 0x000fc60000000f00 */
[----:B------:R-:W-:Y:S01]  /*48a0*/  @P2 FMUL.FTZ R188, R184, R5 ;  /* 0x00000005b8bc2220 */ /* 0x000fe20000410000 */
[----:B------:R-:W-:-:S05]  /*48b0*/  FMUL.FTZ R5, R49, R184 ;  /* 0x000000b831057220 */ /* 0x000fca0000410000 */
[----:B------:R-:W-:Y:S02]  /*48c0*/  FSEL R184, R5, RZ, P2 ;  /* 0x000000ff05b87208 */ /* 0x000fe40001000000 */
[----:B------:R-:W-:Y:S01]  /*48d0*/  LOP3.LUT P2, RZ, R196, 0xff0000, RZ, 0xc0, !PT ;  /* 0x00ff0000c4ff7812 */ /* 0x000fe2000784c0ff */
[----:B------:R-:W-:Y:S01]  /*48e0*/  FADD.FTZ R149, R149, R188 ;  /* 0x000000bc95957221 */ /* 0x000fe20000010000 */
[----:B------:R-:W-:Y:S01]  /*48f0*/  FMUL.FTZ R5, R194, UR15 ;  /* 0x0000000fc2057c20 */ /* 0x000fe20008410000 */
[----:B------:R-:W-:-:S10]  /*4900*/  HFMA2.MMA R188, -RZ, RZ, 0, 0 ;  /* 0x00000000ffbc7435 */ /* 0x000fd400000001ff */
[----:B------:R-:W-:-:S05]  /*4910*/  @P2 SHF.L.U32 R194, R185, 0x10, RZ ;  /* 0x00000010b9c22819 */ /* 0x000fca00000006ff */
[----:B------:R-:W-:Y:S01]  /*4920*/  @P2 FMUL.FTZ R188, R5, R194 ;  /* 0x000000c205bc2220 */ /* 0x000fe20000410000 */
[----:B------:R-:W-:-:S05]  /*4930*/  FMUL.FTZ R5, R50, R5 ;  /* 0x0000000532057220 */ /* 0x000fca0000410000 */
[----:B------:R-:W-:Y:S02]  /*4940*/  FSEL R5, R5, RZ, P2 ;  /* 0x000000ff05057208 */ /* 0x000fe40001000000 */
[----:B------:R-:W-:Y:S01]  /*4950*/  LOP3.LUT P2, RZ, R196, 0xff000000, RZ, 0xc0, !PT ;  /* 0xff000000c4ff7812 */ /* 0x000fe2000784c0ff */
[----:B------:R-:W-:Y:S01]  /*4960*/  FMUL.FTZ R194, R189, UR15 ;  /* 0x0000000fbdc27c20 */ /* 0x000fe20008410000 */
[----:B------:R-:W-:Y:S02]  /*4970*/  F2FP.BF16.F32.PACK_AB R184, R184, R4 ;  /* 0x00000004b8b8723e */ /* 0x000fe400000010ff */
[----:B------:R-:W-:-:S09]  /*4980*/  @P5 SHF.L.U32 R4, R186, 0x10, RZ ;  /* 0x00000010ba045819 */ /* 0x000fd200000006ff */
[----:B------:R-:W-:-:S04]  /*4990*/  @P2 PRMT R185, R185, 0x7632, R185 ;  /* 0x00007632b9b92816 */ /* 0x000fc800000000b9 */
[----:B------:R-:W-:Y:S02]  /*49a0*/  @P2 SHF.L.U32 R185, R185, 0x10, RZ ;  /* 0x00000010b9b92819 */ /* 0x000fe400000006ff */
[----:B------:R-:W-:-:S03]  /*49b0*/  MOV R189, RZ ;  /* 0x000000ff00bd7202 */ /* 0x000fc60000000f00 */
[----:B------:R-:W-:Y:S01]  /*49c0*/  @P2 FMUL.FTZ R189, R194, R185 ;  /* 0x000000b9c2bd2220 */ /* 0x000fe20000410000 */
[----:B------:R-:W-:Y:S01]  /*49d0*/  FMUL.FTZ R185, R51, R194 ;  /* 0x000000c233b97220 */ /* 0x000fe20000410000 */
[----:B------:R-:W-:Y:S01]  /*49e0*/  @P5 FMUL.FTZ R190, R216, R4 ;  /* 0x00000004d8be5220 */ /* 0x000fe20000410000 */
[----:B------:R-:W-:-:S03]  /*49f0*/  @P4 PRMT R4, R186, 0x7632, R4 ;  /* 0x00007632ba044816 */ /* 0x000fc60000000004 */
[----:B------:R-:W-:Y:S02]  /*4a00*/  FSEL R185, R185, RZ, P2 ;  /* 0x000000ffb9b97208 */ /* 0x000fe40001000000 */
[----:B------:R-:W-:Y:S01]  /*4a10*/  LOP3.LUT P2, RZ, R197, 0xff000000, RZ, 0xc0, !PT ;  /* 0xff000000c5ff7812 */ /* 0x000fe2000784c0ff */
[----:B------:R-:W-:Y:S01]  /*4a20*/  FMUL.FTZ R195, R192, UR15 ;  /* 0x0000000fc0c37c20 */ /* 0x000fe20008410000 */
[----:B------:R-:W-:Y:S01]  /*4a30*/  @P4 SHF.L.U32 R4, R4, 0x10, RZ ;  /* 0x0000001004044819 */ /* 0x000fe200000006ff */
[----:B------:R-:W-:Y:S01]  /*4a40*/  FMUL.FTZ R194, R191, UR15 ;  /* 0x0000000fbfc27c20 */ /* 0x000fe20008410000 */
[----:B------:R-:W-:Y:S01]  /*4a50*/  MOV R192, RZ ;  /* 0x000000ff00c07202 */ /* 0x000fe20000000f00 */
[----:B------:R-:W-:Y:S02]  /*4a60*/  HFMA2.MMA R191, -RZ, RZ, 0, 0 ;  /* 0x00000000ffbf7435 */ /* 0x000fe400000001ff */
[----:B------:R-:W-:Y:S01]  /*4a70*/  @P4 FMUL.FTZ R192, R195, R4 ;  /* 0x00000004c3c04220 */ /* 0x000fe20000410000 */
[----:B------:R-:W-:-:S05]  /*4a80*/  @P3 SHF.L.U32 R4, R187, 0x10, RZ ;  /* 0x00000010bb043819 */ /* 0x000fca00000006ff */
[----:B------:R-:W-:Y:S01]  /*4a90*/  @P3 FMUL.FTZ R191, R194, R4 ;  /* 0x00000004c2bf3220 */ /* 0x000fe20000410000 */
[----:B------:R-:W-:Y:S01]  /*4aa0*/  @P2 PRMT R4, R187, 0x7632, R4 ;  /* 0x00007632bb042816 */ /* 0x000fe20000000004 */
[----:B------:R-:W-:-:S03]  /*4ab0*/  FMUL.FTZ R186, R193, UR15 ;  /* 0x0000000fc1ba7c20 */ /* 0x000fc60008410000 */
[----:B------:R-:W-:Y:S02]  /*4ac0*/  @P2 SHF.L.U32 R4, R4, 0x10, RZ ;  /* 0x0000001004042819 */ /* 0x000fe400000006ff */
[----:B------:R-:W-:-:S03]  /*4ad0*/  MOV R193, RZ ;  /* 0x000000ff00c17202 */ /* 0x000fc60000000f00 */
[----:B------:R-:W-:Y:S01]  /*4ae0*/  @P2 FMUL.FTZ R193, R186, R4 ;  /* 0x00000004bac12220 */ /* 0x000fe20000410000 */
[C---:B------:R-:W-:Y:S02]  /*4af0*/  @P6 LEA R4, P0, R6.reuse, UR16, 0x5 ;  /* 0x0000001006046c11 */ /* 0x040fe4000f8028ff */
[----:B------:R-:W-:Y:S02]  /*4b00*/  F2FP.BF16.F32.PACK_AB R185, R185, R5 ;  /* 0x00000005b9b9723e */ /* 0x000fe400000010ff */
[----:B------:R-:W-:Y:S01]  /*4b10*/  @P6 LEA.HI.X R5, R6, UR17, RZ, 0x5, P0 ;  /* 0x0000001106056c11 */ /* 0x000fe200080f2cff */
[----:B------:R-:W-:-:S04]  /*4b20*/  FMUL.FTZ R186, R55, R186 ;  /* 0x000000ba37ba7220 */ /* 0x000fc80000410000 */
[----:B------:R-:W-:Y:S04]  /*4b30*/  @P6 STG.E.128 desc[UR4][R4.64], R60 ;  /* 0x0000003c04006986 */ /* 0x000fe8000c101d04 */
[----:B------:R0:W-:Y:S01]  /*4b40*/  @P6 STG.E.128 desc[UR4][R4.64+0x10], R156 ;  /* 0x0000109c04006986 */ /* 0x0001e2000c101d04 */
[----:B------:R-:W-:Y:S01]  /*4b50*/  FMUL.FTZ R187, R54, R194 ;  /* 0x000000c236bb7220 */ /* 0x000fe20000410000 */
[----:B------:R-:W-:-:S04]  /*4b60*/  FSEL R194, R186, RZ, P2 ;  /* 0x000000ffbac27208 */ /* 0x000fc80001000000 */
[----:B------:R-:W-:Y:S01]  /*4b70*/  FSEL R187, R187, RZ, P3 ;  /* 0x000000ffbbbb7208 */ /* 0x000fe20001800000 */
[----:B0-----:R-:W-:Y:S01]  /*4b80*/  FMUL.FTZ R4, R52, R216 ;  /* 0x000000d834047220 */ /* 0x001fe20000410000 */
[----:B------:R-:W-:-:S04]  /*4b90*/  FMUL.FTZ R5, R53, R195 ;  /* 0x000000c335057220 */ /* 0x000fc80000410000 */
[----:B------:R-:W-:Y:S02]  /*4ba0*/  FSEL R4, R4, RZ, P5 ;  /* 0x000000ff04047208 */ /* 0x000fe40002800000 */
[----:B------:R-:W-:-:S04]  /*4bb0*/  FSEL R5, R5, RZ, P4 ;  /* 0x000000ff05057208 */ /* 0x000fc80002000000 */
[----:B------:R-:W-:Y:S02]  /*4bc0*/  F2FP.BF16.F32.PACK_AB R186, R5, R4 ;  /* 0x0000000405ba723e */ /* 0x000fe400000010ff */
[----:B------:R-:W-:Y:S02]  /*4bd0*/  LEA R4, P2, R6, UR18, 0x4 ;  /* 0x0000001206047c11 */ /* 0x000fe4000f8420ff */
[----:B------:R-:W-:Y:S02]  /*4be0*/  F2FP.BF16.F32.PACK_AB R187, R194, R187 ;  /* 0x000000bbc2bb723e */ /* 0x000fe400000010ff */
[----:B------:R-:W-:-:S05]  /*4bf0*/  LEA.HI.X R5, R6, UR19, RZ, 0x4, P2 ;  /* 0x0000001306057c11 */ /* 0x000fca00090f24ff */
[----:B------:R3:W-:Y:S01]  /*4c00*/  STG.E.128 desc[UR4][R4.64], R184 ;  /* 0x000000b804007986 */ /* 0x0007e2000c101d04 */
[----:B------:R-:W-:Y:S01]  /*4c10*/  LOP3.LUT P0, RZ, R2, 0x40, RZ, 0xc0, !PT ;  /* 0x0000004002ff7812 */ /* 0x000fe2000780c0ff */
[----:B------:R-:W-:Y:S01]  /*4c20*/  FADD.FTZ R150, R150, R188 ;  /* 0x000000bc96967221 */ /* 0x000fe20000010000 */
[----:B------:R-:W-:Y:S01]  /*4c30*/  FADD.FTZ R151, R151, R189 ;  /* 0x000000bd97977221 */ /* 0x000fe20000010000 */
[----:B------:R-:W-:Y:S01]  /*4c40*/  FADD.FTZ R152, R152, R190 ;  /* 0x000000be98987221 */ /* 0x000fe20000010000 */
[----:B------:R-:W-:Y:S01]  /*4c50*/  FADD.FTZ R153, R153, R192 ;  /* 0x000000c099997221 */ /* 0x000fe20000010000 */
[----:B------:R-:W-:Y:S01]  /*4c60*/  FADD.FTZ R154, R154, R191 ;  /* 0x000000bf9a9a7221 */ /* 0x000fe20000010000 */
[----:B------:R-:W-:-:S07]  /*4c70*/  FADD.FTZ R155, R155, R193 ;  /* 0x000000c19b9b7221 */ /* 0x000fce0000010000 */
.L_x_6560:
[----:B------:R-:W-:Y:S05]  /*4c80*/  BSYNC B0 ;  /* 0x0000000000007941 */ /* 0x000fea0003800000 */
.L_x_6559:
[----:B---3-5:R-:W-:Y:S02]  /*4c90*/  SEL R4, RZ, 0x1, P1 ;  /* 0x00000001ff047807 */ /* 0x028fe40000800000 */
[----:B------:R-:W-:-:S03]  /*4ca0*/  IADD3 R3, R3, UR20, RZ ;  /* 0x0000001403037c10 */ /* 0x000fc6000fffe0ff */
[----:B------:R3:W-:Y:S01]  /*4cb0*/  STL.S16 [R1+0x4], R4 ;  /* 0x0000040401007387 */ /* 0x0007e20000100600 */
[----:B------:R-:W-:-:S13]  /*4cc0*/  ISETP.GE.AND P1, PT, R3, UR21, PT ;  /* 0x0000001503007c0c */ /* 0x000fda000bf26270 */
[----:B---3--:R-:W-:Y:S05]  /*4cd0*/  @!P1 BRA `(.L_x_6561) ;  /* 0xffffffbc007c9947 */ /* 0x008fea000383ffff */
.L_x_6543:
[----:B------:R-:W3:Y:S04]  /*4ce0*/  LDL.LU R5, [R1+0x8] ;  /* 0x0000080001057983 */ /* 0x000ee80000300800 */
[----:B------:R-:W4:Y:S01]  /*4cf0*/  LDL.LU R4, [R1+0xc] ;  /* 0x00000c0001047983 */ /* 0x000f220000300800 */
[----:B------:R-:W0:Y:S01]  /*4d00*/  S2UR UR6, SR_CTAID.X ;  /* 0x00000000000679c3 */ /* 0x000e220000002500 */
[----:B------:R-:W-:Y:S01]  /*4d10*/  LOP3.LUT P1, RZ, R2, 0x8, RZ, 0xc0, !PT ;  /* 0x0000000802ff7812 */ /* 0x000fe2000782c0ff */
[----:B------:R-:W-:Y:S01]  /*4d20*/  BSSY B0, `(.L_x_6562) ;  /* 0x0000013000007945 */ /* 0x000fe20003800000 */
[----:B------:R-:W0:Y:S02]  /*4d30*/  S2R R0, SR_TID.X ;  /* 0x0000000000007919 */ /* 0x000e240000002100 */
[----:B0-----:R-:W-:-:S05]  /*4d40*/  LEA.HI R0, R0, UR6, RZ, 0x19 ;  /* 0x0000000600007c11 */ /* 0x001fca000f8fc8ff */
[----:B---3--:R-:W-:-:S05]  /*4d50*/  IMAD R0, R0, R5, RZ ;  /* 0x0000000500007224 */ /* 0x008fca00078e02ff */
[----:B----4-:R-:W-:Y:S01]  /*4d60*/  LEA.HI R11, R0, R4, RZ, 0x1d ;  /* 0x00000004000b7211 */ /* 0x010fe200078fe8ff */
[----:B------:R-:W-:Y:S06]  /*4d70*/  @!P1 BRA `(.L_x_6563) ;  /* 0x0000000000349947 */ /* 0x000fec0003800000 */
[----:B------:R-:W0:Y:S08]  /*4d80*/  LDC.64 R4, c[0x0][0x2d0] ;  /* 0x0000b400ff047b82 */ /* 0x000e300000000a00 */
[----:B------:R-:W3:Y:S08]  /*4d90*/  LDC.64 R6, c[0x0][0x2d8] ;  /* 0x0000b600ff067b82 */ /* 0x000ef00000000a00 */
[----:B------:R-:W4:Y:S01]  /*4da0*/  LDC.64 R8, c[0x0][0x2f0] ;  /* 0x0000bc00ff087b82 */ /* 0x000f220000000a00 */
[----:B0-----:R-:W-:-:S05]  /*4db0*/  IMAD.WIDE.U32 R4, R11, 0x20, R4 ;  /* 0x000000200b047825 */ /* 0x001fca00078e0004 */
[----:B------:R0:W-:Y:S01]  /*4dc0*/  STG.E.128 desc[UR4][R4.64], R56 ;  /* 0x0000003804007986 */ /* 0x0001e2000c101d04 */
[----:B---3--:R-:W-:-:S03]  /*4dd0*/  IMAD.WIDE.U32 R6, R11, 0x20, R6 ;  /* 0x000000200b067825 */ /* 0x008fc600078e0006 */
[----:B------:R0:W-:Y:S04]  /*4de0*/  STG.E.128 desc[UR4][R4.64+0x10], R64 ;  /* 0x0000104004007986 */ /* 0x0001e8000c101d04 */
[----:B------:R0:W-:Y:S01]  /*4df0*/  STG.E.128 desc[UR4][R6.64], R92 ;  /* 0x0000005c06007986 */ /* 0x0001e2000c101d04 */
[----:B----4-:R-:W-:-:S03]  /*4e00*/  IMAD.WIDE.U32 R8, R11, 0x20, R8 ;  /* 0x000000200b087825 */ /* 0x010fc600078e0008 */
[----:B------:R0:W-:Y:S01]  /*4e10*/  STG.E.128 desc[UR4][R6.64+0x10], R96 ;  /* 0x0000106006007986 */ /* 0x0001e2000c101d04 */
[----:B------:R-:W-:-:S03]  /*4e20*/  IADD3 R11, R11, 0x80, RZ ;  /* 0x000000800b0b7810 */ /* 0x000fc60007ffe0ff */
[----:B------:R0:W-:Y:S04]  /*4e30*/  STG.E.128 desc[UR4][R8.64], R124 ;  /* 0x0000007c08007986 */ /* 0x0001e8000c101d04 */
[----:B------:R0:W-:Y:S02]  /*4e40*/  STG.E.128 desc[UR4][R8.64+0x10], R128 ;  /* 0x0000108008007986 */ /* 0x0001e4000c101d04 */
.L_x_6563:
[----:B------:R-:W-:Y:S05]  /*4e50*/  BSYNC B0 ;  /* 0x0000000000007941 */ /* 0x000fea0003800000 */
.L_x_6562:
[----:B------:R-:W-:Y:S01]  /*4e60*/  LOP3.LUT P0, RZ, R2, 0x4, RZ, 0xc0, !PT ;  /* 0x0000000402ff7812 */ /* 0x000fe2000780c0ff */
[----:B------:R-:W-:-:S12]  /*4e70*/  BSSY B0, `(.L_x_6564) ;  /* 0x000000f000007945 */ /* 0x000fd80003800000 */
[----:B------:R-:W-:Y:S05]  /*4e80*/  @!P0 BRA `(.L_x_6565) ;  /* 0x0000000000348947 */ /* 0x000fea0003800000 */
[----:B0-----:R-:W0:Y:S08]  /*4e90*/  LDC.64 R4, c[0x0][0x2d0] ;  /* 0x0000b400ff047b82 */ /* 0x001e300000000a00 */
        /* <DEDUP_REMOVED lines=12> */
.L_x_6565:
[----:B------:R-:W-:Y:S05]  /*4f60*/  BSYNC B0 ;  /* 0x0000000000007941 */ /* 0x000fea0003800000 */
.L_x_6564:
        /* <DEDUP_REMOVED lines=16> */
.L_x_6567:
[----:B------:R-:W-:Y:S05]  /*5070*/  BSYNC B0 ;  /* 0x0000000000007941 */ /* 0x000fea0003800000 */
.L_x_6566:
[----:B------:R-:W-:-:S13]  /*5080*/  LOP3.LUT P0, RZ, R2, 0x10, RZ, 0xc0, !PT ;  /* 0x0000001002ff7812 */ /* 0x000fda000780c0ff */
[----:B------:R-:W-:Y:S05]  /*5090*/  @!P0 EXIT ;  /* 0x000000000000894d */ /* 0x000fea0003800000 */
[----:B------:R-:W3:Y:S08]  /*50a0*/  LDC.64 R2, c[0x0][0x2d0] ;  /* 0x0000b400ff027b82 */ /* 0x000ef00000000a00 */
[----:B0-----:R-:W0:Y:S08]  /*50b0*/  LDC.64 R4, c[0x0][0x2d8] ;  /* 0x0000b600ff047b82 */ /* 0x001e300000000a00 */
[----:B------:R-:W4:Y:S01]  /*50c0*/  LDC.64 R6, c[0x0][0x2f0] ;  /* 0x0000bc00ff067b82 */ /* 0x000f220000000a00 */
[----:B---3--:R-:W-:-:S05]  /*50d0*/  IMAD.WIDE.U32 R2, R11, 0x20, R2 ;  /* 0x000000200b027825 */ /* 0x008fca00078e0002 */
[----:B------:R-:W-:Y:S01]  /*50e0*/  STG.E.128 desc[UR4][R2.64], R116 ;  /* 0x0000007402007986 */ /* 0x000fe2000c101d04 */
[----:B0-----:R-:W-:-:S03]  /*50f0*/  IMAD.WIDE.U32 R4, R11, 0x20, R4 ;  /* 0x000000200b047825 */ /* 0x001fc600078e0004 */
[----:B------:R-:W-:Y:S04]  /*5100*/  STG.E.128 desc[UR4][R2.64+0x10], R120 ;  /* 0x0000107802007986 */ /* 0x000fe8000c101d04 */
[----:B------:R-:W-:Y:S01]  /*5110*/  STG.E.128 desc[UR4][R4.64], R84 ;  /* 0x0000005404007986 */ /* 0x000fe2000c101d04 */
[----:B----4-:R-:W-:-:S03]  /*5120*/  IMAD.WIDE.U32 R6, R11, 0x20, R6 ;  /* 0x000000200b067825 */ /* 0x010fc600078e0006 */
[----:B------:R-:W-:Y:S04]  /*5130*/  STG.E.128 desc[UR4][R4.64+0x10], R88 ;  /* 0x0000105804007986 */ /* 0x000fe8000c101d04 */
[----:B------:R-:W-:Y:S04]  /*5140*/  STG.E.128 desc[UR4][R6.64], R148 ;  /* 0x0000009406007986 */ /* 0x000fe8000c101d04 */
[----:B------:R-:W-:Y:S01]  /*5150*/  STG.E.128 desc[UR4][R6.64+0x10], R152 ;  /* 0x0000109806007986 */ /* 0x000fe2000c101d04 */
[----:B------:R-:W-:Y:S05]  /*5160*/  EXIT ;  /* 0x000000000000794d */ /* 0x000fea0003800000 */
.L_x_6552:
[----:B------:R-:W-:Y:S01]  /*5170*/  HFMA2.MMA R184, -RZ, RZ, 0, 9.5367431640625e-07 ;  /* 0x00000010ffb87435 */ /* 0x000fe200000001ff */
[----:B------:R-:W-:Y:S02]  /*5180*/  MOV R188, R224 ;  /* 0x000000e000bc7202 */ /* 0x000fe40000000f00 */
[----:B------:R-:W-:Y:S02]  /*5190*/  MOV R185, 0x1f ;  /* 0x0000001f00b97802 */ /* 0x000fe40000000f00 */
[----:B------:R-:W-:-:S07]  /*51a0*/  MOV R187, 0xffffffff ;  /* 0xffffffff00bb7802 */ /* 0x000fce0000000f00 */
[----:B-----5:R-:W-:Y:S05]  /*51b0*/  WARPSYNC.COLLECTIVE R187, `(.L_x_6568) ;  /* 0x00000000bb087348 */ /* 0x020fea0003c00000 */
[----:B------:R0:W1:Y:S02]  /*51c0*/  SHFL.DOWN P3, R191, R188, R184, R185 ;  /* 0x080000b8bcbf7389 */ /* 0x00006400000600b9 */
[----:B01---5:R-:W-:Y:S01]  /*51d0*/  ENDCOLLECTIVE ;  /* 0x000000000000791b */ /* 0x023fe20003800000 */
.L_x_6568:
[----:B------:R-:W-:Y:S02]  /*51e0*/  MOV R188, R223 ;  /* 0x000000df00bc7202 */ /* 0x000fe40000000f00 */
[----:B------:R-:W-:-:S05]  /*51f0*/  MOV R184, R191 ;  /* 0x000000bf00b87202 */ /* 0x000fca0000000f00 */
[----:B------:R-:W-:Y:S01]  /*5200*/  FADD.FTZ R189, R184, R224 ;  /* 0x000000e0b8bd7221 */ /* 0x000fe20000010000 */
[----:B------:R-:W-:-:S11]  /*5210*/  HFMA2.MMA R184, -RZ, RZ, 0, 9.5367431640625e-07 ;  /* 0x00000010ffb87435 */ /* 0x000fd600000001ff */
[----:B------:R-:W-:Y:S05]  /*5220*/  WARPSYNC.COLLECTIVE R187, `(.L_x_6569) ;  /* 0x00000000bb087348 */ /* 0x000fea0003c00000 */
[----:B------:R0:W1:Y:S02]  /*5230*/  SHFL.DOWN P3, R191, R188, R184, R185 ;  /* 0x080000b8bcbf7389 */ /* 0x00006400000600b9 */
[----:B01----:R-:W-:Y:S01]  /*5240*/  ENDCOLLECTIVE ;  /* 0x000000000000791b */ /* 0x003fe20003800000 */
.L_x_6569:
[----:B------:R-:W-:Y:S02]  /*5250*/  MOV R188, R189 ;  /* 0x000000bd00bc7202 */ /* 0x000fe40000000f00 */
[----:B------:R-:W-:-:S05]  /*5260*/  MOV R184, R191 ;  /* 0x000000bf00b87202 */ /* 0x000fca0000000f00 */
[----:B------:R-:W-:Y:S01]  /*5270*/  FADD.FTZ R190, R184, R223 ;  /* 0x000000dfb8be7221 */ /* 0x000fe20000010000 */
[----:B------:R-:W-:-:S11]  /*5280*/  HFMA2.MMA R184, -RZ, RZ, 0, 4.76837158203125e-07 ;  /* 0x00000008ffb87435 */ /* 0x000fd600000001ff */
[----:B------:R-:W-:Y:S05]  /*5290*/  WARPSYNC.COLLECTIVE R187, `(.L_x_6570) ;  /* 0x00000000bb087348 */ /* 0x000fea0003c00000 */
[----:B------:R0:W1:Y:S02]  /*52a0*/  SHFL.DOWN P3, R191, R188, R184, R185 ;  /* 0x080000b8bcbf7389 */ /* 0x00006400000600b9 */
[----:B01----:R-:W-:Y:S01]  /*52b0*/  ENDCOLLECTIVE ;  /* 0x000000000000791b */ /* 0x003fe20003800000 */
.L_x_6570:
[----:B------:R-:W-:Y:S02]  /*52c0*/  MOV R188, R190 ;  /* 0x000000be00bc7202 */ /* 0x000fe40000000f00 */
[----:B------:R-:W-:-:S05]  /*52d0*/  MOV R184, R191 ;  /* 0x000000bf00b87202 */ /* 0x000fca0000000f00 */
[----:B------:R-:W-:Y:S01]  /*52e0*/  FADD.FTZ R189, R189, R184 ;  /* 0x000000b8bdbd7221 */ /* 0x000fe20000010000 */
[----:B------:R-:W-:-:S11]  /*52f0*/  HFMA2.MMA R184, -RZ, RZ, 0, 4.76837158203125e-07 ;  /* 0x00000008ffb87435 */ /* 0x000fd600000001ff */
[----:B------:R-:W-:Y:S05]  /*5300*/  WARPSYNC.COLLECTIVE R187, `(.L_x_6571) ;  /* 0x00000000bb087348 */ /* 0x000fea0003c00000 */
[----:B------:R0:W1:Y:S02]  /*5310*/  SHFL.DOWN P3, R191, R188, R184, R185 ;  /* 0x080000b8bcbf7389 */ /* 0x00006400000600b9 */
[----:B01----:R-:W-:Y:S01]  /*5320*/  ENDCOLLECTIVE ;  /* 0x000000000000791b */ /* 0x003fe20003800000 */
.L_x_6571:
[----:B------:R-:W-:Y:S02]  /*5330*/  MOV R188, R189 ;  /* 0x000000bd00bc7202 */ /* 0x000fe40000000f00 */
[----:B------:R-:W-:-:S05]  /*5340*/  MOV R184, R191 ;  /* 0x000000bf00b87202 */ /* 0x000fca0000000f00 */
[----:B------:R-:W-:Y:S01]  /*5350*/  FADD.FTZ R190, R190, R184 ;  /* 0x000000b8bebe7221 */ /* 0x000fe20000010000 */
[----:B------:R-:W-:-:S11]  /*5360*/  HFMA2.MMA R184, -RZ, RZ, 0, 2.384185791015625e-07 ;  /* 0x00000004ffb87435 */ /* 0x000fd600000001ff */
[----:B------:R-:W-:Y:S05]  /*5370*/  WARPSYNC.COLLECTIVE R187, `(.L_x_6572) ;  /* 0x00000000bb087348 */ /* 0x000fea0003c00000 */
[----:B------:R0:W1:Y:S02]  /*5380*/  SHFL.DOWN P3, R191, R188, R184, R185 ;  /* 0x080000b8bcbf7389 */ /* 0x00006400000600b9 */
[----:B01----:R-:W-:Y:S01]  /*5390*/  ENDCOLLECTIVE ;  /* 0x000000000000791b */ /* 0x003fe20003800000 */
.L_x_6572:
[----:B------:R-:W-:Y:S02]  /*53a0*/  MOV R188, R190 ;  /* 0x000000be00bc7202 */ /* 0x000fe40000000f00 */
[----:B------:R-:W-:-:S05]  /*53b0*/  MOV R184, R191 ;  /* 0x000000bf00b87202 */ /* 0x000fca0000000f00 */
[----:B------:R-:W-:Y:S01]  /*53c0*/  FADD.FTZ R189, R189, R184 ;  /* 0x000000b8bdbd7221 */ /* 0x000fe20000010000 */
[----:B------:R-:W-:-:S11]  /*53d0*/  HFMA2.MMA R184, -RZ, RZ, 0, 2.384185791015625e-07 ;  /* 0x00000004ffb87435 */ /* 0x000fd600000001ff */
[----:B------:R-:W-:Y:S05]  /*53e0*/  WARPSYNC.COLLECTIVE R187, `(.L_x_6573) ;  /* 0x00000000bb087348 */ /* 0x000fea0003c00000 */
[----:B------:R0:W1:Y:S02]  /*53f0*/  SHFL.DOWN P3, R191, R188, R184, R185 ;  /* 0x080000b8bcbf7389 */ /* 0x00006400000600b9 */
[----:B01----:R-:W-:Y:S01]  /*5400*/  ENDCOLLECTIVE ;  /* 0x000000000000791b */ /* 0x003fe20003800000 */
.L_x_6573:
[----:B------:R-:W-:Y:S02]  /*5410*/  MOV R188, R189 ;  /* 0x000000bd00bc7202 */ /* 0x000fe40000000f00 */
[----:B------:R-:W-:-:S05]  /*5420*/  MOV R184, R191 ;  /* 0x000000bf00b87202 */ /* 0x000fca0000000f00 */
[----:B------:R-:W-:Y:S01]  /*5430*/  FADD.FTZ R192, R190, R184 ;  /* 0x000000b8bec07221 */ /* 0x000fe20000010000 */
[----:B------:R-:W-:-:S11]  /*5440*/  HFMA2.MMA R184, -RZ, RZ, 0, 1.1920928955078125e-07 ;  /* 0x00000002ffb87435 */ /* 0x000fd600000001ff */
[----:B------:R-:W-:Y:S05]  /*5450*/  WARPSYNC.COLLECTIVE R187, `(.L_x_6574) ;  /* 0x00000000bb087348 */ /* 0x000fea0003c00000 */
[----:B------:R0:W1:Y:S02]  /*5460*/  SHFL.DOWN P3, R191, R188, R184, R185 ;  /* 0x080000b8bcbf7389 */ /* 0x00006400000600b9 */
[----:B01----:R-:W-:Y:S01]  /*5470*/  ENDCOLLECTIVE ;  /* 0x000000000000791b */ /* 0x003fe20003800000 */
.L_x_6574:
[----:B------:R-:W-:Y:S02]  /*5480*/  MOV R188, R192 ;  /* 0x000000c000bc7202 */ /* 0x000fe40000000f00 */
[----:B------:R-:W-:-:S05]  /*5490*/  MOV R184, R191 ;  /* 0x000000bf00b87202 */ /* 0x000fca0000000f00 */
[----:B------:R-:W-:Y:S01]  /*54a0*/  FADD.FTZ R190, R189, R184 ;  /* 0x000000b8bdbe7221 */ /* 0x000fe20000010000 */
[----:B------:R-:W-:-:S11]  /*54b0*/  HFMA2.MMA R184, -RZ, RZ, 0, 1.1920928955078125e-07 ;  /* 0x00000002ffb87435 */ /* 0x000fd600000001ff */
[----:B------:R-:W-:Y:S05]  /*54c0*/  WARPSYNC.COLLECTIVE R187, `(.L_x_6575) ;  /* 0x00000000bb087348 */ /* 0x000fea0003c00000 */
[----:B------:R0:W1:Y:S02]  /*54d0*/  SHFL.DOWN P3, R191, R188, R184, R185 ;  /* 0x080000b8bcbf7389 */ /* 0x00006400000600b9 */
[----:B01----:R-:W-:Y:S01]  /*54e0*/  ENDCOLLECTIVE ;  /* 0x000000000000791b */ /* 0x003fe20003800000 */
.L_x_6575:
[----:B------:R-:W-:Y:S02]  /*54f0*/  MOV R188, R190 ;  /* 0x000000be00bc7202 */ /* 0x000fe40000000f00 */
[----:B------:R-:W-:-:S05]  /*5500*/  MOV R184, R191 ;  /* 0x000000bf00b87202 */ /* 0x000fca0000000f00 */
[----:B------:R-:W-:Y:S01]  /*5510*/  FADD.FTZ R189, R192, R184 ;  /* 0x000000b8c0bd7221 */ /* 0x000fe20000010000 */
[----:B------:R-:W-:-:S11]  /*5520*/  HFMA2.MMA R184, -RZ, RZ, 0, 5.9604644775390625e-08 ;  /* 0x00000001ffb87435 */ /* 0x000fd600000001ff */
[----:B------:R-:W-:Y:S05]  /*5530*/  WARPSYNC.COLLECTIVE R187, `(.L_x_6576) ;  /* 0x00000000bb087348 */ /* 0x000fea0003c00000 */
[----:B------:R0:W1:Y:S02]  /*5540*/  SHFL.DOWN P3, R191, R188, R184, R185 ;  /* 0x080000b8bcbf7389 */ /* 0x00006400000600b9 */
[----:B01----:R-:W-:Y:S01]  /*5550*/  ENDCOLLECTIVE ;  /* 0x000000000000791b */ /* 0x003fe20003800000 */
.L_x_6576:
[----:B------:R-:W-:Y:S02]  /*5560*/  MOV R188, R189 ;  /* 0x000000bd00bc7202 */ /* 0x000fe40000000f00 */
[----:B------:R-:W-:-:S07]  /*5570*/  MOV R192, R191 ;  /* 0x000000bf00c07202 */ /* 0x000fce0000000f00 */
[----:B------:R-:W-:Y:S05]  /*5580*/  WARPSYNC.COLLECTIVE R187, `(.L_x_6577) ;  /* 0x00000000bb087348 */ /* 0x000fea0003c00000 */
[----:B------:R0:W1:Y:S02]  /*5590*/  SHFL.DOWN P3, R191, R188, R184, R185 ;  /* 0x080000b8bcbf7389 */ /* 0x00006400000600b9 */
[----:B01----:R-:W-:Y:S01]  /*55a0*/  ENDCOLLECTIVE ;  /* 0x000000000000791b */ /* 0x003fe20003800000 */
.L_x_6577:
[----:B------:R-:W-:Y:S01]  /*55b0*/  MOV R185, R191 ;  /* 0x000000bf00b97202 */ /* 0x000fe20000000f00 */
[----:B------:R-:W-:Y:S06]  /*55c0*/  BRA `(.L_x_6578) ;  /* 0xffffffcc00e87947 */ /* 0x000fec000383ffff */
.L_x_6579:
        /* <DEDUP_REMOVED lines=11> */
.L_x_13954:


//--------------------- .text._ZN10layer_norm13ln_bwd_kernelINS_13Kernel_traitsIf13__nv_bfloat16fS2_fjLj4096ELj1ELj1ELj4ELj16ENS_18Kernel_traits_baseILj4096EfS2_fS2_fjLj128EEEEELb1ELb1ELb0ELb1EEEvNS_9BwdParamsE --------------------------
	.section	.text._ZN10layer_norm13ln_bwd_kernelINS_13Kernel_traitsIf13__nv_bfloat16fS2_fjLj4096ELj1ELj1ELj4ELj16ENS_18Kernel_traits_baseILj4096EfS2_fS2_fjLj128EEEEELb1ELb1ELb0ELb1EEEvNS_9BwdParamsE,"ax",@progbits
	.align	128
        .global         _ZN10layer_norm13ln_bwd_kernelINS_13Kernel_traitsIf13__nv_bfloat16fS2_fjLj4096ELj1ELj1ELj4ELj16ENS_18Kernel_traits_baseILj4096EfS2_fS2_fjLj128EEEEELb1ELb1ELb0ELb1EEEvNS_9BwdParamsE
        .type           _ZN10layer_norm13ln_bwd_kernelINS_13Kernel_traitsIf13__nv_bfloat16fS2_fjLj4096ELj1ELj1ELj4ELj16ENS_18Kernel_traits_baseILj4096EfS2_fS2_fjLj128EEEEELb1ELb1ELb0ELb1EEEvNS_9BwdParamsE,@function
        .size           _ZN10layer_norm13ln_bwd_kernelINS_13Kernel_traitsIf13__nv_bfloat16fS2_fjLj4096ELj1ELj1ELj4ELj16ENS_18Kernel_traits_baseILj4096EfS2_fS2_fjLj128EEEEELb1ELb1ELb0ELb1EEEvNS_9BwdParamsE,(.L_x_13955 - _ZN10layer_norm13ln_bwd_kernelINS_13Kernel_traitsIf13__nv_bfloat16fS2_fjLj4096ELj1ELj1ELj4ELj16ENS_18Kernel_traits_baseILj4096EfS2_fS2_fjLj128EEEEELb1ELb1ELb0ELb1EEEvNS_9BwdParamsE)
        .other          _ZN10layer_norm13ln_bwd_kernelINS_13Kernel_traitsIf13__nv_bfloat16fS2_fjLj4096ELj1ELj1ELj4ELj16ENS_18Kernel_traits_baseILj4096EfS2_fS2_fjLj128EEEEELb1ELb1ELb0ELb1EEEvNS_9BwdParamsE,@"STO_CUDA_ENTRY STV_DEFAULT"
_ZN10layer_norm13ln_bwd_kernelINS_13Kernel_traitsIf13__nv_bfloat16fS2_fjLj4096ELj1ELj1ELj4ELj16ENS_18Kernel_traits_baseILj4096EfS2_fS2_fjLj128EEEEELb1ELb1ELb0ELb1EEEvNS_9BwdParamsE:
.text._ZN10layer_norm13ln_bwd_kernelINS_13Kernel_traitsIf13__nv_bfloat16fS2_fjLj4096ELj1ELj1ELj4ELj16ENS_18Kernel_traits_baseILj4096EfS2_fS2_fjLj128EEEEELb1ELb1ELb0ELb1EEEvNS_9BwdParamsE:
[----:B------:R-:W0:Y:S01]  /*0000*/  LDC R1, c[0x0][0x28] ;  /* 0x00000a00ff017b82 */ /* 0x000e220000000800 */
[----:B------:R-:W1:Y:S07]  /*0010*/  S2R R0, SR_TID.X ;  /* 0x0000000000007919 */ /* 0x000e6e0000002100 */
[----:B------:R-:W1:Y:S01]  /*0020*/  S2UR UR4, SR_CTAID.X ;  /* 0x00000000000479c3 */ /* 0x000e620000002500 */
        /* <DEDUP_REMOVED lines=62> */
.L_x_6580:
        /* <DEDUP_REMOVED lines=81> */
[----:B------:R-:W-:Y:S02]  /*0920*/  MOV R196, RZ ;  /* 0x000000ff00c47202 */ /* 0x000fe40000000f00 */
        /* <DEDUP_REMOVED lines=10> */
[----:B------:R-:W-:-:S03]  /*09d0*/  CS2R R182, SRZ ;  /* 0x0000000000b67805 */ /* 0x000fc6000001ff00 */
[----:B------:R-:W5:Y:S04]  /*09e0*/  LDG.E.128 R44, desc[UR4][R4.64+0x1010] ;  /* 0x00101004042c7981 */ /* 0x000f68000c1e1d00 */
[----:B------:R-:W5:Y:S04]  /*09f0*/  LDG.E.128 R40, desc[UR4][R4.64+0x2000] ;  /* 0x0020000404287981 */ /* 0x000f68000c1e1d00 */
[----:B------:R-:W5:Y:S04]  /*0a00*/  LDG.E.128 R36, desc[UR4][R4.64+0x2010] ;  /* 0x0020100404247981 */ /* 0x000f68000c1e1d00 */
[----:B------:R-:W5:Y:S04]  /*0a10*/  LDG.E.128 R32, desc[UR4][R4.64+0x3000] ;  /* 0x0030000404207981 */ /* 0x000f68000c1e1d00 */
[----:B------:R1:W5:Y:S02]  /*0a20*/  LDG.E.128 R28, desc[UR4][R4.64+0x3010] ;  /* 0x00301004041c7981 */ /* 0x000364000c1e1d00 */
[----:B01----:R-:W-:-:S07]  /*0a30*/  CS2R R4, SRZ ;  /* 0x0000000000047805 */ /* 0x003fce000001ff00 */
.L_x_6583:
        /* <DEDUP_REMOVED lines=12> */
[----:B------:R-:W0:Y:S01]  /*0b00*/  LDC.64 R184, c[0x0][0x258] ;  /* 0x00009600ffb87b82 */ /* 0x000e220000000a00 */
[----:B--2---:R-:W-:Y:S01]  /*0b10*/  IMAD.WIDE R134, R17, 0x4, R134 ;  /* 0x0000000411867825 */ /* 0x004fe200078e0286 */
[----:B------:R-:W2:Y:S01]  /*0b20*/  @P0 LDG.E.U16 R205, desc[UR4][R132.64] ;  /* 0x0000000484cd0981 */ /* 0x000ea2000c1e1500 */
[----:B------:R-:W-:-:S03]  /*0b30*/  LEA.HI.SX32 R199, R137, R136, 0x1d ;  /* 0x0000008889c77211 */ /* 0x000fc600078feaff */
[----:B------:R-:W2:Y:S01]  /*0b40*/  LDG.E R211, desc[UR4][R134.64] ;  /* 0x0000000486d37981 */ /* 0x000ea2000c1e1900 */
[C---:B------:R-:W-:Y:S01]  /*0b50*/  IADD3 R198, R199.reuse, 0x80, RZ ;  /* 0x00000080c7c67810 */ /* 0x040fe20007ffe0ff */
[C---:B---3--:R-:W-:Y:S01]  /*0b60*/  IMAD.WIDE.U32 R140, R199.reuse, 0x20, R164 ;  /* 0x00000020c78c7825 */ /* 0x048fe200078e00a4 */
[C---:B------:R-:W-:Y:S01]  /*0b70*/  IADD3 R197, R199.reuse, 0x100, RZ ;  /* 0x00000100c7c57810 */ /* 0x040fe20007ffe0ff */
[----:B------:R-:W1:Y:S01]  /*0b80*/  LDC.64 R200, c[0x0][0x2c8] ;  /* 0x0000b200ffc87b82 */ /* 0x000e620000000a00 */
[----:B------:R-:W-:-:S03]  /*0b90*/  IADD3 R190, R199, 0x180, RZ ;  /* 0x00000180c7be7810 */ /* 0x000fc60007ffe0ff */
[----:B------:R-:W-:Y:S01]  /*0ba0*/  IMAD.WIDE.U32 R156, R197, 0x20, R164 ;  /* 0x00000020c59c7825 */ /* 0x000fe200078e00a4 */
[----:B------:R-:W3:Y:S03]  /*0bb0*/  LDG.E.128 R132, desc[UR4][R140.64] ;  /* 0x000000048c847981 */ /* 0x000ee6000c1e1d00 */
[--C-:B----4-:R-:W-:Y:S01]  /*0bc0*/  IMAD.WIDE.U32 R136, R199, 0x10, R176.reuse ;  /* 0x00000010c7887825 */ /* 0x110fe200078e00b0 */
[----:B------:R-:W4:Y:S01]  /*0bd0*/  LDC.64 R206, c[0x0][0x240] ;  /* 0x00009000ffce7b82 */ /* 0x000f220000000a00 */
[----:B------:R-:W4:Y:S02]  /*0be0*/  LDG.E.128 R152, desc[UR4][R156.64] ;  /* 0x000000049c987981 */ /* 0x000f24000c1e1d00 */
[--C-:B------:R-:W-:Y:S02]  /*0bf0*/  IMAD.WIDE.U32 R168, R198, 0x10, R176.reuse ;  /* 0x00000010c6a87825 */ /* 0x100fe400078e00b0 */
[----:B------:R-:W4:Y:S02]  /*0c00*/  LDG.E.128 R136, desc[UR4][R136.64] ;  /* 0x0000000488887981 */ /* 0x000f24000c1e1d00 */
[----:B------:R-:W-:-:S02]  /*0c10*/  IMAD.WIDE.U32 R172, R197, 0x10, R176 ;  /* 0x00000010c5ac7825 */ /* 0x000fc400078e00b0 */
[----:B------:R-:W4:Y:S02]  /*0c20*/  LDG.E.128 R140, desc[UR4][R140.64+0x10] ;  /* 0x000010048c8c7981 */ /* 0x000f24000c1e1d00 */
[----:B------:R-:W-:Y:S01]  /*0c30*/  IMAD.WIDE.U32 R176, R190, 0x10, R176 ;  /* 0x00000010beb07825 */ /* 0x000fe200078e00b0 */
[----:B------:R-:W-:Y:S01]  /*0c40*/  ISETP.NE.AND P3, PT, RZ, UR10, PT ;  /* 0x0000000aff007c0c */ /* 0x000fe2000bf65270 */
[----:B------:R-:W4:Y:S02]  /*0c50*/  LDG.E.128 R156, desc[UR4][R156.64+0x10] ;  /* 0x000010049c9c7981 */ /* 0x000f24000c1e1d00 */
[----:B0-----:R-:W-:Y:S02]  /*0c60*/  IMAD.WIDE R184, R17, 0x4, R184 ;  /* 0x0000000411b87825 */ /* 0x001fe400078e02b8 */
[----:B------:R-:W4:Y:S02]  /*0c70*/  LDG.E.128 R176, desc[UR4][R176.64] ;  /* 0x00000004b0b07981 */ /* 0x000f24000c1e1d00 */
[----:B------:R-:W-:-:S02]  /*0c80*/  IMAD.WIDE.U32 R148, R198, 0x20, R164 ;  /* 0x00000020c6947825 */ /* 0x000fc400078e00a4 */
[----:B------:R0:W4:Y:S04]  /*0c90*/  LDG.E R191, desc[UR4][R184.64] ;  /* 0x00000004b8bf7981 */ /* 0x000128000c1e1900 */
[----:B------:R-:W4:Y:S01]  /*0ca0*/  LDG.E.128 R144, desc[UR4][R148.64] ;  /* 0x0000000494907981 */ /* 0x000f22000c1e1d00 */
[----:B-1----:R-:W-:Y:S02]  /*0cb0*/  ISETP.NE.U32.AND P1, PT, R200, RZ, PT ;  /* 0x000000ffc800720c */ /* 0x002fe40003f25070 */
[----:B------:R-:W-:Y:S01]  /*0cc0*/  LOP3.LUT P4, RZ, R204, 0xff, RZ, 0xc0, !PT ;  /* 0x000000ffccff7812 */ /* 0x000fe2000788c0ff */
[----:B------:R-:W4:Y:S01]  /*0cd0*/  LDG.E.128 R168, desc[UR4][R168.64] ;  /* 0x00000004a8a87981 */ /* 0x000f22000c1e1d00 */
[----:B------:R-:W-:Y:S01]  /*0ce0*/  ISETP.NE.AND.EX P1, PT, R201, RZ, PT, P1 ;  /* 0x000000ffc900720c */ /* 0x000fe20003f25310 */
[----:B------:R-:W-:-:S02]  /*0cf0*/  IMAD.WIDE.U32 R164, R190, 0x20, R164 ;  /* 0x00000020bea47825 */ /* 0x000fc400078e00a4 */
[----:B------:R-:W4:Y:S04]  /*0d00*/  LDG.E.128 R172, desc[UR4][R172.64] ;  /* 0x00000004acac7981 */ /* 0x000f28000c1e1d00 */
[----:B------:R-:W4:Y:S04]  /*0d10*/  LDG.E.128 R148, desc[UR4][R148.64+0x10] ;  /* 0x0000100494947981 */ /* 0x000f28000c1e1d00 */
[----:B------:R-:W4:Y:S02]  /*0d20*/  LDG.E.128 R160, desc[UR4][R164.64] ;  /* 0x00000004a4a07981 */ /* 0x000f24000c1e1d00 */
[----:B0-----:R-:W0:Y:S08]  /*0d30*/  @P1 LDC.64 R184, c[0x0][0x2c8] ;  /* 0x0000b200ffb81b82 */ /* 0x001e300000000a00 */
[----:B------:R-:W1:Y:S01]  /*0d40*/  @P1 LDC.64 R188, c[0x0][0x2c8] ;  /* 0x0000b200ffbc1b82 */ /* 0x000e620000000a00 */
[----:B------:R-:W4:Y:S07]  /*0d50*/  LDG.E.128 R164, desc[UR4][R164.64+0x10] ;  /* 0x00001004a4a47981 */ /* 0x000f2e000c1e1d00 */
[----:B------:R-:W1:Y:S08]  /*0d60*/  @P1 LDC.64 R186, c[0x0][0x2c8] ;  /* 0x0000b200ffba1b82 */ /* 0x000e700000000a00 */
[----:B------:R-:W1:Y:S01]  /*0d70*/  @P1 LDC.64 R194, c[0x0][0x2c8] ;  /* 0x0000b200ffc21b82 */ /* 0x000e620000000a00 */
[----:B0-----:R-:W-:-:S05]  /*0d80*/  @P1 IMAD.WIDE.U32 R184, R199, 0x20, R184 ;  /* 0x00000020c7b81825 */ /* 0x001fca00078e00b8 */
[----:B-----5:R-:W5:Y:S01]  /*0d90*/  @P1 LDG.E.128 R92, desc[UR4][R184.64] ;  /* 0x00000004b85c1981 */ /* 0x020f62000c1e1d00 */
[----:B-1----:R-:W-:-:S03]  /*0da0*/  @P1 IMAD.WIDE.U32 R188, R198, 0x20, R188 ;  /* 0x00000020c6bc1825 */ /* 0x002fc600078e00bc */
[----:B------:R-:W5:Y:S04]  /*0db0*/  @P1 LDG.E.128 R96, desc[UR4][R184.64+0x10] ;  /* 0x00001004b8601981 */ /* 0x000f68000c1e1d00 */
[----:B------:R-:W5:Y:S01]  /*0dc0*/  @P1 LDG.E.128 R100, desc[UR4][R188.64] ;  /* 0x00000004bc641981 */ /* 0x000f62000c1e1d00 */
[----:B------:R-:W-:-:S03]  /*0dd0*/  @P1 IMAD.WIDE.U32 R186, R197, 0x20, R186 ;  /* 0x00000020c5ba1825 */ /* 0x000fc600078e00ba */
[----:B------:R0:W5:Y:S04]  /*0de0*/  @P1 LDG.E.128 R104, desc[UR4][R188.64+0x10] ;  /* 0x00001004bc681981 */ /* 0x000168000c1e1d00 */
[----:B------:R-:W5:Y:S01]  /*0df0*/  @P1 LDG.E.128 R108, desc[UR4][R186.64] ;  /* 0x00000004ba6c1981 */ /* 0x000f62000c1e1d00 */
[----:B------:R-:W-:-:S03]  /*0e00*/  @P1 IMAD.WIDE.U32 R194, R190, 0x20, R194 ;  /* 0x00000020bec21825 */ /* 0x000fc600078e00c2 */
[----:B------:R1:W5:Y:S04]  /*0e10*/  @P1 LDG.E.128 R112, desc[UR4][R186.64+0x10] ;  /* 0x00001004ba701981 */ /* 0x000368000c1e1d00 */
[----:B------:R-:W5:Y:S04]  /*0e20*/  @P1 LDG.E.128 R116, desc[UR4][R194.64] ;  /* 0x00000004c2741981 */ /* 0x000f68000c1e1d00 */
[----:B------:R-:W5:Y:S01]  /*0e30*/  @P1 LDG.E.128 R120, desc[UR4][R194.64+0x10] ;  /* 0x00001004c2781981 */ /* 0x000f62000c1e1d00 */
[----:B------:R-:W-:Y:S02]  /*0e40*/  LOP3.LUT P1, RZ, R233, 0x1f, RZ, 0xc0, !PT ;  /* 0x0000001fe9ff7812 */ /* 0x000fe4000782c0ff */
[----:B--2---:R-:W-:-:S05]  /*0e50*/  FSEL R211, R211, RZ, !P3 ;  /* 0x000000ffd3d37208 */ /* 0x004fca0005800000 */
[C---:B---3--:R-:W-:Y:S01]  /*0e60*/  FADD.FTZ R204, -R211.reuse, R132 ;  /* 0x00000084d3cc7221 */ /* 0x048fe20000010100 */
[C---:B------:R-:W-:Y:S01]  /*0e70*/  FADD.FTZ R135, -R211.reuse, R135 ;  /* 0x00000087d3877221 */ /* 0x040fe20000010100 */
[C---:B----4-:R-:W-:Y:S01]  /*0e80*/  PRMT R232, R138.reuse, 0x7632, R232 ;  /* 0x000076328ae87816 */ /* 0x050fe200000000e8 */
[C---:B------:R-:W-:Y:S01]  /*0e90*/  FADD.FTZ R208, -R211.reuse, R140 ;  /* 0x0000008cd3d07221 */ /* 0x040fe20000010100 */
[C---:B------:R-:W-:Y:S01]  /*0ea0*/  FADD.FTZ R140, -R211.reuse, R154 ;  /* 0x0000009ad38c7221 */ /* 0x040fe20000010100 */
[----:B------:R-:W-:Y:S02]  /*0eb0*/  SHF.L.U32 R138, R138, 0x10, RZ ;  /* 0x000000108a8a7819 */ /* 0x000fe400000006ff */
[C---:B------:R-:W-:Y:S01]  /*0ec0*/  PRMT R215, R136.reuse, 0x7632, R215 ;  /* 0x0000763288d77816 */ /* 0x040fe200000000d7 */
[----:B------:R-:W-:Y:S01]  /*0ed0*/  FADD.FTZ R141, -R211, R141 ;  /* 0x0000008dd38d7221 */ /* 0x000fe20000010100 */
[----:B------:R-:W-:Y:S02]  /*0ee0*/  SHF.L.U32 R136, R136, 0x10, RZ ;  /* 0x0000001088887819 */ /* 0x000fe400000006ff */
[----:B------:R-:W-:-:S02]  /*0ef0*/  PRMT R237, R176, 0x7632, R237 ;  /* 0x00007632b0ed7816 */ /* 0x000fc400000000ed */
[----:B------:R-:W-:Y:S01]  /*0f00*/  SHF.L.U32 R154, R176, 0x10, RZ ;  /* 0x00000010b09a7819 */ /* 0x000fe200000006ff */
[----:B------:R-:W-:Y:S01]  /*0f10*/  FMUL.FTZ R176, R191, R208 ;  /* 0x000000d0bfb07220 */ /* 0x000fe20000410000 */
[----:B------:R-:W-:Y:S01]  /*0f20*/  PRMT R234, R139, 0x7632, R234 ;  /* 0x000076328bea7816 */ /* 0x000fe200000000ea */
[----:B------:R-:W-:Y:S01]  /*0f30*/  FADD.FTZ R212, -R211, R146 ;  /* 0x00000092d3d47221 */ /* 0x000fe20000010100 */
[----:B------:R-:W-:Y:S01]  /*0f40*/  FMUL.FTZ R146, R191, R204 ;  /* 0x000000ccbf927220 */ /* 0x000fe20000410000 */
[----:B------:R-:W-:Y:S01]  /*0f50*/  FADD.FTZ R231, R138, R231 ;  /* 0x000000e78ae77221 */ /* 0x000fe20000010000 */
[-C--:B------:R-:W-:Y:S01]  /*0f60*/  FFMA.FTZ R26, R176, R138.reuse, R26 ;  /* 0x0000008ab01a7223 */ /* 0x080fe2000001001a */
[----:B------:R-:W-:Y:S01]  /*0f70*/  FMUL.FTZ R233, R84, R138 ;  /* 0x0000008a54e97220 */ /* 0x000fe20000410000 */
[----:B------:R-:W-:Y:S01]  /*0f80*/  FADD.FTZ R213, -R211, R147 ;  /* 0x00000093d3d57221 */ /* 0x000fe20000010100 */
[C---:B------:R-:W-:Y:S01]  /*0f90*/  FMUL.FTZ R239, R191.reuse, R135 ;  /* 0x00000087bfef7220 */ /* 0x040fe20000410000 */
[----:B------:R-:W2:Y:S01]  /*0fa0*/  LDL.LU R138, [R1+0xc] ;  /* 0x00000c00018a7983 */ /* 0x000ea20000300800 */
[----:B------:R-:W-:Y:S01]  /*0fb0*/  FADD.FTZ R227, R136, R227 ;  /* 0x000000e388e37221 */ /* 0x000fe20000010000 */
[-C--:B------:R-:W-:Y:S01]  /*0fc0*/  FFMA.FTZ R182, R146, R136.reuse, R182 ;  /* 0x0000008892b67223 */ /* 0x080fe200000100b6 */
[----:B------:R-:W-:Y:S01]  /*0fd0*/  FMUL.FTZ R147, R88, R136 ;  /* 0x0000008858937220 */ /* 0x000fe20000410000 */
[----:B------:R-:W-:Y:S01]  /*0fe0*/  SHF.L.U32 R135, R234, 0x10, RZ ;  /* 0x00000010ea877819 */ /* 0x000fe200000006ff */
[----:B------:R-:W3:Y:S01]  /*0ff0*/  LDL.LU R208, [R1+0x14] ;  /* 0x0000140001d07983 */ /* 0x000ee20000300800 */
[----:B------:R-:W-:-:S03]  /*1000*/  FMUL.FTZ R234, R191, R141 ;  /* 0x0000008dbfea7220 */ /* 0x000fc60000410000 */
[----:B------:R-:W4:Y:S04]  /*1010*/  LDL.LU R136, [R1+0x1c] ;  /* 0x00001c0001887983 */ /* 0x000f280000300800 */
[----:B------:R-:W4:Y:S01]  /*1020*/  LDL.LU R141, [R1+0x4] ;  /* 0x00000400018d7983 */ /* 0x000f220000300800 */
[----:B------:R-:W-:-:S04]  /*1030*/  IMAD.WIDE.U32 R202, R199, 0x8, R206 ;  /* 0x00000008c7ca7825 */ /* 0x000fc800078e00ce */
[C---:B------:R-:W-:Y:S01]  /*1040*/  FADD.FTZ R240, -R211.reuse, R134 ;  /* 0x00000086d3f07221 */ /* 0x040fe20000010100 */
[----:B------:R-:W-:Y:S01]  /*1050*/  FADD.FTZ R134, -R211, R153 ;  /* 0x00000099d3867221 */ /* 0x000fe20000010100 */
[----:B0-----:R-:W-:-:S04]  /*1060*/  IMAD.WIDE.U32 R188, R198, 0x8, R206 ;  /* 0x00000008c6bc7825 */ /* 0x001fc800078e00ce */
[C---:B------:R-:W-:Y:S01]  /*1070*/  FADD.FTZ R209, -R211.reuse, R142 ;  /* 0x0000008ed3d17221 */ /* 0x040fe20000010100 */
[----:B------:R-:W-:Y:S01]  /*1080*/  FADD.FTZ R153, -R211, R163 ;  /* 0x000000a3d3997221 */ /* 0x000fe20000010100 */
[----:B-1----:R-:W-:-:S04]  /*1090*/  IMAD.WIDE.U32 R186, R197, 0x8, R206 ;  /* 0x00000008c5ba7825 */ /* 0x002fc800078e00ce */
[----:B------:R-:W-:Y:S01]  /*10a0*/  FADD.FTZ R142, -R211, R159 ;  /* 0x0000009fd38e7221 */ /* 0x000fe20000010100 */
[----:B------:R-:W-:-:S04]  /*10b0*/  IMAD.WIDE.U32 R184, R190, 0x8, R206 ;  /* 0x00000008beb87825 */ /* 0x000fc800078e00ce */
[C---:B------:R-:W-:Y:S01]  /*10c0*/  FADD.FTZ R206, -R211.reuse, R149 ;  /* 0x00000095d3ce7221 */ /* 0x040fe20000010100 */
[----:B------:R-:W-:Y:S01]  /*10d0*/  FADD.FTZ R149, -R211, R164 ;  /* 0x000000a4d3957221 */ /* 0x000fe20000010100 */
[C---:B------:R-:W-:Y:S01]  /*10e0*/  PRMT R163, R170.reuse, 0x7632, R163 ;  /* 0x00007632aaa37816 */ /* 0x040fe200000000a3 */
[----:B------:R0:W5:Y:S01]  /*10f0*/  LDG.E.64 R194, desc[UR4][R202.64] ;  /* 0x00000004cac27981 */ /* 0x000162000c1e1b00 */
[----:B------:R-:W-:Y:S02]  /*1100*/  SHF.L.U32 R164, R170, 0x10, RZ ;  /* 0x00000010aaa47819 */ /* 0x000fe400000006ff */
[----:B------:R-:W-:Y:S02]  /*1110*/  SHF.L.U32 R159, R172, 0x10, RZ ;  /* 0x00000010ac9f7819 */ /* 0x000fe400000006ff */
[----:B------:R-:W-:Y:S01]  /*1120*/  PRMT R216, R173, 0x7632, R216 ;  /* 0x00007632add87816 */ /* 0x000fe200000000d8 */
[----:B------:R-:W-:Y:S01]  /*1130*/  FADD.FTZ R241, -R211, R133 ;  /* 0x00000085d3f17221 */ /* 0x000fe20000010100 */
[----:B------:R-:W-:-:S02]  /*1140*/  SHF.L.U32 R170, R173, 0x10, RZ ;  /* 0x00000010adaa7819 */ /* 0x000fc400000006ff */
[----:B------:R-:W-:Y:S01]  /*1150*/  PRMT R217, R172, 0x7632, R217 ;  /* 0x00007632acd97816 */ /* 0x000fe200000000d9 */
[----:B------:R-:W-:Y:S01]  /*1160*/  FADD.FTZ R210, -R211, R144 ;  /* 0x00000090d3d27221 */ /* 0x000fe20000010100 */
[C---:B------:R-:W-:Y:S02]  /*1170*/  PRMT R173, R174.reuse, 0x7632, R173 ;  /* 0x00007632aead7816 */ /* 0x040fe400000000ad */
[----:B------:R-:W-:Y:S02]  /*1180*/  SHF.L.U32 R139, R139, 0x10, RZ ;  /* 0x000000108b8b7819 */ /* 0x000fe400000006ff */
[C---:B------:R-:W-:Y:S02]  /*1190*/  PRMT R236, R179.reuse, 0x7632, R236 ;  /* 0x00007632b3ec7816 */ /* 0x040fe400000000ec */
[----:B------:R-:W-:Y:S02]  /*11a0*/  SHF.L.U32 R132, R179, 0x10, RZ ;  /* 0x00000010b3847819 */ /* 0x000fe400000006ff */
[----:B------:R-:W-:Y:S01]  /*11b0*/  SHF.L.U32 R215, R215, 0x10, RZ ;  /* 0x00000010d7d77819 */ /* 0x000fe200000006ff */
[----:B------:R-:W-:Y:S01]  /*11c0*/  FMUL.FTZ R212, R191, R212 ;  /* 0x000000d4bfd47220 */ /* 0x000fe20000410000 */
[----:B------:R-:W-:Y:S01]  /*11d0*/  SHF.L.U32 R174, R174, 0x10, RZ ;  /* 0x00000010aeae7819 */ /* 0x000fe200000006ff */
[----:B0-----:R-:W-:Y:S01]  /*11e0*/  FADD.FTZ R202, -R211, R148 ;  /* 0x00000094d3ca7221 */ /* 0x001fe20000010100 */
[----:B------:R-:W-:Y:S01]  /*11f0*/  SHF.L.U32 R172, R175, 0x10, RZ ;  /* 0x00000010afac7819 */ /* 0x000fe200000006ff */
[--C-:B------:R-:W-:Y:S01]  /*1200*/  FADD.FTZ R148, -R211, R166.reuse ;  /* 0x000000a6d3947221 */ /* 0x100fe20000010100 */
[----:B------:R-:W-:Y:S01]  /*1210*/  FMUL.FTZ R179, R191, R209 ;  /* 0x000000d1bfb37220 */ /* 0x000fe20000410000 */
[----:B------:R-:W-:Y:S01]  /*1220*/  FADD.FTZ R144, -R211, R155 ;  /* 0x0000009bd3907221 */ /* 0x000fe20000010100 */
[----:B------:R-:W-:Y:S01]  /*1230*/  PRMT R166, R169, 0x7632, R166 ;  /* 0x00007632a9a67816 */ /* 0x000fe200000000a6 */
[----:B------:R-:W-:Y:S01]  /*1240*/  FADD.FTZ R155, -R211, R160 ;  /* 0x000000a0d39b7221 */ /* 0x000fe20000010100 */
        /* <DEDUP_REMOVED lines=9> */
[----:B------:R-:W-:Y:S01]  /*12e0*/  FMUL.FTZ R178, R86, R139 ;  /* 0x0000008b56b27220 */ /* 0x000fe20000410000 */
[----:B------:R-:W-:Y:S01]  /*12f0*/  FMUL.FTZ R202, R191, R202 ;  /* 0x000000cabfca7220 */ /* 0x000fe20000410000 */
[----:B------:R-:W-:Y:S01]  /*1300*/  MOV R139, R237 ;  /* 0x000000ed008b7202 */ /* 0x000fe20000000f00 */
[-C--:B------:R-:W-:Y:S01]  /*1310*/  FFMA.FTZ R183, R241, R215.reuse, R183 ;  /* 0x000000d7f1b77223 */ /* 0x080fe200000100b7 */
[----:B------:R-:W-:Y:S01]  /*1320*/  MOV R192, 0x3f800000 ;  /* 0x3f80000000c07802 */ /* 0x000fe20000000f00 */
[----:B------:R-:W-:Y:S01]  /*1330*/  FADD.FTZ R226, R215, R226 ;  /* 0x000000e2d7e27221 */ /* 0x000fe20000010000 */
[----:B------:R-:W-:Y:S01]  /*1340*/  FMUL.FTZ R237, R89, R215 ;  /* 0x000000d759ed7220 */ /* 0x000fe20000410000 */
[----:B------:R-:W-:Y:S01]  /*1350*/  @P0 SHF.L.U32 R192, R205, 0x10, RZ ;  /* 0x00000010cdc00819 */ /* 0x000fe200000006ff */
[----:B------:R-:W-:Y:S01]  /*1360*/  FADD.FTZ R248, R169, R248 ;  /* 0x000000f8a9f87221 */ /* 0x000fe20000010000 */
[-C--:B------:R-:W-:Y:S01]  /*1370*/  FFMA.FTZ R20, R212, R169.reuse, R20 ;  /* 0x000000a9d4147223 */ /* 0x080fe20000010014 */
[----:B------:R-:W-:Y:S01]  /*1380*/  FMUL.FTZ R215, R82, R169 ;  /* 0x000000a952d77220 */ /* 0x000fe20000410000 */
[----:B------:R-:W-:Y:S01]  /*1390*/  FADD.FTZ R205, -R211, R143 ;  /* 0x0000008fd3cd7221 */ /* 0x000fe20000010100 */
[----:B------:R-:W-:Y:S01]  /*13a0*/  MOV R209, R235 ;  /* 0x000000eb00d17202 */ /* 0x000fe20000000f00 */
[----:B------:R-:W-:Y:S01]  /*13b0*/  FADD.FTZ R250, R164, R250 ;  /* 0x000000faa4fa7221 */ /* 0x000fe20000010000 */
[-C--:B------:R-:W-:Y:S01]  /*13c0*/  FFMA.FTZ R18, R202, R164.reuse, R18 ;  /* 0x000000a4ca127223 */ /* 0x080fe20000010012 */
[----:B------:R-:W-:Y:S01]  /*13d0*/  FMUL.FTZ R204, R76, R164 ;  /* 0x000000a44ccc7220 */ /* 0x000fe20000410000 */
[----:B------:R-:W-:Y:S01]  /*13e0*/  SHF.L.U32 R169, R173, 0x10, RZ ;  /* 0x00000010ada97819 */ /* 0x000fe200000006ff */
[----:B------:R-:W-:Y:S01]  /*13f0*/  FADD.FTZ R143, -R211, R156 ;  /* 0x0000009cd38f7221 */ /* 0x000fe20000010100 */
[----:B------:R-:W-:Y:S01]  /*1400*/  FMUL.FTZ R173, R191, R158 ;  /* 0x0000009ebfad7220 */ /* 0x000fe20000410000 */
[----:B------:R-:W-:Y:S01]  /*1410*/  FADD.FTZ R156, -R211, R162 ;  /* 0x000000a2d39c7221 */ /* 0x000fe20000010100 */
[----:B------:R-:W-:Y:S01]  /*1420*/  SHF.L.U32 R232, R232, 0x10, RZ ;  /* 0x00000010e8e87819 */ /* 0x000fe200000006ff */
[----:B------:R-:W-:Y:S01]  /*1430*/  FADD.FTZ R242, R135, R242 ;  /* 0x000000f287f27221 */ /* 0x000fe20000010000 */
[----:B------:R-:W-:Y:S01]  /*1440*/  SHF.L.U32 R162, R177, 0x10, RZ ;  /* 0x00000010b1a27819 */ /* 0x000fe200000006ff */
[----:B------:R-:W-:Y:S01]  /*1450*/  FMUL.FTZ R177, R191, R205 ;  /* 0x000000cdbfb17220 */ /* 0x000fe20000410000 */
[C---:B------:R-:W-:Y:S01]  /*1460*/  FADD.FTZ R133, -R211.reuse, R152 ;  /* 0x00000098d3857221 */ /* 0x040fe20000010100 */
[----:B------:R-:W-:Y:S01]  /*1470*/  FADD.FTZ R152, -R211, R167 ;  /* 0x000000a7d3987221 */ /* 0x000fe20000010100 */
[----:B------:R-:W-:Y:S01]  /*1480*/  FADD.FTZ R230, R232, R230 ;  /* 0x000000e6e8e67221 */ /* 0x000fe20000010000 */
[-C--:B------:R-:W-:Y:S01]  /*1490*/  FFMA.FTZ R27, R234, R232.reuse, R27 ;  /* 0x000000e8ea1b7223 */ /* 0x080fe2000001001b */
[----:B------:R-:W-:Y:S01]  /*14a0*/  FMUL.FTZ R235, R85, R232 ;  /* 0x000000e855eb7220 */ /* 0x000fe20000410000 */
[----:B------:R-:W-:Y:S01]  /*14b0*/  FMUL.FTZ R167, R191, R134 ;  /* 0x00000086bfa77220 */ /* 0x000fe20000410000 */
[-C--:B------:R-:W-:Y:S01]  /*14c0*/  FFMA.FTZ R25, R177, R135.reuse, R25 ;  /* 0x00000087b1197223 */ /* 0x080fe20000010019 */
[----:B------:R-:W-:Y:S01]  /*14d0*/  FMUL.FTZ R232, R87, R135 ;  /* 0x0000008757e87220 */ /* 0x000fe20000410000 */
[----:B------:R-:W-:Y:S01]  /*14e0*/  SHF.L.U32 R134, R139, 0x10, RZ ;  /* 0x000000108b867819 */ /* 0x000fe200000006ff */
[----:B------:R-:W5:Y:S04]  /*14f0*/  LDG.E.64 R188, desc[UR4][R188.64] ;  /* 0x00000004bcbc7981 */ /* 0x000f68000c1e1b00 */
[----:B------:R-:W5:Y:S04]  /*1500*/  LDG.E.64 R186, desc[UR4][R186.64] ;  /* 0x00000004baba7981 */ /* 0x000f68000c1e1b00 */
[----:B------:R-:W5:Y:S01]  /*1510*/  LDG.E.64 R184, desc[UR4][R184.64] ;  /* 0x00000004b8b87981 */ /* 0x000f62000c1e1b00 */
[----:B--2---:R-:W-:Y:S01]  /*1520*/  FADD.FTZ R138, R170, R138 ;  /* 0x0000008aaa8a7221 */ /* 0x004fe20000010000 */
[----:B---3--:R-:W-:Y:S01]  /*1530*/  FADD.FTZ R208, R174, R208 ;  /* 0x000000d0aed07221 */ /* 0x008fe20000010000 */
[----:B----4-:R-:W-:Y:S01]  /*1540*/  FADD.FTZ R136, R172, R136 ;  /* 0x00000088ac887221 */ /* 0x010fe20000010000 */
[----:B------:R-:W-:-:S05]  /*1550*/  FADD.FTZ R141, R159, R141 ;  /* 0x0000008d9f8d7221 */ /* 0x000fca0000010000 */
[----:B------:R-:W-:Y:S04]  /*1560*/  STL [R1+0x4], R141 ;  /* 0x0000048d01007387 */ /* 0x000fe80000100800 */
[----:B------:R0:W-:Y:S04]  /*1570*/  STL [R1+0xc], R138 ;  /* 0x00000c8a01007387 */ /* 0x0001e80000100800 */
[----:B------:R-:W-:Y:S04]  /*1580*/  STL [R1+0x14], R208 ;  /* 0x000014d001007387 */ /* 0x000fe80000100800 */
[----:B------:R1:W-:Y:S04]  /*1590*/  STL [R1+0x1c], R136 ;  /* 0x00001c8801007387 */ /* 0x0003e80000100800 */
[----:B------:R-:W2:Y:S01]  /*15a0*/  LDL.LU R164, [R1] ;  /* 0x0000000001a47983 */ /* 0x000ea20000300800 */
[----:B0-----:R-:W-:-:S03]  /*15b0*/  MOV R138, R209 ;  /* 0x000000d1008a7202 */ /* 0x001fc60000000f00 */
[----:B------:R-:W3:Y:S01]  /*15c0*/  LDL.LU R158, [R1+0x8] ;  /* 0x00000800019e7983 */ /* 0x000ee20000300800 */
[----:B------:R-:W-:-:S03]  /*15d0*/  SHF.L.U32 R135, R138, 0x10, RZ ;  /* 0x000000108a877819 */ /* 0x000fc600000006ff */
[----:B------:R-:W4:Y:S04]  /*15e0*/  LDL.LU R139, [R1+0x10] ;  /* 0x00001000018b7983 */ /* 0x000f280000300800 */
[----:B------:R-:W4:Y:S01]  /*15f0*/  LDL.LU R138, [R1+0x18] ;  /* 0x00001800018a7983 */ /* 0x000f220000300800 */
[----:B------:R-:W-:Y:S01]  /*1600*/  PRMT R214, R137, 0x7632, R214 ;  /* 0x0000763289d67816 */ /* 0x000fe200000000d6 */
[----:B------:R-:W-:Y:S01]  /*1610*/  FMUL.FTZ R240, R191, R240 ;  /* 0x000000f0bff07220 */ /* 0x000fe20000410000 */
[----:B------:R-:W-:-:S05]  /*1620*/  SHF.L.U32 R137, R137, 0x10, RZ ;  /* 0x0000001089897819 */ /* 0x000fca00000006ff */
[----:B------:R-:W-:Y:S01]  /*1630*/  FADD.FTZ R229, R137, R229 ;  /* 0x000000e589e57221 */ /* 0x000fe20000010000 */
[-C--:B------:R-:W-:Y:S01]  /*1640*/  FFMA.FTZ R180, R240, R137.reuse, R180 ;  /* 0x00000089f0b47223 */ /* 0x080fe200000100b4 */
[----:B------:R-:W-:Y:S01]  /*1650*/  FMUL.FTZ R238, R90, R137 ;  /* 0x000000895aee7220 */ /* 0x000fe20000410000 */
[----:B------:R-:W-:Y:S01]  /*1660*/  MOV R137, R236 ;  /* 0x000000ec00897202 */ /* 0x000fe20000000f00 */
[----:B-1----:R-:W-:-:S03]  /*1670*/  FFMA.FTZ R136, R146, R147, RZ ;  /* 0x0000009392887223 */ /* 0x002fc600000100ff */
[----:B------:R-:W-:Y:S01]  /*1680*/  MOV R208, R137 ;  /* 0x0000008900d07202 */ /* 0x000fe20000000f00 */
[----:B------:R-:W-:Y:S01]  /*1690*/  FADD.FTZ R137, RZ, R147 ;  /* 0x00000093ff897221 */ /* 0x000fe20000010000 */
[----:B------:R-:W-:Y:S01]  /*16a0*/  SHF.L.U32 R214, R214, 0x10, RZ ;  /* 0x00000010d6d67819 */ /* 0x000fe200000006ff */
[----:B------:R-:W-:Y:S02]  /*16b0*/  FFMA.FTZ R136, R241, R237, R136 ;  /* 0x000000edf1887223 */ /* 0x000fe40000010088 */
[----:B------:R-:W-:Y:S02]  /*16c0*/  FADD.FTZ R137, R137, R237 ;  /* 0x000000ed89897221 */ /* 0x000fe40000010000 */
[----:B------:R-:W-:Y:S01]  /*16d0*/  FMUL.FTZ R236, R91, R214 ;  /* 0x000000d65bec7220 */ /* 0x000fe20000410000 */
[----:B------:R-:W-:Y:S01]  /*16e0*/  FFMA.FTZ R136, R240, R238, R136 ;  /* 0x000000eef0887223 */ /* 0x000fe20000010088 */
[----:B------:R-:W-:-:S03]  /*16f0*/  FADD.FTZ R137, R137, R238 ;  /* 0x000000ee89897221 */ /* 0x000fc60000010000 */
[----:B------:R-:W-:Y:S01]  /*1700*/  FFMA.FTZ R136, R239, R236, R136 ;  /* 0x000000ecef887223 */ /* 0x000fe20000010088 */
[----:B------:R-:W-:-:S03]  /*1710*/  FADD.FTZ R137, R137, R236 ;  /* 0x000000ec89897221 */ /* 0x000fc60000010000 */
[----:B------:R-:W-:Y:S01]  /*1720*/  FFMA.FTZ R136, R176, R233, R136 ;  /* 0x000000e9b0887223 */ /* 0x000fe20000010088 */
[----:B------:R-:W-:Y:S01]  /*1730*/  FADD.FTZ R137, R137, R233 ;  /* 0x000000e989897221 */ /* 0x000fe20000010000 */
[C---:B------:R-:W-:Y:S01]  /*1740*/  FADD.FTZ R203, -R211.reuse, R150 ;  /* 0x00000096d3cb7221 */ /* 0x040fe20000010100 */
[----:B------:R-:W-:Y:S01]  /*1750*/  FADD.FTZ R150, -R211, R165 ;  /* 0x000000a5d3967221 */ /* 0x000fe20000010100 */
[----:B------:R-:W-:Y:S01]  /*1760*/  FFMA.FTZ R136, R234, R235, R136 ;  /* 0x000000ebea887223 */ /* 0x000fe20000010088 */
[----:B------:R-:W-:Y:S01]  /*1770*/  FADD.FTZ R137, R137, R235 ;  /* 0x000000eb89897221 */ /* 0x000fe20000010000 */
[C---:B------:R-:W-:Y:S02]  /*1780*/  PRMT R165, R168.reuse, 0x7632, R165 ;  /* 0x00007632a8a57816 */ /* 0x040fe400000000a5 */
[----:B------:R-:W-:Y:S01]  /*1790*/  SHF.L.U32 R168, R168, 0x10, RZ ;  /* 0x00000010a8a87819 */ /* 0x000fe200000006ff */
[----:B------:R-:W-:Y:S01]  /*17a0*/  FADD.FTZ R137, R137, R178 ;  /* 0x000000b289897221 */ /* 0x000fe20000010000 */
[----:B------:R-:W-:Y:S01]  /*17b0*/  FFMA.FTZ R136, R179, R178, R136 ;  /* 0x000000b2b3887223 */ /* 0x000fe20000010088 */
[----:B------:R-:W-:Y:S01]  /*17c0*/  FADD.FTZ R145, -R211, R145 ;  /* 0x00000091d3917221 */ /* 0x000fe20000010100 */
[----:B------:R-:W-:Y:S01]  /*17d0*/  FFMA.FTZ R181, R239, R214, R181 ;  /* 0x000000d6efb57223 */ /* 0x000fe200000100b5 */
[----:B------:R-:W-:Y:S01]  /*17e0*/  FADD.FTZ R228, R214, R228 ;  /* 0x000000e4d6e47221 */ /* 0x000fe20000010000 */
[----:B------:R-:W-:Y:S01]  /*17f0*/  SHF.L.U32 R165, R165, 0x10, RZ ;  /* 0x00000010a5a57819 */ /* 0x000fe200000006ff */
[----:B------:R-:W-:Y:S01]  /*1800*/  FADD.FTZ R207, -R211, R151 ;  /* 0x00000097d3cf7221 */ /* 0x000fe20000010100 */
[----:B------:R-:W-:Y:S01]  /*1810*/  FMUL.FTZ R214, R80, R168 ;  /* 0x000000a850d67220 */ /* 0x000fe20000410000 */
[----:B------:R-:W-:Y:S01]  /*1820*/  FADD.FTZ R137, R137, R232 ;  /* 0x000000e889897221 */ /* 0x000fe20000010000 */
[C---:B------:R-:W-:Y:S01]  /*1830*/  FADD.FTZ R157, -R211.reuse, R157 ;  /* 0x0000009dd39d7221 */ /* 0x040fe20000010100 */
[----:B------:R-:W-:Y:S01]  /*1840*/  FADD.FTZ R151, -R211, R161 ;  /* 0x000000a1d3977221 */ /* 0x000fe20000010100 */
[----:B------:R-:W-:Y:S01]  /*1850*/  FMUL.FTZ R210, R191, R210 ;  /* 0x000000d2bfd27220 */ /* 0x000fe20000410000 */
        /* <DEDUP_REMOVED lines=8> */
[----:B------:R-:W-:Y:S01]  /*18e0*/  FADD.FTZ R137, R137, R216 ;  /* 0x000000d889897221 */ /* 0x000fe20000010000 */
[----:B------:R-:W-:Y:S01]  /*18f0*/  FFMA.FTZ R22, R210, R168, R22 ;  /* 0x000000a8d2167223 */ /* 0x000fe20000010016 */
[----:B------:R-:W-:Y:S01]  /*1900*/  FFMA.FTZ R136, R211, R216, R136 ;  /* 0x000000d8d3887223 */ /* 0x000fe20000010088 */
[----:B------:R-:W-:Y:S01]  /*1910*/  FMUL.FTZ R168, R191, R133 ;  /* 0x00000085bfa87220 */ /* 0x000fe20000410000 */
[----:B------:R-:W-:Y:S01]  /*1920*/  SHF.L.U32 R133, R217, 0x10, RZ ;  /* 0x00000010d9857819 */ /* 0x000fe200000006ff */
[----:B------:R-:W-:Y:S01]  /*1930*/  FMUL.FTZ R217, R83, R166 ;  /* 0x000000a653d97220 */ /* 0x000fe20000410000 */
[----:B------:R-:W-:Y:S01]  /*1940*/  FADD.FTZ R137, R137, R215 ;  /* 0x000000d789897221 */ /* 0x000fe20000010000 */
[----:B------:R-:W-:Y:S01]  /*1950*/  FMUL.FTZ R213, R191, R213 ;  /* 0x000000d5bfd57220 */ /* 0x000fe20000410000 */
[----:B------:R-:W-:Y:S01]  /*1960*/  FFMA.FTZ R136, R212, R215, R136 ;  /* 0x000000d7d4887223 */ /* 0x000fe20000010088 */
[----:B------:R-:W-:Y:S01]  /*1970*/  MOV R209, R175 ;  /* 0x000000af00d17202 */ /* 0x000fe20000000f00 */
[----:B------:R-:W-:Y:S01]  /*1980*/  FADD.FTZ R137, R137, R217 ;  /* 0x000000d989897221 */ /* 0x000fe20000010000 */
[----:B------:R-:W-:Y:S01]  /*1990*/  SHF.L.U32 R163, R163, 0x10, RZ ;  /* 0x00000010a3a37819 */ /* 0x000fe200000006ff */
[-C--:B------:R-:W-:Y:S01]  /*19a0*/  FFMA.FTZ R219, R168, R159.reuse, R219 ;  /* 0x0000009fa8db7223 */ /* 0x080fe200000100db */
[----:B------:R-:W-:Y:S01]  /*19b0*/  FMUL.FTZ R141, R72, R159 ;  /* 0x0000009f488d7220 */ /* 0x000fe20000410000 */
[----:B------:R-:W-:Y:S01]  /*19c0*/  FFMA.FTZ R136, R213, R217, R136 ;  /* 0x000000d9d5887223 */ /* 0x000fe20000010088 */
[----:B------:R-:W-:-:S02]  /*19d0*/  PRMT R161, R171, 0x7632, R161 ;  /* 0x00007632aba17816 */ /* 0x000fc400000000a1 */
[----:B------:R-:W-:Y:S01]  /*19e0*/  SHF.L.U32 R159, R209, 0x10, RZ ;  /* 0x00000010d19f7819 */ /* 0x000fe200000006ff */
[----:B------:R-:W-:Y:S01]  /*19f0*/  FADD.FTZ R137, R137, R204 ;  /* 0x000000cc89897221 */ /* 0x000fe20000010000 */
[----:B------:R-:W-:Y:S02]  /*1a00*/  SHF.L.U32 R171, R171, 0x10, RZ ;  /* 0x00000010abab7819 */ /* 0x000fe400000006ff */
[----:B------:R-:W-:Y:S01]  /*1a10*/  MOV R209, R208 ;  /* 0x000000d000d17202 */ /* 0x000fe20000000f00 */
[----:B------:R-:W-:Y:S01]  /*1a20*/  FMUL.FTZ R208, R77, R163 ;  /* 0x000000a34dd07220 */ /* 0x000fe20000410000 */
[----:B------:R-:W-:Y:S01]  /*1a30*/  FMUL.FTZ R206, R191, R206 ;  /* 0x000000cebfce7220 */ /* 0x000fe20000410000 */
[----:B------:R-:W-:Y:S01]  /*1a40*/  FFMA.FTZ R136, R202, R204, R136 ;  /* 0x000000ccca887223 */ /* 0x000fe20000010088 */
[----:B------:R-:W-:Y:S01]  /*1a50*/  SHF.L.U32 R161, R161, 0x10, RZ ;  /* 0x00000010a1a17819 */ /* 0x000fe200000006ff */
        /* <DEDUP_REMOVED lines=9> */
[----:B------:R-:W-:-:S02]  /*1af0*/  FFMA.FTZ R136, R203, R205, R136 ;  /* 0x000000cdcb887223 */ /* 0x000fc40000010088 */
[----:B------:R-:W-:Y:S02]  /*1b00*/  FADD.FTZ R137, R137, R209 ;  /* 0x000000d189897221 */ /* 0x000fe40000010000 */
[----:B------:R-:W-:Y:S01]  /*1b10*/  FFMA.FTZ R136, R207, R209, R136 ;  /* 0x000000d1cf887223 */ /* 0x000fe20000010088 */
[----:B------:R-:W-:Y:S01]  /*1b20*/  FMUL.FTZ R140, R191, R140 ;  /* 0x0000008cbf8c7220 */ /* 0x000fe20000410000 */
[----:B------:R-:W-:Y:S01]  /*1b30*/  FFMA.FTZ R21, R213, R166, R21 ;  /* 0x000000a6d5157223 */ /* 0x000fe20000010015 */
[----:B------:R-:W-:Y:S01]  /*1b40*/  FADD.FTZ R246, R166, R246 ;  /* 0x000000f6a6f67221 */ /* 0x000fe20000010000 */
[----:B------:R-:W-:Y:S01]  /*1b50*/  FMUL.FTZ R166, R73, R133 ;  /* 0x0000008549a67220 */ /* 0x000fe20000410000 */
[----:B------:R-:W-:Y:S01]  /*1b60*/  FADD.FTZ R137, R137, R141 ;  /* 0x0000008d89897221 */ /* 0x000fe20000010000 */
[----:B------:R-:W-:Y:S01]  /*1b70*/  FFMA.FTZ R136, R168, R141, R136 ;  /* 0x0000008da8887223 */ /* 0x000fe20000010088 */
[----:B------:R-:W-:Y:S01]  /*1b80*/  FMUL.FTZ R144, R191, R144 ;  /* 0x00000090bf907220 */ /* 0x000fe20000410000 */
[-C--:B------:R-:W-:Y:S01]  /*1b90*/  FFMA.FTZ R221, R140, R170.reuse, R221 ;  /* 0x000000aa8cdd7223 */ /* 0x080fe200000100dd */
[----:B------:R-:W-:Y:S01]  /*1ba0*/  FMUL.FTZ R170, R74, R170 ;  /* 0x000000aa4aaa7220 */ /* 0x000fe20000410000 */
[----:B------:R-:W-:Y:S01]  /*1bb0*/  FADD.FTZ R137, R137, R166 ;  /* 0x000000a689897221 */ /* 0x000fe20000010000 */
[----:B------:R-:W-:Y:S01]  /*1bc0*/  FFMA.FTZ R136, R167, R166, R136 ;  /* 0x000000a6a7887223 */ /* 0x000fe20000010088 */
[----:B------:R-:W-:Y:S01]  /*1bd0*/  FMUL.FTZ R143, R191, R143 ;  /* 0x0000008fbf8f7220 */ /* 0x000fe20000410000 */
[----:B------:R-:W-:Y:S01]  /*1be0*/  FFMA.FTZ R218, R167, R133, R218 ;  /* 0x00000085a7da7223 */ /* 0x000fe200000100da */
[----:B------:R-:W-:Y:S01]  /*1bf0*/  FFMA.FTZ R220, R144, R145, R220 ;  /* 0x0000009190dc7223 */ /* 0x000fe200000100dc */
[----:B------:R-:W-:Y:S01]  /*1c00*/  FADD.FTZ R252, R171, R252 ;  /* 0x000000fcabfc7221 */ /* 0x000fe20000010000 */
[----:B------:R-:W-:Y:S01]  /*1c10*/  FFMA.FTZ R196, R203, R171, R196 ;  /* 0x000000abcbc47223 */ /* 0x000fe200000100c4 */
[----:B------:R-:W-:Y:S01]  /*1c20*/  FFMA.FTZ R136, R140, R170, R136 ;  /* 0x000000aa8c887223 */ /* 0x000fe20000010088 */
[----:B------:R-:W-:Y:S01]  /*1c30*/  SHF.L.U32 R171, R247, 0x10, RZ ;  /* 0x00000010f7ab7819 */ /* 0x000fe200000006ff */
[-C--:B------:R-:W-:Y:S01]  /*1c40*/  FFMA.FTZ R223, R143, R174.reuse, R223 ;  /* 0x000000ae8fdf7223 */ /* 0x080fe200000100df */
[----:B------:R-:W-:Y:S01]  /*1c50*/  FMUL.FTZ R174, R68, R174 ;  /* 0x000000ae44ae7220 */ /* 0x000fe20000410000 */
[----:B------:R-:W-:Y:S01]  /*1c60*/  FMUL.FTZ R148, R191, R148 ;  /* 0x00000094bf947220 */ /* 0x000fe20000410000 */
[----:B------:R-:W-:Y:S01]  /*1c70*/  FFMA.FTZ R222, R175, R169, R222 ;  /* 0x000000a9afde7223 */ /* 0x000fe200000100de */
[----:B------:R-:W-:-:S02]  /*1c80*/  FADD.FTZ R16, R132, R16 ;  /* 0x0000001084107221 */ /* 0x000fc40000010000 */
[----:B------:R-:W-:Y:S01]  /*1c90*/  FFMA.FTZ R8, R148, R132, R8 ;  /* 0x0000008494087223 */ /* 0x000fe20000010008 */
[----:B------:R-:W-:Y:S01]  /*1ca0*/  FFMA.FTZ R225, R173, R172, R225 ;  /* 0x000000acade17223 */ /* 0x000fe200000100e1 */
[C---:B------:R-:W-:Y:S01]  /*1cb0*/  FMUL.FTZ R142, R191.reuse, R142 ;  /* 0x0000008ebf8e7220 */ /* 0x040fe20000410000 */
[----:B------:R-:W-:Y:S01]  /*1cc0*/  FMUL.FTZ R172, R70, R172 ;  /* 0x000000ac46ac7220 */ /* 0x000fe20000410000 */
[----:B------:R-:W-:Y:S02]  /*1cd0*/  FMUL.FTZ R155, R191, R155 ;  /* 0x0000009bbf9b7220 */ /* 0x000fe40000410000 */
        /* <DEDUP_REMOVED lines=8> */
[C---:B------:R-:W-:Y:S01]  /*1d60*/  FMUL.FTZ R151, R191.reuse, R151 ;  /* 0x00000097bf977220 */ /* 0x040fe20000410000 */
[----:B------:R-:W-:Y:S01]  /*1d70*/  FADD.FTZ R12, R162, R12 ;  /* 0x0000000ca20c7221 */ /* 0x000fe20000010000 */
[-C--:B------:R-:W-:Y:S01]  /*1d80*/  FFMA.FTZ R4, R156, R162.reuse, R4 ;  /* 0x000000a29c047223 */ /* 0x080fe20000010004 */
        /* <DEDUP_REMOVED lines=10> */
[----:B------:R-:W-:-:S02]  /*1e30*/  FADD.FTZ R13, R159, R13 ;  /* 0x0000000d9f0d7221 */ /* 0x000fc40000010000 */
[-C--:B------:R-:W-:Y:S01]  /*1e40*/  FFMA.FTZ R5, R150, R159.reuse, R5 ;  /* 0x0000009f96057223 */ /* 0x080fe20000010005 */
[----:B------:R-:W-:Y:S01]  /*1e50*/  FMUL.FTZ R159, R61, R159 ;  /* 0x0000009f3d9f7220 */ /* 0x000fe20000410000 */
[----:B------:R-:W-:Y:S01]  /*1e60*/  FFMA.FTZ R0, R151, R134, R0 ;  /* 0x0000008697007223 */ /* 0x000fe20000010000 */
[----:B------:R-:W-:Y:S01]  /*1e70*/  FADD.FTZ R9, R134, R9 ;  /* 0x0000000986097221 */ /* 0x000fe20000010000 */
[----:B------:R-:W-:Y:S01]  /*1e80*/  FFMA.FTZ R23, R211, R165, R23 ;  /* 0x000000a5d3177223 */ /* 0x000fe20000010017 */
[----:B------:R-:W-:Y:S01]  /*1e90*/  FADD.FTZ R244, R165, R244 ;  /* 0x000000f4a5f47221 */ /* 0x000fe20000010000 */
[----:B------:R-:W-:Y:S01]  /*1ea0*/  FMUL.FTZ R152, R191, R152 ;  /* 0x00000098bf987220 */ /* 0x000fe20000410000 */
[----:B------:R-:W-:Y:S01]  /*1eb0*/  FADD.FTZ R15, R157, R15 ;  /* 0x0000000f9d0f7221 */ /* 0x000fe20000010000 */
[----:B------:R-:W-:Y:S02]  /*1ec0*/  UMOV UR6, 0xffffffff ;  /* 0xffffffff00067882 */ /* 0x000fe40000000000 */
[-C--:B------:R-:W-:Y:S01]  /*1ed0*/  FFMA.FTZ R7, R152, R157.reuse, R7 ;  /* 0x0000009d98077223 */ /* 0x080fe20000010007 */
[----:B------:R-:W-:Y:S01]  /*1ee0*/  FMUL.FTZ R157, R63, R157 ;  /* 0x0000009d3f9d7220 */ /* 0x000fe20000410000 */
[----:B------:R-:W-:Y:S01]  /*1ef0*/  FFMA.FTZ R3, R153, R135, R3 ;  /* 0x0000008799037223 */ /* 0x000fe20000010003 */
[----:B------:R-:W-:Y:S01]  /*1f00*/  FADD.FTZ R11, R135, R11 ;  /* 0x0000000b870b7221 */ /* 0x000fe20000010000 */
[----:B--2---:R-:W-:Y:S01]  /*1f10*/  FADD.FTZ R164, R133, R164 ;  /* 0x000000a485a47221 */ /* 0x004fe20000010000 */
[----:B------:R-:W-:Y:S01]  /*1f20*/  FADD.FTZ R133, R137, R170 ;  /* 0x000000aa89857221 */ /* 0x000fe20000010000 */
[----:B---3--:R-:W-:Y:S01]  /*1f30*/  FADD.FTZ R158, R145, R158 ;  /* 0x0000009e919e7221 */ /* 0x008fe20000010000 */
[----:B------:R-:W-:-:S02]  /*1f40*/  FMUL.FTZ R145, R75, R145 ;  /* 0x000000914b917220 */ /* 0x000fc40000410000 */
[----:B------:R-:W-:Y:S02]  /*1f50*/  STL [R1], R164 ;  /* 0x000000a401007387 */ /* 0x000fe40000100800 */
[----:B------:R-:W-:Y:S01]  /*1f60*/  FADD.FTZ R133, R133, R145 ;  /* 0x0000009185857221 */ /* 0x000fe20000010000 */
[----:B------:R-:W-:Y:S01]  /*1f70*/  FFMA.FTZ R136, R144, R145, R136 ;  /* 0x0000009190887223 */ /* 0x000fe20000010088 */
[----:B----4-:R-:W-:Y:S01]  /*1f80*/  FADD.FTZ R139, R169, R139 ;  /* 0x0000008ba98b7221 */ /* 0x010fe20000010000 */
[----:B------:R0:W-:Y:S01]  /*1f90*/  STL [R1+0x8], R158 ;  /* 0x0000089e01007387 */ /* 0x0001e20000100800 */
[----:B------:R-:W-:Y:S01]  /*1fa0*/  FADD.FTZ R138, R171, R138 ;  /* 0x0000008aab8a7221 */ /* 0x000fe20000010000 */
[----:B------:R-:W-:Y:S01]  /*1fb0*/  FMUL.FTZ R169, R69, R169 ;  /* 0x000000a945a97220 */ /* 0x000fe20000410000 */
[----:B------:R-:W-:Y:S01]  /*1fc0*/  FADD.FTZ R133, R133, R174 ;  /* 0x000000ae85857221 */ /* 0x000fe20000010000 */
[----:B------:R-:W-:Y:S01]  /*1fd0*/  STL [R1+0x10], R139 ;  /* 0x0000108b01007387 */ /* 0x000fe20000100800 */
[----:B0-----:R-:W-:Y:S01]  /*1fe0*/  FMUL.FTZ R158, R62, R132 ;  /* 0x000000843e9e7220 */ /* 0x001fe20000410000 */
[----:B------:R-:W-:Y:S01]  /*1ff0*/  FFMA.FTZ R132, R143, R174, R136 ;  /* 0x000000ae8f847223 */ /* 0x000fe20000010088 */
[----:B------:R-:W-:Y:S01]  /*2000*/  FADD.FTZ R133, R133, R169 ;  /* 0x000000a985857221 */ /* 0x000fe20000010000 */
[----:B------:R0:W-:Y:S02]  /*2010*/  STL [R1+0x18], R138 ;  /* 0x0000188a01007387 */ /* 0x0001e40000100800 */
[----:B------:R-:W-:Y:S01]  /*2020*/  FFMA.FTZ R132, R175, R169, R132 ;  /* 0x000000a9af847223 */ /* 0x000fe20000010084 */
[----:B------:R-:W-:Y:S01]  /*2030*/  FMUL.FTZ R171, R71, R171 ;  /* 0x000000ab47ab7220 */ /* 0x000fe20000410000 */
[----:B------:R-:W-:-:S02]  /*2040*/  FADD.FTZ R133, R133, R172 ;  /* 0x000000ac85857221 */ /* 0x000fc40000010000 */
[----:B------:R-:W-:Y:S01]  /*2050*/  FFMA.FTZ R132, R173, R172, R132 ;  /* 0x000000acad847223 */ /* 0x000fe20000010084 */
[----:B0-----:R-:W0:Y:S01]  /*2060*/  S2R R138, SR_TID.X ;  /* 0x00000000008a7919 */ /* 0x001e220000002100 */
        /* <DEDUP_REMOVED lines=14> */
[----:B------:R-:W-:Y:S01]  /*2150*/  FADD.FTZ R132, R134, R158 ;  /* 0x0000009e86847221 */ /* 0x000fe20000010000 */
[----:B0-----:R-:W-:Y:S01]  /*2160*/  SHF.R.U32.HI R165, RZ, 0x5, R138 ;  /* 0x00000005ffa57819 */ /* 0x001fe2000001168a */
[----:B------:R-:W-:-:S03]  /*2170*/  FFMA.FTZ R133, R148, R158, R133 ;  /* 0x0000009e94857223 */ /* 0x000fc60000010085 */
[----:B------:R-:W-:Y:S01]  /*2180*/  LOP3.LUT R134, R165, 0x7fffffc, RZ, 0xc0, !PT ;  /* 0x07fffffca5867812 */ /* 0x000fe200078ec0ff */
[----:B------:R-:W-:Y:S01]  /*2190*/  FADD.FTZ R132, R132, R157 ;  /* 0x0000009d84847221 */ /* 0x000fe20000010000 */
[----:B------:R-:W-:Y:S02]  /*21a0*/  FFMA.FTZ R133, R152, R157, R133 ;  /* 0x0000009d98857223 */ /* 0x000fe40000010085 */
        /* <DEDUP_REMOVED lines=20> */
.L_x_6594:
        /* <DEDUP_REMOVED lines=8> */
[----:B------:R-:W3:Y:S01]  /*2370*/  LDL.LU R247, [R1+0x24] ;  /* 0x0000240001f77983 */ /* 0x000ee20000300800 */
[----:B------:R-:W-:-:S02]  /*2380*/  ISETP.NE.U32.AND P2, PT, R200, RZ, PT ;  /* 0x000000ffc800720c */ /* 0x000fc40003f45070 */
        /* <DEDUP_REMOVED lines=14> */
[----:B0-----:R-:W-:-:S04]  /*2470*/  IMAD.WIDE.U32 R132, R199, 0x10, R164 ;  /* 0x00000010c7847825 */ /* 0x001fc800078e00a4 */
[----:B------:R-:W-:Y:S02]  /*2480*/  FADD.FTZ R138, R138, R134 ;  /* 0x000000868a8a7221 */ /* 0x000fe40000010000 */
[----:B------:R-:W2:Y:S01]  /*2490*/  LDG.E.128 R132, desc[UR4][R132.64] ;  /* 0x0000000484847981 */ /* 0x000ea2000c1e1d00 */
[----:B------:R-:W-:Y:S01]  /*24a0*/  ISETP.NE.U32.AND P1, PT, RZ, UR14, PT ;  /* 0x0000000eff007c0c */ /* 0x000fe2000bf25070 */
[----:B------:R-:W-:-:S03]  /*24b0*/  FMUL.FTZ R138, R138, UR12 ;  /* 0x0000000c8a8a7c20 */ /* 0x000fc60008410000 */
[----:B------:R-:W-:Y:S01]  /*24c0*/  ISETP.NE.AND.EX P1, PT, RZ, UR15, PT, P1 ;  /* 0x0000000fff007c0c */ /* 0x000fe2000bf25310 */
[----:B------:R-:W-:Y:S01]  /*24d0*/  FMUL.FTZ R165, R139, UR12 ;  /* 0x0000000c8ba57c20 */ /* 0x000fe20008410000 */
[----:B------:R-:W-:-:S05]  /*24e0*/  FSEL R164, R138, RZ, !P3 ;  /* 0x000000ff8aa47208 */ /* 0x000fca0005800000 */
[----:B------:R-:W-:-:S04]  /*24f0*/  FFMA.FTZ R136, R146, R165, R164 ;  /* 0x000000a592887223 */ /* 0x000fc800000100a4 */
[----:B------:R-:W-:Y:S02]  /*2500*/  FADD.FTZ R136, R147, -R136 ;  /* 0x8000008893887221 */ /* 0x000fe40000010000 */
[----:B------:R-:W0:Y:S01]  /*2510*/  @P1 LDC.64 R146, c[0x0][0x308] ;  /* 0x0000c200ff921b82 */ /* 0x000e220000000a00 */
[----:B------:R-:W-:Y:S01]  /*2520*/  ISETP.NE.AND.EX P2, PT, R201, RZ, PT, P2 ;  /* 0x000000ffc900720c */ /* 0x000fe20003f45320 */
[-CC-:B------:R-:W-:Y:S01]  /*2530*/  FFMA.FTZ R241, R241, R165.reuse, R164.reuse ;  /* 0x000000a5f1f17223 */ /* 0x180fe200000100a4 */
[-CC-:B------:R-:W-:Y:S01]  /*2540*/  FFMA.FTZ R240, R240, R165.reuse, R164.reuse ;  /* 0x000000a5f0f07223 */ /* 0x180fe200000100a4 */
[----:B------:R-:W-:Y:S02]  /*2550*/  FFMA.FTZ R200, R239, R165, R164 ;  /* 0x000000a5efc87223 */ /* 0x000fe400000100a4 */
[----:B------:R-:W-:Y:S01]  /*2560*/  FADD.FTZ R237, R237, -R241 ;  /* 0x800000f1eded7221 */ /* 0x000fe20000010000 */
[----:B------:R-:W-:Y:S01]  /*2570*/  FADD.FTZ R240, R238, -R240 ;  /* 0x800000f0eef07221 */ /* 0x000fe20000010000 */
        /* <DEDUP_REMOVED lines=10> */
[----:B------:R-:W-:-:S02]  /*2620*/  ISETP.NE.AND.EX P3, PT, RZ, UR15, PT, P3 ;  /* 0x0000000fff007c0c */ /* 0x000fc4000bf65330 */
[----:B------:R-:W-:Y:S01]  /*2630*/  LOP3.LUT P5, RZ, R194, 0xff00, RZ, 0xc0, !PT ;  /* 0x0000ff00c2ff7812 */ /* 0x000fe200078ac0ff */
[-CC-:B------:R-:W-:Y:S01]  /*2640*/  FFMA.FTZ R176, R176, R165.reuse, R164.reuse ;  /* 0x000000a5b0b07223 */ /* 0x180fe200000100a4 */
[----:B------:R-:W-:Y:S01]  /*2650*/  SEL R136, R236, R124, P3 ;  /* 0x0000007cec887207 */ /* 0x000fe20001800000 */
[----:B------:R-:W-:Y:S01]  /*2660*/  FFMA.FTZ R179, R179, R165, R164 ;  /* 0x000000a5b3b37223 */ /* 0x000fe200000100a4 */
[----:B0-----:R-:W-:Y:S01]  /*2670*/  @P1 IMAD.WIDE.U32 R146, R199, 0x20, R146 ;  /* 0x00000020c7921825 */ /* 0x001fe200078e0092 */
[----:B------:R-:W-:-:S03]  /*2680*/  SEL R137, R237, R125, P3 ;  /* 0x0000007ded897207 */ /* 0x000fc60001800000 */
[----:B------:R-:W-:Y:S01]  /*2690*/  FFMA.FTZ R234, R234, R165, R164 ;  /* 0x000000a5eaea7223 */ /* 0x000fe200000100a4 */
[----:B------:R-:W-:Y:S01]  /*26a0*/  SEL R138, R201, R126, P3 ;  /* 0x0000007ec98a7207 */ /* 0x000fe20001800000 */
[----:B------:R-:W0:Y:S01]  /*26b0*/  LDC.64 R238, c[0x0][0x220] ;  /* 0x00008800ffee7b82 */ /* 0x000e220000000a00 */
[----:B------:R-:W-:-:S05]  /*26c0*/  SEL R139, R200, R127, P3 ;  /* 0x0000007fc88b7207 */ /* 0x000fca0001800000 */
[----:B------:R1:W-:Y:S02]  /*26d0*/  @P1 STG.E.128 desc[UR4][R146.64], R136 ;  /* 0x0000008892001986 */ /* 0x0003e4000c101d04 */
[----:B-1----:R-:W-:-:S04]  /*26e0*/  MOV R136, R194 ;  /* 0x000000c200887202 */ /* 0x002fc80000000f00 */
[----:B------:R-:W-:Y:S01]  /*26f0*/  LOP3.LUT P6, RZ, R136, 0xff, RZ, 0xc0, !PT ;  /* 0x000000ff88ff7812 */ /* 0x000fe200078cc0ff */
[----:B------:R-:W-:Y:S01]  /*2700*/  FMUL.FTZ R137, R236, R192 ;  /* 0x000000c0ec897220 */ /* 0x000fe20000410000 */
[----:B------:R-:W-:-:S03]  /*2710*/  HFMA2.MMA R138, -RZ, RZ, 0, 0 ;  /* 0x00000000ff8a7435 */ /* 0x000fc600000001ff */
[----:B------:R-:W-:Y:S01]  /*2720*/  FMUL.FTZ R137, R137, UR13 ;  /* 0x0000000d89897c20 */ /* 0x000fe20008410000 */
[----:B------:R-:W-:Y:S01]  /*2730*/  FADD.FTZ R233, R233, -R176 ;  /* 0x800000b0e9e97221 */ /* 0x000fe20000010000 */
[----:B------:R-:W-:Y:S01]  /*2740*/  MOV R176, RZ ;  /* 0x000000ff00b07202 */ /* 0x000fe20000000f00 */
[----:B------:R-:W-:Y:S01]  /*2750*/  FMUL.FTZ R201, R201, R192 ;  /* 0x000000c0c9c97220 */ /* 0x000fe20000410000 */
[----:B------:R-:W-:-:S04]  /*2760*/  FADD.FTZ R235, R235, -R234 ;  /* 0x800000eaebeb7221 */ /* 0x000fc80000010000 */
[----:B------:R-:W-:-:S04]  /*2770*/  FMUL.FTZ R235, R191, R235 ;  /* 0x000000ebbfeb7220 */ /* 0x000fc80000410000 */
[----:B------:R-:W-:Y:S01]  /*2780*/  @P2 FADD.FTZ R235, R97, R235 ;  /* 0x000000eb61eb2221 */ /* 0x000fe20000010000 */
[C---:B--2---:R-:W-:Y:S02]  /*2790*/  @P6 SHF.L.U32 R136, R132.reuse, 0x10, RZ ;  /* 0x0000001084886819 */ /* 0x044fe400000006ff */
[----:B------:R-:W-:-:S03]  /*27a0*/  @P5 PRMT R132, R132, 0x7632, R132 ;  /* 0x0000763284845816 */ /* 0x000fc60000000084 */
[----:B------:R-:W-:Y:S01]  /*27b0*/  @P6 FMUL.FTZ R138, R137, R136 ;  /* 0x00000088898a6220 */ /* 0x000fe20000410000 */
[----:B------:R-:W-:Y:S01]  /*27c0*/  FMUL.FTZ R136, R237, R192 ;  /* 0x000000c0ed887220 */ /* 0x000fe20000410000 */
[----:B------:R-:W-:Y:S01]  /*27d0*/  @P5 SHF.L.U32 R132, R132, 0x10, RZ ;  /* 0x0000001084845819 */ /* 0x000fe200000006ff */
[----:B------:R-:W-:Y:S02]  /*27e0*/  FMUL.FTZ R137, R56, R137 ;  /* 0x0000008938897220 */ /* 0x000fe40000410000 */
[----:B------:R-:W-:-:S04]  /*27f0*/  FMUL.FTZ R136, R136, UR13 ;  /* 0x0000000d88887c20 */ /* 0x000fc80008410000 */
[----:B------:R-:W-:Y:S01]  /*2800*/  @P5 FMUL.FTZ R176, R136, R132 ;  /* 0x0000008488b05220 */ /* 0x000fe20000410000 */
[----:B------:R-:W-:Y:S01]  /*2810*/  FSEL R132, R137, RZ, P6 ;  /* 0x000000ff89847208 */ /* 0x000fe20003000000 */
[----:B------:R-:W-:Y:S01]  /*2820*/  FFMA.FTZ R137, R177, R165, R164 ;  /* 0x000000a5b1897223 */ /* 0x000fe200000100a4 */
[----:B------:R-:W-:Y:S01]  /*2830*/  FMUL.FTZ R139, R57, R136 ;  /* 0x00000088398b7220 */ /* 0x000fe20000410000 */
[----:B------:R-:W-:Y:S02]  /*2840*/  LOP3.LUT P6, RZ, R194, 0xff0000, RZ, 0xc0, !PT ;  /* 0x00ff0000c2ff7812 */ /* 0x000fe400078cc0ff */
[----:B------:R-:W-:Y:S02]  /*2850*/  FADD.FTZ R137, R232, -R137 ;  /* 0x80000089e8897221 */ /* 0x000fe40000010000 */
[----:B------:R-:W-:Y:S02]  /*2860*/  FSEL R232, R139, RZ, P5 ;  /* 0x000000ff8be87208 */ /* 0x000fe40002800000 */
[----:B------:R-:W-:Y:S01]  /*2870*/  LOP3.LUT P5, RZ, R194, 0xff000000, RZ, 0xc0, !PT ;  /* 0xff000000c2ff7812 */ /* 0x000fe200078ac0ff */
[----:B------:R-:W-:Y:S01]  /*2880*/  HFMA2.MMA R177, -RZ, RZ, 0, 0 ;  /* 0x00000000ffb17435 */ /* 0x000fe200000001ff */
[----:B---3--:R-:W-:Y:S01]  /*2890*/  FADD.FTZ R247, R138, R247 ;  /* 0x000000f78af77221 */ /* 0x008fe20000010000 */
[----:B------:R-:W-:-:S04]  /*28a0*/  FMUL.FTZ R138, R201, UR13 ;  /* 0x0000000dc98a7c20 */ /* 0x000fc80008410000 */
[----:B------:R-:W-:-:S05]  /*28b0*/  @P6 SHF.L.U32 R139, R133, 0x10, RZ ;  /* 0x00000010858b6819 */ /* 0x000fca00000006ff */
[----:B------:R-:W-:Y:S01]  /*28c0*/  @P6 FMUL.FTZ R177, R138, R139 ;  /* 0x0000008b8ab16220 */ /* 0x000fe20000410000 */
[----:B------:R-:W-:Y:S01]  /*28d0*/  @P5 PRMT R133, R133, 0x7632, R133 ;  /* 0x0000763285855816 */ /* 0x000fe20000000085 */
[----:B------:R-:W-:Y:S01]  /*28e0*/  FMUL.FTZ R139, R200, R192 ;  /* 0x000000c0c88b7220 */ /* 0x000fe20000410000 */
[----:B------:R-:W-:Y:S02]  /*28f0*/  FMUL.FTZ R138, R58, R138 ;  /* 0x0000008a3a8a7220 */ /* 0x000fe40000410000 */
[----:B------:R-:W-:Y:S01]  /*2900*/  @P5 SHF.L.U32 R133, R133, 0x10, RZ ;  /* 0x0000001085855819 */ /* 0x000fe200000006ff */
[----:B------:R-:W-:Y:S01]  /*2910*/  FMUL.FTZ R139, R139, UR13 ;  /* 0x0000000d8b8b7c20 */ /* 0x000fe20008410000 */
[----:B------:R-:W-:Y:S01]  /*2920*/  FADD.FTZ R136, R178, -R179 ;  /* 0x800000b3b2887221 */ /* 0x000fe20000010000 */
[----:B------:R-:W-:Y:S02]  /*2930*/  CS2R R178, SRZ ;  /* 0x0000000000b27805 */ /* 0x000fe4000001ff00 */
[----:B------:R-:W-:Y:S01]  /*2940*/  @P5 FMUL.FTZ R178, R139, R133 ;  /* 0x000000858bb25220 */ /* 0x000fe20000410000 */
[----:B------:R-:W-:Y:S01]  /*2950*/  FSEL R133, R138, RZ, P6 ;  /* 0x000000ff8a857208 */ /* 0x000fe20003000000 */
[----:B------:R-:W-:Y:S01]  /*2960*/  FMUL.FTZ R201, R59, R139 ;  /* 0x0000008b3bc97220 */ /* 0x000fe20000410000 */
[----:B------:R-:W-:Y:S01]  /*2970*/  LOP3.LUT P6, RZ, R195, 0xff, RZ, 0xc0, !PT ;  /* 0x000000ffc3ff7812 */ /* 0x000fe200078cc0ff */
[----:B------:R-:W-:-:S03]  /*2980*/  FMUL.FTZ R138, R191, R233 ;  /* 0x000000e9bf8a7220 */ /* 0x000fc60000410000 */
[----:B------:R-:W-:Y:S01]  /*2990*/  FSEL R201, R201, RZ, P5 ;  /* 0x000000ffc9c97208 */ /* 0x000fe20002800000 */
[----:B------:R-:W-:Y:S01]  /*29a0*/  @P2 FADD.FTZ R138, R96, R138 ;  /* 0x0000008a608a2221 */ /* 0x000fe20000010000 */
[----:B------:R-:W-:-:S03]  /*29b0*/  LOP3.LUT P5, RZ, R195, 0xff00, RZ, 0xc0, !PT ;  /* 0x0000ff00c3ff7812 */ /* 0x000fc600078ac0ff */
[----:B------:R-:W-:-:S04]  /*29c0*/  FMUL.FTZ R200, R138, R192 ;  /* 0x000000c08ac87220 */ /* 0x000fc80000410000 */
[----:B------:R-:W-:Y:S01]  /*29d0*/  @P6 SHF.L.U32 R139, R134, 0x10, RZ ;  /* 0x00000010868b6819 */ /* 0x000fe200000006ff */
[----:B------:R-:W-:Y:S01]  /*29e0*/  FMUL.FTZ R200, R200, UR13 ;  /* 0x0000000dc8c87c20 */ /* 0x000fe20008410000 */
[C---:B------:R-:W-:Y:S01]  /*29f0*/  FMUL.FTZ R233, R191.reuse, R136 ;  /* 0x00000088bfe97220 */ /* 0x040fe20000410000 */
[----:B------:R-:W-:Y:S02]  /*2a00*/  FMUL.FTZ R234, R191, R137 ;  /* 0x00000089bfea7220 */ /* 0x000fe40000410000 */
[----:B------:R-:W-:Y:S01]  /*2a10*/  @P6 FMUL.FTZ R179, R200, R139 ;  /* 0x0000008bc8b36220 */ /* 0x000fe20000410000 */
[----:B------:R-:W-:Y:S01]  /*2a20*/  @P5 PRMT R139, R134, 0x7632, R139 ;  /* 0x00007632868b5816 */ /* 0x000fe2000000008b */
[----:B------:R-:W-:Y:S01]  /*2a30*/  FMUL.FTZ R134, R235, R192 ;  /* 0x000000c0eb867220 */ /* 0x000fe20000410000 */
[----:B------:R-:W-:Y:S01]  /*2a40*/  @P2 FADD.FTZ R233, R98, R233 ;  /* 0x000000e962e92221 */ /* 0x000fe20000010000 */
[----:B------:R-:W-:Y:S01]  /*2a50*/  @P2 FADD.FTZ R234, R99, R234 ;  /* 0x000000ea63ea2221 */ /* 0x000fe20000010000 */
[----:B------:R-:W-:Y:S01]  /*2a60*/  @P5 SHF.L.U32 R139, R139, 0x10, RZ ;  /* 0x000000108b8b5819 */ /* 0x000fe200000006ff */
[----:B------:R-:W-:Y:S01]  /*2a70*/  FMUL.FTZ R134, R134, UR13 ;  /* 0x0000000d86867c20 */ /* 0x000fe20008410000 */
[----:B------:R-:W-:-:S02]  /*2a80*/  MOV R194, RZ ;  /* 0x000000ff00c27202 */ /* 0x000fc40000000f00 */
[----:B------:R-:W-:Y:S01]  /*2a90*/  SEL R136, R138, R128, P3 ;  /* 0x000000808a887207 */ /* 0x000fe20001800000 */
[----:B------:R-:W-:Y:S01]  /*2aa0*/  @P5 FMUL.FTZ R194, R134, R139 ;  /* 0x0000008b86c25220 */ /* 0x000fe20000410000 */
[----:B------:R-:W-:Y:S02]  /*2ab0*/  SEL R137, R235, R129, P3 ;  /* 0x00000081eb897207 */ /* 0x000fe40001800000 */
[----:B------:R-:W-:Y:S02]  /*2ac0*/  SEL R138, R233, R130, P3 ;  /* 0x00000082e98a7207 */ /* 0x000fe40001800000 */
[----:B------:R-:W-:-:S05]  /*2ad0*/  SEL R139, R234, R131, P3 ;  /* 0x00000083ea8b7207 */ /* 0x000fca0001800000 */
[----:B------:R1:W-:Y:S01]  /*2ae0*/  @P1 STG.E.128 desc[UR4][R146.64+0x10], R136 ;  /* 0x0000108892001986 */ /* 0x0003e2000c101d04 */
[----:B------:R-:W-:-:S05]  /*2af0*/  FMUL.FTZ R134, R53, R134 ;  /* 0x0000008635867220 */ /* 0x000fca0000410000 */
[----:B------:R-:W-:Y:S01]  /*2b00*/  FSEL R134, R134, RZ, P5 ;  /* 0x000000ff86867208 */ /* 0x000fe20002800000 */
[----:B-1----:R-:W-:Y:S01]  /*2b10*/  FMUL.FTZ R136, R52, R200 ;  /* 0x000000c834887220 */ /* 0x002fe20000410000 */
[----:B------:R-:W-:Y:S01]  /*2b20*/  FMUL.FTZ R137, R233, R192 ;  /* 0x000000c0e9897220 */ /* 0x000fe20000410000 */
[----:B------:R-:W1:Y:S03]  /*2b30*/  LDC.64 R146, c[0x0][0x2f8] ;  /* 0x0000be00ff927b82 */ /* 0x000e660000000a00 */
[----:B------:R-:W-:Y:S02]  /*2b40*/  FSEL R136, R136, RZ, P6 ;  /* 0x000000ff88887208 */ /* 0x000fe40003000000 */
[C---:B------:R-:W-:Y:S02]  /*2b50*/  LOP3.LUT P6, RZ, R195.reuse, 0xff0000, RZ, 0xc0, !PT ;  /* 0x00ff0000c3ff7812 */ /* 0x040fe400078cc0ff */
[----:B------:R-:W-:Y:S01]  /*2b60*/  LOP3.LUT P5, RZ, R195, 0xff000000, RZ, 0xc0, !PT ;  /* 0xff000000c3ff7812 */ /* 0x000fe200078ac0ff */
[----:B------:R-:W-:Y:S01]  /*2b70*/  HFMA2.MMA R195, -RZ, RZ, 0, 0 ;  /* 0x00000000ffc37435 */ /* 0x000fe200000001ff */
[----:B------:R-:W-:-:S09]  /*2b80*/  FMUL.FTZ R137, R137, UR13 ;  /* 0x0000000d89897c20 */ /* 0x000fd20008410000 */
[----:B------:R-:W-:-:S05]  /*2b90*/  @P6 SHF.L.U32 R138, R135, 0x10, RZ ;  /* 0x00000010878a6819 */ /* 0x000fca00000006ff */
[----:B------:R-:W-:Y:S01]  /*2ba0*/  @P6 FMUL.FTZ R195, R137, R138 ;  /* 0x0000008a89c36220 */ /* 0x000fe20000410000 */
[----:B------:R-:W-:Y:S01]  /*2bb0*/  @P5 PRMT R138, R135, 0x7632, R138 ;  /* 0x00007632878a5816 */ /* 0x000fe2000000008a */
[----:B------:R-:W-:-:S03]  /*2bc0*/  FMUL.FTZ R135, R234, R192 ;  /* 0x000000c0ea877220 */ /* 0x000fc60000410000 */
[----:B------:R-:W-:Y:S01]  /*2bd0*/  @P5 SHF.L.U32 R138, R138, 0x10, RZ ;  /* 0x000000108a8a5819 */ /* 0x000fe200000006ff */
[----:B------:R-:W-:Y:S01]  /*2be0*/  FMUL.FTZ R135, R135, UR13 ;  /* 0x0000000d87877c20 */ /* 0x000fe20008410000 */
[----:B------:R-:W-:Y:S01]  /*2bf0*/  MOV R200, RZ ;  /* 0x000000ff00c87202 */ /* 0x000fe20000000f00 */
[----:B------:R-:W-:Y:S02]  /*2c00*/  FMUL.FTZ R137, R54, R137 ;  /* 0x0000008936897220 */ /* 0x000fe40000410000 */
[----:B------:R-:W-:Y:S01]  /*2c10*/  @P5 FMUL.FTZ R200, R135, R138 ;  /* 0x0000008a87c85220 */ /* 0x000fe20000410000 */
[----:B------:R-:W-:Y:S02]  /*2c20*/  FMUL.FTZ R135, R55, R135 ;  /* 0x0000008737877220 */ /* 0x000fe40000410000 */
[----:B------:R-:W-:-:S03]  /*2c30*/  FSEL R137, R137, RZ, P6 ;  /* 0x000000ff89897208 */ /* 0x000fc60003000000 */
[----:B------:R-:W-:Y:S02]  /*2c40*/  FSEL R135, R135, RZ, P5 ;  /* 0x000000ff87877208 */ /* 0x000fe40002800000 */
[----:B------:R-:W-:Y:S02]  /*2c50*/  F2FP.BF16.F32.PACK_AB R134, R134, R136 ;  /* 0x000000888686723e */ /* 0x000fe400000010ff */
[----:B------:R-:W-:Y:S01]  /*2c60*/  F2FP.BF16.F32.PACK_AB R135, R135, R137 ;  /* 0x000000898787723e */ /* 0x000fe200000010ff */
[----:B-1----:R-:W-:Y:S01]  /*2c70*/  IMAD.WIDE.U32 R136, R199, 0x10, R146 ;  /* 0x00000010c7887825 */ /* 0x002fe200078e0092 */
[----:B------:R-:W-:Y:S01]  /*2c80*/  F2FP.BF16.F32.PACK_AB R132, R232, R132 ;  /* 0x00000084e884723e */ /* 0x000fe200000010ff */
[----:B------:R-:W1:Y:S01]  /*2c90*/  @P1 LDC.64 R146, c[0x0][0x308] ;  /* 0x0000c200ff921b82 */ /* 0x000e620000000a00 */
[----:B------:R-:W-:-:S05]  /*2ca0*/  F2FP.BF16.F32.PACK_AB R133, R201, R133 ;  /* 0x00000085c985723e */ /* 0x000fca00000010ff */
[----:B------:R0:W-:Y:S02]  /*2cb0*/  STG.E.128 desc[UR4][R136.64], R132 ;  /* 0x0000008488007986 */ /* 0x0001e4000c101d04 */
[----:B0-----:R-:W-:-:S06]  /*2cc0*/  IMAD.WIDE.U32 R132, R198, 0x10, R238 ;  /* 0x00000010c6847825 */ /* 0x001fcc00078e00ee */
[----:B------:R-:W2:Y:S01]  /*2cd0*/  LDG.E.128 R132, desc[UR4][R132.64] ;  /* 0x0000000484847981 */ /* 0x000ea2000c1e1d00 */
        /* <DEDUP_REMOVED lines=8> */
[-CC-:B------:R-:W-:Y:S01]  /*2d60*/  FFMA.FTZ R206, R206, R165.reuse, R164.reuse ;  /* 0x000000a5cece7223 */ /* 0x180fe200000100a4 */
        /* <DEDUP_REMOVED lines=19> */
[----:B-1----:R-:W-:Y:S01]  /*2ea0*/  @P1 IMAD.WIDE.U32 R146, R198, 0x20, R146 ;  /* 0x00000020c6921825 */ /* 0x002fe200078e0092 */
[----:B------:R-:W-:-:S03]  /*2eb0*/  SEL R136, R199, R124, P3 ;  /* 0x0000007cc7887207 */ /* 0x000fc60001800000 */
[----:B------:R-:W-:Y:S01]  /*2ec0*/  @P2 FADD.FTZ R203, R104, R203 ;  /* 0x000000cb68cb2221 */ /* 0x000fe20000010000 */
[----:B------:R-:W-:Y:S01]  /*2ed0*/  SEL R137, R201, R125, P3 ;  /* 0x0000007dc9897207 */ /* 0x000fe20001800000 */
[----:B------:R-:W-:Y:S01]  /*2ee0*/  @P2 FADD.FTZ R204, R105, R204 ;  /* 0x000000cc69cc2221 */ /* 0x000fe20000010000 */
[----:B------:R-:W-:Y:S01]  /*2ef0*/  SEL R138, R211, R126, P3 ;  /* 0x0000007ed38a7207 */ /* 0x000fe20001800000 */
[----:B------:R-:W-:Y:S01]  /*2f00*/  @P2 FADD.FTZ R205, R106, R205 ;  /* 0x000000cd6acd2221 */ /* 0x000fe20000010000 */
[----:B------:R-:W-:Y:S01]  /*2f10*/  SEL R139, R210, R127, P3 ;  /* 0x0000007fd28b7207 */ /* 0x000fe20001800000 */
[----:B------:R-:W-:-:S04]  /*2f20*/  @P2 FADD.FTZ R206, R107, R206 ;  /* 0x000000ce6bce2221 */ /* 0x000fc80000010000 */
[----:B------:R0:W-:Y:S01]  /*2f30*/  @P1 STG.E.128 desc[UR4][R146.64], R136 ;  /* 0x0000008892001986 */ /* 0x0001e2000c101d04 */
[----:B------:R-:W-:Y:S02]  /*2f40*/  LOP3.LUT P6, RZ, R188, 0xff00, RZ, 0xc0, !PT ;  /* 0x0000ff00bcff7812 */ /* 0x000fe400078cc0ff */
[----:B0-----:R-:W-:Y:S02]  /*2f50*/  SEL R136, R203, R128, P3 ;  /* 0x00000080cb887207 */ /* 0x001fe40001800000 */
[----:B------:R-:W-:Y:S02]  /*2f60*/  SEL R137, R204, R129, P3 ;  /* 0x00000081cc897207 */ /* 0x000fe40001800000 */
[----:B------:R-:W-:Y:S02]  /*2f70*/  SEL R138, R205, R130, P3 ;  /* 0x00000082cd8a7207 */ /* 0x000fe40001800000 */
[----:B------:R-:W-:-:S05]  /*2f80*/  SEL R139, R206, R131, P3 ;  /* 0x00000083ce8b7207 */ /* 0x000fca0001800000 */
[----:B------:R0:W-:Y:S02]  /*2f90*/  @P1 STG.E.128 desc[UR4][R146.64+0x10], R136 ;  /* 0x0000108892001986 */ /* 0x0001e4000c101d04 */
[----:B0-----:R-:W-:-:S04]  /*2fa0*/  MOV R136, R188 ;  /* 0x000000bc00887202 */ /* 0x001fc80000000f00 */
[----:B------:R-:W-:Y:S01]  /*2fb0*/  LOP3.LUT P5, RZ, R136, 0xff, RZ, 0xc0, !PT ;  /* 0x000000ff88ff7812 */ /* 0x000fe200078ac0ff */
[----:B------:R-:W-:Y:S01]  /*2fc0*/  FMUL.FTZ R137, R199, R192 ;  /* 0x000000c0c7897220 */ /* 0x000fe20000410000 */
[----:B------:R-:W-:-:S03]  /*2fd0*/  HFMA2.MMA R199, -RZ, RZ, 0, 0 ;  /* 0x00000000ffc77435 */ /* 0x000fc600000001ff */
[----:B------:R-:W-:Y:S01]  /*2fe0*/  FMUL.FTZ R137, R137, UR13 ;  /* 0x0000000d89897c20 */ /* 0x000fe20008410000 */
[----:B------:R-:W-:-:S03]  /*2ff0*/  FMUL.FTZ R201, R201, R192 ;  /* 0x000000c0c9c97220 */ /* 0x000fc60000410000 */
[----:B------:R-:W-:Y:S01]  /*3000*/  FMUL.FTZ R138, R48, R137 ;  /* 0x00000089308a7220 */ /* 0x000fe20000410000 */
[----:B------:R-:W-:-:S04]  /*3010*/  FMUL.FTZ R139, R211, R192 ;  /* 0x000000c0d38b7220 */ /* 0x000fc80000410000 */
[----:B------:R-:W-:Y:S01]  /*3020*/  FMUL.FTZ R139, R139, UR13 ;  /* 0x0000000d8b8b7c20 */ /* 0x000fe20008410000 */
[----:B------:R-:W-:Y:S01]  /*3030*/  MOV R202, RZ ;  /* 0x000000ff00ca7202 */ /* 0x000fe20000000f00 */
[----:B------:R-:W-:Y:S01]  /*3040*/  FMUL.FTZ R147, R204, R192 ;  /* 0x000000c0cc937220 */ /* 0x000fe20000410000 */
[----:B------:R-:W-:-:S03]  /*3050*/  MOV R204, RZ ;  /* 0x000000ff00cc7202 */ /* 0x000fc60000000f00 */
[----:B------:R-:W-:Y:S01]  /*3060*/  FMUL.FTZ R147, R147, UR13 ;  /* 0x0000000d93937c20 */ /* 0x000fe20008410000 */
[C---:B--2---:R-:W-:Y:S02]  /*3070*/  @P5 SHF.L.U32 R136, R132.reuse, 0x10, RZ ;  /* 0x0000001084885819 */ /* 0x044fe400000006ff */
[----:B------:R-:W-:-:S03]  /*3080*/  @P6 PRMT R132, R132, 0x7632, R132 ;  /* 0x0000763284846816 */ /* 0x000fc60000000084 */
[----:B------:R-:W-:Y:S01]  /*3090*/  @P5 FMUL.FTZ R199, R137, R136 ;  /* 0x0000008889c75220 */ /* 0x000fe20000410000 */
[----:B------:R-:W-:Y:S01]  /*30a0*/  FSEL R137, R138, RZ, P5 ;  /* 0x000000ff8a897208 */ /* 0x000fe20002800000 */
[----:B------:R-:W-:Y:S01]  /*30b0*/  FMUL.FTZ R136, R201, UR13 ;  /* 0x0000000dc9887c20 */ /* 0x000fe20008410000 */
[----:B------:R-:W-:Y:S02]  /*30c0*/  LOP3.LUT P5, RZ, R188, 0xff0000, RZ, 0xc0, !PT ;  /* 0x00ff0000bcff7812 */ /* 0x000fe400078ac0ff */
[----:B------:R-:W-:Y:S01]  /*30d0*/  @P6 SHF.L.U32 R132, R132, 0x10, RZ ;  /* 0x0000001084846819 */ /* 0x000fe200000006ff */
[----:B------:R-:W-:Y:S01]  /*30e0*/  FMUL.FTZ R138, R49, R136 ;  /* 0x00000088318a7220 */ /* 0x000fe20000410000 */
[----:B------:R-:W-:-:S03]  /*30f0*/  MOV R201, RZ ;  /* 0x000000ff00c97202 */ /* 0x000fc60000000f00 */
[----:B------:R-:W-:Y:S01]  /*3100*/  @P6 FMUL.FTZ R201, R136, R132 ;  /* 0x0000008488c96220 */ /* 0x000fe20000410000 */
[----:B------:R-:W-:Y:S02]  /*3110*/  FSEL R136, R138, RZ, P6 ;  /* 0x000000ff8a887208 */ /* 0x000fe40003000000 */
[----:B------:R-:W-:Y:S01]  /*3120*/  LOP3.LUT P6, RZ, R188, 0xff000000, RZ, 0xc0, !PT ;  /* 0xff000000bcff7812 */ /* 0x000fe200078cc0ff */
[----:B------:R-:W-:Y:S02]  /*3130*/  HFMA2.MMA R188, -RZ, RZ, 0, 0 ;  /* 0x00000000ffbc7435 */ /* 0x000fe400000001ff */
[----:B------:R-:W-:-:S05]  /*3140*/  @P5 SHF.L.U32 R132, R133, 0x10, RZ ;  /* 0x0000001085845819 */ /* 0x000fca00000006ff */
[----:B------:R-:W-:Y:S01]  /*3150*/  @P5 FMUL.FTZ R188, R139, R132 ;  /* 0x000000848bbc5220 */ /* 0x000fe20000410000 */
[----:B------:R-:W-:Y:S01]  /*3160*/  FMUL.FTZ R132, R210, R192 ;  /* 0x000000c0d2847220 */ /* 0x000fe20000410000 */
[----:B------:R-:W-:-:S03]  /*3170*/  FMUL.FTZ R139, R50, R139 ;  /* 0x0000008b328b7220 */ /* 0x000fc60000410000 */
[----:B------:R-:W-:Y:S01]  /*3180*/  @P6 PRMT R133, R133, 0x7632, R133 ;  /* 0x0000763285856816 */ /* 0x000fe20000000085 */
[----:B------:R-:W-:-:S03]  /*3190*/  FMUL.FTZ R132, R132, UR13 ;  /* 0x0000000d84847c20 */ /* 0x000fc60008410000 */
[----:B------:R-:W-:Y:S01]  /*31a0*/  @P6 SHF.L.U32 R133, R133, 0x10, RZ ;  /* 0x0000001085856819 */ /* 0x000fe200000006ff */
[----:B------:R-:W-:Y:S01]  /*31b0*/  FMUL.FTZ R138, R51, R132 ;  /* 0x00000084338a7220 */ /* 0x000fe20000410000 */
[----:B------:R-:W-:Y:S02]  /*31c0*/  FSEL R139, R139, RZ, P5 ;  /* 0x000000ff8b8b7208 */ /* 0x000fe40002800000 */
[C---:B------:R-:W-:Y:S01]  /*31d0*/  LOP3.LUT P5, RZ, R189.reuse, 0xff, RZ, 0xc0, !PT ;  /* 0x000000ffbdff7812 */ /* 0x040fe200078ac0ff */
[----:B------:R-:W-:Y:S01]  /*31e0*/  @P6 FMUL.FTZ R202, R132, R133 ;  /* 0x0000008584ca6220 */ /* 0x000fe20000410000 */
[----:B------:R-:W-:Y:S02]  /*31f0*/  FSEL R138, R138, RZ, P6 ;  /* 0x000000ff8a8a7208 */ /* 0x000fe40003000000 */
[----:B------:R-:W-:Y:S01]  /*3200*/  LOP3.LUT P6, RZ, R189, 0xff00, RZ, 0xc0, !PT ;  /* 0x0000ff00bdff7812 */ /* 0x000fe200078cc0ff */
[----:B------:R-:W-:Y:S01]  /*3210*/  FMUL.FTZ R132, R203, R192 ;  /* 0x000000c0cb847220 */ /* 0x000fe20000410000 */
[----:B------:R-:W-:-:S03]  /*3220*/  HFMA2.MMA R203, -RZ, RZ, 0, 0 ;  /* 0x00000000ffcb7435 */ /* 0x000fc600000001ff */
[----:B------:R-:W-:-:S04]  /*3230*/  FMUL.FTZ R132, R132, UR13 ;  /* 0x0000000d84847c20 */ /* 0x000fc80008410000 */
[----:B------:R-:W-:Y:S01]  /*3240*/  @P5 SHF.L.U32 R133, R134, 0x10, RZ ;  /* 0x0000001086855819 */ /* 0x000fe200000006ff */
[----:B------:R-:W-:-:S03]  /*3250*/  FMUL.FTZ R146, R44, R132 ;  /* 0x000000842c927220 */ /* 0x000fc60000410000 */
[----:B------:R-:W-:Y:S01]  /*3260*/  @P6 PRMT R134, R134, 0x7632, R134 ;  /* 0x0000763286866816 */ /* 0x000fe20000000086 */
[----:B------:R-:W-:Y:S01]  /*3270*/  @P5 FMUL.FTZ R203, R132, R133 ;  /* 0x0000008584cb5220 */ /* 0x000fe20000410000 */
[----:B------:R-:W-:Y:S02]  /*3280*/  FSEL R146, R146, RZ, P5 ;  /* 0x000000ff92927208 */ /* 0x000fe40002800000 */
[----:B------:R-:W-:Y:S02]  /*3290*/  @P6 SHF.L.U32 R134, R134, 0x10, RZ ;  /* 0x0000001086866819 */ /* 0x000fe400000006ff */
[----:B------:R-:W-:-:S03]  /*32a0*/  LEA R132, P5, R198, UR16, 0x4 ;  /* 0x00000010c6847c11 */ /* 0x000fc6000f8a20ff */
[----:B------:R-:W-:Y:S01]  /*32b0*/  @P6 FMUL.FTZ R204, R147, R134 ;  /* 0x0000008693cc6220 */ /* 0x000fe20000410000 */
[----:B------:R-:W-:Y:S01]  /*32c0*/  LEA.HI.X R133, R198, UR17, RZ, 0x4, P5 ;  /* 0x00000011c6857c11 */ /* 0x000fe2000a8f24ff */
[-C--:B------:R-:W-:Y:S01]  /*32d0*/  FMUL.FTZ R198, R205, R192.reuse ;  /* 0x000000c0cdc67220 */ /* 0x080fe20000410000 */
[----:B------:R-:W-:Y:S01]  /*32e0*/  FMUL.FTZ R134, R206, R192 ;  /* 0x000000c0ce867220 */ /* 0x000fe20000410000 */
[----:B------:R-:W-:Y:S02]  /*32f0*/  FMUL.FTZ R147, R45, R147 ;  /* 0x000000932d937220 */ /* 0x000fe40000410000 */
[----:B------:R-:W-:Y:S01]  /*3300*/  FMUL.FTZ R198, R198, UR13 ;  /* 0x0000000dc6c67c20 */ /* 0x000fe20008410000 */
[----:B------:R-:W-:Y:S01]  /*3310*/  FMUL.FTZ R134, R134, UR13 ;  /* 0x0000000d86867c20 */ /* 0x000fe20008410000 */
[----:B------:R-:W-:Y:S02]  /*3320*/  LOP3.LUT P5, RZ, R189, 0xff000000, RZ, 0xc0, !PT ;  /* 0xff000000bdff7812 */ /* 0x000fe400078ac0ff */
[----:B------:R-:W-:Y:S01]  /*3330*/  FSEL R147, R147, RZ, P6 ;  /* 0x000000ff93937208 */ /* 0x000fe20003000000 */
[----:B------:R-:W-:Y:S01]  /*3340*/  FMUL.FTZ R205, R47, R134 ;  /* 0x000000862fcd7220 */ /* 0x000fe20000410000 */
[----:B------:R-:W-:Y:S01]  /*3350*/  LOP3.LUT P6, RZ, R189, 0xff0000, RZ, 0xc0, !PT ;  /* 0x00ff0000bdff7812 */ /* 0x000fe200078cc0ff */
[----:B------:R-:W-:Y:S01]  /*3360*/  FMUL.FTZ R189, R46, R198 ;  /* 0x000000c62ebd7220 */ /* 0x000fe20000410000 */
[----:B------:R-:W-:-:S02]  /*3370*/  F2FP.BF16.F32.PACK_AB R136, R136, R137 ;  /* 0x000000898888723e */ /* 0x000fc400000010ff */
[----:B------:R-:W-:Y:S02]  /*3380*/  FSEL R205, R205, RZ, P5 ;  /* 0x000000ffcdcd7208 */ /* 0x000fe40002800000 */
[----:B------:R-:W-:Y:S02]  /*3390*/  FSEL R189, R189, RZ, P6 ;  /* 0x000000ffbdbd7208 */ /* 0x000fe40003000000 */
[----:B------:R-:W-:Y:S02]  /*33a0*/  F2FP.BF16.F32.PACK_AB R137, R138, R139 ;  /* 0x0000008b8a89723e */ /* 0x000fe400000010ff */
[----:B------:R-:W-:Y:S01]  /*33b0*/  F2FP.BF16.F32.PACK_AB R138, R147, R146 ;  /* 0x00000092938a723e */ /* 0x000fe200000010ff */
[----:B------:R-:W-:Y:S01]  /*33c0*/  IMAD.WIDE.U32 R146, R197, 0x10, R238 ;  /* 0x00000010c5927825 */ /* 0x000fe200078e00ee */
[----:B------:R-:W-:-:S05]  /*33d0*/  F2FP.BF16.F32.PACK_AB R139, R205, R189 ;  /* 0x000000bdcd8b723e */ /* 0x000fca00000010ff */
[----:B------:R0:W-:Y:S04]  /*33e0*/  STG.E.128 desc[UR4][R132.64], R136 ;  /* 0x0000008884007986 */ /* 0x0001e8000c101d04 */
[----:B0-----:R0:W2:Y:S01]  /*33f0*/  LDG.E.128 R136, desc[UR4][R146.64] ;  /* 0x0000000492887981 */ /* 0x0010a2000c1e1d00 */
[----:B------:R-:W-:Y:S01]  /*3400*/  HFMA2.MMA R189, -RZ, RZ, 0, 0 ;  /* 0x00000000ffbd7435 */ /* 0x000fe200000001ff */
[-C--:B------:R-:W-:Y:S01]  /*3410*/  FFMA.FTZ R168, R168, R165.reuse, R164 ;  /* 0x000000a5a8a87223 */ /* 0x080fe200000100a4 */
[----:B------:R-:W-:Y:S02]  /*3420*/  @P6 SHF.L.U32 R132, R135, 0x10, RZ ;  /* 0x0000001087846819 */ /* 0x000fe400000006ff */
[----:B------:R-:W-:Y:S01]  /*3430*/  MOV R133, R186 ;  /* 0x000000ba00857202 */ /* 0x000fe20000000f00 */
[----:B------:R-:W-:Y:S01]  /*3440*/  FADD.FTZ R168, R141, -R168 ;  /* 0x800000a88da87221 */ /* 0x000fe20000010000 */
[----:B------:R-:W-:Y:S01]  /*3450*/  @P5 PRMT R135, R135, 0x7632, R135 ;  /* 0x0000763287875816 */ /* 0x000fe20000000087 */
[----:B------:R-:W-:Y:S01]  /*3460*/  @P6 FMUL.FTZ R189, R198, R132 ;  /* 0x00000084c6bd6220 */ /* 0x000fe20000410000 */
[----:B------:R-:W-:Y:S01]  /*3470*/  LOP3.LUT P6, RZ, R133, 0xff, RZ, 0xc0, !PT ;  /* 0x000000ff85ff7812 */ /* 0x000fe200078cc0ff */
[----:B------:R-:W-:Y:S01]  /*3480*/  FMUL.FTZ R132, R191, R168 ;  /* 0x000000a8bf847220 */ /* 0x000fe20000410000 */
[----:B------:R-:W-:Y:S01]  /*3490*/  HFMA2.MMA R198, -RZ, RZ, 0, 0 ;  /* 0x00000000ffc67435 */ /* 0x000fe200000001ff */
[----:B------:R-:W-:Y:S01]  /*34a0*/  FFMA.FTZ R133, R167, R165, R164 ;  /* 0x000000a5a7857223 */ /* 0x000fe200000100a4 */
[----:B------:R-:W-:Y:S01]  /*34b0*/  @P5 SHF.L.U32 R135, R135, 0x10, RZ ;  /* 0x0000001087875819 */ /* 0x000fe200000006ff */
[----:B------:R-:W-:-:S02]  /*34c0*/  @P2 FADD.FTZ R132, R108, R132 ;  /* 0x000000846c842221 */ /* 0x000fc40000010000 */
[----:B------:R-:W-:Y:S02]  /*34d0*/  FADD.FTZ R133, R166, -R133 ;  /* 0x80000085a6857221 */ /* 0x000fe40000010000 */
[----:B------:R-:W-:Y:S01]  /*34e0*/  @P5 FMUL.FTZ R198, R134, R135 ;  /* 0x0000008786c65220 */ /* 0x000fe20000410000 */
[----:B------:R-:W-:Y:S01]  /*34f0*/  FMUL.FTZ R141, R132, R192 ;  /* 0x000000c0848d7220 */ /* 0x000fe20000410000 */
[----:B------:R-:W-:Y:S01]  /*3500*/  LOP3.LUT P5, RZ, R186, 0xff00, RZ, 0xc0, !PT ;  /* 0x0000ff00baff7812 */ /* 0x000fe200078ac0ff */
[----:B------:R-:W-:Y:S01]  /*3510*/  FMUL.FTZ R133, R191, R133 ;  /* 0x00000085bf857220 */ /* 0x000fe20000410000 */
[-CC-:B------:R-:W-:Y:S01]  /*3520*/  FFMA.FTZ R134, R140, R165.reuse, R164.reuse ;  /* 0x000000a58c867223 */ /* 0x180fe200000100a4 */
[----:B------:R-:W-:Y:S01]  /*3530*/  FMUL.FTZ R135, R141, UR13 ;  /* 0x0000000d8d877c20 */ /* 0x000fe20008410000 */
[----:B------:R-:W-:Y:S01]  /*3540*/  MOV R205, RZ ;  /* 0x000000ff00cd7202 */ /* 0x000fe20000000f00 */
[----:B------:R-:W-:Y:S01]  /*3550*/  @P2 FADD.FTZ R133, R109, R133 ;  /* 0x000000856d852221 */ /* 0x000fe20000010000 */
[----:B------:R-:W-:Y:S01]  /*3560*/  FFMA.FTZ R173, R173, R165, R164 ;  /* 0x000000a5adad7223 */ /* 0x000fe200000100a4 */
[----:B0-----:R-:W-:Y:S01]  /*3570*/  FMUL.FTZ R146, R40, R135 ;  /* 0x0000008728927220 */ /* 0x001fe20000410000 */
[----:B------:R-:W-:Y:S01]  /*3580*/  FADD.FTZ R134, R170, -R134 ;  /* 0x80000086aa867221 */ /* 0x000fe20000010000 */
[----:B------:R-:W0:Y:S03]  /*3590*/  @P1 LDC.64 R166, c[0x0][0x308] ;  /* 0x0000c200ffa61b82 */ /* 0x000e260000000a00 */
[----:B------:R-:W-:Y:S01]  /*35a0*/  FSEL R146, R146, RZ, P6 ;  /* 0x000000ff92927208 */ /* 0x000fe20003000000 */
[----:B------:R-:W-:Y:S01]  /*35b0*/  FMUL.FTZ R134, R191, R134 ;  /* 0x00000086bf867220 */ /* 0x000fe20000410000 */
[----:B------:R-:W-:-:S03]  /*35c0*/  HFMA2.MMA R170, -RZ, RZ, 0, 0 ;  /* 0x00000000ffaa7435 */ /* 0x000fc600000001ff */
[----:B------:R-:W-:Y:S01]  /*35d0*/  @P2 FADD.FTZ R134, R110, R134 ;  /* 0x000000866e862221 */ /* 0x000fe20000010000 */
[----:B------:R-:W-:Y:S01]  /*35e0*/  FADD.FTZ R172, R172, -R173 ;  /* 0x800000adacac7221 */ /* 0x000fe20000010000 */
[----:B------:R1:W-:Y:S01]  /*35f0*/  STL [R1+0x24], R247 ;  /* 0x000024f701007387 */ /* 0x0003e20000100800 */
[----:B------:R-:W-:-:S03]  /*3600*/  SEL R132, R132, R124, P3 ;  /* 0x0000007c84847207 */ /* 0x000fc60001800000 */
[----:B-1----:R-:W3:Y:S04]  /*3610*/  LDL.LU R247, [R1+0x3c] ;  /* 0x00003c0001f77983 */ /* 0x002ee80000300800 */
[----:B------:R-:W4:Y:S04]  /*3620*/  LDL.LU R241, [R1+0x38] ;  /* 0x0000380001f17983 */ /* 0x000f280000300800 */
[----:B------:R-:W4:Y:S01]  /*3630*/  LDL.LU R240, [R1+0x44] ;  /* 0x0000440001f07983 */ /* 0x000f220000300800 */
[----:B0-----:R-:W-:Y:S01]  /*3640*/  @P1 IMAD.WIDE.U32 R166, R197, 0x20, R166 ;  /* 0x00000020c5a61825 */ /* 0x001fe200078e00a6 */
[----:B--2---:R-:W-:-:S05]  /*3650*/  @P6 SHF.L.U32 R140, R136, 0x10, RZ ;  /* 0x00000010888c6819 */ /* 0x004fca00000006ff */
[----:B------:R-:W-:Y:S01]  /*3660*/  @P6 FMUL.FTZ R205, R135, R140 ;  /* 0x0000008c87cd6220 */ /* 0x000fe20000410000 */
[----:B------:R-:W-:Y:S01]  /*3670*/  FMUL.FTZ R135, R133, R192 ;  /* 0x000000c085877220 */ /* 0x000fe20000410000 */
[----:B------:R-:W-:Y:S02]  /*3680*/  @P5 PRMT R140, R136, 0x7632, R140 ;  /* 0x00007632888c5816 */ /* 0x000fe4000000008c */
[----:B------:R-:W-:Y:S01]  /*3690*/  LOP3.LUT P6, RZ, R186, 0xff0000, RZ, 0xc0, !PT ;  /* 0x00ff0000baff7812 */ /* 0x000fe200078cc0ff */
[----:B------:R-:W-:Y:S01]  /*36a0*/  FMUL.FTZ R136, R135, UR13 ;  /* 0x0000000d87887c20 */ /* 0x000fe20008410000 */
[----:B------:R-:W-:Y:S01]  /*36b0*/  FFMA.FTZ R135, R144, R165, R164 ;  /* 0x000000a590877223 */ /* 0x000fe200000100a4 */
[----:B------:R-:W-:Y:S02]  /*36c0*/  @P5 SHF.L.U32 R140, R140, 0x10, RZ ;  /* 0x000000108c8c5819 */ /* 0x000fe400000006ff */
[----:B------:R-:W-:Y:S01]  /*36d0*/  FMUL.FTZ R144, R41, R136 ;  /* 0x0000008829907220 */ /* 0x000fe20000410000 */
[----:B------:R-:W-:-:S02]  /*36e0*/  FADD.FTZ R135, R145, -R135 ;  /* 0x8000008791877221 */ /* 0x000fc40000010000 */
[----:B------:R-:W-:Y:S01]  /*36f0*/  @P5 FMUL.FTZ R170, R136, R140 ;  /* 0x0000008c88aa5220 */ /* 0x000fe20000410000 */
[----:B------:R-:W-:Y:S01]  /*3700*/  FMUL.FTZ R136, R134, R192 ;  /* 0x000000c086887220 */ /* 0x000fe20000410000 */
[----:B------:R-:W-:Y:S01]  /*3710*/  FSEL R144, R144, RZ, P5 ;  /* 0x000000ff90907208 */ /* 0x000fe20002800000 */
[----:B------:R-:W-:Y:S01]  /*3720*/  FMUL.FTZ R135, R191, R135 ;  /* 0x00000087bf877220 */ /* 0x000fe20000410000 */
[----:B------:R-:W-:Y:S01]  /*3730*/  LOP3.LUT P5, RZ, R186, 0xff000000, RZ, 0xc0, !PT ;  /* 0xff000000baff7812 */ /* 0x000fe200078ac0ff */
[----:B------:R-:W-:Y:S01]  /*3740*/  FMUL.FTZ R136, R136, UR13 ;  /* 0x0000000d88887c20 */ /* 0x000fe20008410000 */
[----:B------:R-:W-:Y:S01]  /*3750*/  @P6 SHF.L.U32 R141, R137, 0x10, RZ ;  /* 0x00000010898d6819 */ /* 0x000fe200000006ff */
[----:B------:R-:W-:Y:S01]  /*3760*/  @P2 FADD.FTZ R135, R111, R135 ;  /* 0x000000876f872221 */ /* 0x000fe20000010000 */
[----:B------:R-:W-:Y:S01]  /*3770*/  MOV R186, RZ ;  /* 0x000000ff00ba7202 */ /* 0x000fe20000000f00 */
[----:B------:R-:W-:Y:S02]  /*3780*/  FMUL.FTZ R145, R42, R136 ;  /* 0x000000882a917220 */ /* 0x000fe40000410000 */
[----:B------:R-:W-:Y:S01]  /*3790*/  @P6 FMUL.FTZ R186, R136, R141 ;  /* 0x0000008d88ba6220 */ /* 0x000fe20000410000 */
[----:B------:R-:W-:Y:S01]  /*37a0*/  FMUL.FTZ R136, R135, R192 ;  /* 0x000000c087887220 */ /* 0x000fe20000410000 */
[----:B------:R-:W-:-:S03]  /*37b0*/  FFMA.FTZ R140, R143, R165, R164 ;  /* 0x000000a58f8c7223 */ /* 0x000fc600000100a4 */
[----:B------:R-:W-:Y:S01]  /*37c0*/  FMUL.FTZ R136, R136, UR13 ;  /* 0x0000000d88887c20 */ /* 0x000fe20008410000 */
[----:B------:R-:W-:Y:S01]  /*37d0*/  @P5 PRMT R137, R137, 0x7632, R137 ;  /* 0x0000763289895816 */ /* 0x000fe20000000089 */
[----:B------:R-:W-:Y:S01]  /*37e0*/  FADD.FTZ R140, R174, -R140 ;  /* 0x8000008cae8c7221 */ /* 0x000fe20000010000 */
[----:B------:R-:W-:Y:S01]  /*37f0*/  HFMA2.MMA R174, -RZ, RZ, 0, 0 ;  /* 0x00000000ffae7435 */ /* 0x000fe200000001ff */
[----:B------:R-:W-:Y:S01]  /*3800*/  FSEL R145, R145, RZ, P6 ;  /* 0x000000ff91917208 */ /* 0x000fe20003000000 */
[----:B------:R-:W-:Y:S01]  /*3810*/  FFMA.FTZ R141, R175, R165, R164 ;  /* 0x000000a5af8d7223 */ /* 0x000fe200000100a4 */
[----:B------:R-:W-:Y:S01]  /*3820*/  @P5 SHF.L.U32 R137, R137, 0x10, RZ ;  /* 0x0000001089895819 */ /* 0x000fe200000006ff */
[----:B------:R-:W-:Y:S01]  /*3830*/  FMUL.FTZ R143, R43, R136 ;  /* 0x000000882b8f7220 */ /* 0x000fe20000410000 */
[----:B------:R-:W-:Y:S01]  /*3840*/  LOP3.LUT P6, RZ, R187, 0xff, RZ, 0xc0, !PT ;  /* 0x000000ffbbff7812 */ /* 0x000fe200078cc0ff */
[----:B------:R-:W-:Y:S01]  /*3850*/  FMUL.FTZ R140, R191, R140 ;  /* 0x0000008cbf8c7220 */ /* 0x000fe20000410000 */
[----:B------:R-:W-:Y:S01]  /*3860*/  FADD.FTZ R141, R169, -R141 ;  /* 0x8000008da98d7221 */ /* 0x000fe20000010000 */
[----:B------:R-:W-:Y:S01]  /*3870*/  @P5 FMUL.FTZ R174, R136, R137 ;  /* 0x0000008988ae5220 */ /* 0x000fe20000410000 */
[----:B------:R-:W-:Y:S01]  /*3880*/  FSEL R169, R143, RZ, P5 ;  /* 0x000000ff8fa97208 */ /* 0x000fe20002800000 */
[----:B------:R-:W-:Y:S01]  /*3890*/  @P2 FADD.FTZ R140, R112, R140 ;  /* 0x0000008c708c2221 */ /* 0x000fe20000010000 */
[----:B------:R-:W-:Y:S01]  /*38a0*/  LOP3.LUT P5, RZ, R187, 0xff00, RZ, 0xc0, !PT ;  /* 0x0000ff00bbff7812 */ /* 0x000fe200078ac0ff */
[----:B------:R-:W-:-:S02]  /*38b0*/  FMUL.FTZ R141, R191, R141 ;  /* 0x0000008dbf8d7220 */ /* 0x000fc40000410000 */
[-C--:B------:R-:W-:Y:S02]  /*38c0*/  FMUL.FTZ R136, R140, R192.reuse ;  /* 0x000000c08c887220 */ /* 0x080fe40000410000 */
[----:B------:R-:W-:Y:S02]  /*38d0*/  @P2 FADD.FTZ R141, R113, R141 ;  /* 0x0000008d718d2221 */ /* 0x000fe40000010000 */
[----:B------:R-:W-:Y:S01]  /*38e0*/  @P6 SHF.L.U32 R137, R138, 0x10, RZ ;  /* 0x000000108a896819 */ /* 0x000fe200000006ff */
[----:B------:R-:W-:Y:S01]  /*38f0*/  FMUL.FTZ R136, R136, UR13 ;  /* 0x0000000d88887c20 */ /* 0x000fe20008410000 */
[----:B------:R-:W-:Y:S01]  /*3900*/  MOV R175, RZ ;  /* 0x000000ff00af7202 */ /* 0x000fe20000000f00 */
[----:B------:R-:W-:Y:S02]  /*3910*/  FFMA.FTZ R143, R142, R165, R164 ;  /* 0x000000a58e8f7223 */ /* 0x000fe400000100a4 */
[----:B------:R-:W-:Y:S01]  /*3920*/  @P6 FMUL.FTZ R175, R136, R137 ;  /* 0x0000008988af6220 */ /* 0x000fe20000410000 */
[----:B------:R-:W-:Y:S01]  /*3930*/  @P5 PRMT R147, R138, 0x7632, R147 ;  /* 0x000076328a935816 */ /* 0x000fe20000000093 */
[----:B------:R-:W-:Y:S01]  /*3940*/  FMUL.FTZ R137, R141, R192 ;  /* 0x000000c08d897220 */ /* 0x000fe20000410000 */
[----:B------:R-:W-:-:S02]  /*3950*/  HFMA2.MMA R138, -RZ, RZ, 0, 0 ;  /* 0x00000000ff8a7435 */ /* 0x000fc400000001ff */
[----:B------:R-:W-:Y:S01]  /*3960*/  @P5 SHF.L.U32 R142, R147, 0x10, RZ ;  /* 0x00000010938e5819 */ /* 0x000fe200000006ff */
[----:B------:R-:W-:Y:S01]  /*3970*/  FMUL.FTZ R137, R137, UR13 ;  /* 0x0000000d89897c20 */ /* 0x000fe20008410000 */
[----:B------:R-:W-:-:S03]  /*3980*/  FADD.FTZ R143, R171, -R143 ;  /* 0x8000008fab8f7221 */ /* 0x000fc60000010000 */
[----:B------:R-:W-:Y:S01]  /*3990*/  @P5 FMUL.FTZ R138, R137, R142 ;  /* 0x0000008e898a5220 */ /* 0x000fe20000410000 */
[C---:B------:R-:W-:Y:S01]  /*39a0*/  FMUL.FTZ R142, R191.reuse, R172 ;  /* 0x000000acbf8e7220 */ /* 0x040fe20000410000 */
[----:B------:R-:W-:Y:S01]  /*39b0*/  FMUL.FTZ R143, R191, R143 ;  /* 0x0000008fbf8f7220 */ /* 0x000fe20000410000 */
[----:B------:R-:W-:Y:S02]  /*39c0*/  FMUL.FTZ R147, R36, R136 ;  /* 0x0000008824937220 */ /* 0x000fe40000410000 */
[----:B------:R-:W-:Y:S01]  /*39d0*/  @P2 FADD.FTZ R142, R114, R142 ;  /* 0x0000008e728e2221 */ /* 0x000fe20000010000 */
[----:B------:R-:W-:-:S03]  /*39e0*/  @P2 FADD.FTZ R143, R115, R143 ;  /* 0x0000008f738f2221 */ /* 0x000fc60000010000 */
[-C--:B------:R-:W-:Y:S01]  /*39f0*/  FMUL.FTZ R172, R142, R192.reuse ;  /* 0x000000c08eac7220 */ /* 0x080fe20000410000 */
[----:B------:R-:W-:Y:S01]  /*3a00*/  FMUL.FTZ R171, R143, R192 ;  /* 0x000000c08fab7220 */ /* 0x000fe20000410000 */
[----:B------:R-:W-:Y:S01]  /*3a10*/  FMUL.FTZ R168, R37, R137 ;  /* 0x0000008925a87220 */ /* 0x000fe20000410000 */
[----:B------:R-:W-:Y:S01]  /*3a20*/  FSEL R147, R147, RZ, P6 ;  /* 0x000000ff93937208 */ /* 0x000fe20003000000 */
[----:B------:R-:W-:Y:S01]  /*3a30*/  FMUL.FTZ R172, R172, UR13 ;  /* 0x0000000dacac7c20 */ /* 0x000fe20008410000 */
[----:B------:R-:W-:Y:S01]  /*3a40*/  LEA R136, P6, R197, UR16, 0x4 ;  /* 0x00000010c5887c11 */ /* 0x000fe2000f8c20ff */
[----:B------:R-:W-:Y:S01]  /*3a50*/  FMUL.FTZ R171, R171, UR13 ;  /* 0x0000000dabab7c20 */ /* 0x000fe20008410000 */
[----:B------:R-:W-:Y:S02]  /*3a60*/  F2FP.BF16.F32.PACK_AB R144, R144, R146 ;  /* 0x000000929090723e */ /* 0x000fe400000010ff */
[----:B------:R-:W-:Y:S01]  /*3a70*/  F2FP.BF16.F32.PACK_AB R145, R169, R145 ;  /* 0x00000091a991723e */ /* 0x000fe200000010ff */
[----:B------:R-:W-:Y:S01]  /*3a80*/  FMUL.FTZ R169, R38, R172 ;  /* 0x000000ac26a97220 */ /* 0x000fe20000410000 */
[----:B------:R-:W-:Y:S01]  /*3a90*/  FSEL R168, R168, RZ, P5 ;  /* 0x000000ffa8a87208 */ /* 0x000fe20002800000 */
[----:B------:R-:W-:Y:S01]  /*3aa0*/  FMUL.FTZ R146, R39, R171 ;  /* 0x000000ab27927220 */ /* 0x000fe20000410000 */
[----:B------:R-:W-:-:S02]  /*3ab0*/  LEA.HI.X R137, R197, UR17, RZ, 0x4, P6 ;  /* 0x00000011c5897c11 */ /* 0x000fc4000b0f24ff */
[C---:B------:R-:W-:Y:S02]  /*3ac0*/  LOP3.LUT P5, RZ, R187.reuse, 0xff0000, RZ, 0xc0, !PT ;  /* 0x00ff0000bbff7812 */ /* 0x040fe400078ac0ff */
[----:B------:R-:W-:Y:S02]  /*3ad0*/  LOP3.LUT P6, RZ, R187, 0xff000000, RZ, 0xc0, !PT ;  /* 0xff000000bbff7812 */ /* 0x000fe400078cc0ff */
[----:B------:R-:W-:Y:S02]  /*3ae0*/  FSEL R169, R169, RZ, P5 ;  /* 0x000000ffa9a97208 */ /* 0x000fe40002800000 */
[----:B------:R-:W-:Y:S02]  /*3af0*/  FSEL R173, R146, RZ, P6 ;  /* 0x000000ff92ad7208 */ /* 0x000fe40003000000 */
[----:B------:R-:W-:Y:S02]  /*3b00*/  F2FP.BF16.F32.PACK_AB R146, R168, R147 ;  /* 0x00000093a892723e */ /* 0x000fe400000010ff */
[----:B------:R-:W-:Y:S01]  /*3b10*/  F2FP.BF16.F32.PACK_AB R147, R173, R169 ;  /* 0x000000a9ad93723e */ /* 0x000fe200000010ff */
[----:B------:R-:W-:-:S02]  /*3b20*/  IMAD.WIDE.U32 R168, R190, 0x10, R238 ;  /* 0x00000010bea87825 */ /* 0x000fc400078e00ee */
[----:B------:R-:W2:Y:S04]  /*3b30*/  LDL.LU R239, [R1+0x40] ;  /* 0x0000400001ef7983 */ /* 0x000ea80000300800 */
[----:B------:R-:W2:Y:S04]  /*3b40*/  LDL.LU R238, [R1+0x4c] ;  /* 0x00004c0001ee7983 */ /* 0x000ea80000300800 */
[----:B------:R-:W2:Y:S01]  /*3b50*/  LDL.LU R237, [R1+0x48] ;  /* 0x0000480001ed7983 */ /* 0x000ea20000300800 */
[----:B------:R-:W-:-:S03]  /*3b60*/  SEL R133, R133, R125, P3 ;  /* 0x0000007d85857207 */ /* 0x000fc60001800000 */
[----:B------:R-:W2:Y:S01]  /*3b70*/  LDL.LU R236, [R1+0x54] ;  /* 0x0000540001ec7983 */ /* 0x000ea20000300800 */
[----:B------:R-:W-:-:S03]  /*3b80*/  SEL R134, R134, R126, P3 ;  /* 0x0000007e86867207 */ /* 0x000fc60001800000 */
[----:B------:R-:W2:Y:S01]  /*3b90*/  LDL.LU R235, [R1+0x50] ;  /* 0x0000500001eb7983 */ /* 0x000ea20000300800 */
[----:B------:R-:W-:Y:S02]  /*3ba0*/  SEL R135, R135, R127, P3 ;  /* 0x0000007f87877207 */ /* 0x000fe40001800000 */
[----:B------:R-:W-:Y:S01]  /*3bb0*/  SEL R140, R140, R128, P3 ;  /* 0x000000808c8c7207 */ /* 0x000fe20001800000 */
[----:B------:R-:W2:Y:S01]  /*3bc0*/  LDL.LU R234, [R1+0x5c] ;  /* 0x00005c0001ea7983 */ /* 0x000ea20000300800 */
[----:B------:R-:W-:Y:S02]  /*3bd0*/  SEL R141, R141, R129, P3 ;  /* 0x000000818d8d7207 */ /* 0x000fe40001800000 */
[----:B------:R-:W-:Y:S01]  /*3be0*/  SEL R142, R142, R130, P3 ;  /* 0x000000828e8e7207 */ /* 0x000fe20001800000 */
[----:B------:R-:W2:Y:S01]  /*3bf0*/  LDL.LU R233, [R1+0x58] ;  /* 0x0000580001e97983 */ /* 0x000ea20000300800 */
[----:B------:R-:W-:-:S03]  /*3c00*/  SEL R143, R143, R131, P3 ;  /* 0x000000838f8f7207 */ /* 0x000fc60001800000 */
[----:B------:R-:W2:Y:S04]  /*3c10*/  LDL.LU R232, [R1+0x64] ;  /* 0x0000640001e87983 */ /* 0x000ea80000300800 */
[----:B------:R-:W2:Y:S04]  /*3c20*/  LDL.LU R217, [R1+0x60] ;  /* 0x0000600001d97983 */ /* 0x000ea80000300800 */
[----:B------:R-:W2:Y:S04]  /*3c30*/  LDL.LU R216, [R1+0x6c] ;  /* 0x00006c0001d87983 */ /* 0x000ea80000300800 */
[----:B------:R-:W2:Y:S04]  /*3c40*/  LDL.LU R215, [R1+0x68] ;  /* 0x0000680001d77983 */ /* 0x000ea80000300800 */
[----:B------:R-:W2:Y:S04]  /*3c50*/  LDL.LU R214, [R1+0x74] ;  /* 0x0000740001d67983 */ /* 0x000ea80000300800 */
[----:B------:R0:W-:Y:S04]  /*3c60*/  @P1 STG.E.128 desc[UR4][R166.64], R132 ;  /* 0x00000084a6001986 */ /* 0x0001e8000c101d04 */
[----:B------:R-:W-:Y:S04]  /*3c70*/  @P1 STG.E.128 desc[UR4][R166.64+0x10], R140 ;  /* 0x0000108ca6001986 */ /* 0x000fe8000c101d04 */
[----:B------:R-:W2:Y:S04]  /*3c80*/  LDL.LU R213, [R1+0x70] ;  /* 0x0000700001d57983 */ /* 0x000ea80000300800 */
[----:B------:R1:W-:Y:S04]  /*3c90*/  STG.E.128 desc[UR4][R136.64], R144 ;  /* 0x0000009088007986 */ /* 0x0003e8000c101d04 */
[----:B------:R-:W2:Y:S04]  /*3ca0*/  LDL.LU R212, [R1+0x7c] ;  /* 0x00007c0001d47983 */ /* 0x000ea80000300800 */
[----:B0-----:R-:W2:Y:S04]  /*3cb0*/  LDG.E.128 R132, desc[UR4][R168.64] ;  /* 0x00000004a8847981 */ /* 0x001ea8000c1e1d00 */
[----:B------:R-:W2:Y:S04]  /*3cc0*/  LDL.LU R211, [R1+0x78] ;  /* 0x0000780001d37983 */ /* 0x000ea80000300800 */
[----:B------:R-:W2:Y:S04]  /*3cd0*/  LDL.LU R210, [R1+0x84] ;  /* 0x0000840001d27983 */ /* 0x000ea80000300800 */
[----:B------:R-:W2:Y:S04]  /*3ce0*/  LDL.LU R209, [R1+0x80] ;  /* 0x0000800001d17983 */ /* 0x000ea80000300800 */
[----:B------:R-:W2:Y:S01]  /*3cf0*/  LDL.LU R208, [R1+0x8c] ;  /* 0x00008c0001d07983 */ /* 0x000ea20000300800 */
[----:B-1----:R-:W-:-:S03]  /*3d00*/  @P5 SHF.L.U32 R136, R139, 0x10, RZ ;  /* 0x000000108b885819 */ /* 0x002fc600000006ff */
[----:B------:R-:W2:Y:S04]  /*3d10*/  LDL.LU R207, [R1+0x88] ;  /* 0x0000880001cf7983 */ /* 0x000ea80000300800 */
[----:B------:R-:W2:Y:S04]  /*3d20*/  LDL.LU R206, [R1+0x94] ;  /* 0x0000940001ce7983 */ /* 0x000ea80000300800 */
[----:B------:R-:W2:Y:S01]  /*3d30*/  LDL.LU R197, [R1+0x90] ;  /* 0x0000900001c57983 */ /* 0x000ea20000300800 */
[----:B------:R-:W-:-:S03]  /*3d40*/  CS2R R142, SRZ ;  /* 0x00000000008e7805 */ /* 0x000fc6000001ff00 */
[----:B------:R-:W2:Y:S04]  /*3d50*/  LDL.LU R187, [R1+0x9c] ;  /* 0x00009c0001bb7983 */ /* 0x000ea80000300800 */
[----:B------:R-:W2:Y:S01]  /*3d60*/  LDL.LU R173, [R1+0x98] ;  /* 0x0000980001ad7983 */ /* 0x000ea20000300800 */
[----:B------:R-:W-:-:S03]  /*3d70*/  @P5 FMUL.FTZ R142, R172, R136 ;  /* 0x00000088ac8e5220 */ /* 0x000fc60000410000 */
[----:B------:R-:W2:Y:S04]  /*3d80*/  LDL.LU R166, [R1+0x34] ;  /* 0x0000340001a67983 */ /* 0x000ea80000300800 */
[----:B------:R-:W2:Y:S04]  /*3d90*/  LDL.LU R167, [R1+0x30] ;  /* 0x0000300001a77983 */ /* 0x000ea80000300800 */
[----:B------:R-:W2:Y:S04]  /*3da0*/  LDL.LU R168, [R1+0x2c] ;  /* 0x00002c0001a87983 */ /* 0x000ea80000300800 */
[----:B------:R-:W2:Y:S04]  /*3db0*/  LDL.LU R169, [R1+0x28] ;  /* 0x0000280001a97983 */ /* 0x000ea80000300800 */
[----:B------:R-:W2:Y:S01]  /*3dc0*/  LDL.LU R172, [R1+0x20] ;  /* 0x0000200001ac7983 */ /* 0x000ea20000300800 */
[----:B------:R-:W-:Y:S01]  /*3dd0*/  MOV R137, R184 ;  /* 0x000000b800897202 */ /* 0x000fe20000000f00 */
[-CC-:B------:R-:W-:Y:S01]  /*3de0*/  FFMA.FTZ R151, R151, R165.reuse, R164.reuse ;  /* 0x000000a597977223 */ /* 0x180fe200000100a4 */
[----:B------:R-:W-:-:S02]  /*3df0*/  FFMA.FTZ R155, R155, R165, R164 ;  /* 0x000000a59b9b7223 */ /* 0x000fc400000100a4 */
[----:B------:R-:W-:Y:S01]  /*3e00*/  LOP3.LUT P5, RZ, R137, 0xff, RZ, 0xc0, !PT ;  /* 0x000000ff89ff7812 */ /* 0x000fe200078ac0ff */
[----:B------:R-:W-:Y:S01]  /*3e10*/  FADD.FTZ R140, R163, -R151 ;  /* 0x80000097a38c7221 */ /* 0x000fe20000010000 */
[----:B------:R-:W0:Y:S01]  /*3e20*/  @P1 LDC.64 R136, c[0x0][0x308] ;  /* 0x0000c200ff881b82 */ /* 0x000e220000000a00 */
[----:B------:R-:W-:Y:S01]  /*3e30*/  @P6 PRMT R147, R139, 0x7632, R147 ;  /* 0x000076328b936816 */ /* 0x000fe20000000093 */
[-CC-:B------:R-:W-:Y:S01]  /*3e40*/  FFMA.FTZ R156, R156, R165.reuse, R164.reuse ;  /* 0x000000a59c9c7223 */ /* 0x180fe200000100a4 */
[-CC-:B------:R-:W-:Y:S01]  /*3e50*/  FFMA.FTZ R153, R153, R165.reuse, R164.reuse ;  /* 0x000000a599997223 */ /* 0x180fe200000100a4 */
[-CC-:B------:R-:W-:Y:S01]  /*3e60*/  FFMA.FTZ R149, R149, R165.reuse, R164.reuse ;  /* 0x000000a595957223 */ /* 0x180fe200000100a4 */
[-CC-:B------:R-:W-:Y:S01]  /*3e70*/  FFMA.FTZ R150, R150, R165.reuse, R164.reuse ;  /* 0x000000a596967223 */ /* 0x180fe200000100a4 */
[-CC-:B------:R-:W-:Y:S01]  /*3e80*/  FFMA.FTZ R148, R148, R165.reuse, R164.reuse ;  /* 0x000000a594947223 */ /* 0x180fe200000100a4 */
[----:B------:R-:W-:Y:S01]  /*3e90*/  FFMA.FTZ R152, R152, R165, R164 ;  /* 0x000000a598987223 */ /* 0x000fe200000100a4 */
[----:B------:R-:W-:Y:S01]  /*3ea0*/  FADD.FTZ R154, R154, -R155 ;  /* 0x8000009b9a9a7221 */ /* 0x000fe20000010000 */
[----:B------:R-:W-:Y:S01]  /*3eb0*/  HFMA2.MMA R139, -RZ, RZ, 0, 0 ;  /* 0x00000000ff8b7435 */ /* 0x000fe200000001ff */
[----:B------:R-:W-:Y:S01]  /*3ec0*/  FMUL.FTZ R146, R191, R140 ;  /* 0x0000008cbf927220 */ /* 0x000fe20000410000 */
[----:B------:R-:W-:Y:S01]  /*3ed0*/  @P6 SHF.L.U32 R140, R147, 0x10, RZ ;  /* 0x00000010938c6819 */ /* 0x000fe200000006ff */
        /* <DEDUP_REMOVED lines=12> */
[----:B------:R-:W-:Y:S01]  /*3fa0*/  FMUL.FTZ R152, R191, R152 ;  /* 0x00000098bf987220 */ /* 0x000fe20000410000 */
[----:B------:R-:W-:Y:S01]  /*3fb0*/  @P6 FMUL.FTZ R139, R171, R140 ;  /* 0x0000008cab8b6220 */ /* 0x000fe20000410000 */
[----:B------:R-:W-:Y:S01]  /*3fc0*/  @P2 FADD.FTZ R141, R116, R141 ;  /* 0x0000008d748d2221 */ /* 0x000fe20000010000 */
[----:B------:R-:W-:Y:S01]  /*3fd0*/  LOP3.LUT P6, RZ, R184, 0xff0000, RZ, 0xc0, !PT ;  /* 0x00ff0000b8ff7812 */ /* 0x000fe200078cc0ff */
[----:B------:R-:W-:Y:S01]  /*3fe0*/  @P2 FADD.FTZ R146, R117, R146 ;  /* 0x0000009275922221 */ /* 0x000fe20000010000 */
[----:B------:R-:W-:Y:S01]  /*3ff0*/  @P2 FADD.FTZ R145, R118, R145 ;  /* 0x0000009176912221 */ /* 0x000fe20000010000 */
[----:B------:R-:W-:Y:S01]  /*4000*/  @P2 FADD.FTZ R144, R119, R144 ;  /* 0x0000009077902221 */ /* 0x000fe20000010000 */
[----:B------:R-:W-:Y:S01]  /*4010*/  @P2 FADD.FTZ R151, R120, R151 ;  /* 0x0000009778972221 */ /* 0x000fe20000010000 */
[----:B------:R-:W-:Y:S01]  /*4020*/  @P2 FADD.FTZ R150, R121, R150 ;  /* 0x0000009679962221 */ /* 0x000fe20000010000 */
[----:B------:R-:W-:Y:S01]  /*4030*/  @P2 FADD.FTZ R147, R122, R147 ;  /* 0x000000937a932221 */ /* 0x000fe20000010000 */
[----:B------:R-:W-:Y:S01]  /*4040*/  @P2 FADD.FTZ R152, R123, R152 ;  /* 0x000000987b982221 */ /* 0x000fe20000010000 */
[-C--:B------:R-:W-:Y:S01]  /*4050*/  FMUL.FTZ R149, R141, R192.reuse ;  /* 0x000000c08d957220 */ /* 0x080fe20000410000 */
[----:B------:R-:W-:Y:S01]  /*4060*/  LOP3.LUT P2, RZ, R185, 0xff, RZ, 0xc0, !PT ;  /* 0x000000ffb9ff7812 */ /* 0x000fe2000784c0ff */
[----:B------:R-:W-:-:S02]  /*4070*/  FMUL.FTZ R140, R145, R192 ;  /* 0x000000c0918c7220 */ /* 0x000fc40000410000 */
[----:B------:R-:W-:Y:S01]  /*4080*/  FMUL.FTZ R149, R149, UR13 ;  /* 0x0000000d95957c20 */ /* 0x000fe20008410000 */
[C---:B------:R-:W-:Y:S01]  /*4090*/  SEL R128, R151.reuse, R128, P3 ;  /* 0x0000008097807207 */ /* 0x040fe20001800000 */
[----:B------:R-:W-:Y:S01]  /*40a0*/  FMUL.FTZ R151, R151, R192 ;  /* 0x000000c097977220 */ /* 0x000fe20000410000 */
[----:B------:R-:W-:Y:S01]  /*40b0*/  FMUL.FTZ R153, R140, UR13 ;  /* 0x0000000d8c997c20 */ /* 0x000fe20008410000 */
[----:B------:R-:W-:Y:S01]  /*40c0*/  SEL R124, R141, R124, P3 ;  /* 0x0000007c8d7c7207 */ /* 0x000fe20001800000 */
[----:B0-----:R-:W-:Y:S01]  /*40d0*/  @P1 IMAD.WIDE.U32 R136, R190, 0x20, R136 ;  /* 0x00000020be881825 */ /* 0x001fe200078e0088 */
[----:B------:R-:W-:Y:S02]  /*40e0*/  SEL R126, R145, R126, P3 ;  /* 0x0000007e917e7207 */ /* 0x000fe40001800000 */
[----:B------:R-:W-:Y:S02]  /*40f0*/  SEL R125, R146, R125, P3 ;  /* 0x0000007d927d7207 */ /* 0x000fe40001800000 */
[----:B------:R-:W-:-:S02]  /*4100*/  SEL R127, R144, R127, P3 ;  /* 0x0000007f907f7207 */ /* 0x000fc40001800000 */
[----:B------:R-:W-:Y:S02]  /*4110*/  SEL R129, R150, R129, P3 ;  /* 0x0000008196817207 */ /* 0x000fe40001800000 */
[----:B------:R-:W-:Y:S02]  /*4120*/  SEL R130, R147, R130, P3 ;  /* 0x0000008293827207 */ /* 0x000fe40001800000 */
[C---:B------:R-:W-:Y:S01]  /*4130*/  SEL R131, R152.reuse, R131, P3 ;  /* 0x0000008398837207 */ /* 0x040fe20001800000 */
[----:B------:R-:W-:Y:S01]  /*4140*/  HFMA2.MMA R145, -RZ, RZ, 0, 0 ;  /* 0x00000000ff917435 */ /* 0x000fe200000001ff */
[----:B------:R-:W-:Y:S01]  /*4150*/  MOV R148, RZ ;  /* 0x000000ff00947202 */ /* 0x000fe20000000f00 */
[-C--:B------:R-:W-:Y:S01]  /*4160*/  FMUL.FTZ R152, R152, R192.reuse ;  /* 0x000000c098987220 */ /* 0x080fe20000410000 */
[----:B------:R-:W-:Y:S01]  /*4170*/  @P1 STG.E.128 desc[UR4][R136.64], R124 ;  /* 0x0000007c88001986 */ /* 0x000fe2000c101d04 */
[-C--:B------:R-:W-:Y:S01]  /*4180*/  FMUL.FTZ R144, R144, R192.reuse ;  /* 0x000000c090907220 */ /* 0x080fe20000410000 */
[----:B------:R-:W-:-:S02]  /*4190*/  FMUL.FTZ R146, R146, R192 ;  /* 0x000000c092927220 */ /* 0x000fc40000410000 */
[----:B------:R0:W-:Y:S01]  /*41a0*/  @P1 STG.E.128 desc[UR4][R136.64+0x10], R128 ;  /* 0x0000108088001986 */ /* 0x0001e2000c101d04 */
[----:B------:R-:W-:Y:S01]  /*41b0*/  LOP3.LUT P1, RZ, R184, 0xff00, RZ, 0xc0, !PT ;  /* 0x0000ff00b8ff7812 */ /* 0x000fe2000782c0ff */
[-C--:B------:R-:W-:Y:S01]  /*41c0*/  FMUL.FTZ R147, R147, R192.reuse ;  /* 0x000000c093937220 */ /* 0x080fe20000410000 */
[----:B------:R-:W-:Y:S01]  /*41d0*/  FMUL.FTZ R157, R152, UR13 ;  /* 0x0000000d989d7c20 */ /* 0x000fe20008410000 */
[----:B------:R-:W-:Y:S01]  /*41e0*/  FMUL.FTZ R152, R144, UR13 ;  /* 0x0000000d90987c20 */ /* 0x000fe20008410000 */
[----:B------:R-:W-:Y:S01]  /*41f0*/  LOP3.LUT P3, RZ, R184, 0xff000000, RZ, 0xc0, !PT ;  /* 0xff000000b8ff7812 */ /* 0x000fe2000786c0ff */
[----:B------:R-:W-:Y:S01]  /*4200*/  FMUL.FTZ R156, R147, UR13 ;  /* 0x0000000d939c7c20 */ /* 0x000fe20008410000 */
[----:B---3--:R-:W-:Y:S01]  /*4210*/  FADD.FTZ R247, R195, R247 ;  /* 0x000000f7c3f77221 */ /* 0x008fe20000010000 */
[----:B----4-:R-:W-:Y:S01]  /*4220*/  FADD.FTZ R241, R200, R241 ;  /* 0x000000f1c8f17221 */ /* 0x010fe20000010000 */
[----:B------:R-:W-:Y:S01]  /*4230*/  FADD.FTZ R240, R199, R240 ;  /* 0x000000f0c7f07221 */ /* 0x000fe20000010000 */
[----:B------:R-:W-:Y:S01]  /*4240*/  FMUL.FTZ R150, R150, R192 ;  /* 0x000000c096967220 */ /* 0x000fe20000410000 */
[----:B0-----:R-:W-:-:S03]  /*4250*/  FMUL.FTZ R137, R35, R152 ;  /* 0x0000009823897220 */ /* 0x001fc60000410000 */
[----:B------:R-:W-:Y:S01]  /*4260*/  FMUL.FTZ R155, R150, UR13 ;  /* 0x0000000d969b7c20 */ /* 0x000fe20008410000 */
[----:B------:R-:W-:Y:S01]  /*4270*/  IADD3 R17, R17, UR18, RZ ;  /* 0x0000001211117c10 */ /* 0x000fe2000fffe0ff */
[----:B--2---:R-:W-:Y:S01]  /*4280*/  FADD.FTZ R239, R201, R239 ;  /* 0x000000efc9ef7221 */ /* 0x004fe20000010000 */
        /* <DEDUP_REMOVED lines=9> */
[----:B------:R-:W-:-:S02]  /*4320*/  @P5 SHF.L.U32 R154, R132, 0x10, RZ ;  /* 0x00000010849a5819 */ /* 0x000fc400000006ff */
[----:B------:R-:W-:-:S03]  /*4330*/  @P6 SHF.L.U32 R140, R133, 0x10, RZ ;  /* 0x00000010858c6819 */ /* 0x000fc600000006ff */
[----:B------:R-:W-:Y:S01]  /*4340*/  @P5 FMUL.FTZ R143, R149, R154 ;  /* 0x0000009a958f5220 */ /* 0x000fe20000410000 */
[----:B------:R-:W-:Y:S01]  /*4350*/  FMUL.FTZ R149, R32, R149 ;  /* 0x0000009520957220 */ /* 0x000fe20000410000 */
[----:B------:R-:W-:Y:S01]  /*4360*/  FMUL.FTZ R154, R151, UR13 ;  /* 0x0000000d979a7c20 */ /* 0x000fe20008410000 */
[----:B------:R-:W-:Y:S01]  /*4370*/  @P2 SHF.L.U32 R141, R134, 0x10, RZ ;  /* 0x00000010868d2819 */ /* 0x000fe200000006ff */
[----:B------:R-:W-:Y:S01]  /*4380*/  @P6 FMUL.FTZ R148, R153, R140 ;  /* 0x0000008c99946220 */ /* 0x000fe20000410000 */
[----:B------:R-:W-:Y:S01]  /*4390*/  FMUL.FTZ R151, R34, R153 ;  /* 0x0000009922977220 */ /* 0x000fe20000410000 */
[----:B------:R-:W-:Y:S01]  /*43a0*/  FSEL R149, R149, RZ, P5 ;  /* 0x000000ff95957208 */ /* 0x000fe20002800000 */
[----:B------:R-:W-:Y:S01]  /*43b0*/  FMUL.FTZ R153, R28, R154 ;  /* 0x0000009a1c997220 */ /* 0x000fe20000410000 */
[----:B------:R-:W-:Y:S01]  /*43c0*/  LEA R140, P5, R190, UR16, 0x4 ;  /* 0x00000010be8c7c11 */ /* 0x000fe2000f8a20ff */
[----:B------:R-:W-:Y:S01]  /*43d0*/  @P2 FMUL.FTZ R145, R154, R141 ;  /* 0x0000008d9a912220 */ /* 0x000fe20000410000 */
[----:B------:R-:W-:Y:S01]  /*43e0*/  FSEL R151, R151, RZ, P6 ;  /* 0x000000ff97977208 */ /* 0x000fe20003000000 */
[----:B------:R-:W-:Y:S01]  /*43f0*/  FADD.FTZ R212, R142, R212 ;  /* 0x000000d48ed47221 */ /* 0x000fe20000010000 */
[----:B------:R-:W-:Y:S01]  /*4400*/  LEA.HI.X R141, R190, UR17, RZ, 0x4, P5 ;  /* 0x00000011be8d7c11 */ /* 0x000fe2000a8f24ff */
[----:B------:R-:W-:Y:S01]  /*4410*/  FMUL.FTZ R154, R146, UR13 ;  /* 0x0000000d929a7c20 */ /* 0x000fe20008410000 */
[----:B------:R-:W-:Y:S01]  /*4420*/  FSEL R153, R153, RZ, P2 ;  /* 0x000000ff99997208 */ /* 0x000fe20001000000 */
[----:B------:R-:W-:Y:S01]  /*4430*/  FMUL.FTZ R142, R31, R157 ;  /* 0x0000009d1f8e7220 */ /* 0x000fe20000410000 */
[----:B------:R-:W-:-:S02]  /*4440*/  LOP3.LUT P5, RZ, R185, 0xff000000, RZ, 0xc0, !PT ;  /* 0xff000000b9ff7812 */ /* 0x000fc400078ac0ff */
[C---:B------:R-:W-:Y:S02]  /*4450*/  LOP3.LUT P2, RZ, R185.reuse, 0xff00, RZ, 0xc0, !PT ;  /* 0x0000ff00b9ff7812 */ /* 0x040fe4000784c0ff */
[----:B------:R-:W-:Y:S01]  /*4460*/  LOP3.LUT P6, RZ, R185, 0xff0000, RZ, 0xc0, !PT ;  /* 0x00ff0000b9ff7812 */ /* 0x000fe200078cc0ff */
[----:B------:R-:W-:Y:S01]  /*4470*/  FADD.FTZ R211, R139, R211 ;  /* 0x000000d38bd37221 */ /* 0x000fe20000010000 */
[----:B------:R-:W-:Y:S01]  /*4480*/  FMUL.FTZ R139, R30, R156 ;  /* 0x0000009c1e8b7220 */ /* 0x000fe20000410000 */
[----:B------:R-:W-:Y:S01]  /*4490*/  FMUL.FTZ R136, R33, R154 ;  /* 0x0000009a21887220 */ /* 0x000fe20000410000 */
[----:B------:R-:W-:Y:S02]  /*44a0*/  FSEL R144, R142, RZ, P5 ;  /* 0x000000ff8e907208 */ /* 0x000fe40002800000 */
[----:B------:R-:W-:Y:S01]  /*44b0*/  FSEL R142, R137, RZ, P3 ;  /* 0x000000ff898e7208 */ /* 0x000fe20001800000 */
[----:B------:R-:W-:Y:S01]  /*44c0*/  FADD.FTZ R166, R179, R166 ;  /* 0x000000a6b3a67221 */ /* 0x000fe20000010000 */
[----:B------:R-:W-:Y:S01]  /*44d0*/  FADD.FTZ R167, R194, R167 ;  /* 0x000000a7c2a77221 */ /* 0x000fe20000010000 */
[----:B------:R-:W-:Y:S01]  /*44e0*/  FADD.FTZ R168, R177, R168 ;  /* 0x000000a8b1a87221 */ /* 0x000fe20000010000 */
[----:B------:R-:W-:Y:S01]  /*44f0*/  FADD.FTZ R169, R178, R169 ;  /* 0x000000a9b2a97221 */ /* 0x000fe20000010000 */
[----:B------:R-:W-:-:S05]  /*4500*/  FADD.FTZ R172, R176, R172 ;  /* 0x000000acb0ac7221 */ /* 0x000fca0000010000 */
[----:B------:R0:W-:Y:S04]  /*4510*/  STL [R1+0x20], R172 ;  /* 0x000020ac01007387 */ /* 0x0001e80000100800 */
[----:B------:R0:W-:Y:S04]  /*4520*/  STL [R1+0x2c], R168 ;  /* 0x00002ca801007387 */ /* 0x0001e80000100800 */
[----:B------:R0:W-:Y:S01]  /*4530*/  STL [R1+0x28], R169 ;  /* 0x000028a901007387 */ /* 0x0001e20000100800 */
[----:B------:R-:W-:-:S03]  /*4540*/  @P1 PRMT R133, R132, 0x7632, R133 ;  /* 0x0000763284851816 */ /* 0x000fc60000000085 */
[----:B------:R0:W-:Y:S01]  /*4550*/  STL [R1+0x34], R166 ;  /* 0x000034a601007387 */ /* 0x0001e20000100800 */
[----:B------:R-:W-:-:S03]  /*4560*/  FSEL R139, R139, RZ, P6 ;  /* 0x000000ff8b8b7208 */ /* 0x000fc60003000000 */
[----:B------:R0:W-:Y:S01]  /*4570*/  STL [R1+0x30], R167 ;  /* 0x000030a701007387 */ /* 0x0001e20000100800 */
[----:B------:R-:W-:-:S03]  /*4580*/  FSEL R136, R136, RZ, P1 ;  /* 0x000000ff88887208 */ /* 0x000fc60000800000 */
[----:B------:R0:W-:Y:S01]  /*4590*/  STL [R1+0x3c], R247 ;  /* 0x00003cf701007387 */ /* 0x0001e20000100800 */
[----:B------:R-:W-:-:S03]  /*45a0*/  F2FP.BF16.F32.PACK_AB R137, R142, R151 ;  /* 0x000000978e89723e */ /* 0x000fc600000010ff */
[----:B------:R0:W-:Y:S01]  /*45b0*/  STL [R1+0x38], R241 ;  /* 0x000038f101007387 */ /* 0x0001e20000100800 */
[----:B------:R-:W-:-:S03]  /*45c0*/  @P3 PRMT R142, R133, 0x7632, R142 ;  /* 0x00007632858e3816 */ /* 0x000fc6000000008e */
[----:B------:R0:W-:Y:S01]  /*45d0*/  STL [R1+0x44], R240 ;  /* 0x000044f001007387 */ /* 0x0001e20000100800 */
[----:B------:R-:W-:-:S03]  /*45e0*/  F2FP.BF16.F32.PACK_AB R139, R144, R139 ;  /* 0x0000008b908b723e */ /* 0x000fc600000010ff */
[----:B------:R0:W-:Y:S01]  /*45f0*/  STL [R1+0x4c], R238 ;  /* 0x00004cee01007387 */ /* 0x0001e20000100800 */
[----:B------:R-:W-:-:S03]  /*4600*/  F2FP.BF16.F32.PACK_AB R136, R136, R149 ;  /* 0x000000958888723e */ /* 0x000fc600000010ff */
[----:B------:R0:W-:Y:S01]  /*4610*/  STL [R1+0x54], R236 ;  /* 0x000054ec01007387 */ /* 0x0001e20000100800 */
[----:B------:R-:W-:Y:S01]  /*4620*/  @P5 PRMT R150, R135, 0x7632, R150 ;  /* 0x0000763287965816 */ /* 0x000fe20000000096 */
[----:B------:R-:W-:Y:S02]  /*4630*/  FADD.FTZ R214, R175, R214 ;  /* 0x000000d6afd67221 */ /* 0x000fe40000010000 */
[----:B------:R0:W-:Y:S01]  /*4640*/  STL [R1+0x40], R239 ;  /* 0x000040ef01007387 */ /* 0x0001e20000100800 */
[----:B------:R-:W-:Y:S02]  /*4650*/  @P2 PRMT R144, R134, 0x7632, R144 ;  /* 0x0000763286902816 */ /* 0x000fe40000000090 */
[----:B------:R-:W-:Y:S01]  /*4660*/  @P6 SHF.L.U32 R149, R135, 0x10, RZ ;  /* 0x0000001087956819 */ /* 0x000fe200000006ff */
[----:B------:R0:W-:Y:S01]  /*4670*/  STL [R1+0x5c], R234 ;  /* 0x00005cea01007387 */ /* 0x0001e20000100800 */
[----:B------:R-:W-:-:S03]  /*4680*/  @P1 SHF.L.U32 R133, R133, 0x10, RZ ;  /* 0x0000001085851819 */ /* 0x000fc600000006ff */
[----:B------:R0:W-:Y:S01]  /*4690*/  STL [R1+0x48], R237 ;  /* 0x000048ed01007387 */ /* 0x0001e20000100800 */
[----:B------:R-:W-:Y:S01]  /*46a0*/  @P3 SHF.L.U32 R142, R142, 0x10, RZ ;  /* 0x000000108e8e3819 */ /* 0x000fe200000006ff */
[----:B------:R-:W-:Y:S02]  /*46b0*/  FADD.FTZ R215, R174, R215 ;  /* 0x000000d7aed77221 */ /* 0x000fe40000010000 */
[----:B------:R0:W-:Y:S01]  /*46c0*/  STL [R1+0x50], R235 ;  /* 0x000050eb01007387 */ /* 0x0001e20000100800 */
[----:B------:R-:W-:Y:S01]  /*46d0*/  FADD.FTZ R213, R138, R213 ;  /* 0x000000d58ad57221 */ /* 0x000fe20000010000 */
[----:B------:R-:W-:Y:S02]  /*46e0*/  CS2R R146, SRZ ;  /* 0x0000000000927805 */ /* 0x000fe4000001ff00 */
[----:B------:R-:W-:Y:S01]  /*46f0*/  @P5 SHF.L.U32 R150, R150, 0x10, RZ ;  /* 0x0000001096965819 */ /* 0x000fe200000006ff */
[----:B------:R0:W-:Y:S01]  /*4700*/  STL [R1+0x58], R233 ;  /* 0x000058e901007387 */ /* 0x0001e20000100800 */
[----:B------:R-:W-:Y:S01]  /*4710*/  FMUL.FTZ R138, R29, R155 ;  /* 0x0000009b1d8a7220 */ /* 0x000fe20000410000 */
[----:B------:R-:W-:-:S02]  /*4720*/  @P2 SHF.L.U32 R144, R144, 0x10, RZ ;  /* 0x0000001090902819 */ /* 0x000fc400000006ff */
[----:B------:R0:W-:Y:S01]  /*4730*/  STL [R1+0x64], R232 ;  /* 0x000064e801007387 */ /* 0x0001e20000100800 */
[----:B------:R-:W-:Y:S02]  /*4740*/  MOV R132, RZ ;  /* 0x000000ff00847202 */ /* 0x000fe40000000f00 */
[----:B------:R-:W-:Y:S01]  /*4750*/  CS2R R134, SRZ ;  /* 0x0000000000867805 */ /* 0x000fe2000001ff00 */
[----:B------:R-:W-:Y:S01]  /*4760*/  @P6 FMUL.FTZ R147, R156, R149 ;  /* 0x000000959c936220 */ /* 0x000fe20000410000 */
[----:B------:R0:W-:Y:S01]  /*4770*/  STL [R1+0x6c], R216 ;  /* 0x00006cd801007387 */ /* 0x0001e20000100800 */
[----:B------:R-:W-:Y:S01]  /*4780*/  @P1 FMUL.FTZ R132, R154, R133 ;  /* 0x000000859a841220 */ /* 0x000fe20000410000 */
[----:B------:R-:W-:Y:S02]  /*4790*/  FADD.FTZ R210, R143, R210 ;  /* 0x000000d28fd27221 */ /* 0x000fe40000010000 */
[----:B------:R0:W-:Y:S01]  /*47a0*/  STL [R1+0x74], R214 ;  /* 0x000074d601007387 */ /* 0x0001e20000100800 */
[----:B------:R-:W-:Y:S01]  /*47b0*/  @P3 FMUL.FTZ R134, R152, R142 ;  /* 0x0000008e98863220 */ /* 0x000fe20000410000 */
[----:B------:R-:W-:-:S02]  /*47c0*/  FADD.FTZ R208, R148, R208 ;  /* 0x000000d094d07221 */ /* 0x000fc40000010000 */
[----:B------:R0:W-:Y:S01]  /*47d0*/  STL [R1+0x60], R217 ;  /* 0x000060d901007387 */ /* 0x0001e20000100800 */
[----:B------:R-:W-:Y:S01]  /*47e0*/  @P5 FMUL.FTZ R146, R157, R150 ;  /* 0x000000969d925220 */ /* 0x000fe20000410000 */
[----:B------:R-:W-:Y:S02]  /*47f0*/  FADD.FTZ R206, R145, R206 ;  /* 0x000000ce91ce7221 */ /* 0x000fe40000010000 */
[----:B------:R0:W-:Y:S01]  /*4800*/  STL [R1+0x7c], R212 ;  /* 0x00007cd401007387 */ /* 0x0001e20000100800 */
[----:B------:R-:W-:Y:S01]  /*4810*/  FSEL R138, R138, RZ, P2 ;  /* 0x000000ff8a8a7208 */ /* 0x000fe20001000000 */
[----:B------:R-:W-:Y:S01]  /*4820*/  @P2 FMUL.FTZ R135, R155, R144 ;  /* 0x000000909b872220 */ /* 0x000fe20000410000 */
[----:B------:R-:W-:Y:S01]  /*4830*/  FADD.FTZ R187, R147, R187 ;  /* 0x000000bb93bb7221 */ /* 0x000fe20000010000 */
[----:B------:R0:W-:Y:S01]  /*4840*/  STL [R1+0x68], R215 ;  /* 0x000068d701007387 */ /* 0x0001e20000100800 */
[----:B------:R-:W-:Y:S01]  /*4850*/  FADD.FTZ R209, R132, R209 ;  /* 0x000000d184d17221 */ /* 0x000fe20000010000 */
[----:B------:R-:W-:-:S02]  /*4860*/  FADD.FTZ R207, R134, R207 ;  /* 0x000000cf86cf7221 */ /* 0x000fc40000010000 */
[----:B------:R0:W-:Y:S01]  /*4870*/  STL [R1+0x70], R213 ;  /* 0x000070d501007387 */ /* 0x0001e20000100800 */
[----:B------:R-:W-:-:S03]  /*4880*/  FADD.FTZ R173, R146, R173 ;  /* 0x000000ad92ad7221 */ /* 0x000fc60000010000 */
[----:B------:R0:W-:Y:S01]  /*4890*/  STL [R1+0x78], R211 ;  /* 0x000078d301007387 */ /* 0x0001e20000100800 */
[----:B------:R-:W-:Y:S01]  /*48a0*/  F2FP.BF16.F32.PACK_AB R138, R138, R153 ;  /* 0x000000998a8a723e */ /* 0x000fe200000010ff */
[----:B------:R-:W-:Y:S02]  /*48b0*/  FADD.FTZ R197, R135, R197 ;  /* 0x000000c587c57221 */ /* 0x000fe40000010000 */
[----:B------:R0:W-:Y:S04]  /*48c0*/  STL [R1+0x84], R210 ;  /* 0x000084d201007387 */ /* 0x0001e80000100800 */
[----:B------:R0:W-:Y:S04]  /*48d0*/  STL [R1+0x8c], R208 ;  /* 0x00008cd001007387 */ /* 0x0001e80000100800 */
[----:B------:R0:W-:Y:S04]  /*48e0*/  STL [R1+0x94], R206 ;  /* 0x000094ce01007387 */ /* 0x0001e80000100800 */
[----:B------:R0:W-:Y:S04]  /*48f0*/  STL [R1+0x9c], R187 ;  /* 0x00009cbb01007387 */ /* 0x0001e80000100800 */
[----:B------:R0:W-:Y:S04]  /*4900*/  STL [R1+0x80], R209 ;  /* 0x000080d101007387 */ /* 0x0001e80000100800 */
[----:B------:R0:W-:Y:S04]  /*4910*/  STL [R1+0x88], R207 ;  /* 0x000088cf01007387 */ /* 0x0001e80000100800 */
[----:B------:R0:W-:Y:S04]  /*4920*/  STL [R1+0x98], R173 ;  /* 0x000098ad01007387 */ /* 0x0001e80000100800 */
[----:B------:R0:W-:Y:S04]  /*4930*/  STG.E.128 desc[UR4][R140.64], R136 ;  /* 0x000000888c007986 */ /* 0x0001e8000c101d04 */
[----:B------:R0:W-:Y:S01]  /*4940*/  STL [R1+0x90], R197 ;  /* 0x000090c501007387 */ /* 0x0001e20000100800 */
[----:B------:R-:W-:-:S02]  /*4950*/  ISETP.GE.AND P1, PT, R17, UR19, PT ;  /* 0x0000001311007c0c */ /* 0x000fc4000bf26270 */
[----:B------:R-:W-:-:S11]  /*4960*/  SEL R204, RZ, 0x1, P4 ;  /* 0x00000001ffcc7807 */ /* 0x000fd60002000000 */
[----:B0-----:R-:W-:Y:S05]  /*4970*/  @!P1 BRA `(.L_x_6583) ;  /* 0xffffffc000309947 */ /* 0x001fea000383ffff */
[----:B------:R0:W5:Y:S01]  /*4980*/  LDL.LU R52, [R1+0x4] ;  /* 0x0000040001347983 */ /* 0x0001620000300800 */
[----:B------:R-:W-:Y:S02]  /*4990*/  MOV R36, R26 ;  /* 0x0000001a00247202 */ /* 0x000fe40000000f00 */
[----:B------:R-:W-:Y:S01]  /*49a0*/  MOV R66, R4 ;  /* 0x0000000400427202 */ /* 0x000fe20000000f00 */
[----:B------:R0:W5:Y:S01]  /*49b0*/  LDL.LU R53, [R1] ;  /* 0x0000000001357983 */ /* 0x0001620000300800 */
[----:B------:R-:W-:Y:S02]  /*49c0*/  MOV R37, R27 ;  /* 0x0000001b00257202 */ /* 0x000fe40000000f00 */
[----:B------:R-:W-:Y:S01]  /*49d0*/  MOV R4, R6 ;  /* 0x0000000600047202 */ /* 0x000fe20000000f00 */
[----:B------:R0:W5:Y:S01]  /*49e0*/  LDL.LU R54, [R1+0xc] ;  /* 0x00000c0001367983 */ /* 0x0001620000300800 */
[----:B------:R-:W-:Y:S02]  /*49f0*/  MOV R38, R24 ;  /* 0x0000001800267202 */ /* 0x000fe40000000f00 */
[----:B------:R-:W-:Y:S01]  /*4a00*/  MOV R6, R8 ;  /* 0x0000000800067202 */ /* 0x000fe20000000f00 */
[----:B------:R0:W5:Y:S01]  /*4a10*/  LDL.LU R55, [R1+0x8] ;  /* 0x0000080001377983 */ /* 0x0001620000300800 */
[----:B------:R-:W-:-:S02]  /*4a20*/  MOV R39, R25 ;  /* 0x0000001900277202 */ /* 0x000fc40000000f00 */
[----:B------:R-:W-:Y:S01]  /*4a30*/  MOV R46, R248 ;  /* 0x000000f8002e7202 */ /* 0x000fe20000000f00 */
[----:B------:R0:W5:Y:S01]  /*4a40*/  LDL.LU R60, [R1+0x14] ;  /* 0x00001400013c7983 */ /* 0x0001620000300800 */
        /* <DEDUP_REMOVED lines=76> */
[----:B0-----:R-:W-:-:S07]  /*4f10*/  MOV R99, R173 ;  /* 0x000000ad00637202 */ /* 0x001fce0000000f00 */
.L_x_6581:
        /* <DEDUP_REMOVED lines=38> */
.L_x_6582:
[----:B------:R-:W-:Y:S01]  /*5180*/  HFMA2.MMA R138, -RZ, RZ, 0, 9.5367431640625e-07 ;  /* 0x00000010ff8a7435 */ /* 0x000fe200000001ff */
[----:B------:R-:W-:Y:S02]  /*5190*/  MOV R139, R132 ;  /* 0x00000084008b7202 */ /* 0x000fe40000000f00 */
[----:B------:R-:W-:Y:S02]  /*51a0*/  MOV R137, 0x1f ;  /* 0x0000001f00897802 */ /* 0x000fe40000000f00 */
[----:B------:R-:W-:-:S07]  /*51b0*/  MOV R136, 0xffffffff ;  /* 0xffffffff00887802 */ /* 0x000fce0000000f00 */
[----:B-----5:R-:W-:Y:S05]  /*51c0*/  WARPSYNC.COLLECTIVE R136, `(.L_x_6584) ;  /* 0x0000000088087348 */ /* 0x020fea0003c00000 */
[----:B------:R0:W1:Y:S02]  /*51d0*/  SHFL.DOWN P2, R164, R139, R138, R137 ;  /* 0x0800008a8ba47389 */ /* 0x0000640000040089 */
[----:B01---5:R-:W-:Y:S01]  /*51e0*/  ENDCOLLECTIVE ;  /* 0x000000000000791b */ /* 0x023fe20003800000 */
.L_x_6584:
[----:B------:R-:W-:Y:S01]  /*51f0*/  MOV R139, R133 ;  /* 0x00000085008b7202 */ /* 0x000fe20000000f00 */
[----:B------:R-:W-:-:S07]  /*5200*/  FADD.FTZ R132, R132, R164 ;  /* 0x000000a484847221 */ /* 0x000fce0000010000 */
[----:B------:R-:W-:Y:S05]  /*5210*/  WARPSYNC.COLLECTIVE R136, `(.L_x_6585) ;  /* 0x0000000088087348 */ /* 0x000fea0003c00000 */
[----:B------:R0:W1:Y:S02]  /*5220*/  SHFL.DOWN P2, R164, R139, R138, R137 ;  /* 0x0800008a8ba47389 */ /* 0x0000640000040089 */
[----:B01----:R-:W-:Y:S01]  /*5230*/  ENDCOLLECTIVE ;  /* 0x000000000000791b */ /* 0x003fe20003800000 */
.L_x_6585:
[----:B------:R-:W-:Y:S01]  /*5240*/  HFMA2.MMA R138, -RZ, RZ, 0, 4.76837158203125e-07 ;  /* 0x00000008ff8a7435 */ /* 0x000fe200000001ff */
[----:B------:R-:W-:Y:S01]  /*5250*/  MOV R139, R132 ;  /* 0x00000084008b7202 */ /* 0x000fe20000000f00 */
[----:B------:R-:W-:-:S09]  /*5260*/  FADD.FTZ R133, R133, R164 ;  /* 0x000000a485857221 */ /* 0x000fd20000010000 */
[----:B------:R-:W-:Y:S05]  /*5270*/  WARPSYNC.COLLECTIVE R136, `(.L_x_6586) ;  /* 0x0000000088087348 */ /* 0x000fea0003c00000 */
[----:B------:R0:W1:Y:S02]  /*5280*/  SHFL.DOWN P2, R164, R139, R138, R137 ;  /* 0x0800008a8ba47389 */ /* 0x0000640000040089 */
[----:B01----:R-:W-:Y:S01]  /*5290*/  ENDCOLLECTIVE ;  /* 0x000000000000791b */ /* 0x003fe20003800000 */
.L_x_6586:
[----:B------:R-:W-:Y:S01]  /*52a0*/  MOV R139, R133 ;  /* 0x00000085008b7202 */ /* 0x000fe20000000f00 */
[----:B------:R-:W-:-:S07]  /*52b0*/  FADD.FTZ R132, R132, R164 ;  /* 0x000000a484847221 */ /* 0x000fce0000010000 */
[----:B------:R-:W-:Y:S05]  /*52c0*/  WARPSYNC.COLLECTIVE R136, `(.L_x_6587) ;  /* 0x0000000088087348 */ /* 0x000fea0003c00000 */
[----:B------:R0:W1:Y:S02]  /*52d0*/  SHFL.DOWN P2, R164, R139, R138, R137 ;  /* 0x0800008a8ba47389 */ /* 0x0000640000040089 */
[----:B01----:R-:W-:Y:S01]  /*52e0*/  ENDCOLLECTIVE ;  /* 0x000000000000791b */ /* 0x003fe20003800000 */
.L_x_6587:
[----:B------:R-:W-:Y:S01]  /*52f0*/  HFMA2.MMA R138, -RZ, RZ, 0, 2.384185791015625e-07 ;  /* 0x00000004ff8a7435 */ /* 0x000fe200000001ff */
[----:B------:R-:W-:Y:S01]  /*5300*/  MOV R139, R132 ;  /* 0x00000084008b7202 */ /* 0x000fe20000000f00 */
[----:B------:R-:W-:-:S09]  /*5310*/  FADD.FTZ R133, R133, R164 ;  /* 0x000000a485857221 */ /* 0x000fd20000010000 */
[----:B------:R-:W-:Y:S05]  /*5320*/  WARPSYNC.COLLECTIVE R136, `(.L_x_6588) ;  /* 0x0000000088087348 */ /* 0x000fea0003c00000 */
[----:B------:R0:W1:Y:S02]  /*5330*/  SHFL.DOWN P2, R164, R139, R138, R137 ;  /* 0x0800008a8ba47389 */ /* 0x0000640000040089 */
[----:B01----:R-:W-:Y:S01]  /*5340*/  ENDCOLLECTIVE ;  /* 0x000000000000791b */ /* 0x003fe20003800000 */
.L_x_6588:
[----:B------:R-:W-:Y:S01]  /*5350*/  MOV R139, R133 ;  /* 0x00000085008b7202 */ /* 0x000fe20000000f00 */
[----:B------:R-:W-:-:S07]  /*5360*/  FADD.FTZ R132, R132, R164 ;  /* 0x000000a484847221 */ /* 0x000fce0000010000 */
[----:B------:R-:W-:Y:S05]  /*5370*/  WARPSYNC.COLLECTIVE R136, `(.L_x_6589) ;  /* 0x0000000088087348 */ /* 0x000fea0003c00000 */
[----:B------:R0:W1:Y:S02]  /*5380*/  SHFL.DOWN P2, R164, R139, R138, R137 ;  /* 0x0800008a8ba47389 */ /* 0x0000640000040089 */
[----:B01----:R-:W-:Y:S01]  /*5390*/  ENDCOLLECTIVE ;  /* 0x000000000000791b */ /* 0x003fe20003800000 */
.L_x_6589:
[----:B------:R-:W-:Y:S01]  /*53a0*/  HFMA2.MMA R138, -RZ, RZ, 0, 1.1920928955078125e-07 ;  /* 0x00000002ff8a7435 */ /* 0x000fe200000001ff */
[----:B------:R-:W-:Y:S01]  /*53b0*/  MOV R139, R132 ;  /* 0x00000084008b7202 */ /* 0x000fe20000000f00 */
[----:B------:R-:W-:-:S09]  /*53c0*/  FADD.FTZ R133, R133, R164 ;  /* 0x000000a485857221 */ /* 0x000fd20000010000 */
[----:B------:R-:W-:Y:S05]  /*53d0*/  WARPSYNC.COLLECTIVE R136, `(.L_x_6590) ;  /* 0x0000000088087348 */ /* 0x000fea0003c00000 */
[----:B------:R0:W1:Y:S02]  /*53e0*/  SHFL.DOWN P2, R164, R139, R138, R137 ;  /* 0x0800008a8ba47389 */ /* 0x0000640000040089 */
[----:B01----:R-:W-:Y:S01]  /*53f0*/  ENDCOLLECTIVE ;  /* 0x000000000000791b */ /* 0x003fe20003800000 */
.L_x_6590:
[----:B------:R-:W-:Y:S01]  /*5400*/  MOV R139, R133 ;  /* 0x00000085008b7202 */ /* 0x000fe20000000f00 */
[----:B------:R-:W-:-:S07]  /*5410*/  FADD.FTZ R132, R132, R164 ;  /* 0x000000a484847221 */ /* 0x000fce0000010000 */
[----:B------:R-:W-:Y:S05]  /*5420*/  WARPSYNC.COLLECTIVE R136, `(.L_x_6591) ;  /* 0x0000000088087348 */ /* 0x000fea0003c00000 */
[----:B------:R0:W1:Y:S02]  /*5430*/  SHFL.DOWN P2, R164, R139, R138, R137 ;  /* 0x0800008a8ba47389 */ /* 0x0000640000040089 */
[----:B01----:R-:W-:Y:S01]  /*5440*/  ENDCOLLECTIVE ;  /* 0x000000000000791b */ /* 0x003fe20003800000 */
.L_x_6591:
[----:B------:R-:W-:Y:S01]  /*5450*/  HFMA2.MMA R138, -RZ, RZ, 0, 5.9604644775390625e-08 ;  /* 0x00000001ff8a7435 */ /* 0x000fe200000001ff */
[----:B------:R-:W-:Y:S01]  /*5460*/  MOV R139, R132 ;  /* 0x00000084008b7202 */ /* 0x000fe20000000f00 */
[----:B------:R-:W-:-:S09]  /*5470*/  FADD.FTZ R133, R133, R164 ;  /* 0x000000a485857221 */ /* 0x000fd20000010000 */
[----:B------:R-:W-:Y:S05]  /*5480*/  WARPSYNC.COLLECTIVE R136, `(.L_x_6592) ;  /* 0x0000000088087348 */ /* 0x000fea0003c00000 */
[----:B------:R0:W1:Y:S02]  /*5490*/  SHFL.DOWN P2, R164, R139, R138, R137 ;  /* 0x0800008a8ba47389 */ /* 0x0000640000040089 */
[----:B01----:R-:W-:Y:S01]  /*54a0*/  ENDCOLLECTIVE ;  /* 0x000000000000791b */ /* 0x003fe20003800000 */
.L_x_6592:
[----:B------:R-:W-:Y:S02]  /*54b0*/  MOV R139, R133 ;  /* 0x00000085008b7202 */ /* 0x000fe40000000f00 */
[----:B------:R-:W-:-:S07]  /*54c0*/  MOV R135, R164 ;  /* 0x000000a400877202 */ /* 0x000fce0000000f00 */
[----:B------:R-:W-:Y:S05]  /*54d0*/  WARPSYNC.COLLECTIVE R136, `(.L_x_6593) ;  /* 0x0000000088087348 */ /* 0x000fea0003c00000 */
[----:B------:R0:W1:Y:S02]  /*54e0*/  SHFL.DOWN P2, R164, R139, R138, R137 ;  /* 0x0800008a8ba47389 */ /* 0x0000640000040089 */
[----:B01----:R-:W-:Y:S01]  /*54f0*/  ENDCOLLECTIVE ;  /* 0x000000000000791b */ /* 0x003fe20003800000 */
.L_x_6593:
[----:B------:R-:W-:Y:S01]  /*5500*/  MOV R136, R164 ;  /* 0x000000a400887202 */ /* 0x000fe20000000f00 */
[----:B------:R-:W-:Y:S06]  /*5510*/  BRA `(.L_x_6594) ;  /* 0xffffffcc00747947 */ /* 0x000fec000383ffff */
.L_x_6595:
        /* <DEDUP_REMOVED lines=14> */
.L_x_13955:


//--------------------- .text._ZN10layer_norm22ln_bwd_finalize_kernelINS_22Kernel_traits_finalizeILj4096Ef13__nv_bfloat16fS2_fjLb1ELj1024ELj4ENS_18Kernel_traits_baseILj4096EfS2_fS2_fjLj1024EEEEELb1ELb0EEEvNS_9BwdParamsE --------------------------
	.section	.text._ZN10layer_norm22ln_bwd_finalize_kernelINS_22Kernel_traits_finalizeILj4096Ef13__nv_bfloat16fS2_fjLb1ELj1024ELj4ENS_18Kernel_traits_baseILj4096EfS2_fS2_fjLj1024EEEEELb1ELb0EEEvNS_9BwdParamsE,"ax",@progbits
	.align	128
        .global         _ZN10layer_norm22ln_bwd_finalize_kernelINS_22Kernel_traits_finalizeILj4096Ef13__nv_bfloat16fS2_fjLb1ELj1024ELj4ENS_18Kernel_traits_baseILj4096EfS2_fS2_fjLj1024EEEEELb1ELb0EEEvNS_9BwdParamsE
        .type           _ZN10layer_norm22ln_bwd_finalize_kernelINS_22Kernel_traits_finalizeILj4096Ef13__nv_bfloat16fS2_fjLb1ELj1024ELj4ENS_18Kernel_traits_baseILj4096EfS2_fS2_fjLj1024EEEEELb1ELb0EEEvNS_9BwdParamsE,@function
        .size           _ZN10layer_norm22ln_bwd_finalize_kernelINS_22Kernel_traits_finalizeILj4096Ef13__nv_bfloat16fS2_fjLb1ELj1024ELj4ENS_18Kernel_traits_baseILj4096EfS2_fS2_fjLj1024EEEEELb1ELb0EEEvNS_9BwdParamsE,(.L_x_13956 - _ZN10layer_norm22ln_bwd_finalize_kernelINS_22Kernel_traits_finalizeILj4096Ef13__nv_bfloat16fS2_fjLb1ELj1024ELj4ENS_18Kernel_traits_baseILj4096EfS2_fS2_fjLj1024EEEEELb1ELb0EEEvNS_9BwdParamsE)
        .other          _ZN10layer_norm22ln_bwd_finalize_kernelINS_22Kernel_traits_finalizeILj4096Ef13__nv_bfloat16fS2_fjLb1ELj1024ELj4ENS_18Kernel_traits_baseILj4096EfS2_fS2_fjLj1024EEEEELb1ELb0EEEvNS_9BwdParamsE,@"STO_CUDA_ENTRY STV_DEFAULT"
_ZN10layer_norm22ln_bwd_finalize_kernelINS_22Kernel_traits_finalizeILj4096Ef13__nv_bfloat16fS2_fjLb1ELj1024ELj4ENS_18Kernel_traits_baseILj4096EfS2_fS2_fjLj1024EEEEELb1ELb0EEEvNS_9BwdParamsE:
.text._ZN10layer_norm22ln_bwd_finalize_kernelINS_22Kernel_traits_finalizeILj4096Ef13__nv_bfloat16fS2_fjLb1ELj1024ELj4ENS_18Kernel_traits_baseILj4096EfS2_fS2_fjLj1024EEEEELb1ELb0EEEvNS_9BwdParamsE:
        /* <DEDUP_REMOVED lines=24> */
.L_x_6608:
        /* <DEDUP_REMOVED lines=36> */
.L_x_6600:
        /* <DEDUP_REMOVED lines=49> */
.L_x_6599:
[----:B------:R-:W-:Y:S05]  /*06d0*/  BSYNC B1 ;  /* 0x0000000000017941 */ /* 0x000fea0003800000 */
.L_x_6598:
        /* <DEDUP_REMOVED lines=31> */
.L_x_6602:
[----:B------:R-:W-:Y:S05]  /*08d0*/  BSYNC B1 ;  /* 0x0000000000017941 */ /* 0x000fea0003800000 */
.L_x_6601:
        /* <DEDUP_REMOVED lines=16> */
.L_x_6603:
[----:B------:R-:W-:Y:S05]  /*09e0*/  BSYNC B1 ;  /* 0x0000000000017941 */ /* 0x000fea0003800000 */
.L_x_6597:
[----:B------:R-:W-:Y:S05]  /*09f0*/  BSYNC B0 ;  /* 0x0000000000007941 */ /* 0x000fea0003800000 */
.L_x_6596:
        /* <DEDUP_REMOVED lines=40> */
.L_x_6624:
        /* <DEDUP_REMOVED lines=8> */
.L_x_6604:
        /* <DEDUP_REMOVED lines=20> */
.L_x_6607:
[----:B------:R-:W-:Y:S05]  /*0e40*/  BSYNC B0 ;  /* 0x0000000000007941 */ /* 0x000fea0003800000 */
.L_x_6606:
[C---:B------:R-:W-:Y:S01]  /*0e50*/  ISETP.GT.U32.AND P1, PT, R4.reuse, -0x1001, PT ;  /* 0xffffefff0400780c */ /* 0x040fe20003f24070 */
[----:B------:R-:W-:Y:S01]  /*0e60*/  VIADD R4, R4, 0x1000 ;  /* 0x0000100004047836 */ /* 0x000fe20000000000 */
[----:B------:R-:W-:-:S11]  /*0e70*/  IADD3 R5, R5, 0x800, RZ ;  /* 0x0000080005057810 */ /* 0x000fd60007ffe0ff */
[----:B------:R-:W-:Y:S05]  /*0e80*/  @P1 BRA `(.L_x_6608) ;  /* 0xfffffff000bc1947 */ /* 0x000fea000383ffff */
[----:B------:R-:W-:Y:S05]  /*0e90*/  EXIT ;  /* 0x000000000000794d */ /* 0x000fea0003800000 */
.L_x_6605:
[----:B0-----:R-:W-:Y:S01]  /*0ea0*/  HFMA2.MMA R24, -RZ, RZ, 0, 5.9604644775390625e-08 ;  /* 0x00000001ff187435 */ /* 0x001fe200000001ff */
[----:B----4-:R-:W-:Y:S02]  /*0eb0*/  MOV R23, R10 ;  /* 0x0000000a00177202 */ /* 0x010fe40000000f00 */
[----:B------:R-:W-:Y:S02]  /*0ec0*/  MOV R25, 0x1f ;  /* 0x0000001f00197802 */ /* 0x000fe40000000f00 */
[----:B------:R-:W-:-:S07]  /*0ed0*/  MOV R20, 0xffffffff ;  /* 0xffffffff00147802 */ /* 0x000fce0000000f00 */
[----:B-123--:R-:W-:Y:S05]  /*0ee0*/  WARPSYNC.COLLECTIVE R20, `(.L_x_6609) ;  /* 0x0000000014087348 */ /* 0x00efea0003c00000 */
[----:B------:R0:W4:Y:S02]  /*0ef0*/  SHFL.BFLY P2, R22, R23, R24, R25 ;  /* 0x0c00001817167389 */ /* 0x0001240000040019 */
[----:B01234-:R-:W-:Y:S01]  /*0f00*/  ENDCOLLECTIVE ;  /* 0x000000000000791b */ /* 0x01ffe20003800000 */
.L_x_6609:
[----:B------:R-:W-:Y:S01]  /*0f10*/  IMAD.MOV.U32 R24, RZ, RZ, 0x2 ;  /* 0x00000002ff187424 */ /* 0x000fe200078e00ff */
[----:B------:R-:W-:-:S05]  /*0f20*/  MOV R11, R22 ;  /* 0x00000016000b7202 */ /* 0x000fca0000000f00 */
[----:B------:R-:W-:-:S05]  /*0f30*/  FADD.FTZ R11, R10, R11 ;  /* 0x0000000b0a0b7221 */ /* 0x000fca0000010000 */
[----:B------:R-:W-:-:S07]  /*0f40*/  MOV R23, R11 ;  /* 0x0000000b00177202 */ /* 0x000fce0000000f00 */
[----:B------:R-:W-:Y:S05]  /*0f50*/  WARPSYNC.COLLECTIVE R20, `(.L_x_6610) ;  /* 0x0000000014087348 */ /* 0x000fea0003c00000 */
[----:B------:R0:W1:Y:S02]  /*0f60*/  SHFL.BFLY P2, R22, R23, R24, R25 ;  /* 0x0c00001817167389 */ /* 0x0000640000040019 */
[----:B01----:R-:W-:Y:S01]  /*0f70*/  ENDCOLLECTIVE ;  /* 0x000000000000791b */ /* 0x003fe20003800000 */
.L_x_6610:
[----:B------:R-:W-:Y:S01]  /*0f80*/  HFMA2.MMA R24, -RZ, RZ, 0, 2.384185791015625e-07 ;  /* 0x00000004ff187435 */ /* 0x000fe200000001ff */
[----:B------:R-:W-:-:S05]  /*0f90*/  MOV R14, R22 ;  /* 0x00000016000e7202 */ /* 0x000fca0000000f00 */
[----:B------:R-:W-:-:S05]  /*0fa0*/  FADD.FTZ R14, R11, R14 ;  /* 0x0000000e0b0e7221 */ /* 0x000fca0000010000 */
[----:B------:R-:W-:-:S07]  /*0fb0*/  MOV R23, R14 ;  /* 0x0000000e00177202 */ /* 0x000fce0000000f00 */
[----:B------:R-:W-:Y:S05]  /*0fc0*/  WARPSYNC.COLLECTIVE R20, `(.L_x_6611) ;  /* 0x0000000014087348 */ /* 0x000fea0003c00000 */
[----:B------:R0:W1:Y:S02]  /*0fd0*/  SHFL.BFLY P2, R22, R23, R24, R25 ;  /* 0x0c00001817167389 */ /* 0x0000640000040019 */
[----:B01----:R-:W-:Y:S01]  /*0fe0*/  ENDCOLLECTIVE ;  /* 0x000000000000791b */ /* 0x003fe20003800000 */
.L_x_6611:
[----:B------:R-:W-:Y:S01]  /*0ff0*/  HFMA2.MMA R24, -RZ, RZ, 0, 4.76837158203125e-07 ;  /* 0x00000008ff187435 */ /* 0x000fe200000001ff */
[----:B------:R-:W-:-:S05]  /*1000*/  MOV R13, R22 ;  /* 0x00000016000d7202 */ /* 0x000fca0000000f00 */
[----:B------:R-:W-:-:S05]  /*1010*/  FADD.FTZ R13, R14, R13 ;  /* 0x0000000d0e0d7221 */ /* 0x000fca0000010000 */
[----:B------:R-:W-:-:S07]  /*1020*/  MOV R23, R13 ;  /* 0x0000000d00177202 */ /* 0x000fce0000000f00 */
[----:B------:R-:W-:Y:S05]  /*1030*/  WARPSYNC.COLLECTIVE R20, `(.L_x_6612) ;  /* 0x0000000014087348 */ /* 0x000fea0003c00000 */
[----:B------:R0:W1:Y:S02]  /*1040*/  SHFL.BFLY P2, R22, R23, R24, R25 ;  /* 0x0c00001817167389 */ /* 0x0000640000040019 */
[----:B01----:R-:W-:Y:S01]  /*1050*/  ENDCOLLECTIVE ;  /* 0x000000000000791b */ /* 0x003fe20003800000 */
.L_x_6612:
[----:B------:R-:W-:Y:S01]  /*1060*/  HFMA2.MMA R24, -RZ, RZ, 0, 9.5367431640625e-07 ;  /* 0x00000010ff187435 */ /* 0x000fe200000001ff */
[----:B------:R-:W-:-:S05]  /*1070*/  MOV R10, R22 ;  /* 0x00000016000a7202 */ /* 0x000fca0000000f00 */
[----:B------:R-:W-:-:S04]  /*1080*/  FADD.FTZ R11, R13, R10 ;  /* 0x0000000a0d0b7221 */ /* 0x000fc80000010000 */
[----:B------:R-:W-:-:S07]  /*1090*/  IMAD.MOV.U32 R23, RZ, RZ, R11 ;  /* 0x000000ffff177224 */ /* 0x000fce00078e000b */
[----:B------:R-:W-:Y:S05]  /*10a0*/  WARPSYNC.COLLECTIVE R20, `(.L_x_6613) ;  /* 0x0000000014087348 */ /* 0x000fea0003c00000 */
[----:B------:R0:W1:Y:S02]  /*10b0*/  SHFL.BFLY P2, R22, R23, R24, R25 ;  /* 0x0c00001817167389 */ /* 0x0000640000040019 */
[----:B01----:R-:W-:Y:S01]  /*10c0*/  ENDCOLLECTIVE ;  /* 0x000000000000791b */ /* 0x003fe20003800000 */
.L_x_6613:
[----:B------:R-:W-:Y:S01]  /*10d0*/  HFMA2.MMA R24, -RZ, RZ, 0, 5.9604644775390625e-08 ;  /* 0x00000001ff187435 */ /* 0x000fe200000001ff */
[----:B------:R-:W-:Y:S02]  /*10e0*/  MOV R23, R12 ;  /* 0x0000000c00177202 */ /* 0x000fe40000000f00 */
[----:B------:R-:W-:-:S08]  /*10f0*/  MOV R10, R22 ;  /* 0x00000016000a7202 */ /* 0x000fd00000000f00 */
[----:B------:R-:W-:Y:S05]  /*1100*/  WARPSYNC.COLLECTIVE R20, `(.L_x_6614) ;  /* 0x0000000014087348 */ /* 0x000fea0003c00000 */
[----:B------:R0:W1:Y:S02]  /*1110*/  SHFL.BFLY P2, R22, R23, R24, R25 ;  /* 0x0c00001817167389 */ /* 0x0000640000040019 */
[----:B01----:R-:W-:Y:S01]  /*1120*/  ENDCOLLECTIVE ;  /* 0x000000000000791b */ /* 0x003fe20003800000 */
.L_x_6614:
[----:B------:R-:W-:Y:S01]  /*1130*/  HFMA2.MMA R24, -RZ, RZ, 0, 1.1920928955078125e-07 ;  /* 0x00000002ff187435 */ /* 0x000fe200000001ff */
[----:B------:R-:W-:-:S05]  /*1140*/  MOV R13, R22 ;  /* 0x00000016000d7202 */ /* 0x000fca0000000f00 */
[----:B------:R-:W-:-:S05]  /*1150*/  FADD.FTZ R15, R12, R13 ;  /* 0x0000000d0c0f7221 */ /* 0x000fca0000010000 */
[----:B------:R-:W-:-:S07]  /*1160*/  MOV R23, R15 ;  /* 0x0000000f00177202 */ /* 0x000fce0000000f00 */
[----:B------:R-:W-:Y:S05]  /*1170*/  WARPSYNC.COLLECTIVE R20, `(.L_x_6615) ;  /* 0x0000000014087348 */ /* 0x000fea0003c00000 */
[----:B------:R0:W1:Y:S02]  /*1180*/  SHFL.BFLY P2, R22, R23, R24, R25 ;  /* 0x0c00001817167389 */ /* 0x0000640000040019 */
[----:B01----:R-:W-:Y:S01]  /*1190*/  ENDCOLLECTIVE ;  /* 0x000000000000791b */ /* 0x003fe20003800000 */
.L_x_6615:
[----:B------:R-:W-:Y:S01]  /*11a0*/  HFMA2.MMA R24, -RZ, RZ, 0, 2.384185791015625e-07 ;  /* 0x00000004ff187435 */ /* 0x000fe200000001ff */
[----:B------:R-:W-:-:S04]  /*11b0*/  IMAD.MOV.U32 R16, RZ, RZ, R22 ;  /* 0x000000ffff107224 */ /* 0x000fc800078e0016 */
[----:B------:R-:W-:-:S05]  /*11c0*/  FADD.FTZ R16, R15, R16 ;  /* 0x000000100f107221 */ /* 0x000fca0000010000 */
[----:B------:R-:W-:-:S07]  /*11d0*/  MOV R23, R16 ;  /* 0x0000001000177202 */ /* 0x000fce0000000f00 */
[----:B------:R-:W-:Y:S05]  /*11e0*/  WARPSYNC.COLLECTIVE R20, `(.L_x_6616) ;  /* 0x0000000014087348 */ /* 0x000fea0003c00000 */
[----:B------:R0:W1:Y:S02]  /*11f0*/  SHFL.BFLY P2, R22, R23, R24, R25 ;  /* 0x0c00001817167389 */ /* 0x0000640000040019 */
[----:B01----:R-:W-:Y:S01]  /*1200*/  ENDCOLLECTIVE ;  /* 0x000000000000791b */ /* 0x003fe20003800000 */
.L_x_6616:
[----:B------:R-:W-:Y:S01]  /*1210*/  HFMA2.MMA R24, -RZ, RZ, 0, 4.76837158203125e-07 ;  /* 0x00000008ff187435 */ /* 0x000fe200000001ff */
[----:B------:R-:W-:-:S05]  /*1220*/  MOV R17, R22 ;  /* 0x0000001600117202 */ /* 0x000fca0000000f00 */
[----:B------:R-:W-:-:S05]  /*1230*/  FADD.FTZ R17, R16, R17 ;  /* 0x0000001110117221 */ /* 0x000fca0000010000 */
[----:B------:R-:W-:-:S07]  /*1240*/  MOV R23, R17 ;  /* 0x0000001100177202 */ /* 0x000fce0000000f00 */
[----:B------:R-:W-:Y:S05]  /*1250*/  WARPSYNC.COLLECTIVE R20, `(.L_x_6617) ;  /* 0x0000000014087348 */ /* 0x000fea0003c00000 */
[----:B------:R0:W1:Y:S02]  /*1260*/  SHFL.BFLY P2, R22, R23, R24, R25 ;  /* 0x0c00001817167389 */ /* 0x0000640000040019 */
[----:B01----:R-:W-:Y:S01]  /*1270*/  ENDCOLLECTIVE ;  /* 0x000000000000791b */ /* 0x003fe20003800000 */
.L_x_6617:
[----:B------:R-:W-:Y:S01]  /*1280*/  IMAD.MOV.U32 R24, RZ, RZ, 0x10 ;  /* 0x00000010ff187424 */ /* 0x000fe200078e00ff */
[----:B------:R-:W-:-:S05]  /*1290*/  MOV R12, R22 ;  /* 0x00000016000c7202 */ /* 0x000fca0000000f00 */
[----:B------:R-:W-:-:S05]  /*12a0*/  FADD.FTZ R12, R17, R12 ;  /* 0x0000000c110c7221 */ /* 0x000fca0000010000 */
[----:B------:R-:W-:-:S07]  /*12b0*/  MOV R23, R12 ;  /* 0x0000000c00177202 */ /* 0x000fce0000000f00 */
[----:B------:R-:W-:Y:S05]  /*12c0*/  WARPSYNC.COLLECTIVE R20, `(.L_x_6618) ;  /* 0x0000000014087348 */ /* 0x000fea0003c00000 */
[----:B------:R0:W1:Y:S02]  /*12d0*/  SHFL.BFLY P2, R22, R23, R24, R25 ;  /* 0x0c00001817167389 */ /* 0x0000640000040019 */
[----:B01----:R-:W-:Y:S01]  /*12e0*/  ENDCOLLECTIVE ;  /* 0x000000000000791b */ /* 0x003fe20003800000 */
.L_x_6618:
[----:B------:R-:W-:Y:S01]  /*12f0*/  HFMA2.MMA R24, -RZ, RZ, 0, 5.9604644775390625e-08 ;  /* 0x00000001ff187435 */ /* 0x000fe200000001ff */
[----:B------:R-:W-:Y:S02]  /*1300*/  MOV R23, R8 ;  /* 0x0000000800177202 */ /* 0x000fe40000000f00 */
[----:B------:R-:W-:-:S08]  /*1310*/  MOV R15, R22 ;  /* 0x00000016000f7202 */ /* 0x000fd00000000f00 */
[----:B------:R-:W-:Y:S05]  /*1320*/  WARPSYNC.COLLECTIVE R20, `(.L_x_6619) ;  /* 0x0000000014087348 */ /* 0x000fea0003c00000 */
[----:B------:R0:W1:Y:S02]  /*1330*/  SHFL.BFLY P2, R22, R23, R24, R25 ;  /* 0x0c00001817167389 */ /* 0x0000640000040019 */
[----:B01----:R-:W-:Y:S01]  /*1340*/  ENDCOLLECTIVE ;  /* 0x000000000000791b */ /* 0x003fe20003800000 */
.L_x_6619:
[----:B------:R-:W-:Y:S01]  /*1350*/  HFMA2.MMA R24, -RZ, RZ, 0, 1.1920928955078125e-07 ;  /* 0x00000002ff187435 */ /* 0x000fe200000001ff */
[----:B------:R-:W-:-:S05]  /*1360*/  MOV R17, R22 ;  /* 0x0000001600117202 */ /* 0x000fca0000000f00 */
[----:B------:R-:W-:-:S05]  /*1370*/  FADD.FTZ R18, R8, R17 ;  /* 0x0000001108127221 */ /* 0x000fca0000010000 */
[----:B------:R-:W-:-:S07]  /*1380*/  MOV R23, R18 ;  /* 0x0000001200177202 */ /* 0x000fce0000000f00 */
[----:B------:R-:W-:Y:S05]  /*1390*/  WARPSYNC.COLLECTIVE R20, `(.L_x_6620) ;  /* 0x0000000014087348 */ /* 0x000fea0003c00000 */
[----:B------:R0:W1:Y:S02]  /*13a0*/  SHFL.BFLY P2, R22, R23, R24, R25 ;  /* 0x0c00001817167389 */ /* 0x0000640000040019 */
[----:B01----:R-:W-:Y:S01]  /*13b0*/  ENDCOLLECTIVE ;  /* 0x000000000000791b */ /* 0x003fe20003800000 */
.L_x_6620:
[----:B------:R-:W-:Y:S01]  /*13c0*/  HFMA2.MMA R24, -RZ, RZ, 0, 2.384185791015625e-07 ;  /* 0x00000004ff187435 */ /* 0x000fe200000001ff */
[----:B------:R-:W-:-:S05]  /*13d0*/  MOV R13, R22 ;  /* 0x00000016000d7202 */ /* 0x000fca0000000f00 */
[----:B------:R-:W-:-:S04]  /*13e0*/  FADD.FTZ R19, R18, R13 ;  /* 0x0000000d12137221 */ /* 0x000fc80000010000 */
[----:B------:R-:W-:-:S07]  /*13f0*/  IMAD.MOV.U32 R23, RZ, RZ, R19 ;  /* 0x000000ffff177224 */ /* 0x000fce00078e0013 */
[----:B------:R-:W-:Y:S05]  /*1400*/  WARPSYNC.COLLECTIVE R20, `(.L_x_6621) ;  /* 0x0000000014087348 */ /* 0x000fea0003c00000 */
[----:B------:R0:W1:Y:S02]  /*1410*/  SHFL.BFLY P2, R22, R23, R24, R25 ;  /* 0x0c00001817167389 */ /* 0x0000640000040019 */
[----:B01----:R-:W-:Y:S01]  /*1420*/  ENDCOLLECTIVE ;  /* 0x000000000000791b */ /* 0x003fe20003800000 */
.L_x_6621:
[----:B------:R-:W-:Y:S01]  /*1430*/  HFMA2.MMA R24, -RZ, RZ, 0, 4.76837158203125e-07 ;  /* 0x00000008ff187435 */ /* 0x000fe200000001ff */
[----:B------:R-:W-:-:S05]  /*1440*/  MOV R8, R22 ;  /* 0x0000001600087202 */ /* 0x000fca0000000f00 */
[----:B------:R-:W-:-:S05]  /*1450*/  FADD.FTZ R8, R19, R8 ;  /* 0x0000000813087221 */ /* 0x000fca0000010000 */
[----:B------:R-:W-:-:S07]  /*1460*/  MOV R23, R8 ;  /* 0x0000000800177202 */ /* 0x000fce0000000f00 */
[----:B------:R-:W-:Y:S05]  /*1470*/  WARPSYNC.COLLECTIVE R20, `(.L_x_6622) ;  /* 0x0000000014087348 */ /* 0x000fea0003c00000 */
[----:B------:R0:W1:Y:S02]  /*1480*/  SHFL.BFLY P2, R22, R23, R24, R25 ;  /* 0x0c00001817167389 */ /* 0x0000640000040019 */
[----:B01----:R-:W-:Y:S01]  /*1490*/  ENDCOLLECTIVE ;  /* 0x000000000000791b */ /* 0x003fe20003800000 */
.L_x_6622:
[----:B------:R-:W-:Y:S01]  /*14a0*/  HFMA2.MMA R24, -RZ, RZ, 0, 9.5367431640625e-07 ;  /* 0x00000010ff187435 */ /* 0x000fe200000001ff */
[----:B------:R-:W-:-:S05]  /*14b0*/  MOV R21, R22 ;  /* 0x0000001600157202 */ /* 0x000fca0000000f00 */
[----:B------:R-:W-:-:S05]  /*14c0*/  FADD.FTZ R21, R8, R21 ;  /* 0x0000001508157221 */ /* 0x000fca0000010000 */
[----:B------:R-:W-:-:S07]  /*14d0*/  MOV R23, R21 ;  /* 0x0000001500177202 */ /* 0x000fce0000000f00 */
[----:B------:R-:W-:Y:S05]  /*14e0*/  WARPSYNC.COLLECTIVE R20, `(.L_x_6623) ;  /* 0x0000000014087348 */ /* 0x000fea0003c00000 */
[----:B------:R0:W1:Y:S02]  /*14f0*/  SHFL.BFLY P2, R22, R23, R24, R25 ;  /* 0x0c00001817167389 */ /* 0x0000640000040019 */
[----:B01----:R-:W-:Y:S01]  /*1500*/  ENDCOLLECTIVE ;  /* 0x000000000000791b */ /* 0x003fe20003800000 */
.L_x_6623:
[----:B------:R-:W-:Y:S01]  /*1510*/  MOV R14, R22 ;  /* 0x00000016000e7202 */ /* 0x000fe20000000f00 */
[----:B------:R-:W-:Y:S06]  /*1520*/  BRA `(.L_x_6624) ;  /* 0xfffffff400d47947 */ /* 0x000fec000383ffff */
.L_x_6625:
        /* <DEDUP_REMOVED lines=13> */
.L_x_13956:


//--------------------- .text._ZN10layer_norm13ln_bwd_kernelINS_13Kernel_traitsIf13__nv_bfloat16fS2_fjLj4096ELj1ELj1ELj4ELj16ENS_18Kernel_traits_baseILj4096EfS2_fS2_fjLj128EEEEELb1ELb1ELb1ELb0EEEvNS_9BwdParamsE --------------------------
	.section	.text._ZN10layer_norm13ln_bwd_kernelINS_13Kernel_traitsIf13__nv_bfloat16fS2_fjLj4096ELj1ELj1ELj4ELj16ENS_18Kernel_traits_baseILj4096EfS2_fS2_fjLj128EEEEELb1ELb1ELb1ELb0EEEvNS_9BwdParamsE,"ax",@progbits
	.align	128
        .global         _ZN10layer_norm13ln_bwd_kernelINS_13Kernel_traitsIf13__nv_bfloat16fS2_fjLj4096ELj1ELj1ELj4ELj16ENS_18Kernel_traits_baseILj4096EfS2_fS2_fjLj128EEEEELb1ELb1ELb1ELb0EEEvNS_9BwdParamsE
        .type           _ZN10layer_norm13ln_bwd_kernelINS_13Kernel_traitsIf13__nv_bfloat16fS2_fjLj4096ELj1ELj1ELj4ELj16ENS_18Kernel_traits_baseILj4096EfS2_fS2_fjLj128EEEEELb1ELb1ELb1ELb0EEEvNS_9BwdParamsE,@function
        .size           _ZN10layer_norm13ln_bwd_kernelINS_13Kernel_traitsIf13__nv_bfloat16fS2_fjLj4096ELj1ELj1ELj4ELj16ENS_18Kernel_traits_baseILj4096EfS2_fS2_fjLj128EEEEELb1ELb1ELb1ELb0EEEvNS_9BwdParamsE,(.L_x_13957 - _ZN10layer_norm13ln_bwd_kernelINS_13Kernel_traitsIf13__nv_bfloat16fS2_fjLj4096ELj1ELj1ELj4ELj16ENS_18Kernel_traits_baseILj4096EfS2_fS2_fjLj128EEEEELb1ELb1ELb1ELb0EEEvNS_9BwdParamsE)
        .other          _ZN10layer_norm13ln_bwd_kernelINS_13Kernel_traitsIf13__nv_bfloat16fS2_fjLj4096ELj1ELj1ELj4ELj16ENS_18Kernel_traits_baseILj4096EfS2_fS2_fjLj128EEEEELb1ELb1ELb1ELb0EEEvNS_9BwdParamsE,@"STO_CUDA_ENTRY STV_DEFAULT"
_ZN10layer_norm13ln_bwd_kernelINS_13Kernel_traitsIf13__nv_bfloat16fS2_fjLj4096ELj1ELj1ELj4ELj16ENS_18Kernel_traits_baseILj4096EfS2_fS2_fjLj128EEEEELb1ELb1ELb1ELb0EEEvNS_9BwdParamsE:
.text._ZN10layer_norm13ln_bwd_kernelINS_13Kernel_traitsIf13__nv_bfloat16fS2_fjLj4096ELj1ELj1ELj4ELj16ENS_18Kernel_traits_baseILj4096EfS2_fS2_fjLj128EEEEELb1ELb1ELb1ELb0EEEvNS_9BwdParamsE:
[----:B------:R-:W0:Y:S02]  /*0000*/  LDC R1, c[0x0][0x28] ;  /* 0x00000a00ff017b82 */ /* 0x000e240000000800 */
[----:B0-----:R-:W-:Y:S01]  /*0010*/  IADD3 R1, R1, -0xe0, RZ ;  /* 0xffffff2001017810 */ /* 0x001fe20007ffe0ff */
[----:B------:R-:W0:Y:S01]  /*0020*/  S2R R26, SR_TID.X ;  /* 0x00000000001a7919 */ /* 0x000e220000002100 */
[----:B------:R-:W-:-:S04]  /*0030*/  ULDC UR4, c[0x0][0x218] ;  /* 0x0000860000047ab9 */ /* 0x000fc80000000800 */
[----:B------:R-:W1:Y:S01]  /*0040*/  S2UR UR6, SR_CTAID.X ;  /* 0x00000000000679c3 */ /* 0x000e620000002500 */
[----:B------:R-:W-:Y:S01]  /*0050*/  LOP3.LUT R2, R2, 0xfffffffd, RZ, 0xc0, !PT ;  /* 0xfffffffd02027812 */ /* 0x000fe200078ec0ff */
[----:B------:R-:W2:Y:S01]  /*0060*/  LDL.64 R68, [R1+0xb0] ;  /* 0x0000b00001447983 */ /* 0x000ea20000100a00 */
[----:B------:R-:W-:Y:S01]  /*0070*/  ULDC UR7, c[0x0][0x214] ;  /* 0x0000850000077ab9 */ /* 0x000fe20000000800 */
[----:B------:R-:W-:Y:S01]  /*0080*/  ULDC UR14, c[0x0][0x218] ;  /* 0x00008600000e7ab9 */ /* 0x000fe20000000800 */
[----:B------:R-:W-:Y:S01]  /*0090*/  ULDC UR8, c[0x0][0x290] ;  /* 0x0000a40000087ab9 */ /* 0x000fe20000000800 */
[----:B------:R-:W2:Y:S01]  /*00a0*/  LDL.64 R70, [R1+0xb8] ;  /* 0x0000b80001467983 */ /* 0x000ea20000100a00 */
[----:B------:R-:W-:Y:S01]  /*00b0*/  ULDC.64 UR10, c[0x0][0x298] ;  /* 0x0000a600000a7ab9 */ /* 0x000fe20000000a00 */
[----:B------:R-:W-:Y:S02]  /*00c0*/  ULDC.64 UR12, c[0x0][0x210] ;  /* 0x00008400000c7ab9 */ /* 0x000fe40000000a00 */
        /* <DEDUP_REMOVED lines=20> */
[----:B------:R-:W-:Y:S01]  /*0210*/  IMAD.U32 R7, RZ, RZ, UR4 ;  /* 0x00000004ff077e24 */ /* 0x000fe2000f8e00ff */
[----:B0-----:R-:W-:Y:S01]  /*0220*/  LOP3.LUT R6, R26, 0x7f, RZ, 0xc0, !PT ;  /* 0x0000007f1a067812 */ /* 0x001fe200078ec0ff */
[----:B------:R-:W-:-:S03]  /*0230*/  ULDC.64 UR4, c[0x0][0x208] ;  /* 0x0000820000047ab9 */ /* 0x000fc60000000a00 */
[----:B------:R-:W-:Y:S02]  /*0240*/  SHF.R.S32.HI R0, RZ, 0x1f, R7 ;  /* 0x0000001fff007819 */ /* 0x000fe40000011407 */
[----:B------:R-:W-:Y:S02]  /*0250*/  LOP3.LUT R3, R6, 0x7f, RZ, 0x3c, !PT ;  /* 0x0000007f06037812 */ /* 0x000fe400078e3cff */
[----:B------:R-:W-:-:S04]  /*0260*/  LEA.HI R0, R0, R7, RZ, 0x3 ;  /* 0x0000000700007211 */ /* 0x000fc800078f18ff */
[----:B------:R-:W-:Y:S02]  /*0270*/  LEA.HI.SX32 R0, R0, R3, 0x1d ;  /* 0x0000000300007211 */ /* 0x000fe400078feaff */
[----:B------:R-:W-:Y:S02]  /*0280*/  MOV R3, R6 ;  /* 0x0000000600037202 */ /* 0x000fe40000000f00 */
[C---:B------:R-:W-:Y:S02]  /*0290*/  LOP3.LUT P0, RZ, R0.reuse, 0xffffff80, RZ, 0xc0, !PT ;  /* 0xffffff8000ff7812 */ /* 0x040fe4000780c0ff */
[C---:B------:R-:W-:Y:S02]  /*02a0*/  ISETP.GE.U32.AND P1, PT, R0.reuse, 0x100, PT ;  /* 0x000001000000780c */ /* 0x040fe40003f26070 */
[C---:B------:R-:W-:Y:S02]  /*02b0*/  ISETP.GE.U32.AND P2, PT, R0.reuse, 0x180, PT ;  /* 0x000001800000780c */ /* 0x040fe40003f46070 */
[----:B------:R-:W-:-:S07]  /*02c0*/  ISETP.GE.U32.AND P3, PT, R0, 0x200, PT ;  /* 0x000002000000780c */ /* 0x000fce0003f66070 */
[----:B------:R-:W0:Y:S06]  /*02d0*/  @P0 LDC.64 R4, c[0x0][0x260] ;  /* 0x00009800ff040b82 */ /* 0x000e2c0000000a00 */
[----:B------:R-:W-:Y:S02]  /*02e0*/  @P3 LOP3.LUT R2, R2, 0x2, RZ, 0xfc, !PT ;  /* 0x0000000202023812 */ /* 0x000fe400078efcff */
[----:B------:R-:W1:Y:S08]  /*02f0*/  @P0 LDC.64 R8, c[0x0][0x278] ;  /* 0x00009e00ff080b82 */ /* 0x000e700000000a00 */
[----:B------:R-:W1:Y:S08]  /*0300*/  @P1 LDC.64 R10, c[0x0][0x260] ;  /* 0x00009800ff0a1b82 */ /* 0x000e700000000a00 */
[----:B------:R-:W1:Y:S01]  /*0310*/  @P1 LDC.64 R12, c[0x0][0x278] ;  /* 0x00009e00ff0c1b82 */ /* 0x000e620000000a00 */
[----:B0-----:R-:W-:-:S07]  /*0320*/  @P0 IMAD.WIDE.U32 R4, R3, 0x20, R4 ;  /* 0x0000002003040825 */ /* 0x001fce00078e0004 */
[----:B------:R-:W0:Y:S01]  /*0330*/  @P2 LDC.64 R18, c[0x0][0x260] ;  /* 0x00009800ff122b82 */ /* 0x000e220000000a00 */
[C---:B-1----:R-:W-:Y:S01]  /*0340*/  @P0 IMAD.WIDE.U32 R8, R3.reuse, 0x20, R8 ;  /* 0x0000002003080825 */ /* 0x042fe200078e0008 */
[----:B------:R-:W-:-:S06]  /*0350*/  @P0 LOP3.LUT R3, R3, 0x80, RZ, 0xfc, !PT ;  /* 0x0000008003030812 */ /* 0x000fcc00078efcff */
[----:B------:R-:W1:Y:S01]  /*0360*/  @P2 LDC.64 R20, c[0x0][0x278] ;  /* 0x00009e00ff142b82 */ /* 0x000e620000000a00 */
[----:B------:R-:W-:-:S04]  /*0370*/  @P1 IMAD.WIDE.U32 R14, R3, 0x20, R10 ;  /* 0x00000020030e1825 */ /* 0x000fc800078e000a */
[----:B------:R-:W-:-:S03]  /*0380*/  @P1 IMAD.WIDE.U32 R16, R3, 0x20, R12 ;  /* 0x0000002003101825 */ /* 0x000fc600078e000c */
[----:B------:R-:W2:Y:S01]  /*0390*/  @P3 LDC.64 R22, c[0x0][0x260] ;  /* 0x00009800ff163b82 */ /* 0x000ea20000000a00 */
[----:B------:R-:W-:-:S04]  /*03a0*/  @P1 VIADD R3, R3, 0x80 ;  /* 0x0000008003031836 */ /* 0x000fc80000000000 */
[----:B0-----:R-:W-:-:S03]  /*03b0*/  @P2 IMAD.WIDE.U32 R18, R3, 0x20, R18 ;  /* 0x0000002003122825 */ /* 0x001fc600078e0012 */
[----:B------:R-:W0:Y:S02]  /*03c0*/  @P3 LDC.64 R24, c[0x0][0x278] ;  /* 0x00009e00ff183b82 */ /* 0x000e240000000a00 */
[----:B------:R-:W5:Y:S01]  /*03d0*/  @P2 LDG.E.128 R148, desc[UR4][R18.64+0x10] ;  /* 0x0000100412942981 */ /* 0x000f62000c1e1d00 */
[C---:B-1----:R-:W-:Y:S01]  /*03e0*/  @P2 IMAD.WIDE.U32 R20, R3.reuse, 0x20, R20 ;  /* 0x0000002003142825 */ /* 0x042fe200078e0014 */
[----:B------:R-:W-:Y:S02]  /*03f0*/  @P2 IADD3 R3, R3, 0x80, RZ ;  /* 0x0000008003032810 */ /* 0x000fe40007ffe0ff */
[----:B--2---:R-:W2:Y:S03]  /*0400*/  @P0 LDG.E.128 R68, desc[UR4][R4.64] ;  /* 0x0000000404440981 */ /* 0x004ea6000c1e1d00 */
[----:B------:R-:W-:-:S04]  /*0410*/  @P3 IMAD.WIDE.U32 R10, R3, 0x20, R22 ;  /* 0x00000020030a3825 */ /* 0x000fc800078e0016 */
[----:B0-----:R-:W-:Y:S01]  /*0420*/  @P3 IMAD.WIDE.U32 R12, R3, 0x20, R24 ;  /* 0x00000020030c3825 */ /* 0x001fe200078e0018 */
[----:B------:R-:W5:Y:S04]  /*0430*/  @P3 LDG.E.128 R144, desc[UR4][R10.64] ;  /* 0x000000040a903981 */ /* 0x000f68000c1e1d00 */
[----:B---3--:R0:W3:Y:S04]  /*0440*/  @P0 LDG.E.128 R64, desc[UR4][R4.64+0x10] ;  /* 0x0000100404400981 */ /* 0x0080e8000c1e1d00 */
[----:B------:R1:W5:Y:S04]  /*0450*/  @P3 LDG.E.128 R140, desc[UR4][R10.64+0x10] ;  /* 0x000010040a8c3981 */ /* 0x000368000c1e1d00 */
[----:B----4-:R-:W4:Y:S04]  /*0460*/  @P0 LDG.E.128 R60, desc[UR4][R8.64+0x10] ;  /* 0x00001004083c0981 */ /* 0x010f28000c1e1d00 */
        /* <DEDUP_REMOVED lines=8> */
[----:B0-----:R-:W-:-:S03]  /*04f0*/  LEA.HI R5, R26, UR6, RZ, 0x19 ;  /* 0x000000061a057c11 */ /* 0x001fc6000f8fc8ff */
        /* <DEDUP_REMOVED lines=34> */
[----:B--2---:R0:W-:Y:S04]  /*0720*/  @P0 STL.64 [R1+0xb0], R68 ;  /* 0x0000b04401000387 */ /* 0x0041e80000100a00 */
[----:B------:R2:W-:Y:S04]  /*0730*/  @P0 STL.64 [R1+0xb8], R70 ;  /* 0x0000b84601000387 */ /* 0x0005e80000100a00 */
[----:B---3--:R3:W-:Y:S04]  /*0740*/  @P0 STL.64 [R1+0xa0], R64 ;  /* 0x0000a04001000387 */ /* 0x0087e80000100a00 */
[----:B------:R1:W-:Y:S04]  /*0750*/  @P0 STL.64 [R1+0xa8], R66 ;  /* 0x0000a84201000387 */ /* 0x0003e80000100a00 */
[----:B----4-:R4:W-:Y:S04]  /*0760*/  @P0 STL.64 [R1+0xd0], R60 ;  /* 0x0000d03c01000387 */ /* 0x0109e80000100a00 */
[----:B------:R4:W-:Y:S04]  /*0770*/  @P0 STL.64 [R1+0xd8], R62 ;  /* 0x0000d83e01000387 */ /* 0x0009e80000100a00 */
        /* <DEDUP_REMOVED lines=15> */
[----:B------:R4:W-:Y:S01]  /*0870*/  @P2 STL.64 [R1+0x48], R30 ;  /* 0x0000481e01002387 */ /* 0x0009e20000100a00 */
[----:B0-----:R-:W-:-:S02]  /*0880*/  CS2R R68, SRZ ;  /* 0x0000000000447805 */ /* 0x001fc4000001ff00 */
[----:B--2---:R-:W-:Y:S02]  /*0890*/  CS2R R70, SRZ ;  /* 0x0000000000467805 */ /* 0x004fe4000001ff00 */
[----:B---3--:R-:W-:Y:S02]  /*08a0*/  CS2R R64, SRZ ;  /* 0x0000000000407805 */ /* 0x008fe4000001ff00 */
[----:B-1----:R-:W-:Y:S02]  /*08b0*/  CS2R R66, SRZ ;  /* 0x0000000000427805 */ /* 0x002fe4000001ff00 */
[----:B----4-:R-:W-:Y:S02]  /*08c0*/  CS2R R60, SRZ ;  /* 0x00000000003c7805 */ /* 0x010fe4000001ff00 */
        /* <DEDUP_REMOVED lines=14> */
[----:B------:R-:W-:Y:S01]  /*09b0*/  IMAD.MOV.U32 R0, RZ, RZ, 0x1 ;  /* 0x00000001ff007424 */ /* 0x000fe200078e00ff */
[----:B------:R-:W-:-:S04]  /*09c0*/  HFMA2.MMA R129, -RZ, RZ, 0, 0 ;  /* 0x00000000ff817435 */ /* 0x000fc800000001ff */
[----:B------:R0:W-:Y:S07]  /*09d0*/  STL.S16 [R1+0x2c], R0 ;  /* 0x00002c0001007387 */ /* 0x0001ee0000100600 */
.L_x_6787:
[----:B-1----:R-:W1:Y:S08]  /*09e0*/  LDC.64 R6, c[0x0][0x288] ;  /* 0x0000a200ff067b82 */ /* 0x002e700000000a00 */
[----:B0-2---:R-:W2:Y:S08]  /*09f0*/  LDC.64 R184, c[0x0][0x280] ;  /* 0x0000a000ffb87b82 */ /* 0x005eb00000000a00 */
[----:B---3--:R-:W3:Y:S01]  /*0a00*/  LDC.64 R8, c[0x0][0x258] ;  /* 0x00009600ff087b82 */ /* 0x008ee20000000a00 */
[----:B-1----:R-:W-:-:S07]  /*0a10*/  IMAD.WIDE R6, R5, 0x4, R6 ;  /* 0x0000000405067825 */ /* 0x002fce00078e0206 */
[----:B------:R-:W1:Y:S01]  /*0a20*/  LDC.64 R186, c[0x0][0x2c8] ;  /* 0x0000b200ffba7b82 */ /* 0x000e620000000a00 */
[----:B------:R2:W4:Y:S01]  /*0a30*/  LDG.E R10, desc[UR4][R6.64] ;  /* 0x00000004060a7981 */ /* 0x000522000c1e1900 */
[----:B------:R-:W0:Y:S01]  /*0a40*/  S2R R188, SR_TID.X ;  /* 0x0000000000bc7919 */ /* 0x000e220000002100 */
[----:B--2---:R-:W-:-:S04]  /*0a50*/  IMAD.WIDE R6, R5, 0x4, R184 ;  /* 0x0000000405067825 */ /* 0x004fc800078e02b8 */
[----:B---3--:R-:W-:Y:S01]  /*0a60*/  IMAD.WIDE R8, R5, 0x4, R8 ;  /* 0x0000000405087825 */ /* 0x008fe200078e0208 */
[----:B-----5:R2:W5:Y:S04]  /*0a70*/  LDG.E R3, desc[UR4][R6.64] ;  /* 0x0000000406037981 */ /* 0x020568000c1e1900 */
[----:B------:R3:W5:Y:S01]  /*0a80*/  LDG.E R4, desc[UR4][R8.64] ;  /* 0x0000000408047981 */ /* 0x000762000c1e1900 */
[----:B--2---:R-:W-:-:S04]  /*0a90*/  IMAD.U32 R7, RZ, RZ, UR14 ;  /* 0x0000000eff077e24 */ /* 0x004fc8000f8e00ff */
[----:B------:R-:W-:-:S05]  /*0aa0*/  IMAD R6, R5, R7, RZ ;  /* 0x0000000705067224 */ /* 0x000fca00078e02ff */
[----:B---3--:R-:W-:-:S04]  /*0ab0*/  SHF.R.S32.HI R8, RZ, 0x1f, R6 ;  /* 0x0000001fff087819 */ /* 0x008fc80000011406 */
[----:B------:R-:W-:Y:S02]  /*0ac0*/  LEA.HI R8, R8, R6, RZ, 0x3 ;  /* 0x0000000608087211 */ /* 0x000fe400078f18ff */
[----:B0-----:R-:W-:Y:S01]  /*0ad0*/  LOP3.LUT R6, R188, 0x7f, RZ, 0xc0, !PT ;  /* 0x0000007fbc067812 */ /* 0x001fe200078ec0ff */
[----:B------:R-:W-:Y:S03]  /*0ae0*/  BSSY B0, `(.L_x_6627) ;  /* 0x00001d6000007945 */ /* 0x000fe60003800000 */
[----:B------:R-:W-:-:S05]  /*0af0*/  LEA.HI.SX32 R8, R8, R6, 0x1d ;  /* 0x0000000608087211 */ /* 0x000fca00078feaff */
[----:B-1----:R-:W-:Y:S01]  /*0b00*/  IMAD.WIDE.U32 R216, R8, 0x20, R186 ;  /* 0x0000002008d87825 */ /* 0x002fe200078e00ba */
[----:B----4-:R-:W-:-:S13]  /*0b10*/  ISETP.GT.AND P3, PT, R10, RZ, PT ;  /* 0x000000ff0a00720c */ /* 0x010fda0003f64270 */
[----:B------:R-:W-:Y:S05]  /*0b20*/  @P3 BRA `(.L_x_6628) ;  /* 0x0000000000ec3947 */ /* 0x000fea0003800000 */
[----:B-----5:R-:W-:Y:S01]  /*0b30*/  ISETP.GE.AND P4, PT, R3, 0x1, PT ;  /* 0x000000010300780c */ /* 0x020fe20003f86270 */
[----:B------:R-:W-:-:S12]  /*0b40*/  BSSY B1, `(.L_x_6629) ;  /* 0x0000012000017945 */ /* 0x000fd80003800000 */
[----:B------:R-:W-:-:S05]  /*0b50*/  @P4 IADD3 R9, R3, -0x1, RZ ;  /* 0xffffffff03094810 */ /* 0x000fca0007ffe0ff */
[----:B------:R-:W-:-:S05]  /*0b60*/  @P4 IMAD R9, R9, R7, RZ ;  /* 0x0000000709094224 */ /* 0x000fca00078e02ff */
[----:B------:R-:W-:-:S04]  /*0b70*/  @P4 SHF.R.S32.HI R10, RZ, 0x1f, R9 ;  /* 0x0000001fff0a4819 */ /* 0x000fc80000011409 */
[----:B------:R-:W-:Y:S01]  /*0b80*/  @P4 LEA.HI R10, R10, R9, RZ, 0x3 ;  /* 0x000000090a0a4211 */ /* 0x000fe200078f18ff */
[----:B------:R-:W-:-:S03]  /*0b90*/  IMAD.MOV.U32 R9, RZ, RZ, RZ ;  /* 0x000000ffff097224 */ /* 0x000fc600078e00ff */
[----:B------:R-:W-:Y:S02]  /*0ba0*/  @P4 LEA.HI.SX32 R9, R10, R6, 0x1d ;  /* 0x000000060a094211 */ /* 0x000fe400078feaff */
[----:B------:R-:W-:Y:S01]  /*0bb0*/  MOV R10, R8 ;  /* 0x00000008000a7202 */ /* 0x000fe20000000f00 */
        /* <DEDUP_REMOVED lines=10> */
.L_x_6630:
[----:B------:R-:W-:Y:S05]  /*0c60*/  BSYNC B1 ;  /* 0x0000000000017941 */ /* 0x000fea0003800000 */
.L_x_6629:
[----:B------:R-:W-:Y:S04]  /*0c70*/  BSSY B1, `(.L_x_6631) ;  /* 0x000000c000017945 */ /* 0x000fe80003800000 */
[----:B------:R-:W-:Y:S05]  /*0c80*/  @!P1 BRA `(.L_x_6632) ;  /* 0x0000000000289947 */ /* 0x000fea0003800000 */
[----:B------:R-:W-:-:S04]  /*0c90*/  ISETP.NE.U32.AND P5, PT, RZ, UR6, PT ;  /* 0x00000006ff007c0c */ /* 0x000fc8000bfa5070 */
[----:B------:R-:W-:-:S13]  /*0ca0*/  ISETP.NE.AND.EX P5, PT, RZ, UR7, PT, P5 ;  /* 0x00000007ff007c0c */ /* 0x000fda000bfa5350 */
[----:B------:R-:W-:-:S05]  /*0cb0*/  @P5 IMAD.WIDE.U32 R18, R10, 0x20, R186 ;  /* 0x000000200a125825 */ /* 0x000fca00078e00ba */
[----:B------:R-:W5:Y:S04]  /*0cc0*/  @P5 LDG.E.128 R24, desc[UR4][R18.64] ;  /* 0x0000000412185981 */ /* 0x000f68000c1e1d00 */
[----:B------:R0:W5:Y:S02]  /*0cd0*/  @P5 LDG.E.128 R20, desc[UR4][R18.64+0x10] ;  /* 0x0000100412145981 */ /* 0x000164000c1e1d00 */
[----:B0-----:R-:W0:Y:S02]  /*0ce0*/  LDC.64 R18, c[0x0][0x240] ;  /* 0x00009000ff127b82 */ /* 0x001e240000000a00 */
[----:B0-----:R-:W-:-:S06]  /*0cf0*/  IMAD.WIDE.U32 R18, R9, 0x8, R18 ;  /* 0x0000000809127825 */ /* 0x001fcc00078e0012 */
[----:B------:R-:W5:Y:S01]  /*0d00*/  LDG.E.64 R18, desc[UR4][R18.64] ;  /* 0x0000000412127981 */ /* 0x000f62000c1e1b00 */
[----:B------:R-:W-:Y:S01]  /*0d10*/  VIADD R9, R9, 0x80 ;  /* 0x0000008009097836 */ /* 0x000fe20000000000 */
[----:B------:R-:W-:-:S07]  /*0d20*/  IADD3 R10, R10, 0x80, RZ ;  /* 0x000000800a0a7810 */ /* 0x000fce0007ffe0ff */
.L_x_6632:
[----:B------:R-:W-:Y:S05]  /*0d30*/  BSYNC B1 ;  /* 0x0000000000017941 */ /* 0x000fea0003800000 */
.L_x_6631:
[----:B------:R-:W-:Y:S04]  /*0d40*/  BSSY B1, `(.L_x_6633) ;  /* 0x000000c000017945 */ /* 0x000fe80003800000 */
[----:B------:R-:W-:Y:S05]  /*0d50*/  @!P2 BRA `(.L_x_6634) ;  /* 0x000000000028a947 */ /* 0x000fea0003800000 */
[----:B------:R-:W-:-:S04]  /*0d60*/  ISETP.NE.U32.AND P5, PT, RZ, UR6, PT ;  /* 0x00000006ff007c0c */ /* 0x000fc8000bfa5070 */
[----:B------:R-:W-:-:S13]  /*0d70*/  ISETP.NE.AND.EX P5, PT, RZ, UR7, PT, P5 ;  /* 0x00000007ff007c0c */ /* 0x000fda000bfa5350 */
[----:B-1----:R-:W-:-:S05]  /*0d80*/  @P5 IMAD.WIDE.U32 R184, R10, 0x20, R186 ;  /* 0x000000200ab85825 */ /* 0x002fca00078e00ba */
[----:B------:R-:W5:Y:S04]  /*0d90*/  @P5 LDG.E.128 R152, desc[UR4][R184.64] ;  /* 0x00000004b8985981 */ /* 0x000f68000c1e1d00 */
[----:B------:R0:W5:Y:S02]  /*0da0*/  @P5 LDG.E.128 R156, desc[UR4][R184.64+0x10] ;  /* 0x00001004b89c5981 */ /* 0x000164000c1e1d00 */
[----:B0-----:R-:W0:Y:S02]  /*0db0*/  LDC.64 R184, c[0x0][0x240] ;  /* 0x00009000ffb87b82 */ /* 0x001e240000000a00 */
[----:B0-----:R-:W-:-:S05]  /*0dc0*/  IMAD.WIDE.U32 R184, R9, 0x8, R184 ;  /* 0x0000000809b87825 */ /* 0x001fca00078e00b8 */
[----:B------:R0:W5:Y:S01]  /*0dd0*/  LDG.E.64 R198, desc[UR4][R184.64] ;  /* 0x00000004b8c67981 */ /* 0x000162000c1e1b00 */
[----:B------:R-:W-:Y:S01]  /*0de0*/  VIADD R9, R9, 0x80 ;  /* 0x0000008009097836 */ /* 0x000fe20000000000 */
[----:B------:R-:W-:-:S07]  /*0df0*/  IADD3 R10, R10, 0x80, RZ ;  /* 0x000000800a0a7810 */ /* 0x000fce0007ffe0ff */
.L_x_6634:
[----:B------:R-:W-:Y:S05]  /*0e00*/  BSYNC B1 ;  /* 0x0000000000017941 */ /* 0x000fea0003800000 */
.L_x_6633:
[----:B------:R-:W-:Y:S02]  /*0e10*/  LOP3.LUT P5, RZ, R2, 0x2, RZ, 0xc0, !PT ;  /* 0x0000000202ff7812 */ /* 0x000fe400078ac0ff */
[----:B------:R-:W-:-:S11]  /*0e20*/  CS2R R222, SRZ ;  /* 0x0000000000de7805 */ /* 0x000fd6000001ff00 */
[----:B------:R-:W-:Y:S05]  /*0e30*/  @!P5 BRA `(.L_x_6635) ;  /* 0x000000180080d947 */ /* 0x000fea0003800000 */
[----:B------:R-:W-:-:S04]  /*0e40*/  ISETP.NE.U32.AND P5, PT, RZ, UR6, PT ;  /* 0x00000006ff007c0c */ /* 0x000fc8000bfa5070 */
[----:B------:R-:W-:-:S13]  /*0e50*/  ISETP.NE.AND.EX P5, PT, RZ, UR7, PT, P5 ;  /* 0x00000007ff007c0c */ /* 0x000fda000bfa5350 */
[----:B01----:R-:W-:-:S05]  /*0e60*/  @P5 IMAD.WIDE.U32 R184, R10, 0x20, R186 ;  /* 0x000000200ab85825 */ /* 0x003fca00078e00ba */
[----:B------:R-:W5:Y:S04]  /*0e70*/  @P5 LDG.E.128 R160, desc[UR4][R184.64] ;  /* 0x00000004b8a05981 */ /* 0x000f68000c1e1d00 */
[----:B------:R0:W5:Y:S02]  /*0e80*/  @P5 LDG.E.128 R164, desc[UR4][R184.64+0x10] ;  /* 0x00001004b8a45981 */ /* 0x000164000c1e1d00 */
[----:B0-----:R-:W0:Y:S02]  /*0e90*/  LDC.64 R184, c[0x0][0x240] ;  /* 0x00009000ffb87b82 */ /* 0x001e240000000a00 */
[----:B0-----:R-:W-:-:S05]  /*0ea0*/  IMAD.WIDE.U32 R184, R9, 0x8, R184 ;  /* 0x0000000809b87825 */ /* 0x001fca00078e00b8 */
[----:B------:R2:W5:Y:S01]  /*0eb0*/  LDG.E.64 R200, desc[UR4][R184.64] ;  /* 0x00000004b8c87981 */ /* 0x000562000c1e1b00 */
[----:B------:R-:W-:Y:S01]  /*0ec0*/  IMAD.MOV.U32 R222, RZ, RZ, RZ ;  /* 0x000000ffffde7224 */ /* 0x000fe200078e00ff */
[----:B------:R-:W-:Y:S06]  /*0ed0*/  BRA `(.L_x_6635) ;  /* 0x0000001800587947 */ /* 0x000fec0003800000 */
.L_x_6628:
[----:B------:R-:W0:Y:S01]  /*0ee0*/  LDC.64 R184, c[0x0][0x250] ;  /* 0x00009400ffb87b82 */ /* 0x000e220000000a00 */
[----:B-----5:R-:W-:Y:S02]  /*0ef0*/  ISETP.GE.AND P4, PT, R3, 0x1, PT ;  /* 0x000000010300780c */ /* 0x020fe40003f86270 */
[----:B------:R-:W-:-:S05]  /*0f00*/  IADD3 R10, R10, -0x1, RZ ;  /* 0xffffffff0a0a7810 */ /* 0x000fca0007ffe0ff */
[----:B------:R-:W1:Y:S01]  /*0f10*/  LDC.U8 R186, c[0x0][0x2a0] ;  /* 0x0000a800ffba7b82 */ /* 0x000e620000000000 */
[----:B0-----:R-:W-:-:S06]  /*0f20*/  IMAD.WIDE R184, R5, 0x4, R184 ;  /* 0x0000000405b87825 */ /* 0x001fcc00078e02b8 */
[----:B------:R0:W2:Y:S01]  /*0f30*/  LDG.E R184, desc[UR4][R184.64] ;  /* 0x00000004b8b87981 */ /* 0x0000a2000c1e1900 */
[-C--:B------:R-:W-:Y:S01]  /*0f40*/  IMAD R10, R10, R7.reuse, RZ ;  /* 0x000000070a0a7224 */ /* 0x080fe200078e02ff */
[----:B-1----:R-:W-:Y:S01]  /*0f50*/  ISETP.NE.AND P5, PT, R186, RZ, PT ;  /* 0x000000ffba00720c */ /* 0x002fe20003fa5270 */
[----:B------:R-:W-:Y:S01]  /*0f60*/  @P4 VIADD R9, R3, 0xffffffff ;  /* 0xffffffff03094836 */ /* 0x000fe20000000000 */
[----:B------:R-:W-:Y:S01]  /*0f70*/  BSSY B1, `(.L_x_6636) ;  /* 0x0000076000017945 */ /* 0x000fe20003800000 */
[----:B------:R-:W-:Y:S01]  /*0f80*/  CS2R R222, SRZ ;  /* 0x0000000000de7805 */ /* 0x000fe2000001ff00 */
[----:B------:R-:W-:Y:S02]  /*0f90*/  IMAD.MOV.U32 R221, RZ, RZ, R8 ;  /* 0x000000ffffdd7224 */ /* 0x000fe400078e0008 */
[----:B------:R-:W-:Y:S01]  /*0fa0*/  @P4 IMAD R9, R9, R7, RZ ;  /* 0x0000000709094224 */ /* 0x000fe200078e02ff */
[----:B0-----:R-:W-:-:S04]  /*0fb0*/  SHF.R.S32.HI R185, RZ, 0x1f, R10 ;  /* 0x0000001fffb97819 */ /* 0x001fc8000001140a */
[----:B------:R-:W-:Y:S02]  /*0fc0*/  LEA.HI R185, R185, R10, RZ, 0x3 ;  /* 0x0000000ab9b97211 */ /* 0x000fe400078f18ff */
[----:B------:R-:W-:Y:S02]  /*0fd0*/  @P4 SHF.R.S32.HI R10, RZ, 0x1f, R9 ;  /* 0x0000001fff0a4819 */ /* 0x000fe40000011409 */
[----:B------:R-:W-:Y:S02]  /*0fe0*/  LEA.HI.SX32 R220, R185, R6, 0x1d ;  /* 0x00000006b9dc7211 */ /* 0x000fe400078feaff */
[----:B------:R-:W-:Y:S01]  /*0ff0*/  @P4 LEA.HI R10, R10, R9, RZ, 0x3 ;  /* 0x000000090a0a4211 */ /* 0x000fe200078f18ff */
[----:B------:R-:W-:-:S06]  /*1000*/  HFMA2.MMA R9, -RZ, RZ, 0, 0 ;  /* 0x00000000ff097435 */ /* 0x000fcc00000001ff */
        /* <DEDUP_REMOVED lines=8> */
[----:B-1----:R-:W-:-:S05]  /*1090*/  IMAD.WIDE.U32 R192, R8, 0x20, R192 ;  /* 0x0000002008c07825 */ /* 0x002fca00078e00c0 */
[----:B------:R-:W4:Y:S04]  /*10a0*/  LDG.E.128 R184, desc[UR4][R192.64] ;  /* 0x00000004c0b87981 */ /* 0x000f28000c1e1d00 */
[----:B------:R-:W2:Y:S01]  /*10b0*/  LDG.E.128 R192, desc[UR4][R192.64+0x10] ;  /* 0x00001004c0c07981 */ /* 0x000ea2000c1e1d00 */
[----:B------:R-:W-:-:S04]  /*10c0*/  ISETP.NE.U32.AND P5, PT, RZ, UR6, PT ;  /* 0x00000006ff007c0c */ /* 0x000fc8000bfa5070 */
[----:B------:R-:W-:-:S13]  /*10d0*/  ISETP.NE.AND.EX P5, PT, RZ, UR7, PT, P5 ;  /* 0x00000007ff007c0c */ /* 0x000fda000bfa5350 */
[----:B------:R-:W5:Y:S04]  /*10e0*/  @P5 LDG.E.128 R32, desc[UR4][R216.64] ;  /* 0x00000004d8205981 */ /* 0x000f68000c1e1d00 */
[----:B------:R0:W5:Y:S01]  /*10f0*/  @P5 LDG.E.128 R28, desc[UR4][R216.64+0x10] ;  /* 0x00001004d81c5981 */ /* 0x000162000c1e1d00 */
[C---:B---3--:R-:W-:Y:S01]  /*1100*/  PRMT R252, R191.reuse, 0x7632, R252 ;  /* 0x00007632bffc7816 */ /* 0x048fe200000000fc */
[----:B------:R-:W-:Y:S02]  /*1110*/  IMAD.U32 R222, R191, 0x10000, RZ ;  /* 0x00010000bfde7824 */ /* 0x000fe400078e00ff */
[----:B------:R-:W3:Y:S01]  /*1120*/  LDL R191, [R1+0xb0] ;  /* 0x0000b00001bf7983 */ /* 0x000ee20000100800 */
[C---:B------:R-:W-:Y:S02]  /*1130*/  PRMT R223, R188.reuse, 0x7632, R223 ;  /* 0x00007632bcdf7816 */ /* 0x040fe400000000df */
[----:B------:R-:W-:Y:S01]  /*1140*/  SHF.L.U32 R11, R188, 0x10, RZ ;  /* 0x00000010bc0b7819 */ /* 0x000fe200000006ff */
[----:B----4-:R-:W-:Y:S01]  /*1150*/  FADD.FTZ R221, -R10, R187 ;  /* 0x000000bb0add7221 */ /* 0x010fe20000010100 */
[C---:B------:R-:W-:Y:S01]  /*1160*/  PRMT R250, R189.reuse, 0x7632, R250 ;  /* 0x00007632bdfa7816 */ /* 0x040fe200000000fa */
[----:B------:R-:W-:-:S02]  /*1170*/  IMAD.U32 R187, R189, 0x10000, RZ ;  /* 0x00010000bdbb7824 */ /* 0x000fc400078e00ff */
[C---:B0-----:R-:W-:Y:S01]  /*1180*/  FADD.FTZ R216, -R10.reuse, R185 ;  /* 0x000000b90ad87221 */ /* 0x041fe20000010100 */
[C---:B--2---:R-:W-:Y:S02]  /*1190*/  FADD.FTZ R188, -R10.reuse, R192 ;  /* 0x000000c00abc7221 */ /* 0x044fe40000010100 */
[----:B------:R-:W2:Y:S01]  /*11a0*/  LDL R192, [R1+0xb8] ;  /* 0x0000b80001c07983 */ /* 0x000ea20000100800 */
[----:B------:R-:W-:-:S03]  /*11b0*/  FADD.FTZ R189, -R10, R194 ;  /* 0x000000c20abd7221 */ /* 0x000fc60000010100 */
[----:B------:R-:W4:Y:S01]  /*11c0*/  LDL R194, [R1+0xa0] ;  /* 0x0000a00001c27983 */ /* 0x000f220000100800 */
[----:B------:R-:W-:-:S03]  /*11d0*/  FADD.FTZ R185, -R10, R195 ;  /* 0x000000c30ab97221 */ /* 0x000fc60000010100 */
[----:B------:R-:W4:Y:S01]  /*11e0*/  LDL R195, [R1+0xa8] ;  /* 0x0000a80001c37983 */ /* 0x000f220000100800 */
[----:B------:R-:W-:Y:S01]  /*11f0*/  FADD.FTZ R217, -R10, R186 ;  /* 0x000000ba0ad97221 */ /* 0x000fe20000010100 */
[C---:B------:R-:W-:Y:S02]  /*1200*/  PRMT R251, R190.reuse, 0x7632, R251 ;  /* 0x00007632befb7816 */ /* 0x040fe400000000fb */
[----:B------:R-:W-:Y:S01]  /*1210*/  SHF.L.U32 R186, R190, 0x10, RZ ;  /* 0x00000010beba7819 */ /* 0x000fe200000006ff */
[C---:B------:R-:W-:Y:S01]  /*1220*/  FMUL.FTZ R190, R4.reuse, R216 ;  /* 0x000000d804be7220 */ /* 0x040fe20000410000 */
[----:B------:R-:W-:Y:S01]  /*1230*/  FMUL.FTZ R217, R4, R217 ;  /* 0x000000d904d97220 */ /* 0x000fe20000410000 */
[----:B------:R-:W-:Y:S01]  /*1240*/  FADD.FTZ R0, -R10, R184 ;  /* 0x000000b80a007221 */ /* 0x000fe20000010100 */
[----:B------:R-:W-:Y:S02]  /*1250*/  FMUL.FTZ R221, R4, R221 ;  /* 0x000000dd04dd7220 */ /* 0x000fe40000410000 */
[----:B------:R0:W-:Y:S01]  /*1260*/  STL [R1+0x28], R190 ;  /* 0x000028be01007387 */ /* 0x0001e20000100800 */
[----:B------:R-:W-:Y:S01]  /*1270*/  FADD.FTZ R184, -R10, R193 ;  /* 0x000000c10ab87221 */ /* 0x000fe20000010100 */
[----:B------:R-:W-:-:S02]  /*1280*/  FMUL.FTZ R0, R4, R0 ;  /* 0x0000000004007220 */ /* 0x000fc40000410000 */
[----:B------:R-:W4:Y:S01]  /*1290*/  LDL R216, [R1+0xbc] ;  /* 0x0000bc0001d87983 */ /* 0x000f220000100800 */
[----:B------:R-:W-:-:S03]  /*12a0*/  FMUL.FTZ R193, R4, R188 ;  /* 0x000000bc04c17220 */ /* 0x000fc60000410000 */
[----:B------:R-:W-:Y:S01]  /*12b0*/  STL [R1+0x20], R217 ;  /* 0x000020d901007387 */ /* 0x000fe20000100800 */
[----:B------:R-:W-:-:S03]  /*12c0*/  FADD.FTZ R96, R96, R11 ;  /* 0x0000000b60607221 */ /* 0x000fc60000010000 */
[----:B------:R-:W-:Y:S01]  /*12d0*/  STL [R1+0x18], R221 ;  /* 0x000018dd01007387 */ /* 0x000fe20000100800 */
[----:B------:R-:W-:-:S03]  /*12e0*/  FFMA.FTZ R128, R0, R11, R128 ;  /* 0x0000000b00807223 */ /* 0x000fc60000010080 */
[----:B------:R-:W4:Y:S01]  /*12f0*/  LDL R188, [R1+0xb4] ;  /* 0x0000b40001bc7983 */ /* 0x000f220000100800 */
[----:B---3--:R-:W-:Y:S01]  /*1300*/  FMUL.FTZ R11, R191, R11 ;  /* 0x0000000bbf0b7220 */ /* 0x008fe20000410000 */
[----:B------:R-:W-:Y:S02]  /*1310*/  IMAD.U32 R191, R250, 0x10000, RZ ;  /* 0x00010000fabf7824 */ /* 0x000fe400078e00ff */
[----:B------:R-:W3:Y:S01]  /*1320*/  LDL R250, [R1+0x28] ;  /* 0x0000280001fa7983 */ /* 0x000ee20000100800 */
[----:B0-----:R-:W-:Y:S01]  /*1330*/  SHF.L.U32 R190, R223, 0x10, RZ ;  /* 0x00000010dfbe7819 */ /* 0x001fe200000006ff */
[----:B------:R-:W-:Y:S01]  /*1340*/  FADD.FTZ R92, R92, R186 ;  /* 0x000000ba5c5c7221 */ /* 0x000fe20000010000 */
[-C--:B------:R-:W-:Y:S01]  /*1350*/  FFMA.FTZ R124, R193, R186.reuse, R124 ;  /* 0x000000bac17c7223 */ /* 0x080fe2000001007c */
[----:B--2---:R-:W-:Y:S01]  /*1360*/  FMUL.FTZ R223, R192, R187 ;  /* 0x000000bbc0df7220 */ /* 0x004fe20000410000 */
[----:B------:R-:W-:Y:S01]  /*1370*/  FMUL.FTZ R192, R4, R189 ;  /* 0x000000bd04c07220 */ /* 0x000fe20000410000 */
[----:B----4-:R-:W-:-:S03]  /*1380*/  FMUL.FTZ R194, R194, R186 ;  /* 0x000000bac2c27220 */ /* 0x010fc60000410000 */
[----:B------:R-:W-:Y:S01]  /*1390*/  STL [R1+0x1c], R223 ;  /* 0x00001cdf01007387 */ /* 0x000fe20000100800 */
[----:B------:R-:W-:-:S03]  /*13a0*/  IMAD.U32 R186, R252, 0x10000, RZ ;  /* 0x00010000fcba7824 */ /* 0x000fc600078e00ff */
[----:B------:R-:W-:Y:S01]  /*13b0*/  STL [R1+0x10], R193 ;  /* 0x000010c101007387 */ /* 0x000fe20000100800 */
[----:B------:R-:W-:-:S03]  /*13c0*/  FMUL.FTZ R252, R195, R222 ;  /* 0x000000dec3fc7220 */ /* 0x000fc60000410000 */
[----:B------:R-:W-:Y:S04]  /*13d0*/  STL [R1], R192 ;  /* 0x000000c001007387 */ /* 0x000fe80000100800 */
[----:B------:R-:W-:Y:S04]  /*13e0*/  STL [R1+0xc], R194 ;  /* 0x00000cc201007387 */ /* 0x000fe80000100800 */
[----:B------:R-:W2:Y:S01]  /*13f0*/  LDL R195, [R1+0xa4] ;  /* 0x0000a40001c37983 */ /* 0x000ea20000100800 */
[----:B------:R-:W-:Y:S01]  /*1400*/  FADD.FTZ R98, R98, R187 ;  /* 0x000000bb62627221 */ /* 0x000fe20000010000 */
[----:B------:R-:W-:Y:S01]  /*1410*/  FFMA.FTZ R130, R217, R187, R130 ;  /* 0x000000bbd9827223 */ /* 0x000fe20000010082 */
[----:B------:R-:W-:Y:S01]  /*1420*/  SHF.L.U32 R187, R251, 0x10, RZ ;  /* 0x00000010fbbb7819 */ /* 0x000fe200000006ff */
[----:B------:R-:W-:Y:S01]  /*1430*/  FADD.FTZ R97, R97, R190 ;  /* 0x000000be61617221 */ /* 0x000fe20000010000 */
[----:B------:R-:W-:-:S06]  /*1440*/  IMAD.WIDE.U32 R196, R9, 0x8, R196 ;  /* 0x0000000809c47825 */ /* 0x000fcc00078e00c4 */
[----:B------:R-:W5:Y:S01]  /*1450*/  LDG.E.64 R196, desc[UR4][R196.64] ;  /* 0x00000004c4c47981 */ /* 0x000f62000c1e1b00 */
[----:B------:R-:W-:-:S05]  /*1460*/  FMUL.FTZ R251, R188, R190 ;  /* 0x000000bebcfb7220 */ /* 0x000fca0000410000 */
[----:B------:R0:W-:Y:S01]  /*1470*/  STL [R1+0x24], R251 ;  /* 0x000024fb01007387 */ /* 0x0001e20000100800 */
[----:B---3--:R-:W-:-:S03]  /*1480*/  FFMA.FTZ R129, R250, R190, R129 ;  /* 0x000000befa817223 */ /* 0x008fc60000010081 */
[----:B------:R-:W3:Y:S01]  /*1490*/  LDL R190, [R1+0xac] ;  /* 0x0000ac0001be7983 */ /* 0x000ee20000100800 */
[----:B------:R-:W-:-:S04]  /*14a0*/  FADD.FTZ R188, RZ, R11 ;  /* 0x0000000bffbc7221 */ /* 0x000fc80000010000 */
[----:B------:R-:W-:Y:S01]  /*14b0*/  FADD.FTZ R188, R188, R251 ;  /* 0x000000fbbcbc7221 */ /* 0x000fe20000010000 */
[----:B------:R-:W-:Y:S01]  /*14c0*/  FMUL.FTZ R216, R216, R191 ;  /* 0x000000bfd8d87220 */ /* 0x000fe20000410000 */
[----:B------:R-:W-:Y:S02]  /*14d0*/  FFMA.FTZ R189, R0, R11, RZ ;  /* 0x0000000b00bd7223 */ /* 0x000fe400000100ff */
[----:B------:R-:W-:Y:S01]  /*14e0*/  FADD.FTZ R188, R188, R223 ;  /* 0x000000dfbcbc7221 */ /* 0x000fe20000010000 */
[----:B------:R-:W-:Y:S01]  /*14f0*/  FFMA.FTZ R131, R221, R191, R131 ;  /* 0x000000bfdd837223 */ /* 0x000fe20000010083 */
[----:B------:R-:W-:Y:S01]  /*1500*/  FADD.FTZ R99, R99, R191 ;  /* 0x000000bf63637221 */ /* 0x000fe20000010000 */
[----:B------:R-:W-:Y:S01]  /*1510*/  FMUL.FTZ R191, R4, R184 ;  /* 0x000000b804bf7220 */ /* 0x000fe20000410000 */
[----:B------:R-:W-:Y:S01]  /*1520*/  FADD.FTZ R184, R188, R216 ;  /* 0x000000d8bcb87221 */ /* 0x000fe20000010000 */
[----:B------:R-:W-:Y:S01]  /*1530*/  FFMA.FTZ R189, R250, R251, R189 ;  /* 0x000000fbfabd7223 */ /* 0x000fe200000100bd */
[----:B------:R1:W-:Y:S03]  /*1540*/  STL [R1+0x14], R216 ;  /* 0x000014d801007387 */ /* 0x0003e60000100800 */
[----:B------:R-:W-:Y:S01]  /*1550*/  FFMA.FTZ R189, R217, R223, R189 ;  /* 0x000000dfd9bd7223 */ /* 0x000fe200000100bd */
[----:B------:R1:W-:Y:S03]  /*1560*/  STL [R1+0x8], R191 ;  /* 0x000008bf01007387 */ /* 0x0003e60000100800 */
[----:B------:R-:W-:Y:S01]  /*1570*/  FFMA.FTZ R189, R221, R216, R189 ;  /* 0x000000d8ddbd7223 */ /* 0x000fe200000100bd */
[----:B--2---:R-:W-:-:S05]  /*1580*/  FMUL.FTZ R188, R195, R187 ;  /* 0x000000bbc3bc7220 */ /* 0x004fca0000410000 */
[----:B------:R1:W-:Y:S01]  /*1590*/  STL [R1+0x4], R188 ;  /* 0x000004bc01007387 */ /* 0x0003e20000100800 */
[----:B------:R-:W-:Y:S01]  /*15a0*/  FADD.FTZ R93, R93, R187 ;  /* 0x000000bb5d5d7221 */ /* 0x000fe20000010000 */
[----:B------:R-:W-:Y:S01]  /*15b0*/  FFMA.FTZ R125, R191, R187, R125 ;  /* 0x000000bbbf7d7223 */ /* 0x000fe2000001007d */
[----:B------:R-:W-:Y:S01]  /*15c0*/  FADD.FTZ R184, R184, R194 ;  /* 0x000000c2b8b87221 */ /* 0x000fe20000010000 */
[----:B------:R-:W-:-:S03]  /*15d0*/  FFMA.FTZ R187, R193, R194, R189 ;  /* 0x000000c2c1bb7223 */ /* 0x000fc600000100bd */
[----:B------:R-:W-:Y:S01]  /*15e0*/  FADD.FTZ R184, R184, R188 ;  /* 0x000000bcb8b87221 */ /* 0x000fe20000010000 */
[----:B------:R-:W-:Y:S01]  /*15f0*/  FFMA.FTZ R187, R191, R188, R187 ;  /* 0x000000bcbfbb7223 */ /* 0x000fe200000100bb */
[----:B0-----:R-:W-:Y:S02]  /*1600*/  FMUL.FTZ R251, R4, R185 ;  /* 0x000000b904fb7220 */ /* 0x001fe40000410000 */
[----:B------:R-:W-:Y:S01]  /*1610*/  FADD.FTZ R184, R184, R252 ;  /* 0x000000fcb8b87221 */ /* 0x000fe20000010000 */
[----:B------:R-:W-:Y:S01]  /*1620*/  FFMA.FTZ R187, R192, R252, R187 ;  /* 0x000000fcc0bb7223 */ /* 0x000fe200000100bb */
[----:B------:R-:W-:Y:S01]  /*1630*/  FADD.FTZ R94, R94, R222 ;  /* 0x000000de5e5e7221 */ /* 0x000fe20000010000 */
[----:B------:R-:W-:Y:S01]  /*1640*/  FFMA.FTZ R126, R192, R222, R126 ;  /* 0x000000dec07e7223 */ /* 0x000fe2000001007e */
[----:B------:R-:W-:Y:S01]  /*1650*/  FADD.FTZ R95, R95, R186 ;  /* 0x000000ba5f5f7221 */ /* 0x000fe20000010000 */
[-C--:B------:R-:W-:Y:S01]  /*1660*/  FFMA.FTZ R127, R251, R186.reuse, R127 ;  /* 0x000000bafb7f7223 */ /* 0x080fe2000001007f */
[----:B------:R-:W-:Y:S01]  /*1670*/  IADD3 R220, R220, 0x80, RZ ;  /* 0x00000080dcdc7810 */ /* 0x000fe20007ffe0ff */
[----:B------:R-:W-:Y:S01]  /*1680*/  VIADD R9, R9, 0x80 ;  /* 0x0000008009097836 */ /* 0x000fe20000000000 */
[----:B------:R-:W-:Y:S01]  /*1690*/  IADD3 R221, R8, 0x80, RZ ;  /* 0x0000008008dd7810 */ /* 0x000fe20007ffe0ff */
[----:B---3--:R-:W-:-:S04]  /*16a0*/  FMUL.FTZ R250, R190, R186 ;  /* 0x000000babefa7220 */ /* 0x008fc80000410000 */
[----:B------:R-:W-:Y:S01]  /*16b0*/  FADD.FTZ R223, R184, R250 ;  /* 0x000000fab8df7221 */ /* 0x000fe20000010000 */
[----:B-1----:R-:W-:-:S07]  /*16c0*/  FFMA.FTZ R222, R251, R250, R187 ;  /* 0x000000fafbde7223 */ /* 0x002fce00000100bb */
.L_x_6637:
[----:B------:R-:W-:Y:S05]  /*16d0*/  BSYNC B1 ;  /* 0x0000000000017941 */ /* 0x000fea0003800000 */
.L_x_6636:
        /* <DEDUP_REMOVED lines=11> */
[----:B------:R-:W0:Y:S04]  /*1790*/  LDC.64 R192, c[0x0][0x240] ;  /* 0x00009000ffc07b82 */ /* 0x000e280000000a00 */
[----:B------:R-:W2:Y:S01]  /*17a0*/  LDG.E.128 R12, desc[UR4][R18.64] ;  /* 0x00000004120c7981 */ /* 0x000ea2000c1e1d00 */
[----:B-1----:R-:W-:-:S03]  /*17b0*/  IMAD.WIDE.U32 R184, R220, 0x10, R184 ;  /* 0x00000010dcb87825 */ /* 0x002fc600078e00b8 */
[----:B------:R4:W3:Y:S04]  /*17c0*/  LDG.E.128 R188, desc[UR4][R18.64+0x10] ;  /* 0x0000100412bc7981 */ /* 0x0008e8000c1e1d00 */
[----:B------:R-:W3:Y:S01]  /*17d0*/  LDG.E.128 R184, desc[UR4][R184.64] ;  /* 0x00000004b8b87981 */ /* 0x000ee2000c1e1d00 */
[----:B------:R-:W-:-:S13]  /*17e0*/  ISETP.NE.AND.EX P5, PT, RZ, UR7, PT, P5 ;  /* 0x00000007ff007c0c */ /* 0x000fda000bfa5350 */
[----:B----4-:R-:W-:Y:S02]  /*17f0*/  @P5 IMAD.WIDE.U32 R18, R221, 0x20, R240 ;  /* 0x00000020dd125825 */ /* 0x010fe400078e00f0 */
[----:B------:R-:W4:Y:S04]  /*1800*/  LDL R241, [R1+0x70] ;  /* 0x0000700001f17983 */ /* 0x000f280000100800 */
[----:B------:R-:W4:Y:S04]  /*1810*/  LDL R240, [R1+0x60] ;  /* 0x0000600001f07983 */ /* 0x000f280000100800 */
[----:B------:R-:W5:Y:S04]  /*1820*/  @P5 LDG.E.128 R24, desc[UR4][R18.64] ;  /* 0x0000000412185981 */ /* 0x000f68000c1e1d00 */
[----:B------:R0:W5:Y:S02]  /*1830*/  @P5 LDG.E.128 R20, desc[UR4][R18.64+0x10] ;  /* 0x0000100412145981 */ /* 0x000164000c1e1d00 */
[----:B0-----:R-:W-:-:S06]  /*1840*/  IMAD.WIDE.U32 R18, R9, 0x8, R192 ;  /* 0x0000000809127825 */ /* 0x001fcc00078e00c0 */
[----:B------:R-:W5:Y:S01]  /*1850*/  LDG.E.64 R18, desc[UR4][R18.64] ;  /* 0x0000000412127981 */ /* 0x000f62000c1e1b00 */
[C---:B--2---:R-:W-:Y:S01]  /*1860*/  FADD.FTZ R192, -R10.reuse, R13 ;  /* 0x0000000d0ac07221 */ /* 0x044fe20000010100 */
[C---:B------:R-:W-:Y:S01]  /*1870*/  FADD.FTZ R194, -R10.reuse, R12 ;  /* 0x0000000c0ac27221 */ /* 0x040fe20000010100 */
[C---:B---3--:R-:W-:Y:S02]  /*1880*/  PRMT R238, R187.reuse, 0x7632, R238 ;  /* 0x00007632bbee7816 */ /* 0x048fe400000000ee */
[----:B------:R-:W-:Y:S01]  /*1890*/  SHF.L.U32 R13, R187, 0x10, RZ ;  /* 0x00000010bb0d7819 */ /* 0x000fe200000006ff */
[C---:B------:R-:W-:Y:S02]  /*18a0*/  FADD.FTZ R187, -R10.reuse, R190 ;  /* 0x000000be0abb7221 */ /* 0x040fe40000010100 */
[----:B------:R-:W2:Y:S01]  /*18b0*/  LDL R190, [R1+0x64] ;  /* 0x0000640001be7983 */ /* 0x000ea20000100800 */
[C---:B------:R-:W-:Y:S02]  /*18c0*/  PRMT R216, R185.reuse, 0x7632, R216 ;  /* 0x00007632b9d87816 */ /* 0x040fe400000000d8 */
[----:B------:R-:W-:Y:S01]  /*18d0*/  SHF.L.U32 R12, R185, 0x10, RZ ;  /* 0x00000010b90c7819 */ /* 0x000fe200000006ff */
[----:B------:R-:W-:-:S02]  /*18e0*/  FADD.FTZ R185, -R10, R188 ;  /* 0x000000bc0ab97221 */ /* 0x000fc40000010100 */
[----:B------:R-:W3:Y:S01]  /*18f0*/  LDL R188, [R1+0x6c] ;  /* 0x00006c0001bc7983 */ /* 0x000ee20000100800 */
[----:B------:R-:W-:Y:S01]  /*1900*/  PRMT R195, R184, 0x7632, R195 ;  /* 0x00007632b8c37816 */ /* 0x000fe200000000c3 */
[----:B------:R-:W-:Y:S01]  /*1910*/  FADD.FTZ R193, -R10, R14 ;  /* 0x0000000e0ac17221 */ /* 0x000fe20000010100 */
[----:B------:R-:W-:Y:S01]  /*1920*/  IMAD.U32 R184, R184, 0x10000, RZ ;  /* 0x00010000b8b87824 */ /* 0x000fe200078e00ff */
[C---:B------:R-:W-:Y:S01]  /*1930*/  PRMT R217, R186.reuse, 0x7632, R217 ;  /* 0x00007632bad97816 */ /* 0x040fe200000000d9 */
[----:B------:R-:W-:Y:S02]  /*1940*/  IMAD.U32 R14, R186, 0x10000, RZ ;  /* 0x00010000ba0e7824 */ /* 0x000fe400078e00ff */
[C---:B------:R-:W-:Y:S01]  /*1950*/  FMUL.FTZ R245, R4.reuse, R193 ;  /* 0x000000c104f57220 */ /* 0x040fe20000410000 */
[----:B----4-:R-:W-:Y:S01]  /*1960*/  FMUL.FTZ R248, R241, R184 ;  /* 0x000000b8f1f87220 */ /* 0x010fe20000410000 */
[----:B------:R-:W-:Y:S01]  /*1970*/  SHF.L.U32 R186, R195, 0x10, RZ ;  /* 0x00000010c3ba7819 */ /* 0x000fe200000006ff */
[C---:B------:R-:W-:Y:S01]  /*1980*/  FMUL.FTZ R241, R4.reuse, R185 ;  /* 0x000000b904f17220 */ /* 0x040fe20000410000 */
        /* <DEDUP_REMOVED lines=9> */
[----:B------:R-:W-:Y:S01]  /*1a20*/  FADD.FTZ R14, R223, R248 ;  /* 0x000000f8df0e7221 */ /* 0x000fe20000010000 */
[C---:B------:R-:W-:Y:S01]  /*1a30*/  FFMA.FTZ R187, R249.reuse, R248, R222 ;  /* 0x000000f8f9bb7223 */ /* 0x040fe200000100de */
[----:B------:R-:W-:Y:S01]  /*1a40*/  FMUL.FTZ R246, R246, R186 ;  /* 0x000000baf6f67220 */ /* 0x000fe20000410000 */
[----:B------:R-:W-:Y:S01]  /*1a50*/  FADD.FTZ R88, R88, R184 ;  /* 0x000000b858587221 */ /* 0x000fe20000010000 */
[----:B------:R-:W-:Y:S01]  /*1a60*/  FFMA.FTZ R120, R249, R184, R120 ;  /* 0x000000b8f9787223 */ /* 0x000fe20000010078 */
[----:B------:R-:W-:Y:S01]  /*1a70*/  FADD.FTZ R15, -R10, R15 ;  /* 0x0000000f0a0f7221 */ /* 0x000fe20000010100 */
[----:B------:R-:W-:-:S02]  /*1a80*/  IMAD.U32 R184, R216, 0x10000, RZ ;  /* 0x00010000d8b87824 */ /* 0x000fc400078e00ff */
        /* <DEDUP_REMOVED lines=13> */
[----:B------:R-:W-:Y:S01]  /*1b60*/  FADD.FTZ R191, -R10, R191 ;  /* 0x000000bf0abf7221 */ /* 0x000fe20000010100 */
[----:B------:R-:W-:-:S02]  /*1b70*/  IMAD.U32 R15, R238, 0x10000, RZ ;  /* 0x00010000ee0f7824 */ /* 0x000fc400078e00ff */
[----:B------:R-:W-:Y:S01]  /*1b80*/  FFMA.FTZ R123, R243, R184, R123 ;  /* 0x000000b8f37b7223 */ /* 0x000fe2000001007b */
[----:B------:R-:W-:Y:S01]  /*1b90*/  FADD.FTZ R91, R91, R184 ;  /* 0x000000b85b5b7221 */ /* 0x000fe20000010000 */
[----:B------:R-:W-:Y:S01]  /*1ba0*/  FMUL.FTZ R239, R4, R189 ;  /* 0x000000bd04ef7220 */ /* 0x000fe20000410000 */
[----:B------:R-:W-:Y:S01]  /*1bb0*/  FADD.FTZ R184, R14, R240 ;  /* 0x000000f00eb87221 */ /* 0x000fe20000010000 */
[----:B------:R-:W-:Y:S01]  /*1bc0*/  FFMA.FTZ R187, R241, R240, R187 ;  /* 0x000000f0f1bb7223 */ /* 0x000fe200000100bb */
[----:B------:R-:W-:Y:S01]  /*1bd0*/  FMUL.FTZ R14, R4, R191 ;  /* 0x000000bf040e7220 */ /* 0x000fe20000410000 */
[----:B------:R-:W-:-:S03]  /*1be0*/  FADD.FTZ R87, R87, R15 ;  /* 0x0000000f57577221 */ /* 0x000fc60000010000 */
[----:B------:R-:W-:Y:S01]  /*1bf0*/  FFMA.FTZ R119, R14, R15, R119 ;  /* 0x0000000f0e777223 */ /* 0x000fe20000010077 */
[----:B------:R-:W-:Y:S02]  /*1c00*/  VIADD R220, R220, 0x80 ;  /* 0x00000080dcdc7836 */ /* 0x000fe40000000000 */
[----:B------:R-:W-:Y:S01]  /*1c10*/  FFMA.FTZ R121, R247, R186, R121 ;  /* 0x000000baf7797223 */ /* 0x000fe20000010079 */
[----:B------:R-:W-:Y:S01]  /*1c20*/  FADD.FTZ R89, R89, R186 ;  /* 0x000000ba59597221 */ /* 0x000fe20000010000 */
[----:B------:R-:W-:Y:S01]  /*1c30*/  FADD.FTZ R85, R85, R185 ;  /* 0x000000b955557221 */ /* 0x000fe20000010000 */
[-C--:B------:R-:W-:Y:S01]  /*1c40*/  FFMA.FTZ R117, R239, R185.reuse, R117 ;  /* 0x000000b9ef757223 */ /* 0x080fe20000010075 */
[----:B------:R-:W-:Y:S01]  /*1c50*/  IADD3 R9, R9, 0x80, RZ ;  /* 0x0000008009097810 */ /* 0x000fe20007ffe0ff */
[----:B------:R-:W-:Y:S02]  /*1c60*/  VIADD R221, R221, 0x80 ;  /* 0x00000080dddd7836 */ /* 0x000fe40000000000 */
        /* <DEDUP_REMOVED lines=8> */
.L_x_6639:
[----:B------:R-:W-:Y:S05]  /*1cf0*/  BSYNC B1 ;  /* 0x0000000000017941 */ /* 0x000fea0003800000 */
.L_x_6638:
        /* <DEDUP_REMOVED lines=8> */
[----:B------:R-:W4:Y:S01]  /*1d80*/  LDL R227, [R1+0x38] ;  /* 0x0000380001e37983 */ /* 0x000f220000100800 */
[----:B0-----:R-:W-:-:S05]  /*1d90*/  IMAD.WIDE.U32 R188, R220, 0x10, R188 ;  /* 0x00000010dcbc7825 */ /* 0x001fca00078e00bc */
[----:B------:R-:W0:Y:S01]  /*1da0*/  LDC.64 R198, c[0x0][0x240] ;  /* 0x00009000ffc67b82 */ /* 0x000e220000000a00 */
[----:B------:R-:W2:Y:S01]  /*1db0*/  LDG.E.128 R188, desc[UR4][R188.64] ;  /* 0x00000004bcbc7981 */ /* 0x000ea2000c1e1d00 */
[----:B-1----:R-:W-:-:S05]  /*1dc0*/  IMAD.WIDE.U32 R16, R221, 0x20, R16 ;  /* 0x00000020dd107825 */ /* 0x002fca00078e0010 */
[----:B------:R-:W4:Y:S04]  /*1dd0*/  LDG.E.128 R184, desc[UR4][R16.64] ;  /* 0x0000000410b87981 */ /* 0x000f28000c1e1d00 */
[----:B------:R3:W4:Y:S02]  /*1de0*/  LDG.E.128 R192, desc[UR4][R16.64+0x10] ;  /* 0x0000100410c07981 */ /* 0x000724000c1e1d00 */
[----:B---3--:R-:W-:Y:S02]  /*1df0*/  @P5 IMAD.WIDE.U32 R16, R221, 0x20, R216 ;  /* 0x00000020dd105825 */ /* 0x008fe400078e00d8 */
[----:B------:R-:W3:Y:S04]  /*1e00*/  LDL R217, [R1+0x34] ;  /* 0x0000340001d97983 */ /* 0x000ee80000100800 */
[----:B------:R-:W3:Y:S04]  /*1e10*/  LDL R216, [R1+0x3c] ;  /* 0x00003c0001d87983 */ /* 0x000ee80000100800 */
[----:B------:R-:W5:Y:S04]  /*1e20*/  @P5 LDG.E.128 R152, desc[UR4][R16.64] ;  /* 0x0000000410985981 */ /* 0x000f68000c1e1d00 */
[----:B------:R0:W5:Y:S02]  /*1e30*/  @P5 LDG.E.128 R156, desc[UR4][R16.64+0x10] ;  /* 0x00001004109c5981 */ /* 0x000164000c1e1d00 */
[----:B0-----:R-:W-:-:S05]  /*1e40*/  IMAD.WIDE.U32 R16, R9, 0x8, R198 ;  /* 0x0000000809107825 */ /* 0x001fca00078e00c6 */
[----:B------:R4:W5:Y:S01]  /*1e50*/  LDG.E.64 R198, desc[UR4][R16.64] ;  /* 0x0000000410c67981 */ /* 0x000962000c1e1b00 */
[----:B------:R-:W-:Y:S01]  /*1e60*/  IADD3 R220, R220, 0x80, RZ ;  /* 0x00000080dcdc7810 */ /* 0x000fe20007ffe0ff */
[----:B------:R-:W-:Y:S01]  /*1e70*/  VIADD R221, R221, 0x80 ;  /* 0x00000080dddd7836 */ /* 0x000fe20000000000 */
[----:B------:R-:W-:Y:S02]  /*1e80*/  IADD3 R9, R9, 0x80, RZ ;  /* 0x0000008009097810 */ /* 0x000fe40007ffe0ff */
[C---:B--2---:R-:W-:Y:S02]  /*1e90*/  PRMT R204, R188.reuse, 0x7632, R204 ;  /* 0x00007632bccc7816 */ /* 0x044fe400000000cc */
[C---:B------:R-:W-:Y:S02]  /*1ea0*/  PRMT R205, R189.reuse, 0x7632, R205 ;  /* 0x00007632bdcd7816 */ /* 0x040fe400000000cd */
[----:B------:R-:W-:Y:S01]  /*1eb0*/  SHF.L.U32 R188, R188, 0x10, RZ ;  /* 0x00000010bcbc7819 */ /* 0x000fe200000006ff */
[----:B----4-:R-:W-:Y:S01]  /*1ec0*/  FADD.FTZ R17, -R10, R185 ;  /* 0x000000b90a117221 */ /* 0x010fe20000010100 */
[----:B------:R-:W-:-:S02]  /*1ed0*/  IMAD.U32 R185, R189, 0x10000, RZ ;  /* 0x00010000bdb97824 */ /* 0x000fc400078e00ff */
[C---:B------:R-:W-:Y:S01]  /*1ee0*/  FADD.FTZ R16, -R10.reuse, R184 ;  /* 0x000000b80a107221 */ /* 0x040fe20000010100 */
[C---:B------:R-:W-:Y:S01]  /*1ef0*/  FADD.FTZ R202, -R10.reuse, R186 ;  /* 0x000000ba0aca7221 */ /* 0x040fe20000010100 */
[C---:B------:R-:W-:Y:S01]  /*1f00*/  FADD.FTZ R189, -R10.reuse, R192 ;  /* 0x000000c00abd7221 */ /* 0x040fe20000010100 */
[----:B------:R-:W-:Y:S01]  /*1f10*/  FADD.FTZ R187, -R10, R187 ;  /* 0x000000bb0abb7221 */ /* 0x000fe20000010100 */
[C---:B------:R-:W-:Y:S01]  /*1f20*/  PRMT R206, R190.reuse, 0x7632, R206 ;  /* 0x00007632bece7816 */ /* 0x040fe200000000ce */
[C---:B------:R-:W-:Y:S01]  /*1f30*/  IMAD.U32 R184, R191.reuse, 0x10000, RZ ;  /* 0x00010000bfb87824 */ /* 0x040fe200078e00ff */
[----:B------:R-:W-:Y:S01]  /*1f40*/  SHF.L.U32 R186, R190, 0x10, RZ ;  /* 0x00000010beba7819 */ /* 0x000fe200000006ff */
[----:B------:R-:W-:Y:S01]  /*1f50*/  IMAD.U32 R190, R204, 0x10000, RZ ;  /* 0x00010000ccbe7824 */ /* 0x000fe200078e00ff */
[----:B------:R-:W-:Y:S01]  /*1f60*/  PRMT R207, R191, 0x7632, R207 ;  /* 0x00007632bfcf7816 */ /* 0x000fe200000000cf */
[----:B------:R-:W-:Y:S01]  /*1f70*/  FADD.FTZ R191, -R10, R194 ;  /* 0x000000c20abf7221 */ /* 0x000fe20000010100 */
        /* <DEDUP_REMOVED lines=8> */
[C---:B------:R-:W-:Y:S01]  /*2000*/  FMUL.FTZ R205, R4.reuse, R191 ;  /* 0x000000bf04cd7220 */ /* 0x040fe20000410000 */
[----:B------:R-:W-:Y:S01]  /*2010*/  FMUL.FTZ R17, R4, R17 ;  /* 0x0000001104117220 */ /* 0x000fe20000410000 */
[----:B------:R-:W-:Y:S01]  /*2020*/  FADD.FTZ R186, R223, R236 ;  /* 0x000000ecdfba7221 */ /* 0x000fe20000010000 */
[----:B------:R-:W-:Y:S01]  /*2030*/  FFMA.FTZ R189, R16, R236, R222 ;  /* 0x000000ec10bd7223 */ /* 0x000fe200000100de */
[----:B---3--:R-:W-:Y:S01]  /*2040*/  FMUL.FTZ R233, R217, R190 ;  /* 0x000000bed9e97220 */ /* 0x008fe20000410000 */
        /* <DEDUP_REMOVED lines=12> */
[----:B------:R-:W-:Y:S01]  /*2110*/  FADD.FTZ R193, -R10, R193 ;  /* 0x000000c10ac17221 */ /* 0x000fe20000010100 */
[----:B------:R-:W-:Y:S02]  /*2120*/  IMAD.U32 R188, R206, 0x10000, RZ ;  /* 0x00010000cebc7824 */ /* 0x000fe400078e00ff */
        /* <DEDUP_REMOVED lines=23> */
[C---:B------:R-:W-:Y:S01]  /*22a0*/  FFMA.FTZ R111, R207.reuse, R185, R111 ;  /* 0x000000b9cf6f7223 */ /* 0x040fe2000001006f */
[----:B------:R-:W-:Y:S01]  /*22b0*/  FADD.FTZ R223, R186, R227 ;  /* 0x000000e3badf7221 */ /* 0x000fe20000010000 */
[----:B------:R-:W-:-:S07]  /*22c0*/  FFMA.FTZ R222, R207, R227, R184 ;  /* 0x000000e3cfde7223 */ /* 0x000fce00000100b8 */
.L_x_6641:
[----:B------:R-:W-:Y:S05]  /*22d0*/  BSYNC B1 ;  /* 0x0000000000017941 */ /* 0x000fea0003800000 */
.L_x_6640:
[----:B------:R-:W-:-:S13]  /*22e0*/  LOP3.LUT P5, RZ, R2, 0x2, RZ, 0xc0, !PT ;  /* 0x0000000202ff7812 */ /* 0x000fda00078ac0ff */
        /* <DEDUP_REMOVED lines=8> */
[----:B------:R-:W4:Y:S04]  /*2370*/  LDG.E.128 R192, desc[UR4][R192.64] ;  /* 0x00000004c0c07981 */ /* 0x000f28000c1e1d00 */
[----:B------:R-:W4:Y:S01]  /*2380*/  LDG.E.128 R188, desc[UR4][R188.64+0x10] ;  /* 0x00001004bcbc7981 */ /* 0x000f22000c1e1d00 */
[----:B------:R-:W-:-:S04]  /*2390*/  ISETP.NE.U32.AND P5, PT, RZ, UR6, PT ;  /* 0x00000006ff007c0c */ /* 0x000fc8000bfa5070 */
[----:B------:R-:W-:Y:S01]  /*23a0*/  ISETP.NE.AND.EX P5, PT, RZ, UR7, PT, P5 ;  /* 0x00000007ff007c0c */ /* 0x000fe2000bfa5350 */
[----:B0-----:R-:W-:-:S12]  /*23b0*/  IMAD.WIDE.U32 R208, R9, 0x8, R208 ;  /* 0x0000000809d07825 */ /* 0x001fd800078e00d0 */
[----:B--2---:R-:W-:-:S05]  /*23c0*/  @P5 IMAD.WIDE.U32 R200, R221, 0x20, R216 ;  /* 0x00000020ddc85825 */ /* 0x004fca00078e00d8 */
[----:B------:R-:W5:Y:S04]  /*23d0*/  @P5 LDG.E.128 R160, desc[UR4][R200.64] ;  /* 0x00000004c8a05981 */ /* 0x000f68000c1e1d00 */
[----:B------:R-:W5:Y:S04]  /*23e0*/  @P5 LDG.E.128 R164, desc[UR4][R200.64+0x10] ;  /* 0x00001004c8a45981 */ /* 0x000f68000c1e1d00 */
[----:B------:R3:W5:Y:S02]  /*23f0*/  LDG.E.64 R200, desc[UR4][R208.64] ;  /* 0x00000004d0c87981 */ /* 0x000764000c1e1b00 */
[C---:B---3--:R-:W-:Y:S01]  /*2400*/  FADD.FTZ R208, -R10.reuse, R184 ;  /* 0x000000b80ad07221 */ /* 0x048fe20000010100 */
[C---:B------:R-:W-:Y:S01]  /*2410*/  FADD.FTZ R209, -R10.reuse, R185 ;  /* 0x000000b90ad17221 */ /* 0x040fe20000010100 */
[C---:B------:R-:W-:Y:S01]  /*2420*/  FADD.FTZ R186, -R10.reuse, R186 ;  /* 0x000000ba0aba7221 */ /* 0x040fe20000010100 */
[----:B------:R-:W-:-:S02]  /*2430*/  FADD.FTZ R187, -R10, R187 ;  /* 0x000000bb0abb7221 */ /* 0x000fc40000010100 */
[----:B------:R-:W-:Y:S01]  /*2440*/  FMUL.FTZ R234, R4, R209 ;  /* 0x000000d104ea7220 */ /* 0x000fe20000410000 */
[C---:B----4-:R-:W-:Y:S01]  /*2450*/  FADD.FTZ R185, -R10.reuse, R188 ;  /* 0x000000bc0ab97221 */ /* 0x050fe20000010100 */
[C---:B------:R-:W-:Y:S01]  /*2460*/  FADD.FTZ R9, -R10.reuse, R189 ;  /* 0x000000bd0a097221 */ /* 0x040fe20000010100 */
[C---:B------:R-:W-:Y:S01]  /*2470*/  FADD.FTZ R184, -R10.reuse, R190 ;  /* 0x000000be0ab87221 */ /* 0x040fe20000010100 */
[--C-:B------:R-:W-:Y:S01]  /*2480*/  FADD.FTZ R10, -R10, R191.reuse ;  /* 0x000000bf0a0a7221 */ /* 0x100fe20000010100 */
[C---:B------:R-:W-:Y:S02]  /*2490*/  PRMT R191, R192.reuse, 0x7632, R191 ;  /* 0x00007632c0bf7816 */ /* 0x040fe400000000bf */
[----:B------:R-:W-:Y:S02]  /*24a0*/  SHF.L.U32 R192, R192, 0x10, RZ ;  /* 0x00000010c0c07819 */ /* 0x000fe400000006ff */
[----:B------:R-:W-:Y:S01]  /*24b0*/  PRMT R210, R193, 0x7632, R210 ;  /* 0x00007632c1d27816 */ /* 0x000fe200000000d2 */
[----:B------:R-:W-:Y:S01]  /*24c0*/  IMAD.U32 R189, R194, 0x10000, RZ ;  /* 0x00010000c2bd7824 */ /* 0x000fe200078e00ff */
[----:B------:R-:W-:Y:S01]  /*24d0*/  SHF.L.U32 R191, R191, 0x10, RZ ;  /* 0x00000010bfbf7819 */ /* 0x000fe200000006ff */
[C---:B------:R-:W-:Y:S01]  /*24e0*/  FMUL.FTZ R209, R4.reuse, R185 ;  /* 0x000000b904d17220 */ /* 0x040fe20000410000 */
[----:B------:R-:W-:Y:S01]  /*24f0*/  FMUL.FTZ R237, R4, R208 ;  /* 0x000000d004ed7220 */ /* 0x000fe20000410000 */
[----:B------:R-:W-:Y:S01]  /*2500*/  FMUL.FTZ R235, R144, R192 ;  /* 0x000000c090eb7220 */ /* 0x000fe20000410000 */
[----:B------:R-:W-:Y:S01]  /*2510*/  FMUL.FTZ R208, R4, R187 ;  /* 0x000000bb04d07220 */ /* 0x000fe20000410000 */
[----:B------:R-:W-:Y:S01]  /*2520*/  IMAD.U32 R187, R210, 0x10000, RZ ;  /* 0x00010000d2bb7824 */ /* 0x000fe200078e00ff */
[----:B------:R-:W-:Y:S01]  /*2530*/  SHF.L.U32 R190, R193, 0x10, RZ ;  /* 0x00000010c1be7819 */ /* 0x000fe200000006ff */
[----:B------:R-:W-:Y:S01]  /*2540*/  FADD.FTZ R68, R68, R189 ;  /* 0x000000bd44447221 */ /* 0x000fe20000010000 */
[-C--:B------:R-:W-:Y:S01]  /*2550*/  FFMA.FTZ R100, R209, R189.reuse, R100 ;  /* 0x000000bdd1647223 */ /* 0x080fe20000010064 */
[----:B------:R-:W-:Y:S01]  /*2560*/  FMUL.FTZ R210, R140, R189 ;  /* 0x000000bd8cd27220 */ /* 0x000fe20000410000 */
[C---:B------:R-:W-:Y:S01]  /*2570*/  FMUL.FTZ R211, R4.reuse, R184 ;  /* 0x000000b804d37220 */ /* 0x040fe20000410000 */
[----:B------:R-:W-:Y:S01]  /*2580*/  FADD.FTZ R184, R223, R235 ;  /* 0x000000ebdfb87221 */ /* 0x000fe20000010000 */
[----:B------:R-:W-:Y:S01]  /*2590*/  FFMA.FTZ R189, R237, R235, R222 ;  /* 0x000000ebedbd7223 */ /* 0x000fe200000100de */
[----:B------:R-:W-:Y:S01]  /*25a0*/  FMUL.FTZ R226, R145, R191 ;  /* 0x000000bf91e27220 */ /* 0x000fe20000410000 */
[----:B------:R-:W-:Y:S01]  /*25b0*/  FMUL.FTZ R225, R4, R186 ;  /* 0x000000ba04e17220 */ /* 0x000fe20000410000 */
[----:B------:R-:W-:-:S02]  /*25c0*/  FMUL.FTZ R224, R146, R190 ;  /* 0x000000be92e07220 */ /* 0x000fc40000410000 */
[----:B------:R-:W-:Y:S01]  /*25d0*/  FADD.FTZ R184, R184, R226 ;  /* 0x000000e2b8b87221 */ /* 0x000fe20000010000 */
        /* <DEDUP_REMOVED lines=38> */
.L_x_6635:
[----:B------:R-:W-:Y:S05]  /*2840*/  BSYNC B0 ;  /* 0x0000000000007941 */ /* 0x000fea0003800000 */
.L_x_6627:
[----:B------:R-:W3:Y:S01]  /*2850*/  LDL.LU R9, [R1+0x2c] ;  /* 0x00002c0001097983 */ /* 0x000ee20000300800 */
[----:B------:R-:W-:Y:S01]  /*2860*/  UMOV UR9, 0xffffffff ;  /* 0xffffffff00097882 */ /* 0x000fe20000000000 */
[----:B------:R-:W-:Y:S01]  /*2870*/  LOP3.LUT R2, R2, 0xfffffffb, RZ, 0xc0, !PT ;  /* 0xfffffffb02027812 */ /* 0x000fe200078ec0ff */
[----:B------:R-:W4:Y:S02]  /*2880*/  S2R R10, SR_TID.X ;  /* 0x00000000000a7919 */ /* 0x000f240000002100 */
[----:B----4-:R-:W-:Y:S02]  /*2890*/  SHF.R.U32.HI R191, RZ, 0x5, R10 ;  /* 0x00000005ffbf7819 */ /* 0x010fe4000001160a */
[----:B---3--:R-:W-:Y:S02]  /*28a0*/  LOP3.LUT P5, RZ, R9, 0xff, RZ, 0xc0, !PT ;  /* 0x000000ff09ff7812 */ /* 0x008fe400078ac0ff */
[----:B------:R-:W-:-:S11]  /*28b0*/  LOP3.LUT R9, R191, 0x7fffffc, RZ, 0xc0, !PT ;  /* 0x07fffffcbf097812 */ /* 0x000fd600078ec0ff */
[----:B------:R-:W-:Y:S01]  /*28c0*/  @P5 LOP3.LUT R2, R2, 0x4, RZ, 0xfc, !PT ;  /* 0x0000000402025812 */ /* 0x000fe200078efcff */
[----:B------:R-:W-:Y:S01]  /*28d0*/  @!P5 VIADD R9, R9, 0x4 ;  /* 0x000000040909d836 */ /* 0x000fe20000000000 */
[----:B------:R-:W-:Y:S01]  /*28e0*/  LOP3.LUT P5, RZ, R10, 0x1f, RZ, 0xc0, !PT ;  /* 0x0000001f0aff7812 */ /* 0x000fe200078ac0ff */
[----:B------:R-:W-:-:S12]  /*28f0*/  BRA.DIV UR9, `(.L_x_6642) ;  /* 0x0000004e09787947 */ /* 0x000fd8000b800000 */
[----:B------:R-:W3:Y:S02]  /*2900*/  SHFL.DOWN PT, R10, R223, 0x10, 0x1f ;  /* 0x0a001f00df0a7f89 */ /* 0x000ee400000e0000 */
[----:B---3--:R-:W-:Y:S02]  /*2910*/  FADD.FTZ R187, R10, R223 ;  /* 0x000000df0abb7221 */ /* 0x008fe40000010000 */
[----:B------:R-:W3:Y:S02]  /*2920*/  SHFL.DOWN PT, R10, R222, 0x10, 0x1f ;  /* 0x0a001f00de0a7f89 */ /* 0x000ee400000e0000 */
[----:B---3--:R-:W-:Y:S02]  /*2930*/  FADD.FTZ R188, R10, R222 ;  /* 0x000000de0abc7221 */ /* 0x008fe40000010000 */
[----:B------:R-:W3:Y:S02]  /*2940*/  SHFL.DOWN PT, R10, R187, 0x8, 0x1f ;  /* 0x09001f00bb0a7f89 */ /* 0x000ee400000e0000 */
[----:B---3--:R-:W-:-:S02]  /*2950*/  FADD.FTZ R187, R187, R10 ;  /* 0x0000000abbbb7221 */ /* 0x008fc40000010000 */
        /* <DEDUP_REMOVED lines=8> */
[----:B------:R-:W3:Y:S04]  /*29e0*/  SHFL.DOWN PT, R10, R188, 0x2, 0x1f ;  /* 0x08401f00bc0a7f89 */ /* 0x000ee800000e0000 */
[----:B------:R4:W0:Y:S01]  /*29f0*/  SHFL.DOWN PT, R190, R187, 0x1, 0x1f ;  /* 0x08201f00bbbe7f89 */ /* 0x00082200000e0000 */
[----:B---3--:R-:W-:-:S05]  /*2a00*/  FADD.FTZ R188, R188, R10 ;  /* 0x0000000abcbc7221 */ /* 0x008fca0000010000 */
[----:B0-----:R4:W3:Y:S02]  /*2a10*/  SHFL.DOWN PT, R10, R188, 0x1, 0x1f ;  /* 0x08201f00bc0a7f89 */ /* 0x0018e400000e0000 */
.L_x_6804:
[----:B-12---:R-:W-:Y:S01]  /*2a20*/  FADD.FTZ R184, R187, R190 ;  /* 0x000000bebbb87221 */ /* 0x006fe20000010000 */
[----:B---3--:R-:W-:Y:S01]  /*2a30*/  FADD.FTZ R185, R188, R10 ;  /* 0x0000000abcb97221 */ /* 0x008fe20000010000 */
[----:B----4-:R-:W0:Y:S01]  /*2a40*/  S2R R187, SR_CgaCtaId ;  /* 0x0000000000bb7919 */ /* 0x010e220000008800 */
[----:B------:R-:W-:Y:S01]  /*2a50*/  @!P5 LOP3.LUT R186, R191, 0x3, RZ, 0xc0, !PT ;  /* 0x00000003bfbad812 */ /* 0x000fe200078ec0ff */
[----:B------:R-:W-:Y:S05]  /*2a60*/  WARPSYNC.ALL ;  /* 0x0000000000007948 */ /* 0x000fea0003800000 */
[----:B------:R-:W-:Y:S01]  /*2a70*/  MOV R10, 0x400 ;  /* 0x00000400000a7802 */ /* 0x000fe20000000f00 */
[----:B------:R-:W-:Y:S01]  /*2a80*/  BSSY B0, `(.L_x_6643) ;  /* 0x000013c000007945 */ /* 0x000fe20003800000 */
[----:B------:R-:W-:-:S02]  /*2a90*/  @!P5 IADD3 R186, R9, R186, RZ ;  /* 0x000000ba09bad210 */ /* 0x000fc40007ffe0ff */
[----:B------:R-:W-:-:S05]  /*2aa0*/  @P4 IADD3 R3, R3, -0x1, RZ ;  /* 0xffffffff03034810 */ /* 0x000fca0007ffe0ff */
[----:B------:R-:W-:Y:S01]  /*2ab0*/  @P4 IMAD R3, R3, R7, RZ ;  /* 0x0000000703034224 */ /* 0x000fe200078e02ff */
[----:B0-----:R-:W-:-:S04]  /*2ac0*/  LEA R10, R187, R10, 0x18 ;  /* 0x0000000abb0a7211 */ /* 0x001fc800078ec0ff */
        /* <DEDUP_REMOVED lines=15> */
[----:B------:R-:W-:Y:S01]  /*2bc0*/  HFMA2.MMA R3, -RZ, RZ, 0, 0 ;  /* 0x00000000ff037435 */ /* 0x000fe200000001ff */
[----:B------:R-:W-:Y:S01]  /*2bd0*/  FADD.FTZ R10, R187, R10 ;  /* 0x0000000abb0a7221 */ /* 0x000fe20000010000 */
[----:B------:R-:W-:-:S03]  /*2be0*/  FMUL.FTZ R9, R9, UR8 ;  /* 0x0000000809097c20 */ /* 0x000fc60008410000 */
[----:B------:R-:W-:Y:S01]  /*2bf0*/  FMUL.FTZ R10, R10, UR8 ;  /* 0x000000080a0a7c20 */ /* 0x000fe20008410000 */
[----:B------:R-:W-:Y:S01]  /*2c00*/  @P4 LEA.HI.SX32 R3, R184, R6, 0x1d ;  /* 0x00000006b8034211 */ /* 0x000fe200078feaff */
[----:B------:R-:W-:Y:S06]  /*2c10*/  @!P0 BRA `(.L_x_6644) ;  /* 0x0000001000888947 */ /* 0x000fec0003800000 */
[----:B------:R-:W-:Y:S04]  /*2c20*/  BSSY B1, `(.L_x_6645) ;  /* 0x0000005000017945 */ /* 0x000fe80003800000 */
[----:B------:R-:W-:Y:S05]  /*2c30*/  @!P4 BRA `(.L_x_6646) ;  /* 0x00000000000cc947 */ /* 0x000fea0003800000 */
[----:B------:R-:W0:Y:S02]  /*2c40*/  LDC.64 R168, c[0x0][0x220] ;  /* 0x00008800ffa87b82 */ /* 0x000e240000000a00 */
[----:B0-----:R-:W-:-:S06]  /*2c50*/  IMAD.WIDE.U32 R168, R3, 0x10, R168 ;  /* 0x0000001003a87825 */ /* 0x001fcc00078e00a8 */
[----:B------:R-:W5:Y:S02]  /*2c60*/  LDG.E.128 R168, desc[UR4][R168.64] ;  /* 0x00000004a8a87981 */ /* 0x000f64000c1e1d00 */
.L_x_6646:
[----:B------:R-:W-:Y:S05]  /*2c70*/  BSYNC B1 ;  /* 0x0000000000017941 */ /* 0x000fea0003800000 */
.L_x_6645:
[----:B------:R-:W0:Y:S01]  /*2c80*/  @!P3 LDC.64 R184, c[0x0][0x2c8] ;  /* 0x0000b200ffb8bb82 */ /* 0x000e220000000a00 */
[----:B------:R-:W-:Y:S01]  /*2c90*/  BSSY B1, `(.L_x_6647) ;  /* 0x0000010000017945 */ /* 0x000fe20003800000 */
[----:B0-----:R-:W-:-:S04]  /*2ca0*/  @!P3 ISETP.NE.U32.AND P5, PT, R184, RZ, PT ;  /* 0x000000ffb800b20c */ /* 0x001fc80003fa5070 */
[----:B------:R-:W-:-:S04]  /*2cb0*/  @!P3 ISETP.NE.AND.EX P5, PT, R185, RZ, PT, P5 ;  /* 0x000000ffb900b20c */ /* 0x000fc80003fa5350 */
[----:B-----5:R-:W-:Y:S01]  /*2cc0*/  @!P3 FSEL R188, R32, RZ, P5 ;  /* 0x000000ff20bcb208 */ /* 0x020fe20002800000 */
[----:B------:R-:W-:Y:S08]  /*2cd0*/  @!P3 BRA `(.L_x_6648) ;  /* 0x00000000002cb947 */ /* 0x000ff00003800000 */
[----:B------:R-:W0:Y:S01]  /*2ce0*/  LDC.U8 R186, c[0x0][0x2a0] ;  /* 0x0000a800ffba7b82 */ /* 0x000e220000000000 */
[----:B------:R-:W-:Y:S01]  /*2cf0*/  IMAD.U32 R184, RZ, RZ, UR6 ;  /* 0x00000006ffb87e24 */ /* 0x000fe2000f8e00ff */
[----:B------:R-:W-:Y:S02]  /*2d00*/  MOV R185, UR7 ;  /* 0x0000000700b97c02 */ /* 0x000fe40008000f00 */
[----:B0-----:R-:W-:-:S04]  /*2d10*/  ISETP.NE.AND P5, PT, R186, RZ, PT ;  /* 0x000000ffba00720c */ /* 0x001fc80003fa5270 */
[----:B------:R-:W-:Y:S02]  /*2d20*/  FSEL R186, R9, RZ, !P5 ;  /* 0x000000ff09ba7208 */ /* 0x000fe40006800000 */
[----:B------:R-:W-:-:S03]  /*2d30*/  ISETP.NE.U32.AND P5, PT, R184, RZ, PT ;  /* 0x000000ffb800720c */ /* 0x000fc60003fa5070 */
[----:B------:R-:W-:Y:S01]  /*2d40*/  FFMA.FTZ R186, R0, R10, R186 ;  /* 0x0000000a00ba7223 */ /* 0x000fe200000100ba */
[----:B------:R-:W-:-:S03]  /*2d50*/  ISETP.NE.AND.EX P5, PT, R185, RZ, PT, P5 ;  /* 0x000000ffb900720c */ /* 0x000fc60003fa5350 */
[----:B------:R-:W-:-:S04]  /*2d60*/  FADD.FTZ R186, R11, -R186 ;  /* 0x800000ba0bba7221 */ /* 0x000fc80000010000 */
[----:B------:R-:W-:-:S06]  /*2d70*/  FMUL.FTZ R188, R4, R186 ;  /* 0x000000ba04bc7220 */ /* 0x000fcc0000410000 */
[----:B------:R-:W-:-:S07]  /*2d80*/  @P5 FADD.FTZ R188, R32, R188 ;  /* 0x000000bc20bc5221 */ /* 0x000fce0000010000 */
.L_x_6648:
[----:B------:R-:W-:Y:S05]  /*2d90*/  BSYNC B1 ;  /* 0x0000000000017941 */ /* 0x000fea0003800000 */
.L_x_6647:
[----:B------:R-:W0:Y:S01]  /*2da0*/  LDC.64 R186, c[0x0][0x308] ;  /* 0x0000c200ffba7b82 */ /* 0x000e220000000a00 */
[----:B------:R-:W-:Y:S01]  /*2db0*/  BSSY B1, `(.L_x_6649) ;  /* 0x0000011000017945 */ /* 0x000fe20003800000 */
[----:B0-----:R-:W-:-:S04]  /*2dc0*/  ISETP.NE.U32.AND P5, PT, R186, RZ, PT ;  /* 0x000000ffba00720c */ /* 0x001fc80003fa5070 */
        /* <DEDUP_REMOVED lines=11> */
[----:B--2---:R-:W-:-:S05]  /*2e80*/  FMUL.FTZ R190, R191, R190 ;  /* 0x000000bebfbe7220 */ /* 0x004fca0000410000 */
[----:B------:R-:W-:-:S04]  /*2e90*/  FSEL R188, R190, RZ, P6 ;  /* 0x000000ffbebc7208 */ /* 0x000fc80003000000 */
[----:B------:R-:W-:-:S04]  /*2ea0*/  F2FP.BF16.F32.PACK_AB R188, RZ, R188 ;  /* 0x000000bcffbc723e */ /* 0x000fc800000010ff */
[----:B------:R-:W-:-:S07]  /*2eb0*/  PRMT R176, R188, 0x7610, R176 ;  /* 0x00007610bcb07816 */ /* 0x000fce00000000b0 */
.L_x_6650:
[----:B------:R-:W-:Y:S05]  /*2ec0*/  BSYNC B1 ;  /* 0x0000000000017941 */ /* 0x000fea0003800000 */
.L_x_6649:
[----:B------:R-:W-:Y:S01]  /*2ed0*/  @!P3 ISETP.NE.U32.AND P6, PT, R184, RZ, PT ;  /* 0x000000ffb800b20c */ /* 0x000fe20003fc5070 */
[----:B------:R-:W-:Y:S03]  /*2ee0*/  BSSY B1, `(.L_x_6651) ;  /* 0x000000f000017945 */ /* 0x000fe60003800000 */
[----:B------:R-:W-:-:S04]  /*2ef0*/  @!P3 ISETP.NE.AND.EX P6, PT, R185, RZ, PT, P6 ;  /* 0x000000ffb900b20c */ /* 0x000fc80003fc5360 */
[----:B------:R-:W-:Y:S01]  /*2f00*/  @!P3 FSEL R190, R33, RZ, P6 ;  /* 0x000000ff21beb208 */ /* 0x000fe20003000000 */
[----:B------:R-:W-:Y:S08]  /*2f10*/  @!P3 BRA `(.L_x_6652) ;  /* 0x00000000002cb947 */ /* 0x000ff00003800000 */
[----:B------:R-:W2:Y:S01]  /*2f20*/  LDL R191, [R1+0x28] ;  /* 0x0000280001bf7983 */ /* 0x000ea20000100800 */
[----:B------:R-:W0:Y:S03]  /*2f30*/  LDC.U8 R188, c[0x0][0x2a0] ;  /* 0x0000a800ffbc7b82 */ /* 0x000e260000000000 */
[----:B------:R-:W3:Y:S01]  /*2f40*/  LDL R189, [R1+0x24] ;  /* 0x0000240001bd7983 */ /* 0x000ee20000100800 */
[----:B0-----:R-:W-:-:S04]  /*2f50*/  ISETP.NE.AND P6, PT, R188, RZ, PT ;  /* 0x000000ffbc00720c */ /* 0x001fc80003fc5270 */
[----:B------:R-:W-:Y:S02]  /*2f60*/  FSEL R188, R9, RZ, !P6 ;  /* 0x000000ff09bc7208 */ /* 0x000fe40007000000 */
[----:B------:R-:W-:-:S04]  /*2f70*/  ISETP.NE.U32.AND P6, PT, R184, RZ, PT ;  /* 0x000000ffb800720c */ /* 0x000fc80003fc5070 */
[----:B------:R-:W-:Y:S01]  /*2f80*/  ISETP.NE.AND.EX P6, PT, R185, RZ, PT, P6 ;  /* 0x000000ffb900720c */ /* 0x000fe20003fc5360 */
[----:B--2---:R-:W-:-:S04]  /*2f90*/  FFMA.FTZ R188, R191, R10, R188 ;  /* 0x0000000abfbc7223 */ /* 0x004fc800000100bc */
[----:B---3--:R-:W-:-:S04]  /*2fa0*/  FADD.FTZ R188, R189, -R188 ;  /* 0x800000bcbdbc7221 */ /* 0x008fc80000010000 */
[----:B------:R-:W-:-:S04]  /*2fb0*/  FMUL.FTZ R190, R4, R188 ;  /* 0x000000bc04be7220 */ /* 0x000fc80000410000 */
[----:B------:R-:W-:-:S07]  /*2fc0*/  @P6 FADD.FTZ R190, R33, R190 ;  /* 0x000000be21be6221 */ /* 0x000fce0000010000 */
.L_x_6652:
[----:B------:R-:W-:Y:S05]  /*2fd0*/  BSYNC B1 ;  /* 0x0000000000017941 */ /* 0x000fea0003800000 */
.L_x_6651:
        /* <DEDUP_REMOVED lines=16> */
.L_x_6654:
[----:B------:R-:W-:Y:S05]  /*30e0*/  BSYNC B1 ;  /* 0x0000000000017941 */ /* 0x000fea0003800000 */
.L_x_6653:
        /* <DEDUP_REMOVED lines=16> */
.L_x_6656:
[----:B------:R-:W-:Y:S05]  /*31f0*/  BSYNC B1 ;  /* 0x0000000000017941 */ /* 0x000fea0003800000 */
.L_x_6655:
        /* <DEDUP_REMOVED lines=15> */
.L_x_6658:
[----:B------:R-:W-:Y:S05]  /*32f0*/  BSYNC B1 ;  /* 0x0000000000017941 */ /* 0x000fea0003800000 */
.L_x_6657:
[----:B------:R-:W-:Y:S01]  /*3300*/  @!P3 ISETP.NE.U32.AND P6, PT, R184, RZ, PT ;  /* 0x000000ffb800b20c */ /* 0x000fe20003fc5070 */
[----:B------:R-:W-:Y:S03]  /*3310*/  BSSY B1, `(.L_x_6659) ;  /* 0x0000010000017945 */ /* 0x000fe60003800000 */
[----:B------:R-:W-:-:S04]  /*3320*/  @!P3 ISETP.NE.AND.EX P6, PT, R185, RZ, PT, P6 ;  /* 0x000000ffb900b20c */ /* 0x000fc80003fc5360 */
[----:B------:R-:W-:Y:S01]  /*3330*/  @!P3 FSEL R190, R35, RZ, P6 ;  /* 0x000000ff23beb208 */ /* 0x000fe20003000000 */
[----:B------:R-:W-:Y:S08]  /*3340*/  @!P3 BRA `(.L_x_6660) ;  /* 0x000000000030b947 */ /* 0x000ff00003800000 */
[----:B------:R-:W2:Y:S01]  /*3350*/  LDL R189, [R1+0x18] ;  /* 0x0000180001bd7983 */ /* 0x000ea20000100800 */
[----:B------:R-:W0:Y:S01]  /*3360*/  LDC.U8 R188, c[0x0][0x2a0] ;  /* 0x0000a800ffbc7b82 */ /* 0x000e220000000000 */
[----:B--2---:R-:W-:Y:S02]  /*3370*/  MOV R191, R189 ;  /* 0x000000bd00bf7202 */ /* 0x004fe40000000f00 */
[----:B------:R-:W2:Y:S01]  /*3380*/  LDL R189, [R1+0x14] ;  /* 0x0000140001bd7983 */ /* 0x000ea20000100800 */
[----:B0-----:R-:W-:-:S04]  /*3390*/  ISETP.NE.AND P6, PT, R188, RZ, PT ;  /* 0x000000ffbc00720c */ /* 0x001fc80003fc5270 */
[----:B------:R-:W-:Y:S02]  /*33a0*/  FSEL R188, R9, RZ, !P6 ;  /* 0x000000ff09bc7208 */ /* 0x000fe40007000000 */
[----:B------:R-:W-:-:S03]  /*33b0*/  ISETP.NE.U32.AND P6, PT, R184, RZ, PT ;  /* 0x000000ffb800720c */ /* 0x000fc60003fc5070 */
[----:B------:R-:W-:Y:S01]  /*33c0*/  FFMA.FTZ R188, R191, R10, R188 ;  /* 0x0000000abfbc7223 */ /* 0x000fe200000100bc */
[----:B------:R-:W-:-:S03]  /*33d0*/  ISETP.NE.AND.EX P6, PT, R185, RZ, PT, P6 ;  /* 0x000000ffb900720c */ /* 0x000fc60003fc5360 */
[----:B--2---:R-:W-:-:S04]  /*33e0*/  FADD.FTZ R188, R189, -R188 ;  /* 0x800000bcbdbc7221 */ /* 0x004fc80000010000 */
[----:B------:R-:W-:-:S06]  /*33f0*/  FMUL.FTZ R190, R4, R188 ;  /* 0x000000bc04be7220 */ /* 0x000fcc0000410000 */
[----:B------:R-:W-:-:S07]  /*3400*/  @P6 FADD.FTZ R190, R35, R190 ;  /* 0x000000be23be6221 */ /* 0x000fce0000010000 */
.L_x_6660:
[----:B------:R-:W-:Y:S05]  /*3410*/  BSYNC B1 ;  /* 0x0000000000017941 */ /* 0x000fea0003800000 */
.L_x_6659:
        /* <DEDUP_REMOVED lines=16> */
.L_x_6662:
[----:B------:R-:W-:Y:S05]  /*3520*/  BSYNC B1 ;  /* 0x0000000000017941 */ /* 0x000fea0003800000 */
.L_x_6661:
        /* <DEDUP_REMOVED lines=16> */
.L_x_6664:
[----:B------:R-:W-:Y:S05]  /*3630*/  BSYNC B1 ;  /* 0x0000000000017941 */ /* 0x000fea0003800000 */
.L_x_6663:
        /* <DEDUP_REMOVED lines=15> */
.L_x_6666:
[----:B------:R-:W-:Y:S05]  /*3730*/  BSYNC B1 ;  /* 0x0000000000017941 */ /* 0x000fea0003800000 */
.L_x_6665:
        /* <DEDUP_REMOVED lines=16> */
.L_x_6668:
[----:B------:R-:W-:Y:S05]  /*3840*/  BSYNC B1 ;  /* 0x0000000000017941 */ /* 0x000fea0003800000 */
.L_x_6667:
        /* <DEDUP_REMOVED lines=16> */
.L_x_6670:
[----:B------:R-:W-:Y:S05]  /*3950*/  BSYNC B1 ;  /* 0x0000000000017941 */ /* 0x000fea0003800000 */
.L_x_6669:
[----:B------:R-:W-:Y:S01]  /*3960*/  @!P3 ISETP.NE.U32.AND P6, PT, R184, RZ, PT ;  /* 0x000000ffb800b20c */ /* 0x000fe20003fc5070 */
[----:B------:R-:W-:Y:S03]  /*3970*/  BSSY B1, `(.L_x_6671) ;  /* 0x000000e000017945 */ /* 0x000fe60003800000 */
[----:B------:R-:W-:-:S04]  /*3980*/  @!P3 ISETP.NE.AND.EX P6, PT, R185, RZ, PT, P6 ;  /* 0x000000ffb900b20c */ /* 0x000fc80003fc5360 */
[----:B------:R-:W-:Y:S01]  /*3990*/  @!P3 FSEL R188, R30, RZ, P6 ;  /* 0x000000ff1ebcb208 */ /* 0x000fe20003000000 */
[----:B------:R-:W-:Y:S08]  /*39a0*/  @!P3 BRA `(.L_x_6672) ;  /* 0x000000000028b947 */ /* 0x000ff00003800000 */
[----:B------:R-:W2:Y:S01]  /*39b0*/  LDL R189, [R1] ;  /* 0x0000000001bd7983 */ /* 0x000ea20000100800 */
[----:B------:R-:W0:Y:S02]  /*39c0*/  LDC.U8 R190, c[0x0][0x2a0] ;  /* 0x0000a800ffbe7b82 */ /* 0x000e240000000000 */
[----:B0-----:R-:W-:-:S04]  /*39d0*/  ISETP.NE.AND P6, PT, R190, RZ, PT ;  /* 0x000000ffbe00720c */ /* 0x001fc80003fc5270 */
[----:B------:R-:W-:Y:S02]  /*39e0*/  FSEL R188, R9, RZ, !P6 ;  /* 0x000000ff09bc7208 */ /* 0x000fe40007000000 */
[----:B------:R-:W-:-:S04]  /*39f0*/  ISETP.NE.U32.AND P6, PT, R184, RZ, PT ;  /* 0x000000ffb800720c */ /* 0x000fc80003fc5070 */
[----:B------:R-:W-:Y:S01]  /*3a00*/  ISETP.NE.AND.EX P6, PT, R185, RZ, PT, P6 ;  /* 0x000000ffb900720c */ /* 0x000fe20003fc5360 */
[----:B--2---:R-:W-:-:S04]  /*3a10*/  FFMA.FTZ R188, R189, R10, R188 ;  /* 0x0000000abdbc7223 */ /* 0x004fc800000100bc */
[----:B------:R-:W-:-:S04]  /*3a20*/  FADD.FTZ R188, R252, -R188 ;  /* 0x800000bcfcbc7221 */ /* 0x000fc80000010000 */
[----:B------:R-:W-:-:S04]  /*3a30*/  FMUL.FTZ R188, R4, R188 ;  /* 0x000000bc04bc7220 */ /* 0x000fc80000410000 */
[----:B------:R-:W-:-:S07]  /*3a40*/  @P6 FADD.FTZ R188, R30, R188 ;  /* 0x000000bc1ebc6221 */ /* 0x000fce0000010000 */
.L_x_6672:
[----:B------:R-:W-:Y:S05]  /*3a50*/  BSYNC B1 ;  /* 0x0000000000017941 */ /* 0x000fea0003800000 */
.L_x_6671:
        /* <DEDUP_REMOVED lines=15> */
.L_x_6674:
[----:B------:R-:W-:Y:S05]  /*3b50*/  BSYNC B1 ;  /* 0x0000000000017941 */ /* 0x000fea0003800000 */
.L_x_6673:
[----:B------:R-:W-:Y:S01]  /*3b60*/  @!P3 ISETP.NE.U32.AND P6, PT, R184, RZ, PT ;  /* 0x000000ffb800b20c */ /* 0x000fe20003fc5070 */
[----:B------:R-:W-:Y:S03]  /*3b70*/  BSSY B1, `(.L_x_6675) ;  /* 0x0000010000017945 */ /* 0x000fe60003800000 */
[----:B------:R-:W-:-:S04]  /*3b80*/  @!P3 ISETP.NE.AND.EX P6, PT, R185, RZ, PT, P6 ;  /* 0x000000ffb900b20c */ /* 0x000fc80003fc5360 */
[----:B------:R-:W-:Y:S01]  /*3b90*/  @!P3 FSEL R188, R31, RZ, P6 ;  /* 0x000000ff1fbcb208 */ /* 0x000fe20003000000 */
[----:B------:R-:W-:Y:S08]  /*3ba0*/  @!P3 BRA `(.L_x_6676) ;  /* 0x000000000030b947 */ /* 0x000ff00003800000 */
[----:B------:R-:W0:Y:S01]  /*3bb0*/  LDC.U8 R189, c[0x0][0x2a0] ;  /* 0x0000a800ffbd7b82 */ /* 0x000e220000000000 */
[----:B------:R-:W-:Y:S02]  /*3bc0*/  LOP3.LUT R2, R2, 0xfffffff7, RZ, 0xc0, !PT ;  /* 0xfffffff702027812 */ /* 0x000fe400078ec0ff */
[----:B------:R-:W-:Y:S02]  /*3bd0*/  ISETP.NE.U32.AND P6, PT, R184, RZ, PT ;  /* 0x000000ffb800720c */ /* 0x000fe40003fc5070 */
[----:B------:R-:W-:Y:S02]  /*3be0*/  @P0 LOP3.LUT R2, R2, 0x8, RZ, 0xfc, !PT ;  /* 0x0000000802020812 */ /* 0x000fe400078efcff */
[----:B------:R-:W-:Y:S02]  /*3bf0*/  ISETP.NE.AND.EX P6, PT, R185, RZ, PT, P6 ;  /* 0x000000ffb900720c */ /* 0x000fe40003fc5360 */
[----:B0-----:R-:W-:-:S04]  /*3c00*/  ISETP.NE.AND P0, PT, R189, RZ, PT ;  /* 0x000000ffbd00720c */ /* 0x001fc80003f05270 */
[----:B------:R-:W-:Y:S02]  /*3c10*/  FSEL R184, R9, RZ, !P0 ;  /* 0x000000ff09b87208 */ /* 0x000fe40004000000 */
[----:B------:R-:W-:-:S03]  /*3c20*/  LOP3.LUT P0, RZ, R2, 0x8, RZ, 0xc0, !PT ;  /* 0x0000000802ff7812 */ /* 0x000fc6000780c0ff */
[----:B------:R-:W-:-:S04]  /*3c30*/  FFMA.FTZ R184, R251, R10, R184 ;  /* 0x0000000afbb87223 */ /* 0x000fc800000100b8 */
[----:B------:R-:W-:-:S04]  /*3c40*/  FADD.FTZ R184, R250, -R184 ;  /* 0x800000b8fab87221 */ /* 0x000fc80000010000 */
[----:B------:R-:W-:-:S04]  /*3c50*/  FMUL.FTZ R188, R4, R184 ;  /* 0x000000b804bc7220 */ /* 0x000fc80000410000 */
[----:B------:R-:W-:-:S07]  /*3c60*/  @P6 FADD.FTZ R188, R31, R188 ;  /* 0x000000bc1fbc6221 */ /* 0x000fce0000010000 */
.L_x_6676:
[----:B------:R-:W-:Y:S05]  /*3c70*/  BSYNC B1 ;  /* 0x0000000000017941 */ /* 0x000fea0003800000 */
.L_x_6675:
[----:B------:R-:W-:Y:S01]  /*3c80*/  SEL R183, R188, R183, P5 ;  /* 0x000000b7bcb77207 */ /* 0x000fe20002800000 */
[----:B------:R-:W-:Y:S01]  /*3c90*/  BSSY B1, `(.L_x_6677) ;  /* 0x0000015000017945 */ /* 0x000fe20003800000 */
[----:B------:R-:W-:-:S04]  /*3ca0*/  ISETP.NE.U32.AND P5, PT, R186, RZ, PT ;  /* 0x000000ffba00720c */ /* 0x000fc80003fa5070 */
[----:B------:R-:W-:-:S13]  /*3cb0*/  ISETP.NE.AND.EX P5, PT, R187, RZ, PT, P5 ;  /* 0x000000ffbb00720c */ /* 0x000fda0003fa5350 */
[----:B------:R-:W0:Y:S02]  /*3cc0*/  @P5 LDC.64 R184, c[0x0][0x308] ;  /* 0x0000c200ffb85b82 */ /* 0x000e240000000a00 */
[----:B0-----:R-:W-:-:S05]  /*3cd0*/  @P5 IMAD.WIDE.U32 R184, R8, 0x20, R184 ;  /* 0x0000002008b85825 */ /* 0x001fca00078e00b8 */
[----:B------:R0:W-:Y:S04]  /*3ce0*/  @P5 STG.E.128 desc[UR4][R184.64], R172 ;  /* 0x000000acb8005986 */ /* 0x0001e8000c101d04 */
[----:B------:R0:W-:Y:S01]  /*3cf0*/  @P5 STG.E.128 desc[UR4][R184.64+0x10], R180 ;  /* 0x000010b4b8005986 */ /* 0x0001e2000c101d04 */
[----:B------:R-:W-:Y:S05]  /*3d00*/  @!P4 BRA `(.L_x_6678) ;  /* 0x000000000034c947 */ /* 0x000fea0003800000 */
[----:B------:R-:W2:Y:S01]  /*3d10*/  LDL R189, [R1+0xdc] ;  /* 0x0000dc0001bd7983 */ /* 0x000ea20000100800 */
[----:B------:R-:W-:Y:S01]  /*3d20*/  LOP3.LUT P5, RZ, R197, 0xff000000, RZ, 0xc0, !PT ;  /* 0xff000000c5ff7812 */ /* 0x000fe200078ac0ff */
[----:B0-----:R-:W-:Y:S01]  /*3d30*/  FMUL.FTZ R184, R188, UR11 ;  /* 0x0000000bbcb87c20 */ /* 0x001fe20008410000 */
        /* <DEDUP_REMOVED lines=10> */
.L_x_6678:
[----:B------:R-:W-:Y:S05]  /*3de0*/  BSYNC B1 ;  /* 0x0000000000017941 */ /* 0x000fea0003800000 */
.L_x_6677:
[----:B0-----:R-:W0:Y:S01]  /*3df0*/  @P4 LDC.64 R184, c[0x0][0x2f8] ;  /* 0x0000be00ffb84b82 */ /* 0x001e220000000a00 */
[----:B------:R-:W-:Y:S01]  /*3e00*/  IADD3 R8, R8, 0x80, RZ ;  /* 0x0000008008087810 */ /* 0x000fe20007ffe0ff */
[C---:B0-----:R-:W-:Y:S01]  /*3e10*/  @P4 IMAD.WIDE.U32 R184, R3.reuse, 0x10, R184 ;  /* 0x0000001003b84825 */ /* 0x041fe200078e00b8 */
[----:B------:R-:W-:-:S04]  /*3e20*/  IADD3 R3, R3, 0x80, RZ ;  /* 0x0000008003037810 */ /* 0x000fc80007ffe0ff */
[----:B------:R0:W-:Y:S03]  /*3e30*/  @P4 STG.E.128 desc[UR4][R184.64], R176 ;  /* 0x000000b0b8004986 */ /* 0x0001e6000c101d04 */
.L_x_6644:
[----:B------:R-:W-:Y:S05]  /*3e40*/  BSYNC B0 ;  /* 0x0000000000007941 */ /* 0x000fea0003800000 */
.L_x_6643:
[----:B------:R-:W-:Y:S04]  /*3e50*/  BSSY B0, `(.L_x_6679) ;  /* 0x0000118000007945 */ /* 0x000fe80003800000 */
[----:B------:R-:W-:Y:S05]  /*3e60*/  @!P1 BRA `(.L_x_6680) ;  /* 0x0000001000589947 */ /* 0x000fea0003800000 */
[----:B------:R-:W-:Y:S04]  /*3e70*/  BSSY B1, `(.L_x_6681) ;  /* 0x0000005000017945 */ /* 0x000fe80003800000 */
[----:B------:R-:W-:Y:S05]  /*3e80*/  @!P4 BRA `(.L_x_6682) ;  /* 0x00000000000cc947 */ /* 0x000fea0003800000 */
[----:B------:R-:W1:Y:S02]  /*3e90*/  LDC.64 R168, c[0x0][0x220] ;  /* 0x00008800ffa87b82 */ /* 0x000e640000000a00 */
[----:B-1----:R-:W-:-:S06]  /*3ea0*/  IMAD.WIDE.U32 R168, R3, 0x10, R168 ;  /* 0x0000001003a87825 */ /* 0x002fcc00078e00a8 */
[----:B------:R-:W5:Y:S02]  /*3eb0*/  LDG.E.128 R168, desc[UR4][R168.64] ;  /* 0x00000004a8a87981 */ /* 0x000f64000c1e1d00 */
.L_x_6682:
[----:B------:R-:W-:Y:S05]  /*3ec0*/  BSYNC B1 ;  /* 0x0000000000017941 */ /* 0x000fea0003800000 */
.L_x_6681:
[----:B0-----:R-:W0:Y:S01]  /*3ed0*/  @!P3 LDC.64 R184, c[0x0][0x2c8] ;  /* 0x0000b200ffb8bb82 */ /* 0x001e220000000a00 */
        /* <DEDUP_REMOVED lines=16> */
.L_x_6684:
[----:B------:R-:W-:Y:S05]  /*3fe0*/  BSYNC B1 ;  /* 0x0000000000017941 */ /* 0x000fea0003800000 */
.L_x_6683:
        /* <DEDUP_REMOVED lines=18> */
.L_x_6686:
[----:B------:R-:W-:Y:S05]  /*4110*/  BSYNC B1 ;  /* 0x0000000000017941 */ /* 0x000fea0003800000 */
.L_x_6685:
[----:B------:R-:W-:Y:S01]  /*4120*/  @!P3 ISETP.NE.U32.AND P6, PT, R184, RZ, PT ;  /* 0x000000ffb800b20c */ /* 0x000fe20003fc5070 */
[----:B------:R-:W-:Y:S03]  /*4130*/  BSSY B1, `(.L_x_6687) ;  /* 0x000000d000017945 */ /* 0x000fe60003800000 */
[----:B------:R-:W-:-:S04]  /*4140*/  @!P3 ISETP.NE.AND.EX P6, PT, R185, RZ, PT, P6 ;  /* 0x000000ffb900b20c */ /* 0x000fc80003fc5360 */
[----:B------:R-:W-:Y:S01]  /*4150*/  @!P3 FSEL R188, R25, RZ, P6 ;  /* 0x000000ff19bcb208 */ /* 0x000fe20003000000 */
[----:B------:R-:W-:Y:S08]  /*4160*/  @!P3 BRA `(.L_x_6688) ;  /* 0x000000000024b947 */ /* 0x000ff00003800000 */
[----:B------:R-:W0:Y:S02]  /*4170*/  LDC.U8 R189, c[0x0][0x2a0] ;  /* 0x0000a800ffbd7b82 */ /* 0x000e240000000000 */
        /* <DEDUP_REMOVED lines=8> */
.L_x_6688:
[----:B------:R-:W-:Y:S05]  /*4200*/  BSYNC B1 ;  /* 0x0000000000017941 */ /* 0x000fea0003800000 */
.L_x_6687:
        /* <DEDUP_REMOVED lines=16> */
.L_x_6690:
[----:B------:R-:W-:Y:S05]  /*4310*/  BSYNC B1 ;  /* 0x0000000000017941 */ /* 0x000fea0003800000 */
.L_x_6689:
        /* <DEDUP_REMOVED lines=14> */
.L_x_6692:
[----:B------:R-:W-:Y:S05]  /*4400*/  BSYNC B1 ;  /* 0x0000000000017941 */ /* 0x000fea0003800000 */
.L_x_6691:
        /* <DEDUP_REMOVED lines=15> */
.L_x_6694:
[----:B------:R-:W-:Y:S05]  /*4500*/  BSYNC B1 ;  /* 0x0000000000017941 */ /* 0x000fea0003800000 */
.L_x_6693:
        /* <DEDUP_REMOVED lines=14> */
.L_x_6696:
[----:B------:R-:W-:Y:S05]  /*45f0*/  BSYNC B1 ;  /* 0x0000000000017941 */ /* 0x000fea0003800000 */
.L_x_6695:
        /* <DEDUP_REMOVED lines=16> */
.L_x_6698:
[----:B------:R-:W-:Y:S05]  /*4700*/  BSYNC B1 ;  /* 0x0000000000017941 */ /* 0x000fea0003800000 */
.L_x_6697:
        /* <DEDUP_REMOVED lines=14> */
.L_x_6700:
[----:B------:R-:W-:Y:S05]  /*47f0*/  BSYNC B1 ;  /* 0x0000000000017941 */ /* 0x000fea0003800000 */
.L_x_6699:
        /* <DEDUP_REMOVED lines=15> */
.L_x_6702:
[----:B------:R-:W-:Y:S05]  /*48f0*/  BSYNC B1 ;  /* 0x0000000000017941 */ /* 0x000fea0003800000 */
.L_x_6701:
        /* <DEDUP_REMOVED lines=14> */
.L_x_6704:
[----:B------:R-:W-:Y:S05]  /*49e0*/  BSYNC B1 ;  /* 0x0000000000017941 */ /* 0x000fea0003800000 */
.L_x_6703:
        /* <DEDUP_REMOVED lines=16> */
.L_x_6706:
[----:B------:R-:W-:Y:S05]  /*4af0*/  BSYNC B1 ;  /* 0x0000000000017941 */ /* 0x000fea0003800000 */
.L_x_6705:
        /* <DEDUP_REMOVED lines=14> */
.L_x_6708:
[----:B------:R-:W-:Y:S05]  /*4be0*/  BSYNC B1 ;  /* 0x0000000000017941 */ /* 0x000fea0003800000 */
.L_x_6707:
        /* <DEDUP_REMOVED lines=15> */
.L_x_6710:
[----:B------:R-:W-:Y:S05]  /*4ce0*/  BSYNC B1 ;  /* 0x0000000000017941 */ /* 0x000fea0003800000 */
.L_x_6709:
        /* <DEDUP_REMOVED lines=17> */
.L_x_6712:
[----:B------:R-:W-:Y:S05]  /*4e00*/  BSYNC B1 ;  /* 0x0000000000017941 */ /* 0x000fea0003800000 */
.L_x_6711:
        /* <DEDUP_REMOVED lines=22> */
.L_x_6714:
[----:B------:R-:W-:Y:S05]  /*4f70*/  BSYNC B1 ;  /* 0x0000000000017941 */ /* 0x000fea0003800000 */
.L_x_6713:
[----:B0-----:R-:W0:Y:S01]  /*4f80*/  @P4 LDC.64 R184, c[0x0][0x2f8] ;  /* 0x0000be00ffb84b82 */ /* 0x001e220000000a00 */
[----:B------:R-:W-:Y:S01]  /*4f90*/  IADD3 R8, R8, 0x80, RZ ;  /* 0x0000008008087810 */ /* 0x000fe20007ffe0ff */
[----:B0-----:R-:W-:-:S04]  /*4fa0*/  @P4 IMAD.WIDE.U32 R184, R3, 0x10, R184 ;  /* 0x0000001003b84825 */ /* 0x001fc800078e00b8 */
[----:B------:R-:W-:Y:S01]  /*4fb0*/  VIADD R3, R3, 0x80 ;  /* 0x0000008003037836 */ /* 0x000fe20000000000 */
[----:B------:R1:W-:Y:S06]  /*4fc0*/  @P4 STG.E.128 desc[UR4][R184.64], R176 ;  /* 0x000000b0b8004986 */ /* 0x0003ec000c101d04 */
.L_x_6680:
[----:B------:R-:W-:Y:S05]  /*4fd0*/  BSYNC B0 ;  /* 0x0000000000007941 */ /* 0x000fea0003800000 */
.L_x_6679:
[----:B------:R-:W-:Y:S04]  /*4fe0*/  BSSY B0, `(.L_x_6715) ;  /* 0x0000118000007945 */ /* 0x000fe80003800000 */
[----:B------:R-:W-:Y:S05]  /*4ff0*/  @!P2 BRA `(.L_x_6716) ;  /* 0x000000100058a947 */ /* 0x000fea0003800000 */
[----:B------:R-:W-:Y:S04]  /*5000*/  BSSY B1, `(.L_x_6717) ;  /* 0x0000005000017945 */ /* 0x000fe80003800000 */
[----:B------:R-:W-:Y:S05]  /*5010*/  @!P4 BRA `(.L_x_6718) ;  /* 0x00000000000cc947 */ /* 0x000fea0003800000 */
[----:B------:R-:W2:Y:S02]  /*5020*/  LDC.64 R168, c[0x0][0x220] ;  /* 0x00008800ffa87b82 */ /* 0x000ea40000000a00 */
[----:B--2---:R-:W-:-:S06]  /*5030*/  IMAD.WIDE.U32 R168, R3, 0x10, R168 ;  /* 0x0000001003a87825 */ /* 0x004fcc00078e00a8 */
[----:B------:R-:W5:Y:S02]  /*5040*/  LDG.E.128 R168, desc[UR4][R168.64] ;  /* 0x00000004a8a87981 */ /* 0x000f64000c1e1d00 */
.L_x_6718:
[----:B------:R-:W-:Y:S05]  /*5050*/  BSYNC B1 ;  /* 0x0000000000017941 */ /* 0x000fea0003800000 */
.L_x_6717:
[----:B01----:R-:W0:Y:S01]  /*5060*/  @!P3 LDC.64 R184, c[0x0][0x2c8] ;  /* 0x0000b200ffb8bb82 */ /* 0x003e220000000a00 */
[----:B------:R-:W-:Y:S01]  /*5070*/  BSSY B1, `(.L_x_6719) ;  /* 0x0000010000017945 */ /* 0x000fe20003800000 */
[----:B0-----:R-:W-:-:S04]  /*5080*/  @!P3 ISETP.NE.U32.AND P5, PT, R184, RZ, PT ;  /* 0x000000ffb800b20c */ /* 0x001fc80003fa5070 */
[----:B------:R-:W-:-:S04]  /*5090*/  @!P3 ISETP.NE.AND.EX P5, PT, R185, RZ, PT, P5 ;  /* 0x000000ffb900b20c */ /* 0x000fc80003fa5350 */
[----:B-----5:R-:W-:Y:S01]  /*50a0*/  @!P3 FSEL R188, R152, RZ, P5 ;  /* 0x000000ff98bcb208 */ /* 0x020fe20002800000 */
[----:B------:R-:W-:Y:S08]  /*50b0*/  @!P3 BRA `(.L_x_6720) ;  /* 0x00000000002cb947 */ /* 0x000ff00003800000 */
[----:B------:R-:W0:Y:S01]  /*50c0*/  LDC.U8 R186, c[0x0][0x2a0] ;  /* 0x0000a800ffba7b82 */ /* 0x000e220000000000 */
[----:B------:R-:W-:Y:S01]  /*50d0*/  MOV R184, UR6 ;  /* 0x0000000600b87c02 */ /* 0x000fe20008000f00 */
[----:B------:R-:W-:Y:S01]  /*50e0*/  IMAD.U32 R185, RZ, RZ, UR7 ;  /* 0x00000007ffb97e24 */ /* 0x000fe2000f8e00ff */
        /* <DEDUP_REMOVED lines=8> */
.L_x_6720:
[----:B------:R-:W-:Y:S05]  /*5170*/  BSYNC B1 ;  /* 0x0000000000017941 */ /* 0x000fea0003800000 */
.L_x_6719:
        /* <DEDUP_REMOVED lines=18> */
.L_x_6722:
[----:B------:R-:W-:Y:S05]  /*52a0*/  BSYNC B1 ;  /* 0x0000000000017941 */ /* 0x000fea0003800000 */
.L_x_6721:
        /* <DEDUP_REMOVED lines=14> */
.L_x_6724:
[----:B------:R-:W-:Y:S05]  /*5390*/  BSYNC B1 ;  /* 0x0000000000017941 */ /* 0x000fea0003800000 */
.L_x_6723:
        /* <DEDUP_REMOVED lines=16> */
.L_x_6726:
[----:B------:R-:W-:Y:S05]  /*54a0*/  BSYNC B1 ;  /* 0x0000000000017941 */ /* 0x000fea0003800000 */
.L_x_6725:
        /* <DEDUP_REMOVED lines=14> */
.L_x_6728:
[----:B------:R-:W-:Y:S05]  /*5590*/  BSYNC B1 ;  /* 0x0000000000017941 */ /* 0x000fea0003800000 */
.L_x_6727:
        /* <DEDUP_REMOVED lines=15> */
.L_x_6730:
[----:B------:R-:W-:Y:S05]  /*5690*/  BSYNC B1 ;  /* 0x0000000000017941 */ /* 0x000fea0003800000 */
.L_x_6729:
        /* <DEDUP_REMOVED lines=14> */
.L_x_6732:
[----:B------:R-:W-:Y:S05]  /*5780*/  BSYNC B1 ;  /* 0x0000000000017941 */ /* 0x000fea0003800000 */
.L_x_6731:
        /* <DEDUP_REMOVED lines=16> */
.L_x_6734:
[----:B------:R-:W-:Y:S05]  /*5890*/  BSYNC B1 ;  /* 0x0000000000017941 */ /* 0x000fea0003800000 */
.L_x_6733:
        /* <DEDUP_REMOVED lines=14> */
.L_x_6736:
[----:B------:R-:W-:Y:S05]  /*5980*/  BSYNC B1 ;  /* 0x0000000000017941 */ /* 0x000fea0003800000 */
.L_x_6735:
        /* <DEDUP_REMOVED lines=15> */
.L_x_6738:
[----:B------:R-:W-:Y:S05]  /*5a80*/  BSYNC B1 ;  /* 0x0000000000017941 */ /* 0x000fea0003800000 */
.L_x_6737:
        /* <DEDUP_REMOVED lines=14> */
.L_x_6740:
[----:B------:R-:W-:Y:S05]  /*5b70*/  BSYNC B1 ;  /* 0x0000000000017941 */ /* 0x000fea0003800000 */
.L_x_6739:
        /* <DEDUP_REMOVED lines=16> */
.L_x_6742:
[----:B------:R-:W-:Y:S05]  /*5c80*/  BSYNC B1 ;  /* 0x0000000000017941 */ /* 0x000fea0003800000 */
.L_x_6741:
        /* <DEDUP_REMOVED lines=14> */
.L_x_6744:
[----:B------:R-:W-:Y:S05]  /*5d70*/  BSYNC B1 ;  /* 0x0000000000017941 */ /* 0x000fea0003800000 */
.L_x_6743:
        /* <DEDUP_REMOVED lines=15> */
.L_x_6746:
[----:B------:R-:W-:Y:S05]  /*5e70*/  BSYNC B1 ;  /* 0x0000000000017941 */ /* 0x000fea0003800000 */
.L_x_6745:
        /* <DEDUP_REMOVED lines=17> */
.L_x_6748:
[----:B------:R-:W-:Y:S05]  /*5f90*/  BSYNC B1 ;  /* 0x0000000000017941 */ /* 0x000fea0003800000 */
.L_x_6747:
        /* <DEDUP_REMOVED lines=22> */
.L_x_6750:
[----:B------:R-:W-:Y:S05]  /*6100*/  BSYNC B1 ;  /* 0x0000000000017941 */ /* 0x000fea0003800000 */
.L_x_6749:
[----:B0-----:R-:W0:Y:S01]  /*6110*/  @P4 LDC.64 R184, c[0x0][0x2f8] ;  /* 0x0000be00ffb84b82 */ /* 0x001e220000000a00 */
[----:B------:R-:W-:Y:S02]  /*6120*/  VIADD R8, R8, 0x80 ;  /* 0x0000008008087836 */ /* 0x000fe40000000000 */
[C---:B0-----:R-:W-:Y:S01]  /*6130*/  @P4 IMAD.WIDE.U32 R184, R3.reuse, 0x10, R184 ;  /* 0x0000001003b84825 */ /* 0x041fe200078e00b8 */
[----:B------:R-:W-:-:S04]  /*6140*/  IADD3 R3, R3, 0x80, RZ ;  /* 0x0000008003037810 */ /* 0x000fc80007ffe0ff */
[----:B------:R2:W-:Y:S03]  /*6150*/  @P4 STG.E.128 desc[UR4][R184.64], R176 ;  /* 0x000000b0b8004986 */ /* 0x0005e6000c101d04 */
.L_x_6716:
[----:B------:R-:W-:Y:S05]  /*6160*/  BSYNC B0 ;  /* 0x0000000000007941 */ /* 0x000fea0003800000 */
.L_x_6715:
        /* <DEDUP_REMOVED lines=8> */
.L_x_6754:
[----:B------:R-:W-:Y:S05]  /*61f0*/  BSYNC B1 ;  /* 0x0000000000017941 */ /* 0x000fea0003800000 */
.L_x_6753:
[----:B012---:R-:W0:Y:S01]  /*6200*/  @!P3 LDC.64 R184, c[0x0][0x2c8] ;  /* 0x0000b200ffb8bb82 */ /* 0x007e220000000a00 */
[----:B------:R-:W-:Y:S01]  /*6210*/  BSSY B1, `(.L_x_6755) ;  /* 0x0000010000017945 */ /* 0x000fe20003800000 */
[----:B0-----:R-:W-:-:S04]  /*6220*/  @!P3 ISETP.NE.U32.AND P5, PT, R184, RZ, PT ;  /* 0x000000ffb800b20c */ /* 0x001fc80003fa5070 */
[----:B------:R-:W-:-:S04]  /*6230*/  @!P3 ISETP.NE.AND.EX P5, PT, R185, RZ, PT, P5 ;  /* 0x000000ffb900b20c */ /* 0x000fc80003fa5350 */
[----:B-----5:R-:W-:Y:S01]  /*6240*/  @!P3 FSEL R188, R160, RZ, P5 ;  /* 0x000000ffa0bcb208 */ /* 0x020fe20002800000 */
[----:B------:R-:W-:Y:S08]  /*6250*/  @!P3 BRA `(.L_x_6756) ;  /* 0x00000000002cb947 */ /* 0x000ff00003800000 */
[----:B------:R-:W0:Y:S01]  /*6260*/  LDC.U8 R186, c[0x0][0x2a0] ;  /* 0x0000a800ffba7b82 */ /* 0x000e220000000000 */
[----:B------:R-:W-:Y:S02]  /*6270*/  MOV R184, UR6 ;  /* 0x0000000600b87c02 */ /* 0x000fe40008000f00 */
        /* <DEDUP_REMOVED lines=9> */
.L_x_6756:
[----:B------:R-:W-:Y:S05]  /*6310*/  BSYNC B1 ;  /* 0x0000000000017941 */ /* 0x000fea0003800000 */
.L_x_6755:
[----:B------:R-:W0:Y:S01]  /*6320*/  LDC.64 R186, c[0x0][0x308] ;  /* 0x0000c200ffba7b82 */ /* 0x000e220000000a00 */
[----:B------:R-:W-:Y:S01]  /*6330*/  BSSY B1, `(.L_x_6757) ;  /* 0x0000010000017945 */ /* 0x000fe20003800000 */
[----:B0-----:R-:W-:-:S04]  /*6340*/  ISETP.NE.U32.AND P5, PT, R186, RZ, PT ;  /* 0x000000ffba00720c */ /* 0x001fc80003fa5070 */
[----:B------:R-:W-:-:S04]  /*6350*/  ISETP.NE.AND.EX P5, PT, R187, RZ, PT, P5 ;  /* 0x000000ffbb00720c */ /* 0x000fc80003fa5350 */
[----:B------:R-:W-:Y:S01]  /*6360*/  SEL R172, R188, R172, P5 ;  /* 0x000000acbcac7207 */ /* 0x000fe20002800000 */
[----:B------:R-:W-:Y:S08]  /*6370*/  @!P4 BRA `(.L_x_6758) ;  /* 0x00000000002cc947 */ /* 0x000ff00003800000 */
[----:B------:R-:W-:Y:S01]  /*6380*/  LOP3.LUT P6, RZ, R200, 0xff, RZ, 0xc0, !PT ;  /* 0x000000ffc8ff7812 */ /* 0x000fe200078cc0ff */
        /* <DEDUP_REMOVED lines=10> */
.L_x_6758:
[----:B------:R-:W-:Y:S05]  /*6430*/  BSYNC B1 ;  /* 0x0000000000017941 */ /* 0x000fea0003800000 */
.L_x_6757:
        /* <DEDUP_REMOVED lines=14> */
.L_x_6760:
[----:B------:R-:W-:Y:S05]  /*6520*/  BSYNC B1 ;  /* 0x0000000000017941 */ /* 0x000fea0003800000 */
.L_x_6759:
        /* <DEDUP_REMOVED lines=15> */
.L_x_6762:
[----:B------:R-:W-:Y:S05]  /*6620*/  BSYNC B1 ;  /* 0x0000000000017941 */ /* 0x000fea0003800000 */
.L_x_6761:
        /* <DEDUP_REMOVED lines=14> */
.L_x_6764:
[----:B------:R-:W-:Y:S05]  /*6710*/  BSYNC B1 ;  /* 0x0000000000017941 */ /* 0x000fea0003800000 */
.L_x_6763:
[----:B------:R-:W-:Y:S01]  /*6720*/  BSSY B1, `(.L_x_6765) ;  /* 0x000000e000017945 */ /* 0x000fe20003800000 */
[----:B------:R-:W-:-:S03]  /*6730*/  SEL R174, R188, R174, P5 ;  /* 0x000000aebcae7207 */ /* 0x000fc60002800000 */
[----:B------:R-:W-:Y:S05]  /*6740*/  @!P4 BRA `(.L_x_6766) ;  /* 0x00000000002cc947 */ /* 0x000fea0003800000 */
[----:B------:R-:W-:Y:S01]  /*6750*/  LOP3.LUT P6, RZ, R200, 0xff0000, RZ, 0xc0, !PT ;  /* 0x00ff0000c8ff7812 */ /* 0x000fe200078cc0ff */
        /* <DEDUP_REMOVED lines=10> */
.L_x_6766:
[----:B------:R-:W-:Y:S05]  /*6800*/  BSYNC B1 ;  /* 0x0000000000017941 */ /* 0x000fea0003800000 */
.L_x_6765:
        /* <DEDUP_REMOVED lines=14> */
.L_x_6768:
[----:B------:R-:W-:Y:S05]  /*68f0*/  BSYNC B1 ;  /* 0x0000000000017941 */ /* 0x000fea0003800000 */
.L_x_6767:
[----:B------:R-:W-:Y:S01]  /*6900*/  BSSY B1, `(.L_x_6769) ;  /* 0x000000f000017945 */ /* 0x000fe20003800000 */
[----:B------:R-:W-:-:S03]  /*6910*/  SEL R175, R188, R175, P5 ;  /* 0x000000afbcaf7207 */ /* 0x000fc60002800000 */
[----:B------:R-:W-:Y:S05]  /*6920*/  @!P4 BRA `(.L_x_6770) ;  /* 0x000000000030c947 */ /* 0x000fea0003800000 */
[----:B------:R-:W-:Y:S01]  /*6930*/  LOP3.LUT P6, RZ, R200, 0xff000000, RZ, 0xc0, !PT ;  /* 0xff000000c8ff7812 */ /* 0x000fe200078cc0ff */
[----:B------:R-:W-:Y:S01]  /*6940*/  FMUL.FTZ R188, R188, UR11 ;  /* 0x0000000bbcbc7c20 */ /* 0x000fe20008410000 */
[----:B------:R-:W-:-:S03]  /*6950*/  HFMA2.MMA R190, -RZ, RZ, 0, 0 ;  /* 0x00000000ffbe7435 */ /* 0x000fc600000001ff */
[----:B------:R-:W-:-:S08]  /*6960*/  FMUL.FTZ R188, R188, UR10 ;  /* 0x0000000abcbc7c20 */ /* 0x000fd00008410000 */
[----:B------:R-:W-:-:S05]  /*6970*/  @P6 PRMT R189, R169, 0x7632, R189 ;  /* 0x00007632a9bd6816 */ /* 0x000fca00000000bd */
[----:B------:R-:W-:-:S04]  /*6980*/  @P6 IMAD.U32 R189, R189, 0x10000, RZ ;  /* 0x00010000bdbd6824 */ /* 0x000fc800078e00ff */
[----:B------:R-:W-:Y:S01]  /*6990*/  @P6 FMUL.FTZ R190, R188, R189 ;  /* 0x000000bdbcbe6220 */ /* 0x000fe20000410000 */
[----:B------:R-:W-:-:S03]  /*69a0*/  FMUL.FTZ R188, R135, R188 ;  /* 0x000000bc87bc7220 */ /* 0x000fc60000410000 */
[----:B------:R-:W-:Y:S02]  /*69b0*/  FADD.FTZ R43, R43, R190 ;  /* 0x000000be2b2b7221 */ /* 0x000fe40000010000 */
[----:B------:R-:W-:-:S04]  /*69c0*/  FSEL R188, R188, RZ, P6 ;  /* 0x000000ffbcbc7208 */ /* 0x000fc80003000000 */
[----:B------:R-:W-:-:S04]  /*69d0*/  F2FP.BF16.F32.PACK_AB R188, RZ, R188 ;  /* 0x000000bcffbc723e */ /* 0x000fc800000010ff */
[----:B------:R-:W-:-:S07]  /*69e0*/  PRMT R177, R177, 0x5410, R188 ;  /* 0x00005410b1b17816 */ /* 0x000fce00000000bc */
.L_x_6770:
[----:B------:R-:W-:Y:S05]  /*69f0*/  BSYNC B1 ;  /* 0x0000000000017941 */ /* 0x000fea0003800000 */
.L_x_6769:
        /* <DEDUP_REMOVED lines=14> */
.L_x_6772:
[----:B------:R-:W-:Y:S05]  /*6ae0*/  BSYNC B1 ;  /* 0x0000000000017941 */ /* 0x000fea0003800000 */
.L_x_6771:
        /* <DEDUP_REMOVED lines=8> */
[-C--:B------:R-:W-:Y:S01]  /*6b70*/  @P6 FMUL.FTZ R189, R190, R188.reuse ;  /* 0x000000bcbebd6220 */ /* 0x080fe20000410000 */
[----:B------:R-:W-:-:S03]  /*6b80*/  FMUL.FTZ R188, R136, R188 ;  /* 0x000000bc88bc7220 */ /* 0x000fc60000410000 */
[----:B------:R-:W-:Y:S02]  /*6b90*/  FADD.FTZ R36, R36, R189 ;  /* 0x000000bd24247221 */ /* 0x000fe40000010000 */
[----:B------:R-:W-:-:S04]  /*6ba0*/  FSEL R188, R188, RZ, P6 ;  /* 0x000000ffbcbc7208 */ /* 0x000fc80003000000 */
[----:B------:R-:W-:-:S04]  /*6bb0*/  F2FP.BF16.F32.PACK_AB R188, RZ, R188 ;  /* 0x000000bcffbc723e */ /* 0x000fc800000010ff */
[----:B------:R-:W-:-:S07]  /*6bc0*/  PRMT R178, R188, 0x7610, R178 ;  /* 0x00007610bcb27816 */ /* 0x000fce00000000b2 */
.L_x_6774:
[----:B------:R-:W-:Y:S05]  /*6bd0*/  BSYNC B1 ;  /* 0x0000000000017941 */ /* 0x000fea0003800000 */
.L_x_6773:
        /* <DEDUP_REMOVED lines=14> */
.L_x_6776:
[----:B------:R-:W-:Y:S05]  /*6cc0*/  BSYNC B1 ;  /* 0x0000000000017941 */ /* 0x000fea0003800000 */
.L_x_6775:
[----:B------:R-:W-:Y:S01]  /*6cd0*/  BSSY B1, `(.L_x_6777) ;  /* 0x000000f000017945 */ /* 0x000fe20003800000 */
[----:B------:R-:W-:-:S03]  /*6ce0*/  SEL R181, R188, R181, P5 ;  /* 0x000000b5bcb57207 */ /* 0x000fc60002800000 */
[----:B------:R-:W-:Y:S05]  /*6cf0*/  @!P4 BRA `(.L_x_6778) ;  /* 0x000000000030c947 */ /* 0x000fea0003800000 */
[----:B------:R-:W-:Y:S01]  /*6d00*/  LOP3.LUT P6, RZ, R201, 0xff00, RZ, 0xc0, !PT ;  /* 0x0000ff00c9ff7812 */ /* 0x000fe200078cc0ff */
        /* <DEDUP_REMOVED lines=11> */
.L_x_6778:
[----:B------:R-:W-:Y:S05]  /*6dc0*/  BSYNC B1 ;  /* 0x0000000000017941 */ /* 0x000fea0003800000 */
.L_x_6777:
        /* <DEDUP_REMOVED lines=14> */
.L_x_6780:
[----:B------:R-:W-:Y:S05]  /*6eb0*/  BSYNC B1 ;  /* 0x0000000000017941 */ /* 0x000fea0003800000 */
.L_x_6779:
[----:B------:R-:W-:Y:S01]  /*6ec0*/  BSSY B1, `(.L_x_6781) ;  /* 0x000000e000017945 */ /* 0x000fe20003800000 */
[----:B------:R-:W-:-:S03]  /*6ed0*/  SEL R182, R188, R182, P5 ;  /* 0x000000b6bcb67207 */ /* 0x000fc60002800000 */
[----:B------:R-:W-:Y:S05]  /*6ee0*/  @!P4 BRA `(.L_x_6782) ;  /* 0x00000000002cc947 */ /* 0x000fea0003800000 */
        /* <DEDUP_REMOVED lines=11> */
.L_x_6782:
[----:B------:R-:W-:Y:S05]  /*6fa0*/  BSYNC B1 ;  /* 0x0000000000017941 */ /* 0x000fea0003800000 */
.L_x_6781:
[----:B------:R-:W-:Y:S01]  /*6fb0*/  @!P3 ISETP.NE.U32.AND P6, PT, R184, RZ, PT ;  /* 0x000000ffb800b20c */ /* 0x000fe20003fc5070 */
[----:B------:R-:W-:Y:S03]  /*6fc0*/  BSSY B1, `(.L_x_6783) ;  /* 0x000000d000017945 */ /* 0x000fe60003800000 */
[----:B------:R-:W-:-:S04]  /*6fd0*/  @!P3 ISETP.NE.AND.EX P6, PT, R185, RZ, PT, P6 ;  /* 0x000000ffb900b20c */ /* 0x000fc80003fc5360 */
[----:B------:R-:W-:Y:S01]  /*6fe0*/  @!P3 FSEL R188, R167, RZ, P6 ;  /* 0x000000ffa7bcb208 */ /* 0x000fe20003000000 */
[----:B------:R-:W-:Y:S08]  /*6ff0*/  @!P3 BRA `(.L_x_6784) ;  /* 0x000000000024b947 */ /* 0x000ff00003800000 */
        /* <DEDUP_REMOVED lines=9> */
.L_x_6784:
[----:B------:R-:W-:Y:S05]  /*7090*/  BSYNC B1 ;  /* 0x0000000000017941 */ /* 0x000fea0003800000 */
.L_x_6783:
[----:B------:R-:W-:Y:S01]  /*70a0*/  ISETP.NE.U32.AND P3, PT, R186, RZ, PT ;  /* 0x000000ffba00720c */ /* 0x000fe20003f65070 */
[----:B------:R-:W-:Y:S01]  /*70b0*/  BSSY B1, `(.L_x_6785) ;  /* 0x0000016000017945 */ /* 0x000fe20003800000 */
[----:B------:R-:W-:Y:S02]  /*70c0*/  SEL R183, R188, R183, P5 ;  /* 0x000000b7bcb77207 */ /* 0x000fe40002800000 */
[----:B------:R-:W-:-:S13]  /*70d0*/  ISETP.NE.AND.EX P3, PT, R187, RZ, PT, P3 ;  /* 0x000000ffbb00720c */ /* 0x000fda0003f65330 */
[----:B------:R-:W0:Y:S02]  /*70e0*/  @P3 LDC.64 R184, c[0x0][0x308] ;  /* 0x0000c200ffb83b82 */ /* 0x000e240000000a00 */
[----:B0-----:R-:W-:-:S05]  /*70f0*/  @P3 IMAD.WIDE.U32 R8, R8, 0x20, R184 ;  /* 0x0000002008083825 */ /* 0x001fca00078e00b8 */
[----:B------:R-:W-:Y:S04]  /*7100*/  @P3 STG.E.128 desc[UR4][R8.64], R172 ;  /* 0x000000ac08003986 */ /* 0x000fe8000c101d04 */
[----:B------:R0:W-:Y:S02]  /*7110*/  @P3 STG.E.128 desc[UR4][R8.64+0x10], R180 ;  /* 0x000010b408003986 */ /* 0x0001e4000c101d04 */
[----:B0-----:R-:W0:Y:S02]  /*7120*/  @P4 LDC.64 R8, c[0x0][0x2f8] ;  /* 0x0000be00ff084b82 */ /* 0x001e240000000a00 */
[----:B0-----:R-:W-:Y:S01]  /*7130*/  @P4 IMAD.WIDE.U32 R8, R3, 0x10, R8 ;  /* 0x0000001003084825 */ /* 0x001fe200078e0008 */
        /* <DEDUP_REMOVED lines=13> */
.L_x_6786:
[----:B------:R-:W-:Y:S05]  /*7210*/  BSYNC B1 ;  /* 0x0000000000017941 */ /* 0x000fea0003800000 */
.L_x_6785:
[----:B------:R3:W-:Y:S02]  /*7220*/  @P4 STG.E.128 desc[UR4][R8.64], R176 ;  /* 0x000000b008004986 */ /* 0x0007e4000c101d04 */
.L_x_6752:
[----:B------:R-:W-:Y:S05]  /*7230*/  BSYNC B0 ;  /* 0x0000000000007941 */ /* 0x000fea0003800000 */
.L_x_6751:
[----:B------:R-:W-:Y:S02]  /*7240*/  LOP3.LUT P4, RZ, R2, 0x4, RZ, 0xc0, !PT ;  /* 0x0000000402ff7812 */ /* 0x000fe4000788c0ff */
[----:B------:R-:W-:Y:S02]  /*7250*/  IADD3 R5, R5, UR12, RZ ;  /* 0x0000000c05057c10 */ /* 0x000fe4000fffe0ff */
[----:B------:R-:W-:Y:S02]  /*7260*/  SEL R3, RZ, 0x1, P4 ;  /* 0x00000001ff037807 */ /* 0x000fe40002000000 */
[----:B------:R-:W-:-:S03]  /*7270*/  ISETP.GE.AND P3, PT, R5, UR13, PT ;  /* 0x0000000d05007c0c */ /* 0x000fc6000bf66270 */
[----:B------:R4:W-:Y:S10]  /*7280*/  STL.S16 [R1+0x2c], R3 ;  /* 0x00002c0301007387 */ /* 0x0009f40000100600 */
[----:B----4-:R-:W-:Y:S05]  /*7290*/  @!P3 BRA `(.L_x_6787) ;  /* 0xffffff9400d0b947 */ /* 0x010fea000383ffff */
.L_x_6626:
        /* <DEDUP_REMOVED lines=8> */
[----:B------:R-:W0:Y:S08]  /*7320*/  LDC.64 R6, c[0x0][0x2d8] ;  /* 0x0000b600ff067b82 */ /* 0x000e300000000a00 */
[----:B---3--:R-:W3:Y:S01]  /*7330*/  LDC.64 R8, c[0x0][0x2f0] ;  /* 0x0000bc00ff087b82 */ /* 0x008ee20000000a00 */
[----:B----4-:R-:W-:-:S05]  /*7340*/  IMAD.WIDE.U32 R4, R11, 0x20, R4 ;  /* 0x000000200b047825 */ /* 0x010fca00078e0004 */
[----:B------:R4:W-:Y:S01]  /*7350*/  STG.E.128 desc[UR4][R4.64], R96 ;  /* 0x0000006004007986 */ /* 0x0009e2000c101d04 */
[----:B0-----:R-:W-:-:S03]  /*7360*/  IMAD.WIDE.U32 R6, R11, 0x20, R6 ;  /* 0x000000200b067825 */ /* 0x001fc600078e0006 */
[----:B------:R4:W-:Y:S04]  /*7370*/  STG.E.128 desc[UR4][R4.64+0x10], R92 ;  /* 0x0000105c04007986 */ /* 0x0009e8000c101d04 */
[----:B------:R4:W-:Y:S01]  /*7380*/  STG.E.128 desc[UR4][R6.64], R128 ;  /* 0x0000008006007986 */ /* 0x0009e2000c101d04 */
[----:B---3--:R-:W-:-:S03]  /*7390*/  IMAD.WIDE.U32 R8, R11, 0x20, R8 ;  /* 0x000000200b087825 */ /* 0x008fc600078e0008 */
[----:B------:R4:W-:Y:S01]  /*73a0*/  STG.E.128 desc[UR4][R6.64+0x10], R124 ;  /* 0x0000107c06007986 */ /* 0x0009e2000c101d04 */
[----:B------:R-:W-:-:S03]  /*73b0*/  IADD3 R11, R11, 0x80, RZ ;  /* 0x000000800b0b7810 */ /* 0x000fc60007ffe0ff */
[----:B------:R4:W-:Y:S04]  /*73c0*/  STG.E.128 desc[UR4][R8.64], R64 ;  /* 0x0000004008007986 */ /* 0x0009e8000c101d04 */
[----:B------:R4:W-:Y:S02]  /*73d0*/  STG.E.128 desc[UR4][R8.64+0x10], R60 ;  /* 0x0000103c08007986 */ /* 0x0009e4000c101d04 */
.L_x_6789:
[----:B------:R-:W-:Y:S05]  /*73e0*/  BSYNC B0 ;  /* 0x0000000000007941 */ /* 0x000fea0003800000 */
.L_x_6788:
[----:B------:R-:W-:Y:S04]  /*73f0*/  BSSY B0, `(.L_x_6790) ;  /* 0x000000f000007945 */ /* 0x000fe80003800000 */
[----:B------:R-:W-:Y:S05]  /*7400*/  @!P1 BRA `(.L_x_6791) ;  /* 0x0000000000349947 */ /* 0x000fea0003800000 */
[----:B----4-:R-:W4:Y:S08]  /*7410*/  LDC.64 R4, c[0x0][0x2d0] ;  /* 0x0000b400ff047b82 */ /* 0x010f300000000a00 */
        /* <DEDUP_REMOVED lines=9> */
[----:B------:R-:W-:-:S03]  /*74b0*/  VIADD R11, R11, 0x80 ;  /* 0x000000800b0b7836 */ /* 0x000fc60000000000 */
[----:B------:R4:W-:Y:S04]  /*74c0*/  STG.E.128 desc[UR4][R8.64], R56 ;  /* 0x0000003808007986 */ /* 0x0009e8000c101d04 */
[----:B------:R4:W-:Y:S02]  /*74d0*/  STG.E.128 desc[UR4][R8.64+0x10], R52 ;  /* 0x0000103408007986 */ /* 0x0009e4000c101d04 */
.L_x_6791:
[----:B------:R-:W-:Y:S05]  /*74e0*/  BSYNC B0 ;  /* 0x0000000000007941 */ /* 0x000fea0003800000 */
.L_x_6790:
        /* <DEDUP_REMOVED lines=15> */
.L_x_6793:
[----:B------:R-:W-:Y:S05]  /*75e0*/  BSYNC B0 ;  /* 0x0000000000007941 */ /* 0x000fea0003800000 */
.L_x_6792:
[----:B------:R-:W-:-:S13]  /*75f0*/  LOP3.LUT P0, RZ, R2, 0x2, RZ, 0xc0, !PT ;  /* 0x0000000202ff7812 */ /* 0x000fda000780c0ff */
[----:B------:R-:W-:Y:S05]  /*7600*/  @!P0 EXIT ;  /* 0x000000000000894d */ /* 0x000fea0003800000 */
[----:B------:R-:W0:Y:S08]  /*7610*/  LDC.64 R2, c[0x0][0x2d0] ;  /* 0x0000b400ff027b82 */ /* 0x000e300000000a00 */
[----:B----4-:R-:W4:Y:S08]  /*7620*/  LDC.64 R4, c[0x0][0x2d8] ;  /* 0x0000b600ff047b82 */ /* 0x010f300000000a00 */
        /* <DEDUP_REMOVED lines=11> */
.L_x_6642:
[----:B012---:R-:W-:Y:S01]  /*76e0*/  HFMA2.MMA R184, -RZ, RZ, 0, 1.847743988037109375e-06 ;  /* 0x0000001fffb87435 */ /* 0x007fe200000001ff */
[----:B------:R-:W-:Y:S01]  /*76f0*/  MOV R186, R223 ;  /* 0x000000df00ba7202 */ /* 0x000fe20000000f00 */
[----:B------:R-:W-:Y:S01]  /*7700*/  IMAD.MOV.U32 R10, RZ, RZ, 0x10 ;  /* 0x00000010ff0a7424 */ /* 0x000fe200078e00ff */
[----:B------:R-:W-:-:S08]  /*7710*/  MOV R185, 0xffffffff ;  /* 0xffffffff00b97802 */ /* 0x000fd00000000f00 */
[----:B-----5:R-:W-:Y:S05]  /*7720*/  WARPSYNC.COLLECTIVE R185, `(.L_x_6794) ;  /* 0x00000000b9087348 */ /* 0x020fea0003c00000 */
[----:B------:R0:W1:Y:S02]  /*7730*/  SHFL.DOWN P6, R189, R186, R10, R184 ;  /* 0x0800000ababd7389 */ /* 0x00006400000c00b8 */
[----:B01---5:R-:W-:Y:S01]  /*7740*/  ENDCOLLECTIVE ;  /* 0x000000000000791b */ /* 0x023fe20003800000 */
.L_x_6794:
[----:B------:R-:W-:Y:S01]  /*7750*/  MOV R186, R222 ;  /* 0x000000de00ba7202 */ /* 0x000fe20000000f00 */
[----:B------:R-:W-:-:S04]  /*7760*/  IMAD.MOV.U32 R10, RZ, RZ, R189 ;  /* 0x000000ffff0a7224 */ /* 0x000fc800078e00bd */
[----:B------:R-:W-:Y:S01]  /*7770*/  FADD.FTZ R187, R10, R223 ;  /* 0x000000df0abb7221 */ /* 0x000fe20000010000 */
[----:B------:R-:W-:-:S11]  /*7780*/  HFMA2.MMA R10, -RZ, RZ, 0, 9.5367431640625e-07 ;  /* 0x00000010ff0a7435 */ /* 0x000fd600000001ff */
[----:B------:R-:W-:Y:S05]  /*7790*/  WARPSYNC.COLLECTIVE R185, `(.L_x_6795) ;  /* 0x00000000b9087348 */ /* 0x000fea0003c00000 */
[----:B------:R0:W1:Y:S02]  /*77a0*/  SHFL.DOWN P6, R189, R186, R10, R184 ;  /* 0x0800000ababd7389 */ /* 0x00006400000c00b8 */
[----:B01----:R-:W-:Y:S01]  /*77b0*/  ENDCOLLECTIVE ;  /* 0x000000000000791b */ /* 0x003fe20003800000 */
.L_x_6795:
[----:B------:R-:W-:Y:S01]  /*77c0*/  MOV R186, R187 ;  /* 0x000000bb00ba7202 */ /* 0x000fe20000000f00 */
[----:B------:R-:W-:-:S04]  /*77d0*/  IMAD.MOV.U32 R10, RZ, RZ, R189 ;  /* 0x000000ffff0a7224 */ /* 0x000fc800078e00bd */
[----:B------:R-:W-:Y:S01]  /*77e0*/  FADD.FTZ R188, R10, R222 ;  /* 0x000000de0abc7221 */ /* 0x000fe20000010000 */
[----:B------:R-:W-:-:S11]  /*77f0*/  HFMA2.MMA R10, -RZ, RZ, 0, 4.76837158203125e-07 ;  /* 0x00000008ff0a7435 */ /* 0x000fd600000001ff */
[----:B------:R-:W-:Y:S05]  /*7800*/  WARPSYNC.COLLECTIVE R185, `(.L_x_6796) ;  /* 0x00000000b9087348 */ /* 0x000fea0003c00000 */
[----:B------:R0:W1:Y:S02]  /*7810*/  SHFL.DOWN P6, R189, R186, R10, R184 ;  /* 0x0800000ababd7389 */ /* 0x00006400000c00b8 */
[----:B01----:R-:W-:Y:S01]  /*7820*/  ENDCOLLECTIVE ;  /* 0x000000000000791b */ /* 0x003fe20003800000 */
.L_x_6796:
[----:B------:R-:W-:Y:S01]  /*7830*/  MOV R186, R188 ;  /* 0x000000bc00ba7202 */ /* 0x000fe20000000f00 */
[----:B------:R-:W-:-:S04]  /*7840*/  IMAD.MOV.U32 R10, RZ, RZ, R189 ;  /* 0x000000ffff0a7224 */ /* 0x000fc800078e00bd */
[----:B------:R-:W-:Y:S01]  /*7850*/  FADD.FTZ R187, R187, R10 ;  /* 0x0000000abbbb7221 */ /* 0x000fe20000010000 */
[----:B------:R-:W-:-:S11]  /*7860*/  HFMA2.MMA R10, -RZ, RZ, 0, 4.76837158203125e-07 ;  /* 0x00000008ff0a7435 */ /* 0x000fd600000001ff */
[----:B------:R-:W-:Y:S05]  /*7870*/  WARPSYNC.COLLECTIVE R185, `(.L_x_6797) ;  /* 0x00000000b9087348 */ /* 0x000fea0003c00000 */
[----:B------:R0:W1:Y:S02]  /*7880*/  SHFL.DOWN P6, R189, R186, R10, R184 ;  /* 0x0800000ababd7389 */ /* 0x00006400000c00b8 */
[----:B01----:R-:W-:Y:S01]  /*7890*/  ENDCOLLECTIVE ;  /* 0x000000000000791b */ /* 0x003fe20003800000 */
.L_x_6797:
[----:B------:R-:W-:Y:S01]  /*78a0*/  MOV R186, R187 ;  /* 0x000000bb00ba7202 */ /* 0x000fe20000000f00 */
[----:B------:R-:W-:-:S04]  /*78b0*/  IMAD.MOV.U32 R10, RZ, RZ, R189 ;  /* 0x000000ffff0a7224 */ /* 0x000fc800078e00bd */
[----:B------:R-:W-:Y:S01]  /*78c0*/  FADD.FTZ R188, R188, R10 ;  /* 0x0000000abcbc7221 */ /* 0x000fe20000010000 */
[----:B------:R-:W-:-:S11]  /*78d0*/  HFMA2.MMA R10, -RZ, RZ, 0, 2.384185791015625e-07 ;  /* 0x00000004ff0a7435 */ /* 0x000fd600000001ff */
[----:B------:R-:W-:Y:S05]  /*78e0*/  WARPSYNC.COLLECTIVE R185, `(.L_x_6798) ;  /* 0x00000000b9087348 */ /* 0x000fea0003c00000 */
[----:B------:R0:W1:Y:S02]  /*78f0*/  SHFL.DOWN P6, R189, R186, R10, R184 ;  /* 0x0800000ababd7389 */ /* 0x00006400000c00b8 */
[----:B01----:R-:W-:Y:S01]  /*7900*/  ENDCOLLECTIVE ;  /* 0x000000000000791b */ /* 0x003fe20003800000 */
.L_x_6798:
[----:B------:R-:W-:Y:S01]  /*7910*/  MOV R186, R188 ;  /* 0x000000bc00ba7202 */ /* 0x000fe20000000f00 */
[----:B------:R-:W-:-:S04]  /*7920*/  IMAD.MOV.U32 R10, RZ, RZ, R189 ;  /* 0x000000ffff0a7224 */ /* 0x000fc800078e00bd */
[----:B------:R-:W-:Y:S01]  /*7930*/  FADD.FTZ R187, R187, R10 ;  /* 0x0000000abbbb7221 */ /* 0x000fe20000010000 */
[----:B------:R-:W-:-:S11]  /*7940*/  HFMA2.MMA R10, -RZ, RZ, 0, 2.384185791015625e-07 ;  /* 0x00000004ff0a7435 */ /* 0x000fd600000001ff */
[----:B------:R-:W-:Y:S05]  /*7950*/  WARPSYNC.COLLECTIVE R185, `(.L_x_6799) ;  /* 0x00000000b9087348 */ /* 0x000fea0003c00000 */
[----:B------:R0:W1:Y:S02]  /*7960*/  SHFL.DOWN P6, R189, R186, R10, R184 ;  /* 0x0800000ababd7389 */ /* 0x00006400000c00b8 */
[----:B01----:R-:W-:Y:S01]  /*7970*/  ENDCOLLECTIVE ;  /* 0x000000000000791b */ /* 0x003fe20003800000 */
.L_x_6799:
[----:B------:R-:W-:Y:S01]  /*7980*/  MOV R186, R187 ;  /* 0x000000bb00ba7202 */ /* 0x000fe20000000f00 */
[----:B------:R-:W-:-:S04]  /*7990*/  IMAD.MOV.U32 R10, RZ, RZ, R189 ;  /* 0x000000ffff0a7224 */ /* 0x000fc800078e00bd */
[----:B------:R-:W-:Y:S01]  /*79a0*/  FADD.FTZ R188, R188, R10 ;  /* 0x0000000abcbc7221 */ /* 0x000fe20000010000 */
[----:B------:R-:W-:-:S11]  /*79b0*/  HFMA2.MMA R10, -RZ, RZ, 0, 1.1920928955078125e-07 ;  /* 0x00000002ff0a7435 */ /* 0x000fd600000001ff */
[----:B------:R-:W-:Y:S05]  /*79c0*/  WARPSYNC.COLLECTIVE R185, `(.L_x_6800) ;  /* 0x00000000b9087348 */ /* 0x000fea0003c00000 */
[----:B------:R0:W1:Y:S02]  /*79d0*/  SHFL.DOWN P6, R189, R186, R10, R184 ;  /* 0x0800000ababd7389 */ /* 0x00006400000c00b8 */
[----:B01----:R-:W-:Y:S01]  /*79e0*/  ENDCOLLECTIVE ;  /* 0x000000000000791b */ /* 0x003fe20003800000 */
.L_x_6800:
[----:B------:R-:W-:Y:S01]  /*79f0*/  MOV R186, R188 ;  /* 0x000000bc00ba7202 */ /* 0x000fe20000000f00 */
[----:B------:R-:W-:-:S04]  /*7a00*/  IMAD.MOV.U32 R10, RZ, RZ, R189 ;  /* 0x000000ffff0a7224 */ /* 0x000fc800078e00bd */
[----:B------:R-:W-:Y:S01]  /*7a10*/  FADD.FTZ R187, R187, R10 ;  /* 0x0000000abbbb7221 */ /* 0x000fe20000010000 */
[----:B------:R-:W-:-:S11]  /*7a20*/  HFMA2.MMA R10, -RZ, RZ, 0, 1.1920928955078125e-07 ;  /* 0x00000002ff0a7435 */ /* 0x000fd600000001ff */
[----:B------:R-:W-:Y:S05]  /*7a30*/  WARPSYNC.COLLECTIVE R185, `(.L_x_6801) ;  /* 0x00000000b9087348 */ /* 0x000fea0003c00000 */
[----:B------:R0:W1:Y:S02]  /*7a40*/  SHFL.DOWN P6, R189, R186, R10, R184 ;  /* 0x0800000ababd7389 */ /* 0x00006400000c00b8 */
[----:B01----:R-:W-:Y:S01]  /*7a50*/  ENDCOLLECTIVE ;  /* 0x000000000000791b */ /* 0x003fe20003800000 */
.L_x_6801:
[----:B------:R-:W-:Y:S01]  /*7a60*/  MOV R186, R187 ;  /* 0x000000bb00ba7202 */ /* 0x000fe20000000f00 */
[----:B------:R-:W-:-:S04]  /*7a70*/  IMAD.MOV.U32 R10, RZ, RZ, R189 ;  /* 0x000000ffff0a7224 */ /* 0x000fc800078e00bd */
[----:B------:R-:W-:Y:S01]  /*7a80*/  FADD.FTZ R188, R188, R10 ;  /* 0x0000000abcbc7221 */ /* 0x000fe20000010000 */
[----:B------:R-:W-:-:S11]  /*7a90*/  HFMA2.MMA R10, -RZ, RZ, 0, 5.9604644775390625e-08 ;  /* 0x00000001ff0a7435 */ /* 0x000fd600000001ff */
[----:B------:R-:W-:Y:S05]  /*7aa0*/  WARPSYNC.COLLECTIVE R185, `(.L_x_6802) ;  /* 0x00000000b9087348 */ /* 0x000fea0003c00000 */
[----:B------:R0:W1:Y:S02]  /*7ab0*/  SHFL.DOWN P6, R189, R186, R10, R184 ;  /* 0x0800000ababd7389 */ /* 0x00006400000c00b8 */
[----:B01----:R-:W-:Y:S01]  /*7ac0*/  ENDCOLLECTIVE ;  /* 0x000000000000791b */ /* 0x003fe20003800000 */
.L_x_6802:
[----:B------:R-:W-:Y:S01]  /*7ad0*/  MOV R186, R188 ;  /* 0x000000bc00ba7202 */ /* 0x000fe20000000f00 */
[----:B------:R-:W-:-:S07]  /*7ae0*/  IMAD.MOV.U32 R190, RZ, RZ, R189 ;  /* 0x000000ffffbe7224 */ /* 0x000fce00078e00bd */
[----:B------:R-:W-:Y:S05]  /*7af0*/  WARPSYNC.COLLECTIVE R185, `(.L_x_6803) ;  /* 0x00000000b9087348 */ /* 0x000fea0003c00000 */
[----:B------:R0:W1:Y:S02]  /*7b00*/  SHFL.DOWN P6, R189, R186, R10, R184 ;  /* 0x0800000ababd7389 */ /* 0x00006400000c00b8 */
[----:B01----:R-:W-:Y:S01]  /*7b10*/  ENDCOLLECTIVE ;  /* 0x000000000000791b */ /* 0x003fe20003800000 */
.L_x_6803:
[----:B------:R-:W-:Y:S01]  /*7b20*/  MOV R10, R189 ;  /* 0x000000bd000a7202 */ /* 0x000fe20000000f00 */
[----:B------:R-:W-:Y:S06]  /*7b30*/  BRA `(.L_x_6804) ;  /* 0xffffffac00b87947 */ /* 0x000fec000383ffff */
.L_x_6805:
        /* <DEDUP_REMOVED lines=12> */
.L_x_13957:


//--------------------- .text._ZN10layer_norm22ln_bwd_finalize_kernelINS_22Kernel_traits_finalizeILj4096Ef13__nv_bfloat16fS2_fjLb1ELj1024ELj4ENS_18Kernel_traits_baseILj4096EfS2_fS2_fjLj1024EEEEELb1ELb1EEEvNS_9BwdParamsE --------------------------
	.section	.text._ZN10layer_norm22ln_bwd_finalize_kernelINS_22Kernel_traits_finalizeILj4096Ef13__nv_bfloat16fS2_fjLb1ELj1024ELj4ENS_18Kernel_traits_baseILj4096EfS2_fS2_fjLj1024EEEEELb1ELb1EEEvNS_9BwdParamsE,"ax",@progbits
	.align	128
        .global         _ZN10layer_norm22ln_bwd_finalize_kernelINS_22Kernel_traits_finalizeILj4096Ef13__nv_bfloat16fS2_fjLb1ELj1024ELj4ENS_18Kernel_traits_baseILj4096EfS2_fS2_fjLj1024EEEEELb1ELb1EEEvNS_9BwdParamsE
        .type           _ZN10layer_norm22ln_bwd_finalize_kernelINS_22Kernel_traits_finalizeILj4096Ef13__nv_bfloat16fS2_fjLb1ELj1024ELj4ENS_18Kernel_traits_baseILj4096EfS2_fS2_fjLj1024EEEEELb1ELb1EEEvNS_9BwdParamsE,@function
        .size           _ZN10layer_norm22ln_bwd_finalize_kernelINS_22Kernel_traits_finalizeILj4096Ef13__nv_bfloat16fS2_fjLb1ELj1024ELj4ENS_18Kernel_traits_baseILj4096EfS2_fS2_fjLj1024EEEEELb1ELb1EEEvNS_9BwdParamsE,(.L_x_13958 - _ZN10layer_norm22ln_bwd_finalize_kernelINS_22Kernel_traits_finalizeILj4096Ef13__nv_bfloat16fS2_fjLb1ELj1024ELj4ENS_18Kernel_traits_baseILj4096EfS2_fS2_fjLj1024EEEEELb1ELb1EEEvNS_9BwdParamsE)
        .other          _ZN10layer_norm22ln_bwd_finalize_kernelINS_22Kernel_traits_finalizeILj4096Ef13__nv_bfloat16fS2_fjLb1ELj1024ELj4ENS_18Kernel_traits_baseILj4096EfS2_fS2_fjLj1024EEEEELb1ELb1EEEvNS_9BwdParamsE,@"STO_CUDA_ENTRY STV_DEFAULT"
_ZN10layer_norm22ln_bwd_finalize_kernelINS_22Kernel_traits_finalizeILj4096Ef13__nv_bfloat16fS2_fjLb1ELj1024ELj4ENS_18Kernel_traits_baseILj4096EfS2_fS2_fjLj1024EEEEELb1ELb1EEEvNS_9BwdParamsE:
.text._ZN10layer_norm22ln_bwd_finalize_kernelINS_22Kernel_traits_finalizeILj4096Ef13__nv_bfloat16fS2_fjLb1ELj1024ELj4ENS_18Kernel_traits_baseILj4096EfS2_fS2_fjLj1024EEEEELb1ELb1EEEvNS_9BwdParamsE:
        /* <DEDUP_REMOVED lines=25> */
.L_x_6817:
        /* <DEDUP_REMOVED lines=33> */
.L_x_6810:
        /* <DEDUP_REMOVED lines=49> */
.L_x_6809:
[----:B------:R-:W-:Y:S05]  /*06b0*/  BSYNC B1 ;  /* 0x0000000000017941 */ /* 0x000fea0003800000 */
.L_x_6808:
        /* <DEDUP_REMOVED lines=32> */
.L_x_6812:
[----:B------:R-:W-:Y:S05]  /*08c0*/  BSYNC B1 ;  /* 0x0000000000017941 */ /* 0x000fea0003800000 */
.L_x_6811:
        /* <DEDUP_REMOVED lines=16> */
.L_x_6807:
[----:B------:R-:W-:Y:S05]  /*09d0*/  BSYNC B0 ;  /* 0x0000000000007941 */ /* 0x000fea0003800000 */
.L_x_6806:
        /* <DEDUP_REMOVED lines=40> */
.L_x_6833:
        /* <DEDUP_REMOVED lines=8> */
.L_x_6813:
        /* <DEDUP_REMOVED lines=18> */
.L_x_6816:
[----:B------:R-:W-:Y:S05]  /*0e00*/  BSYNC B0 ;  /* 0x0000000000007941 */ /* 0x000fea0003800000 */
.L_x_6815:
[C---:B------:R-:W-:Y:S01]  /*0e10*/  ISETP.GT.U32.AND P1, PT, R4.reuse, -0x1001, PT ;  /* 0xffffefff0400780c */ /* 0x040fe20003f24070 */
[----:B------:R-:W-:Y:S01]  /*0e20*/  VIADD R4, R4, 0x1000 ;  /* 0x0000100004047836 */ /* 0x000fe20000000000 */
[----:B------:R-:W-:-:S11]  /*0e30*/  IADD3 R5, R5, 0x800, RZ ;  /* 0x0000080005057810 */ /* 0x000fd60007ffe0ff */
[----:B------:R-:W-:Y:S05]  /*0e40*/  @P1 BRA `(.L_x_6817) ;  /* 0xfffffff000d01947 */ /* 0x000fea000383ffff */
[----:B------:R-:W-:Y:S05]  /*0e50*/  EXIT ;  /* 0x000000000000794d */ /* 0x000fea0003800000 */
.L_x_6814:
[----:B------:R-:W-:Y:S01]  /*0e60*/  HFMA2.MMA R22, -RZ, RZ, 0, 5.9604644775390625e-08 ;  /* 0x00000001ff167435 */ /* 0x000fe200000001ff */
[----:B---3--:R-:W-:Y:S02]  /*0e70*/  MOV R23, R8 ;  /* 0x0000000800177202 */ /* 0x008fe40000000f00 */
[----:B------:R-:W-:Y:S02]  /*0e80*/  MOV R25, 0x1f ;  /* 0x0000001f00197802 */ /* 0x000fe40000000f00 */
[----:B------:R-:W-:-:S07]  /*0e90*/  MOV R20, 0xffffffff ;  /* 0xffffffff00147802 */ /* 0x000fce0000000f00 */
[----:B012---:R-:W-:Y:S05]  /*0ea0*/  WARPSYNC.COLLECTIVE R20, `(.L_x_6818) ;  /* 0x0000000014087348 */ /* 0x007fea0003c00000 */
[----:B------:R3:W4:Y:S02]  /*0eb0*/  SHFL.BFLY P2, R21, R23, R22, R25 ;  /* 0x0c00001617157389 */ /* 0x0007240000040019 */
[----:B01234-:R-:W-:Y:S01]  /*0ec0*/  ENDCOLLECTIVE ;  /* 0x000000000000791b */ /* 0x01ffe20003800000 */
.L_x_6818:
[----:B------:R-:W-:Y:S01]  /*0ed0*/  HFMA2.MMA R22, -RZ, RZ, 0, 1.1920928955078125e-07 ;  /* 0x00000002ff167435 */ /* 0x000fe200000001ff */
[----:B------:R-:W-:-:S05]  /*0ee0*/  MOV R9, R21 ;  /* 0x0000001500097202 */ /* 0x000fca0000000f00 */
[----:B------:R-:W-:-:S05]  /*0ef0*/  FADD.FTZ R9, R8, R9 ;  /* 0x0000000908097221 */ /* 0x000fca0000010000 */
[----:B------:R-:W-:-:S07]  /*0f00*/  MOV R23, R9 ;  /* 0x0000000900177202 */ /* 0x000fce0000000f00 */
[----:B------:R-:W-:Y:S05]  /*0f10*/  WARPSYNC.COLLECTIVE R20, `(.L_x_6819) ;  /* 0x0000000014087348 */ /* 0x000fea0003c00000 */
[----:B------:R0:W1:Y:S02]  /*0f20*/  SHFL.BFLY P2, R21, R23, R22, R25 ;  /* 0x0c00001617157389 */ /* 0x0000640000040019 */
[----:B01----:R-:W-:Y:S01]  /*0f30*/  ENDCOLLECTIVE ;  /* 0x000000000000791b */ /* 0x003fe20003800000 */
.L_x_6819:
[----:B------:R-:W-:Y:S01]  /*0f40*/  HFMA2.MMA R22, -RZ, RZ, 0, 2.384185791015625e-07 ;  /* 0x00000004ff167435 */ /* 0x000fe200000001ff */
[----:B------:R-:W-:-:S04]  /*0f50*/  IMAD.MOV.U32 R12, RZ, RZ, R21 ;  /* 0x000000ffff0c7224 */ /* 0x000fc800078e0015 */
[----:B------:R-:W-:-:S05]  /*0f60*/  FADD.FTZ R12, R9, R12 ;  /* 0x0000000c090c7221 */ /* 0x000fca0000010000 */
[----:B------:R-:W-:-:S07]  /*0f70*/  MOV R23, R12 ;  /* 0x0000000c00177202 */ /* 0x000fce0000000f00 */
[----:B------:R-:W-:Y:S05]  /*0f80*/  WARPSYNC.COLLECTIVE R20, `(.L_x_6820) ;  /* 0x0000000014087348 */ /* 0x000fea0003c00000 */
[----:B------:R0:W1:Y:S02]  /*0f90*/  SHFL.BFLY P2, R21, R23, R22, R25 ;  /* 0x0c00001617157389 */ /* 0x0000640000040019 */
[----:B01----:R-:W-:Y:S01]  /*0fa0*/  ENDCOLLECTIVE ;  /* 0x000000000000791b */ /* 0x003fe20003800000 */
.L_x_6820:
[----:B------:R-:W-:Y:S01]  /*0fb0*/  HFMA2.MMA R22, -RZ, RZ, 0, 4.76837158203125e-07 ;  /* 0x00000008ff167435 */ /* 0x000fe200000001ff */
[----:B------:R-:W-:-:S05]  /*0fc0*/  MOV R13, R21 ;  /* 0x00000015000d7202 */ /* 0x000fca0000000f00 */
[----:B------:R-:W-:-:S05]  /*0fd0*/  FADD.FTZ R13, R12, R13 ;  /* 0x0000000d0c0d7221 */ /* 0x000fca0000010000 */
[----:B------:R-:W-:-:S07]  /*0fe0*/  MOV R23, R13 ;  /* 0x0000000d00177202 */ /* 0x000fce0000000f00 */
[----:B------:R-:W-:Y:S05]  /*0ff0*/  WARPSYNC.COLLECTIVE R20, `(.L_x_6821) ;  /* 0x0000000014087348 */ /* 0x000fea0003c00000 */
[----:B------:R0:W1:Y:S02]  /*1000*/  SHFL.BFLY P2, R21, R23, R22, R25 ;  /* 0x0c00001617157389 */ /* 0x0000640000040019 */
[----:B01----:R-:W-:Y:S01]  /*1010*/  ENDCOLLECTIVE ;  /* 0x000000000000791b */ /* 0x003fe20003800000 */
.L_x_6821:
[----:B------:R-:W-:Y:S01]  /*1020*/  HFMA2.MMA R22, -RZ, RZ, 0, 9.5367431640625e-07 ;  /* 0x00000010ff167435 */ /* 0x000fe200000001ff */
[----:B------:R-:W-:-:S05]  /*1030*/  MOV R8, R21 ;  /* 0x0000001500087202 */ /* 0x000fca0000000f00 */
[----:B------:R-:W-:-:S05]  /*1040*/  FADD.FTZ R9, R13, R8 ;  /* 0x000000080d097221 */ /* 0x000fca0000010000 */
[----:B------:R-:W-:-:S07]  /*1050*/  MOV R23, R9 ;  /* 0x0000000900177202 */ /* 0x000fce0000000f00 */
[----:B------:R-:W-:Y:S05]  /*1060*/  WARPSYNC.COLLECTIVE R20, `(.L_x_6822) ;  /* 0x0000000014087348 */ /* 0x000fea0003c00000 */
[----:B------:R0:W1:Y:S02]  /*1070*/  SHFL.BFLY P2, R21, R23, R22, R25 ;  /* 0x0c00001617157389 */ /* 0x0000640000040019 */
[----:B01----:R-:W-:Y:S01]  /*1080*/  ENDCOLLECTIVE ;  /* 0x000000000000791b */ /* 0x003fe20003800000 */
.L_x_6822:
[----:B------:R-:W-:Y:S01]  /*1090*/  HFMA2.MMA R22, -RZ, RZ, 0, 5.9604644775390625e-08 ;  /* 0x00000001ff167435 */ /* 0x000fe200000001ff */
[----:B------:R-:W-:Y:S01]  /*10a0*/  IMAD.MOV.U32 R23, RZ, RZ, R11 ;  /* 0x000000ffff177224 */ /* 0x000fe200078e000b */
[----:B------:R-:W-:-:S09]  /*10b0*/  MOV R8, R21 ;  /* 0x0000001500087202 */ /* 0x000fd20000000f00 */
[----:B------:R-:W-:Y:S05]  /*10c0*/  WARPSYNC.COLLECTIVE R20, `(.L_x_6823) ;  /* 0x0000000014087348 */ /* 0x000fea0003c00000 */
[----:B------:R0:W1:Y:S02]  /*10d0*/  SHFL.BFLY P2, R21, R23, R22, R25 ;  /* 0x0c00001617157389 */ /* 0x0000640000040019 */
[----:B01----:R-:W-:Y:S01]  /*10e0*/  ENDCOLLECTIVE ;  /* 0x000000000000791b */ /* 0x003fe20003800000 */
.L_x_6823:
[----:B------:R-:W-:Y:S01]  /*10f0*/  HFMA2.MMA R22, -RZ, RZ, 0, 1.1920928955078125e-07 ;  /* 0x00000002ff167435 */ /* 0x000fe200000001ff */
[----:B------:R-:W-:-:S05]  /*1100*/  MOV R12, R21 ;  /* 0x00000015000c7202 */ /* 0x000fca0000000f00 */
[----:B------:R-:W-:-:S05]  /*1110*/  FADD.FTZ R14, R11, R12 ;  /* 0x0000000c0b0e7221 */ /* 0x000fca0000010000 */
[----:B------:R-:W-:-:S07]  /*1120*/  MOV R23, R14 ;  /* 0x0000000e00177202 */ /* 0x000fce0000000f00 */
[----:B------:R-:W-:Y:S05]  /*1130*/  WARPSYNC.COLLECTIVE R20, `(.L_x_6824) ;  /* 0x0000000014087348 */ /* 0x000fea0003c00000 */
[----:B------:R0:W1:Y:S02]  /*1140*/  SHFL.BFLY P2, R21, R23, R22, R25 ;  /* 0x0c00001617157389 */ /* 0x0000640000040019 */
[----:B01----:R-:W-:Y:S01]  /*1150*/  ENDCOLLECTIVE ;  /* 0x000000000000791b */ /* 0x003fe20003800000 */
.L_x_6824:
[----:B------:R-:W-:Y:S01]  /*1160*/  HFMA2.MMA R22, -RZ, RZ, 0, 2.384185791015625e-07 ;  /* 0x00000004ff167435 */ /* 0x000fe200000001ff */
[----:B------:R-:W-:-:S05]  /*1170*/  MOV R13, R21 ;  /* 0x00000015000d7202 */ /* 0x000fca0000000f00 */
[----:B------:R-:W-:-:S05]  /*1180*/  FADD.FTZ R15, R14, R13 ;  /* 0x0000000d0e0f7221 */ /* 0x000fca0000010000 */
[----:B------:R-:W-:-:S07]  /*1190*/  MOV R23, R15 ;  /* 0x0000000f00177202 */ /* 0x000fce0000000f00 */
[----:B------:R-:W-:Y:S05]  /*11a0*/  WARPSYNC.COLLECTIVE R20, `(.L_x_6825) ;  /* 0x0000000014087348 */ /* 0x000fea0003c00000 */
[----:B------:R0:W1:Y:S02]  /*11b0*/  SHFL.BFLY P2, R21, R23, R22, R25 ;  /* 0x0c00001617157389 */ /* 0x0000640000040019 */
[----:B01----:R-:W-:Y:S01]  /*11c0*/  ENDCOLLECTIVE ;  /* 0x000000000000791b */ /* 0x003fe20003800000 */
.L_x_6825:
[----:B------:R-:W-:Y:S01]  /*11d0*/  IMAD.MOV.U32 R22, RZ, RZ, 0x8 ;  /* 0x00000008ff167424 */ /* 0x000fe200078e00ff */
[----:B------:R-:W-:-:S05]  /*11e0*/  MOV R16, R21 ;  /* 0x0000001500107202 */ /* 0x000fca0000000f00 */
[----:B------:R-:W-:-:S05]  /*11f0*/  FADD.FTZ R16, R15, R16 ;  /* 0x000000100f107221 */ /* 0x000fca0000010000 */
[----:B------:R-:W-:-:S07]  /*1200*/  MOV R23, R16 ;  /* 0x0000001000177202 */ /* 0x000fce0000000f00 */
[----:B------:R-:W-:Y:S05]  /*1210*/  WARPSYNC.COLLECTIVE R20, `(.L_x_6826) ;  /* 0x0000000014087348 */ /* 0x000fea0003c00000 */
[----:B------:R0:W1:Y:S02]  /*1220*/  SHFL.BFLY P2, R21, R23, R22, R25 ;  /* 0x0c00001617157389 */ /* 0x0000640000040019 */
[----:B01----:R-:W-:Y:S01]  /*1230*/  ENDCOLLECTIVE ;  /* 0x000000000000791b */ /* 0x003fe20003800000 */
.L_x_6826:
[----:B------:R-:W-:Y:S01]  /*1240*/  HFMA2.MMA R22, -RZ, RZ, 0, 9.5367431640625e-07 ;  /* 0x00000010ff167435 */ /* 0x000fe200000001ff */
[----:B------:R-:W-:-:S05]  /*1250*/  MOV R11, R21 ;  /* 0x00000015000b7202 */ /* 0x000fca0000000f00 */
[----:B------:R-:W-:-:S05]  /*1260*/  FADD.FTZ R11, R16, R11 ;  /* 0x0000000b100b7221 */ /* 0x000fca0000010000 */
[----:B------:R-:W-:-:S07]  /*1270*/  MOV R23, R11 ;  /* 0x0000000b00177202 */ /* 0x000fce0000000f00 */
[----:B------:R-:W-:Y:S05]  /*1280*/  WARPSYNC.COLLECTIVE R20, `(.L_x_6827) ;  /* 0x0000000014087348 */ /* 0x000fea0003c00000 */
[----:B------:R0:W1:Y:S02]  /*1290*/  SHFL.BFLY P2, R21, R23, R22, R25 ;  /* 0x0c00001617157389 */ /* 0x0000640000040019 */
[----:B01----:R-:W-:Y:S01]  /*12a0*/  ENDCOLLECTIVE ;  /* 0x000000000000791b */ /* 0x003fe20003800000 */
.L_x_6827:
[----:B------:R-:W-:Y:S01]  /*12b0*/  HFMA2.MMA R22, -RZ, RZ, 0, 5.9604644775390625e-08 ;  /* 0x00000001ff167435 */ /* 0x000fe200000001ff */
[----:B------:R-:W-:Y:S02]  /*12c0*/  MOV R23, R10 ;  /* 0x0000000a00177202 */ /* 0x000fe40000000f00 */
[----:B------:R-:W-:-:S08]  /*12d0*/  MOV R12, R21 ;  /* 0x00000015000c7202 */ /* 0x000fd00000000f00 */
[----:B------:R-:W-:Y:S05]  /*12e0*/  WARPSYNC.COLLECTIVE R20, `(.L_x_6828) ;  /* 0x0000000014087348 */ /* 0x000fea0003c00000 */
[----:B------:R0:W1:Y:S02]  /*12f0*/  SHFL.BFLY P2, R21, R23, R22, R25 ;  /* 0x0c00001617157389 */ /* 0x0000640000040019 */
[----:B01----:R-:W-:Y:S01]  /*1300*/  ENDCOLLECTIVE ;  /* 0x000000000000791b */ /* 0x003fe20003800000 */
.L_x_6828:
[----:B------:R-:W-:Y:S01]  /*1310*/  HFMA2.MMA R22, -RZ, RZ, 0, 1.1920928955078125e-07 ;  /* 0x00000002ff167435 */ /* 0x000fe200000001ff */
[----:B------:R-:W-:-:S05]  /*1320*/  MOV R13, R21 ;  /* 0x00000015000d7202 */ /* 0x000fca0000000f00 */
[----:B------:R-:W-:-:S05]  /*1330*/  FADD.FTZ R17, R10, R13 ;  /* 0x0000000d0a117221 */ /* 0x000fca0000010000 */
[----:B------:R-:W-:-:S07]  /*1340*/  MOV R23, R17 ;  /* 0x0000001100177202 */ /* 0x000fce0000000f00 */
[----:B------:R-:W-:Y:S05]  /*1350*/  WARPSYNC.COLLECTIVE R20, `(.L_x_6829) ;  /* 0x0000000014087348 */ /* 0x000fea0003c00000 */
[----:B------:R0:W1:Y:S02]  /*1360*/  SHFL.BFLY P2, R21, R23, R22, R25 ;  /* 0x0c00001617157389 */ /* 0x0000640000040019 */
[----:B01----:R-:W-:Y:S01]  /*1370*/  ENDCOLLECTIVE ;  /* 0x000000000000791b */ /* 0x003fe20003800000 */
.L_x_6829:
[----:B------:R-:W-:Y:S01]  /*1380*/  HFMA2.MMA R22, -RZ, RZ, 0, 2.384185791015625e-07 ;  /* 0x00000004ff167435 */ /* 0x000fe200000001ff */
[----:B------:R-:W-:-:S04]  /*1390*/  IMAD.MOV.U32 R16, RZ, RZ, R21 ;  /* 0x000000ffff107224 */ /* 0x000fc800078e0015 */
[----:B------:R-:W-:-:S05]  /*13a0*/  FADD.FTZ R18, R17, R16 ;  /* 0x0000001011127221 */ /* 0x000fca0000010000 */
[----:B------:R-:W-:-:S07]  /*13b0*/  MOV R23, R18 ;  /* 0x0000001200177202 */ /* 0x000fce0000000f00 */
[----:B------:R-:W-:Y:S05]  /*13c0*/  WARPSYNC.COLLECTIVE R20, `(.L_x_6830) ;  /* 0x0000000014087348 */ /* 0x000fea0003c00000 */
[----:B------:R0:W1:Y:S02]  /*13d0*/  SHFL.BFLY P2, R21, R23, R22, R25 ;  /* 0x0c00001617157389 */ /* 0x0000640000040019 */
[----:B01----:R-:W-:Y:S01]  /*13e0*/  ENDCOLLECTIVE ;  /* 0x000000000000791b */ /* 0x003fe20003800000 */
.L_x_6830:
[----:B------:R-:W-:Y:S01]  /*13f0*/  HFMA2.MMA R22, -RZ, RZ, 0, 4.76837158203125e-07 ;  /* 0x00000008ff167435 */ /* 0x000fe200000001ff */
[----:B------:R-:W-:-:S05]  /*1400*/  MOV R19, R21 ;  /* 0x0000001500137202 */ /* 0x000fca0000000f00 */
[----:B------:R-:W-:-:S05]  /*1410*/  FADD.FTZ R19, R18, R19 ;  /* 0x0000001312137221 */ /* 0x000fca0000010000 */
[----:B------:R-:W-:-:S07]  /*1420*/  MOV R23, R19 ;  /* 0x0000001300177202 */ /* 0x000fce0000000f00 */
[----:B------:R-:W-:Y:S05]  /*1430*/  WARPSYNC.COLLECTIVE R20, `(.L_x_6831) ;  /* 0x0000000014087348 */ /* 0x000fea0003c00000 */
[----:B------:R0:W1:Y:S02]  /*1440*/  SHFL.BFLY P2, R21, R23, R22, R25 ;  /* 0x0c00001617157389 */ /* 0x0000640000040019 */
[----:B01----:R-:W-:Y:S01]  /*1450*/  ENDCOLLECTIVE ;  /* 0x000000000000791b */ /* 0x003fe20003800000 */
.L_x_6831:
[----:B------:R-:W-:Y:S01]  /*1460*/  HFMA2.MMA R22, -RZ, RZ, 0, 9.5367431640625e-07 ;  /* 0x00000010ff167435 */ /* 0x000fe200000001ff */
[----:B------:R-:W-:-:S05]  /*1470*/  MOV R10, R21 ;  /* 0x00000015000a7202 */ /* 0x000fca0000000f00 */
[----:B------:R-:W-:-:S05]  /*1480*/  FADD.FTZ R10, R19, R10 ;  /* 0x0000000a130a7221 */ /* 0x000fca0000010000 */
[----:B------:R-:W-:-:S07]  /*1490*/  MOV R23, R10 ;  /* 0x0000000a00177202 */ /* 0x000fce0000000f00 */
[----:B------:R-:W-:Y:S05]  /*14a0*/  WARPSYNC.COLLECTIVE R20, `(.L_x_6832) ;  /* 0x0000000014087348 */ /* 0x000fea0003c00000 */
[----:B------:R0:W1:Y:S02]  /*14b0*/  SHFL.BFLY P2, R21, R23, R22, R25 ;  /* 0x0c00001617157389 */ /* 0x0000640000040019 */
[----:B01----:R-:W-:Y:S01]  /*14c0*/  ENDCOLLECTIVE ;  /* 0x000000000000791b */ /* 0x003fe20003800000 */
.L_x_6832:
[----:B------:R-:W-:Y:S01]  /*14d0*/  MOV R15, R21 ;  /* 0x00000015000f7202 */ /* 0x000fe20000000f00 */
[----:B------:R-:W-:Y:S06]  /*14e0*/  BRA `(.L_x_6833) ;  /* 0xfffffff400dc7947 */ /* 0x000fec000383ffff */
.L_x_6834:
        /* <DEDUP_REMOVED lines=9> */
.L_x_13958:


//--------------------- .text._ZN10layer_norm13ln_bwd_kernelINS_13Kernel_traitsIf13__nv_bfloat16fS2_fjLj4096ELj1ELj1ELj4ELj16ENS_18Kernel_traits_baseILj4096EfS2_fS2_fjLj128EEEEELb1ELb1ELb1ELb1EEEvNS_9BwdParamsE --------------------------
	.section	.text._ZN10layer_norm13ln_bwd_kernelINS_13Kernel_traitsIf13__nv_bfloat16fS2_fjLj4096ELj1ELj1ELj4ELj16ENS_18Kernel_traits_baseILj4096EfS2_fS2_fjLj128EEEEELb1ELb1ELb1ELb1EEEvNS_9BwdParamsE,"ax",@progbits
	.align	128
        .global         _ZN10layer_norm13ln_bwd_kernelINS_13Kernel_traitsIf13__nv_bfloat16fS2_fjLj4096ELj1ELj1ELj4ELj16ENS_18Kernel_traits_baseILj4096EfS2_fS2_fjLj128EEEEELb1ELb1ELb1ELb1EEEvNS_9BwdParamsE
        .type           _ZN10layer_norm13ln_bwd_kernelINS_13Kernel_traitsIf13__nv_bfloat16fS2_fjLj4096ELj1ELj1ELj4ELj16ENS_18Kernel_traits_baseILj4096EfS2_fS2_fjLj128EEEEELb1ELb1ELb1ELb1EEEvNS_9BwdParamsE,@function
        .size           _ZN10layer_norm13ln_bwd_kernelINS_13Kernel_traitsIf13__nv_bfloat16fS2_fjLj4096ELj1ELj1ELj4ELj16ENS_18Kernel_traits_baseILj4096EfS2_fS2_fjLj128EEEEELb1ELb1ELb1ELb1EEEvNS_9BwdParamsE,(.L_x_13959 - _ZN10layer_norm13ln_bwd_kernelINS_13Kernel_traitsIf13__nv_bfloat16fS2_fjLj4096ELj1ELj1ELj4ELj16ENS_18Kernel_traits_baseILj4096EfS2_fS2_fjLj128EEEEELb1ELb1ELb1ELb1EEEvNS_9BwdParamsE)
        .other          _ZN10layer_norm13ln_bwd_kernelINS_13Kernel_traitsIf13__nv_bfloat16fS2_fjLj4096ELj1ELj1ELj4ELj16ENS_18Kernel_traits_baseILj4096EfS2_fS2_fjLj128EEEEELb1ELb1ELb1ELb1EEEvNS_9BwdParamsE,@"STO_CUDA_ENTRY STV_DEFAULT"
_ZN10layer_norm13ln_bwd_kernelINS_13Kernel_traitsIf13__nv_bfloat16fS2_fjLj4096ELj1ELj1ELj4ELj16ENS_18Kernel_traits_baseILj4096EfS2_fS2_fjLj128EEEEELb1ELb1ELb1ELb1EEEvNS_9BwdParamsE:
.text._ZN10layer_norm13ln_bwd_kernelINS_13Kernel_traitsIf13__nv_bfloat16fS2_fjLj4096ELj1ELj1ELj4ELj16ENS_18Kernel_traits_baseILj4096EfS2_fS2_fjLj128EEEEELb1ELb1ELb1ELb1EEEvNS_9BwdParamsE:
        /* <DEDUP_REMOVED lines=63> */
.L_x_6835:
        /* <DEDUP_REMOVED lines=94> */
[----:B------:R0:W-:Y:S02]  /*09d0*/  STL.64 [R1+0x28], R10 ;  /* 0x0000280a01007387 */ /* 0x0001e40000100a00 */
.L_x_6975:
[----:B------:R-:W1:Y:S08]  /*09e0*/  LDC.64 R2, c[0x0][0x288] ;  /* 0x0000a200ff027b82 */ /* 0x000e700000000a00 */
[----:B0-----:R-:W0:Y:S08]  /*09f0*/  LDC.64 R16, c[0x0][0x280] ;  /* 0x0000a000ff107b82 */ /* 0x001e300000000a00 */
[----:B------:R-:W2:Y:S01]  /*0a00*/  LDC R193, c[0x0][0x218] ;  /* 0x00008600ffc17b82 */ /* 0x000ea20000000800 */
[----:B-1----:R-:W-:-:S07]  /*0a10*/  IMAD.WIDE R2, R6, 0x4, R2 ;  /* 0x0000000406027825 */ /* 0x002fce00078e0202 */
[----:B------:R-:W1:Y:S01]  /*0a20*/  LDC.64 R4, c[0x0][0x258] ;  /* 0x00009600ff047b82 */ /* 0x000e620000000a00 */
[----:B------:R0:W3:Y:S01]  /*0a30*/  LDG.E R192, desc[UR4][R2.64] ;  /* 0x0000000402c07981 */ /* 0x0000e2000c1e1900 */
[----:B------:R-:W4:Y:S06]  /*0a40*/  S2R R20, SR_TID.X ;  /* 0x0000000000147919 */ /* 0x000f2c0000002100 */
[----:B------:R-:W4:Y:S01]  /*0a50*/  LDC.64 R18, c[0x0][0x250] ;  /* 0x00009400ff127b82 */ /* 0x000f220000000a00 */
[----:B0-----:R-:W-:-:S07]  /*0a60*/  IMAD.WIDE R2, R6, 0x4, R16 ;  /* 0x0000000406027825 */ /* 0x001fce00078e0210 */
[----:B------:R-:W0:Y:S01]  /*0a70*/  LDC.64 R16, c[0x0][0x2c8] ;  /* 0x0000b200ff107b82 */ /* 0x000e220000000a00 */
[----:B-----5:R2:W5:Y:S01]  /*0a80*/  LDG.E R7, desc[UR4][R2.64] ;  /* 0x0000000402077981 */ /* 0x020562000c1e1900 */
[----:B-1----:R-:W-:-:S04]  /*0a90*/  IMAD.WIDE R4, R6, 0x4, R4 ;  /* 0x0000000406047825 */ /* 0x002fc800078e0204 */
[----:B--2---:R-:W-:Y:S02]  /*0aa0*/  IMAD R2, R6, R193, RZ ;  /* 0x000000c106027224 */ /* 0x004fe400078e02ff */
[----:B------:R1:W5:Y:S03]  /*0ab0*/  LDG.E R5, desc[UR4][R4.64] ;  /* 0x0000000404057981 */ /* 0x000366000c1e1900 */
[----:B------:R-:W-:-:S04]  /*0ac0*/  SHF.R.S32.HI R3, RZ, 0x1f, R2 ;  /* 0x0000001fff037819 */ /* 0x000fc80000011402 */
[----:B-1----:R-:W-:Y:S02]  /*0ad0*/  LEA.HI R4, R3, R2, RZ, 0x3 ;  /* 0x0000000203047211 */ /* 0x002fe400078f18ff */
[----:B----4-:R-:W-:-:S04]  /*0ae0*/  LOP3.LUT R250, R20, 0x7f, RZ, 0xc0, !PT ;  /* 0x0000007f14fa7812 */ /* 0x010fc800078ec0ff */
[----:B------:R-:W-:-:S04]  /*0af0*/  LEA.HI.SX32 R4, R4, R250, 0x1d ;  /* 0x000000fa04047211 */ /* 0x000fc800078feaff */
[C---:B------:R-:W-:Y:S01]  /*0b00*/  IADD3 R196, R4.reuse, 0x180, RZ ;  /* 0x0000018004c47810 */ /* 0x040fe20007ffe0ff */
[----:B------:R-:W-:-:S05]  /*0b10*/  VIADD R199, R4, 0x100 ;  /* 0x0000010004c77836 */ /* 0x000fca0000000000 */
[----:B------:R1:W-:Y:S04]  /*0b20*/  STL [R1+0x8], R199 ;  /* 0x000008c701007387 */ /* 0x0003e80000100800 */
[----:B------:R1:W-:Y:S01]  /*0b30*/  STL [R1+0xc], R196 ;  /* 0x00000cc401007387 */ /* 0x0003e20000100800 */
[----:B------:R-:W-:Y:S01]  /*0b40*/  IMAD.WIDE R2, R6, 0x4, R18 ;  /* 0x0000000406027825 */ /* 0x000fe200078e0212 */
[----:B------:R-:W-:Y:S01]  /*0b50*/  IADD3 R228, R4, 0x80, RZ ;  /* 0x0000008004e47810 */ /* 0x000fe20007ffe0ff */
[----:B------:R-:W-:Y:S02]  /*0b60*/  BSSY B0, `(.L_x_6837) ;  /* 0x00001b1000007945 */ /* 0x000fe40003800000 */
[----:B------:R-:W-:Y:S02]  /*0b70*/  VIADD R6, R6, UR10 ;  /* 0x0000000a06067c36 */ /* 0x000fe40008000000 */
[----:B0-----:R-:W-:-:S03]  /*0b80*/  IMAD.WIDE.U32 R22, R4, 0x20, R16 ;  /* 0x0000002004167825 */ /* 0x001fc600078e0010 */
[----:B------:R-:W-:Y:S01]  /*0b90*/  ISETP.GE.AND P4, PT, R6, UR11, PT ;  /* 0x0000000b06007c0c */ /* 0x000fe2000bf86270 */
[----:B------:R-:W-:-:S04]  /*0ba0*/  IMAD.WIDE.U32 R20, R228, 0x20, R16 ;  /* 0x00000020e4147825 */ /* 0x000fc800078e0010 */
[----:B------:R-:W-:-:S04]  /*0bb0*/  IMAD.WIDE.U32 R18, R199, 0x20, R16 ;  /* 0x00000020c7127825 */ /* 0x000fc800078e0010 */
[----:B------:R-:W-:Y:S01]  /*0bc0*/  IMAD.WIDE.U32 R16, R196, 0x20, R16 ;  /* 0x00000020c4107825 */ /* 0x000fe200078e0010 */
[----:B---3--:R-:W-:-:S13]  /*0bd0*/  ISETP.GT.AND P5, PT, R192, RZ, PT ;  /* 0x000000ffc000720c */ /* 0x008fda0003fa4270 */
[----:B-1----:R-:W-:Y:S05]  /*0be0*/  @P5 BRA `(.L_x_6838) ;  /* 0x0000000000885947 */ /* 0x002fea0003800000 */
[----:B------:R-:W-:Y:S01]  /*0bf0*/  IMAD.U32 R3, RZ, RZ, UR18 ;  /* 0x00000012ff037e24 */ /* 0x000fe2000f8e00ff */
[----:B------:R-:W-:Y:S01]  /*0c00*/  MOV R2, UR19 ;  /* 0x0000001300027c02 */ /* 0x000fe20008000f00 */
[----:B------:R-:W0:Y:S01]  /*0c10*/  LDC.64 R194, c[0x0][0x240] ;  /* 0x00009000ffc27b82 */ /* 0x000e220000000a00 */
[----:B-----5:R-:W-:Y:S02]  /*0c20*/  ISETP.GE.AND P3, PT, R7, 0x1, PT ;  /* 0x000000010700780c */ /* 0x020fe40003f66270 */
[----:B------:R-:W-:-:S04]  /*0c30*/  ISETP.NE.U32.AND P0, PT, R3, RZ, PT ;  /* 0x000000ff0300720c */ /* 0x000fc80003f05070 */
[----:B------:R-:W-:-:S13]  /*0c40*/  ISETP.NE.AND.EX P0, PT, R2, RZ, PT, P0 ;  /* 0x000000ff0200720c */ /* 0x000fda0003f05300 */
[----:B------:R-:W5:Y:S04]  /*0c50*/  @P0 LDG.E.128 R36, desc[UR4][R18.64] ;  /* 0x0000000412240981 */ /* 0x000f68000c1e1d00 */
[----:B------:R1:W5:Y:S04]  /*0c60*/  @P0 LDG.E.128 R32, desc[UR4][R18.64+0x10] ;  /* 0x0000100412200981 */ /* 0x000368000c1e1d00 */
[----:B------:R-:W5:Y:S04]  /*0c70*/  @P0 LDG.E.128 R44, desc[UR4][R20.64] ;  /* 0x00000004142c0981 */ /* 0x000f68000c1e1d00 */
[----:B------:R2:W5:Y:S01]  /*0c80*/  @P0 LDG.E.128 R40, desc[UR4][R20.64+0x10] ;  /* 0x0000100414280981 */ /* 0x000562000c1e1d00 */
[----:B-1----:R-:W-:-:S03]  /*0c90*/  @P3 VIADD R18, R7, 0xffffffff ;  /* 0xffffffff07123836 */ /* 0x002fc60000000000 */
[----:B------:R-:W5:Y:S01]  /*0ca0*/  @P0 LDG.E.128 R28, desc[UR4][R16.64] ;  /* 0x00000004101c0981 */ /* 0x000f62000c1e1d00 */
[----:B------:R-:W-:-:S03]  /*0cb0*/  @P3 IMAD R18, R18, R193, RZ ;  /* 0x000000c112123224 */ /* 0x000fc600078e02ff */
[----:B------:R0:W5:Y:S02]  /*0cc0*/  @P0 LDG.E.128 R24, desc[UR4][R16.64+0x10] ;  /* 0x0000100410180981 */ /* 0x000164000c1e1d00 */
[----:B------:R-:W-:Y:S02]  /*0cd0*/  @P3 SHF.R.S32.HI R19, RZ, 0x1f, R18 ;  /* 0x0000001fff133819 */ /* 0x000fe40000011412 */
[----:B------:R-:W5:Y:S02]  /*0ce0*/  @P0 LDG.E.128 R52, desc[UR4][R22.64] ;  /* 0x0000000416340981 */ /* 0x000f64000c1e1d00 */
[----:B------:R-:W-:Y:S02]  /*0cf0*/  @P3 LEA.HI R19, R19, R18, RZ, 0x3 ;  /* 0x0000001213133211 */ /* 0x000fe400078f18ff */
[----:B------:R-:W5:Y:S01]  /*0d00*/  @P0 LDG.E.128 R48, desc[UR4][R22.64+0x10] ;  /* 0x0000100416300981 */ /* 0x000f62000c1e1d00 */
[----:B------:R-:W-:Y:S02]  /*0d10*/  MOV R18, RZ ;  /* 0x000000ff00127202 */ /* 0x000fe40000000f00 */
[----:B------:R-:W-:-:S04]  /*0d20*/  @P3 LEA.HI.SX32 R18, R19, R250, 0x1d ;  /* 0x000000fa13123211 */ /* 0x000fc800078feaff */
[C---:B--2---:R-:W-:Y:S01]  /*0d30*/  IADD3 R21, R18.reuse, 0x100, RZ ;  /* 0x0000010012157810 */ /* 0x044fe20007ffe0ff */
[C---:B------:R-:W-:Y:S02]  /*0d40*/  VIADD R19, R18.reuse, 0x80 ;  /* 0x0000008012137836 */ /* 0x040fe40000000000 */
[C---:B------:R-:W-:Y:S02]  /*0d50*/  VIADD R20, R18.reuse, 0x180 ;  /* 0x0000018012147836 */ /* 0x040fe40000000000 */
[----:B0-----:R-:W-:-:S04]  /*0d60*/  IMAD.WIDE.U32 R16, R18, 0x8, R194 ;  /* 0x0000000812107825 */ /* 0x001fc800078e00c2 */
[--C-:B------:R-:W-:Y:S01]  /*0d70*/  IMAD.WIDE.U32 R18, R19, 0x8, R194.reuse ;  /* 0x0000000813127825 */ /* 0x100fe200078e00c2 */
[----:B------:R-:W5:Y:S03]  /*0d80*/  LDG.E.64 R22, desc[UR4][R16.64] ;  /* 0x0000000410167981 */ /* 0x000f66000c1e1b00 */
[----:B------:R-:W-:-:S04]  /*0d90*/  IMAD.WIDE.U32 R192, R21, 0x8, R194 ;  /* 0x0000000815c07825 */ /* 0x000fc800078e00c2 */
[----:B------:R-:W-:Y:S01]  /*0da0*/  IMAD.WIDE.U32 R194, R20, 0x8, R194 ;  /* 0x0000000814c27825 */ /* 0x000fe200078e00c2 */
[----:B------:R-:W-:Y:S01]  /*0db0*/  HFMA2.MMA R198, -RZ, RZ, 0, 0 ;  /* 0x00000000ffc67435 */ /* 0x000fe200000001ff */
[----:B------:R-:W5:Y:S04]  /*0dc0*/  LDG.E.64 R20, desc[UR4][R18.64] ;  /* 0x0000000412147981 */ /* 0x000f68000c1e1b00 */
[----:B------:R-:W5:Y:S04]  /*0dd0*/  LDG.E.64 R16, desc[UR4][R194.64] ;  /* 0x00000004c2107981 */ /* 0x000f68000c1e1b00 */
[----:B------:R0:W5:Y:S02]  /*0de0*/  LDG.E.64 R18, desc[UR4][R192.64] ;  /* 0x00000004c0127981 */ /* 0x000164000c1e1b00 */
[----:B0-----:R-:W-:Y:S01]  /*0df0*/  IMAD.MOV.U32 R193, RZ, RZ, RZ ;  /* 0x000000ffffc17224 */ /* 0x001fe200078e00ff */
[----:B------:R-:W-:Y:S06]  /*0e00*/  BRA `(.L_x_6839) ;  /* 0x0000001800187947 */ /* 0x000fec0003800000 */
.L_x_6838:
[----:B------:R-:W0:Y:S01]  /*0e10*/  LDC R230, c[0x0][0x218] ;  /* 0x00008600ffe67b82 */ /* 0x000e220000000800 */
[----:B------:R-:W-:Y:S01]  /*0e20*/  VIADD R192, R192, 0xffffffff ;  /* 0xffffffffc0c07836 */ /* 0x000fe20000000000 */
[----:B------:R1:W2:Y:S01]  /*0e30*/  LDG.E R0, desc[UR4][R2.64] ;  /* 0x0000000402007981 */ /* 0x0002a2000c1e1900 */
[----:B------:R-:W-:-:S03]  /*0e40*/  MOV R217, R196 ;  /* 0x000000c400d97202 */ /* 0x000fc60000000f00 */
[----:B------:R-:W-:Y:S02]  /*0e50*/  STL [R1+0xe4], R60 ;  /* 0x0000e43c01007387 */ /* 0x000fe40000100800 */
[----:B------:R-:W1:Y:S08]  /*0e60*/  LDC.64 R212, c[0x0][0x238] ;  /* 0x00008e00ffd47b82 */ /* 0x000e700000000a00 */
[----:B------:R-:W3:Y:S01]  /*0e70*/  LDC.64 R226, c[0x0][0x2b8] ;  /* 0x0000ae00ffe27b82 */ /* 0x000ee20000000a00 */
[----:B-----5:R-:W-:-:S07]  /*0e80*/  ISETP.GE.AND P3, PT, R7, 0x1, PT ;  /* 0x000000010700780c */ /* 0x020fce0003f66270 */
[----:B------:R-:W4:Y:S01]  /*0e90*/  LDC.64 R234, c[0x0][0x240] ;  /* 0x00009000ffea7b82 */ /* 0x000f220000000a00 */
[----:B0-----:R-:W-:Y:S01]  /*0ea0*/  IMAD R192, R192, R230, RZ ;  /* 0x000000e6c0c07224 */ /* 0x001fe200078e02ff */
[----:B------:R-:W-:Y:S01]  /*0eb0*/  HFMA2.MMA R231, -RZ, RZ, 0, 0 ;  /* 0x00000000ffe77435 */ /* 0x000fe200000001ff */
[----:B------:R0:W-:Y:S03]  /*0ec0*/  STL [R1+0xe0], R59 ;  /* 0x0000e03b01007387 */ /* 0x0001e60000100800 */
[----:B------:R-:W-:Y:S01]  /*0ed0*/  SHF.R.S32.HI R9, RZ, 0x1f, R192 ;  /* 0x0000001fff097819 */ /* 0x000fe200000114c0 */
[----:B------:R-:W-:Y:S01]  /*0ee0*/  STL [R1+0xdc], R58 ;  /* 0x0000dc3a01007387 */ /* 0x000fe20000100800 */
[----:B-1----:R-:W-:Y:S01]  /*0ef0*/  IMAD.WIDE.U32 R2, R199, 0x20, R212 ;  /* 0x00000020c7027825 */ /* 0x002fe200078e00d4 */
[----:B------:R-:W1:Y:S01]  /*0f00*/  LDC.U8 R236, c[0x0][0x2a0] ;  /* 0x0000a800ffec7b82 */ /* 0x000e620000000000 */
[----:B------:R-:W-:Y:S01]  /*0f10*/  LEA.HI R9, R9, R192, RZ, 0x3 ;  /* 0x000000c009097211 */ /* 0x000fe200078f18ff */
[----:B------:R0:W-:Y:S03]  /*0f20*/  STL [R1+0xd8], R57 ;  /* 0x0000d83901007387 */ /* 0x0001e60000100800 */
[----:B------:R-:W-:Y:S01]  /*0f30*/  LEA.HI.SX32 R220, R9, R250, 0x1d ;  /* 0x000000fa09dc7211 */ /* 0x000fe200078feaff */
[----:B------:R-:W2:Y:S04]  /*0f40*/  LDG.E.128 R200, desc[UR4][R2.64] ;  /* 0x0000000402c87981 */ /* 0x000ea8000c1e1d00 */
[----:B------:R3:W2:Y:S01]  /*0f50*/  LDG.E.128 R204, desc[UR4][R2.64+0x10] ;  /* 0x0000100402cc7981 */ /* 0x0006a2000c1e1d00 */
[----:B------:R-:W-:-:S02]  /*0f60*/  VIADD R221, R220, 0x100 ;  /* 0x00000100dcdd7836 */ /* 0x000fc40000000000 */
[----:B------:R-:W-:-:S04]  /*0f70*/  IMAD.WIDE.U32 R188, R4, 0x20, R212 ;  /* 0x0000002004bc7825 */ /* 0x000fc800078e00d4 */
[--C-:B------:R-:W-:Y:S01]  /*0f80*/  IMAD.WIDE.U32 R196, R228, 0x20, R212.reuse ;  /* 0x00000020e4c47825 */ /* 0x100fe200078e00d4 */
[C---:B------:R-:W-:Y:S01]  /*0f90*/  IADD3 R224, R220.reuse, 0x180, RZ ;  /* 0x00000180dce07810 */ /* 0x040fe20007ffe0ff */
[----:B------:R-:W2:Y:S01]  /*0fa0*/  LDG.E.128 R8, desc[UR4][R188.64] ;  /* 0x00000004bc087981 */ /* 0x000ea2000c1e1d00 */
[----:B---3--:R-:W-:Y:S01]  /*0fb0*/  IADD3 R2, R220, 0x80, RZ ;  /* 0x00000080dc027810 */ /* 0x008fe20007ffe0ff */
[----:B------:R-:W-:Y:S02]  /*0fc0*/  IMAD.WIDE.U32 R212, R217, 0x20, R212 ;  /* 0x00000020d9d47825 */ /* 0x000fe400078e00d4 */
[----:B------:R-:W3:Y:S02]  /*0fd0*/  LDG.E.128 R192, desc[UR4][R196.64] ;  /* 0x00000004c4c07981 */ /* 0x000ee4000c1e1d00 */
[--C-:B------:R-:W-:Y:S02]  /*0fe0*/  IMAD.WIDE.U32 R2, R2, 0x10, R226.reuse ;  /* 0x0000001002027825 */ /* 0x100fe400078e00e2 */
[----:B------:R-:W3:Y:S04]  /*0ff0*/  LDG.E.128 R208, desc[UR4][R212.64] ;  /* 0x00000004d4d07981 */ /* 0x000ee8000c1e1d00 */
[----:B------:R0:W3:Y:S01]  /*1000*/  LDG.E.128 R216, desc[UR4][R2.64] ;  /* 0x0000000402d87981 */ /* 0x0000e2000c1e1d00 */
[----:B------:R-:W-:-:S03]  /*1010*/  IMAD.WIDE.U32 R12, R220, 0x10, R226 ;  /* 0x00000010dc0c7825 */ /* 0x000fc600078e00e2 */
[----:B------:R-:W3:Y:S04]  /*1020*/  LDG.E.128 R188, desc[UR4][R188.64+0x10] ;  /* 0x00001004bcbc7981 */ /* 0x000ee8000c1e1d00 */
[----:B------:R-:W3:Y:S01]  /*1030*/  LDG.E.128 R196, desc[UR4][R196.64+0x10] ;  /* 0x00001004c4c47981 */ /* 0x000ee2000c1e1d00 */
[----:B0-----:R-:W-:-:S03]  /*1040*/  IMAD.WIDE.U32 R2, R221, 0x10, R226 ;  /* 0x00000010dd027825 */ /* 0x001fc600078e00e2 */
[----:B------:R-:W3:Y:S04]  /*1050*/  LDG.E.128 R12, desc[UR4][R12.64] ;  /* 0x000000040c0c7981 */ /* 0x000ee8000c1e1d00 */
[----:B------:R0:W3:Y:S04]  /*1060*/  LDG.E.128 R220, desc[UR4][R2.64] ;  /* 0x0000000402dc7981 */ /* 0x0000e8000c1e1d00 */
[----:B------:R-:W3:Y:S01]  /*1070*/  LDG.E.128 R212, desc[UR4][R212.64+0x10] ;  /* 0x00001004d4d47981 */ /* 0x000ee2000c1e1d00 */
[----:B------:R-:W-:-:S03]  /*1080*/  @P3 IADD3 R229, R7, -0x1, RZ ;  /* 0xffffffff07e53810 */ /* 0x000fc60007ffe0ff */
[----:B------:R-:W-:Y:S01]  /*1090*/  STL [R1+0xd4], R56 ;  /* 0x0000d43801007387 */ /* 0x000fe20000100800 */
[----:B0-----:R-:W-:-:S03]  /*10a0*/  IMAD.WIDE.U32 R2, R224, 0x10, R226 ;  /* 0x00000010e0027825 */ /* 0x001fc600078e00e2 */
[----:B------:R0:W-:Y:S04]  /*10b0*/  STL [R1+0xd0], R6 ;  /* 0x0000d00601007387 */ /* 0x0001e80000100800 */
[----:B------:R4:W3:Y:S01]  /*10c0*/  LDG.E.128 R224, desc[UR4][R2.64] ;  /* 0x0000000402e07981 */ /* 0x0008e2000c1e1d00 */
[----:B------:R-:W-:-:S03]  /*10d0*/  @P3 IMAD R229, R229, R230, RZ ;  /* 0x000000e6e5e53224 */ /* 0x000fc600078e02ff */
[----:B------:R-:W3:Y:S01]  /*10e0*/  LDL R248, [R1+0xc0] ;  /* 0x0000c00001f87983 */ /* 0x000ee20000100800 */
[----:B----4-:R-:W-:Y:S02]  /*10f0*/  IMAD.U32 R3, RZ, RZ, UR18 ;  /* 0x00000012ff037e24 */ /* 0x010fe4000f8e00ff */
[----:B------:R-:W-:-:S03]  /*1100*/  IMAD.U32 R2, RZ, RZ, UR19 ;  /* 0x00000013ff027e24 */ /* 0x000fc6000f8e00ff */
[----:B------:R-:W-:Y:S02]  /*1110*/  ISETP.NE.U32.AND P0, PT, R3, RZ, PT ;  /* 0x000000ff0300720c */ /* 0x000fe40003f05070 */
[----:B------:R-:W-:Y:S02]  /*1120*/  @P3 SHF.R.S32.HI R230, RZ, 0x1f, R229 ;  /* 0x0000001fffe63819 */ /* 0x000fe400000114e5 */
[----:B------:R-:W-:Y:S02]  /*1130*/  ISETP.NE.AND.EX P0, PT, R2, RZ, PT, P0 ;  /* 0x000000ff0200720c */ /* 0x000fe40003f05300 */
[----:B------:R-:W-:-:S04]  /*1140*/  @P3 LEA.HI R230, R230, R229, RZ, 0x3 ;  /* 0x000000e5e6e63211 */ /* 0x000fc800078f18ff */
[----:B------:R-:W-:-:S04]  /*1150*/  @P3 LEA.HI.SX32 R231, R230, R250, 0x1d ;  /* 0x000000fae6e73211 */ /* 0x000fc800078feaff */
[C---:B------:R-:W-:Y:S01]  /*1160*/  IADD3 R229, R231.reuse, 0x100, RZ ;  /* 0x00000100e7e57810 */ /* 0x040fe20007ffe0ff */
[C---:B------:R-:W-:Y:S02]  /*1170*/  VIADD R232, R231.reuse, 0x80 ;  /* 0x00000080e7e87836 */ /* 0x040fe40000000000 */
[----:B------:R-:W5:Y:S01]  /*1180*/  @P0 LDG.E.128 R52, desc[UR4][R22.64] ;  /* 0x0000000416340981 */ /* 0x000f62000c1e1d00 */
[----:B------:R-:W-:-:S03]  /*1190*/  VIADD R230, R231, 0x180 ;  /* 0x00000180e7e67836 */ /* 0x000fc60000000000 */
[----:B------:R-:W5:Y:S04]  /*11a0*/  @P0 LDG.E.128 R48, desc[UR4][R22.64+0x10] ;  /* 0x0000100416300981 */ /* 0x000f68000c1e1d00 */
[----:B------:R-:W5:Y:S04]  /*11b0*/  @P0 LDG.E.128 R44, desc[UR4][R20.64] ;  /* 0x00000004142c0981 */ /* 0x000f68000c1e1d00 */
[----:B------:R4:W5:Y:S04]  /*11c0*/  @P0 LDG.E.128 R40, desc[UR4][R20.64+0x10] ;  /* 0x0000100414280981 */ /* 0x000968000c1e1d00 */
[----:B------:R-:W5:Y:S04]  /*11d0*/  @P0 LDG.E.128 R36, desc[UR4][R18.64] ;  /* 0x0000000412240981 */ /* 0x000f68000c1e1d00 */
[----:B------:R-:W5:Y:S04]  /*11e0*/  @P0 LDG.E.128 R32, desc[UR4][R18.64+0x10] ;  /* 0x0000100412200981 */ /* 0x000f68000c1e1d00 */
[----:B------:R-:W5:Y:S04]  /*11f0*/  @P0 LDG.E.128 R28, desc[UR4][R16.64] ;  /* 0x00000004101c0981 */ /* 0x000f68000c1e1d00 */
[----:B------:R-:W5:Y:S01]  /*1200*/  @P0 LDG.E.128 R24, desc[UR4][R16.64+0x10] ;  /* 0x0000100410180981 */ /* 0x000f62000c1e1d00 */
[----:B-1----:R-:W-:Y:S01]  /*1210*/  ISETP.NE.AND P0, PT, R236, RZ, PT ;  /* 0x000000ffec00720c */ /* 0x002fe20003f05270 */
[----:B----4-:R-:W-:-:S04]  /*1220*/  IMAD.WIDE.U32 R20, R232, 0x8, R234 ;  /* 0x00000008e8147825 */ /* 0x010fc800078e00ea */
[--C-:B------:R-:W-:Y:S02]  /*1230*/  IMAD.WIDE.U32 R22, R231, 0x8, R234.reuse ;  /* 0x00000008e7167825 */ /* 0x100fe400078e00ea */
[----:B------:R-:W5:Y:S02]  /*1240*/  LDG.E.64 R20, desc[UR4][R20.64] ;  /* 0x0000000414147981 */ /* 0x000f64000c1e1b00 */
[--C-:B------:R-:W-:Y:S02]  /*1250*/  IMAD.WIDE.U32 R232, R229, 0x8, R234.reuse ;  /* 0x00000008e5e87825 */ /* 0x100fe400078e00ea */
[----:B------:R-:W5:Y:S02]  /*1260*/  LDG.E.64 R22, desc[UR4][R22.64] ;  /* 0x0000000416167981 */ /* 0x000f64000c1e1b00 */
[----:B------:R-:W-:Y:S02]  /*1270*/  IMAD.WIDE.U32 R230, R230, 0x8, R234 ;  /* 0x00000008e6e67825 */ /* 0x000fe400078e00ea */
[----:B------:R1:W5:Y:S04]  /*1280*/  LDG.E.64 R18, desc[UR4][R232.64] ;  /* 0x00000004e8127981 */ /* 0x000368000c1e1b00 */
[----:B------:R4:W5:Y:S01]  /*1290*/  LDG.E.64 R16, desc[UR4][R230.64] ;  /* 0x00000004e6107981 */ /* 0x000962000c1e1b00 */
[----:B--2---:R-:W-:-:S05]  /*12a0*/  FSEL R0, R0, RZ, !P0 ;  /* 0x000000ff00007208 */ /* 0x004fca0004000000 */
[C---:B-1----:R-:W-:Y:S01]  /*12b0*/  FADD.FTZ R232, -R0.reuse, R9 ;  /* 0x0000000900e87221 */ /* 0x042fe20000010100 */
[C---:B----4-:R-:W-:Y:S01]  /*12c0*/  FADD.FTZ R230, -R0.reuse, R11 ;  /* 0x0000000b00e67221 */ /* 0x050fe20000010100 */
[C---:B------:R-:W-:Y:S01]  /*12d0*/  FADD.FTZ R231, -R0.reuse, R10 ;  /* 0x0000000a00e77221 */ /* 0x040fe20000010100 */
[C---:B---3--:R-:W-:Y:S02]  /*12e0*/  FADD.FTZ R11, -R0.reuse, R192 ;  /* 0x000000c0000b7221 */ /* 0x048fe40000010100 */
[----:B------:R-:W-:Y:S02]  /*12f0*/  FMUL.FTZ R247, R5, R230 ;  /* 0x000000e605f77220 */ /* 0x000fe40000410000 */
[----:B------:R-:W2:Y:S01]  /*1300*/  LDL R230, [R1+0xbc] ;  /* 0x0000bc0001e67983 */ /* 0x000ea20000100800 */
[----:B------:R-:W-:Y:S01]  /*1310*/  PRMT R237, R219, 0x7632, R237 ;  /* 0x00007632dbed7816 */ /* 0x000fe200000000ed */
[C---:B------:R-:W-:Y:S01]  /*1320*/  FADD.FTZ R229, -R0.reuse, R188 ;  /* 0x000000bc00e57221 */ /* 0x040fe20000010100 */
[C---:B------:R-:W-:Y:S01]  /*1330*/  FADD.FTZ R9, -R0.reuse, R190 ;  /* 0x000000be00097221 */ /* 0x040fe20000010100 */
[C---:B------:R-:W-:Y:S01]  /*1340*/  FADD.FTZ R188, -R0.reuse, R197 ;  /* 0x000000c500bc7221 */ /* 0x040fe20000010100 */
[C---:B------:R-:W-:Y:S01]  /*1350*/  FADD.FTZ R197, -R0.reuse, R206 ;  /* 0x000000ce00c57221 */ /* 0x040fe20000010100 */
[C---:B------:R-:W-:Y:S01]  /*1360*/  FADD.FTZ R190, -R0.reuse, R199 ;  /* 0x000000c700be7221 */ /* 0x040fe20000010100 */
[----:B------:R-:W-:Y:S01]  /*1370*/  FADD.FTZ R199, -R0, R208 ;  /* 0x000000d000c77221 */ /* 0x000fe20000010100 */
[C---:B------:R-:W-:Y:S01]  /*1380*/  PRMT R246, R14.reuse, 0x7632, R246 ;  /* 0x000076320ef67816 */ /* 0x040fe200000000f6 */
[----:B------:R-:W-:Y:S01]  /*1390*/  IMAD.U32 R238, R13, 0x10000, RZ ;  /* 0x000100000dee7824 */ /* 0x000fe200078e00ff */
[----:B------:R-:W-:Y:S01]  /*13a0*/  SHF.L.U32 R236, R14, 0x10, RZ ;  /* 0x000000100eec7819 */ /* 0x000fe200000006ff */
[C---:B------:R-:W-:Y:S01]  /*13b0*/  FADD.FTZ R14, -R0.reuse, R195 ;  /* 0x000000c3000e7221 */ /* 0x040fe20000010100 */
[----:B------:R-:W-:Y:S01]  /*13c0*/  PRMT R235, R15, 0x7632, R235 ;  /* 0x000076320feb7816 */ /* 0x000fe200000000eb */
[C---:B------:R-:W-:Y:S01]  /*13d0*/  FADD.FTZ R10, -R0.reuse, R191 ;  /* 0x000000bf000a7221 */ /* 0x040fe20000010100 */
[----:B------:R-:W-:Y:S01]  /*13e0*/  PRMT R244, R13, 0x7632, R244 ;  /* 0x000076320df47816 */ /* 0x000fe200000000f4 */
[----:B------:R-:W-:Y:S01]  /*13f0*/  FADD.FTZ R206, -R0, R215 ;  /* 0x000000d700ce7221 */ /* 0x000fe20000010100 */
[----:B------:R-:W-:Y:S01]  /*1400*/  PRMT R252, R216, 0x7632, R252 ;  /* 0x00007632d8fc7816 */ /* 0x000fe200000000fc */
[----:B------:R-:W-:Y:S01]  /*1410*/  FADD.FTZ R13, -R0, R194 ;  /* 0x000000c2000d7221 */ /* 0x000fe20000010100 */
[----:B------:R-:W-:Y:S01]  /*1420*/  SHF.L.U32 R215, R216, 0x10, RZ ;  /* 0x00000010d8d77819 */ /* 0x000fe200000006ff */
        /* <DEDUP_REMOVED lines=8> */
[C---:B------:R-:W-:Y:S01]  /*14b0*/  IMAD.U32 R216, R225.reuse, 0x10000, RZ ;  /* 0x00010000e1d87824 */ /* 0x040fe200078e00ff */
[----:B------:R-:W-:Y:S01]  /*14c0*/  PRMT R57, R225, 0x7632, R57 ;  /* 0x00007632e1397816 */ /* 0x000fe20000000039 */
[C---:B------:R-:W-:Y:S01]  /*14d0*/  FADD.FTZ R194, -R0.reuse, R203 ;  /* 0x000000cb00c27221 */ /* 0x040fe20000010100 */
[----:B------:R-:W-:Y:S01]  /*14e0*/  FADD.FTZ R204, -R0, R213 ;  /* 0x000000d500cc7221 */ /* 0x000fe20000010100 */
[----:B------:R-:W-:Y:S01]  /*14f0*/  PRMT R241, R218, 0x7632, R241 ;  /* 0x00007632daf17816 */ /* 0x000fe200000000f1 */
[----:B------:R-:W-:Y:S01]  /*1500*/  FMUL.FTZ R225, R5, R232 ;  /* 0x000000e805e17220 */ /* 0x000fe20000410000 */
[----:B------:R-:W-:Y:S01]  /*1510*/  MOV R223, R237 ;  /* 0x000000ed00df7202 */ /* 0x000fe20000000f00 */
[----:B------:R-:W-:-:S02]  /*1520*/  IMAD.U32 R234, R15, 0x10000, RZ ;  /* 0x000100000fea7824 */ /* 0x000fc400078e00ff */
[C---:B------:R-:W-:Y:S01]  /*1530*/  FADD.FTZ R193, -R0.reuse, R202 ;  /* 0x000000ca00c17221 */ /* 0x040fe20000010100 */
[C---:B------:R-:W-:Y:S01]  /*1540*/  FADD.FTZ R203, -R0.reuse, R212 ;  /* 0x000000d400cb7221 */ /* 0x040fe20000010100 */
[----:B------:R-:W-:Y:S01]  /*1550*/  FMUL.FTZ R237, R5, R11 ;  /* 0x0000000b05ed7220 */ /* 0x000fe20000410000 */
[C---:B------:R-:W-:Y:S01]  /*1560*/  FADD.FTZ R15, -R0.reuse, R196 ;  /* 0x000000c4000f7221 */ /* 0x040fe20000010100 */
[C---:B------:R-:W-:Y:S01]  /*1570*/  FADD.FTZ R202, -R0.reuse, R211 ;  /* 0x000000d300ca7221 */ /* 0x040fe20000010100 */
[----:B------:R-:W-:Y:S02]  /*1580*/  IMAD.U32 R212, R219, 0x10000, RZ ;  /* 0x00010000dbd47824 */ /* 0x000fe400078e00ff */
[----:B------:R-:W-:Y:S01]  /*1590*/  FADD.FTZ R196, -R0, R205 ;  /* 0x000000cd00c47221 */ /* 0x000fe20000010100 */
[----:B------:R-:W-:Y:S01]  /*15a0*/  IMAD.MOV.U32 R11, RZ, RZ, R235 ;  /* 0x000000ffff0b7224 */ /* 0x000fe200078e00eb */
[C---:B------:R-:W-:Y:S01]  /*15b0*/  PRMT R219, R220.reuse, 0x7632, R219 ;  /* 0x00007632dcdb7816 */ /* 0x040fe200000000db */
[C---:B------:R-:W-:Y:S01]  /*15c0*/  IMAD.U32 R250, R227.reuse, 0x10000, RZ ;  /* 0x00010000e3fa7824 */ /* 0x040fe200078e00ff */
[----:B------:R-:W-:Y:S01]  /*15d0*/  SHF.L.U32 R211, R220, 0x10, RZ ;  /* 0x00000010dcd37819 */ /* 0x000fe200000006ff */
[----:B------:R-:W-:Y:S01]  /*15e0*/  IMAD.MOV.U32 R232, RZ, RZ, R239 ;  /* 0x000000ffffe87224 */ /* 0x000fe200078e00ef */
[----:B0-----:R-:W-:Y:S01]  /*15f0*/  PRMT R6, R227, 0x7632, R6 ;  /* 0x00007632e3067816 */ /* 0x001fe20000000006 */
[C---:B------:R-:W-:Y:S01]  /*1600*/  FMUL.FTZ R220, R5.reuse, R191 ;  /* 0x000000bf05dc7220 */ /* 0x040fe20000410000 */
[----:B------:R-:W-:Y:S01]  /*1610*/  MOV R227, R241 ;  /* 0x000000f100e37202 */ /* 0x000fe20000000f00 */
[----:B------:R-:W-:Y:S01]  /*1620*/  STL [R1+0x4], R225 ;  /* 0x000004e101007387 */ /* 0x000fe20000100800 */
[C---:B------:R-:W-:Y:S01]  /*1630*/  FMUL.FTZ R241, R5.reuse, R9 ;  /* 0x0000000905f17220 */ /* 0x040fe20000410000 */
[C---:B------:R-:W-:Y:S01]  /*1640*/  FMUL.FTZ R239, R5.reuse, R10 ;  /* 0x0000000a05ef7220 */ /* 0x040fe20000410000 */
[C---:B------:R-:W-:Y:S01]  /*1650*/  FMUL.FTZ R191, R5.reuse, R204 ;  /* 0x000000cc05bf7220 */ /* 0x040fe20000410000 */
[C---:B------:R-:W-:Y:S01]  /*1660*/  FMUL.FTZ R9, R5.reuse, R194 ;  /* 0x000000c205097220 */ /* 0x040fe20000410000 */
[C---:B------:R-:W-:Y:S01]  /*1670*/  FMUL.FTZ R10, R5.reuse, R195 ;  /* 0x000000c3050a7220 */ /* 0x040fe20000410000 */
[----:B------:R-:W3:Y:S01]  /*1680*/  LDL R204, [R1+0xc4] ;  /* 0x0000c40001cc7983 */ /* 0x000ee20000100800 */
[C---:B------:R-:W-:Y:S01]  /*1690*/  FMUL.FTZ R235, R5.reuse, R12 ;  /* 0x0000000c05eb7220 */ /* 0x040fe20000410000 */
[----:B------:R-:W-:Y:S01]  /*16a0*/  MOV R195, R11 ;  /* 0x0000000b00c37202 */ /* 0x000fe20000000f00 */
[C---:B------:R-:W-:Y:S01]  /*16b0*/  FMUL.FTZ R11, R5.reuse, R196 ;  /* 0x000000c4050b7220 */ /* 0x040fe20000410000 */
[----:B------:R-:W4:Y:S01]  /*16c0*/  LDL R194, [R1+0xc8] ;  /* 0x0000c80001c27983 */ /* 0x000f220000100800 */
[----:B------:R-:W-:-:S03]  /*16d0*/  FMUL.FTZ R12, R5, R197 ;  /* 0x000000c5050c7220 */ /* 0x000fc60000410000 */
[----:B------:R-:W2:Y:S04]  /*16e0*/  LDL R196, [R1+0xb0] ;  /* 0x0000b00001c47983 */ /* 0x000ea80000100800 */
[----:B------:R-:W2:Y:S01]  /*16f0*/  LDL R197, [R1+0xcc] ;  /* 0x0000cc0001c57983 */ /* 0x000ea20000100800 */
[C---:B------:R-:W-:Y:S01]  /*1700*/  FADD.FTZ R233, -R0.reuse, R8 ;  /* 0x0000000800e97221 */ /* 0x040fe20000010100 */
[C---:B------:R-:W-:Y:S01]  /*1710*/  FADD.FTZ R192, -R0.reuse, R201 ;  /* 0x000000c900c07221 */ /* 0x040fe20000010100 */
[C---:B------:R-:W-:Y:S01]  /*1720*/  FADD.FTZ R8, -R0.reuse, R189 ;  /* 0x000000bd00087221 */ /* 0x040fe20000010100 */
[----:B------:R-:W-:Y:S01]  /*1730*/  FADD.FTZ R189, -R0, R198 ;  /* 0x000000c600bd7221 */ /* 0x000fe20000010100 */
[----:B------:R-:W-:Y:S01]  /*1740*/  SHF.L.U32 R213, R218, 0x10, RZ ;  /* 0x00000010dad57819 */ /* 0x000fe200000006ff */
[C---:B------:R-:W-:Y:S01]  /*1750*/  FMUL.FTZ R218, R5.reuse, R192 ;  /* 0x000000c005da7220 */ /* 0x040fe20000410000 */
[----:B------:R-:W-:Y:S01]  /*1760*/  FADD.FTZ R198, -R0, R207 ;  /* 0x000000cf00c67221 */ /* 0x000fe20000010100 */
[----:B------:R-:W-:Y:S01]  /*1770*/  FMUL.FTZ R243, R5, R8 ;  /* 0x0000000805f37220 */ /* 0x000fe20000410000 */
[----:B------:R-:W-:-:S02]  /*1780*/  IMAD.U32 R192, R242, 0x10000, RZ ;  /* 0x00010000f2c07824 */ /* 0x000fc400078e00ff */
[C---:B------:R-:W-:Y:S01]  /*1790*/  FADD.FTZ R200, -R0.reuse, R209 ;  /* 0x000000d100c87221 */ /* 0x040fe20000010100 */
[----:B------:R-:W-:Y:S01]  /*17a0*/  FADD.FTZ R205, -R0, R214 ;  /* 0x000000d600cd7221 */ /* 0x000fe20000010100 */
[C---:B------:R-:W-:Y:S01]  /*17b0*/  PRMT R58, R224.reuse, 0x7632, R58 ;  /* 0x00007632e03a7816 */ /* 0x040fe2000000003a */
[C---:B------:R-:W-:Y:S01]  /*17c0*/  FMUL.FTZ R8, R5.reuse, R193 ;  /* 0x000000c105087220 */ /* 0x040fe20000410000 */
[----:B------:R-:W-:Y:S01]  /*17d0*/  SHF.L.U32 R207, R224, 0x10, RZ ;  /* 0x00000010e0cf7819 */ /* 0x000fe200000006ff */
[----:B------:R-:W-:Y:S01]  /*17e0*/  FADD.FTZ R201, -R0, R210 ;  /* 0x000000d200c97221 */ /* 0x000fe20000010100 */
[----:B------:R-:W-:Y:S01]  /*17f0*/  FMUL.FTZ R224, R5, R189 ;  /* 0x000000bd05e07220 */ /* 0x000fe20000410000 */
[----:B------:R-:W-:Y:S01]  /*1800*/  SHF.L.U32 R193, R244, 0x10, RZ ;  /* 0x00000010f4c17819 */ /* 0x000fe200000006ff */
[----:B------:R-:W-:Y:S02]  /*1810*/  IMAD.U32 R214, R217, 0x10000, RZ ;  /* 0x00010000d9d67824 */ /* 0x000fe400078e00ff */
[C---:B------:R-:W-:Y:S01]  /*1820*/  FMUL.FTZ R245, R5.reuse, R229 ;  /* 0x000000e505f57220 */ /* 0x040fe20000410000 */
[----:B------:R-:W-:Y:S01]  /*1830*/  FMUL.FTZ R189, R5, R202 ;  /* 0x000000ca05bd7220 */ /* 0x000fe20000410000 */
[C---:B------:R-:W-:Y:S01]  /*1840*/  PRMT R60, R221.reuse, 0x7632, R60 ;  /* 0x00007632dd3c7816 */ /* 0x040fe2000000003c */
[----:B------:R-:W-:Y:S01]  /*1850*/  IMAD.U32 R210, R221, 0x10000, RZ ;  /* 0x00010000ddd27824 */ /* 0x000fe200078e00ff */
[C---:B------:R-:W-:Y:S01]  /*1860*/  PRMT R56, R226.reuse, 0x7632, R56 ;  /* 0x00007632e2387816 */ /* 0x040fe20000000038 */
[C---:B------:R-:W-:Y:S01]  /*1870*/  FMUL.FTZ R229, R5.reuse, R15 ;  /* 0x0000000f05e57220 */ /* 0x040fe20000410000 */
[----:B------:R-:W-:Y:S01]  /*1880*/  SHF.L.U32 R217, R226, 0x10, RZ ;  /* 0x00000010e2d97819 */ /* 0x000fe200000006ff */
[----:B------:R-:W-:Y:S01]  /*1890*/  FMUL.FTZ R202, R248, R240 ;  /* 0x000000f0f8ca7220 */ /* 0x000fe20000410000 */
[C---:B------:R-:W-:Y:S01]  /*18a0*/  PRMT R221, R222.reuse, 0x7632, R221 ;  /* 0x00007632dedd7816 */ /* 0x040fe200000000dd */
[C---:B------:R-:W-:Y:S01]  /*18b0*/  FMUL.FTZ R0, R5.reuse, R233 ;  /* 0x000000e905007220 */ /* 0x040fe20000410000 */
[----:B------:R-:W-:Y:S01]  /*18c0*/  SHF.L.U32 R209, R222, 0x10, RZ ;  /* 0x00000010ded17819 */ /* 0x000fe200000006ff */
[C---:B------:R-:W-:Y:S01]  /*18d0*/  FMUL.FTZ R251, R5.reuse, R231 ;  /* 0x000000e705fb7220 */ /* 0x040fe20000410000 */
        /* <DEDUP_REMOVED lines=11> */
[----:B------:R-:W2:Y:S01]  /*1990*/  LDL R205, [R1+0xa0] ;  /* 0x0000a00001cd7983 */ /* 0x000ea20000100800 */
[----:B------:R-:W-:Y:S01]  /*19a0*/  FFMA.FTZ R119, R247, R193, R119 ;  /* 0x000000c1f7777223 */ /* 0x000fe20000010077 */
[----:B------:R-:W-:-:S02]  /*19b0*/  FADD.FTZ R151, R151, R193 ;  /* 0x000000c197977221 */ /* 0x000fc40000010000 */
[----:B------:R-:W2:Y:S04]  /*19c0*/  LDL R199, [R1+0xb4] ;  /* 0x0000b40001c77983 */ /* 0x000ea80000100800 */
[----:B------:R-:W2:Y:S04]  /*19d0*/  LDL R206, [R1+0xb8] ;  /* 0x0000b80001ce7983 */ /* 0x000ea80000100800 */
[----:B------:R-:W2:Y:S04]  /*19e0*/  LDL R203, [R1+0xa8] ;  /* 0x0000a80001cb7983 */ /* 0x000ea80000100800 */
[----:B------:R-:W2:Y:S01]  /*19f0*/  LDL R198, [R1+0x90] ;  /* 0x0000900001c67983 */ /* 0x000ea20000100800 */
[-C--:B------:R-:W-:Y:S01]  /*1a00*/  FFMA.FTZ R117, R225, R192.reuse, R117 ;  /* 0x000000c0e1757223 */ /* 0x080fe20000010075 */
[----:B------:R-:W-:Y:S01]  /*1a10*/  FADD.FTZ R149, R149, R192 ;  /* 0x000000c095957221 */ /* 0x000fe20000010000 */
[----:B---3--:R-:W-:Y:S01]  /*1a20*/  FMUL.FTZ R204, R204, R192 ;  /* 0x000000c0cccc7220 */ /* 0x008fe20000410000 */
[----:B----4-:R-:W-:Y:S01]  /*1a30*/  FMUL.FTZ R248, R194, R238 ;  /* 0x000000eec2f87220 */ /* 0x010fe20000410000 */
[----:B------:R-:W-:-:S02]  /*1a40*/  IMAD.U32 R194, R246, 0x10000, RZ ;  /* 0x00010000f6c27824 */ /* 0x000fc400078e00ff */
[----:B--2---:R-:W-:Y:S02]  /*1a50*/  FMUL.FTZ R244, R196, R236 ;  /* 0x000000ecc4f47220 */ /* 0x004fe40000410000 */
[----:B------:R-:W2:Y:S01]  /*1a60*/  LDL R196, [R1+0x98] ;  /* 0x0000980001c47983 */ /* 0x000ea20000100800 */
[----:B------:R-:W-:-:S03]  /*1a70*/  FMUL.FTZ R246, R197, R193 ;  /* 0x000000c1c5f67220 */ /* 0x000fc60000410000 */
[----:B------:R-:W3:Y:S04]  /*1a80*/  LDL R197, [R1+0x80] ;  /* 0x0000800001c57983 */ /* 0x000ee80000100800 */
[----:B------:R0:W-:Y:S04]  /*1a90*/  STL [R1], R204 ;  /* 0x000000cc01007387 */ /* 0x0001e80000100800 */
[----:B------:R-:W4:Y:S04]  /*1aa0*/  LDL R193, [R1+0x88] ;  /* 0x0000880001c17983 */ /* 0x000f280000100800 */
[----:B------:R-:W0:Y:S01]  /*1ab0*/  LDL R192, [R1+0x70] ;  /* 0x0000700001c07983 */ /* 0x000e220000100800 */
[----:B------:R-:W-:Y:S01]  /*1ac0*/  SHF.L.U32 R195, R195, 0x10, RZ ;  /* 0x00000010c3c37819 */ /* 0x000fe200000006ff */
[----:B------:R-:W-:Y:S01]  /*1ad0*/  FADD.FTZ R144, R144, R236 ;  /* 0x000000ec90907221 */ /* 0x000fe20000010000 */
[----:B------:R-:W-:Y:S01]  /*1ae0*/  FFMA.FTZ R108, R245, R236, R108 ;  /* 0x000000ecf56c7223 */ /* 0x000fe2000001006c */
[----:B------:R-:W-:Y:S01]  /*1af0*/  FFMA.FTZ R118, R251, R238, R118 ;  /* 0x000000eefb767223 */ /* 0x000fe20000010076 */
[----:B------:R-:W-:Y:S01]  /*1b00*/  FADD.FTZ R150, R150, R238 ;  /* 0x000000ee96967221 */ /* 0x000fe20000010000 */
[----:B------:R-:W-:Y:S01]  /*1b10*/  FFMA.FTZ R104, R237, R215, R104 ;  /* 0x000000d7ed687223 */ /* 0x000fe20000010068 */
[----:B------:R-:W-:Y:S01]  /*1b20*/  FADD.FTZ R136, R136, R215 ;  /* 0x000000d788887221 */ /* 0x000fe20000010000 */
[----:B------:R-:W-:Y:S01]  /*1b30*/  FADD.FTZ R147, R147, R195 ;  /* 0x000000c393937221 */ /* 0x000fe20000010000 */
[-C--:B------:R-:W-:Y:S01]  /*1b40*/  FFMA.FTZ R111, R239, R195.reuse, R111 ;  /* 0x000000c3ef6f7223 */ /* 0x080fe2000001006f */
[----:B------:R-:W-:Y:S01]  /*1b50*/  FMUL.FTZ R238, R230, R195 ;  /* 0x000000c3e6ee7220 */ /* 0x000fe20000410000 */
[----:B------:R-:W-:Y:S01]  /*1b60*/  SHF.L.U32 R195, R223, 0x10, RZ ;  /* 0x00000010dfc37819 */ /* 0x000fe200000006ff */
[----:B------:R-:W-:Y:S01]  /*1b70*/  FADD.FTZ R145, R145, R194 ;  /* 0x000000c291917221 */ /* 0x000fe20000010000 */
[----:B------:R-:W-:Y:S01]  /*1b80*/  FFMA.FTZ R109, R243, R194, R109 ;  /* 0x000000c2f36d7223 */ /* 0x000fe2000001006d */
[----:B------:R-:W-:Y:S01]  /*1b90*/  FFMA.FTZ R98, R8, R210, R98 ;  /* 0x000000d208627223 */ /* 0x000fe20000010062 */
[----:B------:R-:W-:Y:S01]  /*1ba0*/  FADD.FTZ R126, R126, R210 ;  /* 0x000000d27e7e7221 */ /* 0x000fe20000010000 */
[----:B------:R-:W-:Y:S01]  /*1bb0*/  FADD.FTZ R134, R134, R212 ;  /* 0x000000d486867221 */ /* 0x000fe20000010000 */
[----:B------:R-:W-:Y:S01]  /*1bc0*/  FFMA.FTZ R102, R224, R212, R102 ;  /* 0x000000d4e0667223 */ /* 0x000fe20000010066 */
[----:B------:R-:W-:Y:S01]  /*1bd0*/  FMUL.FTZ R236, R205, R215 ;  /* 0x000000d7cdec7220 */ /* 0x000fe20000410000 */
[----:B------:R-:W-:Y:S01]  /*1be0*/  SHF.L.U32 R215, R232, 0x10, RZ ;  /* 0x00000010e8d77819 */ /* 0x000fe200000006ff */
[----:B------:R-:W4:Y:S01]  /*1bf0*/  LDL R205, [R1+0x78] ;  /* 0x0000780001cd7983 */ /* 0x000f220000100800 */
[----:B------:R-:W-:Y:S01]  /*1c00*/  FMUL.FTZ R242, R199, R194 ;  /* 0x000000c2c7f27220 */ /* 0x000fe20000410000 */
[----:B------:R-:W-:Y:S01]  /*1c10*/  FFMA.FTZ R194, R0, R202, RZ ;  /* 0x000000ca00c27223 */ /* 0x000fe200000100ff */
[----:B------:R-:W-:-:S03]  /*1c20*/  FMUL.FTZ R232, R203, R214 ;  /* 0x000000d6cbe87220 */ /* 0x000fc60000410000 */
[----:B------:R-:W-:Y:S01]  /*1c30*/  FFMA.FTZ R194, R225, R204, R194 ;  /* 0x000000cce1c27223 */ /* 0x000fe200000100c2 */
[----:B------:R-:W-:Y:S01]  /*1c40*/  FADD.FTZ R180, R180, R209 ;  /* 0x000000d1b4b47221 */ /* 0x000fe20000010000 */
[----:B------:R-:W-:Y:S01]  /*1c50*/  FFMA.FTZ R92, R10, R209, R92 ;  /* 0x000000d10a5c7223 */ /* 0x000fe2000001005c */
[----:B--2---:R-:W-:Y:S01]  /*1c60*/  FMUL.FTZ R223, R196, R212 ;  /* 0x000000d4c4df7220 */ /* 0x004fe20000410000 */
[----:B------:R-:W-:Y:S02]  /*1c70*/  IMAD.U32 R196, R219, 0x10000, RZ ;  /* 0x00010000dbc47824 */ /* 0x000fe400078e00ff */
[----:B---3--:R-:W-:Y:S01]  /*1c80*/  FMUL.FTZ R219, R197, R211 ;  /* 0x000000d3c5db7220 */ /* 0x008fe20000410000 */
[----:B------:R-:W-:Y:S02]  /*1c90*/  SHF.L.U32 R197, R60, 0x10, RZ ;  /* 0x000000103cc57819 */ /* 0x000fe400000006ff */
[----:B------:R1:W5:Y:S04]  /*1ca0*/  LDL.LU R60, [R1+0xe4] ;  /* 0x0000e400013c7983 */ /* 0x0003680000300800 */
[----:B------:R-:W2:Y:S01]  /*1cb0*/  LDL R212, [R1+0xa4] ;  /* 0x0000a40001d47983 */ /* 0x000ea20000100800 */
[----:B----4-:R-:W-:Y:S01]  /*1cc0*/  FMUL.FTZ R203, R193, R210 ;  /* 0x000000d2c1cb7220 */ /* 0x010fe20000410000 */
[----:B------:R-:W-:-:S02]  /*1cd0*/  FADD.FTZ R193, RZ, R202 ;  /* 0x000000caffc17221 */ /* 0x000fc40000010000 */
[----:B------:R-:W3:Y:S02]  /*1ce0*/  LDL R210, [R1+0x60] ;  /* 0x0000600001d27983 */ /* 0x000ee40000100800 */
[----:B------:R-:W-:Y:S01]  /*1cf0*/  FADD.FTZ R193, R193, R204 ;  /* 0x000000ccc1c17221 */ /* 0x000fe20000010000 */
[----:B0-----:R-:W-:Y:S01]  /*1d00*/  FMUL.FTZ R204, R192, R209 ;  /* 0x000000d1c0cc7220 */ /* 0x001fe20000410000 */
[----:B------:R-:W-:Y:S02]  /*1d10*/  SHF.L.U32 R192, R59, 0x10, RZ ;  /* 0x000000103bc07819 */ /* 0x000fe400000006ff */
[----:B------:R1:W5:Y:S04]  /*1d20*/  LDL.LU R59, [R1+0xe0] ;  /* 0x0000e000013b7983 */ /* 0x0003680000300800 */
[----:B------:R-:W4:Y:S01]  /*1d30*/  LDL R209, [R1+0xac] ;  /* 0x0000ac0001d17983 */ /* 0x000f220000100800 */
[----:B------:R-:W-:Y:S01]  /*1d40*/  FADD.FTZ R193, R193, R248 ;  /* 0x000000f8c1c17221 */ /* 0x000fe20000010000 */
[----:B------:R-:W-:Y:S01]  /*1d50*/  FFMA.FTZ R194, R251, R248, R194 ;  /* 0x000000f8fbc27223 */ /* 0x000fe200000100c2 */
[----:B------:R-:W-:-:S02]  /*1d60*/  FFMA.FTZ R116, R0, R240, R116 ;  /* 0x000000f000747223 */ /* 0x000fc40000010074 */
[----:B------:R-:W-:Y:S01]  /*1d70*/  FADD.FTZ R193, R193, R246 ;  /* 0x000000f6c1c17221 */ /* 0x000fe20000010000 */
[----:B------:R-:W-:Y:S01]  /*1d80*/  FFMA.FTZ R194, R247, R246, R194 ;  /* 0x000000f6f7c27223 */ /* 0x000fe200000100c2 */
[----:B------:R-:W-:Y:S01]  /*1d90*/  FADD.FTZ R148, R148, R240 ;  /* 0x000000f094947221 */ /* 0x000fe20000010000 */
[----:B------:R-:W-:Y:S01]  /*1da0*/  FMUL.FTZ R240, R206, R234 ;  /* 0x000000eacef07220 */ /* 0x000fe20000410000 */
[----:B------:R-:W-:Y:S01]  /*1db0*/  FADD.FTZ R206, R193, R244 ;  /* 0x000000f4c1ce7221 */ /* 0x000fe20000010000 */
[----:B------:R-:W-:Y:S01]  /*1dc0*/  FFMA.FTZ R194, R245, R244, R194 ;  /* 0x000000f4f5c27223 */ /* 0x000fe200000100c2 */
[----:B------:R-:W-:Y:S02]  /*1dd0*/  IMAD.U32 R193, R58, 0x10000, RZ ;  /* 0x000100003ac17824 */ /* 0x000fe400078e00ff */
[----:B------:R-:W-:Y:S01]  /*1de0*/  FFMA.FTZ R96, R220, R211, R96 ;  /* 0x000000d3dc607223 */ /* 0x000fe20000010060 */
[----:B------:R-:W-:Y:S01]  /*1df0*/  FADD.FTZ R124, R124, R211 ;  /* 0x000000d37c7c7221 */ /* 0x000fe20000010000 */
[----:B------:R-:W-:Y:S01]  /*1e00*/  FADD.FTZ R182, R182, R208 ;  /* 0x000000d0b6b67221 */ /* 0x000fe20000010000 */
[----:B------:R-:W-:Y:S01]  /*1e10*/  FFMA.FTZ R94, R12, R208, R94 ;  /* 0x000000d00c5e7223 */ /* 0x000fe2000001005e */
[----:B------:R1:W5:Y:S01]  /*1e20*/  LDL.LU R58, [R1+0xdc] ;  /* 0x0000dc00013a7983 */ /* 0x0003620000300800 */
[----:B------:R-:W-:-:S03]  /*1e30*/  FFMA.FTZ R194, R243, R242, R194 ;  /* 0x000000f2f3c27223 */ /* 0x000fc600000100c2 */
[----:B------:R-:W2:Y:S01]  /*1e40*/  LDL R211, [R1+0x94] ;  /* 0x0000940001d37983 */ /* 0x000ea20000100800 */
[----:B------:R-:W-:Y:S01]  /*1e50*/  FMUL.FTZ R205, R205, R208 ;  /* 0x000000d0cdcd7220 */ /* 0x000fe20000410000 */
[----:B------:R-:W-:Y:S01]  /*1e60*/  FADD.FTZ R208, R206, R242 ;  /* 0x000000f2ced07221 */ /* 0x000fe20000010000 */
[----:B------:R-:W-:Y:S01]  /*1e70*/  FFMA.FTZ R88, R14, R207, R88 ;  /* 0x000000cf0e587223 */ /* 0x000fe20000010058 */
[----:B------:R-:W-:Y:S01]  /*1e80*/  FADD.FTZ R140, R140, R207 ;  /* 0x000000cf8c8c7221 */ /* 0x000fe20000010000 */
[----:B------:R-:W-:Y:S01]  /*1e90*/  FFMA.FTZ R106, R233, R214, R106 ;  /* 0x000000d6e96a7223 */ /* 0x000fe2000001006a */
[----:B------:R-:W-:Y:S01]  /*1ea0*/  FADD.FTZ R138, R138, R214 ;  /* 0x000000d68a8a7221 */ /* 0x000fe20000010000 */
[----:B------:R-:W-:Y:S02]  /*1eb0*/  IMAD.U32 R199, R252, 0x10000, RZ ;  /* 0x00010000fcc77824 */ /* 0x000fe400078e00ff */
[----:B------:R-:W-:Y:S01]  /*1ec0*/  FADD.FTZ R132, R132, R213 ;  /* 0x000000d584847221 */ /* 0x000fe20000010000 */
[----:B------:R-:W-:-:S02]  /*1ed0*/  IMAD.U32 R214, R227, 0x10000, RZ ;  /* 0x00010000e3d67824 */ /* 0x000fc400078e00ff */
[-C--:B------:R-:W-:Y:S01]  /*1ee0*/  FFMA.FTZ R100, R229, R213.reuse, R100 ;  /* 0x000000d5e5647223 */ /* 0x080fe20000010064 */
[----:B------:R-:W-:Y:S01]  /*1ef0*/  FMUL.FTZ R227, R198, R213 ;  /* 0x000000d5c6e37220 */ /* 0x000fe20000410000 */
[----:B------:R-:W-:Y:S01]  /*1f00*/  FADD.FTZ R146, R146, R234 ;  /* 0x000000ea92927221 */ /* 0x000fe20000010000 */
[C---:B------:R-:W-:Y:S01]  /*1f10*/  FFMA.FTZ R110, R241.reuse, R234, R110 ;  /* 0x000000eaf16e7223 */ /* 0x040fe2000001006e */
[----:B---3--:R-:W-:Y:S01]  /*1f20*/  FMUL.FTZ R206, R210, R207 ;  /* 0x000000cfd2ce7220 */ /* 0x008fe20000410000 */
[----:B------:R-:W-:Y:S01]  /*1f30*/  FADD.FTZ R207, R208, R240 ;  /* 0x000000f0d0cf7221 */ /* 0x000fe20000010000 */
[----:B------:R-:W-:Y:S01]  /*1f40*/  FFMA.FTZ R208, R241, R240, R194 ;  /* 0x000000f0f1d07223 */ /* 0x000fe200000100c2 */
[----:B------:R-:W3:Y:S01]  /*1f50*/  LDL R210, [R1+0x68] ;  /* 0x0000680001d27983 */ /* 0x000ee20000100800 */
[----:B------:R-:W-:-:S03]  /*1f60*/  SHF.L.U32 R194, R57, 0x10, RZ ;  /* 0x0000001039c27819 */ /* 0x000fc600000006ff */
[----:B------:R1:W5:Y:S01]  /*1f70*/  LDL.LU R57, [R1+0xd8] ;  /* 0x0000d80001397983 */ /* 0x0003620000300800 */
[----:B----4-:R-:W-:-:S03]  /*1f80*/  FMUL.FTZ R230, R209, R215 ;  /* 0x000000d7d1e67220 */ /* 0x010fc60000410000 */
[----:B------:R-:W4:Y:S04]  /*1f90*/  LDL R213, [R1+0x84] ;  /* 0x0000840001d57983 */ /* 0x000f280000100800 */
[----:B------:R-:W4:Y:S01]  /*1fa0*/  LDL R209, [R1+0x9c] ;  /* 0x00009c0001d17983 */ /* 0x000f220000100800 */
[----:B--2---:R-:W-:-:S03]  /*1fb0*/  FMUL.FTZ R234, R212, R199 ;  /* 0x000000c7d4ea7220 */ /* 0x004fc60000410000 */
[----:B------:R-:W2:Y:S01]  /*1fc0*/  LDL R212, [R1+0x8c] ;  /* 0x00008c0001d47983 */ /* 0x000ea20000100800 */
[----:B------:R-:W-:Y:S01]  /*1fd0*/  FADD.FTZ R207, R207, R238 ;  /* 0x000000eecfcf7221 */ /* 0x000fe20000010000 */
[----:B------:R-:W-:Y:S01]  /*1fe0*/  FFMA.FTZ R208, R239, R238, R208 ;  /* 0x000000eeefd07223 */ /* 0x000fe200000100d0 */
[----:B------:R-:W-:Y:S01]  /*1ff0*/  FFMA.FTZ R105, R235, R199, R105 ;  /* 0x000000c7eb697223 */ /* 0x000fe20000010069 */
[----:B------:R-:W-:Y:S01]  /*2000*/  FADD.FTZ R137, R137, R199 ;  /* 0x000000c789897221 */ /* 0x000fe20000010000 */
        /* <DEDUP_REMOVED lines=20> */
[----:B------:R-:W2:Y:S01]  /*2150*/  LDL R211, [R1+0x50] ;  /* 0x0000500001d37983 */ /* 0x000ea20000100800 */
[----:B---3--:R-:W-:-:S03]  /*2160*/  FMUL.FTZ R207, R210, R216 ;  /* 0x000000d8d2cf7220 */ /* 0x008fc60000410000 */
[----:B------:R-:W3:Y:S01]  /*2170*/  LDL R210, [R1+0x74] ;  /* 0x0000740001d27983 */ /* 0x000ee20000100800 */
[----:B----4-:R-:W-:-:S04]  /*2180*/  FMUL.FTZ R221, R209, R195 ;  /* 0x000000c3d1dd7220 */ /* 0x010fc80000410000 */
[----:B------:R-:W-:Y:S01]  /*2190*/  FADD.FTZ R199, R199, R221 ;  /* 0x000000ddc7c77221 */ /* 0x000fe20000010000 */
[----:B------:R-:W-:Y:S01]  /*21a0*/  FFMA.FTZ R209, R222, R221, R208 ;  /* 0x000000ddded17223 */ /* 0x000fe200000100d0 */
[----:B------:R-:W-:Y:S01]  /*21b0*/  FMUL.FTZ R208, R213, R196 ;  /* 0x000000c4d5d07220 */ /* 0x000fe20000410000 */
[----:B------:R-:W-:Y:S02]  /*21c0*/  IMAD.U32 R195, R56, 0x10000, RZ ;  /* 0x0001000038c37824 */ /* 0x000fe400078e00ff */
[----:B------:R-:W-:Y:S01]  /*21d0*/  FADD.FTZ R196, R199, R219 ;  /* 0x000000dbc7c47221 */ /* 0x000fe20000010000 */
[----:B------:R-:W-:Y:S01]  /*21e0*/  FFMA.FTZ R199, R220, R219, R209 ;  /* 0x000000dbdcc77223 */ /* 0x000fe200000100d1 */
[----:B------:R1:W5:Y:S01]  /*21f0*/  LDL.LU R56, [R1+0xd4] ;  /* 0x0000d40001387983 */ /* 0x0003620000300800 */
[----:B--2---:R-:W-:-:S03]  /*2200*/  FMUL.FTZ R209, R212, R197 ;  /* 0x000000c5d4d17220 */ /* 0x004fc60000410000 */
[----:B------:R-:W2:Y:S04]  /*2210*/  LDL R212, [R1+0x7c] ;  /* 0x00007c0001d47983 */ /* 0x000ea80000100800 */
[----:B------:R-:W4:Y:S01]  /*2220*/  LDL R213, [R1+0x64] ;  /* 0x0000640001d57983 */ /* 0x000f220000100800 */
[----:B------:R-:W-:Y:S01]  /*2230*/  FADD.FTZ R133, R133, R214 ;  /* 0x000000d685857221 */ /* 0x000fe20000010000 */
[----:B------:R-:W-:Y:S02]  /*2240*/  FFMA.FTZ R101, R226, R214, R101 ;  /* 0x000000d6e2657223 */ /* 0x000fe40000010065 */
[----:B------:R-:W4:Y:S01]  /*2250*/  LDL R214, [R1+0x6c] ;  /* 0x00006c0001d67983 */ /* 0x000f220000100800 */
[----:B------:R-:W-:Y:S01]  /*2260*/  FADD.FTZ R196, R196, R208 ;  /* 0x000000d0c4c47221 */ /* 0x000fe20000010000 */
[----:B------:R-:W-:Y:S01]  /*2270*/  FFMA.FTZ R199, R218, R208, R199 ;  /* 0x000000d0dac77223 */ /* 0x000fe200000100c7 */
[----:B------:R-:W-:Y:S01]  /*2280*/  FFMA.FTZ R107, R231, R215, R107 ;  /* 0x000000d7e76b7223 */ /* 0x000fe2000001006b */
[----:B------:R-:W-:Y:S01]  /*2290*/  FADD.FTZ R139, R139, R215 ;  /* 0x000000d78b8b7221 */ /* 0x000fe20000010000 */
[----:B------:R-:W-:Y:S01]  /*22a0*/  FADD.FTZ R196, R196, R203 ;  /* 0x000000cbc4c47221 */ /* 0x000fe20000010000 */
[----:B------:R-:W-:Y:S01]  /*22b0*/  FFMA.FTZ R199, R8, R203, R199 ;  /* 0x000000cb08c77223 */ /* 0x000fe200000100c7 */
[----:B------:R-:W4:Y:S01]  /*22c0*/  LDL R215, [R1+0x54] ;  /* 0x0000540001d77983 */ /* 0x000f220000100800 */
[----:B------:R-:W-:Y:S01]  /*22d0*/  FFMA.FTZ R99, R9, R197, R99 ;  /* 0x000000c509637223 */ /* 0x000fe20000010063 */
[----:B------:R-:W-:Y:S01]  /*22e0*/  FADD.FTZ R127, R127, R197 ;  /* 0x000000c57f7f7221 */ /* 0x000fe20000010000 */
[----:B------:R-:W-:Y:S01]  /*22f0*/  FADD.FTZ R197, R196, R209 ;  /* 0x000000d1c4c57221 */ /* 0x000fe20000010000 */
[----:B------:R-:W-:-:S02]  /*2300*/  FFMA.FTZ R196, R9, R209, R199 ;  /* 0x000000d109c47223 */ /* 0x000fc400000100c7 */
[----:B------:R-:W4:Y:S01]  /*2310*/  LDL R199, [R1+0x58] ;  /* 0x0000580001c77983 */ /* 0x000f220000100800 */
[----:B------:R-:W-:Y:S01]  /*2320*/  FADD.FTZ R181, R181, R198 ;  /* 0x000000c6b5b57221 */ /* 0x000fe20000010000 */
[----:B------:R-:W-:Y:S01]  /*2330*/  FFMA.FTZ R93, R11, R198, R93 ;  /* 0x000000c60b5d7223 */ /* 0x000fe2000001005d */
[----:B------:R-:W-:Y:S01]  /*2340*/  FADD.FTZ R183, R183, R192 ;  /* 0x000000c0b7b77221 */ /* 0x000fe20000010000 */
[----:B------:R-:W-:Y:S01]  /*2350*/  FFMA.FTZ R95, R13, R192, R95 ;  /* 0x000000c00d5f7223 */ /* 0x000fe2000001005f */
[----:B---3--:R-:W-:Y:S02]  /*2360*/  FMUL.FTZ R210, R210, R198 ;  /* 0x000000c6d2d27220 */ /* 0x008fe40000410000 */
[----:B------:R-:W3:Y:S01]  /*2370*/  LDL R198, [R1+0x5c] ;  /* 0x00005c0001c67983 */ /* 0x000ee20000100800 */
[----:B--2---:R-:W-:Y:S01]  /*2380*/  FMUL.FTZ R212, R212, R192 ;  /* 0x000000c0d4d47220 */ /* 0x004fe20000410000 */
[----:B------:R-:W-:Y:S02]  /*2390*/  SHF.L.U32 R192, R6, 0x10, RZ ;  /* 0x0000001006c07819 */ /* 0x000fe400000006ff */
[----:B------:R1:W5:Y:S01]  /*23a0*/  LDL.LU R6, [R1+0xd0] ;  /* 0x0000d00001067983 */ /* 0x0003620000300800 */
        /* <DEDUP_REMOVED lines=10> */
[----:B----4-:R-:W-:Y:S01]  /*2450*/  FMUL.FTZ R213, R213, R193 ;  /* 0x000000c1d5d57220 */ /* 0x010fe20000410000 */
        /* <DEDUP_REMOVED lines=30> */
[----:B---3--:R-:W-:-:S04]  /*2640*/  FMUL.FTZ R217, R198, R192 ;  /* 0x000000c0c6d97220 */ /* 0x008fc80000410000 */
[----:B------:R-:W-:Y:S01]  /*2650*/  FADD.FTZ R198, R193, R217 ;  /* 0x000000d9c1c67221 */ /* 0x000fe20000010000 */
[----:B-1----:R-:W-:-:S07]  /*2660*/  FFMA.FTZ R193, R201, R217, R194 ;  /* 0x000000d9c9c17223 */ /* 0x002fce00000100c2 */
.L_x_6839:
[----:B------:R-:W-:Y:S05]  /*2670*/  BSYNC B0 ;  /* 0x0000000000007941 */ /* 0x000fea0003800000 */
.L_x_6837:
[----:B------:R-:W0:Y:S01]  /*2680*/  S2R R195, SR_TID.X ;  /* 0x0000000000c37919 */ /* 0x000e220000002100 */
[----:B-----5:R-:W-:Y:S01]  /*2690*/  IMAD.MOV.U32 R194, RZ, RZ, R22 ;  /* 0x000000ffffc27224 */ /* 0x020fe200078e0016 */
[----:B------:R-:W-:Y:S01]  /*26a0*/  MOV R192, R20 ;  /* 0x0000001400c07202 */ /* 0x000fe20000000f00 */
[----:B------:R-:W-:Y:S01]  /*26b0*/  UMOV UR6, 0xffffffff ;  /* 0xffffffff00067882 */ /* 0x000fe20000000000 */
[----:B------:R-:W-:Y:S02]  /*26c0*/  LOP3.LUT P2, RZ, R249, 0xff, RZ, 0xc0, !PT ;  /* 0x000000fff9ff7812 */ /* 0x000fe4000784c0ff */
[----:B------:R-:W-:Y:S02]  /*26d0*/  PRMT R250, R194, 0x7610, R250 ;  /* 0x00007610c2fa7816 */ /* 0x000fe400000000fa */
[----:B------:R-:W-:Y:S01]  /*26e0*/  PRMT R194, R192, 0x7610, R194 ;  /* 0x00007610c0c27816 */ /* 0x000fe200000000c2 */
[----:B------:R-:W-:-:S04]  /*26f0*/  IMAD.MOV.U32 R192, RZ, RZ, R18 ;  /* 0x000000ffffc07224 */ /* 0x000fc800078e0012 */
[----:B------:R1:W-:Y:S01]  /*2700*/  STL.S16 [R1+0x10], R194 ;  /* 0x000010c201007387 */ /* 0x0003e20000100600 */
[----:B------:R-:W-:-:S05]  /*2710*/  PRMT R196, R192, 0x7610, R196 ;  /* 0x00007610c0c47816 */ /* 0x000fca00000000c4 */
[----:B------:R2:W-:Y:S01]  /*2720*/  STL.S16 [R1+0x14], R196 ;  /* 0x000014c401007387 */ /* 0x0005e20000100600 */
[----:B0-----:R-:W-:Y:S02]  /*2730*/  LOP3.LUT P0, RZ, R195, 0x1f, RZ, 0xc0, !PT ;  /* 0x0000001fc3ff7812 */ /* 0x001fe4000780c0ff */
[----:B------:R-:W-:Y:S02]  /*2740*/  SHF.R.U32.HI R252, RZ, 0x5, R195 ;  /* 0x00000005fffc7819 */ /* 0x000fe400000116c3 */
[----:B------:R-:W-:Y:S02]  /*2750*/  MOV R195, R16 ;  /* 0x0000001000c37202 */ /* 0x000fe40000000f00 */
[----:B-1----:R-:W-:Y:S02]  /*2760*/  LOP3.LUT R194, R252, 0x7fffffc, RZ, 0xc0, !PT ;  /* 0x07fffffcfcc27812 */ /* 0x002fe400078ec0ff */
[----:B------:R-:W-:-:S03]  /*2770*/  PRMT R192, R195, 0x7610, R192 ;  /* 0x00007610c3c07816 */ /* 0x000fc600000000c0 */
[----:B------:R-:W-:Y:S02]  /*2780*/  @!P2 VIADD R194, R194, 0x4 ;  /* 0x00000004c2c2a836 */ /* 0x000fe40000000000 */
[----:B------:R2:W-:Y:S01]  /*2790*/  STL.S16 [R1+0x18], R192 ;  /* 0x000018c001007387 */ /* 0x0005e20000100600 */
[----:B------:R-:W-:Y:S05]  /*27a0*/  BRA.DIV UR6, `(.L_x_6840) ;  /* 0x0000004606e87947 */ /* 0x000fea000b800000 */
[----:B--2---:R-:W0:Y:S02]  /*27b0*/  SHFL.DOWN PT, R192, R198, 0x10, 0x1f ;  /* 0x0a001f00c6c07f89 */ /* 0x004e2400000e0000 */
        /* <DEDUP_REMOVED lines=17> */
.L_x_6986:
[----:B------:R-:W2:Y:S01]  /*28d0*/  S2R R197, SR_CgaCtaId ;  /* 0x0000000000c57919 */ /* 0x000ea20000008800 */
[----:B01----:R-:W-:Y:S01]  /*28e0*/  FADD.FTZ R193, R193, R195 ;  /* 0x000000c3c1c17221 */ /* 0x003fe20000010000 */
[----:B------:R-:W-:Y:S01]  /*28f0*/  @!P0 LOP3.LUT R196, R252, 0x3, RZ, 0xc0, !PT ;  /* 0x00000003fcc48812 */ /* 0x000fe200078ec0ff */
[----:B------:R-:W-:Y:S01]  /*2900*/  FADD.FTZ R192, R198, R249 ;  /* 0x000000f9c6c07221 */ /* 0x000fe20000010000 */
[----:B------:R-:W-:Y:S01]  /*2910*/  MOV R195, 0x400 ;  /* 0x0000040000c37802 */ /* 0x000fe20000000f00 */
[----:B------:R-:W-:Y:S05]  /*2920*/  WARPSYNC.ALL ;  /* 0x0000000000007948 */ /* 0x000fea0003800000 */
[----:B------:R-:W-:Y:S01]  /*2930*/  @!P0 IADD3 R196, R194, R196, RZ ;  /* 0x000000c4c2c48210 */ /* 0x000fe20007ffe0ff */
[----:B------:R-:W0:Y:S01]  /*2940*/  LDC R249, c[0x0][0x218] ;  /* 0x00008600fff97b82 */ /* 0x000e220000000800 */
[----:B------:R-:W1:Y:S01]  /*2950*/  S2R R199, SR_TID.X ;  /* 0x0000000000c77919 */ /* 0x000e620000002100 */
[----:B------:R-:W-:Y:S01]  /*2960*/  @P3 VIADD R7, R7, 0xffffffff ;  /* 0xffffffff07073836 */ /* 0x000fe20000000000 */
[----:B--2---:R-:W-:-:S03]  /*2970*/  LEA R195, R197, R195, 0x18 ;  /* 0x000000c3c5c37211 */ /* 0x004fc600078ec0ff */
[----:B0-----:R-:W-:Y:S02]  /*2980*/  @P3 IMAD R7, R7, R249, RZ ;  /* 0x000000f907073224 */ /* 0x001fe400078e02ff */
[----:B------:R-:W-:-:S03]  /*2990*/  @!P0 IMAD R196, R196, 0x8, R195 ;  /* 0x00000008c4c48824 */ /* 0x000fc600078e02c3 */
[----:B------:R-:W-:Y:S02]  /*29a0*/  @P3 SHF.R.S32.HI R197, RZ, 0x1f, R7 ;  /* 0x0000001fffc53819 */ /* 0x000fe40000011407 */
[----:B------:R0:W-:Y:S02]  /*29b0*/  @!P0 STS.64 [R196+0x4000], R192 ;  /* 0x004000c0c4008388 */ /* 0x0001e40000000a00 */
[----:B------:R-:W-:Y:S01]  /*29c0*/  @P3 LEA.HI R197, R197, R7, RZ, 0x3 ;  /* 0x00000007c5c53211 */ /* 0x000fe200078f18ff */
[----:B------:R-:W-:Y:S01]  /*29d0*/  HFMA2.MMA R7, -RZ, RZ, 0, 0 ;  /* 0x00000000ff077435 */ /* 0x000fe200000001ff */
[----:B-1----:R-:W-:-:S05]  /*29e0*/  LOP3.LUT R199, R199, 0x7f, RZ, 0xc0, !PT ;  /* 0x0000007fc7c77812 */ /* 0x002fca00078ec0ff */
[----:B------:R-:W-:Y:S02]  /*29f0*/  @P3 LEA.HI.SX32 R7, R197, R199, 0x1d ;  /* 0x000000c7c5073211 */ /* 0x000fe400078feaff */
[----:B0-----:R-:W-:Y:S01]  /*2a00*/  LEA R196, R194, R195, 0x3 ;  /* 0x000000c3c2c47211 */ /* 0x001fe200078e18ff */
[----:B------:R-:W-:Y:S06]  /*2a10*/  BAR.SYNC.DEFER_BLOCKING 0x0 ;  /* 0x0000000000007b1d */ /* 0x000fec0000010000 */
[----:B------:R-:W0:Y:S04]  /*2a20*/  LDS.128 R192, [R196+0x4000] ;  /* 0x00400000c4c07984 */ /* 0x000e280000000c00 */
[----:B------:R-:W1:Y:S01]  /*2a30*/  LDS.128 R196, [R196+0x4010] ;  /* 0x00401000c4c47984 */ /* 0x000e620000000c00 */
[----:B------:R-:W-:Y:S01]  /*2a40*/  @!P5 ISETP.NE.U32.AND P1, PT, R3, RZ, PT ;  /* 0x000000ff0300d20c */ /* 0x000fe20003f25070 */
[----:B------:R-:W-:Y:S01]  /*2a50*/  BSSY B0, `(.L_x_6841) ;  /* 0x000001b000007945 */ /* 0x000fe20003800000 */
[----:B0-----:R-:W-:Y:S01]  /*2a60*/  FADD.FTZ R192, RZ, R192 ;  /* 0x000000c0ffc07221 */ /* 0x001fe20000010000 */
[----:B------:R-:W-:-:S03]  /*2a70*/  FADD.FTZ R193, RZ, R193 ;  /* 0x000000c1ffc17221 */ /* 0x000fc60000010000 */
[----:B------:R-:W-:Y:S01]  /*2a80*/  FADD.FTZ R194, R194, R192 ;  /* 0x000000c0c2c27221 */ /* 0x000fe20000010000 */
[----:B------:R-:W-:Y:S02]  /*2a90*/  FADD.FTZ R195, R195, R193 ;  /* 0x000000c1c3c37221 */ /* 0x000fe40000010000 */
[----:B------:R-:W0:Y:S01]  /*2aa0*/  @P3 LDC.64 R192, c[0x0][0x220] ;  /* 0x00008800ffc03b82 */ /* 0x000e220000000a00 */
[----:B-1----:R-:W-:Y:S01]  /*2ab0*/  FADD.FTZ R194, R194, R196 ;  /* 0x000000c4c2c27221 */ /* 0x002fe20000010000 */
[----:B------:R-:W-:Y:S01]  /*2ac0*/  FADD.FTZ R195, R195, R197 ;  /* 0x000000c5c3c37221 */ /* 0x000fe20000010000 */
[----:B------:R-:W-:Y:S02]  /*2ad0*/  @!P5 ISETP.NE.AND.EX P1, PT, R2, RZ, PT, P1 ;  /* 0x000000ff0200d20c */ /* 0x000fe40003f25310 */
[----:B------:R-:W-:Y:S01]  /*2ae0*/  FADD.FTZ R194, R198, R194 ;  /* 0x000000c2c6c27221 */ /* 0x000fe20000010000 */
[----:B------:R-:W-:Y:S01]  /*2af0*/  FADD.FTZ R195, R199, R195 ;  /* 0x000000c3c7c37221 */ /* 0x000fe20000010000 */
[----:B------:R-:W-:-:S02]  /*2b00*/  @!P5 ISETP.NE.U32.AND P0, PT, R3, RZ, PT ;  /* 0x000000ff0300d20c */ /* 0x000fc40003f05070 */
        /* <DEDUP_REMOVED lines=15> */
.L_x_6842:
[----:B------:R-:W-:Y:S05]  /*2c00*/  BSYNC B0 ;  /* 0x0000000000007941 */ /* 0x000fea0003800000 */
.L_x_6841:
[----:B------:R-:W-:Y:S01]  /*2c10*/  BSSY B0, `(.L_x_6843) ;  /* 0x0000010000007945 */ /* 0x000fe20003800000 */
[----:B------:R-:W-:Y:S02]  /*2c20*/  @!P5 ISETP.NE.U32.AND P1, PT, R3, RZ, PT ;  /* 0x000000ff0300d20c */ /* 0x000fe40003f25070 */
[----:B------:R-:W-:Y:S01]  /*2c30*/  @!P5 ISETP.NE.AND.EX P0, PT, R2, RZ, PT, P0 ;  /* 0x000000ff0200d20c */ /* 0x000fe20003f05300 */
[----:B------:R-:W-:-:S12]  /*2c40*/  @!P3 BRA `(.L_x_6844) ;  /* 0x000000000030b947 */ /* 0x000fd80003800000 */
[----:B------:R-:W2:Y:S01]  /*2c50*/  LDL R196, [R1+0x40] ;  /* 0x0000400001c47983 */ /* 0x000ea20000100800 */
[----:B------:R-:W-:Y:S01]  /*2c60*/  LOP3.LUT P6, RZ, R250, 0xff, RZ, 0xc0, !PT ;  /* 0x000000fffaff7812 */ /* 0x000fe200078cc0ff */
[----:B------:R-:W-:Y:S01]  /*2c70*/  FMUL.FTZ R193, R192, UR15 ;  /* 0x0000000fc0c17c20 */ /* 0x000fe20008410000 */
[----:B------:R-:W-:-:S03]  /*2c80*/  IMAD.MOV.U32 R194, RZ, RZ, RZ ;  /* 0x000000ffffc27224 */ /* 0x000fc600078e00ff */
[----:B------:R-:W-:-:S08]  /*2c90*/  FMUL.FTZ R193, R193, UR14 ;  /* 0x0000000ec1c17c20 */ /* 0x000fd00008410000 */
[----:B-----5:R-:W-:-:S05]  /*2ca0*/  @P6 SHF.L.U32 R195, R112, 0x10, RZ ;  /* 0x0000001070c36819 */ /* 0x020fca00000006ff */
[----:B------:R-:W-:-:S04]  /*2cb0*/  @P6 FMUL.FTZ R194, R193, R195 ;  /* 0x000000c3c1c26220 */ /* 0x000fc80000410000 */
[----:B------:R-:W-:Y:S01]  /*2cc0*/  FADD.FTZ R56, R56, R194 ;  /* 0x000000c238387221 */ /* 0x000fe20000010000 */
[----:B--2---:R-:W-:-:S05]  /*2cd0*/  FMUL.FTZ R193, R196, R193 ;  /* 0x000000c1c4c17220 */ /* 0x004fca0000410000 */
[----:B------:R-:W-:-:S04]  /*2ce0*/  FSEL R193, R193, RZ, P6 ;  /* 0x000000ffc1c17208 */ /* 0x000fc80003000000 */
[----:B------:R-:W-:-:S04]  /*2cf0*/  F2FP.BF16.F32.PACK_AB R193, RZ, R193 ;  /* 0x000000c1ffc1723e */ /* 0x000fc800000010ff */
[----:B------:R-:W-:-:S07]  /*2d00*/  PRMT R128, R193, 0x7610, R128 ;  /* 0x00007610c1807816 */ /* 0x000fce0000000080 */
.L_x_6844:
[----:B------:R-:W-:Y:S05]  /*2d10*/  BSYNC B0 ;  /* 0x0000000000007941 */ /* 0x000fea0003800000 */
.L_x_6843:
[----:B------:R-:W-:Y:S01]  /*2d20*/  BSSY B0, `(.L_x_6845) ;  /* 0x000000e000007945 */ /* 0x000fe20003800000 */
[----:B------:R-:W-:-:S03]  /*2d30*/  @!P5 FSEL R193, R53, RZ, P0 ;  /* 0x000000ff35c1d208 */ /* 0x000fc60000000000 */
[----:B------:R-:W-:Y:S05]  /*2d40*/  @!P5 BRA `(.L_x_6846) ;  /* 0x00000000002cd947 */ /* 0x000fea0003800000 */
[----:B------:R-:W2:Y:S01]  /*2d50*/  LDL R195, [R1+0x4] ;  /* 0x0000040001c37983 */ /* 0x000ea20000100800 */
[----:B------:R-:W0:Y:S03]  /*2d60*/  LDC.U8 R196, c[0x0][0x2a0] ;  /* 0x0000a800ffc47b82 */ /* 0x000e260000000000 */
[----:B------:R-:W3:Y:S01]  /*2d70*/  LDL R194, [R1] ;  /* 0x0000000001c27983 */ /* 0x000ee20000100800 */
[----:B------:R-:W-:-:S04]  /*2d80*/  ISETP.NE.U32.AND P0, PT, R3, RZ, PT ;  /* 0x000000ff0300720c */ /* 0x000fc80003f05070 */
[----:B------:R-:W-:Y:S02]  /*2d90*/  ISETP.NE.AND.EX P0, PT, R2, RZ, PT, P0 ;  /* 0x000000ff0200720c */ /* 0x000fe40003f05300 */
[----:B0-----:R-:W-:-:S04]  /*2da0*/  ISETP.NE.AND P6, PT, R196, RZ, PT ;  /* 0x000000ffc400720c */ /* 0x001fc80003fc5270 */
[----:B------:R-:W-:-:S05]  /*2db0*/  FSEL R193, R198, RZ, !P6 ;  /* 0x000000ffc6c17208 */ /* 0x000fca0007000000 */
[----:B--2---:R-:W-:-:S04]  /*2dc0*/  FFMA.FTZ R193, R195, R199, R193 ;  /* 0x000000c7c3c17223 */ /* 0x004fc800000100c1 */
[----:B---3--:R-:W-:-:S04]  /*2dd0*/  FADD.FTZ R193, R194, -R193 ;  /* 0x800000c1c2c17221 */ /* 0x008fc80000010000 */
[----:B------:R-:W-:-:S04]  /*2de0*/  FMUL.FTZ R193, R5, R193 ;  /* 0x000000c105c17220 */ /* 0x000fc80000410000 */
[----:B------:R-:W-:-:S07]  /*2df0*/  @P0 FADD.FTZ R193, R53, R193 ;  /* 0x000000c135c10221 */ /* 0x000fce0000010000 */
.L_x_6846:
[----:B------:R-:W-:Y:S05]  /*2e00*/  BSYNC B0 ;  /* 0x0000000000007941 */ /* 0x000fea0003800000 */
.L_x_6845:
[----:B------:R-:W-:Y:S01]  /*2e10*/  BSSY B0, `(.L_x_6847) ;  /* 0x0000011000007945 */ /* 0x000fe20003800000 */
[----:B------:R-:W-:Y:S02]  /*2e20*/  @!P5 ISETP.NE.U32.AND P0, PT, R3, RZ, PT ;  /* 0x000000ff0300d20c */ /* 0x000fe40003f05070 */
[----:B------:R-:W-:Y:S01]  /*2e30*/  @!P5 ISETP.NE.AND.EX P1, PT, R2, RZ, PT, P1 ;  /* 0x000000ff0200d20c */ /* 0x000fe20003f25310 */
[----:B------:R-:W-:-:S12]  /*2e40*/  @!P3 BRA `(.L_x_6848) ;  /* 0x000000000034b947 */ /* 0x000fd80003800000 */
[----:B------:R-:W2:Y:S01]  /*2e50*/  LDL R197, [R1+0x44] ;  /* 0x0000440001c57983 */ /* 0x000ea20000100800 */
[----:B------:R-:W-:Y:S01]  /*2e60*/  LOP3.LUT P6, RZ, R22, 0xff00, RZ, 0xc0, !PT ;  /* 0x0000ff0016ff7812 */ /* 0x000fe200078cc0ff */
[----:B------:R-:W-:Y:S01]  /*2e70*/  FMUL.FTZ R194, R193, UR15 ;  /* 0x0000000fc1c27c20 */ /* 0x000fe20008410000 */
[----:B------:R-:W-:-:S03]  /*2e80*/  MOV R196, RZ ;  /* 0x000000ff00c47202 */ /* 0x000fc60000000f00 */
[----:B------:R-:W-:-:S08]  /*2e90*/  FMUL.FTZ R194, R194, UR14 ;  /* 0x0000000ec2c27c20 */ /* 0x000fd00008410000 */
[----:B-----5:R-:W-:-:S05]  /*2ea0*/  @P6 PRMT R195, R112, 0x7632, R195 ;  /* 0x0000763270c36816 */ /* 0x020fca00000000c3 */
[----:B------:R-:W-:-:S04]  /*2eb0*/  @P6 IMAD.U32 R195, R195, 0x10000, RZ ;  /* 0x00010000c3c36824 */ /* 0x000fc800078e00ff */
[----:B------:R-:W-:-:S04]  /*2ec0*/  @P6 FMUL.FTZ R196, R194, R195 ;  /* 0x000000c3c2c46220 */ /* 0x000fc80000410000 */
[----:B------:R-:W-:Y:S01]  /*2ed0*/  FADD.FTZ R57, R57, R196 ;  /* 0x000000c439397221 */ /* 0x000fe20000010000 */
[----:B--2---:R-:W-:-:S05]  /*2ee0*/  FMUL.FTZ R194, R197, R194 ;  /* 0x000000c2c5c27220 */ /* 0x004fca0000410000 */
[----:B------:R-:W-:-:S04]  /*2ef0*/  FSEL R194, R194, RZ, P6 ;  /* 0x000000ffc2c27208 */ /* 0x000fc80003000000 */
[----:B------:R-:W-:-:S04]  /*2f00*/  F2FP.BF16.F32.PACK_AB R194, RZ, R194 ;  /* 0x000000c2ffc2723e */ /* 0x000fc800000010ff */
[----:B------:R-:W-:-:S07]  /*2f10*/  PRMT R128, R128, 0x5410, R194 ;  /* 0x0000541080807816 */ /* 0x000fce00000000c2 */
.L_x_6848:
[----:B------:R-:W-:Y:S05]  /*2f20*/  BSYNC B0 ;  /* 0x0000000000007941 */ /* 0x000fea0003800000 */
.L_x_6847:
        /* <DEDUP_REMOVED lines=12> */
.L_x_6850:
[----:B------:R-:W-:Y:S05]  /*2ff0*/  BSYNC B0 ;  /* 0x0000000000007941 */ /* 0x000fea0003800000 */
.L_x_6849:
        /* <DEDUP_REMOVED lines=16> */
.L_x_6852:
[----:B------:R-:W-:Y:S05]  /*3100*/  BSYNC B0 ;  /* 0x0000000000007941 */ /* 0x000fea0003800000 */
.L_x_6851:
        /* <DEDUP_REMOVED lines=12> */
.L_x_6854:
[----:B------:R-:W-:Y:S05]  /*31d0*/  BSYNC B0 ;  /* 0x0000000000007941 */ /* 0x000fea0003800000 */
.L_x_6853:
[----:B------:R-:W-:Y:S01]  /*31e0*/  BSSY B0, `(.L_x_6855) ;  /* 0x0000011000007945 */ /* 0x000fe20003800000 */
[----:B------:R-:W-:Y:S02]  /*31f0*/  @!P5 ISETP.NE.U32.AND P0, PT, R3, RZ, PT ;  /* 0x000000ff0300d20c */ /* 0x000fe40003f05070 */
[----:B------:R-:W-:Y:S01]  /*3200*/  @!P5 ISETP.NE.AND.EX P1, PT, R2, RZ, PT, P1 ;  /* 0x000000ff0200d20c */ /* 0x000fe20003f25310 */
[----:B------:R-:W-:-:S12]  /*3210*/  @!P3 BRA `(.L_x_6856) ;  /* 0x000000000034b947 */ /* 0x000fd80003800000 */
[----:B------:R-:W2:Y:S01]  /*3220*/  LDL R250, [R1+0x4c] ;  /* 0x00004c0001fa7983 */ /* 0x000ea20000100800 */
[----:B------:R-:W-:Y:S01]  /*3230*/  LOP3.LUT P6, RZ, R22, 0xff000000, RZ, 0xc0, !PT ;  /* 0xff00000016ff7812 */ /* 0x000fe200078cc0ff */
[----:B------:R-:W-:-:S04]  /*3240*/  FMUL.FTZ R196, R195, UR15 ;  /* 0x0000000fc3c47c20 */ /* 0x000fc80008410000 */
[----:B------:R-:W-:-:S08]  /*3250*/  FMUL.FTZ R196, R196, UR14 ;  /* 0x0000000ec4c47c20 */ /* 0x000fd00008410000 */
[----:B-----5:R-:W-:-:S05]  /*3260*/  @P6 PRMT R197, R113, 0x7632, R197 ;  /* 0x0000763271c56816 */ /* 0x020fca00000000c5 */
[----:B------:R-:W-:Y:S01]  /*3270*/  @P6 IMAD.U32 R249, R197, 0x10000, RZ ;  /* 0x00010000c5f96824 */ /* 0x000fe200078e00ff */
[----:B------:R-:W-:-:S06]  /*3280*/  HFMA2.MMA R197, -RZ, RZ, 0, 0 ;  /* 0x00000000ffc57435 */ /* 0x000fcc00000001ff */
[----:B------:R-:W-:-:S04]  /*3290*/  @P6 FMUL.FTZ R197, R196, R249 ;  /* 0x000000f9c4c56220 */ /* 0x000fc80000410000 */
[----:B------:R-:W-:Y:S01]  /*32a0*/  FADD.FTZ R59, R59, R197 ;  /* 0x000000c53b3b7221 */ /* 0x000fe20000010000 */
[----:B--2---:R-:W-:-:S05]  /*32b0*/  FMUL.FTZ R196, R250, R196 ;  /* 0x000000c4fac47220 */ /* 0x004fca0000410000 */
[----:B------:R-:W-:-:S04]  /*32c0*/  FSEL R196, R196, RZ, P6 ;  /* 0x000000ffc4c47208 */ /* 0x000fc80003000000 */
[----:B------:R-:W-:-:S04]  /*32d0*/  F2FP.BF16.F32.PACK_AB R196, RZ, R196 ;  /* 0x000000c4ffc4723e */ /* 0x000fc800000010ff */
[----:B------:R-:W-:-:S07]  /*32e0*/  PRMT R129, R129, 0x5410, R196 ;  /* 0x0000541081817816 */ /* 0x000fce00000000c4 */
.L_x_6856:
[----:B------:R-:W-:Y:S05]  /*32f0*/  BSYNC B0 ;  /* 0x0000000000007941 */ /* 0x000fea0003800000 */
.L_x_6855:
        /* <DEDUP_REMOVED lines=12> */
.L_x_6858:
[----:B------:R-:W-:Y:S05]  /*33c0*/  BSYNC B0 ;  /* 0x0000000000007941 */ /* 0x000fea0003800000 */
.L_x_6857:
        /* <DEDUP_REMOVED lines=16> */
.L_x_6860:
[----:B------:R-:W-:Y:S05]  /*34d0*/  BSYNC B0 ;  /* 0x0000000000007941 */ /* 0x000fea0003800000 */
.L_x_6859:
        /* <DEDUP_REMOVED lines=12> */
.L_x_6862:
[----:B------:R-:W-:Y:S05]  /*35a0*/  BSYNC B0 ;  /* 0x0000000000007941 */ /* 0x000fea0003800000 */
.L_x_6861:
[----:B------:R-:W-:Y:S01]  /*35b0*/  @!P5 ISETP.NE.U32.AND P0, PT, R3, RZ, PT ;  /* 0x000000ff0300d20c */ /* 0x000fe20003f05070 */
[----:B------:R-:W-:Y:S01]  /*35c0*/  BSSY B0, `(.L_x_6863) ;  /* 0x0000011000007945 */ /* 0x000fe20003800000 */
[C---:B------:R-:W-:Y:S02]  /*35d0*/  @!P5 ISETP.NE.AND.EX P1, PT, R2.reuse, RZ, PT, P1 ;  /* 0x000000ff0200d20c */ /* 0x040fe40003f25310 */
[----:B------:R-:W-:Y:S01]  /*35e0*/  @!P5 ISETP.NE.AND.EX P0, PT, R2, RZ, PT, P0 ;  /* 0x000000ff0200d20c */ /* 0x000fe20003f05300 */
[----:B------:R-:W-:-:S12]  /*35f0*/  @!P3 BRA `(.L_x_6864) ;  /* 0x000000000034b947 */ /* 0x000fd80003800000 */
[----:B------:R-:W-:Y:S01]  /*3600*/  LOP3.LUT P6, RZ, R23, 0xff00, RZ, 0xc0, !PT ;  /* 0x0000ff0017ff7812 */ /* 0x000fe200078cc0ff */
[----:B------:R-:W-:-:S04]  /*3610*/  FMUL.FTZ R196, R249, UR15 ;  /* 0x0000000ff9c47c20 */ /* 0x000fc80008410000 */
[----:B------:R-:W-:-:S08]  /*3620*/  FMUL.FTZ R196, R196, UR14 ;  /* 0x0000000ec4c47c20 */ /* 0x000fd00008410000 */
[----:B-----5:R-:W-:-:S05]  /*3630*/  @P6 PRMT R197, R114, 0x7632, R197 ;  /* 0x0000763272c56816 */ /* 0x020fca00000000c5 */
[----:B------:R-:W-:Y:S01]  /*3640*/  @P6 IMAD.U32 R252, R197, 0x10000, RZ ;  /* 0x00010000c5fc6824 */ /* 0x000fe200078e00ff */
[----:B------:R-:W-:-:S03]  /*3650*/  MOV R197, RZ ;  /* 0x000000ff00c57202 */ /* 0x000fc60000000f00 */
[----:B------:R-:W-:Y:S02]  /*3660*/  @P6 FMUL.FTZ R197, R196, R252 ;  /* 0x000000fcc4c56220 */ /* 0x000fe40000410000 */
[----:B------:R-:W2:Y:S02]  /*3670*/  LDL R252, [R1+0x34] ;  /* 0x0000340001fc7983 */ /* 0x000ea40000100800 */
[----:B------:R-:W-:Y:S01]  /*3680*/  FADD.FTZ R61, R61, R197 ;  /* 0x000000c53d3d7221 */ /* 0x000fe20000010000 */
[----:B--2---:R-:W-:-:S05]  /*3690*/  FMUL.FTZ R196, R252, R196 ;  /* 0x000000c4fcc47220 */ /* 0x004fca0000410000 */
[----:B------:R-:W-:-:S04]  /*36a0*/  FSEL R196, R196, RZ, P6 ;  /* 0x000000ffc4c47208 */ /* 0x000fc80003000000 */
[----:B------:R-:W-:-:S04]  /*36b0*/  F2FP.BF16.F32.PACK_AB R196, RZ, R196 ;  /* 0x000000c4ffc4723e */ /* 0x000fc800000010ff */
[----:B------:R-:W-:-:S07]  /*36c0*/  PRMT R130, R130, 0x5410, R196 ;  /* 0x0000541082827816 */ /* 0x000fce00000000c4 */
.L_x_6864:
[----:B------:R-:W-:Y:S05]  /*36d0*/  BSYNC B0 ;  /* 0x0000000000007941 */ /* 0x000fea0003800000 */
.L_x_6863:
        /* <DEDUP_REMOVED lines=12> */
.L_x_6866:
[----:B------:R-:W-:Y:S05]  /*37a0*/  BSYNC B0 ;  /* 0x0000000000007941 */ /* 0x000fea0003800000 */
.L_x_6865:
        /* <DEDUP_REMOVED lines=8> */
[----:B------:R-:W-:Y:S02]  /*3830*/  @P1 FMUL.FTZ R252, R196, R0 ;  /* 0x00000000c4fc1220 */ /* 0x000fe40000410000 */
[----:B------:R0:W5:Y:S02]  /*3840*/  LDL.LU R0, [R1+0xd0] ;  /* 0x0000d00001007983 */ /* 0x0001640000300800 */
[----:B------:R-:W-:Y:S02]  /*3850*/  FADD.FTZ R62, R62, R252 ;  /* 0x000000fc3e3e7221 */ /* 0x000fe40000010000 */
[----:B------:R-:W2:Y:S02]  /*3860*/  LDL R252, [R1+0x38] ;  /* 0x0000380001fc7983 */ /* 0x000ea40000100800 */
[----:B--2---:R-:W-:-:S05]  /*3870*/  FMUL.FTZ R196, R252, R196 ;  /* 0x000000c4fcc47220 */ /* 0x004fca0000410000 */
[----:B------:R-:W-:-:S04]  /*3880*/  FSEL R196, R196, RZ, P1 ;  /* 0x000000ffc4c47208 */ /* 0x000fc80000800000 */
[----:B------:R-:W-:-:S04]  /*3890*/  F2FP.BF16.F32.PACK_AB R196, RZ, R196 ;  /* 0x000000c4ffc4723e */ /* 0x000fc800000010ff */
[----:B0-----:R-:W-:-:S07]  /*38a0*/  PRMT R131, R196, 0x7610, R131 ;  /* 0x00007610c4837816 */ /* 0x001fce0000000083 */
.L_x_6868:
[----:B------:R-:W-:Y:S05]  /*38b0*/  BSYNC B0 ;  /* 0x0000000000007941 */ /* 0x000fea0003800000 */
.L_x_6867:
        /* <DEDUP_REMOVED lines=12> */
.L_x_6870:
[----:B------:R-:W-:Y:S05]  /*3980*/  BSYNC B0 ;  /* 0x0000000000007941 */ /* 0x000fea0003800000 */
.L_x_6869:
[----:B------:R-:W-:Y:S04]  /*3990*/  BSSY B0, `(.L_x_6871) ;  /* 0x000000f000007945 */ /* 0x000fe80003800000 */
[----:B------:R-:W-:Y:S05]  /*39a0*/  @!P3 BRA `(.L_x_6872) ;  /* 0x000000000034b947 */ /* 0x000fea0003800000 */
[----:B------:R-:W-:Y:S01]  /*39b0*/  LOP3.LUT P0, RZ, R23, 0xff000000, RZ, 0xc0, !PT ;  /* 0xff00000017ff7812 */ /* 0x000fe2000780c0ff */
[----:B------:R-:W-:-:S04]  /*39c0*/  FMUL.FTZ R22, R196, UR15 ;  /* 0x0000000fc4167c20 */ /* 0x000fc80008410000 */
[----:B------:R-:W-:-:S08]  /*39d0*/  FMUL.FTZ R22, R22, UR14 ;  /* 0x0000000e16167c20 */ /* 0x000fd00008410000 */
[----:B-----5:R-:W-:-:S05]  /*39e0*/  @P0 PRMT R23, R115, 0x7632, R23 ;  /* 0x0000763273170816 */ /* 0x020fca0000000017 */
[----:B------:R-:W-:Y:S01]  /*39f0*/  @P0 IMAD.U32 R252, R23, 0x10000, RZ ;  /* 0x0001000017fc0824 */ /* 0x000fe200078e00ff */
[----:B------:R-:W-:-:S06]  /*3a00*/  HFMA2.MMA R23, -RZ, RZ, 0, 0 ;  /* 0x00000000ff177435 */ /* 0x000fcc00000001ff */
[----:B------:R-:W-:Y:S02]  /*3a10*/  @P0 FMUL.FTZ R23, R22, R252 ;  /* 0x000000fc16170220 */ /* 0x000fe40000410000 */
[----:B------:R-:W2:Y:S02]  /*3a20*/  LDL R252, [R1+0x3c] ;  /* 0x00003c0001fc7983 */ /* 0x000ea40000100800 */
[----:B------:R-:W-:Y:S01]  /*3a30*/  FADD.FTZ R63, R63, R23 ;  /* 0x000000173f3f7221 */ /* 0x000fe20000010000 */
[----:B--2---:R-:W-:-:S05]  /*3a40*/  FMUL.FTZ R22, R252, R22 ;  /* 0x00000016fc167220 */ /* 0x004fca0000410000 */
[----:B------:R-:W-:-:S04]  /*3a50*/  FSEL R22, R22, RZ, P0 ;  /* 0x000000ff16167208 */ /* 0x000fc80000000000 */
[----:B------:R-:W-:-:S04]  /*3a60*/  F2FP.BF16.F32.PACK_AB R22, RZ, R22 ;  /* 0x00000016ff16723e */ /* 0x000fc800000010ff */
[----:B------:R-:W-:-:S07]  /*3a70*/  PRMT R131, R131, 0x5410, R22 ;  /* 0x0000541083837816 */ /* 0x000fce0000000016 */
.L_x_6872:
[----:B------:R-:W-:Y:S05]  /*3a80*/  BSYNC B0 ;  /* 0x0000000000007941 */ /* 0x000fea0003800000 */
.L_x_6871:
        /* <DEDUP_REMOVED lines=10> */
[----:B------:R-:W0:Y:S01]  /*3b30*/  @P0 LDC.64 R22, c[0x0][0x308] ;  /* 0x0000c200ff160b82 */ /* 0x000e220000000a00 */
[----:B------:R-:W-:Y:S01]  /*3b40*/  @!P5 ISETP.NE.AND.EX P6, PT, R2, RZ, PT, P6 ;  /* 0x000000ff0200d20c */ /* 0x000fe20003fc5360 */
[----:B0-----:R-:W-:-:S05]  /*3b50*/  @P0 IMAD.WIDE.U32 R22, R4, 0x20, R22 ;  /* 0x0000002004160825 */ /* 0x001fca00078e0016 */
        /* <DEDUP_REMOVED lines=10> */
[----:B------:R-:W-:Y:S05]  /*3c00*/  @!P3 BRA `(.L_x_6874) ;  /* 0x000000000010b947 */ /* 0x000fea0003800000 */
[----:B0-----:R-:W0:Y:S01]  /*3c10*/  LDC.64 R22, c[0x0][0x220] ;  /* 0x00008800ff167b82 */ /* 0x001e220000000a00 */
[----:B------:R-:W-:-:S04]  /*3c20*/  VIADD R4, R7, 0x80 ;  /* 0x0000008007047836 */ /* 0x000fc80000000000 */
[----:B0-----:R-:W-:-:S05]  /*3c30*/  IMAD.WIDE.U32 R22, R4, 0x10, R22 ;  /* 0x0000001004167825 */ /* 0x001fca00078e0016 */
[----:B-----5:R2:W5:Y:S02]  /*3c40*/  LDG.E.128 R112, desc[UR4][R22.64] ;  /* 0x0000000416707981 */ /* 0x020564000c1e1d00 */
.L_x_6874:
[----:B------:R-:W-:Y:S05]  /*3c50*/  BSYNC B0 ;  /* 0x0000000000007941 */ /* 0x000fea0003800000 */
.L_x_6873:
[----:B------:R-:W-:Y:S01]  /*3c60*/  BSSY B0, `(.L_x_6875) ;  /* 0x000000c000007945 */ /* 0x000fe20003800000 */
[----:B0-2---:R-:W-:-:S03]  /*3c70*/  @!P5 FSEL R22, R44, RZ, P6 ;  /* 0x000000ff2c16d208 */ /* 0x005fc60003000000 */
[----:B------:R-:W-:Y:S05]  /*3c80*/  @!P5 BRA `(.L_x_6876) ;  /* 0x000000000024d947 */ /* 0x000fea0003800000 */
        /* <DEDUP_REMOVED lines=9> */
.L_x_6876:
[----:B------:R-:W-:Y:S05]  /*3d20*/  BSYNC B0 ;  /* 0x0000000000007941 */ /* 0x000fea0003800000 */
.L_x_6875:
[----:B------:R-:W-:Y:S04]  /*3d30*/  BSSY B0, `(.L_x_6877) ;  /* 0x000000f000007945 */ /* 0x000fe80003800000 */
[----:B------:R-:W-:Y:S05]  /*3d40*/  @!P3 BRA `(.L_x_6878) ;  /* 0x000000000034b947 */ /* 0x000fea0003800000 */
[----:B------:R-:W2:Y:S04]  /*3d50*/  LDL.LU R4, [R1+0x10] ;  /* 0x0000100001047983 */ /* 0x000ea80000300800 */
[----:B------:R-:W3:Y:S01]  /*3d60*/  LDL R195, [R1+0x20] ;  /* 0x0000200001c37983 */ /* 0x000ee20000100800 */
[----:B------:R-:W-:Y:S02]  /*3d70*/  MOV R23, RZ ;  /* 0x000000ff00177202 */ /* 0x000fe40000000f00 */
[----:B--2---:R-:W-:Y:S01]  /*3d80*/  LOP3.LUT P6, RZ, R4, 0xff, RZ, 0xc0, !PT ;  /* 0x000000ff04ff7812 */ /* 0x004fe200078cc0ff */
[----:B------:R-:W-:-:S04]  /*3d90*/  FMUL.FTZ R4, R22, UR15 ;  /* 0x0000000f16047c20 */ /* 0x000fc80008410000 */
[----:B------:R-:W-:-:S08]  /*3da0*/  FMUL.FTZ R4, R4, UR14 ;  /* 0x0000000e04047c20 */ /* 0x000fd00008410000 */
[----:B-----5:R-:W-:-:S04]  /*3db0*/  @P6 IMAD.U32 R194, R112, 0x10000, RZ ;  /* 0x0001000070c26824 */ /* 0x020fc800078e00ff */
[-C--:B------:R-:W-:Y:S01]  /*3dc0*/  @P6 FMUL.FTZ R23, R194, R4.reuse ;  /* 0x00000004c2176220 */ /* 0x080fe20000410000 */
[----:B---3--:R-:W-:-:S03]  /*3dd0*/  FMUL.FTZ R4, R195, R4 ;  /* 0x00000004c3047220 */ /* 0x008fc60000410000 */
[----:B------:R-:W-:Y:S02]  /*3de0*/  FADD.FTZ R64, R64, R23 ;  /* 0x0000001740407221 */ /* 0x000fe40000010000 */
[----:B------:R-:W-:-:S04]  /*3df0*/  FSEL R4, R4, RZ, P6 ;  /* 0x000000ff04047208 */ /* 0x000fc80003000000 */
[----:B------:R-:W-:-:S04]  /*3e00*/  F2FP.BF16.F32.PACK_AB R4, RZ, R4 ;  /* 0x00000004ff04723e */ /* 0x000fc800000010ff */
[----:B------:R-:W-:-:S07]  /*3e10*/  PRMT R128, R4, 0x7610, R128 ;  /* 0x0000761004807816 */ /* 0x000fce0000000080 */
.L_x_6878:
[----:B------:R-:W-:Y:S05]  /*3e20*/  BSYNC B0 ;  /* 0x0000000000007941 */ /* 0x000fea0003800000 */
.L_x_6877:
        /* <DEDUP_REMOVED lines=14> */
.L_x_6880:
[----:B------:R-:W-:Y:S05]  /*3f10*/  BSYNC B0 ;  /* 0x0000000000007941 */ /* 0x000fea0003800000 */
.L_x_6879:
[----:B------:R-:W-:Y:S04]  /*3f20*/  BSSY B0, `(.L_x_6881) ;  /* 0x000000f000007945 */ /* 0x000fe80003800000 */
[----:B------:R-:W-:Y:S05]  /*3f30*/  @!P3 BRA `(.L_x_6882) ;  /* 0x000000000034b947 */ /* 0x000fea0003800000 */
[----:B------:R-:W2:Y:S01]  /*3f40*/  LDL R196, [R1+0x24] ;  /* 0x0000240001c47983 */ /* 0x000ea20000100800 */
[----:B------:R-:W-:Y:S01]  /*3f50*/  LOP3.LUT P6, RZ, R20, 0xff00, RZ, 0xc0, !PT ;  /* 0x0000ff0014ff7812 */ /* 0x000fe200078cc0ff */
[----:B------:R-:W-:Y:S01]  /*3f60*/  FMUL.FTZ R4, R23, UR15 ;  /* 0x0000000f17047c20 */ /* 0x000fe20008410000 */
[----:B------:R-:W-:-:S03]  /*3f70*/  IMAD.MOV.U32 R195, RZ, RZ, RZ ;  /* 0x000000ffffc37224 */ /* 0x000fc600078e00ff */
[----:B------:R-:W-:-:S08]  /*3f80*/  FMUL.FTZ R4, R4, UR14 ;  /* 0x0000000e04047c20 */ /* 0x000fd00008410000 */
[----:B-----5:R-:W-:-:S04]  /*3f90*/  @P6 PRMT R194, R112, 0x7632, R194 ;  /* 0x0000763270c26816 */ /* 0x020fc800000000c2 */
[----:B------:R-:W-:-:S05]  /*3fa0*/  @P6 SHF.L.U32 R194, R194, 0x10, RZ ;  /* 0x00000010c2c26819 */ /* 0x000fca00000006ff */
[----:B------:R-:W-:-:S04]  /*3fb0*/  @P6 FMUL.FTZ R195, R4, R194 ;  /* 0x000000c204c36220 */ /* 0x000fc80000410000 */
[----:B------:R-:W-:Y:S01]  /*3fc0*/  FADD.FTZ R65, R65, R195 ;  /* 0x000000c341417221 */ /* 0x000fe20000010000 */
[----:B--2---:R-:W-:-:S05]  /*3fd0*/  FMUL.FTZ R4, R196, R4 ;  /* 0x00000004c4047220 */ /* 0x004fca0000410000 */
[----:B------:R-:W-:-:S04]  /*3fe0*/  FSEL R4, R4, RZ, P6 ;  /* 0x000000ff04047208 */ /* 0x000fc80003000000 */
[----:B------:R-:W-:-:S04]  /*3ff0*/  F2FP.BF16.F32.PACK_AB R4, RZ, R4 ;  /* 0x00000004ff04723e */ /* 0x000fc800000010ff */
[----:B------:R-:W-:-:S07]  /*4000*/  PRMT R128, R128, 0x5410, R4 ;  /* 0x0000541080807816 */ /* 0x000fce0000000004 */
.L_x_6882:
[----:B------:R-:W-:Y:S05]  /*4010*/  BSYNC B0 ;  /* 0x0000000000007941 */ /* 0x000fea0003800000 */
.L_x_6881:
        /* <DEDUP_REMOVED lines=14> */
.L_x_6884:
[----:B------:R-:W-:Y:S05]  /*4100*/  BSYNC B0 ;  /* 0x0000000000007941 */ /* 0x000fea0003800000 */
.L_x_6883:
[----:B------:R-:W-:Y:S04]  /*4110*/  BSSY B0, `(.L_x_6885) ;  /* 0x000000e000007945 */ /* 0x000fe80003800000 */
[----:B------:R-:W-:Y:S05]  /*4120*/  @!P3 BRA `(.L_x_6886) ;  /* 0x000000000030b947 */ /* 0x000fea0003800000 */
[----:B------:R-:W2:Y:S01]  /*4130*/  LDL R197, [R1+0x28] ;  /* 0x0000280001c57983 */ /* 0x000ea20000100800 */
[----:B------:R-:W-:Y:S01]  /*4140*/  LOP3.LUT P6, RZ, R20, 0xff0000, RZ, 0xc0, !PT ;  /* 0x00ff000014ff7812 */ /* 0x000fe200078cc0ff */
[----:B------:R-:W-:Y:S01]  /*4150*/  FMUL.FTZ R194, R4, UR15 ;  /* 0x0000000f04c27c20 */ /* 0x000fe20008410000 */
[----:B------:R-:W-:-:S03]  /*4160*/  HFMA2.MMA R195, -RZ, RZ, 0, 0 ;  /* 0x00000000ffc37435 */ /* 0x000fc600000001ff */
[----:B------:R-:W-:-:S08]  /*4170*/  FMUL.FTZ R194, R194, UR14 ;  /* 0x0000000ec2c27c20 */ /* 0x000fd00008410000 */
[----:B-----5:R-:W-:-:S04]  /*4180*/  @P6 IMAD.U32 R196, R113, 0x10000, RZ ;  /* 0x0001000071c46824 */ /* 0x020fc800078e00ff */
[----:B------:R-:W-:-:S04]  /*4190*/  @P6 FMUL.FTZ R195, R196, R194 ;  /* 0x000000c2c4c36220 */ /* 0x000fc80000410000 */
[----:B------:R-:W-:Y:S01]  /*41a0*/  FADD.FTZ R66, R66, R195 ;  /* 0x000000c342427221 */ /* 0x000fe20000010000 */
[----:B--2---:R-:W-:-:S05]  /*41b0*/  FMUL.FTZ R194, R197, R194 ;  /* 0x000000c2c5c27220 */ /* 0x004fca0000410000 */
[----:B------:R-:W-:-:S04]  /*41c0*/  FSEL R194, R194, RZ, P6 ;  /* 0x000000ffc2c27208 */ /* 0x000fc80003000000 */
[----:B------:R-:W-:-:S04]  /*41d0*/  F2FP.BF16.F32.PACK_AB R194, RZ, R194 ;  /* 0x000000c2ffc2723e */ /* 0x000fc800000010ff */
[----:B------:R-:W-:-:S07]  /*41e0*/  PRMT R129, R194, 0x7610, R129 ;  /* 0x00007610c2817816 */ /* 0x000fce0000000081 */
.L_x_6886:
[----:B------:R-:W-:Y:S05]  /*41f0*/  BSYNC B0 ;  /* 0x0000000000007941 */ /* 0x000fea0003800000 */
.L_x_6885:
[----:B------:R-:W-:Y:S01]  /*4200*/  @!P5 ISETP.NE.U32.AND P6, PT, R3, RZ, PT ;  /* 0x000000ff0300d20c */ /* 0x000fe20003fc5070 */
[----:B------:R-:W-:Y:S01]  /*4210*/  BSSY B0, `(.L_x_6887) ;  /* 0x0000011000007945 */ /* 0x000fe20003800000 */
[----:B-1----:R-:W-:Y:S01]  /*4220*/  @P0 IMAD.WIDE.U32 R196, R228, 0x20, R192 ;  /* 0x00000020e4c40825 */ /* 0x002fe200078e00c0 */
[----:B------:R-:W-:Y:S02]  /*4230*/  SEL R194, R4, R122, P1 ;  /* 0x0000007a04c27207 */ /* 0x000fe40000800000 */
[----:B------:R-:W-:Y:S02]  /*4240*/  @!P5 ISETP.NE.AND.EX P6, PT, R2, RZ, PT, P6 ;  /* 0x000000ff0200d20c */ /* 0x000fe40003fc5360 */
[----:B------:R-:W-:Y:S02]  /*4250*/  SEL R192, R22, R120, P1 ;  /* 0x0000007816c07207 */ /* 0x000fe40000800000 */
[----:B------:R-:W-:Y:S02]  /*4260*/  SEL R193, R23, R121, P1 ;  /* 0x0000007917c17207 */ /* 0x000fe40000800000 */
[----:B------:R-:W-:Y:S01]  /*4270*/  @!P5 FSEL R4, R47, RZ, P6 ;  /* 0x000000ff2f04d208 */ /* 0x000fe20003000000 */
[----:B------:R-:W-:Y:S06]  /*4280*/  @!P5 BRA `(.L_x_6888) ;  /* 0x000000000024d947 */ /* 0x000fec0003800000 */
        /* <DEDUP_REMOVED lines=9> */
.L_x_6888:
[----:B------:R-:W-:Y:S05]  /*4320*/  BSYNC B0 ;  /* 0x0000000000007941 */ /* 0x000fea0003800000 */
.L_x_6887:
        /* <DEDUP_REMOVED lines=15> */
.L_x_6890:
[----:B------:R-:W-:Y:S05]  /*4420*/  BSYNC B0 ;  /* 0x0000000000007941 */ /* 0x000fea0003800000 */
.L_x_6889:
[----:B------:R-:W-:Y:S01]  /*4430*/  @!P5 ISETP.NE.U32.AND P6, PT, R3, RZ, PT ;  /* 0x000000ff0300d20c */ /* 0x000fe20003fc5070 */
[----:B------:R-:W-:Y:S01]  /*4440*/  BSSY B0, `(.L_x_6891) ;  /* 0x000000f000007945 */ /* 0x000fe20003800000 */
[----:B------:R-:W-:Y:S02]  /*4450*/  SEL R195, R4, R123, P1 ;  /* 0x0000007b04c37207 */ /* 0x000fe40000800000 */
[----:B------:R-:W-:-:S03]  /*4460*/  @!P5 ISETP.NE.AND.EX P6, PT, R2, RZ, PT, P6 ;  /* 0x000000ff0200d20c */ /* 0x000fc60003fc5360 */
[----:B------:R0:W-:Y:S02]  /*4470*/  @P0 STG.E.128 desc[UR4][R196.64], R192 ;  /* 0x000000c0c4000986 */ /* 0x0001e4000c101d04 */
[----:B0-----:R-:W-:Y:S01]  /*4480*/  @!P5 FSEL R192, R40, RZ, P6 ;  /* 0x000000ff28c0d208 */ /* 0x001fe20003000000 */
[----:B------:R-:W-:Y:S07]  /*4490*/  @!P5 BRA `(.L_x_6892) ;  /* 0x000000000024d947 */ /* 0x000fee0003800000 */
        /* <DEDUP_REMOVED lines=9> */
.L_x_6892:
[----:B------:R-:W-:Y:S05]  /*4530*/  BSYNC B0 ;  /* 0x0000000000007941 */ /* 0x000fea0003800000 */
.L_x_6891:
[----:B------:R-:W-:Y:S04]  /*4540*/  BSSY B0, `(.L_x_6893) ;  /* 0x000000d000007945 */ /* 0x000fe80003800000 */
[----:B------:R-:W-:Y:S05]  /*4550*/  @!P3 BRA `(.L_x_6894) ;  /* 0x00000000002cb947 */ /* 0x000fea0003800000 */
        /* <DEDUP_REMOVED lines=11> */
.L_x_6894:
[----:B------:R-:W-:Y:S05]  /*4610*/  BSYNC B0 ;  /* 0x0000000000007941 */ /* 0x000fea0003800000 */
.L_x_6893:
        /* <DEDUP_REMOVED lines=14> */
.L_x_6896:
[----:B------:R-:W-:Y:S05]  /*4700*/  BSYNC B0 ;  /* 0x0000000000007941 */ /* 0x000fea0003800000 */
.L_x_6895:
        /* <DEDUP_REMOVED lines=14> */
.L_x_6898:
[----:B------:R-:W-:Y:S05]  /*47f0*/  BSYNC B0 ;  /* 0x0000000000007941 */ /* 0x000fea0003800000 */
.L_x_6897:
        /* <DEDUP_REMOVED lines=14> */
.L_x_6900:
[----:B------:R-:W-:Y:S05]  /*48e0*/  BSYNC B0 ;  /* 0x0000000000007941 */ /* 0x000fea0003800000 */
.L_x_6899:
[----:B------:R-:W-:Y:S04]  /*48f0*/  BSSY B0, `(.L_x_6901) ;  /* 0x000000d000007945 */ /* 0x000fe80003800000 */
[----:B------:R-:W-:Y:S05]  /*4900*/  @!P3 BRA `(.L_x_6902) ;  /* 0x00000000002cb947 */ /* 0x000fea0003800000 */
        /* <DEDUP_REMOVED lines=11> */
.L_x_6902:
[----:B------:R-:W-:Y:S05]  /*49c0*/  BSYNC B0 ;  /* 0x0000000000007941 */ /* 0x000fea0003800000 */
.L_x_6901:
        /* <DEDUP_REMOVED lines=14> */
.L_x_6904:
[----:B------:R-:W-:Y:S05]  /*4ab0*/  BSYNC B0 ;  /* 0x0000000000007941 */ /* 0x000fea0003800000 */
.L_x_6903:
        /* <DEDUP_REMOVED lines=14> */
.L_x_6906:
[----:B------:R-:W-:Y:S05]  /*4ba0*/  BSYNC B0 ;  /* 0x0000000000007941 */ /* 0x000fea0003800000 */
.L_x_6905:
[----:B------:R-:W-:Y:S01]  /*4bb0*/  SEL R21, R23, R173, P1 ;  /* 0x000000ad17157207 */ /* 0x000fe20000800000 */
[----:B------:R-:W-:Y:S01]  /*4bc0*/  BSSY B0, `(.L_x_6907) ;  /* 0x0000011000007945 */ /* 0x000fe20003800000 */
[----:B------:R-:W-:Y:S02]  /*4bd0*/  SEL R20, R192, R172, P1 ;  /* 0x000000acc0147207 */ /* 0x000fe40000800000 */
[----:B------:R-:W-:Y:S02]  /*4be0*/  SEL R22, R22, R174, P1 ;  /* 0x000000ae16167207 */ /* 0x000fe40000800000 */
[----:B------:R-:W-:Y:S02]  /*4bf0*/  SEL R23, R4, R175, P1 ;  /* 0x000000af04177207 */ /* 0x000fe40000800000 */
[----:B------:R-:W-:Y:S02]  /*4c00*/  @P3 IADD3 R4, R7, 0x80, RZ ;  /* 0x0000008007043810 */ /* 0x000fe40007ffe0ff */
[----:B------:R-:W-:Y:S01]  /*4c10*/  @!P5 ISETP.NE.U32.AND P6, PT, R3, RZ, PT ;  /* 0x000000ff0300d20c */ /* 0x000fe20003fc5070 */
[----:B------:R0:W-:Y:S03]  /*4c20*/  @P0 STG.E.128 desc[UR4][R196.64+0x10], R20 ;  /* 0x00001014c4000986 */ /* 0x0001e6000c101d04 */
[----:B------:R-:W-:Y:S01]  /*4c30*/  @!P5 ISETP.NE.AND.EX P6, PT, R2, RZ, PT, P6 ;  /* 0x000000ff0200d20c */ /* 0x000fe20003fc5360 */
[----:B0-----:R-:W0:Y:S08]  /*4c40*/  @P3 LDC.64 R20, c[0x0][0x2f8] ;  /* 0x0000be00ff143b82 */ /* 0x001e300000000a00 */
[----:B------:R-:W1:Y:S01]  /*4c50*/  @P0 LDC.64 R22, c[0x0][0x308] ;  /* 0x0000c200ff160b82 */ /* 0x000e620000000a00 */
[----:B0-----:R-:W-:-:S04]  /*4c60*/  @P3 IMAD.WIDE.U32 R20, R4, 0x10, R20 ;  /* 0x0000001004143825 */ /* 0x001fc800078e0014 */
[----:B------:R-:W-:Y:S01]  /*4c70*/  VIADD R4, R7, 0x100 ;  /* 0x0000010007047836 */ /* 0x000fe20000000000 */
[----:B------:R0:W-:Y:S01]  /*4c80*/  @P3 STG.E.128 desc[UR4][R20.64], R128 ;  /* 0x0000008014003986 */ /* 0x0001e2000c101d04 */
[----:B------:R-:W-:Y:S05]  /*4c90*/  @!P3 BRA `(.L_x_6908) ;  /* 0x00000000000cb947 */ /* 0x000fea0003800000 */
[----:B0-----:R-:W0:Y:S02]  /*4ca0*/  LDC.64 R20, c[0x0][0x220] ;  /* 0x00008800ff147b82 */ /* 0x001e240000000a00 */
[----:B0-----:R-:W-:-:S05]  /*4cb0*/  IMAD.WIDE.U32 R20, R4, 0x10, R20 ;  /* 0x0000001004147825 */ /* 0x001fca00078e0014 */
[----:B-----5:R2:W5:Y:S02]  /*4cc0*/  LDG.E.128 R112, desc[UR4][R20.64] ;  /* 0x0000000414707981 */ /* 0x020564000c1e1d00 */
.L_x_6908:
[----:B------:R-:W-:Y:S05]  /*4cd0*/  BSYNC B0 ;  /* 0x0000000000007941 */ /* 0x000fea0003800000 */
.L_x_6907:
        /* <DEDUP_REMOVED lines=12> */
.L_x_6910:
[----:B------:R-:W-:Y:S05]  /*4da0*/  BSYNC B0 ;  /* 0x0000000000007941 */ /* 0x000fea0003800000 */
.L_x_6909:
[----:B------:R-:W-:Y:S04]  /*4db0*/  BSSY B0, `(.L_x_6911) ;  /* 0x000000e000007945 */ /* 0x000fe80003800000 */
[----:B------:R-:W-:Y:S05]  /*4dc0*/  @!P3 BRA `(.L_x_6912) ;  /* 0x000000000030b947 */ /* 0x000fea0003800000 */
[----:B------:R-:W2:Y:S01]  /*4dd0*/  LDL.LU R21, [R1+0x14] ;  /* 0x0000140001157983 */ /* 0x000ea20000300800 */
[----:B------:R-:W-:Y:S02]  /*4de0*/  MOV R192, RZ ;  /* 0x000000ff00c07202 */ /* 0x000fe40000000f00 */
[----:B--2---:R-:W-:Y:S01]  /*4df0*/  LOP3.LUT P6, RZ, R21, 0xff, RZ, 0xc0, !PT ;  /* 0x000000ff15ff7812 */ /* 0x004fe200078cc0ff */
[----:B------:R-:W-:-:S04]  /*4e00*/  FMUL.FTZ R21, R20, UR15 ;  /* 0x0000000f14157c20 */ /* 0x000fc80008410000 */
        /* <DEDUP_REMOVED lines=8> */
.L_x_6912:
[----:B------:R-:W-:Y:S05]  /*4e90*/  BSYNC B0 ;  /* 0x0000000000007941 */ /* 0x000fea0003800000 */
.L_x_6911:
        /* <DEDUP_REMOVED lines=14> */
.L_x_6914:
[----:B------:R-:W-:Y:S05]  /*4f80*/  BSYNC B0 ;  /* 0x0000000000007941 */ /* 0x000fea0003800000 */
.L_x_6913:
        /* <DEDUP_REMOVED lines=14> */
.L_x_6916:
[----:B------:R-:W-:Y:S05]  /*5070*/  BSYNC B0 ;  /* 0x0000000000007941 */ /* 0x000fea0003800000 */
.L_x_6915:
        /* <DEDUP_REMOVED lines=14> */
.L_x_6918:
[----:B------:R-:W-:Y:S05]  /*5160*/  BSYNC B0 ;  /* 0x0000000000007941 */ /* 0x000fea0003800000 */
.L_x_6917:
        /* <DEDUP_REMOVED lines=13> */
.L_x_6920:
[----:B------:R-:W-:Y:S05]  /*5240*/  BSYNC B0 ;  /* 0x0000000000007941 */ /* 0x000fea0003800000 */
.L_x_6919:
[----:B------:R-:W1:Y:S01]  /*5250*/  LDL.LU R192, [R1+0x8] ;  /* 0x0000080001c07983 */ /* 0x000e620000300800 */
[----:B------:R-:W-:Y:S01]  /*5260*/  @!P5 ISETP.NE.U32.AND P6, PT, R3, RZ, PT ;  /* 0x000000ff0300d20c */ /* 0x000fe20003fc5070 */
[----:B------:R-:W-:Y:S01]  /*5270*/  BSSY B0, `(.L_x_6921) ;  /* 0x0000011000007945 */ /* 0x000fe20003800000 */
[----:B------:R-:W-:Y:S02]  /*5280*/  SEL R20, R20, R120, P1 ;  /* 0x0000007814147207 */ /* 0x000fe40000800000 */
[----:B------:R-:W-:Y:S02]  /*5290*/  @!P5 ISETP.NE.AND.EX P6, PT, R2, RZ, PT, P6 ;  /* 0x000000ff0200d20c */ /* 0x000fe40003fc5360 */
[----:B------:R-:W-:Y:S01]  /*52a0*/  SEL R21, R21, R121, P1 ;  /* 0x0000007915157207 */ /* 0x000fe20000800000 */
[----:B-1----:R-:W-:Y:S01]  /*52b0*/  @P0 IMAD.WIDE.U32 R192, R192, 0x20, R22 ;  /* 0x00000020c0c00825 */ /* 0x002fe200078e0016 */
        /* <DEDUP_REMOVED lines=12> */
.L_x_6922:
[----:B------:R-:W-:Y:S05]  /*5380*/  BSYNC B0 ;  /* 0x0000000000007941 */ /* 0x000fea0003800000 */
.L_x_6921:
        /* <DEDUP_REMOVED lines=14> */
.L_x_6924:
[----:B------:R-:W-:Y:S05]  /*5470*/  BSYNC B0 ;  /* 0x0000000000007941 */ /* 0x000fea0003800000 */
.L_x_6923:
[----:B------:R-:W0:Y:S01]  /*5480*/  @P3 LDC.64 R194, c[0x0][0x2f8] ;  /* 0x0000be00ffc23b82 */ /* 0x000e220000000a00 */
        /* <DEDUP_REMOVED lines=16> */
.L_x_6926:
[----:B------:R-:W-:Y:S05]  /*5590*/  BSYNC B0 ;  /* 0x0000000000007941 */ /* 0x000fea0003800000 */
.L_x_6925:
[----:B------:R-:W-:Y:S04]  /*55a0*/  BSSY B0, `(.L_x_6927) ;  /* 0x000000d000007945 */ /* 0x000fe80003800000 */
[----:B------:R-:W-:Y:S05]  /*55b0*/  @!P3 BRA `(.L_x_6928) ;  /* 0x00000000002cb947 */ /* 0x000fea0003800000 */
        /* <DEDUP_REMOVED lines=11> */
.L_x_6928:
[----:B------:R-:W-:Y:S05]  /*5670*/  BSYNC B0 ;  /* 0x0000000000007941 */ /* 0x000fea0003800000 */
.L_x_6927:
        /* <DEDUP_REMOVED lines=14> */
.L_x_6930:
[----:B------:R-:W-:Y:S05]  /*5760*/  BSYNC B0 ;  /* 0x0000000000007941 */ /* 0x000fea0003800000 */
.L_x_6929:
        /* <DEDUP_REMOVED lines=14> */
.L_x_6932:
[----:B------:R-:W-:Y:S05]  /*5850*/  BSYNC B0 ;  /* 0x0000000000007941 */ /* 0x000fea0003800000 */
.L_x_6931:
        /* <DEDUP_REMOVED lines=14> */
.L_x_6934:
[----:B------:R-:W-:Y:S05]  /*5940*/  BSYNC B0 ;  /* 0x0000000000007941 */ /* 0x000fea0003800000 */
.L_x_6933:
[----:B------:R-:W-:Y:S04]  /*5950*/  BSSY B0, `(.L_x_6935) ;  /* 0x000000d000007945 */ /* 0x000fe80003800000 */
[----:B------:R-:W-:Y:S05]  /*5960*/  @!P3 BRA `(.L_x_6936) ;  /* 0x00000000002cb947 */ /* 0x000fea0003800000 */
        /* <DEDUP_REMOVED lines=11> */
.L_x_6936:
[----:B------:R-:W-:Y:S05]  /*5a20*/  BSYNC B0 ;  /* 0x0000000000007941 */ /* 0x000fea0003800000 */
.L_x_6935:
        /* <DEDUP_REMOVED lines=14> */
.L_x_6938:
[----:B------:R-:W-:Y:S05]  /*5b10*/  BSYNC B0 ;  /* 0x0000000000007941 */ /* 0x000fea0003800000 */
.L_x_6937:
        /* <DEDUP_REMOVED lines=14> */
.L_x_6940:
[----:B------:R-:W-:Y:S05]  /*5c00*/  BSYNC B0 ;  /* 0x0000000000007941 */ /* 0x000fea0003800000 */
.L_x_6939:
[----:B------:R-:W-:Y:S01]  /*5c10*/  SEL R20, R20, R172, P1 ;  /* 0x000000ac14147207 */ /* 0x000fe20000800000 */
[----:B0-----:R-:W-:Y:S01]  /*5c20*/  @P3 IMAD.WIDE.U32 R18, R4, 0x10, R194 ;  /* 0x0000001004123825 */ /* 0x001fe200078e00c2 */
        /* <DEDUP_REMOVED lines=10> */
[----:B0-----:R-:W0:Y:S02]  /*5cd0*/  LDC.64 R18, c[0x0][0x220] ;  /* 0x00008800ff127b82 */ /* 0x001e240000000a00 */
[----:B0-----:R-:W-:-:S05]  /*5ce0*/  IMAD.WIDE.U32 R18, R7, 0x10, R18 ;  /* 0x0000001007127825 */ /* 0x001fca00078e0012 */
[----:B-----5:R1:W5:Y:S02]  /*5cf0*/  LDG.E.128 R112, desc[UR4][R18.64] ;  /* 0x0000000412707981 */ /* 0x020364000c1e1d00 */
.L_x_6942:
[----:B------:R-:W-:Y:S05]  /*5d00*/  BSYNC B0 ;  /* 0x0000000000007941 */ /* 0x000fea0003800000 */
.L_x_6941:
[----:B------:R-:W-:Y:S01]  /*5d10*/  BSSY B0, `(.L_x_6943) ;  /* 0x000000c000007945 */ /* 0x000fe20003800000 */
[----:B01----:R-:W-:-:S03]  /*5d20*/  @!P5 FSEL R18, R28, RZ, P6 ;  /* 0x000000ff1c12d208 */ /* 0x003fc60003000000 */
        /* <DEDUP_REMOVED lines=10> */
.L_x_6944:
[----:B------:R-:W-:Y:S05]  /*5dd0*/  BSYNC B0 ;  /* 0x0000000000007941 */ /* 0x000fea0003800000 */
.L_x_6943:
        /* <DEDUP_REMOVED lines=14> */
.L_x_6946:
[----:B------:R-:W-:Y:S05]  /*5ec0*/  BSYNC B0 ;  /* 0x0000000000007941 */ /* 0x000fea0003800000 */
.L_x_6945:
        /* <DEDUP_REMOVED lines=14> */
.L_x_6948:
[----:B------:R-:W-:Y:S05]  /*5fb0*/  BSYNC B0 ;  /* 0x0000000000007941 */ /* 0x000fea0003800000 */
.L_x_6947:
        /* <DEDUP_REMOVED lines=14> */
.L_x_6950:
[----:B------:R-:W-:Y:S05]  /*60a0*/  BSYNC B0 ;  /* 0x0000000000007941 */ /* 0x000fea0003800000 */
.L_x_6949:
        /* <DEDUP_REMOVED lines=14> */
.L_x_6952:
[----:B------:R-:W-:Y:S05]  /*6190*/  BSYNC B0 ;  /* 0x0000000000007941 */ /* 0x000fea0003800000 */
.L_x_6951:
        /* <DEDUP_REMOVED lines=13> */
.L_x_6954:
[----:B------:R-:W-:Y:S05]  /*6270*/  BSYNC B0 ;  /* 0x0000000000007941 */ /* 0x000fea0003800000 */
.L_x_6953:
        /* <DEDUP_REMOVED lines=14> */
.L_x_6956:
[----:B------:R-:W-:Y:S05]  /*6360*/  BSYNC B0 ;  /* 0x0000000000007941 */ /* 0x000fea0003800000 */
.L_x_6955:
        /* <DEDUP_REMOVED lines=14> */
.L_x_6958:
[----:B------:R-:W-:Y:S05]  /*6450*/  BSYNC B0 ;  /* 0x0000000000007941 */ /* 0x000fea0003800000 */
.L_x_6957:
        /* <DEDUP_REMOVED lines=14> */
.L_x_6960:
[----:B------:R-:W-:Y:S05]  /*6540*/  BSYNC B0 ;  /* 0x0000000000007941 */ /* 0x000fea0003800000 */
.L_x_6959:
        /* <DEDUP_REMOVED lines=13> */
.L_x_6962:
[----:B------:R-:W-:Y:S05]  /*6620*/  BSYNC B0 ;  /* 0x0000000000007941 */ /* 0x000fea0003800000 */
.L_x_6961:
        /* <DEDUP_REMOVED lines=14> */
.L_x_6964:
[----:B------:R-:W-:Y:S05]  /*6710*/  BSYNC B0 ;  /* 0x0000000000007941 */ /* 0x000fea0003800000 */
.L_x_6963:
        /* <DEDUP_REMOVED lines=14> */
.L_x_6966:
[----:B------:R-:W-:Y:S05]  /*6800*/  BSYNC B0 ;  /* 0x0000000000007941 */ /* 0x000fea0003800000 */
.L_x_6965:
        /* <DEDUP_REMOVED lines=14> */
.L_x_6968:
[----:B------:R-:W-:Y:S05]  /*68f0*/  BSYNC B0 ;  /* 0x0000000000007941 */ /* 0x000fea0003800000 */
.L_x_6967:
        /* <DEDUP_REMOVED lines=13> */
.L_x_6970:
[----:B------:R-:W-:Y:S05]  /*69d0*/  BSYNC B0 ;  /* 0x0000000000007941 */ /* 0x000fea0003800000 */
.L_x_6969:
        /* <DEDUP_REMOVED lines=14> */
.L_x_6972:
[----:B------:R-:W-:Y:S05]  /*6ac0*/  BSYNC B0 ;  /* 0x0000000000007941 */ /* 0x000fea0003800000 */
.L_x_6971:
        /* <DEDUP_REMOVED lines=22> */
.L_x_6974:
[----:B------:R-:W-:Y:S05]  /*6c30*/  BSYNC B0 ;  /* 0x0000000000007941 */ /* 0x000fea0003800000 */
.L_x_6973:
[----:B------:R-:W2:Y:S01]  /*6c40*/  LDL.LU R4, [R1+0xc] ;  /* 0x00000c0001047983 */ /* 0x000ea20000300800 */
[----:B------:R-:W2:Y:S02]  /*6c50*/  @P0 LDC.64 R2, c[0x0][0x308] ;  /* 0x0000c200ff020b82 */ /* 0x000ea40000000a00 */
[----:B--2---:R-:W-:-:S05]  /*6c60*/  @P0 IMAD.WIDE.U32 R2, R4, 0x20, R2 ;  /* 0x0000002004020825 */ /* 0x004fca00078e0002 */
[----:B------:R-:W-:Y:S04]  /*6c70*/  @P0 STG.E.128 desc[UR4][R2.64], R120 ;  /* 0x0000007802000986 */ /* 0x000fe8000c101d04 */
[----:B------:R0:W-:Y:S02]  /*6c80*/  @P0 STG.E.128 desc[UR4][R2.64+0x10], R172 ;  /* 0x000010ac02000986 */ /* 0x0001e4000c101d04 */
[----:B0-----:R-:W0:Y:S02]  /*6c90*/  @P3 LDC.64 R2, c[0x0][0x2f8] ;  /* 0x0000be00ff023b82 */ /* 0x001e240000000a00 */
[----:B0-----:R-:W-:-:S05]  /*6ca0*/  @P3 IMAD.WIDE.U32 R2, R7, 0x10, R2 ;  /* 0x0000001007023825 */ /* 0x001fca00078e0002 */
[----:B------:R0:W-:Y:S02]  /*6cb0*/  @P3 STG.E.128 desc[UR4][R2.64], R128 ;  /* 0x0000008002003986 */ /* 0x0001e4000c101d04 */
[----:B0-----:R-:W-:-:S04]  /*6cc0*/  SEL R2, RZ, 0x1, P2 ;  /* 0x00000001ff027807 */ /* 0x001fc80001000000 */
[----:B------:R-:W-:Y:S01]  /*6cd0*/  PRMT R249, R2, 0x7610, R249 ;  /* 0x0000761002f97816 */ /* 0x000fe200000000f9 */
[----:B------:R-:W-:Y:S06]  /*6ce0*/  @!P4 BRA `(.L_x_6975) ;  /* 0xffffff9c003cc947 */ /* 0x000fec000383ffff */
.L_x_6836:
        /* <DEDUP_REMOVED lines=38> */
.L_x_6840:
[----:B--2---:R-:W-:Y:S01]  /*6f50*/  HFMA2.MMA R196, -RZ, RZ, 0, 9.5367431640625e-07 ;  /* 0x00000010ffc47435 */ /* 0x004fe200000001ff */
[----:B------:R-:W-:Y:S01]  /*6f60*/  MOV R197, R198 ;  /* 0x000000c600c57202 */ /* 0x000fe20000000f00 */
[----:B------:R-:W-:Y:S01]  /*6f70*/  IMAD.MOV.U32 R195, RZ, RZ, 0x1f ;  /* 0x0000001fffc37424 */ /* 0x000fe200078e00ff */
[----:B------:R-:W-:-:S08]  /*6f80*/  MOV R192, 0xffffffff ;  /* 0xffffffff00c07802 */ /* 0x000fd00000000f00 */
[----:B------:R-:W-:Y:S05]  /*6f90*/  WARPSYNC.COLLECTIVE R192, `(.L_x_6976) ;  /* 0x00000000c0087348 */ /* 0x000fea0003c00000 */
[----:B------:R0:W1:Y:S02]  /*6fa0*/  SHFL.DOWN P1, R199, R197, R196, R195 ;  /* 0x080000c4c5c77389 */ /* 0x00006400000200c3 */
[----:B01----:R-:W-:Y:S01]  /*6fb0*/  ENDCOLLECTIVE ;  /* 0x000000000000791b */ /* 0x003fe20003800000 */
.L_x_6976:
[----:B------:R-:W-:Y:S01]  /*6fc0*/  IMAD.MOV.U32 R197, RZ, RZ, R193 ;  /* 0x000000ffffc57224 */ /* 0x000fe200078e00c1 */
[----:B------:R-:W-:-:S05]  /*6fd0*/  MOV R192, R199 ;  /* 0x000000c700c07202 */ /* 0x000fca0000000f00 */
[----:B------:R-:W-:Y:S01]  /*6fe0*/  FADD.FTZ R198, R192, R198 ;  /* 0x000000c6c0c67221 */ /* 0x000fe20000010000 */
[----:B------:R-:W-:-:S07]  /*6ff0*/  MOV R192, 0xffffffff ;  /* 0xffffffff00c07802 */ /* 0x000fce0000000f00 */
[----:B------:R-:W-:Y:S05]  /*7000*/  WARPSYNC.COLLECTIVE R192, `(.L_x_6977) ;  /* 0x00000000c0087348 */ /* 0x000fea0003c00000 */
[----:B------:R0:W1:Y:S02]  /*7010*/  SHFL.DOWN P1, R199, R197, R196, R195 ;  /* 0x080000c4c5c77389 */ /* 0x00006400000200c3 */
[----:B01----:R-:W-:Y:S01]  /*7020*/  ENDCOLLECTIVE ;  /* 0x000000000000791b */ /* 0x003fe20003800000 */
.L_x_6977:
        /* <DEDUP_REMOVED lines=8> */
.L_x_6978:
[----:B------:R-:W-:Y:S01]  /*70b0*/  MOV R197, R193 ;  /* 0x000000c100c57202 */ /* 0x000fe20000000f00 */
[----:B------:R-:W-:-:S04]  /*70c0*/  IMAD.MOV.U32 R192, RZ, RZ, R199 ;  /* 0x000000ffffc07224 */ /* 0x000fc800078e00c7 */
[----:B------:R-:W-:Y:S01]  /*70d0*/  FADD.FTZ R198, R198, R192 ;  /* 0x000000c0c6c67221 */ /* 0x000fe20000010000 */
[----:B------:R-:W-:-:S07]  /*70e0*/  MOV R192, 0xffffffff ;  /* 0xffffffff00c07802 */ /* 0x000fce0000000f00 */
[----:B------:R-:W-:Y:S05]  /*70f0*/  WARPSYNC.COLLECTIVE R192, `(.L_x_6979) ;  /* 0x00000000c0087348 */ /* 0x000fea0003c00000 */
[----:B------:R0:W1:Y:S02]  /*7100*/  SHFL.DOWN P1, R199, R197, R196, R195 ;  /* 0x080000c4c5c77389 */ /* 0x00006400000200c3 */
[----:B01----:R-:W-:Y:S01]  /*7110*/  ENDCOLLECTIVE ;  /* 0x000000000000791b */ /* 0x003fe20003800000 */
.L_x_6979:
        /* <DEDUP_REMOVED lines=8> */
.L_x_6980:
[----:B------:R-:W-:Y:S02]  /*71a0*/  MOV R197, R193 ;  /* 0x000000c100c57202 */ /* 0x000fe40000000f00 */
[----:B------:R-:W-:-:S05]  /*71b0*/  MOV R192, R199 ;  /* 0x000000c700c07202 */ /* 0x000fca0000000f00 */
[----:B------:R-:W-:Y:S01]  /*71c0*/  FADD.FTZ R198, R198, R192 ;  /* 0x000000c0c6c67221 */ /* 0x000fe20000010000 */
[----:B------:R-:W-:-:S07]  /*71d0*/  IMAD.MOV.U32 R192, RZ, RZ, -0x1 ;  /* 0xffffffffffc07424 */ /* 0x000fce00078e00ff */
[----:B------:R-:W-:Y:S05]  /*71e0*/  WARPSYNC.COLLECTIVE R192, `(.L_x_6981) ;  /* 0x00000000c0087348 */ /* 0x000fea0003c00000 */
[----:B------:R0:W1:Y:S02]  /*71f0*/  SHFL.DOWN P1, R199, R197, R196, R195 ;  /* 0x080000c4c5c77389 */ /* 0x00006400000200c3 */
[----:B01----:R-:W-:Y:S01]  /*7200*/  ENDCOLLECTIVE ;  /* 0x000000000000791b */ /* 0x003fe20003800000 */
.L_x_6981:
        /* <DEDUP_REMOVED lines=8> */
.L_x_6982:
[----:B------:R-:W-:Y:S01]  /*7290*/  IMAD.MOV.U32 R197, RZ, RZ, R193 ;  /* 0x000000ffffc57224 */ /* 0x000fe200078e00c1 */
[----:B------:R-:W-:-:S05]  /*72a0*/  MOV R192, R199 ;  /* 0x000000c700c07202 */ /* 0x000fca0000000f00 */
[----:B------:R-:W-:Y:S01]  /*72b0*/  FADD.FTZ R198, R198, R192 ;  /* 0x000000c0c6c67221 */ /* 0x000fe20000010000 */
[----:B------:R-:W-:-:S07]  /*72c0*/  MOV R192, 0xffffffff ;  /* 0xffffffff00c07802 */ /* 0x000fce0000000f00 */
[----:B------:R-:W-:Y:S05]  /*72d0*/  WARPSYNC.COLLECTIVE R192, `(.L_x_6983) ;  /* 0x00000000c0087348 */ /* 0x000fea0003c00000 */
[----:B------:R0:W1:Y:S02]  /*72e0*/  SHFL.DOWN P1, R199, R197, R196, R195 ;  /* 0x080000c4c5c77389 */ /* 0x00006400000200c3 */
[----:B01----:R-:W-:Y:S01]  /*72f0*/  ENDCOLLECTIVE ;  /* 0x000000000000791b */ /* 0x003fe20003800000 */
.L_x_6983:
        /* <DEDUP_REMOVED lines=8> */
.L_x_6984:
[----:B------:R-:W-:Y:S01]  /*7380*/  MOV R197, R193 ;  /* 0x000000c100c57202 */ /* 0x000fe20000000f00 */
[----:B------:R-:W-:-:S07]  /*7390*/  IMAD.MOV.U32 R249, RZ, RZ, R199 ;  /* 0x000000fffff97224 */ /* 0x000fce00078e00c7 */
[----:B------:R-:W-:Y:S05]  /*73a0*/  WARPSYNC.COLLECTIVE R192, `(.L_x_6985) ;  /* 0x00000000c0087348 */ /* 0x000fea0003c00000 */
[----:B------:R0:W1:Y:S02]  /*73b0*/  SHFL.DOWN P1, R199, R197, R196, R195 ;  /* 0x080000c4c5c77389 */ /* 0x00006400000200c3 */
[----:B01----:R-:W-:Y:S01]  /*73c0*/  ENDCOLLECTIVE ;  /* 0x000000000000791b */ /* 0x003fe20003800000 */
.L_x_6985:
[----:B------:R-:W-:Y:S01]  /*73d0*/  MOV R195, R199 ;  /* 0x000000c700c37202 */ /* 0x000fe20000000f00 */
[----:B------:R-:W-:Y:S06]  /*73e0*/  BRA `(.L_x_6986) ;  /* 0xffffffb400387947 */ /* 0x000fec000383ffff */
.L_x_6987:
        /* <DEDUP_REMOVED lines=9> */
.L_x_13959:


//--------------------- .text._ZN10layer_norm13ln_bwd_kernelINS_13Kernel_traitsIf6__halfS2_S2_fjLj4096ELj1ELj1ELj4ELj16ENS_18Kernel_traits_baseILj4096EfS2_S2_S2_fjLj128EEEEELb0ELb0ELb0ELb0EEEvNS_9BwdParamsE --------------------------
	.section	.text._ZN10layer_norm13ln_bwd_kernelINS_13Kernel_traitsIf6__halfS2_S2_fjLj4096ELj1ELj1ELj4ELj16ENS_18Kernel_traits_baseILj4096EfS2_S2_S2_fjLj128EEEEELb0ELb0ELb0ELb0EEEvNS_9BwdParamsE,"ax",@progbits
	.align	128
        .global         _ZN10layer_norm13ln_bwd_kernelINS_13Kernel_traitsIf6__halfS2_S2_fjLj4096ELj1ELj1ELj4ELj16ENS_18Kernel_traits_baseILj4096EfS2_S2_S2_fjLj128EEEEELb0ELb0ELb0ELb0EEEvNS_9BwdParamsE
        .type           _ZN10layer_norm13ln_bwd_kernelINS_13Kernel_traitsIf6__halfS2_S2_fjLj4096ELj1ELj1ELj4ELj16ENS_18Kernel_traits_baseILj4096EfS2_S2_S2_fjLj128EEEEELb0ELb0ELb0ELb0EEEvNS_9BwdParamsE,@function
        .size           _ZN10layer_norm13ln_bwd_kernelINS_13Kernel_traitsIf6__halfS2_S2_fjLj4096ELj1ELj1ELj4ELj16ENS_18Kernel_traits_baseILj4096EfS2_S2_S2_fjLj128EEEEELb0ELb0ELb0ELb0EEEvNS_9BwdParamsE,(.L_x_13960 - _ZN10layer_norm13ln_bwd_kernelINS_13Kernel_traitsIf6__halfS2_S2_fjLj4096ELj1ELj1ELj4ELj16ENS_18Kernel_traits_baseILj4096EfS2_S2_S2_fjLj128EEEEELb0ELb0ELb0ELb0EEEvNS_9BwdParamsE)
        .other          _ZN10layer_norm13ln_bwd_kernelINS_13Kernel_traitsIf6__halfS2_S2_fjLj4096ELj1ELj1ELj4ELj16ENS_18Kernel_traits_baseILj4096EfS2_S2_S2_fjLj128EEEEELb0ELb0ELb0ELb0EEEvNS_9BwdParamsE,@"STO_CUDA_ENTRY STV_DEFAULT"
_ZN10layer_norm13ln_bwd_kernelINS_13Kernel_traitsIf6__halfS2_S2_fjLj4096ELj1ELj1ELj4ELj16ENS_18Kernel_traits_baseILj4096EfS2_S2_S2_fjLj128EEEEELb0ELb0ELb0ELb0EEEvNS_9BwdParamsE:
.text._ZN10layer_norm13ln_bwd_kernelINS_13Kernel_traitsIf6__halfS2_S2_fjLj4096ELj1ELj1ELj4ELj16ENS_18Kernel_traits_baseILj4096EfS2_S2_S2_fjLj128EEEEELb0ELb0ELb0ELb0EEEvNS_9BwdParamsE:
        /* <DEDUP_REMOVED lines=83> */
.L_x_7006:
        /* <DEDUP_REMOVED lines=40> */
[----:B------:R-:W-:Y:S02]  /*07b0*/  HADD2.F32 R22, -RZ, R13.H1_H1 ;  /* 0x3000000dff167230 */ /* 0x000fe40000004100 */
[----:B------:R-:W-:Y:S02]  /*07c0*/  HADD2.F32 R152, -RZ, R14.H0_H0 ;  /* 0x2000000eff987230 */ /* 0x000fe40000004100 */
[C---:B------:R-:W-:Y:S01]  /*07d0*/  FADD.FTZ R18, -R195.reuse, R18 ;  /* 0x00000012c3127221 */ /* 0x040fe20000010100 */
[----:B------:R-:W-:Y:S01]  /*07e0*/  FADD.FTZ R20, -R195, R20 ;  /* 0x00000014c3147221 */ /* 0x000fe20000010100 */
[----:B-----5:R-:W-:Y:S01]  /*07f0*/  FMUL.FTZ R3, R161, R6 ;  /* 0x00000006a1037220 */ /* 0x020fe20000410000 */
[--C-:B------:R-:W-:Y:S02]  /*0800*/  HADD2.F32 R158, -RZ, R15.reuse.H0_H0 ;  /* 0x2000000fff9e7230 */ /* 0x100fe40000004100 */
[----:B------:R-:W-:Y:S01]  /*0810*/  FADD.FTZ R152, -R195, R152 ;  /* 0x00000098c3987221 */ /* 0x000fe20000010100 */
[----:B------:R-:W-:-:S02]  /*0820*/  HADD2.F32 R200, -RZ, R15.H1_H1 ;  /* 0x3000000fffc87230 */ /* 0x000fc40000004100 */
[----:B------:R-:W-:Y:S01]  /*0830*/  FMUL.FTZ R6, R161, R18 ;  /* 0x00000012a1067220 */ /* 0x000fe20000410000 */
[----:B------:R-:W-:Y:S02]  /*0840*/  HADD2.F32 R154, -RZ, R14.H1_H1 ;  /* 0x3000000eff9a7230 */ /* 0x000fe40000004100 */
[----:B---3--:R-:W-:Y:S02]  /*0850*/  HADD2.F32 R13, -RZ, R8.H0_H0 ;  /* 0x20000008ff0d7230 */ /* 0x008fe40000004100 */
[--C-:B0-----:R-:W-:Y:S02]  /*0860*/  HADD2.F32 R17, -RZ, R10.reuse.H0_H0 ;  /* 0x2000000aff117230 */ /* 0x101fe40000004100 */
[----:B------:R-:W-:Y:S02]  /*0870*/  HADD2.F32 R156, -RZ, R10.H1_H1 ;  /* 0x3000000aff9c7230 */ /* 0x000fe40000004100 */
[----:B------:R-:W-:Y:S01]  /*0880*/  FADD.FTZ R10, -R195, R22 ;  /* 0x00000016c30a7221 */ /* 0x000fe20000010100 */
[----:B------:R-:W-:-:S02]  /*0890*/  HADD2.F32 R12, -RZ, R8.H1_H1 ;  /* 0x30000008ff0c7230 */ /* 0x000fc40000004100 */
[----:B------:R-:W-:Y:S02]  /*08a0*/  HADD2.F32 R15, -RZ, R9.H0_H0 ;  /* 0x20000009ff0f7230 */ /* 0x000fe40000004100 */
[--C-:B------:R-:W-:Y:S02]  /*08b0*/  HADD2.F32 R157, -RZ, R11.reuse.H0_H0 ;  /* 0x2000000bff9d7230 */ /* 0x100fe40000004100 */
[----:B------:R-:W-:Y:S02]  /*08c0*/  HADD2.F32 R202, -RZ, R11.H1_H1 ;  /* 0x3000000bffca7230 */ /* 0x000fe40000004100 */
[----:B------:R-:W-:Y:S01]  /*08d0*/  FMUL.FTZ R11, R161, R20 ;  /* 0x00000014a10b7220 */ /* 0x000fe20000410000 */
[----:B------:R-:W-:Y:S02]  /*08e0*/  HADD2.F32 R14, -RZ, R9.H1_H1 ;  /* 0x30000009ff0e7230 */ /* 0x000fe40000004100 */
[----:B------:R-:W-:Y:S01]  /*08f0*/  FADD.FTZ R104, R104, R13 ;  /* 0x0000000d68687221 */ /* 0x000fe20000010000 */
[-C--:B------:R-:W-:Y:S01]  /*0900*/  FFMA.FTZ R72, R3, R13.reuse, R72 ;  /* 0x0000000d03487223 */ /* 0x080fe20000010048 */
[----:B------:R-:W-:Y:S01]  /*0910*/  FMUL.FTZ R8, R40, R13 ;  /* 0x0000000d28087220 */ /* 0x000fe20000410000 */
        /* <DEDUP_REMOVED lines=14> */
[----:B------:R-:W-:Y:S01]  /*0a00*/  FADD.FTZ R18, RZ, R8 ;  /* 0x00000008ff127221 */ /* 0x000fe20000010000 */
[----:B------:R-:W-:-:S03]  /*0a10*/  FFMA.FTZ R17, R3, R8, RZ ;  /* 0x0000000803117223 */ /* 0x000fc600000100ff */
        /* <DEDUP_REMOVED lines=8> */
[----:B------:R-:W-:Y:S01]  /*0aa0*/  FADD.FTZ R158, -R195, R158 ;  /* 0x0000009ec39e7221 */ /* 0x000fe20000010100 */
[----:B------:R-:W-:Y:S01]  /*0ab0*/  FMUL.FTZ R17, R45, R156 ;  /* 0x0000009c2d117220 */ /* 0x000fe20000410000 */
[----:B------:R-:W-:Y:S01]  /*0ac0*/  FADD.FTZ R22, R155, R14 ;  /* 0x0000000e9b167221 */ /* 0x000fe20000010000 */
[----:B------:R-:W-:Y:S01]  /*0ad0*/  FFMA.FTZ R153, R13, R14, R20 ;  /* 0x0000000e0d997223 */ /* 0x000fe20000010014 */
[----:B------:R-:W-:Y:S01]  /*0ae0*/  FMUL.FTZ R19, R161, R158 ;  /* 0x0000009ea1137220 */ /* 0x000fe20000410000 */
[----:B------:R-:W-:Y:S01]  /*0af0*/  FMUL.FTZ R18, R46, R157 ;  /* 0x0000009d2e127220 */ /* 0x000fe20000410000 */
[----:B------:R-:W-:Y:S01]  /*0b00*/  FADD.FTZ R200, -R195, R200 ;  /* 0x000000c8c3c87221 */ /* 0x000fe20000010100 */
        /* <DEDUP_REMOVED lines=14> */
.L_x_6990:
[----:B------:R-:W-:Y:S05]  /*0bf0*/  BSYNC B0 ;  /* 0x0000000000007941 */ /* 0x000fea0003800000 */
.L_x_6989:
        /* <DEDUP_REMOVED lines=16> */
[----:B------:R-:W-:Y:S01]  /*0d00*/  FADD.FTZ R34, -R195, R34 ;  /* 0x00000022c3227221 */ /* 0x000fe20000010100 */
[--C-:B------:R-:W-:Y:S02]  /*0d10*/  HADD2.F32 R154, -RZ, R29.reuse.H0_H0 ;  /* 0x2000001dff9a7230 */ /* 0x100fe40000004100 */
[----:B------:R-:W-:Y:S02]  /*0d20*/  HADD2.F32 R156, -RZ, R29.H1_H1 ;  /* 0x3000001dff9c7230 */ /* 0x000fe40000004100 */
[----:B-----5:R-:W-:Y:S01]  /*0d30*/  FMUL.FTZ R7, R161, R34 ;  /* 0x00000022a1077220 */ /* 0x020fe20000410000 */
[----:B------:R-:W-:Y:S02]  /*0d40*/  HADD2.F32 R158, -RZ, R30.H0_H0 ;  /* 0x2000001eff9e7230 */ /* 0x000fe40000004100 */
[----:B------:R-:W-:Y:S02]  /*0d50*/  HADD2.F32 R202, -RZ, R31.H0_H0 ;  /* 0x2000001fffca7230 */ /* 0x000fe40000004100 */
[----:B---3--:R-:W-:-:S02]  /*0d60*/  HADD2.F32 R21, -RZ, R24.H0_H0 ;  /* 0x20000018ff157230 */ /* 0x008fc40000004100 */
[----:B------:R-:W-:Y:S02]  /*0d70*/  HADD2.F32 R28, -RZ, R24.H1_H1 ;  /* 0x30000018ff1c7230 */ /* 0x000fe40000004100 */
[----:B------:R-:W-:Y:S01]  /*0d80*/  FADD.FTZ R24, -R195, R152 ;  /* 0x00000098c3187221 */ /* 0x000fe20000010100 */
[----:B------:R-:W-:-:S03]  /*0d90*/  HADD2.F32 R204, -RZ, R31.H1_H1 ;  /* 0x3000001fffcc7230 */ /* 0x000fc60000004100 */
[----:B------:R-:W-:Y:S01]  /*0da0*/  FMUL.FTZ R24, R161, R24 ;  /* 0x00000018a1187220 */ /* 0x000fe20000410000 */
[--C-:B------:R-:W-:Y:S02]  /*0db0*/  HADD2.F32 R31, -RZ, R26.reuse.H0_H0 ;  /* 0x2000001aff1f7230 */ /* 0x100fe40000004100 */
[----:B------:R-:W-:Y:S01]  /*0dc0*/  FADD.FTZ R112, R112, R21 ;  /* 0x0000001570707221 */ /* 0x000fe20000010000 */
[----:B------:R-:W-:Y:S02]  /*0dd0*/  HADD2.F32 R162, -RZ, R26.H1_H1 ;  /* 0x3000001affa27230 */ /* 0x000fe40000004100 */
[-C--:B------:R-:W-:Y:S01]  /*0de0*/  FFMA.FTZ R80, R7, R21.reuse, R80 ;  /* 0x0000001507507223 */ /* 0x080fe20000010050 */
[----:B------:R-:W-:Y:S01]  /*0df0*/  FMUL.FTZ R26, R48, R21 ;  /* 0x00000015301a7220 */ /* 0x000fe20000410000 */
[----:B------:R-:W-:Y:S01]  /*0e00*/  FADD.FTZ R154, -R195, R154 ;  /* 0x0000009ac39a7221 */ /* 0x000fe20000010100 */
[----:B------:R-:W-:Y:S01]  /*0e10*/  FADD.FTZ R113, R113, R28 ;  /* 0x0000001c71717221 */ /* 0x000fe20000010000 */
[-C--:B------:R-:W-:Y:S01]  /*0e20*/  FFMA.FTZ R81, R24, R28.reuse, R81 ;  /* 0x0000001c18517223 */ /* 0x080fe20000010051 */
[----:B------:R-:W-:Y:S01]  /*0e30*/  FMUL.FTZ R21, R49, R28 ;  /* 0x0000001c31157220 */ /* 0x000fe20000410000 */
[----:B------:R-:W-:Y:S01]  /*0e40*/  FADD.FTZ R28, -R195, R156 ;  /* 0x0000009cc31c7221 */ /* 0x000fe20000010100 */
[----:B------:R-:W-:-:S02]  /*0e50*/  HADD2.F32 R29, -RZ, R25.H0_H0 ;  /* 0x20000019ff1d7230 */ /* 0x000fc40000004100 */
[----:B------:R-:W-:Y:S01]  /*0e60*/  FADD.FTZ R158, -R195, R158 ;  /* 0x0000009ec39e7221 */ /* 0x000fe20000010100 */
[C---:B------:R-:W-:Y:S01]  /*0e70*/  FMUL.FTZ R23, R161.reuse, R154 ;  /* 0x0000009aa1177220 */ /* 0x040fe20000410000 */
[----:B0-----:R-:W-:Y:S02]  /*0e80*/  HADD2.F32 R32, -RZ, R25.H1_H1 ;  /* 0x30000019ff207230 */ /* 0x001fe40000004100 */
[C---:B------:R-:W-:Y:S01]  /*0e90*/  FMUL.FTZ R28, R161.reuse, R28 ;  /* 0x0000001ca11c7220 */ /* 0x040fe20000410000 */
[----:B------:R-:W-:Y:S02]  /*0ea0*/  HADD2.F32 R160, -RZ, R30.H1_H1 ;  /* 0x3000001effa07230 */ /* 0x000fe40000004100 */
[----:B------:R-:W-:Y:S01]  /*0eb0*/  FMUL.FTZ R25, R161, R158 ;  /* 0x0000009ea1197220 */ /* 0x000fe20000410000 */
[----:B------:R-:W-:Y:S01]  /*0ec0*/  FADD.FTZ R114, R114, R29 ;  /* 0x0000001d72727221 */ /* 0x000fe20000010000 */
[-C--:B------:R-:W-:Y:S01]  /*0ed0*/  FFMA.FTZ R82, R23, R29.reuse, R82 ;  /* 0x0000001d17527223 */ /* 0x080fe20000010052 */
[----:B------:R-:W-:Y:S01]  /*0ee0*/  FMUL.FTZ R30, R50, R29 ;  /* 0x0000001d321e7220 */ /* 0x000fe20000410000 */
[----:B------:R-:W-:Y:S01]  /*0ef0*/  FADD.FTZ R152, R199, R26 ;  /* 0x0000001ac7987221 */ /* 0x000fe20000010000 */
[----:B------:R-:W-:-:S02]  /*0f00*/  HADD2.F32 R155, -RZ, R27.H0_H0 ;  /* 0x2000001bff9b7230 */ /* 0x000fc40000004100 */
[----:B------:R-:W-:Y:S01]  /*0f10*/  FFMA.FTZ R29, R7, R26, R200 ;  /* 0x0000001a071d7223 */ /* 0x000fe200000100c8 */
[----:B------:R-:W-:Y:S02]  /*0f20*/  HADD2.F32 R206, -RZ, R27.H1_H1 ;  /* 0x3000001bffce7230 */ /* 0x000fe40000004100 */
[----:B------:R-:W-:Y:S01]  /*0f30*/  FADD.FTZ R115, R115, R32 ;  /* 0x0000002073737221 */ /* 0x000fe20000010000 */
[-C--:B------:R-:W-:Y:S01]  /*0f40*/  FFMA.FTZ R83, R28, R32.reuse, R83 ;  /* 0x000000201c537223 */ /* 0x080fe20000010053 */
[----:B------:R-:W-:Y:S01]  /*0f50*/  FMUL.FTZ R27, R51, R32 ;  /* 0x00000020331b7220 */ /* 0x000fe20000410000 */
[----:B------:R-:W-:Y:S01]  /*0f60*/  FADD.FTZ R116, R116, R31 ;  /* 0x0000001f74747221 */ /* 0x000fe20000010000 */
[-C--:B------:R-:W-:Y:S01]  /*0f70*/  FFMA.FTZ R84, R25, R31.reuse, R84 ;  /* 0x0000001f19547223 */ /* 0x080fe20000010054 */
[----:B------:R-:W-:Y:S01]  /*0f80*/  FMUL.FTZ R32, R52, R31 ;  /* 0x0000001f34207220 */ /* 0x000fe20000410000 */
[----:B------:R-:W-:Y:S01]  /*0f90*/  FADD.FTZ R31, R152, R21 ;  /* 0x00000015981f7221 */ /* 0x000fe20000010000 */
[----:B------:R-:W-:-:S03]  /*0fa0*/  FFMA.FTZ R152, R24, R21, R29 ;  /* 0x0000001518987223 */ /* 0x000fc6000001001d */
[----:B------:R-:W-:Y:S01]  /*0fb0*/  FADD.FTZ R154, R31, R30 ;  /* 0x0000001e1f9a7221 */ /* 0x000fe20000010000 */
[----:B------:R-:W-:Y:S01]  /*0fc0*/  FFMA.FTZ R33, R23, R30, R152 ;  /* 0x0000001e17217223 */ /* 0x000fe20000010098 */
[C---:B------:R-:W-:Y:S01]  /*0fd0*/  FADD.FTZ R34, -R195.reuse, R160 ;  /* 0x000000a0c3227221 */ /* 0x040fe20000010100 */
[----:B------:R-:W-:Y:S01]  /*0fe0*/  FADD.FTZ R202, -R195, R202 ;  /* 0x000000cac3ca7221 */ /* 0x000fe20000010100 */
        /* <DEDUP_REMOVED lines=23> */
.L_x_6992:
[----:B------:R-:W-:Y:S05]  /*1160*/  BSYNC B0 ;  /* 0x0000000000007941 */ /* 0x000fea0003800000 */
.L_x_6991:
        /* <DEDUP_REMOVED lines=86> */
.L_x_6994:
[----:B------:R-:W-:Y:S05]  /*16d0*/  BSYNC B0 ;  /* 0x0000000000007941 */ /* 0x000fea0003800000 */
.L_x_6993:
        /* <DEDUP_REMOVED lines=13> */
[--C-:B--2---:R-:W-:Y:S02]  /*17b0*/  HADD2.F32 R186, -RZ, R152.reuse.H1_H1 ;  /* 0x30000098ffba7230 */ /* 0x104fe40000004100 */
[----:B------:R-:W-:Y:S02]  /*17c0*/  HADD2.F32 R184, -RZ, R152.H0_H0 ;  /* 0x20000098ffb87230 */ /* 0x000fe40000004100 */
[----:B------:R-:W-:-:S02]  /*17d0*/  HADD2.F32 R190, -RZ, R153.H1_H1 ;  /* 0x30000099ffbe7230 */ /* 0x000fc40000004100 */
[----:B------:R-:W-:Y:S02]  /*17e0*/  HADD2.F32 R152, -RZ, R155.H1_H1 ;  /* 0x3000009bff987230 */ /* 0x000fe40000004100 */
[C---:B------:R-:W-:Y:S01]  /*17f0*/  FADD.FTZ R186, -R195.reuse, R186 ;  /* 0x000000bac3ba7221 */ /* 0x040fe20000010100 */
[----:B------:R-:W-:Y:S02]  /*1800*/  HADD2.F32 R188, -RZ, R153.H0_H0 ;  /* 0x20000099ffbc7230 */ /* 0x000fe40000004100 */
[C---:B------:R-:W-:Y:S01]  /*1810*/  FADD.FTZ R184, -R195.reuse, R184 ;  /* 0x000000b8c3b87221 */ /* 0x040fe20000010100 */
[C---:B------:R-:W-:Y:S01]  /*1820*/  FADD.FTZ R190, -R195.reuse, R190 ;  /* 0x000000bec3be7221 */ /* 0x040fe20000010100 */
[----:B------:R-:W-:Y:S01]  /*1830*/  FADD.FTZ R198, -R195, R152 ;  /* 0x00000098c3c67221 */ /* 0x000fe20000010100 */
[----:B0----5:R-:W-:Y:S01]  /*1840*/  FMUL.FTZ R182, R161, R186 ;  /* 0x000000baa1b67220 */ /* 0x021fe20000410000 */
[----:B------:R-:W-:Y:S01]  /*1850*/  FADD.FTZ R188, -R195, R188 ;  /* 0x000000bcc3bc7221 */ /* 0x000fe20000010100 */
[C---:B------:R-:W-:Y:S01]  /*1860*/  FMUL.FTZ R163, R161.reuse, R184 ;  /* 0x000000b8a1a37220 */ /* 0x040fe20000410000 */
[----:B------:R-:W-:Y:S01]  /*1870*/  FMUL.FTZ R186, R161, R190 ;  /* 0x000000bea1ba7220 */ /* 0x000fe20000410000 */
[----:B---3--:R-:W-:-:S02]  /*1880*/  HADD2.F32 R153, -RZ, R156.H0_H0 ;  /* 0x2000009cff997230 */ /* 0x008fc40000004100 */
[----:B------:R-:W-:Y:S02]  /*1890*/  HADD2.F32 R152, -RZ, R157.H1_H1 ;  /* 0x3000009dff987230 */ /* 0x000fe40000004100 */
[----:B------:R-:W-:Y:S02]  /*18a0*/  HADD2.F32 R156, -RZ, R156.H1_H1 ;  /* 0x3000009cff9c7230 */ /* 0x000fe40000004100 */
[----:B------:R-:W-:Y:S01]  /*18b0*/  FMUL.FTZ R184, R64, R153 ;  /* 0x0000009940b87220 */ /* 0x000fe20000410000 */
[----:B------:R-:W-:Y:S02]  /*18c0*/  HADD2.F32 R196, -RZ, R155.H0_H0 ;  /* 0x2000009bffc47230 */ /* 0x000fe40000004100 */
[----:B------:R-:W-:Y:S01]  /*18d0*/  FMUL.FTZ R179, R161, R188 ;  /* 0x000000bca1b37220 */ /* 0x000fe20000410000 */
[----:B------:R-:W-:Y:S02]  /*18e0*/  HADD2.F32 R192, -RZ, R154.H0_H0 ;  /* 0x2000009affc07230 */ /* 0x000fe40000004100 */
[----:B------:R-:W-:Y:S01]  /*18f0*/  FADD.FTZ R103, R103, R152 ;  /* 0x0000009867677221 */ /* 0x000fe20000010000 */
[----:B------:R-:W-:-:S02]  /*1900*/  HADD2.F32 R155, -RZ, R157.H0_H0 ;  /* 0x2000009dff9b7230 */ /* 0x000fc40000004100 */
[-C--:B------:R-:W-:Y:S01]  /*1910*/  FFMA.FTZ R147, R186, R152.reuse, R147 ;  /* 0x00000098ba937223 */ /* 0x080fe20000010093 */
[----:B------:R-:W-:Y:S02]  /*1920*/  HADD2.F32 R154, -RZ, R154.H1_H1 ;  /* 0x3000009aff9a7230 */ /* 0x000fe40000004100 */
        /* <DEDUP_REMOVED lines=22> */
[----:B------:R-:W-:Y:S01]  /*1a90*/  FADD.FTZ R196, -R195, R196 ;  /* 0x000000c4c3c47221 */ /* 0x000fe20000010100 */
[--C-:B------:R-:W-:Y:S02]  /*1aa0*/  HADD2.F32 R191, -RZ, R159.reuse.H0_H0 ;  /* 0x2000009fffbf7230 */ /* 0x100fe40000004100 */
[----:B------:R-:W-:Y:S01]  /*1ab0*/  FMUL.FTZ R187, R69, R158 ;  /* 0x0000009e45bb7220 */ /* 0x000fe20000410000 */
[----:B------:R-:W-:Y:S01]  /*1ac0*/  FADD.FTZ R154, R155, R190 ;  /* 0x000000be9b9a7221 */ /* 0x000fe20000010000 */
[----:B------:R-:W-:Y:S01]  /*1ad0*/  FFMA.FTZ R153, R185, R190, R152 ;  /* 0x000000beb9997223 */ /* 0x000fe20000010098 */
[----:B------:R-:W-:-:S02]  /*1ae0*/  HADD2.F32 R202, -RZ, R159.H1_H1 ;  /* 0x3000009fffca7230 */ /* 0x000fc40000004100 */
        /* <DEDUP_REMOVED lines=20> */
.L_x_6996:
[----:B------:R-:W-:Y:S05]  /*1c30*/  BSYNC B0 ;  /* 0x0000000000007941 */ /* 0x000fea0003800000 */
.L_x_6995:
        /* <DEDUP_REMOVED lines=28> */
.L_x_7023:
        /* <DEDUP_REMOVED lines=110> */
.L_x_6999:
[----:B------:R-:W-:Y:S05]  /*24e0*/  BSYNC B0 ;  /* 0x0000000000007941 */ /* 0x000fea0003800000 */
.L_x_6998:
        /* <DEDUP_REMOVED lines=83> */
.L_x_7001:
[----:B------:R-:W-:Y:S05]  /*2a20*/  BSYNC B0 ;  /* 0x0000000000007941 */ /* 0x000fea0003800000 */
.L_x_7000:
        /* <DEDUP_REMOVED lines=83> */
.L_x_7003:
[----:B------:R-:W-:Y:S05]  /*2f60*/  BSYNC B0 ;  /* 0x0000000000007941 */ /* 0x000fea0003800000 */
.L_x_7002:
        /* <DEDUP_REMOVED lines=79> */
[----:B-1----:R-:W-:-:S05]  /*3460*/  @P6 IMAD.WIDE.U32 R156, R35, 0x10, R156 ;  /* 0x00000010239c6825 */ /* 0x002fca00078e009c */
[----:B------:R3:W-:Y:S04]  /*3470*/  @P6 STG.E.128 desc[UR4][R156.64], R96 ;  /* 0x000000609c006986 */ /* 0x0007e8000c101d04 */
[----:B------:R3:W-:Y:S02]  /*3480*/  STG.E.128 desc[UR4][R158.64], R152 ;  /* 0x000000989e007986 */ /* 0x0007e4000c101d04 */
.L_x_7005:
[----:B------:R-:W-:Y:S05]  /*3490*/  BSYNC B0 ;  /* 0x0000000000007941 */ /* 0x000fea0003800000 */
.L_x_7004:
[----:B------:R-:W-:Y:S02]  /*34a0*/  IADD3 R0, R0, UR16, RZ ;  /* 0x0000001000007c10 */ /* 0x000fe4000fffe0ff */
[----:B------:R-:W-:Y:S02]  /*34b0*/  SEL R193, RZ, 0x1, P0 ;  /* 0x00000001ffc17807 */ /* 0x000fe40000000000 */
[----:B------:R-:W-:-:S13]  /*34c0*/  ISETP.GE.AND P6, PT, R0, UR17, PT ;  /* 0x0000001100007c0c */ /* 0x000fda000bfc6270 */
[----:B------:R-:W-:Y:S05]  /*34d0*/  @!P6 BRA `(.L_x_7006) ;  /* 0xffffffd00014e947 */ /* 0x000fea000383ffff */
.L_x_6988:
        /* <DEDUP_REMOVED lines=16> */
.L_x_7008:
[----:B------:R-:W-:Y:S05]  /*35e0*/  BSYNC B0 ;  /* 0x0000000000007941 */ /* 0x000fea0003800000 */
.L_x_7007:
        /* <DEDUP_REMOVED lines=11> */
.L_x_7010:
[----:B------:R-:W-:Y:S05]  /*36a0*/  BSYNC B0 ;  /* 0x0000000000007941 */ /* 0x000fea0003800000 */
.L_x_7009:
        /* <DEDUP_REMOVED lines=11> */
.L_x_7012:
[----:B------:R-:W-:Y:S05]  /*3760*/  BSYNC B0 ;  /* 0x0000000000007941 */ /* 0x000fea0003800000 */
.L_x_7011:
        /* <DEDUP_REMOVED lines=10> */
.L_x_6997:
[----:B------:R-:W-:Y:S02]  /*3810*/  MOV R202, R199 ;  /* 0x000000c700ca7202 */ /* 0x000fe40000000f00 */
[----:B------:R-:W-:Y:S02]  /*3820*/  MOV R203, 0x10 ;  /* 0x0000001000cb7802 */ /* 0x000fe40000000f00 */
[----:B------:R-:W-:Y:S02]  /*3830*/  MOV R204, 0x1f ;  /* 0x0000001f00cc7802 */ /* 0x000fe40000000f00 */
[----:B------:R-:W-:-:S07]  /*3840*/  MOV R197, 0xffffffff ;  /* 0xffffffff00c57802 */ /* 0x000fce0000000f00 */
[----:B------:R-:W-:Y:S05]  /*3850*/  WARPSYNC.COLLECTIVE R197, `(.L_x_7013) ;  /* 0x00000000c5087348 */ /* 0x000fea0003c00000 */
[----:B------:R0:W1:Y:S02]  /*3860*/  SHFL.DOWN P6, R201, R202, R203, R204 ;  /* 0x080000cbcac97389 */ /* 0x00006400000c00cc */
[----:B01----:R-:W-:Y:S01]  /*3870*/  ENDCOLLECTIVE ;  /* 0x000000000000791b */ /* 0x003fe20003800000 */
.L_x_7013:
[----:B------:R-:W-:Y:S02]  /*3880*/  MOV R202, R200 ;  /* 0x000000c800ca7202 */ /* 0x000fe40000000f00 */
[----:B------:R-:W-:-:S07]  /*3890*/  MOV R154, R201 ;  /* 0x000000c9009a7202 */ /* 0x000fce0000000f00 */
[----:B------:R-:W-:Y:S05]  /*38a0*/  WARPSYNC.COLLECTIVE R197, `(.L_x_7014) ;  /* 0x00000000c5087348 */ /* 0x000fea0003c00000 */
[----:B------:R0:W1:Y:S02]  /*38b0*/  SHFL.DOWN P6, R201, R202, R203, R204 ;  /* 0x080000cbcac97389 */ /* 0x00006400000c00cc */
[----:B01----:R-:W-:Y:S01]  /*38c0*/  ENDCOLLECTIVE ;  /* 0x000000000000791b */ /* 0x003fe20003800000 */
.L_x_7014:
[----:B------:R-:W-:-:S05]  /*38d0*/  FADD.FTZ R154, R154, R199 ;  /* 0x000000c79a9a7221 */ /* 0x000fca0000010000 */
[----:B------:R-:W-:Y:S02]  /*38e0*/  MOV R202, R154 ;  /* 0x0000009a00ca7202 */ /* 0x000fe40000000f00 */
[----:B------:R-:W-:Y:S02]  /*38f0*/  MOV R203, 0x8 ;  /* 0x0000000800cb7802 */ /* 0x000fe40000000f00 */
[----:B------:R-:W-:-:S07]  /*3900*/  MOV R155, R201 ;  /* 0x000000c9009b7202 */ /* 0x000fce0000000f00 */
[----:B------:R-:W-:Y:S05]  /*3910*/  WARPSYNC.COLLECTIVE R197, `(.L_x_7015) ;  /* 0x00000000c5087348 */ /* 0x000fea0003c00000 */
[----:B------:R0:W1:Y:S02]  /*3920*/  SHFL.DOWN P6, R201, R202, R203, R204 ;  /* 0x080000cbcac97389 */ /* 0x00006400000c00cc */
[----:B01----:R-:W-:Y:S01]  /*3930*/  ENDCOLLECTIVE ;  /* 0x000000000000791b */ /* 0x003fe20003800000 */
.L_x_7015:
[----:B------:R-:W-:-:S05]  /*3940*/  FADD.FTZ R155, R155, R200 ;  /* 0x000000c89b9b7221 */ /* 0x000fca0000010000 */
[----:B------:R-:W-:Y:S02]  /*3950*/  MOV R202, R155 ;  /* 0x0000009b00ca7202 */ /* 0x000fe40000000f00 */
[----:B------:R-:W-:-:S07]  /*3960*/  MOV R157, R201 ;  /* 0x000000c9009d7202 */ /* 0x000fce0000000f00 */
[----:B------:R-:W-:Y:S05]  /*3970*/  WARPSYNC.COLLECTIVE R197, `(.L_x_7016) ;  /* 0x00000000c5087348 */ /* 0x000fea0003c00000 */
[----:B------:R0:W1:Y:S02]  /*3980*/  SHFL.DOWN P6, R201, R202, R203, R204 ;  /* 0x080000cbcac97389 */ /* 0x00006400000c00cc */
[----:B01----:R-:W-:Y:S01]  /*3990*/  ENDCOLLECTIVE ;  /* 0x000000000000791b */ /* 0x003fe20003800000 */
.L_x_7016:
[----:B------:R-:W-:-:S05]  /*39a0*/  FADD.FTZ R157, R154, R157 ;  /* 0x0000009d9a9d7221 */ /* 0x000fca0000010000 */
[----:B------:R-:W-:Y:S02]  /*39b0*/  MOV R202, R157 ;  /* 0x0000009d00ca7202 */ /* 0x000fe40000000f00 */
[----:B------:R-:W-:Y:S02]  /*39c0*/  MOV R203, 0x4 ;  /* 0x0000000400cb7802 */ /* 0x000fe40000000f00 */
[----:B------:R-:W-:-:S07]  /*39d0*/  MOV R156, R201 ;  /* 0x000000c9009c7202 */ /* 0x000fce0000000f00 */
[----:B------:R-:W-:Y:S05]  /*39e0*/  WARPSYNC.COLLECTIVE R197, `(.L_x_7017) ;  /* 0x00000000c5087348 */ /* 0x000fea0003c00000 */
[----:B------:R0:W1:Y:S02]  /*39f0*/  SHFL.DOWN P6, R201, R202, R203, R204 ;  /* 0x080000cbcac97389 */ /* 0x00006400000c00cc */
[----:B01----:R-:W-:Y:S01]  /*3a00*/  ENDCOLLECTIVE ;  /* 0x000000000000791b */ /* 0x003fe20003800000 */
.L_x_7017:
[----:B------:R-:W-:-:S05]  /*3a10*/  FADD.FTZ R156, R155, R156 ;  /* 0x0000009c9b9c7221 */ /* 0x000fca0000010000 */
[----:B------:R-:W-:Y:S02]  /*3a20*/  MOV R202, R156 ;  /* 0x0000009c00ca7202 */ /* 0x000fe40000000f00 */
[----:B------:R-:W-:-:S07]  /*3a30*/  MOV R158, R201 ;  /* 0x000000c9009e7202 */ /* 0x000fce0000000f00 */
[----:B------:R-:W-:Y:S05]  /*3a40*/  WARPSYNC.COLLECTIVE R197, `(.L_x_7018) ;  /* 0x00000000c5087348 */ /* 0x000fea0003c00000 */
[----:B------:R0:W1:Y:S02]  /*3a50*/  SHFL.DOWN P6, R201, R202, R203, R204 ;  /* 0x080000cbcac97389 */ /* 0x00006400000c00cc */
[----:B01----:R-:W-:Y:S01]  /*3a60*/  ENDCOLLECTIVE ;  /* 0x000000000000791b */ /* 0x003fe20003800000 */
.L_x_7018:
[----:B------:R-:W-:-:S05]  /*3a70*/  FADD.FTZ R158, R157, R158 ;  /* 0x0000009e9d9e7221 */ /* 0x000fca0000010000 */
[----:B------:R-:W-:Y:S02]  /*3a80*/  MOV R202, R158 ;  /* 0x0000009e00ca7202 */ /* 0x000fe40000000f00 */
[----:B------:R-:W-:Y:S02]  /*3a90*/  MOV R203, 0x2 ;  /* 0x0000000200cb7802 */ /* 0x000fe40000000f00 */
[----:B------:R-:W-:-:S07]  /*3aa0*/  MOV R159, R201 ;  /* 0x000000c9009f7202 */ /* 0x000fce0000000f00 */
[----:B------:R-:W-:Y:S05]  /*3ab0*/  WARPSYNC.COLLECTIVE R197, `(.L_x_7019) ;  /* 0x00000000c5087348 */ /* 0x000fea0003c00000 */
[----:B------:R0:W1:Y:S02]  /*3ac0*/  SHFL.DOWN P6, R201, R202, R203, R204 ;  /* 0x080000cbcac97389 */ /* 0x00006400000c00cc */
[----:B01----:R-:W-:Y:S01]  /*3ad0*/  ENDCOLLECTIVE ;  /* 0x000000000000791b */ /* 0x003fe20003800000 */
.L_x_7019:
[----:B------:R-:W-:-:S05]  /*3ae0*/  FADD.FTZ R159, R156, R159 ;  /* 0x0000009f9c9f7221 */ /* 0x000fca0000010000 */
[----:B------:R-:W-:Y:S02]  /*3af0*/  MOV R202, R159 ;  /* 0x0000009f00ca7202 */ /* 0x000fe40000000f00 */
[----:B------:R-:W-:-:S07]  /*3b00*/  MOV R195, R201 ;  /* 0x000000c900c37202 */ /* 0x000fce0000000f00 */
[----:B------:R-:W-:Y:S05]  /*3b10*/  WARPSYNC.COLLECTIVE R197, `(.L_x_7020) ;  /* 0x00000000c5087348 */ /* 0x000fea0003c00000 */
[----:B------:R0:W1:Y:S02]  /*3b20*/  SHFL.DOWN P6, R201, R202, R203, R204 ;  /* 0x080000cbcac97389 */ /* 0x00006400000c00cc */
[----:B01----:R-:W-:Y:S01]  /*3b30*/  ENDCOLLECTIVE ;  /* 0x000000000000791b */ /* 0x003fe20003800000 */
.L_x_7020:
[----:B------:R-:W-:-:S05]  /*3b40*/  FADD.FTZ R195, R158, R195 ;  /* 0x000000c39ec37221 */ /* 0x000fca0000010000 */
[----:B------:R-:W-:Y:S02]  /*3b50*/  MOV R202, R195 ;  /* 0x000000c300ca7202 */ /* 0x000fe40000000f00 */
[----:B------:R-:W-:Y:S02]  /*3b60*/  MOV R203, 0x1 ;  /* 0x0000000100cb7802 */ /* 0x000fe40000000f00 */
[----:B------:R-:W-:-:S07]  /*3b70*/  MOV R194, R201 ;  /* 0x000000c900c27202 */ /* 0x000fce0000000f00 */
[----:B------:R-:W-:Y:S05]  /*3b80*/  WARPSYNC.COLLECTIVE R197, `(.L_x_7021) ;  /* 0x00000000c5087348 */ /* 0x000fea0003c00000 */
[----:B------:R0:W1:Y:S02]  /*3b90*/  SHFL.DOWN P6, R201, R202, R203, R204 ;  /* 0x080000cbcac97389 */ /* 0x00006400000c00cc */
[----:B01----:R-:W-:Y:S01]  /*3ba0*/  ENDCOLLECTIVE ;  /* 0x000000000000791b */ /* 0x003fe20003800000 */
.L_x_7021:
[----:B------:R-:W-:-:S05]  /*3bb0*/  FADD.FTZ R154, R159, R194 ;  /* 0x000000c29f9a7221 */ /* 0x000fca0000010000 */
[----:B------:R-:W-:Y:S02]  /*3bc0*/  MOV R202, R154 ;  /* 0x0000009a00ca7202 */ /* 0x000fe40000000f00 */
[----:B------:R-:W-:-:S07]  /*3bd0*/  MOV R194, R201 ;  /* 0x000000c900c27202 */ /* 0x000fce0000000f00 */
[----:B------:R-:W-:Y:S05]  /*3be0*/  WARPSYNC.COLLECTIVE R197, `(.L_x_7022) ;  /* 0x00000000c5087348 */ /* 0x000fea0003c00000 */
[----:B------:R0:W1:Y:S02]  /*3bf0*/  SHFL.DOWN P6, R201, R202, R203, R204 ;  /* 0x080000cbcac97389 */ /* 0x00006400000c00cc */
[----:B01----:R-:W-:Y:S01]  /*3c00*/  ENDCOLLECTIVE ;  /* 0x000000000000791b */ /* 0x003fe20003800000 */
.L_x_7022:
[----:B------:R-:W-:Y:S01]  /*3c10*/  MOV R155, R201 ;  /* 0x000000c9009b7202 */ /* 0x000fe20000000f00 */
[----:B------:R-:W-:Y:S06]  /*3c20*/  BRA `(.L_x_7023) ;  /* 0xffffffe000747947 */ /* 0x000fec000383ffff */
.L_x_7024:
        /* <DEDUP_REMOVED lines=13> */
.L_x_13960:


//--------------------- .text._ZN10layer_norm13ln_bwd_kernelINS_13Kernel_traitsIf6__halfS2_S2_fjLj4096ELj1ELj1ELj4ELj16ENS_18Kernel_traits_baseILj4096EfS2_S2_S2_fjLj128EEEEELb0ELb0ELb0ELb1EEEvNS_9BwdParamsE --------------------------
	.section	.text._ZN10layer_norm13ln_bwd_kernelINS_13Kernel_traitsIf6__halfS2_S2_fjLj4096ELj1ELj1ELj4ELj16ENS_18Kernel_traits_baseILj4096EfS2_S2_S2_fjLj128EEEEELb0ELb0ELb0ELb1EEEvNS_9BwdParamsE,"ax",@progbits
	.align	128
        .global         _ZN10layer_norm13ln_bwd_kernelINS_13Kernel_traitsIf6__halfS2_S2_fjLj4096ELj1ELj1ELj4ELj16ENS_18Kernel_traits_baseILj4096EfS2_S2_S2_fjLj128EEEEELb0ELb0ELb0ELb1EEEvNS_9BwdParamsE
        .type           _ZN10layer_norm13ln_bwd_kernelINS_13Kernel_traitsIf6__halfS2_S2_fjLj4096ELj1ELj1ELj4ELj16ENS_18Kernel_traits_baseILj4096EfS2_S2_S2_fjLj128EEEEELb0ELb0ELb0ELb1EEEvNS_9BwdParamsE,@function
        .size           _ZN10layer_norm13ln_bwd_kernelINS_13Kernel_traitsIf6__halfS2_S2_fjLj4096ELj1ELj1ELj4ELj16ENS_18Kernel_traits_baseILj4096EfS2_S2_S2_fjLj128EEEEELb0ELb0ELb0ELb1EEEvNS_9BwdParamsE,(.L_x_13961 - _ZN10layer_norm13ln_bwd_kernelINS_13Kernel_traitsIf6__halfS2_S2_fjLj4096ELj1ELj1ELj4ELj16ENS_18Kernel_traits_baseILj4096EfS2_S2_S2_fjLj128EEEEELb0ELb0ELb0ELb1EEEvNS_9BwdParamsE)
        .other          _ZN10layer_norm13ln_bwd_kernelINS_13Kernel_traitsIf6__halfS2_S2_fjLj4096ELj1ELj1ELj4ELj16ENS_18Kernel_traits_baseILj4096EfS2_S2_S2_fjLj128EEEEELb0ELb0ELb0ELb1EEEvNS_9BwdParamsE,@"STO_CUDA_ENTRY STV_DEFAULT"
_ZN10layer_norm13ln_bwd_kernelINS_13Kernel_traitsIf6__halfS2_S2_fjLj4096ELj1ELj1ELj4ELj16ENS_18Kernel_traits_baseILj4096EfS2_S2_S2_fjLj128EEEEELb0ELb0ELb0ELb1EEEvNS_9BwdParamsE:
.text._ZN10layer_norm13ln_bwd_kernelINS_13Kernel_traitsIf6__halfS2_S2_fjLj4096ELj1ELj1ELj4ELj16ENS_18Kernel_traits_baseILj4096EfS2_S2_S2_fjLj128EEEEELb0ELb0ELb0ELb1EEEvNS_9BwdParamsE:
        /* <DEDUP_REMOVED lines=47> */
.L_x_7025:
[----:B------:R-:W-:Y:S01]  /*02f0*/  SHF.L.U32 R0, R108, 0x5, RZ ;  /* 0x000000056c007819 */ /* 0x000fe200000006ff */
[----:B------:R-:W-:-:S03]  /*0300*/  ULDC.64 UR4, c[0x0][0x260] ;  /* 0x0000980000047ab9 */ /* 0x000fc60000000a00 */
[----:B------:R-:W-:-:S04]  /*0310*/  LOP3.LUT R0, R0, 0xfe0, RZ, 0xc0, !PT ;  /* 0x00000fe000007812 */ /* 0x000fc800078ec0ff */
[----:B------:R-:W-:Y:S01]  /*0320*/  IADD3 R2, P0, R0, UR4, RZ ;  /* 0x0000000400027c10 */ /* 0x000fe2000ff1e0ff */
[----:B------:R-:W-:-:S03]  /*0330*/  HFMA2.MMA R0, -RZ, RZ, 0, 5.9604644775390625e-08 ;  /* 0x00000001ff007435 */ /* 0x000fc600000001ff */
[----:B------:R-:W-:Y:S01]  /*0340*/  IADD3.X R3, RZ, UR5, RZ, P0, !PT ;  /* 0x00000005ff037c10 */ /* 0x000fe200087fe4ff */
[----:B------:R-:W-:Y:S02]  /*0350*/  ULDC.64 UR4, c[0x0][0x270] ;  /* 0x00009c0000047ab9 */ /* 0x000fe40000000a00 */
[----:B------:R-:W-:Y:S01]  /*0360*/  ISETP.NE.U32.AND P0, PT, RZ, UR4, PT ;  /* 0x00000004ff007c0c */ /* 0x000fe2000bf05070 */
[----:B------:R-:W-:Y:S01]  /*0370*/  HFMA2.MMA R153, -RZ, RZ, 0, 0 ;  /* 0x00000000ff997435 */ /* 0x000fe200000001ff */
[----:B------:R-:W5:Y:S01]  /*0380*/  LDG.E.128 R32, desc[UR6][R2.64] ;  /* 0x0000000602207981 */ /* 0x000f62000c1e1d00 */
[----:B------:R-:W-:Y:S02]  /*0390*/  CS2R R134, SRZ ;  /* 0x0000000000867805 */ /* 0x000fe4000001ff00 */
        /* <DEDUP_REMOVED lines=38> */
[----:B------:R-:W-:Y:S02]  /*0600*/  MOV R109, RZ ;  /* 0x000000ff006d7202 */ /* 0x000fe40000000f00 */
[----:B0-----:R-:W-:-:S07]  /*0610*/  PRMT R2, R0, 0x7610, R2 ;  /* 0x0000761000027816 */ /* 0x001fce0000000002 */
.L_x_7029:
        /* <DEDUP_REMOVED lines=17> */
[C---:B------:R-:W-:Y:S01]  /*0730*/  IADD3 R155, R158.reuse, 0x180, RZ ;  /* 0x000001809e9b7810 */ /* 0x040fe20007ffe0ff */
[----:B--2---:R-:W-:Y:S02]  /*0740*/  IMAD.WIDE.U32 R56, R158, 0x10, R80 ;  /* 0x000000109e387825 */ /* 0x004fe400078e0050 */
[----:B------:R-:W2:Y:S02]  /*0750*/  LDG.E.128 R52, desc[UR6][R52.64] ;  /* 0x0000000634347981 */ /* 0x000ea4000c1e1d00 */
[----:B------:R-:W-:-:S02]  /*0760*/  IMAD.WIDE.U32 R60, R157, 0x10, R76 ;  /* 0x000000109d3c7825 */ /* 0x000fc400078e004c */
[----:B------:R-:W2:Y:S02]  /*0770*/  LDG.E.128 R56, desc[UR6][R56.64] ;  /* 0x0000000638387981 */ /* 0x000ea4000c1e1d00 */
[----:B---3--:R-:W-:Y:S02]  /*0780*/  IMAD.WIDE R160, R152, 0x4, R160 ;  /* 0x0000000498a07825 */ /* 0x008fe400078e02a0 */
[----:B------:R-:W3:Y:S02]  /*0790*/  LDG.E.128 R60, desc[UR6][R60.64] ;  /* 0x000000063c3c7981 */ /* 0x000ee4000c1e1d00 */
[C---:B-1----:R-:W-:Y:S02]  /*07a0*/  IMAD.WIDE.U32 R68, R154.reuse, 0x10, R76 ;  /* 0x000000109a447825 */ /* 0x042fe400078e004c */
[----:B------:R1:W3:Y:S02]  /*07b0*/  LDG.E R181, desc[UR6][R160.64] ;  /* 0x00000006a0b57981 */ /* 0x0002e4000c1e1900 */
[----:B------:R-:W-:-:S02]  /*07c0*/  IMAD.WIDE.U32 R72, R154, 0x10, R80 ;  /* 0x000000109a487825 */ /* 0x000fc400078e0050 */
[----:B------:R-:W3:Y:S02]  /*07d0*/  LDG.E.128 R68, desc[UR6][R68.64] ;  /* 0x0000000644447981 */ /* 0x000ee4000c1e1d00 */
[----:B------:R-:W-:Y:S02]  /*07e0*/  IMAD.WIDE.U32 R76, R155, 0x10, R76 ;  /* 0x000000109b4c7825 */ /* 0x000fe400078e004c */
[----:B------:R-:W3:Y:S02]  /*07f0*/  LDG.E.128 R72, desc[UR6][R72.64] ;  /* 0x0000000648487981 */ /* 0x000ee4000c1e1d00 */
[----:B------:R-:W-:Y:S02]  /*0800*/  IMAD.WIDE.U32 R64, R157, 0x10, R80 ;  /* 0x000000109d407825 */ /* 0x000fe400078e0050 */
[----:B------:R-:W3:Y:S02]  /*0810*/  LDG.E.128 R76, desc[UR6][R76.64] ;  /* 0x000000064c4c7981 */ /* 0x000ee4000c1e1d00 */
[----:B0-----:R-:W-:-:S02]  /*0820*/  IMAD.WIDE R162, R152, 0x4, R162 ;  /* 0x0000000498a27825 */ /* 0x001fc400078e02a2 */
[----:B------:R-:W3:Y:S04]  /*0830*/  LDG.E.128 R64, desc[UR6][R64.64] ;  /* 0x0000000640407981 */ /* 0x000ee8000c1e1d00 */
[----:B------:R-:W3:Y:S01]  /*0840*/  LDG.E R159, desc[UR6][R162.64] ;  /* 0x00000006a29f7981 */ /* 0x000ee2000c1e1900 */
        /* <DEDUP_REMOVED lines=8> */
[----:B-1----:R-:W-:Y:S01]  /*08d0*/  @P1 IMAD.WIDE.U32 R160, R158, 0x10, R164 ;  /* 0x000000109ea01825 */ /* 0x002fe200078e00a4 */
[----:B------:R-:W-:-:S02]  /*08e0*/  ISETP.NE.AND P4, PT, RZ, UR8, PT ;  /* 0x00000008ff007c0c */ /* 0x000fc4000bf85270 */
[----:B------:R-:W-:Y:S02]  /*08f0*/  MOV R156, 0x3f800000 ;  /* 0x3f800000009c7802 */ /* 0x000fe40000000f00 */
[----:B-----5:R-:W5:Y:S01]  /*0900*/  @P1 LDG.E.128 R120, desc[UR6][R160.64] ;  /* 0x00000006a0781981 */ /* 0x020f62000c1e1d00 */
[----:B0-----:R-:W-:-:S05]  /*0910*/  @P1 IMAD.WIDE.U32 R164, R157, 0x10, R166 ;  /* 0x000000109da41825 */ /* 0x001fca00078e00a6 */
        /* <DEDUP_REMOVED lines=8> */
[----:B--2---:R-:W-:Y:S02]  /*09a0*/  HADD2.F32 R0, -RZ, R52.H0_H0 ;  /* 0x20000034ff007230 */ /* 0x004fe40000004100 */
[--C-:B0-----:R-:W-:Y:S02]  /*09b0*/  HADD2.F32 R167, -RZ, R58.reuse.H0_H0 ;  /* 0x2000003affa77230 */ /* 0x101fe40000004100 */
[----:B------:R-:W-:Y:S02]  /*09c0*/  HADD2.F32 R202, -RZ, R58.H1_H1 ;  /* 0x3000003affca7230 */ /* 0x000fe40000004100 */
[----:B---3--:R-:W-:Y:S01]  /*09d0*/  HADD2.F32 R58, -RZ, R60.H1_H1 ;  /* 0x3000003cff3a7230 */ /* 0x008fe20000004100 */
[----:B------:R-:W-:Y:S01]  /*09e0*/  FSEL R181, R181, RZ, !P4 ;  /* 0x000000ffb5b57208 */ /* 0x000fe20006000000 */
[----:B------:R-:W-:-:S02]  /*09f0*/  HADD2.F32 R52, -RZ, R52.H1_H1 ;  /* 0x30000034ff347230 */ /* 0x000fc40000004100 */
[--C-:B------:R-:W-:Y:S02]  /*0a00*/  HADD2.F32 R178, -RZ, R63.reuse.H0_H0 ;  /* 0x2000003fffb27230 */ /* 0x100fe40000004100 */
[----:B------:R-:W-:Y:S02]  /*0a10*/  HADD2.F32 R63, -RZ, R63.H1_H1 ;  /* 0x3000003fff3f7230 */ /* 0x000fe40000004100 */
[--C-:B------:R-:W-:Y:S02]  /*0a20*/  HADD2.F32 R175, -RZ, R73.reuse.H0_H0 ;  /* 0x20000049ffaf7230 */ /* 0x100fe40000004100 */
[----:B------:R-:W-:Y:S02]  /*0a30*/  HADD2.F32 R180, -RZ, R73.H1_H1 ;  /* 0x30000049ffb47230 */ /* 0x000fe40000004100 */
[----:B------:R-:W-:Y:S02]  /*0a40*/  HADD2.F32 R73, -RZ, R79.H0_H0 ;  /* 0x2000004fff497230 */ /* 0x000fe40000004100 */
[----:B------:R-:W-:Y:S01]  /*0a50*/  FADD.FTZ R0, -R181, R0 ;  /* 0x00000000b5007221 */ /* 0x000fe20000010100 */
[----:B------:R-:W-:-:S02]  /*0a60*/  HADD2.F32 R192, -RZ, R71.H0_H0 ;  /* 0x20000047ffc07230 */ /* 0x000fc40000004100 */
[----:B------:R-:W-:Y:S02]  /*0a70*/  HADD2.F32 R190, -RZ, R71.H1_H1 ;  /* 0x30000047ffbe7230 */ /* 0x000fe40000004100 */
[--C-:B------:R-:W-:Y:S02]  /*0a80*/  HADD2.F32 R188, -RZ, R76.reuse.H0_H0 ;  /* 0x2000004cffbc7230 */ /* 0x100fe40000004100 */
[----:B------:R-:W-:Y:S02]  /*0a90*/  HADD2.F32 R184, -RZ, R76.H1_H1 ;  /* 0x3000004cffb87230 */ /* 0x000fe40000004100 */
[----:B------:R-:W-:Y:S02]  /*0aa0*/  HADD2.F32 R79, -RZ, R79.H1_H1 ;  /* 0x3000004fff4f7230 */ /* 0x000fe40000004100 */
[----:B------:R-:W-:Y:S02]  /*0ab0*/  HADD2.F32 R173, -RZ, R56.H0_H0 ;  /* 0x20000038ffad7230 */ /* 0x000fe40000004100 */
[----:B------:R-:W-:-:S02]  /*0ac0*/  HADD2.F32 R76, -RZ, R78.H0_H0 ;  /* 0x2000004eff4c7230 */ /* 0x000fc40000004100 */
[----:B------:R-:W-:Y:S02]  /*0ad0*/  HADD2.F32 R71, -RZ, R78.H1_H1 ;  /* 0x3000004eff477230 */ /* 0x000fe40000004100 */
[C---:B------:R-:W-:Y:S01]  /*0ae0*/  FADD.FTZ R78, -R181.reuse, R58 ;  /* 0x0000003ab54e7221 */ /* 0x040fe20000010100 */
[----:B------:R-:W-:Y:S02]  /*0af0*/  HADD2.F32 R210, -RZ, R56.H1_H1 ;  /* 0x30000038ffd27230 */ /* 0x000fe40000004100 */
[--C-:B------:R-:W-:Y:S02]  /*0b00*/  HADD2.F32 R171, -RZ, R61.reuse.H0_H0 ;  /* 0x2000003dffab7230 */ /* 0x100fe40000004100 */
[----:B------:R-:W-:Y:S02]  /*0b10*/  HADD2.F32 R56, -RZ, R60.H0_H0 ;  /* 0x2000003cff387230 */ /* 0x000fe40000004100 */
[----:B------:R-:W-:Y:S01]  /*0b20*/  FADD.FTZ R60, -R181, R52 ;  /* 0x00000034b53c7221 */ /* 0x000fe20000010100 */
[----:B------:R-:W-:-:S02]  /*0b30*/  HADD2.F32 R61, -RZ, R61.H1_H1 ;  /* 0x3000003dff3d7230 */ /* 0x000fc40000004100 */
[C---:B------:R-:W-:Y:S01]  /*0b40*/  FADD.FTZ R222, -R181.reuse, R63 ;  /* 0x0000003fb5de7221 */ /* 0x040fe20000010100 */
[----:B------:R-:W-:Y:S02]  /*0b50*/  HADD2.F32 R3, -RZ, R53.H0_H0 ;  /* 0x20000035ff037230 */ /* 0x000fe40000004100 */
[----:B------:R-:W-:Y:S01]  /*0b60*/  FADD.FTZ R52, -R181, R79 ;  /* 0x0000004fb5347221 */ /* 0x000fe20000010100 */
[----:B------:R-:W-:Y:S02]  /*0b70*/  HADD2.F32 R196, -RZ, R64.H1_H1 ;  /* 0x30000040ffc47230 */ /* 0x000fe40000004100 */
[----:B------:R-:W-:Y:S01]  /*0b80*/  FMUL.FTZ R0, R159, R0 ;  /* 0x000000009f007220 */ /* 0x000fe20000410000 */
[--C-:B------:R-:W-:Y:S02]  /*0b90*/  HADD2.F32 R161, -RZ, R65.reuse.H0_H0 ;  /* 0x20000041ffa17230 */ /* 0x100fe40000004100 */
[----:B------:R-:W-:Y:S01]  /*0ba0*/  FMUL.FTZ R63, R32, R173 ;  /* 0x000000ad203f7220 */ /* 0x000fe20000410000 */
[----:B------:R-:W-:-:S02]  /*0bb0*/  HADD2.F32 R164, -RZ, R65.H1_H1 ;  /* 0x30000041ffa47230 */ /* 0x000fc40000004100 */
[----:B------:R-:W-:Y:S01]  /*0bc0*/  FMUL.FTZ R79, R159, R78 ;  /* 0x0000004e9f4f7220 */ /* 0x000fe20000410000 */
[----:B------:R-:W-:Y:S02]  /*0bd0*/  HADD2.F32 R65, -RZ, R68.H0_H0 ;  /* 0x20000044ff417230 */ /* 0x000fe40000004100 */
[----:B------:R-:W-:Y:S01]  /*0be0*/  FADD.FTZ R214, -R181, R61 ;  /* 0x0000003db5d67221 */ /* 0x000fe20000010100 */
[----:B------:R-:W-:Y:S02]  /*0bf0*/  HADD2.F32 R53, -RZ, R53.H1_H1 ;  /* 0x30000035ff357230 */ /* 0x000fe40000004100 */
[----:B------:R-:W-:Y:S01]  /*0c00*/  FADD.FTZ R151, R173, R151 ;  /* 0x00000097ad977221 */ /* 0x000fe20000010000 */
[--C-:B------:R-:W-:Y:S02]  /*0c10*/  HADD2.F32 R172, -RZ, R62.reuse.H0_H0 ;  /* 0x2000003effac7230 */ /* 0x100fe40000004100 */
[----:B------:R-:W-:Y:S01]  /*0c20*/  FMUL.FTZ R61, R159, R60 ;  /* 0x0000003c9f3d7220 */ /* 0x000fe20000410000 */
[----:B------:R-:W-:-:S02]  /*0c30*/  HADD2.F32 R177, -RZ, R62.H1_H1 ;  /* 0x3000003effb17230 */ /* 0x000fc40000004100 */
[----:B------:R-:W-:Y:S01]  /*0c40*/  FADD.FTZ R62, -R181, R3 ;  /* 0x00000003b53e7221 */ /* 0x000fe20000010100 */
[----:B-1----:R-:W-:Y:S02]  /*0c50*/  HADD2.F32 R169, -RZ, R57.H0_H0 ;  /* 0x20000039ffa97230 */ /* 0x002fe40000004100 */
[----:B------:R-:W-:Y:S01]  /*0c60*/  FFMA.FTZ R153, R0, R173, R153 ;  /* 0x000000ad00997223 */ /* 0x000fe20000010099 */
[--C-:B------:R-:W-:Y:S02]  /*0c70*/  HADD2.F32 R176, -RZ, R67.reuse.H0_H0 ;  /* 0x20000043ffb07230 */ /* 0x100fe40000004100 */
[----:B------:R-:W-:Y:S01]  /*0c80*/  FMUL.FTZ R60, R33, R210 ;  /* 0x000000d2213c7220 */ /* 0x000fe20000410000 */
[----:B------:R-:W-:Y:S02]  /*0c90*/  HADD2.F32 R182, -RZ, R67.H1_H1 ;  /* 0x30000043ffb67230 */ /* 0x000fe40000004100 */
[----:B------:R-:W-:Y:S01]  /*0ca0*/  FADD.FTZ R173, RZ, R63 ;  /* 0x0000003fffad7221 */ /* 0x000fe20000010000 */
[----:B------:R-:W-:Y:S01]  /*0cb0*/  FADD.FTZ R105, R196, R105 ;  /* 0x00000069c4697221 */ /* 0x000fe20000010000 */
[-C--:B------:R-:W-:Y:S01]  /*0cc0*/  FFMA.FTZ R104, R79, R196.reuse, R104 ;  /* 0x000000c44f687223 */ /* 0x080fe20000010068 */
[----:B------:R-:W-:Y:S01]  /*0cd0*/  FMUL.FTZ R78, R25, R196 ;  /* 0x000000c4194e7220 */ /* 0x000fe20000410000 */
[----:B------:R-:W-:-:S02]  /*0ce0*/  HADD2.F32 R67, -RZ, R68.H1_H1 ;  /* 0x30000044ff437230 */ /* 0x000fc40000004100 */
[----:B------:R-:W-:Y:S01]  /*0cf0*/  FFMA.FTZ R196, R0, R63, RZ ;  /* 0x0000003f00c47223 */ /* 0x000fe200000100ff */
[----:B------:R-:W-:Y:S02]  /*0d00*/  HADD2.F32 R162, -RZ, R54.H0_H0 ;  /* 0x20000036ffa27230 */ /* 0x000fe40000004100 */
[C---:B------:R-:W-:Y:S01]  /*0d10*/  FADD.FTZ R224, -R181.reuse, R65 ;  /* 0x00000041b5e07221 */ /* 0x040fe20000010100 */
[--C-:B------:R-:W-:Y:S02]  /*0d20*/  HADD2.F32 R160, -RZ, R55.reuse.H0_H0 ;  /* 0x20000037ffa07230 */ /* 0x100fe40000004100 */
[C---:B------:R-:W-:Y:S01]  /*0d30*/  FADD.FTZ R218, -R181.reuse, R177 ;  /* 0x000000b1b5da7221 */ /* 0x040fe20000010100 */
[----:B------:R-:W-:Y:S02]  /*0d40*/  HADD2.F32 R163, -RZ, R64.H0_H0 ;  /* 0x20000040ffa37230 */ /* 0x000fe40000004100 */
[----:B------:R-:W-:Y:S01]  /*0d50*/  FADD.FTZ R64, -R181, R53 ;  /* 0x00000035b5407221 */ /* 0x000fe20000010100 */
[----:B------:R-:W-:-:S02]  /*0d60*/  HADD2.F32 R55, -RZ, R55.H1_H1 ;  /* 0x30000037ff377230 */ /* 0x000fc40000004100 */
[----:B------:R-:W-:Y:S01]  /*0d70*/  FMUL.FTZ R65, R159, R62 ;  /* 0x0000003e9f417220 */ /* 0x000fe20000410000 */
[----:B------:R-:W-:Y:S02]  /*0d80*/  HADD2.F32 R206, -RZ, R57.H1_H1 ;  /* 0x30000039ffce7230 */ /* 0x000fe40000004100 */
[----:B------:R-:W-:Y:S01]  /*0d90*/  FMUL.FTZ R62, R34, R169 ;  /* 0x000000a9223e7220 */ /* 0x000fe20000410000 */
[--C-:B------:R-:W-:Y:S02]  /*0da0*/  HADD2.F32 R179, -RZ, R69.reuse.H0_H0 ;  /* 0x20000045ffb37230 */ /* 0x100fe40000004100 */
[----:B------:R-:W-:Y:S01]  /*0db0*/  FADD.FTZ R177, R173, R60 ;  /* 0x0000003cadb17221 */ /* 0x000fe20000010000 */
[----:B------:R-:W-:Y:S02]  /*0dc0*/  HADD2.F32 R208, -RZ, R69.H1_H1 ;  /* 0x30000045ffd07230 */ /* 0x000fe40000004100 */
[----:B------:R-:W-:Y:S01]  /*0dd0*/  FFMA.FTZ R196, R61, R60, R196 ;  /* 0x0000003c3dc47223 */ /* 0x000fe200000100c4 */
[----:B------:R-:W-:-:S02]  /*0de0*/  HADD2.F32 R69, -RZ, R77.H0_H0 ;  /* 0x2000004dff457230 */ /* 0x000fc40000004100 */
[----:B------:R-:W-:Y:S01]  /*0df0*/  FADD.FTZ R226, -R181, R67 ;  /* 0x00000043b5e27221 */ /* 0x000fe20000010100 */
[----:B------:R-:W-:Y:S02]  /*0e00*/  HADD2.F32 R54, -RZ, R54.H1_H1 ;  /* 0x30000036ff367230 */ /* 0x000fe40000004100 */
[----:B------:R-:W-:Y:S01]  /*0e10*/  FMUL.FTZ R67, R159, R64 ;  /* 0x000000409f437220 */ /* 0x000fe20000410000 */
[--C-:B------:R-:W-:Y:S02]  /*0e20*/  HADD2.F32 R168, -RZ, R66.reuse.H0_H0 ;  /* 0x20000042ffa87230 */ /* 0x100fe40000004100 */
[----:B------:R-:W-:Y:S02]  /*0e30*/  HADD2.F32 R174, -RZ, R66.H1_H1 ;  /* 0x30000042ffae7230 */ /* 0x000fe40000004100 */
[----:B------:R-:W-:Y:S01]  /*0e40*/  FADD.FTZ R66, -R181, R162 ;  /* 0x000000a2b5427221 */ /* 0x000fe20000010100 */
[--C-:B------:R-:W-:Y:S02]  /*0e50*/  HADD2.F32 R186, -RZ, R72.reuse.H0_H0 ;  /* 0x20000048ffba7230 */ /* 0x100fe40000004100 */
[----:B------:R-:W-:Y:S01]  /*0e60*/  FMUL.FTZ R64, R35, R206 ;  /* 0x000000ce23407220 */ /* 0x000fe20000410000 */
[----:B------:R-:W-:-:S02]  /*0e70*/  HADD2.F32 R194, -RZ, R72.H1_H1 ;  /* 0x30000048ffc27230 */ /* 0x000fc40000004100 */
[----:B------:R-:W-:Y:S01]  /*0e80*/  FADD.FTZ R72, -R181, R55 ;  /* 0x00000037b5487221 */ /* 0x000fe20000010100 */
[----:B------:R-:W-:Y:S01]  /*0e90*/  FADD.FTZ R177, R177, R62 ;  /* 0x0000003eb1b17221 */ /* 0x000fe20000010000 */
[----:B------:R-:W-:Y:S01]  /*0ea0*/  FADD.FTZ R216, -R181, R172 ;  /* 0x000000acb5d87221 */ /* 0x000fe20000010100 */
[----:B------:R-:W-:Y:S01]  /*0eb0*/  FFMA.FTZ R196, R65, R62, R196 ;  /* 0x0000003e41c47223 */ /* 0x000fe200000100c4 */
[C---:B------:R-:W-:Y:S01]  /*0ec0*/  FADD.FTZ R172, -R181.reuse, R69 ;  /* 0x00000045b5ac7221 */ /* 0x040fe20000010100 */
[----:B------:R-:W-:Y:S02]  /*0ed0*/  HADD2.F32 R200, -RZ, R59.H1_H1 ;  /* 0x3000003bffc87230 */ /* 0x000fe40000004100 */
[C---:B------:R-:W-:Y:S01]  /*0ee0*/  FADD.FTZ R68, -R181.reuse, R54 ;  /* 0x00000036b5447221 */ /* 0x040fe20000010100 */
[--C-:B------:R-:W-:Y:S02]  /*0ef0*/  HADD2.F32 R57, -RZ, R75.reuse.H0_H0 ;  /* 0x2000004bff397230 */ /* 0x100fe40000004100 */
[----:B------:R-:W-:Y:S01]  /*0f00*/  FADD.FTZ R228, -R181, R179 ;  /* 0x000000b3b5e47221 */ /* 0x000fe20000010100 */
[----:B------:R-:W-:-:S02]  /*0f10*/  HADD2.F32 R166, -RZ, R75.H1_H1 ;  /* 0x3000004bffa67230 */ /* 0x000fc40000004100 */
[C---:B------:R-:W-:Y:S01]  /*0f20*/  FMUL.FTZ R69, R159.reuse, R66 ;  /* 0x000000429f457220 */ /* 0x040fe20000410000 */
[----:B------:R-:W-:Y:S01]  /*0f30*/  FMUL.FTZ R66, R28, R167 ;  /* 0x000000a71c427220 */ /* 0x000fe20000410000 */
[----:B------:R-:W-:Y:S01]  /*0f40*/  FMUL.FTZ R75, R159, R72 ;  /* 0x000000489f4b7220 */ /* 0x000fe20000410000 */
[----:B------:R-:W-:Y:S01]  /*0f50*/  FADD.FTZ R179, R177, R64 ;  /* 0x00000040b1b37221 */ /* 0x000fe20000010000 */
[----:B------:R-:W-:Y:S01]  /*0f60*/  FFMA.FTZ R196, R67, R64, R196 ;  /* 0x0000004043c47223 */ /* 0x000fe200000100c4 */
[--C-:B------:R-:W-:Y:S02]  /*0f70*/  HADD2.F32 R204, -RZ, R70.reuse.H0_H0 ;  /* 0x20000046ffcc7230 */ /* 0x100fe40000004100 */
[C---:B------:R-:W-:Y:S01]  /*0f80*/  FADD.FTZ R58, -R181.reuse, R71 ;  /* 0x00000047b53a7221 */ /* 0x040fe20000010100 */
[----:B------:R-:W-:Y:S02]  /*0f90*/  HADD2.F32 R198, -RZ, R70.H1_H1 ;  /* 0x30000046ffc67230 */ /* 0x000fe40000004100 */
[----:B------:R-:W-:Y:S01]  /*0fa0*/  FADD.FTZ R70, -R181, R160 ;  /* 0x000000a0b5467221 */ /* 0x000fe20000010100 */
[----:B------:R-:W-:-:S02]  /*0fb0*/  HADD2.F32 R165, -RZ, R59.H0_H0 ;  /* 0x2000003bffa57230 */ /* 0x000fc40000004100 */
[----:B------:R-:W-:Y:S01]  /*0fc0*/  FMUL.FTZ R71, R159, R68 ;  /* 0x000000449f477220 */ /* 0x000fe20000410000 */
        /* <DEDUP_REMOVED lines=10> */
[----:B------:R-:W-:-:S02]  /*1070*/  HADD2.F32 R77, -RZ, R77.H1_H1 ;  /* 0x3000004dff4d7230 */ /* 0x000fc40000004100 */
[----:B------:R-:W-:Y:S01]  /*1080*/  FFMA.FTZ R200, R71, R68, R200 ;  /* 0x0000004447c87223 */ /* 0x000fe200000100c8 */
[--C-:B------:R-:W-:Y:S02]  /*1090*/  HADD2.F32 R59, -RZ, R74.reuse.H0_H0 ;  /* 0x2000004aff3b7230 */ /* 0x100fe40000004100 */
[----:B------:R-:W-:Y:S02]  /*10a0*/  HADD2.F32 R170, -RZ, R74.H1_H1 ;  /* 0x3000004affaa7230 */ /* 0x000fe40000004100 */
[----:B------:R-:W-:Y:S01]  /*10b0*/  FADD.FTZ R74, -R181, R56 ;  /* 0x00000038b54a7221 */ /* 0x000fe20000010100 */
[----:B------:R-:W-:Y:S01]  /*10c0*/  FADD.FTZ R179, R179, R70 ;  /* 0x00000046b3b37221 */ /* 0x000fe20000010000 */
[----:B------:R-:W-:Y:S01]  /*10d0*/  FFMA.FTZ R200, R73, R70, R200 ;  /* 0x0000004649c87223 */ /* 0x000fe200000100c8 */
[----:B------:R-:W-:Y:S01]  /*10e0*/  FADD.FTZ R162, -R181, R77 ;  /* 0x0000004db5a27221 */ /* 0x000fe20000010100 */
[----:B------:R-:W-:Y:S01]  /*10f0*/  FMUL.FTZ R77, R159, R74 ;  /* 0x0000004a9f4d7220 */ /* 0x000fe20000410000 */
[----:B------:R-:W-:Y:S01]  /*1100*/  FADD.FTZ R141, R202, R141 ;  /* 0x0000008dca8d7221 */ /* 0x000fe20000010000 */
[----:B------:R-:W-:Y:S01]  /*1110*/  FFMA.FTZ R142, R71, R202, R142 ;  /* 0x000000ca478e7223 */ /* 0x000fe2000001008e */
[----:B------:R-:W-:Y:S01]  /*1120*/  FMUL.FTZ R74, R24, R163 ;  /* 0x000000a3184a7220 */ /* 0x000fe20000410000 */
[----:B------:R-:W-:Y:S01]  /*1130*/  FADD.FTZ R179, R179, R72 ;  /* 0x00000048b3b37221 */ /* 0x000fe20000010000 */
[----:B------:R-:W-:Y:S01]  /*1140*/  FFMA.FTZ R202, R75, R72, R200 ;  /* 0x000000484bca7223 */ /* 0x000fe200000100c8 */
        /* <DEDUP_REMOVED lines=10> */
[----:B------:R-:W-:Y:S01]  /*11f0*/  FADD.FTZ R181, R179, R74 ;  /* 0x0000004ab3b57221 */ /* 0x000fe20000010000 */
[----:B------:R-:W-:-:S02]  /*1200*/  HADD2.F32 R55, -RZ, R81.H0_H0 ;  /* 0x20000051ff377230 */ /* 0x000fc40000004100 */
[----:B------:R-:W-:Y:S01]  /*1210*/  FFMA.FTZ R202, R77, R74, R202 ;  /* 0x0000004a4dca7223 */ /* 0x000fe200000100ca */
[----:B------:R-:W-:Y:S02]  /*1220*/  HADD2.F32 R160, -RZ, R81.H1_H1 ;  /* 0x30000051ffa07230 */ /* 0x000fe40000004100 */
[C---:B------:R-:W-:Y:S01]  /*1230*/  FMUL.FTZ R81, R159.reuse, R212 ;  /* 0x000000d49f517220 */ /* 0x040fe20000410000 */
[--C-:B------:R-:W-:Y:S02]  /*1240*/  HADD2.F32 R3, -RZ, R83.reuse.H0_H0 ;  /* 0x20000053ff037230 */ /* 0x100fe40000004100 */
[C---:B------:R-:W-:Y:S01]  /*1250*/  FMUL.FTZ R200, R159.reuse, R204 ;  /* 0x000000cc9fc87220 */ /* 0x040fe20000410000 */
[----:B------:R-:W-:Y:S02]  /*1260*/  HADD2.F32 R56, -RZ, R83.H1_H1 ;  /* 0x30000053ff387230 */ /* 0x000fe40000004100 */
[----:B------:R-:W-:Y:S01]  /*1270*/  FMUL.FTZ R83, R159, R214 ;  /* 0x000000d69f537220 */ /* 0x000fe20000410000 */
[----:B------:R-:W-:-:S02]  /*1280*/  HADD2.F32 R171, -RZ, R80.H0_H0 ;  /* 0x20000050ffab7230 */ /* 0x000fc40000004100 */
[----:B------:R-:W-:Y:S01]  /*1290*/  FADD.FTZ R181, R181, R78 ;  /* 0x0000004eb5b57221 */ /* 0x000fe20000010000 */
[----:B------:R-:W-:Y:S02]  /*12a0*/  HADD2.F32 R178, -RZ, R80.H1_H1 ;  /* 0x30000050ffb27230 */ /* 0x000fe40000004100 */
[-C--:B------:R-:W-:Y:S01]  /*12b0*/  FMUL.FTZ R80, R26, R161.reuse ;  /* 0x000000a11a507220 */ /* 0x080fe20000410000 */
        /* <DEDUP_REMOVED lines=38> */
[C---:B------:R-:W-:Y:S01]  /*1520*/  FMUL.FTZ R198, R159.reuse, R198 ;  /* 0x000000c69fc67220 */ /* 0x040fe20000410000 */
        /* <DEDUP_REMOVED lines=61> */
[----:B------:R-:W-:-:S02]  /*1900*/  HADD2.F32 R53, -RZ, R82.H0_H0 ;  /* 0x20000052ff357230 */ /* 0x000fc40000004100 */
        /* <DEDUP_REMOVED lines=43> */
[----:B------:R-:W0:Y:S01]  /*1bc0*/  SHFL.DOWN PT, R52, R53, 0x10, 0x1f ;  /* 0x0a001f0035347f89 */ /* 0x000e2200000e0000 */
[----:B------:R-:W-:-:S03]  /*1bd0*/  MOV R134, R57 ;  /* 0x0000003900867202 */ /* 0x000fc60000000f00 */
        /* <DEDUP_REMOVED lines=17> */
.L_x_7040:
[----:B------:R-:W-:Y:S01]  /*1cf0*/  LOP3.LUT P3, RZ, R2, 0xff, RZ, 0xc0, !PT ;  /* 0x000000ff02ff7812 */ /* 0x000fe2000786c0ff */
[----:B-1----:R-:W-:Y:S01]  /*1d00*/  FADD.FTZ R2, R3, R52 ;  /* 0x0000003403027221 */ /* 0x002fe20000010000 */
[----:B0-2---:R-:W-:Y:S01]  /*1d10*/  FADD.FTZ R3, R53, R54 ;  /* 0x0000003635037221 */ /* 0x005fe20000010000 */
[----:B------:R-:W-:Y:S10]  /*1d20*/  @P2 BRA `(.L_x_7028) ;  /* 0x0000000000242947 */ /* 0x000ff40003800000 */
        /* <DEDUP_REMOVED lines=9> */
.L_x_7028:
        /* <DEDUP_REMOVED lines=18> */
[----:B------:R-:W-:-:S03]  /*1ee0*/  FADD.FTZ R52, R55, R52 ;  /* 0x0000003437347221 */ /* 0x000fc60000010000 */
[----:B--2---:R-:W-:Y:S01]  /*1ef0*/  FADD.FTZ R3, R3, R56 ;  /* 0x0000003803037221 */ /* 0x004fe20000010000 */
[----:B------:R-:W-:Y:S01]  /*1f00*/  FADD.FTZ R52, R52, R57 ;  /* 0x0000003934347221 */ /* 0x000fe20000010000 */
[----:B------:R-:W-:Y:S02]  /*1f10*/  @P1 HADD2.F32 R56, -RZ, R122.H1_H1 ;  /* 0x3000007aff381230 */ /* 0x000fe40000004100 */
[----:B------:R-:W-:Y:S01]  /*1f20*/  FADD.FTZ R3, R58, R3 ;  /* 0x000000033a037221 */ /* 0x000fe20000010000 */
[----:B------:R-:W-:Y:S01]  /*1f30*/  FADD.FTZ R52, R59, R52 ;  /* 0x000000343b347221 */ /* 0x000fe20000010000 */
[----:B------:R-:W-:Y:S02]  /*1f40*/  @P1 HADD2.F32 R58, -RZ, R47.H1_H1 ;  /* 0x3000002fff3a1230 */ /* 0x000fe40000004100 */
        /* <DEDUP_REMOVED lines=58> */
[----:B------:R-:W-:Y:S01]  /*22f0*/  FADD.FTZ R62, R62, -R65 ;  /* 0x800000413e3e7221 */ /* 0x000fe20000010000 */
[----:B------:R-:W-:Y:S01]  /*2300*/  FMUL.FTZ R187, R159, R176 ;  /* 0x000000b09fbb7220 */ /* 0x000fe20000410000 */
[----:B------:R-:W-:Y:S01]  /*2310*/  @P1 FADD.FTZ R183, R183, R2 ;  /* 0x00000002b7b71221 */ /* 0x000fe20000010000 */
[----:B------:R-:W-:Y:S01]  /*2320*/  FADD.FTZ R196, R196, -R177 ;  /* 0x800000b1c4c47221 */ /* 0x000fe20000010000 */
[----:B------:R-:W-:-:S02]  /*2330*/  @P1 HADD2.F32 R2, -RZ, R36.H1_H1 ;  /* 0x30000024ff021230 */ /* 0x000fc40000004100 */
[----:B------:R-:W-:Y:S01]  /*2340*/  FADD.FTZ R72, R72, -R75 ;  /* 0x8000004b48487221 */ /* 0x000fe20000010000 */
[----:B------:R-:W-:Y:S01]  /*2350*/  FADD.FTZ R80, R80, -R81 ;  /* 0x8000005150507221 */ /* 0x000fe20000010000 */
[----:B------:R-:W-:Y:S01]  /*2360*/  FMUL.FTZ R177, R159, R78 ;  /* 0x0000004e9fb17220 */ /* 0x000fe20000410000 */
[----:B------:R-:W-:Y:S01]  /*2370*/  @P1 FADD.FTZ R171, R171, R52 ;  /* 0x00000034abab1221 */ /* 0x000fe20000010000 */
[----:B------:R-:W-:Y:S02]  /*2380*/  @P1 HADD2.F32 R52, -RZ, R121.H0_H0 ;  /* 0x20000079ff341230 */ /* 0x000fe40000004100 */
[----:B------:R-:W-:Y:S01]  /*2390*/  FADD.FTZ R200, R179, -R200 ;  /* 0x800000c8b3c87221 */ /* 0x000fe20000010000 */
[----:B------:R-:W-:Y:S01]  /*23a0*/  FMUL.FTZ R53, R159, R62 ;  /* 0x0000003e9f357220 */ /* 0x000fe20000410000 */
        /* <DEDUP_REMOVED lines=8> */
[----:B------:R-:W-:Y:S02]  /*2430*/  @P1 HADD2.F32 R2, -RZ, R42.H0_H0 ;  /* 0x2000002aff021230 */ /* 0x000fe40000004100 */
[----:B------:R-:W-:Y:S01]  /*2440*/  FADD.FTZ R64, R64, -R67 ;  /* 0x8000004340407221 */ /* 0x000fe20000010000 */
[----:B------:R-:W-:Y:S01]  /*2450*/  FADD.FTZ R74, R74, -R77 ;  /* 0x8000004d4a4a7221 */ /* 0x000fe20000010000 */
[----:B------:R-:W-:Y:S01]  /*2460*/  FMUL.FTZ R161, R159, R200 ;  /* 0x000000c89fa17220 */ /* 0x000fe20000410000 */
[----:B------:R-:W-:Y:S01]  /*2470*/  @P1 FADD.FTZ R53, R53, R52 ;  /* 0x0000003435351221 */ /* 0x000fe20000010000 */
[----:B------:R-:W-:Y:S01]  /*2480*/  FADD.FTZ R190, R185, -R190 ;  /* 0x800000beb9be7221 */ /* 0x000fe20000010000 */
[----:B------:R-:W-:-:S02]  /*2490*/  @P1 HADD2.F32 R52, -RZ, R38.H1_H1 ;  /* 0x30000026ff341230 */ /* 0x000fc40000004100 */
[----:B------:R-:W-:Y:S01]  /*24a0*/  FADD.FTZ R180, R180, -R175 ;  /* 0x800000afb4b47221 */ /* 0x000fe20000010000 */
[----:B------:R-:W-:Y:S01]  /*24b0*/  FMUL.FTZ R185, R159, R174 ;  /* 0x000000ae9fb97220 */ /* 0x000fe20000410000 */
[----:B------:R-:W-:Y:S01]  /*24c0*/  @P1 FADD.FTZ R173, R173, R54 ;  /* 0x00000036adad1221 */ /* 0x000fe20000010000 */
[----:B------:R-:W-:Y:S01]  /*24d0*/  @P1 FADD.FTZ R179, R179, R0 ;  /* 0x00000000b3b31221 */ /* 0x000fe20000010000 */
[----:B------:R-:W-:Y:S02]  /*24e0*/  @P1 HADD2.F32 R54, -RZ, R121.H1_H1 ;  /* 0x30000079ff361230 */ /* 0x000fe40000004100 */
[----:B------:R-:W-:Y:S01]  /*24f0*/  FADD.FTZ R164, R164, -R83 ;  /* 0x80000053a4a47221 */ /* 0x000fe20000010000 */
[----:B------:R-:W-:Y:S02]  /*2500*/  @P1 HADD2.F32 R0, -RZ, R36.H0_H0 ;  /* 0x20000024ff001230 */ /* 0x000fe40000004100 */
[C---:B------:R-:W-:Y:S01]  /*2510*/  FMUL.FTZ R55, R159.reuse, R64 ;  /* 0x000000409f377220 */ /* 0x040fe20000410000 */
[----:B------:R-:W-:Y:S01]  /*2520*/  FMUL.FTZ R175, R159, R74 ;  /* 0x0000004a9faf7220 */ /* 0x000fe20000410000 */
[----:B------:R-:W-:Y:S01]  /*2530*/  @P1 FADD.FTZ R161, R161, R2 ;  /* 0x00000002a1a11221 */ /* 0x000fe20000010000 */
[----:B------:R-:W-:-:S02]  /*2540*/  @P1 HADD2.F32 R2, -RZ, R41.H1_H1 ;  /* 0x30000029ff021230 */ /* 0x000fc40000004100 */
        /* <DEDUP_REMOVED lines=13> */
[----:B------:R-:W-:Y:S01]  /*2620*/  @P1 FADD.FTZ R83, R83, R2 ;  /* 0x0000000253531221 */ /* 0x000fe20000010000 */
[----:B------:R-:W-:Y:S02]  /*2630*/  @P1 HADD2.F32 R2, -RZ, R40.H1_H1 ;  /* 0x30000028ff021230 */ /* 0x000fe40000004100 */
[----:B------:R-:W-:Y:S01]  /*2640*/  FADD.FTZ R186, R186, -R169 ;  /* 0x800000a9baba7221 */ /* 0x000fe20000010000 */
[----:B------:R-:W-:Y:S01]  /*2650*/  FMUL.FTZ R79, R159, R194 ;  /* 0x000000c29f4f7220 */ /* 0x000fe20000410000 */
[----:B------:R-:W-:Y:S01]  /*2660*/  @P1 FADD.FTZ R181, R181, R52 ;  /* 0x00000034b5b51221 */ /* 0x000fe20000010000 */
[----:B------:R-:W-:-:S02]  /*2670*/  @P1 HADD2.F32 R52, -RZ, R43.H1_H1 ;  /* 0x3000002bff341230 */ /* 0x000fc40000004100 */
[----:B------:R-:W-:Y:S01]  /*2680*/  FMUL.FTZ R167, R159, R190 ;  /* 0x000000be9fa77220 */ /* 0x000fe20000410000 */
[----:B------:R-:W-:Y:S01]  /*2690*/  @P1 FADD.FTZ R189, R189, R54 ;  /* 0x00000036bdbd1221 */ /* 0x000fe20000010000 */
[----:B------:R-:W-:Y:S01]  /*26a0*/  @P1 FADD.FTZ R81, R81, R0 ;  /* 0x0000000051511221 */ /* 0x000fe20000010000 */
[----:B------:R-:W-:Y:S02]  /*26b0*/  @P1 HADD2.F32 R54, -RZ, R43.H0_H0 ;  /* 0x2000002bff361230 */ /* 0x000fe40000004100 */
[C---:B------:R-:W-:Y:S01]  /*26c0*/  FMUL.FTZ R77, R159.reuse, R186 ;  /* 0x000000ba9f4d7220 */ /* 0x040fe20000410000 */
[----:B------:R-:W-:Y:S02]  /*26d0*/  @P1 HADD2.F32 R0, -RZ, R40.H0_H0 ;  /* 0x20000028ff001230 */ /* 0x000fe40000004100 */
[----:B------:R-:W-:Y:S01]  /*26e0*/  FMUL.FTZ R165, R159, R170 ;  /* 0x000000aa9fa57220 */ /* 0x000fe20000410000 */
[----:B------:R-:W-:Y:S01]  /*26f0*/  @P1 FADD.FTZ R79, R79, R2 ;  /* 0x000000024f4f1221 */ /* 0x000fe20000010000 */
[----:B------:R-:W-:Y:S01]  /*2700*/  @P1 FADD.FTZ R167, R167, R52 ;  /* 0x00000034a7a71221 */ /* 0x000fe20000010000 */
[----:B------:R-:W0:Y:S01]  /*2710*/  @P2 LDC.64 R2, c[0x0][0x308] ;  /* 0x0000c200ff022b82 */ /* 0x000e220000000a00 */
[----:B------:R-:W-:-:S02]  /*2720*/  @P1 HADD2.F32 R52, -RZ, R42.H1_H1 ;  /* 0x3000002aff341230 */ /* 0x000fc40000004100 */
[----:B------:R-:W-:Y:S01]  /*2730*/  FMUL.FTZ R163, R159, R198 ;  /* 0x000000c69fa37220 */ /* 0x000fe20000410000 */
[----:B------:R-:W-:Y:S01]  /*2740*/  @P1 FADD.FTZ R165, R165, R54 ;  /* 0x00000036a5a51221 */ /* 0x000fe20000010000 */
[----:B------:R-:W-:Y:S01]  /*2750*/  @P1 FADD.FTZ R77, R77, R0 ;  /* 0x000000004d4d1221 */ /* 0x000fe20000010000 */
[--C-:B------:R-:W-:Y:S02]  /*2760*/  @P1 HADD2.F32 R54, -RZ, R44.reuse.H1_H1 ;  /* 0x3000002cff361230 */ /* 0x100fe40000004100 */
[----:B------:R-:W-:Y:S01]  /*2770*/  FADD.FTZ R68, R68, -R71 ;  /* 0x8000004744447221 */ /* 0x000fe20000010000 */
[----:B------:R-:W-:Y:S02]  /*2780*/  @P1 HADD2.F32 R0, -RZ, R45.H0_H0 ;  /* 0x2000002dff001230 */ /* 0x000fe40000004100 */
[C---:B------:R-:W-:Y:S01]  /*2790*/  FMUL.FTZ R65, R159.reuse, R184 ;  /* 0x000000b89f417220 */ /* 0x040fe20000410000 */
        /* <DEDUP_REMOVED lines=52> */
[----:B------:R-:W0:Y:S01]  /*2ae0*/  @P2 LDC.64 R60, c[0x0][0x308] ;  /* 0x0000c200ff3c2b82 */ /* 0x000e220000000a00 */
[----:B------:R-:W-:Y:S01]  /*2af0*/  @P2 PRMT R48, R48, 0x5410, R52 ;  /* 0x0000541030302816 */ /* 0x000fe20000000034 */
[----:B------:R-:W-:Y:S01]  /*2b00*/  FMUL.FTZ R52, R55, R156 ;  /* 0x0000009c37347220 */ /* 0x000fe20000410000 */
[----:B------:R-:W-:Y:S01]  /*2b10*/  F2FP.F16.F32.PACK_AB R54, R169, R54 ;  /* 0x00000036a936723e */ /* 0x000fe200000000ff */
[-C--:B------:R-:W-:Y:S01]  /*2b20*/  FMUL.FTZ R56, R173, R156.reuse ;  /* 0x0000009cad387220 */ /* 0x080fe20000410000 */
[----:B------:R-:W-:Y:S01]  /*2b30*/  @P2 F2FP.F16.F32.PACK_AB R72, RZ, R187 ;  /* 0x000000bbff48223e */ /* 0x000fe200000000ff */
[----:B------:R1:W-:Y:S01]  /*2b40*/  @P2 STG.E.128 desc[UR6][R2.64], R48 ;  /* 0x0000003002002986 */ /* 0x0003e2000c101d06 */
[----:B------:R-:W-:Y:S01]  /*2b50*/  @P2 F2FP.F16.F32.PACK_AB R68, RZ, R183 ;  /* 0x000000b7ff44223e */ /* 0x000fe200000000ff */
[----:B------:R-:W2:Y:S01]  /*2b60*/  @P2 LDC.64 R168, c[0x0][0x308] ;  /* 0x0000c200ffa82b82 */ /* 0x000ea20000000a00 */
[----:B------:R-:W-:Y:S01]  /*2b70*/  @P2 F2FP.F16.F32.PACK_AB R64, RZ, R179 ;  /* 0x000000b3ff40223e */ /* 0x000fe200000000ff */
[----:B------:R-:W-:Y:S01]  /*2b80*/  FMUL.FTZ R187, R187, R156 ;  /* 0x0000009cbbbb7220 */ /* 0x000fe20000410000 */
[----:B------:R-:W-:-:S02]  /*2b90*/  @P2 F2FP.F16.F32.PACK_AB R0, RZ, R175 ;  /* 0x000000afff00223e */ /* 0x000fc400000000ff */
[----:B------:R-:W-:Y:S01]  /*2ba0*/  F2FP.F16.F32.PACK_AB R53, R52, R53 ;  /* 0x000000353435723e */ /* 0x000fe200000000ff */
[-C--:B------:R-:W-:Y:S01]  /*2bb0*/  FMUL.FTZ R52, R57, R156.reuse ;  /* 0x0000009c39347220 */ /* 0x080fe20000410000 */
[----:B------:R-:W-:Y:S01]  /*2bc0*/  @P2 F2FP.F16.F32.PACK_AB R70, RZ, R185 ;  /* 0x000000b9ff46223e */ /* 0x000fe200000000ff */
[-C--:B------:R-:W-:Y:S01]  /*2bd0*/  FMUL.FTZ R185, R185, R156.reuse ;  /* 0x0000009cb9b97220 */ /* 0x080fe20000410000 */
[----:B------:R-:W-:Y:S01]  /*2be0*/  @P2 F2FP.F16.F32.PACK_AB R62, RZ, R177 ;  /* 0x000000b1ff3e223e */ /* 0x000fe200000000ff */
[-C--:B------:R-:W-:Y:S01]  /*2bf0*/  FMUL.FTZ R57, R179, R156.reuse ;  /* 0x0000009cb3397220 */ /* 0x080fe20000410000 */
[----:B------:R-:W-:Y:S01]  /*2c00*/  F2FP.F16.F32.PACK_AB R55, R56, R171 ;  /* 0x000000ab3837723e */ /* 0x000fe200000000ff */
[-C--:B------:R-:W-:Y:S01]  /*2c10*/  FMUL.FTZ R56, R175, R156.reuse ;  /* 0x0000009caf387220 */ /* 0x080fe20000410000 */
[----:B------:R-:W-:Y:S01]  /*2c20*/  @P2 F2FP.F16.F32.PACK_AB R74, RZ, R189 ;  /* 0x000000bdff4a223e */ /* 0x000fe200000000ff */
[----:B------:R-:W-:Y:S01]  /*2c30*/  FMUL.FTZ R177, R177, R156 ;  /* 0x0000009cb1b17220 */ /* 0x000fe20000410000 */
[----:B------:R-:W-:Y:S01]  /*2c40*/  @P2 F2FP.F16.F32.PACK_AB R66, RZ, R181 ;  /* 0x000000b5ff42223e */ /* 0x000fe200000000ff */
[----:B-1----:R-:W1:Y:S01]  /*2c50*/  LDC.64 R2, c[0x0][0x2f8] ;  /* 0x0000be00ff027b82 */ /* 0x002e620000000a00 */
[----:B------:R-:W-:Y:S01]  /*2c60*/  @P2 PRMT R51, R72, 0x7610, R51 ;  /* 0x0000761048332816 */ /* 0x000fe20000000033 */
[----:B0-----:R-:W-:Y:S01]  /*2c70*/  @P2 IMAD.WIDE.U32 R172, R157, 0x10, R60 ;  /* 0x000000109dac2825 */ /* 0x001fe200078e003c */
[----:B------:R-:W-:-:S02]  /*2c80*/  @P2 PRMT R50, R68, 0x7610, R50 ;  /* 0x0000761044322816 */ /* 0x000fc40000000032 */
[----:B------:R-:W-:Y:S02]  /*2c90*/  @P2 PRMT R49, R64, 0x7610, R49 ;  /* 0x0000761040312816 */ /* 0x000fe40000000031 */
[----:B------:R-:W-:Y:S01]  /*2ca0*/  @P2 PRMT R48, R0, 0x7610, R48 ;  /* 0x0000761000302816 */ /* 0x000fe20000000030 */
[----:B------:R-:W0:Y:S01]  /*2cb0*/  @P2 LDC.64 R60, c[0x0][0x308] ;  /* 0x0000c200ff3c2b82 */ /* 0x000e220000000a00 */
[----:B------:R-:W-:Y:S01]  /*2cc0*/  F2FP.F16.F32.PACK_AB R52, R59, R52 ;  /* 0x000000343b34723e */ /* 0x000fe200000000ff */
[----:B--2---:R-:W-:Y:S01]  /*2cd0*/  @P2 IMAD.WIDE.U32 R168, R154, 0x10, R168 ;  /* 0x000000109aa82825 */ /* 0x004fe200078e00a8 */
[----:B------:R-:W-:Y:S02]  /*2ce0*/  @P2 PRMT R51, R51, 0x5410, R74 ;  /* 0x0000541033332816 */ /* 0x000fe4000000004a */
[----:B------:R-:W-:Y:S02]  /*2cf0*/  @P2 PRMT R50, R50, 0x5410, R70 ;  /* 0x0000541032322816 */ /* 0x000fe40000000046 */
[----:B------:R-:W-:-:S02]  /*2d00*/  @P2 PRMT R49, R49, 0x5410, R66 ;  /* 0x0000541031312816 */ /* 0x000fc40000000042 */
[----:B------:R-:W-:Y:S02]  /*2d10*/  @P2 PRMT R48, R48, 0x5410, R62 ;  /* 0x0000541030302816 */ /* 0x000fe4000000003e */
[----:B------:R-:W-:Y:S02]  /*2d20*/  F2FP.F16.F32.PACK_AB R59, R78, R187 ;  /* 0x000000bb4e3b723e */ /* 0x000fe400000000ff */
[----:B------:R-:W-:Y:S02]  /*2d30*/  F2FP.F16.F32.PACK_AB R58, R185, R58 ;  /* 0x0000003ab93a723e */ /* 0x000fe400000000ff */
[----:B------:R-:W-:Y:S01]  /*2d40*/  F2FP.F16.F32.PACK_AB R57, R76, R57 ;  /* 0x000000394c39723e */ /* 0x000fe200000000ff */
[--C-:B-1----:R-:W-:Y:S01]  /*2d50*/  IMAD.WIDE.U32 R170, R158, 0x10, R2.reuse ;  /* 0x000000109eaa7825 */ /* 0x102fe200078e0002 */
[----:B------:R-:W-:Y:S02]  /*2d60*/  F2FP.F16.F32.PACK_AB R56, R177, R56 ;  /* 0x00000038b138723e */ /* 0x000fe400000000ff */
[----:B------:R-:W-:Y:S01]  /*2d70*/  @P2 F2FP.F16.F32.PACK_AB R70, RZ, R165 ;  /* 0x000000a5ff46223e */ /* 0x000fe200000000ff */
[----:B------:R-:W-:Y:S01]  /*2d80*/  IMAD.WIDE.U32 R174, R157, 0x10, R2 ;  /* 0x000000109dae7825 */ /* 0x000fe200078e0002 */
[----:B------:R1:W-:Y:S01]  /*2d90*/  STG.E.128 desc[UR6][R170.64], R52 ;  /* 0x00000034aa007986 */ /* 0x0003e2000c101d06 */
[----:B------:R-:W-:-:S02]  /*2da0*/  @P2 F2FP.F16.F32.PACK_AB R66, RZ, R161 ;  /* 0x000000a1ff42223e */ /* 0x000fc400000000ff */
        /* <DEDUP_REMOVED lines=8> */
[----:B------:R-:W-:Y:S02]  /*2e30*/  @P2 F2FP.F16.F32.PACK_AB R64, RZ, R83 ;  /* 0x00000053ff40223e */ /* 0x000fe400000000ff */
[----:B------:R-:W-:Y:S01]  /*2e40*/  ISETP.GE.AND P1, PT, R152, UR17, PT ;  /* 0x0000001198007c0c */ /* 0x000fe2000bf26270 */
[-C--:B-1----:R-:W-:Y:S01]  /*2e50*/  FMUL.FTZ R53, R81, R156.reuse ;  /* 0x0000009c51357220 */ /* 0x082fe20000410000 */
[-C--:B------:R-:W-:Y:S01]  /*2e60*/  FMUL.FTZ R52, R77, R156.reuse ;  /* 0x0000009c4d347220 */ /* 0x080fe20000410000 */
[-C--:B------:R-:W-:Y:S01]  /*2e70*/  FMUL.FTZ R55, R165, R156.reuse ;  /* 0x0000009ca5377220 */ /* 0x080fe20000410000 */
[----:B------:R-:W-:Y:S01]  /*2e80*/  FMUL.FTZ R54, R161, R156 ;  /* 0x0000009ca1367220 */ /* 0x000fe20000410000 */
[----:B--2---:R-:W-:-:S02]  /*2e90*/  @P2 PRMT R51, R70, 0x7610, R51 ;  /* 0x0000761046332816 */ /* 0x004fc40000000033 */
[----:B------:R-:W-:Y:S01]  /*2ea0*/  @P2 PRMT R50, R66, 0x7610, R50 ;  /* 0x0000761042322816 */ /* 0x000fe20000000032 */
[-C--:B0-----:R-:W-:Y:S01]  /*2eb0*/  FMUL.FTZ R56, R83, R156.reuse ;  /* 0x0000009c53387220 */ /* 0x081fe20000410000 */
[-C--:B------:R-:W-:Y:S01]  /*2ec0*/  FMUL.FTZ R57, R79, R156.reuse ;  /* 0x0000009c4f397220 */ /* 0x080fe20000410000 */
[----:B------:R-:W-:Y:S01]  /*2ed0*/  FMUL.FTZ R58, R167, R156 ;  /* 0x0000009ca73a7220 */ /* 0x000fe20000410000 */
[----:B------:R-:W-:Y:S02]  /*2ee0*/  @P2 F2FP.F16.F32.PACK_AB R79, RZ, R79 ;  /* 0x0000004fff4f223e */ /* 0x000fe400000000ff */
[----:B------:R-:W-:Y:S02]  /*2ef0*/  @P2 PRMT R49, R62, 0x7610, R49 ;  /* 0x000076103e312816 */ /* 0x000fe40000000031 */
[----:B------:R-:W-:Y:S02]  /*2f00*/  @P2 PRMT R48, R0, 0x7610, R48 ;  /* 0x0000761000302816 */ /* 0x000fe40000000030 */
[----:B------:R-:W-:-:S02]  /*2f10*/  F2FP.F16.F32.PACK_AB R53, R56, R53 ;  /* 0x000000353835723e */ /* 0x000fc400000000ff */
[----:B------:R-:W-:Y:S01]  /*2f20*/  F2FP.F16.F32.PACK_AB R52, R57, R52 ;  /* 0x000000343934723e */ /* 0x000fe200000000ff */
[----:B------:R-:W-:Y:S01]  /*2f30*/  IMAD.WIDE.U32 R56, R154, 0x10, R2 ;  /* 0x000000109a387825 */ /* 0x000fe200078e0002 */
[----:B------:R-:W-:Y:S02]  /*2f40*/  @P2 PRMT R51, R51, 0x5410, R72 ;  /* 0x0000541033332816 */ /* 0x000fe40000000048 */
[----:B------:R-:W-:Y:S02]  /*2f50*/  @P2 PRMT R50, R50, 0x5410, R68 ;  /* 0x0000541032322816 */ /* 0x000fe40000000044 */
[----:B------:R-:W-:Y:S01]  /*2f60*/  @P2 PRMT R49, R49, 0x5410, R64 ;  /* 0x0000541031312816 */ /* 0x000fe20000000040 */
[----:B------:R-:W-:Y:S01]  /*2f70*/  FMUL.FTZ R64, R65, R156 ;  /* 0x0000009c41407220 */ /* 0x000fe20000410000 */
[----:B------:R-:W-:Y:S02]  /*2f80*/  @P2 PRMT R48, R48, 0x5410, R79 ;  /* 0x0000541030302816 */ /* 0x000fe4000000004f */
[----:B------:R-:W-:Y:S01]  /*2f90*/  F2FP.F16.F32.PACK_AB R55, R58, R55 ;  /* 0x000000373a37723e */ /* 0x000fe200000000ff */
[----:B------:R-:W-:Y:S01]  /*2fa0*/  IMAD.WIDE.U32 R58, R155, 0x10, R2 ;  /* 0x000000109b3a7825 */ /* 0x000fe200078e0002 */
        /* <DEDUP_REMOVED lines=30> */
[----:B------:R0:W-:Y:S01]  /*3190*/  @P2 STG.E.128 desc[UR6][R60.64], R48 ;  /* 0x000000303c002986 */ /* 0x0001e2000c101d06 */
[----:B------:R-:W-:-:S03]  /*31a0*/  SEL R2, RZ, 0x1, P3 ;  /* 0x00000001ff027807 */ /* 0x000fc60001800000 */
[----:B------:R0:W-:Y:S01]  /*31b0*/  STG.E.128 desc[UR6][R58.64], R52 ;  /* 0x000000343a007986 */ /* 0x0001e2000c101d06 */
[----:B------:R-:W-:Y:S05]  /*31c0*/  @!P1 BRA `(.L_x_7029) ;  /* 0xffffffd400149947 */ /* 0x000fea000383ffff */
        /* <DEDUP_REMOVED lines=57> */
.L_x_7026:
        /* <DEDUP_REMOVED lines=27> */
.L_x_7027:
[----:B------:R-:W-:Y:S01]  /*3710*/  HFMA2.MMA R192, -RZ, RZ, 0, 9.5367431640625e-07 ;  /* 0x00000010ffc07435 */ /* 0x000fe200000001ff */
[----:B------:R-:W-:Y:S02]  /*3720*/  MOV R201, R53 ;  /* 0x0000003500c97202 */ /* 0x000fe40000000f00 */
[----:B------:R-:W-:Y:S02]  /*3730*/  MOV R203, 0x1f ;  /* 0x0000001f00cb7802 */ /* 0x000fe40000000f00 */
[----:B------:R-:W-:-:S07]  /*3740*/  MOV R188, 0xffffffff ;  /* 0xffffffff00bc7802 */ /* 0x000fce0000000f00 */
[----:B-----5:R-:W-:Y:S05]  /*3750*/  WARPSYNC.COLLECTIVE R188, `(.L_x_7030) ;  /* 0x00000000bc087348 */ /* 0x020fea0003c00000 */
[----:B------:R0:W1:Y:S02]  /*3760*/  SHFL.DOWN P3, R134, R201, R192, R203 ;  /* 0x080000c0c9867389 */ /* 0x00006400000600cb */
[----:B01---5:R-:W-:Y:S01]  /*3770*/  ENDCOLLECTIVE ;  /* 0x000000000000791b */ /* 0x023fe20003800000 */
.L_x_7030:
[----:B------:R-:W-:Y:S02]  /*3780*/  MOV R201, R3 ;  /* 0x0000000300c97202 */ /* 0x000fe40000000f00 */
[----:B------:R-:W-:-:S07]  /*3790*/  MOV R52, R134 ;  /* 0x0000008600347202 */ /* 0x000fce0000000f00 */
[----:B------:R-:W-:Y:S05]  /*37a0*/  WARPSYNC.COLLECTIVE R188, `(.L_x_7031) ;  /* 0x00000000bc087348 */ /* 0x000fea0003c00000 */
[----:B------:R0:W1:Y:S02]  /*37b0*/  SHFL.DOWN P3, R134, R201, R192, R203 ;  /* 0x080000c0c9867389 */ /* 0x00006400000600cb */
[----:B01----:R-:W-:Y:S01]  /*37c0*/  ENDCOLLECTIVE ;  /* 0x000000000000791b */ /* 0x003fe20003800000 */
.L_x_7031:
[----:B------:R-:W-:Y:S01]  /*37d0*/  FADD.FTZ R52, R53, R52 ;  /* 0x0000003435347221 */ /* 0x000fe20000010000 */
[----:B------:R-:W-:-:S04]  /*37e0*/  HFMA2.MMA R192, -RZ, RZ, 0, 4.76837158203125e-07 ;  /* 0x00000008ffc07435 */ /* 0x000fc800000001ff */
[----:B------:R-:W-:Y:S02]  /*37f0*/  MOV R201, R52 ;  /* 0x0000003400c97202 */ /* 0x000fe40000000f00 */
[----:B------:R-:W-:-:S07]  /*3800*/  MOV R54, R134 ;  /* 0x0000008600367202 */ /* 0x000fce0000000f00 */
[----:B------:R-:W-:Y:S05]  /*3810*/  WARPSYNC.COLLECTIVE R188, `(.L_x_7032) ;  /* 0x00000000bc087348 */ /* 0x000fea0003c00000 */
[----:B------:R0:W1:Y:S02]  /*3820*/  SHFL.DOWN P3, R134, R201, R192, R203 ;  /* 0x080000c0c9867389 */ /* 0x00006400000600cb */
[----:B01----:R-:W-:Y:S01]  /*3830*/  ENDCOLLECTIVE ;  /* 0x000000000000791b */ /* 0x003fe20003800000 */
.L_x_7032:
[----:B------:R-:W-:-:S05]  /*3840*/  FADD.FTZ R54, R3, R54 ;  /* 0x0000003603367221 */ /* 0x000fca0000010000 */
[----:B------:R-:W-:Y:S02]  /*3850*/  MOV R201, R54 ;  /* 0x0000003600c97202 */ /* 0x000fe40000000f00 */
[----:B------:R-:W-:-:S07]  /*3860*/  MOV R55, R134 ;  /* 0x0000008600377202 */ /* 0x000fce0000000f00 */
[----:B------:R-:W-:Y:S05]  /*3870*/  WARPSYNC.COLLECTIVE R188, `(.L_x_7033) ;  /* 0x00000000bc087348 */ /* 0x000fea0003c00000 */
[----:B------:R0:W1:Y:S02]  /*3880*/  SHFL.DOWN P3, R134, R201, R192, R203 ;  /* 0x080000c0c9867389 */ /* 0x00006400000600cb */
[----:B01----:R-:W-:Y:S01]  /*3890*/  ENDCOLLECTIVE ;  /* 0x000000000000791b */ /* 0x003fe20003800000 */
.L_x_7033:
[----:B------:R-:W-:Y:S01]  /*38a0*/  FADD.FTZ R55, R52, R55 ;  /* 0x0000003734377221 */ /* 0x000fe20000010000 */
[----:B------:R-:W-:-:S04]  /*38b0*/  HFMA2.MMA R192, -RZ, RZ, 0, 2.384185791015625e-07 ;  /* 0x00000004ffc07435 */ /* 0x000fc800000001ff */
[----:B------:R-:W-:Y:S02]  /*38c0*/  MOV R201, R55 ;  /* 0x0000003700c97202 */ /* 0x000fe40000000f00 */
[----:B------:R-:W-:-:S07]  /*38d0*/  MOV R59, R134 ;  /* 0x00000086003b7202 */ /* 0x000fce0000000f00 */
[----:B------:R-:W-:Y:S05]  /*38e0*/  WARPSYNC.COLLECTIVE R188, `(.L_x_7034) ;  /* 0x00000000bc087348 */ /* 0x000fea0003c00000 */
[----:B------:R0:W1:Y:S02]  /*38f0*/  SHFL.DOWN P3, R134, R201, R192, R203 ;  /* 0x080000c0c9867389 */ /* 0x00006400000600cb */
[----:B01----:R-:W-:Y:S01]  /*3900*/  ENDCOLLECTIVE ;  /* 0x000000000000791b */ /* 0x003fe20003800000 */
.L_x_7034:
[----:B------:R-:W-:-:S05]  /*3910*/  FADD.FTZ R59, R54, R59 ;  /* 0x0000003b363b7221 */ /* 0x000fca0000010000 */
[----:B------:R-:W-:Y:S02]  /*3920*/  MOV R201, R59 ;  /* 0x0000003b00c97202 */ /* 0x000fe40000000f00 */
[----:B------:R-:W-:-:S07]  /*3930*/  MOV R56, R134 ;  /* 0x0000008600387202 */ /* 0x000fce0000000f00 */
[----:B------:R-:W-:Y:S05]  /*3940*/  WARPSYNC.COLLECTIVE R188, `(.L_x_7035) ;  /* 0x00000000bc087348 */ /* 0x000fea0003c00000 */
[----:B------:R0:W1:Y:S02]  /*3950*/  SHFL.DOWN P3, R134, R201, R192, R203 ;  /* 0x080000c0c9867389 */ /* 0x00006400000600cb */
[----:B01----:R-:W-:Y:S01]  /*3960*/  ENDCOLLECTIVE ;  /* 0x000000000000791b */ /* 0x003fe20003800000 */
.L_x_7035:
[----:B------:R-:W-:Y:S01]  /*3970*/  FADD.FTZ R56, R55, R56 ;  /* 0x0000003837387221 */ /* 0x000fe20000010000 */
[----:B------:R-:W-:-:S04]  /*3980*/  HFMA2.MMA R192, -RZ, RZ, 0, 1.1920928955078125e-07 ;  /* 0x00000002ffc07435 */ /* 0x000fc800000001ff */
[----:B------:R-:W-:Y:S02]  /*3990*/  MOV R201, R56 ;  /* 0x0000003800c97202 */ /* 0x000fe40000000f00 */
[----:B------:R-:W-:-:S07]  /*39a0*/  MOV R58, R134 ;  /* 0x00000086003a7202 */ /* 0x000fce0000000f00 */
[----:B------:R-:W-:Y:S05]  /*39b0*/  WARPSYNC.COLLECTIVE R188, `(.L_x_7036) ;  /* 0x00000000bc087348 */ /* 0x000fea0003c00000 */
[----:B------:R0:W1:Y:S02]  /*39c0*/  SHFL.DOWN P3, R134, R201, R192, R203 ;  /* 0x080000c0c9867389 */ /* 0x00006400000600cb */
[----:B01----:R-:W-:Y:S01]  /*39d0*/  ENDCOLLECTIVE ;  /* 0x000000000000791b */ /* 0x003fe20003800000 */
.L_x_7036:
[----:B------:R-:W-:-:S05]  /*39e0*/  FADD.FTZ R58, R59, R58 ;  /* 0x0000003a3b3a7221 */ /* 0x000fca0000010000 */
[----:B------:R-:W-:Y:S02]  /*39f0*/  MOV R201, R58 ;  /* 0x0000003a00c97202 */ /* 0x000fe40000000f00 */
[----:B------:R-:W-:-:S07]  /*3a00*/  MOV R3, R134 ;  /* 0x0000008600037202 */ /* 0x000fce0000000f00 */
[----:B------:R-:W-:Y:S05]  /*3a10*/  WARPSYNC.COLLECTIVE R188, `(.L_x_7037) ;  /* 0x00000000bc087348 */ /* 0x000fea0003c00000 */
[----:B------:R0:W1:Y:S02]  /*3a20*/  SHFL.DOWN P3, R134, R201, R192, R203 ;  /* 0x080000c0c9867389 */ /* 0x00006400000600cb */
[----:B01----:R-:W-:Y:S01]  /*3a30*/  ENDCOLLECTIVE ;  /* 0x000000000000791b */ /* 0x003fe20003800000 */
.L_x_7037:
[----:B------:R-:W-:Y:S01]  /*3a40*/  FADD.FTZ R3, R56, R3 ;  /* 0x0000000338037221 */ /* 0x000fe20000010000 */
[----:B------:R-:W-:-:S04]  /*3a50*/  HFMA2.MMA R192, -RZ, RZ, 0, 5.9604644775390625e-08 ;  /* 0x00000001ffc07435 */ /* 0x000fc800000001ff */
[----:B------:R-:W-:Y:S02]  /*3a60*/  MOV R201, R3 ;  /* 0x0000000300c97202 */ /* 0x000fe40000000f00 */
[----:B------:R-:W-:-:S07]  /*3a70*/  MOV R53, R134 ;  /* 0x0000008600357202 */ /* 0x000fce0000000f00 */
[----:B------:R-:W-:Y:S05]  /*3a80*/  WARPSYNC.COLLECTIVE R188, `(.L_x_7038) ;  /* 0x00000000bc087348 */ /* 0x000fea0003c00000 */
[----:B------:R0:W1:Y:S02]  /*3a90*/  SHFL.DOWN P3, R134, R201, R192, R203 ;  /* 0x080000c0c9867389 */ /* 0x00006400000600cb */
[----:B01----:R-:W-:Y:S01]  /*3aa0*/  ENDCOLLECTIVE ;  /* 0x000000000000791b */ /* 0x003fe20003800000 */
.L_x_7038:
[----:B------:R-:W-:-:S05]  /*3ab0*/  FADD.FTZ R53, R58, R53 ;  /* 0x000000353a357221 */ /* 0x000fca0000010000 */
[----:B------:R-:W-:Y:S02]  /*3ac0*/  MOV R201, R53 ;  /* 0x0000003500c97202 */ /* 0x000fe40000000f00 */
[----:B------:R-:W-:-:S07]  /*3ad0*/  MOV R52, R134 ;  /* 0x0000008600347202 */ /* 0x000fce0000000f00 */
[----:B------:R-:W-:Y:S05]  /*3ae0*/  WARPSYNC.COLLECTIVE R188, `(.L_x_7039) ;  /* 0x00000000bc087348 */ /* 0x000fea0003c00000 */
[----:B------:R0:W1:Y:S02]  /*3af0*/  SHFL.DOWN P3, R134, R201, R192, R203 ;  /* 0x080000c0c9867389 */ /* 0x00006400000600cb */
[----:B01----:R-:W-:Y:S01]  /*3b00*/  ENDCOLLECTIVE ;  /* 0x000000000000791b */ /* 0x003fe20003800000 */
.L_x_7039:
[----:B------:R-:W-:Y:S02]  /*3b10*/  MOV R54, R134 ;  /* 0x0000008600367202 */ /* 0x000fe40000000f00 */
[----:B------:R-:W-:Y:S01]  /*3b20*/  MOV R134, R57 ;  /* 0x0000003900867202 */ /* 0x000fe20000000f00 */
[----:B------:R-:W-:Y:S06]  /*3b30*/  BRA `(.L_x_7040) ;  /* 0xffffffe0006c7947 */ /* 0x000fec000383ffff */
.L_x_7041:
        /* <DEDUP_REMOVED lines=12> */
.L_x_13961:


//--------------------- .text._ZN10layer_norm13ln_bwd_kernelINS_13Kernel_traitsIf6__halfS2_S2_fjLj4096ELj1ELj1ELj4ELj16ENS_18Kernel_traits_baseILj4096EfS2_S2_S2_fjLj128EEEEELb0ELb0ELb1ELb0EEEvNS_9BwdParamsE --------------------------
	.section	.text._ZN10layer_norm13ln_bwd_kernelINS_13Kernel_traitsIf6__halfS2_S2_fjLj4096ELj1ELj1ELj4ELj16ENS_18Kernel_traits_baseILj4096EfS2_S2_S2_fjLj128EEEEELb0ELb0ELb1ELb0EEEvNS_9BwdParamsE,"ax",@progbits
	.align	128
        .global         _ZN10layer_norm13ln_bwd_kernelINS_13Kernel_traitsIf6__halfS2_S2_fjLj4096ELj1ELj1ELj4ELj16ENS_18Kernel_traits_baseILj4096EfS2_S2_S2_fjLj128EEEEELb0ELb0ELb1ELb0EEEvNS_9BwdParamsE
        .type           _ZN10layer_norm13ln_bwd_kernelINS_13Kernel_traitsIf6__halfS2_S2_fjLj4096ELj1ELj1ELj4ELj16ENS_18Kernel_traits_baseILj4096EfS2_S2_S2_fjLj128EEEEELb0ELb0ELb1ELb0EEEvNS_9BwdParamsE,@function
        .size           _ZN10layer_norm13ln_bwd_kernelINS_13Kernel_traitsIf6__halfS2_S2_fjLj4096ELj1ELj1ELj4ELj16ENS_18Kernel_traits_baseILj4096EfS2_S2_S2_fjLj128EEEEELb0ELb0ELb1ELb0EEEvNS_9BwdParamsE,(.L_x_13962 - _ZN10layer_norm13ln_bwd_kernelINS_13Kernel_traitsIf6__halfS2_S2_fjLj4096ELj1ELj1ELj4ELj16ENS_18Kernel_traits_baseILj4096EfS2_S2_S2_fjLj128EEEEELb0ELb0ELb1ELb0EEEvNS_9BwdParamsE)
        .other          _ZN10layer_norm13ln_bwd_kernelINS_13Kernel_traitsIf6__halfS2_S2_fjLj4096ELj1ELj1ELj4ELj16ENS_18Kernel_traits_baseILj4096EfS2_S2_S2_fjLj128EEEEELb0ELb0ELb1ELb0EEEvNS_9BwdParamsE,@"STO_CUDA_ENTRY STV_DEFAULT"
_ZN10layer_norm13ln_bwd_kernelINS_13Kernel_traitsIf6__halfS2_S2_fjLj4096ELj1ELj1ELj4ELj16ENS_18Kernel_traits_baseILj4096EfS2_S2_S2_fjLj128EEEEELb0ELb0ELb1ELb0EEEvNS_9BwdParamsE:
.text._ZN10layer_norm13ln_bwd_kernelINS_13Kernel_traitsIf6__halfS2_S2_fjLj4096ELj1ELj1ELj4ELj16ENS_18Kernel_traits_baseILj4096EfS2_S2_S2_fjLj128EEEEELb0ELb0ELb1ELb0EEEvNS_9BwdParamsE:
        /* <DEDUP_REMOVED lines=80> */
[----:B------:R-:W-:Y:S01]  /*0500*/  HFMA2.MMA R206, -RZ, RZ, 0, 5.9604644775390625e-08 ;  /* 0x00000001ffce7435 */ /* 0x000fe200000001ff */
[----:B------:R-:W-:Y:S02]  /*0510*/  ISETP.NE.U32.AND P2, PT, RZ, UR6, PT ;  /* 0x00000006ff007c0c */ /* 0x000fe4000bf45070 */
[----:B------:R-:W-:Y:S02]  /*0520*/  MOV R69, RZ ;  /* 0x000000ff00457202 */ /* 0x000fe40000000f00 */
[----:B------:R-:W-:-:S04]  /*0530*/  ISETP.NE.AND.EX P2, PT, RZ, UR7, PT, P2 ;  /* 0x00000007ff007c0c */ /* 0x000fc8000bf45320 */
[----:B------:R-:W-:-:S04]  /*0540*/  ISETP.LT.U32.OR P2, PT, R5, 0x200, !P2 ;  /* 0x000002000500780c */ /* 0x000fc80005741470 */
[----:B------:R-:W-:-:S09]  /*0550*/  P2R R2, PR, RZ, 0x4 ;  /* 0x00000004ff027803 */ /* 0x000fd20000000000 */
.L_x_7166:
        /* <DEDUP_REMOVED lines=28> */
.L_x_7047:
[----:B------:R-:W-:-:S07]  /*0720*/  IADD3 R155, R5, 0x80, RZ ;  /* 0x00000080059b7810 */ /* 0x000fce0007ffe0ff */
.L_x_7046:
[----:B------:R-:W-:Y:S05]  /*0730*/  BSYNC B1 ;  /* 0x0000000000017941 */ /* 0x000fea0003800000 */
.L_x_7045:
[----:B------:R-:W-:Y:S04]  /*0740*/  BSSY B1, `(.L_x_7048) ;  /* 0x0000008000017945 */ /* 0x000fe80003800000 */
[----:B------:R-:W-:Y:S05]  /*0750*/  @!P0 BRA `(.L_x_7049) ;  /* 0x0000000000188947 */ /* 0x000fea0003800000 */
[----:B------:R-:W-:-:S04]  /*0760*/  ISETP.NE.U32.AND P3, PT, RZ, UR14, PT ;  /* 0x0000000eff007c0c */ /* 0x000fc8000bf65070 */
[----:B------:R-:W-:-:S13]  /*0770*/  ISETP.NE.AND.EX P3, PT, RZ, UR15, PT, P3 ;  /* 0x0000000fff007c0c */ /* 0x000fda000bf65330 */
[----:B------:R-:W-:Y:S05]  /*0780*/  @!P3 BRA `(.L_x_7050) ;  /* 0x000000000008b947 */ /* 0x000fea0003800000 */
[----:B------:R-:W-:-:S06]  /*0790*/  IMAD.WIDE.U32 R136, R155, 0x10, R178 ;  /* 0x000000109b887825 */ /* 0x000fcc00078e00b2 */
[----:B------:R-:W5:Y:S02]  /*07a0*/  LDG.E.128 R136, desc[UR4][R136.64] ;  /* 0x0000000488887981 */ /* 0x000f64000c1e1d00 */
.L_x_7050:
[----:B------:R-:W-:-:S07]  /*07b0*/  IADD3 R155, R155, 0x80, RZ ;  /* 0x000000809b9b7810 */ /* 0x000fce0007ffe0ff */
.L_x_7049:
[----:B------:R-:W-:Y:S05]  /*07c0*/  BSYNC B1 ;  /* 0x0000000000017941 */ /* 0x000fea0003800000 */
.L_x_7048:
[----:B------:R-:W-:Y:S04]  /*07d0*/  BSSY B1, `(.L_x_7051) ;  /* 0x0000008000017945 */ /* 0x000fe80003800000 */
[----:B------:R-:W-:Y:S05]  /*07e0*/  @!P1 BRA `(.L_x_7052) ;  /* 0x0000000000189947 */ /* 0x000fea0003800000 */
[----:B------:R-:W-:-:S04]  /*07f0*/  ISETP.NE.U32.AND P3, PT, RZ, UR14, PT ;  /* 0x0000000eff007c0c */ /* 0x000fc8000bf65070 */
[----:B------:R-:W-:-:S13]  /*0800*/  ISETP.NE.AND.EX P3, PT, RZ, UR15, PT, P3 ;  /* 0x0000000fff007c0c */ /* 0x000fda000bf65330 */
[----:B------:R-:W-:Y:S05]  /*0810*/  @!P3 BRA `(.L_x_7053) ;  /* 0x000000000008b947 */ /* 0x000fea0003800000 */
[----:B------:R-:W-:-:S06]  /*0820*/  IMAD.WIDE.U32 R140, R155, 0x10, R178 ;  /* 0x000000109b8c7825 */ /* 0x000fcc00078e00b2 */
[----:B------:R-:W5:Y:S02]  /*0830*/  LDG.E.128 R140, desc[UR4][R140.64] ;  /* 0x000000048c8c7981 */ /* 0x000f64000c1e1d00 */
.L_x_7053:
[----:B------:R-:W-:-:S07]  /*0840*/  IADD3 R155, R155, 0x80, RZ ;  /* 0x000000809b9b7810 */ /* 0x000fce0007ffe0ff */
.L_x_7052:
[----:B------:R-:W-:Y:S05]  /*0850*/  BSYNC B1 ;  /* 0x0000000000017941 */ /* 0x000fea0003800000 */
.L_x_7051:
[----:B------:R-:W-:Y:S01]  /*0860*/  ISETP.NE.AND P3, PT, R2, RZ, PT ;  /* 0x000000ff0200720c */ /* 0x000fe20003f65270 */
[----:B------:R-:W-:Y:S01]  /*0870*/  HFMA2.MMA R211, -RZ, RZ, 0, 0 ;  /* 0x00000000ffd37435 */ /* 0x000fe200000001ff */
[----:B------:R-:W-:-:S11]  /*0880*/  MOV R208, RZ ;  /* 0x000000ff00d07202 */ /* 0x000fd60000000f00 */
[----:B------:R-:W-:Y:S05]  /*0890*/  @P3 BRA `(.L_x_7054) ;  /* 0x0000001400a43947 */ /* 0x000fea0003800000 */
[----:B------:R-:W-:-:S06]  /*08a0*/  IMAD.WIDE.U32 R32, R155, 0x10, R178 ;  /* 0x000000109b207825 */ /* 0x000fcc00078e00b2 */
[----:B------:R-:W5:Y:S01]  /*08b0*/  LDG.E.128 R32, desc[UR4][R32.64] ;  /* 0x0000000420207981 */ /* 0x000f62000c1e1d00 */
[----:B------:R-:W-:Y:S05]  /*08c0*/  BRA `(.L_x_7054) ;  /* 0x0000001400987947 */ /* 0x000fea0003800000 */
.L_x_7044:
        /* <DEDUP_REMOVED lines=27> */
[----:B--2---:R-:W-:Y:S02]  /*0a80*/  HADD2.F32 R20, -RZ, R12.H0_H0 ;  /* 0x2000000cff147230 */ /* 0x004fe40000004100 */
[--C-:B------:R-:W-:Y:S02]  /*0a90*/  HADD2.F32 R24, -RZ, R13.reuse.H0_H0 ;  /* 0x2000000dff187230 */ /* 0x100fe40000004100 */
[----:B------:R-:W-:Y:S02]  /*0aa0*/  HADD2.F32 R154, -RZ, R14.H0_H0 ;  /* 0x2000000eff9a7230 */ /* 0x000fe40000004100 */
[----:B------:R-:W-:Y:S01]  /*0ab0*/  FADD.FTZ R3, -R207, R20 ;  /* 0x00000014cf037221 */ /* 0x000fe20000010100 */
[----:B------:R-:W-:-:S02]  /*0ac0*/  HADD2.F32 R26, -RZ, R13.H1_H1 ;  /* 0x3000000dff1a7230 */ /* 0x000fc40000004100 */
[----:B------:R-:W-:Y:S02]  /*0ad0*/  HADD2.F32 R14, -RZ, R14.H1_H1 ;  /* 0x3000000eff0e7230 */ /* 0x000fe40000004100 */
[----:B-----5:R-:W-:Y:S01]  /*0ae0*/  FMUL.FTZ R3, R6, R3 ;  /* 0x0000000306037220 */ /* 0x020fe20000410000 */
[----:B------:R-:W-:Y:S02]  /*0af0*/  HADD2.F32 R22, -RZ, R12.H1_H1 ;  /* 0x3000000cff167230 */ /* 0x000fe40000004100 */
[C---:B------:R-:W-:Y:S01]  /*0b00*/  FADD.FTZ R23, -R207.reuse, R154 ;  /* 0x0000009acf177221 */ /* 0x040fe20000010100 */
[----:B---3--:R-:W-:Y:S02]  /*0b10*/  HADD2.F32 R13, -RZ, R16.H0_H0 ;  /* 0x20000010ff0d7230 */ /* 0x008fe40000004100 */
[----:B0-----:R-:W-:Y:S01]  /*0b20*/  FADD.FTZ R153, -R207, R14 ;  /* 0x0000000ecf997221 */ /* 0x001fe20000010100 */
[--C-:B------:R-:W-:Y:S02]  /*0b30*/  HADD2.F32 R21, -RZ, R17.reuse.H0_H0 ;  /* 0x20000011ff157230 */ /* 0x100fe40000004100 */
[----:B------:R-:W-:-:S02]  /*0b40*/  HADD2.F32 R152, -RZ, R17.H1_H1 ;  /* 0x30000011ff987230 */ /* 0x000fc40000004100 */
[C---:B------:R-:W-:Y:S01]  /*0b50*/  FADD.FTZ R17, -R207.reuse, R24 ;  /* 0x00000018cf117221 */ /* 0x040fe20000010100 */
[--C-:B------:R-:W-:Y:S02]  /*0b60*/  HADD2.F32 R12, -RZ, R15.reuse.H0_H0 ;  /* 0x2000000fff0c7230 */ /* 0x100fe40000004100 */
[----:B------:R-:W-:Y:S01]  /*0b70*/  FADD.FTZ R104, R104, R13 ;  /* 0x0000000d68687221 */ /* 0x000fe20000010000 */
[----:B------:R-:W-:Y:S02]  /*0b80*/  HADD2.F32 R158, -RZ, R15.H1_H1 ;  /* 0x3000000fff9e7230 */ /* 0x000fe40000004100 */
[----:B------:R-:W-:Y:S01]  /*0b90*/  FADD.FTZ R15, -R207, R22 ;  /* 0x00000016cf0f7221 */ /* 0x000fe20000010100 */
[----:B------:R-:W-:Y:S02]  /*0ba0*/  HADD2.F32 R16, -RZ, R16.H1_H1 ;  /* 0x30000010ff107230 */ /* 0x000fe40000004100 */
[-C--:B------:R-:W-:Y:S01]  /*0bb0*/  FFMA.FTZ R68, R3, R13.reuse, R68 ;  /* 0x0000000d03447223 */ /* 0x080fe20000010044 */
[----:B------:R-:W-:Y:S01]  /*0bc0*/  FMUL.FTZ R14, R36, R13 ;  /* 0x0000000d240e7220 */ /* 0x000fe20000410000 */
[----:B------:R-:W-:Y:S01]  /*0bd0*/  FMUL.FTZ R13, R6, R17 ;  /* 0x00000011060d7220 */ /* 0x000fe20000410000 */
[----:B------:R-:W-:Y:S01]  /*0be0*/  FADD.FTZ R155, -R207, R12 ;  /* 0x0000000ccf9b7221 */ /* 0x000fe20000010100 */
[----:B------:R-:W-:-:S02]  /*0bf0*/  HADD2.F32 R25, -RZ, R18.H0_H0 ;  /* 0x20000012ff197230 */ /* 0x000fc40000004100 */
[----:B------:R-:W-:Y:S01]  /*0c00*/  FMUL.FTZ R12, R6, R15 ;  /* 0x0000000f060c7220 */ /* 0x000fe20000410000 */
[----:B------:R-:W-:Y:S02]  /*0c10*/  HADD2.F32 R156, -RZ, R18.H1_H1 ;  /* 0x30000012ff9c7230 */ /* 0x000fe40000004100 */
[----:B------:R-:W-:Y:S01]  /*0c20*/  FMUL.FTZ R15, R37, R16 ;  /* 0x00000010250f7220 */ /* 0x000fe20000410000 */
[----:B------:R-:W-:Y:S01]  /*0c30*/  FADD.FTZ R106, R106, R21 ;  /* 0x000000156a6a7221 */ /* 0x000fe20000010000 */
[-C--:B------:R-:W-:Y:S01]  /*0c40*/  FFMA.FTZ R70, R13, R21.reuse, R70 ;  /* 0x000000150d467223 */ /* 0x080fe20000010046 */
[----:B------:R-:W-:Y:S01]  /*0c50*/  FMUL.FTZ R18, R38, R21 ;  /* 0x0000001526127220 */ /* 0x000fe20000410000 */
[----:B------:R-:W-:Y:S01]  /*0c60*/  FADD.FTZ R24, RZ, R14 ;  /* 0x0000000eff187221 */ /* 0x000fe20000010000 */
[----:B------:R-:W-:Y:S01]  /*0c70*/  FFMA.FTZ R21, R3, R14, RZ ;  /* 0x0000000e03157223 */ /* 0x000fe200000100ff */
[--C-:B------:R-:W-:Y:S02]  /*0c80*/  HADD2.F32 R157, -RZ, R19.reuse.H0_H0 ;  /* 0x20000013ff9d7230 */ /* 0x100fe40000004100 */
[----:B------:R-:W-:Y:S01]  /*0c90*/  FMUL.FTZ R17, R6, R23 ;  /* 0x0000001706117220 */ /* 0x000fe20000410000 */
[----:B------:R-:W-:-:S02]  /*0ca0*/  HADD2.F32 R208, -RZ, R19.H1_H1 ;  /* 0x30000013ffd07230 */ /* 0x000fc40000004100 */
        /* <DEDUP_REMOVED lines=15> */
[C---:B------:R-:W-:Y:S01]  /*0da0*/  FFMA.FTZ R26, R16.reuse, R19, R25 ;  /* 0x00000013101a7223 */ /* 0x040fe20000010019 */
[----:B------:R-:W-:Y:S01]  /*0db0*/  FFMA.FTZ R71, R16, R152, R71 ;  /* 0x0000009810477223 */ /* 0x000fe20000010047 */
        /* <DEDUP_REMOVED lines=20> */
.L_x_7056:
[----:B------:R-:W-:Y:S05]  /*0f00*/  BSYNC B1 ;  /* 0x0000000000017941 */ /* 0x000fea0003800000 */
.L_x_7055:
        /* <DEDUP_REMOVED lines=14> */
[--C-:B--2---:R-:W-:Y:S02]  /*0ff0*/  HADD2.F32 R158, -RZ, R28.reuse.H0_H0 ;  /* 0x2000001cff9e7230 */ /* 0x104fe40000004100 */
[----:B------:R-:W-:Y:S02]  /*1000*/  HADD2.F32 R160, -RZ, R28.H1_H1 ;  /* 0x3000001cffa07230 */ /* 0x000fe40000004100 */
[----:B------:R-:W-:Y:S02]  /*1010*/  HADD2.F32 R28, -RZ, R30.H0_H0 ;  /* 0x2000001eff1c7230 */ /* 0x000fe40000004100 */
[----:B------:R-:W-:Y:S01]  /*1020*/  FADD.FTZ R27, -R207, R158 ;  /* 0x0000009ecf1b7221 */ /* 0x000fe20000010100 */
[----:B------:R-:W-:-:S02]  /*1030*/  HADD2.F32 R162, -RZ, R29.H0_H0 ;  /* 0x2000001dffa27230 */ /* 0x000fc40000004100 */
[----:B------:R-:W-:Y:S02]  /*1040*/  HADD2.F32 R164, -RZ, R29.H1_H1 ;  /* 0x3000001dffa47230 */ /* 0x000fe40000004100 */
[C---:B------:R-:W-:Y:S01]  /*1050*/  FADD.FTZ R161, -R207.reuse, R28 ;  /* 0x0000001ccfa17221 */ /* 0x040fe20000010100 */
[----:B------:R-:W-:Y:S02]  /*1060*/  HADD2.F32 R30, -RZ, R30.H1_H1 ;  /* 0x3000001eff1e7230 */ /* 0x000fe40000004100 */
[C---:B-----5:R-:W-:Y:S01]  /*1070*/  FMUL.FTZ R27, R6.reuse, R27 ;  /* 0x0000001b061b7220 */ /* 0x060fe20000410000 */
[--C-:B------:R-:W-:Y:S02]  /*1080*/  HADD2.F32 R166, -RZ, R31.reuse.H0_H0 ;  /* 0x2000001fffa67230 */ /* 0x100fe40000004100 */
[----:B------:R-:W-:Y:S01]  /*1090*/  FMUL.FTZ R161, R6, R161 ;  /* 0x000000a106a17220 */ /* 0x000fe20000410000 */
[----:B------:R-:W-:Y:S02]  /*10a0*/  HADD2.F32 R168, -RZ, R31.H1_H1 ;  /* 0x3000001fffa87230 */ /* 0x000fe40000004100 */
[----:B------:R-:W-:Y:S01]  /*10b0*/  FADD.FTZ R31, -R207, R160 ;  /* 0x000000a0cf1f7221 */ /* 0x000fe20000010100 */
[----:B---3--:R-:W-:-:S02]  /*10c0*/  HADD2.F32 R29, -RZ, R152.H0_H0 ;  /* 0x20000098ff1d7230 */ /* 0x008fc40000004100 */
[C---:B------:R-:W-:Y:S01]  /*10d0*/  FADD.FTZ R165, -R207.reuse, R30 ;  /* 0x0000001ecfa57221 */ /* 0x040fe20000010100 */
[----:B------:R-:W-:Y:S02]  /*10e0*/  HADD2.F32 R152, -RZ, R152.H1_H1 ;  /* 0x30000098ff987230 */ /* 0x000fe40000004100 */
[----:B------:R-:W-:Y:S01]  /*10f0*/  FMUL.FTZ R28, R6, R31 ;  /* 0x0000001f061c7220 */ /* 0x000fe20000410000 */
[--C-:B0-----:R-:W-:Y:S02]  /*1100*/  HADD2.F32 R157, -RZ, R153.reuse.H0_H0 ;  /* 0x20000099ff9d7230 */ /* 0x101fe40000004100 */
[----:B------:R-:W-:Y:S01]  /*1110*/  FMUL.FTZ R30, R44, R29 ;  /* 0x0000001d2c1e7220 */ /* 0x000fe20000410000 */
[----:B------:R-:W-:Y:S02]  /*1120*/  HADD2.F32 R156, -RZ, R153.H1_H1 ;  /* 0x30000099ff9c7230 */ /* 0x000fe40000004100 */
[----:B------:R-:W-:Y:S01]  /*1130*/  FADD.FTZ R153, -R207, R162 ;  /* 0x000000a2cf997221 */ /* 0x000fe20000010100 */
[----:B------:R-:W-:-:S02]  /*1140*/  HADD2.F32 R169, -RZ, R155.H0_H0 ;  /* 0x2000009bffa97230 */ /* 0x000fc40000004100 */
[----:B------:R-:W-:Y:S01]  /*1150*/  FADD.FTZ R112, R112, R29 ;  /* 0x0000001d70707221 */ /* 0x000fe20000010000 */
[----:B------:R-:W-:Y:S02]  /*1160*/  HADD2.F32 R210, -RZ, R155.H1_H1 ;  /* 0x3000009bffd27230 */ /* 0x000fe40000004100 */
[----:B------:R-:W-:Y:S01]  /*1170*/  FADD.FTZ R155, -R207, R164 ;  /* 0x000000a4cf9b7221 */ /* 0x000fe20000010100 */
        /* <DEDUP_REMOVED lines=8> */
[----:B------:R-:W-:Y:S01]  /*1200*/  FADD.FTZ R167, -R207, R166 ;  /* 0x000000a6cfa77221 */ /* 0x000fe20000010100 */
[----:B------:R-:W-:Y:S02]  /*1210*/  HADD2.F32 R154, -RZ, R154.H1_H1 ;  /* 0x3000009aff9a7230 */ /* 0x000fe40000004100 */
        /* <DEDUP_REMOVED lines=12> */
[----:B------:R-:W-:Y:S01]  /*12e0*/  FADD.FTZ R215, -R207, R168 ;  /* 0x000000a8cfd77221 */ /* 0x000fe20000010100 */
        /* <DEDUP_REMOVED lines=24> */
.L_x_7058:
[----:B------:R-:W-:Y:S05]  /*1470*/  BSYNC B1 ;  /* 0x0000000000017941 */ /* 0x000fea0003800000 */
.L_x_7057:
        /* <DEDUP_REMOVED lines=14> */
[----:B--2---:R-:W-:Y:S02]  /*1560*/  HADD2.F32 R182, -RZ, R153.H1_H1 ;  /* 0x30000099ffb67230 */ /* 0x004fe40000004100 */
[--C-:B------:R-:W-:Y:S02]  /*1570*/  HADD2.F32 R174, -RZ, R152.reuse.H0_H0 ;  /* 0x20000098ffae7230 */ /* 0x100fe40000004100 */
[----:B------:R-:W-:Y:S02]  /*1580*/  HADD2.F32 R176, -RZ, R152.H1_H1 ;  /* 0x30000098ffb07230 */ /* 0x000fe40000004100 */
[----:B------:R-:W-:Y:S01]  /*1590*/  FADD.FTZ R181, -R207, R182 ;  /* 0x000000b6cfb57221 */ /* 0x000fe20000010100 */
[----:B------:R-:W-:-:S02]  /*15a0*/  HADD2.F32 R184, -RZ, R154.H0_H0 ;  /* 0x2000009affb87230 */ /* 0x000fc40000004100 */
[C---:B0-----:R-:W-:Y:S01]  /*15b0*/  FADD.FTZ R173, -R207.reuse, R174 ;  /* 0x000000aecfad7221 */ /* 0x041fe20000010100 */
[----:B------:R-:W-:Y:S02]  /*15c0*/  HADD2.F32 R180, -RZ, R153.H0_H0 ;  /* 0x20000099ffb47230 */ /* 0x000fe40000004100 */
[----:B---3--:R-:W-:Y:S02]  /*15d0*/  HADD2.F32 R153, -RZ, R156.H0_H0 ;  /* 0x2000009cff997230 */ /* 0x008fe40000004100 */
[C---:B------:R-:W-:Y:S01]  /*15e0*/  FADD.FTZ R183, -R207.reuse, R184 ;  /* 0x000000b8cfb77221 */ /* 0x040fe20000010100 */
[--C-:B------:R-:W-:Y:S02]  /*15f0*/  HADD2.F32 R189, -RZ, R159.reuse.H0_H0 ;  /* 0x2000009fffbd7230 */ /* 0x100fe40000004100 */
[C---:B------:R-:W-:Y:S01]  /*1600*/  FADD.FTZ R175, -R207.reuse, R180 ;  /* 0x000000b4cfaf7221 */ /* 0x040fe20000010100 */
[----:B------:R-:W-:Y:S02]  /*1610*/  HADD2.F32 R210, -RZ, R159.H1_H1 ;  /* 0x3000009fffd27230 */ /* 0x000fe40000004100 */
[----:B------:R-:W-:Y:S01]  /*1620*/  FADD.FTZ R159, -R207, R176 ;  /* 0x000000b0cf9f7221 */ /* 0x000fe20000010100 */
[----:B------:R-:W-:-:S02]  /*1630*/  HADD2.F32 R152, -RZ, R157.H1_H1 ;  /* 0x3000009dff987230 */ /* 0x000fc40000004100 */
[C---:B-----5:R-:W-:Y:S01]  /*1640*/  FMUL.FTZ R176, R6.reuse, R181 ;  /* 0x000000b506b07220 */ /* 0x060fe20000410000 */
[----:B------:R-:W-:Y:S02]  /*1650*/  HADD2.F32 R156, -RZ, R156.H1_H1 ;  /* 0x3000009cff9c7230 */ /* 0x000fe40000004100 */
[----:B------:R-:W-:Y:S01]  /*1660*/  FMUL.FTZ R173, R6, R173 ;  /* 0x000000ad06ad7220 */ /* 0x000fe20000410000 */
[----:B------:R-:W-:Y:S01]  /*1670*/  FMUL.FTZ R174, R52, R153 ;  /* 0x0000009934ae7220 */ /* 0x000fe20000410000 */
[--C-:B------:R-:W-:Y:S02]  /*1680*/  HADD2.F32 R186, -RZ, R155.reuse.H0_H0 ;  /* 0x2000009bffba7230 */ /* 0x100fe40000004100 */
[C---:B------:R-:W-:Y:S01]  /*1690*/  FMUL.FTZ R181, R6.reuse, R183 ;  /* 0x000000b706b57220 */ /* 0x040fe20000410000 */
[----:B------:R-:W-:Y:S02]  /*16a0*/  HADD2.F32 R188, -RZ, R155.H1_H1 ;  /* 0x3000009bffbc7230 */ /* 0x000fe40000004100 */
[----:B------:R-:W-:Y:S01]  /*16b0*/  FMUL.FTZ R175, R6, R175 ;  /* 0x000000af06af7220 */ /* 0x000fe20000410000 */
[----:B------:R-:W-:-:S02]  /*16c0*/  HADD2.F32 R155, -RZ, R157.H0_H0 ;  /* 0x2000009dff9b7230 */ /* 0x000fc40000004100 */
        /* <DEDUP_REMOVED lines=15> */
[----:B------:R-:W-:-:S02]  /*17c0*/  HADD2.F32 R157, -RZ, R158.H0_H0 ;  /* 0x2000009eff9d7230 */ /* 0x000fc40000004100 */
[----:B------:R-:W-:Y:S01]  /*17d0*/  FADD.FTZ R185, -R207, R154 ;  /* 0x0000009acfb97221 */ /* 0x000fe20000010100 */
[----:B------:R-:W-:Y:S01]  /*17e0*/  FADD.FTZ R154, R155, R180 ;  /* 0x000000b49b9a7221 */ /* 0x000fe20000010000 */
[----:B------:R-:W-:Y:S01]  /*17f0*/  FFMA.FTZ R153, R175, R180, R152 ;  /* 0x000000b4af997223 */ /* 0x000fe20000010098 */
[----:B------:R-:W-:Y:S02]  /*1800*/  HADD2.F32 R158, -RZ, R158.H1_H1 ;  /* 0x3000009eff9e7230 */ /* 0x000fe40000004100 */
[----:B------:R-:W-:Y:S01]  /*1810*/  FMUL.FTZ R182, R56, R157 ;  /* 0x0000009d38b67220 */ /* 0x000fe20000410000 */
[----:B------:R-:W-:Y:S01]  /*1820*/  FADD.FTZ R155, R154, R183 ;  /* 0x000000b79a9b7221 */ /* 0x000fe20000010000 */
[----:B------:R-:W-:Y:S01]  /*1830*/  FFMA.FTZ R152, R176, R183, R153 ;  /* 0x000000b7b0987223 */ /* 0x000fe20000010099 */
        /* <DEDUP_REMOVED lines=26> */
.L_x_7060:
[----:B------:R-:W-:Y:S05]  /*19e0*/  BSYNC B1 ;  /* 0x0000000000017941 */ /* 0x000fea0003800000 */
.L_x_7059:
        /* <DEDUP_REMOVED lines=12> */
[--C-:B--2---:R-:W-:Y:S02]  /*1ab0*/  HADD2.F32 R196, -RZ, R153.reuse.H1_H1 ;  /* 0x30000099ffc47230 */ /* 0x104fe40000004100 */
[--C-:B------:R-:W-:Y:S02]  /*1ac0*/  HADD2.F32 R190, -RZ, R152.reuse.H0_H0 ;  /* 0x20000098ffbe7230 */ /* 0x100fe40000004100 */
[----:B------:R-:W-:Y:S02]  /*1ad0*/  HADD2.F32 R192, -RZ, R152.H1_H1 ;  /* 0x30000098ffc07230 */ /* 0x000fe40000004100 */
[C---:B------:R-:W-:Y:S01]  /*1ae0*/  FADD.FTZ R195, -R207.reuse, R196 ;  /* 0x000000c4cfc37221 */ /* 0x040fe20000010100 */
[----:B------:R-:W-:Y:S02]  /*1af0*/  HADD2.F32 R152, -RZ, R154.H0_H0 ;  /* 0x2000009aff987230 */ /* 0x000fe40000004100 */
[----:B------:R-:W-:Y:S01]  /*1b00*/  FADD.FTZ R171, -R207, R190 ;  /* 0x000000becfab7221 */ /* 0x000fe20000010100 */
[----:B------:R-:W-:-:S02]  /*1b10*/  HADD2.F32 R194, -RZ, R153.H0_H0 ;  /* 0x20000099ffc27230 */ /* 0x000fc40000004100 */
[--C-:B---3--:R-:W-:Y:S02]  /*1b20*/  HADD2.F32 R153, -RZ, R156.reuse.H0_H0 ;  /* 0x2000009cff997230 */ /* 0x108fe40000004100 */
[C---:B------:R-:W-:Y:S01]  /*1b30*/  FADD.FTZ R197, -R207.reuse, R152 ;  /* 0x00000098cfc57221 */ /* 0x040fe20000010100 */
[--C-:B------:R-:W-:Y:S02]  /*1b40*/  HADD2.F32 R198, -RZ, R155.reuse.H0_H0 ;  /* 0x2000009bffc67230 */ /* 0x100fe40000004100 */
[C---:B------:R-:W-:Y:S01]  /*1b50*/  FADD.FTZ R191, -R207.reuse, R194 ;  /* 0x000000c2cfbf7221 */ /* 0x040fe20000010100 */
[----:B------:R-:W-:Y:S02]  /*1b60*/  HADD2.F32 R200, -RZ, R155.H1_H1 ;  /* 0x3000009bffc87230 */ /* 0x000fe40000004100 */
[----:B------:R-:W-:Y:S01]  /*1b70*/  FADD.FTZ R155, -R207, R192 ;  /* 0x000000c0cf9b7221 */ /* 0x000fe20000010100 */
[----:B------:R-:W-:Y:S02]  /*1b80*/  HADD2.F32 R152, -RZ, R157.H1_H1 ;  /* 0x3000009dff987230 */ /* 0x000fe40000004100 */
[----:B-----5:R-:W-:Y:S01]  /*1b90*/  FMUL.FTZ R194, R6, R195 ;  /* 0x000000c306c27220 */ /* 0x020fe20000410000 */
[----:B------:R-:W-:-:S02]  /*1ba0*/  HADD2.F32 R156, -RZ, R156.H1_H1 ;  /* 0x3000009cff9c7230 */ /* 0x000fc40000004100 */
[----:B------:R-:W-:Y:S01]  /*1bb0*/  FMUL.FTZ R171, R6, R171 ;  /* 0x000000ab06ab7220 */ /* 0x000fe20000410000 */
[-C--:B------:R-:W-:Y:S01]  /*1bc0*/  FMUL.FTZ R192, R60, R153.reuse ;  /* 0x000000993cc07220 */ /* 0x080fe20000410000 */
[----:B------:R-:W-:Y:S01]  /*1bd0*/  FADD.FTZ R99, R99, R152 ;  /* 0x0000009863637221 */ /* 0x000fe20000010000 */
[-C--:B------:R-:W-:Y:S01]  /*1be0*/  FFMA.FTZ R147, R194, R152.reuse, R147 ;  /* 0x00000098c2937223 */ /* 0x080fe20000010093 */
[----:B------:R-:W-:Y:S01]  /*1bf0*/  FMUL.FTZ R195, R63, R152 ;  /* 0x000000983fc37220 */ /* 0x000fe20000410000 */
[----:B0-----:R-:W-:Y:S02]  /*1c00*/  HADD2.F32 R179, -RZ, R157.H0_H0 ;  /* 0x2000009dffb37230 */ /* 0x001fe40000004100 */
        /* <DEDUP_REMOVED lines=8> */
[----:B------:R-:W-:Y:S01]  /*1c90*/  FMUL.FTZ R191, R6, R191 ;  /* 0x000000bf06bf7220 */ /* 0x000fe20000410000 */
[----:B------:R-:W-:Y:S01]  /*1ca0*/  FMUL.FTZ R196, R62, R179 ;  /* 0x000000b33ec47220 */ /* 0x000fe20000410000 */
[----:B------:R-:W-:Y:S01]  /*1cb0*/  FFMA.FTZ R152, R190, R193, R153 ;  /* 0x000000c1be987223 */ /* 0x000fe20000010099 */
[----:B------:R-:W-:Y:S01]  /*1cc0*/  FADD.FTZ R199, -R207, R154 ;  /* 0x0000009acfc77221 */ /* 0x000fe20000010100 */
[--C-:B------:R-:W-:Y:S02]  /*1cd0*/  HADD2.F32 R157, -RZ, R158.reuse.H0_H0 ;  /* 0x2000009eff9d7230 */ /* 0x100fe40000004100 */
[----:B------:R-:W-:Y:S01]  /*1ce0*/  FADD.FTZ R154, R155, R196 ;  /* 0x000000c49b9a7221 */ /* 0x000fe20000010000 */
[----:B------:R-:W-:Y:S01]  /*1cf0*/  FFMA.FTZ R153, R191, R196, R152 ;  /* 0x000000c4bf997223 */ /* 0x000fe20000010098 */
[----:B------:R-:W-:Y:S01]  /*1d00*/  FADD.FTZ R201, -R207, R198 ;  /* 0x000000c6cfc97221 */ /* 0x000fe20000010100 */
[----:B------:R-:W-:-:S02]  /*1d10*/  HADD2.F32 R158, -RZ, R158.H1_H1 ;  /* 0x3000009eff9e7230 */ /* 0x000fc40000004100 */
[----:B------:R-:W-:Y:S01]  /*1d20*/  FMUL.FTZ R197, R6, R197 ;  /* 0x000000c506c57220 */ /* 0x000fe20000410000 */
[----:B------:R-:W-:Y:S01]  /*1d30*/  FMUL.FTZ R198, R64, R157 ;  /* 0x0000009d40c67220 */ /* 0x000fe20000410000 */
[----:B------:R-:W-:Y:S01]  /*1d40*/  FADD.FTZ R155, R154, R195 ;  /* 0x000000c39a9b7221 */ /* 0x000fe20000010000 */
        /* <DEDUP_REMOVED lines=30> */
.L_x_7054:
[----:B------:R-:W-:Y:S05]  /*1f30*/  BSYNC B0 ;  /* 0x0000000000007941 */ /* 0x000fea0003800000 */
.L_x_7043:
        /* <DEDUP_REMOVED lines=26> */
.L_x_7183:
        /* <DEDUP_REMOVED lines=10> */
[-C--:B------:R-:W-:Y:S02]  /*2180*/  @!P3 LEA R207, R152, R156.reuse, 0x3 ;  /* 0x0000009c98cfb211 */ /* 0x080fe400078e18ff */
[----:B------:R-:W-:-:S03]  /*2190*/  LEA R208, R153, R156, 0x3 ;  /* 0x0000009c99d07211 */ /* 0x000fc600078e18ff */
        /* <DEDUP_REMOVED lines=33> */
.L_x_7065:
        /* <DEDUP_REMOVED lines=8> */
.L_x_7066:
[----:B------:R-:W-:Y:S05]  /*2430*/  BSYNC B1 ;  /* 0x0000000000017941 */ /* 0x000fea0003800000 */
.L_x_7064:
        /* <DEDUP_REMOVED lines=14> */
.L_x_7068:
[----:B------:R-:W-:-:S04]  /*2520*/  FFMA.FTZ R152, R12, R159, R156 ;  /* 0x0000009f0c987223 */ /* 0x000fc8000001009c */
[----:B------:R-:W-:Y:S01]  /*2530*/  FADD.FTZ R153, R15, -R152 ;  /* 0x800000980f997221 */ /* 0x000fe20000010000 */
[----:B------:R-:W-:-:S03]  /*2540*/  @P4 HADD2.F32 R152, -RZ, R132.H1_H1 ;  /* 0x30000084ff984230 */ /* 0x000fc60000004100 */
[----:B------:R-:W-:-:S04]  /*2550*/  FMUL.FTZ R153, R6, R153 ;  /* 0x0000009906997220 */ /* 0x000fc80000410000 */
[----:B------:R-:W-:-:S07]  /*2560*/  @P4 FADD.FTZ R153, R153, R152 ;  /* 0x0000009899994221 */ /* 0x000fce0000010000 */
.L_x_7069:
[----:B------:R-:W-:Y:S05]  /*2570*/  BSYNC B1 ;  /* 0x0000000000017941 */ /* 0x000fea0003800000 */
.L_x_7067:
        /* <DEDUP_REMOVED lines=12> */
.L_x_7071:
[----:B------:R-:W-:Y:S01]  /*2640*/  FFMA.FTZ R153, R13, R159, R156 ;  /* 0x0000009f0d997223 */ /* 0x000fe2000001009c */
[----:B------:R-:W-:-:S03]  /*2650*/  @P4 HADD2.F32 R152, -RZ, R133.H0_H0 ;  /* 0x20000085ff984230 */ /* 0x000fc60000004100 */
[----:B------:R-:W-:-:S04]  /*2660*/  FADD.FTZ R153, R18, -R153 ;  /* 0x8000009912997221 */ /* 0x000fc80000010000 */
[----:B------:R-:W-:-:S04]  /*2670*/  FMUL.FTZ R153, R6, R153 ;  /* 0x0000009906997220 */ /* 0x000fc80000410000 */
[----:B------:R-:W-:-:S07]  /*2680*/  @P4 FADD.FTZ R153, R153, R152 ;  /* 0x0000009899994221 */ /* 0x000fce0000010000 */
.L_x_7072:
[----:B------:R-:W-:Y:S05]  /*2690*/  BSYNC B1 ;  /* 0x0000000000017941 */ /* 0x000fea0003800000 */
.L_x_7070:
        /* <DEDUP_REMOVED lines=12> */
.L_x_7074:
[----:B------:R-:W-:-:S04]  /*2760*/  FFMA.FTZ R152, R16, R159, R156 ;  /* 0x0000009f10987223 */ /* 0x000fc8000001009c */
[----:B------:R-:W-:Y:S01]  /*2770*/  FADD.FTZ R153, R19, -R152 ;  /* 0x8000009813997221 */ /* 0x000fe20000010000 */
[----:B------:R-:W-:-:S03]  /*2780*/  @P4 HADD2.F32 R152, -RZ, R133.H1_H1 ;  /* 0x30000085ff984230 */ /* 0x000fc60000004100 */
[----:B------:R-:W-:-:S04]  /*2790*/  FMUL.FTZ R153, R6, R153 ;  /* 0x0000009906997220 */ /* 0x000fc80000410000 */
[----:B------:R-:W-:-:S07]  /*27a0*/  @P4 FADD.FTZ R153, R153, R152 ;  /* 0x0000009899994221 */ /* 0x000fce0000010000 */
.L_x_7075:
[----:B------:R-:W-:Y:S05]  /*27b0*/  BSYNC B1 ;  /* 0x0000000000017941 */ /* 0x000fea0003800000 */
.L_x_7073:
        /* <DEDUP_REMOVED lines=12> */
.L_x_7077:
[----:B------:R-:W-:Y:S01]  /*2880*/  FFMA.FTZ R153, R17, R159, R156 ;  /* 0x0000009f11997223 */ /* 0x000fe2000001009c */
[----:B------:R-:W-:-:S03]  /*2890*/  @P4 HADD2.F32 R152, -RZ, R134.H0_H0 ;  /* 0x20000086ff984230 */ /* 0x000fc60000004100 */
[----:B------:R-:W-:-:S04]  /*28a0*/  FADD.FTZ R153, R20, -R153 ;  /* 0x8000009914997221 */ /* 0x000fc80000010000 */
[----:B------:R-:W-:-:S04]  /*28b0*/  FMUL.FTZ R153, R6, R153 ;  /* 0x0000009906997220 */ /* 0x000fc80000410000 */
[----:B------:R-:W-:-:S07]  /*28c0*/  @P4 FADD.FTZ R153, R153, R152 ;  /* 0x0000009899994221 */ /* 0x000fce0000010000 */
.L_x_7078:
[----:B------:R-:W-:Y:S05]  /*28d0*/  BSYNC B1 ;  /* 0x0000000000017941 */ /* 0x000fea0003800000 */
.L_x_7076:
        /* <DEDUP_REMOVED lines=12> */
.L_x_7080:
[----:B------:R-:W-:-:S04]  /*29a0*/  FFMA.FTZ R152, R22, R159, R156 ;  /* 0x0000009f16987223 */ /* 0x000fc8000001009c */
[----:B------:R-:W-:Y:S01]  /*29b0*/  FADD.FTZ R153, R21, -R152 ;  /* 0x8000009815997221 */ /* 0x000fe20000010000 */
[----:B------:R-:W-:-:S03]  /*29c0*/  @P4 HADD2.F32 R152, -RZ, R134.H1_H1 ;  /* 0x30000086ff984230 */ /* 0x000fc60000004100 */
[----:B------:R-:W-:-:S04]  /*29d0*/  FMUL.FTZ R153, R6, R153 ;  /* 0x0000009906997220 */ /* 0x000fc80000410000 */
[----:B------:R-:W-:-:S07]  /*29e0*/  @P4 FADD.FTZ R153, R153, R152 ;  /* 0x0000009899994221 */ /* 0x000fce0000010000 */
.L_x_7081:
[----:B------:R-:W-:Y:S05]  /*29f0*/  BSYNC B1 ;  /* 0x0000000000017941 */ /* 0x000fea0003800000 */
.L_x_7079:
        /* <DEDUP_REMOVED lines=12> */
.L_x_7083:
[----:B------:R-:W-:Y:S01]  /*2ac0*/  FFMA.FTZ R153, R23, R159, R156 ;  /* 0x0000009f17997223 */ /* 0x000fe2000001009c */
[----:B------:R-:W-:-:S03]  /*2ad0*/  @P4 HADD2.F32 R152, -RZ, R135.H0_H0 ;  /* 0x20000087ff984230 */ /* 0x000fc60000004100 */
[----:B------:R-:W-:-:S04]  /*2ae0*/  FADD.FTZ R153, R24, -R153 ;  /* 0x8000009918997221 */ /* 0x000fc80000010000 */
[----:B------:R-:W-:-:S04]  /*2af0*/  FMUL.FTZ R153, R6, R153 ;  /* 0x0000009906997220 */ /* 0x000fc80000410000 */
[----:B------:R-:W-:-:S07]  /*2b00*/  @P4 FADD.FTZ R153, R153, R152 ;  /* 0x0000009899994221 */ /* 0x000fce0000010000 */
.L_x_7084:
[----:B------:R-:W-:Y:S05]  /*2b10*/  BSYNC B1 ;  /* 0x0000000000017941 */ /* 0x000fea0003800000 */
.L_x_7082:
        /* <DEDUP_REMOVED lines=12> */
.L_x_7086:
[----:B------:R-:W-:Y:S01]  /*2be0*/  FFMA.FTZ R152, R26, R159, R156 ;  /* 0x0000009f1a987223 */ /* 0x000fe2000001009c */
[----:B------:R-:W-:-:S03]  /*2bf0*/  @P4 HADD2.F32 R155, -RZ, R135.H1_H1 ;  /* 0x30000087ff9b4230 */ /* 0x000fc60000004100 */
[----:B------:R-:W-:-:S04]  /*2c00*/  FADD.FTZ R153, R25, -R152 ;  /* 0x8000009819997221 */ /* 0x000fc80000010000 */
[----:B------:R-:W-:-:S04]  /*2c10*/  FMUL.FTZ R158, R6, R153 ;  /* 0x00000099069e7220 */ /* 0x000fc80000410000 */
[----:B------:R-:W-:-:S07]  /*2c20*/  @P4 FADD.FTZ R158, R158, R155 ;  /* 0x0000009b9e9e4221 */ /* 0x000fce0000010000 */
.L_x_7087:
[----:B------:R-:W-:Y:S05]  /*2c30*/  BSYNC B1 ;  /* 0x0000000000017941 */ /* 0x000fea0003800000 */
.L_x_7085:
        /* <DEDUP_REMOVED lines=14> */
.L_x_7063:
[----:B------:R-:W-:Y:S05]  /*2d20*/  BSYNC B0 ;  /* 0x0000000000007941 */ /* 0x000fea0003800000 */
.L_x_7062:
        /* <DEDUP_REMOVED lines=11> */
.L_x_7091:
        /* <DEDUP_REMOVED lines=8> */
.L_x_7092:
[----:B------:R-:W-:Y:S05]  /*2e60*/  BSYNC B1 ;  /* 0x0000000000017941 */ /* 0x000fea0003800000 */
.L_x_7090:
        /* <DEDUP_REMOVED lines=14> */
.L_x_7094:
[----:B------:R-:W-:-:S04]  /*2f50*/  FFMA.FTZ R152, R28, R159, R156 ;  /* 0x0000009f1c987223 */ /* 0x000fc8000001009c */
[----:B------:R-:W-:Y:S01]  /*2f60*/  FADD.FTZ R153, R31, -R152 ;  /* 0x800000981f997221 */ /* 0x000fe20000010000 */
[----:B------:R-:W-:-:S03]  /*2f70*/  @P4 HADD2.F32 R152, -RZ, R136.H1_H1 ;  /* 0x30000088ff984230 */ /* 0x000fc60000004100 */
[----:B------:R-:W-:-:S04]  /*2f80*/  FMUL.FTZ R153, R6, R153 ;  /* 0x0000009906997220 */ /* 0x000fc80000410000 */
[----:B------:R-:W-:-:S07]  /*2f90*/  @P4 FADD.FTZ R153, R153, R152 ;  /* 0x0000009899994221 */ /* 0x000fce0000010000 */
.L_x_7095:
[----:B------:R-:W-:Y:S05]  /*2fa0*/  BSYNC B1 ;  /* 0x0000000000017941 */ /* 0x000fea0003800000 */
.L_x_7093:
        /* <DEDUP_REMOVED lines=12> */
.L_x_7097:
[----:B------:R-:W-:Y:S01]  /*3070*/  FFMA.FTZ R153, R29, R159, R156 ;  /* 0x0000009f1d997223 */ /* 0x000fe2000001009c */
[----:B------:R-:W-:-:S03]  /*3080*/  @P4 HADD2.F32 R152, -RZ, R137.H0_H0 ;  /* 0x20000089ff984230 */ /* 0x000fc60000004100 */
[----:B------:R-:W-:-:S04]  /*3090*/  FADD.FTZ R153, R162, -R153 ;  /* 0x80000099a2997221 */ /* 0x000fc80000010000 */
[----:B------:R-:W-:-:S04]  /*30a0*/  FMUL.FTZ R153, R6, R153 ;  /* 0x0000009906997220 */ /* 0x000fc80000410000 */
[----:B------:R-:W-:-:S07]  /*30b0*/  @P4 FADD.FTZ R153, R153, R152 ;  /* 0x0000009899994221 */ /* 0x000fce0000010000 */
.L_x_7098:
[----:B------:R-:W-:Y:S05]  /*30c0*/  BSYNC B1 ;  /* 0x0000000000017941 */ /* 0x000fea0003800000 */
.L_x_7096:
        /* <DEDUP_REMOVED lines=12> */
.L_x_7100:
[----:B------:R-:W-:-:S04]  /*3190*/  FFMA.FTZ R152, R160, R159, R156 ;  /* 0x0000009fa0987223 */ /* 0x000fc8000001009c */
[----:B------:R-:W-:Y:S01]  /*31a0*/  FADD.FTZ R153, R163, -R152 ;  /* 0x80000098a3997221 */ /* 0x000fe20000010000 */
[----:B------:R-:W-:-:S03]  /*31b0*/  @P4 HADD2.F32 R152, -RZ, R137.H1_H1 ;  /* 0x30000089ff984230 */ /* 0x000fc60000004100 */
[----:B------:R-:W-:-:S04]  /*31c0*/  FMUL.FTZ R153, R6, R153 ;  /* 0x0000009906997220 */ /* 0x000fc80000410000 */
[----:B------:R-:W-:-:S07]  /*31d0*/  @P4 FADD.FTZ R153, R153, R152 ;  /* 0x0000009899994221 */ /* 0x000fce0000010000 */
.L_x_7101:
[----:B------:R-:W-:Y:S05]  /*31e0*/  BSYNC B1 ;  /* 0x0000000000017941 */ /* 0x000fea0003800000 */
.L_x_7099:
        /* <DEDUP_REMOVED lines=12> */
.L_x_7103:
[----:B------:R-:W-:Y:S01]  /*32b0*/  FFMA.FTZ R153, R161, R159, R156 ;  /* 0x0000009fa1997223 */ /* 0x000fe2000001009c */
[----:B------:R-:W-:-:S03]  /*32c0*/  @P4 HADD2.F32 R152, -RZ, R138.H0_H0 ;  /* 0x2000008aff984230 */ /* 0x000fc60000004100 */
[----:B------:R-:W-:-:S04]  /*32d0*/  FADD.FTZ R153, R164, -R153 ;  /* 0x80000099a4997221 */ /* 0x000fc80000010000 */
[----:B------:R-:W-:-:S04]  /*32e0*/  FMUL.FTZ R153, R6, R153 ;  /* 0x0000009906997220 */ /* 0x000fc80000410000 */
[----:B------:R-:W-:-:S07]  /*32f0*/  @P4 FADD.FTZ R153, R153, R152 ;  /* 0x0000009899994221 */ /* 0x000fce0000010000 */
.L_x_7104:
[----:B------:R-:W-:Y:S05]  /*3300*/  BSYNC B1 ;  /* 0x0000000000017941 */ /* 0x000fea0003800000 */
.L_x_7102:
        /* <DEDUP_REMOVED lines=12> */
.L_x_7106:
[----:B------:R-:W-:-:S04]  /*33d0*/  FFMA.FTZ R152, R166, R159, R156 ;  /* 0x0000009fa6987223 */ /* 0x000fc8000001009c */
[----:B------:R-:W-:Y:S01]  /*33e0*/  FADD.FTZ R153, R165, -R152 ;  /* 0x80000098a5997221 */ /* 0x000fe20000010000 */
[----:B------:R-:W-:-:S03]  /*33f0*/  @P4 HADD2.F32 R152, -RZ, R138.H1_H1 ;  /* 0x3000008aff984230 */ /* 0x000fc60000004100 */
[----:B------:R-:W-:-:S04]  /*3400*/  FMUL.FTZ R153, R6, R153 ;  /* 0x0000009906997220 */ /* 0x000fc80000410000 */
[----:B------:R-:W-:-:S07]  /*3410*/  @P4 FADD.FTZ R153, R153, R152 ;  /* 0x0000009899994221 */ /* 0x000fce0000010000 */
.L_x_7107:
[----:B------:R-:W-:Y:S05]  /*3420*/  BSYNC B1 ;  /* 0x0000000000017941 */ /* 0x000fea0003800000 */
.L_x_7105:
        /* <DEDUP_REMOVED lines=12> */
.L_x_7109:
[----:B------:R-:W-:Y:S01]  /*34f0*/  FFMA.FTZ R153, R167, R159, R156 ;  /* 0x0000009fa7997223 */ /* 0x000fe2000001009c */
[----:B------:R-:W-:-:S03]  /*3500*/  @P4 HADD2.F32 R152, -RZ, R139.H0_H0 ;  /* 0x2000008bff984230 */ /* 0x000fc60000004100 */
[----:B------:R-:W-:-:S04]  /*3510*/  FADD.FTZ R153, R168, -R153 ;  /* 0x80000099a8997221 */ /* 0x000fc80000010000 */
[----:B------:R-:W-:-:S04]  /*3520*/  FMUL.FTZ R153, R6, R153 ;  /* 0x0000009906997220 */ /* 0x000fc80000410000 */
[----:B------:R-:W-:-:S07]  /*3530*/  @P4 FADD.FTZ R153, R153, R152 ;  /* 0x0000009899994221 */ /* 0x000fce0000010000 */
.L_x_7110:
[----:B------:R-:W-:Y:S05]  /*3540*/  BSYNC B1 ;  /* 0x0000000000017941 */ /* 0x000fea0003800000 */
.L_x_7108:
        /* <DEDUP_REMOVED lines=12> */
.L_x_7112:
[----:B------:R-:W-:Y:S01]  /*3610*/  FFMA.FTZ R152, R170, R159, R156 ;  /* 0x0000009faa987223 */ /* 0x000fe2000001009c */
[----:B------:R-:W-:-:S03]  /*3620*/  @P4 HADD2.F32 R155, -RZ, R139.H1_H1 ;  /* 0x3000008bff9b4230 */ /* 0x000fc60000004100 */
[----:B------:R-:W-:-:S04]  /*3630*/  FADD.FTZ R153, R169, -R152 ;  /* 0x80000098a9997221 */ /* 0x000fc80000010000 */
[----:B------:R-:W-:-:S04]  /*3640*/  FMUL.FTZ R158, R6, R153 ;  /* 0x00000099069e7220 */ /* 0x000fc80000410000 */
[----:B------:R-:W-:-:S07]  /*3650*/  @P4 FADD.FTZ R158, R158, R155 ;  /* 0x0000009b9e9e4221 */ /* 0x000fce0000010000 */
.L_x_7113:
[----:B------:R-:W-:Y:S05]  /*3660*/  BSYNC B1 ;  /* 0x0000000000017941 */ /* 0x000fea0003800000 */
.L_x_7111:
        /* <DEDUP_REMOVED lines=14> */
.L_x_7089:
[----:B------:R-:W-:Y:S05]  /*3750*/  BSYNC B0 ;  /* 0x0000000000007941 */ /* 0x000fea0003800000 */
.L_x_7088:
        /* <DEDUP_REMOVED lines=11> */
.L_x_7117:
        /* <DEDUP_REMOVED lines=8> */
.L_x_7118:
[----:B------:R-:W-:Y:S05]  /*3890*/  BSYNC B1 ;  /* 0x0000000000017941 */ /* 0x000fea0003800000 */
.L_x_7116:
        /* <DEDUP_REMOVED lines=14> */
.L_x_7120:
[----:B------:R-:W-:-:S04]  /*3980*/  FFMA.FTZ R152, R172, R159, R156 ;  /* 0x0000009fac987223 */ /* 0x000fc8000001009c */
[----:B------:R-:W-:Y:S01]  /*3990*/  FADD.FTZ R153, R177, -R152 ;  /* 0x80000098b1997221 */ /* 0x000fe20000010000 */
[----:B------:R-:W-:-:S03]  /*39a0*/  @P4 HADD2.F32 R152, -RZ, R140.H1_H1 ;  /* 0x3000008cff984230 */ /* 0x000fc60000004100 */
[----:B------:R-:W-:-:S04]  /*39b0*/  FMUL.FTZ R153, R6, R153 ;  /* 0x0000009906997220 */ /* 0x000fc80000410000 */
[----:B------:R-:W-:-:S07]  /*39c0*/  @P4 FADD.FTZ R153, R153, R152 ;  /* 0x0000009899994221 */ /* 0x000fce0000010000 */
.L_x_7121:
[----:B------:R-:W-:Y:S05]  /*39d0*/  BSYNC B1 ;  /* 0x0000000000017941 */ /* 0x000fea0003800000 */
.L_x_7119:
        /* <DEDUP_REMOVED lines=12> */
.L_x_7123:
[----:B------:R-:W-:Y:S01]  /*3aa0*/  FFMA.FTZ R153, R175, R159, R156 ;  /* 0x0000009faf997223 */ /* 0x000fe2000001009c */
[----:B------:R-:W-:-:S03]  /*3ab0*/  @P4 HADD2.F32 R152, -RZ, R141.H0_H0 ;  /* 0x2000008dff984230 */ /* 0x000fc60000004100 */
[----:B------:R-:W-:-:S04]  /*3ac0*/  FADD.FTZ R153, R180, -R153 ;  /* 0x80000099b4997221 */ /* 0x000fc80000010000 */
[----:B------:R-:W-:-:S04]  /*3ad0*/  FMUL.FTZ R153, R6, R153 ;  /* 0x0000009906997220 */ /* 0x000fc80000410000 */
[----:B------:R-:W-:-:S07]  /*3ae0*/  @P4 FADD.FTZ R153, R153, R152 ;  /* 0x0000009899994221 */ /* 0x000fce0000010000 */
.L_x_7124:
[----:B------:R-:W-:Y:S05]  /*3af0*/  BSYNC B1 ;  /* 0x0000000000017941 */ /* 0x000fea0003800000 */
.L_x_7122:
        /* <DEDUP_REMOVED lines=12> */
.L_x_7126:
[----:B------:R-:W-:-:S04]  /*3bc0*/  FFMA.FTZ R152, R176, R159, R156 ;  /* 0x0000009fb0987223 */ /* 0x000fc8000001009c */
[----:B------:R-:W-:Y:S01]  /*3bd0*/  FADD.FTZ R153, R183, -R152 ;  /* 0x80000098b7997221 */ /* 0x000fe20000010000 */
[----:B------:R-:W-:-:S03]  /*3be0*/  @P4 HADD2.F32 R152, -RZ, R141.H1_H1 ;  /* 0x3000008dff984230 */ /* 0x000fc60000004100 */
[----:B------:R-:W-:-:S04]  /*3bf0*/  FMUL.FTZ R153, R6, R153 ;  /* 0x0000009906997220 */ /* 0x000fc80000410000 */
[----:B------:R-:W-:-:S07]  /*3c00*/  @P4 FADD.FTZ R153, R153, R152 ;  /* 0x0000009899994221 */ /* 0x000fce0000010000 */
.L_x_7127:
[----:B------:R-:W-:Y:S05]  /*3c10*/  BSYNC B1 ;  /* 0x0000000000017941 */ /* 0x000fea0003800000 */
.L_x_7125:
        /* <DEDUP_REMOVED lines=12> */
.L_x_7129:
[----:B------:R-:W-:Y:S01]  /*3ce0*/  FFMA.FTZ R153, R181, R159, R156 ;  /* 0x0000009fb5997223 */ /* 0x000fe2000001009c */
[----:B------:R-:W-:-:S03]  /*3cf0*/  @P4 HADD2.F32 R152, -RZ, R142.H0_H0 ;  /* 0x2000008eff984230 */ /* 0x000fc60000004100 */
[----:B------:R-:W-:-:S04]  /*3d00*/  FADD.FTZ R153, R182, -R153 ;  /* 0x80000099b6997221 */ /* 0x000fc80000010000 */
[----:B------:R-:W-:-:S04]  /*3d10*/  FMUL.FTZ R153, R6, R153 ;  /* 0x0000009906997220 */ /* 0x000fc80000410000 */
[----:B------:R-:W-:-:S07]  /*3d20*/  @P4 FADD.FTZ R153, R153, R152 ;  /* 0x0000009899994221 */ /* 0x000fce0000010000 */
.L_x_7130:
[----:B------:R-:W-:Y:S05]  /*3d30*/  BSYNC B1 ;  /* 0x0000000000017941 */ /* 0x000fea0003800000 */
.L_x_7128:
        /* <DEDUP_REMOVED lines=12> */
.L_x_7132:
[----:B------:R-:W-:-:S04]  /*3e00*/  FFMA.FTZ R152, R184, R159, R156 ;  /* 0x0000009fb8987223 */ /* 0x000fc8000001009c */
[----:B------:R-:W-:Y:S01]  /*3e10*/  FADD.FTZ R153, R185, -R152 ;  /* 0x80000098b9997221 */ /* 0x000fe20000010000 */
[----:B------:R-:W-:-:S03]  /*3e20*/  @P4 HADD2.F32 R152, -RZ, R142.H1_H1 ;  /* 0x3000008eff984230 */ /* 0x000fc60000004100 */
[----:B------:R-:W-:-:S04]  /*3e30*/  FMUL.FTZ R153, R6, R153 ;  /* 0x0000009906997220 */ /* 0x000fc80000410000 */
[----:B------:R-:W-:-:S07]  /*3e40*/  @P4 FADD.FTZ R153, R153, R152 ;  /* 0x0000009899994221 */ /* 0x000fce0000010000 */
.L_x_7133:
[----:B------:R-:W-:Y:S05]  /*3e50*/  BSYNC B1 ;  /* 0x0000000000017941 */ /* 0x000fea0003800000 */
.L_x_7131:
        /* <DEDUP_REMOVED lines=12> */
.L_x_7135:
[----:B------:R-:W-:Y:S01]  /*3f20*/  FFMA.FTZ R153, R187, R159, R156 ;  /* 0x0000009fbb997223 */ /* 0x000fe2000001009c */
[----:B------:R-:W-:-:S03]  /*3f30*/  @P4 HADD2.F32 R152, -RZ, R143.H0_H0 ;  /* 0x2000008fff984230 */ /* 0x000fc60000004100 */
[----:B------:R-:W-:-:S04]  /*3f40*/  FADD.FTZ R153, R186, -R153 ;  /* 0x80000099ba997221 */ /* 0x000fc80000010000 */
[----:B------:R-:W-:-:S04]  /*3f50*/  FMUL.FTZ R153, R6, R153 ;  /* 0x0000009906997220 */ /* 0x000fc80000410000 */
[----:B------:R-:W-:-:S07]  /*3f60*/  @P4 FADD.FTZ R153, R153, R152 ;  /* 0x0000009899994221 */ /* 0x000fce0000010000 */
.L_x_7136:
[----:B------:R-:W-:Y:S05]  /*3f70*/  BSYNC B1 ;  /* 0x0000000000017941 */ /* 0x000fea0003800000 */
.L_x_7134:
        /* <DEDUP_REMOVED lines=12> */
.L_x_7138:
[----:B------:R-:W-:Y:S01]  /*4040*/  FFMA.FTZ R152, R188, R159, R156 ;  /* 0x0000009fbc987223 */ /* 0x000fe2000001009c */
[----:B------:R-:W-:-:S03]  /*4050*/  @P4 HADD2.F32 R155, -RZ, R143.H1_H1 ;  /* 0x3000008fff9b4230 */ /* 0x000fc60000004100 */
[----:B------:R-:W-:-:S04]  /*4060*/  FADD.FTZ R153, R189, -R152 ;  /* 0x80000098bd997221 */ /* 0x000fc80000010000 */
[----:B------:R-:W-:-:S04]  /*4070*/  FMUL.FTZ R158, R6, R153 ;  /* 0x00000099069e7220 */ /* 0x000fc80000410000 */
[----:B------:R-:W-:-:S07]  /*4080*/  @P4 FADD.FTZ R158, R158, R155 ;  /* 0x0000009b9e9e4221 */ /* 0x000fce0000010000 */
.L_x_7139:
[----:B------:R-:W-:Y:S05]  /*4090*/  BSYNC B1 ;  /* 0x0000000000017941 */ /* 0x000fea0003800000 */
.L_x_7137:
        /* <DEDUP_REMOVED lines=14> */
.L_x_7115:
[----:B------:R-:W-:Y:S05]  /*4180*/  BSYNC B0 ;  /* 0x0000000000007941 */ /* 0x000fea0003800000 */
.L_x_7114:
        /* <DEDUP_REMOVED lines=12> */
.L_x_7143:
        /* <DEDUP_REMOVED lines=8> */
.L_x_7144:
[----:B------:R-:W-:Y:S05]  /*42d0*/  BSYNC B1 ;  /* 0x0000000000017941 */ /* 0x000fea0003800000 */
.L_x_7142:
        /* <DEDUP_REMOVED lines=14> */
.L_x_7146:
[----:B------:R-:W-:-:S04]  /*43c0*/  FFMA.FTZ R152, R190, R159, R156 ;  /* 0x0000009fbe987223 */ /* 0x000fc8000001009c */
[----:B------:R-:W-:Y:S01]  /*43d0*/  FADD.FTZ R153, R193, -R152 ;  /* 0x80000098c1997221 */ /* 0x000fe20000010000 */
[----:B------:R-:W-:-:S03]  /*43e0*/  @P4 HADD2.F32 R152, -RZ, R32.H1_H1 ;  /* 0x30000020ff984230 */ /* 0x000fc60000004100 */
[----:B------:R-:W-:-:S04]  /*43f0*/  FMUL.FTZ R153, R6, R153 ;  /* 0x0000009906997220 */ /* 0x000fc80000410000 */
[----:B------:R-:W-:-:S07]  /*4400*/  @P4 FADD.FTZ R153, R153, R152 ;  /* 0x0000009899994221 */ /* 0x000fce0000010000 */
.L_x_7147:
[----:B------:R-:W-:Y:S05]  /*4410*/  BSYNC B1 ;  /* 0x0000000000017941 */ /* 0x000fea0003800000 */
.L_x_7145:
        /* <DEDUP_REMOVED lines=12> */
.L_x_7149:
[----:B------:R-:W-:Y:S01]  /*44e0*/  FFMA.FTZ R153, R191, R159, R156 ;  /* 0x0000009fbf997223 */ /* 0x000fe2000001009c */
[----:B------:R-:W-:-:S03]  /*44f0*/  @P4 HADD2.F32 R152, -RZ, R33.H0_H0 ;  /* 0x20000021ff984230 */ /* 0x000fc60000004100 */
[----:B------:R-:W-:-:S04]  /*4500*/  FADD.FTZ R153, R196, -R153 ;  /* 0x80000099c4997221 */ /* 0x000fc80000010000 */
[----:B------:R-:W-:-:S04]  /*4510*/  FMUL.FTZ R153, R6, R153 ;  /* 0x0000009906997220 */ /* 0x000fc80000410000 */
[----:B------:R-:W-:-:S07]  /*4520*/  @P4 FADD.FTZ R153, R153, R152 ;  /* 0x0000009899994221 */ /* 0x000fce0000010000 */
.L_x_7150:
[----:B------:R-:W-:Y:S05]  /*4530*/  BSYNC B1 ;  /* 0x0000000000017941 */ /* 0x000fea0003800000 */
.L_x_7148:
        /* <DEDUP_REMOVED lines=12> */
.L_x_7152:
[----:B------:R-:W-:-:S04]  /*4600*/  FFMA.FTZ R152, R194, R159, R156 ;  /* 0x0000009fc2987223 */ /* 0x000fc8000001009c */
[----:B------:R-:W-:Y:S01]  /*4610*/  FADD.FTZ R153, R195, -R152 ;  /* 0x80000098c3997221 */ /* 0x000fe20000010000 */
[----:B------:R-:W-:-:S03]  /*4620*/  @P4 HADD2.F32 R152, -RZ, R33.H1_H1 ;  /* 0x30000021ff984230 */ /* 0x000fc60000004100 */
[----:B------:R-:W-:-:S04]  /*4630*/  FMUL.FTZ R153, R6, R153 ;  /* 0x0000009906997220 */ /* 0x000fc80000410000 */
[----:B------:R-:W-:-:S07]  /*4640*/  @P4 FADD.FTZ R153, R153, R152 ;  /* 0x0000009899994221 */ /* 0x000fce0000010000 */
.L_x_7153:
[----:B------:R-:W-:Y:S05]  /*4650*/  BSYNC B1 ;  /* 0x0000000000017941 */ /* 0x000fea0003800000 */
.L_x_7151:
        /* <DEDUP_REMOVED lines=12> */
.L_x_7155:
[----:B------:R-:W-:Y:S01]  /*4720*/  FFMA.FTZ R153, R197, R159, R156 ;  /* 0x0000009fc5997223 */ /* 0x000fe2000001009c */
[----:B------:R-:W-:-:S03]  /*4730*/  @P4 HADD2.F32 R152, -RZ, R34.H0_H0 ;  /* 0x20000022ff984230 */ /* 0x000fc60000004100 */
[----:B------:R-:W-:-:S04]  /*4740*/  FADD.FTZ R153, R198, -R153 ;  /* 0x80000099c6997221 */ /* 0x000fc80000010000 */
[----:B------:R-:W-:-:S04]  /*4750*/  FMUL.FTZ R153, R6, R153 ;  /* 0x0000009906997220 */ /* 0x000fc80000410000 */
[----:B------:R-:W-:-:S07]  /*4760*/  @P4 FADD.FTZ R153, R153, R152 ;  /* 0x0000009899994221 */ /* 0x000fce0000010000 */
.L_x_7156:
[----:B------:R-:W-:Y:S05]  /*4770*/  BSYNC B1 ;  /* 0x0000000000017941 */ /* 0x000fea0003800000 */
.L_x_7154:
        /* <DEDUP_REMOVED lines=12> */
.L_x_7158:
[----:B------:R-:W-:-:S04]  /*4840*/  FFMA.FTZ R152, R200, R159, R156 ;  /* 0x0000009fc8987223 */ /* 0x000fc8000001009c */
[----:B------:R-:W-:Y:S01]  /*4850*/  FADD.FTZ R153, R199, -R152 ;  /* 0x80000098c7997221 */ /* 0x000fe20000010000 */
[----:B------:R-:W-:-:S03]  /*4860*/  @P4 HADD2.F32 R152, -RZ, R34.H1_H1 ;  /* 0x30000022ff984230 */ /* 0x000fc60000004100 */
[----:B------:R-:W-:-:S04]  /*4870*/  FMUL.FTZ R153, R6, R153 ;  /* 0x0000009906997220 */ /* 0x000fc80000410000 */
[----:B------:R-:W-:-:S07]  /*4880*/  @P4 FADD.FTZ R153, R153, R152 ;  /* 0x0000009899994221 */ /* 0x000fce0000010000 */
.L_x_7159:
[----:B------:R-:W-:Y:S05]  /*4890*/  BSYNC B1 ;  /* 0x0000000000017941 */ /* 0x000fea0003800000 */
.L_x_7157:
        /* <DEDUP_REMOVED lines=12> */
.L_x_7161:
[----:B------:R-:W-:Y:S01]  /*4960*/  FFMA.FTZ R153, R201, R159, R156 ;  /* 0x0000009fc9997223 */ /* 0x000fe2000001009c */
[----:B------:R-:W-:-:S03]  /*4970*/  @P4 HADD2.F32 R152, -RZ, R35.H0_H0 ;  /* 0x20000023ff984230 */ /* 0x000fc60000004100 */
[----:B------:R-:W-:-:S04]  /*4980*/  FADD.FTZ R153, R202, -R153 ;  /* 0x80000099ca997221 */ /* 0x000fc80000010000 */
[----:B------:R-:W-:-:S04]  /*4990*/  FMUL.FTZ R153, R6, R153 ;  /* 0x0000009906997220 */ /* 0x000fc80000410000 */
[----:B------:R-:W-:-:S07]  /*49a0*/  @P4 FADD.FTZ R153, R153, R152 ;  /* 0x0000009899994221 */ /* 0x000fce0000010000 */
.L_x_7162:
[----:B------:R-:W-:Y:S05]  /*49b0*/  BSYNC B1 ;  /* 0x0000000000017941 */ /* 0x000fea0003800000 */
.L_x_7160:
        /* <DEDUP_REMOVED lines=12> */
.L_x_7164:
[----:B------:R-:W-:Y:S01]  /*4a80*/  FFMA.FTZ R156, R204, R159, R156 ;  /* 0x0000009fcc9c7223 */ /* 0x000fe2000001009c */
[----:B------:R-:W-:-:S03]  /*4a90*/  @P4 HADD2.F32 R155, -RZ, R35.H1_H1 ;  /* 0x30000023ff9b4230 */ /* 0x000fc60000004100 */
[----:B------:R-:W-:-:S04]  /*4aa0*/  FADD.FTZ R153, R203, -R156 ;  /* 0x8000009ccb997221 */ /* 0x000fc80000010000 */
[----:B------:R-:W-:-:S04]  /*4ab0*/  FMUL.FTZ R6, R6, R153 ;  /* 0x0000009906067220 */ /* 0x000fc80000410000 */
[----:B------:R-:W-:-:S07]  /*4ac0*/  @P4 FADD.FTZ R6, R6, R155 ;  /* 0x0000009b06064221 */ /* 0x000fce0000010000 */
.L_x_7165:
[----:B------:R-:W-:Y:S05]  /*4ad0*/  BSYNC B1 ;  /* 0x0000000000017941 */ /* 0x000fea0003800000 */
.L_x_7163:
        /* <DEDUP_REMOVED lines=12> */
.L_x_7141:
[----:B------:R-:W-:Y:S05]  /*4ba0*/  BSYNC B0 ;  /* 0x0000000000007941 */ /* 0x000fea0003800000 */
.L_x_7140:
[----:B------:R-:W-:Y:S02]  /*4bb0*/  IADD3 R7, R7, UR12, RZ ;  /* 0x0000000c07077c10 */ /* 0x000fe4000fffe0ff */
[----:B------:R-:W-:Y:S02]  /*4bc0*/  ISETP.NE.AND P3, PT, R206, RZ, PT ;  /* 0x000000ffce00720c */ /* 0x000fe40003f65270 */
[----:B------:R-:W-:Y:S02]  /*4bd0*/  ISETP.GE.AND P2, PT, R7, UR13, PT ;  /* 0x0000000d07007c0c */ /* 0x000fe4000bf46270 */
[----:B------:R-:W-:-:S11]  /*4be0*/  SEL R206, RZ, 0x1, P3 ;  /* 0x00000001ffce7807 */ /* 0x000fd60001800000 */
[----:B------:R-:W-:Y:S05]  /*4bf0*/  @!P2 BRA `(.L_x_7166) ;  /* 0xffffffb80058a947 */ /* 0x000fea000383ffff */
.L_x_7042:
        /* <DEDUP_REMOVED lines=17> */
.L_x_7168:
[----:B------:R-:W-:Y:S05]  /*4d10*/  BSYNC B0 ;  /* 0x0000000000007941 */ /* 0x000fea0003800000 */
.L_x_7167:
        /* <DEDUP_REMOVED lines=11> */
.L_x_7170:
[----:B------:R-:W-:Y:S05]  /*4dd0*/  BSYNC B0 ;  /* 0x0000000000007941 */ /* 0x000fea0003800000 */
.L_x_7169:
        /* <DEDUP_REMOVED lines=11> */
.L_x_7172:
[----:B------:R-:W-:Y:S05]  /*4e90*/  BSYNC B0 ;  /* 0x0000000000007941 */ /* 0x000fea0003800000 */
.L_x_7171:
        /* <DEDUP_REMOVED lines=11> */
.L_x_7061:
[----:B------:R-:W-:Y:S01]  /*4f50*/  HFMA2.MMA R212, -RZ, RZ, 0, 9.5367431640625e-07 ;  /* 0x00000010ffd47435 */ /* 0x000fe200000001ff */
[----:B------:R-:W-:Y:S02]  /*4f60*/  MOV R210, R211 ;  /* 0x000000d300d27202 */ /* 0x000fe40000000f00 */
[----:B------:R-:W-:Y:S02]  /*4f70*/  MOV R213, 0x1f ;  /* 0x0000001f00d57802 */ /* 0x000fe40000000f00 */
[----:B------:R-:W-:-:S07]  /*4f80*/  MOV R207, 0xffffffff ;  /* 0xffffffff00cf7802 */ /* 0x000fce0000000f00 */
[----:B0----5:R-:W-:Y:S05]  /*4f90*/  WARPSYNC.COLLECTIVE R207, `(.L_x_7173) ;  /* 0x00000000cf087348 */ /* 0x021fea0003c00000 */
[----:B------:R1:W2:Y:S02]  /*4fa0*/  SHFL.DOWN P4, R209, R210, R212, R213 ;  /* 0x080000d4d2d17389 */ /* 0x0002a400000800d5 */
[----:B012--5:R-:W-:Y:S01]  /*4fb0*/  ENDCOLLECTIVE ;  /* 0x000000000000791b */ /* 0x027fe20003800000 */
.L_x_7173:
[----:B------:R-:W-:Y:S02]  /*4fc0*/  MOV R210, R208 ;  /* 0x000000d000d27202 */ /* 0x000fe40000000f00 */
[----:B------:R-:W-:-:S07]  /*4fd0*/  MOV R154, R209 ;  /* 0x000000d1009a7202 */ /* 0x000fce0000000f00 */
[----:B------:R-:W-:Y:S05]  /*4fe0*/  WARPSYNC.COLLECTIVE R207, `(.L_x_7174) ;  /* 0x00000000cf087348 */ /* 0x000fea0003c00000 */
[----:B------:R0:W1:Y:S02]  /*4ff0*/  SHFL.DOWN P4, R209, R210, R212, R213 ;  /* 0x080000d4d2d17389 */ /* 0x00006400000800d5 */
[----:B01----:R-:W-:Y:S01]  /*5000*/  ENDCOLLECTIVE ;  /* 0x000000000000791b */ /* 0x003fe20003800000 */
.L_x_7174:
[----:B------:R-:W-:Y:S01]  /*5010*/  FADD.FTZ R154, R154, R211 ;  /* 0x000000d39a9a7221 */ /* 0x000fe20000010000 */
[----:B------:R-:W-:-:S04]  /*5020*/  HFMA2.MMA R212, -RZ, RZ, 0, 4.76837158203125e-07 ;  /* 0x00000008ffd47435 */ /* 0x000fc800000001ff */
[----:B------:R-:W-:Y:S02]  /*5030*/  MOV R210, R154 ;  /* 0x0000009a00d27202 */ /* 0x000fe40000000f00 */
[----:B------:R-:W-:-:S07]  /*5040*/  MOV R155, R209 ;  /* 0x000000d1009b7202 */ /* 0x000fce0000000f00 */
[----:B------:R-:W-:Y:S05]  /*5050*/  WARPSYNC.COLLECTIVE R207, `(.L_x_7175) ;  /* 0x00000000cf087348 */ /* 0x000fea0003c00000 */
[----:B------:R0:W1:Y:S02]  /*5060*/  SHFL.DOWN P4, R209, R210, R212, R213 ;  /* 0x080000d4d2d17389 */ /* 0x00006400000800d5 */
[----:B01----:R-:W-:Y:S01]  /*5070*/  ENDCOLLECTIVE ;  /* 0x000000000000791b */ /* 0x003fe20003800000 */
.L_x_7175:
[----:B------:R-:W-:-:S05]  /*5080*/  FADD.FTZ R155, R155, R208 ;  /* 0x000000d09b9b7221 */ /* 0x000fca0000010000 */
[----:B------:R-:W-:Y:S02]  /*5090*/  MOV R210, R155 ;  /* 0x0000009b00d27202 */ /* 0x000fe40000000f00 */
[----:B------:R-:W-:-:S07]  /*50a0*/  MOV R157, R209 ;  /* 0x000000d1009d7202 */ /* 0x000fce0000000f00 */
[----:B------:R-:W-:Y:S05]  /*50b0*/  WARPSYNC.COLLECTIVE R207, `(.L_x_7176) ;  /* 0x00000000cf087348 */ /* 0x000fea0003c00000 */
[----:B------:R0:W1:Y:S02]  /*50c0*/  SHFL.DOWN P4, R209, R210, R212, R213 ;  /* 0x080000d4d2d17389 */ /* 0x00006400000800d5 */
[----:B01----:R-:W-:Y:S01]  /*50d0*/  ENDCOLLECTIVE ;  /* 0x000000000000791b */ /* 0x003fe20003800000 */
.L_x_7176:
[----:B------:R-:W-:Y:S01]  /*50e0*/  FADD.FTZ R157, R154, R157 ;  /* 0x0000009d9a9d7221 */ /* 0x000fe20000010000 */
[----:B------:R-:W-:-:S04]  /*50f0*/  HFMA2.MMA R212, -RZ, RZ, 0, 2.384185791015625e-07 ;  /* 0x00000004ffd47435 */ /* 0x000fc800000001ff */
[----:B------:R-:W-:Y:S02]  /*5100*/  MOV R210, R157 ;  /* 0x0000009d00d27202 */ /* 0x000fe40000000f00 */
[----:B------:R-:W-:-:S07]  /*5110*/  MOV R156, R209 ;  /* 0x000000d1009c7202 */ /* 0x000fce0000000f00 */
[----:B------:R-:W-:Y:S05]  /*5120*/  WARPSYNC.COLLECTIVE R207, `(.L_x_7177) ;  /* 0x00000000cf087348 */ /* 0x000fea0003c00000 */
[----:B------:R0:W1:Y:S02]  /*5130*/  SHFL.DOWN P4, R209, R210, R212, R213 ;  /* 0x080000d4d2d17389 */ /* 0x00006400000800d5 */
[----:B01----:R-:W-:Y:S01]  /*5140*/  ENDCOLLECTIVE ;  /* 0x000000000000791b */ /* 0x003fe20003800000 */
.L_x_7177:
[----:B------:R-:W-:-:S05]  /*5150*/  FADD.FTZ R156, R155, R156 ;  /* 0x0000009c9b9c7221 */ /* 0x000fca0000010000 */
[----:B------:R-:W-:Y:S02]  /*5160*/  MOV R210, R156 ;  /* 0x0000009c00d27202 */ /* 0x000fe40000000f00 */
[----:B------:R-:W-:-:S07]  /*5170*/  MOV R158, R209 ;  /* 0x000000d1009e7202 */ /* 0x000fce0000000f00 */
[----:B------:R-:W-:Y:S05]  /*5180*/  WARPSYNC.COLLECTIVE R207, `(.L_x_7178) ;  /* 0x00000000cf087348 */ /* 0x000fea0003c00000 */
[----:B------:R0:W1:Y:S02]  /*5190*/  SHFL.DOWN P4, R209, R210, R212, R213 ;  /* 0x080000d4d2d17389 */ /* 0x00006400000800d5 */
[----:B01----:R-:W-:Y:S01]  /*51a0*/  ENDCOLLECTIVE ;  /* 0x000000000000791b */ /* 0x003fe20003800000 */
.L_x_7178:
[----:B------:R-:W-:Y:S01]  /*51b0*/  FADD.FTZ R158, R157, R158 ;  /* 0x0000009e9d9e7221 */ /* 0x000fe20000010000 */
[----:B------:R-:W-:-:S04]  /*51c0*/  HFMA2.MMA R212, -RZ, RZ, 0, 1.1920928955078125e-07 ;  /* 0x00000002ffd47435 */ /* 0x000fc800000001ff */
[----:B------:R-:W-:Y:S02]  /*51d0*/  MOV R210, R158 ;  /* 0x0000009e00d27202 */ /* 0x000fe40000000f00 */
[----:B------:R-:W-:-:S07]  /*51e0*/  MOV R159, R209 ;  /* 0x000000d1009f7202 */ /* 0x000fce0000000f00 */
[----:B------:R-:W-:Y:S05]  /*51f0*/  WARPSYNC.COLLECTIVE R207, `(.L_x_7179) ;  /* 0x00000000cf087348 */ /* 0x000fea0003c00000 */
[----:B------:R0:W1:Y:S02]  /*5200*/  SHFL.DOWN P4, R209, R210, R212, R213 ;  /* 0x080000d4d2d17389 */ /* 0x00006400000800d5 */
[----:B01----:R-:W-:Y:S01]  /*5210*/  ENDCOLLECTIVE ;  /* 0x000000000000791b */ /* 0x003fe20003800000 */
.L_x_7179:
[----:B------:R-:W-:-:S05]  /*5220*/  FADD.FTZ R159, R156, R159 ;  /* 0x0000009f9c9f7221 */ /* 0x000fca0000010000 */
[----:B------:R-:W-:Y:S02]  /*5230*/  MOV R210, R159 ;  /* 0x0000009f00d27202 */ /* 0x000fe40000000f00 */
[----:B------:R-:W-:-:S07]  /*5240*/  MOV R179, R209 ;  /* 0x000000d100b37202 */ /* 0x000fce0000000f00 */
[----:B------:R-:W-:Y:S05]  /*5250*/  WARPSYNC.COLLECTIVE R207, `(.L_x_7180) ;  /* 0x00000000cf087348 */ /* 0x000fea0003c00000 */
[----:B------:R0:W1:Y:S02]  /*5260*/  SHFL.DOWN P4, R209, R210, R212, R213 ;  /* 0x080000d4d2d17389 */ /* 0x00006400000800d5 */
[----:B01----:R-:W-:Y:S01]  /*5270*/  ENDCOLLECTIVE ;  /* 0x000000000000791b */ /* 0x003fe20003800000 */
.L_x_7180:
[----:B------:R-:W-:Y:S01]  /*5280*/  FADD.FTZ R179, R158, R179 ;  /* 0x000000b39eb37221 */ /* 0x000fe20000010000 */
[----:B------:R-:W-:-:S04]  /*5290*/  HFMA2.MMA R212, -RZ, RZ, 0, 5.9604644775390625e-08 ;  /* 0x00000001ffd47435 */ /* 0x000fc800000001ff */
[----:B------:R-:W-:Y:S02]  /*52a0*/  MOV R210, R179 ;  /* 0x000000b300d27202 */ /* 0x000fe40000000f00 */
[----:B------:R-:W-:-:S07]  /*52b0*/  MOV R178, R209 ;  /* 0x000000d100b27202 */ /* 0x000fce0000000f00 */
[----:B------:R-:W-:Y:S05]  /*52c0*/  WARPSYNC.COLLECTIVE R207, `(.L_x_7181) ;  /* 0x00000000cf087348 */ /* 0x000fea0003c00000 */
[----:B------:R0:W1:Y:S02]  /*52d0*/  SHFL.DOWN P4, R209, R210, R212, R213 ;  /* 0x080000d4d2d17389 */ /* 0x00006400000800d5 */
[----:B01----:R-:W-:Y:S01]  /*52e0*/  ENDCOLLECTIVE ;  /* 0x000000000000791b */ /* 0x003fe20003800000 */
.L_x_7181:
[----:B------:R-:W-:-:S05]  /*52f0*/  FADD.FTZ R154, R159, R178 ;  /* 0x000000b29f9a7221 */ /* 0x000fca0000010000 */
[----:B------:R-:W-:Y:S02]  /*5300*/  MOV R210, R154 ;  /* 0x0000009a00d27202 */ /* 0x000fe40000000f00 */
[----:B------:R-:W-:-:S07]  /*5310*/  MOV R178, R209 ;  /* 0x000000d100b27202 */ /* 0x000fce0000000f00 */
[----:B------:R-:W-:Y:S05]  /*5320*/  WARPSYNC.COLLECTIVE R207, `(.L_x_7182) ;  /* 0x00000000cf087348 */ /* 0x000fea0003c00000 */
[----:B------:R0:W1:Y:S02]  /*5330*/  SHFL.DOWN P4, R209, R210, R212, R213 ;  /* 0x080000d4d2d17389 */ /* 0x00006400000800d5 */
[----:B01----:R-:W-:Y:S01]  /*5340*/  ENDCOLLECTIVE ;  /* 0x000000000000791b */ /* 0x003fe20003800000 */
.L_x_7182:
[----:B------:R-:W-:Y:S01]  /*5350*/  MOV R155, R209 ;  /* 0x000000d1009b7202 */ /* 0x000fe20000000f00 */
[----:B------:R-:W-:Y:S06]  /*5360*/  BRA `(.L_x_7183) ;  /* 0xffffffcc005c7947 */ /* 0x000fec000383ffff */
.L_x_7184:
        /* <DEDUP_REMOVED lines=9> */
.L_x_13962:


//--------------------- .text._ZN10layer_norm13ln_bwd_kernelINS_13Kernel_traitsIf6__halfS2_S2_fjLj4096ELj1ELj1ELj4ELj16ENS_18Kernel_traits_baseILj4096EfS2_S2_S2_fjLj128EEEEELb0ELb0ELb1ELb1EEEvNS_9BwdParamsE --------------------------
	.section	.text._ZN10layer_norm13ln_bwd_kernelINS_13Kernel_traitsIf6__halfS2_S2_fjLj4096ELj1ELj1ELj4ELj16ENS_18Kernel_traits_baseILj4096EfS2_S2_S2_fjLj128EEEEELb0ELb0ELb1ELb1EEEvNS_9BwdParamsE,"ax",@progbits
	.align	128
        .global         _ZN10layer_norm13ln_bwd_kernelINS_13Kernel_traitsIf6__halfS2_S2_fjLj4096ELj1ELj1ELj4ELj16ENS_18Kernel_traits_baseILj4096EfS2_S2_S2_fjLj128EEEEELb0ELb0ELb1ELb1EEEvNS_9BwdParamsE
        .type           _ZN10layer_norm13ln_bwd_kernelINS_13Kernel_traitsIf6__halfS2_S2_fjLj4096ELj1ELj1ELj4ELj16ENS_18Kernel_traits_baseILj4096EfS2_S2_S2_fjLj128EEEEELb0ELb0ELb1ELb1EEEvNS_9BwdParamsE,@function
        .size           _ZN10layer_norm13ln_bwd_kernelINS_13Kernel_traitsIf6__halfS2_S2_fjLj4096ELj1ELj1ELj4ELj16ENS_18Kernel_traits_baseILj4096EfS2_S2_S2_fjLj128EEEEELb0ELb0ELb1ELb1EEEvNS_9BwdParamsE,(.L_x_13963 - _ZN10layer_norm13ln_bwd_kernelINS_13Kernel_traitsIf6__halfS2_S2_fjLj4096ELj1ELj1ELj4ELj16ENS_18Kernel_traits_baseILj4096EfS2_S2_S2_fjLj128EEEEELb0ELb0ELb1ELb1EEEvNS_9BwdParamsE)
        .other          _ZN10layer_norm13ln_bwd_kernelINS_13Kernel_traitsIf6__halfS2_S2_fjLj4096ELj1ELj1ELj4ELj16ENS_18Kernel_traits_baseILj4096EfS2_S2_S2_fjLj128EEEEELb0ELb0ELb1ELb1EEEvNS_9BwdParamsE,@"STO_CUDA_ENTRY STV_DEFAULT"
_ZN10layer_norm13ln_bwd_kernelINS_13Kernel_traitsIf6__halfS2_S2_fjLj4096ELj1ELj1ELj4ELj16ENS_18Kernel_traits_baseILj4096EfS2_S2_S2_fjLj128EEEEELb0ELb0ELb1ELb1EEEvNS_9BwdParamsE:
.text._ZN10layer_norm13ln_bwd_kernelINS_13Kernel_traitsIf6__halfS2_S2_fjLj4096ELj1ELj1ELj4ELj16ENS_18Kernel_traits_baseILj4096EfS2_S2_S2_fjLj128EEEEELb0ELb0ELb1ELb1EEEvNS_9BwdParamsE:
        /* <DEDUP_REMOVED lines=45> */
.L_x_7185:
        /* <DEDUP_REMOVED lines=47> */
.L_x_7287:
        /* <DEDUP_REMOVED lines=18> */
[----:B------:R0:W5:Y:S01]  /*06e0*/  LDG.E R200, desc[UR4][R124.64] ;  /* 0x000000047cc87981 */ /* 0x000162000c1e1900 */
[C---:B------:R-:W-:Y:S01]  /*06f0*/  IADD3 R199, R205.reuse, 0x180, RZ ;  /* 0x00000180cdc77810 */ /* 0x040fe20007ffe0ff */
        /* <DEDUP_REMOVED lines=20> */
.L_x_7188:
        /* <DEDUP_REMOVED lines=8> */
[----:B------:R-:W-:Y:S01]  /*08c0*/  IADD3 R145, R133, 0x100, RZ ;  /* 0x0000010085917810 */ /* 0x000fe20007ffe0ff */
[----:B0-----:R-:W-:Y:S01]  /*08d0*/  IMAD.WIDE.U32 R164, R205, 0x10, R140 ;  /* 0x00000010cda47825 */ /* 0x001fe200078e008c */
[----:B------:R-:W-:-:S03]  /*08e0*/  IADD3 R153, R133, 0x80, RZ ;  /* 0x0000008085997810 */ /* 0x000fc60007ffe0ff */
[----:B------:R-:W-:Y:S02]  /*08f0*/  IMAD.WIDE.U32 R156, R203, 0x10, R140 ;  /* 0x00000010cb9c7825 */ /* 0x000fe400078e008c */
[----:B------:R-:W3:Y:S02]  /*0900*/  LDG.E.128 R164, desc[UR4][R164.64] ;  /* 0x00000004a4a47981 */ /* 0x000ee4000c1e1d00 */
[----:B-1----:R-:W-:Y:S02]  /*0910*/  IMAD.WIDE R168, R135, 0x4, R168 ;  /* 0x0000000487a87825 */ /* 0x002fe400078e02a8 */
[----:B------:R-:W4:Y:S02]  /*0920*/  LDG.E.128 R156, desc[UR4][R156.64] ;  /* 0x000000049c9c7981 */ /* 0x000f24000c1e1d00 */
[----:B------:R-:W-:Y:S02]  /*0930*/  IMAD.WIDE.U32 R148, R201, 0x10, R140 ;  /* 0x00000010c9947825 */ /* 0x000fe400078e008c */
[----:B------:R-:W4:Y:S02]  /*0940*/  LDG.E R3, desc[UR4][R168.64] ;  /* 0x00000004a8037981 */ /* 0x000f24000c1e1900 */
[C-C-:B--2---:R-:W-:Y:S01]  /*0950*/  IMAD.WIDE.U32 R160, R133.reuse, 0x10, R136.reuse ;  /* 0x0000001085a07825 */ /* 0x144fe200078e0088 */
[----:B------:R-:W-:Y:S01]  /*0960*/  IADD3 R133, R133, 0x180, RZ ;  /* 0x0000018085857810 */ /* 0x000fe20007ffe0ff */
[----:B------:R-:W2:Y:S02]  /*0970*/  LDG.E.128 R148, desc[UR4][R148.64] ;  /* 0x0000000494947981 */ /* 0x000ea4000c1e1d00 */
[----:B------:R-:W-:-:S02]  /*0980*/  IMAD.WIDE.U32 R144, R145, 0x10, R136 ;  /* 0x0000001091907825 */ /* 0x000fc400078e0088 */
[----:B------:R-:W2:Y:S02]  /*0990*/  LDG.E.128 R160, desc[UR4][R160.64] ;  /* 0x00000004a0a07981 */ /* 0x000ea4000c1e1d00 */
[----:B------:R-:W-:Y:S02]  /*09a0*/  IMAD.WIDE.U32 R140, R199, 0x10, R140 ;  /* 0x00000010c78c7825 */ /* 0x000fe400078e008c */
[----:B------:R-:W2:Y:S02]  /*09b0*/  LDG.E.128 R144, desc[UR4][R144.64] ;  /* 0x0000000490907981 */ /* 0x000ea4000c1e1d00 */
[--C-:B------:R-:W-:Y:S02]  /*09c0*/  IMAD.WIDE.U32 R152, R153, 0x10, R136.reuse ;  /* 0x0000001099987825 */ /* 0x100fe400078e0088 */
[----:B------:R-:W2:Y:S02]  /*09d0*/  LDG.E.128 R140, desc[UR4][R140.64] ;  /* 0x000000048c8c7981 */ /* 0x000ea4000c1e1d00 */
[----:B------:R-:W-:-:S02]  /*09e0*/  IMAD.WIDE.U32 R136, R133, 0x10, R136 ;  /* 0x0000001085887825 */ /* 0x000fc400078e0088 */
[----:B------:R-:W2:Y:S04]  /*09f0*/  LDG.E.128 R152, desc[UR4][R152.64] ;  /* 0x0000000498987981 */ /* 0x000ea8000c1e1d00 */
        /* <DEDUP_REMOVED lines=9> */
[----:B------:R-:W-:Y:S01]  /*0a90*/  ISETP.NE.AND P0, PT, R0, RZ, PT ;  /* 0x000000ff0000720c */ /* 0x000fe20003f05270 */
[----:B---3--:R-:W-:-:S02]  /*0aa0*/  HADD2.F32 R134, -RZ, R164.H0_H0 ;  /* 0x200000a4ff867230 */ /* 0x008fc40000004100 */
[----:B------:R-:W-:Y:S02]  /*0ab0*/  HADD2.F32 R164, -RZ, R164.H1_H1 ;  /* 0x300000a4ffa47230 */ /* 0x000fe40000004100 */
[--C-:B------:R-:W-:Y:S01]  /*0ac0*/  HADD2.F32 R180, -RZ, R165.reuse.H0_H0 ;  /* 0x200000a5ffb47230 */ /* 0x100fe20000004100 */
[----:B----4-:R-:W-:Y:S01]  /*0ad0*/  FSEL R195, R3, RZ, !P0 ;  /* 0x000000ff03c37208 */ /* 0x010fe20004000000 */
[----:B------:R-:W-:Y:S02]  /*0ae0*/  HADD2.F32 R165, -RZ, R165.H1_H1 ;  /* 0x300000a5ffa57230 */ /* 0x000fe40000004100 */
[--C-:B------:R-:W-:Y:S02]  /*0af0*/  HADD2.F32 R181, -RZ, R166.reuse.H0_H0 ;  /* 0x200000a6ffb57230 */ /* 0x100fe40000004100 */
[----:B------:R-:W-:Y:S02]  /*0b00*/  HADD2.F32 R183, -RZ, R166.H1_H1 ;  /* 0x300000a6ffb77230 */ /* 0x000fe40000004100 */
[----:B------:R-:W-:Y:S01]  /*0b10*/  FADD.FTZ R3, -R195, R134 ;  /* 0x00000086c3037221 */ /* 0x000fe20000010100 */
[----:B------:R-:W-:-:S02]  /*0b20*/  HADD2.F32 R184, -RZ, R167.H0_H0 ;  /* 0x200000a7ffb87230 */ /* 0x000fc40000004100 */
[----:B------:R-:W-:Y:S02]  /*0b30*/  HADD2.F32 R185, -RZ, R167.H1_H1 ;  /* 0x300000a7ffb97230 */ /* 0x000fe40000004100 */
[----:B--2---:R-:W-:Y:S02]  /*0b40*/  HADD2.F32 R167, -RZ, R160.H0_H0 ;  /* 0x200000a0ffa77230 */ /* 0x004fe40000004100 */
[--C-:B0-----:R-:W-:Y:S02]  /*0b50*/  HADD2.F32 R127, -RZ, R146.reuse.H0_H0 ;  /* 0x20000092ff7f7230 */ /* 0x101fe40000004100 */
[----:B------:R-:W-:Y:S02]  /*0b60*/  HADD2.F32 R128, -RZ, R146.H1_H1 ;  /* 0x30000092ff807230 */ /* 0x000fe40000004100 */
        /* <DEDUP_REMOVED lines=15> */
[----:B------:R-:W-:Y:S02]  /*0c60*/  HADD2.F32 R146, -RZ, R141.H0_H0 ;  /* 0x2000008dff927230 */ /* 0x000fe40000004100 */
[----:B------:R-:W-:Y:S01]  /*0c70*/  FADD.FTZ R141, -R195, R164 ;  /* 0x000000a4c38d7221 */ /* 0x000fe20000010100 */
[----:B------:R-:W-:Y:S02]  /*0c80*/  HADD2.F32 R160, -RZ, R156.H0_H0 ;  /* 0x2000009cffa07230 */ /* 0x000fe40000004100 */
[----:B------:R-:W-:Y:S02]  /*0c90*/  HADD2.F32 R161, -RZ, R157.H0_H0 ;  /* 0x2000009dffa17230 */ /* 0x000fe40000004100 */
[----:B------:R-:W-:Y:S02]  /*0ca0*/  HADD2.F32 R162, -RZ, R158.H0_H0 ;  /* 0x2000009effa27230 */ /* 0x000fe40000004100 */
[----:B------:R-:W-:-:S02]  /*0cb0*/  HADD2.F32 R163, -RZ, R159.H0_H0 ;  /* 0x2000009fffa37230 */ /* 0x000fc40000004100 */
[--C-:B------:R-:W-:Y:S02]  /*0cc0*/  HADD2.F32 R179, -RZ, R154.reuse.H0_H0 ;  /* 0x2000009affb37230 */ /* 0x100fe40000004100 */
[----:B------:R-:W-:Y:S02]  /*0cd0*/  HADD2.F32 R178, -RZ, R154.H1_H1 ;  /* 0x3000009affb27230 */ /* 0x000fe40000004100 */
[----:B------:R-:W-:Y:S02]  /*0ce0*/  HADD2.F32 R152, -RZ, R148.H0_H0 ;  /* 0x20000094ff987230 */ /* 0x000fe40000004100 */
[----:B------:R-:W-:Y:S02]  /*0cf0*/  HADD2.F32 R188, -RZ, R150.H0_H0 ;  /* 0x20000096ffbc7230 */ /* 0x000fe40000004100 */
[----:B------:R-:W-:Y:S02]  /*0d00*/  HADD2.F32 R144, -RZ, R140.H0_H0 ;  /* 0x2000008cff907230 */ /* 0x000fe40000004100 */
[----:B------:R-:W-:-:S02]  /*0d10*/  HADD2.F32 R194, -RZ, R143.H0_H0 ;  /* 0x2000008fffc27230 */ /* 0x000fc40000004100 */
[----:B------:R-:W-:Y:S02]  /*0d20*/  HADD2.F32 R197, -RZ, R143.H1_H1 ;  /* 0x3000008fffc57230 */ /* 0x000fe40000004100 */
[C---:B------:R-:W-:Y:S01]  /*0d30*/  FADD.FTZ R143, -R195.reuse, R180 ;  /* 0x000000b4c38f7221 */ /* 0x040fe20000010100 */
[----:B------:R-:W-:Y:S02]  /*0d40*/  HADD2.F32 R156, -RZ, R156.H1_H1 ;  /* 0x3000009cff9c7230 */ /* 0x000fe40000004100 */
[----:B------:R-:W-:Y:S01]  /*0d50*/  FADD.FTZ R165, -R195, R165 ;  /* 0x000000a5c3a57221 */ /* 0x000fe20000010100 */
[----:B------:R-:W-:Y:S02]  /*0d60*/  HADD2.F32 R157, -RZ, R157.H1_H1 ;  /* 0x3000009dff9d7230 */ /* 0x000fe40000004100 */
[----:B------:R-:W-:Y:S02]  /*0d70*/  HADD2.F32 R158, -RZ, R158.H1_H1 ;  /* 0x3000009eff9e7230 */ /* 0x000fe40000004100 */
[----:B------:R-:W-:-:S02]  /*0d80*/  HADD2.F32 R159, -RZ, R159.H1_H1 ;  /* 0x3000009fff9f7230 */ /* 0x000fc40000004100 */
[----:B------:R-:W-:Y:S02]  /*0d90*/  HADD2.F32 R148, -RZ, R148.H1_H1 ;  /* 0x30000094ff947230 */ /* 0x000fe40000004100 */
[--C-:B------:R-:W-:Y:S02]  /*0da0*/  HADD2.F32 R154, -RZ, R149.reuse.H0_H0 ;  /* 0x20000095ff9a7230 */ /* 0x100fe40000004100 */
[----:B------:R-:W-:Y:S02]  /*0db0*/  HADD2.F32 R186, -RZ, R149.H1_H1 ;  /* 0x30000095ffba7230 */ /* 0x000fe40000004100 */
[----:B------:R-:W-:Y:S02]  /*0dc0*/  HADD2.F32 R150, -RZ, R150.H1_H1 ;  /* 0x30000096ff967230 */ /* 0x000fe40000004100 */
[----:B------:R-:W-:Y:S02]  /*0dd0*/  HADD2.F32 R140, -RZ, R140.H1_H1 ;  /* 0x3000008cff8c7230 */ /* 0x000fe40000004100 */
[----:B------:R-:W-:-:S02]  /*0de0*/  HADD2.F32 R142, -RZ, R142.H1_H1 ;  /* 0x3000008eff8e7230 */ /* 0x000fc40000004100 */
[C---:B------:R-:W-:Y:S01]  /*0df0*/  FADD.FTZ R181, -R195.reuse, R181 ;  /* 0x000000b5c3b57221 */ /* 0x040fe20000010100 */
[C---:B------:R-:W-:Y:S01]  /*0e00*/  FADD.FTZ R227, -R195.reuse, R192 ;  /* 0x000000c0c3e37221 */ /* 0x040fe20000010100 */
[C---:B------:R-:W-:Y:S01]  /*0e10*/  FADD.FTZ R229, -R195.reuse, R193 ;  /* 0x000000c1c3e57221 */ /* 0x040fe20000010100 */
[----:B-----5:R-:W-:Y:S01]  /*0e20*/  FMUL.FTZ R3, R198, R3 ;  /* 0x00000003c6037220 */ /* 0x020fe20000410000 */
[--C-:B-1----:R-:W-:Y:S02]  /*0e30*/  HADD2.F32 R131, -RZ, R145.reuse.H0_H0 ;  /* 0x20000091ff837230 */ /* 0x102fe40000004100 */
[C---:B------:R-:W-:Y:S01]  /*0e40*/  FADD.FTZ R183, -R195.reuse, R183 ;  /* 0x000000b7c3b77221 */ /* 0x040fe20000010100 */
[----:B------:R-:W-:Y:S02]  /*0e50*/  HADD2.F32 R130, -RZ, R145.H1_H1 ;  /* 0x30000091ff827230 */ /* 0x000fe40000004100 */
[C---:B------:R-:W-:Y:S01]  /*0e60*/  FADD.FTZ R217, -R195.reuse, R190 ;  /* 0x000000bec3d97221 */ /* 0x040fe20000010100 */
[----:B------:R-:W-:Y:S01]  /*0e70*/  FADD.FTZ R219, -R195, R191 ;  /* 0x000000bfc3db7221 */ /* 0x000fe20000010100 */
[----:B------:R-:W-:-:S02]  /*0e80*/  HADD2.F32 R193, -RZ, R137.H0_H0 ;  /* 0x20000089ffc17230 */ /* 0x000fc40000004100 */
[C---:B------:R-:W-:Y:S01]  /*0e90*/  FMUL.FTZ R134, R198.reuse, R141 ;  /* 0x0000008dc6867220 */ /* 0x040fe20000410000 */
[----:B------:R-:W-:Y:S02]  /*0ea0*/  HADD2.F32 R192, -RZ, R137.H1_H1 ;  /* 0x30000089ffc07230 */ /* 0x000fe40000004100 */
[C---:B------:R-:W-:Y:S01]  /*0eb0*/  FADD.FTZ R145, -R195.reuse, R184 ;  /* 0x000000b8c3917221 */ /* 0x040fe20000010100 */
        /* <DEDUP_REMOVED lines=12> */
[----:B------:R-:W-:-:S02]  /*0f80*/  HADD2.F32 R191, -RZ, R136.H0_H0 ;  /* 0x20000088ffbf7230 */ /* 0x000fc40000004100 */
[C---:B------:R-:W-:Y:S01]  /*0f90*/  FADD.FTZ R151, -R195.reuse, R162 ;  /* 0x000000a2c3977221 */ /* 0x040fe20000010100 */
        /* <DEDUP_REMOVED lines=17> */
[C---:B------:R-:W-:Y:S01]  /*10b0*/  FMUL.FTZ R136, R198.reuse, R165 ;  /* 0x000000a5c6887220 */ /* 0x040fe20000410000 */
[----:B------:R-:W-:Y:S02]  /*10c0*/  HADD2.F32 R208, -RZ, R139.H1_H1 ;  /* 0x3000008bffd07230 */ /* 0x000fe40000004100 */
[----:B------:R-:W-:Y:S01]  /*10d0*/  FMUL.FTZ R139, R198, R181 ;  /* 0x000000b5c68b7220 */ /* 0x000fe20000410000 */
[--C-:B------:R-:W-:Y:S02]  /*10e0*/  HADD2.F32 R195, -RZ, R138.reuse.H0_H0 ;  /* 0x2000008affc37230 */ /* 0x100fe40000004100 */
[-C--:B------:R-:W-:Y:S01]  /*10f0*/  FFMA.FTZ R64, R3, R167.reuse, R64 ;  /* 0x000000a703407223 */ /* 0x080fe20000010040 */
[----:B------:R-:W-:Y:S02]  /*1100*/  HADD2.F32 R194, -RZ, R138.H1_H1 ;  /* 0x3000008affc27230 */ /* 0x000fe40000004100 */
        /* <DEDUP_REMOVED lines=18> */
[----:B------:R-:W-:Y:S01]  /*1230*/  FADD.FTZ R180, RZ, R164 ;  /* 0x000000a4ffb47221 */ /* 0x000fe20000010000 */
[----:B------:R-:W-:Y:S01]  /*1240*/  FMUL.FTZ R142, R198, R149 ;  /* 0x00000095c68e7220 */ /* 0x000fe20000410000 */
[-C--:B------:R-:W-:Y:S01]  /*1250*/  FFMA.FTZ R61, R138, R170.reuse, R61 ;  /* 0x000000aa8a3d7223 */ /* 0x080fe2000001003d */
[----:B------:R-:W-:Y:S01]  /*1260*/  FADD.FTZ R9, R9, R170 ;  /* 0x000000aa09097221 */ /* 0x000fe20000010000 */
[----:B------:R-:W-:Y:S01]  /*1270*/  FMUL.FTZ R171, R73, R170 ;  /* 0x000000aa49ab7220 */ /* 0x000fe20000410000 */
[----:B------:R-:W-:Y:S01]  /*1280*/  FFMA.FTZ R181, R3, R164, RZ ;  /* 0x000000a403b57223 */ /* 0x000fe200000100ff */
        /* <DEDUP_REMOVED lines=86> */
[C---:B------:R-:W-:Y:S02]  /*17f0*/  FMUL.FTZ R157, R198.reuse, R217 ;  /* 0x000000d9c69d7220 */ /* 0x040fe40000410000 */
        /* <DEDUP_REMOVED lines=75> */
.L_x_7189:
[----:B------:R-:W-:Y:S05]  /*1cb0*/  BSYNC B0 ;  /* 0x0000000000007941 */ /* 0x000fea0003800000 */
.L_x_7187:
        /* <DEDUP_REMOVED lines=25> */
.L_x_7298:
        /* <DEDUP_REMOVED lines=8> */
[----:B-----5:R-:W-:-:S13]  /*1ed0*/  ISETP.GE.AND P4, PT, R200, 0x1, PT ;  /* 0x00000001c800780c */ /* 0x020fda0003f86270 */
        /* <DEDUP_REMOVED lines=32> */
.L_x_7192:
[----:B------:R-:W-:Y:S01]  /*20e0*/  ISETP.NE.U32.AND P0, PT, R206, RZ, PT ;  /* 0x000000ffce00720c */ /* 0x000fe20003f05070 */
[----:B------:R-:W-:-:S03]  /*20f0*/  FFMA.FTZ R125, R3, R128, R131 ;  /* 0x00000080037d7223 */ /* 0x000fc60000010083 */
[----:B------:R-:W-:Y:S01]  /*2100*/  ISETP.NE.AND.EX P0, PT, R207, RZ, PT, P0 ;  /* 0x000000ffcf00720c */ /* 0x000fe20003f05300 */
[----:B------:R-:W-:-:S04]  /*2110*/  FADD.FTZ R125, R164, -R125 ;  /* 0x8000007da47d7221 */ /* 0x000fc80000010000 */
[----:B------:R-:W-:-:S08]  /*2120*/  FMUL.FTZ R125, R198, R125 ;  /* 0x0000007dc67d7220 */ /* 0x000fd00000410000 */
[----:B------:R-:W-:-:S05]  /*2130*/  @P0 HADD2.F32 R124, -RZ, R100.H0_H0 ;  /* 0x20000064ff7c0230 */ /* 0x000fca0000004100 */
[----:B------:R-:W-:-:S07]  /*2140*/  @P0 FADD.FTZ R125, R125, R124 ;  /* 0x0000007c7d7d0221 */ /* 0x000fce0000010000 */
.L_x_7193:
[----:B------:R-:W-:Y:S05]  /*2150*/  BSYNC B0 ;  /* 0x0000000000007941 */ /* 0x000fea0003800000 */
.L_x_7191:
        /* <DEDUP_REMOVED lines=14> */
.L_x_7195:
[----:B------:R-:W-:-:S04]  /*2240*/  FFMA.FTZ R124, R134, R128, R131 ;  /* 0x00000080867c7223 */ /* 0x000fc80000010083 */
[----:B------:R-:W-:Y:S01]  /*2250*/  FADD.FTZ R125, R167, -R124 ;  /* 0x8000007ca77d7221 */ /* 0x000fe20000010000 */
[----:B------:R-:W-:-:S03]  /*2260*/  @P0 HADD2.F32 R124, -RZ, R100.H1_H1 ;  /* 0x30000064ff7c0230 */ /* 0x000fc60000004100 */
[----:B------:R-:W-:-:S04]  /*2270*/  FMUL.FTZ R125, R198, R125 ;  /* 0x0000007dc67d7220 */ /* 0x000fc80000410000 */
[----:B------:R-:W-:-:S07]  /*2280*/  @P0 FADD.FTZ R125, R125, R124 ;  /* 0x0000007c7d7d0221 */ /* 0x000fce0000010000 */
.L_x_7196:
[----:B------:R-:W-:Y:S05]  /*2290*/  BSYNC B0 ;  /* 0x0000000000007941 */ /* 0x000fea0003800000 */
.L_x_7194:
        /* <DEDUP_REMOVED lines=12> */
.L_x_7198:
[----:B------:R-:W-:Y:S01]  /*2360*/  FFMA.FTZ R125, R137, R128, R131 ;  /* 0x00000080897d7223 */ /* 0x000fe20000010083 */
[----:B------:R-:W-:-:S03]  /*2370*/  @P0 HADD2.F32 R124, -RZ, R101.H0_H0 ;  /* 0x20000065ff7c0230 */ /* 0x000fc60000004100 */
[----:B------:R-:W-:-:S04]  /*2380*/  FADD.FTZ R125, R166, -R125 ;  /* 0x8000007da67d7221 */ /* 0x000fc80000010000 */
[----:B------:R-:W-:-:S04]  /*2390*/  FMUL.FTZ R125, R198, R125 ;  /* 0x0000007dc67d7220 */ /* 0x000fc80000410000 */
[----:B------:R-:W-:-:S07]  /*23a0*/  @P0 FADD.FTZ R125, R125, R124 ;  /* 0x0000007c7d7d0221 */ /* 0x000fce0000010000 */
.L_x_7199:
[----:B------:R-:W-:Y:S05]  /*23b0*/  BSYNC B0 ;  /* 0x0000000000007941 */ /* 0x000fea0003800000 */
.L_x_7197:
        /* <DEDUP_REMOVED lines=12> */
.L_x_7201:
[----:B------:R-:W-:-:S04]  /*2480*/  FFMA.FTZ R124, R136, R128, R131 ;  /* 0x00000080887c7223 */ /* 0x000fc80000010083 */
[----:B------:R-:W-:Y:S01]  /*2490*/  FADD.FTZ R125, R169, -R124 ;  /* 0x8000007ca97d7221 */ /* 0x000fe20000010000 */
[----:B------:R-:W-:-:S03]  /*24a0*/  @P0 HADD2.F32 R124, -RZ, R101.H1_H1 ;  /* 0x30000065ff7c0230 */ /* 0x000fc60000004100 */
[----:B------:R-:W-:-:S04]  /*24b0*/  FMUL.FTZ R125, R198, R125 ;  /* 0x0000007dc67d7220 */ /* 0x000fc80000410000 */
[----:B------:R-:W-:-:S07]  /*24c0*/  @P0 FADD.FTZ R125, R125, R124 ;  /* 0x0000007c7d7d0221 */ /* 0x000fce0000010000 */
.L_x_7202:
[----:B------:R-:W-:Y:S05]  /*24d0*/  BSYNC B0 ;  /* 0x0000000000007941 */ /* 0x000fea0003800000 */
.L_x_7200:
        /* <DEDUP_REMOVED lines=12> */
.L_x_7204:
[----:B------:R-:W-:Y:S01]  /*25a0*/  FFMA.FTZ R125, R139, R128, R131 ;  /* 0x000000808b7d7223 */ /* 0x000fe20000010083 */
[----:B------:R-:W-:-:S03]  /*25b0*/  @P0 HADD2.F32 R124, -RZ, R102.H0_H0 ;  /* 0x20000066ff7c0230 */ /* 0x000fc60000004100 */
[----:B------:R-:W-:-:S04]  /*25c0*/  FADD.FTZ R125, R168, -R125 ;  /* 0x8000007da87d7221 */ /* 0x000fc80000010000 */
[----:B------:R-:W-:-:S04]  /*25d0*/  FMUL.FTZ R125, R198, R125 ;  /* 0x0000007dc67d7220 */ /* 0x000fc80000410000 */
[----:B------:R-:W-:-:S07]  /*25e0*/  @P0 FADD.FTZ R125, R125, R124 ;  /* 0x0000007c7d7d0221 */ /* 0x000fce0000010000 */
.L_x_7205:
[----:B------:R-:W-:Y:S05]  /*25f0*/  BSYNC B0 ;  /* 0x0000000000007941 */ /* 0x000fea0003800000 */
.L_x_7203:
        /* <DEDUP_REMOVED lines=12> */
.L_x_7207:
[----:B------:R-:W-:-:S04]  /*26c0*/  FFMA.FTZ R124, R138, R128, R131 ;  /* 0x000000808a7c7223 */ /* 0x000fc80000010083 */
[----:B------:R-:W-:Y:S01]  /*26d0*/  FADD.FTZ R125, R171, -R124 ;  /* 0x8000007cab7d7221 */ /* 0x000fe20000010000 */
[----:B------:R-:W-:-:S03]  /*26e0*/  @P0 HADD2.F32 R124, -RZ, R102.H1_H1 ;  /* 0x30000066ff7c0230 */ /* 0x000fc60000004100 */
[----:B------:R-:W-:-:S04]  /*26f0*/  FMUL.FTZ R125, R198, R125 ;  /* 0x0000007dc67d7220 */ /* 0x000fc80000410000 */
[----:B------:R-:W-:-:S07]  /*2700*/  @P0 FADD.FTZ R125, R125, R124 ;  /* 0x0000007c7d7d0221 */ /* 0x000fce0000010000 */
.L_x_7208:
[----:B------:R-:W-:Y:S05]  /*2710*/  BSYNC B0 ;  /* 0x0000000000007941 */ /* 0x000fea0003800000 */
.L_x_7206:
        /* <DEDUP_REMOVED lines=12> */
.L_x_7210:
[----:B------:R-:W-:Y:S01]  /*27e0*/  FFMA.FTZ R125, R141, R128, R131 ;  /* 0x000000808d7d7223 */ /* 0x000fe20000010083 */
[----:B------:R-:W-:-:S03]  /*27f0*/  @P0 HADD2.F32 R124, -RZ, R103.H0_H0 ;  /* 0x20000067ff7c0230 */ /* 0x000fc60000004100 */
[----:B------:R-:W-:-:S04]  /*2800*/  FADD.FTZ R125, R170, -R125 ;  /* 0x8000007daa7d7221 */ /* 0x000fc80000010000 */
[----:B------:R-:W-:-:S04]  /*2810*/  FMUL.FTZ R125, R198, R125 ;  /* 0x0000007dc67d7220 */ /* 0x000fc80000410000 */
[----:B------:R-:W-:-:S07]  /*2820*/  @P0 FADD.FTZ R125, R125, R124 ;  /* 0x0000007c7d7d0221 */ /* 0x000fce0000010000 */
.L_x_7211:
[----:B------:R-:W-:Y:S05]  /*2830*/  BSYNC B0 ;  /* 0x0000000000007941 */ /* 0x000fea0003800000 */
.L_x_7209:
        /* <DEDUP_REMOVED lines=12> */
.L_x_7213:
[----:B------:R-:W-:Y:S01]  /*2900*/  FFMA.FTZ R124, R140, R128, R131 ;  /* 0x000000808c7c7223 */ /* 0x000fe20000010083 */
[----:B------:R-:W-:-:S03]  /*2910*/  @P0 HADD2.F32 R127, -RZ, R103.H1_H1 ;  /* 0x30000067ff7f0230 */ /* 0x000fc60000004100 */
[----:B------:R-:W-:-:S04]  /*2920*/  FADD.FTZ R125, R173, -R124 ;  /* 0x8000007cad7d7221 */ /* 0x000fc80000010000 */
[----:B------:R-:W-:-:S04]  /*2930*/  FMUL.FTZ R130, R198, R125 ;  /* 0x0000007dc6827220 */ /* 0x000fc80000410000 */
[----:B------:R-:W-:-:S07]  /*2940*/  @P0 FADD.FTZ R130, R130, R127 ;  /* 0x0000007f82820221 */ /* 0x000fce0000010000 */
.L_x_7214:
[----:B------:R-:W-:Y:S05]  /*2950*/  BSYNC B0 ;  /* 0x0000000000007941 */ /* 0x000fea0003800000 */
.L_x_7212:
        /* <DEDUP_REMOVED lines=18> */
.L_x_7216:
[----:B0-----:R-:W-:Y:S01]  /*2a80*/  FFMA.FTZ R125, R143, R128, R131 ;  /* 0x000000808f7d7223 */ /* 0x001fe20000010083 */
[----:B------:R-:W-:-:S03]  /*2a90*/  @P0 HADD2.F32 R124, -RZ, R104.H0_H0 ;  /* 0x20000068ff7c0230 */ /* 0x000fc60000004100 */
[----:B------:R-:W-:-:S04]  /*2aa0*/  FADD.FTZ R125, R172, -R125 ;  /* 0x8000007dac7d7221 */ /* 0x000fc80000010000 */
[----:B------:R-:W-:-:S04]  /*2ab0*/  FMUL.FTZ R125, R198, R125 ;  /* 0x0000007dc67d7220 */ /* 0x000fc80000410000 */
[----:B------:R-:W-:-:S07]  /*2ac0*/  @P0 FADD.FTZ R125, R125, R124 ;  /* 0x0000007c7d7d0221 */ /* 0x000fce0000010000 */
.L_x_7217:
[----:B------:R-:W-:Y:S05]  /*2ad0*/  BSYNC B0 ;  /* 0x0000000000007941 */ /* 0x000fea0003800000 */
.L_x_7215:
        /* <DEDUP_REMOVED lines=12> */
.L_x_7219:
[----:B------:R-:W-:-:S04]  /*2ba0*/  FFMA.FTZ R124, R142, R128, R131 ;  /* 0x000000808e7c7223 */ /* 0x000fc80000010083 */
[----:B------:R-:W-:Y:S01]  /*2bb0*/  FADD.FTZ R125, R175, -R124 ;  /* 0x8000007caf7d7221 */ /* 0x000fe20000010000 */
[----:B------:R-:W-:-:S03]  /*2bc0*/  @P0 HADD2.F32 R124, -RZ, R104.H1_H1 ;  /* 0x30000068ff7c0230 */ /* 0x000fc60000004100 */
[----:B------:R-:W-:-:S04]  /*2bd0*/  FMUL.FTZ R125, R198, R125 ;  /* 0x0000007dc67d7220 */ /* 0x000fc80000410000 */
[----:B------:R-:W-:-:S07]  /*2be0*/  @P0 FADD.FTZ R125, R125, R124 ;  /* 0x0000007c7d7d0221 */ /* 0x000fce0000010000 */
.L_x_7220:
[----:B------:R-:W-:Y:S05]  /*2bf0*/  BSYNC B0 ;  /* 0x0000000000007941 */ /* 0x000fea0003800000 */
.L_x_7218:
        /* <DEDUP_REMOVED lines=12> */
.L_x_7222:
[----:B------:R-:W-:Y:S01]  /*2cc0*/  FFMA.FTZ R125, R145, R128, R131 ;  /* 0x00000080917d7223 */ /* 0x000fe20000010083 */
[----:B------:R-:W-:-:S03]  /*2cd0*/  @P0 HADD2.F32 R124, -RZ, R105.H0_H0 ;  /* 0x20000069ff7c0230 */ /* 0x000fc60000004100 */
[----:B------:R-:W-:-:S04]  /*2ce0*/  FADD.FTZ R125, R174, -R125 ;  /* 0x8000007dae7d7221 */ /* 0x000fc80000010000 */
[----:B------:R-:W-:-:S04]  /*2cf0*/  FMUL.FTZ R125, R198, R125 ;  /* 0x0000007dc67d7220 */ /* 0x000fc80000410000 */
[----:B------:R-:W-:-:S07]  /*2d00*/  @P0 FADD.FTZ R125, R125, R124 ;  /* 0x0000007c7d7d0221 */ /* 0x000fce0000010000 */
.L_x_7223:
[----:B------:R-:W-:Y:S05]  /*2d10*/  BSYNC B0 ;  /* 0x0000000000007941 */ /* 0x000fea0003800000 */
.L_x_7221:
        /* <DEDUP_REMOVED lines=12> */
.L_x_7225:
[----:B------:R-:W-:-:S04]  /*2de0*/  FFMA.FTZ R124, R144, R128, R131 ;  /* 0x00000080907c7223 */ /* 0x000fc80000010083 */
[----:B------:R-:W-:Y:S01]  /*2df0*/  FADD.FTZ R125, R177, -R124 ;  /* 0x8000007cb17d7221 */ /* 0x000fe20000010000 */
[----:B------:R-:W-:-:S03]  /*2e00*/  @P0 HADD2.F32 R124, -RZ, R105.H1_H1 ;  /* 0x30000069ff7c0230 */ /* 0x000fc60000004100 */
[----:B------:R-:W-:-:S04]  /*2e10*/  FMUL.FTZ R125, R198, R125 ;  /* 0x0000007dc67d7220 */ /* 0x000fc80000410000 */
[----:B------:R-:W-:-:S07]  /*2e20*/  @P0 FADD.FTZ R125, R125, R124 ;  /* 0x0000007c7d7d0221 */ /* 0x000fce0000010000 */
.L_x_7226:
[----:B------:R-:W-:Y:S05]  /*2e30*/  BSYNC B0 ;  /* 0x0000000000007941 */ /* 0x000fea0003800000 */
.L_x_7224:
        /* <DEDUP_REMOVED lines=12> */
.L_x_7228:
[----:B------:R-:W-:Y:S01]  /*2f00*/  FFMA.FTZ R125, R147, R128, R131 ;  /* 0x00000080937d7223 */ /* 0x000fe20000010083 */
[----:B------:R-:W-:-:S03]  /*2f10*/  @P0 HADD2.F32 R124, -RZ, R106.H0_H0 ;  /* 0x2000006aff7c0230 */ /* 0x000fc60000004100 */
[----:B------:R-:W-:-:S04]  /*2f20*/  FADD.FTZ R125, R176, -R125 ;  /* 0x8000007db07d7221 */ /* 0x000fc80000010000 */
[----:B------:R-:W-:-:S04]  /*2f30*/  FMUL.FTZ R125, R198, R125 ;  /* 0x0000007dc67d7220 */ /* 0x000fc80000410000 */
[----:B------:R-:W-:-:S07]  /*2f40*/  @P0 FADD.FTZ R125, R125, R124 ;  /* 0x0000007c7d7d0221 */ /* 0x000fce0000010000 */
.L_x_7229:
[----:B------:R-:W-:Y:S05]  /*2f50*/  BSYNC B0 ;  /* 0x0000000000007941 */ /* 0x000fea0003800000 */
.L_x_7227:
        /* <DEDUP_REMOVED lines=12> */
.L_x_7231:
[----:B------:R-:W-:-:S04]  /*3020*/  FFMA.FTZ R124, R146, R128, R131 ;  /* 0x00000080927c7223 */ /* 0x000fc80000010083 */
[----:B------:R-:W-:Y:S01]  /*3030*/  FADD.FTZ R125, R179, -R124 ;  /* 0x8000007cb37d7221 */ /* 0x000fe20000010000 */
[----:B------:R-:W-:-:S03]  /*3040*/  @P0 HADD2.F32 R124, -RZ, R106.H1_H1 ;  /* 0x3000006aff7c0230 */ /* 0x000fc60000004100 */
[----:B------:R-:W-:-:S04]  /*3050*/  FMUL.FTZ R125, R198, R125 ;  /* 0x0000007dc67d7220 */ /* 0x000fc80000410000 */
[----:B------:R-:W-:-:S07]  /*3060*/  @P0 FADD.FTZ R125, R125, R124 ;  /* 0x0000007c7d7d0221 */ /* 0x000fce0000010000 */
.L_x_7232:
[----:B------:R-:W-:Y:S05]  /*3070*/  BSYNC B0 ;  /* 0x0000000000007941 */ /* 0x000fea0003800000 */
.L_x_7230:
        /* <DEDUP_REMOVED lines=12> */
.L_x_7234:
[----:B------:R-:W-:Y:S01]  /*3140*/  FFMA.FTZ R125, R149, R128, R131 ;  /* 0x00000080957d7223 */ /* 0x000fe20000010083 */
[----:B------:R-:W-:-:S03]  /*3150*/  @P0 HADD2.F32 R124, -RZ, R107.H0_H0 ;  /* 0x2000006bff7c0230 */ /* 0x000fc60000004100 */
[----:B------:R-:W-:-:S04]  /*3160*/  FADD.FTZ R125, R178, -R125 ;  /* 0x8000007db27d7221 */ /* 0x000fc80000010000 */
[----:B------:R-:W-:-:S04]  /*3170*/  FMUL.FTZ R125, R198, R125 ;  /* 0x0000007dc67d7220 */ /* 0x000fc80000410000 */
[----:B------:R-:W-:-:S07]  /*3180*/  @P0 FADD.FTZ R125, R125, R124 ;  /* 0x0000007c7d7d0221 */ /* 0x000fce0000010000 */
.L_x_7235:
[----:B------:R-:W-:Y:S05]  /*3190*/  BSYNC B0 ;  /* 0x0000000000007941 */ /* 0x000fea0003800000 */
.L_x_7233:
        /* <DEDUP_REMOVED lines=12> */
.L_x_7237:
[----:B------:R-:W-:Y:S01]  /*3260*/  FFMA.FTZ R124, R148, R128, R131 ;  /* 0x00000080947c7223 */ /* 0x000fe20000010083 */
[----:B------:R-:W-:-:S03]  /*3270*/  @P0 HADD2.F32 R127, -RZ, R107.H1_H1 ;  /* 0x3000006bff7f0230 */ /* 0x000fc60000004100 */
[----:B------:R-:W-:-:S04]  /*3280*/  FADD.FTZ R125, R181, -R124 ;  /* 0x8000007cb57d7221 */ /* 0x000fc80000010000 */
[----:B------:R-:W-:-:S04]  /*3290*/  FMUL.FTZ R130, R198, R125 ;  /* 0x0000007dc6827220 */ /* 0x000fc80000410000 */
[----:B------:R-:W-:-:S07]  /*32a0*/  @P0 FADD.FTZ R130, R130, R127 ;  /* 0x0000007f82820221 */ /* 0x000fce0000010000 */
.L_x_7238:
[----:B------:R-:W-:Y:S05]  /*32b0*/  BSYNC B0 ;  /* 0x0000000000007941 */ /* 0x000fea0003800000 */
.L_x_7236:
        /* <DEDUP_REMOVED lines=19> */
.L_x_7240:
[----:B0-----:R-:W-:Y:S01]  /*33f0*/  FFMA.FTZ R125, R151, R128, R131 ;  /* 0x00000080977d7223 */ /* 0x001fe20000010083 */
[----:B------:R-:W-:-:S03]  /*3400*/  @P0 HADD2.F32 R124, -RZ, R108.H0_H0 ;  /* 0x2000006cff7c0230 */ /* 0x000fc60000004100 */
[----:B------:R-:W-:-:S04]  /*3410*/  FADD.FTZ R125, R180, -R125 ;  /* 0x8000007db47d7221 */ /* 0x000fc80000010000 */
[----:B------:R-:W-:-:S04]  /*3420*/  FMUL.FTZ R125, R198, R125 ;  /* 0x0000007dc67d7220 */ /* 0x000fc80000410000 */
[----:B------:R-:W-:-:S07]  /*3430*/  @P0 FADD.FTZ R125, R125, R124 ;  /* 0x0000007c7d7d0221 */ /* 0x000fce0000010000 */
.L_x_7241:
[----:B------:R-:W-:Y:S05]  /*3440*/  BSYNC B0 ;  /* 0x0000000000007941 */ /* 0x000fea0003800000 */
.L_x_7239:
        /* <DEDUP_REMOVED lines=12> */
.L_x_7243:
[----:B------:R-:W-:-:S04]  /*3510*/  FFMA.FTZ R124, R150, R128, R131 ;  /* 0x00000080967c7223 */ /* 0x000fc80000010083 */
[----:B------:R-:W-:Y:S01]  /*3520*/  FADD.FTZ R125, R183, -R124 ;  /* 0x8000007cb77d7221 */ /* 0x000fe20000010000 */
[----:B------:R-:W-:-:S03]  /*3530*/  @P0 HADD2.F32 R124, -RZ, R108.H1_H1 ;  /* 0x3000006cff7c0230 */ /* 0x000fc60000004100 */
[----:B------:R-:W-:-:S04]  /*3540*/  FMUL.FTZ R125, R198, R125 ;  /* 0x0000007dc67d7220 */ /* 0x000fc80000410000 */
[----:B------:R-:W-:-:S07]  /*3550*/  @P0 FADD.FTZ R125, R125, R124 ;  /* 0x0000007c7d7d0221 */ /* 0x000fce0000010000 */
.L_x_7244:
[----:B------:R-:W-:Y:S05]  /*3560*/  BSYNC B0 ;  /* 0x0000000000007941 */ /* 0x000fea0003800000 */
.L_x_7242:
        /* <DEDUP_REMOVED lines=12> */
.L_x_7246:
[----:B------:R-:W-:Y:S01]  /*3630*/  FFMA.FTZ R125, R153, R128, R131 ;  /* 0x00000080997d7223 */ /* 0x000fe20000010083 */
[----:B------:R-:W-:-:S03]  /*3640*/  @P0 HADD2.F32 R124, -RZ, R109.H0_H0 ;  /* 0x2000006dff7c0230 */ /* 0x000fc60000004100 */
[----:B------:R-:W-:-:S04]  /*3650*/  FADD.FTZ R125, R182, -R125 ;  /* 0x8000007db67d7221 */ /* 0x000fc80000010000 */
[----:B------:R-:W-:-:S04]  /*3660*/  FMUL.FTZ R125, R198, R125 ;  /* 0x0000007dc67d7220 */ /* 0x000fc80000410000 */
[----:B------:R-:W-:-:S07]  /*3670*/  @P0 FADD.FTZ R125, R125, R124 ;  /* 0x0000007c7d7d0221 */ /* 0x000fce0000010000 */
.L_x_7247:
[----:B------:R-:W-:Y:S05]  /*3680*/  BSYNC B0 ;  /* 0x0000000000007941 */ /* 0x000fea0003800000 */
.L_x_7245:
        /* <DEDUP_REMOVED lines=12> */
.L_x_7249:
[----:B------:R-:W-:-:S04]  /*3750*/  FFMA.FTZ R124, R152, R128, R131 ;  /* 0x00000080987c7223 */ /* 0x000fc80000010083 */
[----:B------:R-:W-:Y:S01]  /*3760*/  FADD.FTZ R125, R185, -R124 ;  /* 0x8000007cb97d7221 */ /* 0x000fe20000010000 */
[----:B------:R-:W-:-:S03]  /*3770*/  @P0 HADD2.F32 R124, -RZ, R109.H1_H1 ;  /* 0x3000006dff7c0230 */ /* 0x000fc60000004100 */
[----:B------:R-:W-:-:S04]  /*3780*/  FMUL.FTZ R125, R198, R125 ;  /* 0x0000007dc67d7220 */ /* 0x000fc80000410000 */
[----:B------:R-:W-:-:S07]  /*3790*/  @P0 FADD.FTZ R125, R125, R124 ;  /* 0x0000007c7d7d0221 */ /* 0x000fce0000010000 */
.L_x_7250:
[----:B------:R-:W-:Y:S05]  /*37a0*/  BSYNC B0 ;  /* 0x0000000000007941 */ /* 0x000fea0003800000 */
.L_x_7248:
        /* <DEDUP_REMOVED lines=12> */
.L_x_7252:
[----:B------:R-:W-:Y:S01]  /*3870*/  FFMA.FTZ R125, R155, R128, R131 ;  /* 0x000000809b7d7223 */ /* 0x000fe20000010083 */
[----:B------:R-:W-:-:S03]  /*3880*/  @P0 HADD2.F32 R124, -RZ, R110.H0_H0 ;  /* 0x2000006eff7c0230 */ /* 0x000fc60000004100 */
[----:B------:R-:W-:-:S04]  /*3890*/  FADD.FTZ R125, R184, -R125 ;  /* 0x8000007db87d7221 */ /* 0x000fc80000010000 */
[----:B------:R-:W-:-:S04]  /*38a0*/  FMUL.FTZ R125, R198, R125 ;  /* 0x0000007dc67d7220 */ /* 0x000fc80000410000 */
[----:B------:R-:W-:-:S07]  /*38b0*/  @P0 FADD.FTZ R125, R125, R124 ;  /* 0x0000007c7d7d0221 */ /* 0x000fce0000010000 */
.L_x_7253:
[----:B------:R-:W-:Y:S05]  /*38c0*/  BSYNC B0 ;  /* 0x0000000000007941 */ /* 0x000fea0003800000 */
.L_x_7251:
        /* <DEDUP_REMOVED lines=12> */
.L_x_7255:
[----:B------:R-:W-:-:S04]  /*3990*/  FFMA.FTZ R124, R154, R128, R131 ;  /* 0x000000809a7c7223 */ /* 0x000fc80000010083 */
[----:B------:R-:W-:Y:S01]  /*39a0*/  FADD.FTZ R125, R187, -R124 ;  /* 0x8000007cbb7d7221 */ /* 0x000fe20000010000 */
[----:B------:R-:W-:-:S03]  /*39b0*/  @P0 HADD2.F32 R124, -RZ, R110.H1_H1 ;  /* 0x3000006eff7c0230 */ /* 0x000fc60000004100 */
[----:B------:R-:W-:-:S04]  /*39c0*/  FMUL.FTZ R125, R198, R125 ;  /* 0x0000007dc67d7220 */ /* 0x000fc80000410000 */
[----:B------:R-:W-:-:S07]  /*39d0*/  @P0 FADD.FTZ R125, R125, R124 ;  /* 0x0000007c7d7d0221 */ /* 0x000fce0000010000 */
.L_x_7256:
[----:B------:R-:W-:Y:S05]  /*39e0*/  BSYNC B0 ;  /* 0x0000000000007941 */ /* 0x000fea0003800000 */
.L_x_7254:
        /* <DEDUP_REMOVED lines=12> */
.L_x_7258:
[----:B------:R-:W-:Y:S01]  /*3ab0*/  FFMA.FTZ R125, R157, R128, R131 ;  /* 0x000000809d7d7223 */ /* 0x000fe20000010083 */
[----:B------:R-:W-:-:S03]  /*3ac0*/  @P0 HADD2.F32 R124, -RZ, R111.H0_H0 ;  /* 0x2000006fff7c0230 */ /* 0x000fc60000004100 */
[----:B------:R-:W-:-:S04]  /*3ad0*/  FADD.FTZ R125, R186, -R125 ;  /* 0x8000007dba7d7221 */ /* 0x000fc80000010000 */
[----:B------:R-:W-:-:S04]  /*3ae0*/  FMUL.FTZ R125, R198, R125 ;  /* 0x0000007dc67d7220 */ /* 0x000fc80000410000 */
[----:B------:R-:W-:-:S07]  /*3af0*/  @P0 FADD.FTZ R125, R125, R124 ;  /* 0x0000007c7d7d0221 */ /* 0x000fce0000010000 */
.L_x_7259:
[----:B------:R-:W-:Y:S05]  /*3b00*/  BSYNC B0 ;  /* 0x0000000000007941 */ /* 0x000fea0003800000 */
.L_x_7257:
        /* <DEDUP_REMOVED lines=12> */
.L_x_7261:
[----:B------:R-:W-:Y:S01]  /*3bd0*/  FFMA.FTZ R124, R156, R128, R131 ;  /* 0x000000809c7c7223 */ /* 0x000fe20000010083 */
[----:B------:R-:W-:-:S03]  /*3be0*/  @P0 HADD2.F32 R127, -RZ, R111.H1_H1 ;  /* 0x3000006fff7f0230 */ /* 0x000fc60000004100 */
[----:B------:R-:W-:-:S04]  /*3bf0*/  FADD.FTZ R125, R189, -R124 ;  /* 0x8000007cbd7d7221 */ /* 0x000fc80000010000 */
[----:B------:R-:W-:-:S04]  /*3c00*/  FMUL.FTZ R130, R198, R125 ;  /* 0x0000007dc6827220 */ /* 0x000fc80000410000 */
[----:B------:R-:W-:-:S07]  /*3c10*/  @P0 FADD.FTZ R130, R130, R127 ;  /* 0x0000007f82820221 */ /* 0x000fce0000010000 */
.L_x_7262:
[----:B------:R-:W-:Y:S05]  /*3c20*/  BSYNC B0 ;  /* 0x0000000000007941 */ /* 0x000fea0003800000 */
.L_x_7260:
        /* <DEDUP_REMOVED lines=19> */
.L_x_7264:
[----:B0-----:R-:W-:Y:S01]  /*3d60*/  FFMA.FTZ R125, R159, R128, R131 ;  /* 0x000000809f7d7223 */ /* 0x001fe20000010083 */
[----:B------:R-:W-:-:S03]  /*3d70*/  @P0 HADD2.F32 R124, -RZ, R112.H0_H0 ;  /* 0x20000070ff7c0230 */ /* 0x000fc60000004100 */
[----:B------:R-:W-:-:S04]  /*3d80*/  FADD.FTZ R125, R188, -R125 ;  /* 0x8000007dbc7d7221 */ /* 0x000fc80000010000 */
[----:B------:R-:W-:-:S04]  /*3d90*/  FMUL.FTZ R125, R198, R125 ;  /* 0x0000007dc67d7220 */ /* 0x000fc80000410000 */
[----:B------:R-:W-:-:S07]  /*3da0*/  @P0 FADD.FTZ R125, R125, R124 ;  /* 0x0000007c7d7d0221 */ /* 0x000fce0000010000 */
.L_x_7265:
[----:B------:R-:W-:Y:S05]  /*3db0*/  BSYNC B0 ;  /* 0x0000000000007941 */ /* 0x000fea0003800000 */
.L_x_7263:
        /* <DEDUP_REMOVED lines=12> */
.L_x_7267:
[----:B------:R-:W-:-:S04]  /*3e80*/  FFMA.FTZ R124, R158, R128, R131 ;  /* 0x000000809e7c7223 */ /* 0x000fc80000010083 */
[----:B------:R-:W-:Y:S01]  /*3e90*/  FADD.FTZ R125, R191, -R124 ;  /* 0x8000007cbf7d7221 */ /* 0x000fe20000010000 */
[----:B------:R-:W-:-:S03]  /*3ea0*/  @P0 HADD2.F32 R124, -RZ, R112.H1_H1 ;  /* 0x30000070ff7c0230 */ /* 0x000fc60000004100 */
[----:B------:R-:W-:-:S04]  /*3eb0*/  FMUL.FTZ R125, R198, R125 ;  /* 0x0000007dc67d7220 */ /* 0x000fc80000410000 */
[----:B------:R-:W-:-:S07]  /*3ec0*/  @P0 FADD.FTZ R125, R125, R124 ;  /* 0x0000007c7d7d0221 */ /* 0x000fce0000010000 */
.L_x_7268:
[----:B------:R-:W-:Y:S05]  /*3ed0*/  BSYNC B0 ;  /* 0x0000000000007941 */ /* 0x000fea0003800000 */
.L_x_7266:
        /* <DEDUP_REMOVED lines=12> */
.L_x_7270:
[----:B------:R-:W-:Y:S01]  /*3fa0*/  FFMA.FTZ R125, R161, R128, R131 ;  /* 0x00000080a17d7223 */ /* 0x000fe20000010083 */
[----:B------:R-:W-:-:S03]  /*3fb0*/  @P0 HADD2.F32 R124, -RZ, R113.H0_H0 ;  /* 0x20000071ff7c0230 */ /* 0x000fc60000004100 */
[----:B------:R-:W-:-:S04]  /*3fc0*/  FADD.FTZ R125, R190, -R125 ;  /* 0x8000007dbe7d7221 */ /* 0x000fc80000010000 */
[----:B------:R-:W-:-:S04]  /*3fd0*/  FMUL.FTZ R125, R198, R125 ;  /* 0x0000007dc67d7220 */ /* 0x000fc80000410000 */
[----:B------:R-:W-:-:S07]  /*3fe0*/  @P0 FADD.FTZ R125, R125, R124 ;  /* 0x0000007c7d7d0221 */ /* 0x000fce0000010000 */
.L_x_7271:
[----:B------:R-:W-:Y:S05]  /*3ff0*/  BSYNC B0 ;  /* 0x0000000000007941 */ /* 0x000fea0003800000 */
.L_x_7269:
        /* <DEDUP_REMOVED lines=12> */
.L_x_7273:
[----:B------:R-:W-:-:S04]  /*40c0*/  FFMA.FTZ R124, R160, R128, R131 ;  /* 0x00000080a07c7223 */ /* 0x000fc80000010083 */
[----:B------:R-:W-:Y:S01]  /*40d0*/  FADD.FTZ R125, R193, -R124 ;  /* 0x8000007cc17d7221 */ /* 0x000fe20000010000 */
[----:B------:R-:W-:-:S03]  /*40e0*/  @P0 HADD2.F32 R124, -RZ, R113.H1_H1 ;  /* 0x30000071ff7c0230 */ /* 0x000fc60000004100 */
[----:B------:R-:W-:-:S04]  /*40f0*/  FMUL.FTZ R125, R198, R125 ;  /* 0x0000007dc67d7220 */ /* 0x000fc80000410000 */
[----:B------:R-:W-:-:S07]  /*4100*/  @P0 FADD.FTZ R125, R125, R124 ;  /* 0x0000007c7d7d0221 */ /* 0x000fce0000010000 */
.L_x_7274:
[----:B------:R-:W-:Y:S05]  /*4110*/  BSYNC B0 ;  /* 0x0000000000007941 */ /* 0x000fea0003800000 */
.L_x_7272:
        /* <DEDUP_REMOVED lines=12> */
.L_x_7276:
[----:B------:R-:W-:Y:S01]  /*41e0*/  FFMA.FTZ R125, R163, R128, R131 ;  /* 0x00000080a37d7223 */ /* 0x000fe20000010083 */
[----:B------:R-:W-:-:S03]  /*41f0*/  @P0 HADD2.F32 R124, -RZ, R114.H0_H0 ;  /* 0x20000072ff7c0230 */ /* 0x000fc60000004100 */
[----:B------:R-:W-:-:S04]  /*4200*/  FADD.FTZ R125, R192, -R125 ;  /* 0x8000007dc07d7221 */ /* 0x000fc80000010000 */
[----:B------:R-:W-:-:S04]  /*4210*/  FMUL.FTZ R125, R198, R125 ;  /* 0x0000007dc67d7220 */ /* 0x000fc80000410000 */
[----:B------:R-:W-:-:S07]  /*4220*/  @P0 FADD.FTZ R125, R125, R124 ;  /* 0x0000007c7d7d0221 */ /* 0x000fce0000010000 */
.L_x_7277:
[----:B------:R-:W-:Y:S05]  /*4230*/  BSYNC B0 ;  /* 0x0000000000007941 */ /* 0x000fea0003800000 */
.L_x_7275:
        /* <DEDUP_REMOVED lines=12> */
.L_x_7279:
[----:B------:R-:W-:-:S04]  /*4300*/  FFMA.FTZ R124, R162, R128, R131 ;  /* 0x00000080a27c7223 */ /* 0x000fc80000010083 */
[----:B------:R-:W-:Y:S01]  /*4310*/  FADD.FTZ R125, R195, -R124 ;  /* 0x8000007cc37d7221 */ /* 0x000fe20000010000 */
[----:B------:R-:W-:-:S03]  /*4320*/  @P0 HADD2.F32 R124, -RZ, R114.H1_H1 ;  /* 0x30000072ff7c0230 */ /* 0x000fc60000004100 */
[----:B------:R-:W-:-:S04]  /*4330*/  FMUL.FTZ R125, R198, R125 ;  /* 0x0000007dc67d7220 */ /* 0x000fc80000410000 */
[----:B------:R-:W-:-:S07]  /*4340*/  @P0 FADD.FTZ R125, R125, R124 ;  /* 0x0000007c7d7d0221 */ /* 0x000fce0000010000 */
.L_x_7280:
[----:B------:R-:W-:Y:S05]  /*4350*/  BSYNC B0 ;  /* 0x0000000000007941 */ /* 0x000fea0003800000 */
.L_x_7278:
        /* <DEDUP_REMOVED lines=12> */
.L_x_7282:
[----:B------:R-:W-:Y:S01]  /*4420*/  FFMA.FTZ R125, R165, R128, R131 ;  /* 0x00000080a57d7223 */ /* 0x000fe20000010083 */
[----:B------:R-:W-:-:S03]  /*4430*/  @P0 HADD2.F32 R124, -RZ, R115.H0_H0 ;  /* 0x20000073ff7c0230 */ /* 0x000fc60000004100 */
[----:B------:R-:W-:-:S04]  /*4440*/  FADD.FTZ R125, R194, -R125 ;  /* 0x8000007dc27d7221 */ /* 0x000fc80000010000 */
[----:B------:R-:W-:-:S04]  /*4450*/  FMUL.FTZ R125, R198, R125 ;  /* 0x0000007dc67d7220 */ /* 0x000fc80000410000 */
[----:B------:R-:W-:-:S07]  /*4460*/  @P0 FADD.FTZ R125, R125, R124 ;  /* 0x0000007c7d7d0221 */ /* 0x000fce0000010000 */
.L_x_7283:
[----:B------:R-:W-:Y:S05]  /*4470*/  BSYNC B0 ;  /* 0x0000000000007941 */ /* 0x000fea0003800000 */
.L_x_7281:
        /* <DEDUP_REMOVED lines=12> */
.L_x_7285:
[----:B------:R-:W-:Y:S01]  /*4540*/  FFMA.FTZ R128, R196, R128, R131 ;  /* 0x00000080c4807223 */ /* 0x000fe20000010083 */
[----:B------:R-:W-:-:S03]  /*4550*/  @P0 HADD2.F32 R127, -RZ, R115.H1_H1 ;  /* 0x30000073ff7f0230 */ /* 0x000fc60000004100 */
[----:B------:R-:W-:-:S04]  /*4560*/  FADD.FTZ R125, R197, -R128 ;  /* 0x80000080c57d7221 */ /* 0x000fc80000010000 */
[----:B------:R-:W-:-:S04]  /*4570*/  FMUL.FTZ R198, R198, R125 ;  /* 0x0000007dc6c67220 */ /* 0x000fc80000410000 */
[----:B------:R-:W-:-:S07]  /*4580*/  @P0 FADD.FTZ R198, R198, R127 ;  /* 0x0000007fc6c60221 */ /* 0x000fce0000010000 */
.L_x_7286:
[----:B------:R-:W-:Y:S05]  /*4590*/  BSYNC B0 ;  /* 0x0000000000007941 */ /* 0x000fea0003800000 */
.L_x_7284:
        /* <DEDUP_REMOVED lines=17> */
.L_x_7186:
        /* <DEDUP_REMOVED lines=27> */
.L_x_7190:
[----:B------:R-:W-:Y:S01]  /*4860*/  HFMA2.MMA R211, -RZ, RZ, 0, 9.5367431640625e-07 ;  /* 0x00000010ffd37435 */ /* 0x000fe200000001ff */
[----:B------:R-:W-:Y:S02]  /*4870*/  MOV R212, R133 ;  /* 0x0000008500d47202 */ /* 0x000fe40000000f00 */
[----:B------:R-:W-:Y:S02]  /*4880*/  MOV R214, 0x1f ;  /* 0x0000001f00d67802 */ /* 0x000fe40000000f00 */
[----:B------:R-:W-:-:S07]  /*4890*/  MOV R209, 0xffffffff ;  /* 0xffffffff00d17802 */ /* 0x000fce0000000f00 */
[----:B-----5:R-:W-:Y:S05]  /*48a0*/  WARPSYNC.COLLECTIVE R209, `(.L_x_7288) ;  /* 0x00000000d1087348 */ /* 0x020fea0003c00000 */
[----:B------:R0:W1:Y:S02]  /*48b0*/  SHFL.DOWN P1, R210, R212, R211, R214 ;  /* 0x080000d3d4d27389 */ /* 0x00006400000200d6 */
[----:B01---5:R-:W-:Y:S01]  /*48c0*/  ENDCOLLECTIVE ;  /* 0x000000000000791b */ /* 0x023fe20003800000 */
.L_x_7288:
[----:B------:R-:W-:Y:S02]  /*48d0*/  MOV R212, R208 ;  /* 0x000000d000d47202 */ /* 0x000fe40000000f00 */
[----:B------:R-:W-:-:S07]  /*48e0*/  MOV R126, R210 ;  /* 0x000000d2007e7202 */ /* 0x000fce0000000f00 */
[----:B------:R-:W-:Y:S05]  /*48f0*/  WARPSYNC.COLLECTIVE R209, `(.L_x_7289) ;  /* 0x00000000d1087348 */ /* 0x000fea0003c00000 */
[----:B------:R0:W1:Y:S02]  /*4900*/  SHFL.DOWN P1, R210, R212, R211, R214 ;  /* 0x080000d3d4d27389 */ /* 0x00006400000200d6 */
[----:B01----:R-:W-:Y:S01]  /*4910*/  ENDCOLLECTIVE ;  /* 0x000000000000791b */ /* 0x003fe20003800000 */
.L_x_7289:
[----:B------:R-:W-:Y:S01]  /*4920*/  FADD.FTZ R126, R126, R133 ;  /* 0x000000857e7e7221 */ /* 0x000fe20000010000 */
[----:B------:R-:W-:-:S04]  /*4930*/  HFMA2.MMA R211, -RZ, RZ, 0, 4.76837158203125e-07 ;  /* 0x00000008ffd37435 */ /* 0x000fc800000001ff */
[----:B------:R-:W-:Y:S02]  /*4940*/  MOV R212, R126 ;  /* 0x0000007e00d47202 */ /* 0x000fe40000000f00 */
[----:B------:R-:W-:-:S07]  /*4950*/  MOV R127, R210 ;  /* 0x000000d2007f7202 */ /* 0x000fce0000000f00 */
[----:B------:R-:W-:Y:S05]  /*4960*/  WARPSYNC.COLLECTIVE R209, `(.L_x_7290) ;  /* 0x00000000d1087348 */ /* 0x000fea0003c00000 */
[----:B------:R0:W1:Y:S02]  /*4970*/  SHFL.DOWN P1, R210, R212, R211, R214 ;  /* 0x080000d3d4d27389 */ /* 0x00006400000200d6 */
[----:B01----:R-:W-:Y:S01]  /*4980*/  ENDCOLLECTIVE ;  /* 0x000000000000791b */ /* 0x003fe20003800000 */
.L_x_7290:
[----:B------:R-:W-:-:S05]  /*4990*/  FADD.FTZ R127, R127, R208 ;  /* 0x000000d07f7f7221 */ /* 0x000fca0000010000 */
[----:B------:R-:W-:Y:S02]  /*49a0*/  MOV R212, R127 ;  /* 0x0000007f00d47202 */ /* 0x000fe40000000f00 */
[----:B------:R-:W-:-:S07]  /*49b0*/  MOV R129, R210 ;  /* 0x000000d200817202 */ /* 0x000fce0000000f00 */
[----:B------:R-:W-:Y:S05]  /*49c0*/  WARPSYNC.COLLECTIVE R209, `(.L_x_7291) ;  /* 0x00000000d1087348 */ /* 0x000fea0003c00000 */
[----:B------:R0:W1:Y:S02]  /*49d0*/  SHFL.DOWN P1, R210, R212, R211, R214 ;  /* 0x080000d3d4d27389 */ /* 0x00006400000200d6 */
[----:B01----:R-:W-:Y:S01]  /*49e0*/  ENDCOLLECTIVE ;  /* 0x000000000000791b */ /* 0x003fe20003800000 */
.L_x_7291:
[----:B------:R-:W-:Y:S01]  /*49f0*/  FADD.FTZ R129, R126, R129 ;  /* 0x000000817e817221 */ /* 0x000fe20000010000 */
[----:B------:R-:W-:-:S04]  /*4a00*/  HFMA2.MMA R211, -RZ, RZ, 0, 2.384185791015625e-07 ;  /* 0x00000004ffd37435 */ /* 0x000fc800000001ff */
[----:B------:R-:W-:Y:S02]  /*4a10*/  MOV R212, R129 ;  /* 0x0000008100d47202 */ /* 0x000fe40000000f00 */
[----:B------:R-:W-:-:S07]  /*4a20*/  MOV R128, R210 ;  /* 0x000000d200807202 */ /* 0x000fce0000000f00 */
[----:B------:R-:W-:Y:S05]  /*4a30*/  WARPSYNC.COLLECTIVE R209, `(.L_x_7292) ;  /* 0x00000000d1087348 */ /* 0x000fea0003c00000 */
[----:B------:R0:W1:Y:S02]  /*4a40*/  SHFL.DOWN P1, R210, R212, R211, R214 ;  /* 0x080000d3d4d27389 */ /* 0x00006400000200d6 */
[----:B01----:R-:W-:Y:S01]  /*4a50*/  ENDCOLLECTIVE ;  /* 0x000000000000791b */ /* 0x003fe20003800000 */
.L_x_7292:
[----:B------:R-:W-:-:S05]  /*4a60*/  FADD.FTZ R128, R127, R128 ;  /* 0x000000807f807221 */ /* 0x000fca0000010000 */
[----:B------:R-:W-:Y:S02]  /*4a70*/  MOV R212, R128 ;  /* 0x0000008000d47202 */ /* 0x000fe40000000f00 */
[----:B------:R-:W-:-:S07]  /*4a80*/  MOV R130, R210 ;  /* 0x000000d200827202 */ /* 0x000fce0000000f00 */
[----:B------:R-:W-:Y:S05]  /*4a90*/  WARPSYNC.COLLECTIVE R209, `(.L_x_7293) ;  /* 0x00000000d1087348 */ /* 0x000fea0003c00000 */
[----:B------:R0:W1:Y:S02]  /*4aa0*/  SHFL.DOWN P1, R210, R212, R211, R214 ;  /* 0x080000d3d4d27389 */ /* 0x00006400000200d6 */
[----:B01----:R-:W-:Y:S01]  /*4ab0*/  ENDCOLLECTIVE ;  /* 0x000000000000791b */ /* 0x003fe20003800000 */
.L_x_7293:
[----:B------:R-:W-:Y:S01]  /*4ac0*/  FADD.FTZ R130, R129, R130 ;  /* 0x0000008281827221 */ /* 0x000fe20000010000 */
[----:B------:R-:W-:-:S04]  /*4ad0*/  HFMA2.MMA R211, -RZ, RZ, 0, 1.1920928955078125e-07 ;  /* 0x00000002ffd37435 */ /* 0x000fc800000001ff */
[----:B------:R-:W-:Y:S02]  /*4ae0*/  MOV R212, R130 ;  /* 0x0000008200d47202 */ /* 0x000fe40000000f00 */
[----:B------:R-:W-:-:S07]  /*4af0*/  MOV R131, R210 ;  /* 0x000000d200837202 */ /* 0x000fce0000000f00 */
[----:B------:R-:W-:Y:S05]  /*4b00*/  WARPSYNC.COLLECTIVE R209, `(.L_x_7294) ;  /* 0x00000000d1087348 */ /* 0x000fea0003c00000 */
[----:B------:R0:W1:Y:S02]  /*4b10*/  SHFL.DOWN P1, R210, R212, R211, R214 ;  /* 0x080000d3d4d27389 */ /* 0x00006400000200d6 */
[----:B01----:R-:W-:Y:S01]  /*4b20*/  ENDCOLLECTIVE ;  /* 0x000000000000791b */ /* 0x003fe20003800000 */
.L_x_7294:
[----:B------:R-:W-:-:S05]  /*4b30*/  FADD.FTZ R131, R128, R131 ;  /* 0x0000008380837221 */ /* 0x000fca0000010000 */
[----:B------:R-:W-:Y:S02]  /*4b40*/  MOV R212, R131 ;  /* 0x0000008300d47202 */ /* 0x000fe40000000f00 */
[----:B------:R-:W-:-:S07]  /*4b50*/  MOV R133, R210 ;  /* 0x000000d200857202 */ /* 0x000fce0000000f00 */
[----:B------:R-:W-:Y:S05]  /*4b60*/  WARPSYNC.COLLECTIVE R209, `(.L_x_7295) ;  /* 0x00000000d1087348 */ /* 0x000fea0003c00000 */
[----:B------:R0:W1:Y:S02]  /*4b70*/  SHFL.DOWN P1, R210, R212, R211, R214 ;  /* 0x080000d3d4d27389 */ /* 0x00006400000200d6 */
[----:B01----:R-:W-:Y:S01]  /*4b80*/  ENDCOLLECTIVE ;  /* 0x000000000000791b */ /* 0x003fe20003800000 */
.L_x_7295:
[----:B------:R-:W-:Y:S01]  /*4b90*/  FADD.FTZ R133, R130, R133 ;  /* 0x0000008582857221 */ /* 0x000fe20000010000 */
[----:B------:R-:W-:-:S04]  /*4ba0*/  HFMA2.MMA R211, -RZ, RZ, 0, 5.9604644775390625e-08 ;  /* 0x00000001ffd37435 */ /* 0x000fc800000001ff */
[----:B------:R-:W-:Y:S02]  /*4bb0*/  MOV R212, R133 ;  /* 0x0000008500d47202 */ /* 0x000fe40000000f00 */
[----:B------:R-:W-:-:S07]  /*4bc0*/  MOV R132, R210 ;  /* 0x000000d200847202 */ /* 0x000fce0000000f00 */
[----:B------:R-:W-:Y:S05]  /*4bd0*/  WARPSYNC.COLLECTIVE R209, `(.L_x_7296) ;  /* 0x00000000d1087348 */ /* 0x000fea0003c00000 */
[----:B------:R0:W1:Y:S02]  /*4be0*/  SHFL.DOWN P1, R210, R212, R211, R214 ;  /* 0x080000d3d4d27389 */ /* 0x00006400000200d6 */
[----:B01----:R-:W-:Y:S01]  /*4bf0*/  ENDCOLLECTIVE ;  /* 0x000000000000791b */ /* 0x003fe20003800000 */
.L_x_7296:
[----:B------:R-:W-:-:S05]  /*4c00*/  FADD.FTZ R126, R131, R132 ;  /* 0x00000084837e7221 */ /* 0x000fca0000010000 */
[----:B------:R-:W-:Y:S02]  /*4c10*/  MOV R212, R126 ;  /* 0x0000007e00d47202 */ /* 0x000fe40000000f00 */
[----:B------:R-:W-:-:S07]  /*4c20*/  MOV R132, R210 ;  /* 0x000000d200847202 */ /* 0x000fce0000000f00 */
[----:B------:R-:W-:Y:S05]  /*4c30*/  WARPSYNC.COLLECTIVE R209, `(.L_x_7297) ;  /* 0x00000000d1087348 */ /* 0x000fea0003c00000 */
[----:B------:R0:W1:Y:S02]  /*4c40*/  SHFL.DOWN P1, R210, R212, R211, R214 ;  /* 0x080000d3d4d27389 */ /* 0x00006400000200d6 */
[----:B01----:R-:W-:Y:S01]  /*4c50*/  ENDCOLLECTIVE ;  /* 0x000000000000791b */ /* 0x003fe20003800000 */
.L_x_7297:
[----:B------:R-:W-:Y:S01]  /*4c60*/  MOV R127, R210 ;  /* 0x000000d2007f7202 */ /* 0x000fe20000000f00 */
[----:B------:R-:W-:Y:S06]  /*4c70*/  BRA `(.L_x_7298) ;  /* 0xffffffd000747947 */ /* 0x000fec000383ffff */
.L_x_7299:
        /* <DEDUP_REMOVED lines=16> */
.L_x_13963:


//--------------------- .text._ZN10layer_norm13ln_bwd_kernelINS_13Kernel_traitsIf6__halfS2_S2_fjLj4096ELj1ELj1ELj4ELj16ENS_18Kernel_traits_baseILj4096EfS2_S2_S2_fjLj128EEEEELb0ELb1ELb0ELb0EEEvNS_9BwdParamsE --------------------------
	.section	.text._ZN10layer_norm13ln_bwd_kernelINS_13Kernel_traitsIf6__halfS2_S2_fjLj4096ELj1ELj1ELj4ELj16ENS_18Kernel_traits_baseILj4096EfS2_S2_S2_fjLj128EEEEELb0ELb1ELb0ELb0EEEvNS_9BwdParamsE,"ax",@progbits
	.align	128
        .global         _ZN10layer_norm13ln_bwd_kernelINS_13Kernel_traitsIf6__halfS2_S2_fjLj4096ELj1ELj1ELj4ELj16ENS_18Kernel_traits_baseILj4096EfS2_S2_S2_fjLj128EEEEELb0ELb1ELb0ELb0EEEvNS_9BwdParamsE
        .type           _ZN10layer_norm13ln_bwd_kernelINS_13Kernel_traitsIf6__halfS2_S2_fjLj4096ELj1ELj1ELj4ELj16ENS_18Kernel_traits_baseILj4096EfS2_S2_S2_fjLj128EEEEELb0ELb1ELb0ELb0EEEvNS_9BwdParamsE,@function
        .size           _ZN10layer_norm13ln_bwd_kernelINS_13Kernel_traitsIf6__halfS2_S2_fjLj4096ELj1ELj1ELj4ELj16ENS_18Kernel_traits_baseILj4096EfS2_S2_S2_fjLj128EEEEELb0ELb1ELb0ELb0EEEvNS_9BwdParamsE,(.L_x_13964 - _ZN10layer_norm13ln_bwd_kernelINS_13Kernel_traitsIf6__halfS2_S2_fjLj4096ELj1ELj1ELj4ELj16ENS_18Kernel_traits_baseILj4096EfS2_S2_S2_fjLj128EEEEELb0ELb1ELb0ELb0EEEvNS_9BwdParamsE)
        .other          _ZN10layer_norm13ln_bwd_kernelINS_13Kernel_traitsIf6__halfS2_S2_fjLj4096ELj1ELj1ELj4ELj16ENS_18Kernel_traits_baseILj4096EfS2_S2_S2_fjLj128EEEEELb0ELb1ELb0ELb0EEEvNS_9BwdParamsE,@"STO_CUDA_ENTRY STV_DEFAULT"
_ZN10layer_norm13ln_bwd_kernelINS_13Kernel_traitsIf6__halfS2_S2_fjLj4096ELj1ELj1ELj4ELj16ENS_18Kernel_traits_baseILj4096EfS2_S2_S2_fjLj128EEEEELb0ELb1ELb0ELb0EEEvNS_9BwdParamsE:
.text._ZN10layer_norm13ln_bwd_kernelINS_13Kernel_traitsIf6__halfS2_S2_fjLj4096ELj1ELj1ELj4ELj16ENS_18Kernel_traits_baseILj4096EfS2_S2_S2_fjLj128EEEEELb0ELb1ELb0ELb0EEEvNS_9BwdParamsE:
[----:B------:R-:W0:Y:S02]  /*0000*/  LDC R1, c[0x0][0x28] ;  /* 0x00000a00ff017b82 */ /* 0x000e240000000800 */
[----:B0-----:R-:W-:Y:S01]  /*0010*/  IADD3 R1, R1, -0x30, RZ ;  /* 0xffffffd001017810 */ /* 0x001fe20007ffe0ff */
[----:B------:R-:W0:Y:S01]  /*0020*/  S2R R22, SR_TID.X ;  /* 0x0000000000167919 */ /* 0x000e220000002100 */
[----:B------:R-:W-:-:S04]  /*0030*/  ULDC UR4, c[0x0][0x218] ;  /* 0x0000860000047ab9 */ /* 0x000fc80000000800 */
[----:B------:R-:W1:Y:S01]  /*0040*/  S2UR UR6, SR_CTAID.X ;  /* 0x00000000000679c3 */ /* 0x000e620000002500 */
[----:B------:R-:W-:Y:S01]  /*0050*/  ULDC UR7, c[0x0][0x214] ;  /* 0x0000850000077ab9 */ /* 0x000fe20000000800 */
[----:B------:R-:W2:Y:S01]  /*0060*/  LDL.64 R28, [R1+0x10] ;  /* 0x00001000011c7983 */ /* 0x000ea20000100a00 */
[----:B------:R-:W-:Y:S01]  /*0070*/  ULDC UR20, c[0x0][0x218] ;  /* 0x0000860000147ab9 */ /* 0x000fe20000000800 */
[----:B------:R-:W-:Y:S01]  /*0080*/  ULDC.U8 UR8, c[0x0][0x2a0] ;  /* 0x0000a80000087ab9 */ /* 0x000fe20000000000 */
[----:B------:R-:W-:Y:S01]  /*0090*/  ULDC UR9, c[0x0][0x290] ;  /* 0x0000a40000097ab9 */ /* 0x000fe20000000800 */
[----:B------:R-:W2:Y:S01]  /*00a0*/  LDL.64 R30, [R1+0x18] ;  /* 0x00001800011e7983 */ /* 0x000ea20000100a00 */
[----:B------:R-:W-:Y:S01]  /*00b0*/  ULDC.64 UR10, c[0x0][0x2c8] ;  /* 0x0000b200000a7ab9 */ /* 0x000fe20000000a00 */
[----:B------:R-:W-:Y:S01]  /*00c0*/  ULDC.64 UR12, c[0x0][0x238] ;  /* 0x00008e00000c7ab9 */ /* 0x000fe20000000a00 */
[----:B------:R-:W-:Y:S01]  /*00d0*/  ULDC.64 UR14, c[0x0][0x308] ;  /* 0x0000c200000e7ab9 */ /* 0x000fe20000000a00 */
[----:B------:R-:W3:Y:S01]  /*00e0*/  LDL.64 R24, [R1] ;  /* 0x0000000001187983 */ /* 0x000ee20000100a00 */
[----:B------:R-:W-:Y:S01]  /*00f0*/  ULDC.64 UR16, c[0x0][0x2f8] ;  /* 0x0000be0000107ab9 */ /* 0x000fe20000000a00 */
[----:B------:R-:W-:-:S02]  /*0100*/  ULDC.64 UR18, c[0x0][0x210] ;  /* 0x0000840000127ab9 */ /* 0x000fc40000000a00 */
[----:B------:R-:W3:Y:S01]  /*0110*/  LDL.64 R26, [R1+0x8] ;  /* 0x00000800011a7983 */ /* 0x000ee20000100a00 */
[----:B------:R-:W-:Y:S01]  /*0120*/  MOV R2, UR4 ;  /* 0x0000000400027c02 */ /* 0x000fe20008000f00 */
[----:B------:R-:W-:-:S03]  /*0130*/  ULDC.64 UR4, c[0x0][0x208] ;  /* 0x0000820000047ab9 */ /* 0x000fc60000000a00 */
[----:B------:R-:W-:Y:S01]  /*0140*/  SHF.R.S32.HI R0, RZ, 0x1f, R2 ;  /* 0x0000001fff007819 */ /* 0x000fe20000011402 */
[----:B------:R4:W-:Y:S03]  /*0150*/  STL [R1+0x20], R2 ;  /* 0x0000200201007387 */ /* 0x0009e60000100800 */
[----:B------:R-:W-:Y:S02]  /*0160*/  LEA.HI R0, R0, R2, RZ, 0x3 ;  /* 0x0000000200007211 */ /* 0x000fe400078f18ff */
[----:B0-----:R-:W-:-:S04]  /*0170*/  LOP3.LUT R10, R22, 0x7f, RZ, 0xc0, !PT ;  /* 0x0000007f160a7812 */ /* 0x001fc800078ec0ff */
[----:B------:R-:W-:Y:S01]  /*0180*/  LOP3.LUT R3, R10, 0x7f, RZ, 0x3c, !PT ;  /* 0x0000007f0a037812 */ /* 0x000fe200078e3cff */
[----:B------:R0:W-:Y:S01]  /*0190*/  STL [R1+0x24], R10 ;  /* 0x0000240a01007387 */ /* 0x0001e20000100800 */
[----:B------:R-:W-:Y:S02]  /*01a0*/  MOV R23, R10 ;  /* 0x0000000a00177202 */ /* 0x000fe40000000f00 */
[----:B------:R-:W-:-:S04]  /*01b0*/  LEA.HI.SX32 R0, R0, R3, 0x1d ;  /* 0x0000000300007211 */ /* 0x000fc800078feaff */
[C---:B------:R-:W-:Y:S02]  /*01c0*/  LOP3.LUT P0, RZ, R0.reuse, 0xffffff80, RZ, 0xc0, !PT ;  /* 0xffffff8000ff7812 */ /* 0x040fe4000780c0ff */
[C---:B------:R-:W-:Y:S02]  /*01d0*/  ISETP.GE.U32.AND P1, PT, R0.reuse, 0x100, PT ;  /* 0x000001000000780c */ /* 0x040fe40003f26070 */
[C---:B------:R-:W-:Y:S02]  /*01e0*/  ISETP.GE.U32.AND P2, PT, R0.reuse, 0x180, PT ;  /* 0x000001800000780c */ /* 0x040fe40003f46070 */
[----:B------:R-:W-:-:S04]  /*01f0*/  ISETP.GE.U32.AND P3, PT, R0, 0x200, PT ;  /* 0x000002000000780c */ /* 0x000fc80003f66070 */
[----:B------:R-:W-:-:S03]  /*0200*/  P2R R0, PR, RZ, 0x8 ;  /* 0x00000008ff007803 */ /* 0x000fc60000000000 */
[----:B----4-:R-:W4:Y:S02]  /*0210*/  @P0 LDC.64 R2, c[0x0][0x260] ;  /* 0x00009800ff020b82 */ /* 0x010f240000000a00 */
[----:B------:R-:W-:Y:S06]  /*0220*/  STL [R1+0x28], R0 ;  /* 0x0000280001007387 */ /* 0x000fec0000100800 */
[----:B------:R-:W1:Y:S08]  /*0230*/  @P0 LDC.64 R4, c[0x0][0x278] ;  /* 0x00009e00ff040b82 */ /* 0x000e700000000a00 */
[----:B------:R-:W0:Y:S08]  /*0240*/  @P1 LDC.64 R6, c[0x0][0x260] ;  /* 0x00009800ff061b82 */ /* 0x000e300000000a00 */
[----:B------:R-:W0:Y:S01]  /*0250*/  @P1 LDC.64 R8, c[0x0][0x278] ;  /* 0x00009e00ff081b82 */ /* 0x000e220000000a00 */
[----:B----4-:R-:W-:-:S07]  /*0260*/  @P0 IMAD.WIDE.U32 R2, R23, 0x20, R2 ;  /* 0x0000002017020825 */ /* 0x010fce00078e0002 */
[----:B------:R-:W4:Y:S01]  /*0270*/  @P2 LDC.64 R14, c[0x0][0x260] ;  /* 0x00009800ff0e2b82 */ /* 0x000f220000000a00 */
[C---:B-1----:R-:W-:Y:S01]  /*0280*/  @P0 IMAD.WIDE.U32 R4, R23.reuse, 0x20, R4 ;  /* 0x0000002017040825 */ /* 0x042fe200078e0004 */
[----:B------:R-:W-:-:S04]  /*0290*/  @P0 LOP3.LUT R23, R23, 0x80, RZ, 0xfc, !PT ;  /* 0x0000008017170812 */ /* 0x000fc800078efcff */
[----:B------:R-:W5:Y:S02]  /*02a0*/  @P0 LDG.E.128 R176, desc[UR4][R4.64] ;  /* 0x0000000404b00981 */ /* 0x000f64000c1e1d00 */
[----:B------:R-:W1:Y:S01]  /*02b0*/  @P2 LDC.64 R16, c[0x0][0x278] ;  /* 0x00009e00ff102b82 */ /* 0x000e620000000a00 */
[C---:B0-----:R-:W-:Y:S01]  /*02c0*/  @P1 IMAD.WIDE.U32 R10, R23.reuse, 0x20, R6 ;  /* 0x00000020170a1825 */ /* 0x041fe200078e0006 */
[----:B------:R-:W5:Y:S04]  /*02d0*/  @P0 LDG.E.128 R172, desc[UR4][R4.64+0x10] ;  /* 0x0000100404ac0981 */ /* 0x000f68000c1e1d00 */
[----:B------:R-:W5:Y:S01]  /*02e0*/  @P1 LDG.E.128 R168, desc[UR4][R10.64] ;  /* 0x000000040aa81981 */ /* 0x000f62000c1e1d00 */
[C---:B------:R-:W-:Y:S01]  /*02f0*/  @P1 IMAD.WIDE.U32 R12, R23.reuse, 0x20, R8 ;  /* 0x00000020170c1825 */ /* 0x040fe200078e0008 */
[----:B------:R-:W-:-:S02]  /*0300*/  @P1 IADD3 R23, R23, 0x80, RZ ;  /* 0x0000008017171810 */ /* 0x000fc40007ffe0ff */
[----:B------:R-:W5:Y:S01]  /*0310*/  @P1 LDG.E.128 R164, desc[UR4][R10.64+0x10] ;  /* 0x000010040aa41981 */ /* 0x000f62000c1e1d00 */
[----:B------:R-:W0:Y:S03]  /*0320*/  @P3 LDC.64 R18, c[0x0][0x260] ;  /* 0x00009800ff123b82 */ /* 0x000e260000000a00 */
[----:B------:R-:W5:Y:S01]  /*0330*/  @P1 LDG.E.128 R160, desc[UR4][R12.64] ;  /* 0x000000040ca01981 */ /* 0x000f62000c1e1d00 */
[----:B----4-:R-:W-:-:S03]  /*0340*/  @P2 IMAD.WIDE.U32 R14, R23, 0x20, R14 ;  /* 0x00000020170e2825 */ /* 0x010fc600078e000e */
[----:B------:R-:W5:Y:S01]  /*0350*/  @P1 LDG.E.128 R156, desc[UR4][R12.64+0x10] ;  /* 0x000010040c9c1981 */ /* 0x000f62000c1e1d00 */
[----:B------:R-:W4:Y:S03]  /*0360*/  @P3 LDC.64 R20, c[0x0][0x278] ;  /* 0x00009e00ff143b82 */ /* 0x000f260000000a00 */
[----:B------:R-:W5:Y:S01]  /*0370*/  @P2 LDG.E.128 R152, desc[UR4][R14.64] ;  /* 0x000000040e982981 */ /* 0x000f62000c1e1d00 */
[C---:B-1----:R-:W-:Y:S01]  /*0380*/  @P2 IMAD.WIDE.U32 R16, R23.reuse, 0x20, R16 ;  /* 0x0000002017102825 */ /* 0x042fe200078e0010 */
[----:B------:R-:W-:Y:S02]  /*0390*/  @P2 IADD3 R23, R23, 0x80, RZ ;  /* 0x0000008017172810 */ /* 0x000fe40007ffe0ff */
[----:B------:R-:W5:Y:S04]  /*03a0*/  @P2 LDG.E.128 R148, desc[UR4][R14.64+0x10] ;  /* 0x000010040e942981 */ /* 0x000f68000c1e1d00 */
[----:B------:R-:W5:Y:S04]  /*03b0*/  @P2 LDG.E.128 R144, desc[UR4][R16.64] ;  /* 0x0000000410902981 */ /* 0x000f68000c1e1d00 */
[----:B------:R-:W5:Y:S04]  /*03c0*/  @P2 LDG.E.128 R140, desc[UR4][R16.64+0x10] ;  /* 0x00001004108c2981 */ /* 0x000f68000c1e1d00 */
[----:B--2---:R-:W2:Y:S01]  /*03d0*/  @P0 LDG.E.128 R28, desc[UR4][R2.64] ;  /* 0x00000004021c0981 */ /* 0x004ea2000c1e1d00 */
[----:B0-----:R-:W-:-:S04]  /*03e0*/  @P3 IMAD.WIDE.U32 R6, R23, 0x20, R18 ;  /* 0x0000002017063825 */ /* 0x001fc800078e0012 */
[----:B----4-:R-:W-:Y:S01]  /*03f0*/  @P3 IMAD.WIDE.U32 R8, R23, 0x20, R20 ;  /* 0x0000002017083825 */ /* 0x010fe200078e0014 */
[----:B------:R-:W5:Y:S04]  /*0400*/  @P3 LDG.E.128 R136, desc[UR4][R6.64] ;  /* 0x0000000406883981 */ /* 0x000f68000c1e1d00 */
[----:B---3--:R0:W3:Y:S04]  /*0410*/  @P0 LDG.E.128 R24, desc[UR4][R2.64+0x10] ;  /* 0x0000100402180981 */ /* 0x0080e8000c1e1d00 */
[----:B------:R1:W5:Y:S04]  /*0420*/  @P3 LDG.E.128 R132, desc[UR4][R6.64+0x10] ;  /* 0x0000100406843981 */ /* 0x000368000c1e1d00 */
[----:B------:R1:W5:Y:S01]  /*0430*/  @P3 LDG.E.128 R128, desc[UR4][R8.64] ;  /* 0x0000000408803981 */ /* 0x000362000c1e1d00 */
[----:B0-----:R-:W-:-:S03]  /*0440*/  LEA.HI R2, R22, UR6, RZ, 0x19 ;  /* 0x0000000616027c11 */ /* 0x001fc6000f8fc8ff */
        /* <DEDUP_REMOVED lines=48> */
[----:B--2---:R0:W-:Y:S04]  /*0750*/  @P0 STL.64 [R1+0x10], R28 ;  /* 0x0000101c01000387 */ /* 0x0041e80000100a00 */
[----:B------:R2:W-:Y:S04]  /*0760*/  @P0 STL.64 [R1+0x18], R30 ;  /* 0x0000181e01000387 */ /* 0x0005e80000100a00 */
[----:B---3--:R1:W-:Y:S04]  /*0770*/  @P0 STL.64 [R1], R24 ;  /* 0x0000001801000387 */ /* 0x0083e80000100a00 */
[----:B------:R1:W-:Y:S01]  /*0780*/  @P0 STL.64 [R1+0x8], R26 ;  /* 0x0000081a01000387 */ /* 0x0003e20000100a00 */
[----:B0-----:R-:W-:-:S02]  /*0790*/  CS2R R28, SRZ ;  /* 0x00000000001c7805 */ /* 0x001fc4000001ff00 */
[----:B--2---:R-:W-:Y:S01]  /*07a0*/  CS2R R30, SRZ ;  /* 0x00000000001e7805 */ /* 0x004fe2000001ff00 */
[----:B------:R-:W-:Y:S06]  /*07b0*/  @P3 BRA `(.L_x_7300) ;  /* 0x0000003400c83947 */ /* 0x000fec0003800000 */
[----:B------:R-:W-:Y:S01]  /*07c0*/  ULDC.64 UR6, c[0x0][0x270] ;  /* 0x00009c0000067ab9 */ /* 0x000fe20000000a00 */
[----:B------:R-:W-:Y:S01]  /*07d0*/  HFMA2.MMA R251, -RZ, RZ, 0, 5.9604644775390625e-08 ;  /* 0x00000001fffb7435 */ /* 0x000fe200000001ff */
[----:B------:R-:W-:Y:S02]  /*07e0*/  ISETP.NE.U32.AND P3, PT, RZ, UR6, PT ;  /* 0x00000006ff007c0c */ /* 0x000fe4000bf65070 */
[----:B------:R-:W-:Y:S02]  /*07f0*/  MOV R121, RZ ;  /* 0x000000ff00797202 */ /* 0x000fe40000000f00 */
[----:B------:R-:W-:-:S13]  /*0800*/  ISETP.NE.AND.EX P3, PT, RZ, UR7, PT, P3 ;  /* 0x00000007ff007c0c */ /* 0x000fda000bf65330 */
.L_x_7318:
[----:B0-----:R-:W0:Y:S01]  /*0810*/  @P3 LDC.64 R192, c[0x0][0x270] ;  /* 0x00009c00ffc03b82 */ /* 0x001e220000000a00 */
[----:B------:R-:W-:-:S07]  /*0820*/  SHF.R.S32.HI R3, RZ, 0x1f, R2 ;  /* 0x0000001fff037819 */ /* 0x000fce0000011402 */
[----:B------:R-:W2:Y:S01]  /*0830*/  LDC.64 R194, c[0x0][0x250] ;  /* 0x00009400ffc27b82 */ /* 0x000ea20000000a00 */
[----:B0-----:R-:W-:-:S04]  /*0840*/  @P3 LEA R192, P4, R2, R192, 0x1 ;  /* 0x000000c002c03211 */ /* 0x001fc800078808ff */
[----:B------:R-:W-:-:S05]  /*0850*/  @P3 LEA.HI.X R193, R2, R193, R3, 0x1, P4 ;  /* 0x000000c102c13211 */ /* 0x000fca00020f0c03 */
[----:B------:R2:W3:Y:S02]  /*0860*/  @P3 LDG.E.U16 R3, desc[UR4][R192.64] ;  /* 0x00000004c0033981 */ /* 0x0004e4000c1e1500 */
[----:B--2---:R-:W-:-:S05]  /*0870*/  IMAD.WIDE R192, R2, 0x4, R194 ;  /* 0x0000000402c07825 */ /* 0x004fca00078e02c2 */
[----:B------:R0:W2:Y:S01]  /*0880*/  LDG.E R194, desc[UR4][R192.64] ;  /* 0x00000004c0c27981 */ /* 0x0000a2000c1e1900 */
        /* <DEDUP_REMOVED lines=9> */
[----:B------:R-:W-:Y:S01]  /*0920*/  MOV R219, RZ ;  /* 0x000000ff00db7202 */ /* 0x000fe20000000f00 */
[----:B---3--:R-:W-:Y:S02]  /*0930*/  @P3 HADD2.F32 R11, -RZ, R3.H0_H0 ;  /* 0x20000003ff0b3230 */ /* 0x008fe40000004100 */
[----:B------:R-:W-:Y:S02]  /*0940*/  IMAD R3, R2, R196, RZ ;  /* 0x000000c402037224 */ /* 0x000fe400078e02ff */
[----:B----4-:R-:W3:Y:S03]  /*0950*/  S2R R196, SR_TID.X ;  /* 0x0000000000c47919 */ /* 0x010ee60000002100 */
[----:B0-----:R-:W-:-:S04]  /*0960*/  SHF.R.S32.HI R192, RZ, 0x1f, R3 ;  /* 0x0000001fffc07819 */ /* 0x001fc80000011403 */
[----:B------:R-:W-:Y:S02]  /*0970*/  LEA.HI R3, R192, R3, RZ, 0x3 ;  /* 0x00000003c0037211 */ /* 0x000fe400078f18ff */
[----:B--2---:R-:W-:Y:S02]  /*0980*/  FSEL R218, R194, RZ, !P5 ;  /* 0x000000ffc2da7208 */ /* 0x004fe40006800000 */
[----:B---3--:R-:W-:-:S04]  /*0990*/  LOP3.LUT R193, R196, 0x7f, RZ, 0xc0, !PT ;  /* 0x0000007fc4c17812 */ /* 0x008fc800078ec0ff */
[----:B------:R-:W-:Y:S01]  /*09a0*/  LEA.HI.SX32 R3, R3, R193, 0x1d ;  /* 0x000000c103037211 */ /* 0x000fe200078feaff */
[----:B------:R0:W-:Y:S03]  /*09b0*/  STL [R1+0x24], R193 ;  /* 0x000024c101007387 */ /* 0x0001e60000100800 */
[----:B------:R-:W-:Y:S01]  /*09c0*/  MOV R196, R3 ;  /* 0x0000000300c47202 */ /* 0x000fe20000000f00 */
[----:B------:R-:W-:Y:S06]  /*09d0*/  @!P0 BRA `(.L_x_7302) ;  /* 0x0000000400708947 */ /* 0x000fec0003800000 */
[----:B------:R-:W2:Y:S01]  /*09e0*/  LDC.64 R196, c[0x0][0x2b8] ;  /* 0x0000ae00ffc47b82 */ /* 0x000ea20000000a00 */
[C---:B------:R-:W-:Y:S01]  /*09f0*/  LEA R192, P4, R3.reuse, UR12, 0x4 ;  /* 0x0000000c03c07c11 */ /* 0x040fe2000f8820ff */
[----:B------:R-:W3:Y:S03]  /*0a00*/  LDL R250, [R1+0x14] ;  /* 0x0000140001fa7983 */ /* 0x000ee60000100800 */
[C---:B0-----:R-:W-:Y:S01]  /*0a10*/  LEA.HI.X R193, R3.reuse, UR13, RZ, 0x4, P4 ;  /* 0x0000000d03c17c11 */ /* 0x041fe2000a0f24ff */
[----:B------:R-:W4:Y:S04]  /*0a20*/  LDL R226, [R1+0x10] ;  /* 0x0000100001e27983 */ /* 0x000f280000100800 */
[----:B------:R-:W4:Y:S04]  /*0a30*/  LDL R248, [R1+0x1c] ;  /* 0x00001c0001f87983 */ /* 0x000f280000100800 */
[----:B------:R-:W3:Y:S04]  /*0a40*/  LDG.E.128 R192, desc[UR4][R192.64] ;  /* 0x00000004c0c07981 */ /* 0x000ee8000c1e1d00 */
[----:B------:R-:W4:Y:S04]  /*0a50*/  LDL R247, [R1] ;  /* 0x0000000001f77983 */ /* 0x000f280000100800 */
[----:B------:R-:W4:Y:S01]  /*0a60*/  LDL R246, [R1+0x4] ;  /* 0x0000040001f67983 */ /* 0x000f220000100800 */
[----:B--2---:R-:W-:-:S03]  /*0a70*/  IMAD.WIDE.U32 R196, R3, 0x10, R196 ;  /* 0x0000001003c47825 */ /* 0x004fc600078e00c4 */
[----:B------:R-:W2:Y:S04]  /*0a80*/  LDL R249, [R1+0x18] ;  /* 0x0000180001f97983 */ /* 0x000ea80000100800 */
[----:B------:R-:W4:Y:S04]  /*0a90*/  LDG.E.128 R196, desc[UR4][R196.64] ;  /* 0x00000004c4c47981 */ /* 0x000f28000c1e1d00 */
[----:B------:R-:W2:Y:S04]  /*0aa0*/  LDL R245, [R1+0x8] ;  /* 0x0000080001f57983 */ /* 0x000ea80000100800 */
[----:B------:R-:W2:Y:S01]  /*0ab0*/  LDL R244, [R1+0xc] ;  /* 0x00000c0001f47983 */ /* 0x000ea20000100800 */
[----:B------:R-:W-:-:S04]  /*0ac0*/  ISETP.NE.U32.AND P4, PT, RZ, UR10, PT ;  /* 0x0000000aff007c0c */ /* 0x000fc8000bf85070 */
[----:B------:R-:W-:-:S13]  /*0ad0*/  ISETP.NE.AND.EX P4, PT, RZ, UR11, PT, P4 ;  /* 0x0000000bff007c0c */ /* 0x000fda000bf85340 */
[----:B------:R-:W-:-:S04]  /*0ae0*/  @P4 LEA R200, P5, R3, UR10, 0x4 ;  /* 0x0000000a03c84c11 */ /* 0x000fc8000f8a20ff */
[----:B------:R-:W-:-:S05]  /*0af0*/  @P4 LEA.HI.X R201, R3, UR11, RZ, 0x4, P5 ;  /* 0x0000000b03c94c11 */ /* 0x000fca000a8f24ff */
[----:B-1----:R0:W5:Y:S01]  /*0b00*/  @P4 LDG.E.128 R24, desc[UR4][R200.64] ;  /* 0x00000004c8184981 */ /* 0x002162000c1e1d00 */
[--C-:B---3--:R-:W-:Y:S02]  /*0b10*/  HADD2.F32 R0, -RZ, R192.reuse.H1_H1 ;  /* 0x300000c0ff007230 */ /* 0x108fe40000004100 */
[----:B------:R-:W-:Y:S02]  /*0b20*/  HADD2.F32 R206, -RZ, R192.H0_H0 ;  /* 0x200000c0ffce7230 */ /* 0x000fe40000004100 */
[--C-:B------:R-:W-:Y:S02]  /*0b30*/  HADD2.F32 R203, -RZ, R193.reuse.H1_H1 ;  /* 0x300000c1ffcb7230 */ /* 0x100fe40000004100 */
[C---:B------:R-:W-:Y:S01]  /*0b40*/  FADD.FTZ R207, -R218.reuse, R0 ;  /* 0x00000000dacf7221 */ /* 0x040fe20000010100 */
[----:B0-----:R-:W-:Y:S02]  /*0b50*/  HADD2.F32 R201, -RZ, R194.H0_H0 ;  /* 0x200000c2ffc97230 */ /* 0x001fe40000004100 */
[----:B------:R-:W-:Y:S01]  /*0b60*/  FADD.FTZ R206, -R218, R206 ;  /* 0x000000cedace7221 */ /* 0x000fe20000010100 */
[----:B------:R-:W-:-:S02]  /*0b70*/  HADD2.F32 R200, -RZ, R193.H0_H0 ;  /* 0x200000c1ffc87230 */ /* 0x000fc40000004100 */
[----:B-----5:R-:W-:Y:S01]  /*0b80*/  FMUL.FTZ R207, R12, R207 ;  /* 0x000000cf0ccf7220 */ /* 0x020fe20000410000 */
[----:B------:R-:W-:Y:S02]  /*0b90*/  HADD2.F32 R202, -RZ, R194.H1_H1 ;  /* 0x300000c2ffca7230 */ /* 0x000fe40000004100 */
[C---:B------:R-:W-:Y:S01]  /*0ba0*/  FADD.FTZ R203, -R218.reuse, R203 ;  /* 0x000000cbdacb7221 */ /* 0x040fe20000010100 */
[----:B------:R-:W-:Y:S01]  /*0bb0*/  FADD.FTZ R201, -R218, R201 ;  /* 0x000000c9dac97221 */ /* 0x000fe20000010100 */
[--C-:B----4-:R-:W-:Y:S02]  /*0bc0*/  HADD2.F32 R205, -RZ, R196.reuse.H1_H1 ;  /* 0x300000c4ffcd7230 */ /* 0x110fe40000004100 */
[----:B------:R-:W-:Y:S02]  /*0bd0*/  HADD2.F32 R219, -RZ, R196.H0_H0 ;  /* 0x200000c4ffdb7230 */ /* 0x000fe40000004100 */
[----:B------:R-:W-:Y:S01]  /*0be0*/  FMUL.FTZ R0, R12, R206 ;  /* 0x000000ce0c007220 */ /* 0x000fe20000410000 */
[----:B------:R-:W-:-:S02]  /*0bf0*/  HADD2.F32 R204, -RZ, R197.H0_H0 ;  /* 0x200000c5ffcc7230 */ /* 0x000fc40000004100 */
[----:B------:R-:W-:Y:S01]  /*0c00*/  FADD.FTZ R89, R89, R205 ;  /* 0x000000cd59597221 */ /* 0x000fe20000010000 */
[----:B------:R-:W-:Y:S02]  /*0c10*/  HADD2.F32 R197, -RZ, R197.H1_H1 ;  /* 0x300000c5ffc57230 */ /* 0x000fe40000004100 */
[-C--:B------:R-:W-:Y:S01]  /*0c20*/  FFMA.FTZ R121, R207, R205.reuse, R121 ;  /* 0x000000cdcf797223 */ /* 0x080fe20000010079 */
[--C-:B------:R-:W-:Y:S02]  /*0c30*/  HADD2.F32 R196, -RZ, R198.reuse.H0_H0 ;  /* 0x200000c6ffc47230 */ /* 0x100fe40000004100 */
[----:B------:R-:W-:Y:S01]  /*0c40*/  FMUL.FTZ R250, R250, R205 ;  /* 0x000000cdfafa7220 */ /* 0x000fe20000410000 */
[----:B------:R-:W-:Y:S01]  /*0c50*/  FADD.FTZ R206, -R218, R200 ;  /* 0x000000c8dace7221 */ /* 0x000fe20000010100 */
[----:B------:R-:W-:Y:S01]  /*0c60*/  FMUL.FTZ R205, R12, R203 ;  /* 0x000000cb0ccd7220 */ /* 0x000fe20000410000 */
[----:B------:R-:W-:Y:S01]  /*0c70*/  FADD.FTZ R202, -R218, R202 ;  /* 0x000000cadaca7221 */ /* 0x000fe20000010100 */
[----:B------:R-:W-:Y:S01]  /*0c80*/  FMUL.FTZ R201, R12, R201 ;  /* 0x000000c90cc97220 */ /* 0x000fe20000410000 */
[----:B------:R-:W-:Y:S01]  /*0c90*/  FMUL.FTZ R200, R226, R219 ;  /* 0x000000dbe2c87220 */ /* 0x000fe20000410000 */
[----:B------:R-:W-:-:S02]  /*0ca0*/  HADD2.F32 R198, -RZ, R198.H1_H1 ;  /* 0x300000c6ffc67230 */ /* 0x000fc40000004100 */
[----:B------:R-:W-:Y:S01]  /*0cb0*/  FADD.FTZ R91, R91, R197 ;  /* 0x000000c55b5b7221 */ /* 0x000fe20000010000 */
[-C--:B------:R-:W-:Y:S01]  /*0cc0*/  FFMA.FTZ R123, R205, R197.reuse, R123 ;  /* 0x000000c5cd7b7223 */ /* 0x080fe2000001007b */
[----:B------:R-:W-:Y:S01]  /*0cd0*/  FMUL.FTZ R248, R248, R197 ;  /* 0x000000c5f8f87220 */ /* 0x000fe20000410000 */
[----:B------:R-:W-:Y:S01]  /*0ce0*/  FADD.FTZ R84, R84, R196 ;  /* 0x000000c454547221 */ /* 0x000fe20000010000 */
[----:B------:R-:W-:Y:S01]  /*0cf0*/  FMUL.FTZ R202, R12, R202 ;  /* 0x000000ca0cca7220 */ /* 0x000fe20000410000 */
[-C--:B------:R-:W-:Y:S01]  /*0d00*/  FFMA.FTZ R116, R201, R196.reuse, R116 ;  /* 0x000000c4c9747223 */ /* 0x080fe20000010074 */
[----:B------:R-:W-:Y:S01]  /*0d10*/  FMUL.FTZ R247, R247, R196 ;  /* 0x000000c4f7f77220 */ /* 0x000fe20000410000 */
[----:B------:R-:W-:Y:S01]  /*0d20*/  FADD.FTZ R197, RZ, R200 ;  /* 0x000000c8ffc57221 */ /* 0x000fe20000010000 */
[----:B------:R-:W-:Y:S01]  /*0d30*/  FFMA.FTZ R196, R0, R200, RZ ;  /* 0x000000c800c47223 */ /* 0x000fe200000100ff */
[----:B------:R-:W-:Y:S02]  /*0d40*/  HADD2.F32 R192, -RZ, R195.H0_H0 ;  /* 0x200000c3ffc07230 */ /* 0x000fe40000004100 */
[----:B------:R-:W-:Y:S01]  /*0d50*/  FADD.FTZ R85, R85, R198 ;  /* 0x000000c655557221 */ /* 0x000fe20000010000 */
[-C--:B------:R-:W-:Y:S01]  /*0d60*/  FFMA.FTZ R117, R202, R198.reuse, R117 ;  /* 0x000000c6ca757223 */ /* 0x080fe20000010075 */
[----:B------:R-:W-:Y:S01]  /*0d70*/  FMUL.FTZ R246, R246, R198 ;  /* 0x000000c6f6f67220 */ /* 0x000fe20000410000 */
[----:B------:R-:W-:Y:S01]  /*0d80*/  FMUL.FTZ R206, R12, R206 ;  /* 0x000000ce0cce7220 */ /* 0x000fe20000410000 */
[----:B--2---:R-:W-:Y:S01]  /*0d90*/  FMUL.FTZ R249, R249, R204 ;  /* 0x000000ccf9f97220 */ /* 0x004fe20000410000 */
[----:B------:R-:W-:Y:S01]  /*0da0*/  FADD.FTZ R198, R197, R250 ;  /* 0x000000fac5c67221 */ /* 0x000fe20000010000 */
[----:B------:R-:W-:Y:S01]  /*0db0*/  FFMA.FTZ R196, R207, R250, R196 ;  /* 0x000000facfc47223 */ /* 0x000fe200000100c4 */
[----:B------:R-:W-:-:S02]  /*0dc0*/  FADD.FTZ R197, -R218, R192 ;  /* 0x000000c0dac57221 */ /* 0x000fc40000010100 */
[----:B------:R-:W-:Y:S01]  /*0dd0*/  FADD.FTZ R192, R198, R249 ;  /* 0x000000f9c6c07221 */ /* 0x000fe20000010000 */
[----:B------:R-:W-:Y:S01]  /*0de0*/  FFMA.FTZ R196, R206, R249, R196 ;  /* 0x000000f9cec47223 */ /* 0x000fe200000100c4 */
[----:B------:R-:W-:Y:S02]  /*0df0*/  HADD2.F32 R194, -RZ, R199.H0_H0 ;  /* 0x200000c7ffc27230 */ /* 0x000fe40000004100 */
        /* <DEDUP_REMOVED lines=9> */
[----:B------:R-:W-:-:S02]  /*0e90*/  HADD2.F32 R193, -RZ, R199.H1_H1 ;  /* 0x300000c7ffc17230 */ /* 0x000fc40000004100 */
        /* <DEDUP_REMOVED lines=16> */
.L_x_7302:
[----:B------:R-:W-:Y:S05]  /*0fa0*/  BSYNC B0 ;  /* 0x0000000000007941 */ /* 0x000fea0003800000 */
.L_x_7301:
[----:B------:R-:W-:Y:S04]  /*0fb0*/  BSSY B0, `(.L_x_7303) ;  /* 0x0000056000007945 */ /* 0x000fe80003800000 */
[----:B------:R-:W-:Y:S05]  /*0fc0*/  @!P1 BRA `(.L_x_7304) ;  /* 0x0000000400509947 */ /* 0x000fea0003800000 */
[----:B0-----:R-:W0:Y:S01]  /*0fd0*/  LDC.64 R192, c[0x0][0x2b8] ;  /* 0x0000ae00ffc07b82 */ /* 0x001e220000000a00 */
        /* <DEDUP_REMOVED lines=11> */
[----:B--2---:R-:W-:Y:S02]  /*1090*/  HADD2.F32 R209, -RZ, R16.H0_H0 ;  /* 0x20000010ffd17230 */ /* 0x004fe40000004100 */
[--C-:B------:R-:W-:Y:S02]  /*10a0*/  HADD2.F32 R236, -RZ, R19.reuse.H0_H0 ;  /* 0x20000013ffec7230 */ /* 0x100fe40000004100 */
[----:B------:R-:W-:-:S02]  /*10b0*/  HADD2.F32 R197, -RZ, R19.H1_H1 ;  /* 0x30000013ffc57230 */ /* 0x000fc40000004100 */
[----:B------:R-:W-:Y:S01]  /*10c0*/  FADD.FTZ R19, -R218, R209 ;  /* 0x000000d1da137221 */ /* 0x000fe20000010100 */
[----:B------:R-:W-:Y:S02]  /*10d0*/  HADD2.F32 R13, -RZ, R16.H1_H1 ;  /* 0x30000010ff0d7230 */ /* 0x000fe40000004100 */
[--C-:B------:R-:W-:Y:S02]  /*10e0*/  HADD2.F32 R16, -RZ, R17.reuse.H1_H1 ;  /* 0x30000011ff107230 */ /* 0x100fe40000004100 */
[----:B-----5:R-:W-:Y:S01]  /*10f0*/  FMUL.FTZ R209, R12, R19 ;  /* 0x000000130cd17220 */ /* 0x020fe20000410000 */
[----:B0-----:R-:W-:Y:S02]  /*1100*/  HADD2.F32 R15, -RZ, R18.H0_H0 ;  /* 0x20000012ff0f7230 */ /* 0x001fe40000004100 */
[----:B------:R-:W-:Y:S02]  /*1110*/  HADD2.F32 R14, -RZ, R17.H0_H0 ;  /* 0x20000011ff0e7230 */ /* 0x000fe40000004100 */
[----:B------:R-:W-:Y:S01]  /*1120*/  FADD.FTZ R16, -R218, R16 ;  /* 0x00000010da107221 */ /* 0x000fe20000010100 */
[----:B---3--:R-:W-:-:S02]  /*1130*/  HADD2.F32 R198, -RZ, R192.H0_H0 ;  /* 0x200000c0ffc67230 */ /* 0x008fc40000004100 */
[----:B------:R-:W-:Y:S01]  /*1140*/  FADD.FTZ R14, -R218, R14 ;  /* 0x0000000eda0e7221 */ /* 0x000fe20000010100 */
[----:B------:R-:W-:Y:S02]  /*1150*/  HADD2.F32 R18, -RZ, R18.H1_H1 ;  /* 0x30000012ff127230 */ /* 0x000fe40000004100 */
[----:B------:R-:W-:Y:S01]  /*1160*/  FADD.FTZ R80, R80, R198 ;  /* 0x000000c650507221 */ /* 0x000fe20000010000 */
[-C--:B------:R-:W-:Y:S01]  /*1170*/  FFMA.FTZ R112, R209, R198.reuse, R112 ;  /* 0x000000c6d1707223 */ /* 0x080fe20000010070 */
[----:B------:R-:W-:Y:S01]  /*1180*/  FMUL.FTZ R243, R168, R198 ;  /* 0x000000c6a8f37220 */ /* 0x000fe20000410000 */
[----:B------:R-:W-:Y:S01]  /*1190*/  FADD.FTZ R198, -R218, R15 ;  /* 0x0000000fdac67221 */ /* 0x000fe20000010100 */
[----:B------:R-:W-:Y:S02]  /*11a0*/  HADD2.F32 R199, -RZ, R192.H1_H1 ;  /* 0x300000c0ffc77230 */ /* 0x000fe40000004100 */
[----:B------:R-:W-:Y:S01]  /*11b0*/  FMUL.FTZ R15, R12, R16 ;  /* 0x000000100c0f7220 */ /* 0x000fe20000410000 */
[----:B------:R-:W-:-:S02]  /*11c0*/  HADD2.F32 R17, -RZ, R194.H0_H0 ;  /* 0x200000c2ff117230 */ /* 0x000fc40000004100 */
[C---:B------:R-:W-:Y:S01]  /*11d0*/  FMUL.FTZ R16, R12.reuse, R198 ;  /* 0x000000c60c107220 */ /* 0x040fe20000410000 */
[--C-:B------:R-:W-:Y:S02]  /*11e0*/  HADD2.F32 R192, -RZ, R193.reuse.H0_H0 ;  /* 0x200000c1ffc07230 */ /* 0x100fe40000004100 */
[----:B------:R-:W-:Y:S01]  /*11f0*/  FMUL.FTZ R14, R12, R14 ;  /* 0x0000000e0c0e7220 */ /* 0x000fe20000410000 */
        /* <DEDUP_REMOVED lines=11> */
[----:B------:R-:W-:Y:S01]  /*12b0*/  FADD.FTZ R18, R226, R243 ;  /* 0x000000f3e2127221 */ /* 0x000fe20000010000 */
[----:B------:R-:W-:Y:S01]  /*12c0*/  FFMA.FTZ R192, R209, R243, R219 ;  /* 0x000000f3d1c07223 */ /* 0x000fe200000100db */
[----:B------:R-:W-:-:S02]  /*12d0*/  HADD2.F32 R193, -RZ, R193.H1_H1 ;  /* 0x300000c1ffc17230 */ /* 0x000fc40000004100 */
[----:B------:R-:W-:Y:S01]  /*12e0*/  FADD.FTZ R18, R18, R242 ;  /* 0x000000f212127221 */ /* 0x000fe20000010000 */
[----:B------:R-:W-:Y:S02]  /*12f0*/  FFMA.FTZ R192, R13, R242, R192 ;  /* 0x000000f20dc07223 */ /* 0x000fe400000100c0 */
[----:B------:R-:W-:Y:S01]  /*1300*/  FADD.FTZ R83, R83, R193 ;  /* 0x000000c153537221 */ /* 0x000fe20000010000 */
[-C--:B------:R-:W-:Y:S01]  /*1310*/  FFMA.FTZ R115, R15, R193.reuse, R115 ;  /* 0x000000c10f737223 */ /* 0x080fe20000010073 */
[----:B------:R-:W-:Y:S01]  /*1320*/  FMUL.FTZ R240, R171, R193 ;  /* 0x000000c1abf07220 */ /* 0x000fe20000410000 */
[----:B------:R-:W-:Y:S01]  /*1330*/  FADD.FTZ R193, R18, R241 ;  /* 0x000000f112c17221 */ /* 0x000fe20000010000 */
[----:B------:R-:W-:Y:S01]  /*1340*/  FFMA.FTZ R192, R14, R241, R192 ;  /* 0x000000f10ec07223 */ /* 0x000fe200000100c0 */
[----:B------:R-:W-:Y:S02]  /*1350*/  HADD2.F32 R194, -RZ, R194.H1_H1 ;  /* 0x300000c2ffc27230 */ /* 0x000fe40000004100 */
[----:B------:R-:W-:Y:S01]  /*1360*/  FADD.FTZ R193, R193, R240 ;  /* 0x000000f0c1c17221 */ /* 0x000fe20000010000 */
[----:B------:R-:W-:Y:S01]  /*1370*/  FFMA.FTZ R192, R15, R240, R192 ;  /* 0x000000f00fc07223 */ /* 0x000fe200000100c0 */
[----:B------:R-:W-:-:S02]  /*1380*/  HADD2.F32 R19, -RZ, R195.H0_H0 ;  /* 0x200000c3ff137230 */ /* 0x000fc40000004100 */
[----:B------:R-:W-:Y:S01]  /*1390*/  FADD.FTZ R77, R77, R194 ;  /* 0x000000c24d4d7221 */ /* 0x000fe20000010000 */
[-C--:B------:R-:W-:Y:S01]  /*13a0*/  FFMA.FTZ R109, R17, R194.reuse, R109 ;  /* 0x000000c2116d7223 */ /* 0x080fe2000001006d */
[----:B------:R-:W-:Y:S01]  /*13b0*/  FMUL.FTZ R238, R165, R194 ;  /* 0x000000c2a5ee7220 */ /* 0x000fe20000410000 */
[----:B------:R-:W-:Y:S01]  /*13c0*/  FADD.FTZ R194, -R218, R236 ;  /* 0x000000ecdac27221 */ /* 0x000fe20000010100 */
[----:B------:R-:W-:Y:S01]  /*13d0*/  FADD.FTZ R193, R193, R239 ;  /* 0x000000efc1c17221 */ /* 0x000fe20000010000 */
[----:B------:R-:W-:Y:S01]  /*13e0*/  FFMA.FTZ R192, R16, R239, R192 ;  /* 0x000000ef10c07223 */ /* 0x000fe200000100c0 */
[----:B------:R-:W-:Y:S02]  /*13f0*/  HADD2.F32 R195, -RZ, R195.H1_H1 ;  /* 0x300000c3ffc37230 */ /* 0x000fe40000004100 */
[----:B------:R-:W-:Y:S01]  /*1400*/  FMUL.FTZ R18, R12, R194 ;  /* 0x000000c20c127220 */ /* 0x000fe20000410000 */
[----:B------:R-:W-:Y:S01]  /*1410*/  FADD.FTZ R194, -R218, R197 ;  /* 0x000000c5dac27221 */ /* 0x000fe20000010100 */
        /* <DEDUP_REMOVED lines=15> */
.L_x_7304:
[----:B------:R-:W-:Y:S05]  /*1510*/  BSYNC B0 ;  /* 0x0000000000007941 */ /* 0x000fea0003800000 */
.L_x_7303:
[----:B------:R-:W-:Y:S04]  /*1520*/  BSSY B0, `(.L_x_7305) ;  /* 0x0000056000007945 */ /* 0x000fe80003800000 */
[----:B------:R-:W-:Y:S05]  /*1530*/  @!P2 BRA `(.L_x_7306) ;  /* 0x000000040050a947 */ /* 0x000fea0003800000 */
[----:B0-----:R-:W0:Y:S01]  /*1540*/  LDC.64 R192, c[0x0][0x2b8] ;  /* 0x0000ae00ffc07b82 */ /* 0x001e220000000a00 */
[----:B------:R-:W-:-:S04]  /*1550*/  LEA R4, P4, R196, UR12, 0x4 ;  /* 0x0000000cc4047c11 */ /* 0x000fc8000f8820ff */
[----:B------:R-:W-:Y:S02]  /*1560*/  LEA.HI.X R5, R196, UR13, RZ, 0x4, P4 ;  /* 0x0000000dc4057c11 */ /* 0x000fe4000a0f24ff */
[----:B------:R-:W-:-:S04]  /*1570*/  ISETP.NE.U32.AND P4, PT, RZ, UR10, PT ;  /* 0x0000000aff007c0c */ /* 0x000fc8000bf85070 */
[----:B-1----:R-:W2:Y:S01]  /*1580*/  LDG.E.128 R4, desc[UR4][R4.64] ;  /* 0x0000000404047981 */ /* 0x002ea2000c1e1d00 */
        /* <DEDUP_REMOVED lines=8> */
[----:B------:R-:W-:-:S03]  /*1610*/  HADD2.F32 R197, -RZ, R6.H0_H0 ;  /* 0x20000006ffc57230 */ /* 0x000fc60000004100 */
[----:B------:R-:W-:Y:S01]  /*1620*/  FADD.FTZ R10, -R218, R9 ;  /* 0x00000009da0a7221 */ /* 0x000fe20000010100 */
[----:B------:R-:W-:Y:S02]  /*1630*/  HADD2.F32 R8, -RZ, R6.H1_H1 ;  /* 0x30000006ff087230 */ /* 0x000fe40000004100 */
[--C-:B------:R-:W-:Y:S02]  /*1640*/  HADD2.F32 R198, -RZ, R5.reuse.H0_H0 ;  /* 0x20000005ffc67230 */ /* 0x100fe40000004100 */
[----:B-----5:R-:W-:Y:S01]  /*1650*/  FMUL.FTZ R208, R12, R10 ;  /* 0x0000000a0cd07220 */ /* 0x020fe20000410000 */
[----:B------:R-:W-:Y:S02]  /*1660*/  HADD2.F32 R5, -RZ, R5.H1_H1 ;  /* 0x30000005ff057230 */ /* 0x000fe40000004100 */
[--C-:B---3--:R-:W-:Y:S02]  /*1670*/  HADD2.F32 R6, -RZ, R192.reuse.H0_H0 ;  /* 0x200000c0ff067230 */ /* 0x108fe40000004100 */
[----:B------:R-:W-:-:S03]  /*1680*/  HADD2.F32 R223, -RZ, R192.H1_H1 ;  /* 0x300000c0ffdf7230 */ /* 0x000fc60000004100 */
[----:B------:R-:W-:Y:S01]  /*1690*/  FADD.FTZ R72, R72, R6 ;  /* 0x0000000648487221 */ /* 0x000fe20000010000 */
[-C--:B------:R-:W-:Y:S01]  /*16a0*/  FFMA.FTZ R104, R208, R6.reuse, R104 ;  /* 0x00000006d0687223 */ /* 0x080fe20000010068 */
[----:B------:R-:W-:Y:S01]  /*16b0*/  FMUL.FTZ R235, R152, R6 ;  /* 0x0000000698eb7220 */ /* 0x000fe20000410000 */
[----:B------:R-:W-:Y:S01]  /*16c0*/  FADD.FTZ R6, -R218, R198 ;  /* 0x000000c6da067221 */ /* 0x000fe20000010100 */
[--C-:B------:R-:W-:Y:S02]  /*16d0*/  HADD2.F32 R224, -RZ, R7.reuse.H0_H0 ;  /* 0x20000007ffe07230 */ /* 0x100fe40000004100 */
[----:B------:R-:W-:Y:S02]  /*16e0*/  HADD2.F32 R199, -RZ, R7.H1_H1 ;  /* 0x30000007ffc77230 */ /* 0x000fe40000004100 */
[--C-:B------:R-:W-:Y:S02]  /*16f0*/  HADD2.F32 R192, -RZ, R194.reuse.H0_H0 ;  /* 0x200000c2ffc07230 */ /* 0x100fe40000004100 */
[----:B------:R-:W-:-:S02]  /*1700*/  HADD2.F32 R9, -RZ, R194.H1_H1 ;  /* 0x300000c2ff097230 */ /* 0x000fc40000004100 */
[----:B------:R-:W-:Y:S01]  /*1710*/  FADD.FTZ R194, -R218, R5 ;  /* 0x00000005dac27221 */ /* 0x000fe20000010100 */
[--C-:B------:R-:W-:Y:S02]  /*1720*/  HADD2.F32 R7, -RZ, R193.reuse.H0_H0 ;  /* 0x200000c1ff077230 */ /* 0x100fe40000004100 */
[----:B------:R-:W-:Y:S01]  /*1730*/  FMUL.FTZ R5, R12, R6 ;  /* 0x000000060c057220 */ /* 0x000fe20000410000 */
[----:B------:R-:W-:Y:S02]  /*1740*/  HADD2.F32 R4, -RZ, R4.H1_H1 ;  /* 0x30000004ff047230 */ /* 0x000fe40000004100 */
[----:B------:R-:W-:Y:S01]  /*1750*/  FADD.FTZ R197, -R218, R197 ;  /* 0x000000c5dac57221 */ /* 0x000fe20000010100 */
[----:B------:R-:W-:Y:S02]  /*1760*/  HADD2.F32 R193, -RZ, R193.H1_H1 ;  /* 0x300000c1ffc17230 */ /* 0x000fe40000004100 */
[----:B------:R-:W-:Y:S01]  /*1770*/  FADD.FTZ R74, R74, R7 ;  /* 0x000000074a4a7221 */ /* 0x000fe20000010000 */
[-C--:B------:R-:W-:Y:S01]  /*1780*/  FFMA.FTZ R106, R5, R7.reuse, R106 ;  /* 0x00000007056a7223 */ /* 0x080fe2000001006a */
[----:B------:R-:W-:Y:S01]  /*1790*/  FMUL.FTZ R233, R154, R7 ;  /* 0x000000079ae97220 */ /* 0x000fe20000410000 */
[C---:B------:R-:W-:Y:S01]  /*17a0*/  FMUL.FTZ R6, R12.reuse, R194 ;  /* 0x000000c20c067220 */ /* 0x040fe20000410000 */
        /* <DEDUP_REMOVED lines=23> */
[--C-:B------:R-:W-:Y:S02]  /*1920*/  HADD2.F32 R10, -RZ, R195.reuse.H0_H0 ;  /* 0x200000c3ff0a7230 */ /* 0x100fe40000004100 */
        /* <DEDUP_REMOVED lines=21> */
.L_x_7306:
[----:B------:R-:W-:Y:S05]  /*1a80*/  BSYNC B0 ;  /* 0x0000000000007941 */ /* 0x000fea0003800000 */
.L_x_7305:
[----:B------:R-:W2:Y:S01]  /*1a90*/  LDL R192, [R1+0x28] ;  /* 0x0000280001c07983 */ /* 0x000ea20000100800 */
[----:B------:R-:W-:Y:S01]  /*1aa0*/  BSSY B0, `(.L_x_7307) ;  /* 0x0000056000007945 */ /* 0x000fe20003800000 */
[----:B--2---:R-:W-:-:S13]  /*1ab0*/  ISETP.NE.AND P4, PT, R192, RZ, PT ;  /* 0x000000ffc000720c */ /* 0x004fda0003f85270 */
[----:B------:R-:W-:Y:S05]  /*1ac0*/  @!P4 BRA `(.L_x_7308) ;  /* 0x00000004004cc947 */ /* 0x000fea0003800000 */
[C---:B------:R-:W-:Y:S01]  /*1ad0*/  LEA R192, P4, R196.reuse, UR12, 0x4 ;  /* 0x0000000cc4c07c11 */ /* 0x040fe2000f8820ff */
[----:B------:R-:W2:Y:S03]  /*1ae0*/  LDC.64 R198, c[0x0][0x2b8] ;  /* 0x0000ae00ffc67b82 */ /* 0x000ea60000000a00 */
[----:B0-----:R-:W-:Y:S02]  /*1af0*/  LEA.HI.X R193, R196, UR13, RZ, 0x4, P4 ;  /* 0x0000000dc4c17c11 */ /* 0x001fe4000a0f24ff */
[----:B------:R-:W-:-:S04]  /*1b00*/  ISETP.NE.U32.AND P4, PT, RZ, UR10, PT ;  /* 0x0000000aff007c0c */ /* 0x000fc8000bf85070 */
[----:B------:R-:W-:Y:S01]  /*1b10*/  ISETP.NE.AND.EX P4, PT, RZ, UR11, PT, P4 ;  /* 0x0000000bff007c0c */ /* 0x000fe2000bf85340 */
[----:B------:R-:W3:-:S12]  /*1b20*/  LDG.E.128 R192, desc[UR4][R192.64] ;  /* 0x00000004c0c07981 */ /* 0x000ed8000c1e1d00 */
[----:B------:R-:W-:-:S04]  /*1b30*/  @P4 LEA R210, P5, R196, UR10, 0x4 ;  /* 0x0000000ac4d24c11 */ /* 0x000fc8000f8a20ff */
[C---:B------:R-:W-:Y:S01]  /*1b40*/  @P4 LEA.HI.X R211, R196.reuse, UR11, RZ, 0x4, P5 ;  /* 0x0000000bc4d34c11 */ /* 0x040fe2000a8f24ff */
[----:B--2---:R-:W-:-:S04]  /*1b50*/  IMAD.WIDE.U32 R196, R196, 0x10, R198 ;  /* 0x00000010c4c47825 */ /* 0x004fc800078e00c6 */
[----:B------:R0:W5:Y:S04]  /*1b60*/  @P4 LDG.E.128 R184, desc[UR4][R210.64] ;  /* 0x00000004d2b84981 */ /* 0x000168000c1e1d00 */
[----:B------:R-:W2:Y:S01]  /*1b70*/  LDG.E.128 R196, desc[UR4][R196.64] ;  /* 0x00000004c4c47981 */ /* 0x000ea2000c1e1d00 */
[--C-:B---3--:R-:W-:Y:S02]  /*1b80*/  HADD2.F32 R212, -RZ, R192.reuse.H0_H0 ;  /* 0x200000c0ffd47230 */ /* 0x108fe40000004100 */
[----:B------:R-:W-:Y:S02]  /*1b90*/  HADD2.F32 R216, -RZ, R192.H1_H1 ;  /* 0x300000c0ffd87230 */ /* 0x000fe40000004100 */
[--C-:B------:R-:W-:Y:S02]  /*1ba0*/  HADD2.F32 R214, -RZ, R193.reuse.H0_H0 ;  /* 0x200000c1ffd67230 */ /* 0x100fe40000004100 */
[----:B0-----:R-:W-:-:S02]  /*1bb0*/  HADD2.F32 R211, -RZ, R193.H1_H1 ;  /* 0x300000c1ffd37230 */ /* 0x001fc40000004100 */
[--C-:B------:R-:W-:Y:S02]  /*1bc0*/  HADD2.F32 R193, -RZ, R195.reuse.H0_H0 ;  /* 0x200000c3ffc17230 */ /* 0x100fe40000004100 */
[----:B------:R-:W-:Y:S02]  /*1bd0*/  HADD2.F32 R192, -RZ, R195.H1_H1 ;  /* 0x300000c3ffc07230 */ /* 0x000fe40000004100 */
[C---:B------:R-:W-:Y:S01]  /*1be0*/  FADD.FTZ R195, -R218.reuse, R212 ;  /* 0x000000d4dac37221 */ /* 0x040fe20000010100 */
[----:B------:R-:W-:-:S03]  /*1bf0*/  FADD.FTZ R216, -R218, R216 ;  /* 0x000000d8dad87221 */ /* 0x000fc60000010100 */
[----:B-----5:R-:W-:Y:S01]  /*1c00*/  FMUL.FTZ R252, R12, R195 ;  /* 0x000000c30cfc7220 */ /* 0x020fe20000410000 */
[----:B------:R-:W-:Y:S01]  /*1c10*/  FADD.FTZ R214, -R218, R214 ;  /* 0x000000d6dad67221 */ /* 0x000fe20000010100 */
[--C-:B--2---:R-:W-:Y:S02]  /*1c20*/  HADD2.F32 R217, -RZ, R196.reuse.H0_H0 ;  /* 0x200000c4ffd97230 */ /* 0x104fe40000004100 */
[----:B------:R-:W-:-:S03]  /*1c30*/  HADD2.F32 R215, -RZ, R196.H1_H1 ;  /* 0x300000c4ffd77230 */ /* 0x000fc60000004100 */
[----:B------:R-:W-:Y:S01]  /*1c40*/  FMUL.FTZ R231, R136, R217 ;  /* 0x000000d988e77220 */ /* 0x000fe20000410000 */
[--C-:B------:R-:W-:Y:S02]  /*1c50*/  HADD2.F32 R213, -RZ, R197.reuse.H0_H0 ;  /* 0x200000c5ffd57230 */ /* 0x100fe40000004100 */
[----:B------:R-:W-:Y:S01]  /*1c60*/  FMUL.FTZ R230, R12, R216 ;  /* 0x000000d80ce67220 */ /* 0x000fe20000410000 */
[----:B------:R-:W-:Y:S01]  /*1c70*/  FMUL.FTZ R229, R137, R215 ;  /* 0x000000d789e57220 */ /* 0x000fe20000410000 */
[----:B------:R-:W-:Y:S01]  /*1c80*/  FADD.FTZ R226, R226, R231 ;  /* 0x000000e7e2e27221 */ /* 0x000fe20000010000 */
[----:B------:R-:W-:Y:S01]  /*1c90*/  FFMA.FTZ R219, R252, R231, R219 ;  /* 0x000000e7fcdb7223 */ /* 0x000fe200000100db */
[----:B------:R-:W-:Y:S02]  /*1ca0*/  HADD2.F32 R210, -RZ, R194.H0_H0 ;  /* 0x200000c2ffd27230 */ /* 0x000fe40000004100 */
[----:B------:R-:W-:Y:S01]  /*1cb0*/  FADD.FTZ R211, -R218, R211 ;  /* 0x000000d3dad37221 */ /* 0x000fe20000010100 */
[----:B------:R-:W-:-:S02]  /*1cc0*/  HADD2.F32 R212, -RZ, R197.H1_H1 ;  /* 0x300000c5ffd47230 */ /* 0x000fc40000004100 */
[----:B------:R-:W-:Y:S01]  /*1cd0*/  FMUL.FTZ R228, R12, R214 ;  /* 0x000000d60ce47220 */ /* 0x000fe20000410000 */
[----:B------:R-:W-:Y:S01]  /*1ce0*/  FMUL.FTZ R222, R138, R213 ;  /* 0x000000d58ade7220 */ /* 0x000fe20000410000 */
[----:B------:R-:W-:Y:S01]  /*1cf0*/  FADD.FTZ R226, R226, R229 ;  /* 0x000000e5e2e27221 */ /* 0x000fe20000010000 */
[----:B------:R-:W-:Y:S01]  /*1d00*/  FFMA.FTZ R219, R230, R229, R219 ;  /* 0x000000e5e6db7223 */ /* 0x000fe200000100db */
[----:B------:R-:W-:Y:S02]  /*1d10*/  HADD2.F32 R194, -RZ, R194.H1_H1 ;  /* 0x300000c2ffc27230 */ /* 0x000fe40000004100 */
        /* <DEDUP_REMOVED lines=14> */
[--C-:B------:R-:W-:Y:S02]  /*1e00*/  HADD2.F32 R196, -RZ, R199.reuse.H0_H0 ;  /* 0x200000c7ffc47230 */ /* 0x100fe40000004100 */
[----:B------:R-:W-:Y:S01]  /*1e10*/  FADD.FTZ R65, R65, R215 ;  /* 0x000000d741417221 */ /* 0x000fe20000010000 */
[----:B------:R-:W-:Y:S01]  /*1e20*/  FFMA.FTZ R97, R230, R215, R97 ;  /* 0x000000d7e6617223 */ /* 0x000fe20000010061 */
[----:B------:R-:W-:Y:S01]  /*1e30*/  FADD.FTZ R193, -R218, R193 ;  /* 0x000000c1dac17221 */ /* 0x000fe20000010100 */
[----:B------:R-:W-:Y:S01]  /*1e40*/  FMUL.FTZ R215, R12, R194 ;  /* 0x000000c20cd77220 */ /* 0x000fe20000410000 */
[----:B------:R-:W-:Y:S01]  /*1e50*/  FMUL.FTZ R214, R133, R198 ;  /* 0x000000c685d67220 */ /* 0x000fe20000410000 */
[----:B------:R-:W-:Y:S01]  /*1e60*/  FADD.FTZ R226, R226, R216 ;  /* 0x000000d8e2e27221 */ /* 0x000fe20000010000 */
[----:B------:R-:W-:Y:S01]  /*1e70*/  FFMA.FTZ R219, R217, R216, R219 ;  /* 0x000000d8d9db7223 */ /* 0x000fe200000100db */
[----:B------:R-:W-:-:S02]  /*1e80*/  HADD2.F32 R195, -RZ, R199.H1_H1 ;  /* 0x300000c7ffc37230 */ /* 0x000fc40000004100 */
[----:B------:R-:W-:Y:S01]  /*1e90*/  FADD.FTZ R66, R66, R213 ;  /* 0x000000d542427221 */ /* 0x000fe20000010000 */
[----:B------:R-:W-:Y:S01]  /*1ea0*/  FFMA.FTZ R98, R228, R213, R98 ;  /* 0x000000d5e4627223 */ /* 0x000fe20000010062 */
        /* <DEDUP_REMOVED lines=21> */
.L_x_7308:
[----:B------:R-:W-:Y:S05]  /*2000*/  BSYNC B0 ;  /* 0x0000000000007941 */ /* 0x000fea0003800000 */
.L_x_7307:
[----:B------:R-:W2:Y:S01]  /*2010*/  S2R R192, SR_TID.X ;  /* 0x0000000000c07919 */ /* 0x000ea20000002100 */
[----:B------:R-:W-:Y:S01]  /*2020*/  LOP3.LUT P4, RZ, R251, 0xff, RZ, 0xc0, !PT ;  /* 0x000000fffbff7812 */ /* 0x000fe2000788c0ff */
[----:B------:R-:W-:Y:S01]  /*2030*/  UMOV UR6, 0xffffffff ;  /* 0xffffffff00067882 */ /* 0x000fe20000000000 */
[----:B--2---:R-:W-:Y:S02]  /*2040*/  SHF.R.U32.HI R251, RZ, 0x5, R192 ;  /* 0x00000005fffb7819 */ /* 0x004fe400000116c0 */
[----:B------:R-:W-:Y:S02]  /*2050*/  LOP3.LUT P5, RZ, R192, 0x1f, RZ, 0xc0, !PT ;  /* 0x0000001fc0ff7812 */ /* 0x000fe400078ac0ff */
[----:B------:R-:W-:-:S07]  /*2060*/  LOP3.LUT R194, R251, 0x7fffffc, RZ, 0xc0, !PT ;  /* 0x07fffffcfbc27812 */ /* 0x000fce00078ec0ff */
[----:B------:R-:W-:Y:S01]  /*2070*/  @!P4 IADD3 R194, R194, 0x4, RZ ;  /* 0x00000004c2c2c810 */ /* 0x000fe20007ffe0ff */
[----:B------:R-:W-:Y:S06]  /*2080*/  BRA.DIV UR6, `(.L_x_7309) ;  /* 0x0000002206b07947 */ /* 0x000fec000b800000 */
[----:B------:R-:W2:Y:S04]  /*2090*/  SHFL.DOWN PT, R197, R226, 0x10, 0x1f ;  /* 0x0a001f00e2c57f89 */ /* 0x000ea800000e0000 */
[----:B------:R-:W3:Y:S01]  /*20a0*/  SHFL.DOWN PT, R198, R219, 0x10, 0x1f ;  /* 0x0a001f00dbc67f89 */ /* 0x000ee200000e0000 */
[----:B--2---:R-:W-:Y:S01]  /*20b0*/  FADD.FTZ R197, R197, R226 ;  /* 0x000000e2c5c57221 */ /* 0x004fe20000010000 */
[----:B---3--:R-:W-:-:S04]  /*20c0*/  FADD.FTZ R198, R198, R219 ;  /* 0x000000dbc6c67221 */ /* 0x008fc80000010000 */
[----:B------:R-:W2:Y:S02]  /*20d0*/  SHFL.DOWN PT, R199, R197, 0x8, 0x1f ;  /* 0x09001f00c5c77f89 */ /* 0x000ea400000e0000 */
[----:B--2---:R-:W-:Y:S02]  /*20e0*/  FADD.FTZ R197, R197, R199 ;  /* 0x000000c7c5c57221 */ /* 0x004fe40000010000 */
[----:B------:R-:W2:Y:S02]  /*20f0*/  SHFL.DOWN PT, R199, R198, 0x8, 0x1f ;  /* 0x09001f00c6c77f89 */ /* 0x000ea400000e0000 */
[----:B--2---:R-:W-:Y:S02]  /*2100*/  FADD.FTZ R198, R198, R199 ;  /* 0x000000c7c6c67221 */ /* 0x004fe40000010000 */
        /* <DEDUP_REMOVED lines=8> */
[----:B------:R2:W3:Y:S04]  /*2190*/  SHFL.DOWN PT, R218, R198, 0x1, 0x1f ;  /* 0x08201f00c6da7f89 */ /* 0x0004e800000e0000 */
[----:B0-----:R2:W0:Y:S02]  /*21a0*/  SHFL.DOWN PT, R193, R197, 0x1, 0x1f ;  /* 0x08201f00c5c17f89 */ /* 0x00142400000e0000 */
.L_x_7335:
[----:B0-----:R-:W-:Y:S01]  /*21b0*/  FADD.FTZ R193, R197, R193 ;  /* 0x000000c1c5c17221 */ /* 0x001fe20000010000 */
[----:B------:R-:W-:Y:S01]  /*21c0*/  @!P5 LOP3.LUT R196, R251, 0x3, RZ, 0xc0, !PT ;  /* 0x00000003fbc4d812 */ /* 0x000fe200078ec0ff */
[----:B--2---:R-:W0:Y:S01]  /*21d0*/  S2R R197, SR_CgaCtaId ;  /* 0x0000000000c57919 */ /* 0x004e220000008800 */
[----:B------:R-:W-:Y:S01]  /*21e0*/  MOV R195, 0x400 ;  /* 0x0000040000c37802 */ /* 0x000fe20000000f00 */
[----:B---3--:R-:W-:Y:S01]  /*21f0*/  FADD.FTZ R192, R198, R218 ;  /* 0x000000dac6c07221 */ /* 0x008fe20000010000 */
        /* <DEDUP_REMOVED lines=44> */
[----:B------:R-:W-:Y:S01]  /*24c0*/  FMUL.FTZ R197, R197, R11 ;  /* 0x0000000bc5c57220 */ /* 0x000fe20000410000 */
[----:B------:R-:W-:Y:S02]  /*24d0*/  @P5 HADD2.F32 R219, -RZ, R25.H1_H1 ;  /* 0x30000019ffdb5230 */ /* 0x000fe40000004100 */
[--C-:B--2---:R-:W-:Y:S02]  /*24e0*/  HADD2.F32 R218, -RZ, R194.reuse.H0_H0 ;  /* 0x200000c2ffda7230 */ /* 0x104fe40000004100 */
[----:B------:R-:W-:-:S03]  /*24f0*/  HADD2.F32 R194, -RZ, R194.H1_H1 ;  /* 0x300000c2ffc27230 */ /* 0x000fc60000004100 */
[----:B------:R-:W-:Y:S01]  /*2500*/  FFMA.FTZ R52, R218, R197, R52 ;  /* 0x000000c5da347223 */ /* 0x000fe20000010034 */
[----:B------:R-:W-:Y:S01]  /*2510*/  FMUL.FTZ R218, R196, R11 ;  /* 0x0000000bc4da7220 */ /* 0x000fe20000410000 */
[----:B------:R-:W-:-:S03]  /*2520*/  FMUL.FTZ R197, R172, R197 ;  /* 0x000000c5acc57220 */ /* 0x000fc60000410000 */
[----:B------:R-:W-:Y:S01]  /*2530*/  FFMA.FTZ R53, R194, R218, R53 ;  /* 0x000000dac2357223 */ /* 0x000fe20000010035 */
[----:B------:R-:W-:Y:S01]  /*2540*/  FFMA.FTZ R194, R0, R198, R199 ;  /* 0x000000c600c27223 */ /* 0x000fe200000100c7 */
[----:B------:R-:W-:-:S03]  /*2550*/  FMUL.FTZ R218, R173, R218 ;  /* 0x000000daadda7220 */ /* 0x000fc60000410000 */
[----:B------:R-:W-:-:S04]  /*2560*/  FADD.FTZ R194, R200, -R194 ;  /* 0x800000c2c8c27221 */ /* 0x000fc80000010000 */
[----:B------:R-:W-:Y:S01]  /*2570*/  FMUL.FTZ R196, R12, R194 ;  /* 0x000000c20cc47220 */ /* 0x000fe20000410000 */
[----:B------:R-:W-:-:S05]  /*2580*/  @P5 HADD2.F32 R194, -RZ, R24.H0_H0 ;  /* 0x20000018ffc25230 */ /* 0x000fca0000004100 */
[----:B------:R-:W-:-:S05]  /*2590*/  @P5 FADD.FTZ R196, R196, R194 ;  /* 0x000000c2c4c45221 */ /* 0x000fca0000010000 */
[----:B------:R-:W-:Y:S01]  /*25a0*/  @P6 F2FP.F16.F32.PACK_AB R194, RZ, R196 ;  /* 0x000000c4ffc2623e */ /* 0x000fe200000000ff */
[----:B------:R-:W-:-:S03]  /*25b0*/  FMUL.FTZ R196, R196, R11 ;  /* 0x0000000bc4c47220 */ /* 0x000fc60000410000 */
[----:B------:R-:W-:Y:S02]  /*25c0*/  @P6 PRMT R188, R194, 0x7610, R188 ;  /* 0x00007610c2bc6816 */ /* 0x000fe400000000bc */
[----:B------:R-:W-:Y:S01]  /*25d0*/  F2FP.F16.F32.PACK_AB R194, R218, R197 ;  /* 0x000000c5dac2723e */ /* 0x000fe200000000ff */
[----:B------:R-:W-:Y:S01]  /*25e0*/  FFMA.FTZ R197, R207, R198, R199 ;  /* 0x000000c6cfc57223 */ /* 0x000fe200000100c7 */
[----:B------:R-:W-:-:S03]  /*25f0*/  @P5 HADD2.F32 R218, -RZ, R24.H1_H1 ;  /* 0x30000018ffda5230 */ /* 0x000fc60000004100 */
[----:B------:R-:W-:-:S04]  /*2600*/  FADD.FTZ R197, R250, -R197 ;  /* 0x800000c5fac57221 */ /* 0x000fc80000010000 */
[----:B------:R-:W-:-:S04]  /*2610*/  FMUL.FTZ R197, R12, R197 ;  /* 0x000000c50cc57220 */ /* 0x000fc80000410000 */
[----:B------:R-:W-:-:S05]  /*2620*/  @P5 FADD.FTZ R197, R197, R218 ;  /* 0x000000dac5c55221 */ /* 0x000fca0000010000 */
[----:B------:R-:W-:-:S04]  /*2630*/  @P6 F2FP.F16.F32.PACK_AB R218, RZ, R197 ;  /* 0x000000c5ffda623e */ /* 0x000fc800000000ff */
[----:B------:R-:W-:Y:S01]  /*2640*/  @P6 PRMT R188, R188, 0x5410, R218 ;  /* 0x00005410bcbc6816 */ /* 0x000fe200000000da */
        /* <DEDUP_REMOVED lines=8> */
[----:B------:R-:W-:Y:S02]  /*26d0*/  @P5 HADD2.F32 R218, -RZ, R25.H0_H0 ;  /* 0x20000019ffda5230 */ /* 0x000fe40000004100 */
[----:B------:R-:W-:Y:S01]  /*26e0*/  FMUL.FTZ R192, R177, R192 ;  /* 0x000000c0b1c07220 */ /* 0x000fe20000410000 */
[----:B------:R-:W-:-:S04]  /*26f0*/  FMUL.FTZ R197, R12, R197 ;  /* 0x000000c50cc57220 */ /* 0x000fc80000410000 */
[----:B------:R-:W-:Y:S01]  /*2700*/  F2FP.F16.F32.PACK_AB R192, R192, R196 ;  /* 0x000000c4c0c0723e */ /* 0x000fe200000000ff */
[----:B------:R-:W-:Y:S01]  /*2710*/  @P5 FADD.FTZ R197, R197, R218 ;  /* 0x000000dac5c55221 */ /* 0x000fe20000010000 */
[----:B------:R-:W-:-:S04]  /*2720*/  HADD2.F32 R196, -RZ, R195.H0_H0 ;  /* 0x200000c3ffc47230 */ /* 0x000fc80000004100 */
[----:B------:R-:W-:Y:S01]  /*2730*/  @P6 F2FP.F16.F32.PACK_AB R218, RZ, R197 ;  /* 0x000000c5ffda623e */ /* 0x000fe200000000ff */
[----:B------:R-:W-:-:S03]  /*2740*/  FMUL.FTZ R197, R197, R11 ;  /* 0x0000000bc5c57220 */ /* 0x000fc60000410000 */
[----:B------:R-:W-:Y:S01]  /*2750*/  @P6 PRMT R189, R218, 0x7610, R189 ;  /* 0x00007610dabd6816 */ /* 0x000fe200000000bd */
[----:B------:R-:W-:-:S04]  /*2760*/  FFMA.FTZ R218, R205, R198, R199 ;  /* 0x000000c6cdda7223 */ /* 0x000fc800000100c7 */
        /* <DEDUP_REMOVED lines=9> */
[----:B------:R-:W-:Y:S01]  /*2800*/  FMUL.FTZ R197, R178, R197 ;  /* 0x000000c5b2c57220 */ /* 0x000fe20000410000 */
[----:B------:R-:W-:Y:S02]  /*2810*/  @P5 HADD2.F32 R218, -RZ, R27.H0_H0 ;  /* 0x2000001bffda5230 */ /* 0x000fe40000004100 */
[-C--:B------:R-:W-:Y:S01]  /*2820*/  FFMA.FTZ R59, R219, R193.reuse, R59 ;  /* 0x000000c1db3b7223 */ /* 0x080fe2000001003b */
[----:B------:R-:W-:-:S05]  /*2830*/  FMUL.FTZ R193, R179, R193 ;  /* 0x000000c1b3c17220 */ /* 0x000fca0000410000 */
[----:B------:R-:W-:Y:S01]  /*2840*/  F2FP.F16.F32.PACK_AB R193, R193, R197 ;  /* 0x000000c5c1c1723e */ /* 0x000fe200000000ff */
[----:B------:R-:W-:-:S04]  /*2850*/  FFMA.FTZ R197, R203, R198, R199 ;  /* 0x000000c6cbc57223 */ /* 0x000fc800000100c7 */
[----:B------:R-:W-:-:S04]  /*2860*/  FADD.FTZ R197, R245, -R197 ;  /* 0x800000c5f5c57221 */ /* 0x000fc80000010000 */
[----:B------:R-:W-:-:S04]  /*2870*/  FMUL.FTZ R197, R12, R197 ;  /* 0x000000c50cc57220 */ /* 0x000fc80000410000 */
[----:B------:R-:W-:-:S05]  /*2880*/  @P5 FADD.FTZ R197, R197, R218 ;  /* 0x000000dac5c55221 */ /* 0x000fca0000010000 */
[----:B------:R-:W-:-:S04]  /*2890*/  @P6 F2FP.F16.F32.PACK_AB R218, RZ, R197 ;  /* 0x000000c5ffda623e */ /* 0x000fc800000000ff */
[----:B------:R-:W-:Y:S01]  /*28a0*/  @P6 PRMT R191, R218, 0x7610, R191 ;  /* 0x00007610dabf6816 */ /* 0x000fe200000000bf */
[----:B------:R-:W-:Y:S01]  /*28b0*/  FMUL.FTZ R218, R197, R11 ;  /* 0x0000000bc5da7220 */ /* 0x000fe20000410000 */
[----:B------:R-:W-:-:S03]  /*28c0*/  @P5 HADD2.F32 R197, -RZ, R27.H1_H1 ;  /* 0x3000001bffc55230 */ /* 0x000fc60000004100 */
[----:B------:R-:W-:Y:S01]  /*28d0*/  FFMA.FTZ R54, R196, R218, R54 ;  /* 0x000000dac4367223 */ /* 0x000fe20000010036 */
[----:B------:R-:W-:-:S04]  /*28e0*/  FFMA.FTZ R196, R204, R198, R199 ;  /* 0x000000c6ccc47223 */ /* 0x000fc800000100c7 */
[----:B------:R-:W-:-:S04]  /*28f0*/  FADD.FTZ R196, R244, -R196 ;  /* 0x800000c4f4c47221 */ /* 0x000fc80000010000 */
[----:B------:R-:W-:-:S04]  /*2900*/  FMUL.FTZ R196, R12, R196 ;  /* 0x000000c40cc47220 */ /* 0x000fc80000410000 */
[----:B------:R-:W-:-:S05]  /*2910*/  @P5 FADD.FTZ R196, R196, R197 ;  /* 0x000000c5c4c45221 */ /* 0x000fca0000010000 */
[----:B------:R-:W-:-:S04]  /*2920*/  @P6 F2FP.F16.F32.PACK_AB R197, RZ, R196 ;  /* 0x000000c4ffc5623e */ /* 0x000fc800000000ff */
[----:B------:R-:W-:Y:S01]  /*2930*/  @P6 PRMT R191, R191, 0x5410, R197 ;  /* 0x00005410bfbf6816 */ /* 0x000fe200000000c5 */
[----:B------:R-:W-:Y:S02]  /*2940*/  HADD2.F32 R197, -RZ, R195.H1_H1 ;  /* 0x300000c3ffc57230 */ /* 0x000fe40000004100 */
[----:B------:R-:W-:-:S04]  /*2950*/  FMUL.FTZ R195, R196, R11 ;  /* 0x0000000bc4c37220 */ /* 0x000fc80000410000 */
[-C--:B------:R-:W-:Y:S01]  /*2960*/  FFMA.FTZ R55, R197, R195.reuse, R55 ;  /* 0x000000c3c5377223 */ /* 0x080fe20000010037 */
[----:B------:R-:W-:Y:S01]  /*2970*/  FMUL.FTZ R195, R175, R195 ;  /* 0x000000c3afc37220 */ /* 0x000fe20000410000 */
[----:B------:R-:W0:Y:S02]  /*2980*/  @P6 LDC.64 R196, c[0x0][0x308] ;  /* 0x0000c200ffc46b82 */ /* 0x000e240000000a00 */
[----:B0-----:R-:W-:-:S05]  /*2990*/  @P6 IMAD.WIDE.U32 R196, R3, 0x10, R196 ;  /* 0x0000001003c46825 */ /* 0x001fca00078e00c4 */
[----:B------:R0:W-:Y:S02]  /*29a0*/  @P6 STG.E.128 desc[UR4][R196.64], R188 ;  /* 0x000000bcc4006986 */ /* 0x0001e4000c101d04 */
[----:B0-----:R-:W-:-:S05]  /*29b0*/  FMUL.FTZ R196, R174, R218 ;  /* 0x000000daaec47220 */ /* 0x001fca0000410000 */
[----:B------:R-:W-:Y:S02]  /*29c0*/  F2FP.F16.F32.PACK_AB R195, R195, R196 ;  /* 0x000000c4c3c3723e */ /* 0x000fe400000000ff */
[----:B------:R-:W0:Y:S02]  /*29d0*/  LDC.64 R196, c[0x0][0x2f8] ;  /* 0x0000be00ffc47b82 */ /* 0x000e240000000a00 */
[C---:B0-----:R-:W-:Y:S01]  /*29e0*/  IMAD.WIDE.U32 R196, R3.reuse, 0x10, R196 ;  /* 0x0000001003c47825 */ /* 0x041fe200078e00c4 */
[----:B------:R-:W-:-:S04]  /*29f0*/  IADD3 R3, R3, 0x80, RZ ;  /* 0x0000008003037810 */ /* 0x000fc80007ffe0ff */
[----:B------:R0:W-:Y:S03]  /*2a00*/  STG.E.128 desc[UR4][R196.64], R192 ;  /* 0x000000c0c4007986 */ /* 0x0001e6000c101d04 */
.L_x_7311:
[----:B------:R-:W-:Y:S05]  /*2a10*/  BSYNC B0 ;  /* 0x0000000000007941 */ /* 0x000fea0003800000 */
.L_x_7310:
[----:B------:R-:W-:Y:S04]  /*2a20*/  BSSY B0, `(.L_x_7312) ;  /* 0x000006c000007945 */ /* 0x000fe80003800000 */
[----:B------:R-:W-:Y:S05]  /*2a30*/  @!P1 BRA `(.L_x_7313) ;  /* 0x0000000400a89947 */ /* 0x000fea0003800000 */
[----:B------:R-:W-:Y:S01]  /*2a40*/  ISETP.NE.U32.AND P6, PT, RZ, UR10, PT ;  /* 0x0000000aff007c0c */ /* 0x000fe2000bfc5070 */
[----:B------:R-:W2:Y:S01]  /*2a50*/  LDC.64 R218, c[0x0][0x220] ;  /* 0x00008800ffda7b82 */ /* 0x000ea20000000a00 */
        /* <DEDUP_REMOVED lines=92> */
[----:B------:R-:W-:Y:S01]  /*3020*/  FMUL.FTZ R195, R196, R11 ;  /* 0x0000000bc4c37220 */ /* 0x000fe20000410000 */
[----:B------:R-:W-:-:S03]  /*3030*/  @P5 LEA R196, P6, R3, UR14, 0x4 ;  /* 0x0000000e03c45c11 */ /* 0x000fc6000f8c20ff */
[-C--:B------:R-:W-:Y:S01]  /*3040*/  FFMA.FTZ R47, R197, R195.reuse, R47 ;  /* 0x000000c3c52f7223 */ /* 0x080fe2000001002f */
[----:B------:R-:W-:Y:S01]  /*3050*/  @P5 LEA.HI.X R197, R3, UR15, RZ, 0x4, P6 ;  /* 0x0000000f03c55c11 */ /* 0x000fe2000b0f24ff */
[----:B------:R-:W-:-:S04]  /*3060*/  FMUL.FTZ R195, R159, R195 ;  /* 0x000000c39fc37220 */ /* 0x000fc80000410000 */
[----:B------:R0:W-:Y:S02]  /*3070*/  @P5 STG.E.128 desc[UR4][R196.64], R188 ;  /* 0x000000bcc4005986 */ /* 0x0001e4000c101d04 */
[----:B0-----:R-:W-:-:S05]  /*3080*/  FMUL.FTZ R196, R158, R218 ;  /* 0x000000da9ec47220 */ /* 0x001fca0000410000 */
[----:B------:R-:W-:Y:S02]  /*3090*/  F2FP.F16.F32.PACK_AB R195, R195, R196 ;  /* 0x000000c4c3c3723e */ /* 0x000fe400000000ff */
[----:B------:R-:W-:-:S04]  /*30a0*/  LEA R196, P5, R3, UR16, 0x4 ;  /* 0x0000001003c47c11 */ /* 0x000fc8000f8a20ff */
[C---:B------:R-:W-:Y:S02]  /*30b0*/  LEA.HI.X R197, R3.reuse, UR17, RZ, 0x4, P5 ;  /* 0x0000001103c57c11 */ /* 0x040fe4000a8f24ff */
[----:B------:R-:W-:-:S03]  /*30c0*/  IADD3 R3, R3, 0x80, RZ ;  /* 0x0000008003037810 */ /* 0x000fc60007ffe0ff */
[----:B------:R2:W-:Y:S04]  /*30d0*/  STG.E.128 desc[UR4][R196.64], R192 ;  /* 0x000000c0c4007986 */ /* 0x0005e8000c101d04 */
.L_x_7313:
[----:B------:R-:W-:Y:S05]  /*30e0*/  BSYNC B0 ;  /* 0x0000000000007941 */ /* 0x000fea0003800000 */
.L_x_7312:
[----:B------:R-:W-:Y:S04]  /*30f0*/  BSSY B0, `(.L_x_7314) ;  /* 0x000006c000007945 */ /* 0x000fe80003800000 */
[----:B------:R-:W-:Y:S05]  /*3100*/  @!P2 BRA `(.L_x_7315) ;  /* 0x0000000400a8a947 */ /* 0x000fea0003800000 */
[----:B------:R-:W-:Y:S01]  /*3110*/  ISETP.NE.U32.AND P6, PT, RZ, UR10, PT ;  /* 0x0000000aff007c0c */ /* 0x000fe2000bfc5070 */
[----:B------:R-:W3:Y:S01]  /*3120*/  LDC.64 R218, c[0x0][0x220] ;  /* 0x00008800ffda7b82 */ /* 0x000ee20000000a00 */
[-CC-:B0-2---:R-:W-:Y:S01]  /*3130*/  FFMA.FTZ R197, R7, R198.reuse, R199.reuse ;  /* 0x000000c607c57223 */ /* 0x185fe200000100c7 */
        /* <DEDUP_REMOVED lines=12> */
[----:B---3--:R-:W-:Y:S02]  /*3200*/  IMAD.WIDE.U32 R192, R3, 0x10, R218 ;  /* 0x0000001003c07825 */ /* 0x008fe400078e00da */
        /* <DEDUP_REMOVED lines=90> */
.L_x_7315:
[----:B------:R-:W-:Y:S05]  /*37b0*/  BSYNC B0 ;  /* 0x0000000000007941 */ /* 0x000fea0003800000 */
.L_x_7314:
[----:B0-23--:R-:W2:Y:S01]  /*37c0*/  LDL R192, [R1+0x28] ;  /* 0x0000280001c07983 */ /* 0x00dea20000100800 */
        /* <DEDUP_REMOVED lines=18> */
[----:B------:R-:W-:Y:S01]  /*38f0*/  FMUL.FTZ R197, R12, R198 ;  /* 0x000000c60cc57220 */ /* 0x000fe20000410000 */
[----:B------:R-:W-:Y:S01]  /*3900*/  FADD.FTZ R193, R212, -R193 ;  /* 0x800000c1d4c17221 */ /* 0x000fe20000010000 */
[----:B------:R-:W-:-:S02]  /*3910*/  @P6 HADD2.F32 R198, -RZ, R184.H0_H0 ;  /* 0x200000b8ffc66230 */ /* 0x000fc40000004100 */
[----:B------:R-:W-:Y:S01]  /*3920*/  FADD.FTZ R192, R210, -R192 ;  /* 0x800000c0d2c07221 */ /* 0x000fe20000010000 */
[----:B------:R-:W-:Y:S02]  /*3930*/  @P6 HADD2.F32 R199, -RZ, R184.H1_H1 ;  /* 0x300000b8ffc76230 */ /* 0x000fe40000004100 */
[----:B------:R-:W-:Y:S01]  /*3940*/  FMUL.FTZ R226, R12, R195 ;  /* 0x000000c30ce27220 */ /* 0x000fe20000410000 */
[----:B------:R-:W-:Y:S01]  /*3950*/  ISETP.NE.U32.AND P5, PT, RZ, UR14, PT ;  /* 0x0000000eff007c0c */ /* 0x000fe2000bfa5070 */
[----:B------:R-:W-:Y:S01]  /*3960*/  @P6 FADD.FTZ R196, R196, R198 ;  /* 0x000000c6c4c46221 */ /* 0x000fe20000010000 */
[----:B------:R-:W-:Y:S01]  /*3970*/  FADD.FTZ R198, R222, -R219 ;  /* 0x800000dbdec67221 */ /* 0x000fe20000010000 */
[----:B------:R-:W-:Y:S01]  /*3980*/  @P6 FADD.FTZ R197, R197, R199 ;  /* 0x000000c7c5c56221 */ /* 0x000fe20000010000 */
[----:B------:R-:W-:Y:S01]  /*3990*/  FADD.FTZ R199, R220, -R218 ;  /* 0x800000dadcc77221 */ /* 0x000fe20000010000 */
[C---:B------:R-:W-:Y:S01]  /*39a0*/  FMUL.FTZ R218, R12.reuse, R194 ;  /* 0x000000c20cda7220 */ /* 0x040fe20000410000 */
[C---:B------:R-:W-:Y:S01]  /*39b0*/  FMUL.FTZ R198, R12.reuse, R198 ;  /* 0x000000c60cc67220 */ /* 0x040fe20000410000 */
[C---:B------:R-:W-:Y:S01]  /*39c0*/  FMUL.FTZ R219, R12.reuse, R193 ;  /* 0x000000c10cdb7220 */ /* 0x040fe20000410000 */
[C---:B------:R-:W-:Y:S01]  /*39d0*/  FMUL.FTZ R199, R12.reuse, R199 ;  /* 0x000000c70cc77220 */ /* 0x040fe20000410000 */
[----:B------:R-:W-:Y:S01]  /*39e0*/  FMUL.FTZ R12, R12, R192 ;  /* 0x000000c00c0c7220 */ /* 0x000fe20000410000 */
[----:B------:R-:W-:Y:S01]  /*39f0*/  ISETP.NE.AND.EX P5, PT, RZ, UR15, PT, P5 ;  /* 0x0000000fff007c0c */ /* 0x000fe2000bfa5350 */
[----:B------:R-:W0:-:S12]  /*3a00*/  LDC.64 R192, c[0x0][0x220] ;  /* 0x00008800ffc07b82 */ /* 0x000e180000000a00 */
        /* <DEDUP_REMOVED lines=43> */
[-C--:B0-----:R-:W-:Y:S01]  /*3cc0*/  FMUL.FTZ R196, R218, R11.reuse ;  /* 0x0000000bdac47220 */ /* 0x081fe20000410000 */
[----:B------:R-:W-:Y:S01]  /*3cd0*/  FMUL.FTZ R197, R129, R192 ;  /* 0x000000c081c57220 */ /* 0x000fe20000410000 */
[----:B------:R-:W-:Y:S01]  /*3ce0*/  FMUL.FTZ R192, R199, R11 ;  /* 0x0000000bc7c07220 */ /* 0x000fe20000410000 */
[----:B------:R-:W-:Y:S01]  /*3cf0*/  FMUL.FTZ R218, R128, R251 ;  /* 0x000000fb80da7220 */ /* 0x000fe20000410000 */
[----:B------:R-:W-:Y:S01]  /*3d00*/  FFMA.FTZ R29, R194, R196, R29 ;  /* 0x000000c4c21d7223 */ /* 0x000fe2000001001d */
[-C--:B------:R-:W-:Y:S01]  /*3d10*/  FMUL.FTZ R194, R198, R11.reuse ;  /* 0x0000000bc6c27220 */ /* 0x080fe20000410000 */
[----:B------:R-:W-:Y:S01]  /*3d20*/  FMUL.FTZ R198, R124, R226 ;  /* 0x000000e27cc67220 */ /* 0x000fe20000410000 */
[----:B------:R-:W-:Y:S01]  /*3d30*/  FMUL.FTZ R196, R125, R196 ;  /* 0x000000c47dc47220 */ /* 0x000fe20000410000 */
[-C--:B------:R-:W-:Y:S01]  /*3d40*/  FMUL.FTZ R226, R219, R11.reuse ;  /* 0x0000000bdbe27220 */ /* 0x080fe20000410000 */
[----:B------:R-:W-:Y:S01]  /*3d50*/  FMUL.FTZ R11, R12, R11 ;  /* 0x0000000b0c0b7220 */ /* 0x000fe20000410000 */
[----:B------:R-:W-:-:S02]  /*3d60*/  HADD2.F32 R12, -RZ, R193.H0_H0 ;  /* 0x200000c1ff0c7230 */ /* 0x000fc40000004100 */
[----:B------:R-:W-:Y:S01]  /*3d70*/  FMUL.FTZ R199, R131, R192 ;  /* 0x000000c083c77220 */ /* 0x000fe20000410000 */
[----:B------:R-:W-:Y:S01]  /*3d80*/  F2FP.F16.F32.PACK_AB R198, R196, R198 ;  /* 0x000000c6c4c6723e */ /* 0x000fe200000000ff */
[----:B------:R-:W-:Y:S01]  /*3d90*/  HADD2.F32 R193, -RZ, R193.H1_H1 ;  /* 0x300000c1ffc17230 */ /* 0x000fe20000004100 */
[----:B------:R-:W-:Y:S01]  /*3da0*/  F2FP.F16.F32.PACK_AB R196, R197, R218 ;  /* 0x000000dac5c4723e */ /* 0x000fe200000000ff */
[-C--:B------:R-:W-:Y:S01]  /*3db0*/  FFMA.FTZ R34, R12, R194.reuse, R34 ;  /* 0x000000c20c227223 */ /* 0x080fe20000010022 */
[----:B------:R-:W-:Y:S01]  /*3dc0*/  FMUL.FTZ R197, R130, R194 ;  /* 0x000000c282c57220 */ /* 0x000fe20000410000 */
[----:B------:R-:W-:Y:S01]  /*3dd0*/  FMUL.FTZ R12, R126, R226 ;  /* 0x000000e27e0c7220 */ /* 0x000fe20000410000 */
[----:B------:R-:W-:Y:S01]  /*3de0*/  FMUL.FTZ R194, R127, R11 ;  /* 0x0000000b7fc27220 */ /* 0x000fe20000410000 */
[----:B------:R-:W-:Y:S01]  /*3df0*/  LEA R218, P5, R3, UR16, 0x4 ;  /* 0x0000001003da7c11 */ /* 0x000fe2000f8a20ff */
[----:B------:R-:W-:Y:S01]  /*3e00*/  FFMA.FTZ R35, R193, R192, R35 ;  /* 0x000000c0c1237223 */ /* 0x000fe20000010023 */
[----:B------:R-:W-:-:S02]  /*3e10*/  F2FP.F16.F32.PACK_AB R197, R199, R197 ;  /* 0x000000c5c7c5723e */ /* 0x000fc400000000ff */
[----:B------:R-:W-:Y:S01]  /*3e20*/  F2FP.F16.F32.PACK_AB R199, R194, R12 ;  /* 0x0000000cc2c7723e */ /* 0x000fe200000000ff */
[--C-:B------:R-:W-:Y:S01]  /*3e30*/  HADD2.F32 R12, -RZ, R195.reuse.H1_H1 ;  /* 0x300000c3ff0c7230 */ /* 0x100fe20000004100 */
[----:B------:R-:W-:Y:S01]  /*3e40*/  LEA.HI.X R219, R3, UR17, RZ, 0x4, P5 ;  /* 0x0000001103db7c11 */ /* 0x000fe2000a8f24ff */
[----:B------:R-:W-:-:S03]  /*3e50*/  HADD2.F32 R3, -RZ, R195.H0_H0 ;  /* 0x200000c3ff037230 */ /* 0x000fc60000004100 */
[----:B------:R-:W-:Y:S01]  /*3e60*/  FFMA.FTZ R31, R12, R11, R31 ;  /* 0x0000000b0c1f7223 */ /* 0x000fe2000001001f */
[----:B------:R0:W-:Y:S01]  /*3e70*/  STG.E.128 desc[UR4][R218.64], R196 ;  /* 0x000000c4da007986 */ /* 0x0001e2000c101d04 */
[----:B------:R-:W-:-:S07]  /*3e80*/  FFMA.FTZ R30, R3, R226, R30 ;  /* 0x000000e2031e7223 */ /* 0x000fce000001001e */
.L_x_7317:
[----:B------:R-:W-:Y:S05]  /*3e90*/  BSYNC B0 ;  /* 0x0000000000007941 */ /* 0x000fea0003800000 */
.L_x_7316:
[----:B------:R-:W-:Y:S02]  /*3ea0*/  IADD3 R2, R2, UR18, RZ ;  /* 0x0000001202027c10 */ /* 0x000fe4000fffe0ff */
[----:B------:R-:W-:Y:S02]  /*3eb0*/  SEL R251, RZ, 0x1, P4 ;  /* 0x00000001fffb7807 */ /* 0x000fe40002000000 */
[----:B------:R-:W-:-:S13]  /*3ec0*/  ISETP.GE.AND P5, PT, R2, UR19, PT ;  /* 0x0000001302007c0c */ /* 0x000fda000bfa6270 */
[----:B------:R-:W-:Y:S05]  /*3ed0*/  @!P5 BRA `(.L_x_7318) ;  /* 0xffffffc8004cd947 */ /* 0x000fea000383ffff */
.L_x_7300:
        /* <DEDUP_REMOVED lines=22> */
.L_x_7320:
[----:B------:R-:W-:Y:S05]  /*4040*/  BSYNC B0 ;  /* 0x0000000000007941 */ /* 0x000fea0003800000 */
.L_x_7319:
        /* <DEDUP_REMOVED lines=15> */
.L_x_7322:
[----:B------:R-:W-:Y:S05]  /*4140*/  BSYNC B0 ;  /* 0x0000000000007941 */ /* 0x000fea0003800000 */
.L_x_7321:
        /* <DEDUP_REMOVED lines=15> */
.L_x_7324:
[----:B------:R-:W-:Y:S05]  /*4240*/  BSYNC B0 ;  /* 0x0000000000007941 */ /* 0x000fea0003800000 */
.L_x_7323:
        /* <DEDUP_REMOVED lines=16> */
.L_x_7309:
[----:B------:R-:W-:Y:S01]  /*4350*/  HFMA2.MMA R192, -RZ, RZ, 0, 9.5367431640625e-07 ;  /* 0x00000010ffc07435 */ /* 0x000fe200000001ff */
[----:B------:R-:W-:Y:S02]  /*4360*/  MOV R196, R226 ;  /* 0x000000e200c47202 */ /* 0x000fe40000000f00 */
[----:B0-----:R-:W-:Y:S02]  /*4370*/  MOV R193, 0x1f ;  /* 0x0000001f00c17802 */ /* 0x001fe40000000f00 */
[----:B------:R-:W-:-:S07]  /*4380*/  MOV R195, 0xffffffff ;  /* 0xffffffff00c37802 */ /* 0x000fce0000000f00 */
[----:B-1---5:R-:W-:Y:S05]  /*4390*/  WARPSYNC.COLLECTIVE R195, `(.L_x_7325) ;  /* 0x00000000c3087348 */ /* 0x022fea0003c00000 */
[----:B------:R0:W2:Y:S02]  /*43a0*/  SHFL.DOWN P6, R199, R196, R192, R193 ;  /* 0x080000c0c4c77389 */ /* 0x0000a400000c00c1 */
[----:B012--5:R-:W-:Y:S01]  /*43b0*/  ENDCOLLECTIVE ;  /* 0x000000000000791b */ /* 0x027fe20003800000 */
.L_x_7325:
[----:B------:R-:W-:Y:S02]  /*43c0*/  MOV R196, R219 ;  /* 0x000000db00c47202 */ /* 0x000fe40000000f00 */
[----:B------:R-:W-:-:S07]  /*43d0*/  MOV R197, R199 ;  /* 0x000000c700c57202 */ /* 0x000fce0000000f00 */
[----:B------:R-:W-:Y:S05]  /*43e0*/  WARPSYNC.COLLECTIVE R195, `(.L_x_7326) ;  /* 0x00000000c3087348 */ /* 0x000fea0003c00000 */
[----:B------:R0:W1:Y:S02]  /*43f0*/  SHFL.DOWN P6, R199, R196, R192, R193 ;  /* 0x080000c0c4c77389 */ /* 0x00006400000c00c1 */
[----:B01----:R-:W-:Y:S01]  /*4400*/  ENDCOLLECTIVE ;  /* 0x000000000000791b */ /* 0x003fe20003800000 */
.L_x_7326:
[----:B------:R-:W-:Y:S01]  /*4410*/  FADD.FTZ R197, R197, R226 ;  /* 0x000000e2c5c57221 */ /* 0x000fe20000010000 */
[----:B------:R-:W-:-:S04]  /*4420*/  HFMA2.MMA R192, -RZ, RZ, 0, 4.76837158203125e-07 ;  /* 0x00000008ffc07435 */ /* 0x000fc800000001ff */
[----:B------:R-:W-:Y:S02]  /*4430*/  MOV R196, R197 ;  /* 0x000000c500c47202 */ /* 0x000fe40000000f00 */
[----:B------:R-:W-:-:S07]  /*4440*/  MOV R198, R199 ;  /* 0x000000c700c67202 */ /* 0x000fce0000000f00 */
[----:B------:R-:W-:Y:S05]  /*4450*/  WARPSYNC.COLLECTIVE R195, `(.L_x_7327) ;  /* 0x00000000c3087348 */ /* 0x000fea0003c00000 */
[----:B------:R0:W1:Y:S02]  /*4460*/  SHFL.DOWN P6, R199, R196, R192, R193 ;  /* 0x080000c0c4c77389 */ /* 0x00006400000c00c1 */
[----:B01----:R-:W-:Y:S01]  /*4470*/  ENDCOLLECTIVE ;  /* 0x000000000000791b */ /* 0x003fe20003800000 */
.L_x_7327:
[----:B------:R-:W-:-:S05]  /*4480*/  FADD.FTZ R198, R198, R219 ;  /* 0x000000dbc6c67221 */ /* 0x000fca0000010000 */
[----:B------:R-:W-:Y:S01]  /*4490*/  MOV R196, R198 ;  /* 0x000000c600c47202 */ /* 0x000fe20000000f00 */
[----:B------:R-:W-:-:S07]  /*44a0*/  FADD.FTZ R197, R197, R199 ;  /* 0x000000c7c5c57221 */ /* 0x000fce0000010000 */
[----:B------:R-:W-:Y:S05]  /*44b0*/  WARPSYNC.COLLECTIVE R195, `(.L_x_7328) ;  /* 0x00000000c3087348 */ /* 0x000fea0003c00000 */
[----:B------:R0:W1:Y:S02]  /*44c0*/  SHFL.DOWN P6, R199, R196, R192, R193 ;  /* 0x080000c0c4c77389 */ /* 0x00006400000c00c1 */
[----:B01----:R-:W-:Y:S01]  /*44d0*/  ENDCOLLECTIVE ;  /* 0x000000000000791b */ /* 0x003fe20003800000 */
.L_x_7328:
[----:B------:R-:W-:Y:S01]  /*44e0*/  HFMA2.MMA R192, -RZ, RZ, 0, 2.384185791015625e-07 ;  /* 0x00000004ffc07435 */ /* 0x000fe200000001ff */
[----:B------:R-:W-:Y:S01]  /*44f0*/  MOV R196, R197 ;  /* 0x000000c500c47202 */ /* 0x000fe20000000f00 */
[----:B------:R-:W-:-:S09]  /*4500*/  FADD.FTZ R198, R198, R199 ;  /* 0x000000c7c6c67221 */ /* 0x000fd20000010000 */
[----:B------:R-:W-:Y:S05]  /*4510*/  WARPSYNC.COLLECTIVE R195, `(.L_x_7329) ;  /* 0x00000000c3087348 */ /* 0x000fea0003c00000 */
[----:B------:R0:W1:Y:S02]  /*4520*/  SHFL.DOWN P6, R199, R196, R192, R193 ;  /* 0x080000c0c4c77389 */ /* 0x00006400000c00c1 */
[----:B01----:R-:W-:Y:S01]  /*4530*/  ENDCOLLECTIVE ;  /* 0x000000000000791b */ /* 0x003fe20003800000 */
.L_x_7329:
[----:B------:R-:W-:Y:S01]  /*4540*/  MOV R196, R198 ;  /* 0x000000c600c47202 */ /* 0x000fe20000000f00 */
[----:B------:R-:W-:-:S07]  /*4550*/  FADD.FTZ R197, R197, R199 ;  /* 0x000000c7c5c57221 */ /* 0x000fce0000010000 */
[----:B------:R-:W-:Y:S05]  /*4560*/  WARPSYNC.COLLECTIVE R195, `(.L_x_7330) ;  /* 0x00000000c3087348 */ /* 0x000fea0003c00000 */
[----:B------:R0:W1:Y:S02]  /*4570*/  SHFL.DOWN P6, R199, R196, R192, R193 ;  /* 0x080000c0c4c77389 */ /* 0x00006400000c00c1 */
[----:B01----:R-:W-:Y:S01]  /*4580*/  ENDCOLLECTIVE ;  /* 0x000000000000791b */ /* 0x003fe20003800000 */
.L_x_7330:
[----:B------:R-:W-:Y:S01]  /*4590*/  HFMA2.MMA R192, -RZ, RZ, 0, 1.1920928955078125e-07 ;  /* 0x00000002ffc07435 */ /* 0x000fe200000001ff */
[----:B------:R-:W-:Y:S02]  /*45a0*/  MOV R196, R197 ;  /* 0x000000c500c47202 */ /* 0x000fe40000000f00 */
[----:B------:R-:W-:-:S08]  /*45b0*/  MOV R218, R199 ;  /* 0x000000c700da7202 */ /* 0x000fd00000000f00 */
[----:B------:R-:W-:Y:S05]  /*45c0*/  WARPSYNC.COLLECTIVE R195, `(.L_x_7331) ;  /* 0x00000000c3087348 */ /* 0x000fea0003c00000 */
[----:B------:R0:W1:Y:S02]  /*45d0*/  SHFL.DOWN P6, R199, R196, R192, R193 ;  /* 0x080000c0c4c77389 */ /* 0x00006400000c00c1 */
[----:B01----:R-:W-:Y:S01]  /*45e0*/  ENDCOLLECTIVE ;  /* 0x000000000000791b */ /* 0x003fe20003800000 */
.L_x_7331:
[----:B------:R-:W-:-:S05]  /*45f0*/  FADD.FTZ R218, R198, R218 ;  /* 0x000000dac6da7221 */ /* 0x000fca0000010000 */
[----:B------:R-:W-:Y:S02]  /*4600*/  MOV R196, R218 ;  /* 0x000000da00c47202 */ /* 0x000fe40000000f00 */
[----:B------:R-:W-:-:S07]  /*4610*/  MOV R198, R199 ;  /* 0x000000c700c67202 */ /* 0x000fce0000000f00 */
[----:B------:R-:W-:Y:S05]  /*4620*/  WARPSYNC.COLLECTIVE R195, `(.L_x_7332) ;  /* 0x00000000c3087348 */ /* 0x000fea0003c00000 */
[----:B------:R0:W1:Y:S02]  /*4630*/  SHFL.DOWN P6, R199, R196, R192, R193 ;  /* 0x080000c0c4c77389 */ /* 0x00006400000c00c1 */
[----:B01----:R-:W-:Y:S01]  /*4640*/  ENDCOLLECTIVE ;  /* 0x000000000000791b */ /* 0x003fe20003800000 */
.L_x_7332:
[----:B------:R-:W-:Y:S01]  /*4650*/  FADD.FTZ R198, R197, R198 ;  /* 0x000000c6c5c67221 */ /* 0x000fe20000010000 */
[----:B------:R-:W-:-:S04]  /*4660*/  HFMA2.MMA R192, -RZ, RZ, 0, 5.9604644775390625e-08 ;  /* 0x00000001ffc07435 */ /* 0x000fc800000001ff */
[----:B------:R-:W-:Y:S02]  /*4670*/  MOV R196, R198 ;  /* 0x000000c600c47202 */ /* 0x000fe40000000f00 */
[----:B------:R-:W-:-:S07]  /*4680*/  MOV R197, R199 ;  /* 0x000000c700c57202 */ /* 0x000fce0000000f00 */
[----:B------:R-:W-:Y:S05]  /*4690*/  WARPSYNC.COLLECTIVE R195, `(.L_x_7333) ;  /* 0x00000000c3087348 */ /* 0x000fea0003c00000 */
[----:B------:R0:W1:Y:S02]  /*46a0*/  SHFL.DOWN P6, R199, R196, R192, R193 ;  /* 0x080000c0c4c77389 */ /* 0x00006400000c00c1 */
[----:B01----:R-:W-:Y:S01]  /*46b0*/  ENDCOLLECTIVE ;  /* 0x000000000000791b */ /* 0x003fe20003800000 */
.L_x_7333:
[----:B------:R-:W-:-:S05]  /*46c0*/  FADD.FTZ R197, R218, R197 ;  /* 0x000000c5dac57221 */ /* 0x000fca0000010000 */
[----:B------:R-:W-:Y:S02]  /*46d0*/  MOV R196, R197 ;  /* 0x000000c500c47202 */ /* 0x000fe40000000f00 */
[----:B------:R-:W-:-:S07]  /*46e0*/  MOV R218, R199 ;  /* 0x000000c700da7202 */ /* 0x000fce0000000f00 */
[----:B------:R-:W-:Y:S05]  /*46f0*/  WARPSYNC.COLLECTIVE R195, `(.L_x_7334) ;  /* 0x00000000c3087348 */ /* 0x000fea0003c00000 */
[----:B------:R0:W1:Y:S02]  /*4700*/  SHFL.DOWN P6, R199, R196, R192, R193 ;  /* 0x080000c0c4c77389 */ /* 0x00006400000c00c1 */
[----:B01----:R-:W-:Y:S01]  /*4710*/  ENDCOLLECTIVE ;  /* 0x000000000000791b */ /* 0x003fe20003800000 */
.L_x_7334:
[----:B------:R-:W-:Y:S01]  /*4720*/  MOV R193, R199 ;  /* 0x000000c700c17202 */ /* 0x000fe20000000f00 */
[----:B------:R-:W-:Y:S06]  /*4730*/  BRA `(.L_x_7335) ;  /* 0xffffffd8009c7947 */ /* 0x000fec000383ffff */
.L_x_7336:
        /* <DEDUP_REMOVED lines=12> */
.L_x_13964:


//--------------------- .text._ZN10layer_norm13ln_bwd_kernelINS_13Kernel_traitsIf6__halfS2_S2_fjLj4096ELj1ELj1ELj4ELj16ENS_18Kernel_traits_baseILj4096EfS2_S2_S2_fjLj128EEEEELb0ELb1ELb0ELb1EEEvNS_9BwdParamsE --------------------------
	.section	.text._ZN10layer_norm13ln_bwd_kernelINS_13Kernel_traitsIf6__halfS2_S2_fjLj4096ELj1ELj1ELj4ELj16ENS_18Kernel_traits_baseILj4096EfS2_S2_S2_fjLj128EEEEELb0ELb1ELb0ELb1EEEvNS_9BwdParamsE,"ax",@progbits
	.align	128
        .global         _ZN10layer_norm13ln_bwd_kernelINS_13Kernel_traitsIf6__halfS2_S2_fjLj4096ELj1ELj1ELj4ELj16ENS_18Kernel_traits_baseILj4096EfS2_S2_S2_fjLj128EEEEELb0ELb1ELb0ELb1EEEvNS_9BwdParamsE
        .type           _ZN10layer_norm13ln_bwd_kernelINS_13Kernel_traitsIf6__halfS2_S2_fjLj4096ELj1ELj1ELj4ELj16ENS_18Kernel_traits_baseILj4096EfS2_S2_S2_fjLj128EEEEELb0ELb1ELb0ELb1EEEvNS_9BwdParamsE,@function
        .size           _ZN10layer_norm13ln_bwd_kernelINS_13Kernel_traitsIf6__halfS2_S2_fjLj4096ELj1ELj1ELj4ELj16ENS_18Kernel_traits_baseILj4096EfS2_S2_S2_fjLj128EEEEELb0ELb1ELb0ELb1EEEvNS_9BwdParamsE,(.L_x_13965 - _ZN10layer_norm13ln_bwd_kernelINS_13Kernel_traitsIf6__halfS2_S2_fjLj4096ELj1ELj1ELj4ELj16ENS_18Kernel_traits_baseILj4096EfS2_S2_S2_fjLj128EEEEELb0ELb1ELb0ELb1EEEvNS_9BwdParamsE)
        .other          _ZN10layer_norm13ln_bwd_kernelINS_13Kernel_traitsIf6__halfS2_S2_fjLj4096ELj1ELj1ELj4ELj16ENS_18Kernel_traits_baseILj4096EfS2_S2_S2_fjLj128EEEEELb0ELb1ELb0ELb1EEEvNS_9BwdParamsE,@"STO_CUDA_ENTRY STV_DEFAULT"
_ZN10layer_norm13ln_bwd_kernelINS_13Kernel_traitsIf6__halfS2_S2_fjLj4096ELj1ELj1ELj4ELj16ENS_18Kernel_traits_baseILj4096EfS2_S2_S2_fjLj128EEEEELb0ELb1ELb0ELb1EEEvNS_9BwdParamsE:
.text._ZN10layer_norm13ln_bwd_kernelINS_13Kernel_traitsIf6__halfS2_S2_fjLj4096ELj1ELj1ELj4ELj16ENS_18Kernel_traits_baseILj4096EfS2_S2_S2_fjLj128EEEEELb0ELb1ELb0ELb1EEEvNS_9BwdParamsE:
        /* <DEDUP_REMOVED lines=65> */
.L_x_7337:
        /* <DEDUP_REMOVED lines=84> */
.L_x_7341:
        /* <DEDUP_REMOVED lines=13> */
[----:B------:R2:W4:Y:S01]  /*0a20*/  @P0 LDG.E.U16 R210, desc[UR6][R120.64] ;  /* 0x0000000678d20981 */ /* 0x000522000c1e1500 */
[----:B------:R-:W-:-:S04]  /*0a30*/  LEA.HI.SX32 R209, R123, R122, 0x1d ;  /* 0x0000007a7bd17211 */ /* 0x000fc800078feaff */
[----:B------:R-:W-:Y:S01]  /*0a40*/  IADD3 R204, R209, 0x80, RZ ;  /* 0x00000080d1cc7810 */ /* 0x000fe20007ffe0ff */
[----:B---3--:R-:W-:-:S04]  /*0a50*/  IMAD.WIDE R136, R0, 0x4, R136 ;  /* 0x0000000400887825 */ /* 0x008fc800078e0288 */
[C-C-:B--2---:R-:W-:Y:S01]  /*0a60*/  IMAD.WIDE.U32 R120, R209.reuse, 0x10, R138.reuse ;  /* 0x00000010d1787825 */ /* 0x144fe200078e008a */
[C---:B------:R-:W-:Y:S01]  /*0a70*/  IADD3 R200, R209.reuse, 0x100, RZ ;  /* 0x00000100d1c87810 */ /* 0x040fe20007ffe0ff */
[----:B------:R-:W2:Y:S02]  /*0a80*/  LDG.E R211, desc[UR6][R136.64] ;  /* 0x0000000688d37981 */ /* 0x000ea4000c1e1900 */
[----:B------:R-:W-:Y:S01]  /*0a90*/  IMAD.WIDE.U32 R128, R204, 0x10, R138 ;  /* 0x00000010cc807825 */ /* 0x000fe200078e008a */
[C---:B------:R-:W-:Y:S01]  /*0aa0*/  IADD3 R198, R209.reuse, 0x180, RZ ;  /* 0x00000180d1c67810 */ /* 0x040fe20007ffe0ff */
[----:B------:R-:W3:Y:S02]  /*0ab0*/  LDG.E.128 R120, desc[UR6][R120.64] ;  /* 0x0000000678787981 */ /* 0x000ee4000c1e1d00 */
[----:B----4-:R-:W-:Y:S02]  /*0ac0*/  IMAD.WIDE.U32 R124, R209, 0x10, R148 ;  /* 0x00000010d17c7825 */ /* 0x010fe400078e0094 */
[----:B------:R-:W4:Y:S02]  /*0ad0*/  LDG.E.128 R128, desc[UR6][R128.64] ;  /* 0x0000000680807981 */ /* 0x000f24000c1e1d00 */
[----:B------:R-:W-:-:S02]  /*0ae0*/  IMAD.WIDE.U32 R132, R200, 0x10, R138 ;  /* 0x00000010c8847825 */ /* 0x000fc400078e008a */
[----:B------:R-:W4:Y:S02]  /*0af0*/  LDG.E.128 R124, desc[UR6][R124.64] ;  /* 0x000000067c7c7981 */ /* 0x000f24000c1e1d00 */
[----:B0-----:R-:W-:Y:S02]  /*0b00*/  IMAD.WIDE R180, R0, 0x4, R180 ;  /* 0x0000000400b47825 */ /* 0x001fe400078e02b4 */
[----:B------:R-:W4:Y:S02]  /*0b10*/  LDG.E.128 R132, desc[UR6][R132.64] ;  /* 0x0000000684847981 */ /* 0x000f24000c1e1d00 */
[----:B------:R-:W-:Y:S02]  /*0b20*/  IMAD.WIDE.U32 R138, R198, 0x10, R138 ;  /* 0x00000010c68a7825 */ /* 0x000fe400078e008a */
[----:B------:R0:W4:Y:S04]  /*0b30*/  LDG.E R201, desc[UR6][R180.64] ;  /* 0x00000006b4c97981 */ /* 0x000128000c1e1900 */
[----:B------:R-:W4:Y:S01]  /*0b40*/  LDG.E.128 R136, desc[UR6][R138.64] ;  /* 0x000000068a887981 */ /* 0x000f22000c1e1d00 */
[----:B------:R-:W-:-:S06]  /*0b50*/  IMAD.WIDE.U32 R140, R204, 0x10, R148 ;  /* 0x00000010cc8c7825 */ /* 0x000fcc00078e0094 */
[----:B------:R-:W4:Y:S01]  /*0b60*/  LDG.E.128 R140, desc[UR6][R140.64] ;  /* 0x000000068c8c7981 */ /* 0x000f22000c1e1d00 */
[----:B------:R-:W-:-:S06]  /*0b70*/  IMAD.WIDE.U32 R144, R200, 0x10, R148 ;  /* 0x00000010c8907825 */ /* 0x000fcc00078e0094 */
[----:B------:R-:W4:Y:S01]  /*0b80*/  LDG.E.128 R144, desc[UR6][R144.64] ;  /* 0x0000000690907981 */ /* 0x000f22000c1e1d00 */
[----:B------:R-:W-:-:S06]  /*0b90*/  IMAD.WIDE.U32 R148, R198, 0x10, R148 ;  /* 0x00000010c6947825 */ /* 0x000fcc00078e0094 */
[----:B------:R-:W4:Y:S01]  /*0ba0*/  LDG.E.128 R148, desc[UR6][R148.64] ;  /* 0x0000000694947981 */ /* 0x000f22000c1e1d00 */
[----:B------:R-:W-:-:S04]  /*0bb0*/  ISETP.NE.U32.AND P1, PT, RZ, UR12, PT ;  /* 0x0000000cff007c0c */ /* 0x000fc8000bf25070 */
[----:B------:R-:W-:-:S13]  /*0bc0*/  ISETP.NE.AND.EX P1, PT, RZ, UR13, PT, P1 ;  /* 0x0000000dff007c0c */ /* 0x000fda000bf25310 */
[----:B------:R-:W1:Y:S08]  /*0bd0*/  @P1 LDC.64 R184, c[0x0][0x2c8] ;  /* 0x0000b200ffb81b82 */ /* 0x000e700000000a00 */
[----:B------:R-:W0:Y:S08]  /*0be0*/  @P1 LDC.64 R186, c[0x0][0x2c8] ;  /* 0x0000b200ffba1b82 */ /* 0x000e300000000a00 */
[----:B------:R-:W0:Y:S01]  /*0bf0*/  @P1 LDC.64 R212, c[0x0][0x2c8] ;  /* 0x0000b200ffd41b82 */ /* 0x000e220000000a00 */
[----:B------:R-:W-:-:S02]  /*0c00*/  LOP3.LUT P3, RZ, R182, 0xff, RZ, 0xc0, !PT ;  /* 0x000000ffb6ff7812 */ /* 0x000fc4000786c0ff */
[----:B------:R-:W-:Y:S01]  /*0c10*/  ISETP.NE.AND P4, PT, RZ, UR10, PT ;  /* 0x0000000aff007c0c */ /* 0x000fe2000bf85270 */
[----:B-1----:R-:W-:Y:S01]  /*0c20*/  @P1 IMAD.WIDE.U32 R182, R204, 0x10, R184 ;  /* 0x00000010ccb61825 */ /* 0x002fe200078e00b8 */
[----:B------:R-:W-:-:S03]  /*0c30*/  MOV R202, 0x3f800000 ;  /* 0x3f80000000ca7802 */ /* 0x000fc60000000f00 */
[----:B0-----:R-:W0:Y:S01]  /*0c40*/  @P1 LDC.64 R180, c[0x0][0x2c8] ;  /* 0x0000b200ffb41b82 */ /* 0x001e220000000a00 */
[----:B-----5:R2:W5:Y:S01]  /*0c50*/  @P1 LDG.E.128 R104, desc[UR6][R182.64] ;  /* 0x00000006b6681981 */ /* 0x020562000c1e1d00 */
[----:B------:R-:W-:-:S05]  /*0c60*/  @P1 IMAD.WIDE.U32 R184, R200, 0x10, R186 ;  /* 0x00000010c8b81825 */ /* 0x000fca00078e00ba */
[----:B------:R-:W5:Y:S01]  /*0c70*/  @P1 LDG.E.128 R108, desc[UR6][R184.64] ;  /* 0x00000006b86c1981 */ /* 0x000f62000c1e1d00 */
[----:B------:R-:W-:-:S05]  /*0c80*/  @P1 IMAD.WIDE.U32 R186, R198, 0x10, R212 ;  /* 0x00000010c6ba1825 */ /* 0x000fca00078e00d4 */
[----:B------:R1:W5:Y:S01]  /*0c90*/  @P1 LDG.E.128 R112, desc[UR6][R186.64] ;  /* 0x00000006ba701981 */ /* 0x000362000c1e1d00 */
[----:B0-----:R-:W-:-:S05]  /*0ca0*/  @P1 IMAD.WIDE.U32 R180, R209, 0x10, R180 ;  /* 0x00000010d1b41825 */ /* 0x001fca00078e00b4 */
[----:B------:R0:W5:Y:S01]  /*0cb0*/  @P1 LDG.E.128 R100, desc[UR6][R180.64] ;  /* 0x00000006b4641981 */ /* 0x000162000c1e1d00 */
[----:B------:R-:W-:Y:S01]  /*0cc0*/  LOP3.LUT P2, RZ, R222, 0x1f, RZ, 0xc0, !PT ;  /* 0x0000001fdeff7812 */ /* 0x000fe2000784c0ff */
[----:B------:R-:W-:Y:S01]  /*0cd0*/  UMOV UR4, 0xffffffff ;  /* 0xffffffff00047882 */ /* 0x000fe20000000000 */
[----:B------:R-:W-:Y:S01]  /*0ce0*/  @P0 HADD2.F32 R202, -RZ, R210.H0_H0 ;  /* 0x200000d2ffca0230 */ /* 0x000fe20000004100 */
[----:B--2---:R-:W-:Y:S01]  /*0cf0*/  FSEL R183, R211, RZ, !P4 ;  /* 0x000000ffd3b77208 */ /* 0x004fe20006000000 */
[----:B---3--:R-:W-:Y:S02]  /*0d00*/  HADD2.F32 R218, -RZ, R120.H0_H0 ;  /* 0x20000078ffda7230 */ /* 0x008fe40000004100 */
[----:B-1----:R-:W-:Y:S02]  /*0d10*/  HADD2.F32 R187, -RZ, R122.H0_H0 ;  /* 0x2000007affbb7230 */ /* 0x002fe40000004100 */
[----:B------:R-:W-:Y:S02]  /*0d20*/  HADD2.F32 R244, -RZ, R120.H1_H1 ;  /* 0x30000078fff47230 */ /* 0x000fe40000004100 */
[----:B------:R-:W-:-:S02]  /*0d30*/  HADD2.F32 R217, -RZ, R122.H1_H1 ;  /* 0x3000007affd97230 */ /* 0x000fc40000004100 */
[----:B------:R-:W-:Y:S02]  /*0d40*/  HADD2.F32 R185, -RZ, R123.H0_H0 ;  /* 0x2000007bffb97230 */ /* 0x000fe40000004100 */
[--C-:B----4-:R-:W-:Y:S02]  /*0d50*/  HADD2.F32 R219, -RZ, R128.reuse.H0_H0 ;  /* 0x20000080ffdb7230 */ /* 0x110fe40000004100 */
[----:B------:R-:W-:Y:S02]  /*0d60*/  HADD2.F32 R220, -RZ, R128.H1_H1 ;  /* 0x30000080ffdc7230 */ /* 0x000fe40000004100 */
[C---:B------:R-:W-:Y:S01]  /*0d70*/  FADD.FTZ R128, -R183.reuse, R218 ;  /* 0x000000dab7807221 */ /* 0x040fe20000010100 */
[----:B------:R-:W-:Y:S02]  /*0d80*/  HADD2.F32 R242, -RZ, R121.H0_H0 ;  /* 0x20000079fff27230 */ /* 0x000fe40000004100 */
[----:B------:R-:W-:Y:S01]  /*0d90*/  FADD.FTZ R211, -R183, R187 ;  /* 0x000000bbb7d37221 */ /* 0x000fe20000010100 */
[----:B------:R-:W-:-:S02]  /*0da0*/  HADD2.F32 R243, -RZ, R124.H0_H0 ;  /* 0x2000007cfff37230 */ /* 0x000fc40000004100 */
[C---:B------:R-:W-:Y:S01]  /*0db0*/  FADD.FTZ R244, -R183.reuse, R244 ;  /* 0x000000f4b7f47221 */ /* 0x040fe20000010100 */
[C---:B------:R-:W-:Y:S01]  /*0dc0*/  FADD.FTZ R187, -R183.reuse, R217 ;  /* 0x000000d9b7bb7221 */ /* 0x040fe20000010100 */
[----:B------:R-:W-:Y:S01]  /*0dd0*/  FADD.FTZ R185, -R183, R185 ;  /* 0x000000b9b7b97221 */ /* 0x000fe20000010100 */
[----:B------:R-:W-:Y:S01]  /*0de0*/  FMUL.FTZ R128, R201, R128 ;  /* 0x00000080c9807220 */ /* 0x000fe20000410000 */
[--C-:B------:R-:W-:Y:S02]  /*0df0*/  HADD2.F32 R230, -RZ, R130.reuse.H0_H0 ;  /* 0x20000082ffe67230 */ /* 0x100fe40000004100 */
[----:B------:R-:W-:Y:S02]  /*0e00*/  HADD2.F32 R232, -RZ, R130.H1_H1 ;  /* 0x30000082ffe87230 */ /* 0x000fe40000004100 */
[--C-:B------:R-:W-:Y:S02]  /*0e10*/  HADD2.F32 R212, -RZ, R125.reuse.H0_H0 ;  /* 0x2000007dffd47230 */ /* 0x100fe40000004100 */
[----:B------:R-:W-:-:S02]  /*0e20*/  HADD2.F32 R210, -RZ, R125.H1_H1 ;  /* 0x3000007dffd27230 */ /* 0x000fc40000004100 */
[----:B------:R-:W-:Y:S02]  /*0e30*/  HADD2.F32 R186, -RZ, R126.H0_H0 ;  /* 0x2000007effba7230 */ /* 0x000fe40000004100 */
[----:B------:R-:W-:Y:S02]  /*0e40*/  HADD2.F32 R184, -RZ, R132.H1_H1 ;  /* 0x30000084ffb87230 */ /* 0x000fe40000004100 */
[----:B------:R-:W-:Y:S02]  /*0e50*/  HADD2.F32 R130, -RZ, R137.H1_H1 ;  /* 0x30000089ff827230 */ /* 0x000fe40000004100 */
[----:B------:R-:W-:Y:S01]  /*0e60*/  FADD.FTZ R242, -R183, R242 ;  /* 0x000000f2b7f27221 */ /* 0x000fe20000010100 */
[----:B------:R-:W-:Y:S02]  /*0e70*/  HADD2.F32 R240, -RZ, R121.H1_H1 ;  /* 0x30000079fff07230 */ /* 0x000fe40000004100 */
[----:B------:R-:W-:Y:S01]  /*0e80*/  FADD.FTZ R156, R243, R156 ;  /* 0x0000009cf39c7221 */ /* 0x000fe20000010000 */
[----:B------:R-:W-:-:S02]  /*0e90*/  HADD2.F32 R241, -RZ, R124.H1_H1 ;  /* 0x3000007cfff17230 */ /* 0x000fc40000004100 */
[C---:B------:R-:W-:Y:S01]  /*0ea0*/  FMUL.FTZ R244, R201.reuse, R244 ;  /* 0x000000f4c9f47220 */ /* 0x040fe20000410000 */
[----:B------:R-:W-:Y:S02]  /*0eb0*/  HADD2.F32 R126, -RZ, R126.H1_H1 ;  /* 0x3000007eff7e7230 */ /* 0x000fe40000004100 */
[----:B------:R-:W-:Y:S01]  /*0ec0*/  FFMA.FTZ R196, R128, R243, R196 ;  /* 0x000000f380c47223 */ /* 0x000fe200000100c4 */
[----:B------:R-:W-:Y:S02]  /*0ed0*/  HADD2.F32 R125, -RZ, R127.H0_H0 ;  /* 0x2000007fff7d7230 */ /* 0x000fe40000004100 */
[C---:B------:R-:W-:Y:S01]  /*0ee0*/  FMUL.FTZ R187, R201.reuse, R187 ;  /* 0x000000bbc9bb7220 */ /* 0x040fe20000410000 */
[----:B------:R-:W-:Y:S01]  /*0ef0*/  FMUL.FTZ R185, R201, R185 ;  /* 0x000000b9c9b97220 */ /* 0x000fe20000410000 */
[--C-:B------:R-:W-:Y:S02]  /*0f00*/  HADD2.F32 R226, -RZ, R129.reuse.H0_H0 ;  /* 0x20000081ffe27230 */ /* 0x100fe40000004100 */
[----:B------:R-:W-:Y:S01]  /*0f10*/  FMUL.FTZ R243, R96, R243 ;  /* 0x000000f360f37220 */ /* 0x000fe20000410000 */
[----:B------:R-:W-:-:S02]  /*0f20*/  HADD2.F32 R228, -RZ, R129.H1_H1 ;  /* 0x30000081ffe47230 */ /* 0x000fc40000004100 */
[----:B------:R-:W-:Y:S02]  /*0f30*/  HADD2.F32 R129, -RZ, R137.H0_H0 ;  /* 0x20000089ff817230 */ /* 0x000fe40000004100 */
[C---:B------:R-:W-:Y:S01]  /*0f40*/  FADD.FTZ R137, -R183.reuse, R184 ;  /* 0x000000b8b7897221 */ /* 0x040fe20000010100 */
[--C-:B------:R-:W-:Y:S02]  /*0f50*/  HADD2.F32 R182, -RZ, R139.reuse.H0_H0 ;  /* 0x2000008bffb67230 */ /* 0x100fe40000004100 */
[----:B------:R-:W-:Y:S02]  /*0f60*/  HADD2.F32 R122, -RZ, R139.H1_H1 ;  /* 0x3000008bff7a7230 */ /* 0x000fe40000004100 */
[C---:B------:R-:W-:Y:S01]  /*0f70*/  FADD.FTZ R139, -R183.reuse, R130 ;  /* 0x00000082b78b7221 */ /* 0x040fe20000010100 */
[----:B------:R-:W-:Y:S01]  /*0f80*/  FADD.FTZ R240, -R183, R240 ;  /* 0x000000f0b7f07221 */ /* 0x000fe20000010100 */
        /* <DEDUP_REMOVED lines=10> */
[----:B------:R-:W-:Y:S01]  /*1030*/  FADD.FTZ R126, RZ, R243 ;  /* 0x000000f3ff7e7221 */ /* 0x000fe20000010000 */
[----:B------:R-:W-:Y:S01]  /*1040*/  FFMA.FTZ R125, R128, R243, RZ ;  /* 0x000000f3807d7223 */ /* 0x000fe200000100ff */
[----:B------:R-:W-:Y:S01]  /*1050*/  FADD.FTZ R154, R212, R154 ;  /* 0x0000009ad49a7221 */ /* 0x000fe20000010000 */
[C---:B------:R-:W-:Y:S01]  /*1060*/  FMUL.FTZ R240, R201.reuse, R240 ;  /* 0x000000f0c9f07220 */ /* 0x040fe20000410000 */
        /* <DEDUP_REMOVED lines=18> */
[----:B------:R-:W-:Y:S02]  /*1190*/  HADD2.F32 R224, -RZ, R132.H0_H0 ;  /* 0x20000084ffe07230 */ /* 0x000fe40000004100 */
[----:B------:R-:W-:Y:S01]  /*11a0*/  FADD.FTZ R132, -R183, R219 ;  /* 0x000000dbb7847221 */ /* 0x000fe20000010100 */
[----:B------:R-:W-:Y:S02]  /*11b0*/  HADD2.F32 R127, -RZ, R127.H1_H1 ;  /* 0x3000007fff7f7230 */ /* 0x000fe40000004100 */
[----:B------:R-:W-:Y:S01]  /*11c0*/  FADD.FTZ R126, R126, R184 ;  /* 0x000000b87e7e7221 */ /* 0x000fe20000010000 */
[--C-:B------:R-:W-:Y:S02]  /*11d0*/  HADD2.F32 R235, -RZ, R131.reuse.H0_H0 ;  /* 0x20000083ffeb7230 */ /* 0x100fe40000004100 */
[----:B------:R-:W-:Y:S01]  /*11e0*/  FFMA.FTZ R125, R187, R184, R125 ;  /* 0x000000b8bb7d7223 */ /* 0x000fe2000001007d */
[----:B------:R-:W-:-:S02]  /*11f0*/  HADD2.F32 R237, -RZ, R131.H1_H1 ;  /* 0x30000083ffed7230 */ /* 0x000fc40000004100 */
[----:B------:R-:W-:Y:S01]  /*1200*/  FADD.FTZ R131, -R183, R215 ;  /* 0x000000d7b7837221 */ /* 0x000fe20000010100 */
[--C-:B0-----:R-:W-:Y:S02]  /*1210*/  HADD2.F32 R181, -RZ, R133.reuse.H0_H0 ;  /* 0x20000085ffb57230 */ /* 0x101fe40000004100 */
[----:B------:R-:W-:Y:S01]  /*1220*/  FMUL.FTZ R132, R201, R132 ;  /* 0x00000084c9847220 */ /* 0x000fe20000410000 */
[----:B------:R-:W-:Y:S02]  /*1230*/  HADD2.F32 R214, -RZ, R133.H1_H1 ;  /* 0x30000085ffd67230 */ /* 0x000fe40000004100 */
[C---:B------:R-:W-:Y:S01]  /*1240*/  FADD.FTZ R133, -R183.reuse, R220 ;  /* 0x000000dcb7857221 */ /* 0x040fe20000010100 */
[--C-:B------:R-:W-:Y:S02]  /*1250*/  HADD2.F32 R121, -RZ, R138.reuse.H0_H0 ;  /* 0x2000008aff797230 */ /* 0x100fe40000004100 */
[----:B------:R-:W-:Y:S02]  /*1260*/  HADD2.F32 R120, -RZ, R138.H1_H1 ;  /* 0x3000008aff787230 */ /* 0x000fe40000004100 */
[----:B------:R-:W-:Y:S01]  /*1270*/  FADD.FTZ R138, -R183, R129 ;  /* 0x00000081b78a7221 */ /* 0x000fe20000010100 */
        /* <DEDUP_REMOVED lines=48> */
[----:B------:R-:W-:Y:S02]  /*1580*/  HADD2.F32 R124, -RZ, R136.H0_H0 ;  /* 0x20000088ff7c7230 */ /* 0x000fe40000004100 */
[----:B------:R-:W-:Y:S01]  /*1590*/  FADD.FTZ R224, -R183, R224 ;  /* 0x000000e0b7e07221 */ /* 0x000fe20000010100 */
[----:B------:R-:W-:Y:S02]  /*15a0*/  HADD2.F32 R143, -RZ, R143.H1_H1 ;  /* 0x3000008fff8f7230 */ /* 0x000fe40000004100 */
[----:B------:R-:W-:Y:S01]  /*15b0*/  FADD.FTZ R26, R238, R26 ;  /* 0x0000001aee1a7221 */ /* 0x000fe20000010000 */
[----:B------:R-:W-:Y:S01]  /*15c0*/  FFMA.FTZ R174, R235, R238, R174 ;  /* 0x000000eeebae7223 */ /* 0x000fe200000100ae */
[----:B------:R-:W-:Y:S01]  /*15d0*/  FADD.FTZ R237, -R183, R237 ;  /* 0x000000edb7ed7221 */ /* 0x000fe20000010100 */
[----:B------:R-:W-:-:S02]  /*15e0*/  HADD2.F32 R223, -RZ, R144.H0_H0 ;  /* 0x20000090ffdf7230 */ /* 0x000fc40000004100 */
[----:B------:R-:W-:Y:S01]  /*15f0*/  FMUL.FTZ R238, R86, R238 ;  /* 0x000000ee56ee7220 */ /* 0x000fe20000410000 */
[----:B------:R-:W-:Y:S01]  /*1600*/  FADD.FTZ R126, R126, R236 ;  /* 0x000000ec7e7e7221 */ /* 0x000fe20000010000 */
[----:B------:R-:W-:Y:S01]  /*1610*/  FFMA.FTZ R125, R232, R236, R125 ;  /* 0x000000ece87d7223 */ /* 0x000fe2000001007d */
[----:B------:R-:W-:Y:S02]  /*1620*/  HADD2.F32 R144, -RZ, R144.H1_H1 ;  /* 0x30000090ff907230 */ /* 0x000fe40000004100 */
[----:B------:R-:W-:Y:S01]  /*1630*/  FMUL.FTZ R137, R201, R137 ;  /* 0x00000089c9897220 */ /* 0x000fe20000410000 */
[----:B------:R-:W-:Y:S01]  /*1640*/  FADD.FTZ R124, -R183, R124 ;  /* 0x0000007cb77c7221 */ /* 0x000fe20000010100 */
[C---:B------:R-:W-:Y:S01]  /*1650*/  FMUL.FTZ R224, R201.reuse, R224 ;  /* 0x000000e0c9e07220 */ /* 0x040fe20000410000 */
[----:B------:R-:W-:Y:S01]  /*1660*/  FMUL.FTZ R237, R201, R237 ;  /* 0x000000edc9ed7220 */ /* 0x000fe20000410000 */
[----:B------:R-:W-:Y:S01]  /*1670*/  FMUL.FTZ R239, R87, R143 ;  /* 0x0000008f57ef7220 */ /* 0x000fe20000410000 */
[----:B------:R-:W-:Y:S01]  /*1680*/  FADD.FTZ R126, R126, R238 ;  /* 0x000000ee7e7e7221 */ /* 0x000fe20000010000 */
[----:B------:R-:W-:Y:S01]  /*1690*/  FFMA.FTZ R125, R235, R238, R125 ;  /* 0x000000eeeb7d7223 */ /* 0x000fe2000001007d */
[----:B------:R-:W-:-:S02]  /*16a0*/  HADD2.F32 R213, -RZ, R134.H0_H0 ;  /* 0x20000086ffd57230 */ /* 0x000fc40000004100 */
[----:B------:R-:W-:Y:S01]  /*16b0*/  FADD.FTZ R25, R144, R25 ;  /* 0x0000001990197221 */ /* 0x000fe20000010000 */
[----:B------:R-:W-:Y:S02]  /*16c0*/  HADD2.F32 R180, -RZ, R134.H1_H1 ;  /* 0x30000086ffb47230 */ /* 0x000fe40000004100 */
[-C--:B------:R-:W-:Y:S01]  /*16d0*/  FFMA.FTZ R173, R137, R144.reuse, R173 ;  /* 0x0000009089ad7223 */ /* 0x080fe200000100ad */
[----:B------:R-:W-:Y:S02]  /*16e0*/  HADD2.F32 R123, -RZ, R136.H1_H1 ;  /* 0x30000088ff7b7230 */ /* 0x000fe40000004100 */
[----:B------:R-:W-:Y:S01]  /*16f0*/  FMUL.FTZ R222, R81, R144 ;  /* 0x0000009051de7220 */ /* 0x000fe20000410000 */
[----:B------:R-:W-:Y:S01]  /*1700*/  FADD.FTZ R134, -R183, R181 ;  /* 0x000000b5b7867221 */ /* 0x000fe20000010100 */
        /* <DEDUP_REMOVED lines=8> */
[----:B------:R-:W-:Y:S01]  /*1790*/  FMUL.FTZ R134, R201, R134 ;  /* 0x00000086c9867220 */ /* 0x000fe20000410000 */
[----:B------:R-:W-:Y:S01]  /*17a0*/  FADD.FTZ R124, R124, R223 ;  /* 0x000000df7c7c7221 */ /* 0x000fe20000010000 */
[----:B------:R-:W-:Y:S01]  /*17b0*/  FFMA.FTZ R125, R224, R223, R125 ;  /* 0x000000dfe07d7223 */ /* 0x000fe2000001007d */
[----:B------:R-:W-:Y:S01]  /*17c0*/  FADD.FTZ R27, R143, R27 ;  /* 0x0000001b8f1b7221 */ /* 0x000fe20000010000 */
[----:B------:R-:W-:Y:S01]  /*17d0*/  FFMA.FTZ R175, R237, R143, R175 ;  /* 0x0000008fedaf7223 */ /* 0x000fe200000100af */
[----:B------:R-:W-:Y:S01]  /*17e0*/  FADD.FTZ R213, -R183, R213 ;  /* 0x000000d5b7d57221 */ /* 0x000fe20000010100 */
[----:B------:R-:W-:Y:S02]  /*17f0*/  HADD2.F32 R145, -RZ, R145.H1_H1 ;  /* 0x30000091ff917230 */ /* 0x000fe40000004100 */
[----:B------:R-:W-:Y:S01]  /*1800*/  FADD.FTZ R22, R221, R22 ;  /* 0x00000016dd167221 */ /* 0x000fe20000010000 */
[----:B------:R-:W-:Y:S01]  /*1810*/  FFMA.FTZ R170, R134, R221, R170 ;  /* 0x000000dd86aa7223 */ /* 0x000fe200000100aa */
[----:B------:R-:W-:Y:S01]  /*1820*/  FMUL.FTZ R143, R201, R123 ;  /* 0x0000007bc98f7220 */ /* 0x000fe20000410000 */
[----:B------:R-:W-:Y:S01]  /*1830*/  FADD.FTZ R214, -R183, R214 ;  /* 0x000000d6b7d67221 */ /* 0x000fe20000010100 */
[----:B------:R-:W-:Y:S01]  /*1840*/  FMUL.FTZ R221, R82, R221 ;  /* 0x000000dd52dd7220 */ /* 0x000fe20000410000 */
        /* <DEDUP_REMOVED lines=11> */
[----:B------:R-:W-:-:S02]  /*1900*/  HADD2.F32 R146, -RZ, R146.H1_H1 ;  /* 0x30000092ff927230 */ /* 0x000fc40000004100 */
[----:B------:R-:W-:Y:S01]  /*1910*/  FADD.FTZ R20, R219, R20 ;  /* 0x00000014db147221 */ /* 0x000fe20000010000 */
[-C--:B------:R-:W-:Y:S01]  /*1920*/  FFMA.FTZ R168, R213, R219.reuse, R168 ;  /* 0x000000dbd5a87223 */ /* 0x080fe200000100a8 */
[C---:B------:R-:W-:Y:S01]  /*1930*/  FADD.FTZ R136, -R183.reuse, R180 ;  /* 0x000000b4b7887221 */ /* 0x040fe20000010100 */
[----:B------:R-:W-:Y:S01]  /*1940*/  FMUL.FTZ R219, R76, R219 ;  /* 0x000000db4cdb7220 */ /* 0x000fe20000410000 */
[----:B------:R-:W-:Y:S01]  /*1950*/  FADD.FTZ R124, R124, R220 ;  /* 0x000000dc7c7c7221 */ /* 0x000fe20000010000 */
[----:B------:R-:W-:Y:S01]  /*1960*/  FFMA.FTZ R123, R214, R220, R123 ;  /* 0x000000dcd67b7223 */ /* 0x000fe2000001007b */
[--C-:B------:R-:W-:Y:S02]  /*1970*/  HADD2.F32 R217, -RZ, R147.reuse.H0_H0 ;  /* 0x20000093ffd97230 */ /* 0x100fe40000004100 */
[----:B------:R-:W-:Y:S01]  /*1980*/  FADD.FTZ R135, -R183, R135 ;  /* 0x00000087b7877221 */ /* 0x000fe20000010100 */
[C---:B------:R-:W-:Y:S01]  /*1990*/  FMUL.FTZ R216, R201.reuse, R216 ;  /* 0x000000d8c9d87220 */ /* 0x040fe20000410000 */
[----:B------:R-:W-:Y:S01]  /*19a0*/  FMUL.FTZ R136, R201, R136 ;  /* 0x00000088c9887220 */ /* 0x000fe20000410000 */
[----:B------:R-:W-:Y:S01]  /*19b0*/  FMUL.FTZ R218, R77, R146 ;  /* 0x000000924dda7220 */ /* 0x000fe20000410000 */
[----:B------:R-:W-:Y:S01]  /*19c0*/  FADD.FTZ R124, R124, R219 ;  /* 0x000000db7c7c7221 */ /* 0x000fe20000010000 */
[----:B------:R-:W-:Y:S01]  /*19d0*/  FFMA.FTZ R123, R213, R219, R123 ;  /* 0x000000dbd57b7223 */ /* 0x000fe2000001007b */
[----:B------:R-:W-:-:S02]  /*19e0*/  HADD2.F32 R215, -RZ, R147.H1_H1 ;  /* 0x30000093ffd77230 */ /* 0x000fc40000004100 */
[----:B------:R-:W-:Y:S01]  /*19f0*/  FADD.FTZ R18, R217, R18 ;  /* 0x00000012d9127221 */ /* 0x000fe20000010000 */
[----:B------:R-:W-:Y:S01]  /*1a00*/  FFMA.FTZ R166, R216, R217, R166 ;  /* 0x000000d9d8a67223 */ /* 0x000fe200000100a6 */
[----:B------:R-:W-:Y:S01]  /*1a10*/  FMUL.FTZ R135, R201, R135 ;  /* 0x00000087c9877220 */ /* 0x000fe20000410000 */
[----:B------:R-:W-:Y:S01]  /*1a20*/  FMUL.FTZ R217, R78, R217 ;  /* 0x000000d94ed97220 */ /* 0x000fe20000410000 */
[----:B------:R-:W-:Y:S01]  /*1a30*/  FADD.FTZ R124, R124, R218 ;  /* 0x000000da7c7c7221 */ /* 0x000fe20000010000 */
[----:B------:R-:W-:Y:S01]  /*1a40*/  FFMA.FTZ R123, R136, R218, R123 ;  /* 0x000000da887b7223 */ /* 0x000fe2000001007b */
[--C-:B------:R-:W-:Y:S02]  /*1a50*/  HADD2.F32 R140, -RZ, R148.reuse.H0_H0 ;  /* 0x20000094ff8c7230 */ /* 0x100fe40000004100 */
[----:B------:R-:W-:Y:S01]  /*1a60*/  FADD.FTZ R19, R215, R19 ;  /* 0x00000013d7137221 */ /* 0x000fe20000010000 */
[-C--:B------:R-:W-:Y:S01]  /*1a70*/  FFMA.FTZ R167, R135, R215.reuse, R167 ;  /* 0x000000d787a77223 */ /* 0x080fe200000100a7 */
        /* <DEDUP_REMOVED lines=11> */
[----:B------:R-:W-:Y:S01]  /*1b30*/  FFMA.FTZ R165, R143, R148, R165 ;  /* 0x000000948fa57223 */ /* 0x000fe200000100a5 */
[----:B------:R-:W-:Y:S01]  /*1b40*/  FMUL.FTZ R138, R201, R138 ;  /* 0x0000008ac98a7220 */ /* 0x000fe20000410000 */
[----:B------:R-:W-:Y:S01]  /*1b50*/  FMUL.FTZ R148, R73, R148 ;  /* 0x0000009449947220 */ /* 0x000fe20000410000 */
[----:B------:R-:W-:Y:S01]  /*1b60*/  FADD.FTZ R124, R124, R140 ;  /* 0x0000008c7c7c7221 */ /* 0x000fe20000010000 */
[----:B------:R-:W-:Y:S01]  /*1b70*/  FFMA.FTZ R123, R144, R140, R123 ;  /* 0x0000008c907b7223 */ /* 0x000fe2000001007b */
[----:B------:R-:W-:-:S02]  /*1b80*/  HADD2.F32 R181, -RZ, R149.H1_H1 ;  /* 0x30000095ffb57230 */ /* 0x000fc40000004100 */
[----:B------:R-:W-:Y:S01]  /*1b90*/  FADD.FTZ R121, -R183, R121 ;  /* 0x00000079b7797221 */ /* 0x000fe20000010100 */
        /* <DEDUP_REMOVED lines=16> */
[C---:B------:R-:W-:Y:S01]  /*1ca0*/  FADD.FTZ R182, -R183.reuse, R182 ;  /* 0x000000b6b7b67221 */ /* 0x040fe20000010100 */
[----:B------:R-:W-:Y:S01]  /*1cb0*/  FADD.FTZ R183, -R183, R122 ;  /* 0x0000007ab7b77221 */ /* 0x000fe20000010100 */
        /* <DEDUP_REMOVED lines=55> */
.L_x_7352:
        /* <DEDUP_REMOVED lines=13> */
.L_x_7340:
[----:B------:R-:W-:Y:S05]  /*2100*/  WARPSYNC.ALL ;  /* 0x0000000000007948 */ /* 0x000fea0003800000 */
[----:B------:R-:W1:Y:S08]  /*2110*/  S2UR UR5, SR_CgaCtaId ;  /* 0x00000000000579c3 */ /* 0x000e700000008800 */
[----:B------:R-:W-:Y:S01]  /*2120*/  BAR.SYNC.DEFER_BLOCKING 0x0 ;  /* 0x0000000000007b1d */ /* 0x000fe20000010000 */
[----:B0-2---:R-:W-:-:S04]  /*2130*/  SHF.R.U32.HI R120, RZ, 0x5, R124 ;  /* 0x00000005ff787819 */ /* 0x005fc8000001167c */
[----:B------:R-:W-:Y:S01]  /*2140*/  LOP3.LUT R120, R120, 0x7fffffc, RZ, 0xc0, !PT ;  /* 0x07fffffc78787812 */ /* 0x000fe200078ec0ff */
[----:B------:R-:W-:-:S03]  /*2150*/  UMOV UR4, 0x400 ;  /* 0x0000040000047882 */ /* 0x000fc60000000000 */
[----:B------:R-:W-:Y:S01]  /*2160*/  @!P3 IADD3 R120, R120, 0x4, RZ ;  /* 0x000000047878b810 */ /* 0x000fe20007ffe0ff */
[----:B-1----:R-:W-:-:S06]  /*2170*/  ULEA UR4, UR5, UR4, 0x18 ;  /* 0x0000000405047291 */ /* 0x002fcc000f8ec03f */
[----:B------:R-:W-:-:S05]  /*2180*/  LEA R124, R120, UR4, 0x3 ;  /* 0x00000004787c7c11 */ /* 0x000fca000f8e18ff */
[----:B------:R-:W0:Y:S04]  /*2190*/  LDS.128 R120, [R124+0x4000] ;  /* 0x004000007c787984 */ /* 0x000e280000000c00 */
[----:B------:R-:W1:Y:S01]  /*21a0*/  LDS.128 R124, [R124+0x4010] ;  /* 0x004010007c7c7984 */ /* 0x000e620000000c00 */
[----:B------:R-:W-:-:S04]  /*21b0*/  ISETP.NE.U32.AND P2, PT, RZ, UR16, PT ;  /* 0x00000010ff007c0c */ /* 0x000fc8000bf45070 */
[----:B------:R-:W-:Y:S01]  /*21c0*/  ISETP.NE.AND.EX P2, PT, RZ, UR17, PT, P2 ;  /* 0x00000011ff007c0c */ /* 0x000fe2000bf45320 */
        /* <DEDUP_REMOVED lines=10> */
[----:B------:R-:W-:-:S05]  /*2270*/  FSEL R182, R122, RZ, !P4 ;  /* 0x000000ff7ab67208 */ /* 0x000fca0006000000 */
[-CC-:B------:R-:W-:Y:S01]  /*2280*/  FFMA.FTZ R211, R211, R183.reuse, R182.reuse ;  /* 0x000000b7d3d37223 */ /* 0x180fe200000100b6 */
        /* <DEDUP_REMOVED lines=8> */
[----:B-----5:R-:W-:Y:S02]  /*2310*/  @P1 HADD2.F32 R121, -RZ, R102.H0_H0 ;  /* 0x20000066ff791230 */ /* 0x020fe40000004100 */
[----:B------:R-:W-:Y:S01]  /*2320*/  FADD.FTZ R184, R184, -R187 ;  /* 0x800000bbb8b87221 */ /* 0x000fe20000010000 */
[C---:B------:R-:W-:Y:S01]  /*2330*/  FMUL.FTZ R122, R201.reuse, R122 ;  /* 0x0000007ac97a7220 */ /* 0x040fe20000410000 */
[----:B------:R-:W-:Y:S01]  /*2340*/  FMUL.FTZ R187, R201, R128 ;  /* 0x00000080c9bb7220 */ /* 0x000fe20000410000 */
[----:B------:R-:W-:-:S02]  /*2350*/  @P1 HADD2.F32 R123, -RZ, R103.H0_H0 ;  /* 0x20000067ff7b1230 */ /* 0x000fc40000004100 */
[----:B------:R-:W-:Y:S01]  /*2360*/  FADD.FTZ R126, R243, -R126 ;  /* 0x8000007ef37e7221 */ /* 0x000fe20000010000 */
[----:B------:R-:W-:Y:S02]  /*2370*/  @P1 HADD2.F32 R128, -RZ, R103.H1_H1 ;  /* 0x30000067ff801230 */ /* 0x000fe40000004100 */
[----:B------:R-:W-:Y:S01]  /*2380*/  FADD.FTZ R241, R241, -R244 ;  /* 0x800000f4f1f17221 */ /* 0x000fe20000010000 */
[-C--:B------:R-:W-:Y:S01]  /*2390*/  FFMA.FTZ R120, R242, R183.reuse, R182 ;  /* 0x000000b7f2787223 */ /* 0x080fe200000100b6 */
[C---:B------:R-:W-:Y:S01]  /*23a0*/  FMUL.FTZ R186, R201.reuse, R130 ;  /* 0x00000082c9ba7220 */ /* 0x040fe20000410000 */
[----:B------:R-:W-:Y:S01]  /*23b0*/  @P1 FADD.FTZ R122, R122, R121 ;  /* 0x000000797a7a1221 */ /* 0x000fe20000010000 */
[----:B------:R-:W-:Y:S02]  /*23c0*/  @P1 HADD2.F32 R121, -RZ, R100.H0_H0 ;  /* 0x20000064ff791230 */ /* 0x000fe40000004100 */
[----:B------:R-:W-:Y:S01]  /*23d0*/  FADD.FTZ R120, R212, -R120 ;  /* 0x80000078d4787221 */ /* 0x000fe20000010000 */
[----:B------:R-:W-:Y:S01]  /*23e0*/  @P1 FADD.FTZ R186, R186, R123 ;  /* 0x0000007bbaba1221 */ /* 0x000fe20000010000 */
[----:B------:R-:W-:Y:S01]  /*23f0*/  FMUL.FTZ R126, R201, R126 ;  /* 0x0000007ec97e7220 */ /* 0x000fe20000410000 */
[----:B------:R-:W-:Y:S01]  /*2400*/  @P1 FADD.FTZ R187, R187, R128 ;  /* 0x00000080bbbb1221 */ /* 0x000fe20000010000 */
[--C-:B------:R-:W-:Y:S01]  /*2410*/  FFMA.FTZ R211, R240, R183, R182.reuse ;  /* 0x000000b7f0d37223 */ /* 0x100fe200000100b6 */
[C---:B------:R-:W-:Y:S01]  /*2420*/  FMUL.FTZ R212, R201.reuse, R241 ;  /* 0x000000f1c9d47220 */ /* 0x040fe20000410000 */
[----:B------:R-:W0:Y:S01]  /*2430*/  @P2 LDC.64 R128, c[0x0][0x308] ;  /* 0x0000c200ff802b82 */ /* 0x000e220000000a00 */
[----:B------:R-:W-:Y:S01]  /*2440*/  @P1 FADD.FTZ R126, R126, R121 ;  /* 0x000000797e7e1221 */ /* 0x000fe20000010000 */
[----:B------:R-:W-:Y:S01]  /*2450*/  @P2 F2FP.F16.F32.PACK_AB R123, RZ, R122 ;  /* 0x0000007aff7b223e */ /* 0x000fe200000000ff */
[----:B------:R-:W-:Y:S01]  /*2460*/  FMUL.FTZ R185, R201, R184 ;  /* 0x000000b8c9b97220 */ /* 0x000fe20000410000 */
[----:B------:R-:W-:Y:S01]  /*2470*/  @P2 F2FP.F16.F32.PACK_AB R124, RZ, R186 ;  /* 0x000000baff7c223e */ /* 0x000fe200000000ff */
[-CC-:B------:R-:W-:Y:S01]  /*2480*/  FFMA.FTZ R132, R132, R183.reuse, R182.reuse ;  /* 0x000000b784847223 */ /* 0x180fe200000100b6 */
[-CC-:B------:R-:W-:Y:S01]  /*2490*/  FFMA.FTZ R235, R235, R183.reuse, R182.reuse ;  /* 0x000000b7ebeb7223 */ /* 0x180fe200000100b6 */
[----:B------:R-:W-:Y:S01]  /*24a0*/  FFMA.FTZ R137, R137, R183, R182 ;  /* 0x000000b789897223 */ /* 0x000fe200000100b6 */
[----:B------:R-:W1:Y:S01]  /*24b0*/  LDC.64 R240, c[0x0][0x220] ;  /* 0x00008800fff07b82 */ /* 0x000e620000000a00 */
[----:B------:R-:W-:Y:S01]  /*24c0*/  @P2 F2FP.F16.F32.PACK_AB R121, RZ, R126 ;  /* 0x0000007eff79223e */ /* 0x000fe200000000ff */
[----:B------:R-:W-:Y:S01]  /*24d0*/  FADD.FTZ R211, R210, -R211 ;  /* 0x800000d3d2d37221 */ /* 0x000fe20000010000 */
[----:B------:R-:W-:Y:S01]  /*24e0*/  @P2 PRMT R118, R123, 0x7610, R118 ;  /* 0x000076107b762816 */ /* 0x000fe20000000076 */
[----:B------:R-:W-:Y:S01]  /*24f0*/  @P1 HADD2.F32 R123, -RZ, R101.H0_H0 ;  /* 0x20000065ff7b1230 */ /* 0x000fe20000004100 */
[----:B------:R-:W-:Y:S01]  /*2500*/  @P2 PRMT R119, R124, 0x7610, R119 ;  /* 0x000076107c772816 */ /* 0x000fe20000000077 */
[----:B------:R-:W-:-:S02]  /*2510*/  @P1 HADD2.F32 R124, -RZ, R102.H1_H1 ;  /* 0x30000066ff7c1230 */ /* 0x000fc40000004100 */
[----:B------:R-:W-:Y:S01]  /*2520*/  FMUL.FTZ R210, R201, R120 ;  /* 0x00000078c9d27220 */ /* 0x000fe20000410000 */
[----:B------:R-:W2:Y:S01]  /*2530*/  LDC.64 R242, c[0x0][0x2f8] ;  /* 0x0000be00fff27b82 */ /* 0x000ea20000000a00 */
[----:B------:R-:W-:Y:S01]  /*2540*/  @P2 PRMT R116, R121, 0x7610, R116 ;  /* 0x0000761079742816 */ /* 0x000fe20000000074 */
[----:B------:R-:W-:Y:S02]  /*2550*/  @P1 HADD2.F32 R121, -RZ, R100.H1_H1 ;  /* 0x30000064ff791230 */ /* 0x000fe40000004100 */
[----:B------:R-:W-:Y:S01]  /*2560*/  @P1 FADD.FTZ R185, R185, R124 ;  /* 0x0000007cb9b91221 */ /* 0x000fe20000010000 */
[----:B------:R-:W-:Y:S02]  /*2570*/  @P1 HADD2.F32 R120, -RZ, R101.H1_H1 ;  /* 0x30000065ff781230 */ /* 0x000fe40000004100 */
[----:B------:R-:W-:Y:S01]  /*2580*/  @P1 FADD.FTZ R210, R210, R123 ;  /* 0x0000007bd2d21221 */ /* 0x000fe20000010000 */
[----:B------:R-:W-:Y:S01]  /*2590*/  FMUL.FTZ R211, R201, R211 ;  /* 0x000000d3c9d37220 */ /* 0x000fe20000410000 */
[----:B------:R-:W-:Y:S01]  /*25a0*/  @P1 FADD.FTZ R212, R212, R121 ;  /* 0x00000079d4d41221 */ /* 0x000fe20000010000 */
[----:B------:R-:W-:Y:S01]  /*25b0*/  @P2 F2FP.F16.F32.PACK_AB R121, RZ, R185 ;  /* 0x000000b9ff79223e */ /* 0x000fe200000000ff */
[----:B------:R-:W-:Y:S01]  /*25c0*/  FFMA.FTZ R134, R134, R183, R182 ;  /* 0x000000b786867223 */ /* 0x000fe200000100b6 */
[----:B------:R-:W-:Y:S01]  /*25d0*/  @P1 FADD.FTZ R211, R211, R120 ;  /* 0x00000078d3d31221 */ /* 0x000fe20000010000 */
[----:B------:R-:W-:Y:S01]  /*25e0*/  @P2 F2FP.F16.F32.PACK_AB R120, RZ, R210 ;  /* 0x000000d2ff78223e */ /* 0x000fe200000000ff */
[----:B------:R-:W3:Y:S01]  /*25f0*/  LDL.LU R244, [R1+0x1c] ;  /* 0x00001c0001f47983 */ /* 0x000ee20000300800 */
        /* <DEDUP_REMOVED lines=14> */
[----:B------:R-:W4:Y:S01]  /*26e0*/  LDG.E.128 R128, desc[UR6][R128.64] ;  /* 0x0000000680807981 */ /* 0x000f22000c1e1d00 */
[----:B------:R-:W-:Y:S01]  /*26f0*/  FMUL.FTZ R122, R60, R184 ;  /* 0x000000b83c7a7220 */ /* 0x000fe20000410000 */
[----:B------:R-:W-:Y:S01]  /*2700*/  FMUL.FTZ R123, R62, R186 ;  /* 0x000000ba3e7b7220 */ /* 0x000fe20000410000 */
[----:B--2---:R-:W-:Y:S01]  /*2710*/  IMAD.WIDE.U32 R124, R209, 0x10, R242 ;  /* 0x00000010d17c7825 */ /* 0x004fe200078e00f2 */
[----:B------:R0:W-:Y:S03]  /*2720*/  @P2 STG.E.128 desc[UR6][R120.64], R116 ;  /* 0x0000007478002986 */ /* 0x0001e6000c101d06 */
[-C--:B------:R-:W-:Y:S01]  /*2730*/  FMUL.FTZ R209, R126, R202.reuse ;  /* 0x000000ca7ed17220 */ /* 0x080fe20000410000 */
[-C--:B------:R-:W-:Y:S01]  /*2740*/  FMUL.FTZ R210, R210, R202.reuse ;  /* 0x000000cad2d27220 */ /* 0x080fe20000410000 */
[-C--:B------:R-:W-:Y:S01]  /*2750*/  FMUL.FTZ R211, R211, R202.reuse ;  /* 0x000000cad3d37220 */ /* 0x080fe20000410000 */
[----:B------:R-:W-:Y:S01]  /*2760*/  FMUL.FTZ R212, R212, R202 ;  /* 0x000000cad4d47220 */ /* 0x000fe20000410000 */
[----:B------:R-:W-:Y:S01]  /*2770*/  FADD.FTZ R132, R225, -R132 ;  /* 0x80000084e1847221 */ /* 0x000fe20000010000 */
[----:B------:R-:W-:Y:S01]  /*2780*/  FADD.FTZ R238, R238, -R235 ;  /* 0x800000ebeeee7221 */ /* 0x000fe20000010000 */
[----:B------:R-:W-:Y:S01]  /*2790*/  FMUL.FTZ R127, R67, R211 ;  /* 0x000000d3437f7220 */ /* 0x000fe20000410000 */
[----:B------:R-:W-:Y:S01]  /*27a0*/  FMUL.FTZ R126, R65, R212 ;  /* 0x000000d4417e7220 */ /* 0x000fe20000410000 */
[----:B------:R-:W-:Y:S01]  /*27b0*/  FADD.FTZ R222, R222, -R137 ;  /* 0x80000089dede7221 */ /* 0x000fe20000010000 */
[----:B------:R-:W-:Y:S01]  /*27c0*/  FADD.FTZ R134, R221, -R134 ;  /* 0x80000086dd867221 */ /* 0x000fe20000010000 */
[----:B------:R-:W2:Y:S01]  /*27d0*/  LDL.LU R243, [R1+0x20] ;  /* 0x0000200001f37983 */ /* 0x000ea20000300800 */
[-CC-:B------:R-:W-:Y:S01]  /*27e0*/  FFMA.FTZ R242, R226, R183.reuse, R182.reuse ;  /* 0x000000b7e2f27223 */ /* 0x180fe200000100b6 */
[----:B------:R-:W-:-:S03]  /*27f0*/  FFMA.FTZ R226, R228, R183, R182 ;  /* 0x000000b7e4e27223 */ /* 0x000fc600000100b6 */
[----:B------:R-:W-:Y:S01]  /*2800*/  FADD.FTZ R242, R229, -R242 ;  /* 0x800000f2e5f27221 */ /* 0x000fe20000010000 */
[----:B0-----:R-:W-:Y:S01]  /*2810*/  FMUL.FTZ R121, R61, R185 ;  /* 0x000000b93d797220 */ /* 0x001fe20000410000 */
[----:B------:R-:W-:Y:S01]  /*2820*/  FMUL.FTZ R120, R63, R187 ;  /* 0x000000bb3f787220 */ /* 0x000fe20000410000 */
[----:B------:R-:W-:-:S03]  /*2830*/  FADD.FTZ R226, R231, -R226 ;  /* 0x800000e2e7e27221 */ /* 0x000fc60000010000 */
[----:B------:R-:W-:Y:S01]  /*2840*/  F2FP.F16.F32.PACK_AB R122, R121, R122 ;  /* 0x0000007a797a723e */ /* 0x000fe200000000ff */
[----:B------:R-:W-:Y:S01]  /*2850*/  FMUL.FTZ R121, R66, R210 ;  /* 0x000000d242797220 */ /* 0x000fe20000410000 */
[----:B------:R-:W-:Y:S01]  /*2860*/  F2FP.F16.F32.PACK_AB R123, R120, R123 ;  /* 0x0000007b787b723e */ /* 0x000fe200000000ff */
[----:B------:R-:W-:-:S03]  /*2870*/  FMUL.FTZ R120, R64, R209 ;  /* 0x000000d140787220 */ /* 0x000fc60000410000 */
[----:B------:R-:W-:Y:S01]  /*2880*/  F2FP.F16.F32.PACK_AB R121, R127, R121 ;  /* 0x000000797f79723e */ /* 0x000fe200000000ff */
[-CC-:B------:R-:W-:Y:S01]  /*2890*/  FFMA.FTZ R127, R230, R183.reuse, R182.reuse ;  /* 0x000000b7e67f7223 */ /* 0x180fe200000100b6 */
[----:B------:R-:W-:Y:S01]  /*28a0*/  F2FP.F16.F32.PACK_AB R120, R126, R120 ;  /* 0x000000787e78723e */ /* 0x000fe200000000ff */
[C---:B------:R-:W-:Y:S01]  /*28b0*/  FMUL.FTZ R230, R201.reuse, R242 ;  /* 0x000000f2c9e67220 */ /* 0x040fe20000410000 */
[----:B------:R-:W-:Y:S01]  /*28c0*/  FMUL.FTZ R229, R201, R132 ;  /* 0x00000084c9e57220 */ /* 0x000fe20000410000 */
[----:B------:R-:W-:Y:S01]  /*28d0*/  FADD.FTZ R234, R234, -R127 ;  /* 0x8000007feaea7221 */ /* 0x000fe20000010000 */
[-CC-:B------:R-:W-:Y:S01]  /*28e0*/  FFMA.FTZ R126, R133, R183.reuse, R182.reuse ;  /* 0x000000b7857e7223 */ /* 0x180fe200000100b6 */
[----:B------:R0:W-:Y:S01]  /*28f0*/  STG.E.128 desc[UR6][R124.64], R120 ;  /* 0x000000787c007986 */ /* 0x0001e2000c101d06 */
[----:B------:R-:W-:Y:S01]  /*2900*/  FFMA.FTZ R133, R232, R183, R182 ;  /* 0x000000b7e8857223 */ /* 0x000fe200000100b6 */
[----:B------:R-:W-:Y:S01]  /*2910*/  FMUL.FTZ R225, R201, R234 ;  /* 0x000000eac9e17220 */ /* 0x000fe20000410000 */
[----:B------:R-:W-:Y:S01]  /*2920*/  FADD.FTZ R126, R227, -R126 ;  /* 0x8000007ee37e7221 */ /* 0x000fe20000010000 */
[----:B------:R-:W-:Y:S01]  /*2930*/  FMUL.FTZ R231, R201, R226 ;  /* 0x000000e2c9e77220 */ /* 0x000fe20000410000 */
[----:B------:R-:W-:Y:S01]  /*2940*/  FADD.FTZ R228, R236, -R133 ;  /* 0x80000085ece47221 */ /* 0x000fe20000010000 */
[----:B0-----:R-:W-:-:S02]  /*2950*/  @P1 HADD2.F32 R121, -RZ, R105.H0_H0 ;  /* 0x20000069ff791230 */ /* 0x001fc40000004100 */
[----:B------:R-:W-:Y:S02]  /*2960*/  @P1 HADD2.F32 R120, -RZ, R104.H0_H0 ;  /* 0x20000068ff781230 */ /* 0x000fe40000004100 */
[C---:B------:R-:W-:Y:S01]  /*2970*/  FMUL.FTZ R232, R201.reuse, R126 ;  /* 0x0000007ec9e87220 */ /* 0x040fe20000410000 */
[----:B------:R-:W-:Y:S01]  /*2980*/  FMUL.FTZ R226, R201, R238 ;  /* 0x000000eec9e27220 */ /* 0x000fe20000410000 */
[----:B------:R-:W-:Y:S01]  /*2990*/  @P1 FADD.FTZ R230, R230, R121 ;  /* 0x00000079e6e61221 */ /* 0x000fe20000010000 */
[-C--:B------:R-:W-:Y:S01]  /*29a0*/  FFMA.FTZ R122, R237, R183.reuse, R182 ;  /* 0x000000b7ed7a7223 */ /* 0x080fe200000100b6 */
[----:B------:R-:W-:Y:S01]  /*29b0*/  @P1 FADD.FTZ R229, R229, R120 ;  /* 0x00000078e5e51221 */ /* 0x000fe20000010000 */
[----:B------:R-:W-:Y:S02]  /*29c0*/  @P1 HADD2.F32 R120, -RZ, R106.H0_H0 ;  /* 0x2000006aff781230 */ /* 0x000fe40000004100 */
[----:B------:R-:W-:Y:S01]  /*29d0*/  FFMA.FTZ R137, R214, R183, R182 ;  /* 0x000000b7d6897223 */ /* 0x000fe200000100b6 */
[----:B------:R-:W-:Y:S01]  /*29e0*/  @P2 F2FP.F16.F32.PACK_AB R121, RZ, R230 ;  /* 0x000000e6ff79223e */ /* 0x000fe200000000ff */
[----:B------:R-:W3:Y:S01]  /*29f0*/  LDL.LU R236, [R1+0x14] ;  /* 0x0000140001ec7983 */ /* 0x000ee20000300800 */
[----:B------:R-:W-:-:S02]  /*2a00*/  @P1 FADD.FTZ R225, R225, R120 ;  /* 0x00000078e1e11221 */ /* 0x000fc40000010000 */
[----:B------:R-:W-:Y:S01]  /*2a10*/  @P2 PRMT R117, R121, 0x7610, R117 ;  /* 0x0000761079752816 */ /* 0x000fe20000000075 */
[----:B------:R-:W-:Y:S01]  /*2a20*/  @P1 HADD2.F32 R121, -RZ, R104.H1_H1 ;  /* 0x30000068ff791230 */ /* 0x000fe20000004100 */
[----:B------:R-:W-:Y:S01]  /*2a30*/  @P2 F2FP.F16.F32.PACK_AB R120, RZ, R229 ;  /* 0x000000e5ff78223e */ /* 0x000fe200000000ff */
[----:B------:R-:W-:Y:S01]  /*2a40*/  FADD.FTZ R122, R239, -R122 ;  /* 0x8000007aef7a7221 */ /* 0x000fe20000010000 */
[----:B------:R-:W-:Y:S01]  /*2a50*/  FMUL.FTZ R228, R201, R228 ;  /* 0x000000e4c9e47220 */ /* 0x000fe20000410000 */
[----:B------:R-:W-:Y:S01]  /*2a60*/  FMUL.FTZ R230, R230, R202 ;  /* 0x000000cae6e67220 */ /* 0x000fe20000410000 */
[----:B------:R-:W-:Y:S01]  /*2a70*/  @P2 PRMT R116, R120, 0x7610, R116 ;  /* 0x0000761078742816 */ /* 0x000fe20000000074 */
[----:B------:R-:W-:Y:S01]  /*2a80*/  @P1 FADD.FTZ R232, R232, R121 ;  /* 0x00000079e8e81221 */ /* 0x000fe20000010000 */
[----:B------:R-:W-:Y:S02]  /*2a90*/  @P1 HADD2.F32 R120, -RZ, R105.H1_H1 ;  /* 0x30000069ff781230 */ /* 0x000fe40000004100 */
[----:B------:R-:W-:Y:S01]  /*2aa0*/  FFMA.FTZ R214, R213, R183, R182 ;  /* 0x000000b7d5d67223 */ /* 0x000fe200000100b6 */
[----:B------:R-:W-:-:S02]  /*2ab0*/  @P1 HADD2.F32 R121, -RZ, R107.H0_H0 ;  /* 0x2000006bff791230 */ /* 0x000fc40000004100 */
[----:B------:R-:W-:Y:S01]  /*2ac0*/  FADD.FTZ R220, R220, -R137 ;  /* 0x80000089dcdc7221 */ /* 0x000fe20000010000 */
[----:B------:R-:W2:Y:S01]  /*2ad0*/  LDL.LU R242, [R1+0x18] ;  /* 0x0000180001f27983 */ /* 0x000ea20000300800 */
[----:B------:R-:W-:Y:S01]  /*2ae0*/  @P1 FADD.FTZ R231, R231, R120 ;  /* 0x00000078e7e71221 */ /* 0x000fe20000010000 */
[----:B------:R-:W-:Y:S01]  /*2af0*/  @P1 FADD.FTZ R226, R226, R121 ;  /* 0x00000079e2e21221 */ /* 0x000fe20000010000 */
[----:B------:R-:W-:Y:S01]  /*2b00*/  @P2 F2FP.F16.F32.PACK_AB R123, RZ, R225 ;  /* 0x000000e1ff7b223e */ /* 0x000fe200000000ff */
[----:B------:R-:W0:Y:S01]  /*2b10*/  @P2 LDC.64 R120, c[0x0][0x308] ;  /* 0x0000c200ff782b82 */ /* 0x000e220000000a00 */
[----:B------:R-:W-:Y:S01]  /*2b20*/  FMUL.FTZ R227, R201, R122 ;  /* 0x0000007ac9e37220 */ /* 0x000fe20000410000 */
[----:B------:R-:W-:Y:S01]  /*2b30*/  FMUL.FTZ R229, R229, R202 ;  /* 0x000000cae5e57220 */ /* 0x000fe20000410000 */
[----:B------:R-:W-:Y:S01]  /*2b40*/  @P2 PRMT R118, R123, 0x7610, R118 ;  /* 0x000076107b762816 */ /* 0x000fe20000000076 */
[----:B------:R-:W-:Y:S02]  /*2b50*/  @P1 HADD2.F32 R123, -RZ, R106.H1_H1 ;  /* 0x3000006aff7b1230 */ /* 0x000fe40000004100 */
[----:B------:R-:W-:Y:S01]  /*2b60*/  FFMA.FTZ R137, R136, R183, R182 ;  /* 0x000000b788897223 */ /* 0x000fe200000100b6 */
[----:B------:R-:W-:Y:S01]  /*2b70*/  @P1 HADD2.F32 R122, -RZ, R107.H1_H1 ;  /* 0x3000006bff7a1230 */ /* 0x000fe20000004100 */
[----:B------:R-:W3:Y:S01]  /*2b80*/  LDL.LU R234, [R1+0xc] ;  /* 0x00000c0001ea7983 */ /* 0x000ee20000300800 */
[----:B------:R-:W-:-:S03]  /*2b90*/  @P1 FADD.FTZ R228, R228, R123 ;  /* 0x0000007be4e41221 */ /* 0x000fc60000010000 */
[----:B------:R-:W-:Y:S01]  /*2ba0*/  @P1 FADD.FTZ R227, R227, R122 ;  /* 0x0000007ae3e31221 */ /* 0x000fe20000010000 */
[----:B------:R-:W-:Y:S01]  /*2bb0*/  @P2 F2FP.F16.F32.PACK_AB R125, RZ, R226 ;  /* 0x000000e2ff7d223e */ /* 0x000fe200000000ff */
[----:B------:R-:W-:Y:S01]  /*2bc0*/  FMUL.FTZ R225, R225, R202 ;  /* 0x000000cae1e17220 */ /* 0x000fe20000410000 */
[----:B------:R-:W-:Y:S01]  /*2bd0*/  @P2 F2FP.F16.F32.PACK_AB R124, RZ, R228 ;  /* 0x000000e4ff7c223e */ /* 0x000fe200000000ff */
[----:B------:R-:W-:Y:S01]  /*2be0*/  FMUL.FTZ R226, R226, R202 ;  /* 0x000000cae2e27220 */ /* 0x000fe20000410000 */
[----:B------:R-:W-:Y:S01]  /*2bf0*/  @P2 F2FP.F16.F32.PACK_AB R123, RZ, R231 ;  /* 0x000000e7ff7b223e */ /* 0x000fe200000000ff */
[----:B0-----:R-:W-:Y:S01]  /*2c00*/  @P2 IMAD.WIDE.U32 R120, R204, 0x10, R120 ;  /* 0x00000010cc782825 */ /* 0x001fe200078e0078 */
[----:B------:R-:W-:-:S03]  /*2c10*/  @P2 F2FP.F16.F32.PACK_AB R126, RZ, R227 ;  /* 0x000000e3ff7e223e */ /* 0x000fc600000000ff */
[----:B------:R-:W-:Y:S01]  /*2c20*/  FMUL.FTZ R227, R227, R202 ;  /* 0x000000cae3e37220 */ /* 0x000fe20000410000 */
[----:B------:R-:W-:Y:S01]  /*2c30*/  @P2 F2FP.F16.F32.PACK_AB R122, RZ, R232 ;  /* 0x000000e8ff7a223e */ /* 0x000fe200000000ff */
[----:B------:R-:W-:Y:S01]  /*2c40*/  @P1 HADD2.F32 R136, -RZ, R108.H0_H0 ;  /* 0x2000006cff881230 */ /* 0x000fe20000004100 */
[----:B------:R-:W-:Y:S01]  /*2c50*/  @P2 PRMT R119, R125, 0x7610, R119 ;  /* 0x000076107d772816 */ /* 0x000fe20000000077 */
[----:B------:R-:W-:Y:S01]  /*2c60*/  FADD.FTZ R218, R218, -R137 ;  /* 0x80000089dada7221 */ /* 0x000fe20000010000 */
        /* <DEDUP_REMOVED lines=12> */
[----:B------:R-:W-:Y:S01]  /*2d30*/  F2FP.F16.F32.PACK_AB R123, R132, R123 ;  /* 0x0000007b847b723e */ /* 0x000fe200000000ff */
[----:B------:R0:W-:Y:S01]  /*2d40*/  @P2 STG.E.128 desc[UR6][R120.64], R116 ;  /* 0x0000007478002986 */ /* 0x0001e2000c101d06 */
[----:B------:R-:W-:Y:S01]  /*2d50*/  FMUL.FTZ R231, R231, R202 ;  /* 0x000000cae7e77220 */ /* 0x000fe20000410000 */
[----:B------:R-:W-:Y:S01]  /*2d60*/  FMUL.FTZ R132, R57, R232 ;  /* 0x000000e839847220 */ /* 0x000fe20000410000 */
[----:B------:R-:W-:Y:S01]  /*2d70*/  F2FP.F16.F32.PACK_AB R122, R133, R122 ;  /* 0x0000007a857a723e */ /* 0x000fe200000000ff */
[----:B------:R-:W3:Y:S01]  /*2d80*/  LDL.LU R237, [R1+0x10] ;  /* 0x0000100001ed7983 */ /* 0x000ee20000300800 */
[----:B------:R-:W-:Y:S01]  /*2d90*/  FMUL.FTZ R133, R59, R231 ;  /* 0x000000e73b857220 */ /* 0x000fe20000410000 */
[----:B------:R-:W-:-:S02]  /*2da0*/  FMUL.FTZ R137, R201, R220 ;  /* 0x000000dcc9897220 */ /* 0x000fc40000410000 */
[----:B------:R-:W3:Y:S04]  /*2db0*/  LDL.LU R235, [R1+0x4] ;  /* 0x0000040001eb7983 */ /* 0x000ee80000300800 */
[----:B------:R-:W3:Y:S04]  /*2dc0*/  LDL.LU R239, [R1+0x8] ;  /* 0x0000080001ef7983 */ /* 0x000ee80000300800 */
[----:B------:R-:W3:Y:S01]  /*2dd0*/  LDL.LU R238, [R1] ;  /* 0x0000000001ee7983 */ /* 0x000ee20000300800 */
[----:B0-----:R-:W-:Y:S01]  /*2de0*/  FMUL.FTZ R120, R56, R229 ;  /* 0x000000e538787220 */ /* 0x001fe20000410000 */
[----:B------:R-:W-:-:S04]  /*2df0*/  FMUL.FTZ R121, R58, R230 ;  /* 0x000000e63a797220 */ /* 0x000fc80000410000 */
[----:B------:R-:W-:Y:S02]  /*2e00*/  F2FP.F16.F32.PACK_AB R120, R132, R120 ;  /* 0x000000788478723e */ /* 0x000fe400000000ff */
[C---:B------:R-:W-:Y:S02]  /*2e10*/  LEA R132, P4, R204.reuse, UR18, 0x4 ;  /* 0x00000012cc847c11 */ /* 0x040fe4000f8820ff */
[----:B------:R-:W-:Y:S02]  /*2e20*/  F2FP.F16.F32.PACK_AB R121, R133, R121 ;  /* 0x000000798579723e */ /* 0x000fe400000000ff */
[----:B------:R-:W-:Y:S01]  /*2e30*/  LEA.HI.X R133, R204, UR19, RZ, 0x4, P4 ;  /* 0x00000013cc857c11 */ /* 0x000fe2000a0f24ff */
[----:B------:R-:W-:-:S04]  /*2e40*/  FFMA.FTZ R204, R224, R183, R182 ;  /* 0x000000b7e0cc7223 */ /* 0x000fc800000100b6 */
[----:B------:R0:W-:Y:S01]  /*2e50*/  STG.E.128 desc[UR6][R132.64], R120 ;  /* 0x0000007884007986 */ /* 0x0001e2000c101d06 */
[----:B------:R-:W-:-:S04]  /*2e60*/  FADD.FTZ R204, R223, -R204 ;  /* 0x800000ccdfcc7221 */ /* 0x000fc80000010000 */
[----:B------:R-:W-:Y:S01]  /*2e70*/  FMUL.FTZ R221, R201, R204 ;  /* 0x000000ccc9dd7220 */ /* 0x000fe20000410000 */
[----:B0-----:R-:W-:Y:S01]  /*2e80*/  FFMA.FTZ R132, R216, R183, R182 ;  /* 0x000000b7d8847223 */ /* 0x001fe200000100b6 */
[----:B------:R-:W-:Y:S01]  /*2e90*/  FADD.FTZ R122, R219, -R214 ;  /* 0x800000d6db7a7221 */ /* 0x000fe20000010000 */
[----:B------:R-:W-:Y:S02]  /*2ea0*/  @P1 HADD2.F32 R214, -RZ, R108.H1_H1 ;  /* 0x3000006cffd61230 */ /* 0x000fe40000004100 */
[----:B------:R-:W-:Y:S01]  /*2eb0*/  FMUL.FTZ R219, R201, R222 ;  /* 0x000000dec9db7220 */ /* 0x000fe20000410000 */
[----:B------:R-:W-:Y:S01]  /*2ec0*/  FADD.FTZ R132, R217, -R132 ;  /* 0x80000084d9847221 */ /* 0x000fe20000010000 */
[----:B------:R-:W-:Y:S02]  /*2ed0*/  @P1 HADD2.F32 R216, -RZ, R109.H0_H0 ;  /* 0x2000006dffd81230 */ /* 0x000fe40000004100 */
[----:B------:R-:W-:Y:S01]  /*2ee0*/  FMUL.FTZ R217, R201, R134 ;  /* 0x00000086c9d97220 */ /* 0x000fe20000410000 */
[----:B------:R-:W-:Y:S01]  /*2ef0*/  @P1 FADD.FTZ R219, R219, R214 ;  /* 0x000000d6dbdb1221 */ /* 0x000fe20000010000 */
[----:B------:R-:W-:Y:S01]  /*2f00*/  FMUL.FTZ R213, R201, R132 ;  /* 0x00000084c9d57220 */ /* 0x000fe20000410000 */
[----:B------:R-:W-:-:S02]  /*2f10*/  @P1 HADD2.F32 R214, -RZ, R111.H0_H0 ;  /* 0x2000006fffd61230 */ /* 0x000fc40000004100 */
[----:B------:R-:W-:Y:S01]  /*2f20*/  @P1 FADD.FTZ R217, R217, R216 ;  /* 0x000000d8d9d91221 */ /* 0x000fe20000010000 */
[----:B------:R-:W0:Y:S01]  /*2f30*/  @P2 LDC.64 R132, c[0x0][0x308] ;  /* 0x0000c200ff842b82 */ /* 0x000e220000000a00 */
[----:B------:R-:W-:Y:S01]  /*2f40*/  FFMA.FTZ R120, R135, R183, R182 ;  /* 0x000000b787787223 */ /* 0x000fe200000100b6 */
[----:B------:R-:W-:Y:S01]  /*2f50*/  FMUL.FTZ R135, R201, R122 ;  /* 0x0000007ac9877220 */ /* 0x000fe20000410000 */
[----:B------:R-:W-:Y:S01]  /*2f60*/  @P1 HADD2.F32 R134, -RZ, R109.H1_H1 ;  /* 0x3000006dff861230 */ /* 0x000fe20000004100 */
[----:B------:R-:W-:Y:S01]  /*2f70*/  @P2 F2FP.F16.F32.PACK_AB R122, RZ, R217 ;  /* 0x000000d9ff7a223e */ /* 0x000fe200000000ff */
[----:B------:R-:W-:Y:S01]  /*2f80*/  @P1 FADD.FTZ R221, R221, R136 ;  /* 0x00000088dddd1221 */ /* 0x000fe20000010000 */
[----:B------:R-:W-:Y:S01]  /*2f90*/  @P1 FADD.FTZ R213, R213, R214 ;  /* 0x000000d6d5d51221 */ /* 0x000fe20000010000 */
[----:B------:R-:W-:Y:S01]  /*2fa0*/  FADD.FTZ R120, R215, -R120 ;  /* 0x80000078d7787221 */ /* 0x000fe20000010000 */
[--C-:B------:R-:W-:Y:S01]  /*2fb0*/  @P1 HADD2.F32 R136, -RZ, R110.reuse.H0_H0 ;  /* 0x2000006eff881230 */ /* 0x100fe20000004100 */
[----:B------:R-:W-:Y:S01]  /*2fc0*/  @P2 PRMT R117, R122, 0x7610, R117 ;  /* 0x000076107a752816 */ /* 0x000fe20000000075 */
[----:B------:R-:W-:Y:S01]  /*2fd0*/  @P1 FADD.FTZ R137, R137, R134 ;  /* 0x0000008689891221 */ /* 0x000fe20000010000 */
[----:B------:R-:W-:Y:S01]  /*2fe0*/  @P1 HADD2.F32 R122, -RZ, R111.H1_H1 ;  /* 0x3000006fff7a1230 */ /* 0x000fe20000004100 */
[----:B------:R-:W-:Y:S01]  /*2ff0*/  @P2 F2FP.F16.F32.PACK_AB R134, RZ, R213 ;  /* 0x000000d5ff86223e */ /* 0x000fe200000000ff */
[----:B------:R-:W-:-:S02]  /*3000*/  @P1 HADD2.F32 R204, -RZ, R110.H1_H1 ;  /* 0x3000006effcc1230 */ /* 0x000fc40000004100 */
[C---:B------:R-:W-:Y:S01]  /*3010*/  FMUL.FTZ R223, R201.reuse, R120 ;  /* 0x00000078c9df7220 */ /* 0x040fe20000410000 */
[----:B------:R-:W-:Y:S01]  /*3020*/  FMUL.FTZ R215, R201, R218 ;  /* 0x000000dac9d77220 */ /* 0x000fe20000410000 */
[----:B------:R-:W-:Y:S01]  /*3030*/  @P1 FADD.FTZ R135, R135, R136 ;  /* 0x0000008887871221 */ /* 0x000fe20000010000 */
[----:B------:R-:W-:Y:S01]  /*3040*/  @P2 F2FP.F16.F32.PACK_AB R121, RZ, R221 ;  /* 0x000000ddff79223e */ /* 0x000fe200000000ff */
[----:B------:R-:W-:Y:S01]  /*3050*/  @P1 FADD.FTZ R223, R223, R122 ;  /* 0x0000007adfdf1221 */ /* 0x000fe20000010000 */
[----:B------:R-:W-:Y:S01]  /*3060*/  @P2 PRMT R119, R134, 0x7610, R119 ;  /* 0x0000761086772816 */ /* 0x000fe20000000077 */
[----:B------:R-:W-:Y:S01]  /*3070*/  @P1 FADD.FTZ R215, R215, R204 ;  /* 0x000000ccd7d71221 */ /* 0x000fe20000010000 */
[----:B------:R-:W-:Y:S02]  /*3080*/  @P2 F2FP.F16.F32.PACK_AB R136, RZ, R137 ;  /* 0x00000089ff88223e */ /* 0x000fe400000000ff */
[----:B------:R-:W-:Y:S02]  /*3090*/  @P2 PRMT R116, R121, 0x7610, R116 ;  /* 0x0000761079742816 */ /* 0x000fe40000000074 */
[----:B------:R-:W-:-:S02]  /*30a0*/  @P2 F2FP.F16.F32.PACK_AB R134, RZ, R219 ;  /* 0x000000dbff86223e */ /* 0x000fc400000000ff */
[----:B------:R-:W-:Y:S02]  /*30b0*/  @P2 F2FP.F16.F32.PACK_AB R123, RZ, R135 ;  /* 0x00000087ff7b223e */ /* 0x000fe400000000ff */
[----:B------:R-:W-:Y:S01]  /*30c0*/  @P2 PRMT R117, R117, 0x5410, R136 ;  /* 0x0000541075752816 */ /* 0x000fe20000000088 */
[-C--:B------:R-:W-:Y:S01]  /*30d0*/  FMUL.FTZ R213, R213, R202.reuse ;  /* 0x000000cad5d57220 */ /* 0x080fe20000410000 */
[----:B------:R-:W-:Y:S01]  /*30e0*/  @P2 PRMT R116, R116, 0x5410, R134 ;  /* 0x0000541074742816 */ /* 0x000fe20000000086 */
[----:B------:R-:W-:Y:S01]  /*30f0*/  FMUL.FTZ R214, R223, R202 ;  /* 0x000000cadfd67220 */ /* 0x000fe20000410000 */
[----:B------:R-:W-:Y:S02]  /*3100*/  @P2 F2FP.F16.F32.PACK_AB R136, RZ, R223 ;  /* 0x000000dfff88223e */ /* 0x000fe400000000ff */
[----:B------:R-:W-:Y:S02]  /*3110*/  @P2 PRMT R118, R123, 0x7610, R118 ;  /* 0x000076107b762816 */ /* 0x000fe40000000076 */
[----:B------:R-:W-:Y:S01]  /*3120*/  @P2 F2FP.F16.F32.PACK_AB R134, RZ, R215 ;  /* 0x000000d7ff86223e */ /* 0x000fe200000000ff */
[----:B------:R-:W-:Y:S01]  /*3130*/  IMAD.WIDE.U32 R120, R200, 0x10, R240 ;  /* 0x00000010c8787825 */ /* 0x000fe200078e00f0 */
[----:B------:R-:W-:-:S03]  /*3140*/  @P2 PRMT R119, R119, 0x5410, R136 ;  /* 0x0000541077772816 */ /* 0x000fc60000000088 */
[----:B------:R-:W-:Y:S01]  /*3150*/  FMUL.FTZ R204, R135, R202 ;  /* 0x000000ca87cc7220 */ /* 0x000fe20000410000 */
[----:B------:R-:W-:Y:S01]  /*3160*/  @P2 PRMT R118, R118, 0x5410, R134 ;  /* 0x0000541076762816 */ /* 0x000fe20000000086 */
[----:B0-----:R-:W-:-:S04]  /*3170*/  @P2 IMAD.WIDE.U32 R132, R200, 0x10, R132 ;  /* 0x00000010c8842825 */ /* 0x001fc800078e0084 */
[----:B------:R-:W-:Y:S01]  /*3180*/  FMUL.FTZ R135, R46, R213 ;  /* 0x000000d52e877220 */ /* 0x000fe20000410000 */
[----:B------:R-:W-:Y:S01]  /*3190*/  FMUL.FTZ R136, R47, R214 ;  /* 0x000000d62f887220 */ /* 0x000fe20000410000 */
[-C--:B------:R-:W-:Y:S01]  /*31a0*/  FMUL.FTZ R217, R217, R202.reuse ;  /* 0x000000cad9d97220 */ /* 0x080fe20000410000 */
[-C--:B------:R-:W-:Y:S01]  /*31b0*/  FMUL.FTZ R218, R137, R202.reuse ;  /* 0x000000ca89da7220 */ /* 0x080fe20000410000 */
[----:B------:R-:W3:Y:S01]  /*31c0*/  LDG.E.128 R120, desc[UR6][R120.64] ;  /* 0x0000000678787981 */ /* 0x000ee2000c1e1d00 */
[-C--:B------:R-:W-:Y:S01]  /*31d0*/  FMUL.FTZ R216, R221, R202.reuse ;  /* 0x000000caddd87220 */ /* 0x080fe20000410000 */
[----:B------:R-:W-:Y:S01]  /*31e0*/  F2FP.F16.F32.PACK_AB R135, R136, R135 ;  /* 0x000000878887723e */ /* 0x000fe200000000ff */
[----:B------:R-:W-:Y:S01]  /*31f0*/  FMUL.FTZ R219, R219, R202 ;  /* 0x000000cadbdb7220 */ /* 0x000fe20000410000 */
[----:B------:R0:W-:Y:S01]  /*3200*/  @P2 STG.E.128 desc[UR6][R132.64], R116 ;  /* 0x0000007484002986 */ /* 0x0001e2000c101d06 */
[----:B------:R-:W-:Y:S01]  /*3210*/  FMUL.FTZ R136, R51, R218 ;  /* 0x000000da33887220 */ /* 0x000fe20000410000 */
[----:B------:R-:W-:Y:S01]  /*3220*/  FMUL.FTZ R215, R215, R202 ;  /* 0x000000cad7d77220 */ /* 0x000fe20000410000 */
[----:B------:R-:W-:Y:S01]  /*3230*/  FMUL.FTZ R137, R49, R219 ;  /* 0x000000db31897220 */ /* 0x000fe20000410000 */
[----:B------:R-:W-:-:S02]  /*3240*/  FMUL.FTZ R134, R44, R204 ;  /* 0x000000cc2c867220 */ /* 0x000fc40000410000 */
        /* <DEDUP_REMOVED lines=10> */
[----:B------:R-:W3:Y:S01]  /*32f0*/  LDG.E.128 R132, desc[UR6][R132.64] ;  /* 0x0000000684847981 */ /* 0x000ee2000c1e1d00 */
[-CC-:B------:R-:W-:Y:S01]  /*3300*/  FFMA.FTZ R221, R144, R183.reuse, R182.reuse ;  /* 0x000000b790dd7223 */ /* 0x180fe200000100b6 */
[-CC-:B------:R-:W-:Y:S01]  /*3310*/  FFMA.FTZ R146, R146, R183.reuse, R182.reuse ;  /* 0x000000b792927223 */ /* 0x180fe200000100b6 */
[-C--:B------:R-:W-:Y:S02]  /*3320*/  FFMA.FTZ R138, R138, R183.reuse, R182 ;  /* 0x000000b78a8a7223 */ /* 0x080fe400000100b6 */
[----:B------:R-:W-:Y:S01]  /*3330*/  FADD.FTZ R140, R140, -R221 ;  /* 0x800000dd8c8c7221 */ /* 0x000fe20000010000 */
[----:B------:R-:W-:Y:S01]  /*3340*/  FADD.FTZ R146, R151, -R146 ;  /* 0x8000009297927221 */ /* 0x000fe20000010000 */
[--C-:B----4-:R-:W-:Y:S02]  /*3350*/  HADD2.F32 R151, -RZ, R130.reuse.H0_H0 ;  /* 0x20000082ff977230 */ /* 0x110fe40000004100 */
[----:B------:R-:W-:Y:S01]  /*3360*/  FFMA.FTZ R143, R143, R183, R182 ;  /* 0x000000b78f8f7223 */ /* 0x000fe200000100b6 */
[----:B------:R-:W-:-:S02]  /*3370*/  HADD2.F32 R130, -RZ, R130.H1_H1 ;  /* 0x30000082ff827230 */ /* 0x000fc40000004100 */
[-CC-:B------:R-:W-:Y:S01]  /*3380*/  FFMA.FTZ R144, R139, R183.reuse, R182.reuse ;  /* 0x000000b78b907223 */ /* 0x180fe200000100b6 */
[-C--:B------:R-:W-:Y:S01]  /*3390*/  FFMA.FTZ R142, R142, R183.reuse, R182 ;  /* 0x000000b78e8e7223 */ /* 0x080fe200000100b6 */
[----:B------:R-:W-:Y:S02]  /*33a0*/  @P1 HADD2.F32 R136, -RZ, R112.H0_H0 ;  /* 0x20000070ff881230 */ /* 0x000fe40000004100 */
[----:B------:R-:W-:Y:S01]  /*33b0*/  FADD.FTZ R138, R147, -R138 ;  /* 0x8000008a938a7221 */ /* 0x000fe20000010000 */
[----:B------:R-:W-:Y:S01]  /*33c0*/  FMUL.FTZ R139, R201, R140 ;  /* 0x0000008cc98b7220 */ /* 0x000fe20000410000 */
[----:B------:R-:W-:Y:S01]  /*33d0*/  FFMA.FTZ R141, R141, R183, R182 ;  /* 0x000000b78d8d7223 */ /* 0x000fe200000100b6 */
[----:B------:R-:W-:Y:S01]  /*33e0*/  FADD.FTZ R148, R148, -R143 ;  /* 0x8000008f94947221 */ /* 0x000fe20000010000 */
[----:B------:R-:W-:Y:S01]  /*33f0*/  FADD.FTZ R142, R149, -R142 ;  /* 0x8000008e958e7221 */ /* 0x000fe20000010000 */
[----:B------:R-:W-:Y:S01]  /*3400*/  FFMA.FTZ R5, R130, R185, R5 ;  /* 0x000000b982057223 */ /* 0x000fe20000010005 */
[----:B------:R-:W-:Y:S01]  /*3410*/  FFMA.FTZ R145, R145, R183, R182 ;  /* 0x000000b791917223 */ /* 0x000fe200000100b6 */
[----:B------:R-:W-:Y:S01]  /*3420*/  FMUL.FTZ R149, R201, R138 ;  /* 0x0000008ac9957220 */ /* 0x000fe20000410000 */
[----:B------:R-:W-:Y:S01]  /*3430*/  @P1 FADD.FTZ R139, R139, R136 ;  /* 0x000000888b8b1221 */ /* 0x000fe20000010000 */
[----:B------:R-:W-:-:S02]  /*3440*/  HADD2.F32 R130, -RZ, R129.H1_H1 ;  /* 0x30000081ff827230 */ /* 0x000fc40000004100 */
[----:B------:R-:W-:Y:S01]  /*3450*/  FADD.FTZ R180, R180, -R141 ;  /* 0x8000008db4b47221 */ /* 0x000fe20000010000 */
[----:B------:R-:W-:Y:S02]  /*3460*/  @P1 HADD2.F32 R138, -RZ, R112.H1_H1 ;  /* 0x30000070ff8a1230 */ /* 0x000fe40000004100 */
[C---:B------:R-:W-:Y:S01]  /*3470*/  FMUL.FTZ R141, R201.reuse, R148 ;  /* 0x00000094c98d7220 */ /* 0x040fe20000410000 */
[----:B------:R-:W-:Y:S02]  /*3480*/  @P1 HADD2.F32 R136, -RZ, R114.H1_H1 ;  /* 0x30000072ff881230 */ /* 0x000fe40000004100 */
[----:B------:R-:W-:Y:S01]  /*3490*/  FMUL.FTZ R143, R201, R146 ;  /* 0x00000092c98f7220 */ /* 0x000fe20000410000 */
[----:B------:R-:W-:Y:S01]  /*34a0*/  FADD.FTZ R150, R150, -R145 ;  /* 0x8000009196967221 */ /* 0x000fe20000010000 */
[----:B------:R-:W-:Y:S01]  /*34b0*/  FFMA.FTZ R4, R151, R184, R4 ;  /* 0x000000b897047223 */ /* 0x000fe20000010004 */
[----:B------:R-:W-:Y:S02]  /*34c0*/  HADD2.F32 R151, -RZ, R129.H0_H0 ;  /* 0x20000081ff977230 */ /* 0x000fe40000004100 */
[----:B------:R-:W-:Y:S01]  /*34d0*/  FFMA.FTZ R7, R130, R211, R7 ;  /* 0x000000d382077223 */ /* 0x000fe20000010007 */
[----:B------:R-:W-:Y:S01]  /*34e0*/  @P1 FADD.FTZ R141, R141, R138 ;  /* 0x0000008a8d8d1221 */ /* 0x000fe20000010000 */
[----:B------:R-:W-:Y:S01]  /*34f0*/  @P1 FADD.FTZ R143, R143, R136 ;  /* 0x000000888f8f1221 */ /* 0x000fe20000010000 */
[----:B------:R-:W-:-:S02]  /*3500*/  @P1 HADD2.F32 R138, -RZ, R115.H0_H0 ;  /* 0x20000073ff8a1230 */ /* 0x000fc40000004100 */
[----:B------:R-:W-:Y:S01]  /*3510*/  FMUL.FTZ R137, R201, R150 ;  /* 0x00000096c9897220 */ /* 0x000fe20000410000 */
[--C-:B------:R-:W-:Y:S02]  /*3520*/  HADD2.F32 R136, -RZ, R131.reuse.H1_H1 ;  /* 0x30000083ff887230 */ /* 0x100fe40000004100 */
[----:B------:R-:W-:Y:S01]  /*3530*/  FADD.FTZ R144, R181, -R144 ;  /* 0x80000090b5907221 */ /* 0x000fe20000010000 */
[----:B------:R-:W-:Y:S02]  /*3540*/  HADD2.F32 R181, -RZ, R131.H0_H0 ;  /* 0x20000083ffb57230 */ /* 0x000fe40000004100 */
[----:B------:R-:W-:Y:S01]  /*3550*/  @P1 FADD.FTZ R137, R137, R138 ;  /* 0x0000008a89891221 */ /* 0x000fe20000010000 */
[--C-:B------:R-:W-:Y:S02]  /*3560*/  HADD2.F32 R131, -RZ, R128.reuse.H0_H0 ;  /* 0x20000080ff837230 */ /* 0x100fe40000004100 */
[----:B------:R-:W-:Y:S01]  /*3570*/  FFMA.FTZ R3, R136, R187, R3 ;  /* 0x000000bb88037223 */ /* 0x000fe20000010003 */
[----:B------:R-:W-:-:S02]  /*3580*/  HADD2.F32 R128, -RZ, R128.H1_H1 ;  /* 0x30000080ff807230 */ /* 0x000fc40000004100 */
[--C-:B------:R-:W-:Y:S02]  /*3590*/  @P1 HADD2.F32 R140, -RZ, R113.reuse.H0_H0 ;  /* 0x20000071ff8c1230 */ /* 0x100fe40000004100 */
[C---:B------:R-:W-:Y:S01]  /*35a0*/  FMUL.FTZ R147, R201.reuse, R144 ;  /* 0x00000090c9937220 */ /* 0x040fe20000410000 */
[C---:B------:R-:W-:Y:S01]  /*35b0*/  FMUL.FTZ R145, R201.reuse, R180 ;  /* 0x000000b4c9917220 */ /* 0x040fe20000410000 */
[----:B------:R-:W-:Y:S01]  /*35c0*/  FMUL.FTZ R201, R201, R142 ;  /* 0x0000008ec9c97220 */ /* 0x000fe20000410000 */
[----:B------:R-:W-:Y:S02]  /*35d0*/  @P1 HADD2.F32 R144, -RZ, R114.H0_H0 ;  /* 0x20000072ff901230 */ /* 0x000fe40000004100 */
[----:B------:R-:W-:Y:S01]  /*35e0*/  FFMA.FTZ R9, R128, R212, R9 ;  /* 0x000000d480097223 */ /* 0x000fe20000010009 */
[----:B------:R-:W-:Y:S02]  /*35f0*/  @P1 HADD2.F32 R142, -RZ, R113.H1_H1 ;  /* 0x30000071ff8e1230 */ /* 0x000fe40000004100 */
[----:B------:R-:W-:Y:S01]  /*3600*/  @P1 FADD.FTZ R149, R149, R140 ;  /* 0x0000008c95951221 */ /* 0x000fe20000010000 */
[----:B------:R-:W-:-:S02]  /*3610*/  @P1 FADD.FTZ R145, R145, R144 ;  /* 0x0000009091911221 */ /* 0x000fc40000010000 */
[----:B------:R-:W-:Y:S01]  /*3620*/  @P1 FADD.FTZ R147, R147, R142 ;  /* 0x0000008e93931221 */ /* 0x000fe20000010000 */
[----:B------:R-:W-:Y:S02]  /*3630*/  @P1 HADD2.F32 R140, -RZ, R115.H1_H1 ;  /* 0x30000073ff8c1230 */ /* 0x000fe40000004100 */
[----:B------:R-:W-:Y:S01]  /*3640*/  FFMA.FTZ R8, R131, R209, R8 ;  /* 0x000000d183087223 */ /* 0x000fe20000010008 */
[----:B------:R-:W-:Y:S02]  /*3650*/  @P2 F2FP.F16.F32.PACK_AB R131, RZ, R145 ;  /* 0x00000091ff83223e */ /* 0x000fe400000000ff */
[----:B------:R-:W-:Y:S02]  /*3660*/  @P1 FADD.FTZ R201, R201, R140 ;  /* 0x0000008cc9c91221 */ /* 0x000fe40000010000 */
[----:B------:R-:W-:Y:S01]  /*3670*/  @P2 PRMT R118, R131, 0x7610, R118 ;  /* 0x0000761083762816 */ /* 0x000fe20000000076 */
[----:B------:R-:W-:Y:S01]  /*3680*/  FMUL.FTZ R145, R145, R202 ;  /* 0x000000ca91917220 */ /* 0x000fe20000410000 */
[----:B------:R-:W-:Y:S01]  /*3690*/  FFMA.FTZ R6, R151, R210, R6 ;  /* 0x000000d297067223 */ /* 0x000fe20000010006 */
[----:B------:R-:W-:Y:S01]  /*36a0*/  IADD3 R0, R0, UR20, RZ ;  /* 0x0000001400007c10 */ /* 0x000fe2000fffe0ff */
[----:B--2---:R-:W-:-:S02]  /*36b0*/  HADD2.F32 R129, -RZ, R125.H0_H0 ;  /* 0x2000007dff817230 */ /* 0x004fc40000004100 */
[----:B------:R-:W-:Y:S02]  /*36c0*/  HADD2.F32 R130, -RZ, R125.H1_H1 ;  /* 0x3000007dff827230 */ /* 0x000fe40000004100 */
[--C-:B------:R-:W-:Y:S02]  /*36d0*/  HADD2.F32 R125, -RZ, R126.reuse.H0_H0 ;  /* 0x2000007eff7d7230 */ /* 0x100fe40000004100 */
[----:B------:R-:W-:Y:S02]  /*36e0*/  HADD2.F32 R126, -RZ, R126.H1_H1 ;  /* 0x3000007eff7e7230 */ /* 0x000fe40000004100 */
[--C-:B------:R-:W-:Y:S02]  /*36f0*/  HADD2.F32 R136, -RZ, R127.reuse.H0_H0 ;  /* 0x2000007fff887230 */ /* 0x100fe40000004100 */
[----:B------:R-:W-:Y:S02]  /*3700*/  HADD2.F32 R138, -RZ, R127.H1_H1 ;  /* 0x3000007fff8a7230 */ /* 0x000fe40000004100 */
[----:B------:R-:W-:Y:S01]  /*3710*/  FFMA.FTZ R207, R126, R228, R207 ;  /* 0x000000e47ecf7223 */ /* 0x000fe200000100cf */
[----:B------:R-:W-:-:S02]  /*3720*/  HADD2.F32 R128, -RZ, R124.H0_H0 ;  /* 0x2000007cff807230 */ /* 0x000fc40000004100 */
[----:B------:R-:W-:Y:S02]  /*3730*/  HADD2.F32 R124, -RZ, R124.H1_H1 ;  /* 0x3000007cff7c7230 */ /* 0x000fe40000004100 */
[----:B------:R-:W-:Y:S01]  /*3740*/  FFMA.FTZ R208, R125, R225, R208 ;  /* 0x000000e17dd07223 */ /* 0x000fe200000100d0 */
[----:B------:R-:W-:Y:S01]  /*3750*/  FFMA.FTZ R203, R128, R229, R203 ;  /* 0x000000e580cb7223 */ /* 0x000fe200000100cb */
[----:B------:R-:W-:Y:S01]  /*3760*/  @P2 F2FP.F16.F32.PACK_AB R128, RZ, R149 ;  /* 0x00000095ff80223e */ /* 0x000fe200000000ff */
[----:B------:R-:W-:Y:S01]  /*3770*/  FFMA.FTZ R199, R124, R232, R199 ;  /* 0x000000e87cc77223 */ /* 0x000fe200000100c7 */
[----:B------:R-:W-:Y:S01]  /*3780*/  FFMA.FTZ R206, R129, R230, R206 ;  /* 0x000000e681ce7223 */ /* 0x000fe200000100ce */
[----:B------:R-:W-:Y:S02]  /*3790*/  @P2 F2FP.F16.F32.PACK_AB R129, RZ, R147 ;  /* 0x00000093ff81223e */ /* 0x000fe400000000ff */
[----:B------:R-:W-:Y:S01]  /*37a0*/  @P2 PRMT R117, R128, 0x7610, R117 ;  /* 0x0000761080752816 */ /* 0x000fe20000000075 */
[----:B------:R-:W-:Y:S01]  /*37b0*/  FFMA.FTZ R245, R136, R226, R245 ;  /* 0x000000e288f57223 */ /* 0x000fe200000100f5 */
[----:B------:R-:W-:Y:S01]  /*37c0*/  FFMA.FTZ R233, R138, R227, R233 ;  /* 0x000000e38ae97223 */ /* 0x000fe200000100e9 */
[----:B------:R-:W-:Y:S01]  /*37d0*/  @P2 F2FP.F16.F32.PACK_AB R136, RZ, R143 ;  /* 0x0000008fff88223e */ /* 0x000fe200000000ff */
[----:B------:R-:W-:Y:S01]  /*37e0*/  FFMA.FTZ R205, R130, R231, R205 ;  /* 0x000000e782cd7223 */ /* 0x000fe200000100cd */
[----:B------:R-:W-:Y:S01]  /*37f0*/  @P2 F2FP.F16.F32.PACK_AB R138, RZ, R137 ;  /* 0x00000089ff8a223e */ /* 0x000fe200000000ff */
[-C--:B------:R-:W-:Y:S01]  /*3800*/  FMUL.FTZ R149, R149, R202.reuse ;  /* 0x000000ca95957220 */ /* 0x080fe20000410000 */
[----:B------:R-:W-:Y:S01]  /*3810*/  @P2 PRMT R117, R117, 0x5410, R129 ;  /* 0x0000541075752816 */ /* 0x000fe20000000081 */
[-C--:B------:R-:W-:Y:S01]  /*3820*/  FMUL.FTZ R130, R147, R202.reuse ;  /* 0x000000ca93827220 */ /* 0x080fe20000410000 */
[-C--:B------:R-:W-:Y:S01]  /*3830*/  FMUL.FTZ R143, R143, R202.reuse ;  /* 0x000000ca8f8f7220 */ /* 0x080fe20000410000 */
[----:B------:R-:W-:Y:S01]  /*3840*/  FMUL.FTZ R137, R137, R202 ;  /* 0x000000ca89897220 */ /* 0x000fe20000410000 */
[----:B------:R-:W-:Y:S01]  /*3850*/  @P2 PRMT R118, R118, 0x5410, R136 ;  /* 0x0000541076762816 */ /* 0x000fe20000000088 */
[----:B------:R-:W-:Y:S01]  /*3860*/  FMUL.FTZ R140, R43, R130 ;  /* 0x000000822b8c7220 */ /* 0x000fe20000410000 */
[----:B------:R-:W-:Y:S01]  /*3870*/  FMUL.FTZ R151, R37, R143 ;  /* 0x0000008f25977220 */ /* 0x000fe20000410000 */
[----:B------:R-:W-:Y:S01]  /*3880*/  @P2 PRMT R119, R138, 0x7610, R119 ;  /* 0x000076108a772816 */ /* 0x000fe20000000077 */
[----:B------:R-:W-:Y:S01]  /*3890*/  FFMA.FTZ R2, R181, R186, R2 ;  /* 0x000000bab5027223 */ /* 0x000fe20000010002 */
[----:B------:R-:W-:Y:S01]  /*38a0*/  SEL R182, RZ, 0x1, P3 ;  /* 0x00000001ffb67807 */ /* 0x000fe20001800000 */
[----:B---3--:R-:W-:-:S02]  /*38b0*/  HADD2.F32 R126, -RZ, R122.H0_H0 ;  /* 0x2000007aff7e7230 */ /* 0x008fc40000004100 */
[----:B------:R-:W-:-:S03]  /*38c0*/  HADD2.F32 R127, -RZ, R122.H1_H1 ;  /* 0x3000007aff7f7230 */ /* 0x000fc60000004100 */
[----:B------:R-:W-:Y:S02]  /*38d0*/  FFMA.FTZ R251, R126, R204, R251 ;  /* 0x000000cc7efb7223 */ /* 0x000fe400000100fb */
[----:B------:R-:W-:Y:S02]  /*38e0*/  FFMA.FTZ R250, R127, R215, R250 ;  /* 0x000000d77ffa7223 */ /* 0x000fe400000100fa */
[----:B------:R-:W0:Y:S01]  /*38f0*/  @P2 LDC.64 R126, c[0x0][0x308] ;  /* 0x0000c200ff7e2b82 */ /* 0x000e220000000a00 */
[--C-:B------:R-:W-:Y:S02]  /*3900*/  HADD2.F32 R124, -RZ, R120.reuse.H0_H0 ;  /* 0x20000078ff7c7230 */ /* 0x100fe40000004100 */
[----:B------:R-:W-:Y:S02]  /*3910*/  HADD2.F32 R125, -RZ, R120.H1_H1 ;  /* 0x30000078ff7d7230 */ /* 0x000fe40000004100 */
[----:B------:R-:W-:Y:S02]  /*3920*/  HADD2.F32 R122, -RZ, R123.H0_H0 ;  /* 0x2000007bff7a7230 */ /* 0x000fe40000004100 */
[----:B------:R-:W-:Y:S01]  /*3930*/  FFMA.FTZ R247, R124, R216, R247 ;  /* 0x000000d87cf77223 */ /* 0x000fe200000100f7 */
[----:B------:R-:W-:-:S02]  /*3940*/  HADD2.F32 R120, -RZ, R121.H0_H0 ;  /* 0x20000079ff787230 */ /* 0x000fc40000004100 */
[----:B------:R-:W-:Y:S01]  /*3950*/  FFMA.FTZ R246, R125, R219, R246 ;  /* 0x000000db7df67223 */ /* 0x000fe200000100f6 */
[----:B------:R-:W-:Y:S01]  /*3960*/  @P2 F2FP.F16.F32.PACK_AB R124, RZ, R139 ;  /* 0x0000008bff7c223e */ /* 0x000fe200000000ff */
[----:B------:R-:W-:Y:S01]  /*3970*/  HADD2.F32 R121, -RZ, R121.H1_H1 ;  /* 0x30000079ff797230 */ /* 0x000fe20000004100 */
[----:B------:R-:W-:Y:S01]  /*3980*/  @P2 F2FP.F16.F32.PACK_AB R125, RZ, R141 ;  /* 0x0000008dff7d223e */ /* 0x000fe200000000ff */
[----:B------:R-:W-:Y:S02]  /*3990*/  HADD2.F32 R123, -RZ, R123.H1_H1 ;  /* 0x3000007bff7b7230 */ /* 0x000fe40000004100 */
        /* <DEDUP_REMOVED lines=14> */
[----:B------:R-:W-:Y:S01]  /*3a80*/  @P2 PRMT R116, R124, 0x7610, R116 ;  /* 0x000076107c742816 */ /* 0x000fe20000000074 */
[----:B------:R1:W-:Y:S01]  /*3a90*/  STL [R1], R238 ;  /* 0x000000ee01007387 */ /* 0x0003e20000100800 */
[C---:B------:R-:W-:Y:S01]  /*3aa0*/  LEA R124, P1, R198.reuse, UR18, 0x4 ;  /* 0x00000012c67c7c11 */ /* 0x040fe2000f8220ff */
[----:B0-----:R-:W-:Y:S01]  /*3ab0*/  @P2 IMAD.WIDE.U32 R126, R198, 0x10, R126 ;  /* 0x00000010c67e2825 */ /* 0x001fe200078e007e */
[----:B------:R-:W-:Y:S02]  /*3ac0*/  @P2 PRMT R116, R116, 0x5410, R125 ;  /* 0x0000541074742816 */ /* 0x000fe4000000007d */
[----:B------:R-:W-:Y:S02]  /*3ad0*/  @P2 PRMT R119, R119, 0x5410, R201 ;  /* 0x0000541077772816 */ /* 0x000fe400000000c9 */
[----:B------:R-:W-:Y:S02]  /*3ae0*/  F2FP.F16.F32.PACK_AB R123, R142, R123 ;  /* 0x0000007b8e7b723e */ /* 0x000fe400000000ff */
[----:B------:R-:W-:-:S02]  /*3af0*/  F2FP.F16.F32.PACK_AB R122, R151, R122 ;  /* 0x0000007a977a723e */ /* 0x000fc400000000ff */
[----:B------:R-:W-:Y:S02]  /*3b00*/  F2FP.F16.F32.PACK_AB R121, R140, R121 ;  /* 0x000000798c79723e */ /* 0x000fe400000000ff */
[----:B------:R-:W-:Y:S01]  /*3b10*/  F2FP.F16.F32.PACK_AB R120, R147, R120 ;  /* 0x000000789378723e */ /* 0x000fe200000000ff */
[--C-:B------:R-:W-:Y:S02]  /*3b20*/  HADD2.F32 R128, -RZ, R132.reuse.H0_H0 ;  /* 0x20000084ff807230 */ /* 0x100fe40000004100 */
[----:B------:R-:W-:Y:S02]  /*3b30*/  HADD2.F32 R132, -RZ, R132.H1_H1 ;  /* 0x30000084ff847230 */ /* 0x000fe40000004100 */
[--C-:B------:R-:W-:Y:S02]  /*3b40*/  HADD2.F32 R129, -RZ, R133.reuse.H0_H0 ;  /* 0x20000085ff817230 */ /* 0x100fe40000004100 */
[----:B------:R-:W-:Y:S02]  /*3b50*/  HADD2.F32 R133, -RZ, R133.H1_H1 ;  /* 0x30000085ff857230 */ /* 0x000fe40000004100 */
[----:B------:R-:W-:Y:S01]  /*3b60*/  FFMA.FTZ R239, R128, R139, R239 ;  /* 0x0000008b80ef7223 */ /* 0x000fe200000100ef */
[----:B------:R-:W-:-:S02]  /*3b70*/  HADD2.F32 R131, -RZ, R134.H0_H0 ;  /* 0x20000086ff837230 */ /* 0x000fc40000004100 */
[----:B------:R-:W-:Y:S01]  /*3b80*/  FFMA.FTZ R235, R132, R141, R235 ;  /* 0x0000008d84eb7223 */ /* 0x000fe200000100eb */
[----:B------:R-:W-:Y:S02]  /*3b90*/  HADD2.F32 R134, -RZ, R134.H1_H1 ;  /* 0x30000086ff867230 */ /* 0x000fe40000004100 */
[--C-:B------:R-:W-:Y:S02]  /*3ba0*/  HADD2.F32 R136, -RZ, R135.reuse.H0_H0 ;  /* 0x20000087ff887230 */ /* 0x100fe40000004100 */
[----:B------:R-:W-:Y:S01]  /*3bb0*/  FFMA.FTZ R237, R129, R149, R237 ;  /* 0x0000009581ed7223 */ /* 0x000fe200000100ed */
[----:B------:R-:W-:Y:S02]  /*3bc0*/  HADD2.F32 R135, -RZ, R135.H1_H1 ;  /* 0x30000087ff877230 */ /* 0x000fe40000004100 */
[----:B------:R-:W-:Y:S01]  /*3bd0*/  FFMA.FTZ R234, R133, R130, R234 ;  /* 0x0000008285ea7223 */ /* 0x000fe200000100ea */
[----:B------:R-:W-:Y:S01]  /*3be0*/  FFMA.FTZ R242, R131, R145, R242 ;  /* 0x0000009183f27223 */ /* 0x000fe200000100f2 */
[----:B------:R1:W-:Y:S01]  /*3bf0*/  STL [R1+0x8], R239 ;  /* 0x000008ef01007387 */ /* 0x0003e20000100800 */
[----:B------:R-:W-:Y:S01]  /*3c00*/  FFMA.FTZ R236, R134, R143, R236 ;  /* 0x0000008f86ec7223 */ /* 0x000fe200000100ec */
[----:B------:R-:W-:Y:S01]  /*3c10*/  FFMA.FTZ R244, R135, R202, R244 ;  /* 0x000000ca87f47223 */ /* 0x000fe200000100f4 */
[----:B------:R-:W-:Y:S01]  /*3c20*/  LEA.HI.X R125, R198, UR19, RZ, 0x4, P1 ;  /* 0x00000013c67d7c11 */ /* 0x000fe200088f24ff */
[----:B------:R1:W-:Y:S01]  /*3c30*/  STL [R1+0x4], R235 ;  /* 0x000004eb01007387 */ /* 0x0003e20000100800 */
[----:B------:R-:W-:-:S03]  /*3c40*/  FFMA.FTZ R243, R136, R137, R243 ;  /* 0x0000008988f37223 */ /* 0x000fc600000100f3 */
[----:B------:R1:W-:Y:S04]  /*3c50*/  STL [R1+0x10], R237 ;  /* 0x000010ed01007387 */ /* 0x0003e80000100800 */
[----:B------:R1:W-:Y:S04]  /*3c60*/  STL [R1+0xc], R234 ;  /* 0x00000cea01007387 */ /* 0x0003e80000100800 */
        /* <DEDUP_REMOVED lines=73> */
.L_x_7338:
        /* <DEDUP_REMOVED lines=38> */
.L_x_7339:
[----:B------:R-:W-:Y:S01]  /*4360*/  HFMA2.MMA R125, -RZ, RZ, 0, 9.5367431640625e-07 ;  /* 0x00000010ff7d7435 */ /* 0x000fe200000001ff */
[----:B------:R-:W-:Y:S02]  /*4370*/  MOV R126, R120 ;  /* 0x00000078007e7202 */ /* 0x000fe40000000f00 */
[----:B------:R-:W-:Y:S02]  /*4380*/  MOV R124, 0x1f ;  /* 0x0000001f007c7802 */ /* 0x000fe40000000f00 */
[----:B------:R-:W-:-:S07]  /*4390*/  MOV R122, 0xffffffff ;  /* 0xffffffff007a7802 */ /* 0x000fce0000000f00 */
[----:B-----5:R-:W-:Y:S05]  /*43a0*/  WARPSYNC.COLLECTIVE R122, `(.L_x_7342) ;  /* 0x000000007a087348 */ /* 0x020fea0003c00000 */
[----:B------:R0:W1:Y:S02]  /*43b0*/  SHFL.DOWN P5, R127, R126, R125, R124 ;  /* 0x0800007d7e7f7389 */ /* 0x00006400000a007c */
[----:B01---5:R-:W-:Y:S01]  /*43c0*/  ENDCOLLECTIVE ;  /* 0x000000000000791b */ /* 0x023fe20003800000 */
.L_x_7342:
[----:B------:R-:W-:Y:S01]  /*43d0*/  MOV R126, R121 ;  /* 0x00000079007e7202 */ /* 0x000fe20000000f00 */
[----:B------:R-:W-:-:S07]  /*43e0*/  FADD.FTZ R120, R120, R127 ;  /* 0x0000007f78787221 */ /* 0x000fce0000010000 */
[----:B------:R-:W-:Y:S05]  /*43f0*/  WARPSYNC.COLLECTIVE R122, `(.L_x_7343) ;  /* 0x000000007a087348 */ /* 0x000fea0003c00000 */
[----:B------:R0:W1:Y:S02]  /*4400*/  SHFL.DOWN P5, R127, R126, R125, R124 ;  /* 0x0800007d7e7f7389 */ /* 0x00006400000a007c */
[----:B01----:R-:W-:Y:S01]  /*4410*/  ENDCOLLECTIVE ;  /* 0x000000000000791b */ /* 0x003fe20003800000 */
.L_x_7343:
[----:B------:R-:W-:Y:S01]  /*4420*/  HFMA2.MMA R125, -RZ, RZ, 0, 4.76837158203125e-07 ;  /* 0x00000008ff7d7435 */ /* 0x000fe200000001ff */
[----:B------:R-:W-:Y:S01]  /*4430*/  MOV R126, R120 ;  /* 0x00000078007e7202 */ /* 0x000fe20000000f00 */
[----:B------:R-:W-:-:S09]  /*4440*/  FADD.FTZ R121, R121, R127 ;  /* 0x0000007f79797221 */ /* 0x000fd20000010000 */
[----:B------:R-:W-:Y:S05]  /*4450*/  WARPSYNC.COLLECTIVE R122, `(.L_x_7344) ;  /* 0x000000007a087348 */ /* 0x000fea0003c00000 */
[----:B------:R0:W1:Y:S02]  /*4460*/  SHFL.DOWN P5, R127, R126, R125, R124 ;  /* 0x0800007d7e7f7389 */ /* 0x00006400000a007c */
[----:B01----:R-:W-:Y:S01]  /*4470*/  ENDCOLLECTIVE ;  /* 0x000000000000791b */ /* 0x003fe20003800000 */
.L_x_7344:
[----:B------:R-:W-:Y:S01]  /*4480*/  MOV R126, R121 ;  /* 0x00000079007e7202 */ /* 0x000fe20000000f00 */
[----:B------:R-:W-:-:S07]  /*4490*/  FADD.FTZ R120, R120, R127 ;  /* 0x0000007f78787221 */ /* 0x000fce0000010000 */
[----:B------:R-:W-:Y:S05]  /*44a0*/  WARPSYNC.COLLECTIVE R122, `(.L_x_7345) ;  /* 0x000000007a087348 */ /* 0x000fea0003c00000 */
[----:B------:R0:W1:Y:S02]  /*44b0*/  SHFL.DOWN P5, R127, R126, R125, R124 ;  /* 0x0800007d7e7f7389 */ /* 0x00006400000a007c */
[----:B01----:R-:W-:Y:S01]  /*44c0*/  ENDCOLLECTIVE ;  /* 0x000000000000791b */ /* 0x003fe20003800000 */
.L_x_7345:
[----:B------:R-:W-:Y:S01]  /*44d0*/  HFMA2.MMA R125, -RZ, RZ, 0, 2.384185791015625e-07 ;  /* 0x00000004ff7d7435 */ /* 0x000fe200000001ff */
[----:B------:R-:W-:Y:S01]  /*44e0*/  MOV R126, R120 ;  /* 0x00000078007e7202 */ /* 0x000fe20000000f00 */
[----:B------:R-:W-:-:S09]  /*44f0*/  FADD.FTZ R121, R121, R127 ;  /* 0x0000007f79797221 */ /* 0x000fd20000010000 */
[----:B------:R-:W-:Y:S05]  /*4500*/  WARPSYNC.COLLECTIVE R122, `(.L_x_7346) ;  /* 0x000000007a087348 */ /* 0x000fea0003c00000 */
[----:B------:R0:W1:Y:S02]  /*4510*/  SHFL.DOWN P5, R127, R126, R125, R124 ;  /* 0x0800007d7e7f7389 */ /* 0x00006400000a007c */
[----:B01----:R-:W-:Y:S01]  /*4520*/  ENDCOLLECTIVE ;  /* 0x000000000000791b */ /* 0x003fe20003800000 */
.L_x_7346:
[----:B------:R-:W-:Y:S01]  /*4530*/  MOV R126, R121 ;  /* 0x00000079007e7202 */ /* 0x000fe20000000f00 */
[----:B------:R-:W-:-:S07]  /*4540*/  FADD.FTZ R120, R120, R127 ;  /* 0x0000007f78787221 */ /* 0x000fce0000010000 */
[----:B------:R-:W-:Y:S05]  /*4550*/  WARPSYNC.COLLECTIVE R122, `(.L_x_7347) ;  /* 0x000000007a087348 */ /* 0x000fea0003c00000 */
[----:B------:R0:W1:Y:S02]  /*4560*/  SHFL.DOWN P5, R127, R126, R125, R124 ;  /* 0x0800007d7e7f7389 */ /* 0x00006400000a007c */
[----:B01----:R-:W-:Y:S01]  /*4570*/  ENDCOLLECTIVE ;  /* 0x000000000000791b */ /* 0x003fe20003800000 */
.L_x_7347:
[----:B------:R-:W-:Y:S01]  /*4580*/  HFMA2.MMA R125, -RZ, RZ, 0, 1.1920928955078125e-07 ;  /* 0x00000002ff7d7435 */ /* 0x000fe200000001ff */
[----:B------:R-:W-:Y:S01]  /*4590*/  MOV R126, R120 ;  /* 0x00000078007e7202 */ /* 0x000fe20000000f00 */
[----:B------:R-:W-:-:S09]  /*45a0*/  FADD.FTZ R121, R121, R127 ;  /* 0x0000007f79797221 */ /* 0x000fd20000010000 */
[----:B------:R-:W-:Y:S05]  /*45b0*/  WARPSYNC.COLLECTIVE R122, `(.L_x_7348) ;  /* 0x000000007a087348 */ /* 0x000fea0003c00000 */
[----:B------:R0:W1:Y:S02]  /*45c0*/  SHFL.DOWN P5, R127, R126, R125, R124 ;  /* 0x0800007d7e7f7389 */ /* 0x00006400000a007c */
[----:B01----:R-:W-:Y:S01]  /*45d0*/  ENDCOLLECTIVE ;  /* 0x000000000000791b */ /* 0x003fe20003800000 */
.L_x_7348:
[----:B------:R-:W-:Y:S01]  /*45e0*/  MOV R126, R121 ;  /* 0x00000079007e7202 */ /* 0x000fe20000000f00 */
[----:B------:R-:W-:-:S07]  /*45f0*/  FADD.FTZ R120, R120, R127 ;  /* 0x0000007f78787221 */ /* 0x000fce0000010000 */
[----:B------:R-:W-:Y:S05]  /*4600*/  WARPSYNC.COLLECTIVE R122, `(.L_x_7349) ;  /* 0x000000007a087348 */ /* 0x000fea0003c00000 */
[----:B------:R0:W1:Y:S02]  /*4610*/  SHFL.DOWN P5, R127, R126, R125, R124 ;  /* 0x0800007d7e7f7389 */ /* 0x00006400000a007c */
[----:B01----:R-:W-:Y:S01]  /*4620*/  ENDCOLLECTIVE ;  /* 0x000000000000791b */ /* 0x003fe20003800000 */
.L_x_7349:
[----:B------:R-:W-:Y:S01]  /*4630*/  HFMA2.MMA R125, -RZ, RZ, 0, 5.9604644775390625e-08 ;  /* 0x00000001ff7d7435 */ /* 0x000fe200000001ff */
[----:B------:R-:W-:Y:S01]  /*4640*/  MOV R126, R120 ;  /* 0x00000078007e7202 */ /* 0x000fe20000000f00 */
[----:B------:R-:W-:-:S09]  /*4650*/  FADD.FTZ R121, R121, R127 ;  /* 0x0000007f79797221 */ /* 0x000fd20000010000 */
[----:B------:R-:W-:Y:S05]  /*4660*/  WARPSYNC.COLLECTIVE R122, `(.L_x_7350) ;  /* 0x000000007a087348 */ /* 0x000fea0003c00000 */
[----:B------:R0:W1:Y:S02]  /*4670*/  SHFL.DOWN P5, R127, R126, R125, R124 ;  /* 0x0800007d7e7f7389 */ /* 0x00006400000a007c */
[----:B01----:R-:W-:Y:S01]  /*4680*/  ENDCOLLECTIVE ;  /* 0x000000000000791b */ /* 0x003fe20003800000 */
.L_x_7350:
[----:B------:R-:W-:Y:S02]  /*4690*/  MOV R126, R121 ;  /* 0x00000079007e7202 */ /* 0x000fe40000000f00 */
[----:B------:R-:W-:-:S07]  /*46a0*/  MOV R123, R127 ;  /* 0x0000007f007b7202 */ /* 0x000fce0000000f00 */
[----:B------:R-:W-:Y:S05]  /*46b0*/  WARPSYNC.COLLECTIVE R122, `(.L_x_7351) ;  /* 0x000000007a087348 */ /* 0x000fea0003c00000 */
[----:B------:R0:W1:Y:S02]  /*46c0*/  SHFL.DOWN P5, R127, R126, R125, R124 ;  /* 0x0800007d7e7f7389 */ /* 0x00006400000a007c */
[----:B01----:R-:W-:Y:S01]  /*46d0*/  ENDCOLLECTIVE ;  /* 0x000000000000791b */ /* 0x003fe20003800000 */
.L_x_7351:
[----:B------:R-:W-:Y:S01]  /*46e0*/  MOV R122, R127 ;  /* 0x0000007f007a7202 */ /* 0x000fe20000000f00 */
[----:B------:R-:W-:Y:S06]  /*46f0*/  BRA `(.L_x_7352) ;  /* 0xffffffd8004c7947 */ /* 0x000fec000383ffff */
.L_x_7353:
        /* <DEDUP_REMOVED lines=16> */
.L_x_13965:


//--------------------- .text._ZN10layer_norm13ln_bwd_kernelINS_13Kernel_traitsIf6__halfS2_S2_fjLj4096ELj1ELj1ELj4ELj16ENS_18Kernel_traits_baseILj4096EfS2_S2_S2_fjLj128EEEEELb0ELb1ELb1ELb0EEEvNS_9BwdParamsE --------------------------
	.section	.text._ZN10layer_norm13ln_bwd_kernelINS_13Kernel_traitsIf6__halfS2_S2_fjLj4096ELj1ELj1ELj4ELj16ENS_18Kernel_traits_baseILj4096EfS2_S2_S2_fjLj128EEEEELb0ELb1ELb1ELb0EEEvNS_9BwdParamsE,"ax",@progbits
	.align	128
        .global         _ZN10layer_norm13ln_bwd_kernelINS_13Kernel_traitsIf6__halfS2_S2_fjLj4096ELj1ELj1ELj4ELj16ENS_18Kernel_traits_baseILj4096EfS2_S2_S2_fjLj128EEEEELb0ELb1ELb1ELb0EEEvNS_9BwdParamsE
        .type           _ZN10layer_norm13ln_bwd_kernelINS_13Kernel_traitsIf6__halfS2_S2_fjLj4096ELj1ELj1ELj4ELj16ENS_18Kernel_traits_baseILj4096EfS2_S2_S2_fjLj128EEEEELb0ELb1ELb1ELb0EEEvNS_9BwdParamsE,@function
        .size           _ZN10layer_norm13ln_bwd_kernelINS_13Kernel_traitsIf6__halfS2_S2_fjLj4096ELj1ELj1ELj4ELj16ENS_18Kernel_traits_baseILj4096EfS2_S2_S2_fjLj128EEEEELb0ELb1ELb1ELb0EEEvNS_9BwdParamsE,(.L_x_13966 - _ZN10layer_norm13ln_bwd_kernelINS_13Kernel_traitsIf6__halfS2_S2_fjLj4096ELj1ELj1ELj4ELj16ENS_18Kernel_traits_baseILj4096EfS2_S2_S2_fjLj128EEEEELb0ELb1ELb1ELb0EEEvNS_9BwdParamsE)
        .other          _ZN10layer_norm13ln_bwd_kernelINS_13Kernel_traitsIf6__halfS2_S2_fjLj4096ELj1ELj1ELj4ELj16ENS_18Kernel_traits_baseILj4096EfS2_S2_S2_fjLj128EEEEELb0ELb1ELb1ELb0EEEvNS_9BwdParamsE,@"STO_CUDA_ENTRY STV_DEFAULT"
_ZN10layer_norm13ln_bwd_kernelINS_13Kernel_traitsIf6__halfS2_S2_fjLj4096ELj1ELj1ELj4ELj16ENS_18Kernel_traits_baseILj4096EfS2_S2_S2_fjLj128EEEEELb0ELb1ELb1ELb0EEEvNS_9BwdParamsE:
.text._ZN10layer_norm13ln_bwd_kernelINS_13Kernel_traitsIf6__halfS2_S2_fjLj4096ELj1ELj1ELj4ELj16ENS_18Kernel_traits_baseILj4096EfS2_S2_S2_fjLj128EEEEELb0ELb1ELb1ELb0EEEvNS_9BwdParamsE:
        /* <DEDUP_REMOVED lines=30> */
[----:B------:R-:W1:Y:S01]  /*01e0*/  @P0 LDC.64 R12, c[0x0][0x278] ;  /* 0x00009e00ff0c0b82 */ /* 0x000e620000000a00 */
[----:B------:R-:W-:-:S07]  /*01f0*/  MOV R79, R3 ;  /* 0x00000003004f7202 */ /* 0x000fce0000000f00 */
[----:B------:R-:W1:Y:S08]  /*0200*/  @P1 LDC.64 R18, c[0x0][0x260] ;  /* 0x00009800ff121b82 */ /* 0x000e700000000a00 */
[----:B------:R-:W1:Y:S01]  /*0210*/  @P1 LDC.64 R20, c[0x0][0x278] ;  /* 0x00009e00ff141b82 */ /* 0x000e620000000a00 */
        /* <DEDUP_REMOVED lines=92> */
[----:B------:R-:W-:Y:S02]  /*07e0*/  LOP3.LUT R5, R5, 0xfffffff7, RZ, 0xc0, !PT ;  /* 0xfffffff705057812 */ /* 0x000fe400078ec0ff */
[----:B------:R-:W-:Y:S02]  /*07f0*/  ISETP.NE.U32.AND P2, PT, RZ, UR6, PT ;  /* 0x00000006ff007c0c */ /* 0x000fe4000bf45070 */
[----:B------:R-:W-:Y:S02]  /*0800*/  MOV R77, RZ ;  /* 0x000000ff004d7202 */ /* 0x000fe40000000f00 */
[----:B------:R-:W-:-:S04]  /*0810*/  ISETP.NE.AND.EX P2, PT, RZ, UR7, PT, P2 ;  /* 0x00000007ff007c0c */ /* 0x000fc8000bf45320 */
[----:B------:R-:W-:Y:S01]  /*0820*/  ISETP.LT.U32.OR P2, PT, R0, 0x200, !P2 ;  /* 0x000002000000780c */ /* 0x000fe20005741470 */
[----:B------:R-:W-:-:S07]  /*0830*/  HFMA2.MMA R0, -RZ, RZ, 0, 5.9604644775390625e-08 ;  /* 0x00000001ff007435 */ /* 0x000fce00000001ff */
[----:B------:R0:W-:Y:S05]  /*0840*/  STL.S16 [R1+0x28], R0 ;  /* 0x0000280001007387 */ /* 0x0001ea0000100600 */
[----:B------:R-:W-:-:S07]  /*0850*/  @P2 LOP3.LUT R5, R5, 0x8, RZ, 0xfc, !PT ;  /* 0x0000000805052812 */ /* 0x000fce00078efcff */
.L_x_7486:
        /* <DEDUP_REMOVED lines=24> */
[----:B0-----:R-:W-:-:S11]  /*09e0*/  MOV R196, R7 ;  /* 0x0000000700c47202 */ /* 0x001fd60000000f00 */
[----:B------:R-:W-:Y:S05]  /*09f0*/  @!P3 BRA `(.L_x_7358) ;  /* 0x000000000014b947 */ /* 0x000fea0003800000 */
[----:B------:R-:W-:-:S04]  /*0a00*/  ISETP.NE.U32.AND P3, PT, RZ, UR14, PT ;  /* 0x0000000eff007c0c */ /* 0x000fc8000bf65070 */
[----:B------:R-:W-:-:S13]  /*0a10*/  ISETP.NE.AND.EX P3, PT, RZ, UR15, PT, P3 ;  /* 0x0000000fff007c0c */ /* 0x000fda000bf65330 */
[----:B------:R-:W-:Y:S05]  /*0a20*/  @!P3 BRA `(.L_x_7359) ;  /* 0x000000000004b947 */ /* 0x000fea0003800000 */
[----:B------:R0:W5:Y:S02]  /*0a30*/  LDG.E.128 R172, desc[UR4][R216.64] ;  /* 0x00000004d8ac7981 */ /* 0x000164000c1e1d00 */
.L_x_7359:
[----:B------:R-:W-:-:S07]  /*0a40*/  IADD3 R196, R7, 0x80, RZ ;  /* 0x0000008007c47810 */ /* 0x000fce0007ffe0ff */
.L_x_7358:
[----:B------:R-:W-:Y:S05]  /*0a50*/  BSYNC B1 ;  /* 0x0000000000017941 */ /* 0x000fea0003800000 */
.L_x_7357:
[----:B------:R-:W-:Y:S04]  /*0a60*/  BSSY B1, `(.L_x_7360) ;  /* 0x0000008000017945 */ /* 0x000fe80003800000 */
[----:B------:R-:W-:Y:S05]  /*0a70*/  @!P0 BRA `(.L_x_7361) ;  /* 0x0000000000188947 */ /* 0x000fea0003800000 */
[----:B------:R-:W-:-:S04]  /*0a80*/  ISETP.NE.U32.AND P3, PT, RZ, UR14, PT ;  /* 0x0000000eff007c0c */ /* 0x000fc8000bf65070 */
[----:B------:R-:W-:-:S13]  /*0a90*/  ISETP.NE.AND.EX P3, PT, RZ, UR15, PT, P3 ;  /* 0x0000000fff007c0c */ /* 0x000fda000bf65330 */
[----:B------:R-:W-:Y:S05]  /*0aa0*/  @!P3 BRA `(.L_x_7362) ;  /* 0x000000000008b947 */ /* 0x000fea0003800000 */
[----:B------:R-:W-:-:S06]  /*0ab0*/  IMAD.WIDE.U32 R176, R196, 0x10, R200 ;  /* 0x00000010c4b07825 */ /* 0x000fcc00078e00c8 */
[----:B------:R-:W5:Y:S02]  /*0ac0*/  LDG.E.128 R176, desc[UR4][R176.64] ;  /* 0x00000004b0b07981 */ /* 0x000f64000c1e1d00 */
.L_x_7362:
[----:B------:R-:W-:-:S07]  /*0ad0*/  IADD3 R196, R196, 0x80, RZ ;  /* 0x00000080c4c47810 */ /* 0x000fce0007ffe0ff */
.L_x_7361:
[----:B------:R-:W-:Y:S05]  /*0ae0*/  BSYNC B1 ;  /* 0x0000000000017941 */ /* 0x000fea0003800000 */
.L_x_7360:
[----:B------:R-:W-:Y:S04]  /*0af0*/  BSSY B1, `(.L_x_7363) ;  /* 0x0000008000017945 */ /* 0x000fe80003800000 */
[----:B------:R-:W-:Y:S05]  /*0b00*/  @!P1 BRA `(.L_x_7364) ;  /* 0x0000000000189947 */ /* 0x000fea0003800000 */
[----:B------:R-:W-:-:S04]  /*0b10*/  ISETP.NE.U32.AND P3, PT, RZ, UR14, PT ;  /* 0x0000000eff007c0c */ /* 0x000fc8000bf65070 */
[----:B------:R-:W-:-:S13]  /*0b20*/  ISETP.NE.AND.EX P3, PT, RZ, UR15, PT, P3 ;  /* 0x0000000fff007c0c */ /* 0x000fda000bf65330 */
[----:B------:R-:W-:Y:S05]  /*0b30*/  @!P3 BRA `(.L_x_7365) ;  /* 0x000000000008b947 */ /* 0x000fea0003800000 */
[----:B------:R-:W-:-:S06]  /*0b40*/  IMAD.WIDE.U32 R180, R196, 0x10, R200 ;  /* 0x00000010c4b47825 */ /* 0x000fcc00078e00c8 */
[----:B------:R-:W5:Y:S02]  /*0b50*/  LDG.E.128 R180, desc[UR4][R180.64] ;  /* 0x00000004b4b47981 */ /* 0x000f64000c1e1d00 */
.L_x_7365:
[----:B------:R-:W-:-:S07]  /*0b60*/  IADD3 R196, R196, 0x80, RZ ;  /* 0x00000080c4c47810 */ /* 0x000fce0007ffe0ff */
.L_x_7364:
[----:B------:R-:W-:Y:S05]  /*0b70*/  BSYNC B1 ;  /* 0x0000000000017941 */ /* 0x000fea0003800000 */
.L_x_7363:
[----:B------:R-:W-:Y:S02]  /*0b80*/  LOP3.LUT P3, RZ, R5, 0x8, RZ, 0xc0, !PT ;  /* 0x0000000805ff7812 */ /* 0x000fe4000786c0ff */
[----:B------:R-:W-:-:S11]  /*0b90*/  CS2R R226, SRZ ;  /* 0x0000000000e27805 */ /* 0x000fd6000001ff00 */
[----:B------:R-:W-:Y:S05]  /*0ba0*/  @P3 BRA `(.L_x_7366) ;  /* 0x0000001400e43947 */ /* 0x000fea0003800000 */
[----:B------:R-:W-:-:S06]  /*0bb0*/  IMAD.WIDE.U32 R20, R196, 0x10, R200 ;  /* 0x00000010c4147825 */ /* 0x000fcc00078e00c8 */
[----:B------:R-:W5:Y:S01]  /*0bc0*/  LDG.E.128 R20, desc[UR4][R20.64] ;  /* 0x0000000414147981 */ /* 0x000f62000c1e1d00 */
[----:B------:R-:W-:Y:S05]  /*0bd0*/  BRA `(.L_x_7366) ;  /* 0x0000001400d87947 */ /* 0x000fea0003800000 */
.L_x_7356:
        /* <DEDUP_REMOVED lines=25> */
[--C-:B--2---:R-:W-:Y:S02]  /*0d70*/  HADD2.F32 R226, -RZ, R196.reuse.H0_H0 ;  /* 0x200000c4ffe27230 */ /* 0x104fe40000004100 */
[----:B------:R-:W-:Y:S02]  /*0d80*/  HADD2.F32 R0, -RZ, R196.H1_H1 ;  /* 0x300000c4ff007230 */ /* 0x000fe40000004100 */
[--C-:B------:R-:W-:Y:S02]  /*0d90*/  HADD2.F32 R250, -RZ, R198.reuse.H0_H0 ;  /* 0x200000c6fffa7230 */ /* 0x100fe40000004100 */
[----:B------:R-:W-:Y:S02]  /*0da0*/  HADD2.F32 R249, -RZ, R198.H1_H1 ;  /* 0x300000c6fff97230 */ /* 0x000fe40000004100 */
[----:B------:R-:W-:Y:S01]  /*0db0*/  FADD.FTZ R198, -R222, R226 ;  /* 0x000000e2dec67221 */ /* 0x000fe20000010100 */
[----:B------:R-:W-:-:S02]  /*0dc0*/  HADD2.F32 R252, -RZ, R199.H1_H1 ;  /* 0x300000c7fffc7230 */ /* 0x000fc40000004100 */
[----:B------:R-:W-:Y:S01]  /*0dd0*/  FADD.FTZ R248, -R222, R0 ;  /* 0x00000000def87221 */ /* 0x000fe20000010100 */
[----:B------:R-:W-:Y:S02]  /*0de0*/  HADD2.F32 R251, -RZ, R199.H0_H0 ;  /* 0x200000c7fffb7230 */ /* 0x000fe40000004100 */
[----:B-----5:R-:W-:Y:S01]  /*0df0*/  FMUL.FTZ R0, R6, R198 ;  /* 0x000000c606007220 */ /* 0x020fe20000410000 */
[--C-:B---3--:R-:W-:Y:S02]  /*0e00*/  HADD2.F32 R196, -RZ, R202.reuse.H0_H0 ;  /* 0x200000caffc47230 */ /* 0x108fe40000004100 */
[C---:B------:R-:W-:Y:S01]  /*0e10*/  FADD.FTZ R198, -R222.reuse, R252 ;  /* 0x000000fcdec67221 */ /* 0x040fe20000010100 */
[----:B------:R-:W-:Y:S02]  /*0e20*/  HADD2.F32 R199, -RZ, R202.H1_H1 ;  /* 0x300000caffc77230 */ /* 0x000fe40000004100 */
[----:B------:R-:W-:Y:S01]  /*0e30*/  FADD.FTZ R202, -R222, R249 ;  /* 0x000000f9deca7221 */ /* 0x000fe20000010100 */
[----:B------:R-:W2:Y:S01]  /*0e40*/  LDL R252, [R1+0x30] ;  /* 0x0000300001fc7983 */ /* 0x000ea20000100800 */
[----:B------:R-:W-:-:S02]  /*0e50*/  HADD2.F32 R223, -RZ, R200.H0_H0 ;  /* 0x200000c8ffdf7230 */ /* 0x000fc40000004100 */
[C---:B------:R-:W-:Y:S01]  /*0e60*/  FADD.FTZ R226, -R222.reuse, R250 ;  /* 0x000000fadee27221 */ /* 0x040fe20000010100 */
[----:B0-----:R-:W-:Y:S01]  /*0e70*/  HADD2.F32 R217, -RZ, R200.H1_H1 ;  /* 0x300000c8ffd97230 */ /* 0x001fe20000004100 */
[----:B------:R-:W3:Y:S01]  /*0e80*/  LDL R249, [R1+0x34] ;  /* 0x0000340001f97983 */ /* 0x000ee20000100800 */
[----:B------:R-:W-:-:S03]  /*0e90*/  FADD.FTZ R200, -R222, R251 ;  /* 0x000000fbdec87221 */ /* 0x000fc60000010100 */
[----:B------:R-:W4:Y:S04]  /*0ea0*/  LDL R250, [R1+0x38] ;  /* 0x0000380001fa7983 */ /* 0x000f280000100800 */
[----:B------:R-:W4:Y:S01]  /*0eb0*/  LDL R251, [R1+0x3c] ;  /* 0x00003c0001fb7983 */ /* 0x000f220000100800 */
[--C-:B------:R-:W-:Y:S02]  /*0ec0*/  HADD2.F32 R229, -RZ, R197.reuse.H0_H0 ;  /* 0x200000c5ffe57230 */ /* 0x100fe40000004100 */
[----:B------:R-:W-:-:S03]  /*0ed0*/  HADD2.F32 R227, -RZ, R197.H1_H1 ;  /* 0x300000c5ffe37230 */ /* 0x000fc60000004100 */
[C---:B------:R-:W-:Y:S02]  /*0ee0*/  FADD.FTZ R229, -R222.reuse, R229 ;  /* 0x000000e5dee57221 */ /* 0x040fe40000010100 */
[----:B------:R-:W-:Y:S01]  /*0ef0*/  FADD.FTZ R227, -R222, R227 ;  /* 0x000000e3dee37221 */ /* 0x000fe20000010100 */
[--C-:B------:R-:W-:Y:S02]  /*0f00*/  HADD2.F32 R216, -RZ, R201.reuse.H0_H0 ;  /* 0x200000c9ffd87230 */ /* 0x100fe40000004100 */
[C---:B------:R-:W-:Y:S01]  /*0f10*/  FMUL.FTZ R248, R6.reuse, R248 ;  /* 0x000000f806f87220 */ /* 0x040fe20000410000 */
[----:B------:R-:W-:Y:S02]  /*0f20*/  HADD2.F32 R201, -RZ, R201.H1_H1 ;  /* 0x300000c9ffc97230 */ /* 0x000fe40000004100 */
[----:B------:R-:W-:Y:S01]  /*0f30*/  FMUL.FTZ R229, R6, R229 ;  /* 0x000000e506e57220 */ /* 0x000fe20000410000 */
[----:B------:R-:W-:Y:S01]  /*0f40*/  FADD.FTZ R112, R112, R223 ;  /* 0x000000df70707221 */ /* 0x000fe20000010000 */
[----:B------:R-:W-:Y:S01]  /*0f50*/  FFMA.FTZ R76, R0, R223, R76 ;  /* 0x000000df004c7223 */ /* 0x000fe2000001004c */
[C---:B------:R-:W-:Y:S01]  /*0f60*/  FMUL.FTZ R227, R6.reuse, R227 ;  /* 0x000000e306e37220 */ /* 0x040fe20000410000 */
        /* <DEDUP_REMOVED lines=9> */
[----:B------:R-:W-:Y:S01]  /*1000*/  STL [R1+0x20], R248 ;  /* 0x000020f801007387 */ /* 0x000fe20000100800 */
[----:B------:R-:W-:-:S03]  /*1010*/  FMUL.FTZ R202, R6, R202 ;  /* 0x000000ca06ca7220 */ /* 0x000fc60000410000 */
[----:B------:R-:W-:Y:S01]  /*1020*/  STL [R1+0x18], R229 ;  /* 0x000018e501007387 */ /* 0x000fe20000100800 */
[----:B------:R-:W-:Y:S01]  /*1030*/  FADD.FTZ R117, R117, R199 ;  /* 0x000000c775757221 */ /* 0x000fe20000010000 */
[----:B------:R-:W-:Y:S01]  /*1040*/  FFMA.FTZ R81, R202, R199, R81 ;  /* 0x000000c7ca517223 */ /* 0x000fe20000010051 */
[----:B------:R-:W-:-:S05]  /*1050*/  HADD2.F32 R197, -RZ, R203.H0_H0 ;  /* 0x200000cbffc57230 */ /* 0x000fca0000004100 */
[----:B------:R-:W-:Y:S01]  /*1060*/  FADD.FTZ R118, R118, R197 ;  /* 0x000000c576767221 */ /* 0x000fe20000010000 */
[----:B------:R-:W-:Y:S01]  /*1070*/  HADD2.F32 R203, -RZ, R203.H1_H1 ;  /* 0x300000cbffcb7230 */ /* 0x000fe20000004100 */
[----:B------:R-:W-:-:S04]  /*1080*/  IADD3 R225, R225, 0x80, RZ ;  /* 0x00000080e1e17810 */ /* 0x000fc80007ffe0ff */
[----:B------:R-:W-:Y:S01]  /*1090*/  FADD.FTZ R119, R119, R203 ;  /* 0x000000cb77777221 */ /* 0x000fe20000010000 */
[----:B--2---:R-:W-:Y:S01]  /*10a0*/  FMUL.FTZ R223, R252, R223 ;  /* 0x000000dffcdf7220 */ /* 0x004fe20000410000 */
[----:B---3--:R-:W-:Y:S01]  /*10b0*/  FMUL.FTZ R249, R249, R217 ;  /* 0x000000d9f9f97220 */ /* 0x008fe20000410000 */
[----:B----4-:R-:W-:Y:S01]  /*10c0*/  FMUL.FTZ R250, R250, R216 ;  /* 0x000000d8fafa7220 */ /* 0x010fe20000410000 */
[----:B------:R-:W-:Y:S01]  /*10d0*/  FMUL.FTZ R216, R24, R196 ;  /* 0x000000c418d87220 */ /* 0x000fe20000410000 */
[----:B------:R-:W-:Y:S01]  /*10e0*/  FFMA.FTZ R196, R0, R223, RZ ;  /* 0x000000df00c47223 */ /* 0x000fe200000100ff */
[----:B------:R-:W-:Y:S01]  /*10f0*/  FMUL.FTZ R217, R251, R201 ;  /* 0x000000c9fbd97220 */ /* 0x000fe20000410000 */
[----:B------:R-:W-:Y:S01]  /*1100*/  FADD.FTZ R201, RZ, R223 ;  /* 0x000000dfffc97221 */ /* 0x000fe20000010000 */
[----:B------:R-:W-:Y:S01]  /*1110*/  STL [R1+0x1c], R249 ;  /* 0x00001cf901007387 */ /* 0x000fe20000100800 */
[----:B------:R-:W-:Y:S02]  /*1120*/  FFMA.FTZ R196, R248, R249, R196 ;  /* 0x000000f9f8c47223 */ /* 0x000fe400000100c4 */
[----:B------:R-:W-:Y:S01]  /*1130*/  FADD.FTZ R201, R201, R249 ;  /* 0x000000f9c9c97221 */ /* 0x000fe20000010000 */
[----:B------:R-:W-:Y:S01]  /*1140*/  STL [R1+0x10], R227 ;  /* 0x000010e301007387 */ /* 0x000fe20000100800 */
[----:B------:R-:W-:-:S03]  /*1150*/  FMUL.FTZ R252, R25, R199 ;  /* 0x000000c719fc7220 */ /* 0x000fc60000410000 */
[----:B------:R0:W-:Y:S01]  /*1160*/  STL [R1+0x14], R250 ;  /* 0x000014fa01007387 */ /* 0x0001e20000100800 */
[----:B------:R-:W-:-:S03]  /*1170*/  FADD.FTZ R199, R201, R250 ;  /* 0x000000fac9c77221 */ /* 0x000fc60000010000 */
[----:B------:R1:W-:Y:S01]  /*1180*/  STL [R1+0x8], R226 ;  /* 0x000008e201007387 */ /* 0x0003e20000100800 */
[----:B------:R-:W-:-:S03]  /*1190*/  FFMA.FTZ R196, R229, R250, R196 ;  /* 0x000000fae5c47223 */ /* 0x000fc600000100c4 */
[----:B------:R2:W-:Y:S04]  /*11a0*/  STL [R1+0xc], R217 ;  /* 0x00000cd901007387 */ /* 0x0005e80000100800 */
[----:B------:R2:W-:Y:S01]  /*11b0*/  STL [R1+0x4], R216 ;  /* 0x000004d801007387 */ /* 0x0005e20000100800 */
[----:B------:R-:W-:-:S03]  /*11c0*/  FMUL.FTZ R251, R6, R200 ;  /* 0x000000c806fb7220 */ /* 0x000fc60000410000 */
[----:B------:R2:W-:Y:S01]  /*11d0*/  STL [R1], R202 ;  /* 0x000000ca01007387 */ /* 0x0005e20000100800 */
[----:B------:R-:W-:Y:S01]  /*11e0*/  FADD.FTZ R199, R199, R217 ;  /* 0x000000d9c7c77221 */ /* 0x000fe20000010000 */
[----:B------:R-:W-:Y:S01]  /*11f0*/  FFMA.FTZ R196, R227, R217, R196 ;  /* 0x000000d9e3c47223 */ /* 0x000fe200000100c4 */
[-C--:B------:R-:W-:Y:S01]  /*1200*/  FFMA.FTZ R82, R251, R197.reuse, R82 ;  /* 0x000000c5fb527223 */ /* 0x080fe20000010052 */
[----:B0-----:R-:W-:Y:S01]  /*1210*/  FMUL.FTZ R250, R26, R197 ;  /* 0x000000c51afa7220 */ /* 0x001fe20000410000 */
[----:B------:R-:W-:Y:S01]  /*1220*/  FADD.FTZ R197, R199, R216 ;  /* 0x000000d8c7c57221 */ /* 0x000fe20000010000 */
[----:B------:R-:W-:-:S03]  /*1230*/  FFMA.FTZ R196, R226, R216, R196 ;  /* 0x000000d8e2c47223 */ /* 0x000fc600000100c4 */
[----:B------:R-:W-:Y:S01]  /*1240*/  FADD.FTZ R197, R197, R252 ;  /* 0x000000fcc5c57221 */ /* 0x000fe20000010000 */
[----:B------:R-:W-:Y:S01]  /*1250*/  FFMA.FTZ R196, R202, R252, R196 ;  /* 0x000000fccac47223 */ /* 0x000fe200000100c4 */
[----:B------:R-:W-:Y:S01]  /*1260*/  FMUL.FTZ R249, R6, R198 ;  /* 0x000000c606f97220 */ /* 0x000fe20000410000 */
[-C--:B------:R-:W-:Y:S01]  /*1270*/  FMUL.FTZ R248, R27, R203.reuse ;  /* 0x000000cb1bf87220 */ /* 0x080fe20000410000 */
[----:B------:R-:W-:Y:S01]  /*1280*/  FADD.FTZ R197, R197, R250 ;  /* 0x000000fac5c57221 */ /* 0x000fe20000010000 */
[----:B------:R-:W-:Y:S01]  /*1290*/  FFMA.FTZ R196, R251, R250, R196 ;  /* 0x000000fafbc47223 */ /* 0x000fe200000100c4 */
[----:B------:R-:W-:Y:S01]  /*12a0*/  FFMA.FTZ R83, R249, R203, R83 ;  /* 0x000000cbf9537223 */ /* 0x000fe20000010053 */
[----:B------:R-:W-:Y:S01]  /*12b0*/  IADD3 R229, R7, 0x80, RZ ;  /* 0x0000008007e57810 */ /* 0x000fe20007ffe0ff */
[----:B------:R-:W-:Y:S01]  /*12c0*/  FADD.FTZ R227, R197, R248 ;  /* 0x000000f8c5e37221 */ /* 0x000fe20000010000 */
[----:B-12---:R-:W-:-:S07]  /*12d0*/  FFMA.FTZ R226, R249, R248, R196 ;  /* 0x000000f8f9e27223 */ /* 0x006fce00000100c4 */
.L_x_7368:
[----:B------:R-:W-:Y:S05]  /*12e0*/  BSYNC B1 ;  /* 0x0000000000017941 */ /* 0x000fea0003800000 */
.L_x_7367:
        /* <DEDUP_REMOVED lines=14> */
[----:B------:R-:W-:Y:S01]  /*13d0*/  IADD3 R229, R229, 0x80, RZ ;  /* 0x00000080e5e57810 */ /* 0x000fe20007ffe0ff */
[--C-:B---3--:R-:W-:Y:S02]  /*13e0*/  HADD2.F32 R217, -RZ, R196.reuse.H0_H0 ;  /* 0x200000c4ffd97230 */ /* 0x108fe40000004100 */
[--C-:B------:R-:W-:Y:S02]  /*13f0*/  HADD2.F32 R237, -RZ, R197.reuse.H0_H0 ;  /* 0x200000c5ffed7230 */ /* 0x100fe40000004100 */
[----:B------:R-:W-:Y:S02]  /*1400*/  HADD2.F32 R197, -RZ, R197.H1_H1 ;  /* 0x300000c5ffc57230 */ /* 0x000fe40000004100 */
[----:B------:R-:W-:-:S02]  /*1410*/  HADD2.F32 R207, -RZ, R196.H1_H1 ;  /* 0x300000c4ffcf7230 */ /* 0x000fc40000004100 */
[C---:B------:R-:W-:Y:S01]  /*1420*/  FADD.FTZ R196, -R222.reuse, R217 ;  /* 0x000000d9dec47221 */ /* 0x040fe20000010100 */
[----:B------:R-:W-:Y:S02]  /*1430*/  HADD2.F32 R238, -RZ, R198.H0_H0 ;  /* 0x200000c6ffee7230 */ /* 0x000fe40000004100 */
[----:B------:R-:W-:Y:S02]  /*1440*/  HADD2.F32 R240, -RZ, R199.H1_H1 ;  /* 0x300000c7fff07230 */ /* 0x000fe40000004100 */
[--C-:B----4-:R-:W-:Y:S02]  /*1450*/  HADD2.F32 R18, -RZ, R202.reuse.H0_H0 ;  /* 0x200000caff127230 */ /* 0x110fe40000004100 */
[----:B------:R-:W-:Y:S02]  /*1460*/  HADD2.F32 R205, -RZ, R202.H1_H1 ;  /* 0x300000caffcd7230 */ /* 0x000fe40000004100 */
[----:B------:R-:W-:Y:S01]  /*1470*/  FADD.FTZ R202, -R222, R197 ;  /* 0x000000c5deca7221 */ /* 0x000fe20000010100 */
[----:B------:R-:W-:-:S02]  /*1480*/  HADD2.F32 R204, -RZ, R200.H0_H0 ;  /* 0x200000c8ffcc7230 */ /* 0x000fc40000004100 */
[--C-:B------:R-:W-:Y:S02]  /*1490*/  HADD2.F32 R206, -RZ, R203.reuse.H0_H0 ;  /* 0x200000cbffce7230 */ /* 0x100fe40000004100 */
[----:B------:R-:W-:Y:S02]  /*14a0*/  HADD2.F32 R216, -RZ, R203.H1_H1 ;  /* 0x300000cbffd87230 */ /* 0x000fe40000004100 */
[----:B------:R-:W-:Y:S01]  /*14b0*/  FADD.FTZ R203, -R222, R237 ;  /* 0x000000eddecb7221 */ /* 0x000fe20000010100 */
[----:B------:R-:W-:Y:S02]  /*14c0*/  HADD2.F32 R239, -RZ, R199.H0_H0 ;  /* 0x200000c7ffef7230 */ /* 0x000fe40000004100 */
[----:B-----5:R-:W-:Y:S01]  /*14d0*/  FMUL.FTZ R246, R6, R196 ;  /* 0x000000c406f67220 */ /* 0x020fe20000410000 */
[--C-:B------:R-:W-:Y:S02]  /*14e0*/  HADD2.F32 R199, -RZ, R201.reuse.H0_H0 ;  /* 0x200000c9ffc77230 */ /* 0x100fe40000004100 */
[----:B------:R-:W-:Y:S01]  /*14f0*/  FADD.FTZ R196, -R222, R240 ;  /* 0x000000f0dec47221 */ /* 0x000fe20000010100 */
[----:B------:R-:W-:-:S02]  /*1500*/  HADD2.F32 R19, -RZ, R201.H1_H1 ;  /* 0x300000c9ff137230 */ /* 0x000fc40000004100 */
[----:B------:R-:W-:Y:S01]  /*1510*/  FADD.FTZ R201, -R222, R238 ;  /* 0x000000eedec97221 */ /* 0x000fe20000010100 */
[----:B------:R-:W-:Y:S02]  /*1520*/  HADD2.F32 R198, -RZ, R198.H1_H1 ;  /* 0x300000c6ffc67230 */ /* 0x000fe40000004100 */
[----:B------:R-:W-:Y:S01]  /*1530*/  FMUL.FTZ R240, R6, R202 ;  /* 0x000000ca06f07220 */ /* 0x000fe20000410000 */
[----:B------:R-:W-:Y:S02]  /*1540*/  HADD2.F32 R200, -RZ, R200.H1_H1 ;  /* 0x300000c8ffc87230 */ /* 0x000fe40000004100 */
[----:B------:R-:W-:Y:S01]  /*1550*/  FADD.FTZ R207, -R222, R207 ;  /* 0x000000cfdecf7221 */ /* 0x000fe20000010100 */
[----:B------:R-:W-:Y:S01]  /*1560*/  FMUL.FTZ R245, R28, R204 ;  /* 0x000000cc1cf57220 */ /* 0x000fe20000410000 */
[----:B------:R-:W-:Y:S01]  /*1570*/  FMUL.FTZ R242, R6, R203 ;  /* 0x000000cb06f27220 */ /* 0x000fe20000410000 */
[----:B------:R-:W-:Y:S01]  /*1580*/  FADD.FTZ R197, -R222, R239 ;  /* 0x000000efdec57221 */ /* 0x000fe20000010100 */
[----:B------:R-:W-:Y:S01]  /*1590*/  FMUL.FTZ R238, R6, R201 ;  /* 0x000000c906ee7220 */ /* 0x000fe20000410000 */
[----:B------:R-:W-:Y:S01]  /*15a0*/  FADD.FTZ R198, -R222, R198 ;  /* 0x000000c6dec67221 */ /* 0x000fe20000010100 */
[----:B------:R-:W-:Y:S01]  /*15b0*/  FADD.FTZ R123, R123, R19 ;  /* 0x000000137b7b7221 */ /* 0x000fe20000010000 */
[-C--:B------:R-:W-:Y:S01]  /*15c0*/  FFMA.FTZ R87, R240, R19.reuse, R87 ;  /* 0x00000013f0577223 */ /* 0x080fe20000010057 */
[----:B------:R-:W-:Y:S01]  /*15d0*/  FMUL.FTZ R239, R31, R19 ;  /* 0x000000131fef7220 */ /* 0x000fe20000410000 */
[----:B------:R-:W-:Y:S01]  /*15e0*/  FMUL.FTZ R244, R6, R207 ;  /* 0x000000cf06f47220 */ /* 0x000fe20000410000 */
        /* <DEDUP_REMOVED lines=11> */
[C---:B------:R-:W-:Y:S01]  /*16a0*/  FFMA.FTZ R85, R244.reuse, R200, R85 ;  /* 0x000000c8f4557223 */ /* 0x040fe20000010055 */
[----:B------:R-:W-:Y:S01]  /*16b0*/  FADD.FTZ R198, R19, R243 ;  /* 0x000000f313c67221 */ /* 0x000fe20000010000 */
[----:B------:R-:W-:Y:S01]  /*16c0*/  FFMA.FTZ R200, R244, R243, R199 ;  /* 0x000000f3f4c87223 */ /* 0x000fe200000100c7 */
[----:B------:R-:W-:-:S02]  /*16d0*/  FADD.FTZ R120, R120, R204 ;  /* 0x000000cc78787221 */ /* 0x000fc40000010000 */
[----:B------:R-:W-:Y:S01]  /*16e0*/  FADD.FTZ R199, R198, R241 ;  /* 0x000000f1c6c77221 */ /* 0x000fe20000010000 */
[----:B------:R-:W-:Y:S01]  /*16f0*/  FFMA.FTZ R198, R242, R241, R200 ;  /* 0x000000f1f2c67223 */ /* 0x000fe200000100c8 */
[----:B------:R-:W-:Y:S01]  /*1700*/  FFMA.FTZ R84, R246, R204, R84 ;  /* 0x000000ccf6547223 */ /* 0x000fe20000010054 */
[----:B------:R-:W-:Y:S01]  /*1710*/  FMUL.FTZ R204, R6, R197 ;  /* 0x000000c506cc7220 */ /* 0x000fe20000410000 */
[----:B------:R-:W-:Y:S01]  /*1720*/  FADD.FTZ R197, R199, R239 ;  /* 0x000000efc7c57221 */ /* 0x000fe20000010000 */
[----:B------:R-:W-:Y:S01]  /*1730*/  FFMA.FTZ R198, R240, R239, R198 ;  /* 0x000000eff0c67223 */ /* 0x000fe200000100c6 */
[-C--:B------:R-:W-:Y:S01]  /*1740*/  FMUL.FTZ R19, R33, R205.reuse ;  /* 0x000000cd21137220 */ /* 0x080fe20000410000 */
[----:B------:R-:W-:Y:S01]  /*1750*/  FADD.FTZ R125, R125, R205 ;  /* 0x000000cd7d7d7221 */ /* 0x000fe20000010000 */
[----:B------:R-:W-:Y:S01]  /*1760*/  FADD.FTZ R197, R197, R237 ;  /* 0x000000edc5c57221 */ /* 0x000fe20000010000 */
[----:B------:R-:W-:Y:S01]  /*1770*/  FFMA.FTZ R89, R18, R205, R89 ;  /* 0x000000cd12597223 */ /* 0x000fe20000010059 */
[----:B------:R-:W-:Y:S01]  /*1780*/  FFMA.FTZ R198, R238, R237, R198 ;  /* 0x000000edeec67223 */ /* 0x000fe200000100c6 */
[----:B------:R-:W-:Y:S01]  /*1790*/  FADD.FTZ R126, R126, R206 ;  /* 0x000000ce7e7e7221 */ /* 0x000fe20000010000 */
[-C--:B------:R-:W-:Y:S01]  /*17a0*/  FFMA.FTZ R90, R204, R206.reuse, R90 ;  /* 0x000000cecc5a7223 */ /* 0x080fe2000001005a */
        /* <DEDUP_REMOVED lines=10> */
[----:B------:R-:W-:-:S07]  /*1850*/  FFMA.FTZ R226, R206, R207, R197 ;  /* 0x000000cfcee27223 */ /* 0x000fce00000100c5 */
.L_x_7370:
[----:B------:R-:W-:Y:S05]  /*1860*/  BSYNC B1 ;  /* 0x0000000000017941 */ /* 0x000fea0003800000 */
.L_x_7369:
        /* <DEDUP_REMOVED lines=14> */
[----:B------:R-:W-:Y:S01]  /*1950*/  IADD3 R229, R229, 0x80, RZ ;  /* 0x00000080e5e57810 */ /* 0x000fe20007ffe0ff */
[--C-:B---3--:R-:W-:Y:S02]  /*1960*/  HADD2.F32 R196, -RZ, R8.reuse.H0_H0 ;  /* 0x20000008ffc47230 */ /* 0x108fe40000004100 */
[----:B0-----:R-:W-:Y:S02]  /*1970*/  HADD2.F32 R16, -RZ, R8.H1_H1 ;  /* 0x30000008ff107230 */ /* 0x001fe40000004100 */
[--C-:B------:R-:W-:Y:S02]  /*1980*/  HADD2.F32 R199, -RZ, R9.reuse.H0_H0 ;  /* 0x20000009ffc77230 */ /* 0x100fe40000004100 */
[----:B------:R-:W-:Y:S01]  /*1990*/  FADD.FTZ R8, -R222, R196 ;  /* 0x000000c4de087221 */ /* 0x000fe20000010100 */
[----:B------:R-:W-:-:S02]  /*19a0*/  HADD2.F32 R197, -RZ, R9.H1_H1 ;  /* 0x30000009ffc57230 */ /* 0x000fc40000004100 */
[----:B------:R-:W-:Y:S01]  /*19b0*/  FADD.FTZ R9, -R222, R16 ;  /* 0x00000010de097221 */ /* 0x000fe20000010100 */
[--C-:B------:R-:W-:Y:S02]  /*19c0*/  HADD2.F32 R203, -RZ, R10.reuse.H0_H0 ;  /* 0x2000000affcb7230 */ /* 0x100fe40000004100 */
[----:B------:R-:W-:Y:S02]  /*19d0*/  HADD2.F32 R202, -RZ, R10.H1_H1 ;  /* 0x3000000affca7230 */ /* 0x000fe40000004100 */
[----:B-----5:R-:W-:Y:S01]  /*19e0*/  FMUL.FTZ R8, R6, R8 ;  /* 0x0000000806087220 */ /* 0x020fe20000410000 */
[----:B----4-:R-:W-:Y:S02]  /*19f0*/  HADD2.F32 R10, -RZ, R12.H0_H0 ;  /* 0x2000000cff0a7230 */ /* 0x010fe40000004100 */
[----:B------:R-:W-:Y:S01]  /*1a00*/  FADD.FTZ R199, -R222, R199 ;  /* 0x000000c7dec77221 */ /* 0x000fe20000010100 */
[--C-:B------:R-:W-:Y:S02]  /*1a10*/  HADD2.F32 R216, -RZ, R11.reuse.H0_H0 ;  /* 0x2000000bffd87230 */ /* 0x100fe40000004100 */
[----:B------:R-:W-:-:S02]  /*1a20*/  HADD2.F32 R217, -RZ, R11.H1_H1 ;  /* 0x3000000bffd97230 */ /* 0x000fc40000004100 */
[----:B------:R-:W-:Y:S01]  /*1a30*/  FMUL.FTZ R9, R6, R9 ;  /* 0x0000000906097220 */ /* 0x000fe20000410000 */
[----:B------:R-:W-:Y:S02]  /*1a40*/  HADD2.F32 R11, -RZ, R12.H1_H1 ;  /* 0x3000000cff0b7230 */ /* 0x000fe40000004100 */
[----:B------:R-:W-:Y:S01]  /*1a50*/  FADD.FTZ R197, -R222, R197 ;  /* 0x000000c5dec57221 */ /* 0x000fe20000010100 */
[--C-:B------:R-:W-:Y:S02]  /*1a60*/  HADD2.F32 R12, -RZ, R13.reuse.H0_H0 ;  /* 0x2000000dff0c7230 */ /* 0x100fe40000004100 */
[----:B------:R-:W-:Y:S01]  /*1a70*/  FADD.FTZ R128, R128, R10 ;  /* 0x0000000a80807221 */ /* 0x000fe20000010000 */
[-C--:B------:R-:W-:Y:S01]  /*1a80*/  FFMA.FTZ R92, R8, R10.reuse, R92 ;  /* 0x0000000a085c7223 */ /* 0x080fe2000001005c */
[----:B------:R-:W-:Y:S01]  /*1a90*/  FMUL.FTZ R236, R44, R10 ;  /* 0x0000000a2cec7220 */ /* 0x000fe20000410000 */
[----:B------:R-:W-:Y:S01]  /*1aa0*/  FMUL.FTZ R10, R6, R199 ;  /* 0x000000c7060a7220 */ /* 0x000fe20000410000 */
[----:B------:R-:W-:-:S02]  /*1ab0*/  HADD2.F32 R17, -RZ, R13.H1_H1 ;  /* 0x3000000dff117230 */ /* 0x000fc40000004100 */
[----:B------:R-:W-:Y:S01]  /*1ac0*/  FADD.FTZ R196, -R222, R203 ;  /* 0x000000cbdec47221 */ /* 0x000fe20000010100 */
[----:B------:R-:W-:Y:S01]  /*1ad0*/  FADD.FTZ R129, R129, R11 ;  /* 0x0000000b81817221 */ /* 0x000fe20000010000 */
[-C--:B------:R-:W-:Y:S01]  /*1ae0*/  FFMA.FTZ R93, R9, R11.reuse, R93 ;  /* 0x0000000b095d7223 */ /* 0x080fe2000001005d */
[----:B------:R-:W-:Y:S01]  /*1af0*/  FMUL.FTZ R234, R45, R11 ;  /* 0x0000000b2dea7220 */ /* 0x000fe20000410000 */
[----:B------:R-:W-:Y:S01]  /*1b00*/  FMUL.FTZ R11, R6, R197 ;  /* 0x000000c5060b7220 */ /* 0x000fe20000410000 */
[----:B------:R-:W-:Y:S02]  /*1b10*/  HADD2.F32 R13, -RZ, R14.H0_H0 ;  /* 0x2000000eff0d7230 */ /* 0x000fe40000004100 */
[----:B------:R-:W-:Y:S01]  /*1b20*/  FADD.FTZ R130, R130, R12 ;  /* 0x0000000c82827221 */ /* 0x000fe20000010000 */
[-C--:B------:R-:W-:Y:S01]  /*1b30*/  FFMA.FTZ R94, R10, R12.reuse, R94 ;  /* 0x0000000c0a5e7223 */ /* 0x080fe2000001005e */
[----:B------:R-:W-:Y:S01]  /*1b40*/  FMUL.FTZ R231, R46, R12 ;  /* 0x0000000c2ee77220 */ /* 0x000fe20000410000 */
[----:B------:R-:W-:-:S02]  /*1b50*/  HADD2.F32 R200, -RZ, R15.H0_H0 ;  /* 0x2000000fffc87230 */ /* 0x000fc40000004100 */
[----:B------:R-:W-:Y:S01]  /*1b60*/  FMUL.FTZ R12, R6, R196 ;  /* 0x000000c4060c7220 */ /* 0x000fe20000410000 */
[----:B------:R-:W-:Y:S02]  /*1b70*/  HADD2.F32 R201, -RZ, R15.H1_H1 ;  /* 0x3000000fffc97230 */ /* 0x000fe40000004100 */
        /* <DEDUP_REMOVED lines=17> */
[----:B------:R-:W-:Y:S01]  /*1c90*/  FADD.FTZ R14, -R222, R216 ;  /* 0x000000d8de0e7221 */ /* 0x000fe20000010100 */
        /* <DEDUP_REMOVED lines=20> */
.L_x_7372:
[----:B------:R-:W-:Y:S05]  /*1de0*/  BSYNC B1 ;  /* 0x0000000000017941 */ /* 0x000fea0003800000 */
.L_x_7371:
        /* <DEDUP_REMOVED lines=13> */
[--C-:B---3--:R-:W-:Y:S02]  /*1ec0*/  HADD2.F32 R212, -RZ, R196.reuse.H1_H1 ;  /* 0x300000c4ffd47230 */ /* 0x108fe40000004100 */
[----:B------:R-:W-:Y:S02]  /*1ed0*/  HADD2.F32 R211, -RZ, R196.H0_H0 ;  /* 0x200000c4ffd37230 */ /* 0x000fe40000004100 */
[----:B------:R-:W-:Y:S02]  /*1ee0*/  HADD2.F32 R210, -RZ, R198.H0_H0 ;  /* 0x200000c6ffd27230 */ /* 0x000fe40000004100 */
[C---:B------:R-:W-:Y:S01]  /*1ef0*/  FADD.FTZ R212, -R222.reuse, R212 ;  /* 0x000000d4ded47221 */ /* 0x040fe20000010100 */
[--C-:B0-----:R-:W-:Y:S02]  /*1f00*/  HADD2.F32 R208, -RZ, R197.reuse.H0_H0 ;  /* 0x200000c5ffd07230 */ /* 0x101fe40000004100 */
[----:B------:R-:W-:Y:S01]  /*1f10*/  FADD.FTZ R214, -R222, R211 ;  /* 0x000000d3ded67221 */ /* 0x000fe20000010100 */
[----:B------:R-:W-:-:S02]  /*1f20*/  HADD2.F32 R209, -RZ, R197.H1_H1 ;  /* 0x300000c5ffd17230 */ /* 0x000fc40000004100 */
[C---:B-----5:R-:W-:Y:S01]  /*1f30*/  FMUL.FTZ R233, R6.reuse, R212 ;  /* 0x000000d406e97220 */ /* 0x060fe20000410000 */
[--C-:B----4-:R-:W-:Y:S02]  /*1f40*/  HADD2.F32 R211, -RZ, R200.reuse.H1_H1 ;  /* 0x300000c8ffd37230 */ /* 0x110fe40000004100 */
[----:B------:R-:W-:Y:S01]  /*1f50*/  FMUL.FTZ R247, R6, R214 ;  /* 0x000000d606f77220 */ /* 0x000fe20000410000 */
[--C-:B------:R-:W-:Y:S02]  /*1f60*/  HADD2.F32 R196, -RZ, R199.reuse.H0_H0 ;  /* 0x200000c7ffc47230 */ /* 0x100fe40000004100 */
[C---:B------:R-:W-:Y:S01]  /*1f70*/  FADD.FTZ R208, -R222.reuse, R208 ;  /* 0x000000d0ded07221 */ /* 0x040fe20000010100 */
[----:B------:R-:W-:Y:S02]  /*1f80*/  HADD2.F32 R197, -RZ, R199.H1_H1 ;  /* 0x300000c7ffc57230 */ /* 0x000fe40000004100 */
[----:B------:R-:W-:Y:S01]  /*1f90*/  FADD.FTZ R199, -R222, R210 ;  /* 0x000000d2dec77221 */ /* 0x000fe20000010100 */
[----:B------:R-:W-:-:S02]  /*1fa0*/  HADD2.F32 R213, -RZ, R200.H0_H0 ;  /* 0x200000c8ffd57230 */ /* 0x000fc40000004100 */
[----:B------:R-:W-:Y:S01]  /*1fb0*/  FADD.FTZ R109, R109, R211 ;  /* 0x000000d36d6d7221 */ /* 0x000fe20000010000 */
[----:B------:R-:W-:Y:S02]  /*1fc0*/  HADD2.F32 R198, -RZ, R198.H1_H1 ;  /* 0x300000c6ffc67230 */ /* 0x000fe40000004100 */
[-C--:B------:R-:W-:Y:S01]  /*1fd0*/  FFMA.FTZ R185, R233, R211.reuse, R185 ;  /* 0x000000d3e9b97223 */ /* 0x080fe200000100b9 */
[----:B------:R-:W-:Y:S02]  /*1fe0*/  HADD2.F32 R200, -RZ, R202.H0_H0 ;  /* 0x200000caffc87230 */ /* 0x000fe40000004100 */
[----:B------:R-:W-:Y:S01]  /*1ff0*/  FMUL.FTZ R232, R61, R211 ;  /* 0x000000d33de87220 */ /* 0x000fe20000410000 */
[----:B------:R-:W-:Y:S01]  /*2000*/  FMUL.FTZ R211, R6, R199 ;  /* 0x000000c706d37220 */ /* 0x000fe20000410000 */
[-C--:B------:R-:W-:Y:S01]  /*2010*/  FMUL.FTZ R235, R60, R213.reuse ;  /* 0x000000d53ceb7220 */ /* 0x080fe20000410000 */
[--C-:B------:R-:W-:Y:S02]  /*2020*/  HADD2.F32 R210, -RZ, R201.reuse.H0_H0 ;  /* 0x200000c9ffd27230 */ /* 0x100fe40000004100 */
        /* <DEDUP_REMOVED lines=21> */
[----:B------:R-:W-:Y:S01]  /*2180*/  FADD.FTZ R196, -R222, R196 ;  /* 0x000000c4dec47221 */ /* 0x000fe20000010100 */
[----:B------:R-:W-:-:S02]  /*2190*/  HADD2.F32 R202, -RZ, R202.H1_H1 ;  /* 0x300000caffca7230 */ /* 0x000fc40000004100 */
[----:B------:R-:W-:Y:S01]  /*21a0*/  FADD.FTZ R199, R199, R212 ;  /* 0x000000d4c7c77221 */ /* 0x000fe20000010000 */
[----:B------:R-:W-:Y:S01]  /*21b0*/  FFMA.FTZ R198, R209, R212, R198 ;  /* 0x000000d4d1c67223 */ /* 0x000fe200000100c6 */
[--C-:B------:R-:W-:Y:S02]  /*21c0*/  HADD2.F32 R219, -RZ, R203.reuse.H0_H0 ;  /* 0x200000cbffdb7230 */ /* 0x100fe40000004100 */
        /* <DEDUP_REMOVED lines=23> */
.L_x_7366:
[----:B------:R-:W-:Y:S05]  /*2340*/  BSYNC B0 ;  /* 0x0000000000007941 */ /* 0x000fea0003800000 */
.L_x_7355:
[----:B------:R-:W2:Y:S01]  /*2350*/  LDL.LU R197, [R1+0x28] ;  /* 0x0000280001c57983 */ /* 0x000ea20000300800 */
[----:B------:R-:W-:Y:S01]  /*2360*/  UMOV UR6, 0xffffffff ;  /* 0xffffffff00067882 */ /* 0x000fe20000000000 */
[----:B------:R-:W-:Y:S01]  /*2370*/  LOP3.LUT R5, R5, 0xfffffffd, RZ, 0xc0, !PT ;  /* 0xfffffffd05057812 */ /* 0x000fe200078ec0ff */
[----:B------:R-:W0:Y:S02]  /*2380*/  S2R R196, SR_TID.X ;  /* 0x0000000000c47919 */ /* 0x000e240000002100 */
[----:B0-----:R-:W-:-:S04]  /*2390*/  SHF.R.U32.HI R217, RZ, 0x5, R196 ;  /* 0x00000005ffd97819 */ /* 0x001fc800000116c4 */
[----:B------:R-:W-:Y:S02]  /*23a0*/  LOP3.LUT R198, R217, 0x7fffffc, RZ, 0xc0, !PT ;  /* 0x07fffffcd9c67812 */ /* 0x000fe400078ec0ff */
[----:B--2---:R-:W-:-:S13]  /*23b0*/  LOP3.LUT P3, RZ, R197, 0xff, RZ, 0xc0, !PT ;  /* 0x000000ffc5ff7812 */ /* 0x004fda000786c0ff */
[----:B------:R-:W-:Y:S02]  /*23c0*/  @P3 LOP3.LUT R5, R5, 0x2, RZ, 0xfc, !PT ;  /* 0x0000000205053812 */ /* 0x000fe400078efcff */
        /* <DEDUP_REMOVED lines=21> */
.L_x_7503:
        /* <DEDUP_REMOVED lines=26> */
[----:B------:R-:W-:-:S05]  /*26c0*/  @P3 IADD3 R200, R203, -0x1, RZ ;  /* 0xffffffffcbc83810 */ /* 0x000fca0007ffe0ff */
        /* <DEDUP_REMOVED lines=13> */
.L_x_7377:
[----:B------:R-:W-:Y:S05]  /*27a0*/  BSYNC B1 ;  /* 0x0000000000017941 */ /* 0x000fea0003800000 */
.L_x_7376:
        /* <DEDUP_REMOVED lines=9> */
.L_x_7379:
        /* <DEDUP_REMOVED lines=9> */
[----:B------:R-:W-:-:S05]  /*28d0*/  @P4 HADD2.F32 R196, -RZ, R172.H0_H0 ;  /* 0x200000acffc44230 */ /* 0x000fca0000004100 */
[----:B------:R-:W-:-:S07]  /*28e0*/  @P4 FADD.FTZ R197, R197, R196 ;  /* 0x000000c4c5c54221 */ /* 0x000fce0000010000 */
.L_x_7380:
[----:B------:R-:W-:Y:S05]  /*28f0*/  BSYNC B1 ;  /* 0x0000000000017941 */ /* 0x000fea0003800000 */
.L_x_7378:
[----:B------:R-:W2:Y:S01]  /*2900*/  LDL R201, [R1+0x40] ;  /* 0x0000400001c97983 */ /* 0x000ea20000100800 */
        /* <DEDUP_REMOVED lines=9> */
[----:B--2---:R-:W-:-:S05]  /*29a0*/  @P3 FMUL.FTZ R196, R201, R196 ;  /* 0x000000c4c9c43220 */ /* 0x004fca0000410000 */
[----:B------:R-:W-:-:S04]  /*29b0*/  @P3 F2FP.F16.F32.PACK_AB R196, RZ, R196 ;  /* 0x000000c4ffc4323e */ /* 0x000fc800000000ff */
[----:B------:R-:W-:Y:S01]  /*29c0*/  @P3 PRMT R100, R196, 0x7610, R100 ;  /* 0x00007610c4643816 */ /* 0x000fe20000000064 */
[----:B------:R-:W-:Y:S06]  /*29d0*/  @P2 BRA `(.L_x_7382) ;  /* 0x0000000000102947 */ /* 0x000fec0003800000 */
[----:B------:R-:W-:Y:S01]  /*29e0*/  HFMA2.MMA R197, -RZ, RZ, 0, 0 ;  /* 0x00000000ffc57435 */ /* 0x000fe200000001ff */
[----:B------:R-:W-:Y:S10]  /*29f0*/  @!P4 BRA `(.L_x_7383) ;  /* 0x000000000030c947 */ /* 0x000ff40003800000 */
[----:B------:R-:W-:Y:S01]  /*2a00*/  HADD2.F32 R197, -RZ, R172.H1_H1 ;  /* 0x300000acffc57230 */ /* 0x000fe20000004100 */
[----:B------:R-:W-:Y:S06]  /*2a10*/  BRA `(.L_x_7383) ;  /* 0x0000000000287947 */ /* 0x000fec0003800000 */
.L_x_7382:
        /* <DEDUP_REMOVED lines=8> */
[----:B------:R-:W-:-:S05]  /*2aa0*/  @P4 HADD2.F32 R196, -RZ, R172.H1_H1 ;  /* 0x300000acffc44230 */ /* 0x000fca0000004100 */
[----:B------:R-:W-:-:S07]  /*2ab0*/  @P4 FADD.FTZ R197, R197, R196 ;  /* 0x000000c4c5c54221 */ /* 0x000fce0000010000 */
.L_x_7383:
[----:B------:R-:W-:Y:S05]  /*2ac0*/  BSYNC B1 ;  /* 0x0000000000017941 */ /* 0x000fea0003800000 */
.L_x_7381:
[----:B------:R-:W2:Y:S01]  /*2ad0*/  LDL R201, [R1+0x44] ;  /* 0x0000440001c97983 */ /* 0x000ea20000100800 */
[----:B------:R-:W-:Y:S01]  /*2ae0*/  @P5 F2FP.F16.F32.PACK_AB R196, RZ, R197 ;  /* 0x000000c5ffc4523e */ /* 0x000fe200000000ff */
[----:B------:R-:W-:Y:S03]  /*2af0*/  BSSY B1, `(.L_x_7384) ;  /* 0x0000019000017945 */ /* 0x000fe60003800000 */
[----:B------:R-:W-:Y:S02]  /*2b00*/  @P5 PRMT R104, R104, 0x5410, R196 ;  /* 0x0000541068685816 */ /* 0x000fe400000000c4 */
[----:B------:R-:W0:Y:S02]  /*2b10*/  @P3 LDC R196, c[0x0][0x29c] ;  /* 0x0000a700ffc43b82 */ /* 0x000e240000000800 */
[----:B0-----:R-:W-:Y:S01]  /*2b20*/  @P3 FMUL.FTZ R196, R197, R196 ;  /* 0x000000c4c5c43220 */ /* 0x001fe20000410000 */
[----:B------:R-:W-:-:S05]  /*2b30*/  @P3 HADD2.F32 R197, -RZ, R192.H1_H1 ;  /* 0x300000c0ffc53230 */ /* 0x000fca0000004100 */
[----:B------:R-:W-:Y:S01]  /*2b40*/  @P3 FFMA.FTZ R141, R196, R197, R141 ;  /* 0x000000c5c48d3223 */ /* 0x000fe2000001008d */
[----:B--2---:R-:W-:-:S05]  /*2b50*/  @P3 FMUL.FTZ R196, R201, R196 ;  /* 0x000000c4c9c43220 */ /* 0x004fca0000410000 */
[----:B------:R-:W-:-:S04]  /*2b60*/  @P3 F2FP.F16.F32.PACK_AB R196, RZ, R196 ;  /* 0x000000c4ffc4323e */ /* 0x000fc800000000ff */
[----:B------:R-:W-:Y:S01]  /*2b70*/  @P3 PRMT R100, R100, 0x5410, R196 ;  /* 0x0000541064643816 */ /* 0x000fe200000000c4 */
[----:B------:R-:W-:Y:S06]  /*2b80*/  @P2 BRA `(.L_x_7385) ;  /* 0x0000000000102947 */ /* 0x000fec0003800000 */
[----:B------:R-:W-:Y:S01]  /*2b90*/  MOV R197, RZ ;  /* 0x000000ff00c57202 */ /* 0x000fe20000000f00 */
[----:B------:R-:W-:Y:S06]  /*2ba0*/  @!P4 BRA `(.L_x_7386) ;  /* 0x000000000034c947 */ /* 0x000fec0003800000 */
[----:B------:R-:W-:Y:S01]  /*2bb0*/  HADD2.F32 R197, -RZ, R173.H0_H0 ;  /* 0x200000adffc57230 */ /* 0x000fe20000004100 */
[----:B------:R-:W-:Y:S06]  /*2bc0*/  BRA `(.L_x_7386) ;  /* 0x00000000002c7947 */ /* 0x000fec0003800000 */
.L_x_7385:
[----:B------:R-:W2:Y:S01]  /*2bd0*/  LDL R201, [R1+0x18] ;  /* 0x0000180001c97983 */ /* 0x000ea20000100800 */
[----:B------:R-:W0:Y:S01]  /*2be0*/  LDC.U8 R196, c[0x0][0x2a0] ;  /* 0x0000a800ffc47b82 */ /* 0x000e220000000000 */
[----:B--2---:R-:W-:Y:S02]  /*2bf0*/  MOV R202, R201 ;  /* 0x000000c900ca7202 */ /* 0x004fe40000000f00 */
[----:B------:R-:W2:Y:S01]  /*2c00*/  LDL R201, [R1+0x14] ;  /* 0x0000140001c97983 */ /* 0x000ea20000100800 */
[----:B0-----:R-:W-:-:S04]  /*2c10*/  ISETP.NE.AND P6, PT, R196, RZ, PT ;  /* 0x000000ffc400720c */ /* 0x001fc80003fc5270 */
[----:B------:R-:W-:-:S05]  /*2c20*/  FSEL R196, R199, RZ, !P6 ;  /* 0x000000ffc7c47208 */ /* 0x000fca0007000000 */
[----:B------:R-:W-:-:S04]  /*2c30*/  FFMA.FTZ R196, R202, R200, R196 ;  /* 0x000000c8cac47223 */ /* 0x000fc800000100c4 */
[----:B--2---:R-:W-:-:S04]  /*2c40*/  FADD.FTZ R196, R201, -R196 ;  /* 0x800000c4c9c47221 */ /* 0x004fc80000010000 */
[----:B------:R-:W-:Y:S01]  /*2c50*/  FMUL.FTZ R197, R6, R196 ;  /* 0x000000c406c57220 */ /* 0x000fe20000410000 */
[----:B------:R-:W-:-:S05]  /*2c60*/  @P4 HADD2.F32 R196, -RZ, R173.H0_H0 ;  /* 0x200000adffc44230 */ /* 0x000fca0000004100 */
[----:B------:R-:W-:-:S07]  /*2c70*/  @P4 FADD.FTZ R197, R197, R196 ;  /* 0x000000c4c5c54221 */ /* 0x000fce0000010000 */
.L_x_7386:
[----:B------:R-:W-:Y:S05]  /*2c80*/  BSYNC B1 ;  /* 0x0000000000017941 */ /* 0x000fea0003800000 */
.L_x_7384:
[----:B------:R-:W2:Y:S01]  /*2c90*/  LDL R201, [R1+0x48] ;  /* 0x0000480001c97983 */ /* 0x000ea20000100800 */
[----:B------:R-:W-:Y:S01]  /*2ca0*/  @P5 F2FP.F16.F32.PACK_AB R196, RZ, R197 ;  /* 0x000000c5ffc4523e */ /* 0x000fe200000000ff */
[----:B------:R-:W-:Y:S03]  /*2cb0*/  BSSY B1, `(.L_x_7387) ;  /* 0x0000018000017945 */ /* 0x000fe60003800000 */
[----:B------:R-:W-:Y:S02]  /*2cc0*/  @P5 PRMT R105, R196, 0x7610, R105 ;  /* 0x00007610c4695816 */ /* 0x000fe40000000069 */
[----:B------:R-:W0:Y:S02]  /*2cd0*/  @P3 LDC R196, c[0x0][0x29c] ;  /* 0x0000a700ffc43b82 */ /* 0x000e240000000800 */
[----:B0-----:R-:W-:Y:S01]  /*2ce0*/  @P3 FMUL.FTZ R196, R197, R196 ;  /* 0x000000c4c5c43220 */ /* 0x001fe20000410000 */
[----:B------:R-:W-:-:S05]  /*2cf0*/  @P3 HADD2.F32 R197, -RZ, R193.H0_H0 ;  /* 0x200000c1ffc53230 */ /* 0x000fca0000004100 */
        /* <DEDUP_REMOVED lines=9> */
.L_x_7388:
        /* <DEDUP_REMOVED lines=10> */
.L_x_7389:
[----:B------:R-:W-:Y:S05]  /*2e30*/  BSYNC B1 ;  /* 0x0000000000017941 */ /* 0x000fea0003800000 */
.L_x_7387:
        /* <DEDUP_REMOVED lines=16> */
.L_x_7391:
        /* <DEDUP_REMOVED lines=8> */
[----:B------:R-:W-:-:S05]  /*2fc0*/  @P4 HADD2.F32 R196, -RZ, R174.H0_H0 ;  /* 0x200000aeffc44230 */ /* 0x000fca0000004100 */
[----:B------:R-:W-:-:S07]  /*2fd0*/  @P4 FADD.FTZ R197, R197, R196 ;  /* 0x000000c4c5c54221 */ /* 0x000fce0000010000 */
.L_x_7392:
[----:B------:R-:W-:Y:S05]  /*2fe0*/  BSYNC B1 ;  /* 0x0000000000017941 */ /* 0x000fea0003800000 */
.L_x_7390:
        /* <DEDUP_REMOVED lines=16> */
.L_x_7394:
[----:B------:R-:W2:Y:S01]  /*30f0*/  LDL R201, [R1] ;  /* 0x0000000001c97983 */ /* 0x000ea20000100800 */
[----:B------:R-:W0:Y:S02]  /*3100*/  LDC.U8 R196, c[0x0][0x2a0] ;  /* 0x0000a800ffc47b82 */ /* 0x000e240000000000 */
[----:B0-----:R-:W-:-:S04]  /*3110*/  ISETP.NE.AND P6, PT, R196, RZ, PT ;  /* 0x000000ffc400720c */ /* 0x001fc80003fc5270 */
[----:B------:R-:W-:-:S05]  /*3120*/  FSEL R196, R199, RZ, !P6 ;  /* 0x000000ffc7c47208 */ /* 0x000fca0007000000 */
[----:B--2---:R-:W-:-:S04]  /*3130*/  FFMA.FTZ R196, R201, R200, R196 ;  /* 0x000000c8c9c47223 */ /* 0x004fc800000100c4 */
[----:B------:R-:W-:-:S04]  /*3140*/  FADD.FTZ R196, R252, -R196 ;  /* 0x800000c4fcc47221 */ /* 0x000fc80000010000 */
[----:B------:R-:W-:Y:S01]  /*3150*/  FMUL.FTZ R197, R6, R196 ;  /* 0x000000c406c57220 */ /* 0x000fe20000410000 */
[----:B------:R-:W-:-:S05]  /*3160*/  @P4 HADD2.F32 R196, -RZ, R174.H1_H1 ;  /* 0x300000aeffc44230 */ /* 0x000fca0000004100 */
[----:B------:R-:W-:-:S07]  /*3170*/  @P4 FADD.FTZ R197, R197, R196 ;  /* 0x000000c4c5c54221 */ /* 0x000fce0000010000 */
.L_x_7395:
[----:B------:R-:W-:Y:S05]  /*3180*/  BSYNC B1 ;  /* 0x0000000000017941 */ /* 0x000fea0003800000 */
.L_x_7393:
        /* <DEDUP_REMOVED lines=16> */
.L_x_7397:
[----:B------:R-:W0:Y:S02]  /*3290*/  LDC.U8 R196, c[0x0][0x2a0] ;  /* 0x0000a800ffc47b82 */ /* 0x000e240000000000 */
[----:B0-----:R-:W-:-:S04]  /*32a0*/  ISETP.NE.AND P6, PT, R196, RZ, PT ;  /* 0x000000ffc400720c */ /* 0x001fc80003fc5270 */
[----:B------:R-:W-:-:S05]  /*32b0*/  FSEL R196, R199, RZ, !P6 ;  /* 0x000000ffc7c47208 */ /* 0x000fca0007000000 */
[----:B------:R-:W-:-:S04]  /*32c0*/  FFMA.FTZ R196, R251, R200, R196 ;  /* 0x000000c8fbc47223 */ /* 0x000fc800000100c4 */
[----:B------:R-:W-:-:S04]  /*32d0*/  FADD.FTZ R196, R250, -R196 ;  /* 0x800000c4fac47221 */ /* 0x000fc80000010000 */
[----:B------:R-:W-:Y:S01]  /*32e0*/  FMUL.FTZ R197, R6, R196 ;  /* 0x000000c406c57220 */ /* 0x000fe20000410000 */
[----:B------:R-:W-:-:S05]  /*32f0*/  @P4 HADD2.F32 R196, -RZ, R175.H0_H0 ;  /* 0x200000afffc44230 */ /* 0x000fca0000004100 */
[----:B------:R-:W-:-:S07]  /*3300*/  @P4 FADD.FTZ R197, R197, R196 ;  /* 0x000000c4c5c54221 */ /* 0x000fce0000010000 */
.L_x_7398:
[----:B------:R-:W-:Y:S05]  /*3310*/  BSYNC B1 ;  /* 0x0000000000017941 */ /* 0x000fea0003800000 */
.L_x_7396:
        /* <DEDUP_REMOVED lines=16> */
.L_x_7400:
[----:B------:R-:W0:Y:S02]  /*3420*/  LDC.U8 R196, c[0x0][0x2a0] ;  /* 0x0000a800ffc47b82 */ /* 0x000e240000000000 */
[----:B0-----:R-:W-:-:S04]  /*3430*/  ISETP.NE.AND P6, PT, R196, RZ, PT ;  /* 0x000000ffc400720c */ /* 0x001fc80003fc5270 */
[----:B------:R-:W-:-:S05]  /*3440*/  FSEL R196, R199, RZ, !P6 ;  /* 0x000000ffc7c47208 */ /* 0x000fca0007000000 */
[----:B------:R-:W-:-:S04]  /*3450*/  FFMA.FTZ R196, R249, R200, R196 ;  /* 0x000000c8f9c47223 */ /* 0x000fc800000100c4 */
[----:B------:R-:W-:-:S04]  /*3460*/  FADD.FTZ R196, R248, -R196 ;  /* 0x800000c4f8c47221 */ /* 0x000fc80000010000 */
[----:B------:R-:W-:Y:S01]  /*3470*/  FMUL.FTZ R197, R6, R196 ;  /* 0x000000c406c57220 */ /* 0x000fe20000410000 */
[----:B------:R-:W-:-:S05]  /*3480*/  @P4 HADD2.F32 R196, -RZ, R175.H1_H1 ;  /* 0x300000afffc44230 */ /* 0x000fca0000004100 */
[----:B------:R-:W-:-:S07]  /*3490*/  @P4 FADD.FTZ R197, R197, R196 ;  /* 0x000000c4c5c54221 */ /* 0x000fce0000010000 */
.L_x_7401:
[----:B------:R-:W-:Y:S05]  /*34a0*/  BSYNC B1 ;  /* 0x0000000000017941 */ /* 0x000fea0003800000 */
.L_x_7399:
[----:B------:R-:W2:Y:S01]  /*34b0*/  LDL R201, [R1+0x5c] ;  /* 0x00005c0001c97983 */ /* 0x000ea20000100800 */
[----:B------:R-:W-:-:S04]  /*34c0*/  @P5 F2FP.F16.F32.PACK_AB R196, RZ, R197 ;  /* 0x000000c5ffc4523e */ /* 0x000fc800000000ff */
[----:B------:R-:W-:Y:S02]  /*34d0*/  @P5 PRMT R107, R107, 0x5410, R196 ;  /* 0x000054106b6b5816 */ /* 0x000fe400000000c4 */
[----:B------:R-:W0:Y:S02]  /*34e0*/  @P3 LDC R196, c[0x0][0x29c] ;  /* 0x0000a700ffc43b82 */ /* 0x000e240000000800 */
[----:B0-----:R-:W-:Y:S01]  /*34f0*/  @P3 FMUL.FTZ R196, R197, R196 ;  /* 0x000000c4c5c43220 */ /* 0x001fe20000410000 */
[----:B------:R-:W-:-:S05]  /*3500*/  @P3 HADD2.F32 R197, -RZ, R195.H1_H1 ;  /* 0x300000c3ffc53230 */ /* 0x000fca0000004100 */
[----:B------:R-:W-:Y:S01]  /*3510*/  @P3 FFMA.FTZ R147, R196, R197, R147 ;  /* 0x000000c5c4933223 */ /* 0x000fe20000010093 */
[----:B--2---:R-:W-:-:S05]  /*3520*/  @P3 FMUL.FTZ R196, R201, R196 ;  /* 0x000000c4c9c43220 */ /* 0x004fca0000410000 */
        /* <DEDUP_REMOVED lines=10> */
.L_x_7375:
[----:B------:R-:W-:Y:S05]  /*35d0*/  BSYNC B0 ;  /* 0x0000000000007941 */ /* 0x000fea0003800000 */
.L_x_7374:
[----:B------:R-:W-:Y:S04]  /*35e0*/  BSSY B0, `(.L_x_7402) ;  /* 0x00000d8000007945 */ /* 0x000fe80003800000 */
[----:B------:R-:W-:Y:S05]  /*35f0*/  @!P0 BRA `(.L_x_7403) ;  /* 0x0000000c00588947 */ /* 0x000fea0003800000 */
[----:B------:R-:W-:Y:S04]  /*3600*/  BSSY B1, `(.L_x_7404) ;  /* 0x0000005000017945 */ /* 0x000fe80003800000 */
[----:B------:R-:W-:Y:S05]  /*3610*/  @!P3 BRA `(.L_x_7405) ;  /* 0x00000000000cb947 */ /* 0x000fea0003800000 */
[----:B------:R-:W1:Y:S02]  /*3620*/  LDC.64 R192, c[0x0][0x220] ;  /* 0x00008800ffc07b82 */ /* 0x000e640000000a00 */
[----:B-1----:R-:W-:-:S06]  /*3630*/  IMAD.WIDE.U32 R192, R198, 0x10, R192 ;  /* 0x00000010c6c07825 */ /* 0x002fcc00078e00c0 */
[----:B------:R-:W5:Y:S02]  /*3640*/  LDG.E.128 R192, desc[UR4][R192.64] ;  /* 0x00000004c0c07981 */ /* 0x000f64000c1e1d00 */
.L_x_7405:
[----:B------:R-:W-:Y:S05]  /*3650*/  BSYNC B1 ;  /* 0x0000000000017941 */ /* 0x000fea0003800000 */
.L_x_7404:
        /* <DEDUP_REMOVED lines=9> */
.L_x_7407:
        /* <DEDUP_REMOVED lines=11> */
.L_x_7408:
[----:B------:R-:W-:Y:S05]  /*37a0*/  BSYNC B1 ;  /* 0x0000000000017941 */ /* 0x000fea0003800000 */
.L_x_7406:
        /* <DEDUP_REMOVED lines=17> */
.L_x_7410:
[----:B------:R-:W0:Y:S02]  /*38c0*/  LDC.U8 R197, c[0x0][0x2a0] ;  /* 0x0000a800ffc57b82 */ /* 0x000e240000000000 */
[----:B0-----:R-:W-:Y:S01]  /*38d0*/  ISETP.NE.AND P6, PT, R197, RZ, PT ;  /* 0x000000ffc500720c */ /* 0x001fe20003fc5270 */
[----:B------:R-:W-:-:S03]  /*38e0*/  @P4 HADD2.F32 R197, -RZ, R176.H1_H1 ;  /* 0x300000b0ffc54230 */ /* 0x000fc60000004100 */
[----:B------:R-:W-:-:S05]  /*38f0*/  FSEL R196, R199, RZ, !P6 ;  /* 0x000000ffc7c47208 */ /* 0x000fca0007000000 */
[----:B------:R-:W-:-:S04]  /*3900*/  FFMA.FTZ R196, R244, R200, R196 ;  /* 0x000000c8f4c47223 */ /* 0x000fc800000100c4 */
[----:B------:R-:W-:-:S04]  /*3910*/  FADD.FTZ R196, R243, -R196 ;  /* 0x800000c4f3c47221 */ /* 0x000fc80000010000 */
[----:B------:R-:W-:-:S04]  /*3920*/  FMUL.FTZ R196, R6, R196 ;  /* 0x000000c406c47220 */ /* 0x000fc80000410000 */
[----:B------:R-:W-:-:S07]  /*3930*/  @P4 FADD.FTZ R196, R196, R197 ;  /* 0x000000c5c4c44221 */ /* 0x000fce0000010000 */
.L_x_7411:
[----:B------:R-:W-:Y:S05]  /*3940*/  BSYNC B1 ;  /* 0x0000000000017941 */ /* 0x000fea0003800000 */
.L_x_7409:
        /* <DEDUP_REMOVED lines=15> */
.L_x_7413:
[----:B------:R-:W0:Y:S02]  /*3a40*/  LDC.U8 R197, c[0x0][0x2a0] ;  /* 0x0000a800ffc57b82 */ /* 0x000e240000000000 */
[----:B0-----:R-:W-:Y:S01]  /*3a50*/  ISETP.NE.AND P6, PT, R197, RZ, PT ;  /* 0x000000ffc500720c */ /* 0x001fe20003fc5270 */
[----:B------:R-:W-:-:S03]  /*3a60*/  @P4 HADD2.F32 R197, -RZ, R177.H0_H0 ;  /* 0x200000b1ffc54230 */ /* 0x000fc60000004100 */
[----:B------:R-:W-:-:S05]  /*3a70*/  FSEL R196, R199, RZ, !P6 ;  /* 0x000000ffc7c47208 */ /* 0x000fca0007000000 */
[----:B------:R-:W-:-:S04]  /*3a80*/  FFMA.FTZ R196, R242, R200, R196 ;  /* 0x000000c8f2c47223 */ /* 0x000fc800000100c4 */
[----:B------:R-:W-:-:S04]  /*3a90*/  FADD.FTZ R196, R241, -R196 ;  /* 0x800000c4f1c47221 */ /* 0x000fc80000010000 */
[----:B------:R-:W-:-:S04]  /*3aa0*/  FMUL.FTZ R196, R6, R196 ;  /* 0x000000c406c47220 */ /* 0x000fc80000410000 */
[----:B------:R-:W-:-:S07]  /*3ab0*/  @P4 FADD.FTZ R196, R196, R197 ;  /* 0x000000c5c4c44221 */ /* 0x000fce0000010000 */
.L_x_7414:
[----:B------:R-:W-:Y:S05]  /*3ac0*/  BSYNC B1 ;  /* 0x0000000000017941 */ /* 0x000fea0003800000 */
.L_x_7412:
        /* <DEDUP_REMOVED lines=15> */
.L_x_7416:
        /* <DEDUP_REMOVED lines=8> */
.L_x_7417:
[----:B------:R-:W-:Y:S05]  /*3c40*/  BSYNC B1 ;  /* 0x0000000000017941 */ /* 0x000fea0003800000 */
.L_x_7415:
        /* <DEDUP_REMOVED lines=15> */
.L_x_7419:
        /* <DEDUP_REMOVED lines=8> */
.L_x_7420:
[----:B------:R-:W-:Y:S05]  /*3dc0*/  BSYNC B1 ;  /* 0x0000000000017941 */ /* 0x000fea0003800000 */
.L_x_7418:
        /* <DEDUP_REMOVED lines=15> */
.L_x_7422:
        /* <DEDUP_REMOVED lines=8> */
.L_x_7423:
[----:B------:R-:W-:Y:S05]  /*3f40*/  BSYNC B1 ;  /* 0x0000000000017941 */ /* 0x000fea0003800000 */
.L_x_7421:
        /* <DEDUP_REMOVED lines=15> */
.L_x_7425:
        /* <DEDUP_REMOVED lines=8> */
.L_x_7426:
[----:B------:R-:W-:Y:S05]  /*40c0*/  BSYNC B1 ;  /* 0x0000000000017941 */ /* 0x000fea0003800000 */
.L_x_7424:
        /* <DEDUP_REMOVED lines=15> */
.L_x_7428:
        /* <DEDUP_REMOVED lines=8> */
.L_x_7429:
[----:B------:R-:W-:Y:S05]  /*4240*/  BSYNC B1 ;  /* 0x0000000000017941 */ /* 0x000fea0003800000 */
.L_x_7427:
        /* <DEDUP_REMOVED lines=17> */
.L_x_7403:
[----:B------:R-:W-:Y:S05]  /*4360*/  BSYNC B0 ;  /* 0x0000000000007941 */ /* 0x000fea0003800000 */
.L_x_7402:
[----:B------:R-:W-:Y:S04]  /*4370*/  BSSY B0, `(.L_x_7430) ;  /* 0x00000d8000007945 */ /* 0x000fe80003800000 */
[----:B------:R-:W-:Y:S05]  /*4380*/  @!P1 BRA `(.L_x_7431) ;  /* 0x0000000c00589947 */ /* 0x000fea0003800000 */
[----:B------:R-:W-:Y:S04]  /*4390*/  BSSY B1, `(.L_x_7432) ;  /* 0x0000005000017945 */ /* 0x000fe80003800000 */
[----:B------:R-:W-:Y:S05]  /*43a0*/  @!P3 BRA `(.L_x_7433) ;  /* 0x00000000000cb947 */ /* 0x000fea0003800000 */
[----:B------:R-:W2:Y:S02]  /*43b0*/  LDC.64 R192, c[0x0][0x220] ;  /* 0x00008800ffc07b82 */ /* 0x000ea40000000a00 */
[----:B--2---:R-:W-:-:S06]  /*43c0*/  IMAD.WIDE.U32 R192, R198, 0x10, R192 ;  /* 0x00000010c6c07825 */ /* 0x004fcc00078e00c0 */
[----:B------:R-:W5:Y:S02]  /*43d0*/  LDG.E.128 R192, desc[UR4][R192.64] ;  /* 0x00000004c0c07981 */ /* 0x000f64000c1e1d00 */
.L_x_7433:
[----:B------:R-:W-:Y:S05]  /*43e0*/  BSYNC B1 ;  /* 0x0000000000017941 */ /* 0x000fea0003800000 */
.L_x_7432:
        /* <DEDUP_REMOVED lines=9> */
.L_x_7435:
        /* <DEDUP_REMOVED lines=11> */
.L_x_7436:
[----:B------:R-:W-:Y:S05]  /*4530*/  BSYNC B1 ;  /* 0x0000000000017941 */ /* 0x000fea0003800000 */
.L_x_7434:
        /* <DEDUP_REMOVED lines=17> */
.L_x_7438:
        /* <DEDUP_REMOVED lines=8> */
.L_x_7439:
[----:B------:R-:W-:Y:S05]  /*46d0*/  BSYNC B1 ;  /* 0x0000000000017941 */ /* 0x000fea0003800000 */
.L_x_7437:
        /* <DEDUP_REMOVED lines=15> */
.L_x_7441:
        /* <DEDUP_REMOVED lines=8> */
.L_x_7442:
[----:B------:R-:W-:Y:S05]  /*4850*/  BSYNC B1 ;  /* 0x0000000000017941 */ /* 0x000fea0003800000 */
.L_x_7440:
        /* <DEDUP_REMOVED lines=15> */
.L_x_7444:
        /* <DEDUP_REMOVED lines=8> */
.L_x_7445:
[----:B------:R-:W-:Y:S05]  /*49d0*/  BSYNC B1 ;  /* 0x0000000000017941 */ /* 0x000fea0003800000 */
.L_x_7443:
        /* <DEDUP_REMOVED lines=15> */
.L_x_7447:
        /* <DEDUP_REMOVED lines=8> */
.L_x_7448:
[----:B------:R-:W-:Y:S05]  /*4b50*/  BSYNC B1 ;  /* 0x0000000000017941 */ /* 0x000fea0003800000 */
.L_x_7446:
        /* <DEDUP_REMOVED lines=15> */
.L_x_7450:
        /* <DEDUP_REMOVED lines=8> */
.L_x_7451:
[----:B------:R-:W-:Y:S05]  /*4cd0*/  BSYNC B1 ;  /* 0x0000000000017941 */ /* 0x000fea0003800000 */
.L_x_7449:
        /* <DEDUP_REMOVED lines=15> */
.L_x_7453:
        /* <DEDUP_REMOVED lines=8> */
.L_x_7454:
[----:B------:R-:W-:Y:S05]  /*4e50*/  BSYNC B1 ;  /* 0x0000000000017941 */ /* 0x000fea0003800000 */
.L_x_7452:
        /* <DEDUP_REMOVED lines=15> */
.L_x_7456:
        /* <DEDUP_REMOVED lines=8> */
.L_x_7457:
[----:B------:R-:W-:Y:S05]  /*4fd0*/  BSYNC B1 ;  /* 0x0000000000017941 */ /* 0x000fea0003800000 */
.L_x_7455:
        /* <DEDUP_REMOVED lines=17> */
.L_x_7431:
[----:B------:R-:W-:Y:S05]  /*50f0*/  BSYNC B0 ;  /* 0x0000000000007941 */ /* 0x000fea0003800000 */
.L_x_7430:
        /* <DEDUP_REMOVED lines=8> */
.L_x_7461:
[----:B------:R-:W-:Y:S05]  /*5180*/  BSYNC B1 ;  /* 0x0000000000017941 */ /* 0x000fea0003800000 */
.L_x_7460:
        /* <DEDUP_REMOVED lines=9> */
.L_x_7463:
        /* <DEDUP_REMOVED lines=11> */
.L_x_7464:
[----:B------:R-:W-:Y:S05]  /*52d0*/  BSYNC B1 ;  /* 0x0000000000017941 */ /* 0x000fea0003800000 */
.L_x_7462:
        /* <DEDUP_REMOVED lines=17> */
.L_x_7466:
        /* <DEDUP_REMOVED lines=8> */
.L_x_7467:
[----:B------:R-:W-:Y:S05]  /*5470*/  BSYNC B1 ;  /* 0x0000000000017941 */ /* 0x000fea0003800000 */
.L_x_7465:
        /* <DEDUP_REMOVED lines=15> */
.L_x_7469:
        /* <DEDUP_REMOVED lines=8> */
.L_x_7470:
[----:B------:R-:W-:Y:S05]  /*55f0*/  BSYNC B1 ;  /* 0x0000000000017941 */ /* 0x000fea0003800000 */
.L_x_7468:
        /* <DEDUP_REMOVED lines=15> */
.L_x_7472:
        /* <DEDUP_REMOVED lines=8> */
.L_x_7473:
[----:B------:R-:W-:Y:S05]  /*5770*/  BSYNC B1 ;  /* 0x0000000000017941 */ /* 0x000fea0003800000 */
.L_x_7471:
        /* <DEDUP_REMOVED lines=15> */
.L_x_7475:
        /* <DEDUP_REMOVED lines=8> */
.L_x_7476:
[----:B------:R-:W-:Y:S05]  /*58f0*/  BSYNC B1 ;  /* 0x0000000000017941 */ /* 0x000fea0003800000 */
.L_x_7474:
        /* <DEDUP_REMOVED lines=15> */
.L_x_7478:
        /* <DEDUP_REMOVED lines=8> */
.L_x_7479:
[----:B------:R-:W-:Y:S05]  /*5a70*/  BSYNC B1 ;  /* 0x0000000000017941 */ /* 0x000fea0003800000 */
.L_x_7477:
        /* <DEDUP_REMOVED lines=15> */
.L_x_7481:
        /* <DEDUP_REMOVED lines=8> */
.L_x_7482:
[----:B------:R-:W-:Y:S05]  /*5bf0*/  BSYNC B1 ;  /* 0x0000000000017941 */ /* 0x000fea0003800000 */
.L_x_7480:
        /* <DEDUP_REMOVED lines=15> */
.L_x_7484:
        /* <DEDUP_REMOVED lines=8> */
.L_x_7485:
[----:B------:R-:W-:Y:S05]  /*5d70*/  BSYNC B1 ;  /* 0x0000000000017941 */ /* 0x000fea0003800000 */
.L_x_7483:
        /* <DEDUP_REMOVED lines=15> */
.L_x_7459:
[----:B------:R-:W-:Y:S05]  /*5e70*/  BSYNC B0 ;  /* 0x0000000000007941 */ /* 0x000fea0003800000 */
.L_x_7458:
[----:B------:R-:W-:Y:S02]  /*5e80*/  LOP3.LUT P3, RZ, R5, 0x2, RZ, 0xc0, !PT ;  /* 0x0000000205ff7812 */ /* 0x000fe4000786c0ff */
[----:B------:R-:W-:Y:S02]  /*5e90*/  IADD3 R4, R4, UR12, RZ ;  /* 0x0000000c04047c10 */ /* 0x000fe4000fffe0ff */
[----:B---3-5:R-:W-:Y:S02]  /*5ea0*/  SEL R6, RZ, 0x1, P3 ;  /* 0x00000001ff067807 */ /* 0x028fe40001800000 */
[----:B------:R-:W-:-:S03]  /*5eb0*/  ISETP.GE.AND P2, PT, R4, UR13, PT ;  /* 0x0000000d04007c0c */ /* 0x000fc6000bf46270 */
[----:B------:R3:W-:Y:S10]  /*5ec0*/  STL.S16 [R1+0x28], R6 ;  /* 0x0000280601007387 */ /* 0x0007f40000100600 */
[----:B---3--:R-:W-:Y:S05]  /*5ed0*/  @!P2 BRA `(.L_x_7486) ;  /* 0xffffffa80060a947 */ /* 0x008fea000383ffff */
.L_x_7354:
        /* <DEDUP_REMOVED lines=21> */
.L_x_7488:
[----:B------:R-:W-:Y:S05]  /*6030*/  BSYNC B0 ;  /* 0x0000000000007941 */ /* 0x000fea0003800000 */
.L_x_7487:
        /* <DEDUP_REMOVED lines=15> */
.L_x_7490:
[----:B------:R-:W-:Y:S05]  /*6130*/  BSYNC B0 ;  /* 0x0000000000007941 */ /* 0x000fea0003800000 */
.L_x_7489:
        /* <DEDUP_REMOVED lines=15> */
.L_x_7492:
[----:B------:R-:W-:Y:S05]  /*6230*/  BSYNC B0 ;  /* 0x0000000000007941 */ /* 0x000fea0003800000 */
.L_x_7491:
        /* <DEDUP_REMOVED lines=15> */
.L_x_7373:
[----:B------:R-:W-:Y:S01]  /*6330*/  HFMA2.MMA R196, -RZ, RZ, 0, 9.5367431640625e-07 ;  /* 0x00000010ffc47435 */ /* 0x000fe200000001ff */
[----:B------:R-:W-:Y:S02]  /*6340*/  MOV R200, R227 ;  /* 0x000000e300c87202 */ /* 0x000fe40000000f00 */
[----:B------:R-:W-:Y:S02]  /*6350*/  MOV R197, 0x1f ;  /* 0x0000001f00c57802 */ /* 0x000fe40000000f00 */
[----:B------:R-:W-:-:S07]  /*6360*/  MOV R199, 0xffffffff ;  /* 0xffffffff00c77802 */ /* 0x000fce0000000f00 */
[----:B-----5:R-:W-:Y:S05]  /*6370*/  WARPSYNC.COLLECTIVE R199, `(.L_x_7493) ;  /* 0x00000000c7087348 */ /* 0x020fea0003c00000 */
[----:B------:R0:W1:Y:S02]  /*6380*/  SHFL.DOWN P4, R203, R200, R196, R197 ;  /* 0x080000c4c8cb7389 */ /* 0x00006400000800c5 */
[----:B01---5:R-:W-:Y:S01]  /*6390*/  ENDCOLLECTIVE ;  /* 0x000000000000791b */ /* 0x023fe20003800000 */
.L_x_7493:
[----:B------:R-:W-:Y:S02]  /*63a0*/  MOV R200, R226 ;  /* 0x000000e200c87202 */ /* 0x000fe40000000f00 */
[----:B------:R-:W-:-:S05]  /*63b0*/  MOV R196, R203 ;  /* 0x000000cb00c47202 */ /* 0x000fca0000000f00 */
[----:B------:R-:W-:Y:S01]  /*63c0*/  FADD.FTZ R201, R196, R227 ;  /* 0x000000e3c4c97221 */ /* 0x000fe20000010000 */
[----:B------:R-:W-:-:S11]  /*63d0*/  HFMA2.MMA R196, -RZ, RZ, 0, 9.5367431640625e-07 ;  /* 0x00000010ffc47435 */ /* 0x000fd600000001ff */
[----:B------:R-:W-:Y:S05]  /*63e0*/  WARPSYNC.COLLECTIVE R199, `(.L_x_7494) ;  /* 0x00000000c7087348 */ /* 0x000fea0003c00000 */
[----:B------:R0:W1:Y:S02]  /*63f0*/  SHFL.DOWN P4, R203, R200, R196, R197 ;  /* 0x080000c4c8cb7389 */ /* 0x00006400000800c5 */
[----:B01----:R-:W-:Y:S01]  /*6400*/  ENDCOLLECTIVE ;  /* 0x000000000000791b */ /* 0x003fe20003800000 */
.L_x_7494:
[----:B------:R-:W-:Y:S02]  /*6410*/  MOV R200, R201 ;  /* 0x000000c900c87202 */ /* 0x000fe40000000f00 */
[----:B------:R-:W-:-:S05]  /*6420*/  MOV R196, R203 ;  /* 0x000000cb00c47202 */ /* 0x000fca0000000f00 */
[----:B------:R-:W-:Y:S01]  /*6430*/  FADD.FTZ R202, R196, R226 ;  /* 0x000000e2c4ca7221 */ /* 0x000fe20000010000 */
[----:B------:R-:W-:-:S11]  /*6440*/  HFMA2.MMA R196, -RZ, RZ, 0, 4.76837158203125e-07 ;  /* 0x00000008ffc47435 */ /* 0x000fd600000001ff */
[----:B------:R-:W-:Y:S05]  /*6450*/  WARPSYNC.COLLECTIVE R199, `(.L_x_7495) ;  /* 0x00000000c7087348 */ /* 0x000fea0003c00000 */
[----:B------:R0:W1:Y:S02]  /*6460*/  SHFL.DOWN P4, R203, R200, R196, R197 ;  /* 0x080000c4c8cb7389 */ /* 0x00006400000800c5 */
[----:B01----:R-:W-:Y:S01]  /*6470*/  ENDCOLLECTIVE ;  /* 0x000000000000791b */ /* 0x003fe20003800000 */
.L_x_7495:
[----:B------:R-:W-:Y:S02]  /*6480*/  MOV R200, R202 ;  /* 0x000000ca00c87202 */ /* 0x000fe40000000f00 */
[----:B------:R-:W-:-:S05]  /*6490*/  MOV R196, R203 ;  /* 0x000000cb00c47202 */ /* 0x000fca0000000f00 */
[----:B------:R-:W-:Y:S01]  /*64a0*/  FADD.FTZ R201, R201, R196 ;  /* 0x000000c4c9c97221 */ /* 0x000fe20000010000 */
[----:B------:R-:W-:-:S11]  /*64b0*/  HFMA2.MMA R196, -RZ, RZ, 0, 4.76837158203125e-07 ;  /* 0x00000008ffc47435 */ /* 0x000fd600000001ff */
[----:B------:R-:W-:Y:S05]  /*64c0*/  WARPSYNC.COLLECTIVE R199, `(.L_x_7496) ;  /* 0x00000000c7087348 */ /* 0x000fea0003c00000 */
[----:B------:R0:W1:Y:S02]  /*64d0*/  SHFL.DOWN P4, R203, R200, R196, R197 ;  /* 0x080000c4c8cb7389 */ /* 0x00006400000800c5 */
[----:B01----:R-:W-:Y:S01]  /*64e0*/  ENDCOLLECTIVE ;  /* 0x000000000000791b */ /* 0x003fe20003800000 */
.L_x_7496:
[----:B------:R-:W-:Y:S02]  /*64f0*/  MOV R200, R201 ;  /* 0x000000c900c87202 */ /* 0x000fe40000000f00 */
[----:B------:R-:W-:-:S05]  /*6500*/  MOV R196, R203 ;  /* 0x000000cb00c47202 */ /* 0x000fca0000000f00 */
[----:B------:R-:W-:Y:S01]  /*6510*/  FADD.FTZ R202, R202, R196 ;  /* 0x000000c4caca7221 */ /* 0x000fe20000010000 */
[----:B------:R-:W-:-:S11]  /*6520*/  HFMA2.MMA R196, -RZ, RZ, 0, 2.384185791015625e-07 ;  /* 0x00000004ffc47435 */ /* 0x000fd600000001ff */
[----:B------:R-:W-:Y:S05]  /*6530*/  WARPSYNC.COLLECTIVE R199, `(.L_x_7497) ;  /* 0x00000000c7087348 */ /* 0x000fea0003c00000 */
[----:B------:R0:W1:Y:S02]  /*6540*/  SHFL.DOWN P4, R203, R200, R196, R197 ;  /* 0x080000c4c8cb7389 */ /* 0x00006400000800c5 */
[----:B01----:R-:W-:Y:S01]  /*6550*/  ENDCOLLECTIVE ;  /* 0x000000000000791b */ /* 0x003fe20003800000 */
.L_x_7497:
[----:B------:R-:W-:Y:S02]  /*6560*/  MOV R200, R202 ;  /* 0x000000ca00c87202 */ /* 0x000fe40000000f00 */
[----:B------:R-:W-:-:S05]  /*6570*/  MOV R196, R203 ;  /* 0x000000cb00c47202 */ /* 0x000fca0000000f00 */
[----:B------:R-:W-:Y:S01]  /*6580*/  FADD.FTZ R201, R201, R196 ;  /* 0x000000c4c9c97221 */ /* 0x000fe20000010000 */
[----:B------:R-:W-:-:S11]  /*6590*/  HFMA2.MMA R196, -RZ, RZ, 0, 2.384185791015625e-07 ;  /* 0x00000004ffc47435 */ /* 0x000fd600000001ff */
[----:B------:R-:W-:Y:S05]  /*65a0*/  WARPSYNC.COLLECTIVE R199, `(.L_x_7498) ;  /* 0x00000000c7087348 */ /* 0x000fea0003c00000 */
[----:B------:R0:W1:Y:S02]  /*65b0*/  SHFL.DOWN P4, R203, R200, R196, R197 ;  /* 0x080000c4c8cb7389 */ /* 0x00006400000800c5 */
[----:B01----:R-:W-:Y:S01]  /*65c0*/  ENDCOLLECTIVE ;  /* 0x000000000000791b */ /* 0x003fe20003800000 */
.L_x_7498:
[----:B------:R-:W-:Y:S02]  /*65d0*/  MOV R200, R201 ;  /* 0x000000c900c87202 */ /* 0x000fe40000000f00 */
[----:B------:R-:W-:-:S05]  /*65e0*/  MOV R196, R203 ;  /* 0x000000cb00c47202 */ /* 0x000fca0000000f00 */
[----:B------:R-:W-:Y:S01]  /*65f0*/  FADD.FTZ R202, R202, R196 ;  /* 0x000000c4caca7221 */ /* 0x000fe20000010000 */
[----:B------:R-:W-:-:S11]  /*6600*/  HFMA2.MMA R196, -RZ, RZ, 0, 1.1920928955078125e-07 ;  /* 0x00000002ffc47435 */ /* 0x000fd600000001ff */
[----:B------:R-:W-:Y:S05]  /*6610*/  WARPSYNC.COLLECTIVE R199, `(.L_x_7499) ;  /* 0x00000000c7087348 */ /* 0x000fea0003c00000 */
[----:B------:R0:W1:Y:S02]  /*6620*/  SHFL.DOWN P4, R203, R200, R196, R197 ;  /* 0x080000c4c8cb7389 */ /* 0x00006400000800c5 */
[----:B01----:R-:W-:Y:S01]  /*6630*/  ENDCOLLECTIVE ;  /* 0x000000000000791b */ /* 0x003fe20003800000 */
.L_x_7499:
[----:B------:R-:W-:Y:S02]  /*6640*/  MOV R200, R202 ;  /* 0x000000ca00c87202 */ /* 0x000fe40000000f00 */
[----:B------:R-:W-:-:S05]  /*6650*/  MOV R196, R203 ;  /* 0x000000cb00c47202 */ /* 0x000fca0000000f00 */
[----:B------:R-:W-:Y:S01]  /*6660*/  FADD.FTZ R201, R201, R196 ;  /* 0x000000c4c9c97221 */ /* 0x000fe20000010000 */
[----:B------:R-:W-:-:S11]  /*6670*/  HFMA2.MMA R196, -RZ, RZ, 0, 1.1920928955078125e-07 ;  /* 0x00000002ffc47435 */ /* 0x000fd600000001ff */
[----:B------:R-:W-:Y:S05]  /*6680*/  WARPSYNC.COLLECTIVE R199, `(.L_x_7500) ;  /* 0x00000000c7087348 */ /* 0x000fea0003c00000 */
[----:B------:R0:W1:Y:S02]  /*6690*/  SHFL.DOWN P4, R203, R200, R196, R197 ;  /* 0x080000c4c8cb7389 */ /* 0x00006400000800c5 */
[----:B01----:R-:W-:Y:S01]  /*66a0*/  ENDCOLLECTIVE ;  /* 0x000000000000791b */ /* 0x003fe20003800000 */
.L_x_7500:
[----:B------:R-:W-:Y:S02]  /*66b0*/  MOV R200, R201 ;  /* 0x000000c900c87202 */ /* 0x000fe40000000f00 */
[----:B------:R-:W-:-:S05]  /*66c0*/  MOV R196, R203 ;  /* 0x000000cb00c47202 */ /* 0x000fca0000000f00 */
[----:B------:R-:W-:Y:S01]  /*66d0*/  FADD.FTZ R202, R202, R196 ;  /* 0x000000c4caca7221 */ /* 0x000fe20000010000 */
[----:B------:R-:W-:-:S11]  /*66e0*/  HFMA2.MMA R196, -RZ, RZ, 0, 5.9604644775390625e-08 ;  /* 0x00000001ffc47435 */ /* 0x000fd600000001ff */
[----:B------:R-:W-:Y:S05]  /*66f0*/  WARPSYNC.COLLECTIVE R199, `(.L_x_7501) ;  /* 0x00000000c7087348 */ /* 0x000fea0003c00000 */
[----:B------:R0:W1:Y:S02]  /*6700*/  SHFL.DOWN P4, R203, R200, R196, R197 ;  /* 0x080000c4c8cb7389 */ /* 0x00006400000800c5 */
[----:B01----:R-:W-:Y:S01]  /*6710*/  ENDCOLLECTIVE ;  /* 0x000000000000791b */ /* 0x003fe20003800000 */
.L_x_7501:
[----:B------:R-:W-:Y:S02]  /*6720*/  MOV R200, R202 ;  /* 0x000000ca00c87202 */ /* 0x000fe40000000f00 */
[----:B------:R-:W-:-:S07]  /*6730*/  MOV R216, R203 ;  /* 0x000000cb00d87202 */ /* 0x000fce0000000f00 */
[----:B------:R-:W-:Y:S05]  /*6740*/  WARPSYNC.COLLECTIVE R199, `(.L_x_7502) ;  /* 0x00000000c7087348 */ /* 0x000fea0003c00000 */
[----:B------:R0:W1:Y:S02]  /*6750*/  SHFL.DOWN P4, R203, R200, R196, R197 ;  /* 0x080000c4c8cb7389 */ /* 0x00006400000800c5 */
[----:B01----:R-:W-:Y:S01]  /*6760*/  ENDCOLLECTIVE ;  /* 0x000000000000791b */ /* 0x003fe20003800000 */
.L_x_7502:
[----:B------:R-:W-:Y:S01]  /*6770*/  MOV R197, R203 ;  /* 0x000000cb00c57202 */ /* 0x000fe20000000f00 */
[----:B------:R-:W-:Y:S06]  /*6780*/  BRA `(.L_x_7503) ;  /* 0xffffffbc00647947 */ /* 0x000fec000383ffff */
.L_x_7504:
        /* <DEDUP_REMOVED lines=15> */
.L_x_13966:


//--------------------- .text._ZN10layer_norm13ln_bwd_kernelINS_13Kernel_traitsIf6__halfS2_S2_fjLj4096ELj1ELj1ELj4ELj16ENS_18Kernel_traits_baseILj4096EfS2_S2_S2_fjLj128EEEEELb0ELb1ELb1ELb1EEEvNS_9BwdParamsE --------------------------
	.section	.text._ZN10layer_norm13ln_bwd_kernelINS_13Kernel_traitsIf6__halfS2_S2_fjLj4096ELj1ELj1ELj4ELj16ENS_18Kernel_traits_baseILj4096EfS2_S2_S2_fjLj128EEEEELb0ELb1ELb1ELb1EEEvNS_9BwdParamsE,"ax",@progbits
	.align	128
        .global         _ZN10layer_norm13ln_bwd_kernelINS_13Kernel_traitsIf6__halfS2_S2_fjLj4096ELj1ELj1ELj4ELj16ENS_18Kernel_traits_baseILj4096EfS2_S2_S2_fjLj128EEEEELb0ELb1ELb1ELb1EEEvNS_9BwdParamsE
        .type           _ZN10layer_norm13ln_bwd_kernelINS_13Kernel_traitsIf6__halfS2_S2_fjLj4096ELj1ELj1ELj4ELj16ENS_18Kernel_traits_baseILj4096EfS2_S2_S2_fjLj128EEEEELb0ELb1ELb1ELb1EEEvNS_9BwdParamsE,@function
        .size           _ZN10layer_norm13ln_bwd_kernelINS_13Kernel_traitsIf6__halfS2_S2_fjLj4096ELj1ELj1ELj4ELj16ENS_18Kernel_traits_baseILj4096EfS2_S2_S2_fjLj128EEEEELb0ELb1ELb1ELb1EEEvNS_9BwdParamsE,(.L_x_13967 - _ZN10layer_norm13ln_bwd_kernelINS_13Kernel_traitsIf6__halfS2_S2_fjLj4096ELj1ELj1ELj4ELj16ENS_18Kernel_traits_baseILj4096EfS2_S2_S2_fjLj128EEEEELb0ELb1ELb1ELb1EEEvNS_9BwdParamsE)
        .other          _ZN10layer_norm13ln_bwd_kernelINS_13Kernel_traitsIf6__halfS2_S2_fjLj4096ELj1ELj1ELj4ELj16ENS_18Kernel_traits_baseILj4096EfS2_S2_S2_fjLj128EEEEELb0ELb1ELb1ELb1EEEvNS_9BwdParamsE,@"STO_CUDA_ENTRY STV_DEFAULT"
_ZN10layer_norm13ln_bwd_kernelINS_13Kernel_traitsIf6__halfS2_S2_fjLj4096ELj1ELj1ELj4ELj16ENS_18Kernel_traits_baseILj4096EfS2_S2_S2_fjLj128EEEEELb0ELb1ELb1ELb1EEEvNS_9BwdParamsE:
.text._ZN10layer_norm13ln_bwd_kernelINS_13Kernel_traitsIf6__halfS2_S2_fjLj4096ELj1ELj1ELj4ELj16ENS_18Kernel_traits_baseILj4096EfS2_S2_S2_fjLj128EEEEELb0ELb1ELb1ELb1EEEvNS_9BwdParamsE:
        /* <DEDUP_REMOVED lines=62> */
.L_x_7505:
[----:B------:R-:W-:Y:S01]  /*03e0*/  SHF.L.U32 R0, R0, 0x5, RZ ;  /* 0x0000000500007819 */ /* 0x000fe200000006ff */
[----:B------:R-:W-:Y:S01]  /*03f0*/  ULDC.64 UR6, c[0x0][0x260] ;  /* 0x0000980000067ab9 */ /* 0x000fe20000000a00 */
[----:B------:R-:W-:Y:S02]  /*0400*/  ULDC.64 UR8, c[0x0][0x278] ;  /* 0x00009e0000087ab9 */ /* 0x000fe40000000a00 */
[----:B------:R-:W-:-:S04]  /*0410*/  LOP3.LUT R0, R0, 0xfe0, RZ, 0xc0, !PT ;  /* 0x00000fe000007812 */ /* 0x000fc800078ec0ff */
[C---:B------:R-:W-:Y:S02]  /*0420*/  IADD3 R2, P0, R0.reuse, UR6, RZ ;  /* 0x0000000600027c10 */ /* 0x040fe4000ff1e0ff */
[----:B------:R-:W-:Y:S02]  /*0430*/  IADD3 R4, P1, R0, UR8, RZ ;  /* 0x0000000800047c10 */ /* 0x000fe4000ff3e0ff */
[----:B------:R-:W-:Y:S02]  /*0440*/  IADD3.X R3, RZ, UR7, RZ, P0, !PT ;  /* 0x00000007ff037c10 */ /* 0x000fe400087fe4ff */
[----:B------:R-:W-:-:S03]  /*0450*/  IADD3.X R5, RZ, UR9, RZ, P1, !PT ;  /* 0x00000009ff057c10 */ /* 0x000fc60008ffe4ff */
        /* <DEDUP_REMOVED lines=72> */
.L_x_7613:
        /* <DEDUP_REMOVED lines=19> */
[C-C-:B0-----:R-:W-:Y:S01]  /*0a10*/  IMAD.WIDE.U32 R216, R211.reuse, 0x10, R2.reuse ;  /* 0x00000010d3d87825 */ /* 0x141fe200078e0002 */
[C---:B------:R-:W-:Y:S02]  /*0a20*/  IADD3 R196, R211.reuse, 0x180, RZ ;  /* 0x00000180d3c47810 */ /* 0x040fe40007ffe0ff */
[----:B------:R-:W-:Y:S01]  /*0a30*/  IADD3 R210, R211, 0x100, RZ ;  /* 0x00000100d3d27810 */ /* 0x000fe20007ffe0ff */
[----:B------:R0:W-:Y:S01]  /*0a40*/  STL [R1+0x10], R198 ;  /* 0x000010c601007387 */ /* 0x0001e20000100800 */
[----:B------:R-:W-:-:S03]  /*0a50*/  IMAD.WIDE.U32 R214, R198, 0x10, R2 ;  /* 0x00000010c6d67825 */ /* 0x000fc600078e0002 */
[----:B------:R1:W-:Y:S01]  /*0a60*/  STL [R1+0x14], R196 ;  /* 0x000014c401007387 */ /* 0x0003e20000100800 */
[----:B0-----:R-:W-:-:S04]  /*0a70*/  IMAD.WIDE.U32 R198, R210, 0x10, R2 ;  /* 0x00000010d2c67825 */ /* 0x001fc800078e0002 */
[----:B-1----:R-:W-:Y:S02]  /*0a80*/  IMAD.WIDE.U32 R196, R196, 0x10, R2 ;  /* 0x00000010c4c47825 */ /* 0x002fe400078e0002 */
[----:B------:R0:W5:Y:S01]  /*0a90*/  LDL.LU.64 R2, [R1+0x50] ;  /* 0x0000500001027983 */ /* 0x0001620000300a00 */
[----:B------:R-:W-:Y:S01]  /*0aa0*/  BSSY B0, `(.L_x_7507) ;  /* 0x000017b000007945 */ /* 0x000fe20003800000 */
[----:B----4-:R-:W-:Y:S02]  /*0ab0*/  ISETP.GT.AND P2, PT, R208, RZ, PT ;  /* 0x000000ffd000720c */ /* 0x010fe40003f44270 */
[----:B---3--:R0:W-:Y:S11]  /*0ac0*/  STL [R1+0x18], R251 ;  /* 0x000018fb01007387 */ /* 0x0081f60000100800 */
[----:B------:R-:W-:Y:S05]  /*0ad0*/  @P2 BRA `(.L_x_7508) ;  /* 0x0000000000382947 */ /* 0x000fea0003800000 */
[----:B------:R-:W-:Y:S01]  /*0ae0*/  MOV R209, UR16 ;  /* 0x0000001000d17c02 */ /* 0x000fe20008000f00 */
[----:B0-----:R-:W-:Y:S01]  /*0af0*/  HFMA2.MMA R251, -RZ, RZ, 0, 0 ;  /* 0x00000000fffb7435 */ /* 0x001fe200000001ff */
        /* <DEDUP_REMOVED lines=12> */
.L_x_7508:
[----:B------:R-:W2:Y:S01]  /*0bc0*/  LDL R241, [R1+0x10] ;  /* 0x0000100001f17983 */ /* 0x000ea20000100800 */
[----:B------:R-:W1:Y:S03]  /*0bd0*/  LDC R239, c[0x0][0x218] ;  /* 0x00008600ffef7b82 */ /* 0x000e660000000800 */
[----:B------:R-:W3:Y:S01]  /*0be0*/  LDL R242, [R1+0x14] ;  /* 0x0000140001f27983 */ /* 0x000ee20000100800 */
[----:B------:R-:W-:Y:S01]  /*0bf0*/  IADD3 R208, R208, -0x1, RZ ;  /* 0xffffffffd0d07810 */ /* 0x000fe20007ffe0ff */
[----:B------:R-:W4:Y:S03]  /*0c00*/  S2R R240, SR_TID.X ;  /* 0x0000000000f07919 */ /* 0x000f260000002100 */
[----:B-----5:R-:W0:Y:S01]  /*0c10*/  LDC.64 R2, c[0x0][0x238] ;  /* 0x00008e00ff027b82 */ /* 0x020e220000000a00 */
[----:B------:R-:W-:Y:S04]  /*0c20*/  STL [R1+0x60], R24 ;  /* 0x0000601801007387 */ /* 0x000fe80000100800 */
[----:B------:R-:W-:Y:S03]  /*0c30*/  STL [R1+0x5c], R23 ;  /* 0x00005c1701007387 */ /* 0x000fe60000100800 */
[----:B------:R-:W3:Y:S01]  /*0c40*/  LDC.64 R200, c[0x0][0x250] ;  /* 0x00009400ffc87b82 */ /* 0x000ee20000000a00 */
[----:B------:R-:W-:Y:S04]  /*0c50*/  STL [R1+0x58], R22 ;  /* 0x0000581601007387 */ /* 0x000fe80000100800 */
[----:B------:R-:W-:Y:S03]  /*0c60*/  STL [R1+0x54], R21 ;  /* 0x0000541501007387 */ /* 0x000fe60000100800 */
[----:B------:R-:W4:Y:S01]  /*0c70*/  LDC.64 R218, c[0x0][0x2b8] ;  /* 0x0000ae00ffda7b82 */ /* 0x000f220000000a00 */
[----:B-1----:R-:W-:Y:S01]  /*0c80*/  IMAD R208, R208, R239, RZ ;  /* 0x000000efd0d07224 */ /* 0x002fe200078e02ff */
[----:B------:R1:W-:Y:S04]  /*0c90*/  STL [R1+0x50], R20 ;  /* 0x0000501401007387 */ /* 0x0003e80000100800 */
[----:B------:R-:W-:-:S02]  /*0ca0*/  SHF.R.S32.HI R5, RZ, 0x1f, R208 ;  /* 0x0000001fff057819 */ /* 0x000fc400000114d0 */
[----:B------:R-:W1:Y:S02]  /*0cb0*/  LDC.U8 R236, c[0x0][0x2a0] ;  /* 0x0000a800ffec7b82 */ /* 0x000e640000000000 */
[----:B------:R-:W-:Y:S01]  /*0cc0*/  LEA.HI R209, R5, R208, RZ, 0x3 ;  /* 0x000000d005d17211 */ /* 0x000fe200078f18ff */
[----:B0-----:R-:W-:Y:S01]  /*0cd0*/  IMAD.WIDE.U32 R4, R211, 0x10, R2 ;  /* 0x00000010d3047825 */ /* 0x001fe200078e0002 */
[----:B----4-:R-:W-:-:S03]  /*0ce0*/  LOP3.LUT R240, R240, 0x7f, RZ, 0xc0, !PT ;  /* 0x0000007ff0f07812 */ /* 0x010fc600078ec0ff */
[----:B------:R-:W-:Y:S02]  /*0cf0*/  IMAD.WIDE.U32 R16, R210, 0x10, R2 ;  /* 0x00000010d2107825 */ /* 0x000fe400078e0002 */
[----:B------:R-:W4:Y:S01]  /*0d00*/  LDG.E.128 R4, desc[UR4][R4.64] ;  /* 0x0000000404047981 */ /* 0x000f22000c1e1d00 */
[----:B------:R-:W-:-:S03]  /*0d10*/  LEA.HI.SX32 R209, R209, R240, 0x1d ;  /* 0x000000f0d1d17211 */ /* 0x000fc600078feaff */
[----:B------:R-:W4:Y:S01]  /*0d20*/  LDG.E.128 R16, desc[UR4][R16.64] ;  /* 0x0000000410107981 */ /* 0x000f22000c1e1d00 */
[C---:B------:R-:W-:Y:S02]  /*0d30*/  IADD3 R225, R209.reuse, 0x180, RZ ;  /* 0x00000180d1e17810 */ /* 0x040fe40007ffe0ff */
[----:B------:R-:W-:-:S03]  /*0d40*/  IADD3 R221, R209, 0x100, RZ ;  /* 0x00000100d1dd7810 */ /* 0x000fc60007ffe0ff */
[----:B------:R-:W-:-:S04]  /*0d50*/  IMAD.WIDE.U32 R224, R225, 0x10, R218 ;  /* 0x00000010e1e07825 */ /* 0x000fc800078e00da */
[--C-:B------:R-:W-:Y:S02]  /*0d60*/  IMAD.WIDE.U32 R220, R221, 0x10, R218.reuse ;  /* 0x00000010dddc7825 */ /* 0x100fe400078e00da */
[----:B------:R-:W4:Y:S04]  /*0d70*/  LDG.E.128 R224, desc[UR4][R224.64] ;  /* 0x00000004e0e07981 */ /* 0x000f28000c1e1d00 */
[----:B------:R-:W4:Y:S01]  /*0d80*/  LDG.E.128 R220, desc[UR4][R220.64] ;  /* 0x00000004dcdc7981 */ /* 0x000f22000c1e1d00 */
[----:B------:R-:W-:-:S06]  /*0d90*/  IMAD.WIDE.U32 R8, R209, 0x10, R218 ;  /* 0x00000010d1087825 */ /* 0x000fcc00078e00da */
[----:B------:R-:W4:Y:S01]  /*0da0*/  LDG.E.128 R8, desc[UR4][R8.64] ;  /* 0x0000000408087981 */ /* 0x000f22000c1e1d00 */
[----:B--2---:R-:W-:-:S04]  /*0db0*/  IMAD.WIDE.U32 R12, R241, 0x10, R2 ;  /* 0x00000010f10c7825 */ /* 0x004fc800078e0002 */
[----:B---3--:R-:W-:Y:S02]  /*0dc0*/  IMAD.WIDE.U32 R202, R242, 0x10, R2 ;  /* 0x00000010f2ca7825 */ /* 0x008fe400078e0002 */
[----:B------:R-:W2:Y:S02]  /*0dd0*/  LDG.E.128 R12, desc[UR4][R12.64] ;  /* 0x000000040c0c7981 */ /* 0x000ea4000c1e1d00 */
[----:B------:R-:W-:Y:S02]  /*0de0*/  IMAD.WIDE R2, R213, 0x4, R200 ;  /* 0x00000004d5027825 */ /* 0x000fe400078e02c8 */
[----:B------:R-:W3:Y:S04]  /*0df0*/  LDG.E.128 R200, desc[UR4][R202.64] ;  /* 0x00000004cac87981 */ /* 0x000ee8000c1e1d00 */
[----:B------:R-:W2:Y:S01]  /*0e00*/  LDG.E R3, desc[UR4][R2.64] ;  /* 0x0000000402037981 */ /* 0x000ea2000c1e1900 */
[----:B------:R-:W-:-:S02]  /*0e10*/  IADD3 R205, R209, 0x80, RZ ;  /* 0x00000080d1cd7810 */ /* 0x000fc40007ffe0ff */
[----:B------:R-:W-:Y:S02]  /*0e20*/  MOV R209, UR16 ;  /* 0x0000001000d17c02 */ /* 0x000fe40008000f00 */
[----:B------:R-:W-:Y:S02]  /*0e30*/  MOV R208, UR17 ;  /* 0x0000001100d07c02 */ /* 0x000fe40008000f00 */
[----:B------:R-:W-:-:S04]  /*0e40*/  ISETP.NE.U32.AND P0, PT, R209, RZ, PT ;  /* 0x000000ffd100720c */ /* 0x000fc80003f05070 */
[----:B------:R-:W-:Y:S01]  /*0e50*/  ISETP.NE.AND.EX P0, PT, R208, RZ, PT, P0 ;  /* 0x000000ffd000720c */ /* 0x000fe20003f05300 */
[----:B------:R-:W-:-:S06]  /*0e60*/  IMAD.WIDE.U32 R204, R205, 0x10, R218 ;  /* 0x00000010cdcc7825 */ /* 0x000fcc00078e00da */
[----:B------:R-:W3:Y:S06]  /*0e70*/  LDG.E.128 R204, desc[UR4][R204.64] ;  /* 0x00000004cccc7981 */ /* 0x000eec000c1e1d00 */
[----:B------:R-:W5:Y:S04]  /*0e80*/  @P0 LDG.E.128 R168, desc[UR4][R216.64] ;  /* 0x00000004d8a80981 */ /* 0x000f68000c1e1d00 */
[----:B------:R-:W5:Y:S04]  /*0e90*/  @P0 LDG.E.128 R172, desc[UR4][R214.64] ;  /* 0x00000004d6ac0981 */ /* 0x000f68000c1e1d00 */
[----:B------:R0:W5:Y:S04]  /*0ea0*/  @P0 LDG.E.128 R176, desc[UR4][R198.64] ;  /* 0x00000004c6b00981 */ /* 0x000168000c1e1d00 */
[----:B------:R0:W5:Y:S01]  /*0eb0*/  @P0 LDG.E.128 R180, desc[UR4][R196.64] ;  /* 0x00000004c4b40981 */ /* 0x000162000c1e1d00 */
[----:B-1----:R-:W-:Y:S01]  /*0ec0*/  ISETP.NE.AND P0, PT, R236, RZ, PT ;  /* 0x000000ffec00720c */ /* 0x002fe20003f05270 */
[----:B----4-:R-:W-:-:S02]  /*0ed0*/  HADD2.F32 R229, -RZ, R5.H0_H0 ;  /* 0x20000005ffe57230 */ /* 0x010fc40000004100 */
[----:B0-----:R-:W-:Y:S02]  /*0ee0*/  HADD2.F32 R199, -RZ, R7.H0_H0 ;  /* 0x20000007ffc77230 */ /* 0x001fe40000004100 */
[----:B------:R-:W-:Y:S02]  /*0ef0*/  HADD2.F32 R198, -RZ, R16.H1_H1 ;  /* 0x30000010ffc67230 */ /* 0x000fe40000004100 */
[--C-:B------:R-:W-:Y:S02]  /*0f00*/  HADD2.F32 R239, -RZ, R226.reuse.H0_H0 ;  /* 0x200000e2ffef7230 */ /* 0x100fe40000004100 */
[----:B------:R-:W-:Y:S02]  /*0f10*/  HADD2.F32 R240, -RZ, R226.H1_H1 ;  /* 0x300000e2fff07230 */ /* 0x000fe40000004100 */
[--C-:B------:R-:W-:Y:S02]  /*0f20*/  HADD2.F32 R237, -RZ, R225.reuse.H0_H0 ;  /* 0x200000e1ffed7230 */ /* 0x100fe40000004100 */
[----:B------:R-:W-:-:S02]  /*0f30*/  HADD2.F32 R238, -RZ, R225.H1_H1 ;  /* 0x300000e1ffee7230 */ /* 0x000fc40000004100 */
[----:B------:R-:W4:Y:S01]  /*0f40*/  LDL R225, [R1+0x48] ;  /* 0x0000480001e17983 */ /* 0x000f220000100800 */
[----:B------:R-:W-:Y:S02]  /*0f50*/  HADD2.F32 R214, -RZ, R7.H1_H1 ;  /* 0x30000007ffd67230 */ /* 0x000fe40000004100 */
[----:B------:R-:W-:Y:S02]  /*0f60*/  HADD2.F32 R233, -RZ, R4.H1_H1 ;  /* 0x30000004ffe97230 */ /* 0x000fe40000004100 */
[----:B------:R-:W-:Y:S02]  /*0f70*/  HADD2.F32 R230, -RZ, R5.H1_H1 ;  /* 0x30000005ffe67230 */ /* 0x000fe40000004100 */
[----:B------:R-:W-:Y:S02]  /*0f80*/  HADD2.F32 R197, -RZ, R16.H0_H0 ;  /* 0x20000010ffc57230 */ /* 0x000fe40000004100 */
[----:B------:R-:W-:Y:S02]  /*0f90*/  HADD2.F32 R20, -RZ, R9.H1_H1 ;  /* 0x30000009ff147230 */ /* 0x000fe40000004100 */
[----:B------:R-:W-:-:S02]  /*0fa0*/  HADD2.F32 R0, -RZ, R4.H0_H0 ;  /* 0x20000004ff007230 */ /* 0x000fc40000004100 */
[--C-:B------:R-:W-:Y:S02]  /*0fb0*/  HADD2.F32 R217, -RZ, R6.reuse.H0_H0 ;  /* 0x20000006ffd97230 */ /* 0x100fe40000004100 */
[----:B------:R-:W-:Y:S02]  /*0fc0*/  HADD2.F32 R218, -RZ, R6.H1_H1 ;  /* 0x30000006ffda7230 */ /* 0x000fe40000004100 */
[--C-:B------:R-:W-:Y:S02]  /*0fd0*/  HADD2.F32 R252, -RZ, R8.reuse.H0_H0 ;  /* 0x20000008fffc7230 */ /* 0x100fe40000004100 */
[----:B------:R-:W-:Y:S02]  /*0fe0*/  HADD2.F32 R249, -RZ, R8.H1_H1 ;  /* 0x30000008fff97230 */ /* 0x000fe40000004100 */
[----:B------:R-:W-:Y:S01]  /*0ff0*/  HADD2.F32 R250, -RZ, R9.H0_H0 ;  /* 0x20000009fffa7230 */ /* 0x000fe20000004100 */
[----:B--2---:R-:W-:-:S05]  /*1000*/  FSEL R3, R3, RZ, !P0 ;  /* 0x000000ff03037208 */ /* 0x004fca0004000000 */
[----:B------:R-:W-:Y:S01]  /*1010*/  FADD.FTZ R247, -R3, R229 ;  /* 0x000000e503f77221 */ /* 0x000fe20000010100 */
[----:B------:R-:W-:-:S03]  /*1020*/  HADD2.F32 R234, -RZ, R12.H0_H0 ;  /* 0x2000000cffea7230 */ /* 0x000fc60000004100 */
[----:B------:R-:W-:Y:S01]  /*1030*/  FMUL.FTZ R226, R212, R247 ;  /* 0x000000f7d4e27220 */ /* 0x000fe20000410000 */
[----:B------:R-:W-:Y:S01]  /*1040*/  HADD2.F32 R235, -RZ, R12.H1_H1 ;  /* 0x3000000cffeb7230 */ /* 0x000fe20000004100 */
[----:B------:R-:W2:Y:S01]  /*1050*/  LDL R247, [R1+0x44] ;  /* 0x0000440001f77983 */ /* 0x000ea20000100800 */
[--C-:B------:R-:W-:Y:S02]  /*1060*/  HADD2.F32 R215, -RZ, R15.reuse.H0_H0 ;  /* 0x2000000fffd77230 */ /* 0x100fe40000004100 */
[----:B------:R-:W-:Y:S02]  /*1070*/  HADD2.F32 R216, -RZ, R15.H1_H1 ;  /* 0x3000000fffd87230 */ /* 0x000fe40000004100 */
[----:B------:R-:W-:Y:S01]  /*1080*/  FADD.FTZ R243, -R3, R199 ;  /* 0x000000c703f37221 */ /* 0x000fe20000010100 */
[--C-:B------:R-:W-:Y:S02]  /*1090*/  HADD2.F32 R12, -RZ, R17.reuse.H0_H0 ;  /* 0x20000011ff0c7230 */ /* 0x100fe40000004100 */
[----:B------:R-:W-:-:S02]  /*10a0*/  HADD2.F32 R15, -RZ, R17.H1_H1 ;  /* 0x30000011ff0f7230 */ /* 0x000fc40000004100 */
[C---:B------:R-:W-:Y:S01]  /*10b0*/  FADD.FTZ R17, -R3.reuse, R198 ;  /* 0x000000c603117221 */ /* 0x040fe20000010100 */
[--C-:B------:R-:W-:Y:S02]  /*10c0*/  HADD2.F32 R198, -RZ, R221.reuse.H0_H0 ;  /* 0x200000ddffc67230 */ /* 0x100fe40000004100 */
[----:B------:R-:W-:Y:S02]  /*10d0*/  HADD2.F32 R199, -RZ, R221.H1_H1 ;  /* 0x300000ddffc77230 */ /* 0x000fe40000004100 */
[----:B------:R-:W2:Y:S01]  /*10e0*/  LDL R221, [R1+0x4c] ;  /* 0x00004c0001dd7983 */ /* 0x000ea20000100800 */
[C---:B------:R-:W-:Y:S01]  /*10f0*/  FADD.FTZ R242, -R3.reuse, R214 ;  /* 0x000000d603f27221 */ /* 0x040fe20000010100 */
[----:B------:R-:W-:Y:S01]  /*1100*/  FADD.FTZ R16, -R3, R215 ;  /* 0x000000d703107221 */ /* 0x000fe20000010100 */
        /* <DEDUP_REMOVED lines=10> */
[C---:B------:R-:W-:Y:S01]  /*11b0*/  FADD.FTZ R248, -R3.reuse, R233 ;  /* 0x000000e903f87221 */ /* 0x040fe20000010100 */
[--C-:B------:R-:W-:Y:S01]  /*11c0*/  HADD2.F32 R14, -RZ, R18.reuse.H0_H0 ;  /* 0x20000012ff0e7230 */ /* 0x100fe20000004100 */
[----:B------:R-:W2:Y:S01]  /*11d0*/  LDL R220, [R1+0x30] ;  /* 0x0000300001dc7983 */ /* 0x000ea20000100800 */
[----:B------:R-:W-:Y:S02]  /*11e0*/  HADD2.F32 R13, -RZ, R18.H1_H1 ;  /* 0x30000012ff0d7230 */ /* 0x000fe40000004100 */
[----:B------:R-:W-:Y:S01]  /*11f0*/  FADD.FTZ R245, -R3, R230 ;  /* 0x000000e603f57221 */ /* 0x000fe20000010100 */
[----:B------:R-:W-:-:S02]  /*1200*/  HADD2.F32 R8, -RZ, R19.H0_H0 ;  /* 0x20000013ff087230 */ /* 0x000fc40000004100 */
[----:B------:R-:W-:Y:S01]  /*1210*/  FADD.FTZ R241, -R3, R234 ;  /* 0x000000ea03f17221 */ /* 0x000fe20000010100 */
[----:B------:R-:W-:Y:S02]  /*1220*/  HADD2.F32 R11, -RZ, R19.H1_H1 ;  /* 0x30000013ff0b7230 */ /* 0x000fe40000004100 */
[--C-:B---3--:R-:W-:Y:S02]  /*1230*/  HADD2.F32 R10, -RZ, R200.reuse.H0_H0 ;  /* 0x200000c8ff0a7230 */ /* 0x108fe40000004100 */
        /* <DEDUP_REMOVED lines=9> */
[----:B------:R-:W-:Y:S01]  /*12d0*/  MOV R223, R20 ;  /* 0x0000001400df7202 */ /* 0x000fe20000000f00 */
        /* <DEDUP_REMOVED lines=25> */
[----:B------:R-:W-:Y:S01]  /*1470*/  MOV R227, R250 ;  /* 0x000000fa00e37202 */ /* 0x000fe20000000f00 */
[----:B------:R-:W-:Y:S01]  /*1480*/  FADD.FTZ R3, -R3, R196 ;  /* 0x000000c403037221 */ /* 0x000fe20000010100 */
[----:B------:R-:W-:Y:S01]  /*1490*/  FMUL.FTZ R250, R212, R245 ;  /* 0x000000f5d4fa7220 */ /* 0x000fe20000410000 */
[--C-:B------:R-:W-:Y:S01]  /*14a0*/  HADD2.F32 R196, -RZ, R222.reuse.H0_H0 ;  /* 0x200000deffc47230 */ /* 0x100fe20000004100 */
[----:B------:R-:W3:Y:S01]  /*14b0*/  LDL R245, [R1+0x40] ;  /* 0x0000400001f57983 */ /* 0x000ee20000100800 */
[----:B------:R-:W-:-:S03]  /*14c0*/  HADD2.F32 R197, -RZ, R222.H1_H1 ;  /* 0x300000deffc57230 */ /* 0x000fc60000004100 */
[----:B------:R-:W3:Y:S01]  /*14d0*/  LDL R222, [R1+0x34] ;  /* 0x0000340001de7983 */ /* 0x000ee20000100800 */
[--C-:B------:R-:W-:Y:S02]  /*14e0*/  HADD2.F32 R235, -RZ, R224.reuse.H0_H0 ;  /* 0x200000e0ffeb7230 */ /* 0x100fe40000004100 */
[----:B------:R-:W-:Y:S02]  /*14f0*/  HADD2.F32 R236, -RZ, R224.H1_H1 ;  /* 0x300000e0ffec7230 */ /* 0x000fe40000004100 */
[C---:B------:R-:W-:Y:S01]  /*1500*/  FMUL.FTZ R224, R212.reuse, R248 ;  /* 0x000000f8d4e07220 */ /* 0x040fe20000410000 */
[--C-:B------:R-:W-:Y:S02]  /*1510*/  HADD2.F32 R216, -RZ, R207.reuse.H0_H0 ;  /* 0x200000cfffd87230 */ /* 0x100fe40000004100 */
[----:B------:R-:W-:Y:S02]  /*1520*/  HADD2.F32 R217, -RZ, R207.H1_H1 ;  /* 0x300000cfffd97230 */ /* 0x000fe40000004100 */
[----:B------:R-:W-:Y:S01]  /*1530*/  FMUL.FTZ R207, R212, R242 ;  /* 0x000000f2d4cf7220 */ /* 0x000fe20000410000 */
[----:B------:R0:W-:Y:S01]  /*1540*/  STL [R1+0xc], R224 ;  /* 0x00000ce001007387 */ /* 0x0001e20000100800 */
[-C--:B------:R-:W-:Y:S01]  /*1550*/  FFMA.FTZ R114, R226, R227.reuse, R114 ;  /* 0x000000e3e2727223 */ /* 0x080fe20000010072 */
[----:B------:R-:W-:Y:S01]  /*1560*/  FADD.FTZ R82, R82, R227 ;  /* 0x000000e352527221 */ /* 0x000fe20000010000 */
[----:B----4-:R-:W-:Y:S01]  /*1570*/  FMUL.FTZ R227, R225, R227 ;  /* 0x000000e3e1e37220 */ /* 0x010fe20000410000 */
[----:B------:R-:W-:Y:S01]  /*1580*/  STL [R1+0x4], R226 ;  /* 0x000004e201007387 */ /* 0x000fe20000100800 */
[----:B------:R-:W-:Y:S01]  /*1590*/  FFMA.FTZ R113, R224, R249, R113 ;  /* 0x000000f9e0717223 */ /* 0x000fe20000010071 */
[----:B------:R-:W-:Y:S01]  /*15a0*/  FADD.FTZ R81, R81, R249 ;  /* 0x000000f951517221 */ /* 0x000fe20000010000 */
[----:B------:R-:W-:Y:S01]  /*15b0*/  FFMA.FTZ R115, R250, R223, R115 ;  /* 0x000000dffa737223 */ /* 0x000fe20000010073 */
[----:B------:R-:W4:Y:S01]  /*15c0*/  LDL R225, [R1+0x38] ;  /* 0x0000380001e17983 */ /* 0x000f220000100800 */
[----:B------:R-:W-:Y:S01]  /*15d0*/  FADD.FTZ R83, R83, R223 ;  /* 0x000000df53537221 */ /* 0x000fe20000010000 */
[----:B------:R-:W-:-:S02]  /*15e0*/  HADD2.F32 R230, -RZ, R205.H0_H0 ;  /* 0x200000cdffe67230 */ /* 0x000fc40000004100 */
[----:B------:R-:W-:Y:S02]  /*15f0*/  HADD2.F32 R231, -RZ, R205.H1_H1 ;  /* 0x300000cdffe77230 */ /* 0x000fe40000004100 */
[----:B------:R-:W-:Y:S01]  /*1600*/  FMUL.FTZ R205, R212, R218 ;  /* 0x000000dad4cd7220 */ /* 0x000fe20000410000 */
[----:B--2---:R-:W-:-:S05]  /*1610*/  FMUL.FTZ R242, R247, R249 ;  /* 0x000000f9f7f27220 */ /* 0x004fca0000410000 */
[----:B------:R1:W-:Y:S04]  /*1620*/  STL [R1+0x8], R242 ;  /* 0x000008f201007387 */ /* 0x0003e80000100800 */
[----:B------:R-:W2:Y:S01]  /*1630*/  LDL R218, [R1+0x3c] ;  /* 0x00003c0001da7983 */ /* 0x000ea20000100800 */
[----:B------:R-:W-:-:S03]  /*1640*/  FMUL.FTZ R249, R221, R223 ;  /* 0x000000dfddf97220 */ /* 0x000fc60000410000 */
[----:B------:R-:W2:Y:S01]  /*1650*/  LDL R223, [R1+0x20] ;  /* 0x0000200001df7983 */ /* 0x000ea20000100800 */
[----:B------:R-:W-:Y:S01]  /*1660*/  FMUL.FTZ R248, R212, R244 ;  /* 0x000000f4d4f87220 */ /* 0x000fe20000410000 */
[--C-:B------:R-:W-:Y:S02]  /*1670*/  HADD2.F32 R219, -RZ, R204.reuse.H0_H0 ;  /* 0x200000ccffdb7230 */ /* 0x100fe40000004100 */
[----:B------:R-:W-:Y:S01]  /*1680*/  FADD.FTZ R76, R76, R24 ;  /* 0x000000184c4c7221 */ /* 0x000fe20000010000 */
[----:B------:R-:W-:Y:S01]  /*1690*/  HADD2.F32 R232, -RZ, R204.H1_H1 ;  /* 0x300000ccffe87230 */ /* 0x000fe20000004100 */
[----:B------:R1:W-:Y:S01]  /*16a0*/  STL [R1], R227 ;  /* 0x000000e301007387 */ /* 0x0003e20000100800 */
[----:B------:R-:W-:Y:S01]  /*16b0*/  FFMA.FTZ R108, R248, R24, R108 ;  /* 0x00000018f86c7223 */ /* 0x000fe2000001006c */
[C---:B------:R-:W-:Y:S01]  /*16c0*/  FMUL.FTZ R204, R212.reuse, R200 ;  /* 0x000000c8d4cc7220 */ /* 0x040fe20000410000 */
[C---:B------:R-:W-:Y:S01]  /*16d0*/  FMUL.FTZ R200, R212.reuse, R16 ;  /* 0x00000010d4c87220 */ /* 0x040fe20000410000 */
[C---:B------:R-:W-:Y:S01]  /*16e0*/  FMUL.FTZ R16, R212.reuse, R12 ;  /* 0x0000000cd4107220 */ /* 0x040fe20000410000 */
[C---:B------:R-:W-:Y:S01]  /*16f0*/  FMUL.FTZ R246, R212.reuse, R246 ;  /* 0x000000f6d4f67220 */ /* 0x040fe20000410000 */
[C---:B------:R-:W-:Y:S01]  /*1700*/  FMUL.FTZ R12, R212.reuse, R8 ;  /* 0x00000008d40c7220 */ /* 0x040fe20000410000 */
[C---:B------:R-:W-:Y:S01]  /*1710*/  FMUL.FTZ R8, R212.reuse, R4 ;  /* 0x00000004d4087220 */ /* 0x040fe20000410000 */
[----:B------:R-:W-:Y:S01]  /*1720*/  FMUL.FTZ R4, R212, R2 ;  /* 0x00000002d4047220 */ /* 0x000fe20000410000 */
[----:B------:R-:W-:Y:S01]  /*1730*/  FFMA.FTZ R109, R246, R23, R109 ;  /* 0x00000017f66d7223 */ /* 0x000fe2000001006d */
[----:B------:R-:W-:-:S02]  /*1740*/  FMUL.FTZ R247, R220, R24 ;  /* 0x00000018dcf77220 */ /* 0x000fc40000410000 */
[----:B------:R0:W5:Y:S04]  /*1750*/  LDL.LU R24, [R1+0x60] ;  /* 0x0000600001187983 */ /* 0x0001680000300800 */
[----:B------:R-:W2:Y:S01]  /*1760*/  LDL R220, [R1+0x24] ;  /* 0x0000240001dc7983 */ /* 0x000ea20000100800 */
[----:B------:R-:W-:-:S03]  /*1770*/  FADD.FTZ R77, R77, R23 ;  /* 0x000000174d4d7221 */ /* 0x000fc60000010000 */
[----:B------:R-:W2:Y:S01]  /*1780*/  LDL R221, [R1+0x28] ;  /* 0x0000280001dd7983 */ /* 0x000ea20000100800 */
[----:B---3--:R-:W-:Y:S01]  /*1790*/  FMUL.FTZ R2, R245, R252 ;  /* 0x000000fcf5027220 */ /* 0x008fe20000410000 */
[----:B------:R-:W-:Y:S02]  /*17a0*/  FMUL.FTZ R245, R222, R23 ;  /* 0x00000017def57220 */ /* 0x000fe40000410000 */
[----:B------:R3:W5:Y:S04]  /*17b0*/  LDL.LU R23, [R1+0x5c] ;  /* 0x00005c0001177983 */ /* 0x0007680000300800 */
[----:B------:R-:W3:Y:S01]  /*17c0*/  LDL R222, [R1+0x2c] ;  /* 0x00002c0001de7983 */ /* 0x000ee20000100800 */
[--C-:B------:R-:W-:Y:S02]  /*17d0*/  HADD2.F32 R228, -RZ, R206.reuse.H0_H0 ;  /* 0x200000ceffe47230 */ /* 0x100fe40000004100 */
[----:B------:R-:W-:-:S02]  /*17e0*/  HADD2.F32 R229, -RZ, R206.H1_H1 ;  /* 0x300000ceffe57230 */ /* 0x000fc40000004100 */
[C---:B------:R-:W-:Y:S01]  /*17f0*/  FMUL.FTZ R206, R212.reuse, R241 ;  /* 0x000000f1d4ce7220 */ /* 0x040fe20000410000 */
[C---:B------:R-:W-:Y:S01]  /*1800*/  FMUL.FTZ R0, R212.reuse, R0 ;  /* 0x00000000d4007220 */ /* 0x040fe20000410000 */
[----:B------:R-:W-:Y:S01]  /*1810*/  FMUL.FTZ R244, R212, R243 ;  /* 0x000000f3d4f47220 */ /* 0x000fe20000410000 */
[----:B------:R-:W-:Y:S01]  /*1820*/  FADD.FTZ R72, R72, R219 ;  /* 0x000000db48487221 */ /* 0x000fe20000010000 */
[----:B------:R-:W-:Y:S01]  /*1830*/  FFMA.FTZ R104, R206, R219, R104 ;  /* 0x000000dbce687223 */ /* 0x000fe20000010068 */
[----:B------:R-:W-:Y:S01]  /*1840*/  FMUL.FTZ R3, R212, R3 ;  /* 0x00000003d4037220 */ /* 0x000fe20000410000 */
[-C--:B----4-:R-:W-:Y:S01]  /*1850*/  FMUL.FTZ R243, R225, R22.reuse ;  /* 0x00000016e1f37220 */ /* 0x090fe20000410000 */
[----:B------:R-:W-:Y:S01]  /*1860*/  FADD.FTZ R225, RZ, R2 ;  /* 0x00000002ffe17221 */ /* 0x000fe20000010000 */
[----:B------:R-:W-:Y:S01]  /*1870*/  FFMA.FTZ R110, R244, R22, R110 ;  /* 0x00000016f46e7223 */ /* 0x000fe2000001006e */
[----:B------:R-:W-:Y:S01]  /*1880*/  FADD.FTZ R78, R78, R22 ;  /* 0x000000164e4e7221 */ /* 0x000fe20000010000 */
[----:B------:R-:W-:Y:S01]  /*1890*/  FFMA.FTZ R111, R207, R21, R111 ;  /* 0x00000015cf6f7223 */ /* 0x000fe2000001006f */
[----:B------:R4:W5:Y:S01]  /*18a0*/  LDL.LU R22, [R1+0x58] ;  /* 0x0000580001167983 */ /* 0x0009620000300800 */
[----:B------:R-:W-:Y:S01]  /*18b0*/  FADD.FTZ R79, R79, R21 ;  /* 0x000000154f4f7221 */ /* 0x000fe20000010000 */
[----:B------:R-:W-:Y:S01]  /*18c0*/  FADD.FTZ R225, R225, R242 ;  /* 0x000000f2e1e17221 */ /* 0x000fe20000010000 */
[----:B------:R-:W-:Y:S01]  /*18d0*/  FFMA.FTZ R87, R3, R20, R87 ;  /* 0x0000001403577223 */ /* 0x000fe20000010057 */
[----:B------:R-:W-:-:S02]  /*18e0*/  FADD.FTZ R55, R55, R20 ;  /* 0x0000001437377221 */ /* 0x000fc40000010000 */
[----:B------:R-:W-:Y:S01]  /*18f0*/  FADD.FTZ R225, R225, R227 ;  /* 0x000000e3e1e17221 */ /* 0x000fe20000010000 */
[----:B--2---:R-:W-:Y:S02]  /*1900*/  FMUL.FTZ R218, R218, R21 ;  /* 0x00000015dada7220 */ /* 0x004fe40000410000 */
[----:B------:R4:W5:Y:S01]  /*1910*/  LDL.LU R21, [R1+0x54] ;  /* 0x0000540001157983 */ /* 0x0009620000300800 */
[----:B------:R-:W-:Y:S01]  /*1920*/  FMUL.FTZ R219, R223, R219 ;  /* 0x000000dbdfdb7220 */ /* 0x000fe20000410000 */
[----:B------:R-:W-:-:S04]  /*1930*/  FFMA.FTZ R223, R0, R2, RZ ;  /* 0x0000000200df7223 */ /* 0x000fc800000100ff */
[----:B0-----:R-:W-:Y:S01]  /*1940*/  FFMA.FTZ R224, R224, R242, R223 ;  /* 0x000000f2e0e07223 */ /* 0x001fe200000100df */
[----:B-1----:R-:W-:Y:S02]  /*1950*/  FMUL.FTZ R242, R135, R20 ;  /* 0x0000001487f27220 */ /* 0x002fe40000410000 */
[----:B------:R4:W5:Y:S01]  /*1960*/  LDL.LU R20, [R1+0x50] ;  /* 0x0000500001147983 */ /* 0x0009620000300800 */
[----:B------:R-:W-:Y:S01]  /*1970*/  FFMA.FTZ R226, R226, R227, R224 ;  /* 0x000000e3e2e27223 */ /* 0x000fe200000100e0 */
[----:B------:R-:W-:-:S03]  /*1980*/  FADD.FTZ R225, R225, R249 ;  /* 0x000000f9e1e17221 */ /* 0x000fc60000010000 */
[----:B------:R-:W-:Y:S01]  /*1990*/  FFMA.FTZ R226, R250, R249, R226 ;  /* 0x000000f9fae27223 */ /* 0x000fe200000100e2 */
[----:B------:R-:W-:Y:S01]  /*19a0*/  FADD.FTZ R227, R225, R247 ;  /* 0x000000f7e1e37221 */ /* 0x000fe20000010000 */
[-C--:B------:R-:W-:Y:S02]  /*19b0*/  FFMA.FTZ R102, R200, R216.reuse, R102 ;  /* 0x000000d8c8667223 */ /* 0x080fe40000010066 */
        /* <DEDUP_REMOVED lines=52> */
[----:B---3--:R-:W-:-:S04]  /*1d00*/  FMUL.FTZ R222, R222, R231 ;  /* 0x000000e7dede7220 */ /* 0x008fc80000410000 */
        /* <DEDUP_REMOVED lines=75> */
[----:B------:R-:W-:-:S03]  /*21c0*/  FFMA.FTZ R196, R5, R240, R196 ;  /* 0x000000f005c47223 */ /* 0x000fc600000100c4 */
[----:B------:R-:W-:Y:S01]  /*21d0*/  FADD.FTZ R197, R197, R241 ;  /* 0x000000f1c5c57221 */ /* 0x000fe20000010000 */
[----:B------:R-:W-:Y:S01]  /*21e0*/  FFMA.FTZ R196, R4, R241, R196 ;  /* 0x000000f104c47223 */ /* 0x000fe200000100c4 */
[----:B------:R-:W-:Y:S01]  /*21f0*/  FFMA.FTZ R112, R0, R252, R112 ;  /* 0x000000fc00707223 */ /* 0x000fe20000010070 */
[----:B------:R-:W-:Y:S01]  /*2200*/  FADD.FTZ R80, R80, R252 ;  /* 0x000000fc50507221 */ /* 0x000fe20000010000 */
[----:B------:R-:W-:Y:S01]  /*2210*/  FFMA.FTZ R86, R4, R251, R86 ;  /* 0x000000fb04567223 */ /* 0x000fe20000010056 */
[----:B------:R-:W-:Y:S01]  /*2220*/  FADD.FTZ R54, R54, R251 ;  /* 0x000000fb36367221 */ /* 0x000fe20000010000 */
[----:B------:R-:W-:Y:S01]  /*2230*/  FADD.FTZ R251, R197, R242 ;  /* 0x000000f2c5fb7221 */ /* 0x000fe20000010000 */
[----:B----4-:R-:W-:-:S07]  /*2240*/  FFMA.FTZ R252, R3, R242, R196 ;  /* 0x000000f203fc7223 */ /* 0x010fce00000100c4 */
.L_x_7509:
[----:B------:R-:W-:Y:S05]  /*2250*/  BSYNC B0 ;  /* 0x0000000000007941 */ /* 0x000fea0003800000 */
.L_x_7507:
[----:B0-----:R-:W2:Y:S01]  /*2260*/  LDL.LU R196, [R1+0x1c] ;  /* 0x00001c0001c47983 */ /* 0x001ea20000300800 */
[----:B------:R-:W-:Y:S01]  /*2270*/  UMOV UR6, 0xffffffff ;  /* 0xffffffff00067882 */ /* 0x000fe20000000000 */
[----:B------:R-:W0:Y:S02]  /*2280*/  S2R R197, SR_TID.X ;  /* 0x0000000000c57919 */ /* 0x000e240000002100 */
[----:B0-----:R-:W-:Y:S02]  /*2290*/  LOP3.LUT P0, RZ, R197, 0x1f, RZ, 0xc0, !PT ;  /* 0x0000001fc5ff7812 */ /* 0x001fe4000780c0ff */
[----:B--2---:R-:W-:Y:S02]  /*22a0*/  LOP3.LUT P3, RZ, R196, 0xff, RZ, 0xc0, !PT ;  /* 0x000000ffc4ff7812 */ /* 0x004fe4000786c0ff */
[----:B------:R-:W-:-:S04]  /*22b0*/  SHF.R.U32.HI R196, RZ, 0x5, R197 ;  /* 0x00000005ffc47819 */ /* 0x000fc800000116c5 */
        /* <DEDUP_REMOVED lines=21> */
.L_x_7624:
        /* <DEDUP_REMOVED lines=18> */
[----:B------:R-:W-:Y:S01]  /*2530*/  BSSY B0, `(.L_x_7511) ;  /* 0x0000028000007945 */ /* 0x000fe20003800000 */
[----:B------:R-:W-:Y:S01]  /*2540*/  BAR.SYNC.DEFER_BLOCKING 0x0 ;  /* 0x0000000000007b1d */ /* 0x000fe20000010000 */
[----:B---3--:R-:W-:-:S13]  /*2550*/  ISETP.GE.AND P4, PT, R251, 0x1, PT ;  /* 0x00000001fb00780c */ /* 0x008fda0003f86270 */
[----:B--2---:R-:W-:-:S05]  /*2560*/  @P4 IADD3 R196, R251, -0x1, RZ ;  /* 0xfffffffffbc44810 */ /* 0x004fca0007ffe0ff */
        /* <DEDUP_REMOVED lines=24> */
[----:B-----5:R-:W-:Y:S01]  /*26f0*/  HADD2.F32 R198, -RZ, R168.H0_H0 ;  /* 0x200000a8ffc67230 */ /* 0x020fe20000004100 */
[----:B------:R-:W-:Y:S06]  /*2700*/  BRA `(.L_x_7513) ;  /* 0x0000000000287947 */ /* 0x000fec0003800000 */
.L_x_7512:
[----:B------:R-:W0:Y:S01]  /*2710*/  LDC.U8 R199, c[0x0][0x2a0] ;  /* 0x0000a800ffc77b82 */ /* 0x000e220000000000 */
[----:B------:R-:W-:-:S04]  /*2720*/  ISETP.NE.U32.AND P0, PT, R209, RZ, PT ;  /* 0x000000ffd100720c */ /* 0x000fc80003f05070 */
[----:B------:R-:W-:Y:S02]  /*2730*/  ISETP.NE.AND.EX P0, PT, R208, RZ, PT, P0 ;  /* 0x000000ffd000720c */ /* 0x000fe40003f05300 */
[----:B0-----:R-:W-:-:S11]  /*2740*/  ISETP.NE.AND P1, PT, R199, RZ, PT ;  /* 0x000000ffc700720c */ /* 0x001fd60003f25270 */
[----:B-----5:R-:W-:Y:S01]  /*2750*/  @P0 HADD2.F32 R199, -RZ, R168.H0_H0 ;  /* 0x200000a8ffc70230 */ /* 0x020fe20000004100 */
[----:B------:R-:W-:-:S05]  /*2760*/  FSEL R198, R196, RZ, !P1 ;  /* 0x000000ffc4c67208 */ /* 0x000fca0004800000 */
[----:B------:R-:W-:-:S04]  /*2770*/  FFMA.FTZ R198, R0, R197, R198 ;  /* 0x000000c500c67223 */ /* 0x000fc800000100c6 */
[----:B------:R-:W-:-:S04]  /*2780*/  FADD.FTZ R198, R2, -R198 ;  /* 0x800000c602c67221 */ /* 0x000fc80000010000 */
[----:B------:R-:W-:-:S04]  /*2790*/  FMUL.FTZ R198, R212, R198 ;  /* 0x000000c6d4c67220 */ /* 0x000fc80000410000 */
[----:B------:R-:W-:-:S07]  /*27a0*/  @P0 FADD.FTZ R198, R198, R199 ;  /* 0x000000c7c6c60221 */ /* 0x000fce0000010000 */
.L_x_7513:
[----:B------:R-:W-:Y:S05]  /*27b0*/  BSYNC B0 ;  /* 0x0000000000007941 */ /* 0x000fea0003800000 */
.L_x_7511:
        /* <DEDUP_REMOVED lines=17> */
.L_x_7515:
[----:B------:R-:W2:Y:S01]  /*28d0*/  LDL R208, [R1+0xc] ;  /* 0x00000c0001d07983 */ /* 0x000ea20000100800 */
[----:B------:R-:W0:Y:S03]  /*28e0*/  LDC.U8 R209, c[0x0][0x2a0] ;  /* 0x0000a800ffd17b82 */ /* 0x000e260000000000 */
[----:B------:R-:W3:Y:S01]  /*28f0*/  LDL R199, [R1+0x8] ;  /* 0x0000080001c77983 */ /* 0x000ee20000100800 */
[----:B0-----:R-:W-:-:S04]  /*2900*/  ISETP.NE.AND P5, PT, R209, RZ, PT ;  /* 0x000000ffd100720c */ /* 0x001fc80003fa5270 */
[----:B------:R-:W-:-:S05]  /*2910*/  FSEL R198, R196, RZ, !P5 ;  /* 0x000000ffc4c67208 */ /* 0x000fca0006800000 */
[----:B--2---:R-:W-:-:S04]  /*2920*/  FFMA.FTZ R198, R208, R197, R198 ;  /* 0x000000c5d0c67223 */ /* 0x004fc800000100c6 */
[----:B---3--:R-:W-:Y:S01]  /*2930*/  FADD.FTZ R198, R199, -R198 ;  /* 0x800000c6c7c67221 */ /* 0x008fe20000010000 */
[----:B------:R-:W-:-:S03]  /*2940*/  @P0 HADD2.F32 R199, -RZ, R168.H1_H1 ;  /* 0x300000a8ffc70230 */ /* 0x000fc60000004100 */
[----:B------:R-:W-:-:S04]  /*2950*/  FMUL.FTZ R198, R212, R198 ;  /* 0x000000c6d4c67220 */ /* 0x000fc80000410000 */
[----:B------:R-:W-:-:S07]  /*2960*/  @P0 FADD.FTZ R198, R198, R199 ;  /* 0x000000c7c6c60221 */ /* 0x000fce0000010000 */
.L_x_7516:
[----:B------:R-:W-:Y:S05]  /*2970*/  BSYNC B0 ;  /* 0x0000000000007941 */ /* 0x000fea0003800000 */
.L_x_7514:
        /* <DEDUP_REMOVED lines=15> */
.L_x_7518:
[----:B------:R-:W2:Y:S01]  /*2a70*/  LDL R208, [R1+0x4] ;  /* 0x0000040001d07983 */ /* 0x000ea20000100800 */
[----:B------:R-:W0:Y:S03]  /*2a80*/  LDC.U8 R209, c[0x0][0x2a0] ;  /* 0x0000a800ffd17b82 */ /* 0x000e260000000000 */
[----:B------:R-:W3:Y:S01]  /*2a90*/  LDL R199, [R1] ;  /* 0x0000000001c77983 */ /* 0x000ee20000100800 */
[----:B0-----:R-:W-:-:S04]  /*2aa0*/  ISETP.NE.AND P5, PT, R209, RZ, PT ;  /* 0x000000ffd100720c */ /* 0x001fc80003fa5270 */
[----:B------:R-:W-:-:S05]  /*2ab0*/  FSEL R198, R196, RZ, !P5 ;  /* 0x000000ffc4c67208 */ /* 0x000fca0006800000 */
[----:B--2---:R-:W-:-:S04]  /*2ac0*/  FFMA.FTZ R198, R208, R197, R198 ;  /* 0x000000c5d0c67223 */ /* 0x004fc800000100c6 */
[----:B---3--:R-:W-:Y:S01]  /*2ad0*/  FADD.FTZ R198, R199, -R198 ;  /* 0x800000c6c7c67221 */ /* 0x008fe20000010000 */
[----:B------:R-:W-:-:S03]  /*2ae0*/  @P0 HADD2.F32 R199, -RZ, R169.H0_H0 ;  /* 0x200000a9ffc70230 */ /* 0x000fc60000004100 */
[----:B------:R-:W-:-:S04]  /*2af0*/  FMUL.FTZ R198, R212, R198 ;  /* 0x000000c6d4c67220 */ /* 0x000fc80000410000 */
[----:B------:R-:W-:-:S07]  /*2b00*/  @P0 FADD.FTZ R198, R198, R199 ;  /* 0x000000c7c6c60221 */ /* 0x000fce0000010000 */
.L_x_7519:
[----:B------:R-:W-:Y:S05]  /*2b10*/  BSYNC B0 ;  /* 0x0000000000007941 */ /* 0x000fea0003800000 */
.L_x_7517:
        /* <DEDUP_REMOVED lines=15> */
.L_x_7521:
        /* <DEDUP_REMOVED lines=8> */
.L_x_7522:
[----:B------:R-:W-:Y:S05]  /*2c90*/  BSYNC B0 ;  /* 0x0000000000007941 */ /* 0x000fea0003800000 */
.L_x_7520:
        /* <DEDUP_REMOVED lines=15> */
.L_x_7524:
        /* <DEDUP_REMOVED lines=8> */
.L_x_7525:
[----:B------:R-:W-:Y:S05]  /*2e10*/  BSYNC B0 ;  /* 0x0000000000007941 */ /* 0x000fea0003800000 */
.L_x_7523:
        /* <DEDUP_REMOVED lines=15> */
.L_x_7527:
        /* <DEDUP_REMOVED lines=8> */
.L_x_7528:
[----:B------:R-:W-:Y:S05]  /*2f90*/  BSYNC B0 ;  /* 0x0000000000007941 */ /* 0x000fea0003800000 */
.L_x_7526:
        /* <DEDUP_REMOVED lines=15> */
.L_x_7530:
        /* <DEDUP_REMOVED lines=8> */
.L_x_7531:
[----:B------:R-:W-:Y:S05]  /*3110*/  BSYNC B0 ;  /* 0x0000000000007941 */ /* 0x000fea0003800000 */
.L_x_7529:
        /* <DEDUP_REMOVED lines=15> */
.L_x_7533:
        /* <DEDUP_REMOVED lines=8> */
.L_x_7534:
[----:B------:R-:W-:Y:S05]  /*3290*/  BSYNC B0 ;  /* 0x0000000000007941 */ /* 0x000fea0003800000 */
.L_x_7532:
        /* <DEDUP_REMOVED lines=21> */
.L_x_7536:
[----:B------:R-:W-:Y:S05]  /*33f0*/  BSYNC B0 ;  /* 0x0000000000007941 */ /* 0x000fea0003800000 */
.L_x_7535:
[----:B------:R-:W-:Y:S04]  /*3400*/  BSSY B0, `(.L_x_7537) ;  /* 0x000000e000007945 */ /* 0x000fe80003800000 */
[----:B------:R-:W-:Y:S05]  /*3410*/  @P2 BRA `(.L_x_7538) ;  /* 0x0000000000102947 */ /* 0x000fea0003800000 */
[----:B0-----:R-:W-:Y:S01]  /*3420*/  HFMA2.MMA R198, -RZ, RZ, 0, 0 ;  /* 0x00000000ffc67435 */ /* 0x001fe200000001ff */
[----:B------:R-:W-:Y:S10]  /*3430*/  @!P0 BRA `(.L_x_7539) ;  /* 0x0000000000288947 */ /* 0x000ff40003800000 */
[----:B------:R-:W-:Y:S01]  /*3440*/  HADD2.F32 R198, -RZ, R172.H0_H0 ;  /* 0x200000acffc67230 */ /* 0x000fe20000004100 */
[----:B------:R-:W-:Y:S06]  /*3450*/  BRA `(.L_x_7539) ;  /* 0x0000000000207947 */ /* 0x000fec0003800000 */
.L_x_7538:
[----:B0-----:R-:W0:Y:S02]  /*3460*/  LDC.U8 R199, c[0x0][0x2a0] ;  /* 0x0000a800ffc77b82 */ /* 0x001e240000000000 */
[----:B0-----:R-:W-:Y:S01]  /*3470*/  ISETP.NE.AND P5, PT, R199, RZ, PT ;  /* 0x000000ffc700720c */ /* 0x001fe20003fa5270 */
[----:B------:R-:W-:-:S03]  /*3480*/  @P0 HADD2.F32 R199, -RZ, R172.H0_H0 ;  /* 0x200000acffc70230 */ /* 0x000fc60000004100 */
[----:B------:R-:W-:-:S05]  /*3490*/  FSEL R198, R196, RZ, !P5 ;  /* 0x000000ffc4c67208 */ /* 0x000fca0006800000 */
[----:B------:R-:W-:-:S04]  /*34a0*/  FFMA.FTZ R198, R206, R197, R198 ;  /* 0x000000c5cec67223 */ /* 0x000fc800000100c6 */
[----:B------:R-:W-:-:S04]  /*34b0*/  FADD.FTZ R198, R219, -R198 ;  /* 0x800000c6dbc67221 */ /* 0x000fc80000010000 */
[----:B------:R-:W-:-:S04]  /*34c0*/  FMUL.FTZ R198, R212, R198 ;  /* 0x000000c6d4c67220 */ /* 0x000fc80000410000 */
[----:B------:R-:W-:-:S07]  /*34d0*/  @P0 FADD.FTZ R198, R198, R199 ;  /* 0x000000c7c6c60221 */ /* 0x000fce0000010000 */
.L_x_7539:
[----:B------:R-:W-:Y:S05]  /*34e0*/  BSYNC B0 ;  /* 0x0000000000007941 */ /* 0x000fea0003800000 */
.L_x_7537:
[----:B------:R-:W-:Y:S01]  /*34f0*/  @P1 F2FP.F16.F32.PACK_AB R199, RZ, R198 ;  /* 0x000000c6ffc7123e */ /* 0x000fe200000000ff */
[----:B------:R-:W-:Y:S03]  /*3500*/  BSSY B0, `(.L_x_7540) ;  /* 0x0000016000007945 */ /* 0x000fe60003800000 */
        /* <DEDUP_REMOVED lines=13> */
.L_x_7541:
        /* <DEDUP_REMOVED lines=8> */
.L_x_7542:
[----:B------:R-:W-:Y:S05]  /*3660*/  BSYNC B0 ;  /* 0x0000000000007941 */ /* 0x000fea0003800000 */
.L_x_7540:
        /* <DEDUP_REMOVED lines=15> */
.L_x_7544:
        /* <DEDUP_REMOVED lines=8> */
.L_x_7545:
[----:B------:R-:W-:Y:S05]  /*37e0*/  BSYNC B0 ;  /* 0x0000000000007941 */ /* 0x000fea0003800000 */
.L_x_7543:
        /* <DEDUP_REMOVED lines=15> */
.L_x_7547:
        /* <DEDUP_REMOVED lines=8> */
.L_x_7548:
[----:B------:R-:W-:Y:S05]  /*3960*/  BSYNC B0 ;  /* 0x0000000000007941 */ /* 0x000fea0003800000 */
.L_x_7546:
        /* <DEDUP_REMOVED lines=15> */
.L_x_7550:
        /* <DEDUP_REMOVED lines=8> */
.L_x_7551:
[----:B------:R-:W-:Y:S05]  /*3ae0*/  BSYNC B0 ;  /* 0x0000000000007941 */ /* 0x000fea0003800000 */
.L_x_7549:
        /* <DEDUP_REMOVED lines=15> */
.L_x_7553:
        /* <DEDUP_REMOVED lines=8> */
.L_x_7554:
[----:B------:R-:W-:Y:S05]  /*3c60*/  BSYNC B0 ;  /* 0x0000000000007941 */ /* 0x000fea0003800000 */
.L_x_7552:
        /* <DEDUP_REMOVED lines=15> */
.L_x_7556:
        /* <DEDUP_REMOVED lines=8> */
.L_x_7557:
[----:B------:R-:W-:Y:S05]  /*3de0*/  BSYNC B0 ;  /* 0x0000000000007941 */ /* 0x000fea0003800000 */
.L_x_7555:
        /* <DEDUP_REMOVED lines=15> */
.L_x_7559:
        /* <DEDUP_REMOVED lines=8> */
.L_x_7560:
[----:B------:R-:W-:Y:S05]  /*3f60*/  BSYNC B0 ;  /* 0x0000000000007941 */ /* 0x000fea0003800000 */
.L_x_7558:
[----:B------:R-:W2:Y:S01]  /*3f70*/  LDL.LU R209, [R1+0x10] ;  /* 0x0000100001d17983 */ /* 0x000ea20000300800 */
        /* <DEDUP_REMOVED lines=10> */
[----:B------:R-:W2:Y:S02]  /*4020*/  @P1 LDC.64 R198, c[0x0][0x308] ;  /* 0x0000c200ffc61b82 */ /* 0x000ea40000000a00 */
[----:B--2---:R-:W-:-:S05]  /*4030*/  @P1 IMAD.WIDE.U32 R198, R209, 0x10, R198 ;  /* 0x00000010d1c61825 */ /* 0x004fca00078e00c6 */
        /* <DEDUP_REMOVED lines=9> */
.L_x_7562:
[----:B------:R-:W-:Y:S05]  /*40d0*/  BSYNC B0 ;  /* 0x0000000000007941 */ /* 0x000fea0003800000 */
.L_x_7561:
[----:B------:R-:W-:Y:S04]  /*40e0*/  BSSY B0, `(.L_x_7563) ;  /* 0x000000e000007945 */ /* 0x000fe80003800000 */
[----:B------:R-:W-:Y:S05]  /*40f0*/  @P2 BRA `(.L_x_7564) ;  /* 0x0000000000102947 */ /* 0x000fea0003800000 */
[----:B0-----:R-:W-:Y:S01]  /*4100*/  HFMA2.MMA R198, -RZ, RZ, 0, 0 ;  /* 0x00000000ffc67435 */ /* 0x001fe200000001ff */
[----:B------:R-:W-:Y:S10]  /*4110*/  @!P0 BRA `(.L_x_7565) ;  /* 0x0000000000288947 */ /* 0x000ff40003800000 */
[----:B------:R-:W-:Y:S01]  /*4120*/  HADD2.F32 R198, -RZ, R176.H0_H0 ;  /* 0x200000b0ffc67230 */ /* 0x000fe20000004100 */
[----:B------:R-:W-:Y:S06]  /*4130*/  BRA `(.L_x_7565) ;  /* 0x0000000000207947 */ /* 0x000fec0003800000 */
.L_x_7564:
        /* <DEDUP_REMOVED lines=8> */
.L_x_7565:
[----:B------:R-:W-:Y:S05]  /*41c0*/  BSYNC B0 ;  /* 0x0000000000007941 */ /* 0x000fea0003800000 */
.L_x_7563:
        /* <DEDUP_REMOVED lines=15> */
.L_x_7567:
        /* <DEDUP_REMOVED lines=8> */
.L_x_7568:
[----:B------:R-:W-:Y:S05]  /*4340*/  BSYNC B0 ;  /* 0x0000000000007941 */ /* 0x000fea0003800000 */
.L_x_7566:
        /* <DEDUP_REMOVED lines=15> */
.L_x_7570:
        /* <DEDUP_REMOVED lines=8> */
.L_x_7571:
[----:B------:R-:W-:Y:S05]  /*44c0*/  BSYNC B0 ;  /* 0x0000000000007941 */ /* 0x000fea0003800000 */
.L_x_7569:
        /* <DEDUP_REMOVED lines=15> */
.L_x_7573:
        /* <DEDUP_REMOVED lines=8> */
.L_x_7574:
[----:B------:R-:W-:Y:S05]  /*4640*/  BSYNC B0 ;  /* 0x0000000000007941 */ /* 0x000fea0003800000 */
.L_x_7572:
        /* <DEDUP_REMOVED lines=15> */
.L_x_7576:
        /* <DEDUP_REMOVED lines=8> */
.L_x_7577:
[----:B------:R-:W-:Y:S05]  /*47c0*/  BSYNC B0 ;  /* 0x0000000000007941 */ /* 0x000fea0003800000 */
.L_x_7575:
        /* <DEDUP_REMOVED lines=15> */
.L_x_7579:
        /* <DEDUP_REMOVED lines=8> */
.L_x_7580:
[----:B------:R-:W-:Y:S05]  /*4940*/  BSYNC B0 ;  /* 0x0000000000007941 */ /* 0x000fea0003800000 */
.L_x_7578:
        /* <DEDUP_REMOVED lines=15> */
.L_x_7582:
        /* <DEDUP_REMOVED lines=8> */
.L_x_7583:
[----:B------:R-:W-:Y:S05]  /*4ac0*/  BSYNC B0 ;  /* 0x0000000000007941 */ /* 0x000fea0003800000 */
.L_x_7581:
        /* <DEDUP_REMOVED lines=15> */
.L_x_7585:
        /* <DEDUP_REMOVED lines=8> */
.L_x_7586:
[----:B------:R-:W-:Y:S05]  /*4c40*/  BSYNC B0 ;  /* 0x0000000000007941 */ /* 0x000fea0003800000 */
.L_x_7584:
        /* <DEDUP_REMOVED lines=15> */
[----:B------:R0:W-:Y:S02]  /*4d40*/  @P4 STG.E.128 desc[UR4][R198.64], R192 ;  /* 0x000000c0c6004986 */ /* 0x0001e4000c101d04 */
[----:B0-----:R-:W-:Y:S01]  /*4d50*/  IADD3 R198, R214, 0x180, RZ ;  /* 0x00000180d6c67810 */ /* 0x001fe20007ffe0ff */
[----:B------:R-:W-:Y:S06]  /*4d60*/  @!P4 BRA `(.L_x_7588) ;  /* 0x00000000000cc947 */ /* 0x000fec0003800000 */
[----:B------:R-:W0:Y:S02]  /*4d70*/  LDC.64 R184, c[0x0][0x220] ;  /* 0x00008800ffb87b82 */ /* 0x000e240000000a00 */
[----:B0-----:R-:W-:-:S06]  /*4d80*/  IMAD.WIDE.U32 R184, R198, 0x10, R184 ;  /* 0x00000010c6b87825 */ /* 0x001fcc00078e00b8 */
[----:B------:R-:W5:Y:S02]  /*4d90*/  LDG.E.128 R184, desc[UR4][R184.64] ;  /* 0x00000004b8b87981 */ /* 0x000f64000c1e1d00 */
.L_x_7588:
[----:B------:R-:W-:Y:S05]  /*4da0*/  BSYNC B0 ;  /* 0x0000000000007941 */ /* 0x000fea0003800000 */
.L_x_7587:
[----:B------:R-:W-:Y:S04]  /*4db0*/  BSSY B0, `(.L_x_7589) ;  /* 0x000000e000007945 */ /* 0x000fe80003800000 */
[----:B------:R-:W-:Y:S05]  /*4dc0*/  @P2 BRA `(.L_x_7590) ;  /* 0x0000000000102947 */ /* 0x000fea0003800000 */
[----:B------:R-:W-:Y:S01]  /*4dd0*/  HFMA2.MMA R208, -RZ, RZ, 0, 0 ;  /* 0x00000000ffd07435 */ /* 0x000fe200000001ff */
[----:B------:R-:W-:Y:S10]  /*4de0*/  @!P0 BRA `(.L_x_7591) ;  /* 0x0000000000288947 */ /* 0x000ff40003800000 */
[----:B------:R-:W-:Y:S01]  /*4df0*/  HADD2.F32 R208, -RZ, R180.H0_H0 ;  /* 0x200000b4ffd07230 */ /* 0x000fe20000004100 */
[----:B------:R-:W-:Y:S06]  /*4e00*/  BRA `(.L_x_7591) ;  /* 0x0000000000207947 */ /* 0x000fec0003800000 */
.L_x_7590:
        /* <DEDUP_REMOVED lines=8> */
.L_x_7591:
[----:B------:R-:W-:Y:S05]  /*4e90*/  BSYNC B0 ;  /* 0x0000000000007941 */ /* 0x000fea0003800000 */
.L_x_7589:
        /* <DEDUP_REMOVED lines=15> */
.L_x_7593:
        /* <DEDUP_REMOVED lines=8> */
.L_x_7594:
[----:B------:R-:W-:Y:S05]  /*5010*/  BSYNC B0 ;  /* 0x0000000000007941 */ /* 0x000fea0003800000 */
.L_x_7592:
        /* <DEDUP_REMOVED lines=15> */
.L_x_7596:
        /* <DEDUP_REMOVED lines=8> */
.L_x_7597:
[----:B------:R-:W-:Y:S05]  /*5190*/  BSYNC B0 ;  /* 0x0000000000007941 */ /* 0x000fea0003800000 */
.L_x_7595:
        /* <DEDUP_REMOVED lines=15> */
.L_x_7599:
        /* <DEDUP_REMOVED lines=8> */
.L_x_7600:
[----:B------:R-:W-:Y:S05]  /*5310*/  BSYNC B0 ;  /* 0x0000000000007941 */ /* 0x000fea0003800000 */
.L_x_7598:
        /* <DEDUP_REMOVED lines=15> */
.L_x_7602:
        /* <DEDUP_REMOVED lines=8> */
.L_x_7603:
[----:B------:R-:W-:Y:S05]  /*5490*/  BSYNC B0 ;  /* 0x0000000000007941 */ /* 0x000fea0003800000 */
.L_x_7601:
        /* <DEDUP_REMOVED lines=15> */
.L_x_7605:
        /* <DEDUP_REMOVED lines=8> */
.L_x_7606:
[----:B------:R-:W-:Y:S05]  /*5610*/  BSYNC B0 ;  /* 0x0000000000007941 */ /* 0x000fea0003800000 */
.L_x_7604:
        /* <DEDUP_REMOVED lines=15> */
.L_x_7608:
        /* <DEDUP_REMOVED lines=8> */
.L_x_7609:
[----:B------:R-:W-:Y:S05]  /*5790*/  BSYNC B0 ;  /* 0x0000000000007941 */ /* 0x000fea0003800000 */
.L_x_7607:
        /* <DEDUP_REMOVED lines=15> */
.L_x_7611:
[----:B------:R-:W0:Y:S02]  /*5890*/  LDC.U8 R199, c[0x0][0x2a0] ;  /* 0x0000a800ffc77b82 */ /* 0x000e240000000000 */
[----:B0-----:R-:W-:-:S04]  /*58a0*/  ISETP.NE.AND P2, PT, R199, RZ, PT ;  /* 0x000000ffc700720c */ /* 0x001fc80003f45270 */
[----:B------:R-:W-:-:S05]  /*58b0*/  FSEL R196, R196, RZ, !P2 ;  /* 0x000000ffc4c47208 */ /* 0x000fca0005000000 */
[----:B------:R-:W-:Y:S01]  /*58c0*/  FFMA.FTZ R196, R3, R197, R196 ;  /* 0x000000c503c47223 */ /* 0x000fe200000100c4 */
[----:B------:R-:W-:-:S03]  /*58d0*/  @P0 HADD2.F32 R197, -RZ, R183.H1_H1 ;  /* 0x300000b7ffc50230 */ /* 0x000fc60000004100 */
[----:B------:R-:W-:-:S04]  /*58e0*/  FADD.FTZ R196, R242, -R196 ;  /* 0x800000c4f2c47221 */ /* 0x000fc80000010000 */
[----:B------:R-:W-:-:S04]  /*58f0*/  FMUL.FTZ R196, R212, R196 ;  /* 0x000000c4d4c47220 */ /* 0x000fc80000410000 */
[----:B------:R-:W-:-:S07]  /*5900*/  @P0 FADD.FTZ R196, R196, R197 ;  /* 0x000000c5c4c40221 */ /* 0x000fce0000010000 */
.L_x_7612:
[----:B------:R-:W-:Y:S05]  /*5910*/  BSYNC B0 ;  /* 0x0000000000007941 */ /* 0x000fea0003800000 */
.L_x_7610:
[----:B------:R-:W2:Y:S01]  /*5920*/  LDL.LU R199, [R1+0x14] ;  /* 0x0000140001c77983 */ /* 0x000ea20000300800 */
[----:B------:R-:W-:Y:S02]  /*5930*/  @P1 F2FP.F16.F32.PACK_AB R197, RZ, R196 ;  /* 0x000000c4ffc5123e */ /* 0x000fe400000000ff */
[----:B------:R-:W-:Y:S02]  /*5940*/  IADD3 R213, R213, UR14, RZ ;  /* 0x0000000ed5d57c10 */ /* 0x000fe4000fffe0ff */
[----:B------:R-:W-:Y:S02]  /*5950*/  @P1 PRMT R191, R191, 0x5410, R197 ;  /* 0x00005410bfbf1816 */ /* 0x000fe400000000c5 */
[----:B------:R-:W0:Y:S01]  /*5960*/  @P4 LDC R197, c[0x0][0x29c] ;  /* 0x0000a700ffc54b82 */ /* 0x000e220000000800 */
[----:B------:R-:W-:Y:S01]  /*5970*/  ISETP.GE.AND P0, PT, R213, UR15, PT ;  /* 0x0000000fd5007c0c */ /* 0x000fe2000bf06270 */
        /* <DEDUP_REMOVED lines=15> */
.L_x_7506:
        /* <DEDUP_REMOVED lines=38> */
.L_x_7510:
[----:B------:R-:W-:Y:S01]  /*5cd0*/  HFMA2.MMA R196, -RZ, RZ, 0, 9.5367431640625e-07 ;  /* 0x00000010ffc47435 */ /* 0x000fe200000001ff */
[----:B------:R-:W-:Y:S02]  /*5ce0*/  MOV R214, R251 ;  /* 0x000000fb00d67202 */ /* 0x000fe40000000f00 */
[----:B------:R-:W-:Y:S02]  /*5cf0*/  MOV R197, 0x1f ;  /* 0x0000001f00c57802 */ /* 0x000fe40000000f00 */
[----:B------:R-:W-:-:S07]  /*5d00*/  MOV R199, 0xffffffff ;  /* 0xffffffff00c77802 */ /* 0x000fce0000000f00 */
[----:B-----5:R-:W-:Y:S05]  /*5d10*/  WARPSYNC.COLLECTIVE R199, `(.L_x_7614) ;  /* 0x00000000c7087348 */ /* 0x020fea0003c00000 */
[----:B------:R0:W1:Y:S02]  /*5d20*/  SHFL.DOWN P1, R216, R214, R196, R197 ;  /* 0x080000c4d6d87389 */ /* 0x00006400000200c5 */
[----:B01---5:R-:W-:Y:S01]  /*5d30*/  ENDCOLLECTIVE ;  /* 0x000000000000791b */ /* 0x023fe20003800000 */
.L_x_7614:
[----:B------:R-:W-:Y:S02]  /*5d40*/  MOV R214, R252 ;  /* 0x000000fc00d67202 */ /* 0x000fe40000000f00 */
[----:B------:R-:W-:-:S05]  /*5d50*/  MOV R196, R216 ;  /* 0x000000d800c47202 */ /* 0x000fca0000000f00 */
[----:B------:R-:W-:Y:S01]  /*5d60*/  FADD.FTZ R217, R196, R251 ;  /* 0x000000fbc4d97221 */ /* 0x000fe20000010000 */
[----:B------:R-:W-:-:S11]  /*5d70*/  HFMA2.MMA R196, -RZ, RZ, 0, 9.5367431640625e-07 ;  /* 0x00000010ffc47435 */ /* 0x000fd600000001ff */
[----:B------:R-:W-:Y:S05]  /*5d80*/  WARPSYNC.COLLECTIVE R199, `(.L_x_7615) ;  /* 0x00000000c7087348 */ /* 0x000fea0003c00000 */
[----:B------:R0:W1:Y:S02]  /*5d90*/  SHFL.DOWN P1, R216, R214, R196, R197 ;  /* 0x080000c4d6d87389 */ /* 0x00006400000200c5 */
[----:B01----:R-:W-:Y:S01]  /*5da0*/  ENDCOLLECTIVE ;  /* 0x000000000000791b */ /* 0x003fe20003800000 */
.L_x_7615:
[----:B------:R-:W-:Y:S02]  /*5db0*/  MOV R214, R217 ;  /* 0x000000d900d67202 */ /* 0x000fe40000000f00 */
[----:B------:R-:W-:-:S05]  /*5dc0*/  MOV R196, R216 ;  /* 0x000000d800c47202 */ /* 0x000fca0000000f00 */
[----:B------:R-:W-:Y:S01]  /*5dd0*/  FADD.FTZ R215, R196, R252 ;  /* 0x000000fcc4d77221 */ /* 0x000fe20000010000 */
[----:B------:R-:W-:-:S11]  /*5de0*/  HFMA2.MMA R196, -RZ, RZ, 0, 4.76837158203125e-07 ;  /* 0x00000008ffc47435 */ /* 0x000fd600000001ff */
[----:B------:R-:W-:Y:S05]  /*5df0*/  WARPSYNC.COLLECTIVE R199, `(.L_x_7616) ;  /* 0x00000000c7087348 */ /* 0x000fea0003c00000 */
[----:B------:R0:W1:Y:S02]  /*5e00*/  SHFL.DOWN P1, R216, R214, R196, R197 ;  /* 0x080000c4d6d87389 */ /* 0x00006400000200c5 */
[----:B01----:R-:W-:Y:S01]  /*5e10*/  ENDCOLLECTIVE ;  /* 0x000000000000791b */ /* 0x003fe20003800000 */
.L_x_7616:
[----:B------:R-:W-:Y:S02]  /*5e20*/  MOV R214, R215 ;  /* 0x000000d700d67202 */ /* 0x000fe40000000f00 */
[----:B------:R-:W-:-:S05]  /*5e30*/  MOV R196, R216 ;  /* 0x000000d800c47202 */ /* 0x000fca0000000f00 */
[----:B------:R-:W-:Y:S01]  /*5e40*/  FADD.FTZ R217, R217, R196 ;  /* 0x000000c4d9d97221 */ /* 0x000fe20000010000 */
[----:B------:R-:W-:-:S11]  /*5e50*/  HFMA2.MMA R196, -RZ, RZ, 0, 4.76837158203125e-07 ;  /* 0x00000008ffc47435 */ /* 0x000fd600000001ff */
[----:B------:R-:W-:Y:S05]  /*5e60*/  WARPSYNC.COLLECTIVE R199, `(.L_x_7617) ;  /* 0x00000000c7087348 */ /* 0x000fea0003c00000 */
[----:B------:R0:W1:Y:S02]  /*5e70*/  SHFL.DOWN P1, R216, R214, R196, R197 ;  /* 0x080000c4d6d87389 */ /* 0x00006400000200c5 */
[----:B01----:R-:W-:Y:S01]  /*5e80*/  ENDCOLLECTIVE ;  /* 0x000000000000791b */ /* 0x003fe20003800000 */
.L_x_7617:
[----:B------:R-:W-:Y:S02]  /*5e90*/  MOV R214, R217 ;  /* 0x000000d900d67202 */ /* 0x000fe40000000f00 */
[----:B------:R-:W-:-:S05]  /*5ea0*/  MOV R196, R216 ;  /* 0x000000d800c47202 */ /* 0x000fca0000000f00 */
[----:B------:R-:W-:Y:S01]  /*5eb0*/  FADD.FTZ R215, R215, R196 ;  /* 0x000000c4d7d77221 */ /* 0x000fe20000010000 */
[----:B------:R-:W-:-:S11]  /*5ec0*/  HFMA2.MMA R196, -RZ, RZ, 0, 2.384185791015625e-07 ;  /* 0x00000004ffc47435 */ /* 0x000fd600000001ff */
[----:B------:R-:W-:Y:S05]  /*5ed0*/  WARPSYNC.COLLECTIVE R199, `(.L_x_7618) ;  /* 0x00000000c7087348 */ /* 0x000fea0003c00000 */
[----:B------:R0:W1:Y:S02]  /*5ee0*/  SHFL.DOWN P1, R216, R214, R196, R197 ;  /* 0x080000c4d6d87389 */ /* 0x00006400000200c5 */
[----:B01----:R-:W-:Y:S01]  /*5ef0*/  ENDCOLLECTIVE ;  /* 0x000000000000791b */ /* 0x003fe20003800000 */
.L_x_7618:
[----:B------:R-:W-:Y:S02]  /*5f00*/  MOV R214, R215 ;  /* 0x000000d700d67202 */ /* 0x000fe40000000f00 */
[----:B------:R-:W-:-:S05]  /*5f10*/  MOV R196, R216 ;  /* 0x000000d800c47202 */ /* 0x000fca0000000f00 */
[----:B------:R-:W-:Y:S01]  /*5f20*/  FADD.FTZ R217, R217, R196 ;  /* 0x000000c4d9d97221 */ /* 0x000fe20000010000 */
[----:B------:R-:W-:-:S11]  /*5f30*/  HFMA2.MMA R196, -RZ, RZ, 0, 2.384185791015625e-07 ;  /* 0x00000004ffc47435 */ /* 0x000fd600000001ff */
[----:B------:R-:W-:Y:S05]  /*5f40*/  WARPSYNC.COLLECTIVE R199, `(.L_x_7619) ;  /* 0x00000000c7087348 */ /* 0x000fea0003c00000 */
[----:B------:R0:W1:Y:S02]  /*5f50*/  SHFL.DOWN P1, R216, R214, R196, R197 ;  /* 0x080000c4d6d87389 */ /* 0x00006400000200c5 */
[----:B01----:R-:W-:Y:S01]  /*5f60*/  ENDCOLLECTIVE ;  /* 0x000000000000791b */ /* 0x003fe20003800000 */
.L_x_7619:
[----:B------:R-:W-:Y:S02]  /*5f70*/  MOV R214, R217 ;  /* 0x000000d900d67202 */ /* 0x000fe40000000f00 */
[----:B------:R-:W-:-:S05]  /*5f80*/  MOV R196, R216 ;  /* 0x000000d800c47202 */ /* 0x000fca0000000f00 */
[----:B------:R-:W-:Y:S01]  /*5f90*/  FADD.FTZ R215, R215, R196 ;  /* 0x000000c4d7d77221 */ /* 0x000fe20000010000 */
[----:B------:R-:W-:-:S11]  /*5fa0*/  HFMA2.MMA R196, -RZ, RZ, 0, 1.1920928955078125e-07 ;  /* 0x00000002ffc47435 */ /* 0x000fd600000001ff */
[----:B------:R-:W-:Y:S05]  /*5fb0*/  WARPSYNC.COLLECTIVE R199, `(.L_x_7620) ;  /* 0x00000000c7087348 */ /* 0x000fea0003c00000 */
[----:B------:R0:W1:Y:S02]  /*5fc0*/  SHFL.DOWN P1, R216, R214, R196, R197 ;  /* 0x080000c4d6d87389 */ /* 0x00006400000200c5 */
[----:B01----:R-:W-:Y:S01]  /*5fd0*/  ENDCOLLECTIVE ;  /* 0x000000000000791b */ /* 0x003fe20003800000 */
.L_x_7620:
[----:B------:R-:W-:Y:S02]  /*5fe0*/  MOV R214, R215 ;  /* 0x000000d700d67202 */ /* 0x000fe40000000f00 */
[----:B------:R-:W-:-:S05]  /*5ff0*/  MOV R196, R216 ;  /* 0x000000d800c47202 */ /* 0x000fca0000000f00 */
[----:B------:R-:W-:Y:S01]  /*6000*/  FADD.FTZ R217, R217, R196 ;  /* 0x000000c4d9d97221 */ /* 0x000fe20000010000 */
[----:B------:R-:W-:-:S11]  /*6010*/  HFMA2.MMA R196, -RZ, RZ, 0, 1.1920928955078125e-07 ;  /* 0x00000002ffc47435 */ /* 0x000fd600000001ff */
[----:B------:R-:W-:Y:S05]  /*6020*/  WARPSYNC.COLLECTIVE R199, `(.L_x_7621) ;  /* 0x00000000c7087348 */ /* 0x000fea0003c00000 */
[----:B------:R0:W1:Y:S02]  /*6030*/  SHFL.DOWN P1, R216, R214, R196, R197 ;  /* 0x080000c4d6d87389 */ /* 0x00006400000200c5 */
[----:B01----:R-:W-:Y:S01]  /*6040*/  ENDCOLLECTIVE ;  /* 0x000000000000791b */ /* 0x003fe20003800000 */
.L_x_7621:
[----:B------:R-:W-:Y:S02]  /*6050*/  MOV R214, R217 ;  /* 0x000000d900d67202 */ /* 0x000fe40000000f00 */
[----:B------:R-:W-:-:S05]  /*6060*/  MOV R196, R216 ;  /* 0x000000d800c47202 */ /* 0x000fca0000000f00 */
[----:B------:R-:W-:Y:S01]  /*6070*/  FADD.FTZ R215, R215, R196 ;  /* 0x000000c4d7d77221 */ /* 0x000fe20000010000 */
[----:B------:R-:W-:-:S11]  /*6080*/  HFMA2.MMA R196, -RZ, RZ, 0, 5.9604644775390625e-08 ;  /* 0x00000001ffc47435 */ /* 0x000fd600000001ff */
[----:B------:R-:W-:Y:S05]  /*6090*/  WARPSYNC.COLLECTIVE R199, `(.L_x_7622) ;  /* 0x00000000c7087348 */ /* 0x000fea0003c00000 */
[----:B------:R0:W1:Y:S02]  /*60a0*/  SHFL.DOWN P1, R216, R214, R196, R197 ;  /* 0x080000c4d6d87389 */ /* 0x00006400000200c5 */
[----:B01----:R-:W-:Y:S01]  /*60b0*/  ENDCOLLECTIVE ;  /* 0x000000000000791b */ /* 0x003fe20003800000 */
.L_x_7622:
[----:B------:R-:W-:Y:S02]  /*60c0*/  MOV R214, R215 ;  /* 0x000000d700d67202 */ /* 0x000fe40000000f00 */
[----:B------:R-:W-:-:S07]  /*60d0*/  MOV R251, R216 ;  /* 0x000000d800fb7202 */ /* 0x000fce0000000f00 */
[----:B------:R-:W-:Y:S05]  /*60e0*/  WARPSYNC.COLLECTIVE R199, `(.L_x_7623) ;  /* 0x00000000c7087348 */ /* 0x000fea0003c00000 */
[----:B------:R0:W1:Y:S02]  /*60f0*/  SHFL.DOWN P1, R216, R214, R196, R197 ;  /* 0x080000c4d6d87389 */ /* 0x00006400000200c5 */
[----:B01----:R-:W-:Y:S01]  /*6100*/  ENDCOLLECTIVE ;  /* 0x000000000000791b */ /* 0x003fe20003800000 */
.L_x_7623:
[----:B------:R-:W-:Y:S01]  /*6110*/  MOV R197, R216 ;  /* 0x000000d800c57202 */ /* 0x000fe20000000f00 */
[----:B------:R-:W-:Y:S06]  /*6120*/  BRA `(.L_x_7624) ;  /* 0xffffffc000b87947 */ /* 0x000fec000383ffff */
.L_x_7625:
        /* <DEDUP_REMOVED lines=13> */
.L_x_13967:


//--------------------- .text._ZN10layer_norm13ln_bwd_kernelINS_13Kernel_traitsIf6__halfS2_S2_fjLj4096ELj1ELj1ELj4ELj16ENS_18Kernel_traits_baseILj4096EfS2_S2_S2_fjLj128EEEEELb1ELb0ELb0ELb0EEEvNS_9BwdParamsE --------------------------
	.section	.text._ZN10layer_norm13ln_bwd_kernelINS_13Kernel_traitsIf6__halfS2_S2_fjLj4096ELj1ELj1ELj4ELj16ENS_18Kernel_traits_baseILj4096EfS2_S2_S2_fjLj128EEEEELb1ELb0ELb0ELb0EEEvNS_9BwdParamsE,"ax",@progbits
	.align	128
        .global         _ZN10layer_norm13ln_bwd_kernelINS_13Kernel_traitsIf6__halfS2_S2_fjLj4096ELj1ELj1ELj4ELj16ENS_18Kernel_traits_baseILj4096EfS2_S2_S2_fjLj128EEEEELb1ELb0ELb0ELb0EEEvNS_9BwdParamsE
        .type           _ZN10layer_norm13ln_bwd_kernelINS_13Kernel_traitsIf6__halfS2_S2_fjLj4096ELj1ELj1ELj4ELj16ENS_18Kernel_traits_baseILj4096EfS2_S2_S2_fjLj128EEEEELb1ELb0ELb0ELb0EEEvNS_9BwdParamsE,@function
        .size           _ZN10layer_norm13ln_bwd_kernelINS_13Kernel_traitsIf6__halfS2_S2_fjLj4096ELj1ELj1ELj4ELj16ENS_18Kernel_traits_baseILj4096EfS2_S2_S2_fjLj128EEEEELb1ELb0ELb0ELb0EEEvNS_9BwdParamsE,(.L_x_13968 - _ZN10layer_norm13ln_bwd_kernelINS_13Kernel_traitsIf6__halfS2_S2_fjLj4096ELj1ELj1ELj4ELj16ENS_18Kernel_traits_baseILj4096EfS2_S2_S2_fjLj128EEEEELb1ELb0ELb0ELb0EEEvNS_9BwdParamsE)
        .other          _ZN10layer_norm13ln_bwd_kernelINS_13Kernel_traitsIf6__halfS2_S2_fjLj4096ELj1ELj1ELj4ELj16ENS_18Kernel_traits_baseILj4096EfS2_S2_S2_fjLj128EEEEELb1ELb0ELb0ELb0EEEvNS_9BwdParamsE,@"STO_CUDA_ENTRY STV_DEFAULT"
_ZN10layer_norm13ln_bwd_kernelINS_13Kernel_traitsIf6__halfS2_S2_fjLj4096ELj1ELj1ELj4ELj16ENS_18Kernel_traits_baseILj4096EfS2_S2_S2_fjLj128EEEEELb1ELb0ELb0ELb0EEEvNS_9BwdParamsE:
.text._ZN10layer_norm13ln_bwd_kernelINS_13Kernel_traitsIf6__halfS2_S2_fjLj4096ELj1ELj1ELj4ELj16ENS_18Kernel_traits_baseILj4096EfS2_S2_S2_fjLj128EEEEELb1ELb0ELb0ELb0EEEvNS_9BwdParamsE:
        /* <DEDUP_REMOVED lines=86> */
.L_x_7644:
        /* <DEDUP_REMOVED lines=41> */
[----:B------:R-:W-:Y:S01]  /*07f0*/  FADD.FTZ R6, -R205, R6 ;  /* 0x00000006cd067221 */ /* 0x000fe20000010100 */
[----:B------:R-:W-:Y:S02]  /*0800*/  HADD2.F32 R22, -RZ, R13.H1_H1 ;  /* 0x3000000dff167230 */ /* 0x000fe40000004100 */
[----:B------:R-:W-:-:S02]  /*0810*/  HADD2.F32 R152, -RZ, R14.H0_H0 ;  /* 0x2000000eff987230 */ /* 0x000fc40000004100 */
[C---:B------:R-:W-:Y:S01]  /*0820*/  FADD.FTZ R18, -R205.reuse, R18 ;  /* 0x00000012cd127221 */ /* 0x040fe20000010100 */
[----:B------:R-:W-:Y:S01]  /*0830*/  FADD.FTZ R20, -R205, R20 ;  /* 0x00000014cd147221 */ /* 0x000fe20000010100 */
[----:B-----5:R-:W-:Y:S01]  /*0840*/  FMUL.FTZ R3, R163, R6 ;  /* 0x00000006a3037220 */ /* 0x020fe20000410000 */
[--C-:B------:R-:W-:Y:S02]  /*0850*/  HADD2.F32 R158, -RZ, R15.reuse.H0_H0 ;  /* 0x2000000fff9e7230 */ /* 0x100fe40000004100 */
[----:B------:R-:W-:Y:S01]  /*0860*/  FADD.FTZ R152, -R205, R152 ;  /* 0x00000098cd987221 */ /* 0x000fe20000010100 */
[----:B------:R-:W-:Y:S02]  /*0870*/  HADD2.F32 R208, -RZ, R15.H1_H1 ;  /* 0x3000000fffd07230 */ /* 0x000fe40000004100 */
[----:B------:R-:W-:Y:S01]  /*0880*/  FMUL.FTZ R6, R163, R18 ;  /* 0x00000012a3067220 */ /* 0x000fe20000410000 */
[----:B------:R-:W-:Y:S02]  /*0890*/  HADD2.F32 R154, -RZ, R14.H1_H1 ;  /* 0x3000000eff9a7230 */ /* 0x000fe40000004100 */
[----:B---3--:R-:W-:-:S02]  /*08a0*/  HADD2.F32 R13, -RZ, R8.H0_H0 ;  /* 0x20000008ff0d7230 */ /* 0x008fc40000004100 */
[--C-:B0-----:R-:W-:Y:S02]  /*08b0*/  HADD2.F32 R17, -RZ, R10.reuse.H0_H0 ;  /* 0x2000000aff117230 */ /* 0x101fe40000004100 */
[----:B------:R-:W-:Y:S02]  /*08c0*/  HADD2.F32 R156, -RZ, R10.H1_H1 ;  /* 0x3000000aff9c7230 */ /* 0x000fe40000004100 */
[----:B------:R-:W-:Y:S01]  /*08d0*/  FADD.FTZ R10, -R205, R22 ;  /* 0x00000016cd0a7221 */ /* 0x000fe20000010100 */
[----:B------:R-:W-:Y:S02]  /*08e0*/  HADD2.F32 R12, -RZ, R8.H1_H1 ;  /* 0x30000008ff0c7230 */ /* 0x000fe40000004100 */
[----:B------:R-:W-:Y:S02]  /*08f0*/  HADD2.F32 R15, -RZ, R9.H0_H0 ;  /* 0x20000009ff0f7230 */ /* 0x000fe40000004100 */
[--C-:B------:R-:W-:Y:S02]  /*0900*/  HADD2.F32 R157, -RZ, R11.reuse.H0_H0 ;  /* 0x2000000bff9d7230 */ /* 0x100fe40000004100 */
[----:B------:R-:W-:-:S02]  /*0910*/  HADD2.F32 R210, -RZ, R11.H1_H1 ;  /* 0x3000000bffd27230 */ /* 0x000fc40000004100 */
        /* <DEDUP_REMOVED lines=50> */
.L_x_7628:
[----:B------:R-:W-:Y:S05]  /*0c40*/  BSYNC B0 ;  /* 0x0000000000007941 */ /* 0x000fea0003800000 */
.L_x_7627:
        /* <DEDUP_REMOVED lines=35> */
[----:B------:R-:W-:Y:S01]  /*0e80*/  FADD.FTZ R113, R113, R28 ;  /* 0x0000001c71717221 */ /* 0x000fe20000010000 */
[----:B------:R-:W-:Y:S01]  /*0e90*/  FADD.FTZ R154, -R205, R154 ;  /* 0x0000009acd9a7221 */ /* 0x000fe20000010100 */
[-C--:B------:R-:W-:Y:S01]  /*0ea0*/  FFMA.FTZ R81, R24, R28.reuse, R81 ;  /* 0x0000001c18517223 */ /* 0x080fe20000010051 */
[----:B------:R-:W-:Y:S01]  /*0eb0*/  FMUL.FTZ R23, R49, R28 ;  /* 0x0000001c31177220 */ /* 0x000fe20000410000 */
[C---:B------:R-:W-:Y:S01]  /*0ec0*/  FADD.FTZ R28, -R205.reuse, R156 ;  /* 0x0000009ccd1c7221 */ /* 0x040fe20000010100 */
[----:B------:R-:W-:Y:S01]  /*0ed0*/  FADD.FTZ R158, -R205, R158 ;  /* 0x0000009ecd9e7221 */ /* 0x000fe20000010100 */
[----:B------:R-:W-:-:S02]  /*0ee0*/  HADD2.F32 R29, -RZ, R25.H0_H0 ;  /* 0x20000019ff1d7230 */ /* 0x000fc40000004100 */
[----:B0-----:R-:W-:Y:S02]  /*0ef0*/  HADD2.F32 R32, -RZ, R25.H1_H1 ;  /* 0x30000019ff207230 */ /* 0x001fe40000004100 */
[C---:B------:R-:W-:Y:S01]  /*0f00*/  FMUL.FTZ R25, R163.reuse, R154 ;  /* 0x0000009aa3197220 */ /* 0x040fe20000410000 */
[--C-:B------:R-:W-:Y:S02]  /*0f10*/  HADD2.F32 R155, -RZ, R27.reuse.H0_H0 ;  /* 0x2000001bff9b7230 */ /* 0x100fe40000004100 */
[C---:B------:R-:W-:Y:S01]  /*0f20*/  FMUL.FTZ R28, R163.reuse, R28 ;  /* 0x0000001ca31c7220 */ /* 0x040fe20000410000 */
[----:B------:R-:W-:Y:S02]  /*0f30*/  HADD2.F32 R214, -RZ, R27.H1_H1 ;  /* 0x3000001bffd67230 */ /* 0x000fe40000004100 */
[----:B------:R-:W-:Y:S01]  /*0f40*/  FMUL.FTZ R27, R163, R158 ;  /* 0x0000009ea31b7220 */ /* 0x000fe20000410000 */
        /* <DEDUP_REMOVED lines=41> */
.L_x_7630:
[----:B------:R-:W-:Y:S05]  /*11e0*/  BSYNC B0 ;  /* 0x0000000000007941 */ /* 0x000fea0003800000 */
.L_x_7629:
        /* <DEDUP_REMOVED lines=17> */
[--C-:B--2---:R-:W-:Y:S02]  /*1300*/  HADD2.F32 R176, -RZ, R152.reuse.H1_H1 ;  /* 0x30000098ffb07230 */ /* 0x104fe40000004100 */
[----:B------:R-:W-:Y:S02]  /*1310*/  HADD2.F32 R166, -RZ, R152.H0_H0 ;  /* 0x20000098ffa67230 */ /* 0x000fe40000004100 */
[--C-:B------:R-:W-:Y:S02]  /*1320*/  HADD2.F32 R180, -RZ, R153.reuse.H1_H1 ;  /* 0x30000099ffb47230 */ /* 0x100fe40000004100 */
        /* <DEDUP_REMOVED lines=69> */
.L_x_7632:
[----:B------:R-:W-:Y:S05]  /*1780*/  BSYNC B0 ;  /* 0x0000000000007941 */ /* 0x000fea0003800000 */
.L_x_7631:
        /* <DEDUP_REMOVED lines=17> */
[--C-:B--2---:R-:W-:Y:S02]  /*18a0*/  HADD2.F32 R194, -RZ, R152.reuse.H1_H1 ;  /* 0x30000098ffc27230 */ /* 0x104fe40000004100 */
[----:B------:R-:W-:Y:S02]  /*18b0*/  HADD2.F32 R192, -RZ, R152.H0_H0 ;  /* 0x20000098ffc07230 */ /* 0x000fe40000004100 */
[--C-:B------:R-:W-:Y:S02]  /*18c0*/  HADD2.F32 R200, -RZ, R153.reuse.H1_H1 ;  /* 0x30000099ffc87230 */ /* 0x100fe40000004100 */
[----:B------:R-:W-:Y:S02]  /*18d0*/  HADD2.F32 R152, -RZ, R154.H0_H0 ;  /* 0x2000009aff987230 */ /* 0x000fe40000004100 */
[----:B0-----:R-:W-:Y:S01]  /*18e0*/  FADD.FTZ R190, -R205, R194 ;  /* 0x000000c2cdbe7221 */ /* 0x001fe20000010100 */
[----:B------:R-:W-:-:S02]  /*18f0*/  HADD2.F32 R196, -RZ, R153.H0_H0 ;  /* 0x20000099ffc47230 */ /* 0x000fc40000004100 */
[C---:B------:R-:W-:Y:S01]  /*1900*/  FADD.FTZ R192, -R205.reuse, R192 ;  /* 0x000000c0cdc07221 */ /* 0x040fe20000010100 */
[C---:B------:R-:W-:Y:S01]  /*1910*/  FADD.FTZ R194, -R205.reuse, R200 ;  /* 0x000000c8cdc27221 */ /* 0x040fe20000010100 */
[----:B------:R-:W-:Y:S02]  /*1920*/  HADD2.F32 R202, -RZ, R154.H1_H1 ;  /* 0x3000009affca7230 */ /* 0x000fe40000004100 */
[C---:B------:R-:W-:Y:S01]  /*1930*/  FADD.FTZ R154, -R205.reuse, R152 ;  /* 0x00000098cd9a7221 */ /* 0x040fe20000010100 */
[----:B------:R-:W-:Y:S01]  /*1940*/  FADD.FTZ R196, -R205, R196 ;  /* 0x000000c4cdc47221 */ /* 0x000fe20000010100 */
[C---:B-----5:R-:W-:Y:S01]  /*1950*/  FMUL.FTZ R167, R163.reuse, R192 ;  /* 0x000000c0a3a77220 */ /* 0x060fe20000410000 */
[----:B------:R-:W-:Y:S01]  /*1960*/  FMUL.FTZ R194, R163, R194 ;  /* 0x000000c2a3c27220 */ /* 0x000fe20000410000 */
[----:B---3--:R-:W-:Y:S02]  /*1970*/  HADD2.F32 R153, -RZ, R156.H0_H0 ;  /* 0x2000009cff997230 */ /* 0x008fe40000004100 */
[----:B------:R-:W-:-:S02]  /*1980*/  HADD2.F32 R152, -RZ, R157.H1_H1 ;  /* 0x3000009dff987230 */ /* 0x000fc40000004100 */
[----:B------:R-:W-:Y:S02]  /*1990*/  HADD2.F32 R156, -RZ, R156.H1_H1 ;  /* 0x3000009cff9c7230 */ /* 0x000fe40000004100 */
[-C--:B------:R-:W-:Y:S01]  /*19a0*/  FMUL.FTZ R192, R64, R153.reuse ;  /* 0x0000009940c07220 */ /* 0x080fe20000410000 */
[--C-:B------:R-:W-:Y:S02]  /*19b0*/  HADD2.F32 R204, -RZ, R155.reuse.H0_H0 ;  /* 0x2000009bffcc7230 */ /* 0x100fe40000004100 */
[----:B------:R-:W-:Y:S02]  /*19c0*/  HADD2.F32 R206, -RZ, R155.H1_H1 ;  /* 0x3000009bffce7230 */ /* 0x000fe40000004100 */
[----:B------:R-:W-:Y:S01]  /*19d0*/  FMUL.FTZ R189, R163, R196 ;  /* 0x000000c4a3bd7220 */ /* 0x000fe20000410000 */
[----:B------:R-:W-:Y:S02]  /*19e0*/  HADD2.F32 R155, -RZ, R157.H0_H0 ;  /* 0x2000009dff9b7230 */ /* 0x000fe40000004100 */
        /* <DEDUP_REMOVED lines=19> */
[C---:B------:R-:W-:Y:S01]  /*1b20*/  FADD.FTZ R202, -R205.reuse, R202 ;  /* 0x000000cacdca7221 */ /* 0x040fe20000010100 */
[----:B------:R-:W-:Y:S01]  /*1b30*/  FMUL.FTZ R200, R68, R157 ;  /* 0x0000009d44c87220 */ /* 0x000fe20000410000 */
[----:B------:R-:W-:Y:S01]  /*1b40*/  FADD.FTZ R155, R154, R193 ;  /* 0x000000c19a9b7221 */ /* 0x000fe20000010000 */
[----:B------:R-:W-:Y:S01]  /*1b50*/  FFMA.FTZ R152, R194, R193, R153 ;  /* 0x000000c1c2987223 */ /* 0x000fe20000010099 */
[----:B------:R-:W-:Y:S01]  /*1b60*/  FADD.FTZ R204, -R205, R204 ;  /* 0x000000cccdcc7221 */ /* 0x000fe20000010100 */
[----:B------:R-:W-:-:S02]  /*1b70*/  HADD2.F32 R203, -RZ, R159.H0_H0 ;  /* 0x2000009fffcb7230 */ /* 0x000fc40000004100 */
[----:B------:R-:W-:Y:S01]  /*1b80*/  FMUL.FTZ R202, R163, R202 ;  /* 0x000000caa3ca7220 */ /* 0x000fe20000410000 */
[----:B------:R-:W-:Y:S01]  /*1b90*/  FMUL.FTZ R197, R69, R158 ;  /* 0x0000009e45c57220 */ /* 0x000fe20000410000 */
[----:B------:R-:W-:Y:S01]  /*1ba0*/  FADD.FTZ R154, R155, R200 ;  /* 0x000000c89b9a7221 */ /* 0x000fe20000010000 */
[----:B------:R-:W-:Y:S01]  /*1bb0*/  FFMA.FTZ R153, R195, R200, R152 ;  /* 0x000000c8c3997223 */ /* 0x000fe20000010098 */
[----:B------:R-:W-:Y:S02]  /*1bc0*/  HADD2.F32 R210, -RZ, R159.H1_H1 ;  /* 0x3000009fffd27230 */ /* 0x000fe40000004100 */
        /* <DEDUP_REMOVED lines=21> */
.L_x_7634:
[----:B------:R-:W-:Y:S05]  /*1d20*/  BSYNC B0 ;  /* 0x0000000000007941 */ /* 0x000fea0003800000 */
.L_x_7633:
        /* <DEDUP_REMOVED lines=27> */
.L_x_7661:
        /* <DEDUP_REMOVED lines=35> */
[----:B------:R-:W-:Y:S01]  /*2110*/  FADD.FTZ R156, R17, -R156 ;  /* 0x8000009c119c7221 */ /* 0x000fe20000010000 */
[--C-:B------:R-:W-:Y:S01]  /*2120*/  FFMA.FTZ R157, R19, R198, R199.reuse ;  /* 0x000000c6139d7223 */ /* 0x100fe200000100c7 */
[----:B------:R-:W-:Y:S01]  /*2130*/  FMUL.FTZ R208, R163, R152 ;  /* 0x00000098a3d07220 */ /* 0x000fe20000410000 */
[----:B------:R-:W-:Y:S01]  /*2140*/  FADD.FTZ R158, R9, -R158 ;  /* 0x8000009e099e7221 */ /* 0x000fe20000010000 */
[C---:B------:R-:W-:Y:S01]  /*2150*/  FMUL.FTZ R214, R163.reuse, R156 ;  /* 0x0000009ca3d67220 */ /* 0x040fe20000410000 */
[----:B------:R-:W-:Y:S01]  /*2160*/  FFMA.FTZ R159, R22, R198, R199 ;  /* 0x000000c6169f7223 */ /* 0x000fe200000100c7 */
[----:B------:R-:W-:Y:S01]  /*2170*/  FADD.FTZ R216, R18, -R157 ;  /* 0x8000009d12d87221 */ /* 0x000fe20000010000 */
[----:B------:R-:W-:-:S02]  /*2180*/  FMUL.FTZ R158, R163, R158 ;  /* 0x0000009ea39e7220 */ /* 0x000fc40000410000 */
[----:B------:R-:W-:Y:S01]  /*2190*/  FADD.FTZ R218, R20, -R159 ;  /* 0x8000009f14da7221 */ /* 0x000fe20000010000 */
[--C-:B------:R-:W-:Y:S02]  /*21a0*/  @P5 HADD2.F32 R153, -RZ, R133.reuse.H0_H0 ;  /* 0x20000085ff995230 */ /* 0x100fe40000004100 */
[C---:B------:R-:W-:Y:S01]  /*21b0*/  FMUL.FTZ R216, R163.reuse, R216 ;  /* 0x000000d8a3d87220 */ /* 0x040fe20000410000 */
[----:B------:R-:W-:Y:S02]  /*21c0*/  @P5 HADD2.F32 R155, -RZ, R133.H1_H1 ;  /* 0x30000085ff9b5230 */ /* 0x000fe40000004100 */
[----:B------:R-:W-:Y:S01]  /*21d0*/  FMUL.FTZ R218, R163, R218 ;  /* 0x000000daa3da7220 */ /* 0x000fe20000410000 */
[--C-:B------:R-:W-:Y:S02]  /*21e0*/  @P5 HADD2.F32 R157, -RZ, R135.reuse.H0_H0 ;  /* 0x20000087ff9d5230 */ /* 0x100fe40000004100 */
[----:B------:R-:W-:Y:S01]  /*21f0*/  @P5 FADD.FTZ R208, R208, R153 ;  /* 0x00000099d0d05221 */ /* 0x000fe20000010000 */
[----:B------:R-:W-:-:S03]  /*2200*/  @P5 HADD2.F32 R159, -RZ, R135.H1_H1 ;  /* 0x30000087ff9f5230 */ /* 0x000fc60000004100 */
[----:B------:R-:W-:Y:S01]  /*2210*/  FMUL.FTZ R152, R208, R205 ;  /* 0x000000cdd0987220 */ /* 0x000fe20000410000 */
[----:B------:R-:W-:Y:S01]  /*2220*/  @P5 FADD.FTZ R216, R216, R157 ;  /* 0x0000009dd8d85221 */ /* 0x000fe20000010000 */
[----:B------:R-:W-:Y:S01]  /*2230*/  MOV R157, R168 ;  /* 0x000000a8009d7202 */ /* 0x000fe20000000f00 */
[----:B------:R-:W-:Y:S01]  /*2240*/  @P5 FADD.FTZ R218, R218, R159 ;  /* 0x0000009fdada5221 */ /* 0x000fe20000010000 */
[----:B------:R-:W-:-:S05]  /*2250*/  FMUL.FTZ R152, R152, UR18 ;  /* 0x0000001298987c20 */ /* 0x000fca0008410000 */
[----:B------:R-:W-:Y:S01]  /*2260*/  FSEL R153, R152, RZ, P6 ;  /* 0x000000ff98997208 */ /* 0x000fe20003000000 */
[----:B------:R-:W-:Y:S01]  /*2270*/  FFMA.FTZ R152, R10, R198, R199 ;  /* 0x000000c60a987223 */ /* 0x000fe200000100c7 */
[----:B------:R-:W-:-:S03]  /*2280*/  LOP3.LUT P6, RZ, R168, 0xff000000, RZ, 0xc0, !PT ;  /* 0xff000000a8ff7812 */ /* 0x000fc600078cc0ff */
[----:B------:R-:W-:-:S04]  /*2290*/  FADD.FTZ R152, R15, -R152 ;  /* 0x800000980f987221 */ /* 0x000fc80000010000 */
[----:B------:R-:W-:-:S04]  /*22a0*/  FMUL.FTZ R210, R163, R152 ;  /* 0x00000098a3d27220 */ /* 0x000fc80000410000 */
[----:B------:R-:W-:Y:S01]  /*22b0*/  @P5 FADD.FTZ R210, R210, R155 ;  /* 0x0000009bd2d25221 */ /* 0x000fe20000010000 */
[----:B------:R-:W-:-:S03]  /*22c0*/  FFMA.FTZ R155, R13, R198, R199 ;  /* 0x000000c60d9b7223 */ /* 0x000fc600000100c7 */
[----:B------:R-:W-:Y:S01]  /*22d0*/  FMUL.FTZ R152, R210, R205 ;  /* 0x000000cdd2987220 */ /* 0x000fe20000410000 */
[----:B------:R-:W-:Y:S01]  /*22e0*/  FADD.FTZ R154, R14, -R155 ;  /* 0x8000009b0e9a7221 */ /* 0x000fe20000010000 */
[----:B------:R-:W-:Y:S02]  /*22f0*/  @P5 HADD2.F32 R155, -RZ, R134.H0_H0 ;  /* 0x20000086ff9b5230 */ /* 0x000fe40000004100 */
[----:B------:R-:W-:Y:S01]  /*2300*/  FMUL.FTZ R152, R152, UR18 ;  /* 0x0000001298987c20 */ /* 0x000fe20008410000 */
[----:B------:R-:W-:-:S04]  /*2310*/  FMUL.FTZ R212, R163, R154 ;  /* 0x0000009aa3d47220 */ /* 0x000fc80000410000 */
[----:B------:R-:W-:Y:S01]  /*2320*/  @P5 FADD.FTZ R212, R212, R155 ;  /* 0x0000009bd4d45221 */ /* 0x000fe20000010000 */
[----:B------:R-:W-:Y:S01]  /*2330*/  @P5 HADD2.F32 R155, -RZ, R134.H1_H1 ;  /* 0x30000086ff9b5230 */ /* 0x000fe20000004100 */
[----:B------:R-:W-:Y:S02]  /*2340*/  FSEL R152, R152, RZ, P6 ;  /* 0x000000ff98987208 */ /* 0x000fe40003000000 */
[----:B------:R-:W-:Y:S01]  /*2350*/  FMUL.FTZ R154, R212, R205 ;  /* 0x000000cdd49a7220 */ /* 0x000fe20000410000 */
[----:B------:R-:W-:Y:S01]  /*2360*/  LOP3.LUT P6, RZ, R169, 0xff, RZ, 0xc0, !PT ;  /* 0x000000ffa9ff7812 */ /* 0x000fe200078cc0ff */
[----:B------:R-:W-:Y:S01]  /*2370*/  @P5 FADD.FTZ R214, R214, R155 ;  /* 0x0000009bd6d65221 */ /* 0x000fe20000010000 */
[----:B------:R-:W-:Y:S01]  /*2380*/  F2FP.F16.F32.PACK_AB R153, R152, R153 ;  /* 0x000000999899723e */ /* 0x000fe200000000ff */
[----:B------:R-:W-:Y:S02]  /*2390*/  FMUL.FTZ R154, R154, UR18 ;  /* 0x000000129a9a7c20 */ /* 0x000fe40008410000 */
[----:B------:R-:W-:-:S03]  /*23a0*/  FMUL.FTZ R155, R214, R205 ;  /* 0x000000cdd69b7220 */ /* 0x000fc60000410000 */
[----:B------:R-:W-:Y:S01]  /*23b0*/  FSEL R154, R154, RZ, P6 ;  /* 0x000000ff9a9a7208 */ /* 0x000fe20003000000 */
[----:B------:R-:W-:Y:S01]  /*23c0*/  FMUL.FTZ R155, R155, UR18 ;  /* 0x000000129b9b7c20 */ /* 0x000fe20008410000 */
[----:B------:R-:W-:-:S04]  /*23d0*/  LOP3.LUT P6, RZ, R169, 0xff00, RZ, 0xc0, !PT ;  /* 0x0000ff00a9ff7812 */ /* 0x000fc800078cc0ff */
[----:B------:R-:W-:Y:S01]  /*23e0*/  FSEL R209, R155, RZ, P6 ;  /* 0x000000ff9bd17208 */ /* 0x000fe20003000000 */
[----:B------:R-:W-:-:S03]  /*23f0*/  FFMA.FTZ R155, R3, R198, R199 ;  /* 0x000000c6039b7223 */ /* 0x000fc600000100c7 */
[----:B------:R-:W-:Y:S01]  /*2400*/  F2FP.F16.F32.PACK_AB R154, R209, R154 ;  /* 0x0000009ad19a723e */ /* 0x000fe200000000ff */
[----:B------:R-:W-:Y:S01]  /*2410*/  FADD.FTZ R156, R8, -R155 ;  /* 0x8000009b089c7221 */ /* 0x000fe20000010000 */
[----:B------:R-:W-:-:S03]  /*2420*/  @P5 HADD2.F32 R155, -RZ, R132.H0_H0 ;  /* 0x20000084ff9b5230 */ /* 0x000fc60000004100 */
[----:B------:R-:W-:-:S04]  /*2430*/  FMUL.FTZ R156, R163, R156 ;  /* 0x0000009ca39c7220 */ /* 0x000fc80000410000 */
[----:B------:R-:W-:Y:S01]  /*2440*/  @P5 FADD.FTZ R156, R156, R155 ;  /* 0x0000009b9c9c5221 */ /* 0x000fe20000010000 */
[----:B------:R-:W-:-:S05]  /*2450*/  @P5 HADD2.F32 R155, -RZ, R132.H1_H1 ;  /* 0x30000084ff9b5230 */ /* 0x000fca0000004100 */
[----:B------:R-:W-:Y:S01]  /*2460*/  @P5 FADD.FTZ R158, R158, R155 ;  /* 0x0000009b9e9e5221 */ /* 0x000fe20000010000 */
[-C--:B------:R-:W-:Y:S01]  /*2470*/  FMUL.FTZ R155, R156, R205.reuse ;  /* 0x000000cd9c9b7220 */ /* 0x080fe20000410000 */
[----:B------:R-:W-:Y:S02]  /*2480*/  LOP3.LUT P5, RZ, R157, 0xff, RZ, 0xc0, !PT ;  /* 0x000000ff9dff7812 */ /* 0x000fe400078ac0ff */
[----:B------:R-:W-:Y:S01]  /*2490*/  FMUL.FTZ R159, R158, R205 ;  /* 0x000000cd9e9f7220 */ /* 0x000fe20000410000 */
[----:B------:R-:W-:-:S03]  /*24a0*/  FMUL.FTZ R155, R155, UR18 ;  /* 0x000000129b9b7c20 */ /* 0x000fc60008410000 */
[----:B------:R-:W-:Y:S02]  /*24b0*/  FMUL.FTZ R159, R159, UR18 ;  /* 0x000000129f9f7c20 */ /* 0x000fe40008410000 */
        /* <DEDUP_REMOVED lines=40> */
.L_x_7637:
[----:B------:R-:W-:Y:S05]  /*2740*/  BSYNC B0 ;  /* 0x0000000000007941 */ /* 0x000fea0003800000 */
.L_x_7636:
        /* <DEDUP_REMOVED lines=108> */
.L_x_7639:
[----:B------:R-:W-:Y:S05]  /*2e10*/  BSYNC B0 ;  /* 0x0000000000007941 */ /* 0x000fea0003800000 */
.L_x_7638:
        /* <DEDUP_REMOVED lines=108> */
.L_x_7641:
[----:B------:R-:W-:Y:S05]  /*34e0*/  BSYNC B0 ;  /* 0x0000000000007941 */ /* 0x000fea0003800000 */
.L_x_7640:
        /* <DEDUP_REMOVED lines=10> */
[----:B------:R-:W-:Y:S01]  /*3590*/  FADD.FTZ R156, R197, -R156 ;  /* 0x8000009cc59c7221 */ /* 0x000fe20000010000 */
[--C-:B------:R-:W-:Y:S01]  /*35a0*/  FFMA.FTZ R157, R201, R198, R199.reuse ;  /* 0x000000c6c99d7223 */ /* 0x100fe200000100c7 */
[C---:B------:R-:W-:Y:S01]  /*35b0*/  FMUL.FTZ R208, R163.reuse, R152 ;  /* 0x00000098a3d07220 */ /* 0x040fe20000410000 */
[----:B------:R-:W-:Y:S01]  /*35c0*/  FFMA.FTZ R216, R206, R198, R199 ;  /* 0x000000c6ced87223 */ /* 0x000fe200000100c7 */
[----:B------:R-:W-:Y:S01]  /*35d0*/  FMUL.FTZ R214, R163, R156 ;  /* 0x0000009ca3d67220 */ /* 0x000fe20000410000 */
[----:B------:R-:W-:-:S02]  /*35e0*/  FADD.FTZ R158, R191, -R158 ;  /* 0x8000009ebf9e7221 */ /* 0x000fc40000010000 */
[----:B------:R-:W-:Y:S02]  /*35f0*/  FADD.FTZ R216, R203, -R216 ;  /* 0x800000d8cbd87221 */ /* 0x000fe40000010000 */
[C---:B------:R-:W-:Y:S01]  /*3600*/  FMUL.FTZ R158, R163.reuse, R158 ;  /* 0x0000009ea39e7220 */ /* 0x040fe20000410000 */
[--C-:B------:R-:W-:Y:S02]  /*3610*/  @P5 HADD2.F32 R153, -RZ, R37.reuse.H0_H0 ;  /* 0x20000025ff995230 */ /* 0x100fe40000004100 */
[----:B------:R-:W-:Y:S01]  /*3620*/  FMUL.FTZ R216, R163, R216 ;  /* 0x000000d8a3d87220 */ /* 0x000fe20000410000 */
[----:B------:R-:W-:Y:S02]  /*3630*/  @P5 HADD2.F32 R155, -RZ, R37.H1_H1 ;  /* 0x30000025ff9b5230 */ /* 0x000fe40000004100 */
[----:B------:R-:W-:Y:S02]  /*3640*/  @P5 HADD2.F32 R159, -RZ, R39.H0_H0 ;  /* 0x20000027ff9f5230 */ /* 0x000fe40000004100 */
        /* <DEDUP_REMOVED lines=28> */
[----:B------:R-:W-:Y:S01]  /*3810*/  FFMA.FTZ R155, R167, R198, R199 ;  /* 0x000000c6a79b7223 */ /* 0x000fe200000100c7 */
[----:B------:R-:W-:Y:S01]  /*3820*/  FADD.FTZ R198, R204, -R157 ;  /* 0x8000009dccc67221 */ /* 0x000fe20000010000 */
[--C-:B------:R-:W-:Y:S01]  /*3830*/  @P5 HADD2.F32 R157, -RZ, R36.reuse.H1_H1 ;  /* 0x30000024ff9d5230 */ /* 0x100fe20000004100 */
[----:B------:R-:W-:Y:S01]  /*3840*/  F2FP.F16.F32.PACK_AB R154, R207, R154 ;  /* 0x0000009acf9a723e */ /* 0x000fe200000000ff */
[----:B------:R-:W-:Y:S01]  /*3850*/  FADD.FTZ R156, R192, -R155 ;  /* 0x8000009bc09c7221 */ /* 0x000fe20000010000 */
[----:B------:R-:W-:Y:S02]  /*3860*/  @P5 HADD2.F32 R155, -RZ, R36.H0_H0 ;  /* 0x20000024ff9b5230 */ /* 0x000fe40000004100 */
[C---:B------:R-:W-:Y:S01]  /*3870*/  FMUL.FTZ R198, R163.reuse, R198 ;  /* 0x000000c6a3c67220 */ /* 0x040fe20000410000 */
[----:B------:R-:W-:Y:S01]  /*3880*/  @P5 FADD.FTZ R158, R158, R157 ;  /* 0x0000009d9e9e5221 */ /* 0x000fe20000010000 */
[----:B------:R-:W-:Y:S01]  /*3890*/  FMUL.FTZ R156, R163, R156 ;  /* 0x0000009ca39c7220 */ /* 0x000fe20000410000 */
[----:B------:R-:W-:Y:S01]  /*38a0*/  @P5 HADD2.F32 R163, -RZ, R39.H1_H1 ;  /* 0x30000027ffa35230 */ /* 0x000fe20000004100 */
[----:B------:R-:W-:Y:S01]  /*38b0*/  MOV R157, R174 ;  /* 0x000000ae009d7202 */ /* 0x000fe20000000f00 */
[----:B------:R-:W-:Y:S01]  /*38c0*/  @P5 FADD.FTZ R198, R198, R159 ;  /* 0x0000009fc6c65221 */ /* 0x000fe20000010000 */
[----:B------:R-:W-:Y:S01]  /*38d0*/  @P5 FADD.FTZ R156, R156, R155 ;  /* 0x0000009b9c9c5221 */ /* 0x000fe20000010000 */
[-C--:B------:R-:W-:Y:S01]  /*38e0*/  FMUL.FTZ R159, R158, R205.reuse ;  /* 0x000000cd9e9f7220 */ /* 0x080fe20000410000 */
        /* <DEDUP_REMOVED lines=44> */
.L_x_7643:
[----:B------:R-:W-:Y:S05]  /*3bb0*/  BSYNC B0 ;  /* 0x0000000000007941 */ /* 0x000fea0003800000 */
.L_x_7642:
[----:B------:R-:W-:Y:S02]  /*3bc0*/  IADD3 R2, R2, UR20, RZ ;  /* 0x0000001402027c10 */ /* 0x000fe4000fffe0ff */
[----:B------:R-:W-:Y:S02]  /*3bd0*/  SEL R198, RZ, 0x1, P4 ;  /* 0x00000001ffc67807 */ /* 0x000fe40002000000 */
[----:B------:R-:W-:-:S13]  /*3be0*/  ISETP.GE.AND P5, PT, R2, UR21, PT ;  /* 0x0000001502007c0c */ /* 0x000fda000bfa6270 */
[----:B------:R-:W-:Y:S05]  /*3bf0*/  @!P5 BRA `(.L_x_7644) ;  /* 0xffffffc80058d947 */ /* 0x000fea000383ffff */
.L_x_7626:
        /* <DEDUP_REMOVED lines=16> */
.L_x_7646:
[----:B------:R-:W-:Y:S05]  /*3d00*/  BSYNC B0 ;  /* 0x0000000000007941 */ /* 0x000fea0003800000 */
.L_x_7645:
        /* <DEDUP_REMOVED lines=11> */
.L_x_7648:
[----:B------:R-:W-:Y:S05]  /*3dc0*/  BSYNC B0 ;  /* 0x0000000000007941 */ /* 0x000fea0003800000 */
.L_x_7647:
        /* <DEDUP_REMOVED lines=11> */
.L_x_7650:
[----:B------:R-:W-:Y:S05]  /*3e80*/  BSYNC B0 ;  /* 0x0000000000007941 */ /* 0x000fea0003800000 */
.L_x_7649:
        /* <DEDUP_REMOVED lines=11> */
.L_x_7635:
[----:B------:R-:W-:Y:S02]  /*3f40*/  MOV R212, R209 ;  /* 0x000000d100d47202 */ /* 0x000fe40000000f00 */
[----:B------:R-:W-:Y:S02]  /*3f50*/  MOV R211, 0x10 ;  /* 0x0000001000d37802 */ /* 0x000fe40000000f00 */
[----:B------:R-:W-:Y:S02]  /*3f60*/  MOV R214, 0x1f ;  /* 0x0000001f00d67802 */ /* 0x000fe40000000f00 */
[----:B------:R-:W-:-:S07]  /*3f70*/  MOV R207, 0xffffffff ;  /* 0xffffffff00cf7802 */ /* 0x000fce0000000f00 */
[----:B------:R-:W-:Y:S05]  /*3f80*/  WARPSYNC.COLLECTIVE R207, `(.L_x_7651) ;  /* 0x00000000cf087348 */ /* 0x000fea0003c00000 */
[----:B------:R0:W1:Y:S02]  /*3f90*/  SHFL.DOWN P6, R210, R212, R211, R214 ;  /* 0x080000d3d4d27389 */ /* 0x00006400000c00d6 */
[----:B01----:R-:W-:Y:S01]  /*3fa0*/  ENDCOLLECTIVE ;  /* 0x000000000000791b */ /* 0x003fe20003800000 */
.L_x_7651:
[----:B------:R-:W-:Y:S02]  /*3fb0*/  MOV R212, R208 ;  /* 0x000000d000d47202 */ /* 0x000fe40000000f00 */
[----:B------:R-:W-:-:S07]  /*3fc0*/  MOV R154, R210 ;  /* 0x000000d2009a7202 */ /* 0x000fce0000000f00 */
[----:B------:R-:W-:Y:S05]  /*3fd0*/  WARPSYNC.COLLECTIVE R207, `(.L_x_7652) ;  /* 0x00000000cf087348 */ /* 0x000fea0003c00000 */
[----:B------:R0:W1:Y:S02]  /*3fe0*/  SHFL.DOWN P6, R210, R212, R211, R214 ;  /* 0x080000d3d4d27389 */ /* 0x00006400000c00d6 */
[----:B01----:R-:W-:Y:S01]  /*3ff0*/  ENDCOLLECTIVE ;  /* 0x000000000000791b */ /* 0x003fe20003800000 */
.L_x_7652:
[----:B------:R-:W-:-:S05]  /*4000*/  FADD.FTZ R154, R154, R209 ;  /* 0x000000d19a9a7221 */ /* 0x000fca0000010000 */
[----:B------:R-:W-:Y:S02]  /*4010*/  MOV R212, R154 ;  /* 0x0000009a00d47202 */ /* 0x000fe40000000f00 */
[----:B------:R-:W-:Y:S02]  /*4020*/  MOV R211, 0x8 ;  /* 0x0000000800d37802 */ /* 0x000fe40000000f00 */
[----:B------:R-:W-:-:S07]  /*4030*/  MOV R155, R210 ;  /* 0x000000d2009b7202 */ /* 0x000fce0000000f00 */
[----:B------:R-:W-:Y:S05]  /*4040*/  WARPSYNC.COLLECTIVE R207, `(.L_x_7653) ;  /* 0x00000000cf087348 */ /* 0x000fea0003c00000 */
[----:B------:R0:W1:Y:S02]  /*4050*/  SHFL.DOWN P6, R210, R212, R211, R214 ;  /* 0x080000d3d4d27389 */ /* 0x00006400000c00d6 */
[----:B01----:R-:W-:Y:S01]  /*4060*/  ENDCOLLECTIVE ;  /* 0x000000000000791b */ /* 0x003fe20003800000 */
.L_x_7653:
[----:B------:R-:W-:-:S05]  /*4070*/  FADD.FTZ R155, R155, R208 ;  /* 0x000000d09b9b7221 */ /* 0x000fca0000010000 */
[----:B------:R-:W-:Y:S02]  /*4080*/  MOV R212, R155 ;  /* 0x0000009b00d47202 */ /* 0x000fe40000000f00 */
[----:B------:R-:W-:-:S07]  /*4090*/  MOV R157, R210 ;  /* 0x000000d2009d7202 */ /* 0x000fce0000000f00 */
[----:B------:R-:W-:Y:S05]  /*40a0*/  WARPSYNC.COLLECTIVE R207, `(.L_x_7654) ;  /* 0x00000000cf087348 */ /* 0x000fea0003c00000 */
[----:B------:R0:W1:Y:S02]  /*40b0*/  SHFL.DOWN P6, R210, R212, R211, R214 ;  /* 0x080000d3d4d27389 */ /* 0x00006400000c00d6 */
[----:B01----:R-:W-:Y:S01]  /*40c0*/  ENDCOLLECTIVE ;  /* 0x000000000000791b */ /* 0x003fe20003800000 */
.L_x_7654:
[----:B------:R-:W-:-:S05]  /*40d0*/  FADD.FTZ R157, R154, R157 ;  /* 0x0000009d9a9d7221 */ /* 0x000fca0000010000 */
[----:B------:R-:W-:Y:S02]  /*40e0*/  MOV R212, R157 ;  /* 0x0000009d00d47202 */ /* 0x000fe40000000f00 */
[----:B------:R-:W-:Y:S02]  /*40f0*/  MOV R211, 0x4 ;  /* 0x0000000400d37802 */ /* 0x000fe40000000f00 */
[----:B------:R-:W-:-:S07]  /*4100*/  MOV R156, R210 ;  /* 0x000000d2009c7202 */ /* 0x000fce0000000f00 */
[----:B------:R-:W-:Y:S05]  /*4110*/  WARPSYNC.COLLECTIVE R207, `(.L_x_7655) ;  /* 0x00000000cf087348 */ /* 0x000fea0003c00000 */
[----:B------:R0:W1:Y:S02]  /*4120*/  SHFL.DOWN P6, R210, R212, R211, R214 ;  /* 0x080000d3d4d27389 */ /* 0x00006400000c00d6 */
[----:B01----:R-:W-:Y:S01]  /*4130*/  ENDCOLLECTIVE ;  /* 0x000000000000791b */ /* 0x003fe20003800000 */
.L_x_7655:
[----:B------:R-:W-:-:S05]  /*4140*/  FADD.FTZ R156, R155, R156 ;  /* 0x0000009c9b9c7221 */ /* 0x000fca0000010000 */
[----:B------:R-:W-:Y:S02]  /*4150*/  MOV R212, R156 ;  /* 0x0000009c00d47202 */ /* 0x000fe40000000f00 */
[----:B------:R-:W-:-:S07]  /*4160*/  MOV R158, R210 ;  /* 0x000000d2009e7202 */ /* 0x000fce0000000f00 */
[----:B------:R-:W-:Y:S05]  /*4170*/  WARPSYNC.COLLECTIVE R207, `(.L_x_7656) ;  /* 0x00000000cf087348 */ /* 0x000fea0003c00000 */
[----:B------:R0:W1:Y:S02]  /*4180*/  SHFL.DOWN P6, R210, R212, R211, R214 ;  /* 0x080000d3d4d27389 */ /* 0x00006400000c00d6 */
[----:B01----:R-:W-:Y:S01]  /*4190*/  ENDCOLLECTIVE ;  /* 0x000000000000791b */ /* 0x003fe20003800000 */
.L_x_7656:
[----:B------:R-:W-:-:S05]  /*41a0*/  FADD.FTZ R158, R157, R158 ;  /* 0x0000009e9d9e7221 */ /* 0x000fca0000010000 */
[----:B------:R-:W-:Y:S02]  /*41b0*/  MOV R212, R158 ;  /* 0x0000009e00d47202 */ /* 0x000fe40000000f00 */
[----:B------:R-:W-:Y:S02]  /*41c0*/  MOV R211, 0x2 ;  /* 0x0000000200d37802 */ /* 0x000fe40000000f00 */
[----:B------:R-:W-:-:S07]  /*41d0*/  MOV R159, R210 ;  /* 0x000000d2009f7202 */ /* 0x000fce0000000f00 */
[----:B------:R-:W-:Y:S05]  /*41e0*/  WARPSYNC.COLLECTIVE R207, `(.L_x_7657) ;  /* 0x00000000cf087348 */ /* 0x000fea0003c00000 */
[----:B------:R0:W1:Y:S02]  /*41f0*/  SHFL.DOWN P6, R210, R212, R211, R214 ;  /* 0x080000d3d4d27389 */ /* 0x00006400000c00d6 */
[----:B01----:R-:W-:Y:S01]  /*4200*/  ENDCOLLECTIVE ;  /* 0x000000000000791b */ /* 0x003fe20003800000 */
.L_x_7657:
[----:B------:R-:W-:-:S05]  /*4210*/  FADD.FTZ R159, R156, R159 ;  /* 0x0000009f9c9f7221 */ /* 0x000fca0000010000 */
[----:B------:R-:W-:Y:S02]  /*4220*/  MOV R212, R159 ;  /* 0x0000009f00d47202 */ /* 0x000fe40000000f00 */
[----:B------:R-:W-:-:S07]  /*4230*/  MOV R199, R210 ;  /* 0x000000d200c77202 */ /* 0x000fce0000000f00 */
[----:B------:R-:W-:Y:S05]  /*4240*/  WARPSYNC.COLLECTIVE R207, `(.L_x_7658) ;  /* 0x00000000cf087348 */ /* 0x000fea0003c00000 */
[----:B------:R0:W1:Y:S02]  /*4250*/  SHFL.DOWN P6, R210, R212, R211, R214 ;  /* 0x080000d3d4d27389 */ /* 0x00006400000c00d6 */
[----:B01----:R-:W-:Y:S01]  /*4260*/  ENDCOLLECTIVE ;  /* 0x000000000000791b */ /* 0x003fe20003800000 */
.L_x_7658:
[----:B------:R-:W-:-:S05]  /*4270*/  FADD.FTZ R199, R158, R199 ;  /* 0x000000c79ec77221 */ /* 0x000fca0000010000 */
[----:B------:R-:W-:Y:S02]  /*4280*/  MOV R212, R199 ;  /* 0x000000c700d47202 */ /* 0x000fe40000000f00 */
[----:B------:R-:W-:Y:S02]  /*4290*/  MOV R211, 0x1 ;  /* 0x0000000100d37802 */ /* 0x000fe40000000f00 */
[----:B------:R-:W-:-:S07]  /*42a0*/  MOV R198, R210 ;  /* 0x000000d200c67202 */ /* 0x000fce0000000f00 */
[----:B------:R-:W-:Y:S05]  /*42b0*/  WARPSYNC.COLLECTIVE R207, `(.L_x_7659) ;  /* 0x00000000cf087348 */ /* 0x000fea0003c00000 */
[----:B------:R0:W1:Y:S02]  /*42c0*/  SHFL.DOWN P6, R210, R212, R211, R214 ;  /* 0x080000d3d4d27389 */ /* 0x00006400000c00d6 */
[----:B01----:R-:W-:Y:S01]  /*42d0*/  ENDCOLLECTIVE ;  /* 0x000000000000791b */ /* 0x003fe20003800000 */
.L_x_7659:
[----:B------:R-:W-:-:S05]  /*42e0*/  FADD.FTZ R154, R159, R198 ;  /* 0x000000c69f9a7221 */ /* 0x000fca0000010000 */
[----:B------:R-:W-:Y:S02]  /*42f0*/  MOV R212, R154 ;  /* 0x0000009a00d47202 */ /* 0x000fe40000000f00 */
[----:B------:R-:W-:-:S07]  /*4300*/  MOV R198, R210 ;  /* 0x000000d200c67202 */ /* 0x000fce0000000f00 */
[----:B------:R-:W-:Y:S05]  /*4310*/  WARPSYNC.COLLECTIVE R207, `(.L_x_7660) ;  /* 0x00000000cf087348 */ /* 0x000fea0003c00000 */
[----:B------:R0:W1:Y:S02]  /*4320*/  SHFL.DOWN P6, R210, R212, R211, R214 ;  /* 0x080000d3d4d27389 */ /* 0x00006400000c00d6 */
[----:B01----:R-:W-:Y:S01]  /*4330*/  ENDCOLLECTIVE ;  /* 0x000000000000791b */ /* 0x003fe20003800000 */
.L_x_7660:
[----:B------:R-:W-:Y:S01]  /*4340*/  MOV R155, R210 ;  /* 0x000000d2009b7202 */ /* 0x000fe20000000f00 */
[----:B------:R-:W-:Y:S06]  /*4350*/  BRA `(.L_x_7661) ;  /* 0xffffffd800e07947 */ /* 0x000fec000383ffff */
.L_x_7662:
        /* <DEDUP_REMOVED lines=10> */
.L_x_13968:


//--------------------- .text._ZN10layer_norm13ln_bwd_kernelINS_13Kernel_traitsIf6__halfS2_S2_fjLj4096ELj1ELj1ELj4ELj16ENS_18Kernel_traits_baseILj4096EfS2_S2_S2_fjLj128EEEEELb1ELb0ELb0ELb1EEEvNS_9BwdParamsE --------------------------
	.section	.text._ZN10layer_norm13ln_bwd_kernelINS_13Kernel_traitsIf6__halfS2_S2_fjLj4096ELj1ELj1ELj4ELj16ENS_18Kernel_traits_baseILj4096EfS2_S2_S2_fjLj128EEEEELb1ELb0ELb0ELb1EEEvNS_9BwdParamsE,"ax",@progbits
	.align	128
        .global         _ZN10layer_norm13ln_bwd_kernelINS_13Kernel_traitsIf6__halfS2_S2_fjLj4096ELj1ELj1ELj4ELj16ENS_18Kernel_traits_baseILj4096EfS2_S2_S2_fjLj128EEEEELb1ELb0ELb0ELb1EEEvNS_9BwdParamsE
        .type           _ZN10layer_norm13ln_bwd_kernelINS_13Kernel_traitsIf6__halfS2_S2_fjLj4096ELj1ELj1ELj4ELj16ENS_18Kernel_traits_baseILj4096EfS2_S2_S2_fjLj128EEEEELb1ELb0ELb0ELb1EEEvNS_9BwdParamsE,@function
        .size           _ZN10layer_norm13ln_bwd_kernelINS_13Kernel_traitsIf6__halfS2_S2_fjLj4096ELj1ELj1ELj4ELj16ENS_18Kernel_traits_baseILj4096EfS2_S2_S2_fjLj128EEEEELb1ELb0ELb0ELb1EEEvNS_9BwdParamsE,(.L_x_13969 - _ZN10layer_norm13ln_bwd_kernelINS_13Kernel_traitsIf6__halfS2_S2_fjLj4096ELj1ELj1ELj4ELj16ENS_18Kernel_traits_baseILj4096EfS2_S2_S2_fjLj128EEEEELb1ELb0ELb0ELb1EEEvNS_9BwdParamsE)
        .other          _ZN10layer_norm13ln_bwd_kernelINS_13Kernel_traitsIf6__halfS2_S2_fjLj4096ELj1ELj1ELj4ELj16ENS_18Kernel_traits_baseILj4096EfS2_S2_S2_fjLj128EEEEELb1ELb0ELb0ELb1EEEvNS_9BwdParamsE,@"STO_CUDA_ENTRY STV_DEFAULT"
_ZN10layer_norm13ln_bwd_kernelINS_13Kernel_traitsIf6__halfS2_S2_fjLj4096ELj1ELj1ELj4ELj16ENS_18Kernel_traits_baseILj4096EfS2_S2_S2_fjLj128EEEEELb1ELb0ELb0ELb1EEEvNS_9BwdParamsE:
.text._ZN10layer_norm13ln_bwd_kernelINS_13Kernel_traitsIf6__halfS2_S2_fjLj4096ELj1ELj1ELj4ELj16ENS_18Kernel_traits_baseILj4096EfS2_S2_S2_fjLj128EEEEELb1ELb0ELb0ELb1EEEvNS_9BwdParamsE:
        /* <DEDUP_REMOVED lines=48> */
.L_x_7663:
        /* <DEDUP_REMOVED lines=50> */
.L_x_7667:
        /* <DEDUP_REMOVED lines=18> */
[--C-:B--2---:R-:W-:Y:S02]  /*0740*/  IMAD.WIDE.U32 R56, R164, 0x10, R2.reuse ;  /* 0x00000010a4387825 */ /* 0x104fe400078e0002 */
[----:B------:R-:W2:Y:S02]  /*0750*/  LDG.E.128 R52, desc[UR6][R52.64] ;  /* 0x0000000634347981 */ /* 0x000ea4000c1e1d00 */
[----:B------:R-:W-:-:S02]  /*0760*/  IMAD.WIDE.U32 R64, R163, 0x10, R2 ;  /* 0x00000010a3407825 */ /* 0x000fc400078e0002 */
[----:B------:R-:W2:Y:S02]  /*0770*/  LDG.E.128 R56, desc[UR6][R56.64] ;  /* 0x0000000638387981 */ /* 0x000ea4000c1e1d00 */
[----:B---3--:R-:W-:Y:S02]  /*0780*/  IMAD.WIDE R84, R158, 0x4, R84 ;  /* 0x000000049e547825 */ /* 0x008fe400078e0254 */
[----:B------:R-:W3:Y:S02]  /*0790*/  LDG.E.128 R64, desc[UR6][R64.64] ;  /* 0x0000000640407981 */ /* 0x000ee4000c1e1d00 */
[--C-:B------:R-:W-:Y:S02]  /*07a0*/  IMAD.WIDE.U32 R60, R163, 0x10, R76.reuse ;  /* 0x00000010a33c7825 */ /* 0x100fe400078e004c */
[----:B------:R-:W3:Y:S02]  /*07b0*/  LDG.E R195, desc[UR6][R84.64] ;  /* 0x0000000654c37981 */ /* 0x000ee4000c1e1900 */
[----:B-1----:R-:W-:-:S02]  /*07c0*/  IMAD.WIDE.U32 R68, R162, 0x10, R76 ;  /* 0x00000010a2447825 */ /* 0x002fc400078e004c */
[----:B------:R-:W3:Y:S02]  /*07d0*/  LDG.E.128 R60, desc[UR6][R60.64] ;  /* 0x000000063c3c7981 */ /* 0x000ee4000c1e1d00 */
[----:B------:R-:W-:Y:S02]  /*07e0*/  IMAD.WIDE.U32 R76, R161, 0x10, R76 ;  /* 0x00000010a14c7825 */ /* 0x000fe400078e004c */
[----:B------:R-:W3:Y:S02]  /*07f0*/  LDG.E.128 R68, desc[UR6][R68.64] ;  /* 0x0000000644447981 */ /* 0x000ee4000c1e1d00 */
[----:B------:R-:W-:Y:S02]  /*0800*/  IMAD.WIDE.U32 R72, R162, 0x10, R2 ;  /* 0x00000010a2487825 */ /* 0x000fe400078e0002 */
[----:B------:R-:W3:Y:S02]  /*0810*/  LDG.E.128 R76, desc[UR6][R76.64] ;  /* 0x000000064c4c7981 */ /* 0x000ee4000c1e1d00 */
[----:B0-----:R-:W-:-:S02]  /*0820*/  IMAD.WIDE R86, R158, 0x4, R86 ;  /* 0x000000049e567825 */ /* 0x001fc400078e0256 */
[----:B------:R-:W3:Y:S02]  /*0830*/  LDG.E.128 R72, desc[UR6][R72.64] ;  /* 0x0000000648487981 */ /* 0x000ee4000c1e1d00 */
[----:B------:R-:W-:Y:S02]  /*0840*/  IMAD.WIDE.U32 R80, R161, 0x10, R2 ;  /* 0x00000010a1507825 */ /* 0x000fe400078e0002 */
[----:B------:R0:W3:Y:S01]  /*0850*/  LDG.E R165, desc[UR6][R86.64] ;  /* 0x0000000656a57981 */ /* 0x0000e2000c1e1900 */
[----:B------:R-:W-:Y:S01]  /*0860*/  ISETP.NE.U32.AND P1, PT, RZ, UR10, PT ;  /* 0x0000000aff007c0c */ /* 0x000fe2000bf25070 */
[----:B------:R-:W0:Y:S02]  /*0870*/  LDC.64 R2, c[0x0][0x240] ;  /* 0x00009000ff027b82 */ /* 0x000e240000000a00 */
[----:B------:R-:W3:Y:S01]  /*0880*/  LDG.E.128 R80, desc[UR6][R80.64] ;  /* 0x0000000650507981 */ /* 0x000ee2000c1e1d00 */
[----:B------:R-:W-:-:S13]  /*0890*/  ISETP.NE.AND.EX P1, PT, RZ, UR11, PT, P1 ;  /* 0x0000000bff007c0c */ /* 0x000fda000bf25310 */
[----:B------:R-:W1:Y:S01]  /*08a0*/  @P1 LDC.64 R88, c[0x0][0x2c8] ;  /* 0x0000b200ff581b82 */ /* 0x000e620000000a00 */
[----:B0-----:R-:W-:-:S07]  /*08b0*/  IMAD.WIDE.U32 R86, R163, 0x8, R2 ;  /* 0x00000008a3567825 */ /* 0x001fce00078e0002 */
[----:B------:R-:W0:Y:S01]  /*08c0*/  @P1 LDC.64 R174, c[0x0][0x2c8] ;  /* 0x0000b200ffae1b82 */ /* 0x000e220000000a00 */
[----:B------:R-:W-:Y:S01]  /*08d0*/  IMAD.WIDE.U32 R172, R162, 0x8, R2 ;  /* 0x00000008a2ac7825 */ /* 0x000fe200078e0002 */
[----:B-----5:R-:W5:Y:S06]  /*08e0*/  LDG.E.64 R86, desc[UR6][R86.64] ;  /* 0x0000000656567981 */ /* 0x020f6c000c1e1b00 */
[----:B------:R-:W0:Y:S01]  /*08f0*/  @P1 LDC.64 R168, c[0x0][0x2c8] ;  /* 0x0000b200ffa81b82 */ /* 0x000e220000000a00 */
[----:B-1----:R-:W-:-:S07]  /*0900*/  @P1 IMAD.WIDE.U32 R84, R164, 0x10, R88 ;  /* 0x00000010a4541825 */ /* 0x002fce00078e0058 */
[----:B------:R-:W1:Y:S01]  /*0910*/  @P1 LDC.64 R170, c[0x0][0x2c8] ;  /* 0x0000b200ffaa1b82 */ /* 0x000e620000000a00 */
[--C-:B------:R-:W-:Y:S01]  /*0920*/  IMAD.WIDE.U32 R88, R164, 0x8, R2.reuse ;  /* 0x00000008a4587825 */ /* 0x100fe200078e0002 */
[----:B------:R-:W-:Y:S01]  /*0930*/  ISETP.NE.AND P4, PT, RZ, UR8, PT ;  /* 0x00000008ff007c0c */ /* 0x000fe2000bf85270 */
[----:B------:R-:W5:Y:S02]  /*0940*/  @P1 LDG.E.128 R120, desc[UR6][R84.64] ;  /* 0x0000000654781981 */ /* 0x000f64000c1e1d00 */
[C---:B------:R-:W-:Y:S02]  /*0950*/  IMAD.WIDE.U32 R2, R161.reuse, 0x8, R2 ;  /* 0x00000008a1027825 */ /* 0x040fe400078e0002 */
[----:B------:R-:W5:Y:S04]  /*0960*/  LDG.E.64 R88, desc[UR6][R88.64] ;  /* 0x0000000658587981 */ /* 0x000f68000c1e1b00 */
[----:B------:R-:W5:Y:S01]  /*0970*/  LDG.E.64 R2, desc[UR6][R2.64] ;  /* 0x0000000602027981 */ /* 0x000f62000c1e1b00 */
[----:B0-----:R-:W-:Y:S01]  /*0980*/  @P1 IMAD.WIDE.U32 R174, R161, 0x10, R174 ;  /* 0x00000010a1ae1825 */ /* 0x001fe200078e00ae */
[----:B------:R-:W-:-:S02]  /*0990*/  MOV R160, 0x3f800000 ;  /* 0x3f80000000a07802 */ /* 0x000fc40000000f00 */
[----:B------:R3:W5:Y:S01]  /*09a0*/  LDG.E.64 R84, desc[UR6][R172.64] ;  /* 0x00000006ac547981 */ /* 0x000762000c1e1b00 */
[----:B------:R-:W-:-:S03]  /*09b0*/  @P1 IMAD.WIDE.U32 R168, R163, 0x10, R168 ;  /* 0x00000010a3a81825 */ /* 0x000fc600078e00a8 */
[----:B------:R0:W5:Y:S01]  /*09c0*/  @P1 LDG.E.128 R44, desc[UR6][R174.64] ;  /* 0x00000006ae2c1981 */ /* 0x000162000c1e1d00 */
[----:B-1----:R-:W-:-:S03]  /*09d0*/  @P1 IMAD.WIDE.U32 R170, R162, 0x10, R170 ;  /* 0x00000010a2aa1825 */ /* 0x002fc600078e00aa */
[----:B------:R1:W5:Y:S04]  /*09e0*/  @P1 LDG.E.128 R36, desc[UR6][R168.64] ;  /* 0x00000006a8241981 */ /* 0x000368000c1e1d00 */
[----:B------:R1:W5:Y:S01]  /*09f0*/  @P1 LDG.E.128 R40, desc[UR6][R170.64] ;  /* 0x00000006aa281981 */ /* 0x000362000c1e1d00 */
[----:B------:R-:W-:Y:S01]  /*0a00*/  UMOV UR4, 0xffffffff ;  /* 0xffffffff00047882 */ /* 0x000fe20000000000 */
[----:B------:R-:W-:Y:S01]  /*0a10*/  LOP3.LUT P2, RZ, R150, 0x1f, RZ, 0xc0, !PT ;  /* 0x0000001f96ff7812 */ /* 0x000fe2000784c0ff */
[----:B----4-:R-:W-:Y:S02]  /*0a20*/  @P0 HADD2.F32 R160, -RZ, R0.H0_H0 ;  /* 0x20000000ffa00230 */ /* 0x010fe40000004100 */
[--C-:B--2---:R-:W-:Y:S02]  /*0a30*/  HADD2.F32 R182, -RZ, R53.reuse.H0_H0 ;  /* 0x20000035ffb67230 */ /* 0x104fe40000004100 */
[----:B------:R-:W-:-:S02]  /*0a40*/  HADD2.F32 R53, -RZ, R53.H1_H1 ;  /* 0x30000035ff357230 */ /* 0x000fc40000004100 */
[----:B------:R-:W-:Y:S02]  /*0a50*/  HADD2.F32 R186, -RZ, R54.H0_H0 ;  /* 0x20000036ffba7230 */ /* 0x000fe40000004100 */
[--C-:B------:R-:W-:Y:S02]  /*0a60*/  HADD2.F32 R185, -RZ, R56.reuse.H0_H0 ;  /* 0x20000038ffb97230 */ /* 0x100fe40000004100 */
[----:B------:R-:W-:Y:S02]  /*0a70*/  HADD2.F32 R210, -RZ, R56.H1_H1 ;  /* 0x30000038ffd27230 */ /* 0x000fe40000004100 */
[--C-:B---3--:R-:W-:Y:S01]  /*0a80*/  HADD2.F32 R173, -RZ, R67.reuse.H0_H0 ;  /* 0x20000043ffad7230 */ /* 0x108fe20000004100 */
[----:B------:R-:W-:Y:S01]  /*0a90*/  FSEL R195, R195, RZ, !P4 ;  /* 0x000000ffc3c37208 */ /* 0x000fe20006000000 */
[----:B0-----:R-:W-:Y:S02]  /*0aa0*/  HADD2.F32 R174, -RZ, R67.H1_H1 ;  /* 0x30000043ffae7230 */ /* 0x001fe40000004100 */
[----:B------:R-:W-:-:S02]  /*0ab0*/  HADD2.F32 R0, -RZ, R52.H0_H0 ;  /* 0x20000034ff007230 */ /* 0x000fc40000004100 */
[----:B------:R-:W-:Y:S02]  /*0ac0*/  HADD2.F32 R56, -RZ, R60.H0_H0 ;  /* 0x2000003cff387230 */ /* 0x000fe40000004100 */
[----:B------:R-:W-:Y:S02]  /*0ad0*/  HADD2.F32 R189, -RZ, R55.H0_H0 ;  /* 0x20000037ffbd7230 */ /* 0x000fe40000004100 */
[--C-:B------:R-:W-:Y:S02]  /*0ae0*/  HADD2.F32 R67, -RZ, R71.reuse.H0_H0 ;  /* 0x20000047ff437230 */ /* 0x100fe40000004100 */
[----:B------:R-:W-:Y:S02]  /*0af0*/  HADD2.F32 R204, -RZ, R71.H1_H1 ;  /* 0x30000047ffcc7230 */ /* 0x000fe40000004100 */
[----:B------:R-:W-:Y:S02]  /*0b00*/  HADD2.F32 R190, -RZ, R55.H1_H1 ;  /* 0x30000037ffbe7230 */ /* 0x000fe40000004100 */
[----:B------:R-:W-:-:S02]  /*0b10*/  HADD2.F32 R181, -RZ, R57.H0_H0 ;  /* 0x20000039ffb57230 */ /* 0x000fc40000004100 */
[----:B------:R-:W-:Y:S02]  /*0b20*/  HADD2.F32 R178, -RZ, R57.H1_H1 ;  /* 0x30000039ffb27230 */ /* 0x000fe40000004100 */
[----:B------:R-:W-:Y:S02]  /*0b30*/  HADD2.F32 R71, -RZ, R78.H1_H1 ;  /* 0x3000004eff477230 */ /* 0x000fe40000004100 */
[--C-:B-1----:R-:W-:Y:S02]  /*0b40*/  HADD2.F32 R168, -RZ, R59.reuse.H0_H0 ;  /* 0x2000003bffa87230 */ /* 0x102fe40000004100 */
[----:B------:R-:W-:Y:S02]  /*0b50*/  HADD2.F32 R171, -RZ, R59.H1_H1 ;  /* 0x3000003bffab7230 */ /* 0x000fe40000004100 */
[----:B------:R-:W-:Y:S02]  /*0b60*/  HADD2.F32 R191, -RZ, R61.H0_H0 ;  /* 0x2000003dffbf7230 */ /* 0x000fe40000004100 */
[----:B------:R-:W-:-:S02]  /*0b70*/  HADD2.F32 R57, -RZ, R65.H0_H0 ;  /* 0x20000041ff397230 */ /* 0x000fc40000004100 */
[----:B------:R-:W-:Y:S02]  /*0b80*/  HADD2.F32 R55, -RZ, R65.H1_H1 ;  /* 0x30000041ff377230 */ /* 0x000fe40000004100 */
[--C-:B------:R-:W-:Y:S02]  /*0b90*/  HADD2.F32 R169, -RZ, R66.reuse.H0_H0 ;  /* 0x20000042ffa97230 */ /* 0x100fe40000004100 */
[----:B------:R-:W-:Y:S02]  /*0ba0*/  HADD2.F32 R170, -RZ, R66.H1_H1 ;  /* 0x30000042ffaa7230 */ /* 0x000fe40000004100 */
[----:B------:R-:W-:Y:S01]  /*0bb0*/  FADD.FTZ R66, -R195, R53 ;  /* 0x00000035c3427221 */ /* 0x000fe20000010100 */
[--C-:B------:R-:W-:Y:S02]  /*0bc0*/  HADD2.F32 R177, -RZ, R58.reuse.H0_H0 ;  /* 0x2000003affb17230 */ /* 0x100fe40000004100 */
[----:B------:R-:W-:Y:S02]  /*0bd0*/  HADD2.F32 R172, -RZ, R58.H1_H1 ;  /* 0x3000003affac7230 */ /* 0x000fe40000004100 */
[----:B------:R-:W-:-:S02]  /*0be0*/  HADD2.F32 R61, -RZ, R61.H1_H1 ;  /* 0x3000003dff3d7230 */ /* 0x000fc40000004100 */
[--C-:B------:R-:W-:Y:S02]  /*0bf0*/  HADD2.F32 R167, -RZ, R64.reuse.H0_H0 ;  /* 0x20000040ffa77230 */ /* 0x100fe40000004100 */
[----:B------:R-:W-:Y:S02]  /*0c00*/  HADD2.F32 R59, -RZ, R64.H1_H1 ;  /* 0x30000040ff3b7230 */ /* 0x000fe40000004100 */
[--C-:B------:R-:W-:Y:S02]  /*0c10*/  HADD2.F32 R212, -RZ, R69.reuse.H0_H0 ;  /* 0x20000045ffd47230 */ /* 0x100fe40000004100 */
[----:B------:R-:W-:Y:S02]  /*0c20*/  HADD2.F32 R208, -RZ, R69.H1_H1 ;  /* 0x30000045ffd07230 */ /* 0x000fe40000004100 */
[--C-:B------:R-:W-:Y:S02]  /*0c30*/  HADD2.F32 R65, -RZ, R70.reuse.H0_H0 ;  /* 0x20000046ff417230 */ /* 0x100fe40000004100 */
[----:B------:R-:W-:-:S02]  /*0c40*/  HADD2.F32 R206, -RZ, R70.H1_H1 ;  /* 0x30000046ffce7230 */ /* 0x000fc40000004100 */
[C---:B------:R-:W-:Y:S01]  /*0c50*/  FADD.FTZ R70, -R195.reuse, R186 ;  /* 0x000000bac3467221 */ /* 0x040fe20000010100 */
[--C-:B------:R-:W-:Y:S02]  /*0c60*/  HADD2.F32 R179, -RZ, R73.reuse.H0_H0 ;  /* 0x20000049ffb37230 */ /* 0x100fe40000004100 */
[----:B------:R-:W-:Y:S02]  /*0c70*/  HADD2.F32 R180, -RZ, R73.H1_H1 ;  /* 0x30000049ffb47230 */ /* 0x000fe40000004100 */
[----:B------:R-:W-:Y:S01]  /*0c80*/  FADD.FTZ R216, -R195, R56 ;  /* 0x00000038c3d87221 */ /* 0x000fe20000010100 */
[----:B------:R-:W-:Y:S02]  /*0c90*/  HADD2.F32 R52, -RZ, R52.H1_H1 ;  /* 0x30000034ff347230 */ /* 0x000fe40000004100 */
[----:B------:R-:W-:Y:S02]  /*0ca0*/  HADD2.F32 R54, -RZ, R54.H1_H1 ;  /* 0x30000036ff367230 */ /* 0x000fe40000004100 */
[----:B------:R-:W-:-:S02]  /*0cb0*/  HADD2.F32 R58, -RZ, R60.H1_H1 ;  /* 0x3000003cff3a7230 */ /* 0x000fc40000004100 */
[----:B------:R-:W-:Y:S02]  /*0cc0*/  HADD2.F32 R194, -RZ, R63.H0_H0 ;  /* 0x2000003fffc27230 */ /* 0x000fe40000004100 */
[--C-:B------:R-:W-:Y:S02]  /*0cd0*/  HADD2.F32 R64, -RZ, R68.reuse.H0_H0 ;  /* 0x20000044ff407230 */ /* 0x100fe40000004100 */
[----:B------:R-:W-:Y:S02]  /*0ce0*/  HADD2.F32 R214, -RZ, R68.H1_H1 ;  /* 0x30000044ffd67230 */ /* 0x000fe40000004100 */
[----:B------:R-:W-:Y:S02]  /*0cf0*/  HADD2.F32 R69, -RZ, R77.H0_H0 ;  /* 0x2000004dff457230 */ /* 0x000fe40000004100 */
[----:B------:R-:W-:Y:S02]  /*0d00*/  HADD2.F32 R73, -RZ, R79.H0_H0 ;  /* 0x2000004fff497230 */ /* 0x000fe40000004100 */
[----:B------:R-:W-:Y:S01]  /*0d10*/  FADD.FTZ R0, -R195, R0 ;  /* 0x00000000c3007221 */ /* 0x000fe20000010100 */
[----:B------:R-:W-:-:S02]  /*0d20*/  HADD2.F32 R192, -RZ, R62.H0_H0 ;  /* 0x2000003effc07230 */ /* 0x000fc40000004100 */
[----:B------:R-:W-:Y:S01]  /*0d30*/  FADD.FTZ R56, -R195, R71 ;  /* 0x00000047c3387221 */ /* 0x000fe20000010100 */
[----:B------:R-:W-:Y:S02]  /*0d40*/  HADD2.F32 R193, -RZ, R62.H1_H1 ;  /* 0x3000003effc17230 */ /* 0x000fe40000004100 */
[----:B------:R-:W-:Y:S02]  /*0d50*/  HADD2.F32 R63, -RZ, R63.H1_H1 ;  /* 0x3000003fff3f7230 */ /* 0x000fe40000004100 */
[--C-:B------:R-:W-:Y:S02]  /*0d60*/  HADD2.F32 R68, -RZ, R76.reuse.H0_H0 ;  /* 0x2000004cff447230 */ /* 0x100fe40000004100 */
[----:B------:R-:W-:Y:S02]  /*0d70*/  HADD2.F32 R202, -RZ, R76.H1_H1 ;  /* 0x3000004cffca7230 */ /* 0x000fe40000004100 */
[----:B------:R-:W-:Y:S02]  /*0d80*/  HADD2.F32 R77, -RZ, R77.H1_H1 ;  /* 0x3000004dff4d7230 */ /* 0x000fe40000004100 */
[----:B------:R-:W-:-:S02]  /*0d90*/  HADD2.F32 R198, -RZ, R78.H0_H0 ;  /* 0x2000004effc67230 */ /* 0x000fc40000004100 */
[----:B------:R-:W-:Y:S02]  /*0da0*/  HADD2.F32 R79, -RZ, R79.H1_H1 ;  /* 0x3000004fff4f7230 */ /* 0x000fe40000004100 */
[----:B------:R-:W-:Y:S01]  /*0db0*/  FMUL.FTZ R71, R165, R66 ;  /* 0x00000042a5477220 */ /* 0x000fe20000410000 */
[--C-:B------:R-:W-:Y:S02]  /*0dc0*/  HADD2.F32 R175, -RZ, R72.reuse.H0_H0 ;  /* 0x20000048ffaf7230 */ /* 0x100fe40000004100 */
[C---:B------:R-:W-:Y:S01]  /*0dd0*/  FADD.FTZ R222, -R195.reuse, R61 ;  /* 0x0000003dc3de7221 */ /* 0x040fe20000010100 */
[----:B------:R-:W-:Y:S02]  /*0de0*/  HADD2.F32 R176, -RZ, R72.H1_H1 ;  /* 0x30000048ffb07230 */ /* 0x000fe40000004100 */
        /* <DEDUP_REMOVED lines=29> */
[----:B------:R-:W-:-:S02]  /*0fc0*/  HADD2.F32 R195, -RZ, R81.H0_H0 ;  /* 0x20000051ffc37230 */ /* 0x000fc40000004100 */
[----:B------:R-:W-:Y:S01]  /*0fd0*/  FADD.FTZ R119, R177, R119 ;  /* 0x00000077b1777221 */ /* 0x000fe20000010000 */
[----:B------:R-:W-:Y:S02]  /*0fe0*/  HADD2.F32 R196, -RZ, R81.H1_H1 ;  /* 0x30000051ffc47230 */ /* 0x000fe40000004100 */
[-C--:B------:R-:W-:Y:S01]  /*0ff0*/  FFMA.FTZ R91, R66, R177.reuse, R91 ;  /* 0x000000b1425b7223 */ /* 0x080fe2000001005b */
[--C-:B------:R-:W-:Y:S02]  /*1000*/  HADD2.F32 R183, -RZ, R74.reuse.H0_H0 ;  /* 0x2000004affb77230 */ /* 0x100fe40000004100 */
[----:B------:R-:W-:Y:S01]  /*1010*/  FMUL.FTZ R79, R28, R177 ;  /* 0x000000b11c4f7220 */ /* 0x000fe20000410000 */
[----:B------:R-:W-:Y:S02]  /*1020*/  HADD2.F32 R184, -RZ, R74.H1_H1 ;  /* 0x3000004affb87230 */ /* 0x000fe40000004100 */
[----:B------:R-:W-:Y:S01]  /*1030*/  FMUL.FTZ R81, R165, R222 ;  /* 0x000000dea5517220 */ /* 0x000fe20000410000 */
[----:B------:R-:W-:Y:S01]  /*1040*/  FMUL.FTZ R64, R33, R210 ;  /* 0x000000d221407220 */ /* 0x000fe20000410000 */
[----:B------:R-:W-:Y:S01]  /*1050*/  FADD.FTZ R151, R178, R151 ;  /* 0x00000097b2977221 */ /* 0x000fe20000010000 */
[-C--:B------:R-:W-:Y:S01]  /*1060*/  FFMA.FTZ R152, R71, R178.reuse, R152 ;  /* 0x000000b247987223 */ /* 0x080fe20000010098 */
[----:B------:R-:W-:Y:S01]  /*1070*/  FMUL.FTZ R74, R35, R178 ;  /* 0x000000b2234a7220 */ /* 0x000fe20000410000 */
[----:B------:R-:W-:Y:S01]  /*1080*/  FADD.FTZ R177, RZ, R67 ;  /* 0x00000043ffb17221 */ /* 0x000fe20000010000 */
[----:B------:R-:W-:Y:S01]  /*1090*/  FMUL.FTZ R63, R165, R60 ;  /* 0x0000003ca53f7220 */ /* 0x000fe20000410000 */
[----:B------:R-:W-:Y:S01]  /*10a0*/  FFMA.FTZ R178, R0, R67, RZ ;  /* 0x0000004300b27223 */ /* 0x000fe200000100ff */
[----:B------:R-:W-:-:S02]  /*10b0*/  HADD2.F32 R199, -RZ, R82.H0_H0 ;  /* 0x20000052ffc77230 */ /* 0x000fc40000004100 */
[----:B------:R-:W-:Y:S01]  /*10c0*/  FADD.FTZ R128, R55, R128 ;  /* 0x0000008037807221 */ /* 0x000fe20000010000 */
[----:B------:R-:W-:Y:S02]  /*10d0*/  HADD2.F32 R200, -RZ, R82.H1_H1 ;  /* 0x30000052ffc87230 */ /* 0x000fe40000004100 */
[-C--:B------:R-:W-:Y:S01]  /*10e0*/  FFMA.FTZ R96, R81, R55.reuse, R96 ;  /* 0x0000003751607223 */ /* 0x080fe20000010060 */
[----:B------:R-:W-:Y:S01]  /*10f0*/  FMUL.FTZ R82, R27, R55 ;  /* 0x000000371b527220 */ /* 0x000fe20000410000 */
[----:B------:R-:W-:Y:S01]  /*1100*/  FMUL.FTZ R68, R34, R181 ;  /* 0x000000b522447220 */ /* 0x000fe20000410000 */
[----:B------:R-:W-:Y:S01]  /*1110*/  FADD.FTZ R55, R177, R64 ;  /* 0x00000040b1377221 */ /* 0x000fe20000010000 */
[----:B------:R-:W-:Y:S01]  /*1120*/  FMUL.FTZ R65, R165, R62 ;  /* 0x0000003ea5417220 */ /* 0x000fe20000410000 */
[----:B------:R-:W-:Y:S02]  /*1130*/  FFMA.FTZ R178, R63, R64, R178 ;  /* 0x000000403fb27223 */ /* 0x000fe400000100b2 */
        /* <DEDUP_REMOVED lines=8> */
[----:B------:R-:W-:-:S02]  /*11c0*/  HADD2.F32 R205, -RZ, R83.H0_H0 ;  /* 0x20000053ffcd7230 */ /* 0x000fc40000004100 */
[----:B------:R-:W-:Y:S01]  /*11d0*/  FADD.FTZ R129, R57, R129 ;  /* 0x0000008139817221 */ /* 0x000fe20000010000 */
[----:B------:R-:W-:Y:S02]  /*11e0*/  HADD2.F32 R53, -RZ, R83.H1_H1 ;  /* 0x30000053ff357230 */ /* 0x000fe40000004100 */
[-C--:B------:R-:W-:Y:S01]  /*11f0*/  FFMA.FTZ R97, R76, R57.reuse, R97 ;  /* 0x000000394c617223 */ /* 0x080fe20000010061 */
[----:B------:R-:W-:Y:S01]  /*1200*/  FMUL.FTZ R83, R26, R57 ;  /* 0x000000391a537220 */ /* 0x000fe20000410000 */
[----:B------:R-:W-:Y:S01]  /*1210*/  FMUL.FTZ R62, R29, R172 ;  /* 0x000000ac1d3e7220 */ /* 0x000fe20000410000 */
[----:B------:R-:W-:Y:S01]  /*1220*/  FADD.FTZ R57, R210, R79 ;  /* 0x0000004fd2397221 */ /* 0x000fe20000010000 */
[C---:B------:R-:W-:Y:S01]  /*1230*/  FMUL.FTZ R61, R165.reuse, R72 ;  /* 0x00000048a53d7220 */ /* 0x040fe20000410000 */
        /* <DEDUP_REMOVED lines=8> */
[C---:B------:R-:W-:Y:S01]  /*12c0*/  FMUL.FTZ R181, R165.reuse, R208 ;  /* 0x000000d0a5b57220 */ /* 0x040fe20000410000 */
[----:B------:R-:W-:Y:S01]  /*12d0*/  FADD.FTZ R57, R212, R73 ;  /* 0x00000049d4397221 */ /* 0x000fe20000010000 */
[----:B------:R-:W-:Y:S01]  /*12e0*/  FMUL.FTZ R69, R165, R78 ;  /* 0x0000004ea5457220 */ /* 0x000fe20000410000 */
[----:B------:R-:W-:Y:S01]  /*12f0*/  FFMA.FTZ R208, R60, R73, R55 ;  /* 0x000000493cd07223 */ /* 0x000fe20000010037 */
[----:B------:R-:W-:Y:S01]  /*1300*/  FMUL.FTZ R77, R24, R167 ;  /* 0x000000a7184d7220 */ /* 0x000fe20000410000 */
[----:B------:R-:W-:Y:S01]  /*1310*/  FADD.FTZ R210, R57, R72 ;  /* 0x0000004839d27221 */ /* 0x000fe20000010000 */
[----:B------:R-:W-:Y:S01]  /*1320*/  FMUL.FTZ R70, R165, R216 ;  /* 0x000000d8a5467220 */ /* 0x000fe20000410000 */
[----:B------:R-:W-:Y:S01]  /*1330*/  FFMA.FTZ R57, R69, R72, R208 ;  /* 0x0000004845397223 */ /* 0x000fe200000100d0 */
[----:B------:R-:W-:-:S02]  /*1340*/  HADD2.F32 R187, -RZ, R75.H0_H0 ;  /* 0x2000004bffbb7230 */ /* 0x000fc40000004100 */
[----:B------:R-:W-:Y:S01]  /*1350*/  FMUL.FTZ R78, R25, R59 ;  /* 0x0000003b194e7220 */ /* 0x000fe20000410000 */
[----:B------:R-:W-:Y:S02]  /*1360*/  HADD2.F32 R188, -RZ, R75.H1_H1 ;  /* 0x3000004bffbc7230 */ /* 0x000fe40000004100 */
[----:B------:R-:W-:Y:S01]  /*1370*/  FADD.FTZ R55, R210, R77 ;  /* 0x0000004dd2377221 */ /* 0x000fe20000010000 */
[----:B------:R-:W-:Y:S01]  /*1380*/  FMUL.FTZ R75, R165, R218 ;  /* 0x000000daa54b7220 */ /* 0x000fe20000410000 */
[----:B------:R-:W-:Y:S02]  /*1390*/  FFMA.FTZ R208, R70, R77, R57 ;  /* 0x0000004d46d07223 */ /* 0x000fe40000010039 */
[----:B------:R-:W-:Y:S01]  /*13a0*/  FADD.FTZ R210, R55, R78 ;  /* 0x0000004e37d27221 */ /* 0x000fe20000010000 */
[--C-:B------:R-:W-:Y:S02]  /*13b0*/  HADD2.F32 R191, -RZ, R80.reuse.H0_H0 ;  /* 0x20000050ffbf7230 */ /* 0x100fe40000004100 */
[----:B------:R-:W-:Y:S01]  /*13c0*/  FFMA.FTZ R55, R75, R78, R208 ;  /* 0x0000004e4b377223 */ /* 0x000fe200000100d0 */
[----:B------:R-:W-:-:S02]  /*13d0*/  HADD2.F32 R192, -RZ, R80.H1_H1 ;  /* 0x30000050ffc07230 */ /* 0x000fc40000004100 */
        /* <DEDUP_REMOVED lines=153> */
.L_x_7678:
[----:B01----:R-:W-:Y:S01]  /*1d70*/  FADD.FTZ R52, R52, R53 ;  /* 0x0000003534347221 */ /* 0x003fe20000010000 */
[----:B------:R-:W-:Y:S01]  /*1d80*/  LOP3.LUT P3, RZ, R166, 0xff, RZ, 0xc0, !PT ;  /* 0x000000ffa6ff7812 */ /* 0x000fe2000786c0ff */
[----:B--2---:R-:W-:Y:S01]  /*1d90*/  FADD.FTZ R53, R56, R55 ;  /* 0x0000003738357221 */ /* 0x004fe20000010000 */
        /* <DEDUP_REMOVED lines=10> */
.L_x_7666:
        /* <DEDUP_REMOVED lines=16> */
[----:B------:R-:W-:-:S03]  /*1f40*/  FADD.FTZ R52, RZ, R53 ;  /* 0x00000035ff347221 */ /* 0x000fc60000010000 */
[----:B------:R-:W-:Y:S01]  /*1f50*/  FADD.FTZ R209, R54, R209 ;  /* 0x000000d136d17221 */ /* 0x000fe20000010000 */
[----:B------:R-:W-:Y:S01]  /*1f60*/  FADD.FTZ R52, R55, R52 ;  /* 0x0000003437347221 */ /* 0x000fe20000010000 */
[----:B------:R-:W-:Y:S02]  /*1f70*/  MOV R54, R88 ;  /* 0x0000005800367202 */ /* 0x000fe40000000f00 */
[----:B--2---:R-:W-:Y:S01]  /*1f80*/  FADD.FTZ R209, R209, R56 ;  /* 0x00000038d1d17221 */ /* 0x004fe20000010000 */
[----:B------:R-:W-:Y:S01]  /*1f90*/  FADD.FTZ R52, R52, R57 ;  /* 0x0000003934347221 */ /* 0x000fe20000010000 */
[----:B------:R-:W-:Y:S01]  /*1fa0*/  LOP3.LUT P5, RZ, R54, 0xff, RZ, 0xc0, !PT ;  /* 0x000000ff36ff7812 */ /* 0x000fe200078ac0ff */
[----:B------:R-:W-:Y:S02]  /*1fb0*/  @P1 HADD2.F32 R54, -RZ, R120.H0_H0 ;  /* 0x20000078ff361230 */ /* 0x000fe40000004100 */
[----:B------:R-:W-:Y:S01]  /*1fc0*/  FADD.FTZ R58, R58, R209 ;  /* 0x000000d13a3a7221 */ /* 0x000fe20000010000 */
[----:B------:R-:W-:Y:S01]  /*1fd0*/  FADD.FTZ R53, R59, R52 ;  /* 0x000000343b357221 */ /* 0x000fe20000010000 */
[----:B------:R-:W-:-:S02]  /*1fe0*/  @P1 HADD2.F32 R56, -RZ, R121.H1_H1 ;  /* 0x30000079ff381230 */ /* 0x000fc40000004100 */
        /* <DEDUP_REMOVED lines=13> */
[----:B------:R-:W-:Y:S01]  /*20c0*/  FMUL.FTZ R55, R165, R0 ;  /* 0x00000000a5377220 */ /* 0x000fe20000410000 */
[----:B------:R-:W-:Y:S01]  /*20d0*/  FADD.FTZ R74, R74, -R71 ;  /* 0x800000474a4a7221 */ /* 0x000fe20000010000 */
[----:B------:R-:W-:-:S02]  /*20e0*/  @P1 HADD2.F32 R0, -RZ, R120.H1_H1 ;  /* 0x30000078ff001230 */ /* 0x000fc40000004100 */
[----:B------:R-:W-:Y:S01]  /*20f0*/  FMUL.FTZ R71, R165, R64 ;  /* 0x00000040a5477220 */ /* 0x000fe20000410000 */
[----:B------:R-:W-:Y:S01]  /*2100*/  @P1 FADD.FTZ R55, R55, R54 ;  /* 0x0000003637371221 */ /* 0x000fe20000010000 */
[----:B------:R-:W-:Y:S02]  /*2110*/  @P1 HADD2.F32 R54, -RZ, R121.H0_H0 ;  /* 0x20000079ff361230 */ /* 0x000fe40000004100 */
[----:B------:R-:W-:Y:S01]  /*2120*/  FADD.FTZ R66, R79, -R66 ;  /* 0x800000424f427221 */ /* 0x000fe20000010000 */
        /* <DEDUP_REMOVED lines=25> */
[-CC-:B------:R-:W-:Y:S01]  /*22c0*/  FFMA.FTZ R69, R69, R53.reuse, R52.reuse ;  /* 0x0000003545457223 */ /* 0x180fe20000010034 */
[----:B------:R-:W-:Y:S01]  /*22d0*/  MOV R58, R86 ;  /* 0x00000056003a7202 */ /* 0x000fe20000000f00 */
[----:B------:R-:W-:Y:S01]  /*22e0*/  FFMA.FTZ R70, R70, R53, R52 ;  /* 0x0000003546467223 */ /* 0x000fe20000010034 */
[----:B------:R-:W-:Y:S01]  /*22f0*/  FSEL R54, R54, RZ, P5 ;  /* 0x000000ff36367208 */ /* 0x000fe20002800000 */
[----:B------:R-:W-:Y:S01]  /*2300*/  FADD.FTZ R60, R73, -R60 ;  /* 0x8000003c493c7221 */ /* 0x000fe20000010000 */
[----:B------:R-:W-:Y:S01]  /*2310*/  LOP3.LUT P5, RZ, R58, 0xff, RZ, 0xc0, !PT ;  /* 0x000000ff3aff7812 */ /* 0x000fe200078ac0ff */
[----:B------:R-:W-:-:S02]  /*2320*/  @P1 HADD2.F32 R58, -RZ, R122.H1_H1 ;  /* 0x3000007aff3a1230 */ /* 0x000fc40000004100 */
[----:B------:R-:W-:Y:S01]  /*2330*/  FMUL.FTZ R61, R165, R62 ;  /* 0x0000003ea53d7220 */ /* 0x000fe20000410000 */
[-CC-:B------:R-:W-:Y:S01]  /*2340*/  FFMA.FTZ R75, R75, R53.reuse, R52.reuse ;  /* 0x000000354b4b7223 */ /* 0x180fe20000010034 */
[----:B------:R-:W-:Y:S01]  /*2350*/  FFMA.FTZ R76, R76, R53, R52 ;  /* 0x000000354c4c7223 */ /* 0x000fe20000010034 */
[----:B------:R-:W-:Y:S01]  /*2360*/  FADD.FTZ R72, R72, -R69 ;  /* 0x8000004548487221 */ /* 0x000fe20000010000 */
[----:B------:R-:W-:Y:S01]  /*2370*/  FADD.FTZ R70, R77, -R70 ;  /* 0x800000464d467221 */ /* 0x000fe20000010000 */
[--C-:B------:R-:W-:Y:S02]  /*2380*/  @P1 HADD2.F32 R64, -RZ, R123.reuse.H0_H0 ;  /* 0x2000007bff401230 */ /* 0x100fe40000004100 */
[----:B------:R-:W-:Y:S01]  /*2390*/  FMUL.FTZ R77, R165, R60 ;  /* 0x0000003ca54d7220 */ /* 0x000fe20000410000 */
[----:B------:R-:W-:Y:S01]  /*23a0*/  @P1 FADD.FTZ R61, R61, R58 ;  /* 0x0000003a3d3d1221 */ /* 0x000fe20000010000 */
[C---:B------:R-:W-:Y:S01]  /*23b0*/  LOP3.LUT P2, RZ, R89.reuse, 0xff00, RZ, 0xc0, !PT ;  /* 0x0000ff0059ff7812 */ /* 0x040fe2000784c0ff */
[----:B------:R-:W-:Y:S01]  /*23c0*/  FADD.FTZ R78, R78, -R75 ;  /* 0x8000004b4e4e7221 */ /* 0x000fe20000010000 */
[C---:B------:R-:W-:Y:S01]  /*23d0*/  LOP3.LUT P6, RZ, R89.reuse, 0xff0000, RZ, 0xc0, !PT ;  /* 0x00ff000059ff7812 */ /* 0x040fe200078cc0ff */
[----:B------:R-:W-:Y:S01]  /*23e0*/  @P1 HADD2.F32 R58, -RZ, R123.H1_H1 ;  /* 0x3000007bff3a1230 */ /* 0x000fe20000004100 */
[----:B------:R-:W-:Y:S01]  /*23f0*/  LOP3.LUT P4, RZ, R89, 0xff000000, RZ, 0xc0, !PT ;  /* 0xff00000059ff7812 */ /* 0x000fe2000788c0ff */
[----:B------:R-:W-:Y:S01]  /*2400*/  FADD.FTZ R76, R83, -R76 ;  /* 0x8000004c534c7221 */ /* 0x000fe20000010000 */
[----:B------:R-:W-:-:S02]  /*2410*/  @P1 HADD2.F32 R60, -RZ, R36.H0_H0 ;  /* 0x20000024ff3c1230 */ /* 0x000fc40000004100 */
[----:B------:R-:W-:Y:S01]  /*2420*/  FMUL.FTZ R89, R165, R72 ;  /* 0x00000048a5597220 */ /* 0x000fe20000410000 */
[-CC-:B------:R-:W-:Y:S01]  /*2430*/  FFMA.FTZ R81, R81, R53.reuse, R52.reuse ;  /* 0x0000003551517223 */ /* 0x180fe20000010034 */
[----:B------:R-:W-:Y:S01]  /*2440*/  FMUL.FTZ R75, R165, R70 ;  /* 0x00000046a54b7220 */ /* 0x000fe20000410000 */
[----:B------:R-:W-:Y:S01]  /*2450*/  FFMA.FTZ R80, R80, R53, R52 ;  /* 0x0000003550507223 */ /* 0x000fe20000010034 */
[----:B------:R-:W-:Y:S01]  /*2460*/  @P1 FADD.FTZ R77, R77, R64 ;  /* 0x000000404d4d1221 */ /* 0x000fe20000010000 */
[----:B------:R-:W-:Y:S02]  /*2470*/  @P1 HADD2.F32 R62, -RZ, R36.H1_H1 ;  /* 0x30000024ff3e1230 */ /* 0x000fe40000004100 */
[C---:B------:R-:W-:Y:S01]  /*2480*/  FMUL.FTZ R69, R165.reuse, R78 ;  /* 0x0000004ea5457220 */ /* 0x040fe20000410000 */
[--C-:B------:R-:W-:Y:S02]  /*2490*/  @P1 HADD2.F32 R64, -RZ, R37.reuse.H0_H0 ;  /* 0x20000025ff401230 */ /* 0x100fe40000004100 */
[----:B------:R-:W-:Y:S01]  /*24a0*/  FMUL.FTZ R73, R165, R76 ;  /* 0x0000004ca5497220 */ /* 0x000fe20000410000 */
[----:B------:R-:W-:Y:S01]  /*24b0*/  @P1 FADD.FTZ R89, R89, R58 ;  /* 0x0000003a59591221 */ /* 0x000fe20000010000 */
[----:B------:R-:W-:Y:S01]  /*24c0*/  FADD.FTZ R82, R82, -R81 ;  /* 0x8000005152527221 */ /* 0x000fe20000010000 */
[----:B------:R-:W-:Y:S01]  /*24d0*/  @P1 FADD.FTZ R75, R75, R60 ;  /* 0x0000003c4b4b1221 */ /* 0x000fe20000010000 */
[-C--:B------:R-:W-:Y:S01]  /*24e0*/  FMUL.FTZ R58, R61, R160.reuse ;  /* 0x000000a03d3a7220 */ /* 0x080fe20000410000 */
[----:B------:R-:W-:Y:S01]  /*24f0*/  FADD.FTZ R80, R169, -R80 ;  /* 0x80000050a9507221 */ /* 0x000fe20000010000 */
[----:B------:R-:W-:Y:S01]  /*2500*/  FMUL.FTZ R60, R77, R160 ;  /* 0x000000a04d3c7220 */ /* 0x000fe20000410000 */
[----:B------:R-:W-:Y:S01]  /*2510*/  @P1 FADD.FTZ R69, R69, R62 ;  /* 0x0000003e45451221 */ /* 0x000fe20000010000 */
[----:B------:R-:W-:Y:S01]  /*2520*/  @P1 FADD.FTZ R73, R73, R64 ;  /* 0x0000004049491221 */ /* 0x000fe20000010000 */
[----:B------:R-:W-:-:S02]  /*2530*/  @P1 HADD2.F32 R62, -RZ, R37.H1_H1 ;  /* 0x30000025ff3e1230 */ /* 0x000fc40000004100 */
[C---:B------:R-:W-:Y:S01]  /*2540*/  FMUL.FTZ R81, R165.reuse, R82 ;  /* 0x00000052a5517220 */ /* 0x040fe20000410000 */
[--C-:B------:R-:W-:Y:S02]  /*2550*/  @P1 HADD2.F32 R64, -RZ, R38.reuse.H0_H0 ;  /* 0x20000026ff401230 */ /* 0x100fe40000004100 */
        /* <DEDUP_REMOVED lines=16> */
[-C--:B------:R-:W-:Y:S01]  /*2660*/  FMUL.FTZ R70, R79, R160.reuse ;  /* 0x000000a04f467220 */ /* 0x080fe20000410000 */
[----:B------:R-:W-:Y:S01]  /*2670*/  LOP3.LUT P2, RZ, R86, 0xff00, RZ, 0xc0, !PT ;  /* 0x0000ff0056ff7812 */ /* 0x000fe2000784c0ff */
[-CC-:B------:R-:W-:Y:S01]  /*2680*/  FFMA.FTZ R167, R167, R53.reuse, R52.reuse ;  /* 0x00000035a7a77223 */ /* 0x180fe20000010034 */
[----:B------:R-:W-:Y:S01]  /*2690*/  FSEL R211, R62, RZ, P4 ;  /* 0x000000ff3ed37208 */ /* 0x000fe20002000000 */
[----:B------:R-:W-:Y:S01]  /*26a0*/  FMUL.FTZ R68, R81, R160 ;  /* 0x000000a051447220 */ /* 0x000fe20000410000 */
[----:B------:R-:W-:Y:S01]  /*26b0*/  FSEL R209, R66, RZ, P6 ;  /* 0x000000ff42d17208 */ /* 0x000fe20003000000 */
[----:B------:R-:W-:Y:S01]  /*26c0*/  FMUL.FTZ R66, R70, UR13 ;  /* 0x0000000d46427c20 */ /* 0x000fe20008410000 */
[----:B------:R-:W-:Y:S01]  /*26d0*/  FSEL R62, R64, RZ, P5 ;  /* 0x000000ff403e7208 */ /* 0x000fe20002800000 */
[----:B------:R-:W-:Y:S01]  /*26e0*/  FADD.FTZ R170, R170, -R167 ;  /* 0x800000a7aaaa7221 */ /* 0x000fe20000010000 */
[----:B------:R-:W-:Y:S01]  /*26f0*/  LOP3.LUT P5, RZ, R87, 0xff, RZ, 0xc0, !PT ;  /* 0x000000ff57ff7812 */ /* 0x000fe200078ac0ff */
[-CC-:B------:R-:W-:Y:S01]  /*2700*/  FFMA.FTZ R171, R171, R53.reuse, R52.reuse ;  /* 0x00000035abab7223 */ /* 0x180fe20000010034 */
[----:B------:R-:W-:Y:S01]  /*2710*/  FSEL R169, R60, RZ, P2 ;  /* 0x000000ff3ca97208 */ /* 0x000fe20001000000 */
[----:B------:R-:W-:Y:S01]  /*2720*/  FMUL.FTZ R64, R68, UR13 ;  /* 0x0000000d44407c20 */ /* 0x000fe20008410000 */
[----:B------:R-:W-:Y:S01]  /*2730*/  MOV R60, R84 ;  /* 0x00000054003c7202 */ /* 0x000fe20000000f00 */
[-CC-:B------:R-:W-:Y:S01]  /*2740*/  FFMA.FTZ R168, R168, R53.reuse, R52.reuse ;  /* 0x00000035a8a87223 */ /* 0x180fe20000010034 */
[----:B------:R-:W-:Y:S01]  /*2750*/  FSEL R66, R66, RZ, P5 ;  /* 0x000000ff42427208 */ /* 0x000fe20002800000 */
[----:B------:R-:W-:Y:S01]  /*2760*/  FMUL.FTZ R213, R165, R170 ;  /* 0x000000aaa5d57220 */ /* 0x000fe20000410000 */
[----:B------:R-:W-:Y:S01]  /*2770*/  LOP3.LUT P5, RZ, R60, 0xff, RZ, 0xc0, !PT ;  /* 0x000000ff3cff7812 */ /* 0x000fe200078ac0ff */
[----:B------:R-:W-:Y:S01]  /*2780*/  @P1 HADD2.F32 R60, -RZ, R38.H1_H1 ;  /* 0x30000026ff3c1230 */ /* 0x000fe20000004100 */
[----:B------:R-:W-:Y:S01]  /*2790*/  LOP3.LUT P4, RZ, R86, 0xff000000, RZ, 0xc0, !PT ;  /* 0xff00000056ff7812 */ /* 0x000fe2000788c0ff */
        /* <DEDUP_REMOVED lines=8> */
[C---:B------:R-:W-:Y:S01]  /*2820*/  LOP3.LUT P6, RZ, R87.reuse, 0xff0000, RZ, 0xc0, !PT ;  /* 0x00ff000057ff7812 */ /* 0x040fe200078cc0ff */
[----:B------:R-:W-:Y:S01]  /*2830*/  FADD.FTZ R176, R176, -R177 ;  /* 0x800000b1b0b07221 */ /* 0x000fe20000010000 */
[----:B------:R-:W-:Y:S01]  /*2840*/  LOP3.LUT P4, RZ, R87, 0xff000000, RZ, 0xc0, !PT ;  /* 0xff00000057ff7812 */ /* 0x000fe2000788c0ff */
[----:B------:R-:W-:Y:S01]  /*2850*/  FADD.FTZ R182, R183, -R182 ;  /* 0x800000b6b7b67221 */ /* 0x000fe20000010000 */
[----:B------:R-:W-:-:S02]  /*2860*/  @P1 HADD2.F32 R60, -RZ, R39.H1_H1 ;  /* 0x30000027ff3c1230 */ /* 0x000fc40000004100 */
[----:B------:R-:W-:Y:S01]  /*2870*/  FFMA.FTZ R87, R181, R53, R52 ;  /* 0x00000035b5577223 */ /* 0x000fe20000010034 */
[----:B------:R-:W-:Y:S02]  /*2880*/  @P1 HADD2.F32 R68, -RZ, R39.H0_H0 ;  /* 0x20000027ff441230 */ /* 0x000fe40000004100 */
[C---:B------:R-:W-:Y:S01]  /*2890*/  FMUL.FTZ R183, R165.reuse, R174 ;  /* 0x000000aea5b77220 */ /* 0x040fe20000410000 */
[----:B------:R-:W-:Y:S01]  /*28a0*/  FMUL.FTZ R181, R165, R168 ;  /* 0x000000a8a5b57220 */ /* 0x000fe20000410000 */
[--C-:B------:R-:W-:Y:S02]  /*28b0*/  @P1 HADD2.F32 R70, -RZ, R40.reuse.H1_H1 ;  /* 0x30000028ff461230 */ /* 0x100fe40000004100 */
[----:B------:R-:W-:Y:S01]  /*28c0*/  FADD.FTZ R172, R175, -R172 ;  /* 0x800000acafac7221 */ /* 0x000fe20000010000 */
[----:B------:R-:W-:Y:S01]  /*28d0*/  FMUL.FTZ R177, R165, R176 ;  /* 0x000000b0a5b17220 */ /* 0x000fe20000410000 */
[----:B------:R-:W-:Y:S01]  /*28e0*/  @P1 FADD.FTZ R183, R183, R60 ;  /* 0x0000003cb7b71221 */ /* 0x000fe20000010000 */
[----:B------:R-:W-:Y:S01]  /*28f0*/  FADD.FTZ R180, R180, -R87 ;  /* 0x80000057b4b47221 */ /* 0x000fe20000010000 */
[----:B------:R-:W-:Y:S01]  /*2900*/  @P1 FADD.FTZ R181, R181, R68 ;  /* 0x00000044b5b51221 */ /* 0x000fe20000010000 */
[----:B------:R-:W-:Y:S01]  /*2910*/  FMUL.FTZ R60, R213, R160 ;  /* 0x000000a0d53c7220 */ /* 0x000fe20000410000 */
[----:B------:R-:W-:-:S02]  /*2920*/  @P1 HADD2.F32 R68, -RZ, R40.H0_H0 ;  /* 0x20000028ff441230 */ /* 0x000fc40000004100 */
[----:B------:R-:W-:Y:S01]  /*2930*/  FMUL.FTZ R175, R165, R172 ;  /* 0x000000aca5af7220 */ /* 0x000fe20000410000 */
[----:B------:R-:W-:Y:S01]  /*2940*/  @P1 FADD.FTZ R177, R177, R70 ;  /* 0x00000046b1b11221 */ /* 0x000fe20000010000 */
[-C--:B------:R-:W-:Y:S01]  /*2950*/  FFMA.FTZ R178, R178, R53.reuse, R52 ;  /* 0x00000035b2b27223 */ /* 0x080fe20000010034 */
[--C-:B------:R-:W-:Y:S02]  /*2960*/  @P1 HADD2.F32 R70, -RZ, R41.reuse.H1_H1 ;  /* 0x30000029ff461230 */ /* 0x100fe40000004100 */
[----:B------:R-:W-:Y:S01]  /*2970*/  FMUL.FTZ R171, R165, R180 ;  /* 0x000000b4a5ab7220 */ /* 0x000fe20000410000 */
[----:B------:R-:W-:Y:S01]  /*2980*/  FMUL.FTZ R60, R60, UR13 ;  /* 0x0000000d3c3c7c20 */ /* 0x000fe20008410000 */
[----:B------:R-:W-:Y:S01]  /*2990*/  @P1 FADD.FTZ R175, R175, R68 ;  /* 0x00000044afaf1221 */ /* 0x000fe20000010000 */
[----:B------:R-:W-:Y:S01]  /*29a0*/  FADD.FTZ R178, R179, -R178 ;  /* 0x800000b2b3b27221 */ /* 0x000fe20000010000 */
[----:B------:R-:W-:Y:S01]  /*29b0*/  @P1 FADD.FTZ R171, R171, R70 ;  /* 0x00000046abab1221 */ /* 0x000fe20000010000 */
        /* <DEDUP_REMOVED lines=10> */
[----:B------:R-:W-:Y:S01]  /*2a60*/  FMUL.FTZ R70, R183, R160 ;  /* 0x000000a0b7467220 */ /* 0x000fe20000410000 */
[----:B------:R-:W-:Y:S01]  /*2a70*/  FSEL R215, R60, RZ, P2 ;  /* 0x000000ff3cd77208 */ /* 0x000fe20001000000 */
[----:B------:R-:W-:Y:S01]  /*2a80*/  FFMA.FTZ R52, R207, R53, R52 ;  /* 0x00000035cf347223 */ /* 0x000fe20000010034 */
[----:B------:R-:W-:-:S02]  /*2a90*/  @P1 HADD2.F32 R72, -RZ, R41.H0_H0 ;  /* 0x20000029ff481230 */ /* 0x000fc40000004100 */
[----:B------:R-:W-:Y:S01]  /*2aa0*/  FMUL.FTZ R60, R175, R160 ;  /* 0x000000a0af3c7220 */ /* 0x000fe20000410000 */
[----:B------:R-:W-:Y:S01]  /*2ab0*/  FMUL.FTZ R173, R165, R178 ;  /* 0x000000b2a5ad7220 */ /* 0x000fe20000410000 */
[----:B------:R-:W-:Y:S01]  /*2ac0*/  FMUL.FTZ R68, R181, R160 ;  /* 0x000000a0b5447220 */ /* 0x000fe20000410000 */
[----:B------:R-:W-:Y:S01]  /*2ad0*/  FMUL.FTZ R70, R70, UR13 ;  /* 0x0000000d46467c20 */ /* 0x000fe20008410000 */
[----:B------:R-:W-:Y:S01]  /*2ae0*/  FADD.FTZ R52, R203, -R52 ;  /* 0x80000034cb347221 */ /* 0x000fe20000010000 */
[----:B------:R-:W-:Y:S01]  /*2af0*/  FMUL.FTZ R60, R60, UR13 ;  /* 0x0000000d3c3c7c20 */ /* 0x000fe20008410000 */
[----:B------:R-:W-:Y:S01]  /*2b00*/  @P1 FADD.FTZ R173, R173, R72 ;  /* 0x00000048adad1221 */ /* 0x000fe20000010000 */
[----:B------:R-:W-:Y:S01]  /*2b10*/  FADD.FTZ R184, R184, -R185 ;  /* 0x800000b9b8b87221 */ /* 0x000fe20000010000 */
[--C-:B------:R-:W-:Y:S02]  /*2b20*/  @P1 HADD2.F32 R72, -RZ, R42.reuse.H0_H0 ;  /* 0x2000002aff481230 */ /* 0x100fe40000004100 */
[----:B------:R-:W-:Y:S01]  /*2b30*/  FMUL.FTZ R68, R68, UR13 ;  /* 0x0000000d44447c20 */ /* 0x000fe20008410000 */
[----:B------:R-:W-:Y:S01]  /*2b40*/  FADD.FTZ R196, R196, -R197 ;  /* 0x800000c5c4c47221 */ /* 0x000fe20000010000 */
[C---:B------:R-:W-:Y:S01]  /*2b50*/  FMUL.FTZ R167, R165.reuse, R182 ;  /* 0x000000b6a5a77220 */ /* 0x040fe20000410000 */
[----:B------:R-:W-:Y:S01]  /*2b60*/  FMUL.FTZ R197, R165, R52 ;  /* 0x00000034a5c57220 */ /* 0x000fe20000410000 */
[----:B------:R-:W-:Y:S01]  /*2b70*/  FSEL R217, R70, RZ, P4 ;  /* 0x000000ff46d97208 */ /* 0x000fe20002000000 */
[----:B------:R-:W-:-:S02]  /*2b80*/  @P1 HADD2.F32 R52, -RZ, R42.H1_H1 ;  /* 0x3000002aff341230 */ /* 0x000fc40000004100 */
[----:B------:R-:W-:Y:S01]  /*2b90*/  FMUL.FTZ R70, R173, R160 ;  /* 0x000000a0ad467220 */ /* 0x000fe20000410000 */
[----:B------:R-:W-:Y:S01]  /*2ba0*/  FSEL R87, R60, RZ, P5 ;  /* 0x000000ff3c577208 */ /* 0x000fe20002800000 */
[----:B------:R-:W-:Y:S01]  /*2bb0*/  FMUL.FTZ R203, R165, R184 ;  /* 0x000000b8a5cb7220 */ /* 0x000fe20000410000 */
[-C--:B------:R-:W-:Y:S01]  /*2bc0*/  FMUL.FTZ R60, R171, R160.reuse ;  /* 0x000000a0ab3c7220 */ /* 0x080fe20000410000 */
[----:B------:R-:W-:Y:S01]  /*2bd0*/  @P1 FADD.FTZ R167, R167, R72 ;  /* 0x00000048a7a71221 */ /* 0x000fe20000010000 */
[----:B------:R-:W-:Y:S01]  /*2be0*/  FSEL R74, R68, RZ, P6 ;  /* 0x000000ff444a7208 */ /* 0x000fe20003000000 */
[-C--:B------:R-:W-:Y:S01]  /*2bf0*/  FMUL.FTZ R68, R177, R160.reuse ;  /* 0x000000a0b1447220 */ /* 0x080fe20000410000 */
[----:B------:R-:W-:Y:S01]  /*2c00*/  FMUL.FTZ R70, R70, UR13 ;  /* 0x0000000d46467c20 */ /* 0x000fe20008410000 */
[----:B------:R-:W-:Y:S01]  /*2c10*/  @P1 FADD.FTZ R203, R203, R52 ;  /* 0x00000034cbcb1221 */ /* 0x000fe20000010000 */
[----:B------:R-:W-:Y:S01]  /*2c20*/  LOP3.LUT P6, RZ, R84, 0xff0000, RZ, 0xc0, !PT ;  /* 0x00ff000054ff7812 */ /* 0x000fe200078cc0ff */
[----:B------:R-:W-:Y:S01]  /*2c30*/  FMUL.FTZ R60, R60, UR13 ;  /* 0x0000000d3c3c7c20 */ /* 0x000fe20008410000 */
[----:B------:R-:W-:Y:S01]  /*2c40*/  LOP3.LUT P4, RZ, R84, 0xff000000, RZ, 0xc0, !PT ;  /* 0xff00000054ff7812 */ /* 0x000fe2000788c0ff */
[-C--:B------:R-:W-:Y:S01]  /*2c50*/  FMUL.FTZ R72, R167, R160.reuse ;  /* 0x000000a0a7487220 */ /* 0x080fe20000410000 */
[----:B------:R-:W-:Y:S01]  /*2c60*/  FMUL.FTZ R68, R68, UR13 ;  /* 0x0000000d44447c20 */ /* 0x000fe20008410000 */
[----:B------:R-:W-:Y:S01]  /*2c70*/  LOP3.LUT P2, RZ, R84, 0xff00, RZ, 0xc0, !PT ;  /* 0x0000ff0054ff7812 */ /* 0x000fe2000784c0ff */
[----:B------:R-:W-:Y:S01]  /*2c80*/  FADD.FTZ R186, R187, -R186 ;  /* 0x800000babbba7221 */ /* 0x000fe20000010000 */
[----:B------:R-:W-:Y:S01]  /*2c90*/  FMUL.FTZ R52, R203, R160 ;  /* 0x000000a0cb347220 */ /* 0x000fe20000410000 */
[----:B------:R-:W-:Y:S01]  /*2ca0*/  FSEL R179, R70, RZ, P6 ;  /* 0x000000ff46b37208 */ /* 0x000fe20003000000 */
[----:B------:R-:W-:Y:S01]  /*2cb0*/  FMUL.FTZ R72, R72, UR13 ;  /* 0x0000000d48487c20 */ /* 0x000fe20008410000 */
[----:B------:R-:W-:Y:S01]  /*2cc0*/  FSEL R70, R60, RZ, P4 ;  /* 0x000000ff3c467208 */ /* 0x000fe20002000000 */
[----:B------:R-:W-:Y:S01]  /*2cd0*/  FADD.FTZ R198, R199, -R198 ;  /* 0x800000c6c7c67221 */ /* 0x000fe20000010000 */
[----:B------:R-:W-:Y:S01]  /*2ce0*/  LOP3.LUT P5, RZ, R85, 0xff, RZ, 0xc0, !PT ;  /* 0x000000ff55ff7812 */ /* 0x000fe200078ac0ff */
[--C-:B------:R-:W-:Y:S01]  /*2cf0*/  @P1 HADD2.F32 R60, -RZ, R43.reuse.H0_H0 ;  /* 0x2000002bff3c1230 */ /* 0x100fe20000004100 */
[----:B------:R-:W-:Y:S01]  /*2d00*/  FSEL R68, R68, RZ, P2 ;  /* 0x000000ff44447208 */ /* 0x000fe20001000000 */
[----:B------:R-:W-:Y:S01]  /*2d10*/  FMUL.FTZ R199, R165, R186 ;  /* 0x000000baa5c77220 */ /* 0x000fe20000410000 */
[----:B------:R-:W-:Y:S01]  /*2d20*/  MOV R76, R2 ;  /* 0x00000002004c7202 */ /* 0x000fe20000000f00 */
[----:B------:R-:W-:Y:S01]  /*2d30*/  FMUL.FTZ R52, R52, UR13 ;  /* 0x0000000d34347c20 */ /* 0x000fe20008410000 */
[----:B------:R-:W-:Y:S01]  /*2d40*/  LOP3.LUT P2, RZ, R85, 0xff00, RZ, 0xc0, !PT ;  /* 0x0000ff0055ff7812 */ /* 0x000fe2000784c0ff */
[----:B------:R-:W-:Y:S01]  /*2d50*/  FADD.FTZ R188, R188, -R189 ;  /* 0x800000bdbcbc7221 */ /* 0x000fe20000010000 */
[----:B------:R-:W-:Y:S01]  /*2d60*/  FSEL R72, R72, RZ, P5 ;  /* 0x000000ff48487208 */ /* 0x000fe20002800000 */
[----:B------:R-:W-:Y:S01]  /*2d70*/  FADD.FTZ R202, R205, -R202 ;  /* 0x800000cacdca7221 */ /* 0x000fe20000010000 */
[----:B------:R-:W-:Y:S01]  /*2d80*/  LOP3.LUT P5, RZ, R76, 0xff, RZ, 0xc0, !PT ;  /* 0x000000ff4cff7812 */ /* 0x000fe200078ac0ff */
[----:B------:R-:W-:Y:S01]  /*2d90*/  @P1 FADD.FTZ R199, R199, R60 ;  /* 0x0000003cc7c71221 */ /* 0x000fe20000010000 */
[----:B------:R-:W-:Y:S01]  /*2da0*/  FADD.FTZ R200, R200, -R201 ;  /* 0x800000c9c8c87221 */ /* 0x000fe20000010000 */
[----:B------:R-:W-:Y:S01]  /*2db0*/  @P1 HADD2.F32 R76, -RZ, R43.H1_H1 ;  /* 0x3000002bff4c1230 */ /* 0x000fe20000004100 */
[----:B------:R-:W-:Y:S01]  /*2dc0*/  FSEL R205, R52, RZ, P2 ;  /* 0x000000ff34cd7208 */ /* 0x000fe20001000000 */
[----:B------:R-:W-:Y:S01]  /*2dd0*/  FADD.FTZ R190, R191, -R190 ;  /* 0x800000bebfbe7221 */ /* 0x000fe20000010000 */
[----:B------:R-:W-:Y:S01]  /*2de0*/  FMUL.FTZ R201, R165, R188 ;  /* 0x000000bca5c97220 */ /* 0x000fe20000410000 */
[----:B------:R-:W-:Y:S01]  /*2df0*/  ISETP.NE.U32.AND P2, PT, RZ, UR14, PT ;  /* 0x0000000eff007c0c */ /* 0x000fe2000bf45070 */
[----:B------:R-:W-:Y:S01]  /*2e00*/  FADD.FTZ R192, R192, -R193 ;  /* 0x800000c1c0c07221 */ /* 0x000fe20000010000 */
[----:B------:R-:W-:Y:S01]  /*2e10*/  FADD.FTZ R194, R195, -R194 ;  /* 0x800000c2c3c27221 */ /* 0x000fe20000010000 */
[----:B------:R-:W-:Y:S01]  /*2e20*/  FMUL.FTZ R52, R199, R160 ;  /* 0x000000a0c7347220 */ /* 0x000fe20000410000 */
[----:B------:R-:W-:-:S02]  /*2e30*/  @P1 HADD2.F32 R78, -RZ, R44.H0_H0 ;  /* 0x2000002cff4e1230 */ /* 0x000fc40000004100 */
[----:B------:R-:W-:Y:S01]  /*2e40*/  FMUL.FTZ R185, R165, R190 ;  /* 0x000000bea5b97220 */ /* 0x000fe20000410000 */
[----:B------:R-:W-:Y:S01]  /*2e50*/  @P1 FADD.FTZ R201, R201, R76 ;  /* 0x0000004cc9c91221 */ /* 0x000fe20000010000 */
[----:B------:R-:W-:Y:S01]  /*2e60*/  @P1 HADD2.F32 R60, -RZ, R44.H1_H1 ;  /* 0x3000002cff3c1230 */ /* 0x000fe20000004100 */
[----:B------:R-:W-:Y:S01]  /*2e70*/  ISETP.NE.AND.EX P2, PT, RZ, UR15, PT, P2 ;  /* 0x0000000fff007c0c */ /* 0x000fe2000bf45320 */
[C---:B------:R-:W-:Y:S01]  /*2e80*/  FMUL.FTZ R195, R165.reuse, R192 ;  /* 0x000000c0a5c37220 */ /* 0x040fe20000410000 */
[----:B------:R-:W-:Y:S02]  /*2e90*/  @P1 HADD2.F32 R80, -RZ, R47.H1_H1 ;  /* 0x3000002fff501230 */ /* 0x000fe40000004100 */
[----:B------:R-:W-:Y:S01]  /*2ea0*/  FMUL.FTZ R193, R165, R194 ;  /* 0x000000c2a5c17220 */ /* 0x000fe20000410000 */
[----:B------:R-:W-:Y:S02]  /*2eb0*/  @P1 HADD2.F32 R76, -RZ, R45.H0_H0 ;  /* 0x2000002dff4c1230 */ /* 0x000fe40000004100 */
[----:B------:R-:W-:Y:S01]  /*2ec0*/  FMUL.FTZ R52, R52, UR13 ;  /* 0x0000000d34347c20 */ /* 0x000fe20008410000 */
[----:B------:R-:W-:Y:S01]  /*2ed0*/  LOP3.LUT P6, RZ, R85, 0xff0000, RZ, 0xc0, !PT ;  /* 0x00ff000055ff7812 */ /* 0x000fe200078cc0ff */
[----:B------:R-:W-:Y:S01]  /*2ee0*/  @P1 FADD.FTZ R185, R185, R78 ;  /* 0x0000004eb9b91221 */ /* 0x000fe20000010000 */
[----:B------:R-:W-:Y:S01]  /*2ef0*/  FMUL.FTZ R53, R201, R160 ;  /* 0x000000a0c9357220 */ /* 0x000fe20000410000 */
[----:B------:R-:W-:Y:S01]  /*2f00*/  @P1 FADD.FTZ R195, R195, R60 ;  /* 0x0000003cc3c31221 */ /* 0x000fe20000010000 */
[----:B------:R-:W-:Y:S01]  /*2f10*/  @P1 FADD.FTZ R197, R197, R80 ;  /* 0x00000050c5c51221 */ /* 0x000fe20000010000 */
[----:B------:R-:W-:Y:S01]  /*2f20*/  @P1 FADD.FTZ R193, R193, R76 ;  /* 0x0000004cc1c11221 */ /* 0x000fe20000010000 */
[----:B------:R-:W-:-:S02]  /*2f30*/  @P1 HADD2.F32 R60, -RZ, R46.H1_H1 ;  /* 0x3000002eff3c1230 */ /* 0x000fc40000004100 */
[C---:B------:R-:W-:Y:S01]  /*2f40*/  FMUL.FTZ R187, R165.reuse, R200 ;  /* 0x000000c8a5bb7220 */ /* 0x040fe20000410000 */
[----:B------:R-:W-:Y:S01]  /*2f50*/  @P1 HADD2.F32 R80, -RZ, R46.H0_H0 ;  /* 0x2000002eff501230 */ /* 0x000fe20000004100 */
[----:B------:R-:W-:Y:S01]  /*2f60*/  FSEL R84, R52, RZ, P6 ;  /* 0x000000ff34547208 */ /* 0x000fe20003000000 */
[----:B------:R-:W-:Y:S02]  /*2f70*/  @P1 HADD2.F32 R76, -RZ, R47.H0_H0 ;  /* 0x2000002fff4c1230 */ /* 0x000fe40000004100 */
[C---:B------:R-:W-:Y:S01]  /*2f80*/  FMUL.FTZ R191, R165.reuse, R198 ;  /* 0x000000c6a5bf7220 */ /* 0x040fe20000410000 */
[----:B------:R-:W-:Y:S01]  /*2f90*/  FMUL.FTZ R189, R165, R202 ;  /* 0x000000caa5bd7220 */ /* 0x000fe20000410000 */
[----:B------:R-:W-:Y:S01]  /*2fa0*/  FMUL.FTZ R53, R53, UR13 ;  /* 0x0000000d35357c20 */ /* 0x000fe20008410000 */
[----:B------:R-:W-:Y:S01]  /*2fb0*/  FMUL.FTZ R52, R185, R160 ;  /* 0x000000a0b9347220 */ /* 0x000fe20000410000 */
[----:B------:R-:W-:Y:S01]  /*2fc0*/  LOP3.LUT P4, RZ, R85, 0xff000000, RZ, 0xc0, !PT ;  /* 0xff00000055ff7812 */ /* 0x000fe2000788c0ff */
[----:B------:R-:W-:-:S02]  /*2fd0*/  @P1 HADD2.F32 R78, -RZ, R45.H1_H1 ;  /* 0x3000002dff4e1230 */ /* 0x000fc40000004100 */
[----:B------:R-:W-:Y:S01]  /*2fe0*/  FMUL.FTZ R85, R165, R196 ;  /* 0x000000c4a5557220 */ /* 0x000fe20000410000 */
[----:B------:R-:W-:Y:S01]  /*2ff0*/  @P1 FADD.FTZ R187, R187, R60 ;  /* 0x0000003cbbbb1221 */ /* 0x000fe20000010000 */
[----:B------:R-:W-:Y:S01]  /*3000*/  @P1 FADD.FTZ R191, R191, R80 ;  /* 0x00000050bfbf1221 */ /* 0x000fe20000010000 */
[----:B------:R-:W-:Y:S01]  /*3010*/  @P1 FADD.FTZ R189, R189, R76 ;  /* 0x0000004cbdbd1221 */ /* 0x000fe20000010000 */
[-C--:B------:R-:W-:Y:S01]  /*3020*/  FMUL.FTZ R60, R193, R160.reuse ;  /* 0x000000a0c13c7220 */ /* 0x080fe20000410000 */
[----:B------:R-:W-:Y:S01]  /*3030*/  FSEL R207, R53, RZ, P4 ;  /* 0x000000ff35cf7208 */ /* 0x000fe20002000000 */
[----:B------:R-:W-:Y:S01]  /*3040*/  FMUL.FTZ R76, R52, UR13 ;  /* 0x0000000d344c7c20 */ /* 0x000fe20008410000 */
[----:B------:R-:W-:Y:S01]  /*3050*/  @P2 F2FP.F16.F32.PACK_AB R65, RZ, R65 ;  /* 0x00000041ff41223e */ /* 0x000fe200000000ff */
[----:B------:R-:W0:Y:S01]  /*3060*/  @P2 LDC.64 R52, c[0x0][0x308] ;  /* 0x0000c200ff342b82 */ /* 0x000e220000000a00 */
[----:B------:R-:W-:Y:S01]  /*3070*/  @P1 FADD.FTZ R85, R85, R78 ;  /* 0x0000004e55551221 */ /* 0x000fe20000010000 */
[-C--:B------:R-:W-:Y:S01]  /*3080*/  FMUL.FTZ R78, R191, R160.reuse ;  /* 0x000000a0bf4e7220 */ /* 0x080fe20000410000 */
[----:B------:R-:W-:Y:S01]  /*3090*/  FMUL.FTZ R60, R60, UR13 ;  /* 0x0000000d3c3c7c20 */ /* 0x000fe20008410000 */
[----:B------:R-:W-:Y:S01]  /*30a0*/  @P2 F2FP.F16.F32.PACK_AB R61, RZ, R61 ;  /* 0x0000003dff3d223e */ /* 0x000fe200000000ff */
        /* <DEDUP_REMOVED lines=11> */
[----:B------:R-:W-:Y:S02]  /*3160*/  @P2 F2FP.F16.F32.PACK_AB R55, RZ, R55 ;  /* 0x00000037ff37223e */ /* 0x000fe400000000ff */
[----:B------:R-:W-:Y:S01]  /*3170*/  @P2 F2FP.F16.F32.PACK_AB R67, RZ, R67 ;  /* 0x00000043ff43223e */ /* 0x000fe200000000ff */
[----:B0-----:R-:W-:Y:S01]  /*3180*/  @P2 IMAD.WIDE.U32 R52, R164, 0x10, R52 ;  /* 0x00000010a4342825 */ /* 0x001fe200078e0034 */
[----:B------:R-:W-:-:S02]  /*3190*/  @P2 F2FP.F16.F32.PACK_AB R77, RZ, R77 ;  /* 0x0000004dff4d223e */ /* 0x000fc400000000ff */
[----:B------:R-:W-:Y:S02]  /*31a0*/  FSEL R80, R80, RZ, P4 ;  /* 0x000000ff50507208 */ /* 0x000fe40002000000 */
[----:B------:R-:W-:Y:S02]  /*31b0*/  FSEL R82, R82, RZ, P5 ;  /* 0x000000ff52527208 */ /* 0x000fe40002800000 */
[----:B------:R-:W-:Y:S02]  /*31c0*/  @P2 F2FP.F16.F32.PACK_AB R71, RZ, R71 ;  /* 0x00000047ff47223e */ /* 0x000fe400000000ff */
[----:B------:R-:W-:Y:S02]  /*31d0*/  @P2 F2FP.F16.F32.PACK_AB R63, RZ, R63 ;  /* 0x0000003fff3f223e */ /* 0x000fe400000000ff */
[----:B------:R-:W-:Y:S02]  /*31e0*/  @P2 F2FP.F16.F32.PACK_AB R89, RZ, R89 ;  /* 0x00000059ff59223e */ /* 0x000fe400000000ff */
        /* <DEDUP_REMOVED lines=16> */
[----:B------:R-:W-:Y:S02]  /*32f0*/  F2FP.F16.F32.PACK_AB R55, R211, R58 ;  /* 0x0000003ad337723e */ /* 0x000fe400000000ff */
[----:B------:R-:W-:Y:S02]  /*3300*/  @P2 F2FP.F16.F32.PACK_AB R69, RZ, R69 ;  /* 0x00000045ff45223e */ /* 0x000fe400000000ff */
[----:B------:R-:W-:Y:S02]  /*3310*/  @P2 F2FP.F16.F32.PACK_AB R81, RZ, R81 ;  /* 0x00000051ff51223e */ /* 0x000fe400000000ff */
[----:B------:R-:W-:Y:S02]  /*3320*/  @P2 F2FP.F16.F32.PACK_AB R213, RZ, R213 ;  /* 0x000000d5ffd5223e */ /* 0x000fe400000000ff */
[----:B------:R-:W-:Y:S01]  /*3330*/  @P2 F2FP.F16.F32.PACK_AB R183, RZ, R183 ;  /* 0x000000b7ffb7223e */ /* 0x000fe200000000ff */
[----:B0-----:R-:W-:Y:S01]  /*3340*/  IMAD.WIDE.U32 R164, R164, 0x10, R2 ;  /* 0x00000010a4a47825 */ /* 0x001fe200078e0002 */
[----:B------:R-:W-:-:S02]  /*3350*/  F2FP.F16.F32.PACK_AB R58, R215, R66 ;  /* 0x00000042d73a723e */ /* 0x000fc400000000ff */
[----:B------:R-:W0:Y:S01]  /*3360*/  @P2 LDC.64 R66, c[0x0][0x308] ;  /* 0x0000c200ff422b82 */ /* 0x000e220000000a00 */
[----:B--2---:R-:W-:Y:S02]  /*3370*/  F2FP.F16.F32.PACK_AB R53, R56, R59 ;  /* 0x0000003b3835723e */ /* 0x004fe400000000ff */
[----:B------:R-:W-:Y:S01]  /*3380*/  F2FP.F16.F32.PACK_AB R56, R169, R62 ;  /* 0x0000003ea938723e */ /* 0x000fe200000000ff */
[----:B-1----:R-:W-:Y:S01]  /*3390*/  @P2 IMAD.WIDE.U32 R62, R163, 0x10, R60 ;  /* 0x00000010a33e2825 */ /* 0x002fe200078e003c */
[----:B------:R-:W-:Y:S02]  /*33a0*/  @P2 PRMT R48, R75, 0x7610, R48 ;  /* 0x000076104b302816 */ /* 0x000fe40000000030 */
[----:B------:R-:W-:Y:S01]  /*33b0*/  @P2 PRMT R49, R73, 0x7610, R49 ;  /* 0x0000761049312816 */ /* 0x000fe20000000031 */
[----:B------:R-:W1:Y:S01]  /*33c0*/  @P2 LDC.64 R60, c[0x0][0x308] ;  /* 0x0000c200ff3c2b82 */ /* 0x000e620000000a00 */
[----:B------:R-:W-:Y:S02]  /*33d0*/  @P2 PRMT R50, R79, 0x7610, R50 ;  /* 0x000076104f322816 */ /* 0x000fe40000000032 */
[----:B------:R-:W-:-:S02]  /*33e0*/  @P2 PRMT R51, R181, 0x7610, R51 ;  /* 0x00007610b5332816 */ /* 0x000fc40000000033 */
[----:B------:R-:W-:Y:S02]  /*33f0*/  F2FP.F16.F32.PACK_AB R54, R83, R54 ;  /* 0x000000365336723e */ /* 0x000fe400000000ff */
[----:B------:R-:W-:Y:S02]  /*3400*/  F2FP.F16.F32.PACK_AB R52, R0, R57 ;  /* 0x000000390034723e */ /* 0x000fe400000000ff */
[----:B------:R-:W-:Y:S01]  /*3410*/  F2FP.F16.F32.PACK_AB R57, R64, R209 ;  /* 0x000000d14039723e */ /* 0x000fe200000000ff */
[----:B------:R-:W-:Y:S01]  /*3420*/  IMAD.WIDE.U32 R64, R163, 0x10, R2 ;  /* 0x00000010a3407825 */ /* 0x000fe200078e0002 */
[----:B------:R-:W-:Y:S01]  /*3430*/  @P2 PRMT R48, R48, 0x5410, R69 ;  /* 0x0000541030302816 */ /* 0x000fe20000000045 */
[----:B------:R2:W-:Y:S01]  /*3440*/  STG.E.128 desc[UR6][R164.64], R52 ;  /* 0x00000034a4007986 */ /* 0x0005e2000c101d06 */
[----:B------:R-:W-:Y:S02]  /*3450*/  @P2 PRMT R49, R49, 0x5410, R81 ;  /* 0x0000541031312816 */ /* 0x000fe40000000051 */
[----:B------:R-:W-:Y:S01]  /*3460*/  @P2 PRMT R50, R50, 0x5410, R213 ;  /* 0x0000541032322816 */ /* 0x000fe200000000d5 */
[----:B0-----:R-:W-:Y:S01]  /*3470*/  @P2 IMAD.WIDE.U32 R66, R161, 0x10, R66 ;  /* 0x00000010a1422825 */ /* 0x001fe200078e0042 */
[----:B------:R-:W-:-:S02]  /*3480*/  @P2 PRMT R51, R51, 0x5410, R183 ;  /* 0x0000541033332816 */ /* 0x000fc400000000b7 */
[----:B------:R-:W-:Y:S02]  /*3490*/  F2FP.F16.F32.PACK_AB R59, R217, R74 ;  /* 0x0000004ad93b723e */ /* 0x000fe400000000ff */
[----:B------:R-:W-:Y:S01]  /*34a0*/  @P2 F2FP.F16.F32.PACK_AB R175, RZ, R175 ;  /* 0x000000afffaf223e */ /* 0x000fe200000000ff */
[----:B------:R0:W-:Y:S01]  /*34b0*/  @P2 STG.E.128 desc[UR6][R62.64], R48 ;  /* 0x000000303e002986 */ /* 0x0001e2000c101d06 */
[----:B------:R-:W-:Y:S01]  /*34c0*/  @P2 F2FP.F16.F32.PACK_AB R173, RZ, R173 ;  /* 0x000000adffad223e */ /* 0x000fe200000000ff */
[C---:B-1----:R-:W-:Y:S01]  /*34d0*/  @P2 IMAD.WIDE.U32 R60, R162.reuse, 0x10, R60 ;  /* 0x00000010a23c2825 */ /* 0x042fe200078e003c */
[----:B------:R-:W-:Y:S01]  /*34e0*/  @P2 F2FP.F16.F32.PACK_AB R167, RZ, R167 ;  /* 0x000000a7ffa7223e */ /* 0x000fe200000000ff */
[----:B------:R1:W-:Y:S01]  /*34f0*/  STG.E.128 desc[UR6][R64.64], R56 ;  /* 0x0000003840007986 */ /* 0x0003e2000c101d06 */
[----:B------:R-:W-:Y:S01]  /*3500*/  @P2 F2FP.F16.F32.PACK_AB R199, RZ, R199 ;  /* 0x000000c7ffc7223e */ /* 0x000fe200000000ff */
[----:B------:R-:W-:Y:S01]  /*3510*/  IMAD.WIDE.U32 R162, R162, 0x10, R2 ;  /* 0x00000010a2a27825 */ /* 0x000fe200078e0002 */
[----:B------:R-:W-:-:S02]  /*3520*/  @P2 F2FP.F16.F32.PACK_AB R177, RZ, R177 ;  /* 0x000000b1ffb1223e */ /* 0x000fc400000000ff */
[----:B------:R-:W-:Y:S01]  /*3530*/  @P2 F2FP.F16.F32.PACK_AB R171, RZ, R171 ;  /* 0x000000abffab223e */ /* 0x000fe200000000ff */
[----:B------:R-:W-:Y:S01]  /*3540*/  IMAD.WIDE.U32 R2, R161, 0x10, R2 ;  /* 0x00000010a1027825 */ /* 0x000fe200078e0002 */
[----:B------:R-:W-:Y:S02]  /*3550*/  @P2 F2FP.F16.F32.PACK_AB R203, RZ, R203 ;  /* 0x000000cbffcb223e */ /* 0x000fe400000000ff */
[----:B------:R-:W-:Y:S02]  /*3560*/  @P2 F2FP.F16.F32.PACK_AB R201, RZ, R201 ;  /* 0x000000c9ffc9223e */ /* 0x000fe400000000ff */
[----:B------:R-:W-:Y:S01]  /*3570*/  @P2 F2FP.F16.F32.PACK_AB R0, RZ, R195 ;  /* 0x000000c3ff00223e */ /* 0x000fe200000000ff */
[----:B------:R-:W-:Y:S01]  /*3580*/  FMUL.FTZ R195, R195, R160 ;  /* 0x000000a0c3c37220 */ /* 0x000fe20000410000 */
[----:B--2---:R-:W-:Y:S02]  /*3590*/  F2FP.F16.F32.PACK_AB R55, R207, R84 ;  /* 0x00000054cf37723e */ /* 0x004fe400000000ff */
[----:B0-----:R-:W-:Y:S01]  /*35a0*/  @P2 PRMT R48, R175, 0x7610, R48 ;  /* 0x00007610af302816 */ /* 0x001fe20000000030 */
[----:B------:R-:W-:Y:S01]  /*35b0*/  FMUL.FTZ R195, R195, UR13 ;  /* 0x0000000dc3c37c20 */ /* 0x000fe20008410000 */
[----:B------:R-:W-:Y:S01]  /*35c0*/  @P2 PRMT R49, R173, 0x7610, R49 ;  /* 0x00007610ad312816 */ /* 0x000fe20000000031 */
[----:B-1----:R-:W-:Y:S01]  /*35d0*/  FMUL.FTZ R57, R197, R160 ;  /* 0x000000a0c5397220 */ /* 0x002fe20000410000 */
[----:B------:R-:W-:-:S02]  /*35e0*/  @P2 PRMT R50, R167, 0x7610, R50 ;  /* 0x00007610a7322816 */ /* 0x000fc40000000032 */
[----:B------:R-:W-:Y:S01]  /*35f0*/  @P2 PRMT R51, R199, 0x7610, R51 ;  /* 0x00007610c7332816 */ /* 0x000fe20000000033 */
[----:B------:R-:W-:Y:S01]  /*3600*/  FMUL.FTZ R57, R57, UR13 ;  /* 0x0000000d39397c20 */ /* 0x000fe20008410000 */
[----:B------:R-:W-:Y:S01]  /*3610*/  @P2 F2FP.F16.F32.PACK_AB R56, RZ, R85 ;  /* 0x00000055ff38223e */ /* 0x000fe200000000ff */
[-C--:B------:R-:W-:Y:S01]  /*3620*/  FMUL.FTZ R85, R85, R160.reuse ;  /* 0x000000a055557220 */ /* 0x080fe20000410000 */
[----:B------:R-:W-:Y:S01]  /*3630*/  FMUL.FTZ R160, R187, R160 ;  /* 0x000000a0bba07220 */ /* 0x000fe20000410000 */
[----:B------:R-:W-:Y:S02]  /*3640*/  @P2 PRMT R48, R48, 0x5410, R177 ;  /* 0x0000541030302816 */ /* 0x000fe400000000b1 */
[----:B------:R-:W-:Y:S01]  /*3650*/  @P2 PRMT R49, R49, 0x5410, R171 ;  /* 0x0000541031312816 */ /* 0x000fe200000000ab */
[----:B------:R-:W-:Y:S01]  /*3660*/  FMUL.FTZ R160, R160, UR13 ;  /* 0x0000000da0a07c20 */ /* 0x000fe20008410000 */
[----:B------:R-:W-:Y:S01]  /*3670*/  @P2 PRMT R50, R50, 0x5410, R203 ;  /* 0x0000541032322816 */ /* 0x000fe200000000cb */
[----:B------:R-:W-:Y:S01]  /*3680*/  FMUL.FTZ R85, R85, UR13 ;  /* 0x0000000d55557c20 */ /* 0x000fe20008410000 */
[----:B------:R-:W-:-:S02]  /*3690*/  @P2 PRMT R51, R51, 0x5410, R201 ;  /* 0x0000541033332816 */ /* 0x000fc400000000c9 */
[----:B------:R-:W-:Y:S02]  /*36a0*/  F2FP.F16.F32.PACK_AB R54, R205, R72 ;  /* 0x00000048cd36723e */ /* 0x000fe400000000ff */
[----:B------:R-:W-:Y:S01]  /*36b0*/  F2FP.F16.F32.PACK_AB R53, R70, R179 ;  /* 0x000000b34635723e */ /* 0x000fe200000000ff */
[----:B------:R0:W-:Y:S01]  /*36c0*/  @P2 STG.E.128 desc[UR6][R60.64], R48 ;  /* 0x000000303c002986 */ /* 0x0001e2000c101d06 */
[----:B------:R-:W-:Y:S02]  /*36d0*/  F2FP.F16.F32.PACK_AB R52, R68, R87 ;  /* 0x000000574434723e */ /* 0x000fe400000000ff */
[----:B------:R-:W-:Y:S02]  /*36e0*/  @P2 F2FP.F16.F32.PACK_AB R185, RZ, R185 ;  /* 0x000000b9ffb9223e */ /* 0x000fe400000000ff */
[----:B------:R-:W-:Y:S01]  /*36f0*/  @P2 F2FP.F16.F32.PACK_AB R193, RZ, R193 ;  /* 0x000000c1ffc1223e */ /* 0x000fe200000000ff */
[----:B------:R1:W-:Y:S01]  /*3700*/  STG.E.128 desc[UR6][R162.64], R52 ;  /* 0x00000034a2007986 */ /* 0x0003e2000c101d06 */
[----:B------:R-:W-:-:S02]  /*3710*/  @P2 F2FP.F16.F32.PACK_AB R191, RZ, R191 ;  /* 0x000000bfffbf223e */ /* 0x000fc400000000ff */
[----:B------:R-:W-:Y:S02]  /*3720*/  @P2 F2FP.F16.F32.PACK_AB R189, RZ, R189 ;  /* 0x000000bdffbd223e */ /* 0x000fe400000000ff */
[----:B------:R-:W-:Y:S02]  /*3730*/  @P2 F2FP.F16.F32.PACK_AB R187, RZ, R187 ;  /* 0x000000bbffbb223e */ /* 0x000fe400000000ff */
[----:B------:R-:W-:Y:S02]  /*3740*/  @P2 F2FP.F16.F32.PACK_AB R197, RZ, R197 ;  /* 0x000000c5ffc5223e */ /* 0x000fe400000000ff */
[----:B------:R-:W-:Y:S02]  /*3750*/  FSEL R195, R195, RZ, P1 ;  /* 0x000000ffc3c37208 */ /* 0x000fe40000800000 */
[----:B------:R-:W-:Y:S02]  /*3760*/  ISETP.GE.AND P1, PT, R158, UR17, PT ;  /* 0x000000119e007c0c */ /* 0x000fe4000bf26270 */
[----:B0-----:R-:W-:-:S02]  /*3770*/  @P2 PRMT R48, R185, 0x7610, R48 ;  /* 0x00007610b9302816 */ /* 0x001fc40000000030 */
[----:B------:R-:W-:Y:S02]  /*3780*/  @P2 PRMT R49, R193, 0x7610, R49 ;  /* 0x00007610c1312816 */ /* 0x000fe40000000031 */
[----:B------:R-:W-:Y:S02]  /*3790*/  @P2 PRMT R50, R191, 0x7610, R50 ;  /* 0x00007610bf322816 */ /* 0x000fe40000000032 */
[----:B-1----:R-:W-:Y:S02]  /*37a0*/  FSEL R55, R57, RZ, P5 ;  /* 0x000000ff39377208 */ /* 0x002fe40002800000 */
[----:B------:R-:W-:Y:S02]  /*37b0*/  @P2 PRMT R51, R189, 0x7610, R51 ;  /* 0x00007610bd332816 */ /* 0x000fe40000000033 */
[----:B------:R-:W-:Y:S02]  /*37c0*/  FSEL R57, R160, RZ, P4 ;  /* 0x000000ffa0397208 */ /* 0x000fe40002000000 */
[----:B------:R-:W-:-:S02]  /*37d0*/  FSEL R53, R85, RZ, P6 ;  /* 0x000000ff55357208 */ /* 0x000fc40003000000 */
[----:B------:R-:W-:Y:S02]  /*37e0*/  @P2 PRMT R48, R48, 0x5410, R0 ;  /* 0x0000541030302816 */ /* 0x000fe40000000000 */
[----:B------:R-:W-:Y:S02]  /*37f0*/  @P2 PRMT R49, R49, 0x5410, R56 ;  /* 0x0000541031312816 */ /* 0x000fe40000000038 */
[----:B------:R-:W-:Y:S02]  /*3800*/  @P2 PRMT R50, R50, 0x5410, R187 ;  /* 0x0000541032322816 */ /* 0x000fe400000000bb */
[----:B------:R-:W-:Y:S02]  /*3810*/  @P2 PRMT R51, R51, 0x5410, R197 ;  /* 0x0000541033332816 */ /* 0x000fe400000000c5 */
[----:B------:R-:W-:Y:S02]  /*3820*/  F2FP.F16.F32.PACK_AB R55, R55, R82 ;  /* 0x000000523737723e */ /* 0x000fe400000000ff */
[----:B------:R-:W-:Y:S01]  /*3830*/  F2FP.F16.F32.PACK_AB R54, R57, R80 ;  /* 0x000000503936723e */ /* 0x000fe200000000ff */
[----:B------:R0:W-:Y:S01]  /*3840*/  @P2 STG.E.128 desc[UR6][R66.64], R48 ;  /* 0x0000003042002986 */ /* 0x0001e2000c101d06 */
[----:B------:R-:W-:-:S02]  /*3850*/  F2FP.F16.F32.PACK_AB R53, R53, R78 ;  /* 0x0000004e3535723e */ /* 0x000fc400000000ff */
[----:B------:R-:W-:-:S05]  /*3860*/  F2FP.F16.F32.PACK_AB R52, R195, R76 ;  /* 0x0000004cc334723e */ /* 0x000fca00000000ff */
        /* <DEDUP_REMOVED lines=66> */
.L_x_7664:
        /* <DEDUP_REMOVED lines=27> */
.L_x_7665:
[----:B------:R-:W-:Y:S01]  /*3e40*/  HFMA2.MMA R208, -RZ, RZ, 0, 9.5367431640625e-07 ;  /* 0x00000010ffd07435 */ /* 0x000fe200000001ff */
[----:B------:R-:W-:Y:S02]  /*3e50*/  MOV R209, R56 ;  /* 0x0000003800d17202 */ /* 0x000fe40000000f00 */
[----:B------:R-:W-:Y:S02]  /*3e60*/  MOV R211, 0x1f ;  /* 0x0000001f00d37802 */ /* 0x000fe40000000f00 */
[----:B------:R-:W-:-:S07]  /*3e70*/  MOV R204, 0xffffffff ;  /* 0xffffffff00cc7802 */ /* 0x000fce0000000f00 */
[----:B-----5:R-:W-:Y:S05]  /*3e80*/  WARPSYNC.COLLECTIVE R204, `(.L_x_7668) ;  /* 0x00000000cc087348 */ /* 0x020fea0003c00000 */
[----:B------:R0:W1:Y:S02]  /*3e90*/  SHFL.DOWN P3, R206, R209, R208, R211 ;  /* 0x080000d0d1ce7389 */ /* 0x00006400000600d3 */
[----:B01---5:R-:W-:Y:S01]  /*3ea0*/  ENDCOLLECTIVE ;  /* 0x000000000000791b */ /* 0x023fe20003800000 */
.L_x_7668:
[----:B------:R-:W-:Y:S02]  /*3eb0*/  MOV R209, R52 ;  /* 0x0000003400d17202 */ /* 0x000fe40000000f00 */
[----:B------:R-:W-:-:S07]  /*3ec0*/  MOV R53, R206 ;  /* 0x000000ce00357202 */ /* 0x000fce0000000f00 */
[----:B------:R-:W-:Y:S05]  /*3ed0*/  WARPSYNC.COLLECTIVE R204, `(.L_x_7669) ;  /* 0x00000000cc087348 */ /* 0x000fea0003c00000 */
[----:B------:R0:W1:Y:S02]  /*3ee0*/  SHFL.DOWN P3, R206, R209, R208, R211 ;  /* 0x080000d0d1ce7389 */ /* 0x00006400000600d3 */
[----:B01----:R-:W-:Y:S01]  /*3ef0*/  ENDCOLLECTIVE ;  /* 0x000000000000791b */ /* 0x003fe20003800000 */
.L_x_7669:
[----:B------:R-:W-:Y:S01]  /*3f00*/  FADD.FTZ R53, R56, R53 ;  /* 0x0000003538357221 */ /* 0x000fe20000010000 */
[----:B------:R-:W-:-:S04]  /*3f10*/  HFMA2.MMA R208, -RZ, RZ, 0, 4.76837158203125e-07 ;  /* 0x00000008ffd07435 */ /* 0x000fc800000001ff */
[----:B------:R-:W-:Y:S02]  /*3f20*/  MOV R209, R53 ;  /* 0x0000003500d17202 */ /* 0x000fe40000000f00 */
[----:B------:R-:W-:-:S07]  /*3f30*/  MOV R55, R206 ;  /* 0x000000ce00377202 */ /* 0x000fce0000000f00 */
[----:B------:R-:W-:Y:S05]  /*3f40*/  WARPSYNC.COLLECTIVE R204, `(.L_x_7670) ;  /* 0x00000000cc087348 */ /* 0x000fea0003c00000 */
[----:B------:R0:W1:Y:S02]  /*3f50*/  SHFL.DOWN P3, R206, R209, R208, R211 ;  /* 0x080000d0d1ce7389 */ /* 0x00006400000600d3 */
[----:B01----:R-:W-:Y:S01]  /*3f60*/  ENDCOLLECTIVE ;  /* 0x000000000000791b */ /* 0x003fe20003800000 */
.L_x_7670:
[----:B------:R-:W-:-:S05]  /*3f70*/  FADD.FTZ R55, R52, R55 ;  /* 0x0000003734377221 */ /* 0x000fca0000010000 */
[----:B------:R-:W-:Y:S02]  /*3f80*/  MOV R209, R55 ;  /* 0x0000003700d17202 */ /* 0x000fe40000000f00 */
[----:B------:R-:W-:-:S07]  /*3f90*/  MOV R54, R206 ;  /* 0x000000ce00367202 */ /* 0x000fce0000000f00 */
[----:B------:R-:W-:Y:S05]  /*3fa0*/  WARPSYNC.COLLECTIVE R204, `(.L_x_7671) ;  /* 0x00000000cc087348 */ /* 0x000fea0003c00000 */
[----:B------:R0:W1:Y:S02]  /*3fb0*/  SHFL.DOWN P3, R206, R209, R208, R211 ;  /* 0x080000d0d1ce7389 */ /* 0x00006400000600d3 */
[----:B01----:R-:W-:Y:S01]  /*3fc0*/  ENDCOLLECTIVE ;  /* 0x000000000000791b */ /* 0x003fe20003800000 */
.L_x_7671:
[----:B------:R-:W-:Y:S01]  /*3fd0*/  FADD.FTZ R54, R53, R54 ;  /* 0x0000003635367221 */ /* 0x000fe20000010000 */
[----:B------:R-:W-:-:S04]  /*3fe0*/  HFMA2.MMA R208, -RZ, RZ, 0, 2.384185791015625e-07 ;  /* 0x00000004ffd07435 */ /* 0x000fc800000001ff */
[----:B------:R-:W-:Y:S02]  /*3ff0*/  MOV R209, R54 ;  /* 0x0000003600d17202 */ /* 0x000fe40000000f00 */
[----:B------:R-:W-:-:S07]  /*4000*/  MOV R58, R206 ;  /* 0x000000ce003a7202 */ /* 0x000fce0000000f00 */
[----:B------:R-:W-:Y:S05]  /*4010*/  WARPSYNC.COLLECTIVE R204, `(.L_x_7672) ;  /* 0x00000000cc087348 */ /* 0x000fea0003c00000 */
[----:B------:R0:W1:Y:S02]  /*4020*/  SHFL.DOWN P3, R206, R209, R208, R211 ;  /* 0x080000d0d1ce7389 */ /* 0x00006400000600d3 */
[----:B01----:R-:W-:Y:S01]  /*4030*/  ENDCOLLECTIVE ;  /* 0x000000000000791b */ /* 0x003fe20003800000 */
.L_x_7672:
[----:B------:R-:W-:-:S05]  /*4040*/  FADD.FTZ R58, R55, R58 ;  /* 0x0000003a373a7221 */ /* 0x000fca0000010000 */
[----:B------:R-:W-:Y:S02]  /*4050*/  MOV R209, R58 ;  /* 0x0000003a00d17202 */ /* 0x000fe40000000f00 */
[----:B------:R-:W-:-:S07]  /*4060*/  MOV R57, R206 ;  /* 0x000000ce00397202 */ /* 0x000fce0000000f00 */
[----:B------:R-:W-:Y:S05]  /*4070*/  WARPSYNC.COLLECTIVE R204, `(.L_x_7673) ;  /* 0x00000000cc087348 */ /* 0x000fea0003c00000 */
[----:B------:R0:W1:Y:S02]  /*4080*/  SHFL.DOWN P3, R206, R209, R208, R211 ;  /* 0x080000d0d1ce7389 */ /* 0x00006400000600d3 */
[----:B01----:R-:W-:Y:S01]  /*4090*/  ENDCOLLECTIVE ;  /* 0x000000000000791b */ /* 0x003fe20003800000 */
.L_x_7673:
[----:B------:R-:W-:Y:S01]  /*40a0*/  FADD.FTZ R57, R54, R57 ;  /* 0x0000003936397221 */ /* 0x000fe20000010000 */
[----:B------:R-:W-:-:S04]  /*40b0*/  HFMA2.MMA R208, -RZ, RZ, 0, 1.1920928955078125e-07 ;  /* 0x00000002ffd07435 */ /* 0x000fc800000001ff */
[----:B------:R-:W-:Y:S02]  /*40c0*/  MOV R209, R57 ;  /* 0x0000003900d17202 */ /* 0x000fe40000000f00 */
[----:B------:R-:W-:-:S07]  /*40d0*/  MOV R59, R206 ;  /* 0x000000ce003b7202 */ /* 0x000fce0000000f00 */
[----:B------:R-:W-:Y:S05]  /*40e0*/  WARPSYNC.COLLECTIVE R204, `(.L_x_7674) ;  /* 0x00000000cc087348 */ /* 0x000fea0003c00000 */
[----:B------:R0:W1:Y:S02]  /*40f0*/  SHFL.DOWN P3, R206, R209, R208, R211 ;  /* 0x080000d0d1ce7389 */ /* 0x00006400000600d3 */
[----:B01----:R-:W-:Y:S01]  /*4100*/  ENDCOLLECTIVE ;  /* 0x000000000000791b */ /* 0x003fe20003800000 */
.L_x_7674:
[----:B------:R-:W-:-:S05]  /*4110*/  FADD.FTZ R59, R58, R59 ;  /* 0x0000003b3a3b7221 */ /* 0x000fca0000010000 */
[----:B------:R-:W-:Y:S02]  /*4120*/  MOV R209, R59 ;  /* 0x0000003b00d17202 */ /* 0x000fe40000000f00 */
[----:B------:R-:W-:-:S07]  /*4130*/  MOV R52, R206 ;  /* 0x000000ce00347202 */ /* 0x000fce0000000f00 */
[----:B------:R-:W-:Y:S05]  /*4140*/  WARPSYNC.COLLECTIVE R204, `(.L_x_7675) ;  /* 0x00000000cc087348 */ /* 0x000fea0003c00000 */
[----:B------:R0:W1:Y:S02]  /*4150*/  SHFL.DOWN P3, R206, R209, R208, R211 ;  /* 0x080000d0d1ce7389 */ /* 0x00006400000600d3 */
[----:B01----:R-:W-:Y:S01]  /*4160*/  ENDCOLLECTIVE ;  /* 0x000000000000791b */ /* 0x003fe20003800000 */
.L_x_7675:
[----:B------:R-:W-:Y:S01]  /*4170*/  FADD.FTZ R52, R57, R52 ;  /* 0x0000003439347221 */ /* 0x000fe20000010000 */
[----:B------:R-:W-:-:S04]  /*4180*/  HFMA2.MMA R208, -RZ, RZ, 0, 5.9604644775390625e-08 ;  /* 0x00000001ffd07435 */ /* 0x000fc800000001ff */
[----:B------:R-:W-:Y:S02]  /*4190*/  MOV R209, R52 ;  /* 0x0000003400d17202 */ /* 0x000fe40000000f00 */
[----:B------:R-:W-:-:S07]  /*41a0*/  MOV R56, R206 ;  /* 0x000000ce00387202 */ /* 0x000fce0000000f00 */
[----:B------:R-:W-:Y:S05]  /*41b0*/  WARPSYNC.COLLECTIVE R204, `(.L_x_7676) ;  /* 0x00000000cc087348 */ /* 0x000fea0003c00000 */
[----:B------:R0:W1:Y:S02]  /*41c0*/  SHFL.DOWN P3, R206, R209, R208, R211 ;  /* 0x080000d0d1ce7389 */ /* 0x00006400000600d3 */
[----:B01----:R-:W-:Y:S01]  /*41d0*/  ENDCOLLECTIVE ;  /* 0x000000000000791b */ /* 0x003fe20003800000 */
.L_x_7676:
[----:B------:R-:W-:-:S05]  /*41e0*/  FADD.FTZ R56, R59, R56 ;  /* 0x000000383b387221 */ /* 0x000fca0000010000 */
[----:B------:R-:W-:Y:S02]  /*41f0*/  MOV R209, R56 ;  /* 0x0000003800d17202 */ /* 0x000fe40000000f00 */
[----:B------:R-:W-:-:S07]  /*4200*/  MOV R53, R206 ;  /* 0x000000ce00357202 */ /* 0x000fce0000000f00 */
[----:B------:R-:W-:Y:S05]  /*4210*/  WARPSYNC.COLLECTIVE R204, `(.L_x_7677) ;  /* 0x00000000cc087348 */ /* 0x000fea0003c00000 */
[----:B------:R0:W1:Y:S02]  /*4220*/  SHFL.DOWN P3, R206, R209, R208, R211 ;  /* 0x080000d0d1ce7389 */ /* 0x00006400000600d3 */
[----:B01----:R-:W-:Y:S01]  /*4230*/  ENDCOLLECTIVE ;  /* 0x000000000000791b */ /* 0x003fe20003800000 */
.L_x_7677:
[----:B------:R-:W-:Y:S01]  /*4240*/  MOV R55, R206 ;  /* 0x000000ce00377202 */ /* 0x000fe20000000f00 */
[----:B------:R-:W-:Y:S06]  /*4250*/  BRA `(.L_x_7678) ;  /* 0xffffffd800c47947 */ /* 0x000fec000383ffff */
.L_x_7679:
        /* <DEDUP_REMOVED lines=10> */
.L_x_13969:


//--------------------- .text._ZN10layer_norm22ln_bwd_finalize_kernelINS_22Kernel_traits_finalizeILj4096Ef6__halfS2_S2_fjLb0ELj1024ELj4ENS_18Kernel_traits_baseILj4096EfS2_S2_S2_fjLj1024EEEEELb0ELb0EEEvNS_9BwdParamsE --------------------------
	.section	.text._ZN10layer_norm22ln_bwd_finalize_kernelINS_22Kernel_traits_finalizeILj4096Ef6__halfS2_S2_fjLb0ELj1024ELj4ENS_18Kernel_traits_baseILj4096EfS2_S2_S2_fjLj1024EEEEELb0ELb0EEEvNS_9BwdParamsE,"ax",@progbits
	.align	128
        .global         _ZN10layer_norm22ln_bwd_finalize_kernelINS_22Kernel_traits_finalizeILj4096Ef6__halfS2_S2_fjLb0ELj1024ELj4ENS_18Kernel_traits_baseILj4096EfS2_S2_S2_fjLj1024EEEEELb0ELb0EEEvNS_9BwdParamsE
        .type           _ZN10layer_norm22ln_bwd_finalize_kernelINS_22Kernel_traits_finalizeILj4096Ef6__halfS2_S2_fjLb0ELj1024ELj4ENS_18Kernel_traits_baseILj4096EfS2_S2_S2_fjLj1024EEEEELb0ELb0EEEvNS_9BwdParamsE,@function
        .size           _ZN10layer_norm22ln_bwd_finalize_kernelINS_22Kernel_traits_finalizeILj4096Ef6__halfS2_S2_fjLb0ELj1024ELj4ENS_18Kernel_traits_baseILj4096EfS2_S2_S2_fjLj1024EEEEELb0ELb0EEEvNS_9BwdParamsE,(.L_x_13970 - _ZN10layer_norm22ln_bwd_finalize_kernelINS_22Kernel_traits_finalizeILj4096Ef6__halfS2_S2_fjLb0ELj1024ELj4ENS_18Kernel_traits_baseILj4096EfS2_S2_S2_fjLj1024EEEEELb0ELb0EEEvNS_9BwdParamsE)
        .other          _ZN10layer_norm22ln_bwd_finalize_kernelINS_22Kernel_traits_finalizeILj4096Ef6__halfS2_S2_fjLb0ELj1024ELj4ENS_18Kernel_traits_baseILj4096EfS2_S2_S2_fjLj1024EEEEELb0ELb0EEEvNS_9BwdParamsE,@"STO_CUDA_ENTRY STV_DEFAULT"
_ZN10layer_norm22ln_bwd_finalize_kernelINS_22Kernel_traits_finalizeILj4096Ef6__halfS2_S2_fjLb0ELj1024ELj4ENS_18Kernel_traits_baseILj4096EfS2_S2_S2_fjLj1024EEEEELb0ELb0EEEvNS_9BwdParamsE:
.text._ZN10layer_norm22ln_bwd_finalize_kernelINS_22Kernel_traits_finalizeILj4096Ef6__halfS2_S2_fjLb0ELj1024ELj4ENS_18Kernel_traits_baseILj4096EfS2_S2_S2_fjLj1024EEEEELb0ELb0EEEvNS_9BwdParamsE:
        /* <DEDUP_REMOVED lines=25> */
.L_x_7692:
        /* <DEDUP_REMOVED lines=30> */
.L_x_7684:
        /* <DEDUP_REMOVED lines=36> */
.L_x_7683:
[----:B------:R-:W-:Y:S05]  /*05b0*/  BSYNC B1 ;  /* 0x0000000000017941 */ /* 0x000fea0003800000 */
.L_x_7682:
        /* <DEDUP_REMOVED lines=24> */
.L_x_7686:
[----:B------:R-:W-:Y:S05]  /*0740*/  BSYNC B1 ;  /* 0x0000000000017941 */ /* 0x000fea0003800000 */
.L_x_7685:
        /* <DEDUP_REMOVED lines=12> */
.L_x_7687:
[----:B------:R-:W-:Y:S05]  /*0810*/  BSYNC B1 ;  /* 0x0000000000017941 */ /* 0x000fea0003800000 */
.L_x_7681:
[----:B------:R-:W-:Y:S05]  /*0820*/  BSYNC B0 ;  /* 0x0000000000007941 */ /* 0x000fea0003800000 */
.L_x_7680:
        /* <DEDUP_REMOVED lines=29> */
.L_x_7703:
[----:B---3--:R-:W-:Y:S01]  /*0a00*/  FADD.FTZ R9, R18, R9 ;  /* 0x0000000912097221 */ /* 0x008fe20000010000 */
[----:B--2---:R-:W-:-:S04]  /*0a10*/  FADD.FTZ R11, R10, R11 ;  /* 0x0000000b0a0b7221 */ /* 0x004fc80000010000 */
[----:B------:R2:W-:Y:S04]  /*0a20*/  @!P1 STS [R6+0x2000], R9 ;  /* 0x0020000906009388 */ /* 0x0005e80000000800 */
[----:B------:R2:W-:Y:S02]  /*0a30*/  @!P1 STS [R6+0x2080], R11 ;  /* 0x0020800b06009388 */ /* 0x0005e40000000800 */
.L_x_7688:
        /* <DEDUP_REMOVED lines=16> */
.L_x_7691:
[----:B------:R-:W-:Y:S05]  /*0b40*/  BSYNC B0 ;  /* 0x0000000000007941 */ /* 0x000fea0003800000 */
.L_x_7690:
[C---:B------:R-:W-:Y:S01]  /*0b50*/  ISETP.GT.U32.AND P1, PT, R3.reuse, -0x1001, PT ;  /* 0xffffefff0300780c */ /* 0x040fe20003f24070 */
[----:B------:R-:W-:Y:S01]  /*0b60*/  VIADD R4, R4, 0x800 ;  /* 0x0000080004047836 */ /* 0x000fe20000000000 */
[----:B------:R-:W-:-:S11]  /*0b70*/  IADD3 R3, R3, 0x1000, RZ ;  /* 0x0000100003037810 */ /* 0x000fd60007ffe0ff */
[----:B------:R-:W-:Y:S05]  /*0b80*/  @P1 BRA `(.L_x_7692) ;  /* 0xfffffff400801947 */ /* 0x000fea000383ffff */
[----:B------:R-:W-:Y:S05]  /*0b90*/  EXIT ;  /* 0x000000000000794d */ /* 0x000fea0003800000 */
.L_x_7689:
[----:B------:R-:W-:Y:S01]  /*0ba0*/  HFMA2.MMA R21, -RZ, RZ, 0, 5.9604644775390625e-08 ;  /* 0x00000001ff157435 */ /* 0x000fe200000001ff */
[----:B0--3--:R-:W-:Y:S01]  /*0bb0*/  MOV R22, R10 ;  /* 0x0000000a00167202 */ /* 0x009fe20000000f00 */
[----:B------:R-:W-:Y:S01]  /*0bc0*/  IMAD.MOV.U32 R19, RZ, RZ, -0x1 ;  /* 0xffffffffff137424 */ /* 0x000fe200078e00ff */
[----:B------:R-:W-:-:S08]  /*0bd0*/  MOV R24, 0x1f ;  /* 0x0000001f00187802 */ /* 0x000fd00000000f00 */
[----:B-12---:R-:W-:Y:S05]  /*0be0*/  WARPSYNC.COLLECTIVE R19, `(.L_x_7693) ;  /* 0x0000000013087348 */ /* 0x006fea0003c00000 */
[----:B------:R0:W3:Y:S02]  /*0bf0*/  SHFL.BFLY P2, R20, R22, R21, R24 ;  /* 0x0c00001516147389 */ /* 0x0000e40000040018 */
[----:B0123--:R-:W-:Y:S01]  /*0c00*/  ENDCOLLECTIVE ;  /* 0x000000000000791b */ /* 0x00ffe20003800000 */
.L_x_7693:
[----:B------:R-:W-:Y:S01]  /*0c10*/  HFMA2.MMA R21, -RZ, RZ, 0, 1.1920928955078125e-07 ;  /* 0x00000002ff157435 */ /* 0x000fe200000001ff */
[----:B------:R-:W-:-:S05]  /*0c20*/  MOV R11, R20 ;  /* 0x00000014000b7202 */ /* 0x000fca0000000f00 */
[----:B------:R-:W-:-:S05]  /*0c30*/  FADD.FTZ R11, R10, R11 ;  /* 0x0000000b0a0b7221 */ /* 0x000fca0000010000 */
[----:B------:R-:W-:-:S07]  /*0c40*/  MOV R22, R11 ;  /* 0x0000000b00167202 */ /* 0x000fce0000000f00 */
[----:B------:R-:W-:Y:S05]  /*0c50*/  WARPSYNC.COLLECTIVE R19, `(.L_x_7694) ;  /* 0x0000000013087348 */ /* 0x000fea0003c00000 */
[----:B------:R0:W1:Y:S02]  /*0c60*/  SHFL.BFLY P2, R20, R22, R21, R24 ;  /* 0x0c00001516147389 */ /* 0x0000640000040018 */
[----:B01----:R-:W-:Y:S01]  /*0c70*/  ENDCOLLECTIVE ;  /* 0x000000000000791b */ /* 0x003fe20003800000 */
.L_x_7694:
[----:B------:R-:W-:Y:S01]  /*0c80*/  HFMA2.MMA R21, -RZ, RZ, 0, 2.384185791015625e-07 ;  /* 0x00000004ff157435 */ /* 0x000fe200000001ff */
[----:B------:R-:W-:-:S04]  /*0c90*/  IMAD.MOV.U32 R14, RZ, RZ, R20 ;  /* 0x000000ffff0e7224 */ /* 0x000fc800078e0014 */
[----:B------:R-:W-:-:S05]  /*0ca0*/  FADD.FTZ R14, R11, R14 ;  /* 0x0000000e0b0e7221 */ /* 0x000fca0000010000 */
[----:B------:R-:W-:-:S07]  /*0cb0*/  MOV R22, R14 ;  /* 0x0000000e00167202 */ /* 0x000fce0000000f00 */
[----:B------:R-:W-:Y:S05]  /*0cc0*/  WARPSYNC.COLLECTIVE R19, `(.L_x_7695) ;  /* 0x0000000013087348 */ /* 0x000fea0003c00000 */
[----:B------:R0:W1:Y:S02]  /*0cd0*/  SHFL.BFLY P2, R20, R22, R21, R24 ;  /* 0x0c00001516147389 */ /* 0x0000640000040018 */
[----:B01----:R-:W-:Y:S01]  /*0ce0*/  ENDCOLLECTIVE ;  /* 0x000000000000791b */ /* 0x003fe20003800000 */
.L_x_7695:
[----:B------:R-:W-:Y:S01]  /*0cf0*/  IMAD.MOV.U32 R21, RZ, RZ, 0x8 ;  /* 0x00000008ff157424 */ /* 0x000fe200078e00ff */
[----:B------:R-:W-:-:S05]  /*0d00*/  MOV R13, R20 ;  /* 0x00000014000d7202 */ /* 0x000fca0000000f00 */
[----:B------:R-:W-:-:S05]  /*0d10*/  FADD.FTZ R13, R14, R13 ;  /* 0x0000000d0e0d7221 */ /* 0x000fca0000010000 */
[----:B------:R-:W-:-:S07]  /*0d20*/  MOV R22, R13 ;  /* 0x0000000d00167202 */ /* 0x000fce0000000f00 */
[----:B------:R-:W-:Y:S05]  /*0d30*/  WARPSYNC.COLLECTIVE R19, `(.L_x_7696) ;  /* 0x0000000013087348 */ /* 0x000fea0003c00000 */
[----:B------:R0:W1:Y:S02]  /*0d40*/  SHFL.BFLY P2, R20, R22, R21, R24 ;  /* 0x0c00001516147389 */ /* 0x0000640000040018 */
[----:B01----:R-:W-:Y:S01]  /*0d50*/  ENDCOLLECTIVE ;  /* 0x000000000000791b */ /* 0x003fe20003800000 */
.L_x_7696:
[----:B------:R-:W-:Y:S01]  /*0d60*/  HFMA2.MMA R21, -RZ, RZ, 0, 9.5367431640625e-07 ;  /* 0x00000010ff157435 */ /* 0x000fe200000001ff */
[----:B------:R-:W-:-:S05]  /*0d70*/  MOV R10, R20 ;  /* 0x00000014000a7202 */ /* 0x000fca0000000f00 */
[----:B------:R-:W-:-:S05]  /*0d80*/  FADD.FTZ R10, R13, R10 ;  /* 0x0000000a0d0a7221 */ /* 0x000fca0000010000 */
[----:B------:R-:W-:-:S07]  /*0d90*/  MOV R22, R10 ;  /* 0x0000000a00167202 */ /* 0x000fce0000000f00 */
[----:B------:R-:W-:Y:S05]  /*0da0*/  WARPSYNC.COLLECTIVE R19, `(.L_x_7697) ;  /* 0x0000000013087348 */ /* 0x000fea0003c00000 */
[----:B------:R0:W1:Y:S02]  /*0db0*/  SHFL.BFLY P2, R20, R22, R21, R24 ;  /* 0x0c00001516147389 */ /* 0x0000640000040018 */
[----:B01----:R-:W-:Y:S01]  /*0dc0*/  ENDCOLLECTIVE ;  /* 0x000000000000791b */ /* 0x003fe20003800000 */
.L_x_7697:
[----:B------:R-:W-:Y:S01]  /*0dd0*/  HFMA2.MMA R21, -RZ, RZ, 0, 5.9604644775390625e-08 ;  /* 0x00000001ff157435 */ /* 0x000fe200000001ff */
[----:B------:R-:W-:Y:S01]  /*0de0*/  IMAD.MOV.U32 R22, RZ, RZ, R9 ;  /* 0x000000ffff167224 */ /* 0x000fe200078e0009 */
[----:B------:R-:W-:-:S09]  /*0df0*/  MOV R11, R20 ;  /* 0x00000014000b7202 */ /* 0x000fd20000000f00 */
[----:B------:R-:W-:Y:S05]  /*0e00*/  WARPSYNC.COLLECTIVE R19, `(.L_x_7698) ;  /* 0x0000000013087348 */ /* 0x000fea0003c00000 */
[----:B------:R0:W1:Y:S02]  /*0e10*/  SHFL.BFLY P2, R20, R22, R21, R24 ;  /* 0x0c00001516147389 */ /* 0x0000640000040018 */
[----:B01----:R-:W-:Y:S01]  /*0e20*/  ENDCOLLECTIVE ;  /* 0x000000000000791b */ /* 0x003fe20003800000 */
.L_x_7698:
[----:B------:R-:W-:Y:S01]  /*0e30*/  HFMA2.MMA R21, -RZ, RZ, 0, 1.1920928955078125e-07 ;  /* 0x00000002ff157435 */ /* 0x000fe200000001ff */
[----:B------:R-:W-:-:S05]  /*0e40*/  MOV R14, R20 ;  /* 0x00000014000e7202 */ /* 0x000fca0000000f00 */
[----:B------:R-:W-:-:S05]  /*0e50*/  FADD.FTZ R15, R9, R14 ;  /* 0x0000000e090f7221 */ /* 0x000fca0000010000 */
[----:B------:R-:W-:-:S07]  /*0e60*/  MOV R22, R15 ;  /* 0x0000000f00167202 */ /* 0x000fce0000000f00 */
[----:B------:R-:W-:Y:S05]  /*0e70*/  WARPSYNC.COLLECTIVE R19, `(.L_x_7699) ;  /* 0x0000000013087348 */ /* 0x000fea0003c00000 */
[----:B------:R0:W1:Y:S02]  /*0e80*/  SHFL.BFLY P2, R20, R22, R21, R24 ;  /* 0x0c00001516147389 */ /* 0x0000640000040018 */
[----:B01----:R-:W-:Y:S01]  /*0e90*/  ENDCOLLECTIVE ;  /* 0x000000000000791b */ /* 0x003fe20003800000 */
.L_x_7699:
[----:B------:R-:W-:Y:S01]  /*0ea0*/  HFMA2.MMA R21, -RZ, RZ, 0, 2.384185791015625e-07 ;  /* 0x00000004ff157435 */ /* 0x000fe200000001ff */
[----:B------:R-:W-:-:S04]  /*0eb0*/  IMAD.MOV.U32 R16, RZ, RZ, R20 ;  /* 0x000000ffff107224 */ /* 0x000fc800078e0014 */
[----:B------:R-:W-:-:S05]  /*0ec0*/  FADD.FTZ R16, R15, R16 ;  /* 0x000000100f107221 */ /* 0x000fca0000010000 */
[----:B------:R-:W-:-:S07]  /*0ed0*/  MOV R22, R16 ;  /* 0x0000001000167202 */ /* 0x000fce0000000f00 */
[----:B------:R-:W-:Y:S05]  /*0ee0*/  WARPSYNC.COLLECTIVE R19, `(.L_x_7700) ;  /* 0x0000000013087348 */ /* 0x000fea0003c00000 */
[----:B------:R0:W1:Y:S02]  /*0ef0*/  SHFL.BFLY P2, R20, R22, R21, R24 ;  /* 0x0c00001516147389 */ /* 0x0000640000040018 */
[----:B01----:R-:W-:Y:S01]  /*0f00*/  ENDCOLLECTIVE ;  /* 0x000000000000791b */ /* 0x003fe20003800000 */
.L_x_7700:
[----:B------:R-:W-:Y:S01]  /*0f10*/  IMAD.MOV.U32 R21, RZ, RZ, 0x8 ;  /* 0x00000008ff157424 */ /* 0x000fe200078e00ff */
[----:B------:R-:W-:-:S05]  /*0f20*/  MOV R17, R20 ;  /* 0x0000001400117202 */ /* 0x000fca0000000f00 */
[----:B------:R-:W-:-:S05]  /*0f30*/  FADD.FTZ R17, R16, R17 ;  /* 0x0000001110117221 */ /* 0x000fca0000010000 */
[----:B------:R-:W-:-:S07]  /*0f40*/  MOV R22, R17 ;  /* 0x0000001100167202 */ /* 0x000fce0000000f00 */
[----:B------:R-:W-:Y:S05]  /*0f50*/  WARPSYNC.COLLECTIVE R19, `(.L_x_7701) ;  /* 0x0000000013087348 */ /* 0x000fea0003c00000 */
[----:B------:R0:W1:Y:S02]  /*0f60*/  SHFL.BFLY P2, R20, R22, R21, R24 ;  /* 0x0c00001516147389 */ /* 0x0000640000040018 */
[----:B01----:R-:W-:Y:S01]  /*0f70*/  ENDCOLLECTIVE ;  /* 0x000000000000791b */ /* 0x003fe20003800000 */
.L_x_7701:
[----:B------:R-:W-:Y:S01]  /*0f80*/  HFMA2.MMA R21, -RZ, RZ, 0, 9.5367431640625e-07 ;  /* 0x00000010ff157435 */ /* 0x000fe200000001ff */
[----:B------:R-:W-:-:S05]  /*0f90*/  MOV R18, R20 ;  /* 0x0000001400127202 */ /* 0x000fca0000000f00 */
[----:B------:R-:W-:-:S05]  /*0fa0*/  FADD.FTZ R18, R17, R18 ;  /* 0x0000001211127221 */ /* 0x000fca0000010000 */
[----:B------:R-:W-:-:S07]  /*0fb0*/  MOV R22, R18 ;  /* 0x0000001200167202 */ /* 0x000fce0000000f00 */
[----:B------:R-:W-:Y:S05]  /*0fc0*/  WARPSYNC.COLLECTIVE R19, `(.L_x_7702) ;  /* 0x0000000013087348 */ /* 0x000fea0003c00000 */
[----:B------:R0:W1:Y:S02]  /*0fd0*/  SHFL.BFLY P2, R20, R22, R21, R24 ;  /* 0x0c00001516147389 */ /* 0x0000640000040018 */
[----:B01----:R-:W-:Y:S01]  /*0fe0*/  ENDCOLLECTIVE ;  /* 0x000000000000791b */ /* 0x003fe20003800000 */
.L_x_7702:
[----:B------:R-:W-:Y:S01]  /*0ff0*/  MOV R9, R20 ;  /* 0x0000001400097202 */ /* 0x000fe20000000f00 */
[----:B------:R-:W-:Y:S06]  /*1000*/  BRA `(.L_x_7703) ;  /* 0xfffffff8007c7947 */ /* 0x000fec000383ffff */
.L_x_7704:
        /* <DEDUP_REMOVED lines=15> */
.L_x_13970:


//--------------------- .text._ZN10layer_norm13ln_bwd_kernelINS_13Kernel_traitsIf6__halfS2_S2_fjLj4096ELj1ELj1ELj4ELj16ENS_18Kernel_traits_baseILj4096EfS2_S2_S2_fjLj128EEEEELb1ELb0ELb1ELb0EEEvNS_9BwdParamsE --------------------------
	.section	.text._ZN10layer_norm13ln_bwd_kernelINS_13Kernel_traitsIf6__halfS2_S2_fjLj4096ELj1ELj1ELj4ELj16ENS_18Kernel_traits_baseILj4096EfS2_S2_S2_fjLj128EEEEELb1ELb0ELb1ELb0EEEvNS_9BwdParamsE,"ax",@progbits
	.align	128
        .global         _ZN10layer_norm13ln_bwd_kernelINS_13Kernel_traitsIf6__halfS2_S2_fjLj4096ELj1ELj1ELj4ELj16ENS_18Kernel_traits_baseILj4096EfS2_S2_S2_fjLj128EEEEELb1ELb0ELb1ELb0EEEvNS_9BwdParamsE
        .type           _ZN10layer_norm13ln_bwd_kernelINS_13Kernel_traitsIf6__halfS2_S2_fjLj4096ELj1ELj1ELj4ELj16ENS_18Kernel_traits_baseILj4096EfS2_S2_S2_fjLj128EEEEELb1ELb0ELb1ELb0EEEvNS_9BwdParamsE,@function
        .size           _ZN10layer_norm13ln_bwd_kernelINS_13Kernel_traitsIf6__halfS2_S2_fjLj4096ELj1ELj1ELj4ELj16ENS_18Kernel_traits_baseILj4096EfS2_S2_S2_fjLj128EEEEELb1ELb0ELb1ELb0EEEvNS_9BwdParamsE,(.L_x_13971 - _ZN10layer_norm13ln_bwd_kernelINS_13Kernel_traitsIf6__halfS2_S2_fjLj4096ELj1ELj1ELj4ELj16ENS_18Kernel_traits_baseILj4096EfS2_S2_S2_fjLj128EEEEELb1ELb0ELb1ELb0EEEvNS_9BwdParamsE)
        .other          _ZN10layer_norm13ln_bwd_kernelINS_13Kernel_traitsIf6__halfS2_S2_fjLj4096ELj1ELj1ELj4ELj16ENS_18Kernel_traits_baseILj4096EfS2_S2_S2_fjLj128EEEEELb1ELb0ELb1ELb0EEEvNS_9BwdParamsE,@"STO_CUDA_ENTRY STV_DEFAULT"
_ZN10layer_norm13ln_bwd_kernelINS_13Kernel_traitsIf6__halfS2_S2_fjLj4096ELj1ELj1ELj4ELj16ENS_18Kernel_traits_baseILj4096EfS2_S2_S2_fjLj128EEEEELb1ELb0ELb1ELb0EEEvNS_9BwdParamsE:
.text._ZN10layer_norm13ln_bwd_kernelINS_13Kernel_traitsIf6__halfS2_S2_fjLj4096ELj1ELj1ELj4ELj16ENS_18Kernel_traits_baseILj4096EfS2_S2_S2_fjLj128EEEEELb1ELb0ELb1ELb0EEEvNS_9BwdParamsE:
        /* <DEDUP_REMOVED lines=80> */
[----:B------:R-:W-:-:S10]  /*0500*/  MOV R69, RZ ;  /* 0x000000ff00457202 */ /* 0x000fd40000000f00 */
.L_x_7826:
        /* <DEDUP_REMOVED lines=21> */
[----:B------:R-:W-:Y:S01]  /*0660*/  HFMA2.MMA R155, -RZ, RZ, 0, 0 ;  /* 0x00000000ff9b7435 */ /* 0x000fe200000001ff */
[----:B------:R-:W-:Y:S01]  /*0670*/  ISETP.NE.AND P4, PT, R8, RZ, PT ;  /* 0x000000ff0800720c */ /* 0x000fe20003f85270 */
[----:B------:R-:W-:Y:S01]  /*0680*/  BSSY B1, `(.L_x_7708) ;  /* 0x0000010000017945 */ /* 0x000fe20003800000 */
[----:B------:R-:W-:-:S09]  /*0690*/  MOV R157, R7 ;  /* 0x00000007009d7202 */ /* 0x000fd20000000f00 */
        /* <DEDUP_REMOVED lines=12> */
[----:B------:R-:W-:Y:S02]  /*0760*/  IADD3 R157, R7, 0x80, RZ ;  /* 0x00000080079d7810 */ /* 0x000fe40007ffe0ff */
[----:B------:R-:W-:-:S07]  /*0770*/  IADD3 R155, R155, 0x80, RZ ;  /* 0x000000809b9b7810 */ /* 0x000fce0007ffe0ff */
.L_x_7709:
[----:B------:R-:W-:Y:S05]  /*0780*/  BSYNC B1 ;  /* 0x0000000000017941 */ /* 0x000fea0003800000 */
.L_x_7708:
        /* <DEDUP_REMOVED lines=9> */
[----:B------:R-:W-:Y:S02]  /*0820*/  IADD3 R155, R155, 0x80, RZ ;  /* 0x000000809b9b7810 */ /* 0x000fe40007ffe0ff */
[----:B---3--:R-:W-:-:S07]  /*0830*/  IADD3 R157, R157, 0x80, RZ ;  /* 0x000000809d9d7810 */ /* 0x008fce0007ffe0ff */
.L_x_7711:
[----:B------:R-:W-:Y:S05]  /*0840*/  BSYNC B1 ;  /* 0x0000000000017941 */ /* 0x000fea0003800000 */
.L_x_7710:
        /* <DEDUP_REMOVED lines=11> */
.L_x_7713:
[----:B------:R-:W-:Y:S05]  /*0900*/  BSYNC B1 ;  /* 0x0000000000017941 */ /* 0x000fea0003800000 */
.L_x_7712:
[----:B------:R-:W-:Y:S01]  /*0910*/  ISETP.NE.AND P4, PT, R9, RZ, PT ;  /* 0x000000ff0900720c */ /* 0x000fe20003f85270 */
[----:B------:R-:W-:Y:S01]  /*0920*/  HFMA2.MMA R219, -RZ, RZ, 0, 0 ;  /* 0x00000000ffdb7435 */ /* 0x000fe200000001ff */
[----:B------:R-:W-:-:S11]  /*0930*/  MOV R220, RZ ;  /* 0x000000ff00dc7202 */ /* 0x000fd60000000f00 */
        /* <DEDUP_REMOVED lines=10> */
.L_x_7707:
[----:B------:R-:W1:Y:S01]  /*09e0*/  LDC.64 R152, c[0x0][0x250] ;  /* 0x00009400ff987b82 */ /* 0x000e620000000a00 */
[----:B------:R-:W-:Y:S01]  /*09f0*/  ISETP.NE.AND P5, PT, R8, RZ, PT ;  /* 0x000000ff0800720c */ /* 0x000fe20003fa5270 */
[----:B-1----:R-:W-:-:S06]  /*0a00*/  IMAD.WIDE R152, R5, 0x4, R152 ;  /* 0x0000000405987825 */ /* 0x002fcc00078e0298 */
[----:B------:R-:W2:Y:S01]  /*0a10*/  LDG.E R152, desc[UR4][R152.64] ;  /* 0x0000000498987981 */ /* 0x000ea2000c1e1900 */
[----:B-----5:R-:W-:Y:S01]  /*0a20*/  ISETP.GE.AND P3, PT, R214, 0x1, PT ;  /* 0x00000001d600780c */ /* 0x020fe20003f66270 */
[----:B------:R-:W-:Y:S01]  /*0a30*/  HFMA2.MMA R217, -RZ, RZ, 0, 0 ;  /* 0x00000000ffd97435 */ /* 0x000fe200000001ff */
[----:B------:R-:W-:Y:S01]  /*0a40*/  IADD3 R155, R155, -0x1, RZ ;  /* 0xffffffff9b9b7810 */ /* 0x000fe20007ffe0ff */
[----:B------:R-:W-:Y:S01]  /*0a50*/  BSSY B1, `(.L_x_7715) ;  /* 0x0000067000017945 */ /* 0x000fe20003800000 */
[----:B0-----:R-:W-:Y:S01]  /*0a60*/  ISETP.NE.AND P4, PT, R4, RZ, PT ;  /* 0x000000ff0400720c */ /* 0x001fe20003f85270 */
        /* <DEDUP_REMOVED lines=36> */
[----:B------:R-:W-:Y:S01]  /*0cb0*/  FADD.FTZ R159, -R216, R211 ;  /* 0x000000d3d89f7221 */ /* 0x000fe20000010100 */
[----:B------:R-:W-:Y:S02]  /*0cc0*/  HADD2.F32 R153, -RZ, R153.H1_H1 ;  /* 0x30000099ff997230 */ /* 0x000fe40000004100 */
[----:B------:R-:W-:Y:S01]  /*0cd0*/  FMUL.FTZ R211, R6, R171 ;  /* 0x000000ab06d37220 */ /* 0x000fe20000410000 */
[----:B------:R-:W-:Y:S02]  /*0ce0*/  HADD2.F32 R209, -RZ, R156.H0_H0 ;  /* 0x2000009cffd17230 */ /* 0x000fe40000004100 */
[----:B------:R-:W-:Y:S01]  /*0cf0*/  FADD.FTZ R203, -R216, R203 ;  /* 0x000000cbd8cb7221 */ /* 0x000fe20000010100 */
[----:B------:R-:W-:-:S02]  /*0d00*/  HADD2.F32 R197, -RZ, R152.H1_H1 ;  /* 0x30000098ffc57230 */ /* 0x000fc40000004100 */
[----:B------:R-:W-:Y:S02]  /*0d10*/  HADD2.F32 R207, -RZ, R154.H1_H1 ;  /* 0x3000009affcf7230 */ /* 0x000fe40000004100 */
[C---:B------:R-:W-:Y:S01]  /*0d20*/  FADD.FTZ R201, -R216.reuse, R201 ;  /* 0x000000c9d8c97221 */ /* 0x040fe20000010100 */
[----:B------:R-:W-:Y:S02]  /*0d30*/  HADD2.F32 R219, -RZ, R155.H1_H1 ;  /* 0x3000009bffdb7230 */ /* 0x000fe40000004100 */
[----:B------:R-:W-:Y:S01]  /*0d40*/  FADD.FTZ R153, -R216, R153 ;  /* 0x00000099d8997221 */ /* 0x000fe20000010100 */
[----:B------:R-:W-:Y:S02]  /*0d50*/  HADD2.F32 R156, -RZ, R156.H1_H1 ;  /* 0x3000009cff9c7230 */ /* 0x000fe40000004100 */
[----:B------:R-:W-:Y:S01]  /*0d60*/  FADD.FTZ R100, R100, R209 ;  /* 0x000000d164647221 */ /* 0x000fe20000010000 */
[----:B------:R-:W-:Y:S02]  /*0d70*/  HADD2.F32 R155, -RZ, R158.H0_H0 ;  /* 0x2000009eff9b7230 */ /* 0x000fe40000004100 */
[-C--:B------:R-:W-:Y:S01]  /*0d80*/  FFMA.FTZ R68, R211, R209.reuse, R68 ;  /* 0x000000d1d3447223 */ /* 0x080fe20000010044 */
[----:B------:R-:W-:Y:S01]  /*0d90*/  FMUL.FTZ R209, R36, R209 ;  /* 0x000000d124d17220 */ /* 0x000fe20000410000 */
[----:B------:R-:W-:Y:S01]  /*0da0*/  FMUL.FTZ R203, R6, R203 ;  /* 0x000000cb06cb7220 */ /* 0x000fe20000410000 */
[----:B------:R-:W-:-:S02]  /*0db0*/  HADD2.F32 R205, -RZ, R157.H0_H0 ;  /* 0x2000009dffcd7230 */ /* 0x000fc40000004100 */
[C---:B------:R-:W-:Y:S01]  /*0dc0*/  FADD.FTZ R197, -R216.reuse, R197 ;  /* 0x000000c5d8c57221 */ /* 0x040fe20000010100 */
[----:B------:R-:W-:Y:S02]  /*0dd0*/  HADD2.F32 R204, -RZ, R157.H1_H1 ;  /* 0x3000009dffcc7230 */ /* 0x000fe40000004100 */
[----:B------:R-:W-:Y:S01]  /*0de0*/  FADD.FTZ R157, -R216, R207 ;  /* 0x000000cfd89d7221 */ /* 0x000fe20000010100 */
[C---:B------:R-:W-:Y:S01]  /*0df0*/  FMUL.FTZ R207, R6.reuse, R201 ;  /* 0x000000c906cf7220 */ /* 0x040fe20000410000 */
        /* <DEDUP_REMOVED lines=25> */
[----:B------:R-:W-:Y:S01]  /*0f90*/  FMUL.FTZ R166, R42, R213 ;  /* 0x000000d52aa67220 */ /* 0x000fe20000410000 */
[----:B------:R-:W-:Y:S01]  /*0fa0*/  FADD.FTZ R219, -R216, R219 ;  /* 0x000000dbd8db7221 */ /* 0x000fe20000010100 */
        /* <DEDUP_REMOVED lines=17> */
.L_x_7716:
[----:B------:R-:W-:Y:S05]  /*10c0*/  BSYNC B1 ;  /* 0x0000000000017941 */ /* 0x000fea0003800000 */
.L_x_7715:
        /* <DEDUP_REMOVED lines=20> */
[----:B------:R-:W-:-:S02]  /*1210*/  HADD2.F32 R23, -RZ, R12.H1_H1 ;  /* 0x3000000cff177230 */ /* 0x000fc40000004100 */
[----:B------:R-:W-:Y:S02]  /*1220*/  HADD2.F32 R25, -RZ, R13.H0_H0 ;  /* 0x2000000dff197230 */ /* 0x000fe40000004100 */
[----:B----4-:R-:W-:Y:S02]  /*1230*/  HADD2.F32 R13, -RZ, R16.H0_H0 ;  /* 0x20000010ff0d7230 */ /* 0x010fe40000004100 */
[C---:B0-----:R-:W-:Y:S01]  /*1240*/  FADD.FTZ R11, -R216.reuse, R21 ;  /* 0x00000015d80b7221 */ /* 0x041fe20000010100 */
[--C-:B------:R-:W-:Y:S02]  /*1250*/  HADD2.F32 R157, -RZ, R14.reuse.H0_H0 ;  /* 0x2000000eff9d7230 */ /* 0x100fe40000004100 */
[C---:B------:R-:W-:Y:S01]  /*1260*/  FADD.FTZ R155, -R216.reuse, R155 ;  /* 0x0000009bd89b7221 */ /* 0x040fe20000010100 */
[----:B------:R-:W-:Y:S02]  /*1270*/  HADD2.F32 R223, -RZ, R15.H0_H0 ;  /* 0x2000000fffdf7230 */ /* 0x000fe40000004100 */
[----:B------:R-:W-:Y:S01]  /*1280*/  FADD.FTZ R23, -R216, R23 ;  /* 0x00000017d8177221 */ /* 0x000fe20000010100 */
[----:B------:R-:W-:-:S02]  /*1290*/  HADD2.F32 R213, -RZ, R14.H1_H1 ;  /* 0x3000000effd57230 */ /* 0x000fc40000004100 */
[----:B------:R-:W-:Y:S02]  /*12a0*/  HADD2.F32 R15, -RZ, R15.H1_H1 ;  /* 0x3000000fff0f7230 */ /* 0x000fe40000004100 */
[----:B------:R-:W-:Y:S01]  /*12b0*/  FMUL.FTZ R12, R44, R13 ;  /* 0x0000000d2c0c7220 */ /* 0x000fe20000410000 */
[----:B------:R-:W-:Y:S02]  /*12c0*/  HADD2.F32 R16, -RZ, R16.H1_H1 ;  /* 0x30000010ff107230 */ /* 0x000fe40000004100 */
[C---:B------:R-:W-:Y:S01]  /*12d0*/  FMUL.FTZ R11, R6.reuse, R11 ;  /* 0x0000000b060b7220 */ /* 0x040fe20000410000 */
[--C-:B------:R-:W-:Y:S02]  /*12e0*/  HADD2.F32 R153, -RZ, R17.reuse.H0_H0 ;  /* 0x20000011ff997230 */ /* 0x100fe40000004100 */
[----:B------:R-:W-:Y:S01]  /*12f0*/  FMUL.FTZ R14, R6, R155 ;  /* 0x0000009b060e7220 */ /* 0x000fe20000410000 */
[----:B------:R-:W-:Y:S02]  /*1300*/  HADD2.F32 R20, -RZ, R17.H1_H1 ;  /* 0x30000011ff147230 */ /* 0x000fe40000004100 */
[C---:B------:R-:W-:Y:S01]  /*1310*/  FADD.FTZ R17, -R216.reuse, R157 ;  /* 0x0000009dd8117221 */ /* 0x040fe20000010100 */
[C---:B------:R-:W-:Y:S01]  /*1320*/  FADD.FTZ R213, -R216.reuse, R213 ;  /* 0x000000d5d8d57221 */ /* 0x040fe20000010100 */
[----:B------:R-:W-:Y:S01]  /*1330*/  FADD.FTZ R157, -R216, R15 ;  /* 0x0000000fd89d7221 */ /* 0x000fe20000010100 */
[----:B------:R-:W-:Y:S01]  /*1340*/  FMUL.FTZ R10, R6, R23 ;  /* 0x00000017060a7220 */ /* 0x000fe20000410000 */
[----:B------:R-:W-:Y:S01]  /*1350*/  FMUL.FTZ R15, R45, R16 ;  /* 0x000000102d0f7220 */ /* 0x000fe20000410000 */
[----:B------:R-:W-:Y:S01]  /*1360*/  FADD.FTZ R22, R219, R12 ;  /* 0x0000000cdb167221 */ /* 0x000fe20000010000 */
[----:B------:R-:W-:-:S02]  /*1370*/  HADD2.F32 R225, -RZ, R19.H0_H0 ;  /* 0x20000013ffe17230 */ /* 0x000fc40000004100 */
[----:B------:R-:W-:Y:S01]  /*1380*/  FADD.FTZ R25, -R216, R25 ;  /* 0x00000019d8197221 */ /* 0x000fe20000010100 */
[----:B------:R-:W-:Y:S02]  /*1390*/  HADD2.F32 R154, -RZ, R19.H1_H1 ;  /* 0x30000013ff9a7230 */ /* 0x000fe40000004100 */
[----:B------:R-:W-:Y:S01]  /*13a0*/  FFMA.FTZ R21, R11, R12, R220 ;  /* 0x0000000c0b157223 */ /* 0x000fe200000100dc */
[--C-:B------:R-:W-:Y:S02]  /*13b0*/  HADD2.F32 R24, -RZ, R18.reuse.H1_H1 ;  /* 0x30000012ff187230 */ /* 0x100fe40000004100 */
        /* <DEDUP_REMOVED lines=12> */
[----:B------:R-:W-:-:S02]  /*1480*/  HADD2.F32 R159, -RZ, R18.H0_H0 ;  /* 0x20000012ff9f7230 */ /* 0x000fc40000004100 */
[----:B------:R-:W-:Y:S01]  /*1490*/  FADD.FTZ R113, R113, R24 ;  /* 0x0000001871717221 */ /* 0x000fe20000010000 */
[-C--:B------:R-:W-:Y:S01]  /*14a0*/  FFMA.FTZ R81, R20, R24.reuse, R81 ;  /* 0x0000001814517223 */ /* 0x080fe20000010051 */
[----:B------:R-:W-:Y:S01]  /*14b0*/  FMUL.FTZ R21, R49, R24 ;  /* 0x0000001831157220 */ /* 0x000fe20000410000 */
[----:B------:R-:W-:Y:S01]  /*14c0*/  FADD.FTZ R24, R23, R16 ;  /* 0x0000001017187221 */ /* 0x000fe20000010000 */
[C---:B------:R-:W-:Y:S01]  /*14d0*/  FFMA.FTZ R25, R13.reuse, R16, R22 ;  /* 0x000000100d197223 */ /* 0x040fe20000010016 */
[----:B------:R-:W-:Y:S01]  /*14e0*/  FADD.FTZ R110, R110, R153 ;  /* 0x000000996e6e7221 */ /* 0x000fe20000010000 */
[----:B------:R-:W-:Y:S01]  /*14f0*/  FFMA.FTZ R78, R13, R153, R78 ;  /* 0x000000990d4e7223 */ /* 0x000fe2000001004e */
[----:B------:R-:W-:Y:S01]  /*1500*/  FMUL.FTZ R18, R48, R159 ;  /* 0x0000009f30127220 */ /* 0x000fe20000410000 */
[----:B------:R-:W-:Y:S01]  /*1510*/  FADD.FTZ R153, R24, R19 ;  /* 0x0000001318997221 */ /* 0x000fe20000010000 */
[----:B------:R-:W-:Y:S01]  /*1520*/  FMUL.FTZ R17, R6, R17 ;  /* 0x0000001106117220 */ /* 0x000fe20000410000 */
[----:B------:R-:W-:Y:S01]  /*1530*/  FFMA.FTZ R24, R14, R19, R25 ;  /* 0x000000130e187223 */ /* 0x000fe20000010019 */
[----:B------:R-:W-:Y:S01]  /*1540*/  FADD.FTZ R223, -R216, R223 ;  /* 0x000000dfd8df7221 */ /* 0x000fe20000010100 */
[----:B------:R-:W-:-:S02]  /*1550*/  FADD.FTZ R152, R153, R18 ;  /* 0x0000001299987221 */ /* 0x000fc40000010000 */
        /* <DEDUP_REMOVED lines=17> */
.L_x_7718:
[----:B------:R-:W-:Y:S05]  /*1670*/  BSYNC B1 ;  /* 0x0000000000017941 */ /* 0x000fea0003800000 */
.L_x_7717:
        /* <DEDUP_REMOVED lines=21> */
[C---:B0-----:R-:W-:Y:S01]  /*17d0*/  FADD.FTZ R27, -R216.reuse, R161 ;  /* 0x000000a1d81b7221 */ /* 0x041fe20000010100 */
[--C-:B------:R-:W-:Y:S02]  /*17e0*/  HADD2.F32 R165, -RZ, R29.reuse.H0_H0 ;  /* 0x2000001dffa57230 */ /* 0x100fe40000004100 */
[C---:B------:R-:W-:Y:S01]  /*17f0*/  FADD.FTZ R163, -R216.reuse, R163 ;  /* 0x000000a3d8a37221 */ /* 0x040fe20000010100 */
[----:B------:R-:W-:Y:S02]  /*1800*/  HADD2.F32 R167, -RZ, R29.H1_H1 ;  /* 0x3000001dffa77230 */ /* 0x000fe40000004100 */
[----:B------:R-:W-:Y:S01]  /*1810*/  FADD.FTZ R161, -R216, R181 ;  /* 0x000000b5d8a17221 */ /* 0x000fe20000010100 */
[----:B----4-:R-:W-:Y:S02]  /*1820*/  HADD2.F32 R29, -RZ, R152.H0_H0 ;  /* 0x20000098ff1d7230 */ /* 0x010fe40000004100 */
[--C-:B------:R-:W-:Y:S02]  /*1830*/  HADD2.F32 R223, -RZ, R31.reuse.H0_H0 ;  /* 0x2000001fffdf7230 */ /* 0x100fe40000004100 */
[----:B------:R-:W-:-:S02]  /*1840*/  HADD2.F32 R31, -RZ, R31.H1_H1 ;  /* 0x3000001fff1f7230 */ /* 0x000fc40000004100 */
[----:B------:R-:W-:Y:S01]  /*1850*/  FMUL.FTZ R26, R6, R163 ;  /* 0x000000a3061a7220 */ /* 0x000fe20000410000 */
[----:B------:R-:W-:Y:S02]  /*1860*/  HADD2.F32 R152, -RZ, R152.H1_H1 ;  /* 0x30000098ff987230 */ /* 0x000fe40000004100 */
[--C-:B------:R-:W-:Y:S02]  /*1870*/  HADD2.F32 R157, -RZ, R153.reuse.H0_H0 ;  /* 0x20000099ff9d7230 */ /* 0x100fe40000004100 */
[----:B------:R-:W-:Y:S02]  /*1880*/  HADD2.F32 R156, -RZ, R153.H1_H1 ;  /* 0x30000099ff9c7230 */ /* 0x000fe40000004100 */
[----:B------:R-:W-:Y:S01]  /*1890*/  FMUL.FTZ R28, R52, R29 ;  /* 0x0000001d341c7220 */ /* 0x000fe20000410000 */
[----:B------:R-:W-:Y:S02]  /*18a0*/  HADD2.F32 R213, -RZ, R30.H1_H1 ;  /* 0x3000001effd57230 */ /* 0x000fe40000004100 */
[----:B------:R-:W-:Y:S01]  /*18b0*/  FMUL.FTZ R161, R6, R161 ;  /* 0x000000a106a17220 */ /* 0x000fe20000410000 */
[----:B------:R-:W-:-:S02]  /*18c0*/  HADD2.F32 R153, -RZ, R154.H0_H0 ;  /* 0x2000009aff997230 */ /* 0x000fc40000004100 */
[----:B------:R-:W-:Y:S01]  /*18d0*/  FMUL.FTZ R27, R6, R27 ;  /* 0x0000001b061b7220 */ /* 0x000fe20000410000 */
[----:B------:R-:W-:Y:S01]  /*18e0*/  FADD.FTZ R181, -R216, R31 ;  /* 0x0000001fd8b57221 */ /* 0x000fe20000010100 */
[----:B------:R-:W-:Y:S01]  /*18f0*/  FADD.FTZ R117, R117, R152 ;  /* 0x0000009875757221 */ /* 0x000fe20000010000 */
[-C--:B------:R-:W-:Y:S01]  /*1900*/  FFMA.FTZ R85, R26, R152.reuse, R85 ;  /* 0x000000981a557223 */ /* 0x080fe20000010055 */
[----:B------:R-:W-:Y:S01]  /*1910*/  FMUL.FTZ R31, R53, R152 ;  /* 0x00000098351f7220 */ /* 0x000fe20000410000 */
[----:B------:R-:W-:Y:S01]  /*1920*/  FADD.FTZ R213, -R216, R213 ;  /* 0x000000d5d8d57221 */ /* 0x000fe20000010100 */
[----:B------:R-:W-:Y:S01]  /*1930*/  FADD.FTZ R120, R120, R153 ;  /* 0x0000009978787221 */ /* 0x000fe20000010000 */
[-C--:B------:R-:W-:Y:S01]  /*1940*/  FFMA.FTZ R88, R161, R153.reuse, R88 ;  /* 0x00000099a1587223 */ /* 0x080fe20000010058 */
[----:B------:R-:W-:Y:S01]  /*1950*/  FMUL.FTZ R162, R56, R153 ;  /* 0x0000009938a27220 */ /* 0x000fe20000410000 */
[----:B------:R-:W-:Y:S01]  /*1960*/  FADD.FTZ R152, R219, R28 ;  /* 0x0000001cdb987221 */ /* 0x000fe20000010000 */
[----:B------:R-:W-:Y:S01]  /*1970*/  FADD.FTZ R165, -R216, R165 ;  /* 0x000000a5d8a57221 */ /* 0x000fe20000010100 */
[----:B------:R-:W-:Y:S01]  /*1980*/  FFMA.FTZ R153, R27, R28, R220 ;  /* 0x0000001c1b997223 */ /* 0x000fe200000100dc */
[----:B------:R-:W-:-:S02]  /*1990*/  HADD2.F32 R154, -RZ, R154.H1_H1 ;  /* 0x3000009aff9a7230 */ /* 0x000fc40000004100 */
[----:B------:R-:W-:Y:S01]  /*19a0*/  FADD.FTZ R116, R116, R29 ;  /* 0x0000001d74747221 */ /* 0x000fe20000010000 */
[--C-:B------:R-:W-:Y:S02]  /*19b0*/  HADD2.F32 R159, -RZ, R155.reuse.H0_H0 ;  /* 0x2000009bff9f7230 */ /* 0x100fe40000004100 */
[----:B------:R-:W-:Y:S01]  /*19c0*/  FFMA.FTZ R84, R27, R29, R84 ;  /* 0x0000001d1b547223 */ /* 0x000fe20000010054 */
[----:B------:R-:W-:Y:S02]  /*19d0*/  HADD2.F32 R158, -RZ, R155.H1_H1 ;  /* 0x3000009bff9e7230 */ /* 0x000fe40000004100 */
[----:B------:R-:W-:Y:S01]  /*19e0*/  FMUL.FTZ R164, R6, R213 ;  /* 0x000000d506a47220 */ /* 0x000fe20000410000 */
[----:B------:R-:W-:Y:S01]  /*19f0*/  FADD.FTZ R155, R152, R31 ;  /* 0x0000001f989b7221 */ /* 0x000fe20000010000 */
[----:B------:R-:W-:Y:S01]  /*1a00*/  FADD.FTZ R167, -R216, R167 ;  /* 0x000000a7d8a77221 */ /* 0x000fe20000010100 */
[----:B------:R-:W-:Y:S01]  /*1a10*/  FMUL.FTZ R29, R6, R165 ;  /* 0x000000a5061d7220 */ /* 0x000fe20000410000 */
        /* <DEDUP_REMOVED lines=32> */
.L_x_7720:
[----:B------:R-:W-:Y:S05]  /*1c20*/  BSYNC B1 ;  /* 0x0000000000017941 */ /* 0x000fea0003800000 */
.L_x_7719:
        /* <DEDUP_REMOVED lines=16> */
[----:B------:R-:W-:Y:S02]  /*1d30*/  HADD2.F32 R153, -RZ, R153.H1_H1 ;  /* 0x30000099ff997230 */ /* 0x000fe40000004100 */
[--C-:B------:R-:W-:Y:S02]  /*1d40*/  HADD2.F32 R169, -RZ, R152.reuse.H0_H0 ;  /* 0x20000098ffa97230 */ /* 0x100fe40000004100 */
[----:B------:R-:W-:Y:S02]  /*1d50*/  HADD2.F32 R183, -RZ, R152.H1_H1 ;  /* 0x30000098ffb77230 */ /* 0x000fe40000004100 */
[----:B------:R-:W-:Y:S01]  /*1d60*/  FADD.FTZ R187, -R216, R153 ;  /* 0x00000099d8bb7221 */ /* 0x000fe20000010100 */
[----:B------:R-:W-:-:S02]  /*1d70*/  HADD2.F32 R193, -RZ, R155.H0_H0 ;  /* 0x2000009bffc17230 */ /* 0x000fc40000004100 */
[C---:B------:R-:W-:Y:S01]  /*1d80*/  FADD.FTZ R169, -R216.reuse, R169 ;  /* 0x000000a9d8a97221 */ /* 0x040fe20000010100 */
[--C-:B----4-:R-:W-:Y:S02]  /*1d90*/  HADD2.F32 R153, -RZ, R156.reuse.H0_H0 ;  /* 0x2000009cff997230 */ /* 0x110fe40000004100 */
[----:B------:R-:W-:Y:S02]  /*1da0*/  HADD2.F32 R155, -RZ, R155.H1_H1 ;  /* 0x3000009bff9b7230 */ /* 0x000fe40000004100 */
[C---:B------:R-:W-:Y:S01]  /*1db0*/  FADD.FTZ R183, -R216.reuse, R183 ;  /* 0x000000b7d8b77221 */ /* 0x040fe20000010100 */
[--C-:B------:R-:W-:Y:S02]  /*1dc0*/  HADD2.F32 R152, -RZ, R157.reuse.H1_H1 ;  /* 0x3000009dff987230 */ /* 0x100fe40000004100 */
[----:B------:R-:W-:Y:S01]  /*1dd0*/  FADD.FTZ R185, -R216, R185 ;  /* 0x000000b9d8b97221 */ /* 0x000fe20000010100 */
[----:B------:R-:W-:Y:S02]  /*1de0*/  HADD2.F32 R156, -RZ, R156.H1_H1 ;  /* 0x3000009cff9c7230 */ /* 0x000fe40000004100 */
[C---:B------:R-:W-:Y:S01]  /*1df0*/  FMUL.FTZ R186, R6.reuse, R187 ;  /* 0x000000bb06ba7220 */ /* 0x040fe20000410000 */
[----:B------:R-:W-:Y:S01]  /*1e00*/  FMUL.FTZ R169, R6, R169 ;  /* 0x000000a906a97220 */ /* 0x000fe20000410000 */
[----:B------:R-:W-:Y:S01]  /*1e10*/  FMUL.FTZ R184, R60, R153 ;  /* 0x000000993cb87220 */ /* 0x000fe20000410000 */
[----:B0-----:R-:W-:Y:S01]  /*1e20*/  FADD.FTZ R199, -R216, R155 ;  /* 0x0000009bd8c77221 */ /* 0x001fe20000010100 */
[----:B------:R-:W-:-:S02]  /*1e30*/  HADD2.F32 R155, -RZ, R157.H0_H0 ;  /* 0x2000009dff9b7230 */ /* 0x000fc40000004100 */
[C---:B------:R-:W-:Y:S01]  /*1e40*/  FMUL.FTZ R182, R6.reuse, R183 ;  /* 0x000000b706b67220 */ /* 0x040fe20000410000 */
        /* <DEDUP_REMOVED lines=12> */
[----:B------:R-:W-:-:S02]  /*1f10*/  HADD2.F32 R189, -RZ, R154.H0_H0 ;  /* 0x2000009affbd7230 */ /* 0x000fc40000004100 */
[----:B------:R-:W-:Y:S01]  /*1f20*/  FADD.FTZ R155, R152, R185 ;  /* 0x000000b9989b7221 */ /* 0x000fe20000010000 */
[----:B------:R-:W-:Y:S01]  /*1f30*/  FFMA.FTZ R152, R182, R185, R153 ;  /* 0x000000b9b6987223 */ /* 0x000fe20000010099 */
[----:B------:R-:W-:Y:S02]  /*1f40*/  HADD2.F32 R191, -RZ, R154.H1_H1 ;  /* 0x3000009affbf7230 */ /* 0x000fe40000004100 */
[--C-:B------:R-:W-:Y:S02]  /*1f50*/  HADD2.F32 R157, -RZ, R158.reuse.H0_H0 ;  /* 0x2000009eff9d7230 */ /* 0x100fe40000004100 */
[C---:B------:R-:W-:Y:S01]  /*1f60*/  FADD.FTZ R189, -R216.reuse, R189 ;  /* 0x000000bdd8bd7221 */ /* 0x040fe20000010100 */
        /* <DEDUP_REMOVED lines=35> */
.L_x_7714:
[----:B------:R-:W-:Y:S05]  /*21a0*/  BSYNC B0 ;  /* 0x0000000000007941 */ /* 0x000fea0003800000 */
.L_x_7706:
        /* <DEDUP_REMOVED lines=26> */
.L_x_7843:
        /* <DEDUP_REMOVED lines=8> */
[----:B------:R-:W-:-:S02]  /*23d0*/  @P3 IADD3 R217, R214, -0x1, RZ ;  /* 0xffffffffd6d93810 */ /* 0x000fc40007ffe0ff */
[----:B------:R-:W-:-:S03]  /*23e0*/  ISETP.NE.AND P5, PT, R8, RZ, PT ;  /* 0x000000ff0800720c */ /* 0x000fc60003fa5270 */
        /* <DEDUP_REMOVED lines=32> */
.L_x_7725:
        /* <DEDUP_REMOVED lines=10> */
.L_x_7726:
[----:B------:R-:W-:Y:S05]  /*2690*/  BSYNC B1 ;  /* 0x0000000000017941 */ /* 0x000fea0003800000 */
.L_x_7724:
[----:B------:R-:W1:Y:S01]  /*26a0*/  @P3 LDC.64 R152, c[0x0][0x298] ;  /* 0x0000a600ff983b82 */ /* 0x000e620000000a00 */
[----:B-----5:R-:W-:Y:S01]  /*26b0*/  @P3 LOP3.LUT P5, RZ, R174, 0xff, RZ, 0xc0, !PT ;  /* 0x000000ffaeff3812 */ /* 0x020fe200078ac0ff */
[----:B------:R-:W-:Y:S01]  /*26c0*/  BSSY B1, `(.L_x_7727) ;  /* 0x0000016000017945 */ /* 0x000fe20003800000 */
[----:B-1----:R-:W-:-:S04]  /*26d0*/  @P3 FMUL.FTZ R153, R158, R153 ;  /* 0x000000999e993220 */ /* 0x002fc80000410000 */
        /* <DEDUP_REMOVED lines=13> */
.L_x_7728:
[----:B0-----:R-:W-:Y:S01]  /*27b0*/  ISETP.NE.AND P6, PT, R4, RZ, PT ;  /* 0x000000ff0400720c */ /* 0x001fe20003fc5270 */
[----:B------:R-:W-:-:S03]  /*27c0*/  @P4 HADD2.F32 R157, -RZ, R128.H1_H1 ;  /* 0x30000080ff9d4230 */ /* 0x000fc60000004100 */
[----:B------:R-:W-:-:S05]  /*27d0*/  FSEL R153, R156, RZ, !P6 ;  /* 0x000000ff9c997208 */ /* 0x000fca0007000000 */
[----:B------:R-:W-:-:S04]  /*27e0*/  FFMA.FTZ R153, R210, R155, R153 ;  /* 0x0000009bd2997223 */ /* 0x000fc80000010099 */
[----:B------:R-:W-:-:S04]  /*27f0*/  FADD.FTZ R153, R208, -R153 ;  /* 0x80000099d0997221 */ /* 0x000fc80000010000 */
[----:B------:R-:W-:-:S04]  /*2800*/  FMUL.FTZ R158, R6, R153 ;  /* 0x00000099069e7220 */ /* 0x000fc80000410000 */
[----:B------:R-:W-:-:S07]  /*2810*/  @P4 FADD.FTZ R158, R158, R157 ;  /* 0x0000009d9e9e4221 */ /* 0x000fce0000010000 */
.L_x_7729:
[----:B------:R-:W-:Y:S05]  /*2820*/  BSYNC B1 ;  /* 0x0000000000017941 */ /* 0x000fea0003800000 */
.L_x_7727:
[----:B------:R-:W1:Y:S01]  /*2830*/  @P3 LDC.64 R152, c[0x0][0x298] ;  /* 0x0000a600ff983b82 */ /* 0x000e620000000a00 */
[----:B------:R-:W-:Y:S01]  /*2840*/  @P3 LOP3.LUT P6, RZ, R174, 0xff00, RZ, 0xc0, !PT ;  /* 0x0000ff00aeff3812 */ /* 0x000fe200078cc0ff */
[----:B------:R-:W-:Y:S01]  /*2850*/  BSSY B1, `(.L_x_7730) ;  /* 0x0000014000017945 */ /* 0x000fe20003800000 */
[----:B-1----:R-:W-:Y:S01]  /*2860*/  @P3 FMUL.FTZ R153, R158, R153 ;  /* 0x000000999e993220 */ /* 0x002fe20000410000 */
        /* <DEDUP_REMOVED lines=11> */
.L_x_7731:
[----:B0-----:R-:W-:Y:S01]  /*2920*/  ISETP.NE.AND P6, PT, R4, RZ, PT ;  /* 0x000000ff0400720c */ /* 0x001fe20003fc5270 */
[----:B------:R-:W-:-:S03]  /*2930*/  @P4 HADD2.F32 R157, -RZ, R129.H0_H0 ;  /* 0x20000081ff9d4230 */ /* 0x000fc60000004100 */
[----:B------:R-:W-:-:S05]  /*2940*/  FSEL R152, R156, RZ, !P6 ;  /* 0x000000ff9c987208 */ /* 0x000fca0007000000 */
[----:B------:R-:W-:-:S04]  /*2950*/  FFMA.FTZ R152, R207, R155, R152 ;  /* 0x0000009bcf987223 */ /* 0x000fc80000010098 */
[----:B------:R-:W-:-:S04]  /*2960*/  FADD.FTZ R153, R205, -R152 ;  /* 0x80000098cd997221 */ /* 0x000fc80000010000 */
[----:B------:R-:W-:-:S04]  /*2970*/  FMUL.FTZ R158, R6, R153 ;  /* 0x00000099069e7220 */ /* 0x000fc80000410000 */
[----:B------:R-:W-:-:S07]  /*2980*/  @P4 FADD.FTZ R158, R158, R157 ;  /* 0x0000009d9e9e4221 */ /* 0x000fce0000010000 */
.L_x_7732:
[----:B------:R-:W-:Y:S05]  /*2990*/  BSYNC B1 ;  /* 0x0000000000017941 */ /* 0x000fea0003800000 */
.L_x_7730:
        /* <DEDUP_REMOVED lines=15> */
.L_x_7734:
[----:B0-----:R-:W-:Y:S01]  /*2a90*/  ISETP.NE.AND P6, PT, R4, RZ, PT ;  /* 0x000000ff0400720c */ /* 0x001fe20003fc5270 */
[----:B------:R-:W-:-:S03]  /*2aa0*/  @P4 HADD2.F32 R157, -RZ, R129.H1_H1 ;  /* 0x30000081ff9d4230 */ /* 0x000fc60000004100 */
[----:B------:R-:W-:-:S05]  /*2ab0*/  FSEL R153, R156, RZ, !P6 ;  /* 0x000000ff9c997208 */ /* 0x000fca0007000000 */
[----:B------:R-:W-:-:S04]  /*2ac0*/  FFMA.FTZ R153, R206, R155, R153 ;  /* 0x0000009bce997223 */ /* 0x000fc80000010099 */
[----:B------:R-:W-:-:S04]  /*2ad0*/  FADD.FTZ R153, R204, -R153 ;  /* 0x80000099cc997221 */ /* 0x000fc80000010000 */
[----:B------:R-:W-:-:S04]  /*2ae0*/  FMUL.FTZ R158, R6, R153 ;  /* 0x00000099069e7220 */ /* 0x000fc80000410000 */
[----:B------:R-:W-:-:S07]  /*2af0*/  @P4 FADD.FTZ R158, R158, R157 ;  /* 0x0000009d9e9e4221 */ /* 0x000fce0000010000 */
.L_x_7735:
[----:B------:R-:W-:Y:S05]  /*2b00*/  BSYNC B1 ;  /* 0x0000000000017941 */ /* 0x000fea0003800000 */
.L_x_7733:
        /* <DEDUP_REMOVED lines=15> */
.L_x_7737:
[----:B0-----:R-:W-:Y:S01]  /*2c00*/  ISETP.NE.AND P6, PT, R4, RZ, PT ;  /* 0x000000ff0400720c */ /* 0x001fe20003fc5270 */
[----:B------:R-:W-:-:S03]  /*2c10*/  @P4 HADD2.F32 R157, -RZ, R130.H0_H0 ;  /* 0x20000082ff9d4230 */ /* 0x000fc60000004100 */
[----:B------:R-:W-:-:S05]  /*2c20*/  FSEL R152, R156, RZ, !P6 ;  /* 0x000000ff9c987208 */ /* 0x000fca0007000000 */
[----:B------:R-:W-:-:S04]  /*2c30*/  FFMA.FTZ R152, R203, R155, R152 ;  /* 0x0000009bcb987223 */ /* 0x000fc80000010098 */
[----:B------:R-:W-:-:S04]  /*2c40*/  FADD.FTZ R153, R201, -R152 ;  /* 0x80000098c9997221 */ /* 0x000fc80000010000 */
[----:B------:R-:W-:-:S04]  /*2c50*/  FMUL.FTZ R158, R6, R153 ;  /* 0x00000099069e7220 */ /* 0x000fc80000410000 */
[----:B------:R-:W-:-:S07]  /*2c60*/  @P4 FADD.FTZ R158, R158, R157 ;  /* 0x0000009d9e9e4221 */ /* 0x000fce0000010000 */
.L_x_7738:
[----:B------:R-:W-:Y:S05]  /*2c70*/  BSYNC B1 ;  /* 0x0000000000017941 */ /* 0x000fea0003800000 */
.L_x_7736:
        /* <DEDUP_REMOVED lines=15> */
.L_x_7740:
[----:B0-----:R-:W-:Y:S01]  /*2d70*/  ISETP.NE.AND P6, PT, R4, RZ, PT ;  /* 0x000000ff0400720c */ /* 0x001fe20003fc5270 */
[----:B------:R-:W-:-:S03]  /*2d80*/  @P4 HADD2.F32 R157, -RZ, R130.H1_H1 ;  /* 0x30000082ff9d4230 */ /* 0x000fc60000004100 */
[----:B------:R-:W-:-:S05]  /*2d90*/  FSEL R153, R156, RZ, !P6 ;  /* 0x000000ff9c997208 */ /* 0x000fca0007000000 */
[----:B------:R-:W-:-:S04]  /*2da0*/  FFMA.FTZ R153, R202, R155, R153 ;  /* 0x0000009bca997223 */ /* 0x000fc80000010099 */
[----:B------:R-:W-:-:S04]  /*2db0*/  FADD.FTZ R153, R200, -R153 ;  /* 0x80000099c8997221 */ /* 0x000fc80000010000 */
[----:B------:R-:W-:-:S04]  /*2dc0*/  FMUL.FTZ R158, R6, R153 ;  /* 0x00000099069e7220 */ /* 0x000fc80000410000 */
[----:B------:R-:W-:-:S07]  /*2dd0*/  @P4 FADD.FTZ R158, R158, R157 ;  /* 0x0000009d9e9e4221 */ /* 0x000fce0000010000 */
.L_x_7741:
[----:B------:R-:W-:Y:S05]  /*2de0*/  BSYNC B1 ;  /* 0x0000000000017941 */ /* 0x000fea0003800000 */
.L_x_7739:
        /* <DEDUP_REMOVED lines=15> */
.L_x_7743:
[----:B0-----:R-:W-:Y:S01]  /*2ee0*/  ISETP.NE.AND P6, PT, R4, RZ, PT ;  /* 0x000000ff0400720c */ /* 0x001fe20003fc5270 */
[----:B------:R-:W-:-:S03]  /*2ef0*/  @P4 HADD2.F32 R157, -RZ, R131.H0_H0 ;  /* 0x20000083ff9d4230 */ /* 0x000fc60000004100 */
[----:B------:R-:W-:-:S05]  /*2f00*/  FSEL R152, R156, RZ, !P6 ;  /* 0x000000ff9c987208 */ /* 0x000fca0007000000 */
[----:B------:R-:W-:-:S04]  /*2f10*/  FFMA.FTZ R153, R197, R155, R152 ;  /* 0x0000009bc5997223 */ /* 0x000fc80000010098 */
[----:B------:R-:W-:-:S04]  /*2f20*/  FADD.FTZ R153, R166, -R153 ;  /* 0x80000099a6997221 */ /* 0x000fc80000010000 */
[----:B------:R-:W-:-:S04]  /*2f30*/  FMUL.FTZ R158, R6, R153 ;  /* 0x00000099069e7220 */ /* 0x000fc80000410000 */
[----:B------:R-:W-:-:S07]  /*2f40*/  @P4 FADD.FTZ R158, R158, R157 ;  /* 0x0000009d9e9e4221 */ /* 0x000fce0000010000 */
.L_x_7744:
[----:B------:R-:W-:Y:S05]  /*2f50*/  BSYNC B1 ;  /* 0x0000000000017941 */ /* 0x000fea0003800000 */
.L_x_7742:
        /* <DEDUP_REMOVED lines=15> */
.L_x_7746:
[----:B0-----:R-:W-:Y:S01]  /*3050*/  ISETP.NE.AND P6, PT, R4, RZ, PT ;  /* 0x000000ff0400720c */ /* 0x001fe20003fc5270 */
[----:B------:R-:W-:-:S03]  /*3060*/  @P4 HADD2.F32 R157, -RZ, R131.H1_H1 ;  /* 0x30000083ff9d4230 */ /* 0x000fc60000004100 */
[----:B------:R-:W-:-:S05]  /*3070*/  FSEL R153, R156, RZ, !P6 ;  /* 0x000000ff9c997208 */ /* 0x000fca0007000000 */
[----:B------:R-:W-:-:S04]  /*3080*/  FFMA.FTZ R152, R168, R155, R153 ;  /* 0x0000009ba8987223 */ /* 0x000fc80000010099 */
[----:B------:R-:W-:-:S04]  /*3090*/  FADD.FTZ R153, R171, -R152 ;  /* 0x80000098ab997221 */ /* 0x000fc80000010000 */
[----:B------:R-:W-:-:S04]  /*30a0*/  FMUL.FTZ R198, R6, R153 ;  /* 0x0000009906c67220 */ /* 0x000fc80000410000 */
[----:B------:R-:W-:-:S07]  /*30b0*/  @P4 FADD.FTZ R198, R198, R157 ;  /* 0x0000009dc6c64221 */ /* 0x000fce0000010000 */
.L_x_7747:
[----:B------:R-:W-:Y:S05]  /*30c0*/  BSYNC B1 ;  /* 0x0000000000017941 */ /* 0x000fea0003800000 */
.L_x_7745:
[----:B------:R-:W1:Y:S01]  /*30d0*/  @P5 LDC.64 R152, c[0x0][0x308] ;  /* 0x0000c200ff985b82 */ /* 0x000e620000000a00 */
[----:B------:R-:W-:Y:S02]  /*30e0*/  @P5 F2FP.F16.F32.PACK_AB R157, RZ, R198 ;  /* 0x000000c6ff9d523e */ /* 0x000fe400000000ff */
        /* <DEDUP_REMOVED lines=15> */
.L_x_7723:
[----:B------:R-:W-:Y:S05]  /*31e0*/  BSYNC B0 ;  /* 0x0000000000007941 */ /* 0x000fea0003800000 */
.L_x_7722:
        /* <DEDUP_REMOVED lines=9> */
[----:B-----5:R-:W-:Y:S01]  /*3280*/  HADD2.F32 R158, -RZ, R132.H0_H0 ;  /* 0x20000084ff9e7230 */ /* 0x020fe20000004100 */
[----:B------:R-:W-:Y:S06]  /*3290*/  BRA `(.L_x_7752) ;  /* 0x0000000000287947 */ /* 0x000fec0003800000 */
.L_x_7751:
        /* <DEDUP_REMOVED lines=8> */
[----:B-----5:R-:W-:-:S05]  /*3320*/  @P4 HADD2.F32 R157, -RZ, R132.H0_H0 ;  /* 0x20000084ff9d4230 */ /* 0x020fca0000004100 */
[----:B------:R-:W-:-:S07]  /*3330*/  @P4 FADD.FTZ R158, R158, R157 ;  /* 0x0000009d9e9e4221 */ /* 0x000fce0000010000 */
.L_x_7752:
[----:B------:R-:W-:Y:S05]  /*3340*/  BSYNC B1 ;  /* 0x0000000000017941 */ /* 0x000fea0003800000 */
.L_x_7750:
        /* <DEDUP_REMOVED lines=17> */
.L_x_7754:
[----:B0-----:R-:W-:Y:S01]  /*3460*/  ISETP.NE.AND P6, PT, R4, RZ, PT ;  /* 0x000000ff0400720c */ /* 0x001fe20003fc5270 */
[----:B------:R-:W-:-:S03]  /*3470*/  @P4 HADD2.F32 R157, -RZ, R132.H1_H1 ;  /* 0x30000084ff9d4230 */ /* 0x000fc60000004100 */
[----:B------:R-:W-:-:S05]  /*3480*/  FSEL R153, R156, RZ, !P6 ;  /* 0x000000ff9c997208 */ /* 0x000fca0007000000 */
[----:B------:R-:W-:-:S04]  /*3490*/  FFMA.FTZ R152, R10, R155, R153 ;  /* 0x0000009b0a987223 */ /* 0x000fc80000010099 */
[----:B------:R-:W-:-:S04]  /*34a0*/  FADD.FTZ R153, R15, -R152 ;  /* 0x800000980f997221 */ /* 0x000fc80000010000 */
[----:B------:R-:W-:-:S04]  /*34b0*/  FMUL.FTZ R158, R6, R153 ;  /* 0x00000099069e7220 */ /* 0x000fc80000410000 */
[----:B------:R-:W-:-:S07]  /*34c0*/  @P4 FADD.FTZ R158, R158, R157 ;  /* 0x0000009d9e9e4221 */ /* 0x000fce0000010000 */
.L_x_7755:
[----:B------:R-:W-:Y:S05]  /*34d0*/  BSYNC B1 ;  /* 0x0000000000017941 */ /* 0x000fea0003800000 */
.L_x_7753:
        /* <DEDUP_REMOVED lines=15> */
.L_x_7757:
[----:B0-----:R-:W-:Y:S01]  /*35d0*/  ISETP.NE.AND P6, PT, R4, RZ, PT ;  /* 0x000000ff0400720c */ /* 0x001fe20003fc5270 */
[----:B------:R-:W-:-:S03]  /*35e0*/  @P4 HADD2.F32 R157, -RZ, R133.H0_H0 ;  /* 0x20000085ff9d4230 */ /* 0x000fc60000004100 */
[----:B------:R-:W-:-:S05]  /*35f0*/  FSEL R152, R156, RZ, !P6 ;  /* 0x000000ff9c987208 */ /* 0x000fca0007000000 */
[----:B------:R-:W-:-:S04]  /*3600*/  FFMA.FTZ R153, R13, R155, R152 ;  /* 0x0000009b0d997223 */ /* 0x000fc80000010098 */
[----:B------:R-:W-:-:S04]  /*3610*/  FADD.FTZ R153, R16, -R153 ;  /* 0x8000009910997221 */ /* 0x000fc80000010000 */
[----:B------:R-:W-:-:S04]  /*3620*/  FMUL.FTZ R158, R6, R153 ;  /* 0x00000099069e7220 */ /* 0x000fc80000410000 */
[----:B------:R-:W-:-:S07]  /*3630*/  @P4 FADD.FTZ R158, R158, R157 ;  /* 0x0000009d9e9e4221 */ /* 0x000fce0000010000 */
.L_x_7758:
[----:B------:R-:W-:Y:S05]  /*3640*/  BSYNC B1 ;  /* 0x0000000000017941 */ /* 0x000fea0003800000 */
.L_x_7756:
        /* <DEDUP_REMOVED lines=15> */
.L_x_7760:
[----:B0-----:R-:W-:Y:S01]  /*3740*/  ISETP.NE.AND P6, PT, R4, RZ, PT ;  /* 0x000000ff0400720c */ /* 0x001fe20003fc5270 */
[----:B------:R-:W-:-:S03]  /*3750*/  @P4 HADD2.F32 R157, -RZ, R133.H1_H1 ;  /* 0x30000085ff9d4230 */ /* 0x000fc60000004100 */
[----:B------:R-:W-:-:S05]  /*3760*/  FSEL R153, R156, RZ, !P6 ;  /* 0x000000ff9c997208 */ /* 0x000fca0007000000 */
[----:B------:R-:W-:-:S04]  /*3770*/  FFMA.FTZ R152, R14, R155, R153 ;  /* 0x0000009b0e987223 */ /* 0x000fc80000010099 */
[----:B------:R-:W-:-:S04]  /*3780*/  FADD.FTZ R153, R19, -R152 ;  /* 0x8000009813997221 */ /* 0x000fc80000010000 */
[----:B------:R-:W-:-:S04]  /*3790*/  FMUL.FTZ R158, R6, R153 ;  /* 0x00000099069e7220 */ /* 0x000fc80000410000 */
[----:B------:R-:W-:-:S07]  /*37a0*/  @P4 FADD.FTZ R158, R158, R157 ;  /* 0x0000009d9e9e4221 */ /* 0x000fce0000010000 */
.L_x_7761:
[----:B------:R-:W-:Y:S05]  /*37b0*/  BSYNC B1 ;  /* 0x0000000000017941 */ /* 0x000fea0003800000 */
.L_x_7759:
        /* <DEDUP_REMOVED lines=15> */
.L_x_7763:
[----:B0-----:R-:W-:Y:S01]  /*38b0*/  ISETP.NE.AND P6, PT, R4, RZ, PT ;  /* 0x000000ff0400720c */ /* 0x001fe20003fc5270 */
[----:B------:R-:W-:-:S03]  /*38c0*/  @P4 HADD2.F32 R157, -RZ, R134.H0_H0 ;  /* 0x20000086ff9d4230 */ /* 0x000fc60000004100 */
[----:B------:R-:W-:-:S05]  /*38d0*/  FSEL R152, R156, RZ, !P6 ;  /* 0x000000ff9c987208 */ /* 0x000fca0007000000 */
[----:B------:R-:W-:-:S04]  /*38e0*/  FFMA.FTZ R153, R17, R155, R152 ;  /* 0x0000009b11997223 */ /* 0x000fc80000010098 */
[----:B------:R-:W-:-:S04]  /*38f0*/  FADD.FTZ R153, R18, -R153 ;  /* 0x8000009912997221 */ /* 0x000fc80000010000 */
[----:B------:R-:W-:-:S04]  /*3900*/  FMUL.FTZ R158, R6, R153 ;  /* 0x00000099069e7220 */ /* 0x000fc80000410000 */
[----:B------:R-:W-:-:S07]  /*3910*/  @P4 FADD.FTZ R158, R158, R157 ;  /* 0x0000009d9e9e4221 */ /* 0x000fce0000010000 */
.L_x_7764:
[----:B------:R-:W-:Y:S05]  /*3920*/  BSYNC B1 ;  /* 0x0000000000017941 */ /* 0x000fea0003800000 */
.L_x_7762:
        /* <DEDUP_REMOVED lines=15> */
.L_x_7766:
[----:B0-----:R-:W-:Y:S01]  /*3a20*/  ISETP.NE.AND P6, PT, R4, RZ, PT ;  /* 0x000000ff0400720c */ /* 0x001fe20003fc5270 */
[----:B------:R-:W-:-:S03]  /*3a30*/  @P4 HADD2.F32 R157, -RZ, R134.H1_H1 ;  /* 0x30000086ff9d4230 */ /* 0x000fc60000004100 */
[----:B------:R-:W-:-:S05]  /*3a40*/  FSEL R153, R156, RZ, !P6 ;  /* 0x000000ff9c997208 */ /* 0x000fca0007000000 */
[----:B------:R-:W-:-:S04]  /*3a50*/  FFMA.FTZ R152, R20, R155, R153 ;  /* 0x0000009b14987223 */ /* 0x000fc80000010099 */
[----:B------:R-:W-:-:S04]  /*3a60*/  FADD.FTZ R153, R21, -R152 ;  /* 0x8000009815997221 */ /* 0x000fc80000010000 */
[----:B------:R-:W-:-:S04]  /*3a70*/  FMUL.FTZ R158, R6, R153 ;  /* 0x00000099069e7220 */ /* 0x000fc80000410000 */
[----:B------:R-:W-:-:S07]  /*3a80*/  @P4 FADD.FTZ R158, R158, R157 ;  /* 0x0000009d9e9e4221 */ /* 0x000fce0000010000 */
.L_x_7767:
[----:B------:R-:W-:Y:S05]  /*3a90*/  BSYNC B1 ;  /* 0x0000000000017941 */ /* 0x000fea0003800000 */
.L_x_7765:
        /* <DEDUP_REMOVED lines=15> */
.L_x_7769:
[----:B0-----:R-:W-:Y:S01]  /*3b90*/  ISETP.NE.AND P6, PT, R4, RZ, PT ;  /* 0x000000ff0400720c */ /* 0x001fe20003fc5270 */
[----:B------:R-:W-:-:S03]  /*3ba0*/  @P4 HADD2.F32 R157, -RZ, R135.H0_H0 ;  /* 0x20000087ff9d4230 */ /* 0x000fc60000004100 */
[----:B------:R-:W-:-:S05]  /*3bb0*/  FSEL R152, R156, RZ, !P6 ;  /* 0x000000ff9c987208 */ /* 0x000fca0007000000 */
[----:B------:R-:W-:-:S04]  /*3bc0*/  FFMA.FTZ R153, R23, R155, R152 ;  /* 0x0000009b17997223 */ /* 0x000fc80000010098 */
[----:B------:R-:W-:-:S04]  /*3bd0*/  FADD.FTZ R153, R22, -R153 ;  /* 0x8000009916997221 */ /* 0x000fc80000010000 */
[----:B------:R-:W-:-:S04]  /*3be0*/  FMUL.FTZ R158, R6, R153 ;  /* 0x00000099069e7220 */ /* 0x000fc80000410000 */
[----:B------:R-:W-:-:S07]  /*3bf0*/  @P4 FADD.FTZ R158, R158, R157 ;  /* 0x0000009d9e9e4221 */ /* 0x000fce0000010000 */
.L_x_7770:
[----:B------:R-:W-:Y:S05]  /*3c00*/  BSYNC B1 ;  /* 0x0000000000017941 */ /* 0x000fea0003800000 */
.L_x_7768:
        /* <DEDUP_REMOVED lines=15> */
.L_x_7772:
[----:B0-----:R-:W-:Y:S01]  /*3d00*/  ISETP.NE.AND P6, PT, R4, RZ, PT ;  /* 0x000000ff0400720c */ /* 0x001fe20003fc5270 */
[----:B------:R-:W-:-:S03]  /*3d10*/  @P4 HADD2.F32 R157, -RZ, R135.H1_H1 ;  /* 0x30000087ff9d4230 */ /* 0x000fc60000004100 */
[----:B------:R-:W-:-:S05]  /*3d20*/  FSEL R153, R156, RZ, !P6 ;  /* 0x000000ff9c997208 */ /* 0x000fca0007000000 */
[----:B------:R-:W-:-:S04]  /*3d30*/  FFMA.FTZ R152, R24, R155, R153 ;  /* 0x0000009b18987223 */ /* 0x000fc80000010099 */
[----:B------:R-:W-:-:S04]  /*3d40*/  FADD.FTZ R153, R25, -R152 ;  /* 0x8000009819997221 */ /* 0x000fc80000010000 */
[----:B------:R-:W-:-:S04]  /*3d50*/  FMUL.FTZ R198, R6, R153 ;  /* 0x0000009906c67220 */ /* 0x000fc80000410000 */
[----:B------:R-:W-:-:S07]  /*3d60*/  @P4 FADD.FTZ R198, R198, R157 ;  /* 0x0000009dc6c64221 */ /* 0x000fce0000010000 */
.L_x_7773:
[----:B------:R-:W-:Y:S05]  /*3d70*/  BSYNC B1 ;  /* 0x0000000000017941 */ /* 0x000fea0003800000 */
.L_x_7771:
        /* <DEDUP_REMOVED lines=17> */
.L_x_7749:
[----:B------:R-:W-:Y:S05]  /*3e90*/  BSYNC B0 ;  /* 0x0000000000007941 */ /* 0x000fea0003800000 */
.L_x_7748:
        /* <DEDUP_REMOVED lines=9> */
[----:B-----5:R-:W-:Y:S01]  /*3f30*/  HADD2.F32 R158, -RZ, R136.H0_H0 ;  /* 0x20000088ff9e7230 */ /* 0x020fe20000004100 */
[----:B------:R-:W-:Y:S06]  /*3f40*/  BRA `(.L_x_7778) ;  /* 0x0000000000287947 */ /* 0x000fec0003800000 */
.L_x_7777:
        /* <DEDUP_REMOVED lines=8> */
[----:B-----5:R-:W-:-:S05]  /*3fd0*/  @P4 HADD2.F32 R157, -RZ, R136.H0_H0 ;  /* 0x20000088ff9d4230 */ /* 0x020fca0000004100 */
[----:B------:R-:W-:-:S07]  /*3fe0*/  @P4 FADD.FTZ R158, R158, R157 ;  /* 0x0000009d9e9e4221 */ /* 0x000fce0000010000 */
.L_x_7778:
[----:B------:R-:W-:Y:S05]  /*3ff0*/  BSYNC B1 ;  /* 0x0000000000017941 */ /* 0x000fea0003800000 */
.L_x_7776:
        /* <DEDUP_REMOVED lines=17> */
.L_x_7780:
[----:B0-----:R-:W-:Y:S01]  /*4110*/  ISETP.NE.AND P6, PT, R4, RZ, PT ;  /* 0x000000ff0400720c */ /* 0x001fe20003fc5270 */
[----:B------:R-:W-:-:S03]  /*4120*/  @P4 HADD2.F32 R157, -RZ, R136.H1_H1 ;  /* 0x30000088ff9d4230 */ /* 0x000fc60000004100 */
[----:B------:R-:W-:-:S05]  /*4130*/  FSEL R153, R156, RZ, !P6 ;  /* 0x000000ff9c997208 */ /* 0x000fca0007000000 */
[----:B------:R-:W-:-:S04]  /*4140*/  FFMA.FTZ R152, R26, R155, R153 ;  /* 0x0000009b1a987223 */ /* 0x000fc80000010099 */
[----:B------:R-:W-:-:S04]  /*4150*/  FADD.FTZ R153, R31, -R152 ;  /* 0x800000981f997221 */ /* 0x000fc80000010000 */
[----:B------:R-:W-:-:S04]  /*4160*/  FMUL.FTZ R158, R6, R153 ;  /* 0x00000099069e7220 */ /* 0x000fc80000410000 */
[----:B------:R-:W-:-:S07]  /*4170*/  @P4 FADD.FTZ R158, R158, R157 ;  /* 0x0000009d9e9e4221 */ /* 0x000fce0000010000 */
.L_x_7781:
[----:B------:R-:W-:Y:S05]  /*4180*/  BSYNC B1 ;  /* 0x0000000000017941 */ /* 0x000fea0003800000 */
.L_x_7779:
        /* <DEDUP_REMOVED lines=15> */
.L_x_7783:
[----:B0-----:R-:W-:Y:S01]  /*4280*/  ISETP.NE.AND P6, PT, R4, RZ, PT ;  /* 0x000000ff0400720c */ /* 0x001fe20003fc5270 */
[----:B------:R-:W-:-:S03]  /*4290*/  @P4 HADD2.F32 R157, -RZ, R137.H0_H0 ;  /* 0x20000089ff9d4230 */ /* 0x000fc60000004100 */
[----:B------:R-:W-:-:S05]  /*42a0*/  FSEL R152, R156, RZ, !P6 ;  /* 0x000000ff9c987208 */ /* 0x000fca0007000000 */
[----:B------:R-:W-:-:S04]  /*42b0*/  FFMA.FTZ R153, R29, R155, R152 ;  /* 0x0000009b1d997223 */ /* 0x000fc80000010098 */
[----:B------:R-:W-:-:S04]  /*42c0*/  FADD.FTZ R153, R160, -R153 ;  /* 0x80000099a0997221 */ /* 0x000fc80000010000 */
[----:B------:R-:W-:-:S04]  /*42d0*/  FMUL.FTZ R158, R6, R153 ;  /* 0x00000099069e7220 */ /* 0x000fc80000410000 */
[----:B------:R-:W-:-:S07]  /*42e0*/  @P4 FADD.FTZ R158, R158, R157 ;  /* 0x0000009d9e9e4221 */ /* 0x000fce0000010000 */
.L_x_7784:
[----:B------:R-:W-:Y:S05]  /*42f0*/  BSYNC B1 ;  /* 0x0000000000017941 */ /* 0x000fea0003800000 */
.L_x_7782:
        /* <DEDUP_REMOVED lines=15> */
.L_x_7786:
[----:B0-----:R-:W-:Y:S01]  /*43f0*/  ISETP.NE.AND P6, PT, R4, RZ, PT ;  /* 0x000000ff0400720c */ /* 0x001fe20003fc5270 */
[----:B------:R-:W-:-:S03]  /*4400*/  @P4 HADD2.F32 R157, -RZ, R137.H1_H1 ;  /* 0x30000089ff9d4230 */ /* 0x000fc60000004100 */
[----:B------:R-:W-:-:S05]  /*4410*/  FSEL R153, R156, RZ, !P6 ;  /* 0x000000ff9c997208 */ /* 0x000fca0007000000 */
[----:B------:R-:W-:-:S04]  /*4420*/  FFMA.FTZ R152, R30, R155, R153 ;  /* 0x0000009b1e987223 */ /* 0x000fc80000010099 */
[----:B------:R-:W-:-:S04]  /*4430*/  FADD.FTZ R153, R163, -R152 ;  /* 0x80000098a3997221 */ /* 0x000fc80000010000 */
[----:B------:R-:W-:-:S04]  /*4440*/  FMUL.FTZ R158, R6, R153 ;  /* 0x00000099069e7220 */ /* 0x000fc80000410000 */
[----:B------:R-:W-:-:S07]  /*4450*/  @P4 FADD.FTZ R158, R158, R157 ;  /* 0x0000009d9e9e4221 */ /* 0x000fce0000010000 */
.L_x_7787:
[----:B------:R-:W-:Y:S05]  /*4460*/  BSYNC B1 ;  /* 0x0000000000017941 */ /* 0x000fea0003800000 */
.L_x_7785:
        /* <DEDUP_REMOVED lines=15> */
.L_x_7789:
[----:B0-----:R-:W-:Y:S01]  /*4560*/  ISETP.NE.AND P6, PT, R4, RZ, PT ;  /* 0x000000ff0400720c */ /* 0x001fe20003fc5270 */
[----:B------:R-:W-:-:S03]  /*4570*/  @P4 HADD2.F32 R157, -RZ, R138.H0_H0 ;  /* 0x2000008aff9d4230 */ /* 0x000fc60000004100 */
[----:B------:R-:W-:-:S05]  /*4580*/  FSEL R152, R156, RZ, !P6 ;  /* 0x000000ff9c987208 */ /* 0x000fca0007000000 */
[----:B------:R-:W-:-:S04]  /*4590*/  FFMA.FTZ R153, R161, R155, R152 ;  /* 0x0000009ba1997223 */ /* 0x000fc80000010098 */
[----:B------:R-:W-:-:S04]  /*45a0*/  FADD.FTZ R153, R162, -R153 ;  /* 0x80000099a2997221 */ /* 0x000fc80000010000 */
[----:B------:R-:W-:-:S04]  /*45b0*/  FMUL.FTZ R158, R6, R153 ;  /* 0x00000099069e7220 */ /* 0x000fc80000410000 */
[----:B------:R-:W-:-:S07]  /*45c0*/  @P4 FADD.FTZ R158, R158, R157 ;  /* 0x0000009d9e9e4221 */ /* 0x000fce0000010000 */
.L_x_7790:
[----:B------:R-:W-:Y:S05]  /*45d0*/  BSYNC B1 ;  /* 0x0000000000017941 */ /* 0x000fea0003800000 */
.L_x_7788:
        /* <DEDUP_REMOVED lines=15> */
.L_x_7792:
[----:B0-----:R-:W-:Y:S01]  /*46d0*/  ISETP.NE.AND P6, PT, R4, RZ, PT ;  /* 0x000000ff0400720c */ /* 0x001fe20003fc5270 */
[----:B------:R-:W-:-:S03]  /*46e0*/  @P4 HADD2.F32 R157, -RZ, R138.H1_H1 ;  /* 0x3000008aff9d4230 */ /* 0x000fc60000004100 */
[----:B------:R-:W-:-:S05]  /*46f0*/  FSEL R153, R156, RZ, !P6 ;  /* 0x000000ff9c997208 */ /* 0x000fca0007000000 */
[----:B------:R-:W-:-:S04]  /*4700*/  FFMA.FTZ R152, R164, R155, R153 ;  /* 0x0000009ba4987223 */ /* 0x000fc80000010099 */
[----:B------:R-:W-:-:S04]  /*4710*/  FADD.FTZ R153, R165, -R152 ;  /* 0x80000098a5997221 */ /* 0x000fc80000010000 */
[----:B------:R-:W-:-:S04]  /*4720*/  FMUL.FTZ R158, R6, R153 ;  /* 0x00000099069e7220 */ /* 0x000fc80000410000 */
[----:B------:R-:W-:-:S07]  /*4730*/  @P4 FADD.FTZ R158, R158, R157 ;  /* 0x0000009d9e9e4221 */ /* 0x000fce0000010000 */
.L_x_7793:
[----:B------:R-:W-:Y:S05]  /*4740*/  BSYNC B1 ;  /* 0x0000000000017941 */ /* 0x000fea0003800000 */
.L_x_7791:
        /* <DEDUP_REMOVED lines=15> */
.L_x_7795:
[----:B0-----:R-:W-:Y:S01]  /*4840*/  ISETP.NE.AND P6, PT, R4, RZ, PT ;  /* 0x000000ff0400720c */ /* 0x001fe20003fc5270 */
[----:B------:R-:W-:-:S03]  /*4850*/  @P4 HADD2.F32 R157, -RZ, R139.H0_H0 ;  /* 0x2000008bff9d4230 */ /* 0x000fc60000004100 */
[----:B------:R-:W-:-:S05]  /*4860*/  FSEL R152, R156, RZ, !P6 ;  /* 0x000000ff9c987208 */ /* 0x000fca0007000000 */
[----:B------:R-:W-:-:S04]  /*4870*/  FFMA.FTZ R153, R167, R155, R152 ;  /* 0x0000009ba7997223 */ /* 0x000fc80000010098 */
[----:B------:R-:W-:-:S04]  /*4880*/  FADD.FTZ R153, R170, -R153 ;  /* 0x80000099aa997221 */ /* 0x000fc80000010000 */
[----:B------:R-:W-:-:S04]  /*4890*/  FMUL.FTZ R158, R6, R153 ;  /* 0x00000099069e7220 */ /* 0x000fc80000410000 */
[----:B------:R-:W-:-:S07]  /*48a0*/  @P4 FADD.FTZ R158, R158, R157 ;  /* 0x0000009d9e9e4221 */ /* 0x000fce0000010000 */
.L_x_7796:
[----:B------:R-:W-:Y:S05]  /*48b0*/  BSYNC B1 ;  /* 0x0000000000017941 */ /* 0x000fea0003800000 */
.L_x_7794:
        /* <DEDUP_REMOVED lines=15> */
.L_x_7798:
[----:B0-----:R-:W-:Y:S01]  /*49b0*/  ISETP.NE.AND P6, PT, R4, RZ, PT ;  /* 0x000000ff0400720c */ /* 0x001fe20003fc5270 */
[----:B------:R-:W-:-:S03]  /*49c0*/  @P4 HADD2.F32 R157, -RZ, R139.H1_H1 ;  /* 0x3000008bff9d4230 */ /* 0x000fc60000004100 */
[----:B------:R-:W-:-:S05]  /*49d0*/  FSEL R153, R156, RZ, !P6 ;  /* 0x000000ff9c997208 */ /* 0x000fca0007000000 */
[----:B------:R-:W-:-:S04]  /*49e0*/  FFMA.FTZ R152, R180, R155, R153 ;  /* 0x0000009bb4987223 */ /* 0x000fc80000010099 */
[----:B------:R-:W-:-:S04]  /*49f0*/  FADD.FTZ R153, R181, -R152 ;  /* 0x80000098b5997221 */ /* 0x000fc80000010000 */
[----:B------:R-:W-:-:S04]  /*4a00*/  FMUL.FTZ R198, R6, R153 ;  /* 0x0000009906c67220 */ /* 0x000fc80000410000 */
[----:B------:R-:W-:-:S07]  /*4a10*/  @P4 FADD.FTZ R198, R198, R157 ;  /* 0x0000009dc6c64221 */ /* 0x000fce0000010000 */
.L_x_7799:
[----:B------:R-:W-:Y:S05]  /*4a20*/  BSYNC B1 ;  /* 0x0000000000017941 */ /* 0x000fea0003800000 */
.L_x_7797:
[----:B------:R-:W-:Y:S01]  /*4a30*/  @P5 F2FP.F16.F32.PACK_AB R152, RZ, R198 ;  /* 0x000000c6ff98523e */ /* 0x000fe200000000ff */
[----:B------:R-:W1:Y:S01]  /*4a40*/  @P5 LDC.64 R158, c[0x0][0x308] ;  /* 0x0000c200ff9e5b82 */ /* 0x000e620000000a00 */
[----:B------:R-:W-:Y:S02]  /*4a50*/  @P3 LOP3.LUT P4, RZ, R177, 0xff000000, RZ, 0xc0, !PT ;  /* 0xff000000b1ff3812 */ /* 0x000fe4000788c0ff */
[----:B------:R-:W-:-:S05]  /*4a60*/  @P5 PRMT R143, R143, 0x5410, R152 ;  /* 0x000054108f8f5816 */ /* 0x000fca0000000098 */
[----:B------:R-:W2:Y:S01]  /*4a70*/  @P3 LDC.64 R152, c[0x0][0x298] ;  /* 0x0000a600ff983b82 */ /* 0x000ea20000000a00 */
[C---:B-1----:R-:W-:Y:S01]  /*4a80*/  @P5 IMAD.WIDE.U32 R158, R7.reuse, 0x10, R158 ;  /* 0x00000010079e5825 */ /* 0x042fe200078e009e */
[----:B------:R-:W-:-:S04]  /*4a90*/  IADD3 R7, R7, 0x80, RZ ;  /* 0x0000008007077810 */ /* 0x000fc80007ffe0ff */
[----:B------:R1:W-:Y:S01]  /*4aa0*/  @P5 STG.E.128 desc[UR4][R158.64], R140 ;  /* 0x0000008c9e005986 */ /* 0x0003e2000c101d04 */
[----:B--2---:R-:W-:-:S04]  /*4ab0*/  @P3 FMUL.FTZ R153, R198, R153 ;  /* 0x00000099c6993220 */ /* 0x004fc80000410000 */
[----:B------:R-:W-:-:S05]  /*4ac0*/  @P3 FMUL.FTZ R152, R153, R152 ;  /* 0x0000009899983220 */ /* 0x000fca0000410000 */
[----:B------:R-:W-:Y:S02]  /*4ad0*/  @P3 FSEL R157, R152, RZ, P4 ;  /* 0x000000ff989d3208 */ /* 0x000fe40002000000 */
[----:B------:R-:W2:Y:S02]  /*4ae0*/  @P3 LDC.64 R152, c[0x0][0x2f8] ;  /* 0x0000be00ff983b82 */ /* 0x000ea40000000a00 */
[----:B------:R-:W-:-:S04]  /*4af0*/  @P3 F2FP.F16.F32.PACK_AB R157, RZ, R157 ;  /* 0x0000009dff9d323e */ /* 0x000fc800000000ff */
[----:B------:R-:W-:Y:S01]  /*4b00*/  @P3 PRMT R99, R99, 0x5410, R157 ;  /* 0x0000541063633816 */ /* 0x000fe2000000009d */
[C---:B--2---:R-:W-:Y:S01]  /*4b10*/  @P3 IMAD.WIDE.U32 R152, R154.reuse, 0x10, R152 ;  /* 0x000000109a983825 */ /* 0x044fe200078e0098 */
[----:B------:R-:W-:-:S04]  /*4b20*/  IADD3 R154, R154, 0x80, RZ ;  /* 0x000000809a9a7810 */ /* 0x000fc80007ffe0ff */
[----:B------:R1:W-:Y:S03]  /*4b30*/  @P3 STG.E.128 desc[UR4][R152.64], R96 ;  /* 0x0000006098003986 */ /* 0x0003e6000c101d04 */
.L_x_7775:
[----:B------:R-:W-:Y:S05]  /*4b40*/  BSYNC B0 ;  /* 0x0000000000007941 */ /* 0x000fea0003800000 */
.L_x_7774:
        /* <DEDUP_REMOVED lines=10> */
[----:B-----5:R-:W-:Y:S01]  /*4bf0*/  HADD2.F32 R158, -RZ, R32.H0_H0 ;  /* 0x20000020ff9e7230 */ /* 0x020fe20000004100 */
[----:B------:R-:W-:Y:S06]  /*4c00*/  BRA `(.L_x_7804) ;  /* 0x0000000000287947 */ /* 0x000fec0003800000 */
.L_x_7803:
        /* <DEDUP_REMOVED lines=8> */
[----:B-----5:R-:W-:-:S05]  /*4c90*/  @P4 HADD2.F32 R157, -RZ, R32.H0_H0 ;  /* 0x20000020ff9d4230 */ /* 0x020fca0000004100 */
[----:B------:R-:W-:-:S07]  /*4ca0*/  @P4 FADD.FTZ R158, R158, R157 ;  /* 0x0000009d9e9e4221 */ /* 0x000fce0000010000 */
.L_x_7804:
[----:B------:R-:W-:Y:S05]  /*4cb0*/  BSYNC B1 ;  /* 0x0000000000017941 */ /* 0x000fea0003800000 */
.L_x_7802:
        /* <DEDUP_REMOVED lines=17> */
.L_x_7806:
[----:B0-----:R-:W-:Y:S01]  /*4dd0*/  ISETP.NE.AND P6, PT, R4, RZ, PT ;  /* 0x000000ff0400720c */ /* 0x001fe20003fc5270 */
[----:B------:R-:W-:-:S03]  /*4de0*/  @P4 HADD2.F32 R157, -RZ, R32.H1_H1 ;  /* 0x30000020ff9d4230 */ /* 0x000fc60000004100 */
[----:B------:R-:W-:-:S05]  /*4df0*/  FSEL R153, R156, RZ, !P6 ;  /* 0x000000ff9c997208 */ /* 0x000fca0007000000 */
[----:B------:R-:W-:-:S04]  /*4e00*/  FFMA.FTZ R152, R182, R155, R153 ;  /* 0x0000009bb6987223 */ /* 0x000fc80000010099 */
[----:B------:R-:W-:-:S04]  /*4e10*/  FADD.FTZ R153, R185, -R152 ;  /* 0x80000098b9997221 */ /* 0x000fc80000010000 */
[----:B------:R-:W-:-:S04]  /*4e20*/  FMUL.FTZ R158, R6, R153 ;  /* 0x00000099069e7220 */ /* 0x000fc80000410000 */
[----:B------:R-:W-:-:S07]  /*4e30*/  @P4 FADD.FTZ R158, R158, R157 ;  /* 0x0000009d9e9e4221 */ /* 0x000fce0000010000 */
.L_x_7807:
[----:B------:R-:W-:Y:S05]  /*4e40*/  BSYNC B1 ;  /* 0x0000000000017941 */ /* 0x000fea0003800000 */
.L_x_7805:
        /* <DEDUP_REMOVED lines=15> */
.L_x_7809:
[----:B0-----:R-:W-:Y:S01]  /*4f40*/  ISETP.NE.AND P6, PT, R4, RZ, PT ;  /* 0x000000ff0400720c */ /* 0x001fe20003fc5270 */
[----:B------:R-:W-:-:S03]  /*4f50*/  @P4 HADD2.F32 R157, -RZ, R33.H0_H0 ;  /* 0x20000021ff9d4230 */ /* 0x000fc60000004100 */
[----:B------:R-:W-:-:S05]  /*4f60*/  FSEL R152, R156, RZ, !P6 ;  /* 0x000000ff9c987208 */ /* 0x000fca0007000000 */
[----:B------:R-:W-:-:S04]  /*4f70*/  FFMA.FTZ R153, R183, R155, R152 ;  /* 0x0000009bb7997223 */ /* 0x000fc80000010098 */
[----:B------:R-:W-:-:S04]  /*4f80*/  FADD.FTZ R153, R188, -R153 ;  /* 0x80000099bc997221 */ /* 0x000fc80000010000 */
[----:B------:R-:W-:-:S04]  /*4f90*/  FMUL.FTZ R158, R6, R153 ;  /* 0x00000099069e7220 */ /* 0x000fc80000410000 */
[----:B------:R-:W-:-:S07]  /*4fa0*/  @P4 FADD.FTZ R158, R158, R157 ;  /* 0x0000009d9e9e4221 */ /* 0x000fce0000010000 */
.L_x_7810:
[----:B------:R-:W-:Y:S05]  /*4fb0*/  BSYNC B1 ;  /* 0x0000000000017941 */ /* 0x000fea0003800000 */
.L_x_7808:
        /* <DEDUP_REMOVED lines=15> */
.L_x_7812:
[----:B0-----:R-:W-:Y:S01]  /*50b0*/  ISETP.NE.AND P6, PT, R4, RZ, PT ;  /* 0x000000ff0400720c */ /* 0x001fe20003fc5270 */
[----:B------:R-:W-:-:S03]  /*50c0*/  @P4 HADD2.F32 R157, -RZ, R33.H1_H1 ;  /* 0x30000021ff9d4230 */ /* 0x000fc60000004100 */
[----:B------:R-:W-:-:S05]  /*50d0*/  FSEL R153, R156, RZ, !P6 ;  /* 0x000000ff9c997208 */ /* 0x000fca0007000000 */
[----:B------:R-:W-:-:S04]  /*50e0*/  FFMA.FTZ R152, R186, R155, R153 ;  /* 0x0000009bba987223 */ /* 0x000fc80000010099 */
[----:B------:R-:W-:-:S04]  /*50f0*/  FADD.FTZ R153, R187, -R152 ;  /* 0x80000098bb997221 */ /* 0x000fc80000010000 */
[----:B------:R-:W-:-:S04]  /*5100*/  FMUL.FTZ R158, R6, R153 ;  /* 0x00000099069e7220 */ /* 0x000fc80000410000 */
[----:B------:R-:W-:-:S07]  /*5110*/  @P4 FADD.FTZ R158, R158, R157 ;  /* 0x0000009d9e9e4221 */ /* 0x000fce0000010000 */
.L_x_7813:
[----:B------:R-:W-:Y:S05]  /*5120*/  BSYNC B1 ;  /* 0x0000000000017941 */ /* 0x000fea0003800000 */
.L_x_7811:
        /* <DEDUP_REMOVED lines=15> */
.L_x_7815:
[----:B0-----:R-:W-:Y:S01]  /*5220*/  ISETP.NE.AND P6, PT, R4, RZ, PT ;  /* 0x000000ff0400720c */ /* 0x001fe20003fc5270 */
[----:B------:R-:W-:-:S03]  /*5230*/  @P4 HADD2.F32 R157, -RZ, R34.H0_H0 ;  /* 0x20000022ff9d4230 */ /* 0x000fc60000004100 */
[----:B------:R-:W-:-:S05]  /*5240*/  FSEL R152, R156, RZ, !P6 ;  /* 0x000000ff9c987208 */ /* 0x000fca0007000000 */
[----:B------:R-:W-:-:S04]  /*5250*/  FFMA.FTZ R153, R189, R155, R152 ;  /* 0x0000009bbd997223 */ /* 0x000fc80000010098 */
[----:B------:R-:W-:-:S04]  /*5260*/  FADD.FTZ R153, R190, -R153 ;  /* 0x80000099be997221 */ /* 0x000fc80000010000 */
[----:B------:R-:W-:-:S04]  /*5270*/  FMUL.FTZ R158, R6, R153 ;  /* 0x00000099069e7220 */ /* 0x000fc80000410000 */
[----:B------:R-:W-:-:S07]  /*5280*/  @P4 FADD.FTZ R158, R158, R157 ;  /* 0x0000009d9e9e4221 */ /* 0x000fce0000010000 */
.L_x_7816:
[----:B------:R-:W-:Y:S05]  /*5290*/  BSYNC B1 ;  /* 0x0000000000017941 */ /* 0x000fea0003800000 */
.L_x_7814:
        /* <DEDUP_REMOVED lines=15> */
.L_x_7818:
[----:B0-----:R-:W-:Y:S01]  /*5390*/  ISETP.NE.AND P6, PT, R4, RZ, PT ;  /* 0x000000ff0400720c */ /* 0x001fe20003fc5270 */
[----:B------:R-:W-:-:S03]  /*53a0*/  @P4 HADD2.F32 R157, -RZ, R34.H1_H1 ;  /* 0x30000022ff9d4230 */ /* 0x000fc60000004100 */
[----:B------:R-:W-:-:S05]  /*53b0*/  FSEL R153, R156, RZ, !P6 ;  /* 0x000000ff9c997208 */ /* 0x000fca0007000000 */
[----:B------:R-:W-:-:S04]  /*53c0*/  FFMA.FTZ R152, R192, R155, R153 ;  /* 0x0000009bc0987223 */ /* 0x000fc80000010099 */
[----:B------:R-:W-:-:S04]  /*53d0*/  FADD.FTZ R153, R191, -R152 ;  /* 0x80000098bf997221 */ /* 0x000fc80000010000 */
[----:B------:R-:W-:-:S04]  /*53e0*/  FMUL.FTZ R158, R6, R153 ;  /* 0x00000099069e7220 */ /* 0x000fc80000410000 */
[----:B------:R-:W-:-:S07]  /*53f0*/  @P4 FADD.FTZ R158, R158, R157 ;  /* 0x0000009d9e9e4221 */ /* 0x000fce0000010000 */
.L_x_7819:
[----:B------:R-:W-:Y:S05]  /*5400*/  BSYNC B1 ;  /* 0x0000000000017941 */ /* 0x000fea0003800000 */
.L_x_7817:
        /* <DEDUP_REMOVED lines=15> */
.L_x_7821:
[----:B0-----:R-:W-:Y:S01]  /*5500*/  ISETP.NE.AND P6, PT, R4, RZ, PT ;  /* 0x000000ff0400720c */ /* 0x001fe20003fc5270 */
[----:B------:R-:W-:-:S03]  /*5510*/  @P4 HADD2.F32 R157, -RZ, R35.H0_H0 ;  /* 0x20000023ff9d4230 */ /* 0x000fc60000004100 */
[----:B------:R-:W-:-:S05]  /*5520*/  FSEL R152, R156, RZ, !P6 ;  /* 0x000000ff9c987208 */ /* 0x000fca0007000000 */
[----:B------:R-:W-:-:S04]  /*5530*/  FFMA.FTZ R153, R193, R155, R152 ;  /* 0x0000009bc1997223 */ /* 0x000fc80000010098 */
[----:B------:R-:W-:-:S04]  /*5540*/  FADD.FTZ R153, R194, -R153 ;  /* 0x80000099c2997221 */ /* 0x000fc80000010000 */
[----:B------:R-:W-:-:S04]  /*5550*/  FMUL.FTZ R158, R6, R153 ;  /* 0x00000099069e7220 */ /* 0x000fc80000410000 */
[----:B------:R-:W-:-:S07]  /*5560*/  @P4 FADD.FTZ R158, R158, R157 ;  /* 0x0000009d9e9e4221 */ /* 0x000fce0000010000 */
.L_x_7822:
[----:B------:R-:W-:Y:S05]  /*5570*/  BSYNC B1 ;  /* 0x0000000000017941 */ /* 0x000fea0003800000 */
.L_x_7820:
        /* <DEDUP_REMOVED lines=15> */
.L_x_7824:
[----:B0-----:R-:W-:-:S04]  /*5670*/  ISETP.NE.AND P2, PT, R4, RZ, PT ;  /* 0x000000ff0400720c */ /* 0x001fc80003f45270 */
[----:B------:R-:W-:-:S05]  /*5680*/  FSEL R153, R156, RZ, !P2 ;  /* 0x000000ff9c997208 */ /* 0x000fca0005000000 */
[----:B------:R-:W-:Y:S01]  /*5690*/  FFMA.FTZ R152, R196, R155, R153 ;  /* 0x0000009bc4987223 */ /* 0x000fe20000010099 */
[----:B------:R-:W-:-:S03]  /*56a0*/  @P4 HADD2.F32 R155, -RZ, R35.H1_H1 ;  /* 0x30000023ff9b4230 */ /* 0x000fc60000004100 */
[----:B------:R-:W-:-:S04]  /*56b0*/  FADD.FTZ R153, R195, -R152 ;  /* 0x80000098c3997221 */ /* 0x000fc80000010000 */
[----:B------:R-:W-:-:S04]  /*56c0*/  FMUL.FTZ R6, R6, R153 ;  /* 0x0000009906067220 */ /* 0x000fc80000410000 */
[----:B------:R-:W-:-:S07]  /*56d0*/  @P4 FADD.FTZ R6, R6, R155 ;  /* 0x0000009b06064221 */ /* 0x000fce0000010000 */
.L_x_7825:
[----:B------:R-:W-:Y:S05]  /*56e0*/  BSYNC B1 ;  /* 0x0000000000017941 */ /* 0x000fea0003800000 */
.L_x_7823:
[----:B------:R-:W1:Y:S01]  /*56f0*/  @P3 LDC.64 R152, c[0x0][0x298] ;  /* 0x0000a600ff983b82 */ /* 0x000e620000000a00 */
[----:B------:R-:W-:-:S07]  /*5700*/  @P3 LOP3.LUT P2, RZ, R179, 0xff000000, RZ, 0xc0, !PT ;  /* 0xff000000b3ff3812 */ /* 0x000fce000784c0ff */
[----:B------:R-:W2:Y:S01]  /*5710*/  @P5 LDC.64 R156, c[0x0][0x308] ;  /* 0x0000c200ff9c5b82 */ /* 0x000ea20000000a00 */
[----:B-1----:R-:W-:Y:S01]  /*5720*/  @P3 FMUL.FTZ R153, R6, R153 ;  /* 0x0000009906993220 */ /* 0x002fe20000410000 */
[----:B------:R-:W-:-:S03]  /*5730*/  @P5 F2FP.F16.F32.PACK_AB R6, RZ, R6 ;  /* 0x00000006ff06523e */ /* 0x000fc600000000ff */
[----:B------:R-:W-:Y:S01]  /*5740*/  @P3 FMUL.FTZ R152, R153, R152 ;  /* 0x0000009899983220 */ /* 0x000fe20000410000 */
[----:B------:R-:W-:Y:S01]  /*5750*/  @P5 PRMT R143, R143, 0x5410, R6 ;  /* 0x000054108f8f5816 */ /* 0x000fe20000000006 */
[----:B--2---:R-:W-:-:S03]  /*5760*/  @P5 IMAD.WIDE.U32 R156, R7, 0x10, R156 ;  /* 0x00000010079c5825 */ /* 0x004fc600078e009c */
[----:B------:R-:W-:Y:S02]  /*5770*/  @P3 FSEL R155, R152, RZ, P2 ;  /* 0x000000ff989b3208 */ /* 0x000fe40001000000 */
[----:B------:R-:W1:Y:S02]  /*5780*/  @P3 LDC.64 R152, c[0x0][0x2f8] ;  /* 0x0000be00ff983b82 */ /* 0x000e640000000a00 */
[----:B------:R-:W-:Y:S01]  /*5790*/  @P3 F2FP.F16.F32.PACK_AB R155, RZ, R155 ;  /* 0x0000009bff9b323e */ /* 0x000fe200000000ff */
[----:B------:R4:W-:Y:S03]  /*57a0*/  @P5 STG.E.128 desc[UR4][R156.64], R140 ;  /* 0x0000008c9c005986 */ /* 0x0009e6000c101d04 */
[----:B------:R-:W-:Y:S01]  /*57b0*/  @P3 PRMT R99, R99, 0x5410, R155 ;  /* 0x0000541063633816 */ /* 0x000fe2000000009b */
[----:B-1----:R-:W-:-:S05]  /*57c0*/  @P3 IMAD.WIDE.U32 R152, R154, 0x10, R152 ;  /* 0x000000109a983825 */ /* 0x002fca00078e0098 */
[----:B------:R4:W-:Y:S02]  /*57d0*/  @P3 STG.E.128 desc[UR4][R152.64], R96 ;  /* 0x0000006098003986 */ /* 0x0009e4000c101d04 */
.L_x_7801:
[----:B------:R-:W-:Y:S05]  /*57e0*/  BSYNC B0 ;  /* 0x0000000000007941 */ /* 0x000fea0003800000 */
.L_x_7800:
[----:B------:R-:W-:Y:S02]  /*57f0*/  IADD3 R5, R5, UR12, RZ ;  /* 0x0000000c05057c10 */ /* 0x000fe4000fffe0ff */
[----:B------:R-:W-:Y:S02]  /*5800*/  ISETP.NE.AND P3, PT, R212, RZ, PT ;  /* 0x000000ffd400720c */ /* 0x000fe40003f65270 */
[----:B------:R-:W-:Y:S02]  /*5810*/  ISETP.GE.AND P2, PT, R5, UR13, PT ;  /* 0x0000000d05007c0c */ /* 0x000fe4000bf46270 */
[----:B------:R-:W-:-:S11]  /*5820*/  SEL R215, RZ, 0x1, P3 ;  /* 0x00000001ffd77807 */ /* 0x000fd60001800000 */
[----:B------:R-:W-:Y:S05]  /*5830*/  @!P2 BRA `(.L_x_7826) ;  /* 0xffffffac0034a947 */ /* 0x000fea000383ffff */
.L_x_7705:
        /* <DEDUP_REMOVED lines=17> */
.L_x_7828:
[----:B------:R-:W-:Y:S05]  /*5950*/  BSYNC B0 ;  /* 0x0000000000007941 */ /* 0x000fea0003800000 */
.L_x_7827:
        /* <DEDUP_REMOVED lines=11> */
.L_x_7830:
[----:B------:R-:W-:Y:S05]  /*5a10*/  BSYNC B0 ;  /* 0x0000000000007941 */ /* 0x000fea0003800000 */
.L_x_7829:
        /* <DEDUP_REMOVED lines=11> */
.L_x_7832:
[----:B------:R-:W-:Y:S05]  /*5ad0*/  BSYNC B0 ;  /* 0x0000000000007941 */ /* 0x000fea0003800000 */
.L_x_7831:
        /* <DEDUP_REMOVED lines=11> */
.L_x_7721:
[----:B------:R-:W-:Y:S01]  /*5b90*/  HFMA2.MMA R217, -RZ, RZ, 0, 9.5367431640625e-07 ;  /* 0x00000010ffd97435 */ /* 0x000fe200000001ff */
[----:B------:R-:W-:Y:S02]  /*5ba0*/  MOV R216, R219 ;  /* 0x000000db00d87202 */ /* 0x000fe40000000f00 */
[----:B------:R-:W-:Y:S02]  /*5bb0*/  MOV R218, 0x1f ;  /* 0x0000001f00da7802 */ /* 0x000fe40000000f00 */
[----:B------:R-:W-:-:S07]  /*5bc0*/  MOV R213, 0xffffffff ;  /* 0xffffffff00d57802 */ /* 0x000fce0000000f00 */
[----:B0----5:R-:W-:Y:S05]  /*5bd0*/  WARPSYNC.COLLECTIVE R213, `(.L_x_7833) ;  /* 0x00000000d5087348 */ /* 0x021fea0003c00000 */
[----:B------:R1:W2:Y:S02]  /*5be0*/  SHFL.DOWN P5, R215, R216, R217, R218 ;  /* 0x080000d9d8d77389 */ /* 0x0002a400000a00da */
[----:B012--5:R-:W-:Y:S01]  /*5bf0*/  ENDCOLLECTIVE ;  /* 0x000000000000791b */ /* 0x027fe20003800000 */
.L_x_7833:
[----:B------:R-:W-:Y:S02]  /*5c00*/  MOV R216, R220 ;  /* 0x000000dc00d87202 */ /* 0x000fe40000000f00 */
[----:B------:R-:W-:-:S07]  /*5c10*/  MOV R154, R215 ;  /* 0x000000d7009a7202 */ /* 0x000fce0000000f00 */
[----:B------:R-:W-:Y:S05]  /*5c20*/  WARPSYNC.COLLECTIVE R213, `(.L_x_7834) ;  /* 0x00000000d5087348 */ /* 0x000fea0003c00000 */
[----:B------:R0:W1:Y:S02]  /*5c30*/  SHFL.DOWN P5, R215, R216, R217, R218 ;  /* 0x080000d9d8d77389 */ /* 0x00006400000a00da */
[----:B01----:R-:W-:Y:S01]  /*5c40*/  ENDCOLLECTIVE ;  /* 0x000000000000791b */ /* 0x003fe20003800000 */
.L_x_7834:
[----:B------:R-:W-:Y:S01]  /*5c50*/  FADD.FTZ R154, R154, R219 ;  /* 0x000000db9a9a7221 */ /* 0x000fe20000010000 */
[----:B------:R-:W-:-:S04]  /*5c60*/  HFMA2.MMA R217, -RZ, RZ, 0, 4.76837158203125e-07 ;  /* 0x00000008ffd97435 */ /* 0x000fc800000001ff */
[----:B------:R-:W-:Y:S02]  /*5c70*/  MOV R216, R154 ;  /* 0x0000009a00d87202 */ /* 0x000fe40000000f00 */
[----:B------:R-:W-:-:S07]  /*5c80*/  MOV R155, R215 ;  /* 0x000000d7009b7202 */ /* 0x000fce0000000f00 */
[----:B------:R-:W-:Y:S05]  /*5c90*/  WARPSYNC.COLLECTIVE R213, `(.L_x_7835) ;  /* 0x00000000d5087348 */ /* 0x000fea0003c00000 */
[----:B------:R0:W1:Y:S02]  /*5ca0*/  SHFL.DOWN P5, R215, R216, R217, R218 ;  /* 0x080000d9d8d77389 */ /* 0x00006400000a00da */
[----:B01----:R-:W-:Y:S01]  /*5cb0*/  ENDCOLLECTIVE ;  /* 0x000000000000791b */ /* 0x003fe20003800000 */
.L_x_7835:
[----:B------:R-:W-:-:S05]  /*5cc0*/  FADD.FTZ R155, R155, R220 ;  /* 0x000000dc9b9b7221 */ /* 0x000fca0000010000 */
[----:B------:R-:W-:Y:S02]  /*5cd0*/  MOV R216, R155 ;  /* 0x0000009b00d87202 */ /* 0x000fe40000000f00 */
[----:B------:R-:W-:-:S07]  /*5ce0*/  MOV R157, R215 ;  /* 0x000000d7009d7202 */ /* 0x000fce0000000f00 */
[----:B------:R-:W-:Y:S05]  /*5cf0*/  WARPSYNC.COLLECTIVE R213, `(.L_x_7836) ;  /* 0x00000000d5087348 */ /* 0x000fea0003c00000 */
[----:B------:R0:W1:Y:S02]  /*5d00*/  SHFL.DOWN P5, R215, R216, R217, R218 ;  /* 0x080000d9d8d77389 */ /* 0x00006400000a00da */
[----:B01----:R-:W-:Y:S01]  /*5d10*/  ENDCOLLECTIVE ;  /* 0x000000000000791b */ /* 0x003fe20003800000 */
.L_x_7836:
[----:B------:R-:W-:Y:S01]  /*5d20*/  FADD.FTZ R157, R154, R157 ;  /* 0x0000009d9a9d7221 */ /* 0x000fe20000010000 */
[----:B------:R-:W-:-:S04]  /*5d30*/  HFMA2.MMA R217, -RZ, RZ, 0, 2.384185791015625e-07 ;  /* 0x00000004ffd97435 */ /* 0x000fc800000001ff */
[----:B------:R-:W-:Y:S02]  /*5d40*/  MOV R216, R157 ;  /* 0x0000009d00d87202 */ /* 0x000fe40000000f00 */
[----:B------:R-:W-:-:S07]  /*5d50*/  MOV R156, R215 ;  /* 0x000000d7009c7202 */ /* 0x000fce0000000f00 */
[----:B------:R-:W-:Y:S05]  /*5d60*/  WARPSYNC.COLLECTIVE R213, `(.L_x_7837) ;  /* 0x00000000d5087348 */ /* 0x000fea0003c00000 */
[----:B------:R0:W1:Y:S02]  /*5d70*/  SHFL.DOWN P5, R215, R216, R217, R218 ;  /* 0x080000d9d8d77389 */ /* 0x00006400000a00da */
[----:B01----:R-:W-:Y:S01]  /*5d80*/  ENDCOLLECTIVE ;  /* 0x000000000000791b */ /* 0x003fe20003800000 */
.L_x_7837:
[----:B------:R-:W-:-:S05]  /*5d90*/  FADD.FTZ R156, R155, R156 ;  /* 0x0000009c9b9c7221 */ /* 0x000fca0000010000 */
[----:B------:R-:W-:Y:S02]  /*5da0*/  MOV R216, R156 ;  /* 0x0000009c00d87202 */ /* 0x000fe40000000f00 */
[----:B------:R-:W-:-:S07]  /*5db0*/  MOV R158, R215 ;  /* 0x000000d7009e7202 */ /* 0x000fce0000000f00 */
[----:B------:R-:W-:Y:S05]  /*5dc0*/  WARPSYNC.COLLECTIVE R213, `(.L_x_7838) ;  /* 0x00000000d5087348 */ /* 0x000fea0003c00000 */
[----:B------:R0:W1:Y:S02]  /*5dd0*/  SHFL.DOWN P5, R215, R216, R217, R218 ;  /* 0x080000d9d8d77389 */ /* 0x00006400000a00da */
[----:B01----:R-:W-:Y:S01]  /*5de0*/  ENDCOLLECTIVE ;  /* 0x000000000000791b */ /* 0x003fe20003800000 */
.L_x_7838:
[----:B------:R-:W-:Y:S01]  /*5df0*/  FADD.FTZ R158, R157, R158 ;  /* 0x0000009e9d9e7221 */ /* 0x000fe20000010000 */
[----:B------:R-:W-:-:S04]  /*5e00*/  HFMA2.MMA R217, -RZ, RZ, 0, 1.1920928955078125e-07 ;  /* 0x00000002ffd97435 */ /* 0x000fc800000001ff */
[----:B------:R-:W-:Y:S02]  /*5e10*/  MOV R216, R158 ;  /* 0x0000009e00d87202 */ /* 0x000fe40000000f00 */
[----:B------:R-:W-:-:S07]  /*5e20*/  MOV R159, R215 ;  /* 0x000000d7009f7202 */ /* 0x000fce0000000f00 */
[----:B------:R-:W-:Y:S05]  /*5e30*/  WARPSYNC.COLLECTIVE R213, `(.L_x_7839) ;  /* 0x00000000d5087348 */ /* 0x000fea0003c00000 */
[----:B------:R0:W1:Y:S02]  /*5e40*/  SHFL.DOWN P5, R215, R216, R217, R218 ;  /* 0x080000d9d8d77389 */ /* 0x00006400000a00da */
[----:B01----:R-:W-:Y:S01]  /*5e50*/  ENDCOLLECTIVE ;  /* 0x000000000000791b */ /* 0x003fe20003800000 */
.L_x_7839:
[----:B------:R-:W-:-:S05]  /*5e60*/  FADD.FTZ R159, R156, R159 ;  /* 0x0000009f9c9f7221 */ /* 0x000fca0000010000 */
[----:B------:R-:W-:Y:S02]  /*5e70*/  MOV R216, R159 ;  /* 0x0000009f00d87202 */ /* 0x000fe40000000f00 */
[----:B------:R-:W-:-:S07]  /*5e80*/  MOV R199, R215 ;  /* 0x000000d700c77202 */ /* 0x000fce0000000f00 */
[----:B------:R-:W-:Y:S05]  /*5e90*/  WARPSYNC.COLLECTIVE R213, `(.L_x_7840) ;  /* 0x00000000d5087348 */ /* 0x000fea0003c00000 */
[----:B------:R0:W1:Y:S02]  /*5ea0*/  SHFL.DOWN P5, R215, R216, R217, R218 ;  /* 0x080000d9d8d77389 */ /* 0x00006400000a00da */
[----:B01----:R-:W-:Y:S01]  /*5eb0*/  ENDCOLLECTIVE ;  /* 0x000000000000791b */ /* 0x003fe20003800000 */
.L_x_7840:
[----:B------:R-:W-:Y:S01]  /*5ec0*/  FADD.FTZ R199, R158, R199 ;  /* 0x000000c79ec77221 */ /* 0x000fe20000010000 */
[----:B------:R-:W-:-:S04]  /*5ed0*/  HFMA2.MMA R217, -RZ, RZ, 0, 5.9604644775390625e-08 ;  /* 0x00000001ffd97435 */ /* 0x000fc800000001ff */
[----:B------:R-:W-:Y:S02]  /*5ee0*/  MOV R216, R199 ;  /* 0x000000c700d87202 */ /* 0x000fe40000000f00 */
[----:B------:R-:W-:-:S07]  /*5ef0*/  MOV R198, R215 ;  /* 0x000000d700c67202 */ /* 0x000fce0000000f00 */
[----:B------:R-:W-:Y:S05]  /*5f00*/  WARPSYNC.COLLECTIVE R213, `(.L_x_7841) ;  /* 0x00000000d5087348 */ /* 0x000fea0003c00000 */
[----:B------:R0:W1:Y:S02]  /*5f10*/  SHFL.DOWN P5, R215, R216, R217, R218 ;  /* 0x080000d9d8d77389 */ /* 0x00006400000a00da */
[----:B01----:R-:W-:Y:S01]  /*5f20*/  ENDCOLLECTIVE ;  /* 0x000000000000791b */ /* 0x003fe20003800000 */
.L_x_7841:
[----:B------:R-:W-:-:S05]  /*5f30*/  FADD.FTZ R154, R159, R198 ;  /* 0x000000c69f9a7221 */ /* 0x000fca0000010000 */
[----:B------:R-:W-:Y:S02]  /*5f40*/  MOV R216, R154 ;  /* 0x0000009a00d87202 */ /* 0x000fe40000000f00 */
[----:B------:R-:W-:-:S07]  /*5f50*/  MOV R198, R215 ;  /* 0x000000d700c67202 */ /* 0x000fce0000000f00 */
[----:B------:R-:W-:Y:S05]  /*5f60*/  WARPSYNC.COLLECTIVE R213, `(.L_x_7842) ;  /* 0x00000000d5087348 */ /* 0x000fea0003c00000 */
[----:B------:R0:W1:Y:S02]  /*5f70*/  SHFL.DOWN P5, R215, R216, R217, R218 ;  /* 0x080000d9d8d77389 */ /* 0x00006400000a00da */
[----:B01----:R-:W-:Y:S01]  /*5f80*/  ENDCOLLECTIVE ;  /* 0x000000000000791b */ /* 0x003fe20003800000 */
.L_x_7842:
[----:B------:R-:W-:Y:S01]  /*5f90*/  MOV R155, R215 ;  /* 0x000000d7009b7202 */ /* 0x000fe20000000f00 */
[----:B------:R-:W-:Y:S06]  /*5fa0*/  BRA `(.L_x_7843) ;  /* 0xffffffc000e87947 */ /* 0x000fec000383ffff */
.L_x_7844:
        /* <DEDUP_REMOVED lines=13> */
.L_x_13971:


//--------------------- .text._ZN10layer_norm22ln_bwd_finalize_kernelINS_22Kernel_traits_finalizeILj4096Ef6__halfS2_S2_fjLb0ELj1024ELj4ENS_18Kernel_traits_baseILj4096EfS2_S2_S2_fjLj1024EEEEELb0ELb1EEEvNS_9BwdParamsE --------------------------
	.section	.text._ZN10layer_norm22ln_bwd_finalize_kernelINS_22Kernel_traits_finalizeILj4096Ef6__halfS2_S2_fjLb0ELj1024ELj4ENS_18Kernel_traits_baseILj4096EfS2_S2_S2_fjLj1024EEEEELb0ELb1EEEvNS_9BwdParamsE,"ax",@progbits
	.align	128
        .global         _ZN10layer_norm22ln_bwd_finalize_kernelINS_22Kernel_traits_finalizeILj4096Ef6__halfS2_S2_fjLb0ELj1024ELj4ENS_18Kernel_traits_baseILj4096EfS2_S2_S2_fjLj1024EEEEELb0ELb1EEEvNS_9BwdParamsE
        .type           _ZN10layer_norm22ln_bwd_finalize_kernelINS_22Kernel_traits_finalizeILj4096Ef6__halfS2_S2_fjLb0ELj1024ELj4ENS_18Kernel_traits_baseILj4096EfS2_S2_S2_fjLj1024EEEEELb0ELb1EEEvNS_9BwdParamsE,@function
        .size           _ZN10layer_norm22ln_bwd_finalize_kernelINS_22Kernel_traits_finalizeILj4096Ef6__halfS2_S2_fjLb0ELj1024ELj4ENS_18Kernel_traits_baseILj4096EfS2_S2_S2_fjLj1024EEEEELb0ELb1EEEvNS_9BwdParamsE,(.L_x_13972 - _ZN10layer_norm22ln_bwd_finalize_kernelINS_22Kernel_traits_finalizeILj4096Ef6__halfS2_S2_fjLb0ELj1024ELj4ENS_18Kernel_traits_baseILj4096EfS2_S2_S2_fjLj1024EEEEELb0ELb1EEEvNS_9BwdParamsE)
        .other          _ZN10layer_norm22ln_bwd_finalize_kernelINS_22Kernel_traits_finalizeILj4096Ef6__halfS2_S2_fjLb0ELj1024ELj4ENS_18Kernel_traits_baseILj4096EfS2_S2_S2_fjLj1024EEEEELb0ELb1EEEvNS_9BwdParamsE,@"STO_CUDA_ENTRY STV_DEFAULT"
_ZN10layer_norm22ln_bwd_finalize_kernelINS_22Kernel_traits_finalizeILj4096Ef6__halfS2_S2_fjLb0ELj1024ELj4ENS_18Kernel_traits_baseILj4096EfS2_S2_S2_fjLj1024EEEEELb0ELb1EEEvNS_9BwdParamsE:
.text._ZN10layer_norm22ln_bwd_finalize_kernelINS_22Kernel_traits_finalizeILj4096Ef6__halfS2_S2_fjLb0ELj1024ELj4ENS_18Kernel_traits_baseILj4096EfS2_S2_S2_fjLj1024EEEEELb0ELb1EEEvNS_9BwdParamsE:
        /* <DEDUP_REMOVED lines=26> */
.L_x_7854:
        /* <DEDUP_REMOVED lines=31> */
.L_x_7849:
        /* <DEDUP_REMOVED lines=34> */
.L_x_7848:
[----:B------:R-:W-:Y:S05]  /*05b0*/  BSYNC B1 ;  /* 0x0000000000017941 */ /* 0x000fea0003800000 */
.L_x_7847:
        /* <DEDUP_REMOVED lines=25> */
.L_x_7851:
[----:B------:R-:W-:Y:S05]  /*0750*/  BSYNC B1 ;  /* 0x0000000000017941 */ /* 0x000fea0003800000 */
.L_x_7850:
        /* <DEDUP_REMOVED lines=12> */
.L_x_7846:
[----:B------:R-:W-:Y:S05]  /*0820*/  BSYNC B0 ;  /* 0x0000000000007941 */ /* 0x000fea0003800000 */
.L_x_7845:
        /* <DEDUP_REMOVED lines=29> */
.L_x_7865:
[----:B------:R-:W-:Y:S01]  /*0a00*/  @!P1 SHF.R.U32.HI R12, RZ, 0x3, R0 ;  /* 0x00000003ff0c9819 */ /* 0x000fe20000011600 */
[----:B----4-:R-:W-:Y:S01]  /*0a10*/  FADD.FTZ R14, R9, R14 ;  /* 0x0000000e090e7221 */ /* 0x010fe20000010000 */
[----:B---3--:R-:W-:Y:S02]  /*0a20*/  FADD.FTZ R11, R10, R11 ;  /* 0x0000000b0a0b7221 */ /* 0x008fe40000010000 */
[----:B------:R-:W-:-:S05]  /*0a30*/  @!P1 LOP3.LUT R12, R12, 0x1ffffffc, RZ, 0xc0, !PT ;  /* 0x1ffffffc0c0c9812 */ /* 0x000fca00078ec0ff */
[----:B------:R3:W-:Y:S04]  /*0a40*/  @!P1 STS [R12+UR4+0x2000], R14 ;  /* 0x0020000e0c009988 */ /* 0x0007e80008000804 */
[----:B------:R3:W-:Y:S02]  /*0a50*/  @!P1 STS [R12+UR4+0x2080], R11 ;  /* 0x0020800b0c009988 */ /* 0x0007e40008000804 */
.L_x_7852:
        /* <DEDUP_REMOVED lines=15> */
.L_x_7853:
[----:B------:R-:W-:Y:S01]  /*0b50*/  HFMA2.MMA R19, -RZ, RZ, 0, 5.9604644775390625e-08 ;  /* 0x00000001ff137435 */ /* 0x000fe200000001ff */
[----:B0--3--:R-:W-:Y:S01]  /*0b60*/  MOV R20, R10 ;  /* 0x0000000a00147202 */ /* 0x009fe20000000f00 */
[----:B------:R-:W-:Y:S01]  /*0b70*/  IMAD.MOV.U32 R22, RZ, RZ, 0x1f ;  /* 0x0000001fff167424 */ /* 0x000fe200078e00ff */
[----:B------:R-:W-:-:S08]  /*0b80*/  MOV R17, 0xffffffff ;  /* 0xffffffff00117802 */ /* 0x000fd00000000f00 */
[----:B-12---:R-:W-:Y:S05]  /*0b90*/  WARPSYNC.COLLECTIVE R17, `(.L_x_7855) ;  /* 0x0000000011087348 */ /* 0x006fea0003c00000 */
[----:B------:R0:W3:Y:S02]  /*0ba0*/  SHFL.BFLY P2, R18, R20, R19, R22 ;  /* 0x0c00001314127389 */ /* 0x0000e40000040016 */
[----:B0123--:R-:W-:Y:S01]  /*0bb0*/  ENDCOLLECTIVE ;  /* 0x000000000000791b */ /* 0x00ffe20003800000 */
.L_x_7855:
[----:B------:R-:W-:Y:S01]  /*0bc0*/  HFMA2.MMA R19, -RZ, RZ, 0, 1.1920928955078125e-07 ;  /* 0x00000002ff137435 */ /* 0x000fe200000001ff */
[----:B------:R-:W-:-:S05]  /*0bd0*/  MOV R11, R18 ;  /* 0x00000012000b7202 */ /* 0x000fca0000000f00 */
[----:B------:R-:W-:-:S05]  /*0be0*/  FADD.FTZ R11, R10, R11 ;  /* 0x0000000b0a0b7221 */ /* 0x000fca0000010000 */
[----:B------:R-:W-:-:S07]  /*0bf0*/  MOV R20, R11 ;  /* 0x0000000b00147202 */ /* 0x000fce0000000f00 */
[----:B------:R-:W-:Y:S05]  /*0c00*/  WARPSYNC.COLLECTIVE R17, `(.L_x_7856) ;  /* 0x0000000011087348 */ /* 0x000fea0003c00000 */
[----:B------:R0:W1:Y:S02]  /*0c10*/  SHFL.BFLY P2, R18, R20, R19, R22 ;  /* 0x0c00001314127389 */ /* 0x0000640000040016 */
[----:B01----:R-:W-:Y:S01]  /*0c20*/  ENDCOLLECTIVE ;  /* 0x000000000000791b */ /* 0x003fe20003800000 */
.L_x_7856:
[----:B------:R-:W-:Y:S01]  /*0c30*/  HFMA2.MMA R19, -RZ, RZ, 0, 2.384185791015625e-07 ;  /* 0x00000004ff137435 */ /* 0x000fe200000001ff */
[----:B------:R-:W-:-:S04]  /*0c40*/  IMAD.MOV.U32 R12, RZ, RZ, R18 ;  /* 0x000000ffff0c7224 */ /* 0x000fc800078e0012 */
[----:B------:R-:W-:-:S05]  /*0c50*/  FADD.FTZ R12, R11, R12 ;  /* 0x0000000c0b0c7221 */ /* 0x000fca0000010000 */
[----:B------:R-:W-:-:S07]  /*0c60*/  MOV R20, R12 ;  /* 0x0000000c00147202 */ /* 0x000fce0000000f00 */
[----:B------:R-:W-:Y:S05]  /*0c70*/  WARPSYNC.COLLECTIVE R17, `(.L_x_7857) ;  /* 0x0000000011087348 */ /* 0x000fea0003c00000 */
[----:B------:R0:W1:Y:S02]  /*0c80*/  SHFL.BFLY P2, R18, R20, R19, R22 ;  /* 0x0c00001314127389 */ /* 0x0000640000040016 */
[----:B01----:R-:W-:Y:S01]  /*0c90*/  ENDCOLLECTIVE ;  /* 0x000000000000791b */ /* 0x003fe20003800000 */
.L_x_7857:
[----:B------:R-:W-:Y:S01]  /*0ca0*/  IMAD.MOV.U32 R19, RZ, RZ, 0x8 ;  /* 0x00000008ff137424 */ /* 0x000fe200078e00ff */
[----:B------:R-:W-:-:S05]  /*0cb0*/  MOV R13, R18 ;  /* 0x00000012000d7202 */ /* 0x000fca0000000f00 */
[----:B------:R-:W-:-:S05]  /*0cc0*/  FADD.FTZ R13, R12, R13 ;  /* 0x0000000d0c0d7221 */ /* 0x000fca0000010000 */
[----:B------:R-:W-:-:S07]  /*0cd0*/  MOV R20, R13 ;  /* 0x0000000d00147202 */ /* 0x000fce0000000f00 */
[----:B------:R-:W-:Y:S05]  /*0ce0*/  WARPSYNC.COLLECTIVE R17, `(.L_x_7858) ;  /* 0x0000000011087348 */ /* 0x000fea0003c00000 */
[----:B------:R0:W1:Y:S02]  /*0cf0*/  SHFL.BFLY P2, R18, R20, R19, R22 ;  /* 0x0c00001314127389 */ /* 0x0000640000040016 */
[----:B01----:R-:W-:Y:S01]  /*0d00*/  ENDCOLLECTIVE ;  /* 0x000000000000791b */ /* 0x003fe20003800000 */
.L_x_7858:
[----:B------:R-:W-:Y:S01]  /*0d10*/  HFMA2.MMA R19, -RZ, RZ, 0, 9.5367431640625e-07 ;  /* 0x00000010ff137435 */ /* 0x000fe200000001ff */
[----:B------:R-:W-:-:S05]  /*0d20*/  MOV R10, R18 ;  /* 0x00000012000a7202 */ /* 0x000fca0000000f00 */
[----:B------:R-:W-:-:S05]  /*0d30*/  FADD.FTZ R10, R13, R10 ;  /* 0x0000000a0d0a7221 */ /* 0x000fca0000010000 */
[----:B------:R-:W-:-:S07]  /*0d40*/  MOV R20, R10 ;  /* 0x0000000a00147202 */ /* 0x000fce0000000f00 */
[----:B------:R-:W-:Y:S05]  /*0d50*/  WARPSYNC.COLLECTIVE R17, `(.L_x_7859) ;  /* 0x0000000011087348 */ /* 0x000fea0003c00000 */
[----:B------:R0:W1:Y:S02]  /*0d60*/  SHFL.BFLY P2, R18, R20, R19, R22 ;  /* 0x0c00001314127389 */ /* 0x0000640000040016 */
[----:B01----:R-:W-:Y:S01]  /*0d70*/  ENDCOLLECTIVE ;  /* 0x000000000000791b */ /* 0x003fe20003800000 */
.L_x_7859:
[----:B------:R-:W-:Y:S01]  /*0d80*/  HFMA2.MMA R19, -RZ, RZ, 0, 5.9604644775390625e-08 ;  /* 0x00000001ff137435 */ /* 0x000fe200000001ff */
[----:B------:R-:W-:Y:S01]  /*0d90*/  IMAD.MOV.U32 R20, RZ, RZ, R9 ;  /* 0x000000ffff147224 */ /* 0x000fe200078e0009 */
[----:B------:R-:W-:-:S09]  /*0da0*/  MOV R11, R18 ;  /* 0x00000012000b7202 */ /* 0x000fd20000000f00 */
[----:B------:R-:W-:Y:S05]  /*0db0*/  WARPSYNC.COLLECTIVE R17, `(.L_x_7860) ;  /* 0x0000000011087348 */ /* 0x000fea0003c00000 */
[----:B------:R0:W1:Y:S02]  /*0dc0*/  SHFL.BFLY P2, R18, R20, R19, R22 ;  /* 0x0c00001314127389 */ /* 0x0000640000040016 */
[----:B01----:R-:W-:Y:S01]  /*0dd0*/  ENDCOLLECTIVE ;  /* 0x000000000000791b */ /* 0x003fe20003800000 */
.L_x_7860:
[----:B------:R-:W-:Y:S01]  /*0de0*/  HFMA2.MMA R19, -RZ, RZ, 0, 1.1920928955078125e-07 ;  /* 0x00000002ff137435 */ /* 0x000fe200000001ff */
[----:B------:R-:W-:-:S05]  /*0df0*/  MOV R12, R18 ;  /* 0x00000012000c7202 */ /* 0x000fca0000000f00 */
[----:B------:R-:W-:-:S05]  /*0e00*/  FADD.FTZ R14, R9, R12 ;  /* 0x0000000c090e7221 */ /* 0x000fca0000010000 */
[----:B------:R-:W-:-:S07]  /*0e10*/  MOV R20, R14 ;  /* 0x0000000e00147202 */ /* 0x000fce0000000f00 */
[----:B------:R-:W-:Y:S05]  /*0e20*/  WARPSYNC.COLLECTIVE R17, `(.L_x_7861) ;  /* 0x0000000011087348 */ /* 0x000fea0003c00000 */
[----:B------:R0:W1:Y:S02]  /*0e30*/  SHFL.BFLY P2, R18, R20, R19, R22 ;  /* 0x0c00001314127389 */ /* 0x0000640000040016 */
[----:B01----:R-:W-:Y:S01]  /*0e40*/  ENDCOLLECTIVE ;  /* 0x000000000000791b */ /* 0x003fe20003800000 */
.L_x_7861:
[----:B------:R-:W-:Y:S01]  /*0e50*/  HFMA2.MMA R19, -RZ, RZ, 0, 2.384185791015625e-07 ;  /* 0x00000004ff137435 */ /* 0x000fe200000001ff */
[----:B------:R-:W-:-:S04]  /*0e60*/  IMAD.MOV.U32 R13, RZ, RZ, R18 ;  /* 0x000000ffff0d7224 */ /* 0x000fc800078e0012 */
[----:B------:R-:W-:-:S05]  /*0e70*/  FADD.FTZ R15, R14, R13 ;  /* 0x0000000d0e0f7221 */ /* 0x000fca0000010000 */
[----:B------:R-:W-:-:S07]  /*0e80*/  MOV R20, R15 ;  /* 0x0000000f00147202 */ /* 0x000fce0000000f00 */
[----:B------:R-:W-:Y:S05]  /*0e90*/  WARPSYNC.COLLECTIVE R17, `(.L_x_7862) ;  /* 0x0000000011087348 */ /* 0x000fea0003c00000 */
[----:B------:R0:W1:Y:S02]  /*0ea0*/  SHFL.BFLY P2, R18, R20, R19, R22 ;  /* 0x0c00001314127389 */ /* 0x0000640000040016 */
[----:B01----:R-:W-:Y:S01]  /*0eb0*/  ENDCOLLECTIVE ;  /* 0x000000000000791b */ /* 0x003fe20003800000 */
.L_x_7862:
[----:B------:R-:W-:Y:S01]  /*0ec0*/  IMAD.MOV.U32 R19, RZ, RZ, 0x8 ;  /* 0x00000008ff137424 */ /* 0x000fe200078e00ff */
[----:B------:R-:W-:-:S05]  /*0ed0*/  MOV R16, R18 ;  /* 0x0000001200107202 */ /* 0x000fca0000000f00 */
[----:B------:R-:W-:-:S05]  /*0ee0*/  FADD.FTZ R16, R15, R16 ;  /* 0x000000100f107221 */ /* 0x000fca0000010000 */
[----:B------:R-:W-:-:S07]  /*0ef0*/  MOV R20, R16 ;  /* 0x0000001000147202 */ /* 0x000fce0000000f00 */
[----:B------:R-:W-:Y:S05]  /*0f00*/  WARPSYNC.COLLECTIVE R17, `(.L_x_7863) ;  /* 0x0000000011087348 */ /* 0x000fea0003c00000 */
[----:B------:R0:W1:Y:S02]  /*0f10*/  SHFL.BFLY P2, R18, R20, R19, R22 ;  /* 0x0c00001314127389 */ /* 0x0000640000040016 */
[----:B01----:R-:W-:Y:S01]  /*0f20*/  ENDCOLLECTIVE ;  /* 0x000000000000791b */ /* 0x003fe20003800000 */
.L_x_7863:
[----:B------:R-:W-:Y:S01]  /*0f30*/  HFMA2.MMA R19, -RZ, RZ, 0, 9.5367431640625e-07 ;  /* 0x00000010ff137435 */ /* 0x000fe200000001ff */
[----:B------:R-:W-:-:S05]  /*0f40*/  MOV R9, R18 ;  /* 0x0000001200097202 */ /* 0x000fca0000000f00 */
[----:B------:R-:W-:-:S05]  /*0f50*/  FADD.FTZ R9, R16, R9 ;  /* 0x0000000910097221 */ /* 0x000fca0000010000 */
[----:B------:R-:W-:-:S07]  /*0f60*/  MOV R20, R9 ;  /* 0x0000000900147202 */ /* 0x000fce0000000f00 */
[----:B------:R-:W-:Y:S05]  /*0f70*/  WARPSYNC.COLLECTIVE R17, `(.L_x_7864) ;  /* 0x0000000011087348 */ /* 0x000fea0003c00000 */
[----:B------:R0:W1:Y:S02]  /*0f80*/  SHFL.BFLY P2, R18, R20, R19, R22 ;  /* 0x0c00001314127389 */ /* 0x0000640000040016 */
[----:B01----:R-:W-:Y:S01]  /*0f90*/  ENDCOLLECTIVE ;  /* 0x000000000000791b */ /* 0x003fe20003800000 */
.L_x_7864:
[----:B------:R-:W-:Y:S01]  /*0fa0*/  MOV R14, R18 ;  /* 0x00000012000e7202 */ /* 0x000fe20000000f00 */
[----:B------:R-:W-:Y:S06]  /*0fb0*/  BRA `(.L_x_7865) ;  /* 0xfffffff800907947 */ /* 0x000fec000383ffff */
.L_x_7866:
        /* <DEDUP_REMOVED lines=12> */
.L_x_13972:


//--------------------- .text._ZN10layer_norm13ln_bwd_kernelINS_13Kernel_traitsIf6__halfS2_S2_fjLj4096ELj1ELj1ELj4ELj16ENS_18Kernel_traits_baseILj4096EfS2_S2_S2_fjLj128EEEEELb1ELb0ELb1ELb1EEEvNS_9BwdParamsE --------------------------
	.section	.text._ZN10layer_norm13ln_bwd_kernelINS_13Kernel_traitsIf6__halfS2_S2_fjLj4096ELj1ELj1ELj4ELj16ENS_18Kernel_traits_baseILj4096EfS2_S2_S2_fjLj128EEEEELb1ELb0ELb1ELb1EEEvNS_9BwdParamsE,"ax",@progbits
	.align	128
        .global         _ZN10layer_norm13ln_bwd_kernelINS_13Kernel_traitsIf6__halfS2_S2_fjLj4096ELj1ELj1ELj4ELj16ENS_18Kernel_traits_baseILj4096EfS2_S2_S2_fjLj128EEEEELb1ELb0ELb1ELb1EEEvNS_9BwdParamsE
        .type           _ZN10layer_norm13ln_bwd_kernelINS_13Kernel_traitsIf6__halfS2_S2_fjLj4096ELj1ELj1ELj4ELj16ENS_18Kernel_traits_baseILj4096EfS2_S2_S2_fjLj128EEEEELb1ELb0ELb1ELb1EEEvNS_9BwdParamsE,@function
        .size           _ZN10layer_norm13ln_bwd_kernelINS_13Kernel_traitsIf6__halfS2_S2_fjLj4096ELj1ELj1ELj4ELj16ENS_18Kernel_traits_baseILj4096EfS2_S2_S2_fjLj128EEEEELb1ELb0ELb1ELb1EEEvNS_9BwdParamsE,(.L_x_13973 - _ZN10layer_norm13ln_bwd_kernelINS_13Kernel_traitsIf6__halfS2_S2_fjLj4096ELj1ELj1ELj4ELj16ENS_18Kernel_traits_baseILj4096EfS2_S2_S2_fjLj128EEEEELb1ELb0ELb1ELb1EEEvNS_9BwdParamsE)
        .other          _ZN10layer_norm13ln_bwd_kernelINS_13Kernel_traitsIf6__halfS2_S2_fjLj4096ELj1ELj1ELj4ELj16ENS_18Kernel_traits_baseILj4096EfS2_S2_S2_fjLj128EEEEELb1ELb0ELb1ELb1EEEvNS_9BwdParamsE,@"STO_CUDA_ENTRY STV_DEFAULT"
_ZN10layer_norm13ln_bwd_kernelINS_13Kernel_traitsIf6__halfS2_S2_fjLj4096ELj1ELj1ELj4ELj16ENS_18Kernel_traits_baseILj4096EfS2_S2_S2_fjLj128EEEEELb1ELb0ELb1ELb1EEEvNS_9BwdParamsE:
.text._ZN10layer_norm13ln_bwd_kernelINS_13Kernel_traitsIf6__halfS2_S2_fjLj4096ELj1ELj1ELj4ELj16ENS_18Kernel_traits_baseILj4096EfS2_S2_S2_fjLj128EEEEELb1ELb0ELb1ELb1EEEvNS_9BwdParamsE:
        /* <DEDUP_REMOVED lines=45> */
.L_x_7867:
        /* <DEDUP_REMOVED lines=47> */
.L_x_7969:
        /* <DEDUP_REMOVED lines=18> */
[C---:B-1----:R-:W-:Y:S01]  /*06e0*/  IMAD.WIDE R194, R198.reuse, 0x4, R194 ;  /* 0x00000004c6c27825 */ /* 0x042fe200078e02c2 */
[----:B------:R-:W-:Y:S02]  /*06f0*/  IADD3 R198, R198, UR8, RZ ;  /* 0x00000008c6c67c10 */ /* 0x000fe4000fffe0ff */
[C---:B------:R-:W-:Y:S02]  /*0700*/  IADD3 R211, R213.reuse, 0x80, RZ ;  /* 0x00000080d5d37810 */ /* 0x040fe40007ffe0ff */
[C---:B------:R-:W-:Y:S02]  /*0710*/  IADD3 R201, R213.reuse, 0x100, RZ ;  /* 0x00000100d5c97810 */ /* 0x040fe40007ffe0ff */
[C---:B------:R-:W-:Y:S01]  /*0720*/  IADD3 R192, R213.reuse, 0x180, RZ ;  /* 0x00000180d5c07810 */ /* 0x040fe20007ffe0ff */
        /* <DEDUP_REMOVED lines=36> */
.L_x_7870:
        /* <DEDUP_REMOVED lines=9> */
[----:B------:R-:W-:Y:S01]  /*0a00*/  IADD3 R5, R3, 0x100, RZ ;  /* 0x0000010003057810 */ /* 0x000fe20007ffe0ff */
[----:B0-----:R-:W-:Y:S01]  /*0a10*/  IMAD.WIDE.U32 R160, R213, 0x10, R16 ;  /* 0x00000010d5a07825 */ /* 0x001fe200078e0010 */
[----:B------:R-:W-:-:S03]  /*0a20*/  IADD3 R21, R3, 0x80, RZ ;  /* 0x0000008003157810 */ /* 0x000fc60007ffe0ff */
[----:B------:R-:W-:Y:S02]  /*0a30*/  IMAD.WIDE.U32 R24, R211, 0x10, R16 ;  /* 0x00000010d3187825 */ /* 0x000fe400078e0010 */
[----:B------:R-:W4:Y:S02]  /*0a40*/  LDG.E.128 R160, desc[UR4][R160.64] ;  /* 0x00000004a0a07981 */ /* 0x000f24000c1e1d00 */
[----:B-1----:R-:W-:-:S04]  /*0a50*/  IMAD.WIDE.U32 R28, R3, 0x10, R8 ;  /* 0x00000010031c7825 */ /* 0x002fc800078e0008 */
[----:B------:R-:W-:Y:S01]  /*0a60*/  IMAD.WIDE.U32 R12, R201, 0x10, R16 ;  /* 0x00000010c90c7825 */ /* 0x000fe200078e0010 */
[----:B------:R-:W4:Y:S03]  /*0a70*/  LDG.E.128 R24, desc[UR4][R24.64] ;  /* 0x0000000418187981 */ /* 0x000f26000c1e1d00 */
[----:B------:R-:W-:Y:S01]  /*0a80*/  IMAD.WIDE.U32 R4, R5, 0x10, R8 ;  /* 0x0000001005047825 */ /* 0x000fe200078e0008 */
[----:B------:R-:W4:Y:S03]  /*0a90*/  LDG.E.128 R28, desc[UR4][R28.64] ;  /* 0x000000041c1c7981 */ /* 0x000f26000c1e1d00 */
[----:B------:R-:W-:Y:S01]  /*0aa0*/  IMAD.WIDE.U32 R16, R192, 0x10, R16 ;  /* 0x00000010c0107825 */ /* 0x000fe200078e0010 */
[----:B------:R-:W-:Y:S01]  /*0ab0*/  IADD3 R3, R3, 0x180, RZ ;  /* 0x0000018003037810 */ /* 0x000fe20007ffe0ff */
[----:B------:R-:W4:Y:S02]  /*0ac0*/  LDG.E.128 R4, desc[UR4][R4.64] ;  /* 0x0000000404047981 */ /* 0x000f24000c1e1d00 */
[----:B------:R-:W-:-:S02]  /*0ad0*/  IMAD.WIDE.U32 R20, R21, 0x10, R8 ;  /* 0x0000001015147825 */ /* 0x000fc400078e0008 */
[----:B------:R-:W4:Y:S04]  /*0ae0*/  LDG.E.128 R12, desc[UR4][R12.64] ;  /* 0x000000040c0c7981 */ /* 0x000f28000c1e1d00 */
[----:B------:R-:W4:Y:S01]  /*0af0*/  LDG.E.128 R16, desc[UR4][R16.64] ;  /* 0x0000000410107981 */ /* 0x000f22000c1e1d00 */
[----:B------:R-:W-:-:S03]  /*0b00*/  IMAD.WIDE.U32 R8, R3, 0x10, R8 ;  /* 0x0000001003087825 */ /* 0x000fc600078e0008 */
[----:B------:R-:W4:Y:S04]  /*0b10*/  LDG.E.128 R20, desc[UR4][R20.64] ;  /* 0x0000000414147981 */ /* 0x000f28000c1e1d00 */
[----:B------:R-:W4:Y:S01]  /*0b20*/  LDG.E.128 R8, desc[UR4][R8.64] ;  /* 0x0000000408087981 */ /* 0x000f22000c1e1d00 */
        /* <DEDUP_REMOVED lines=9> */
[C---:B------:R-:W-:Y:S01]  /*0bc0*/  IADD3 R3, R209.reuse, 0x180, RZ ;  /* 0x00000180d1037810 */ /* 0x040fe20007ffe0ff */
        /* <DEDUP_REMOVED lines=12> */
[----:B------:R0:W5:Y:S04]  /*0c90*/  @P0 LDG.E.128 R44, desc[UR4][R158.64] ;  /* 0x000000049e2c0981 */ /* 0x000168000c1e1d00 */
[----:B------:R-:W5:Y:S04]  /*0ca0*/  @P0 LDG.E.128 R40, desc[UR4][R156.64] ;  /* 0x000000049c280981 */ /* 0x000f68000c1e1d00 */
[----:B------:R1:W5:Y:S04]  /*0cb0*/  @P0 LDG.E.128 R36, desc[UR4][R154.64] ;  /* 0x000000049a240981 */ /* 0x000368000c1e1d00 */
[----:B------:R3:W5:Y:S01]  /*0cc0*/  @P0 LDG.E.128 R32, desc[UR4][R152.64] ;  /* 0x0000000498200981 */ /* 0x000762000c1e1d00 */
[----:B------:R-:W-:-:S04]  /*0cd0*/  ISETP.NE.AND P0, PT, R196, RZ, PT ;  /* 0x000000ffc400720c */ /* 0x000fc80003f05270 */
[----:B--2---:R-:W-:Y:S01]  /*0ce0*/  FSEL R194, R194, RZ, !P0 ;  /* 0x000000ffc2c27208 */ /* 0x004fe20004000000 */
[--C-:B----4-:R-:W-:Y:S02]  /*0cf0*/  HADD2.F32 R0, -RZ, R160.reuse.H0_H0 ;  /* 0x200000a0ff007230 */ /* 0x110fe40000004100 */
[----:B------:R-:W-:Y:S02]  /*0d00*/  HADD2.F32 R2, -RZ, R160.H1_H1 ;  /* 0x300000a0ff027230 */ /* 0x000fe40000004100 */
[--C-:B------:R-:W-:Y:S02]  /*0d10*/  HADD2.F32 R3, -RZ, R161.reuse.H0_H0 ;  /* 0x200000a1ff037230 */ /* 0x100fe40000004100 */
[----:B------:R-:W-:Y:S02]  /*0d20*/  HADD2.F32 R161, -RZ, R161.H1_H1 ;  /* 0x300000a1ffa17230 */ /* 0x000fe40000004100 */
[----:B------:R-:W-:Y:S01]  /*0d30*/  FADD.FTZ R0, -R194, R0 ;  /* 0x00000000c2007221 */ /* 0x000fe20000010100 */
[----:B------:R-:W-:-:S02]  /*0d40*/  HADD2.F32 R172, -RZ, R162.H0_H0 ;  /* 0x200000a2ffac7230 */ /* 0x000fc40000004100 */
[--C-:B------:R-:W-:Y:S02]  /*0d50*/  HADD2.F32 R167, -RZ, R30.reuse.H0_H0 ;  /* 0x2000001effa77230 */ /* 0x100fe40000004100 */
[----:B------:R-:W-:Y:S02]  /*0d60*/  HADD2.F32 R164, -RZ, R30.H1_H1 ;  /* 0x3000001effa47230 */ /* 0x000fe40000004100 */
[----:B------:R-:W-:Y:S02]  /*0d70*/  HADD2.F32 R30, -RZ, R26.H0_H0 ;  /* 0x2000001aff1e7230 */ /* 0x000fe40000004100 */
[--C-:B0-----:R-:W-:Y:S02]  /*0d80*/  HADD2.F32 R159, -RZ, R5.reuse.H0_H0 ;  /* 0x20000005ff9f7230 */ /* 0x101fe40000004100 */
[----:B------:R-:W-:Y:S02]  /*0d90*/  HADD2.F32 R178, -RZ, R5.H1_H1 ;  /* 0x30000005ffb27230 */ /* 0x000fe40000004100 */
[----:B------:R-:W-:Y:S01]  /*0da0*/  FADD.FTZ R2, -R194, R2 ;  /* 0x00000002c2027221 */ /* 0x000fe20000010100 */
[----:B------:R-:W-:-:S02]  /*0db0*/  HADD2.F32 R174, -RZ, R162.H1_H1 ;  /* 0x300000a2ffae7230 */ /* 0x000fc40000004100 */
[----:B------:R-:W-:Y:S02]  /*0dc0*/  HADD2.F32 R185, -RZ, R15.H0_H0 ;  /* 0x2000000fffb97230 */ /* 0x000fe40000004100 */
[----:B------:R-:W-:Y:S02]  /*0dd0*/  HADD2.F32 R5, -RZ, R16.H0_H0 ;  /* 0x20000010ff057230 */ /* 0x000fe40000004100 */
[--C-:B------:R-:W-:Y:S02]  /*0de0*/  HADD2.F32 R177, -RZ, R163.reuse.H0_H0 ;  /* 0x200000a3ffb17230 */ /* 0x100fe40000004100 */
[----:B------:R-:W-:Y:S02]  /*0df0*/  HADD2.F32 R180, -RZ, R163.H1_H1 ;  /* 0x300000a3ffb47230 */ /* 0x000fe40000004100 */
[----:B------:R-:W-:Y:S02]  /*0e00*/  HADD2.F32 R15, -RZ, R15.H1_H1 ;  /* 0x3000000fff0f7230 */ /* 0x000fe40000004100 */
[----:B------:R-:W-:-:S02]  /*0e10*/  HADD2.F32 R179, -RZ, R4.H0_H0 ;  /* 0x20000004ffb37230 */ /* 0x000fc40000004100 */
[----:B------:R-:W-:Y:S02]  /*0e20*/  HADD2.F32 R176, -RZ, R4.H1_H1 ;  /* 0x30000004ffb07230 */ /* 0x000fe40000004100 */
[C---:B------:R-:W-:Y:S01]  /*0e30*/  FADD.FTZ R4, -R194.reuse, R3 ;  /* 0x00000003c2047221 */ /* 0x040fe20000010100 */
[--C-:B-1----:R-:W-:Y:S02]  /*0e40*/  HADD2.F32 R155, -RZ, R7.reuse.H0_H0 ;  /* 0x20000007ff9b7230 */ /* 0x102fe40000004100 */
[----:B------:R-:W-:Y:S02]  /*0e50*/  HADD2.F32 R154, -RZ, R7.H1_H1 ;  /* 0x30000007ff9a7230 */ /* 0x000fe40000004100 */
[----:B------:R-:W-:Y:S01]  /*0e60*/  FADD.FTZ R30, -R194, R30 ;  /* 0x0000001ec21e7221 */ /* 0x000fe20000010100 */
[--C-:B------:R-:W-:Y:S02]  /*0e70*/  HADD2.F32 R163, -RZ, R28.reuse.H0_H0 ;  /* 0x2000001cffa37230 */ /* 0x100fe40000004100 */
[----:B------:R-:W-:-:S02]  /*0e80*/  HADD2.F32 R160, -RZ, R28.H1_H1 ;  /* 0x3000001cffa07230 */ /* 0x000fc40000004100 */
[--C-:B------:R-:W-:Y:S02]  /*0e90*/  HADD2.F32 R157, -RZ, R6.reuse.H0_H0 ;  /* 0x20000006ff9d7230 */ /* 0x100fe40000004100 */
[----:B------:R-:W-:Y:S02]  /*0ea0*/  HADD2.F32 R156, -RZ, R6.H1_H1 ;  /* 0x30000006ff9c7230 */ /* 0x000fe40000004100 */
[C---:B------:R-:W-:Y:S01]  /*0eb0*/  FADD.FTZ R6, -R194.reuse, R161 ;  /* 0x000000a1c2067221 */ /* 0x040fe20000010100 */
[----:B------:R-:W-:Y:S02]  /*0ec0*/  HADD2.F32 R7, -RZ, R16.H1_H1 ;  /* 0x30000010ff077230 */ /* 0x000fe40000004100 */
[----:B------:R-:W-:Y:S01]  /*0ed0*/  FADD.FTZ R172, -R194, R172 ;  /* 0x000000acc2ac7221 */ /* 0x000fe20000010100 */
[--C-:B------:R-:W-:Y:S02]  /*0ee0*/  HADD2.F32 R165, -RZ, R29.reuse.H0_H0 ;  /* 0x2000001dffa57230 */ /* 0x100fe40000004100 */
[----:B------:R-:W-:Y:S01]  /*0ef0*/  FMUL.FTZ R3, R199, R0 ;  /* 0x00000000c7037220 */ /* 0x000fe20000410000 */
[----:B------:R-:W-:-:S02]  /*0f00*/  HADD2.F32 R162, -RZ, R29.H1_H1 ;  /* 0x3000001dffa27230 */ /* 0x000fc40000004100 */
[--C-:B------:R-:W-:Y:S02]  /*0f10*/  HADD2.F32 R169, -RZ, R31.reuse.H0_H0 ;  /* 0x2000001fffa97230 */ /* 0x100fe40000004100 */
[----:B------:R-:W-:Y:S02]  /*0f20*/  HADD2.F32 R166, -RZ, R31.H1_H1 ;  /* 0x3000001fffa67230 */ /* 0x000fe40000004100 */
[--C-:B------:R-:W-:Y:S02]  /*0f30*/  HADD2.F32 R28, -RZ, R24.reuse.H0_H0 ;  /* 0x20000018ff1c7230 */ /* 0x100fe40000004100 */
[----:B------:R-:W-:Y:S02]  /*0f40*/  HADD2.F32 R186, -RZ, R17.H0_H0 ;  /* 0x20000011ffba7230 */ /* 0x000fe40000004100 */
[----:B------:R-:W-:Y:S02]  /*0f50*/  HADD2.F32 R189, -RZ, R19.H0_H0 ;  /* 0x20000013ffbd7230 */ /* 0x000fe40000004100 */
[----:B------:R-:W-:Y:S01]  /*0f60*/  FADD.FTZ R174, -R194, R174 ;  /* 0x000000aec2ae7221 */ /* 0x000fe20000010100 */
[----:B------:R-:W-:-:S02]  /*0f70*/  HADD2.F32 R24, -RZ, R24.H1_H1 ;  /* 0x30000018ff187230 */ /* 0x000fc40000004100 */
[----:B------:R-:W-:Y:S01]  /*0f80*/  FADD.FTZ R228, -R194, R5 ;  /* 0x00000005c2e47221 */ /* 0x000fe20000010100 */
[----:B------:R-:W-:Y:S02]  /*0f90*/  HADD2.F32 R29, -RZ, R25.H0_H0 ;  /* 0x20000019ff1d7230 */ /* 0x000fe40000004100 */
[----:B------:R-:W-:Y:S01]  /*0fa0*/  FMUL.FTZ R0, R199, R2 ;  /* 0x00000002c7007220 */ /* 0x000fe20000410000 */
[----:B------:R-:W-:Y:S02]  /*0fb0*/  HADD2.F32 R31, -RZ, R27.H0_H0 ;  /* 0x2000001bff1f7230 */ /* 0x000fe40000004100 */
[--C-:B------:R-:W-:Y:S02]  /*0fc0*/  HADD2.F32 R173, -RZ, R21.reuse.H0_H0 ;  /* 0x20000015ffad7230 */ /* 0x100fe40000004100 */
[----:B------:R-:W-:Y:S02]  /*0fd0*/  HADD2.F32 R170, -RZ, R21.H1_H1 ;  /* 0x30000015ffaa7230 */ /* 0x000fe40000004100 */
[----:B---3--:R-:W-:-:S02]  /*0fe0*/  HADD2.F32 R153, -RZ, R23.H0_H0 ;  /* 0x20000017ff997230 */ /* 0x008fc40000004100 */
[----:B------:R-:W-:Y:S02]  /*0ff0*/  HADD2.F32 R152, -RZ, R23.H1_H1 ;  /* 0x30000017ff987230 */ /* 0x000fe40000004100 */
[----:B------:R-:W-:Y:S02]  /*1000*/  HADD2.F32 R181, -RZ, R13.H0_H0 ;  /* 0x2000000dffb57230 */ /* 0x000fe40000004100 */
[----:B------:R-:W-:Y:S01]  /*1010*/  FADD.FTZ R226, -R194, R15 ;  /* 0x0000000fc2e27221 */ /* 0x000fe20000010100 */
[----:B------:R-:W-:Y:S02]  /*1020*/  HADD2.F32 R25, -RZ, R25.H1_H1 ;  /* 0x30000019ff197230 */ /* 0x000fe40000004100 */
[----:B------:R-:W-:Y:S01]  /*1030*/  FMUL.FTZ R5, R199, R4 ;  /* 0x00000004c7057220 */ /* 0x000fe20000410000 */
[----:B------:R-:W-:Y:S02]  /*1040*/  HADD2.F32 R26, -RZ, R26.H1_H1 ;  /* 0x3000001aff1a7230 */ /* 0x000fe40000004100 */
[----:B------:R-:W-:-:S02]  /*1050*/  HADD2.F32 R27, -RZ, R27.H1_H1 ;  /* 0x3000001bff1b7230 */ /* 0x000fc40000004100 */
[--C-:B------:R-:W-:Y:S02]  /*1060*/  HADD2.F32 R21, -RZ, R12.reuse.H0_H0 ;  /* 0x2000000cff157230 */ /* 0x100fe40000004100 */
[----:B------:R-:W-:Y:S02]  /*1070*/  HADD2.F32 R23, -RZ, R12.H1_H1 ;  /* 0x3000000cff177230 */ /* 0x000fe40000004100 */
[----:B------:R-:W-:Y:S01]  /*1080*/  FADD.FTZ R12, -R194, R177 ;  /* 0x000000b1c20c7221 */ /* 0x000fe20000010100 */
[----:B------:R-:W-:Y:S02]  /*1090*/  HADD2.F32 R13, -RZ, R13.H1_H1 ;  /* 0x3000000dff0d7230 */ /* 0x000fe40000004100 */
[--C-:B------:R-:W-:Y:S02]  /*10a0*/  HADD2.F32 R183, -RZ, R14.reuse.H0_H0 ;  /* 0x2000000effb77230 */ /* 0x100fe40000004100 */
[----:B------:R-:W-:Y:S02]  /*10b0*/  HADD2.F32 R184, -RZ, R14.H1_H1 ;  /* 0x3000000effb87230 */ /* 0x000fe40000004100 */
[----:B------:R-:W-:-:S02]  /*10c0*/  HADD2.F32 R17, -RZ, R17.H1_H1 ;  /* 0x30000011ff117230 */ /* 0x000fc40000004100 */
[--C-:B------:R-:W-:Y:S02]  /*10d0*/  HADD2.F32 R187, -RZ, R18.reuse.H0_H0 ;  /* 0x20000012ffbb7230 */ /* 0x100fe40000004100 */
[----:B------:R-:W-:Y:S02]  /*10e0*/  HADD2.F32 R188, -RZ, R18.H1_H1 ;  /* 0x30000012ffbc7230 */ /* 0x000fe40000004100 */
[----:B------:R-:W-:Y:S02]  /*10f0*/  HADD2.F32 R190, -RZ, R19.H1_H1 ;  /* 0x30000013ffbe7230 */ /* 0x000fe40000004100 */
[C---:B------:R-:W-:Y:S01]  /*1100*/  FADD.FTZ R180, -R194.reuse, R180 ;  /* 0x000000b4c2b47221 */ /* 0x040fe20000010100 */
[C---:B------:R-:W-:Y:S01]  /*1110*/  FADD.FTZ R230, -R194.reuse, R7 ;  /* 0x00000007c2e67221 */ /* 0x040fe20000010100 */
[C---:B------:R-:W-:Y:S01]  /*1120*/  FMUL.FTZ R2, R199.reuse, R6 ;  /* 0x00000006c7027220 */ /* 0x040fe20000410000 */
[C---:B------:R-:W-:Y:S01]  /*1130*/  FMUL.FTZ R15, R199.reuse, R30 ;  /* 0x0000001ec70f7220 */ /* 0x040fe20000410000 */
        /* <DEDUP_REMOVED lines=8> */
[----:B------:R-:W-:Y:S01]  /*11c0*/  FADD.FTZ R24, -R194, R24 ;  /* 0x00000018c2187221 */ /* 0x000fe20000010100 */
        /* <DEDUP_REMOVED lines=35> */
[--C-:B------:R-:W-:Y:S02]  /*1400*/  HADD2.F32 R187, -RZ, R8.reuse.H0_H0 ;  /* 0x20000008ffbb7230 */ /* 0x100fe40000004100 */
[----:B------:R-:W-:Y:S01]  /*1410*/  FMUL.FTZ R11, R199, R28 ;  /* 0x0000001cc70b7220 */ /* 0x000fe20000410000 */
[----:B------:R-:W-:Y:S02]  /*1420*/  HADD2.F32 R184, -RZ, R8.H1_H1 ;  /* 0x30000008ffb87230 */ /* 0x000fe40000004100 */
        /* <DEDUP_REMOVED lines=9> */
[----:B------:R-:W-:-:S02]  /*14c0*/  HADD2.F32 R191, -RZ, R10.H0_H0 ;  /* 0x2000000affbf7230 */ /* 0x000fc40000004100 */
[----:B------:R-:W-:Y:S01]  /*14d0*/  FMUL.FTZ R13, R199, R14 ;  /* 0x0000000ec70d7220 */ /* 0x000fe20000410000 */
[----:B------:R-:W-:Y:S02]  /*14e0*/  HADD2.F32 R188, -RZ, R10.H1_H1 ;  /* 0x3000000affbc7230 */ /* 0x000fe40000004100 */
        /* <DEDUP_REMOVED lines=53> */
[C---:B------:R-:W-:Y:S01]  /*1840*/  FMUL.FTZ R16, R199.reuse, R182 ;  /* 0x000000b6c7107220 */ /* 0x040fe20000410000 */
        /* <DEDUP_REMOVED lines=104> */
[----:B------:R-:W-:Y:S01]  /*1ed0*/  FADD.FTZ R194, R154, R193 ;  /* 0x000000c19ac27221 */ /* 0x000fe20000010000 */
[----:B------:R-:W-:-:S07]  /*1ee0*/  FFMA.FTZ R195, R190, R193, R152 ;  /* 0x000000c1bec37223 */ /* 0x000fce0000010098 */
.L_x_7871:
[----:B------:R-:W-:Y:S05]  /*1ef0*/  BSYNC B0 ;  /* 0x0000000000007941 */ /* 0x000fea0003800000 */
.L_x_7869:
        /* <DEDUP_REMOVED lines=33> */
.L_x_7980:
        /* <DEDUP_REMOVED lines=38> */
.L_x_7874:
        /* <DEDUP_REMOVED lines=9> */
.L_x_7875:
[----:B------:R-:W-:Y:S05]  /*2400*/  BSYNC B0 ;  /* 0x0000000000007941 */ /* 0x000fea0003800000 */
.L_x_7873:
        /* <DEDUP_REMOVED lines=17> */
.L_x_7877:
[----:B------:R-:W-:-:S04]  /*2520*/  ISETP.NE.AND P6, PT, R196, RZ, PT ;  /* 0x000000ffc400720c */ /* 0x000fc80003fc5270 */
[----:B------:R-:W-:-:S05]  /*2530*/  FSEL R153, R156, RZ, !P6 ;  /* 0x000000ff9c997208 */ /* 0x000fca0007000000 */
[----:B------:R-:W-:Y:S01]  /*2540*/  FFMA.FTZ R152, R0, R155, R153 ;  /* 0x0000009b00987223 */ /* 0x000fe20000010099 */
[----:B------:R-:W-:-:S03]  /*2550*/  @P0 HADD2.F32 R153, -RZ, R44.H1_H1 ;  /* 0x3000002cff990230 */ /* 0x000fc60000004100 */
[----:B------:R-:W-:-:S04]  /*2560*/  FADD.FTZ R152, R163, -R152 ;  /* 0x80000098a3987221 */ /* 0x000fc80000010000 */
[----:B------:R-:W-:-:S04]  /*2570*/  FMUL.FTZ R158, R199, R152 ;  /* 0x00000098c79e7220 */ /* 0x000fc80000410000 */
[----:B------:R-:W-:-:S07]  /*2580*/  @P0 FADD.FTZ R158, R158, R153 ;  /* 0x000000999e9e0221 */ /* 0x000fce0000010000 */
.L_x_7878:
[----:B------:R-:W-:Y:S05]  /*2590*/  BSYNC B0 ;  /* 0x0000000000007941 */ /* 0x000fea0003800000 */
.L_x_7876:
        /* <DEDUP_REMOVED lines=15> */
.L_x_7880:
[----:B------:R-:W-:-:S04]  /*2690*/  ISETP.NE.AND P6, PT, R196, RZ, PT ;  /* 0x000000ffc400720c */ /* 0x000fc80003fc5270 */
[----:B------:R-:W-:-:S05]  /*26a0*/  FSEL R152, R156, RZ, !P6 ;  /* 0x000000ff9c987208 */ /* 0x000fca0007000000 */
[----:B------:R-:W-:-:S04]  /*26b0*/  FFMA.FTZ R153, R5, R155, R152 ;  /* 0x0000009b05997223 */ /* 0x000fc80000010098 */
[----:B------:R-:W-:Y:S01]  /*26c0*/  FADD.FTZ R152, R160, -R153 ;  /* 0x80000099a0987221 */ /* 0x000fe20000010000 */
[----:B------:R-:W-:-:S03]  /*26d0*/  @P0 HADD2.F32 R153, -RZ, R45.H0_H0 ;  /* 0x2000002dff990230 */ /* 0x000fc60000004100 */
[----:B------:R-:W-:-:S04]  /*26e0*/  FMUL.FTZ R158, R199, R152 ;  /* 0x00000098c79e7220 */ /* 0x000fc80000410000 */
[----:B------:R-:W-:-:S07]  /*26f0*/  @P0 FADD.FTZ R158, R158, R153 ;  /* 0x000000999e9e0221 */ /* 0x000fce0000010000 */
.L_x_7881:
[----:B------:R-:W-:Y:S05]  /*2700*/  BSYNC B0 ;  /* 0x0000000000007941 */ /* 0x000fea0003800000 */
.L_x_7879:
        /* <DEDUP_REMOVED lines=15> */
.L_x_7883:
[----:B------:R-:W-:-:S04]  /*2800*/  ISETP.NE.AND P6, PT, R196, RZ, PT ;  /* 0x000000ffc400720c */ /* 0x000fc80003fc5270 */
[----:B------:R-:W-:-:S05]  /*2810*/  FSEL R153, R156, RZ, !P6 ;  /* 0x000000ff9c997208 */ /* 0x000fca0007000000 */
[----:B------:R-:W-:Y:S01]  /*2820*/  FFMA.FTZ R152, R2, R155, R153 ;  /* 0x0000009b02987223 */ /* 0x000fe20000010099 */
[----:B------:R-:W-:-:S03]  /*2830*/  @P0 HADD2.F32 R153, -RZ, R45.H1_H1 ;  /* 0x3000002dff990230 */ /* 0x000fc60000004100 */
[----:B------:R-:W-:-:S04]  /*2840*/  FADD.FTZ R152, R165, -R152 ;  /* 0x80000098a5987221 */ /* 0x000fc80000010000 */
[----:B------:R-:W-:-:S04]  /*2850*/  FMUL.FTZ R158, R199, R152 ;  /* 0x00000098c79e7220 */ /* 0x000fc80000410000 */
[----:B------:R-:W-:-:S07]  /*2860*/  @P0 FADD.FTZ R158, R158, R153 ;  /* 0x000000999e9e0221 */ /* 0x000fce0000010000 */
.L_x_7884:
[----:B------:R-:W-:Y:S05]  /*2870*/  BSYNC B0 ;  /* 0x0000000000007941 */ /* 0x000fea0003800000 */
.L_x_7882:
        /* <DEDUP_REMOVED lines=15> */
.L_x_7886:
[----:B------:R-:W-:-:S04]  /*2970*/  ISETP.NE.AND P6, PT, R196, RZ, PT ;  /* 0x000000ffc400720c */ /* 0x000fc80003fc5270 */
[----:B------:R-:W-:-:S05]  /*2980*/  FSEL R152, R156, RZ, !P6 ;  /* 0x000000ff9c987208 */ /* 0x000fca0007000000 */
[----:B------:R-:W-:-:S04]  /*2990*/  FFMA.FTZ R153, R7, R155, R152 ;  /* 0x0000009b07997223 */ /* 0x000fc80000010098 */
[----:B------:R-:W-:Y:S01]  /*29a0*/  FADD.FTZ R152, R162, -R153 ;  /* 0x80000099a2987221 */ /* 0x000fe20000010000 */
[----:B------:R-:W-:-:S03]  /*29b0*/  @P0 HADD2.F32 R153, -RZ, R46.H0_H0 ;  /* 0x2000002eff990230 */ /* 0x000fc60000004100 */
[----:B------:R-:W-:-:S04]  /*29c0*/  FMUL.FTZ R158, R199, R152 ;  /* 0x00000098c79e7220 */ /* 0x000fc80000410000 */
[----:B------:R-:W-:-:S07]  /*29d0*/  @P0 FADD.FTZ R158, R158, R153 ;  /* 0x000000999e9e0221 */ /* 0x000fce0000010000 */
.L_x_7887:
[----:B------:R-:W-:Y:S05]  /*29e0*/  BSYNC B0 ;  /* 0x0000000000007941 */ /* 0x000fea0003800000 */
.L_x_7885:
        /* <DEDUP_REMOVED lines=15> */
.L_x_7889:
[----:B------:R-:W-:-:S04]  /*2ae0*/  ISETP.NE.AND P6, PT, R196, RZ, PT ;  /* 0x000000ffc400720c */ /* 0x000fc80003fc5270 */
[----:B------:R-:W-:-:S05]  /*2af0*/  FSEL R153, R156, RZ, !P6 ;  /* 0x000000ff9c997208 */ /* 0x000fca0007000000 */
[----:B------:R-:W-:Y:S01]  /*2b00*/  FFMA.FTZ R152, R4, R155, R153 ;  /* 0x0000009b04987223 */ /* 0x000fe20000010099 */
[----:B------:R-:W-:-:S03]  /*2b10*/  @P0 HADD2.F32 R153, -RZ, R46.H1_H1 ;  /* 0x3000002eff990230 */ /* 0x000fc60000004100 */
[----:B------:R-:W-:-:S04]  /*2b20*/  FADD.FTZ R152, R167, -R152 ;  /* 0x80000098a7987221 */ /* 0x000fc80000010000 */
[----:B------:R-:W-:-:S04]  /*2b30*/  FMUL.FTZ R158, R199, R152 ;  /* 0x00000098c79e7220 */ /* 0x000fc80000410000 */
[----:B------:R-:W-:-:S07]  /*2b40*/  @P0 FADD.FTZ R158, R158, R153 ;  /* 0x000000999e9e0221 */ /* 0x000fce0000010000 */
.L_x_7890:
[----:B------:R-:W-:Y:S05]  /*2b50*/  BSYNC B0 ;  /* 0x0000000000007941 */ /* 0x000fea0003800000 */
.L_x_7888:
        /* <DEDUP_REMOVED lines=15> */
.L_x_7892:
[----:B------:R-:W-:-:S04]  /*2c50*/  ISETP.NE.AND P6, PT, R196, RZ, PT ;  /* 0x000000ffc400720c */ /* 0x000fc80003fc5270 */
[----:B------:R-:W-:-:S05]  /*2c60*/  FSEL R152, R156, RZ, !P6 ;  /* 0x000000ff9c987208 */ /* 0x000fca0007000000 */
[----:B------:R-:W-:-:S04]  /*2c70*/  FFMA.FTZ R153, R9, R155, R152 ;  /* 0x0000009b09997223 */ /* 0x000fc80000010098 */
[----:B------:R-:W-:Y:S01]  /*2c80*/  FADD.FTZ R152, R164, -R153 ;  /* 0x80000099a4987221 */ /* 0x000fe20000010000 */
[----:B------:R-:W-:-:S03]  /*2c90*/  @P0 HADD2.F32 R153, -RZ, R47.H0_H0 ;  /* 0x2000002fff990230 */ /* 0x000fc60000004100 */
[----:B------:R-:W-:-:S04]  /*2ca0*/  FMUL.FTZ R158, R199, R152 ;  /* 0x00000098c79e7220 */ /* 0x000fc80000410000 */
[----:B------:R-:W-:-:S07]  /*2cb0*/  @P0 FADD.FTZ R158, R158, R153 ;  /* 0x000000999e9e0221 */ /* 0x000fce0000010000 */
.L_x_7893:
[----:B------:R-:W-:Y:S05]  /*2cc0*/  BSYNC B0 ;  /* 0x0000000000007941 */ /* 0x000fea0003800000 */
.L_x_7891:
        /* <DEDUP_REMOVED lines=15> */
.L_x_7895:
[----:B------:R-:W-:-:S04]  /*2dc0*/  ISETP.NE.AND P6, PT, R196, RZ, PT ;  /* 0x000000ffc400720c */ /* 0x000fc80003fc5270 */
[----:B------:R-:W-:-:S05]  /*2dd0*/  FSEL R153, R156, RZ, !P6 ;  /* 0x000000ff9c997208 */ /* 0x000fca0007000000 */
[----:B------:R-:W-:Y:S01]  /*2de0*/  FFMA.FTZ R152, R6, R155, R153 ;  /* 0x0000009b06987223 */ /* 0x000fe20000010099 */
[----:B------:R-:W-:-:S03]  /*2df0*/  @P0 HADD2.F32 R153, -RZ, R47.H1_H1 ;  /* 0x3000002fff990230 */ /* 0x000fc60000004100 */
[----:B------:R-:W-:-:S04]  /*2e00*/  FADD.FTZ R152, R169, -R152 ;  /* 0x80000098a9987221 */ /* 0x000fc80000010000 */
[----:B------:R-:W-:-:S04]  /*2e10*/  FMUL.FTZ R212, R199, R152 ;  /* 0x00000098c7d47220 */ /* 0x000fc80000410000 */
[----:B------:R-:W-:-:S07]  /*2e20*/  @P0 FADD.FTZ R212, R212, R153 ;  /* 0x00000099d4d40221 */ /* 0x000fce0000010000 */
.L_x_7896:
[----:B------:R-:W-:Y:S05]  /*2e30*/  BSYNC B0 ;  /* 0x0000000000007941 */ /* 0x000fea0003800000 */
.L_x_7894:
        /* <DEDUP_REMOVED lines=21> */
.L_x_7898:
[----:B------:R-:W-:-:S04]  /*2f90*/  ISETP.NE.AND P6, PT, R196, RZ, PT ;  /* 0x000000ffc400720c */ /* 0x000fc80003fc5270 */
[----:B------:R-:W-:-:S05]  /*2fa0*/  FSEL R152, R156, RZ, !P6 ;  /* 0x000000ff9c987208 */ /* 0x000fca0007000000 */
[----:B------:R-:W-:-:S04]  /*2fb0*/  FFMA.FTZ R153, R11, R155, R152 ;  /* 0x0000009b0b997223 */ /* 0x000fc80000010098 */
[----:B------:R-:W-:Y:S01]  /*2fc0*/  FADD.FTZ R152, R166, -R153 ;  /* 0x80000099a6987221 */ /* 0x000fe20000010000 */
[----:B------:R-:W-:-:S03]  /*2fd0*/  @P0 HADD2.F32 R153, -RZ, R40.H0_H0 ;  /* 0x20000028ff990230 */ /* 0x000fc60000004100 */
[----:B0-----:R-:W-:-:S04]  /*2fe0*/  FMUL.FTZ R158, R199, R152 ;  /* 0x00000098c79e7220 */ /* 0x001fc80000410000 */
[----:B------:R-:W-:-:S07]  /*2ff0*/  @P0 FADD.FTZ R158, R158, R153 ;  /* 0x000000999e9e0221 */ /* 0x000fce0000010000 */
.L_x_7899:
[----:B------:R-:W-:Y:S05]  /*3000*/  BSYNC B0 ;  /* 0x0000000000007941 */ /* 0x000fea0003800000 */
.L_x_7897:
        /* <DEDUP_REMOVED lines=15> */
.L_x_7901:
[----:B------:R-:W-:-:S04]  /*3100*/  ISETP.NE.AND P6, PT, R196, RZ, PT ;  /* 0x000000ffc400720c */ /* 0x000fc80003fc5270 */
[----:B------:R-:W-:-:S05]  /*3110*/  FSEL R153, R156, RZ, !P6 ;  /* 0x000000ff9c997208 */ /* 0x000fca0007000000 */
[----:B------:R-:W-:Y:S01]  /*3120*/  FFMA.FTZ R152, R8, R155, R153 ;  /* 0x0000009b08987223 */ /* 0x000fe20000010099 */
[----:B------:R-:W-:-:S03]  /*3130*/  @P0 HADD2.F32 R153, -RZ, R40.H1_H1 ;  /* 0x30000028ff990230 */ /* 0x000fc60000004100 */
[----:B------:R-:W-:-:S04]  /*3140*/  FADD.FTZ R152, R171, -R152 ;  /* 0x80000098ab987221 */ /* 0x000fc80000010000 */
[----:B------:R-:W-:-:S04]  /*3150*/  FMUL.FTZ R158, R199, R152 ;  /* 0x00000098c79e7220 */ /* 0x000fc80000410000 */
[----:B------:R-:W-:-:S07]  /*3160*/  @P0 FADD.FTZ R158, R158, R153 ;  /* 0x000000999e9e0221 */ /* 0x000fce0000010000 */
.L_x_7902:
[----:B------:R-:W-:Y:S05]  /*3170*/  BSYNC B0 ;  /* 0x0000000000007941 */ /* 0x000fea0003800000 */
.L_x_7900:
        /* <DEDUP_REMOVED lines=15> */
.L_x_7904:
[----:B------:R-:W-:-:S04]  /*3270*/  ISETP.NE.AND P6, PT, R196, RZ, PT ;  /* 0x000000ffc400720c */ /* 0x000fc80003fc5270 */
[----:B------:R-:W-:-:S05]  /*3280*/  FSEL R152, R156, RZ, !P6 ;  /* 0x000000ff9c987208 */ /* 0x000fca0007000000 */
[----:B------:R-:W-:-:S04]  /*3290*/  FFMA.FTZ R153, R13, R155, R152 ;  /* 0x0000009b0d997223 */ /* 0x000fc80000010098 */
[----:B------:R-:W-:Y:S01]  /*32a0*/  FADD.FTZ R152, R168, -R153 ;  /* 0x80000099a8987221 */ /* 0x000fe20000010000 */
[----:B------:R-:W-:-:S03]  /*32b0*/  @P0 HADD2.F32 R153, -RZ, R41.H0_H0 ;  /* 0x20000029ff990230 */ /* 0x000fc60000004100 */
[----:B------:R-:W-:-:S04]  /*32c0*/  FMUL.FTZ R158, R199, R152 ;  /* 0x00000098c79e7220 */ /* 0x000fc80000410000 */
[----:B------:R-:W-:-:S07]  /*32d0*/  @P0 FADD.FTZ R158, R158, R153 ;  /* 0x000000999e9e0221 */ /* 0x000fce0000010000 */
.L_x_7905:
[----:B------:R-:W-:Y:S05]  /*32e0*/  BSYNC B0 ;  /* 0x0000000000007941 */ /* 0x000fea0003800000 */
.L_x_7903:
        /* <DEDUP_REMOVED lines=15> */
.L_x_7907:
[----:B------:R-:W-:-:S04]  /*33e0*/  ISETP.NE.AND P6, PT, R196, RZ, PT ;  /* 0x000000ffc400720c */ /* 0x000fc80003fc5270 */
[----:B------:R-:W-:-:S05]  /*33f0*/  FSEL R153, R156, RZ, !P6 ;  /* 0x000000ff9c997208 */ /* 0x000fca0007000000 */
[----:B------:R-:W-:Y:S01]  /*3400*/  FFMA.FTZ R152, R10, R155, R153 ;  /* 0x0000009b0a987223 */ /* 0x000fe20000010099 */
[----:B------:R-:W-:-:S03]  /*3410*/  @P0 HADD2.F32 R153, -RZ, R41.H1_H1 ;  /* 0x30000029ff990230 */ /* 0x000fc60000004100 */
[----:B------:R-:W-:-:S04]  /*3420*/  FADD.FTZ R152, R173, -R152 ;  /* 0x80000098ad987221 */ /* 0x000fc80000010000 */
[----:B------:R-:W-:-:S04]  /*3430*/  FMUL.FTZ R158, R199, R152 ;  /* 0x00000098c79e7220 */ /* 0x000fc80000410000 */
[----:B------:R-:W-:-:S07]  /*3440*/  @P0 FADD.FTZ R158, R158, R153 ;  /* 0x000000999e9e0221 */ /* 0x000fce0000010000 */
.L_x_7908:
[----:B------:R-:W-:Y:S05]  /*3450*/  BSYNC B0 ;  /* 0x0000000000007941 */ /* 0x000fea0003800000 */
.L_x_7906:
        /* <DEDUP_REMOVED lines=15> */
.L_x_7910:
[----:B------:R-:W-:-:S04]  /*3550*/  ISETP.NE.AND P6, PT, R196, RZ, PT ;  /* 0x000000ffc400720c */ /* 0x000fc80003fc5270 */
[----:B------:R-:W-:-:S05]  /*3560*/  FSEL R152, R156, RZ, !P6 ;  /* 0x000000ff9c987208 */ /* 0x000fca0007000000 */
[----:B------:R-:W-:-:S04]  /*3570*/  FFMA.FTZ R153, R15, R155, R152 ;  /* 0x0000009b0f997223 */ /* 0x000fc80000010098 */
[----:B------:R-:W-:Y:S01]  /*3580*/  FADD.FTZ R152, R170, -R153 ;  /* 0x80000099aa987221 */ /* 0x000fe20000010000 */
[----:B------:R-:W-:-:S03]  /*3590*/  @P0 HADD2.F32 R153, -RZ, R42.H0_H0 ;  /* 0x2000002aff990230 */ /* 0x000fc60000004100 */
[----:B------:R-:W-:-:S04]  /*35a0*/  FMUL.FTZ R158, R199, R152 ;  /* 0x00000098c79e7220 */ /* 0x000fc80000410000 */
[----:B------:R-:W-:-:S07]  /*35b0*/  @P0 FADD.FTZ R158, R158, R153 ;  /* 0x000000999e9e0221 */ /* 0x000fce0000010000 */
.L_x_7911:
[----:B------:R-:W-:Y:S05]  /*35c0*/  BSYNC B0 ;  /* 0x0000000000007941 */ /* 0x000fea0003800000 */
.L_x_7909:
        /* <DEDUP_REMOVED lines=15> */
.L_x_7913:
[----:B------:R-:W-:-:S04]  /*36c0*/  ISETP.NE.AND P6, PT, R196, RZ, PT ;  /* 0x000000ffc400720c */ /* 0x000fc80003fc5270 */
[----:B------:R-:W-:-:S05]  /*36d0*/  FSEL R153, R156, RZ, !P6 ;  /* 0x000000ff9c997208 */ /* 0x000fca0007000000 */
[----:B------:R-:W-:Y:S01]  /*36e0*/  FFMA.FTZ R152, R12, R155, R153 ;  /* 0x0000009b0c987223 */ /* 0x000fe20000010099 */
[----:B------:R-:W-:-:S03]  /*36f0*/  @P0 HADD2.F32 R153, -RZ, R42.H1_H1 ;  /* 0x3000002aff990230 */ /* 0x000fc60000004100 */
[----:B------:R-:W-:-:S04]  /*3700*/  FADD.FTZ R152, R175, -R152 ;  /* 0x80000098af987221 */ /* 0x000fc80000010000 */
[----:B------:R-:W-:-:S04]  /*3710*/  FMUL.FTZ R158, R199, R152 ;  /* 0x00000098c79e7220 */ /* 0x000fc80000410000 */
[----:B------:R-:W-:-:S07]  /*3720*/  @P0 FADD.FTZ R158, R158, R153 ;  /* 0x000000999e9e0221 */ /* 0x000fce0000010000 */
.L_x_7914:
[----:B------:R-:W-:Y:S05]  /*3730*/  BSYNC B0 ;  /* 0x0000000000007941 */ /* 0x000fea0003800000 */
.L_x_7912:
        /* <DEDUP_REMOVED lines=15> */
.L_x_7916:
[----:B------:R-:W-:-:S04]  /*3830*/  ISETP.NE.AND P6, PT, R196, RZ, PT ;  /* 0x000000ffc400720c */ /* 0x000fc80003fc5270 */
[----:B------:R-:W-:-:S05]  /*3840*/  FSEL R152, R156, RZ, !P6 ;  /* 0x000000ff9c987208 */ /* 0x000fca0007000000 */
[----:B------:R-:W-:-:S04]  /*3850*/  FFMA.FTZ R153, R17, R155, R152 ;  /* 0x0000009b11997223 */ /* 0x000fc80000010098 */
[----:B------:R-:W-:Y:S01]  /*3860*/  FADD.FTZ R152, R172, -R153 ;  /* 0x80000099ac987221 */ /* 0x000fe20000010000 */
[----:B------:R-:W-:-:S03]  /*3870*/  @P0 HADD2.F32 R153, -RZ, R43.H0_H0 ;  /* 0x2000002bff990230 */ /* 0x000fc60000004100 */
[----:B------:R-:W-:-:S04]  /*3880*/  FMUL.FTZ R158, R199, R152 ;  /* 0x00000098c79e7220 */ /* 0x000fc80000410000 */
[----:B------:R-:W-:-:S07]  /*3890*/  @P0 FADD.FTZ R158, R158, R153 ;  /* 0x000000999e9e0221 */ /* 0x000fce0000010000 */
.L_x_7917:
[----:B------:R-:W-:Y:S05]  /*38a0*/  BSYNC B0 ;  /* 0x0000000000007941 */ /* 0x000fea0003800000 */
.L_x_7915:
        /* <DEDUP_REMOVED lines=15> */
.L_x_7919:
[----:B------:R-:W-:-:S04]  /*39a0*/  ISETP.NE.AND P6, PT, R196, RZ, PT ;  /* 0x000000ffc400720c */ /* 0x000fc80003fc5270 */
[----:B------:R-:W-:-:S05]  /*39b0*/  FSEL R153, R156, RZ, !P6 ;  /* 0x000000ff9c997208 */ /* 0x000fca0007000000 */
[----:B------:R-:W-:Y:S01]  /*39c0*/  FFMA.FTZ R152, R14, R155, R153 ;  /* 0x0000009b0e987223 */ /* 0x000fe20000010099 */
[----:B------:R-:W-:-:S03]  /*39d0*/  @P0 HADD2.F32 R153, -RZ, R43.H1_H1 ;  /* 0x3000002bff990230 */ /* 0x000fc60000004100 */
[----:B------:R-:W-:-:S04]  /*39e0*/  FADD.FTZ R152, R177, -R152 ;  /* 0x80000098b1987221 */ /* 0x000fc80000010000 */
[----:B------:R-:W-:-:S04]  /*39f0*/  FMUL.FTZ R208, R199, R152 ;  /* 0x00000098c7d07220 */ /* 0x000fc80000410000 */
[----:B------:R-:W-:-:S07]  /*3a00*/  @P0 FADD.FTZ R208, R208, R153 ;  /* 0x00000099d0d00221 */ /* 0x000fce0000010000 */
.L_x_7920:
[----:B------:R-:W-:Y:S05]  /*3a10*/  BSYNC B0 ;  /* 0x0000000000007941 */ /* 0x000fea0003800000 */
.L_x_7918:
        /* <DEDUP_REMOVED lines=22> */
.L_x_7922:
[----:B------:R-:W-:-:S04]  /*3b80*/  ISETP.NE.AND P6, PT, R196, RZ, PT ;  /* 0x000000ffc400720c */ /* 0x000fc80003fc5270 */
[----:B------:R-:W-:-:S05]  /*3b90*/  FSEL R152, R156, RZ, !P6 ;  /* 0x000000ff9c987208 */ /* 0x000fca0007000000 */
[----:B------:R-:W-:-:S04]  /*3ba0*/  FFMA.FTZ R153, R19, R155, R152 ;  /* 0x0000009b13997223 */ /* 0x000fc80000010098 */
[----:B------:R-:W-:Y:S01]  /*3bb0*/  FADD.FTZ R152, R174, -R153 ;  /* 0x80000099ae987221 */ /* 0x000fe20000010000 */
[----:B------:R-:W-:-:S03]  /*3bc0*/  @P0 HADD2.F32 R153, -RZ, R36.H0_H0 ;  /* 0x20000024ff990230 */ /* 0x000fc60000004100 */
[----:B0-----:R-:W-:-:S04]  /*3bd0*/  FMUL.FTZ R158, R199, R152 ;  /* 0x00000098c79e7220 */ /* 0x001fc80000410000 */
[----:B------:R-:W-:-:S07]  /*3be0*/  @P0 FADD.FTZ R158, R158, R153 ;  /* 0x000000999e9e0221 */ /* 0x000fce0000010000 */
.L_x_7923:
[----:B------:R-:W-:Y:S05]  /*3bf0*/  BSYNC B0 ;  /* 0x0000000000007941 */ /* 0x000fea0003800000 */
.L_x_7921:
        /* <DEDUP_REMOVED lines=15> */
.L_x_7925:
[----:B------:R-:W-:-:S04]  /*3cf0*/  ISETP.NE.AND P6, PT, R196, RZ, PT ;  /* 0x000000ffc400720c */ /* 0x000fc80003fc5270 */
[----:B------:R-:W-:-:S05]  /*3d00*/  FSEL R153, R156, RZ, !P6 ;  /* 0x000000ff9c997208 */ /* 0x000fca0007000000 */
[----:B------:R-:W-:Y:S01]  /*3d10*/  FFMA.FTZ R152, R16, R155, R153 ;  /* 0x0000009b10987223 */ /* 0x000fe20000010099 */
[----:B------:R-:W-:-:S03]  /*3d20*/  @P0 HADD2.F32 R153, -RZ, R36.H1_H1 ;  /* 0x30000024ff990230 */ /* 0x000fc60000004100 */
[----:B------:R-:W-:-:S04]  /*3d30*/  FADD.FTZ R152, R179, -R152 ;  /* 0x80000098b3987221 */ /* 0x000fc80000010000 */
[----:B------:R-:W-:-:S04]  /*3d40*/  FMUL.FTZ R158, R199, R152 ;  /* 0x00000098c79e7220 */ /* 0x000fc80000410000 */
[----:B------:R-:W-:-:S07]  /*3d50*/  @P0 FADD.FTZ R158, R158, R153 ;  /* 0x000000999e9e0221 */ /* 0x000fce0000010000 */
.L_x_7926:
[----:B------:R-:W-:Y:S05]  /*3d60*/  BSYNC B0 ;  /* 0x0000000000007941 */ /* 0x000fea0003800000 */
.L_x_7924:
        /* <DEDUP_REMOVED lines=15> */
.L_x_7928:
[----:B------:R-:W-:-:S04]  /*3e60*/  ISETP.NE.AND P6, PT, R196, RZ, PT ;  /* 0x000000ffc400720c */ /* 0x000fc80003fc5270 */
[----:B------:R-:W-:-:S05]  /*3e70*/  FSEL R152, R156, RZ, !P6 ;  /* 0x000000ff9c987208 */ /* 0x000fca0007000000 */
[----:B------:R-:W-:-:S04]  /*3e80*/  FFMA.FTZ R153, R21, R155, R152 ;  /* 0x0000009b15997223 */ /* 0x000fc80000010098 */
[----:B------:R-:W-:Y:S01]  /*3e90*/  FADD.FTZ R152, R176, -R153 ;  /* 0x80000099b0987221 */ /* 0x000fe20000010000 */
[----:B------:R-:W-:-:S03]  /*3ea0*/  @P0 HADD2.F32 R153, -RZ, R37.H0_H0 ;  /* 0x20000025ff990230 */ /* 0x000fc60000004100 */
[----:B------:R-:W-:-:S04]  /*3eb0*/  FMUL.FTZ R158, R199, R152 ;  /* 0x00000098c79e7220 */ /* 0x000fc80000410000 */
[----:B------:R-:W-:-:S07]  /*3ec0*/  @P0 FADD.FTZ R158, R158, R153 ;  /* 0x000000999e9e0221 */ /* 0x000fce0000010000 */
.L_x_7929:
[----:B------:R-:W-:Y:S05]  /*3ed0*/  BSYNC B0 ;  /* 0x0000000000007941 */ /* 0x000fea0003800000 */
.L_x_7927:
        /* <DEDUP_REMOVED lines=15> */
.L_x_7931:
[----:B------:R-:W-:-:S04]  /*3fd0*/  ISETP.NE.AND P6, PT, R196, RZ, PT ;  /* 0x000000ffc400720c */ /* 0x000fc80003fc5270 */
[----:B------:R-:W-:-:S05]  /*3fe0*/  FSEL R153, R156, RZ, !P6 ;  /* 0x000000ff9c997208 */ /* 0x000fca0007000000 */
[----:B------:R-:W-:Y:S01]  /*3ff0*/  FFMA.FTZ R152, R18, R155, R153 ;  /* 0x0000009b12987223 */ /* 0x000fe20000010099 */
[----:B------:R-:W-:-:S03]  /*4000*/  @P0 HADD2.F32 R153, -RZ, R37.H1_H1 ;  /* 0x30000025ff990230 */ /* 0x000fc60000004100 */
[----:B------:R-:W-:-:S04]  /*4010*/  FADD.FTZ R152, R181, -R152 ;  /* 0x80000098b5987221 */ /* 0x000fc80000010000 */
[----:B------:R-:W-:-:S04]  /*4020*/  FMUL.FTZ R158, R199, R152 ;  /* 0x00000098c79e7220 */ /* 0x000fc80000410000 */
[----:B------:R-:W-:-:S07]  /*4030*/  @P0 FADD.FTZ R158, R158, R153 ;  /* 0x000000999e9e0221 */ /* 0x000fce0000010000 */
.L_x_7932:
[----:B------:R-:W-:Y:S05]  /*4040*/  BSYNC B0 ;  /* 0x0000000000007941 */ /* 0x000fea0003800000 */
.L_x_7930:
        /* <DEDUP_REMOVED lines=15> */
.L_x_7934:
[----:B------:R-:W-:-:S04]  /*4140*/  ISETP.NE.AND P6, PT, R196, RZ, PT ;  /* 0x000000ffc400720c */ /* 0x000fc80003fc5270 */
[----:B------:R-:W-:-:S05]  /*4150*/  FSEL R152, R156, RZ, !P6 ;  /* 0x000000ff9c987208 */ /* 0x000fca0007000000 */
[----:B------:R-:W-:-:S04]  /*4160*/  FFMA.FTZ R153, R23, R155, R152 ;  /* 0x0000009b17997223 */ /* 0x000fc80000010098 */
[----:B------:R-:W-:Y:S01]  /*4170*/  FADD.FTZ R152, R178, -R153 ;  /* 0x80000099b2987221 */ /* 0x000fe20000010000 */
[----:B------:R-:W-:-:S03]  /*4180*/  @P0 HADD2.F32 R153, -RZ, R38.H0_H0 ;  /* 0x20000026ff990230 */ /* 0x000fc60000004100 */
[----:B------:R-:W-:-:S04]  /*4190*/  FMUL.FTZ R158, R199, R152 ;  /* 0x00000098c79e7220 */ /* 0x000fc80000410000 */
[----:B------:R-:W-:-:S07]  /*41a0*/  @P0 FADD.FTZ R158, R158, R153 ;  /* 0x000000999e9e0221 */ /* 0x000fce0000010000 */
.L_x_7935:
[----:B------:R-:W-:Y:S05]  /*41b0*/  BSYNC B0 ;  /* 0x0000000000007941 */ /* 0x000fea0003800000 */
.L_x_7933:
        /* <DEDUP_REMOVED lines=15> */
.L_x_7937:
[----:B------:R-:W-:-:S04]  /*42b0*/  ISETP.NE.AND P6, PT, R196, RZ, PT ;  /* 0x000000ffc400720c */ /* 0x000fc80003fc5270 */
[----:B------:R-:W-:-:S05]  /*42c0*/  FSEL R153, R156, RZ, !P6 ;  /* 0x000000ff9c997208 */ /* 0x000fca0007000000 */
[----:B------:R-:W-:Y:S01]  /*42d0*/  FFMA.FTZ R152, R20, R155, R153 ;  /* 0x0000009b14987223 */ /* 0x000fe20000010099 */
[----:B------:R-:W-:-:S03]  /*42e0*/  @P0 HADD2.F32 R153, -RZ, R38.H1_H1 ;  /* 0x30000026ff990230 */ /* 0x000fc60000004100 */
[----:B------:R-:W-:-:S04]  /*42f0*/  FADD.FTZ R152, R183, -R152 ;  /* 0x80000098b7987221 */ /* 0x000fc80000010000 */
[----:B------:R-:W-:-:S04]  /*4300*/  FMUL.FTZ R158, R199, R152 ;  /* 0x00000098c79e7220 */ /* 0x000fc80000410000 */
[----:B------:R-:W-:-:S07]  /*4310*/  @P0 FADD.FTZ R158, R158, R153 ;  /* 0x000000999e9e0221 */ /* 0x000fce0000010000 */
.L_x_7938:
[----:B------:R-:W-:Y:S05]  /*4320*/  BSYNC B0 ;  /* 0x0000000000007941 */ /* 0x000fea0003800000 */
.L_x_7936:
        /* <DEDUP_REMOVED lines=15> */
.L_x_7940:
[----:B------:R-:W-:-:S04]  /*4420*/  ISETP.NE.AND P6, PT, R196, RZ, PT ;  /* 0x000000ffc400720c */ /* 0x000fc80003fc5270 */
[----:B------:R-:W-:-:S05]  /*4430*/  FSEL R152, R156, RZ, !P6 ;  /* 0x000000ff9c987208 */ /* 0x000fca0007000000 */
[----:B------:R-:W-:-:S04]  /*4440*/  FFMA.FTZ R153, R25, R155, R152 ;  /* 0x0000009b19997223 */ /* 0x000fc80000010098 */
[----:B------:R-:W-:Y:S01]  /*4450*/  FADD.FTZ R152, R180, -R153 ;  /* 0x80000099b4987221 */ /* 0x000fe20000010000 */
[----:B------:R-:W-:-:S03]  /*4460*/  @P0 HADD2.F32 R153, -RZ, R39.H0_H0 ;  /* 0x20000027ff990230 */ /* 0x000fc60000004100 */
[----:B------:R-:W-:-:S04]  /*4470*/  FMUL.FTZ R158, R199, R152 ;  /* 0x00000098c79e7220 */ /* 0x000fc80000410000 */
[----:B------:R-:W-:-:S07]  /*4480*/  @P0 FADD.FTZ R158, R158, R153 ;  /* 0x000000999e9e0221 */ /* 0x000fce0000010000 */
.L_x_7941:
[----:B------:R-:W-:Y:S05]  /*4490*/  BSYNC B0 ;  /* 0x0000000000007941 */ /* 0x000fea0003800000 */
.L_x_7939:
        /* <DEDUP_REMOVED lines=15> */
.L_x_7943:
[----:B------:R-:W-:-:S04]  /*4590*/  ISETP.NE.AND P6, PT, R196, RZ, PT ;  /* 0x000000ffc400720c */ /* 0x000fc80003fc5270 */
[----:B------:R-:W-:-:S05]  /*45a0*/  FSEL R153, R156, RZ, !P6 ;  /* 0x000000ff9c997208 */ /* 0x000fca0007000000 */
[----:B------:R-:W-:Y:S01]  /*45b0*/  FFMA.FTZ R152, R22, R155, R153 ;  /* 0x0000009b16987223 */ /* 0x000fe20000010099 */
[----:B------:R-:W-:-:S03]  /*45c0*/  @P0 HADD2.F32 R153, -RZ, R39.H1_H1 ;  /* 0x30000027ff990230 */ /* 0x000fc60000004100 */
[----:B------:R-:W-:-:S04]  /*45d0*/  FADD.FTZ R152, R185, -R152 ;  /* 0x80000098b9987221 */ /* 0x000fc80000010000 */
[----:B------:R-:W-:-:S04]  /*45e0*/  FMUL.FTZ R206, R199, R152 ;  /* 0x00000098c7ce7220 */ /* 0x000fc80000410000 */
[----:B------:R-:W-:-:S07]  /*45f0*/  @P0 FADD.FTZ R206, R206, R153 ;  /* 0x00000099cece0221 */ /* 0x000fce0000010000 */
.L_x_7944:
[----:B------:R-:W-:Y:S05]  /*4600*/  BSYNC B0 ;  /* 0x0000000000007941 */ /* 0x000fea0003800000 */
.L_x_7942:
        /* <DEDUP_REMOVED lines=22> */
.L_x_7946:
[----:B------:R-:W-:-:S04]  /*4770*/  ISETP.NE.AND P6, PT, R196, RZ, PT ;  /* 0x000000ffc400720c */ /* 0x000fc80003fc5270 */
[----:B------:R-:W-:-:S05]  /*4780*/  FSEL R152, R156, RZ, !P6 ;  /* 0x000000ff9c987208 */ /* 0x000fca0007000000 */
[----:B------:R-:W-:-:S04]  /*4790*/  FFMA.FTZ R153, R27, R155, R152 ;  /* 0x0000009b1b997223 */ /* 0x000fc80000010098 */
[----:B------:R-:W-:Y:S01]  /*47a0*/  FADD.FTZ R152, R182, -R153 ;  /* 0x80000099b6987221 */ /* 0x000fe20000010000 */
[----:B------:R-:W-:-:S03]  /*47b0*/  @P0 HADD2.F32 R153, -RZ, R32.H0_H0 ;  /* 0x20000020ff990230 */ /* 0x000fc60000004100 */
[----:B0-----:R-:W-:-:S04]  /*47c0*/  FMUL.FTZ R158, R199, R152 ;  /* 0x00000098c79e7220 */ /* 0x001fc80000410000 */
[----:B------:R-:W-:-:S07]  /*47d0*/  @P0 FADD.FTZ R158, R158, R153 ;  /* 0x000000999e9e0221 */ /* 0x000fce0000010000 */
.L_x_7947:
[----:B------:R-:W-:Y:S05]  /*47e0*/  BSYNC B0 ;  /* 0x0000000000007941 */ /* 0x000fea0003800000 */
.L_x_7945:
        /* <DEDUP_REMOVED lines=15> */
.L_x_7949:
[----:B------:R-:W-:-:S04]  /*48e0*/  ISETP.NE.AND P6, PT, R196, RZ, PT ;  /* 0x000000ffc400720c */ /* 0x000fc80003fc5270 */
[----:B------:R-:W-:-:S05]  /*48f0*/  FSEL R153, R156, RZ, !P6 ;  /* 0x000000ff9c997208 */ /* 0x000fca0007000000 */
[----:B------:R-:W-:Y:S01]  /*4900*/  FFMA.FTZ R152, R24, R155, R153 ;  /* 0x0000009b18987223 */ /* 0x000fe20000010099 */
[----:B------:R-:W-:-:S03]  /*4910*/  @P0 HADD2.F32 R153, -RZ, R32.H1_H1 ;  /* 0x30000020ff990230 */ /* 0x000fc60000004100 */
[----:B------:R-:W-:-:S04]  /*4920*/  FADD.FTZ R152, R187, -R152 ;  /* 0x80000098bb987221 */ /* 0x000fc80000010000 */
[----:B------:R-:W-:-:S04]  /*4930*/  FMUL.FTZ R158, R199, R152 ;  /* 0x00000098c79e7220 */ /* 0x000fc80000410000 */
[----:B------:R-:W-:-:S07]  /*4940*/  @P0 FADD.FTZ R158, R158, R153 ;  /* 0x000000999e9e0221 */ /* 0x000fce0000010000 */
.L_x_7950:
[----:B------:R-:W-:Y:S05]  /*4950*/  BSYNC B0 ;  /* 0x0000000000007941 */ /* 0x000fea0003800000 */
.L_x_7948:
        /* <DEDUP_REMOVED lines=15> */
.L_x_7952:
[----:B------:R-:W-:-:S04]  /*4a50*/  ISETP.NE.AND P6, PT, R196, RZ, PT ;  /* 0x000000ffc400720c */ /* 0x000fc80003fc5270 */
[----:B------:R-:W-:-:S05]  /*4a60*/  FSEL R152, R156, RZ, !P6 ;  /* 0x000000ff9c987208 */ /* 0x000fca0007000000 */
[----:B------:R-:W-:-:S04]  /*4a70*/  FFMA.FTZ R153, R29, R155, R152 ;  /* 0x0000009b1d997223 */ /* 0x000fc80000010098 */
[----:B------:R-:W-:Y:S01]  /*4a80*/  FADD.FTZ R152, R184, -R153 ;  /* 0x80000099b8987221 */ /* 0x000fe20000010000 */
[----:B------:R-:W-:-:S03]  /*4a90*/  @P0 HADD2.F32 R153, -RZ, R33.H0_H0 ;  /* 0x20000021ff990230 */ /* 0x000fc60000004100 */
[----:B------:R-:W-:-:S04]  /*4aa0*/  FMUL.FTZ R158, R199, R152 ;  /* 0x00000098c79e7220 */ /* 0x000fc80000410000 */
[----:B------:R-:W-:-:S07]  /*4ab0*/  @P0 FADD.FTZ R158, R158, R153 ;  /* 0x000000999e9e0221 */ /* 0x000fce0000010000 */
.L_x_7953:
[----:B------:R-:W-:Y:S05]  /*4ac0*/  BSYNC B0 ;  /* 0x0000000000007941 */ /* 0x000fea0003800000 */
.L_x_7951:
        /* <DEDUP_REMOVED lines=15> */
.L_x_7955:
[----:B------:R-:W-:-:S04]  /*4bc0*/  ISETP.NE.AND P6, PT, R196, RZ, PT ;  /* 0x000000ffc400720c */ /* 0x000fc80003fc5270 */
[----:B------:R-:W-:-:S05]  /*4bd0*/  FSEL R153, R156, RZ, !P6 ;  /* 0x000000ff9c997208 */ /* 0x000fca0007000000 */
[----:B------:R-:W-:Y:S01]  /*4be0*/  FFMA.FTZ R152, R26, R155, R153 ;  /* 0x0000009b1a987223 */ /* 0x000fe20000010099 */
[----:B------:R-:W-:-:S03]  /*4bf0*/  @P0 HADD2.F32 R153, -RZ, R33.H1_H1 ;  /* 0x30000021ff990230 */ /* 0x000fc60000004100 */
[----:B------:R-:W-:-:S04]  /*4c00*/  FADD.FTZ R152, R189, -R152 ;  /* 0x80000098bd987221 */ /* 0x000fc80000010000 */
[----:B------:R-:W-:-:S04]  /*4c10*/  FMUL.FTZ R158, R199, R152 ;  /* 0x00000098c79e7220 */ /* 0x000fc80000410000 */
[----:B------:R-:W-:-:S07]  /*4c20*/  @P0 FADD.FTZ R158, R158, R153 ;  /* 0x000000999e9e0221 */ /* 0x000fce0000010000 */
.L_x_7956:
[----:B------:R-:W-:Y:S05]  /*4c30*/  BSYNC B0 ;  /* 0x0000000000007941 */ /* 0x000fea0003800000 */
.L_x_7954:
        /* <DEDUP_REMOVED lines=15> */
.L_x_7958:
[----:B------:R-:W-:-:S04]  /*4d30*/  ISETP.NE.AND P6, PT, R196, RZ, PT ;  /* 0x000000ffc400720c */ /* 0x000fc80003fc5270 */
[----:B------:R-:W-:-:S05]  /*4d40*/  FSEL R152, R156, RZ, !P6 ;  /* 0x000000ff9c987208 */ /* 0x000fca0007000000 */
[----:B------:R-:W-:-:S04]  /*4d50*/  FFMA.FTZ R153, R31, R155, R152 ;  /* 0x0000009b1f997223 */ /* 0x000fc80000010098 */
[----:B------:R-:W-:Y:S01]  /*4d60*/  FADD.FTZ R152, R186, -R153 ;  /* 0x80000099ba987221 */ /* 0x000fe20000010000 */
[----:B------:R-:W-:-:S03]  /*4d70*/  @P0 HADD2.F32 R153, -RZ, R34.H0_H0 ;  /* 0x20000022ff990230 */ /* 0x000fc60000004100 */
[----:B------:R-:W-:-:S04]  /*4d80*/  FMUL.FTZ R158, R199, R152 ;  /* 0x00000098c79e7220 */ /* 0x000fc80000410000 */
[----:B------:R-:W-:-:S07]  /*4d90*/  @P0 FADD.FTZ R158, R158, R153 ;  /* 0x000000999e9e0221 */ /* 0x000fce0000010000 */
.L_x_7959:
[----:B------:R-:W-:Y:S05]  /*4da0*/  BSYNC B0 ;  /* 0x0000000000007941 */ /* 0x000fea0003800000 */
.L_x_7957:
        /* <DEDUP_REMOVED lines=15> */
.L_x_7961:
[----:B------:R-:W-:-:S04]  /*4ea0*/  ISETP.NE.AND P6, PT, R196, RZ, PT ;  /* 0x000000ffc400720c */ /* 0x000fc80003fc5270 */
[----:B------:R-:W-:-:S05]  /*4eb0*/  FSEL R153, R156, RZ, !P6 ;  /* 0x000000ff9c997208 */ /* 0x000fca0007000000 */
[----:B------:R-:W-:Y:S01]  /*4ec0*/  FFMA.FTZ R152, R28, R155, R153 ;  /* 0x0000009b1c987223 */ /* 0x000fe20000010099 */
[----:B------:R-:W-:-:S03]  /*4ed0*/  @P0 HADD2.F32 R153, -RZ, R34.H1_H1 ;  /* 0x30000022ff990230 */ /* 0x000fc60000004100 */
[----:B------:R-:W-:-:S04]  /*4ee0*/  FADD.FTZ R152, R191, -R152 ;  /* 0x80000098bf987221 */ /* 0x000fc80000010000 */
[----:B------:R-:W-:-:S04]  /*4ef0*/  FMUL.FTZ R158, R199, R152 ;  /* 0x00000098c79e7220 */ /* 0x000fc80000410000 */
[----:B------:R-:W-:-:S07]  /*4f00*/  @P0 FADD.FTZ R158, R158, R153 ;  /* 0x000000999e9e0221 */ /* 0x000fce0000010000 */
.L_x_7962:
[----:B------:R-:W-:Y:S05]  /*4f10*/  BSYNC B0 ;  /* 0x0000000000007941 */ /* 0x000fea0003800000 */
.L_x_7960:
        /* <DEDUP_REMOVED lines=15> */
.L_x_7964:
[----:B------:R-:W-:-:S04]  /*5010*/  ISETP.NE.AND P6, PT, R196, RZ, PT ;  /* 0x000000ffc400720c */ /* 0x000fc80003fc5270 */
[----:B------:R-:W-:-:S05]  /*5020*/  FSEL R152, R156, RZ, !P6 ;  /* 0x000000ff9c987208 */ /* 0x000fca0007000000 */
[----:B------:R-:W-:-:S04]  /*5030*/  FFMA.FTZ R153, R161, R155, R152 ;  /* 0x0000009ba1997223 */ /* 0x000fc80000010098 */
[----:B------:R-:W-:Y:S01]  /*5040*/  FADD.FTZ R152, R188, -R153 ;  /* 0x80000099bc987221 */ /* 0x000fe20000010000 */
[----:B------:R-:W-:-:S03]  /*5050*/  @P0 HADD2.F32 R153, -RZ, R35.H0_H0 ;  /* 0x20000023ff990230 */ /* 0x000fc60000004100 */
[----:B------:R-:W-:-:S04]  /*5060*/  FMUL.FTZ R158, R199, R152 ;  /* 0x00000098c79e7220 */ /* 0x000fc80000410000 */
[----:B------:R-:W-:-:S07]  /*5070*/  @P0 FADD.FTZ R158, R158, R153 ;  /* 0x000000999e9e0221 */ /* 0x000fce0000010000 */
.L_x_7965:
[----:B------:R-:W-:Y:S05]  /*5080*/  BSYNC B0 ;  /* 0x0000000000007941 */ /* 0x000fea0003800000 */
.L_x_7963:
        /* <DEDUP_REMOVED lines=15> */
.L_x_7967:
[----:B------:R-:W-:-:S04]  /*5180*/  ISETP.NE.AND P2, PT, R196, RZ, PT ;  /* 0x000000ffc400720c */ /* 0x000fc80003f45270 */
[----:B------:R-:W-:-:S05]  /*5190*/  FSEL R153, R156, RZ, !P2 ;  /* 0x000000ff9c997208 */ /* 0x000fca0005000000 */
[----:B------:R-:W-:Y:S01]  /*51a0*/  FFMA.FTZ R152, R190, R155, R153 ;  /* 0x0000009bbe987223 */ /* 0x000fe20000010099 */
[----:B------:R-:W-:-:S03]  /*51b0*/  @P0 HADD2.F32 R153, -RZ, R35.H1_H1 ;  /* 0x30000023ff990230 */ /* 0x000fc60000004100 */
[----:B------:R-:W-:-:S04]  /*51c0*/  FADD.FTZ R152, R193, -R152 ;  /* 0x80000098c1987221 */ /* 0x000fc80000010000 */
[----:B------:R-:W-:-:S04]  /*51d0*/  FMUL.FTZ R194, R199, R152 ;  /* 0x00000098c7c27220 */ /* 0x000fc80000410000 */
[----:B------:R-:W-:-:S07]  /*51e0*/  @P0 FADD.FTZ R194, R194, R153 ;  /* 0x00000099c2c20221 */ /* 0x000fce0000010000 */
.L_x_7968:
[----:B------:R-:W-:Y:S05]  /*51f0*/  BSYNC B0 ;  /* 0x0000000000007941 */ /* 0x000fea0003800000 */
.L_x_7966:
        /* <DEDUP_REMOVED lines=18> */
.L_x_7868:
        /* <DEDUP_REMOVED lines=27> */
.L_x_7872:
[----:B------:R-:W-:Y:S01]  /*54d0*/  HFMA2.MMA R223, -RZ, RZ, 0, 9.5367431640625e-07 ;  /* 0x00000010ffdf7435 */ /* 0x000fe200000001ff */
[----:B------:R-:W-:Y:S02]  /*54e0*/  MOV R222, R194 ;  /* 0x000000c200de7202 */ /* 0x000fe40000000f00 */
[----:B------:R-:W-:Y:S02]  /*54f0*/  MOV R224, 0x1f ;  /* 0x0000001f00e07802 */ /* 0x000fe40000000f00 */
[----:B------:R-:W-:-:S07]  /*5500*/  MOV R219, 0xffffffff ;  /* 0xffffffff00db7802 */ /* 0x000fce0000000f00 */
[----:B------:R-:W-:Y:S05]  /*5510*/  WARPSYNC.COLLECTIVE R219, `(.L_x_7970) ;  /* 0x00000000db087348 */ /* 0x000fea0003c00000 */
[----:B------:R0:W1:Y:S02]  /*5520*/  SHFL.DOWN P1, R220, R222, R223, R224 ;  /* 0x080000dfdedc7389 */ /* 0x00006400000200e0 */
[----:B01----:R-:W-:Y:S01]  /*5530*/  ENDCOLLECTIVE ;  /* 0x000000000000791b */ /* 0x003fe20003800000 */
.L_x_7970:
[----:B------:R-:W-:Y:S02]  /*5540*/  MOV R222, R195 ;  /* 0x000000c300de7202 */ /* 0x000fe40000000f00 */
[----:B------:R-:W-:-:S07]  /*5550*/  MOV R155, R220 ;  /* 0x000000dc009b7202 */ /* 0x000fce0000000f00 */
[----:B------:R-:W-:Y:S05]  /*5560*/  WARPSYNC.COLLECTIVE R219, `(.L_x_7971) ;  /* 0x00000000db087348 */ /* 0x000fea0003c00000 */
[----:B------:R0:W1:Y:S02]  /*5570*/  SHFL.DOWN P1, R220, R222, R223, R224 ;  /* 0x080000dfdedc7389 */ /* 0x00006400000200e0 */
[----:B01----:R-:W-:Y:S01]  /*5580*/  ENDCOLLECTIVE ;  /* 0x000000000000791b */ /* 0x003fe20003800000 */
.L_x_7971:
[----:B------:R-:W-:Y:S01]  /*5590*/  FADD.FTZ R155, R155, R194 ;  /* 0x000000c29b9b7221 */ /* 0x000fe20000010000 */
[----:B------:R-:W-:-:S04]  /*55a0*/  HFMA2.MMA R223, -RZ, RZ, 0, 4.76837158203125e-07 ;  /* 0x00000008ffdf7435 */ /* 0x000fc800000001ff */
[----:B------:R-:W-:Y:S02]  /*55b0*/  MOV R222, R155 ;  /* 0x0000009b00de7202 */ /* 0x000fe40000000f00 */
[----:B------:R-:W-:-:S07]  /*55c0*/  MOV R154, R220 ;  /* 0x000000dc009a7202 */ /* 0x000fce0000000f00 */
[----:B------:R-:W-:Y:S05]  /*55d0*/  WARPSYNC.COLLECTIVE R219, `(.L_x_7972) ;  /* 0x00000000db087348 */ /* 0x000fea0003c00000 */
[----:B------:R0:W1:Y:S02]  /*55e0*/  SHFL.DOWN P1, R220, R222, R223, R224 ;  /* 0x080000dfdedc7389 */ /* 0x00006400000200e0 */
[----:B01----:R-:W-:Y:S01]  /*55f0*/  ENDCOLLECTIVE ;  /* 0x000000000000791b */ /* 0x003fe20003800000 */
.L_x_7972:
[----:B------:R-:W-:-:S05]  /*5600*/  FADD.FTZ R154, R154, R195 ;  /* 0x000000c39a9a7221 */ /* 0x000fca0000010000 */
[----:B------:R-:W-:Y:S02]  /*5610*/  MOV R222, R154 ;  /* 0x0000009a00de7202 */ /* 0x000fe40000000f00 */
[----:B------:R-:W-:-:S07]  /*5620*/  MOV R156, R220 ;  /* 0x000000dc009c7202 */ /* 0x000fce0000000f00 */
[----:B------:R-:W-:Y:S05]  /*5630*/  WARPSYNC.COLLECTIVE R219, `(.L_x_7973) ;  /* 0x00000000db087348 */ /* 0x000fea0003c00000 */
[----:B------:R0:W1:Y:S02]  /*5640*/  SHFL.DOWN P1, R220, R222, R223, R224 ;  /* 0x080000dfdedc7389 */ /* 0x00006400000200e0 */
[----:B01----:R-:W-:Y:S01]  /*5650*/  ENDCOLLECTIVE ;  /* 0x000000000000791b */ /* 0x003fe20003800000 */
.L_x_7973:
[----:B------:R-:W-:Y:S01]  /*5660*/  FADD.FTZ R156, R155, R156 ;  /* 0x0000009c9b9c7221 */ /* 0x000fe20000010000 */
[----:B------:R-:W-:-:S04]  /*5670*/  HFMA2.MMA R223, -RZ, RZ, 0, 2.384185791015625e-07 ;  /* 0x00000004ffdf7435 */ /* 0x000fc800000001ff */
[----:B------:R-:W-:Y:S02]  /*5680*/  MOV R222, R156 ;  /* 0x0000009c00de7202 */ /* 0x000fe40000000f00 */
[----:B------:R-:W-:-:S07]  /*5690*/  MOV R157, R220 ;  /* 0x000000dc009d7202 */ /* 0x000fce0000000f00 */
[----:B------:R-:W-:Y:S05]  /*56a0*/  WARPSYNC.COLLECTIVE R219, `(.L_x_7974) ;  /* 0x00000000db087348 */ /* 0x000fea0003c00000 */
[----:B------:R0:W1:Y:S02]  /*56b0*/  SHFL.DOWN P1, R220, R222, R223, R224 ;  /* 0x080000dfdedc7389 */ /* 0x00006400000200e0 */
[----:B01----:R-:W-:Y:S01]  /*56c0*/  ENDCOLLECTIVE ;  /* 0x000000000000791b */ /* 0x003fe20003800000 */
.L_x_7974:
[----:B------:R-:W-:-:S05]  /*56d0*/  FADD.FTZ R157, R154, R157 ;  /* 0x0000009d9a9d7221 */ /* 0x000fca0000010000 */
[----:B------:R-:W-:Y:S02]  /*56e0*/  MOV R222, R157 ;  /* 0x0000009d00de7202 */ /* 0x000fe40000000f00 */
[----:B------:R-:W-:-:S07]  /*56f0*/  MOV R159, R220 ;  /* 0x000000dc009f7202 */ /* 0x000fce0000000f00 */
[----:B------:R-:W-:Y:S05]  /*5700*/  WARPSYNC.COLLECTIVE R219, `(.L_x_7975) ;  /* 0x00000000db087348 */ /* 0x000fea0003c00000 */
[----:B------:R0:W1:Y:S02]  /*5710*/  SHFL.DOWN P1, R220, R222, R223, R224 ;  /* 0x080000dfdedc7389 */ /* 0x00006400000200e0 */
[----:B01----:R-:W-:Y:S01]  /*5720*/  ENDCOLLECTIVE ;  /* 0x000000000000791b */ /* 0x003fe20003800000 */
.L_x_7975:
[----:B------:R-:W-:Y:S01]  /*5730*/  FADD.FTZ R159, R156, R159 ;  /* 0x0000009f9c9f7221 */ /* 0x000fe20000010000 */
[----:B------:R-:W-:-:S04]  /*5740*/  HFMA2.MMA R223, -RZ, RZ, 0, 1.1920928955078125e-07 ;  /* 0x00000002ffdf7435 */ /* 0x000fc800000001ff */
[----:B------:R-:W-:Y:S02]  /*5750*/  MOV R222, R159 ;  /* 0x0000009f00de7202 */ /* 0x000fe40000000f00 */
[----:B------:R-:W-:-:S07]  /*5760*/  MOV R158, R220 ;  /* 0x000000dc009e7202 */ /* 0x000fce0000000f00 */
[----:B------:R-:W-:Y:S05]  /*5770*/  WARPSYNC.COLLECTIVE R219, `(.L_x_7976) ;  /* 0x00000000db087348 */ /* 0x000fea0003c00000 */
[----:B------:R0:W1:Y:S02]  /*5780*/  SHFL.DOWN P1, R220, R222, R223, R224 ;  /* 0x080000dfdedc7389 */ /* 0x00006400000200e0 */
[----:B01----:R-:W-:Y:S01]  /*5790*/  ENDCOLLECTIVE ;  /* 0x000000000000791b */ /* 0x003fe20003800000 */
.L_x_7976:
[----:B------:R-:W-:-:S05]  /*57a0*/  FADD.FTZ R158, R157, R158 ;  /* 0x0000009e9d9e7221 */ /* 0x000fca0000010000 */
[----:B------:R-:W-:Y:S02]  /*57b0*/  MOV R222, R158 ;  /* 0x0000009e00de7202 */ /* 0x000fe40000000f00 */
[----:B------:R-:W-:-:S07]  /*57c0*/  MOV R194, R220 ;  /* 0x000000dc00c27202 */ /* 0x000fce0000000f00 */
[----:B------:R-:W-:Y:S05]  /*57d0*/  WARPSYNC.COLLECTIVE R219, `(.L_x_7977) ;  /* 0x00000000db087348 */ /* 0x000fea0003c00000 */
[----:B------:R0:W1:Y:S02]  /*57e0*/  SHFL.DOWN P1, R220, R222, R223, R224 ;  /* 0x080000dfdedc7389 */ /* 0x00006400000200e0 */
[----:B01----:R-:W-:Y:S01]  /*57f0*/  ENDCOLLECTIVE ;  /* 0x000000000000791b */ /* 0x003fe20003800000 */
.L_x_7977:
[----:B------:R-:W-:Y:S01]  /*5800*/  FADD.FTZ R194, R159, R194 ;  /* 0x000000c29fc27221 */ /* 0x000fe20000010000 */
[----:B------:R-:W-:-:S04]  /*5810*/  HFMA2.MMA R223, -RZ, RZ, 0, 5.9604644775390625e-08 ;  /* 0x00000001ffdf7435 */ /* 0x000fc800000001ff */
[----:B------:R-:W-:Y:S02]  /*5820*/  MOV R222, R194 ;  /* 0x000000c200de7202 */ /* 0x000fe40000000f00 */
[----:B------:R-:W-:-:S07]  /*5830*/  MOV R195, R220 ;  /* 0x000000dc00c37202 */ /* 0x000fce0000000f00 */
[----:B------:R-:W-:Y:S05]  /*5840*/  WARPSYNC.COLLECTIVE R219, `(.L_x_7978) ;  /* 0x00000000db087348 */ /* 0x000fea0003c00000 */
[----:B------:R0:W1:Y:S02]  /*5850*/  SHFL.DOWN P1, R220, R222, R223, R224 ;  /* 0x080000dfdedc7389 */ /* 0x00006400000200e0 */
[----:B01----:R-:W-:Y:S01]  /*5860*/  ENDCOLLECTIVE ;  /* 0x000000000000791b */ /* 0x003fe20003800000 */
.L_x_7978:
[----:B------:R-:W-:-:S05]  /*5870*/  FADD.FTZ R195, R158, R195 ;  /* 0x000000c39ec37221 */ /* 0x000fca0000010000 */
[----:B------:R-:W-:Y:S02]  /*5880*/  MOV R222, R195 ;  /* 0x000000c300de7202 */ /* 0x000fe40000000f00 */
[----:B------:R-:W-:-:S07]  /*5890*/  MOV R155, R220 ;  /* 0x000000dc009b7202 */ /* 0x000fce0000000f00 */
[----:B------:R-:W-:Y:S05]  /*58a0*/  WARPSYNC.COLLECTIVE R219, `(.L_x_7979) ;  /* 0x00000000db087348 */ /* 0x000fea0003c00000 */
[----:B------:R0:W1:Y:S02]  /*58b0*/  SHFL.DOWN P1, R220, R222, R223, R224 ;  /* 0x080000dfdedc7389 */ /* 0x00006400000200e0 */
[----:B01----:R-:W-:Y:S01]  /*58c0*/  ENDCOLLECTIVE ;  /* 0x000000000000791b */ /* 0x003fe20003800000 */
.L_x_7979:
[----:B------:R-:W-:Y:S01]  /*58d0*/  MOV R154, R220 ;  /* 0x000000dc009a7202 */ /* 0x000fe20000000f00 */
[----:B------:R-:W-:Y:S06]  /*58e0*/  BRA `(.L_x_7980) ;  /* 0xffffffc800087947 */ /* 0x000fec000383ffff */
.L_x_7981:
        /* <DEDUP_REMOVED lines=9> */
.L_x_13973:


//--------------------- .text._ZN10layer_norm13ln_bwd_kernelINS_13Kernel_traitsIf6__halfS2_S2_fjLj4096ELj1ELj1ELj4ELj16ENS_18Kernel_traits_baseILj4096EfS2_S2_S2_fjLj128EEEEELb1ELb1ELb0ELb0EEEvNS_9BwdParamsE --------------------------
	.section	.text._ZN10layer_norm13ln_bwd_kernelINS_13Kernel_traitsIf6__halfS2_S2_fjLj4096ELj1ELj1ELj4ELj16ENS_18Kernel_traits_baseILj4096EfS2_S2_S2_fjLj128EEEEELb1ELb1ELb0ELb0EEEvNS_9BwdParamsE,"ax",@progbits
	.align	128
        .global         _ZN10layer_norm13ln_bwd_kernelINS_13Kernel_traitsIf6__halfS2_S2_fjLj4096ELj1ELj1ELj4ELj16ENS_18Kernel_traits_baseILj4096EfS2_S2_S2_fjLj128EEEEELb1ELb1ELb0ELb0EEEvNS_9BwdParamsE
        .type           _ZN10layer_norm13ln_bwd_kernelINS_13Kernel_traitsIf6__halfS2_S2_fjLj4096ELj1ELj1ELj4ELj16ENS_18Kernel_traits_baseILj4096EfS2_S2_S2_fjLj128EEEEELb1ELb1ELb0ELb0EEEvNS_9BwdParamsE,@function
        .size           _ZN10layer_norm13ln_bwd_kernelINS_13Kernel_traitsIf6__halfS2_S2_fjLj4096ELj1ELj1ELj4ELj16ENS_18Kernel_traits_baseILj4096EfS2_S2_S2_fjLj128EEEEELb1ELb1ELb0ELb0EEEvNS_9BwdParamsE,(.L_x_13974 - _ZN10layer_norm13ln_bwd_kernelINS_13Kernel_traitsIf6__halfS2_S2_fjLj4096ELj1ELj1ELj4ELj16ENS_18Kernel_traits_baseILj4096EfS2_S2_S2_fjLj128EEEEELb1ELb1ELb0ELb0EEEvNS_9BwdParamsE)
        .other          _ZN10layer_norm13ln_bwd_kernelINS_13Kernel_traitsIf6__halfS2_S2_fjLj4096ELj1ELj1ELj4ELj16ENS_18Kernel_traits_baseILj4096EfS2_S2_S2_fjLj128EEEEELb1ELb1ELb0ELb0EEEvNS_9BwdParamsE,@"STO_CUDA_ENTRY STV_DEFAULT"
_ZN10layer_norm13ln_bwd_kernelINS_13Kernel_traitsIf6__halfS2_S2_fjLj4096ELj1ELj1ELj4ELj16ENS_18Kernel_traits_baseILj4096EfS2_S2_S2_fjLj128EEEEELb1ELb1ELb0ELb0EEEvNS_9BwdParamsE:
.text._ZN10layer_norm13ln_bwd_kernelINS_13Kernel_traitsIf6__halfS2_S2_fjLj4096ELj1ELj1ELj4ELj16ENS_18Kernel_traits_baseILj4096EfS2_S2_S2_fjLj128EEEEELb1ELb1ELb0ELb0EEEvNS_9BwdParamsE:
        /* <DEDUP_REMOVED lines=32> */
[----:B------:R-:W-:-:S04]  /*0200*/  LEA.HI.SX32 R0, R0, R3, 0x1d ;  /* 0x0000000300007211 */ /* 0x000fc800078feaff */
[C---:B------:R-:W-:Y:S02]  /*0210*/  LOP3.LUT P0, RZ, R0.reuse, 0xffffff80, RZ, 0xc0, !PT ;  /* 0xffffff8000ff7812 */ /* 0x040fe4000780c0ff */
[----:B------:R-:W-:-:S11]  /*0220*/  ISETP.GE.U32.AND P1, PT, R0, 0x100, PT ;  /* 0x000001000000780c */ /* 0x000fd60003f26070 */
[----:B------:R-:W0:Y:S08]  /*0230*/  @P0 LDC.64 R4, c[0x0][0x278] ;  /* 0x00009e00ff040b82 */ /* 0x000e300000000a00 */
[----:B--2---:R-:W2:Y:S08]  /*0240*/  @P0 LDC.64 R2, c[0x0][0x260] ;  /* 0x00009800ff020b82 */ /* 0x004eb00000000a00 */
[----:B------:R-:W1:Y:S01]  /*0250*/  @P1 LDC.64 R8, c[0x0][0x278] ;  /* 0x00009e00ff081b82 */ /* 0x000e620000000a00 */
[----:B------:R-:W-:-:S02]  /*0260*/  MOV R23, R10 ;  /* 0x0000000a00177202 */ /* 0x000fc40000000f00 */
[----:B------:R-:W-:Y:S01]  /*0270*/  ISETP.GE.U32.AND P2, PT, R0, 0x180, PT ;  /* 0x000001800000780c */ /* 0x000fe20003f46070 */
[----:B------:R-:W-:Y:S02]  /*0280*/  ULDC.64 UR4, c[0x0][0x208] ;  /* 0x0000820000047ab9 */ /* 0x000fe40000000a00 */
[C---:B0-----:R-:W-:Y:S02]  /*0290*/  @P0 IMAD.WIDE.U32 R4, R23.reuse, 0x20, R4 ;  /* 0x0000002017040825 */ /* 0x041fe400078e0004 */
[----:B------:R-:W0:Y:S02]  /*02a0*/  @P1 LDC.64 R6, c[0x0][0x260] ;  /* 0x00009800ff061b82 */ /* 0x000e240000000a00 */
[C---:B--2---:R-:W-:Y:S01]  /*02b0*/  @P0 IMAD.WIDE.U32 R2, R23.reuse, 0x20, R2 ;  /* 0x0000002017020825 */ /* 0x044fe200078e0002 */
[----:B------:R-:W-:-:S05]  /*02c0*/  @P0 LOP3.LUT R23, R23, 0x80, RZ, 0xfc, !PT ;  /* 0x0000008017170812 */ /* 0x000fca00078efcff */
[----:B------:R-:W2:Y:S01]  /*02d0*/  @P2 LDC.64 R14, c[0x0][0x260] ;  /* 0x00009800ff0e2b82 */ /* 0x000ea20000000a00 */
[----:B-1----:R-:W-:-:S07]  /*02e0*/  @P1 IMAD.WIDE.U32 R12, R23, 0x20, R8 ;  /* 0x00000020170c1825 */ /* 0x002fce00078e0008 */
[----:B------:R-:W1:Y:S01]  /*02f0*/  @P2 LDC.64 R16, c[0x0][0x278] ;  /* 0x00009e00ff102b82 */ /* 0x000e620000000a00 */
[----:B------:R-:W5:Y:S01]  /*0300*/  @P1 LDG.E.128 R36, desc[UR4][R12.64+0x10] ;  /* 0x000010040c241981 */ /* 0x000f62000c1e1d00 */
[C---:B0-----:R-:W-:Y:S01]  /*0310*/  @P1 IMAD.WIDE.U32 R10, R23.reuse, 0x20, R6 ;  /* 0x00000020170a1825 */ /* 0x041fe200078e0006 */
[----:B------:R-:W-:-:S04]  /*0320*/  @P1 IADD3 R23, R23, 0x80, RZ ;  /* 0x0000008017171810 */ /* 0x000fc80007ffe0ff */
[----:B------:R-:W5:Y:S01]  /*0330*/  @P1 LDG.E.128 R28, desc[UR4][R10.64] ;  /* 0x000000040a1c1981 */ /* 0x000f62000c1e1d00 */
[----:B--2---:R-:W-:-:S03]  /*0340*/  @P2 IMAD.WIDE.U32 R14, R23, 0x20, R14 ;  /* 0x00000020170e2825 */ /* 0x004fc600078e000e */
[----:B------:R-:W5:Y:S04]  /*0350*/  @P1 LDG.E.128 R32, desc[UR4][R10.64+0x10] ;  /* 0x000010040a201981 */ /* 0x000f68000c1e1d00 */
[----:B------:R-:W5:Y:S01]  /*0360*/  @P2 LDG.E.128 R40, desc[UR4][R14.64] ;  /* 0x000000040e282981 */ /* 0x000f62000c1e1d00 */
[----:B-1----:R-:W-:-:S03]  /*0370*/  @P2 IMAD.WIDE.U32 R16, R23, 0x20, R16 ;  /* 0x0000002017102825 */ /* 0x002fc600078e0010 */
[----:B------:R-:W5:Y:S04]  /*0380*/  @P2 LDG.E.128 R44, desc[UR4][R14.64+0x10] ;  /* 0x000010040e2c2981 */ /* 0x000f68000c1e1d00 */
[----:B------:R-:W5:Y:S04]  /*0390*/  @P2 LDG.E.128 R48, desc[UR4][R16.64] ;  /* 0x0000000410302981 */ /* 0x000f68000c1e1d00 */
[----:B------:R-:W5:Y:S04]  /*03a0*/  @P2 LDG.E.128 R52, desc[UR4][R16.64+0x10] ;  /* 0x0000100410342981 */ /* 0x000f68000c1e1d00 */
[----:B---3--:R-:W2:Y:S04]  /*03b0*/  @P0 LDG.E.128 R72, desc[UR4][R4.64+0x10] ;  /* 0x0000100404480981 */ /* 0x008ea8000c1e1d00 */
[----:B----4-:R-:W3:Y:S04]  /*03c0*/  @P0 LDG.E.128 R84, desc[UR4][R2.64] ;  /* 0x0000000402540981 */ /* 0x010ee8000c1e1d00 */
[----:B------:R-:W4:Y:S04]  /*03d0*/  @P0 LDG.E.128 R76, desc[UR4][R4.64] ;  /* 0x00000004044c0981 */ /* 0x000f28000c1e1d00 */
[----:B------:R0:W4:Y:S04]  /*03e0*/  @P0 LDG.E.128 R80, desc[UR4][R2.64+0x10] ;  /* 0x0000100402500981 */ /* 0x000128000c1e1d00 */
[----:B------:R-:W4:Y:S01]  /*03f0*/  @P1 LDG.E.128 R24, desc[UR4][R12.64] ;  /* 0x000000040c181981 */ /* 0x000f22000c1e1d00 */
[----:B------:R-:W-:-:S13]  /*0400*/  ISETP.GE.U32.AND P3, PT, R0, 0x200, PT ;  /* 0x000002000000780c */ /* 0x000fda0003f66070 */
[----:B------:R-:W1:Y:S08]  /*0410*/  @P3 LDC.64 R18, c[0x0][0x260] ;  /* 0x00009800ff123b82 */ /* 0x000e700000000a00 */
[----:B------:R-:W1:Y:S01]  /*0420*/  @P3 LDC.64 R20, c[0x0][0x278] ;  /* 0x00009e00ff143b82 */ /* 0x000e620000000a00 */
[----:B------:R-:W-:-:S05]  /*0430*/  P2R R0, PR, RZ, 0x8 ;  /* 0x00000008ff007803 */ /* 0x000fca0000000000 */
[----:B------:R-:W-:Y:S01]  /*0440*/  STL [R1+0x5c], R0 ;  /* 0x00005c0001007387 */ /* 0x000fe20000100800 */
[----:B------:R-:W-:Y:S02]  /*0450*/  @P2 IADD3 R23, R23, 0x80, RZ ;  /* 0x0000008017172810 */ /* 0x000fe40007ffe0ff */
[----:B0-----:R-:W-:-:S03]  /*0460*/  LEA.HI R2, R22, UR6, RZ, 0x19 ;  /* 0x0000000616027c11 */ /* 0x001fc6000f8fc8ff */
[----:B-1----:R-:W-:-:S05]  /*0470*/  @P3 IMAD.WIDE.U32 R6, R23, 0x20, R18 ;  /* 0x0000002017063825 */ /* 0x002fca00078e0012 */
[----:B------:R0:W5:Y:S01]  /*0480*/  @P3 LDG.E.128 R56, desc[UR4][R6.64] ;  /* 0x0000000406383981 */ /* 0x000162000c1e1d00 */
[----:B------:R-:W-:-:S03]  /*0490*/  @P3 IMAD.WIDE.U32 R8, R23, 0x20, R20 ;  /* 0x0000002017083825 */ /* 0x000fc600078e0014 */
        /* <DEDUP_REMOVED lines=46> */
[----:B---3--:R-:W-:Y:S04]  /*0780*/  @P0 STL.64 [R1+0x48], R84 ;  /* 0x0000485401000387 */ /* 0x008fe80000100a00 */
[----:B------:R-:W-:Y:S04]  /*0790*/  @P0 STL.64 [R1+0x50], R86 ;  /* 0x0000505601000387 */ /* 0x000fe80000100a00 */
[----:B----4-:R3:W-:Y:S04]  /*07a0*/  @P0 STL.64 [R1+0x28], R76 ;  /* 0x0000284c01000387 */ /* 0x0107e80000100a00 */
[----:B------:R4:W-:Y:S04]  /*07b0*/  @P0 STL.64 [R1+0x30], R78 ;  /* 0x0000304e01000387 */ /* 0x0009e80000100a00 */
        /* <DEDUP_REMOVED lines=8> */
[----:B0-----:R-:W-:Y:S02]  /*0840*/  CS2R R80, SRZ ;  /* 0x0000000000507805 */ /* 0x001fe4000001ff00 */
[----:B------:R-:W-:Y:S02]  /*0850*/  CS2R R82, SRZ ;  /* 0x0000000000527805 */ /* 0x000fe4000001ff00 */
[----:B------:R-:W-:-:S02]  /*0860*/  CS2R R84, SRZ ;  /* 0x0000000000547805 */ /* 0x000fc4000001ff00 */
[----:B------:R-:W-:Y:S01]  /*0870*/  CS2R R86, SRZ ;  /* 0x0000000000567805 */ /* 0x000fe2000001ff00 */
        /* <DEDUP_REMOVED lines=9> */
.L_x_8000:
[----:B0-----:R-:W0:Y:S01]  /*0910*/  @P3 LDC.64 R10, c[0x0][0x270] ;  /* 0x00009c00ff0a3b82 */ /* 0x001e220000000a00 */
[----:B------:R-:W-:Y:S02]  /*0920*/  SHF.R.S32.HI R12, RZ, 0x1f, R2 ;  /* 0x0000001fff0c7819 */ /* 0x000fe40000011402 */
[----:B------:R-:W-:-:S05]  /*0930*/  ISETP.NE.AND P5, PT, R3, RZ, PT ;  /* 0x000000ff0300720c */ /* 0x000fca0003fa5270 */
        /* <DEDUP_REMOVED lines=11> */
[----:B-1----:R-:W-:-:S04]  /*09f0*/  LOP3.LUT R186, R248, 0x7f, RZ, 0xc0, !PT ;  /* 0x0000007ff8ba7812 */ /* 0x002fc800078ec0ff */
[----:B-----5:R0:W5:Y:S01]  /*0a00*/  LDG.E R12, desc[UR4][R10.64] ;  /* 0x000000040a0c7981 */ /* 0x020162000c1e1900 */
[----:B------:R-:W-:Y:S01]  /*0a10*/  BSSY B0, `(.L_x_7983) ;  /* 0x000006c000007945 */ /* 0x000fe20003800000 */
[----:B------:R-:W-:Y:S02]  /*0a20*/  MOV R224, RZ ;  /* 0x000000ff00e07202 */ /* 0x000fe40000000f00 */
[----:B------:R4:W-:Y:S01]  /*0a30*/  STL [R1+0x58], R186 ;  /* 0x000058ba01007387 */ /* 0x0009e20000100800 */
[----:B------:R-:W-:Y:S01]  /*0a40*/  MOV R226, RZ ;  /* 0x000000ff00e27202 */ /* 0x000fe20000000f00 */
[----:B0-----:R-:W-:Y:S01]  /*0a50*/  IMAD R10, R2, R188, RZ ;  /* 0x000000bc020a7224 */ /* 0x001fe200078e02ff */
[----:B------:R-:W-:Y:S01]  /*0a60*/  MOV R11, 0x3f800000 ;  /* 0x3f800000000b7802 */ /* 0x000fe20000000f00 */
[----:B--2---:R-:W-:-:S03]  /*0a70*/  @P3 HADD2.F32 R11, -RZ, R184.H0_H0 ;  /* 0x200000b8ff0b3230 */ /* 0x004fc60000004100 */
[----:B------:R-:W-:-:S04]  /*0a80*/  SHF.R.S32.HI R184, RZ, 0x1f, R10 ;  /* 0x0000001fffb87819 */ /* 0x000fc8000001140a */
[----:B------:R-:W-:-:S04]  /*0a90*/  LEA.HI R10, R184, R10, RZ, 0x3 ;  /* 0x0000000ab80a7211 */ /* 0x000fc800078f18ff */
[----:B------:R-:W-:-:S04]  /*0aa0*/  LEA.HI.SX32 R10, R10, R186, 0x1d ;  /* 0x000000ba0a0a7211 */ /* 0x000fc800078feaff */
[----:B------:R-:W-:Y:S02]  /*0ab0*/  MOV R225, R10 ;  /* 0x0000000a00e17202 */ /* 0x000fe40000000f00 */
[----:B---3--:R-:W-:Y:S01]  /*0ac0*/  FSEL R221, R185, RZ, !P5 ;  /* 0x000000ffb9dd7208 */ /* 0x008fe20006800000 */
        /* <DEDUP_REMOVED lines=20> */
[----:B0-----:R-:W-:-:S04]  /*0c10*/  LEA R8, P4, R10, UR12, 0x3 ;  /* 0x0000000c0a087c11 */ /* 0x001fc8000f8818ff */
[----:B------:R-:W-:-:S05]  /*0c20*/  LEA.HI.X R9, R10, UR13, RZ, 0x3, P4 ;  /* 0x0000000d0a097c11 */ /* 0x000fca000a0f1cff */
[----:B------:R0:W5:Y:S01]  /*0c30*/  LDG.E.64 R22, desc[UR4][R8.64] ;  /* 0x0000000408167981 */ /* 0x000162000c1e1b00 */
[--C-:B--2---:R-:W-:Y:S02]  /*0c40*/  HADD2.F32 R225, -RZ, R4.reuse.H0_H0 ;  /* 0x20000004ffe17230 */ /* 0x104fe40000004100 */
[----:B------:R-:W-:Y:S02]  /*0c50*/  HADD2.F32 R0, -RZ, R4.H1_H1 ;  /* 0x30000004ff007230 */ /* 0x000fe40000004100 */
[--C-:B0-----:R-:W-:Y:S02]  /*0c60*/  HADD2.F32 R9, -RZ, R6.reuse.H0_H0 ;  /* 0x20000006ff097230 */ /* 0x101fe40000004100 */
[----:B------:R-:W-:Y:S02]  /*0c70*/  HADD2.F32 R8, -RZ, R6.H1_H1 ;  /* 0x30000006ff087230 */ /* 0x000fe40000004100 */
[----:B------:R-:W-:Y:S01]  /*0c80*/  FADD.FTZ R6, -R221, R225 ;  /* 0x000000e1dd067221 */ /* 0x000fe20000010100 */
[----:B------:R-:W-:-:S02]  /*0c90*/  HADD2.F32 R4, -RZ, R5.H0_H0 ;  /* 0x20000005ff047230 */ /* 0x000fc40000004100 */
[C---:B------:R-:W-:Y:S01]  /*0ca0*/  FADD.FTZ R225, -R221.reuse, R0 ;  /* 0x00000000dde17221 */ /* 0x040fe20000010100 */
[----:B------:R-:W-:Y:S02]  /*0cb0*/  HADD2.F32 R190, -RZ, R5.H1_H1 ;  /* 0x30000005ffbe7230 */ /* 0x000fe40000004100 */
[C---:B-----5:R-:W-:Y:S01]  /*0cc0*/  FMUL.FTZ R0, R12.reuse, R6 ;  /* 0x000000060c007220 */ /* 0x060fe20000410000 */
[----:B------:R-:W-:Y:S01]  /*0cd0*/  FADD.FTZ R6, -R221, R4 ;  /* 0x00000004dd067221 */ /* 0x000fe20000010100 */
[--C-:B------:R-:W-:Y:S02]  /*0ce0*/  HADD2.F32 R188, -RZ, R7.reuse.H0_H0 ;  /* 0x20000007ffbc7230 */ /* 0x100fe40000004100 */
[----:B------:R-:W-:Y:S02]  /*0cf0*/  HADD2.F32 R189, -RZ, R7.H1_H1 ;  /* 0x30000007ffbd7230 */ /* 0x000fe40000004100 */
[----:B------:R-:W-:Y:S01]  /*0d00*/  FMUL.FTZ R6, R12, R6 ;  /* 0x000000060c067220 */ /* 0x000fe20000410000 */
[----:B---3--:R-:W-:-:S02]  /*0d10*/  HADD2.F32 R7, -RZ, R185.H0_H0 ;  /* 0x200000b9ff077230 */ /* 0x008fc40000004100 */
[C---:B------:R-:W-:Y:S01]  /*0d20*/  FADD.FTZ R190, -R221.reuse, R190 ;  /* 0x000000beddbe7221 */ /* 0x040fe20000010100 */
[----:B------:R-:W-:Y:S02]  /*0d30*/  HADD2.F32 R5, -RZ, R184.H0_H0 ;  /* 0x200000b8ff057230 */ /* 0x000fe40000004100 */
[----:B------:R-:W-:Y:S01]  /*0d40*/  FADD.FTZ R9, -R221, R9 ;  /* 0x00000009dd097221 */ /* 0x000fe20000010100 */
[----:B------:R-:W-:Y:S02]  /*0d50*/  HADD2.F32 R191, -RZ, R185.H1_H1 ;  /* 0x300000b9ffbf7230 */ /* 0x000fe40000004100 */
[----:B------:R-:W-:Y:S01]  /*0d60*/  FADD.FTZ R106, R106, R7 ;  /* 0x000000076a6a7221 */ /* 0x000fe20000010000 */
[-C--:B------:R-:W-:Y:S01]  /*0d70*/  FFMA.FTZ R74, R6, R7.reuse, R74 ;  /* 0x00000007064a7223 */ /* 0x080fe2000001004a */
[----:B------:R-:W-:Y:S01]  /*0d80*/  FMUL.FTZ R251, R243, R7 ;  /* 0x00000007f3fb7220 */ /* 0x000fe20000410000 */
[----:B------:R-:W-:Y:S01]  /*0d90*/  FMUL.FTZ R7, R12, R190 ;  /* 0x000000be0c077220 */ /* 0x000fe20000410000 */
[----:B------:R-:W-:-:S02]  /*0da0*/  HADD2.F32 R185, -RZ, R186.H0_H0 ;  /* 0x200000baffb97230 */ /* 0x000fc40000004100 */
[----:B------:R-:W-:Y:S01]  /*0db0*/  FADD.FTZ R190, -R221, R8 ;  /* 0x00000008ddbe7221 */ /* 0x000fe20000010100 */
[----:B------:R-:W-:Y:S02]  /*0dc0*/  HADD2.F32 R224, -RZ, R184.H1_H1 ;  /* 0x300000b8ffe07230 */ /* 0x000fe40000004100 */
[----:B------:R-:W-:Y:S01]  /*0dd0*/  FADD.FTZ R104, R104, R5 ;  /* 0x0000000568687221 */ /* 0x000fe20000010000 */
[----:B------:R-:W-:Y:S01]  /*0de0*/  FFMA.FTZ R72, R0, R5, R72 ;  /* 0x0000000500487223 */ /* 0x000fe20000010048 */
[----:B------:R-:W-:Y:S01]  /*0df0*/  FMUL.FTZ R8, R12, R9 ;  /* 0x000000090c087220 */ /* 0x000fe20000410000 */
[----:B------:R-:W-:Y:S01]  /*0e00*/  FMUL.FTZ R5, R245, R5 ;  /* 0x00000005f5057220 */ /* 0x000fe20000410000 */
[----:B------:R-:W-:Y:S02]  /*0e10*/  HADD2.F32 R186, -RZ, R186.H1_H1 ;  /* 0x300000baffba7230 */ /* 0x000fe40000004100 */
[----:B------:R-:W-:Y:S01]  /*0e20*/  FADD.FTZ R108, R108, R185 ;  /* 0x000000b96c6c7221 */ /* 0x000fe20000010000 */
[----:B------:R-:W-:Y:S01]  /*0e30*/  FMUL.FTZ R9, R12, R190 ;  /* 0x000000be0c097220 */ /* 0x000fe20000410000 */
[-C--:B------:R-:W-:Y:S01]  /*0e40*/  FFMA.FTZ R76, R8, R185.reuse, R76 ;  /* 0x000000b9084c7223 */ /* 0x080fe2000001004c */
[----:B----4-:R-:W-:Y:S01]  /*0e50*/  FMUL.FTZ R245, R241, R185 ;  /* 0x000000b9f1f57220 */ /* 0x010fe20000410000 */
        /* <DEDUP_REMOVED lines=12> */
[----:B------:R-:W-:Y:S01]  /*0f20*/  FFMA.FTZ R188, R6, R251, R185 ;  /* 0x000000fb06bc7223 */ /* 0x000fe200000100b9 */
[----:B------:R-:W-:-:S02]  /*0f30*/  HADD2.F32 R184, -RZ, R187.H0_H0 ;  /* 0x200000bbffb87230 */ /* 0x000fc40000004100 */
        /* <DEDUP_REMOVED lines=8> */
[----:B------:R-:W-:Y:S02]  /*0fc0*/  HADD2.F32 R187, -RZ, R187.H1_H1 ;  /* 0x300000bbffbb7230 */ /* 0x000fe40000004100 */
        /* <DEDUP_REMOVED lines=16> */
.L_x_7984:
[----:B------:R-:W-:Y:S05]  /*10d0*/  BSYNC B0 ;  /* 0x0000000000007941 */ /* 0x000fea0003800000 */
.L_x_7983:
        /* <DEDUP_REMOVED lines=16> */
[----:B------:R-:W-:Y:S01]  /*11e0*/  IADD3 R225, R225, 0x80, RZ ;  /* 0x00000080e1e17810 */ /* 0x000fe20007ffe0ff */
[----:B--2---:R-:W-:Y:S02]  /*11f0*/  HADD2.F32 R200, -RZ, R184.H0_H0 ;  /* 0x200000b8ffc87230 */ /* 0x004fe40000004100 */
[--C-:B0-----:R-:W-:Y:S02]  /*1200*/  HADD2.F32 R14, -RZ, R185.reuse.H0_H0 ;  /* 0x200000b9ff0e7230 */ /* 0x101fe40000004100 */
[----:B------:R-:W-:Y:S02]  /*1210*/  HADD2.F32 R16, -RZ, R185.H1_H1 ;  /* 0x300000b9ff107230 */ /* 0x000fe40000004100 */
[----:B------:R-:W-:Y:S01]  /*1220*/  FADD.FTZ R185, -R221, R200 ;  /* 0x000000c8ddb97221 */ /* 0x000fe20000010100 */
[--C-:B------:R-:W-:Y:S02]  /*1230*/  HADD2.F32 R15, -RZ, R186.reuse.H0_H0 ;  /* 0x200000baff0f7230 */ /* 0x100fe40000004100 */
[----:B------:R-:W-:-:S02]  /*1240*/  HADD2.F32 R17, -RZ, R186.H1_H1 ;  /* 0x300000baff117230 */ /* 0x000fc40000004100 */
[C---:B-----5:R-:W-:Y:S01]  /*1250*/  FMUL.FTZ R200, R12.reuse, R185 ;  /* 0x000000b90cc87220 */ /* 0x060fe20000410000 */
[C---:B------:R-:W-:Y:S01]  /*1260*/  FADD.FTZ R16, -R221.reuse, R16 ;  /* 0x00000010dd107221 */ /* 0x040fe20000010100 */
[----:B------:R-:W-:Y:S02]  /*1270*/  HADD2.F32 R13, -RZ, R184.H1_H1 ;  /* 0x300000b8ff0d7230 */ /* 0x000fe40000004100 */
[--C-:B---3--:R-:W-:Y:S02]  /*1280*/  HADD2.F32 R186, -RZ, R191.reuse.H0_H0 ;  /* 0x200000bfffba7230 */ /* 0x108fe40000004100 */
[----:B------:R-:W-:Y:S02]  /*1290*/  HADD2.F32 R185, -RZ, R191.H1_H1 ;  /* 0x300000bfffb97230 */ /* 0x000fe40000004100 */
[----:B------:R-:W-:Y:S01]  /*12a0*/  FADD.FTZ R191, -R221, R15 ;  /* 0x0000000fddbf7221 */ /* 0x000fe20000010100 */
[--C-:B------:R-:W-:Y:S02]  /*12b0*/  HADD2.F32 R220, -RZ, R188.reuse.H0_H0 ;  /* 0x200000bcffdc7230 */ /* 0x100fe40000004100 */
[----:B------:R-:W-:Y:S01]  /*12c0*/  FMUL.FTZ R15, R12, R16 ;  /* 0x000000100c0f7220 */ /* 0x000fe20000410000 */
[----:B------:R-:W-:-:S02]  /*12d0*/  HADD2.F32 R232, -RZ, R188.H1_H1 ;  /* 0x300000bcffe87230 */ /* 0x000fc40000004100 */
[--C-:B------:R-:W-:Y:S02]  /*12e0*/  HADD2.F32 R219, -RZ, R189.reuse.H0_H0 ;  /* 0x200000bdffdb7230 */ /* 0x100fe40000004100 */
[----:B------:R-:W-:Y:S01]  /*12f0*/  FMUL.FTZ R16, R12, R191 ;  /* 0x000000bf0c107220 */ /* 0x000fe20000410000 */
[----:B------:R-:W-:Y:S02]  /*1300*/  HADD2.F32 R189, -RZ, R189.H1_H1 ;  /* 0x300000bdffbd7230 */ /* 0x000fe40000004100 */
[--C-:B------:R-:W-:Y:S02]  /*1310*/  HADD2.F32 R188, -RZ, R190.reuse.H0_H0 ;  /* 0x200000beffbc7230 */ /* 0x100fe40000004100 */
[C---:B------:R-:W-:Y:S01]  /*1320*/  FADD.FTZ R13, -R221.reuse, R13 ;  /* 0x0000000ddd0d7221 */ /* 0x040fe20000010100 */
[----:B------:R-:W-:Y:S01]  /*1330*/  FMUL.FTZ R239, R28, R220 ;  /* 0x000000dc1cef7220 */ /* 0x000fe20000410000 */
[----:B------:R-:W-:Y:S01]  /*1340*/  FADD.FTZ R17, -R221, R17 ;  /* 0x00000011dd117221 */ /* 0x000fe20000010100 */
[----:B------:R-:W-:Y:S01]  /*1350*/  FADD.FTZ R115, R115, R189 ;  /* 0x000000bd73737221 */ /* 0x000fe20000010000 */
[-C--:B------:R-:W-:Y:S01]  /*1360*/  FFMA.FTZ R83, R15, R189.reuse, R83 ;  /* 0x000000bd0f537223 */ /* 0x080fe20000010053 */
[----:B------:R-:W-:Y:S01]  /*1370*/  FMUL.FTZ R236, R31, R189 ;  /* 0x000000bd1fec7220 */ /* 0x000fe20000410000 */
[----:B------:R-:W-:Y:S01]  /*1380*/  FADD.FTZ R116, R116, R188 ;  /* 0x000000bc74747221 */ /* 0x000fe20000010000 */
[-C--:B------:R-:W-:Y:S01]  /*1390*/  FFMA.FTZ R84, R16, R188.reuse, R84 ;  /* 0x000000bc10547223 */ /* 0x080fe20000010054 */
[----:B------:R-:W-:Y:S01]  /*13a0*/  FMUL.FTZ R235, R32, R188 ;  /* 0x000000bc20eb7220 */ /* 0x000fe20000410000 */
[----:B------:R-:W-:Y:S01]  /*13b0*/  FMUL.FTZ R13, R12, R13 ;  /* 0x0000000d0c0d7220 */ /* 0x000fe20000410000 */
[----:B------:R-:W-:Y:S01]  /*13c0*/  FADD.FTZ R14, -R221, R14 ;  /* 0x0000000edd0e7221 */ /* 0x000fe20000010100 */
[----:B------:R-:W-:Y:S01]  /*13d0*/  FMUL.FTZ R238, R29, R232 ;  /* 0x000000e81dee7220 */ /* 0x000fe20000410000 */
[----:B------:R-:W-:Y:S01]  /*13e0*/  FADD.FTZ R188, R224, R239 ;  /* 0x000000efe0bc7221 */ /* 0x000fe20000010000 */
[----:B------:R-:W-:Y:S01]  /*13f0*/  FFMA.FTZ R189, R200, R239, R226 ;  /* 0x000000efc8bd7223 */ /* 0x000fe200000100e2 */
[----:B------:R-:W-:-:S02]  /*1400*/  HADD2.F32 R190, -RZ, R190.H1_H1 ;  /* 0x300000beffbe7230 */ /* 0x000fc40000004100 */
[C---:B------:R-:W-:Y:S01]  /*1410*/  FMUL.FTZ R17, R12.reuse, R17 ;  /* 0x000000110c117220 */ /* 0x040fe20000410000 */
[----:B------:R-:W-:Y:S02]  /*1420*/  HADD2.F32 R184, -RZ, R187.H0_H0 ;  /* 0x200000bbffb87230 */ /* 0x000fe40000004100 */
        /* <DEDUP_REMOVED lines=36> */
.L_x_7986:
[----:B------:R-:W-:Y:S05]  /*1670*/  BSYNC B0 ;  /* 0x0000000000007941 */ /* 0x000fea0003800000 */
.L_x_7985:
        /* <DEDUP_REMOVED lines=16> */
[----:B------:R-:W-:Y:S01]  /*1780*/  IADD3 R225, R225, 0x80, RZ ;  /* 0x00000080e1e17810 */ /* 0x000fe20007ffe0ff */
[--C-:B--2---:R-:W-:Y:S02]  /*1790*/  HADD2.F32 R195, -RZ, R184.reuse.H0_H0 ;  /* 0x200000b8ffc37230 */ /* 0x104fe40000004100 */
[----:B------:R-:W-:Y:S02]  /*17a0*/  HADD2.F32 R194, -RZ, R184.H1_H1 ;  /* 0x300000b8ffc27230 */ /* 0x000fe40000004100 */
[--C-:B------:R-:W-:Y:S02]  /*17b0*/  HADD2.F32 R196, -RZ, R185.reuse.H0_H0 ;  /* 0x200000b9ffc47230 */ /* 0x100fe40000004100 */
[----:B------:R-:W-:Y:S02]  /*17c0*/  HADD2.F32 R198, -RZ, R185.H1_H1 ;  /* 0x300000b9ffc67230 */ /* 0x000fe40000004100 */
[C---:B------:R-:W-:Y:S01]  /*17d0*/  FADD.FTZ R185, -R221.reuse, R195 ;  /* 0x000000c3ddb97221 */ /* 0x040fe20000010100 */
[----:B------:R-:W-:Y:S01]  /*17e0*/  FADD.FTZ R195, -R221, R194 ;  /* 0x000000c2ddc37221 */ /* 0x000fe20000010100 */
[----:B------:R-:W-:-:S02]  /*17f0*/  HADD2.F32 R197, -RZ, R186.H0_H0 ;  /* 0x200000baffc57230 */ /* 0x000fc40000004100 */
[----:B-----5:R-:W-:Y:S01]  /*1800*/  FMUL.FTZ R194, R12, R185 ;  /* 0x000000b90cc27220 */ /* 0x020fe20000410000 */
[----:B------:R-:W-:Y:S02]  /*1810*/  HADD2.F32 R186, -RZ, R186.H1_H1 ;  /* 0x300000baffba7230 */ /* 0x000fe40000004100 */
[----:B------:R-:W-:Y:S01]  /*1820*/  FADD.FTZ R198, -R221, R198 ;  /* 0x000000c6ddc67221 */ /* 0x000fe20000010100 */
[--C-:B---3--:R-:W-:Y:S02]  /*1830*/  HADD2.F32 R215, -RZ, R188.reuse.H0_H0 ;  /* 0x200000bcffd77230 */ /* 0x108fe40000004100 */
[----:B------:R-:W-:Y:S02]  /*1840*/  HADD2.F32 R216, -RZ, R188.H1_H1 ;  /* 0x300000bcffd87230 */ /* 0x000fe40000004100 */
[--C-:B------:R-:W-:Y:S02]  /*1850*/  HADD2.F32 R188, -RZ, R191.reuse.H0_H0 ;  /* 0x200000bfffbc7230 */ /* 0x100fe40000004100 */
[----:B------:R-:W-:-:S02]  /*1860*/  HADD2.F32 R185, -RZ, R191.H1_H1 ;  /* 0x300000bfffb97230 */ /* 0x000fc40000004100 */
[----:B------:R-:W-:Y:S01]  /*1870*/  FADD.FTZ R191, -R221, R196 ;  /* 0x000000c4ddbf7221 */ /* 0x000fe20000010100 */
[----:B------:R-:W-:-:S03]  /*1880*/  HADD2.F32 R214, -RZ, R189.H0_H0 ;  /* 0x200000bdffd67230 */ /* 0x000fc60000004100 */
[C---:B------:R-:W-:Y:S01]  /*1890*/  FMUL.FTZ R196, R12.reuse, R191 ;  /* 0x000000bf0cc47220 */ /* 0x040fe20000410000 */
[C---:B------:R-:W-:Y:S01]  /*18a0*/  FADD.FTZ R191, -R221.reuse, R197 ;  /* 0x000000c5ddbf7221 */ /* 0x040fe20000010100 */
[----:B------:R-:W-:Y:S02]  /*18b0*/  HADD2.F32 R199, -RZ, R189.H1_H1 ;  /* 0x300000bdffc77230 */ /* 0x000fe40000004100 */
[C---:B------:R-:W-:Y:S01]  /*18c0*/  FMUL.FTZ R197, R12.reuse, R198 ;  /* 0x000000c60cc57220 */ /* 0x040fe20000410000 */
[----:B------:R-:W-:Y:S02]  /*18d0*/  HADD2.F32 R189, -RZ, R190.H0_H0 ;  /* 0x200000beffbd7230 */ /* 0x000fe40000004100 */
[----:B------:R-:W-:Y:S01]  /*18e0*/  FMUL.FTZ R198, R12, R191 ;  /* 0x000000bf0cc67220 */ /* 0x000fe20000410000 */
[----:B------:R-:W-:Y:S01]  /*18f0*/  FADD.FTZ R186, -R221, R186 ;  /* 0x000000baddba7221 */ /* 0x000fe20000010100 */
        /* <DEDUP_REMOVED lines=12> */
[----:B------:R-:W-:-:S02]  /*19c0*/  HADD2.F32 R184, -RZ, R187.H0_H0 ;  /* 0x200000bbffb87230 */ /* 0x000fc40000004100 */
[----:B------:R-:W-:Y:S01]  /*19d0*/  FMUL.FTZ R228, R42, R214 ;  /* 0x000000d62ae47220 */ /* 0x000fe20000410000 */
[----:B------:R-:W-:Y:S01]  /*19e0*/  FADD.FTZ R186, R186, R230 ;  /* 0x000000e6baba7221 */ /* 0x000fe20000010000 */
[----:B------:R-:W-:Y:S01]  /*19f0*/  FFMA.FTZ R189, R195, R230, R189 ;  /* 0x000000e6c3bd7223 */ /* 0x000fe200000100bd */
[----:B------:R-:W-:Y:S02]  /*1a00*/  FADD.FTZ R184, -R221, R184 ;  /* 0x000000b8ddb87221 */ /* 0x000fe40000010100 */
[----:B------:R-:W-:Y:S01]  /*1a10*/  FADD.FTZ R186, R186, R228 ;  /* 0x000000e4baba7221 */ /* 0x000fe20000010000 */
[----:B------:R-:W-:Y:S01]  /*1a20*/  FFMA.FTZ R189, R196, R228, R189 ;  /* 0x000000e4c4bd7223 */ /* 0x000fe200000100bd */
[----:B------:R-:W-:Y:S02]  /*1a30*/  HADD2.F32 R190, -RZ, R190.H1_H1 ;  /* 0x300000beffbe7230 */ /* 0x000fe40000004100 */
        /* <DEDUP_REMOVED lines=29> */
.L_x_7988:
[----:B------:R-:W-:Y:S05]  /*1c10*/  BSYNC B0 ;  /* 0x0000000000007941 */ /* 0x000fea0003800000 */
.L_x_7987:
        /* <DEDUP_REMOVED lines=18> */
[--C-:B--2---:R-:W-:Y:S02]  /*1d40*/  HADD2.F32 R204, -RZ, R184.reuse.H0_H0 ;  /* 0x200000b8ffcc7230 */ /* 0x104fe40000004100 */
[----:B------:R-:W-:Y:S02]  /*1d50*/  HADD2.F32 R207, -RZ, R184.H1_H1 ;  /* 0x300000b8ffcf7230 */ /* 0x000fe40000004100 */
[--C-:B------:R-:W-:Y:S02]  /*1d60*/  HADD2.F32 R202, -RZ, R185.reuse.H0_H0 ;  /* 0x200000b9ffca7230 */ /* 0x100fe40000004100 */
[----:B------:R-:W-:Y:S02]  /*1d70*/  HADD2.F32 R203, -RZ, R185.H1_H1 ;  /* 0x300000b9ffcb7230 */ /* 0x000fe40000004100 */
[--C-:B------:R-:W-:Y:S02]  /*1d80*/  HADD2.F32 R185, -RZ, R187.reuse.H0_H0 ;  /* 0x200000bbffb97230 */ /* 0x100fe40000004100 */
[----:B------:R-:W-:-:S02]  /*1d90*/  HADD2.F32 R184, -RZ, R187.H1_H1 ;  /* 0x300000bbffb87230 */ /* 0x000fc40000004100 */
[C---:B------:R-:W-:Y:S01]  /*1da0*/  FADD.FTZ R187, -R221.reuse, R204 ;  /* 0x000000ccddbb7221 */ /* 0x040fe20000010100 */
[----:B------:R-:W-:Y:S02]  /*1db0*/  HADD2.F32 R201, -RZ, R186.H0_H0 ;  /* 0x200000baffc97230 */ /* 0x000fe40000004100 */
[C---:B------:R-:W-:Y:S01]  /*1dc0*/  FADD.FTZ R205, -R221.reuse, R202 ;  /* 0x000000caddcd7221 */ /* 0x040fe20000010100 */
[----:B-----5:R-:W-:Y:S01]  /*1dd0*/  FMUL.FTZ R249, R12, R187 ;  /* 0x000000bb0cf97220 */ /* 0x020fe20000410000 */
[C---:B------:R-:W-:Y:S01]  /*1de0*/  FADD.FTZ R202, -R221.reuse, R203 ;  /* 0x000000cbddca7221 */ /* 0x040fe20000010100 */
[C---:B------:R-:W-:Y:S01]  /*1df0*/  FADD.FTZ R201, -R221.reuse, R201 ;  /* 0x000000c9ddc97221 */ /* 0x040fe20000010100 */
[----:B---3--:R-:W-:Y:S02]  /*1e00*/  HADD2.F32 R208, -RZ, R188.H0_H0 ;  /* 0x200000bcffd07230 */ /* 0x008fe40000004100 */
[----:B------:R-:W-:Y:S01]  /*1e10*/  FADD.FTZ R207, -R221, R207 ;  /* 0x000000cfddcf7221 */ /* 0x000fe20000010100 */
[----:B------:R-:W-:-:S02]  /*1e20*/  HADD2.F32 R204, -RZ, R189.H0_H0 ;  /* 0x200000bdffcc7230 */ /* 0x000fc40000004100 */
[----:B------:R-:W-:Y:S02]  /*1e30*/  HADD2.F32 R203, -RZ, R189.H1_H1 ;  /* 0x300000bdffcb7230 */ /* 0x000fe40000004100 */
[----:B------:R-:W-:Y:S01]  /*1e40*/  FADD.FTZ R100, R100, R208 ;  /* 0x000000d064647221 */ /* 0x000fe20000010000 */
[----:B------:R-:W-:Y:S02]  /*1e50*/  HADD2.F32 R186, -RZ, R186.H1_H1 ;  /* 0x300000baffba7230 */ /* 0x000fe40000004100 */
[-C--:B------:R-:W-:Y:S01]  /*1e60*/  FFMA.FTZ R176, R249, R208.reuse, R176 ;  /* 0x000000d0f9b07223 */ /* 0x080fe200000100b0 */
[----:B------:R-:W-:Y:S02]  /*1e70*/  HADD2.F32 R189, -RZ, R190.H0_H0 ;  /* 0x200000beffbd7230 */ /* 0x000fe40000004100 */
[----:B------:R-:W-:Y:S01]  /*1e80*/  FMUL.FTZ R229, R56, R208 ;  /* 0x000000d038e57220 */ /* 0x000fe20000410000 */
[----:B------:R-:W-:Y:S02]  /*1e90*/  HADD2.F32 R206, -RZ, R188.H1_H1 ;  /* 0x300000bcffce7230 */ /* 0x000fe40000004100 */
[C---:B------:R-:W-:Y:S01]  /*1ea0*/  FMUL.FTZ R208, R12.reuse, R201 ;  /* 0x000000c90cd07220 */ /* 0x040fe20000410000 */
[----:B------:R-:W-:Y:S01]  /*1eb0*/  FMUL.FTZ R227, R12, R207 ;  /* 0x000000cf0ce37220 */ /* 0x000fe20000410000 */
[----:B------:R-:W-:Y:S01]  /*1ec0*/  FADD.FTZ R186, -R221, R186 ;  /* 0x000000baddba7221 */ /* 0x000fe20000010100 */
[----:B------:R-:W-:-:S02]  /*1ed0*/  HADD2.F32 R188, -RZ, R191.H0_H0 ;  /* 0x200000bfffbc7230 */ /* 0x000fc40000004100 */
[----:B------:R-:W-:Y:S01]  /*1ee0*/  FADD.FTZ R180, R180, R189 ;  /* 0x000000bdb4b47221 */ /* 0x000fe20000010000 */
[----:B------:R-:W-:Y:S02]  /*1ef0*/  HADD2.F32 R187, -RZ, R191.H1_H1 ;  /* 0x300000bfffbb7230 */ /* 0x000fe40000004100 */
[-C--:B------:R-:W-:Y:S01]  /*1f00*/  FFMA.FTZ R128, R208, R189.reuse, R128 ;  /* 0x000000bdd0807223 */ /* 0x080fe20000010080 */
[----:B------:R-:W-:Y:S01]  /*1f10*/  FMUL.FTZ R207, R60, R189 ;  /* 0x000000bd3ccf7220 */ /* 0x000fe20000410000 */
[-C--:B------:R-:W-:Y:S01]  /*1f20*/  FMUL.FTZ R213, R57, R206.reuse ;  /* 0x000000ce39d57220 */ /* 0x080fe20000410000 */
        /* <DEDUP_REMOVED lines=9> */
[----:B------:R-:W-:Y:S01]  /*1fc0*/  FADD.FTZ R185, -R221, R185 ;  /* 0x000000b9ddb97221 */ /* 0x000fe20000010100 */
[----:B------:R0:W-:Y:S01]  /*1fd0*/  STL [R1], R249 ;  /* 0x000000f901007387 */ /* 0x0001e20000100800 */
[----:B------:R-:W-:Y:S01]  /*1fe0*/  FMUL.FTZ R210, R12, R202 ;  /* 0x000000ca0cd27220 */ /* 0x000fe20000410000 */
[----:B------:R-:W-:Y:S01]  /*1ff0*/  FMUL.FTZ R209, R59, R203 ;  /* 0x000000cb3bd17220 */ /* 0x000fe20000410000 */
[----:B------:R-:W-:Y:S01]  /*2000*/  FADD.FTZ R186, R186, R211 ;  /* 0x000000d3baba7221 */ /* 0x000fe20000010000 */
[----:B------:R-:W-:Y:S01]  /*2010*/  FFMA.FTZ R191, R212, R211, R191 ;  /* 0x000000d3d4bf7223 */ /* 0x000fe200000100bf */
[----:B------:R-:W-:Y:S01]  /*2020*/  FADD.FTZ R102, R102, R204 ;  /* 0x000000cc66667221 */ /* 0x000fe20000010000 */
[----:B------:R-:W-:Y:S01]  /*2030*/  FFMA.FTZ R178, R212, R204, R178 ;  /* 0x000000ccd4b27223 */ /* 0x000fe200000100b2 */
[----:B------:R-:W-:-:S02]  /*2040*/  HADD2.F32 R190, -RZ, R190.H1_H1 ;  /* 0x300000beffbe7230 */ /* 0x000fc40000004100 */
        /* <DEDUP_REMOVED lines=24> */
.L_x_7990:
[----:B------:R-:W-:Y:S05]  /*21d0*/  BSYNC B0 ;  /* 0x0000000000007941 */ /* 0x000fea0003800000 */
.L_x_7989:
        /* <DEDUP_REMOVED lines=25> */
.L_x_8017:
[----:B--2---:R-:W-:Y:S01]  /*2370*/  FADD.FTZ R185, R189, R185 ;  /* 0x000000b9bdb97221 */ /* 0x004fe20000010000 */
[----:B------:R-:W-:Y:S01]  /*2380*/  @!P5 LOP3.LUT R188, R225, 0x3, RZ, 0xc0, !PT ;  /* 0x00000003e1bcd812 */ /* 0x000fe200078ec0ff */
[----:B0-----:R-:W0:Y:S01]  /*2390*/  S2R R189, SR_CgaCtaId ;  /* 0x0000000000bd7919 */ /* 0x001e220000008800 */
[----:B------:R-:W-:Y:S01]  /*23a0*/  MOV R187, 0x400 ;  /* 0x0000040000bb7802 */ /* 0x000fe20000000f00 */
[----:B-1----:R-:W-:Y:S01]  /*23b0*/  FADD.FTZ R184, R190, R221 ;  /* 0x000000ddbeb87221 */ /* 0x002fe20000010000 */
        /* <DEDUP_REMOVED lines=21> */
[----:B------:R-:W-:Y:S02]  /*2510*/  ISETP.NE.AND P6, PT, R3, RZ, PT ;  /* 0x000000ff0300720c */ /* 0x000fe40003fc5270 */
[----:B------:R-:W-:Y:S02]  /*2520*/  ISETP.NE.U32.AND P5, PT, RZ, UR8, PT ;  /* 0x00000008ff007c0c */ /* 0x000fe4000bfa5070 */
[----:B------:R-:W-:Y:S02]  /*2530*/  FSEL R184, R190, RZ, !P6 ;  /* 0x000000ffbeb87208 */ /* 0x000fe40007000000 */
[----:B------:R-:W-:-:S03]  /*2540*/  ISETP.NE.AND.EX P5, PT, RZ, UR9, PT, P5 ;  /* 0x00000009ff007c0c */ /* 0x000fc6000bfa5350 */
[-CC-:B------:R-:W-:Y:S01]  /*2550*/  FFMA.FTZ R185, R4, R191.reuse, R184.reuse ;  /* 0x000000bf04b97223 */ /* 0x180fe200000100b8 */
[-CC-:B------:R-:W-:Y:S01]  /*2560*/  FFMA.FTZ R186, R0, R191.reuse, R184.reuse ;  /* 0x000000bf00ba7223 */ /* 0x180fe200000100b8 */
[----:B------:R-:W-:Y:S02]  /*2570*/  FFMA.FTZ R187, R6, R191, R184 ;  /* 0x000000bf06bb7223 */ /* 0x000fe400000100b8 */
[----:B------:R-:W-:Y:S01]  /*2580*/  FADD.FTZ R185, R252, -R185 ;  /* 0x800000b9fcb97221 */ /* 0x000fe20000010000 */
[----:B------:R-:W-:Y:S01]  /*2590*/  FADD.FTZ R186, R5, -R186 ;  /* 0x800000ba05ba7221 */ /* 0x000fe20000010000 */
[----:B------:R-:W-:Y:S02]  /*25a0*/  FADD.FTZ R187, R251, -R187 ;  /* 0x800000bbfbbb7221 */ /* 0x000fe40000010000 */
[C---:B-----5:R-:W-:Y:S01]  /*25b0*/  FMUL.FTZ R248, R12.reuse, R185 ;  /* 0x000000b90cf87220 */ /* 0x060fe20000410000 */
[----:B------:R-:W-:Y:S01]  /*25c0*/  FMUL.FTZ R188, R12, R186 ;  /* 0x000000ba0cbc7220 */ /* 0x000fe20000410000 */
[----:B------:R-:W-:-:S02]  /*25d0*/  @P5 HADD2.F32 R185, -RZ, R164.H0_H0 ;  /* 0x200000a4ffb95230 */ /* 0x000fc40000004100 */
[----:B------:R-:W-:Y:S01]  /*25e0*/  FMUL.FTZ R249, R12, R187 ;  /* 0x000000bb0cf97220 */ /* 0x000fe20000410000 */
[----:B------:R-:W-:Y:S02]  /*25f0*/  @P5 HADD2.F32 R186, -RZ, R164.H1_H1 ;  /* 0x300000a4ffba5230 */ /* 0x000fe40000004100 */
[-CC-:B------:R-:W-:Y:S01]  /*2600*/  FFMA.FTZ R187, R7, R191.reuse, R184.reuse ;  /* 0x000000bf07bb7223 */ /* 0x180fe200000100b8 */
[----:B------:R-:W-:Y:S01]  /*2610*/  @P5 FADD.FTZ R188, R188, R185 ;  /* 0x000000b9bcbc5221 */ /* 0x000fe20000010000 */
[----:B------:R-:W-:Y:S02]  /*2620*/  FFMA.FTZ R185, R8, R191, R184 ;  /* 0x000000bf08b97223 */ /* 0x000fe400000100b8 */
[----:B------:R-:W-:Y:S01]  /*2630*/  FADD.FTZ R187, R246, -R187 ;  /* 0x800000bbf6bb7221 */ /* 0x000fe20000010000 */
[----:B------:R-:W-:Y:S01]  /*2640*/  @P5 FADD.FTZ R248, R248, R186 ;  /* 0x000000baf8f85221 */ /* 0x000fe20000010000 */
[----:B------:R-:W-:Y:S02]  /*2650*/  @P5 HADD2.F32 R186, -RZ, R165.H0_H0 ;  /* 0x200000a5ffba5230 */ /* 0x000fe40000004100 */
[----:B------:R-:W-:Y:S01]  /*2660*/  FADD.FTZ R185, R245, -R185 ;  /* 0x800000b9f5b97221 */ /* 0x000fe20000010000 */
[----:B------:R-:W-:-:S03]  /*2670*/  FMUL.FTZ R226, R12, R187 ;  /* 0x000000bb0ce27220 */ /* 0x000fc60000410000 */
[----:B------:R-:W-:Y:S01]  /*2680*/  FMUL.FTZ R247, R12, R185 ;  /* 0x000000b90cf77220 */ /* 0x000fe20000410000 */
[----:B------:R-:W-:Y:S02]  /*2690*/  @P5 HADD2.F32 R185, -RZ, R165.H1_H1 ;  /* 0x300000a5ffb95230 */ /* 0x000fe40000004100 */
[----:B------:R-:W-:Y:S01]  /*26a0*/  @P5 FADD.FTZ R249, R249, R186 ;  /* 0x000000baf9f95221 */ /* 0x000fe20000010000 */
[----:B------:R-:W-:Y:S02]  /*26b0*/  @P5 HADD2.F32 R186, -RZ, R166.H0_H0 ;  /* 0x200000a6ffba5230 */ /* 0x000fe40000004100 */
[----:B------:R-:W-:Y:S01]  /*26c0*/  @P5 FADD.FTZ R226, R226, R185 ;  /* 0x000000b9e2e25221 */ /* 0x000fe20000010000 */
[-C--:B------:R-:W-:Y:S02]  /*26d0*/  FFMA.FTZ R185, R9, R191.reuse, R184 ;  /* 0x000000bf09b97223 */ /* 0x080fe400000100b8 */
[----:B------:R-:W-:Y:S01]  /*26e0*/  @P5 FADD.FTZ R247, R247, R186 ;  /* 0x000000baf7f75221 */ /* 0x000fe20000010000 */
[-CC-:B------:R-:W-:Y:S01]  /*26f0*/  FFMA.FTZ R186, R243, R191.reuse, R184.reuse ;  /* 0x000000bff3ba7223 */ /* 0x180fe200000100b8 */
[----:B------:R-:W-:Y:S01]  /*2700*/  FFMA.FTZ R184, R241, R191, R184 ;  /* 0x000000bff1b87223 */ /* 0x000fe200000100b8 */
[----:B------:R-:W-:-:S02]  /*2710*/  FADD.FTZ R185, R244, -R185 ;  /* 0x800000b9f4b97221 */ /* 0x000fc40000010000 */
[----:B------:R-:W-:Y:S01]  /*2720*/  FADD.FTZ R186, R242, -R186 ;  /* 0x800000baf2ba7221 */ /* 0x000fe20000010000 */
[----:B------:R-:W-:Y:S01]  /*2730*/  FADD.FTZ R184, R240, -R184 ;  /* 0x800000b8f0b87221 */ /* 0x000fe20000010000 */
[C---:B------:R-:W-:Y:S01]  /*2740*/  FMUL.FTZ R224, R12.reuse, R185 ;  /* 0x000000b90ce07220 */ /* 0x040fe20000410000 */
[----:B------:R-:W-:Y:S02]  /*2750*/  @P5 HADD2.F32 R185, -RZ, R166.H1_H1 ;  /* 0x300000a6ffb95230 */ /* 0x000fe40000004100 */
[C---:B------:R-:W-:Y:S01]  /*2760*/  FMUL.FTZ R225, R12.reuse, R186 ;  /* 0x000000ba0ce17220 */ /* 0x040fe20000410000 */
[----:B------:R-:W-:Y:S01]  /*2770*/  FMUL.FTZ R221, R12, R184 ;  /* 0x000000b80cdd7220 */ /* 0x000fe20000410000 */
[--C-:B------:R-:W-:Y:S01]  /*2780*/  @P5 HADD2.F32 R184, -RZ, R167.reuse.H0_H0 ;  /* 0x200000a7ffb85230 */ /* 0x100fe20000004100 */
[----:B------:R-:W0:Y:S01]  /*2790*/  LDC.64 R186, c[0x0][0x220] ;  /* 0x00008800ffba7b82 */ /* 0x000e220000000a00 */
[----:B------:R-:W-:Y:S01]  /*27a0*/  @P5 FADD.FTZ R224, R224, R185 ;  /* 0x000000b9e0e05221 */ /* 0x000fe20000010000 */
[----:B------:R-:W-:-:S02]  /*27b0*/  @P5 HADD2.F32 R185, -RZ, R167.H1_H1 ;  /* 0x300000a7ffb95230 */ /* 0x000fc40000004100 */
[----:B------:R-:W-:-:S03]  /*27c0*/  @P5 FADD.FTZ R225, R225, R184 ;  /* 0x000000b8e1e15221 */ /* 0x000fc60000010000 */
[----:B------:R-:W-:Y:S01]  /*27d0*/  @P5 FADD.FTZ R221, R221, R185 ;  /* 0x000000b9dddd5221 */ /* 0x000fe20000010000 */
[----:B------:R-:W-:-:S04]  /*27e0*/  ISETP.NE.U32.AND P5, PT, RZ, UR16, PT ;  /* 0x00000010ff007c0c */ /* 0x000fc8000bfa5070 */
[----:B------:R-:W-:-:S13]  /*27f0*/  ISETP.NE.AND.EX P5, PT, RZ, UR17, PT, P5 ;  /* 0x00000011ff007c0c */ /* 0x000fda000bfa5350 */
[----:B------:R-:W-:-:S04]  /*2800*/  @P5 F2FP.F16.F32.PACK_AB R184, RZ, R188 ;  /* 0x000000bcffb8523e */ /* 0x000fc800000000ff */
        /* <DEDUP_REMOVED lines=8> */
[----:B--2---:R-:W-:-:S05]  /*2890*/  @P6 HADD2.F32 R189, -RZ, R184.H0_H0 ;  /* 0x200000b8ffbd6230 */ /* 0x004fca0000004100 */
[----:B------:R-:W-:-:S04]  /*28a0*/  @P6 FMUL.FTZ R188, R250, R189 ;  /* 0x000000bdfabc6220 */ /* 0x000fc80000410000 */
[----:B------:R-:W-:Y:S01]  /*28b0*/  FADD.FTZ R132, R132, R188 ;  /* 0x000000bc84847221 */ /* 0x000fe20000010000 */
[----:B------:R-:W-:-:S04]  /*28c0*/  @P5 F2FP.F16.F32.PACK_AB R188, RZ, R248 ;  /* 0x000000f8ffbc523e */ /* 0x000fc800000000ff */
[----:B------:R-:W-:Y:S02]  /*28d0*/  @P5 PRMT R96, R96, 0x5410, R188 ;  /* 0x0000541060605816 */ /* 0x000fe400000000bc */
        /* <DEDUP_REMOVED lines=12> */
[----:B------:R-:W0:Y:S02]  /*29a0*/  @P5 LDC.64 R188, c[0x0][0x308] ;  /* 0x0000c200ffbc5b82 */ /* 0x000e240000000a00 */
[----:B0-----:R-:W-:-:S05]  /*29b0*/  @P5 IMAD.WIDE.U32 R188, R10, 0x10, R188 ;  /* 0x000000100abc5825 */ /* 0x001fca00078e00bc */
[----:B------:R0:W-:Y:S04]  /*29c0*/  @P5 STG.E.128 desc[UR4][R188.64], R96 ;  /* 0x00000060bc005986 */ /* 0x0001e8000c101d04 */
[----:B0-----:R-:W2:Y:S01]  /*29d0*/  LDL R189, [R1+0x28] ;  /* 0x0000280001bd7983 */ /* 0x001ea20000100800 */
[----:B------:R-:W-:-:S13]  /*29e0*/  LOP3.LUT P5, RZ, R22, 0xff00, RZ, 0xc0, !PT ;  /* 0x0000ff0016ff7812 */ /* 0x000fda00078ac0ff */
[----:B------:R-:W-:Y:S02]  /*29f0*/  @P5 HADD2.F32 R184, -RZ, R184.H1_H1 ;  /* 0x300000b8ffb85230 */ /* 0x000fe40000004100 */
[----:B--2---:R-:W-:Y:S01]  /*2a00*/  FMUL.FTZ R188, R189, R250 ;  /* 0x000000fabdbc7220 */ /* 0x004fe20000410000 */
[-C--:B------:R-:W-:Y:S01]  /*2a10*/  FMUL.FTZ R189, R248, R11.reuse ;  /* 0x0000000bf8bd7220 */ /* 0x080fe20000410000 */
[----:B------:R-:W-:Y:S01]  /*2a20*/  FMUL.FTZ R249, R249, R11 ;  /* 0x0000000bf9f97220 */ /* 0x000fe20000410000 */
[----:B------:R-:W2:Y:S02]  /*2a30*/  LDL R250, [R1+0x34] ;  /* 0x0000340001fa7983 */ /* 0x000ea40000100800 */
[----:B------:R-:W-:Y:S01]  /*2a40*/  FMUL.FTZ R248, R189, UR15 ;  /* 0x0000000fbdf87c20 */ /* 0x000fe20008410000 */
[----:B------:R-:W-:Y:S02]  /*2a50*/  MOV R189, RZ ;  /* 0x000000ff00bd7202 */ /* 0x000fe40000000f00 */
        /* <DEDUP_REMOVED lines=9> */
[----:B------:R-:W-:-:S05]  /*2af0*/  @P5 HADD2.F32 R249, -RZ, R185.H0_H0 ;  /* 0x200000b9fff95230 */ /* 0x000fca0000004100 */
[----:B------:R-:W-:Y:S02]  /*2b00*/  @P5 FMUL.FTZ R248, R189, R249 ;  /* 0x000000f9bdf85220 */ /* 0x000fe40000410000 */
[----:B------:R-:W3:Y:S01]  /*2b10*/  LDL R249, [R1+0x30] ;  /* 0x0000300001f97983 */ /* 0x000ee20000100800 */
[----:B------:R-:W-:Y:S01]  /*2b20*/  F2FP.F16.F32.PACK_AB R184, R184, R188 ;  /* 0x000000bcb8b8723e */ /* 0x000fe200000000ff */
[----:B---3--:R-:W-:-:S05]  /*2b30*/  FMUL.FTZ R189, R249, R189 ;  /* 0x000000bdf9bd7220 */ /* 0x008fca0000410000 */
[----:B------:R-:W-:Y:S01]  /*2b40*/  FSEL R249, R189, RZ, P5 ;  /* 0x000000ffbdf97208 */ /* 0x000fe20002800000 */
[----:B------:R-:W-:Y:S01]  /*2b50*/  FMUL.FTZ R189, R226, R11 ;  /* 0x0000000be2bd7220 */ /* 0x000fe20000410000 */
[----:B------:R-:W-:Y:S02]  /*2b60*/  LOP3.LUT P5, RZ, R22, 0xff000000, RZ, 0xc0, !PT ;  /* 0xff00000016ff7812 */ /* 0x000fe400078ac0ff */
[----:B------:R-:W-:Y:S01]  /*2b70*/  MOV R226, RZ ;  /* 0x000000ff00e27202 */ /* 0x000fe20000000f00 */
[----:B------:R-:W-:-:S10]  /*2b80*/  FMUL.FTZ R189, R189, UR15 ;  /* 0x0000000fbdbd7c20 */ /* 0x000fd40008410000 */
[----:B------:R-:W-:-:S05]  /*2b90*/  @P5 HADD2.F32 R185, -RZ, R185.H1_H1 ;  /* 0x300000b9ffb95230 */ /* 0x000fca0000004100 */
[----:B------:R-:W-:Y:S01]  /*2ba0*/  @P5 FMUL.FTZ R226, R189, R185 ;  /* 0x000000b9bde25220 */ /* 0x000fe20000410000 */
[----:B--2---:R-:W-:Y:S02]  /*2bb0*/  FMUL.FTZ R185, R250, R189 ;  /* 0x000000bdfab97220 */ /* 0x004fe40000410000 */
[----:B------:R-:W2:Y:S01]  /*2bc0*/  LDL R250, [R1+0x24] ;  /* 0x0000240001fa7983 */ /* 0x000ea20000100800 */
[----:B------:R-:W-:Y:S01]  /*2bd0*/  FMUL.FTZ R189, R247, R11 ;  /* 0x0000000bf7bd7220 */ /* 0x000fe20000410000 */
[----:B------:R-:W-:Y:S01]  /*2be0*/  HFMA2.MMA R247, -RZ, RZ, 0, 0 ;  /* 0x00000000fff77435 */ /* 0x000fe200000001ff */
[----:B------:R-:W-:Y:S02]  /*2bf0*/  FSEL R185, R185, RZ, P5 ;  /* 0x000000ffb9b97208 */ /* 0x000fe40002800000 */
[----:B------:R-:W-:Y:S01]  /*2c00*/  LOP3.LUT P5, RZ, R23, 0xff, RZ, 0xc0, !PT ;  /* 0x000000ff17ff7812 */ /* 0x000fe200078ac0ff */
[----:B------:R-:W-:-:S12]  /*2c10*/  FMUL.FTZ R189, R189, UR15 ;  /* 0x0000000fbdbd7c20 */ /* 0x000fd80008410000 */
[----:B------:R-:W-:-:S05]  /*2c20*/  @P5 HADD2.F32 R188, -RZ, R186.H0_H0 ;  /* 0x200000baffbc5230 */ /* 0x000fca0000004100 */
[----:B------:R-:W-:Y:S02]  /*2c30*/  @P5 FMUL.FTZ R247, R189, R188 ;  /* 0x000000bcbdf75220 */ /* 0x000fe40000410000 */
[----:B------:R-:W3:Y:S02]  /*2c40*/  LDL R188, [R1+0x18] ;  /* 0x0000180001bc7983 */ /* 0x000ee40000100800 */
[----:B---3--:R-:W-:Y:S01]  /*2c50*/  FMUL.FTZ R189, R188, R189 ;  /* 0x000000bdbcbd7220 */ /* 0x008fe20000410000 */
[----:B------:R-:W-:Y:S01]  /*2c60*/  FMUL.FTZ R188, R224, R11 ;  /* 0x0000000be0bc7220 */ /* 0x000fe20000410000 */
[----:B------:R-:W-:-:S03]  /*2c70*/  MOV R224, RZ ;  /* 0x000000ff00e07202 */ /* 0x000fc60000000f00 */
[----:B------:R-:W-:Y:S01]  /*2c80*/  FSEL R189, R189, RZ, P5 ;  /* 0x000000ffbdbd7208 */ /* 0x000fe20002800000 */
[----:B------:R-:W-:Y:S01]  /*2c90*/  FMUL.FTZ R188, R188, UR15 ;  /* 0x0000000fbcbc7c20 */ /* 0x000fe20008410000 */
[----:B------:R-:W-:-:S13]  /*2ca0*/  LOP3.LUT P5, RZ, R23, 0xff00, RZ, 0xc0, !PT ;  /* 0x0000ff0017ff7812 */ /* 0x000fda00078ac0ff */
[----:B------:R-:W-:-:S05]  /*2cb0*/  @P5 HADD2.F32 R186, -RZ, R186.H1_H1 ;  /* 0x300000baffba5230 */ /* 0x000fca0000004100 */
[----:B------:R-:W-:Y:S02]  /*2cc0*/  @P5 FMUL.FTZ R224, R188, R186 ;  /* 0x000000babce05220 */ /* 0x000fe40000410000 */
[----:B------:R-:W3:Y:S01]  /*2cd0*/  LDL R186, [R1+0x1c] ;  /* 0x00001c0001ba7983 */ /* 0x000ee20000100800 */
[----:B------:R-:W-:Y:S01]  /*2ce0*/  F2FP.F16.F32.PACK_AB R185, R185, R249 ;  /* 0x000000f9b9b9723e */ /* 0x000fe200000000ff */
[----:B---3--:R-:W-:Y:S01]  /*2cf0*/  FMUL.FTZ R186, R186, R188 ;  /* 0x000000bcbaba7220 */ /* 0x008fe20000410000 */
[----:B------:R-:W-:Y:S01]  /*2d00*/  FMUL.FTZ R188, R225, R11 ;  /* 0x0000000be1bc7220 */ /* 0x000fe20000410000 */
[----:B------:R-:W-:-:S03]  /*2d10*/  HFMA2.MMA R225, -RZ, RZ, 0, 0 ;  /* 0x00000000ffe17435 */ /* 0x000fc600000001ff */
[----:B------:R-:W-:Y:S01]  /*2d20*/  FSEL R186, R186, RZ, P5 ;  /* 0x000000ffbaba7208 */ /* 0x000fe20002800000 */
[----:B------:R-:W-:Y:S01]  /*2d30*/  FMUL.FTZ R188, R188, UR15 ;  /* 0x0000000fbcbc7c20 */ /* 0x000fe20008410000 */
[----:B------:R-:W-:-:S13]  /*2d40*/  LOP3.LUT P5, RZ, R23, 0xff0000, RZ, 0xc0, !PT ;  /* 0x00ff000017ff7812 */ /* 0x000fda00078ac0ff */
[----:B------:R-:W-:-:S05]  /*2d50*/  @P5 HADD2.F32 R249, -RZ, R187.H0_H0 ;  /* 0x200000bbfff95230 */ /* 0x000fca0000004100 */
[----:B------:R-:W-:Y:S02]  /*2d60*/  @P5 FMUL.FTZ R225, R188, R249 ;  /* 0x000000f9bce15220 */ /* 0x000fe40000410000 */
[----:B------:R-:W3:Y:S01]  /*2d70*/  LDL R249, [R1+0x20] ;  /* 0x0000200001f97983 */ /* 0x000ee20000100800 */
[----:B------:R-:W-:Y:S01]  /*2d80*/  FMUL.FTZ R221, R221, R11 ;  /* 0x0000000bdddd7220 */ /* 0x000fe20000410000 */
[----:B------:R-:W-:Y:S01]  /*2d90*/  F2FP.F16.F32.PACK_AB R186, R186, R189 ;  /* 0x000000bdbaba723e */ /* 0x000fe200000000ff */
        /* <DEDUP_REMOVED lines=10> */
[----:B------:R-:W-:-:S05]  /*2e40*/  @P5 HADD2.F32 R187, -RZ, R187.H1_H1 ;  /* 0x300000bbffbb5230 */ /* 0x000fca0000004100 */
[----:B------:R-:W-:Y:S01]  /*2e50*/  @P5 FMUL.FTZ R221, R249, R187 ;  /* 0x000000bbf9dd5220 */ /* 0x000fe20000410000 */
[----:B--2---:R-:W-:-:S03]  /*2e60*/  FMUL.FTZ R187, R250, R249 ;  /* 0x000000f9fabb7220 */ /* 0x004fc60000410000 */
[----:B------:R-:W-:Y:S02]  /*2e70*/  FADD.FTZ R139, R139, R221 ;  /* 0x000000dd8b8b7221 */ /* 0x000fe40000010000 */
[----:B------:R-:W-:-:S04]  /*2e80*/  FSEL R187, R187, RZ, P5 ;  /* 0x000000ffbbbb7208 */ /* 0x000fc80002800000 */
[----:B------:R-:W-:Y:S02]  /*2e90*/  F2FP.F16.F32.PACK_AB R187, R187, R188 ;  /* 0x000000bcbbbb723e */ /* 0x000fe400000000ff */
[----:B------:R-:W0:Y:S02]  /*2ea0*/  LDC.64 R188, c[0x0][0x2f8] ;  /* 0x0000be00ffbc7b82 */ /* 0x000e240000000a00 */
[C---:B0-----:R-:W-:Y:S01]  /*2eb0*/  IMAD.WIDE.U32 R188, R10.reuse, 0x10, R188 ;  /* 0x000000100abc7825 */ /* 0x041fe200078e00bc */
[----:B------:R-:W-:-:S04]  /*2ec0*/  IADD3 R10, R10, 0x80, RZ ;  /* 0x000000800a0a7810 */ /* 0x000fc80007ffe0ff */
[----:B------:R0:W-:Y:S03]  /*2ed0*/  STG.E.128 desc[UR4][R188.64], R184 ;  /* 0x000000b8bc007986 */ /* 0x0001e6000c101d04 */
.L_x_7993:
[----:B------:R-:W-:Y:S05]  /*2ee0*/  BSYNC B0 ;  /* 0x0000000000007941 */ /* 0x000fea0003800000 */
.L_x_7992:
[----:B------:R-:W-:Y:S04]  /*2ef0*/  BSSY B0, `(.L_x_7994) ;  /* 0x00000a5000007945 */ /* 0x000fe80003800000 */
[----:B------:R-:W-:Y:S05]  /*2f00*/  @!P1 BRA `(.L_x_7995) ;  /* 0x00000008008c9947 */ /* 0x000fea0003800000 */
[----:B------:R-:W-:Y:S01]  /*2f10*/  ISETP.NE.AND P5, PT, R3, RZ, PT ;  /* 0x000000ff0300720c */ /* 0x000fe20003fa5270 */
[----:B------:R1:W-:Y:S03]  /*2f20*/  STL [R1+0x6c], R5 ;  /* 0x00006c0501007387 */ /* 0x0003e60000100800 */
[----:B0-----:R-:W-:Y:S01]  /*2f30*/  FSEL R184, R190, RZ, !P5 ;  /* 0x000000ffbeb87208 */ /* 0x001fe20006800000 */
[----:B------:R0:W-:Y:S01]  /*2f40*/  STL [R1+0x68], R4 ;  /* 0x0000680401007387 */ /* 0x0001e20000100800 */
[----:B------:R-:W-:-:S03]  /*2f50*/  ISETP.NE.U32.AND P5, PT, RZ, UR8, PT ;  /* 0x00000008ff007c0c */ /* 0x000fc6000bfa5070 */
[-CC-:B------:R-:W-:Y:S01]  /*2f60*/  FFMA.FTZ R185, R13, R191.reuse, R184.reuse ;  /* 0x000000bf0db97223 */ /* 0x180fe200000100b8 */
[----:B------:R-:W-:Y:S01]  /*2f70*/  ISETP.NE.AND.EX P5, PT, RZ, UR9, PT, P5 ;  /* 0x00000009ff007c0c */ /* 0x000fe2000bfa5350 */
[-CC-:B------:R-:W-:Y:S01]  /*2f80*/  FFMA.FTZ R186, R200, R191.reuse, R184.reuse ;  /* 0x000000bfc8ba7223 */ /* 0x180fe200000100b8 */
[----:B------:R-:W-:Y:S01]  /*2f90*/  FFMA.FTZ R187, R14, R191, R184 ;  /* 0x000000bf0ebb7223 */ /* 0x000fe200000100b8 */
[----:B------:R-:W-:Y:S01]  /*2fa0*/  FADD.FTZ R185, R238, -R185 ;  /* 0x800000b9eeb97221 */ /* 0x000fe20000010000 */
[----:B------:R2:W-:Y:S01]  /*2fb0*/  STL [R1+0x64], R2 ;  /* 0x0000640201007387 */ /* 0x0005e20000100800 */
[----:B------:R-:W-:Y:S01]  /*2fc0*/  FADD.FTZ R186, R239, -R186 ;  /* 0x800000baefba7221 */ /* 0x000fe20000010000 */
[----:B------:R-:W-:Y:S01]  /*2fd0*/  FADD.FTZ R187, R237, -R187 ;  /* 0x800000bbedbb7221 */ /* 0x000fe20000010000 */
[C---:B-----5:R-:W-:Y:S01]  /*2fe0*/  FMUL.FTZ R247, R12.reuse, R185 ;  /* 0x000000b90cf77220 */ /* 0x060fe20000410000 */
[----:B------:R3:W-:Y:S01]  /*2ff0*/  STL [R1+0x60], R0 ;  /* 0x0000600001007387 */ /* 0x0007e20000100800 */
[C---:B------:R-:W-:Y:S01]  /*3000*/  FMUL.FTZ R226, R12.reuse, R186 ;  /* 0x000000ba0ce27220 */ /* 0x040fe20000410000 */
[----:B------:R-:W-:Y:S01]  /*3010*/  FMUL.FTZ R248, R12, R187 ;  /* 0x000000bb0cf87220 */ /* 0x000fe20000410000 */
[----:B------:R-:W-:-:S02]  /*3020*/  FFMA.FTZ R187, R15, R191, R184 ;  /* 0x000000bf0fbb7223 */ /* 0x000fc400000100b8 */
[--C-:B------:R-:W-:Y:S02]  /*3030*/  @P5 HADD2.F32 R185, -RZ, R168.reuse.H0_H0 ;  /* 0x200000a8ffb95230 */ /* 0x100fe40000004100 */
[----:B------:R-:W-:Y:S02]  /*3040*/  @P5 HADD2.F32 R186, -RZ, R168.H1_H1 ;  /* 0x300000a8ffba5230 */ /* 0x000fe40000004100 */
[----:B------:R-:W-:Y:S01]  /*3050*/  FADD.FTZ R187, R236, -R187 ;  /* 0x800000bbecbb7221 */ /* 0x000fe20000010000 */
[----:B------:R-:W-:Y:S01]  /*3060*/  @P5 FADD.FTZ R226, R226, R185 ;  /* 0x000000b9e2e25221 */ /* 0x000fe20000010000 */
[----:B------:R-:W-:Y:S01]  /*3070*/  FFMA.FTZ R185, R16, R191, R184 ;  /* 0x000000bf10b97223 */ /* 0x000fe200000100b8 */
[----:B------:R-:W-:Y:S01]  /*3080*/  @P5 FADD.FTZ R247, R247, R186 ;  /* 0x000000baf7f75221 */ /* 0x000fe20000010000 */
[----:B------:R-:W-:Y:S02]  /*3090*/  @P5 HADD2.F32 R186, -RZ, R169.H0_H0 ;  /* 0x200000a9ffba5230 */ /* 0x000fe40000004100 */
[----:B------:R-:W-:Y:S01]  /*30a0*/  FMUL.FTZ R249, R12, R187 ;  /* 0x000000bb0cf97220 */ /* 0x000fe20000410000 */
[----:B------:R-:W-:-:S02]  /*30b0*/  FADD.FTZ R185, R235, -R185 ;  /* 0x800000b9ebb97221 */ /* 0x000fc40000010000 */
[----:B------:R-:W-:Y:S02]  /*30c0*/  @P5 FADD.FTZ R248, R248, R186 ;  /* 0x000000baf8f85221 */ /* 0x000fe40000010000 */
[----:B------:R-:W-:Y:S01]  /*30d0*/  FMUL.FTZ R250, R12, R185 ;  /* 0x000000b90cfa7220 */ /* 0x000fe20000410000 */
[----:B------:R-:W-:Y:S02]  /*30e0*/  @P5 HADD2.F32 R185, -RZ, R169.H1_H1 ;  /* 0x300000a9ffb95230 */ /* 0x000fe40000004100 */
[----:B------:R-:W-:-:S03]  /*30f0*/  @P5 HADD2.F32 R186, -RZ, R170.H0_H0 ;  /* 0x200000aaffba5230 */ /* 0x000fc60000004100 */
[----:B------:R-:W-:Y:S01]  /*3100*/  @P5 FADD.FTZ R249, R249, R185 ;  /* 0x000000b9f9f95221 */ /* 0x000fe20000010000 */
[-C--:B------:R-:W-:Y:S01]  /*3110*/  FFMA.FTZ R185, R17, R191.reuse, R184 ;  /* 0x000000bf11b97223 */ /* 0x080fe200000100b8 */
[----:B------:R-:W-:Y:S01]  /*3120*/  @P5 FADD.FTZ R250, R250, R186 ;  /* 0x000000bafafa5221 */ /* 0x000fe20000010000 */
[-CC-:B------:R-:W-:Y:S01]  /*3130*/  FFMA.FTZ R186, R233, R191.reuse, R184.reuse ;  /* 0x000000bfe9ba7223 */ /* 0x180fe200000100b8 */
[----:B------:R-:W-:Y:S01]  /*3140*/  FFMA.FTZ R184, R220, R191, R184 ;  /* 0x000000bfdcb87223 */ /* 0x000fe200000100b8 */
[----:B------:R-:W-:Y:S02]  /*3150*/  FADD.FTZ R185, R234, -R185 ;  /* 0x800000b9eab97221 */ /* 0x000fe40000010000 */
[----:B------:R-:W-:Y:S01]  /*3160*/  FADD.FTZ R186, R232, -R186 ;  /* 0x800000bae8ba7221 */ /* 0x000fe20000010000 */
[----:B------:R-:W-:Y:S01]  /*3170*/  FADD.FTZ R184, R219, -R184 ;  /* 0x800000b8dbb87221 */ /* 0x000fe20000010000 */
[----:B------:R-:W-:Y:S01]  /*3180*/  FMUL.FTZ R224, R12, R185 ;  /* 0x000000b90ce07220 */ /* 0x000fe20000410000 */
[----:B------:R-:W-:-:S02]  /*3190*/  @P5 HADD2.F32 R185, -RZ, R170.H1_H1 ;  /* 0x300000aaffb95230 */ /* 0x000fc40000004100 */
[C---:B------:R-:W-:Y:S01]  /*31a0*/  FMUL.FTZ R225, R12.reuse, R186 ;  /* 0x000000ba0ce17220 */ /* 0x040fe20000410000 */
[----:B------:R-:W-:Y:S01]  /*31b0*/  FMUL.FTZ R221, R12, R184 ;  /* 0x000000b80cdd7220 */ /* 0x000fe20000410000 */
[--C-:B------:R-:W-:Y:S02]  /*31c0*/  @P5 HADD2.F32 R184, -RZ, R171.reuse.H0_H0 ;  /* 0x200000abffb85230 */ /* 0x100fe40000004100 */
[----:B------:R-:W-:Y:S01]  /*31d0*/  @P5 FADD.FTZ R224, R224, R185 ;  /* 0x000000b9e0e05221 */ /* 0x000fe20000010000 */
[----:B------:R-:W-:Y:S02]  /*31e0*/  @P5 HADD2.F32 R185, -RZ, R171.H1_H1 ;  /* 0x300000abffb95230 */ /* 0x000fe40000004100 */
[----:B------:R-:W-:-:S03]  /*31f0*/  @P5 FADD.FTZ R225, R225, R184 ;  /* 0x000000b8e1e15221 */ /* 0x000fc60000010000 */
[----:B------:R-:W-:Y:S01]  /*3200*/  @P5 FADD.FTZ R221, R221, R185 ;  /* 0x000000b9dddd5221 */ /* 0x000fe20000010000 */
[----:B------:R-:W-:-:S04]  /*3210*/  ISETP.NE.U32.AND P5, PT, RZ, UR16, PT ;  /* 0x00000010ff007c0c */ /* 0x000fc8000bfa5070 */
[----:B------:R-:W-:-:S13]  /*3220*/  ISETP.NE.AND.EX P5, PT, RZ, UR17, PT, P5 ;  /* 0x00000011ff007c0c */ /* 0x000fda000bfa5350 */
[----:B------:R-:W-:Y:S02]  /*3230*/  @P5 F2FP.F16.F32.PACK_AB R184, RZ, R250 ;  /* 0x000000faffb8523e */ /* 0x000fe400000000ff */
[----:B------:R-:W-:Y:S02]  /*3240*/  @P5 F2FP.F16.F32.PACK_AB R185, RZ, R225 ;  /* 0x000000e1ffb9523e */ /* 0x000fe400000000ff */
[----:B------:R-:W-:Y:S02]  /*3250*/  @P5 PRMT R98, R184, 0x7610, R98 ;  /* 0x00007610b8625816 */ /* 0x000fe40000000062 */
[----:B------:R-:W-:Y:S02]  /*3260*/  @P5 PRMT R99, R185, 0x7610, R99 ;  /* 0x00007610b9635816 */ /* 0x000fe40000000063 */
[----:B------:R-:W4:Y:S01]  /*3270*/  LDC.64 R184, c[0x0][0x220] ;  /* 0x00008800ffb87b82 */ /* 0x000f220000000a00 */
[----:B-1----:R-:W-:Y:S02]  /*3280*/  @P5 F2FP.F16.F32.PACK_AB R5, RZ, R226 ;  /* 0x000000e2ff05523e */ /* 0x002fe400000000ff */
[----:B------:R-:W-:-:S02]  /*3290*/  @P5 F2FP.F16.F32.PACK_AB R186, RZ, R248 ;  /* 0x000000f8ffba523e */ /* 0x000fc400000000ff */
[----:B0-----:R-:W-:Y:S02]  /*32a0*/  PRMT R4, R5, 0x7610, R4 ;  /* 0x0000761005047816 */ /* 0x001fe40000000004 */
[----:B------:R-:W-:Y:S01]  /*32b0*/  @P5 F2FP.F16.F32.PACK_AB R187, RZ, R247 ;  /* 0x000000f7ffbb523e */ /* 0x000fe200000000ff */
[----:B------:R1:W5:Y:S01]  /*32c0*/  LDL.LU R5, [R1+0x6c] ;  /* 0x00006c0001057983 */ /* 0x0003620000300800 */
[----:B------:R-:W-:Y:S02]  /*32d0*/  @P5 PRMT R96, R4, 0x7610, R96 ;  /* 0x0000761004605816 */ /* 0x000fe40000000060 */
[----:B------:R-:W-:Y:S01]  /*32e0*/  @P5 PRMT R97, R186, 0x7610, R97 ;  /* 0x00007610ba615816 */ /* 0x000fe20000000061 */
[----:B------:R1:W5:Y:S01]  /*32f0*/  LDL.LU R4, [R1+0x68] ;  /* 0x0000680001047983 */ /* 0x0003620000300800 */
[----:B------:R-:W-:Y:S02]  /*3300*/  @P5 PRMT R96, R96, 0x5410, R187 ;  /* 0x0000541060605816 */ /* 0x000fe400000000bb */
[----:B------:R-:W-:-:S02]  /*3310*/  @P5 F2FP.F16.F32.PACK_AB R187, RZ, R249 ;  /* 0x000000f9ffbb523e */ /* 0x000fc400000000ff */
[----:B------:R-:W-:Y:S02]  /*3320*/  @P5 F2FP.F16.F32.PACK_AB R186, RZ, R224 ;  /* 0x000000e0ffba523e */ /* 0x000fe400000000ff */
[----:B------:R-:W-:Y:S02]  /*3330*/  @P5 PRMT R97, R97, 0x5410, R187 ;  /* 0x0000541061615816 */ /* 0x000fe400000000bb */
[----:B--2---:R-:W-:Y:S02]  /*3340*/  @P5 F2FP.F16.F32.PACK_AB R2, RZ, R221 ;  /* 0x000000ddff02523e */ /* 0x004fe400000000ff */
[C---:B------:R-:W-:Y:S01]  /*3350*/  @P5 LEA R188, P6, R10.reuse, UR16, 0x4 ;  /* 0x000000100abc5c11 */ /* 0x040fe2000f8c20ff */
[----:B----4-:R-:W-:Y:S01]  /*3360*/  IMAD.WIDE.U32 R184, R10, 0x10, R184 ;  /* 0x000000100ab87825 */ /* 0x010fe200078e00b8 */
[----:B------:R-:W-:Y:S02]  /*3370*/  @P5 PRMT R98, R98, 0x5410, R186 ;  /* 0x0000541062625816 */ /* 0x000fe400000000ba */
[----:B---3--:R-:W-:-:S02]  /*3380*/  PRMT R0, R2, 0x7610, R0 ;  /* 0x0000761002007816 */ /* 0x008fc40000000000 */
[----:B------:R-:W-:Y:S01]  /*3390*/  @P5 LEA.HI.X R189, R10, UR17, RZ, 0x4, P6 ;  /* 0x000000110abd5c11 */ /* 0x000fe2000b0f24ff */
[----:B------:R-:W2:Y:S01]  /*33a0*/  LDG.E.128 R184, desc[UR4][R184.64] ;  /* 0x00000004b8b87981 */ /* 0x000ea2000c1e1d00 */
[----:B------:R-:W-:-:S03]  /*33b0*/  @P5 PRMT R99, R99, 0x5410, R0 ;  /* 0x0000541063635816 */ /* 0x000fc60000000000 */
[----:B------:R-:W3:Y:S04]  /*33c0*/  LDL R2, [R1+0xc] ;  /* 0x00000c0001027983 */ /* 0x000ee80000100800 */
[----:B------:R0:W-:Y:S04]  /*33d0*/  @P5 STG.E.128 desc[UR4][R188.64], R96 ;  /* 0x00000060bc005986 */ /* 0x0001e8000c101d04 */
[----:B------:R-:W4:Y:S01]  /*33e0*/  LDL R0, [R1+0x10] ;  /* 0x0000100001007983 */ /* 0x000f220000100800 */
[----:B0-----:R-:W-:-:S04]  /*33f0*/  MOV R188, R20 ;  /* 0x0000001400bc7202 */ /* 0x001fc80000000f00 */
[----:B------:R-:W-:Y:S01]  /*3400*/  LOP3.LUT P5, RZ, R188, 0xff, RZ, 0xc0, !PT ;  /* 0x000000ffbcff7812 */ /* 0x000fe200078ac0ff */
[----:B------:R-:W-:Y:S01]  /*3410*/  FMUL.FTZ R189, R226, R11 ;  /* 0x0000000be2bd7220 */ /* 0x000fe20000410000 */
[----:B------:R-:W-:-:S03]  /*3420*/  HFMA2.MMA R226, -RZ, RZ, 0, 0 ;  /* 0x00000000ffe27435 */ /* 0x000fc600000001ff */
[----:B------:R-:W-:-:S08]  /*3430*/  FMUL.FTZ R189, R189, UR15 ;  /* 0x0000000fbdbd7c20 */ /* 0x000fd00008410000 */
[----:B--2---:R-:W-:-:S05]  /*3440*/  @P5 HADD2.F32 R188, -RZ, R184.H0_H0 ;  /* 0x200000b8ffbc5230 */ /* 0x004fca0000004100 */
[----:B------:R-:W-:Y:S02]  /*3450*/  @P5 FMUL.FTZ R226, R189, R188 ;  /* 0x000000bcbde25220 */ /* 0x000fe40000410000 */
[----:B------:R-:W2:Y:S02]  /*3460*/  LDL R188, [R1+0x8] ;  /* 0x0000080001bc7983 */ /* 0x000ea40000100800 */
[----:B--2---:R-:W-:-:S05]  /*3470*/  FMUL.FTZ R188, R188, R189 ;  /* 0x000000bdbcbc7220 */ /* 0x004fca0000410000 */
[----:B------:R-:W-:Y:S02]  /*3480*/  FSEL R188, R188, RZ, P5 ;  /* 0x000000ffbcbc7208 */ /* 0x000fe40002800000 */
[----:B------:R-:W-:Y:S01]  /*3490*/  LOP3.LUT P5, RZ, R20, 0xff00, RZ, 0xc0, !PT ;  /* 0x0000ff0014ff7812 */ /* 0x000fe200078ac0ff */
[----:B------:R-:W-:Y:S01]  /*34a0*/  FMUL.FTZ R189, R247, R11 ;  /* 0x0000000bf7bd7220 */ /* 0x000fe20000410000 */
[----:B------:R-:W-:-:S03]  /*34b0*/  MOV R247, RZ ;  /* 0x000000ff00f77202 */ /* 0x000fc60000000f00 */
[----:B------:R-:W-:-:S08]  /*34c0*/  FMUL.FTZ R189, R189, UR15 ;  /* 0x0000000fbdbd7c20 */ /* 0x000fd00008410000 */
[----:B------:R-:W-:-:S05]  /*34d0*/  @P5 HADD2.F32 R184, -RZ, R184.H1_H1 ;  /* 0x300000b8ffb85230 */ /* 0x000fca0000004100 */
[----:B------:R-:W-:Y:S01]  /*34e0*/  @P5 FMUL.FTZ R247, R189, R184 ;  /* 0x000000b8bdf75220 */ /* 0x000fe20000410000 */
[----:B---3--:R-:W-:-:S05]  /*34f0*/  FMUL.FTZ R184, R2, R189 ;  /* 0x000000bd02b87220 */ /* 0x008fca0000410000 */
[----:B------:R-:W-:Y:S02]  /*3500*/  FSEL R2, R184, RZ, P5 ;  /* 0x000000ffb8027208 */ /* 0x000fe40002800000 */
[----:B------:R-:W-:Y:S01]  /*3510*/  LOP3.LUT P5, RZ, R20, 0xff0000, RZ, 0xc0, !PT ;  /* 0x00ff000014ff7812 */ /* 0x000fe200078ac0ff */
[----:B------:R-:W-:Y:S01]  /*3520*/  FMUL.FTZ R184, R248, R11 ;  /* 0x0000000bf8b87220 */ /* 0x000fe20000410000 */
[----:B------:R-:W-:-:S03]  /*3530*/  HFMA2.MMA R248, -RZ, RZ, 0, 0 ;  /* 0x00000000fff87435 */ /* 0x000fc600000001ff */
[----:B------:R-:W-:-:S08]  /*3540*/  FMUL.FTZ R189, R184, UR15 ;  /* 0x0000000fb8bd7c20 */ /* 0x000fd00008410000 */
[----:B------:R-:W-:-:S05]  /*3550*/  @P5 HADD2.F32 R184, -RZ, R185.H0_H0 ;  /* 0x200000b9ffb85230 */ /* 0x000fca0000004100 */
[----:B------:R-:W-:Y:S01]  /*3560*/  @P5 FMUL.FTZ R248, R189, R184 ;  /* 0x000000b8bdf85220 */ /* 0x000fe20000410000 */
[----:B----4-:R-:W-:Y:S02]  /*3570*/  FMUL.FTZ R184, R0, R189 ;  /* 0x000000bd00b87220 */ /* 0x010fe40000410000 */
[----:B------:R-:W2:Y:S03]  /*3580*/  LDL R189, [R1+0x14] ;  /* 0x0000140001bd7983 */ /* 0x000ea60000100800 */
[----:B------:R-:W-:Y:S02]  /*3590*/  FSEL R0, R184, RZ, P5 ;  /* 0x000000ffb8007208 */ /* 0x000fe40002800000 */
[----:B------:R-:W-:Y:S01]  /*35a0*/  LOP3.LUT P5, RZ, R20, 0xff000000, RZ, 0xc0, !PT ;  /* 0xff00000014ff7812 */ /* 0x000fe200078ac0ff */
[----:B------:R-:W-:Y:S01]  /*35b0*/  FMUL.FTZ R184, R249, R11 ;  /* 0x0000000bf9b87220 */ /* 0x000fe20000410000 */
[----:B------:R-:W-:-:S03]  /*35c0*/  MOV R249, RZ ;  /* 0x000000ff00f97202 */ /* 0x000fc60000000f00 */
[----:B------:R-:W-:-:S08]  /*35d0*/  FMUL.FTZ R184, R184, UR15 ;  /* 0x0000000fb8b87c20 */ /* 0x000fd00008410000 */
[----:B------:R-:W-:-:S05]  /*35e0*/  @P5 HADD2.F32 R185, -RZ, R185.H1_H1 ;  /* 0x300000b9ffb95230 */ /* 0x000fca0000004100 */
[----:B------:R-:W-:Y:S01]  /*35f0*/  @P5 FMUL.FTZ R249, R184, R185 ;  /* 0x000000b9b8f95220 */ /* 0x000fe20000410000 */
[----:B--2---:R-:W-:-:S05]  /*3600*/  FMUL.FTZ R185, R189, R184 ;  /* 0x000000b8bdb97220 */ /* 0x004fca0000410000 */
[----:B------:R-:W-:Y:S02]  /*3610*/  FSEL R185, R185, RZ, P5 ;  /* 0x000000ffb9b97208 */ /* 0x000fe40002800000 */
[----:B------:R-:W-:Y:S01]  /*3620*/  LOP3.LUT P5, RZ, R21, 0xff, RZ, 0xc0, !PT ;  /* 0x000000ff15ff7812 */ /* 0x000fe200078ac0ff */
[----:B------:R-:W-:Y:S01]  /*3630*/  FMUL.FTZ R189, R250, R11 ;  /* 0x0000000bfabd7220 */ /* 0x000fe20000410000 */
[----:B------:R-:W-:Y:S01]  /*3640*/  F2FP.F16.F32.PACK_AB R184, R2, R188 ;  /* 0x000000bc02b8723e */ /* 0x000fe200000000ff */
[----:B------:R-:W-:Y:S01]  /*3650*/  HFMA2.MMA R250, -RZ, RZ, 0, 0 ;  /* 0x00000000fffa7435 */ /* 0x000fe200000001ff */
[----:B------:R-:W-:Y:S01]  /*3660*/  F2FP.F16.F32.PACK_AB R185, R185, R0 ;  /* 0x00000000b9b9723e */ /* 0x000fe200000000ff */
[----:B------:R-:W-:Y:S01]  /*3670*/  FMUL.FTZ R189, R189, UR15 ;  /* 0x0000000fbdbd7c20 */ /* 0x000fe20008410000 */
[----:B------:R1:W5:Y:S07]  /*3680*/  LDL.LU R2, [R1+0x64] ;  /* 0x0000640001027983 */ /* 0x00036e0000300800 */
[----:B------:R-:W-:-:S05]  /*3690*/  @P5 HADD2.F32 R188, -RZ, R186.H0_H0 ;  /* 0x200000baffbc5230 */ /* 0x000fca0000004100 */
[----:B------:R-:W-:Y:S01]  /*36a0*/  @P5 FMUL.FTZ R250, R189, R188 ;  /* 0x000000bcbdfa5220 */ /* 0x000fe20000410000 */
[----:B------:R-:W-:-:S05]  /*36b0*/  FMUL.FTZ R189, R36, R189 ;  /* 0x000000bd24bd7220 */ /* 0x000fca0000410000 */
[----:B------:R-:W-:Y:S02]  /*36c0*/  FSEL R189, R189, RZ, P5 ;  /* 0x000000ffbdbd7208 */ /* 0x000fe40002800000 */
[----:B------:R-:W-:Y:S01]  /*36d0*/  LOP3.LUT P5, RZ, R21, 0xff00, RZ, 0xc0, !PT ;  /* 0x0000ff0015ff7812 */ /* 0x000fe200078ac0ff */
[----:B------:R-:W-:Y:S01]  /*36e0*/  FMUL.FTZ R188, R224, R11 ;  /* 0x0000000be0bc7220 */ /* 0x000fe20000410000 */
[----:B------:R-:W-:-:S03]  /*36f0*/  MOV R224, RZ ;  /* 0x000000ff00e07202 */ /* 0x000fc60000000f00 */
[----:B------:R-:W-:-:S08]  /*3700*/  FMUL.FTZ R188, R188, UR15 ;  /* 0x0000000fbcbc7c20 */ /* 0x000fd00008410000 */
[----:B------:R-:W-:-:S05]  /*3710*/  @P5 HADD2.F32 R186, -RZ, R186.H1_H1 ;  /* 0x300000baffba5230 */ /* 0x000fca0000004100 */
[----:B------:R-:W-:Y:S01]  /*3720*/  @P5 FMUL.FTZ R224, R188, R186 ;  /* 0x000000babce05220 */ /* 0x000fe20000410000 */
[----:B------:R-:W-:-:S05]  /*3730*/  FMUL.FTZ R186, R37, R188 ;  /* 0x000000bc25ba7220 */ /* 0x000fca0000410000 */
[----:B------:R-:W-:Y:S02]  /*3740*/  FSEL R186, R186, RZ, P5 ;  /* 0x000000ffbaba7208 */ /* 0x000fe40002800000 */
[----:B------:R-:W-:Y:S01]  /*3750*/  LOP3.LUT P5, RZ, R21, 0xff0000, RZ, 0xc0, !PT ;  /* 0x00ff000015ff7812 */ /* 0x000fe200078ac0ff */
[----:B------:R-:W-:Y:S01]  /*3760*/  FMUL.FTZ R188, R225, R11 ;  /* 0x0000000be1bc7220 */ /* 0x000fe20000410000 */
[----:B------:R-:W-:-:S03]  /*3770*/  HFMA2.MMA R225, -RZ, RZ, 0, 0 ;  /* 0x00000000ffe17435 */ /* 0x000fc600000001ff */
[----:B------:R-:W-:-:S08]  /*3780*/  FMUL.FTZ R0, R188, UR15 ;  /* 0x0000000fbc007c20 */ /* 0x000fd00008410000 */
        /* <DEDUP_REMOVED lines=11> */
[----:B------:R-:W-:-:S04]  /*3840*/  FSEL R187, R187, RZ, P5 ;  /* 0x000000ffbbbb7208 */ /* 0x000fc80002800000 */
[----:B------:R-:W-:Y:S02]  /*3850*/  F2FP.F16.F32.PACK_AB R187, R187, R0 ;  /* 0x00000000bbbb723e */ /* 0x000fe400000000ff */
[----:B------:R1:W5:Y:S01]  /*3860*/  LDL.LU R0, [R1+0x60] ;  /* 0x0000600001007983 */ /* 0x0003620000300800 */
[----:B------:R-:W-:Y:S02]  /*3870*/  LEA R188, P5, R10, UR18, 0x4 ;  /* 0x000000120abc7c11 */ /* 0x000fe4000f8a20ff */
[----:B------:R-:W-:Y:S02]  /*3880*/  F2FP.F16.F32.PACK_AB R186, R186, R189 ;  /* 0x000000bdbaba723e */ /* 0x000fe400000000ff */
        /* <DEDUP_REMOVED lines=11> */
.L_x_7995:
[----:B------:R-:W-:Y:S05]  /*3940*/  BSYNC B0 ;  /* 0x0000000000007941 */ /* 0x000fea0003800000 */
.L_x_7994:
[----:B------:R-:W-:Y:S04]  /*3950*/  BSSY B0, `(.L_x_7996) ;  /* 0x00000a1000007945 */ /* 0x000fe80003800000 */
[----:B------:R-:W-:Y:S05]  /*3960*/  @!P2 BRA `(.L_x_7997) ;  /* 0x00000008007ca947 */ /* 0x000fea0003800000 */
[----:B------:R-:W-:Y:S01]  /*3970*/  ISETP.NE.AND P5, PT, R3, RZ, PT ;  /* 0x000000ff0300720c */ /* 0x000fe20003fa5270 */
[----:B-----5:R2:W-:Y:S03]  /*3980*/  STL [R1+0x6c], R5 ;  /* 0x00006c0501007387 */ /* 0x0205e60000100800 */
[----:B01----:R-:W-:Y:S01]  /*3990*/  FSEL R184, R190, RZ, !P5 ;  /* 0x000000ffbeb87208 */ /* 0x003fe20006800000 */
        /* <DEDUP_REMOVED lines=10> */
[C---:B------:R-:W-:Y:S01]  /*3a40*/  FMUL.FTZ R247, R12.reuse, R185 ;  /* 0x000000b90cf77220 */ /* 0x040fe20000410000 */
        /* <DEDUP_REMOVED lines=41> */
[----:B--2---:R-:W-:Y:S02]  /*3ce0*/  @P5 F2FP.F16.F32.PACK_AB R5, RZ, R226 ;  /* 0x000000e2ff05523e */ /* 0x004fe400000000ff */
        /* <DEDUP_REMOVED lines=11> */
[----:B-1----:R-:W-:Y:S02]  /*3da0*/  @P5 F2FP.F16.F32.PACK_AB R2, RZ, R221 ;  /* 0x000000ddff02523e */ /* 0x002fe400000000ff */
[C---:B------:R-:W-:Y:S01]  /*3db0*/  @P5 LEA R188, P6, R10.reuse, UR16, 0x4 ;  /* 0x000000100abc5c11 */ /* 0x040fe2000f8c20ff */
[----:B----4-:R-:W-:Y:S01]  /*3dc0*/  IMAD.WIDE.U32 R184, R10, 0x10, R184 ;  /* 0x000000100ab87825 */ /* 0x010fe200078e00b8 */
[----:B------:R-:W-:Y:S02]  /*3dd0*/  @P5 PRMT R98, R98, 0x5410, R186 ;  /* 0x0000541062625816 */ /* 0x000fe400000000ba */
[----:B---3--:R-:W-:-:S02]  /*3de0*/  PRMT R0, R2, 0x7610, R0 ;  /* 0x0000761002007816 */ /* 0x008fc40000000000 */
[----:B------:R-:W-:Y:S01]  /*3df0*/  @P5 LEA.HI.X R189, R10, UR17, RZ, 0x4, P6 ;  /* 0x000000110abd5c11 */ /* 0x000fe2000b0f24ff */
[----:B------:R-:W3:Y:S01]  /*3e00*/  LDG.E.128 R184, desc[UR4][R184.64] ;  /* 0x00000004b8b87981 */ /* 0x000ee2000c1e1d00 */
[----:B------:R-:W-:-:S05]  /*3e10*/  @P5 PRMT R99, R99, 0x5410, R0 ;  /* 0x0000541063635816 */ /* 0x000fca0000000000 */
[----:B------:R0:W-:Y:S02]  /*3e20*/  @P5 STG.E.128 desc[UR4][R188.64], R96 ;  /* 0x00000060bc005986 */ /* 0x0001e4000c101d04 */
[----:B0-----:R-:W-:-:S04]  /*3e30*/  MOV R188, R18 ;  /* 0x0000001200bc7202 */ /* 0x001fc80000000f00 */
[----:B------:R-:W-:Y:S01]  /*3e40*/  LOP3.LUT P5, RZ, R188, 0xff, RZ, 0xc0, !PT ;  /* 0x000000ffbcff7812 */ /* 0x000fe200078ac0ff */
[----:B------:R-:W-:Y:S01]  /*3e50*/  FMUL.FTZ R189, R226, R11 ;  /* 0x0000000be2bd7220 */ /* 0x000fe20000410000 */
[----:B------:R-:W-:-:S03]  /*3e60*/  HFMA2.MMA R226, -RZ, RZ, 0, 0 ;  /* 0x00000000ffe27435 */ /* 0x000fc600000001ff */
[----:B------:R-:W-:-:S08]  /*3e70*/  FMUL.FTZ R189, R189, UR15 ;  /* 0x0000000fbdbd7c20 */ /* 0x000fd00008410000 */
[----:B---3--:R-:W-:-:S05]  /*3e80*/  @P5 HADD2.F32 R188, -RZ, R184.H0_H0 ;  /* 0x200000b8ffbc5230 */ /* 0x008fca0000004100 */
        /* <DEDUP_REMOVED lines=77> */
.L_x_7997:
[----:B------:R-:W-:Y:S05]  /*4360*/  BSYNC B0 ;  /* 0x0000000000007941 */ /* 0x000fea0003800000 */
.L_x_7996:
[----:B012---:R-:W2:Y:S01]  /*4370*/  LDL R184, [R1+0x5c] ;  /* 0x00005c0001b87983 */ /* 0x007ea20000100800 */
        /* <DEDUP_REMOVED lines=18> */
[C---:B-----5:R-:W-:Y:S01]  /*44a0*/  FMUL.FTZ R247, R12.reuse, R189 ;  /* 0x000000bd0cf77220 */ /* 0x060fe20000410000 */
[----:B------:R-:W-:-:S02]  /*44b0*/  FMUL.FTZ R225, R12, R188 ;  /* 0x000000bc0ce17220 */ /* 0x000fc40000410000 */
[----:B------:R-:W-:Y:S01]  /*44c0*/  FMUL.FTZ R224, R12, R186 ;  /* 0x000000ba0ce07220 */ /* 0x000fe20000410000 */
[-CC-:B--2---:R-:W-:Y:S01]  /*44d0*/  FFMA.FTZ R221, R185, R191.reuse, R184.reuse ;  /* 0x000000bfb9dd7223 */ /* 0x184fe200000100b8 */
        /* <DEDUP_REMOVED lines=8> */
[C---:B------:R-:W-:Y:S01]  /*4560*/  FMUL.FTZ R226, R12.reuse, R185 ;  /* 0x000000b90ce27220 */ /* 0x040fe20000410000 */
[----:B------:R-:W-:Y:S01]  /*4570*/  FMUL.FTZ R12, R12, R184 ;  /* 0x000000b80c0c7220 */ /* 0x000fe20000410000 */
[----:B------:R-:W-:-:S02]  /*4580*/  @P5 HADD2.F32 R184, -RZ, R24.H0_H0 ;  /* 0x20000018ffb85230 */ /* 0x000fc40000004100 */
[----:B------:R-:W-:-:S03]  /*4590*/  @P5 HADD2.F32 R185, -RZ, R24.H1_H1 ;  /* 0x30000018ffb95230 */ /* 0x000fc60000004100 */
[----:B------:R-:W-:Y:S01]  /*45a0*/  @P5 FADD.FTZ R191, R191, R184 ;  /* 0x000000b8bfbf5221 */ /* 0x000fe20000010000 */
[--C-:B------:R-:W-:Y:S02]  /*45b0*/  @P5 HADD2.F32 R184, -RZ, R25.reuse.H0_H0 ;  /* 0x20000019ffb85230 */ /* 0x100fe40000004100 */
[----:B------:R-:W-:Y:S01]  /*45c0*/  @P5 FADD.FTZ R221, R221, R185 ;  /* 0x000000b9dddd5221 */ /* 0x000fe20000010000 */
[----:B------:R-:W-:Y:S02]  /*45d0*/  @P5 HADD2.F32 R185, -RZ, R25.H1_H1 ;  /* 0x30000019ffb95230 */ /* 0x000fe40000004100 */
[----:B------:R-:W-:Y:S01]  /*45e0*/  @P5 FADD.FTZ R247, R247, R184 ;  /* 0x000000b8f7f75221 */ /* 0x000fe20000010000 */
[--C-:B------:R-:W-:Y:S02]  /*45f0*/  @P5 HADD2.F32 R184, -RZ, R26.reuse.H0_H0 ;  /* 0x2000001affb85230 */ /* 0x100fe40000004100 */
[----:B------:R-:W-:Y:S01]  /*4600*/  @P5 FADD.FTZ R225, R225, R185 ;  /* 0x000000b9e1e15221 */ /* 0x000fe20000010000 */
[----:B------:R-:W-:-:S02]  /*4610*/  @P5 HADD2.F32 R185, -RZ, R26.H1_H1 ;  /* 0x3000001affb95230 */ /* 0x000fc40000004100 */
[----:B------:R-:W-:Y:S01]  /*4620*/  @P5 FADD.FTZ R190, R190, R184 ;  /* 0x000000b8bebe5221 */ /* 0x000fe20000010000 */
        /* <DEDUP_REMOVED lines=11> */
[----:B------:R-:W0:Y:S01]  /*46e0*/  LDC.64 R184, c[0x0][0x220] ;  /* 0x00008800ffb87b82 */ /* 0x000e220000000a00 */
[----:B------:R-:W-:Y:S02]  /*46f0*/  @P5 F2FP.F16.F32.PACK_AB R186, RZ, R190 ;  /* 0x000000beffba523e */ /* 0x000fe400000000ff */
[----:B------:R-:W-:-:S02]  /*4700*/  @P5 F2FP.F16.F32.PACK_AB R187, RZ, R226 ;  /* 0x000000e2ffbb523e */ /* 0x000fc400000000ff */
[----:B------:R-:W-:Y:S02]  /*4710*/  @P5 PRMT R98, R186, 0x7610, R98 ;  /* 0x00007610ba625816 */ /* 0x000fe40000000062 */
[----:B------:R-:W-:Y:S02]  /*4720*/  @P5 PRMT R99, R187, 0x7610, R99 ;  /* 0x00007610bb635816 */ /* 0x000fe40000000063 */
[----:B------:R-:W-:Y:S02]  /*4730*/  @P5 F2FP.F16.F32.PACK_AB R186, RZ, R225 ;  /* 0x000000e1ffba523e */ /* 0x000fe400000000ff */
[----:B------:R-:W-:Y:S02]  /*4740*/  @P5 F2FP.F16.F32.PACK_AB R187, RZ, R224 ;  /* 0x000000e0ffbb523e */ /* 0x000fe400000000ff */
[----:B------:R-:W-:Y:S02]  /*4750*/  @P5 PRMT R97, R97, 0x5410, R186 ;  /* 0x0000541061615816 */ /* 0x000fe400000000ba */
[----:B------:R-:W-:-:S02]  /*4760*/  @P5 PRMT R98, R98, 0x5410, R187 ;  /* 0x0000541062625816 */ /* 0x000fc400000000bb */
[----:B------:R-:W-:Y:S02]  /*4770*/  @P5 F2FP.F16.F32.PACK_AB R248, RZ, R221 ;  /* 0x000000ddfff8523e */ /* 0x000fe400000000ff */
[----:B------:R-:W-:Y:S02]  /*4780*/  @P5 LEA R188, P6, R10, UR16, 0x4 ;  /* 0x000000100abc5c11 */ /* 0x000fe4000f8c20ff */
[----:B------:R-:W-:Y:S01]  /*4790*/  @P5 PRMT R96, R96, 0x5410, R248 ;  /* 0x0000541060605816 */ /* 0x000fe200000000f8 */
[C---:B0-----:R-:W-:Y:S01]  /*47a0*/  IMAD.WIDE.U32 R184, R10.reuse, 0x10, R184 ;  /* 0x000000100ab87825 */ /* 0x041fe200078e00b8 */
[----:B------:R-:W-:-:S05]  /*47b0*/  @P5 LEA.HI.X R189, R10, UR17, RZ, 0x4, P6 ;  /* 0x000000110abd5c11 */ /* 0x000fca000b0f24ff */
[----:B------:R-:W2:Y:S01]  /*47c0*/  LDG.E.128 R184, desc[UR4][R184.64] ;  /* 0x00000004b8b87981 */ /* 0x000ea2000c1e1d00 */
[----:B------:R-:W-:Y:S01]  /*47d0*/  @P5 F2FP.F16.F32.PACK_AB R248, RZ, R12 ;  /* 0x0000000cfff8523e */ /* 0x000fe200000000ff */
[-C--:B------:R-:W-:Y:S01]  /*47e0*/  FMUL.FTZ R191, R191, R11.reuse ;  /* 0x0000000bbfbf7220 */ /* 0x080fe20000410000 */
[-C--:B------:R-:W-:Y:S01]  /*47f0*/  FMUL.FTZ R225, R225, R11.reuse ;  /* 0x0000000be1e17220 */ /* 0x080fe20000410000 */
[----:B------:R-:W-:Y:S01]  /*4800*/  FMUL.FTZ R12, R12, R11 ;  /* 0x0000000b0c0c7220 */ /* 0x000fe20000410000 */
[----:B------:R-:W-:Y:S01]  /*4810*/  @P5 PRMT R99, R99, 0x5410, R248 ;  /* 0x0000541063635816 */ /* 0x000fe200000000f8 */
[----:B------:R-:W-:-:S04]  /*4820*/  FMUL.FTZ R191, R191, UR15 ;  /* 0x0000000fbfbf7c20 */ /* 0x000fc80008410000 */
[----:B------:R0:W-:Y:S02]  /*4830*/  @P5 STG.E.128 desc[UR4][R188.64], R96 ;  /* 0x00000060bc005986 */ /* 0x0001e4000c101d04 */
[----:B0-----:R-:W-:Y:S01]  /*4840*/  MOV R188, R192 ;  /* 0x000000c000bc7202 */ /* 0x001fe20000000f00 */
[----:B------:R-:W-:-:S03]  /*4850*/  HFMA2.MMA R189, -RZ, RZ, 0, 0 ;  /* 0x00000000ffbd7435 */ /* 0x000fc600000001ff */
[----:B------:R-:W-:-:S13]  /*4860*/  LOP3.LUT P5, RZ, R188, 0xff, RZ, 0xc0, !PT ;  /* 0x000000ffbcff7812 */ /* 0x000fda00078ac0ff */
[----:B--2---:R-:W-:-:S05]  /*4870*/  @P5 HADD2.F32 R188, -RZ, R184.H0_H0 ;  /* 0x200000b8ffbc5230 */ /* 0x004fca0000004100 */
        /* <DEDUP_REMOVED lines=11> */
[----:B------:R-:W-:-:S05]  /*4930*/  @P5 HADD2.F32 R184, -RZ, R184.H1_H1 ;  /* 0x300000b8ffb85230 */ /* 0x000fca0000004100 */
[----:B------:R-:W-:Y:S01]  /*4940*/  @P5 FMUL.FTZ R191, R221, R184 ;  /* 0x000000b8ddbf5220 */ /* 0x000fe20000410000 */
[----:B------:R-:W-:Y:S01]  /*4950*/  FMUL.FTZ R184, R65, R221 ;  /* 0x000000dd41b87220 */ /* 0x000fe20000410000 */
[----:B------:R-:W-:Y:S02]  /*4960*/  FMUL.FTZ R221, R247, R11 ;  /* 0x0000000bf7dd7220 */ /* 0x000fe40000410000 */
[----:B------:R-:W-:Y:S02]  /*4970*/  FADD.FTZ R157, R157, R191 ;  /* 0x000000bf9d9d7221 */ /* 0x000fe40000010000 */
[----:B------:R-:W-:Y:S01]  /*4980*/  FSEL R184, R184, RZ, P5 ;  /* 0x000000ffb8b87208 */ /* 0x000fe20002800000 */
[----:B------:R-:W-:Y:S01]  /*4990*/  FMUL.FTZ R247, R221, UR15 ;  /* 0x0000000fddf77c20 */ /* 0x000fe20008410000 */
[----:B------:R-:W-:Y:S01]  /*49a0*/  LOP3.LUT P5, RZ, R192, 0xff0000, RZ, 0xc0, !PT ;  /* 0x00ff0000c0ff7812 */ /* 0x000fe200078ac0ff */
[----:B------:R-:W-:Y:S01]  /*49b0*/  HFMA2.MMA R221, -RZ, RZ, 0, 0 ;  /* 0x00000000ffdd7435 */ /* 0x000fe200000001ff */
[----:B------:R-:W-:-:S11]  /*49c0*/  F2FP.F16.F32.PACK_AB R184, R184, R188 ;  /* 0x000000bcb8b8723e */ /* 0x000fd600000000ff */
[----:B------:R-:W-:-:S05]  /*49d0*/  @P5 HADD2.F32 R248, -RZ, R185.H0_H0 ;  /* 0x200000b9fff85230 */ /* 0x000fca0000004100 */
[----:B------:R-:W-:Y:S01]  /*49e0*/  @P5 FMUL.FTZ R221, R247, R248 ;  /* 0x000000f8f7dd5220 */ /* 0x000fe20000410000 */
[----:B------:R-:W-:-:S03]  /*49f0*/  FMUL.FTZ R247, R66, R247 ;  /* 0x000000f742f77220 */ /* 0x000fc60000410000 */
[----:B------:R-:W-:Y:S02]  /*4a00*/  FADD.FTZ R158, R158, R221 ;  /* 0x000000dd9e9e7221 */ /* 0x000fe40000010000 */
[----:B------:R-:W-:Y:S01]  /*4a10*/  FSEL R248, R247, RZ, P5 ;  /* 0x000000fff7f87208 */ /* 0x000fe20002800000 */
[----:B------:R-:W-:Y:S01]  /*4a20*/  FMUL.FTZ R247, R225, UR15 ;  /* 0x0000000fe1f77c20 */ /* 0x000fe20008410000 */
[----:B------:R-:W-:Y:S02]  /*4a30*/  LOP3.LUT P5, RZ, R192, 0xff000000, RZ, 0xc0, !PT ;  /* 0xff000000c0ff7812 */ /* 0x000fe400078ac0ff */
[----:B------:R-:W-:-:S11]  /*4a40*/  MOV R225, RZ ;  /* 0x000000ff00e17202 */ /* 0x000fd60000000f00 */
[----:B------:R-:W-:-:S05]  /*4a50*/  @P5 HADD2.F32 R185, -RZ, R185.H1_H1 ;  /* 0x300000b9ffb95230 */ /* 0x000fca0000004100 */
[----:B------:R-:W-:Y:S01]  /*4a60*/  @P5 FMUL.FTZ R225, R247, R185 ;  /* 0x000000b9f7e15220 */ /* 0x000fe20000410000 */
[----:B------:R-:W-:-:S03]  /*4a70*/  FMUL.FTZ R185, R67, R247 ;  /* 0x000000f743b97220 */ /* 0x000fc60000410000 */
[----:B------:R-:W-:Y:S02]  /*4a80*/  FADD.FTZ R159, R159, R225 ;  /* 0x000000e19f9f7221 */ /* 0x000fe40000010000 */
[----:B------:R-:W-:Y:S02]  /*4a90*/  FSEL R185, R185, RZ, P5 ;  /* 0x000000ffb9b97208 */ /* 0x000fe40002800000 */
[----:B------:R-:W-:Y:S02]  /*4aa0*/  LOP3.LUT P5, RZ, R193, 0xff, RZ, 0xc0, !PT ;  /* 0x000000ffc1ff7812 */ /* 0x000fe400078ac0ff */
[----:B------:R-:W-:-:S11]  /*4ab0*/  F2FP.F16.F32.PACK_AB R185, R185, R248 ;  /* 0x000000f8b9b9723e */ /* 0x000fd600000000ff */
[----:B------:R-:W-:-:S05]  /*4ac0*/  @P5 HADD2.F32 R247, -RZ, R186.H0_H0 ;  /* 0x200000bafff75230 */ /* 0x000fca0000004100 */
[----:B------:R-:W-:Y:S01]  /*4ad0*/  @P5 FMUL.FTZ R190, R189, R247 ;  /* 0x000000f7bdbe5220 */ /* 0x000fe20000410000 */
[----:B------:R-:W-:-:S03]  /*4ae0*/  FMUL.FTZ R189, R68, R189 ;  /* 0x000000bd44bd7220 */ /* 0x000fc60000410000 */
[----:B------:R-:W-:Y:S02]  /*4af0*/  FADD.FTZ R160, R160, R190 ;  /* 0x000000bea0a07221 */ /* 0x000fe40000010000 */
[----:B------:R-:W-:Y:S01]  /*4b00*/  FSEL R247, R189, RZ, P5 ;  /* 0x000000ffbdf77208 */ /* 0x000fe20002800000 */
[----:B------:R-:W-:Y:S01]  /*4b10*/  FMUL.FTZ R189, R224, R11 ;  /* 0x0000000be0bd7220 */ /* 0x000fe20000410000 */
[----:B------:R-:W-:Y:S02]  /*4b20*/  LOP3.LUT P5, RZ, R193, 0xff00, RZ, 0xc0, !PT ;  /* 0x0000ff00c1ff7812 */ /* 0x000fe400078ac0ff */
[----:B------:R-:W-:Y:S01]  /*4b30*/  MOV R224, RZ ;  /* 0x000000ff00e07202 */ /* 0x000fe20000000f00 */
[----:B------:R-:W-:-:S10]  /*4b40*/  FMUL.FTZ R189, R189, UR15 ;  /* 0x0000000fbdbd7c20 */ /* 0x000fd40008410000 */
[----:B------:R-:W-:-:S05]  /*4b50*/  @P5 HADD2.F32 R186, -RZ, R186.H1_H1 ;  /* 0x300000baffba5230 */ /* 0x000fca0000004100 */
[----:B------:R-:W-:Y:S01]  /*4b60*/  @P5 FMUL.FTZ R224, R189, R186 ;  /* 0x000000babde05220 */ /* 0x000fe20000410000 */
[----:B------:R-:W-:Y:S01]  /*4b70*/  FMUL.FTZ R186, R69, R189 ;  /* 0x000000bd45ba7220 */ /* 0x000fe20000410000 */
[----:B------:R-:W-:Y:S01]  /*4b80*/  FMUL.FTZ R189, R226, R11 ;  /* 0x0000000be2bd7220 */ /* 0x000fe20000410000 */
[----:B------:R-:W-:Y:S01]  /*4b90*/  HFMA2.MMA R11, -RZ, RZ, 0, 0 ;  /* 0x00000000ff0b7435 */ /* 0x000fe200000001ff */
[----:B------:R-:W-:Y:S02]  /*4ba0*/  FADD.FTZ R161, R161, R224 ;  /* 0x000000e0a1a17221 */ /* 0x000fe40000010000 */
[----:B------:R-:W-:Y:S01]  /*4bb0*/  FSEL R186, R186, RZ, P5 ;  /* 0x000000ffbaba7208 */ /* 0x000fe20002800000 */
[----:B------:R-:W-:Y:S01]  /*4bc0*/  FMUL.FTZ R189, R189, UR15 ;  /* 0x0000000fbdbd7c20 */ /* 0x000fe20008410000 */
[----:B------:R-:W-:Y:S02]  /*4bd0*/  LOP3.LUT P5, RZ, R193, 0xff0000, RZ, 0xc0, !PT ;  /* 0x00ff0000c1ff7812 */ /* 0x000fe400078ac0ff */
        /* <DEDUP_REMOVED lines=14> */
[C---:B------:R-:W-:Y:S02]  /*4cc0*/  LEA R188, P5, R10.reuse, UR18, 0x4 ;  /* 0x000000120abc7c11 */ /* 0x040fe4000f8a20ff */
[----:B------:R-:W-:Y:S02]  /*4cd0*/  F2FP.F16.F32.PACK_AB R187, R187, R226 ;  /* 0x000000e2bbbb723e */ /* 0x000fe400000000ff */
[----:B------:R-:W-:-:S05]  /*4ce0*/  LEA.HI.X R189, R10, UR19, RZ, 0x4, P5 ;  /* 0x000000130abd7c11 */ /* 0x000fca000a8f24ff */
[----:B------:R0:W-:Y:S04]  /*4cf0*/  STG.E.128 desc[UR4][R188.64], R184 ;  /* 0x000000b8bc007986 */ /* 0x0001e8000c101d04 */
.L_x_7999:
[----:B------:R-:W-:Y:S05]  /*4d00*/  BSYNC B0 ;  /* 0x0000000000007941 */ /* 0x000fea0003800000 */
.L_x_7998:
[----:B-----5:R-:W-:Y:S02]  /*4d10*/  IADD3 R2, R2, UR20, RZ ;  /* 0x0000001402027c10 */ /* 0x020fe4000fffe0ff */
[----:B------:R-:W-:Y:S02]  /*4d20*/  SEL R10, RZ, 0x1, P4 ;  /* 0x00000001ff0a7807 */ /* 0x000fe40002000000 */
[----:B------:R-:W-:Y:S02]  /*4d30*/  ISETP.GE.AND P4, PT, R2, UR21, PT ;  /* 0x0000001502007c0c */ /* 0x000fe4000bf86270 */
[----:B------:R-:W-:-:S11]  /*4d40*/  PRMT R247, R10, 0x7610, R247 ;  /* 0x000076100af77816 */ /* 0x000fd600000000f7 */
[----:B------:R-:W-:Y:S05]  /*4d50*/  @!P4 BRA `(.L_x_8000) ;  /* 0xffffffb800ecc947 */ /* 0x000fea000383ffff */
.L_x_7982:
[----:B------:R-:W2:Y:S04]  /*4d60*/  LDL.LU R11, [R1+0x4] ;  /* 0x00000400010b7983 */ /* 0x000ea80000300800 */
[----:B------:R-:W3:Y:S01]  /*4d70*/  LDL.LU R10, [R1+0x58] ;  /* 0x00005800010a7983 */ /* 0x000ee20000300800 */
[----:B------:R-:W1:Y:S01]  /*4d80*/  S2UR UR6, SR_CTAID.X ;  /* 0x00000000000679c3 */ /* 0x000e620000002500 */
[----:B------:R-:W-:Y:S01]  /*4d90*/  BSSY B0, `(.L_x_8001) ;  /* 0x0000013000007945 */ /* 0x000fe20003800000 */
[----:B------:R-:W1:Y:S02]  /*4da0*/  S2R R0, SR_TID.X ;  /* 0x0000000000007919 */ /* 0x000e640000002100 */
[----:B-1----:R-:W-:-:S05]  /*4db0*/  LEA.HI R0, R0, UR6, RZ, 0x19 ;  /* 0x0000000600007c11 */ /* 0x002fca000f8fc8ff */
[----:B--2---:R-:W-:-:S05]  /*4dc0*/  IMAD R0, R0, R11, RZ ;  /* 0x0000000b00007224 */ /* 0x004fca00078e02ff */
[----:B---3--:R-:W-:Y:S01]  /*4dd0*/  LEA.HI R9, R0, R10, RZ, 0x1d ;  /* 0x0000000a00097211 */ /* 0x008fe200078fe8ff */
        /* <DEDUP_REMOVED lines=14> */
.L_x_8002:
[----:B------:R-:W-:Y:S05]  /*4ec0*/  BSYNC B0 ;  /* 0x0000000000007941 */ /* 0x000fea0003800000 */
.L_x_8001:
        /* <DEDUP_REMOVED lines=15> */
.L_x_8004:
[----:B------:R-:W-:Y:S05]  /*4fc0*/  BSYNC B0 ;  /* 0x0000000000007941 */ /* 0x000fea0003800000 */
.L_x_8003:
        /* <DEDUP_REMOVED lines=15> */
.L_x_8006:
[----:B------:R-:W-:Y:S05]  /*50c0*/  BSYNC B0 ;  /* 0x0000000000007941 */ /* 0x000fea0003800000 */
.L_x_8005:
        /* <DEDUP_REMOVED lines=16> */
.L_x_7991:
[----:B------:R-:W-:Y:S01]  /*51d0*/  HFMA2.MMA R184, -RZ, RZ, 0, 9.5367431640625e-07 ;  /* 0x00000010ffb87435 */ /* 0x000fe200000001ff */
[----:B------:R-:W-:Y:S02]  /*51e0*/  MOV R188, R224 ;  /* 0x000000e000bc7202 */ /* 0x000fe40000000f00 */
[----:B------:R-:W-:Y:S02]  /*51f0*/  MOV R185, 0x1f ;  /* 0x0000001f00b97802 */ /* 0x000fe40000000f00 */
[----:B------:R-:W-:-:S07]  /*5200*/  MOV R187, 0xffffffff ;  /* 0xffffffff00bb7802 */ /* 0x000fce0000000f00 */
[----:B-----5:R-:W-:Y:S05]  /*5210*/  WARPSYNC.COLLECTIVE R187, `(.L_x_8007) ;  /* 0x00000000bb087348 */ /* 0x020fea0003c00000 */
[----:B------:R0:W1:Y:S02]  /*5220*/  SHFL.DOWN P6, R191, R188, R184, R185 ;  /* 0x080000b8bcbf7389 */ /* 0x00006400000c00b9 */
[----:B01---5:R-:W-:Y:S01]  /*5230*/  ENDCOLLECTIVE ;  /* 0x000000000000791b */ /* 0x023fe20003800000 */
.L_x_8007:
[----:B------:R-:W-:Y:S02]  /*5240*/  MOV R188, R226 ;  /* 0x000000e200bc7202 */ /* 0x000fe40000000f00 */
[----:B------:R-:W-:-:S05]  /*5250*/  MOV R184, R191 ;  /* 0x000000bf00b87202 */ /* 0x000fca0000000f00 */
[----:B------:R-:W-:Y:S01]  /*5260*/  FADD.FTZ R189, R184, R224 ;  /* 0x000000e0b8bd7221 */ /* 0x000fe20000010000 */
[----:B------:R-:W-:-:S11]  /*5270*/  HFMA2.MMA R184, -RZ, RZ, 0, 9.5367431640625e-07 ;  /* 0x00000010ffb87435 */ /* 0x000fd600000001ff */
[----:B------:R-:W-:Y:S05]  /*5280*/  WARPSYNC.COLLECTIVE R187, `(.L_x_8008) ;  /* 0x00000000bb087348 */ /* 0x000fea0003c00000 */
[----:B------:R0:W1:Y:S02]  /*5290*/  SHFL.DOWN P6, R191, R188, R184, R185 ;  /* 0x080000b8bcbf7389 */ /* 0x00006400000c00b9 */
[----:B01----:R-:W-:Y:S01]  /*52a0*/  ENDCOLLECTIVE ;  /* 0x000000000000791b */ /* 0x003fe20003800000 */
.L_x_8008:
[----:B------:R-:W-:Y:S02]  /*52b0*/  MOV R188, R189 ;  /* 0x000000bd00bc7202 */ /* 0x000fe40000000f00 */
[----:B------:R-:W-:-:S05]  /*52c0*/  MOV R184, R191 ;  /* 0x000000bf00b87202 */ /* 0x000fca0000000f00 */
[----:B------:R-:W-:Y:S01]  /*52d0*/  FADD.FTZ R190, R184, R226 ;  /* 0x000000e2b8be7221 */ /* 0x000fe20000010000 */
[----:B------:R-:W-:-:S11]  /*52e0*/  HFMA2.MMA R184, -RZ, RZ, 0, 4.76837158203125e-07 ;  /* 0x00000008ffb87435 */ /* 0x000fd600000001ff */
[----:B------:R-:W-:Y:S05]  /*52f0*/  WARPSYNC.COLLECTIVE R187, `(.L_x_8009) ;  /* 0x00000000bb087348 */ /* 0x000fea0003c00000 */
[----:B------:R0:W1:Y:S02]  /*5300*/  SHFL.DOWN P6, R191, R188, R184, R185 ;  /* 0x080000b8bcbf7389 */ /* 0x00006400000c00b9 */
[----:B01----:R-:W-:Y:S01]  /*5310*/  ENDCOLLECTIVE ;  /* 0x000000000000791b */ /* 0x003fe20003800000 */
.L_x_8009:
[----:B------:R-:W-:Y:S02]  /*5320*/  MOV R188, R190 ;  /* 0x000000be00bc7202 */ /* 0x000fe40000000f00 */
[----:B------:R-:W-:-:S05]  /*5330*/  MOV R184, R191 ;  /* 0x000000bf00b87202 */ /* 0x000fca0000000f00 */
[----:B------:R-:W-:Y:S01]  /*5340*/  FADD.FTZ R189, R189, R184 ;  /* 0x000000b8bdbd7221 */ /* 0x000fe20000010000 */
[----:B------:R-:W-:-:S11]  /*5350*/  HFMA2.MMA R184, -RZ, RZ, 0, 4.76837158203125e-07 ;  /* 0x00000008ffb87435 */ /* 0x000fd600000001ff */
[----:B------:R-:W-:Y:S05]  /*5360*/  WARPSYNC.COLLECTIVE R187, `(.L_x_8010) ;  /* 0x00000000bb087348 */ /* 0x000fea0003c00000 */
[----:B------:R0:W1:Y:S02]  /*5370*/  SHFL.DOWN P6, R191, R188, R184, R185 ;  /* 0x080000b8bcbf7389 */ /* 0x00006400000c00b9 */
[----:B01----:R-:W-:Y:S01]  /*5380*/  ENDCOLLECTIVE ;  /* 0x000000000000791b */ /* 0x003fe20003800000 */
.L_x_8010:
[----:B------:R-:W-:Y:S02]  /*5390*/  MOV R188, R189 ;  /* 0x000000bd00bc7202 */ /* 0x000fe40000000f00 */
[----:B------:R-:W-:-:S05]  /*53a0*/  MOV R184, R191 ;  /* 0x000000bf00b87202 */ /* 0x000fca0000000f00 */
[----:B------:R-:W-:Y:S01]  /*53b0*/  FADD.FTZ R190, R190, R184 ;  /* 0x000000b8bebe7221 */ /* 0x000fe20000010000 */
[----:B------:R-:W-:-:S11]  /*53c0*/  HFMA2.MMA R184, -RZ, RZ, 0, 2.384185791015625e-07 ;  /* 0x00000004ffb87435 */ /* 0x000fd600000001ff */
[----:B------:R-:W-:Y:S05]  /*53d0*/  WARPSYNC.COLLECTIVE R187, `(.L_x_8011) ;  /* 0x00000000bb087348 */ /* 0x000fea0003c00000 */
[----:B------:R0:W1:Y:S02]  /*53e0*/  SHFL.DOWN P6, R191, R188, R184, R185 ;  /* 0x080000b8bcbf7389 */ /* 0x00006400000c00b9 */
[----:B01----:R-:W-:Y:S01]  /*53f0*/  ENDCOLLECTIVE ;  /* 0x000000000000791b */ /* 0x003fe20003800000 */
.L_x_8011:
[----:B------:R-:W-:Y:S02]  /*5400*/  MOV R188, R190 ;  /* 0x000000be00bc7202 */ /* 0x000fe40000000f00 */
[----:B------:R-:W-:-:S05]  /*5410*/  MOV R184, R191 ;  /* 0x000000bf00b87202 */ /* 0x000fca0000000f00 */
[----:B------:R-:W-:Y:S01]  /*5420*/  FADD.FTZ R189, R189, R184 ;  /* 0x000000b8bdbd7221 */ /* 0x000fe20000010000 */
[----:B------:R-:W-:-:S11]  /*5430*/  HFMA2.MMA R184, -RZ, RZ, 0, 2.384185791015625e-07 ;  /* 0x00000004ffb87435 */ /* 0x000fd600000001ff */
[----:B------:R-:W-:Y:S05]  /*5440*/  WARPSYNC.COLLECTIVE R187, `(.L_x_8012) ;  /* 0x00000000bb087348 */ /* 0x000fea0003c00000 */
[----:B------:R0:W1:Y:S02]  /*5450*/  SHFL.DOWN P6, R191, R188, R184, R185 ;  /* 0x080000b8bcbf7389 */ /* 0x00006400000c00b9 */
[----:B01----:R-:W-:Y:S01]  /*5460*/  ENDCOLLECTIVE ;  /* 0x000000000000791b */ /* 0x003fe20003800000 */
.L_x_8012:
[----:B------:R-:W-:Y:S02]  /*5470*/  MOV R188, R189 ;  /* 0x000000bd00bc7202 */ /* 0x000fe40000000f00 */
[----:B------:R-:W-:-:S05]  /*5480*/  MOV R184, R191 ;  /* 0x000000bf00b87202 */ /* 0x000fca0000000f00 */
[----:B------:R-:W-:Y:S01]  /*5490*/  FADD.FTZ R221, R190, R184 ;  /* 0x000000b8bedd7221 */ /* 0x000fe20000010000 */
[----:B------:R-:W-:-:S11]  /*54a0*/  HFMA2.MMA R184, -RZ, RZ, 0, 1.1920928955078125e-07 ;  /* 0x00000002ffb87435 */ /* 0x000fd600000001ff */
[----:B------:R-:W-:Y:S05]  /*54b0*/  WARPSYNC.COLLECTIVE R187, `(.L_x_8013) ;  /* 0x00000000bb087348 */ /* 0x000fea0003c00000 */
[----:B------:R0:W1:Y:S02]  /*54c0*/  SHFL.DOWN P6, R191, R188, R184, R185 ;  /* 0x080000b8bcbf7389 */ /* 0x00006400000c00b9 */
[----:B01----:R-:W-:Y:S01]  /*54d0*/  ENDCOLLECTIVE ;  /* 0x000000000000791b */ /* 0x003fe20003800000 */
.L_x_8013:
[----:B------:R-:W-:Y:S02]  /*54e0*/  MOV R188, R221 ;  /* 0x000000dd00bc7202 */ /* 0x000fe40000000f00 */
[----:B------:R-:W-:-:S05]  /*54f0*/  MOV R184, R191 ;  /* 0x000000bf00b87202 */ /* 0x000fca0000000f00 */
[----:B------:R-:W-:Y:S01]  /*5500*/  FADD.FTZ R190, R189, R184 ;  /* 0x000000b8bdbe7221 */ /* 0x000fe20000010000 */
[----:B------:R-:W-:-:S11]  /*5510*/  HFMA2.MMA R184, -RZ, RZ, 0, 1.1920928955078125e-07 ;  /* 0x00000002ffb87435 */ /* 0x000fd600000001ff */
[----:B------:R-:W-:Y:S05]  /*5520*/  WARPSYNC.COLLECTIVE R187, `(.L_x_8014) ;  /* 0x00000000bb087348 */ /* 0x000fea0003c00000 */
[----:B------:R0:W1:Y:S02]  /*5530*/  SHFL.DOWN P6, R191, R188, R184, R185 ;  /* 0x080000b8bcbf7389 */ /* 0x00006400000c00b9 */
[----:B01----:R-:W-:Y:S01]  /*5540*/  ENDCOLLECTIVE ;  /* 0x000000000000791b */ /* 0x003fe20003800000 */
.L_x_8014:
[----:B------:R-:W-:Y:S02]  /*5550*/  MOV R188, R190 ;  /* 0x000000be00bc7202 */ /* 0x000fe40000000f00 */
[----:B------:R-:W-:-:S05]  /*5560*/  MOV R184, R191 ;  /* 0x000000bf00b87202 */ /* 0x000fca0000000f00 */
[----:B------:R-:W-:Y:S01]  /*5570*/  FADD.FTZ R189, R221, R184 ;  /* 0x000000b8ddbd7221 */ /* 0x000fe20000010000 */
[----:B------:R-:W-:-:S11]  /*5580*/  HFMA2.MMA R184, -RZ, RZ, 0, 5.9604644775390625e-08 ;  /* 0x00000001ffb87435 */ /* 0x000fd600000001ff */
[----:B------:R-:W-:Y:S05]  /*5590*/  WARPSYNC.COLLECTIVE R187, `(.L_x_8015) ;  /* 0x00000000bb087348 */ /* 0x000fea0003c00000 */
[----:B------:R0:W1:Y:S02]  /*55a0*/  SHFL.DOWN P6, R191, R188, R184, R185 ;  /* 0x080000b8bcbf7389 */ /* 0x00006400000c00b9 */
[----:B01----:R-:W-:Y:S01]  /*55b0*/  ENDCOLLECTIVE ;  /* 0x000000000000791b */ /* 0x003fe20003800000 */
.L_x_8015:
[----:B------:R-:W-:Y:S02]  /*55c0*/  MOV R188, R189 ;  /* 0x000000bd00bc7202 */ /* 0x000fe40000000f00 */
[----:B------:R-:W-:-:S07]  /*55d0*/  MOV R221, R191 ;  /* 0x000000bf00dd7202 */ /* 0x000fce0000000f00 */
[----:B------:R-:W-:Y:S05]  /*55e0*/  WARPSYNC.COLLECTIVE R187, `(.L_x_8016) ;  /* 0x00000000bb087348 */ /* 0x000fea0003c00000 */
[----:B------:R0:W1:Y:S02]  /*55f0*/  SHFL.DOWN P6, R191, R188, R184, R185 ;  /* 0x080000b8bcbf7389 */ /* 0x00006400000c00b9 */
[----:B01----:R-:W-:Y:S01]  /*5600*/  ENDCOLLECTIVE ;  /* 0x000000000000791b */ /* 0x003fe20003800000 */
.L_x_8016:
[----:B------:R-:W-:Y:S01]  /*5610*/  MOV R185, R191 ;  /* 0x000000bf00b97202 */ /* 0x000fe20000000f00 */
[----:B------:R-:W-:Y:S06]  /*5620*/  BRA `(.L_x_8017) ;  /* 0xffffffcc00507947 */ /* 0x000fec000383ffff */
.L_x_8018:
        /* <DEDUP_REMOVED lines=13> */
.L_x_13974:


//--------------------- .text._ZN10layer_norm13ln_bwd_kernelINS_13Kernel_traitsIf6__halfS2_S2_fjLj4096ELj1ELj1ELj4ELj16ENS_18Kernel_traits_baseILj4096EfS2_S2_S2_fjLj128EEEEELb1ELb1ELb0ELb1EEEvNS_9BwdParamsE --------------------------
	.section	.text._ZN10layer_norm13ln_bwd_kernelINS_13Kernel_traitsIf6__halfS2_S2_fjLj4096ELj1ELj1ELj4ELj16ENS_18Kernel_traits_baseILj4096EfS2_S2_S2_fjLj128EEEEELb1ELb1ELb0ELb1EEEvNS_9BwdParamsE,"ax",@progbits
	.align	128
        .global         _ZN10layer_norm13ln_bwd_kernelINS_13Kernel_traitsIf6__halfS2_S2_fjLj4096ELj1ELj1ELj4ELj16ENS_18Kernel_traits_baseILj4096EfS2_S2_S2_fjLj128EEEEELb1ELb1ELb0ELb1EEEvNS_9BwdParamsE
        .type           _ZN10layer_norm13ln_bwd_kernelINS_13Kernel_traitsIf6__halfS2_S2_fjLj4096ELj1ELj1ELj4ELj16ENS_18Kernel_traits_baseILj4096EfS2_S2_S2_fjLj128EEEEELb1ELb1ELb0ELb1EEEvNS_9BwdParamsE,@function
        .size           _ZN10layer_norm13ln_bwd_kernelINS_13Kernel_traitsIf6__halfS2_S2_fjLj4096ELj1ELj1ELj4ELj16ENS_18Kernel_traits_baseILj4096EfS2_S2_S2_fjLj128EEEEELb1ELb1ELb0ELb1EEEvNS_9BwdParamsE,(.L_x_13975 - _ZN10layer_norm13ln_bwd_kernelINS_13Kernel_traitsIf6__halfS2_S2_fjLj4096ELj1ELj1ELj4ELj16ENS_18Kernel_traits_baseILj4096EfS2_S2_S2_fjLj128EEEEELb1ELb1ELb0ELb1EEEvNS_9BwdParamsE)
        .other          _ZN10layer_norm13ln_bwd_kernelINS_13Kernel_traitsIf6__halfS2_S2_fjLj4096ELj1ELj1ELj4ELj16ENS_18Kernel_traits_baseILj4096EfS2_S2_S2_fjLj128EEEEELb1ELb1ELb0ELb1EEEvNS_9BwdParamsE,@"STO_CUDA_ENTRY STV_DEFAULT"
_ZN10layer_norm13ln_bwd_kernelINS_13Kernel_traitsIf6__halfS2_S2_fjLj4096ELj1ELj1ELj4ELj16ENS_18Kernel_traits_baseILj4096EfS2_S2_S2_fjLj128EEEEELb1ELb1ELb0ELb1EEEvNS_9BwdParamsE:
.text._ZN10layer_norm13ln_bwd_kernelINS_13Kernel_traitsIf6__halfS2_S2_fjLj4096ELj1ELj1ELj4ELj16ENS_18Kernel_traits_baseILj4096EfS2_S2_S2_fjLj128EEEEELb1ELb1ELb0ELb1EEEvNS_9BwdParamsE:
        /* <DEDUP_REMOVED lines=66> */
.L_x_8019:
        /* <DEDUP_REMOVED lines=86> */
.L_x_8023:
        /* <DEDUP_REMOVED lines=15> */
[C---:B------:R-:W-:Y:S01]  /*0a70*/  IADD3 R195, R196.reuse, 0x80, RZ ;  /* 0x00000080c4c37810 */ /* 0x040fe20007ffe0ff */
[----:B------:R-:W1:Y:S01]  /*0a80*/  LDC.64 R200, c[0x0][0x240] ;  /* 0x00009000ffc87b82 */ /* 0x000e620000000a00 */
[C---:B------:R-:W-:Y:S02]  /*0a90*/  IADD3 R194, R196.reuse, 0x100, RZ ;  /* 0x00000100c4c27810 */ /* 0x040fe40007ffe0ff */
[C---:B------:R-:W-:Y:S01]  /*0aa0*/  IADD3 R191, R196.reuse, 0x180, RZ ;  /* 0x00000180c4bf7810 */ /* 0x040fe20007ffe0ff */
[----:B--2---:R-:W-:-:S04]  /*0ab0*/  IMAD.WIDE.U32 R120, R196, 0x10, R138 ;  /* 0x00000010c4787825 */ /* 0x004fc800078e008a */
[--C-:B------:R-:W-:Y:S02]  /*0ac0*/  IMAD.WIDE.U32 R128, R195, 0x10, R138.reuse ;  /* 0x00000010c3807825 */ /* 0x100fe400078e008a */
[----:B------:R-:W2:Y:S02]  /*0ad0*/  LDG.E.128 R120, desc[UR6][R120.64] ;  /* 0x0000000678787981 */ /* 0x000ea4000c1e1d00 */
[----:B------:R-:W-:Y:S02]  /*0ae0*/  IMAD.WIDE.U32 R132, R194, 0x10, R138 ;  /* 0x00000010c2847825 */ /* 0x000fe400078e008a */
[----:B------:R-:W2:Y:S02]  /*0af0*/  LDG.E.128 R128, desc[UR6][R128.64] ;  /* 0x0000000680807981 */ /* 0x000ea4000c1e1d00 */
[----:B---3--:R-:W-:Y:S02]  /*0b00*/  IMAD.WIDE R136, R0, 0x4, R136 ;  /* 0x0000000400887825 */ /* 0x008fe400078e0288 */
[----:B------:R-:W3:Y:S02]  /*0b10*/  LDG.E.128 R132, desc[UR6][R132.64] ;  /* 0x0000000684847981 */ /* 0x000ee4000c1e1d00 */
[----:B------:R-:W-:-:S02]  /*0b20*/  IMAD.WIDE.U32 R138, R191, 0x10, R138 ;  /* 0x00000010bf8a7825 */ /* 0x000fc400078e008a */
[----:B------:R-:W3:Y:S02]  /*0b30*/  LDG.E R197, desc[UR6][R136.64] ;  /* 0x0000000688c57981 */ /* 0x000ee4000c1e1900 */
[----:B----4-:R-:W-:-:S04]  /*0b40*/  IMAD.WIDE.U32 R124, R196, 0x10, R148 ;  /* 0x00000010c47c7825 */ /* 0x010fc800078e0094 */
[--C-:B------:R-:W-:Y:S02]  /*0b50*/  IMAD.WIDE.U32 R140, R195, 0x10, R148.reuse ;  /* 0x00000010c38c7825 */ /* 0x100fe400078e0094 */
[----:B------:R-:W4:Y:S02]  /*0b60*/  LDG.E.128 R124, desc[UR6][R124.64] ;  /* 0x000000067c7c7981 */ /* 0x000f24000c1e1d00 */
[--C-:B------:R-:W-:Y:S02]  /*0b70*/  IMAD.WIDE.U32 R144, R194, 0x10, R148.reuse ;  /* 0x00000010c2907825 */ /* 0x100fe400078e0094 */
[----:B------:R-:W4:Y:S02]  /*0b80*/  LDG.E.128 R136, desc[UR6][R138.64] ;  /* 0x000000068a887981 */ /* 0x000f24000c1e1d00 */
[----:B------:R-:W-:Y:S02]  /*0b90*/  IMAD.WIDE.U32 R148, R191, 0x10, R148 ;  /* 0x00000010bf947825 */ /* 0x000fe400078e0094 */
[----:B------:R-:W4:Y:S02]  /*0ba0*/  LDG.E.128 R140, desc[UR6][R140.64] ;  /* 0x000000068c8c7981 */ /* 0x000f24000c1e1d00 */
[----:B0-----:R-:W-:-:S02]  /*0bb0*/  IMAD.WIDE R166, R0, 0x4, R166 ;  /* 0x0000000400a67825 */ /* 0x001fc400078e02a6 */
[----:B------:R-:W4:Y:S04]  /*0bc0*/  LDG.E.128 R148, desc[UR6][R148.64] ;  /* 0x0000000694947981 */ /* 0x000f28000c1e1d00 */
[----:B------:R0:W4:Y:S04]  /*0bd0*/  LDG.E R193, desc[UR6][R166.64] ;  /* 0x00000006a6c17981 */ /* 0x000128000c1e1900 */
[----:B------:R-:W4:Y:S01]  /*0be0*/  LDG.E.128 R144, desc[UR6][R144.64] ;  /* 0x0000000690907981 */ /* 0x000f22000c1e1d00 */
        /* <DEDUP_REMOVED lines=24> */
[----:B------:R-:W-:Y:S02]  /*0d70*/  LOP3.LUT P3, RZ, R199, 0xff, RZ, 0xc0, !PT ;  /* 0x000000ffc7ff7812 */ /* 0x000fe4000786c0ff */
[----:B------:R-:W-:Y:S01]  /*0d80*/  LOP3.LUT P2, RZ, R204, 0x1f, RZ, 0xc0, !PT ;  /* 0x0000001fccff7812 */ /* 0x000fe2000784c0ff */
[----:B------:R-:W-:Y:S01]  /*0d90*/  UMOV UR4, 0xffffffff ;  /* 0xffffffff00047882 */ /* 0x000fe20000000000 */
[----:B------:R-:W-:Y:S02]  /*0da0*/  @P0 HADD2.F32 R192, -RZ, R198.H0_H0 ;  /* 0x200000c6ffc00230 */ /* 0x000fe40000004100 */
[--C-:B--2---:R-:W-:Y:S02]  /*0db0*/  HADD2.F32 R200, -RZ, R120.reuse.H0_H0 ;  /* 0x20000078ffc87230 */ /* 0x104fe40000004100 */
[----:B------:R-:W-:Y:S02]  /*0dc0*/  HADD2.F32 R241, -RZ, R120.H1_H1 ;  /* 0x30000078fff17230 */ /* 0x000fe40000004100 */
[----:B------:R-:W-:-:S02]  /*0dd0*/  HADD2.F32 R236, -RZ, R122.H0_H0 ;  /* 0x2000007affec7230 */ /* 0x000fc40000004100 */
[----:B------:R-:W-:Y:S02]  /*0de0*/  HADD2.F32 R234, -RZ, R122.H1_H1 ;  /* 0x3000007affea7230 */ /* 0x000fe40000004100 */
[--C-:B------:R-:W-:Y:S02]  /*0df0*/  HADD2.F32 R217, -RZ, R129.reuse.H0_H0 ;  /* 0x20000081ffd97230 */ /* 0x100fe40000004100 */
[----:B------:R-:W-:Y:S01]  /*0e00*/  HADD2.F32 R223, -RZ, R129.H1_H1 ;  /* 0x30000081ffdf7230 */ /* 0x000fe20000004100 */
[----:B---3--:R-:W-:Y:S01]  /*0e10*/  FSEL R120, R197, RZ, !P4 ;  /* 0x000000ffc5787208 */ /* 0x008fe20006000000 */
[----:B------:R-:W-:Y:S02]  /*0e20*/  HADD2.F32 R238, -RZ, R121.H1_H1 ;  /* 0x30000079ffee7230 */ /* 0x000fe40000004100 */
[----:B------:R-:W-:Y:S02]  /*0e30*/  HADD2.F32 R232, -RZ, R123.H0_H0 ;  /* 0x2000007bffe87230 */ /* 0x000fe40000004100 */
[----:B------:R-:W-:Y:S01]  /*0e40*/  FADD.FTZ R200, -R120, R200 ;  /* 0x000000c878c87221 */ /* 0x000fe20000010100 */
[----:B------:R-:W-:-:S02]  /*0e50*/  HADD2.F32 R214, -RZ, R128.H0_H0 ;  /* 0x20000080ffd67230 */ /* 0x000fc40000004100 */
[--C-:B----4-:R-:W-:Y:S02]  /*0e60*/  HADD2.F32 R122, -RZ, R138.reuse.H0_H0 ;  /* 0x2000008aff7a7230 */ /* 0x110fe40000004100 */
[----:B------:R-:W-:Y:S02]  /*0e70*/  HADD2.F32 R129, -RZ, R138.H1_H1 ;  /* 0x3000008aff817230 */ /* 0x000fe40000004100 */
[----:B------:R-:W-:Y:S02]  /*0e80*/  HADD2.F32 R215, -RZ, R128.H1_H1 ;  /* 0x30000080ffd77230 */ /* 0x000fe40000004100 */
[C---:B------:R-:W-:Y:S01]  /*0e90*/  FADD.FTZ R138, -R120.reuse, R122 ;  /* 0x0000007a788a7221 */ /* 0x040fe20000010100 */
[--C-:B------:R-:W-:Y:S02]  /*0ea0*/  HADD2.F32 R225, -RZ, R130.reuse.H0_H0 ;  /* 0x20000082ffe17230 */ /* 0x100fe40000004100 */
[----:B------:R-:W-:Y:S01]  /*0eb0*/  FADD.FTZ R122, -R120, R129 ;  /* 0x00000081787a7221 */ /* 0x000fe20000010100 */
[----:B------:R-:W-:-:S02]  /*0ec0*/  HADD2.F32 R203, -RZ, R130.H1_H1 ;  /* 0x30000082ffcb7230 */ /* 0x000fc40000004100 */
[--C-:B------:R-:W-:Y:S02]  /*0ed0*/  HADD2.F32 R202, -RZ, R131.reuse.H0_H0 ;  /* 0x20000083ffca7230 */ /* 0x100fe40000004100 */
[----:B------:R-:W-:Y:S02]  /*0ee0*/  HADD2.F32 R219, -RZ, R131.H1_H1 ;  /* 0x30000083ffdb7230 */ /* 0x000fe40000004100 */
[C---:B------:R-:W-:Y:S01]  /*0ef0*/  FADD.FTZ R241, -R120.reuse, R241 ;  /* 0x000000f178f17221 */ /* 0x040fe20000010100 */
[----:B------:R-:W-:Y:S02]  /*0f00*/  HADD2.F32 R240, -RZ, R121.H0_H0 ;  /* 0x20000079fff07230 */ /* 0x000fe40000004100 */
[C---:B------:R-:W-:Y:S01]  /*0f10*/  FADD.FTZ R238, -R120.reuse, R238 ;  /* 0x000000ee78ee7221 */ /* 0x040fe20000010100 */
[----:B------:R-:W-:Y:S02]  /*0f20*/  HADD2.F32 R199, -RZ, R123.H1_H1 ;  /* 0x3000007bffc77230 */ /* 0x000fe40000004100 */
[----:B------:R-:W-:Y:S01]  /*0f30*/  FADD.FTZ R232, -R120, R232 ;  /* 0x000000e878e87221 */ /* 0x000fe20000010100 */
[----:B------:R-:W-:-:S02]  /*0f40*/  HADD2.F32 R242, -RZ, R124.H0_H0 ;  /* 0x2000007cfff27230 */ /* 0x000fc40000004100 */
[--C-:B------:R-:W-:Y:S02]  /*0f50*/  HADD2.F32 R209, -RZ, R132.reuse.H0_H0 ;  /* 0x20000084ffd17230 */ /* 0x100fe40000004100 */
[----:B------:R-:W-:Y:S02]  /*0f60*/  HADD2.F32 R206, -RZ, R132.H1_H1 ;  /* 0x30000084ffce7230 */ /* 0x000fe40000004100 */
[--C-:B------:R-:W-:Y:S02]  /*0f70*/  HADD2.F32 R128, -RZ, R136.reuse.H0_H0 ;  /* 0x20000088ff807230 */ /* 0x100fe40000004100 */
[----:B------:R-:W-:Y:S02]  /*0f80*/  HADD2.F32 R130, -RZ, R136.H1_H1 ;  /* 0x30000088ff827230 */ /* 0x000fe40000004100 */
[--C-:B------:R-:W-:Y:S02]  /*0f90*/  HADD2.F32 R129, -RZ, R148.reuse.H0_H0 ;  /* 0x20000094ff817230 */ /* 0x100fe40000004100 */
[----:B------:R-:W-:-:S02]  /*0fa0*/  HADD2.F32 R131, -RZ, R148.H1_H1 ;  /* 0x30000094ff837230 */ /* 0x000fc40000004100 */
[----:B------:R-:W-:Y:S01]  /*0fb0*/  FMUL.FTZ R148, R193, R200 ;  /* 0x000000c8c1947220 */ /* 0x000fe20000410000 */
        /* <DEDUP_REMOVED lines=10> */
[----:B------:R-:W-:Y:S02]  /*1060*/  HADD2.F32 R239, -RZ, R124.H1_H1 ;  /* 0x3000007cffef7230 */ /* 0x000fe40000004100 */
[----:B------:R-:W-:-:S02]  /*1070*/  HADD2.F32 R237, -RZ, R125.H0_H0 ;  /* 0x2000007dffed7230 */ /* 0x000fc40000004100 */
[----:B------:R-:W-:Y:S01]  /*1080*/  FADD.FTZ R240, -R120, R240 ;  /* 0x000000f078f07221 */ /* 0x000fe20000010100 */
[----:B------:R-:W-:Y:S02]  /*1090*/  HADD2.F32 R125, -RZ, R125.H1_H1 ;  /* 0x3000007dff7d7230 */ /* 0x000fe40000004100 */
[----:B------:R-:W-:Y:S01]  /*10a0*/  FADD.FTZ R25, R242, R25 ;  /* 0x00000019f2197221 */ /* 0x000fe20000010000 */
[----:B------:R-:W-:Y:S02]  /*10b0*/  HADD2.F32 R124, -RZ, R127.H0_H0 ;  /* 0x2000007fff7c7230 */ /* 0x000fe40000004100 */
[C---:B------:R-:W-:Y:S01]  /*10c0*/  FMUL.FTZ R241, R193.reuse, R241 ;  /* 0x000000f1c1f17220 */ /* 0x040fe20000410000 */
[----:B------:R-:W-:Y:S01]  /*10d0*/  FFMA.FTZ R26, R148, R242, R26 ;  /* 0x000000f2941a7223 */ /* 0x000fe2000001001a */
[C---:B------:R-:W-:Y:S01]  /*10e0*/  FMUL.FTZ R238, R193.reuse, R238 ;  /* 0x000000eec1ee7220 */ /* 0x040fe20000410000 */
        /* <DEDUP_REMOVED lines=26> */
[----:B------:R-:W-:Y:S01]  /*1290*/  FADD.FTZ R120, -R120, R139 ;  /* 0x0000008b78787221 */ /* 0x000fe20000010100 */
[----:B------:R-:W-:-:S02]  /*12a0*/  HADD2.F32 R224, -RZ, R141.H0_H0 ;  /* 0x2000008dffe07230 */ /* 0x000fc40000004100 */
[----:B------:R-:W-:Y:S02]  /*12b0*/  HADD2.F32 R226, -RZ, R141.H1_H1 ;  /* 0x3000008dffe27230 */ /* 0x000fe40000004100 */
[----:B------:R-:W-:Y:S01]  /*12c0*/  FADD.FTZ R27, R239, R27 ;  /* 0x0000001bef1b7221 */ /* 0x000fe20000010000 */
[--C-:B------:R-:W-:Y:S02]  /*12d0*/  HADD2.F32 R139, -RZ, R150.reuse.H0_H0 ;  /* 0x20000096ff8b7230 */ /* 0x100fe40000004100 */
[----:B------:R-:W-:Y:S01]  /*12e0*/  FMUL.FTZ R240, R193, R240 ;  /* 0x000000f0c1f07220 */ /* 0x000fe20000410000 */
[----:B------:R-:W-:Y:S02]  /*12f0*/  HADD2.F32 R141, -RZ, R150.H1_H1 ;  /* 0x30000096ff8d7230 */ /* 0x000fe40000004100 */
        /* <DEDUP_REMOVED lines=33> */
[C---:B------:R-:W-:Y:S01]  /*1510*/  FMUL.FTZ R214, R193.reuse, R214 ;  /* 0x000000d6c1d67220 */ /* 0x040fe20000410000 */
[--C-:B------:R-:W-:Y:S02]  /*1520*/  HADD2.F32 R133, -RZ, R149.reuse.H0_H0 ;  /* 0x20000095ff857230 */ /* 0x100fe40000004100 */
[----:B------:R-:W-:Y:S01]  /*1530*/  FMUL.FTZ R197, R193, R197 ;  /* 0x000000c5c1c57220 */ /* 0x000fe20000410000 */
[----:B------:R-:W-:Y:S02]  /*1540*/  HADD2.F32 R137, -RZ, R149.H1_H1 ;  /* 0x30000095ff897230 */ /* 0x000fe40000004100 */
        /* <DEDUP_REMOVED lines=14> */
[----:B------:R-:W-:-:S02]  /*1630*/  HADD2.F32 R220, -RZ, R143.H0_H0 ;  /* 0x2000008fffdc7230 */ /* 0x000fc40000004100 */
[----:B------:R-:W-:Y:S02]  /*1640*/  HADD2.F32 R221, -RZ, R143.H1_H1 ;  /* 0x3000008fffdd7230 */ /* 0x000fe40000004100 */
[--C-:B------:R-:W-:Y:S02]  /*1650*/  HADD2.F32 R208, -RZ, R145.reuse.H0_H0 ;  /* 0x20000091ffd07230 */ /* 0x100fe40000004100 */
[----:B------:R-:W-:Y:S02]  /*1660*/  HADD2.F32 R213, -RZ, R145.H1_H1 ;  /* 0x30000091ffd57230 */ /* 0x000fe40000004100 */
[----:B------:R-:W-:Y:S01]  /*1670*/  FADD.FTZ R161, R224, R161 ;  /* 0x000000a1e0a17221 */ /* 0x000fe20000010000 */
[--C-:B------:R-:W-:Y:S02]  /*1680*/  HADD2.F32 R143, -RZ, R151.reuse.H0_H0 ;  /* 0x20000097ff8f7230 */ /* 0x100fe40000004100 */
[----:B------:R-:W-:Y:S01]  /*1690*/  FMUL.FTZ R223, R193, R223 ;  /* 0x000000dfc1df7220 */ /* 0x000fe20000410000 */
[----:B------:R-:W-:-:S02]  /*16a0*/  HADD2.F32 R145, -RZ, R151.H1_H1 ;  /* 0x30000097ff917230 */ /* 0x000fc40000004100 */
[-C--:B------:R-:W-:Y:S01]  /*16b0*/  FFMA.FTZ R162, R217, R224.reuse, R162 ;  /* 0x000000e0d9a27223 */ /* 0x080fe200000100a2 */
[----:B------:R-:W-:Y:S01]  /*16c0*/  FMUL.FTZ R151, R193, R123 ;  /* 0x0000007bc1977220 */ /* 0x000fe20000410000 */
[----:B------:R-:W-:Y:S01]  /*16d0*/  FMUL.FTZ R224, R90, R224 ;  /* 0x000000e05ae07220 */ /* 0x000fe20000410000 */
[----:B------:R-:W-:Y:S01]  /*16e0*/  FADD.FTZ R124, R124, R222 ;  /* 0x000000de7c7c7221 */ /* 0x000fe20000010000 */
[----:B------:R-:W-:Y:S01]  /*16f0*/  FFMA.FTZ R123, R215, R222, R125 ;  /* 0x000000ded77b7223 */ /* 0x000fe2000001007d */
[--C-:B------:R-:W-:Y:S02]  /*1700*/  HADD2.F32 R227, -RZ, R142.reuse.H0_H0 ;  /* 0x2000008effe37230 */ /* 0x100fe40000004100 */
[----:B------:R-:W-:Y:S01]  /*1710*/  FADD.FTZ R163, R226, R163 ;  /* 0x000000a3e2a37221 */ /* 0x000fe20000010000 */
[----:B------:R-:W-:Y:S01]  /*1720*/  FMUL.FTZ R225, R193, R225 ;  /* 0x000000e1c1e17220 */ /* 0x000fe20000410000 */
        /* <DEDUP_REMOVED lines=156> */
.L_x_8034:
        /* <DEDUP_REMOVED lines=13> */
.L_x_8022:
        /* <DEDUP_REMOVED lines=22> */
[----:B------:R-:W-:-:S05]  /*2320*/  FSEL R146, R122, RZ, !P4 ;  /* 0x000000ff7a927208 */ /* 0x000fca0006000000 */
[----:B------:R-:W-:-:S04]  /*2330*/  FFMA.FTZ R148, R148, R147, R146 ;  /* 0x0000009394947223 */ /* 0x000fc80000010092 */
[----:B------:R-:W-:Y:S01]  /*2340*/  FADD.FTZ R242, R242, -R148 ;  /* 0x80000094f2f27221 */ /* 0x000fe20000010000 */
[----:B0-----:R-:W-:-:S06]  /*2350*/  IMAD.WIDE.U32 R124, R196, 0x10, R124 ;  /* 0x00000010c47c7825 */ /* 0x001fcc00078e007c */
[----:B------:R-:W2:Y:S01]  /*2360*/  LDG.E.128 R124, desc[UR6][R124.64] ;  /* 0x000000067c7c7981 */ /* 0x000ea2000c1e1d00 */
[----:B-----5:R-:W-:Y:S01]  /*2370*/  MOV R148, R180 ;  /* 0x000000b400947202 */ /* 0x020fe20000000f00 */
[-CC-:B------:R-:W-:Y:S01]  /*2380*/  FFMA.FTZ R241, R241, R147.reuse, R146.reuse ;  /* 0x00000093f1f17223 */ /* 0x180fe20000010092 */
[--C-:B------:R-:W-:Y:S02]  /*2390*/  @P1 HADD2.F32 R123, -RZ, R100.reuse.H0_H0 ;  /* 0x20000064ff7b1230 */ /* 0x100fe40000004100 */
[----:B------:R-:W-:Y:S01]  /*23a0*/  FMUL.FTZ R242, R193, R242 ;  /* 0x000000f2c1f27220 */ /* 0x000fe20000410000 */
[----:B------:R-:W-:Y:S01]  /*23b0*/  LOP3.LUT P6, RZ, R148, 0xff, RZ, 0xc0, !PT ;  /* 0x000000ff94ff7812 */ /* 0x000fe200078cc0ff */
[----:B------:R-:W-:Y:S01]  /*23c0*/  FADD.FTZ R239, R239, -R241 ;  /* 0x800000f1efef7221 */ /* 0x000fe20000010000 */
[----:B------:R-:W-:Y:S01]  /*23d0*/  FFMA.FTZ R122, R197, R147, R146 ;  /* 0x00000093c57a7223 */ /* 0x000fe20000010092 */
[----:B------:R-:W-:Y:S01]  /*23e0*/  @P1 FADD.FTZ R242, R242, R123 ;  /* 0x0000007bf2f21221 */ /* 0x000fe20000010000 */
[----:B------:R-:W-:-:S02]  /*23f0*/  @P1 HADD2.F32 R123, -RZ, R100.H1_H1 ;  /* 0x30000064ff7b1230 */ /* 0x000fc40000004100 */
[----:B------:R-:W-:Y:S01]  /*2400*/  FMUL.FTZ R239, R193, R239 ;  /* 0x000000efc1ef7220 */ /* 0x000fe20000410000 */
[----:B------:R-:W-:Y:S01]  /*2410*/  FADD.FTZ R122, R149, -R122 ;  /* 0x8000007a957a7221 */ /* 0x000fe20000010000 */
[----:B------:R-:W-:Y:S01]  /*2420*/  LOP3.LUT P2, RZ, R180, 0xff00, RZ, 0xc0, !PT ;  /* 0x0000ff00b4ff7812 */ /* 0x000fe2000784c0ff */
[----:B------:R-:W-:Y:S01]  /*2430*/  FMUL.FTZ R149, R242, R192 ;  /* 0x000000c0f2957220 */ /* 0x000fe20000410000 */
[----:B------:R-:W-:Y:S01]  /*2440*/  @P1 FADD.FTZ R239, R239, R123 ;  /* 0x0000007befef1221 */ /* 0x000fe20000010000 */
[----:B------:R-:W-:Y:S01]  /*2450*/  HFMA2.MMA R148, -RZ, RZ, 0, 0 ;  /* 0x00000000ff947435 */ /* 0x000fe200000001ff */
[-CC-:B------:R-:W-:Y:S01]  /*2460*/  FFMA.FTZ R240, R240, R147.reuse, R146.reuse ;  /* 0x00000093f0f07223 */ /* 0x180fe20000010092 */
[----:B------:R-:W-:Y:S01]  /*2470*/  FMUL.FTZ R149, R149, UR15 ;  /* 0x0000000f95957c20 */ /* 0x000fe20008410000 */
[-CC-:B------:R-:W-:Y:S01]  /*2480*/  FFMA.FTZ R121, R232, R147.reuse, R146.reuse ;  /* 0x00000093e8797223 */ /* 0x180fe20000010092 */
[----:B------:R-:W-:Y:S01]  /*2490*/  FFMA.FTZ R238, R238, R147, R146 ;  /* 0x00000093eeee7223 */ /* 0x000fe20000010092 */
[----:B------:R-:W-:Y:S01]  /*24a0*/  FADD.FTZ R237, R237, -R240 ;  /* 0x800000f0eded7221 */ /* 0x000fe20000010000 */
[----:B------:R-:W-:Y:S01]  /*24b0*/  LOP3.LUT P4, RZ, R180, 0xff0000, RZ, 0xc0, !PT ;  /* 0x00ff0000b4ff7812 */ /* 0x000fe2000788c0ff */
[----:B------:R-:W-:Y:S01]  /*24c0*/  FADD.FTZ R121, R150, -R121 ;  /* 0x8000007996797221 */ /* 0x000fe20000010000 */
[----:B------:R-:W-:Y:S01]  /*24d0*/  MOV R150, RZ ;  /* 0x000000ff00967202 */ /* 0x000fe20000000f00 */
[----:B------:R-:W-:Y:S01]  /*24e0*/  FMUL.FTZ R237, R193, R237 ;  /* 0x000000edc1ed7220 */ /* 0x000fe20000410000 */
[----:B------:R-:W-:Y:S01]  /*24f0*/  FADD.FTZ R235, R235, -R238 ;  /* 0x800000eeebeb7221 */ /* 0x000fe20000010000 */
[-CC-:B------:R-:W-:Y:S01]  /*2500*/  FFMA.FTZ R120, R234, R147.reuse, R146.reuse ;  /* 0x00000093ea787223 */ /* 0x180fe20000010092 */
[----:B------:R-:W-:Y:S01]  /*2510*/  FFMA.FTZ R236, R236, R147, R146 ;  /* 0x00000093ecec7223 */ /* 0x000fe20000010092 */
[----:B------:R-:W-:Y:S01]  /*2520*/  LOP3.LUT P5, RZ, R180, 0xff000000, RZ, 0xc0, !PT ;  /* 0xff000000b4ff7812 */ /* 0x000fe200078ac0ff */
[----:B------:R-:W-:Y:S01]  /*2530*/  FMUL.FTZ R235, R193, R235 ;  /* 0x000000ebc1eb7220 */ /* 0x000fe20000410000 */
[----:B------:R-:W-:Y:S01]  /*2540*/  FMUL.FTZ R197, R64, R149 ;  /* 0x0000009540c57220 */ /* 0x000fe20000410000 */
[----:B------:R-:W-:Y:S01]  /*2550*/  FADD.FTZ R120, R200, -R120 ;  /* 0x80000078c8787221 */ /* 0x000fe20000010000 */
[----:B------:R-:W-:Y:S01]  /*2560*/  FADD.FTZ R233, R233, -R236 ;  /* 0x800000ece9e97221 */ /* 0x000fe20000010000 */
[----:B------:R-:W-:Y:S01]  /*2570*/  @P1 HADD2.F32 R180, -RZ, R102.H0_H0 ;  /* 0x20000066ffb41230 */ /* 0x000fe20000004100 */
[----:B------:R-:W0:Y:S01]  /*2580*/  LDC.64 R240, c[0x0][0x220] ;  /* 0x00008800fff07b82 */ /* 0x000e220000000a00 */
[----:B------:R-:W-:Y:S01]  /*2590*/  FSEL R197, R197, RZ, P6 ;  /* 0x000000ffc5c57208 */ /* 0x000fe20003000000 */
[----:B------:R-:W-:-:S04]  /*25a0*/  FMUL.FTZ R233, R193, R233 ;  /* 0x000000e9c1e97220 */ /* 0x000fc80000410000 */
[----:B------:R-:W-:Y:S01]  /*25b0*/  @P1 FADD.FTZ R233, R233, R180 ;  /* 0x000000b4e9e91221 */ /* 0x000fe20000010000 */
[--C-:B--2---:R-:W-:Y:S02]  /*25c0*/  @P6 HADD2.F32 R123, -RZ, R124.reuse.H0_H0 ;  /* 0x2000007cff7b6230 */ /* 0x104fe40000004100 */
[----:B------:R-:W-:Y:S02]  /*25d0*/  @P2 HADD2.F32 R124, -RZ, R124.H1_H1 ;  /* 0x3000007cff7c2230 */ /* 0x000fe40000004100 */
[--C-:B------:R-:W-:Y:S02]  /*25e0*/  @P4 HADD2.F32 R200, -RZ, R125.reuse.H0_H0 ;  /* 0x2000007dffc84230 */ /* 0x100fe40000004100 */
[----:B------:R-:W-:Y:S01]  /*25f0*/  @P6 FMUL.FTZ R148, R149, R123 ;  /* 0x0000007b95946220 */ /* 0x000fe20000410000 */
[----:B------:R-:W-:Y:S01]  /*2600*/  FMUL.FTZ R123, R239, R192 ;  /* 0x000000c0ef7b7220 */ /* 0x000fe20000410000 */
[----:B------:R-:W-:Y:S01]  /*2610*/  HFMA2.MMA R149, -RZ, RZ, 0, 0 ;  /* 0x00000000ff957435 */ /* 0x000fe200000001ff */
[----:B------:R-:W-:Y:S01]  /*2620*/  LOP3.LUT P6, RZ, R181, 0xff, RZ, 0xc0, !PT ;  /* 0x000000ffb5ff7812 */ /* 0x000fe200078cc0ff */
[----:B------:R-:W-:-:S02]  /*2630*/  @P5 HADD2.F32 R180, -RZ, R125.H1_H1 ;  /* 0x3000007dffb45230 */ /* 0x000fc40000004100 */
[----:B------:R-:W-:-:S04]  /*2640*/  FMUL.FTZ R123, R123, UR15 ;  /* 0x0000000f7b7b7c20 */ /* 0x000fc80008410000 */
[----:B------:R-:W-:Y:S01]  /*2650*/  @P2 FMUL.FTZ R150, R123, R124 ;  /* 0x0000007c7b962220 */ /* 0x000fe20000410000 */
[--C-:B------:R-:W-:Y:S02]  /*2660*/  @P1 HADD2.F32 R124, -RZ, R101.reuse.H0_H0 ;  /* 0x20000065ff7c1230 */ /* 0x100fe40000004100 */
[----:B------:R-:W-:Y:S01]  /*2670*/  FMUL.FTZ R232, R65, R123 ;  /* 0x0000007b41e87220 */ /* 0x000fe20000410000 */
[-C--:B------:R-:W-:Y:S02]  /*2680*/  FMUL.FTZ R123, R233, R192.reuse ;  /* 0x000000c0e97b7220 */ /* 0x080fe40000410000 */
[----:B------:R-:W-:Y:S01]  /*2690*/  @P1 FADD.FTZ R237, R237, R124 ;  /* 0x0000007ceded1221 */ /* 0x000fe20000010000 */
[----:B------:R-:W-:Y:S01]  /*26a0*/  @P1 HADD2.F32 R124, -RZ, R101.H1_H1 ;  /* 0x30000065ff7c1230 */ /* 0x000fe20000004100 */
[----:B------:R-:W-:Y:S01]  /*26b0*/  FSEL R232, R232, RZ, P2 ;  /* 0x000000ffe8e87208 */ /* 0x000fe20001000000 */
[----:B------:R-:W-:Y:S01]  /*26c0*/  @P6 HADD2.F32 R234, -RZ, R126.H0_H0 ;  /* 0x2000007effea6230 */ /* 0x000fe20000004100 */
[----:B------:R-:W-:Y:S01]  /*26d0*/  ISETP.NE.U32.AND P2, PT, RZ, UR16, PT ;  /* 0x00000010ff007c0c */ /* 0x000fe2000bf45070 */
[----:B------:R-:W-:Y:S01]  /*26e0*/  FMUL.FTZ R123, R123, UR15 ;  /* 0x0000000f7b7b7c20 */ /* 0x000fe20008410000 */
[----:B------:R-:W-:Y:S01]  /*26f0*/  @P1 FADD.FTZ R235, R235, R124 ;  /* 0x0000007cebeb1221 */ /* 0x000fe20000010000 */
[----:B------:R-:W-:Y:S01]  /*2700*/  FMUL.FTZ R124, R237, R192 ;  /* 0x000000c0ed7c7220 */ /* 0x000fe20000410000 */
[----:B------:R-:W-:-:S03]  /*2710*/  ISETP.NE.AND.EX P2, PT, RZ, UR17, PT, P2 ;  /* 0x00000011ff007c0c */ /* 0x000fc6000bf45320 */
[----:B------:R-:W-:-:S04]  /*2720*/  FMUL.FTZ R124, R124, UR15 ;  /* 0x0000000f7c7c7c20 */ /* 0x000fc80008410000 */
[----:B------:R-:W-:Y:S01]  /*2730*/  @P4 FMUL.FTZ R149, R124, R200 ;  /* 0x000000c87c954220 */ /* 0x000fe20000410000 */
[----:B------:R-:W-:Y:S01]  /*2740*/  FMUL.FTZ R200, R235, R192 ;  /* 0x000000c0ebc87220 */ /* 0x000fe20000410000 */
[----:B------:R-:W-:-:S03]  /*2750*/  FMUL.FTZ R124, R66, R124 ;  /* 0x0000007c427c7220 */ /* 0x000fc60000410000 */
[----:B------:R-:W-:Y:S01]  /*2760*/  FMUL.FTZ R125, R200, UR15 ;  /* 0x0000000fc87d7c20 */ /* 0x000fe20008410000 */
[----:B------:R-:W-:Y:S02]  /*2770*/  MOV R200, RZ ;  /* 0x000000ff00c87202 */ /* 0x000fe40000000f00 */
[----:B------:R-:W-:Y:S01]  /*2780*/  FSEL R124, R124, RZ, P4 ;  /* 0x000000ff7c7c7208 */ /* 0x000fe20002000000 */
[----:B------:R-:W-:Y:S01]  /*2790*/  @P5 FMUL.FTZ R200, R125, R180 ;  /* 0x000000b47dc85220 */ /* 0x000fe20000410000 */
[----:B------:R-:W-:Y:S01]  /*27a0*/  HFMA2.MMA R180, -RZ, RZ, 0, 0 ;  /* 0x00000000ffb47435 */ /* 0x000fe200000001ff */
[----:B------:R-:W-:Y:S01]  /*27b0*/  FMUL.FTZ R125, R67, R125 ;  /* 0x0000007d437d7220 */ /* 0x000fe20000410000 */
[----:B------:R-:W-:Y:S02]  /*27c0*/  LOP3.LUT P4, RZ, R181, 0xff00, RZ, 0xc0, !PT ;  /* 0x0000ff00b5ff7812 */ /* 0x000fe4000788c0ff */
[----:B------:R-:W-:Y:S02]  /*27d0*/  @P2 F2FP.F16.F32.PACK_AB R233, RZ, R233 ;  /* 0x000000e9ffe9223e */ /* 0x000fe400000000ff */
[----:B------:R-:W-:Y:S01]  /*27e0*/  @P6 FMUL.FTZ R180, R123, R234 ;  /* 0x000000ea7bb46220 */ /* 0x000fe20000410000 */
[----:B------:R-:W-:Y:S01]  /*27f0*/  FMUL.FTZ R234, R193, R120 ;  /* 0x00000078c1ea7220 */ /* 0x000fe20000410000 */
[----:B------:R-:W-:-:S02]  /*2800*/  @P1 HADD2.F32 R120, -RZ, R102.H1_H1 ;  /* 0x30000066ff781230 */ /* 0x000fc40000004100 */
[----:B------:R-:W-:Y:S01]  /*2810*/  FMUL.FTZ R123, R60, R123 ;  /* 0x0000007b3c7b7220 */ /* 0x000fe20000410000 */
[----:B------:R-:W-:Y:S02]  /*2820*/  FSEL R125, R125, RZ, P5 ;  /* 0x000000ff7d7d7208 */ /* 0x000fe40002800000 */
[----:B------:R-:W-:Y:S01]  /*2830*/  LOP3.LUT P5, RZ, R181, 0xff0000, RZ, 0xc0, !PT ;  /* 0x00ff0000b5ff7812 */ /* 0x000fe200078ac0ff */
[----:B------:R-:W-:Y:S01]  /*2840*/  @P1 FADD.FTZ R234, R234, R120 ;  /* 0x00000078eaea1221 */ /* 0x000fe20000010000 */
[----:B------:R-:W-:Y:S01]  /*2850*/  F2FP.F16.F32.PACK_AB R120, R232, R197 ;  /* 0x000000c5e878723e */ /* 0x000fe200000000ff */
[C---:B------:R-:W-:Y:S01]  /*2860*/  FMUL.FTZ R197, R193.reuse, R121 ;  /* 0x00000079c1c57220 */ /* 0x040fe20000410000 */
[--C-:B------:R-:W-:Y:S02]  /*2870*/  @P1 HADD2.F32 R121, -RZ, R103.reuse.H0_H0 ;  /* 0x20000067ff791230 */ /* 0x100fe40000004100 */
[----:B------:R-:W-:Y:S01]  /*2880*/  FMUL.FTZ R232, R193, R122 ;  /* 0x0000007ac1e87220 */ /* 0x000fe20000410000 */
[----:B------:R-:W-:Y:S01]  /*2890*/  @P2 F2FP.F16.F32.PACK_AB R236, RZ, R234 ;  /* 0x000000eaffec223e */ /* 0x000fe200000000ff */
[----:B------:R-:W-:Y:S01]  /*28a0*/  FMUL.FTZ R234, R234, R192 ;  /* 0x000000c0eaea7220 */ /* 0x000fe20000410000 */
[----:B------:R-:W-:-:S02]  /*28b0*/  @P1 HADD2.F32 R122, -RZ, R103.H1_H1 ;  /* 0x30000067ff7a1230 */ /* 0x000fc40000004100 */
[----:B------:R-:W-:Y:S01]  /*28c0*/  @P1 FADD.FTZ R197, R197, R121 ;  /* 0x00000079c5c51221 */ /* 0x000fe20000010000 */
[----:B------:R-:W-:Y:S01]  /*28d0*/  FSEL R123, R123, RZ, P6 ;  /* 0x000000ff7b7b7208 */ /* 0x000fe20003000000 */
[----:B------:R-:W-:Y:S01]  /*28e0*/  FMUL.FTZ R234, R234, UR15 ;  /* 0x0000000feaea7c20 */ /* 0x000fe20008410000 */
[----:B------:R-:W-:Y:S01]  /*28f0*/  LOP3.LUT P6, RZ, R181, 0xff000000, RZ, 0xc0, !PT ;  /* 0xff000000b5ff7812 */ /* 0x000fe200078cc0ff */
[----:B------:R-:W-:Y:S01]  /*2900*/  @P1 FADD.FTZ R232, R232, R122 ;  /* 0x0000007ae8e81221 */ /* 0x000fe20000010000 */
[----:B------:R-:W-:Y:S01]  /*2910*/  @P2 F2FP.F16.F32.PACK_AB R181, RZ, R239 ;  /* 0x000000efffb5223e */ /* 0x000fe200000000ff */
[----:B------:R-:W-:Y:S01]  /*2920*/  FMUL.FTZ R121, R61, R234 ;  /* 0x000000ea3d797220 */ /* 0x000fe20000410000 */
[----:B------:R-:W-:Y:S01]  /*2930*/  @P2 F2FP.F16.F32.PACK_AB R237, RZ, R237 ;  /* 0x000000edffed223e */ /* 0x000fe200000000ff */
[----:B------:R-:W1:Y:S01]  /*2940*/  LDC.64 R238, c[0x0][0x2f8] ;  /* 0x0000be00ffee7b82 */ /* 0x000e620000000a00 */
[----:B------:R-:W-:Y:S02]  /*2950*/  @P2 PRMT R118, R233, 0x7610, R118 ;  /* 0x00007610e9762816 */ /* 0x000fe40000000076 */
[----:B------:R-:W-:-:S02]  /*2960*/  FSEL R122, R121, RZ, P4 ;  /* 0x000000ff797a7208 */ /* 0x000fc40002000000 */
[----:B------:R-:W-:Y:S02]  /*2970*/  F2FP.F16.F32.PACK_AB R121, R125, R124 ;  /* 0x0000007c7d79723e */ /* 0x000fe400000000ff */
[----:B------:R-:W-:Y:S01]  /*2980*/  @P2 F2FP.F16.F32.PACK_AB R233, RZ, R197 ;  /* 0x000000c5ffe9223e */ /* 0x000fe200000000ff */
[----:B------:R-:W2:Y:S01]  /*2990*/  @P2 LDC.64 R124, c[0x0][0x308] ;  /* 0x0000c200ff7c2b82 */ /* 0x000ea20000000a00 */
[----:B------:R-:W-:Y:S02]  /*29a0*/  @P2 PRMT R117, R237, 0x7610, R117 ;  /* 0x00007610ed752816 */ /* 0x000fe40000000075 */
[----:B------:R-:W-:Y:S01]  /*29b0*/  @P2 PRMT R119, R233, 0x7610, R119 ;  /* 0x00007610e9772816 */ /* 0x000fe20000000077 */
[----:B------:R-:W-:Y:S01]  /*29c0*/  FMUL.FTZ R233, R197, R192 ;  /* 0x000000c0c5e97220 */ /* 0x000fe20000410000 */
[----:B------:R-:W-:Y:S01]  /*29d0*/  @P2 F2FP.F16.F32.PACK_AB R237, RZ, R232 ;  /* 0x000000e8ffed223e */ /* 0x000fe200000000ff */
[----:B------:R-:W-:Y:S01]  /*29e0*/  FMUL.FTZ R232, R232, R192 ;  /* 0x000000c0e8e87220 */ /* 0x000fe20000410000 */
[----:B------:R-:W-:Y:S01]  /*29f0*/  F2FP.F16.F32.PACK_AB R122, R122, R123 ;  /* 0x0000007b7a7a723e */ /* 0x000fe200000000ff */
[----:B------:R-:W-:Y:S01]  /*2a00*/  FMUL.FTZ R233, R233, UR15 ;  /* 0x0000000fe9e97c20 */ /* 0x000fe20008410000 */
[----:B------:R-:W-:Y:S01]  /*2a10*/  @P2 F2FP.F16.F32.PACK_AB R242, RZ, R242 ;  /* 0x000000f2fff2223e */ /* 0x000fe200000000ff */
[----:B------:R-:W-:Y:S01]  /*2a20*/  FMUL.FTZ R232, R232, UR15 ;  /* 0x0000000fe8e87c20 */ /* 0x000fe20008410000 */
[----:B------:R-:W-:Y:S01]  /*2a30*/  @P2 F2FP.F16.F32.PACK_AB R235, RZ, R235 ;  /* 0x000000ebffeb223e */ /* 0x000fe200000000ff */
[----:B------:R-:W-:Y:S01]  /*2a40*/  FMUL.FTZ R197, R62, R233 ;  /* 0x000000e93ec57220 */ /* 0x000fe20000410000 */
[----:B------:R-:W-:Y:S01]  /*2a50*/  @P2 PRMT R116, R242, 0x7610, R116 ;  /* 0x00007610f2742816 */ /* 0x000fe20000000074 */
[----:B------:R-:W-:Y:S01]  /*2a60*/  FMUL.FTZ R123, R63, R232 ;  /* 0x000000e83f7b7220 */ /* 0x000fe20000410000 */
[----:B------:R-:W-:-:S02]  /*2a70*/  @P2 PRMT R117, R117, 0x5410, R235 ;  /* 0x0000541075752816 */ /* 0x000fc400000000eb */
[----:B------:R-:W-:Y:S02]  /*2a80*/  FSEL R197, R197, RZ, P5 ;  /* 0x000000ffc5c57208 */ /* 0x000fe40002800000 */
[----:B------:R-:W-:Y:S02]  /*2a90*/  FSEL R123, R123, RZ, P6 ;  /* 0x000000ff7b7b7208 */ /* 0x000fe40003000000 */
[----:B------:R-:W-:Y:S02]  /*2aa0*/  @P2 PRMT R116, R116, 0x5410, R181 ;  /* 0x0000541074742816 */ /* 0x000fe400000000b5 */
[----:B------:R-:W-:Y:S01]  /*2ab0*/  F2FP.F16.F32.PACK_AB R123, R123, R197 ;  /* 0x000000c57b7b723e */ /* 0x000fe200000000ff */
[----:B--2---:R-:W-:Y:S01]  /*2ac0*/  @P2 IMAD.WIDE.U32 R124, R196, 0x10, R124 ;  /* 0x00000010c47c2825 */ /* 0x004fe200078e007c */
[----:B------:R-:W-:Y:S02]  /*2ad0*/  @P2 PRMT R118, R118, 0x5410, R236 ;  /* 0x0000541076762816 */ /* 0x000fe400000000ec */
[----:B------:R-:W-:Y:S01]  /*2ae0*/  @P2 PRMT R119, R119, 0x5410, R237 ;  /* 0x0000541077772816 */ /* 0x000fe200000000ed */
[----:B-1----:R-:W-:-:S04]  /*2af0*/  IMAD.WIDE.U32 R196, R196, 0x10, R238 ;  /* 0x00000010c4c47825 */ /* 0x002fc800078e00ee */
[----:B------:R-:W-:Y:S04]  /*2b00*/  @P2 STG.E.128 desc[UR6][R124.64], R116 ;  /* 0x000000747c002986 */ /* 0x000fe8000c101d06 */
[----:B------:R0:W-:Y:S02]  /*2b10*/  STG.E.128 desc[UR6][R196.64], R120 ;  /* 0x00000078c4007986 */ /* 0x0001e4000c101d06 */
[----:B0-----:R-:W-:-:S06]  /*2b20*/  IMAD.WIDE.U32 R120, R195, 0x10, R240 ;  /* 0x00000010c3787825 */ /* 0x001fcc00078e00f0 */
[----:B------:R-:W2:Y:S01]  /*2b30*/  LDG.E.128 R120, desc[UR6][R120.64] ;  /* 0x0000000678787981 */ /* 0x000ea2000c1e1d00 */
[--C-:B------:R-:W-:Y:S02]  /*2b40*/  @P5 HADD2.F32 R124, -RZ, R127.reuse.H0_H0 ;  /* 0x2000007fff7c5230 */ /* 0x100fe40000004100 */
[--C-:B------:R-:W-:Y:S01]  /*2b50*/  FFMA.FTZ R125, R214, R147, R146.reuse ;  /* 0x00000093d67d7223 */ /* 0x100fe20000010092 */
[----:B------:R-:W-:Y:S01]  /*2b60*/  @P6 HADD2.F32 R127, -RZ, R127.H1_H1 ;  /* 0x3000007fff7f6230 */ /* 0x000fe20000004100 */
[----:B------:R-:W-:Y:S01]  /*2b70*/  MOV R214, R176 ;  /* 0x000000b000d67202 */ /* 0x000fe20000000f00 */
[----:B------:R-:W-:Y:S01]  /*2b80*/  @P4 HADD2.F32 R126, -RZ, R126.H1_H1 ;  /* 0x3000007eff7e4230 */ /* 0x000fe20000004100 */
[----:B------:R-:W-:Y:S01]  /*2b90*/  CS2R R196, SRZ ;  /* 0x0000000000c47805 */ /* 0x000fe2000001ff00 */
[----:B------:R-:W-:Y:S01]  /*2ba0*/  FADD.FTZ R125, R216, -R125 ;  /* 0x8000007dd87d7221 */ /* 0x000fe20000010000 */
[----:B------:R-:W-:Y:S01]  /*2bb0*/  MOV R181, RZ ;  /* 0x000000ff00b57202 */ /* 0x000fe20000000f00 */
[----:B------:R-:W-:Y:S01]  /*2bc0*/  @P5 FMUL.FTZ R196, R233, R124 ;  /* 0x0000007ce9c45220 */ /* 0x000fe20000410000 */
[----:B------:R-:W-:Y:S01]  /*2bd0*/  @P6 FMUL.FTZ R197, R232, R127 ;  /* 0x0000007fe8c56220 */ /* 0x000fe20000410000 */
[----:B------:R-:W-:Y:S01]  /*2be0*/  @P4 FMUL.FTZ R181, R234, R126 ;  /* 0x0000007eeab54220 */ /* 0x000fe20000410000 */
[----:B------:R-:W-:Y:S01]  /*2bf0*/  FFMA.FTZ R124, R215, R147, R146 ;  /* 0x00000093d77c7223 */ /* 0x000fe20000010092 */
[----:B------:R-:W-:Y:S01]  /*2c00*/  LOP3.LUT P6, RZ, R214, 0xff, RZ, 0xc0, !PT ;  /* 0x000000ffd6ff7812 */ /* 0x000fe200078cc0ff */
[----:B------:R-:W-:-:S02]  /*2c10*/  @P1 HADD2.F32 R126, -RZ, R104.H0_H0 ;  /* 0x20000068ff7e1230 */ /* 0x000fc40000004100 */
[----:B------:R-:W-:Y:S01]  /*2c20*/  FMUL.FTZ R125, R193, R125 ;  /* 0x0000007dc17d7220 */ /* 0x000fe20000410000 */
[----:B------:R-:W-:Y:S01]  /*2c30*/  FADD.FTZ R124, R222, -R124 ;  /* 0x8000007cde7c7221 */ /* 0x000fe20000010000 */
[-C--:B------:R-:W-:Y:S01]  /*2c40*/  FFMA.FTZ R217, R217, R147.reuse, R146 ;  /* 0x00000093d9d97223 */ /* 0x080fe20000010092 */
[----:B------:R-:W-:Y:S01]  /*2c50*/  LOP3.LUT P5, RZ, R176, 0xff00, RZ, 0xc0, !PT ;  /* 0x0000ff00b0ff7812 */ /* 0x000fe200078ac0ff */
[----:B------:R-:W-:Y:S01]  /*2c60*/  @P1 FADD.FTZ R125, R125, R126 ;  /* 0x0000007e7d7d1221 */ /* 0x000fe20000010000 */
[----:B------:R-:W-:Y:S02]  /*2c70*/  @P1 HADD2.F32 R126, -RZ, R104.H1_H1 ;  /* 0x30000068ff7e1230 */ /* 0x000fe40000004100 */
[----:B------:R-:W-:Y:S01]  /*2c80*/  FMUL.FTZ R124, R193, R124 ;  /* 0x0000007cc17c7220 */ /* 0x000fe20000410000 */
[----:B------:R-:W-:Y:S01]  /*2c90*/  FADD.FTZ R224, R224, -R217 ;  /* 0x800000d9e0e07221 */ /* 0x000fe20000010000 */
[----:B------:R-:W-:Y:S01]  /*2ca0*/  FMUL.FTZ R217, R125, R192 ;  /* 0x000000c07dd97220 */ /* 0x000fe20000410000 */
[----:B------:R-:W-:Y:S01]  /*2cb0*/  CS2R R214, SRZ ;  /* 0x0000000000d67805 */ /* 0x000fe2000001ff00 */
[----:B------:R-:W-:Y:S01]  /*2cc0*/  @P1 FADD.FTZ R124, R124, R126 ;  /* 0x0000007e7c7c1221 */ /* 0x000fe20000010000 */
[-CC-:B------:R-:W-:Y:S01]  /*2cd0*/  FFMA.FTZ R127, R223, R147.reuse, R146.reuse ;  /* 0x00000093df7f7223 */ /* 0x180fe20000010092 */
[----:B------:R-:W-:Y:S01]  /*2ce0*/  FMUL.FTZ R217, R217, UR15 ;  /* 0x0000000fd9d97c20 */ /* 0x000fe20008410000 */
[----:B------:R-:W-:Y:S01]  /*2cf0*/  FFMA.FTZ R216, R225, R147, R146 ;  /* 0x00000093e1d87223 */ /* 0x000fe20000010092 */
[----:B------:R-:W-:Y:S01]  /*2d00*/  LOP3.LUT P4, RZ, R176, 0xff0000, RZ, 0xc0, !PT ;  /* 0x00ff0000b0ff7812 */ /* 0x000fe2000788c0ff */
[----:B------:R-:W-:Y:S01]  /*2d10*/  FADD.FTZ R127, R226, -R127 ;  /* 0x8000007fe27f7221 */ /* 0x000fe20000010000 */
[----:B------:R-:W-:Y:S01]  /*2d20*/  FMUL.FTZ R223, R56, R217 ;  /* 0x000000d938df7220 */ /* 0x000fe20000410000 */
[----:B------:R-:W-:Y:S01]  /*2d30*/  FADD.FTZ R216, R227, -R216 ;  /* 0x800000d8e3d87221 */ /* 0x000fe20000010000 */
[C---:B------:R-:W-:Y:S01]  /*2d40*/  FMUL.FTZ R226, R193.reuse, R224 ;  /* 0x000000e0c1e27220 */ /* 0x040fe20000410000 */
[----:B------:R-:W-:Y:S01]  /*2d50*/  FMUL.FTZ R227, R193, R127 ;  /* 0x0000007fc1e37220 */ /* 0x000fe20000410000 */
[----:B------:R-:W-:Y:S01]  /*2d60*/  @P1 HADD2.F32 R127, -RZ, R105.H1_H1 ;  /* 0x30000069ff7f1230 */ /* 0x000fe20000004100 */
[----:B------:R-:W-:Y:S01]  /*2d70*/  FSEL R223, R223, RZ, P6 ;  /* 0x000000ffdfdf7208 */ /* 0x000fe20003000000 */
[-CC-:B------:R-:W-:Y:S01]  /*2d80*/  FFMA.FTZ R134, R134, R147.reuse, R146.reuse ;  /* 0x0000009386867223 */ /* 0x180fe20000010092 */
[-CC-:B------:R-:W-:Y:S01]  /*2d90*/  FFMA.FTZ R135, R135, R147.reuse, R146.reuse ;  /* 0x0000009387877223 */ /* 0x180fe20000010092 */
[----:B------:R-:W-:Y:S01]  /*2da0*/  FFMA.FTZ R219, R219, R147, R146 ;  /* 0x00000093dbdb7223 */ /* 0x000fe20000010092 */
[----:B------:R-:W-:Y:S01]  /*2db0*/  @P1 FADD.FTZ R227, R227, R127 ;  /* 0x0000007fe3e31221 */ /* 0x000fe20000010000 */
[----:B------:R-:W-:Y:S01]  /*2dc0*/  FMUL.FTZ R127, R193, R216 ;  /* 0x000000d8c17f7220 */ /* 0x000fe20000410000 */
[----:B------:R-:W-:Y:S01]  /*2dd0*/  FADD.FTZ R218, R218, -R134 ;  /* 0x80000086dada7221 */ /* 0x000fe20000010000 */
[----:B------:R-:W-:Y:S01]  /*2de0*/  FADD.FTZ R220, R220, -R135 ;  /* 0x80000087dcdc7221 */ /* 0x000fe20000010000 */
[----:B------:R-:W-:Y:S01]  /*2df0*/  FMUL.FTZ R225, R227, R192 ;  /* 0x000000c0e3e17220 */ /* 0x000fe20000410000 */
[----:B------:R-:W-:Y:S01]  /*2e00*/  @P2 F2FP.F16.F32.PACK_AB R135, RZ, R125 ;  /* 0x0000007dff87223e */ /* 0x000fe200000000ff */
[----:B------:R-:W-:Y:S01]  /*2e10*/  FADD.FTZ R221, R221, -R219 ;  /* 0x800000dbdddd7221 */ /* 0x000fe20000010000 */
[----:B------:R-:W-:Y:S01]  /*2e20*/  @P2 F2FP.F16.F32.PACK_AB R134, RZ, R124 ;  /* 0x0000007cff86223e */ /* 0x000fe200000000ff */
[----:B------:R-:W-:Y:S01]  /*2e30*/  FMUL.FTZ R225, R225, UR15 ;  /* 0x0000000fe1e17c20 */ /* 0x000fe20008410000 */
[----:B------:R-:W-:Y:S01]  /*2e40*/  FMUL.FTZ R218, R193, R218 ;  /* 0x000000dac1da7220 */ /* 0x000fe20000410000 */
[----:B------:R-:W-:-:S02]  /*2e50*/  @P1 HADD2.F32 R219, -RZ, R107.H0_H0 ;  /* 0x2000006bffdb1230 */ /* 0x000fc40000004100 */
[C---:B------:R-:W-:Y:S01]  /*2e60*/  FMUL.FTZ R220, R193.reuse, R220 ;  /* 0x000000dcc1dc7220 */ /* 0x040fe20000410000 */
[----:B------:R-:W-:Y:S01]  /*2e70*/  FMUL.FTZ R221, R193, R221 ;  /* 0x000000ddc1dd7220 */ /* 0x000fe20000410000 */
[----:B------:R-:W-:Y:S01]  /*2e80*/  @P2 PRMT R116, R135, 0x7610, R116 ;  /* 0x0000761087742816 */ /* 0x000fe20000000074 */
[--C-:B------:R-:W-:Y:S01]  /*2e90*/  FFMA.FTZ R211, R211, R147, R146.reuse ;  /* 0x00000093d3d37223 */ /* 0x100fe20000010092 */
[----:B------:R-:W-:Y:S01]  /*2ea0*/  @P1 FADD.FTZ R220, R220, R219 ;  /* 0x000000dbdcdc1221 */ /* 0x000fe20000010000 */
[----:B------:R-:W-:Y:S01]  /*2eb0*/  @P2 F2FP.F16.F32.PACK_AB R227, RZ, R227 ;  /* 0x000000e3ffe3223e */ /* 0x000fe200000000ff */
[-C--:B------:R-:W-:Y:S01]  /*2ec0*/  FFMA.FTZ R198, R198, R147.reuse, R146 ;  /* 0x00000093c6c67223 */ /* 0x080fe20000010092 */
[----:B------:R-:W-:Y:S01]  /*2ed0*/  @P2 PRMT R116, R116, 0x5410, R134 ;  /* 0x0000541074742816 */ /* 0x000fe20000000086 */
[----:B------:R-:W-:Y:S01]  /*2ee0*/  FFMA.FTZ R201, R201, R147, R146 ;  /* 0x00000093c9c97223 */ /* 0x000fe20000010092 */
[----:B------:R-:W-:Y:S01]  /*2ef0*/  @P2 F2FP.F16.F32.PACK_AB R219, RZ, R220 ;  /* 0x000000dcffdb223e */ /* 0x000fe200000000ff */
[----:B------:R-:W3:Y:S03]  /*2f00*/  LDL.LU R233, [R1] ;  /* 0x0000000001e97983 */ /* 0x000ee60000300800 */
[----:B------:R-:W-:Y:S01]  /*2f10*/  @P2 PRMT R119, R219, 0x7610, R119 ;  /* 0x00007610db772816 */ /* 0x000fe20000000077 */
[----:B--2---:R-:W-:-:S02]  /*2f20*/  @P6 HADD2.F32 R126, -RZ, R120.H0_H0 ;  /* 0x20000078ff7e6230 */ /* 0x004fc40000004100 */
[----:B------:R-:W-:Y:S01]  /*2f30*/  FADD.FTZ R208, R208, -R211 ;  /* 0x800000d3d0d07221 */ /* 0x000fe20000010000 */
[----:B------:R-:W-:Y:S02]  /*2f40*/  @P5 HADD2.F32 R120, -RZ, R120.H1_H1 ;  /* 0x30000078ff785230 */ /* 0x000fe40000004100 */
[----:B------:R-:W-:Y:S01]  /*2f50*/  FADD.FTZ R198, R199, -R198 ;  /* 0x800000c6c7c67221 */ /* 0x000fe20000010000 */
[----:B------:R-:W2:Y:S01]  /*2f60*/  LDL.LU R232, [R1+0x8] ;  /* 0x0000080001e87983 */ /* 0x000ea20000300800 */
[----:B------:R-:W-:Y:S01]  /*2f70*/  @P6 FMUL.FTZ R214, R217, R126 ;  /* 0x0000007ed9d66220 */ /* 0x000fe20000410000 */
[----:B------:R-:W-:Y:S01]  /*2f80*/  FMUL.FTZ R126, R124, R192 ;  /* 0x000000c07c7e7220 */ /* 0x000fe20000410000 */
[----:B------:R-:W-:Y:S01]  /*2f90*/  LOP3.LUT P6, RZ, R176, 0xff000000, RZ, 0xc0, !PT ;  /* 0xff000000b0ff7812 */ /* 0x000fe200078cc0ff */
[----:B------:R-:W-:Y:S01]  /*2fa0*/  HFMA2.MMA R176, -RZ, RZ, 0, 0 ;  /* 0x00000000ffb07435 */ /* 0x000fe200000001ff */
[----:B------:R-:W-:Y:S01]  /*2fb0*/  CS2R R216, SRZ ;  /* 0x0000000000d87805 */ /* 0x000fe2000001ff00 */
[----:B------:R-:W-:Y:S01]  /*2fc0*/  FMUL.FTZ R126, R126, UR15 ;  /* 0x0000000f7e7e7c20 */ /* 0x000fe20008410000 */
[----:B------:R-:W0:Y:S03]  /*2fd0*/  @P2 LDC.64 R124, c[0x0][0x308] ;  /* 0x0000c200ff7c2b82 */ /* 0x000e260000000a00 */
[----:B------:R-:W-:Y:S01]  /*2fe0*/  @P5 FMUL.FTZ R215, R126, R120 ;  /* 0x000000787ed75220 */ /* 0x000fe20000410000 */
[----:B------:R-:W-:Y:S01]  /*2ff0*/  FMUL.FTZ R222, R57, R126 ;  /* 0x0000007e39de7220 */ /* 0x000fe20000410000 */
[----:B------:R-:W-:-:S04]  /*3000*/  @P1 HADD2.F32 R120, -RZ, R105.H0_H0 ;  /* 0x20000069ff781230 */ /* 0x000fc80000004100 */
[----:B------:R-:W-:Y:S01]  /*3010*/  FSEL R222, R222, RZ, P5 ;  /* 0x000000ffdede7208 */ /* 0x000fe20002800000 */
[----:B------:R-:W-:Y:S01]  /*3020*/  @P1 FADD.FTZ R226, R226, R120 ;  /* 0x00000078e2e21221 */ /* 0x000fe20000010000 */
[----:B------:R-:W-:Y:S01]  /*3030*/  LOP3.LUT P5, RZ, R177, 0xff, RZ, 0xc0, !PT ;  /* 0x000000ffb1ff7812 */ /* 0x000fe200078ac0ff */
[----:B------:R-:W-:Y:S02]  /*3040*/  @P1 HADD2.F32 R120, -RZ, R106.H0_H0 ;  /* 0x2000006aff781230 */ /* 0x000fe40000004100 */
[----:B------:R-:W-:Y:S01]  /*3050*/  FMUL.FTZ R224, R226, R192 ;  /* 0x000000c0e2e07220 */ /* 0x000fe20000410000 */
[----:B------:R-:W-:Y:S02]  /*3060*/  @P2 F2FP.F16.F32.PACK_AB R226, RZ, R226 ;  /* 0x000000e2ffe2223e */ /* 0x000fe400000000ff */
[----:B------:R-:W-:Y:S01]  /*3070*/  @P1 FADD.FTZ R127, R127, R120 ;  /* 0x000000787f7f1221 */ /* 0x000fe20000010000 */
[--C-:B------:R-:W-:Y:S02]  /*3080*/  @P4 HADD2.F32 R120, -RZ, R121.reuse.H0_H0 ;  /* 0x20000079ff784230 */ /* 0x100fe40000004100 */
[----:B------:R-:W-:Y:S01]  /*3090*/  FMUL.FTZ R224, R224, UR15 ;  /* 0x0000000fe0e07c20 */ /* 0x000fe20008410000 */
[----:B------:R-:W-:-:S02]  /*30a0*/  @P6 HADD2.F32 R121, -RZ, R121.H1_H1 ;  /* 0x30000079ff796230 */ /* 0x000fc40000004100 */
[----:B------:R-:W-:Y:S01]  /*30b0*/  FMUL.FTZ R126, R127, R192 ;  /* 0x000000c07f7e7220 */ /* 0x000fe20000410000 */
[----:B------:R-:W-:Y:S01]  /*30c0*/  @P2 F2FP.F16.F32.PACK_AB R127, RZ, R127 ;  /* 0x0000007fff7f223e */ /* 0x000fe200000000ff */
[----:B------:R-:W-:Y:S01]  /*30d0*/  @P4 FMUL.FTZ R176, R224, R120 ;  /* 0x00000078e0b04220 */ /* 0x000fe20000410000 */
[----:B------:R-:W-:Y:S02]  /*30e0*/  @P5 HADD2.F32 R120, -RZ, R122.H0_H0 ;  /* 0x2000007aff785230 */ /* 0x000fe40000004100 */
[----:B------:R-:W-:Y:S01]  /*30f0*/  @P6 FMUL.FTZ R216, R225, R121 ;  /* 0x00000079e1d86220 */ /* 0x000fe20000410000 */
[----:B------:R-:W-:Y:S01]  /*3100*/  FMUL.FTZ R126, R126, UR15 ;  /* 0x0000000f7e7e7c20 */ /* 0x000fe20008410000 */
[----:B------:R-:W-:Y:S01]  /*3110*/  FMUL.FTZ R225, R59, R225 ;  /* 0x000000e13be17220 */ /* 0x000fe20000410000 */
[----:B------:R-:W-:Y:S01]  /*3120*/  FMUL.FTZ R224, R58, R224 ;  /* 0x000000e03ae07220 */ /* 0x000fe20000410000 */
[----:B------:R-:W-:Y:S01]  /*3130*/  @P2 PRMT R118, R127, 0x7610, R118 ;  /* 0x000076107f762816 */ /* 0x000fe20000000076 */
[----:B------:R-:W-:Y:S01]  /*3140*/  @P5 FMUL.FTZ R217, R126, R120 ;  /* 0x000000787ed95220 */ /* 0x000fe20000410000 */
[----:B------:R-:W-:Y:S01]  /*3150*/  FMUL.FTZ R126, R52, R126 ;  /* 0x0000007e347e7220 */ /* 0x000fe20000410000 */
[----:B------:R-:W-:Y:S01]  /*3160*/  FSEL R225, R225, RZ, P6 ;  /* 0x000000ffe1e17208 */ /* 0x000fe20003000000 */
[C---:B0-----:R-:W-:Y:S01]  /*3170*/  @P2 IMAD.WIDE.U32 R124, R195.reuse, 0x10, R124 ;  /* 0x00000010c37c2825 */ /* 0x041fe200078e007c */
[----:B------:R-:W-:-:S02]  /*3180*/  LEA R120, P6, R195, UR18, 0x4 ;  /* 0x00000012c3787c11 */ /* 0x000fc4000f8c20ff */
[----:B------:R-:W-:Y:S02]  /*3190*/  FSEL R224, R224, RZ, P4 ;  /* 0x000000ffe0e07208 */ /* 0x000fe40002000000 */
[----:B------:R-:W-:Y:S02]  /*31a0*/  FSEL R126, R126, RZ, P5 ;  /* 0x000000ff7e7e7208 */ /* 0x000fe40002800000 */
[----:B------:R-:W-:Y:S01]  /*31b0*/  LEA.HI.X R121, R195, UR19, RZ, 0x4, P6 ;  /* 0x00000013c3797c11 */ /* 0x000fe2000b0f24ff */
[----:B------:R-:W-:Y:S01]  /*31c0*/  FMUL.FTZ R195, R220, R192 ;  /* 0x000000c0dcc37220 */ /* 0x000fe20000410000 */
[C---:B------:R-:W-:Y:S02]  /*31d0*/  LOP3.LUT P4, RZ, R177.reuse, 0xff00, RZ, 0xc0, !PT ;  /* 0x0000ff00b1ff7812 */ /* 0x040fe4000788c0ff */
[----:B------:R-:W-:Y:S01]  /*31e0*/  LOP3.LUT P5, RZ, R177, 0xff0000, RZ, 0xc0, !PT ;  /* 0x00ff0000b1ff7812 */ /* 0x000fe200078ac0ff */
[----:B------:R-:W-:Y:S01]  /*31f0*/  FMUL.FTZ R195, R195, UR15 ;  /* 0x0000000fc3c37c20 */ /* 0x000fe20008410000 */
[----:B------:R-:W-:Y:S01]  /*3200*/  LOP3.LUT P6, RZ, R177, 0xff000000, RZ, 0xc0, !PT ;  /* 0xff000000b1ff7812 */ /* 0x000fe200078cc0ff */
[----:B------:R-:W-:Y:S01]  /*3210*/  @P1 HADD2.F32 R177, -RZ, R106.H1_H1 ;  /* 0x3000006affb11230 */ /* 0x000fe20000004100 */
[----:B------:R-:W-:-:S04]  /*3220*/  @P2 PRMT R117, R226, 0x7610, R117 ;  /* 0x00007610e2752816 */ /* 0x000fc80000000075 */
[----:B------:R-:W-:Y:S01]  /*3230*/  @P1 FADD.FTZ R218, R218, R177 ;  /* 0x000000b1dada1221 */ /* 0x000fe20000010000 */
[----:B------:R-:W-:Y:S01]  /*3240*/  @P1 HADD2.F32 R177, -RZ, R107.H1_H1 ;  /* 0x3000006bffb11230 */ /* 0x000fe20000004100 */
[----:B------:R-:W-:Y:S02]  /*3250*/  @P2 PRMT R117, R117, 0x5410, R227 ;  /* 0x0000541075752816 */ /* 0x000fe400000000e3 */
[----:B------:R-:W-:Y:S01]  /*3260*/  FMUL.FTZ R219, R218, R192 ;  /* 0x000000c0dadb7220 */ /* 0x000fe20000410000 */
[----:B------:R-:W-:Y:S01]  /*3270*/  @P2 F2FP.F16.F32.PACK_AB R127, RZ, R218 ;  /* 0x000000daff7f223e */ /* 0x000fe200000000ff */
[----:B------:R-:W-:Y:S01]  /*3280*/  @P1 FADD.FTZ R221, R221, R177 ;  /* 0x000000b1dddd1221 */ /* 0x000fe20000010000 */
[----:B------:R-:W-:Y:S01]  /*3290*/  FFMA.FTZ R220, R209, R147, R146 ;  /* 0x00000093d1dc7223 */ /* 0x000fe20000010092 */
[----:B------:R-:W-:Y:S01]  /*32a0*/  FMUL.FTZ R219, R219, UR15 ;  /* 0x0000000fdbdb7c20 */ /* 0x000fe20008410000 */
[----:B------:R-:W-:Y:S01]  /*32b0*/  @P2 PRMT R118, R118, 0x5410, R127 ;  /* 0x0000541076762816 */ /* 0x000fe2000000007f */
[----:B------:R-:W-:Y:S01]  /*32c0*/  FMUL.FTZ R127, R54, R195 ;  /* 0x000000c3367f7220 */ /* 0x000fe20000410000 */
[----:B------:R-:W-:Y:S01]  /*32d0*/  @P2 F2FP.F16.F32.PACK_AB R135, RZ, R221 ;  /* 0x000000ddff87223e */ /* 0x000fe200000000ff */
[----:B------:R-:W-:Y:S01]  /*32e0*/  FMUL.FTZ R221, R221, R192 ;  /* 0x000000c0dddd7220 */ /* 0x000fe20000410000 */
[----:B------:R-:W-:Y:S01]  /*32f0*/  @P4 HADD2.F32 R122, -RZ, R122.H1_H1 ;  /* 0x3000007aff7a4230 */ /* 0x000fe20000004100 */
[----:B------:R-:W4:Y:S01]  /*3300*/  LDL.LU R227, [R1+0x4] ;  /* 0x0000040001e37983 */ /* 0x000f220000300800 */
[----:B------:R-:W-:Y:S01]  /*3310*/  @P2 PRMT R119, R119, 0x5410, R135 ;  /* 0x0000541077772816 */ /* 0x000fe20000000087 */
[----:B------:R-:W-:Y:S01]  /*3320*/  FMUL.FTZ R218, R221, UR15 ;  /* 0x0000000fddda7c20 */ /* 0x000fe20008410000 */
[----:B------:R-:W-:Y:S01]  /*3330*/  FSEL R127, R127, RZ, P5 ;  /* 0x000000ff7f7f7208 */ /* 0x000fe20002800000 */
[----:B------:R-:W-:-:S04]  /*3340*/  IMAD.WIDE.U32 R134, R194, 0x10, R240 ;  /* 0x00000010c2867825 */ /* 0x000fc800078e00f0 */
[----:B------:R-:W-:Y:S01]  /*3350*/  FADD.FTZ R220, R205, -R220 ;  /* 0x800000dccddc7221 */ /* 0x000fe20000010000 */
[----:B------:R0:W-:Y:S01]  /*3360*/  @P2 STG.E.128 desc[UR6][R124.64], R116 ;  /* 0x000000747c002986 */ /* 0x0001e2000c101d06 */
[----:B------:R-:W-:Y:S01]  /*3370*/  MOV R177, RZ ;  /* 0x000000ff00b17202 */ /* 0x000fe20000000f00 */
[----:B------:R-:W-:Y:S02]  /*3380*/  FFMA.FTZ R209, R206, R147, R146 ;  /* 0x00000093ced17223 */ /* 0x000fe40000010092 */
[----:B------:R-:W4:Y:S01]  /*3390*/  LDL.LU R226, [R1+0x10] ;  /* 0x0000100001e27983 */ /* 0x000f220000300800 */
[----:B0-----:R-:W-:Y:S01]  /*33a0*/  FMUL.FTZ R125, R55, R218 ;  /* 0x000000da377d7220 */ /* 0x001fe20000410000 */
[----:B------:R-:W-:-:S04]  /*33b0*/  FMUL.FTZ R124, R53, R219 ;  /* 0x000000db357c7220 */ /* 0x000fc80000410000 */
[----:B------:R-:W-:Y:S02]  /*33c0*/  FSEL R125, R125, RZ, P6 ;  /* 0x000000ff7d7d7208 */ /* 0x000fe40003000000 */
[----:B------:R-:W-:Y:S02]  /*33d0*/  FSEL R124, R124, RZ, P4 ;  /* 0x000000ff7c7c7208 */ /* 0x000fe40002000000 */
[----:B------:R-:W-:Y:S02]  /*33e0*/  F2FP.F16.F32.PACK_AB R127, R125, R127 ;  /* 0x0000007f7d7f723e */ /* 0x000fe400000000ff */
[----:B------:R-:W-:Y:S02]  /*33f0*/  F2FP.F16.F32.PACK_AB R126, R124, R126 ;  /* 0x0000007e7c7e723e */ /* 0x000fe400000000ff */
[----:B------:R-:W-:Y:S02]  /*3400*/  F2FP.F16.F32.PACK_AB R125, R225, R224 ;  /* 0x000000e0e17d723e */ /* 0x000fe400000000ff */
[----:B------:R-:W-:-:S02]  /*3410*/  F2FP.F16.F32.PACK_AB R124, R222, R223 ;  /* 0x000000dfde7c723e */ /* 0x000fc400000000ff */
[----:B------:R-:W-:Y:S01]  /*3420*/  MOV R221, R170 ;  /* 0x000000aa00dd7202 */ /* 0x000fe20000000f00 */
[----:B------:R-:W-:Y:S01]  /*3430*/  @P4 FMUL.FTZ R177, R219, R122 ;  /* 0x0000007adbb14220 */ /* 0x000fe20000410000 */
[----:B------:R-:W-:Y:S01]  /*3440*/  FADD.FTZ R204, R204, -R209 ;  /* 0x800000d1cccc7221 */ /* 0x000fe20000010000 */
[----:B------:R0:W-:Y:S01]  /*3450*/  STG.E.128 desc[UR6][R120.64], R124 ;  /* 0x0000007c78007986 */ /* 0x0001e2000c101d06 */
[----:B------:R-:W-:-:S03]  /*3460*/  HFMA2.MMA R206, -RZ, RZ, 0, 0 ;  /* 0x00000000ffce7435 */ /* 0x000fc600000001ff */
[----:B------:R-:W4:Y:S01]  /*3470*/  LDL.LU R225, [R1+0xc] ;  /* 0x00000c0001e17983 */ /* 0x000f220000300800 */
[----:B------:R-:W-:Y:S01]  /*3480*/  LOP3.LUT P4, RZ, R221, 0xff, RZ, 0xc0, !PT ;  /* 0x000000ffddff7812 */ /* 0x000fe2000788c0ff */
[----:B------:R-:W-:Y:S02]  /*3490*/  FMUL.FTZ R122, R193, R220 ;  /* 0x000000dcc17a7220 */ /* 0x000fe40000410000 */
[----:B0-----:R0:W3:Y:S01]  /*34a0*/  LDG.E.128 R124, desc[UR6][R134.64] ;  /* 0x00000006867c7981 */ /* 0x0010e2000c1e1d00 */
[----:B------:R-:W-:Y:S02]  /*34b0*/  @P1 HADD2.F32 R121, -RZ, R108.H0_H0 ;  /* 0x2000006cff791230 */ /* 0x000fe40000004100 */
[----:B------:R-:W-:Y:S01]  /*34c0*/  FFMA.FTZ R120, R207, R147, R146 ;  /* 0x00000093cf787223 */ /* 0x000fe20000010092 */
[----:B------:R-:W-:Y:S02]  /*34d0*/  @P1 HADD2.F32 R220, -RZ, R109.H1_H1 ;  /* 0x3000006dffdc1230 */ /* 0x000fe40000004100 */
[----:B------:R-:W-:Y:S01]  /*34e0*/  FADD.FTZ R222, R202, -R201 ;  /* 0x800000c9cade7221 */ /* 0x000fe20000010000 */
[----:B------:R-:W-:Y:S01]  /*34f0*/  FMUL.FTZ R202, R193, R198 ;  /* 0x000000c6c1ca7220 */ /* 0x000fe20000410000 */
[----:B------:R-:W-:Y:S01]  /*3500*/  @P1 FADD.FTZ R122, R122, R121 ;  /* 0x000000797a7a1221 */ /* 0x000fe20000010000 */
[----:B------:R-:W-:-:S02]  /*3510*/  @P6 HADD2.F32 R121, -RZ, R123.H1_H1 ;  /* 0x3000007bff796230 */ /* 0x000fc40000004100 */
[----:B------:R-:W-:Y:S01]  /*3520*/  FADD.FTZ R120, R213, -R120 ;  /* 0x80000078d5787221 */ /* 0x000fe20000010000 */
[----:B------:R-:W-:Y:S02]  /*3530*/  @P1 HADD2.F32 R198, -RZ, R111.H1_H1 ;  /* 0x3000006fffc61230 */ /* 0x000fe40000004100 */
[----:B0-----:R-:W-:Y:S01]  /*3540*/  FFMA.FTZ R135, R210, R147, R146 ;  /* 0x00000093d2877223 */ /* 0x001fe20000010092 */
[----:B------:R-:W-:Y:S02]  /*3550*/  @P5 HADD2.F32 R134, -RZ, R123.H0_H0 ;  /* 0x2000007bff865230 */ /* 0x000fe40000004100 */
[----:B------:R-:W-:Y:S01]  /*3560*/  FMUL.FTZ R123, R193, R204 ;  /* 0x000000ccc17b7220 */ /* 0x000fe20000410000 */
[----:B------:R-:W-:Y:S02]  /*3570*/  @P1 HADD2.F32 R210, -RZ, R108.H1_H1 ;  /* 0x3000006cffd21230 */ /* 0x000fe40000004100 */
[----:B------:R-:W-:Y:S01]  /*3580*/  FADD.FTZ R212, R212, -R135 ;  /* 0x80000087d4d47221 */ /* 0x000fe20000010000 */
[----:B------:R-:W-:Y:S01]  /*3590*/  FMUL.FTZ R135, R122, R192 ;  /* 0x000000c07a877220 */ /* 0x000fe20000410000 */
[----:B------:R-:W-:Y:S01]  /*35a0*/  CS2R R204, SRZ ;  /* 0x0000000000cc7805 */ /* 0x000fe2000001ff00 */
[----:B------:R-:W-:Y:S01]  /*35b0*/  @P5 FMUL.FTZ R206, R195, R134 ;  /* 0x00000086c3ce5220 */ /* 0x000fe20000410000 */
[----:B------:R-:W-:Y:S01]  /*35c0*/  @P6 FMUL.FTZ R205, R218, R121 ;  /* 0x00000079dacd6220 */ /* 0x000fe20000410000 */
[----:B------:R-:W-:Y:S01]  /*35d0*/  FMUL.FTZ R207, R135, UR15 ;  /* 0x0000000f87cf7c20 */ /* 0x000fe20008410000 */
[C---:B------:R-:W-:Y:S01]  /*35e0*/  LOP3.LUT P6, RZ, R170.reuse, 0xff00, RZ, 0xc0, !PT ;  /* 0x0000ff00aaff7812 */ /* 0x040fe200078cc0ff */
[----:B------:R-:W-:Y:S01]  /*35f0*/  @P1 FADD.FTZ R123, R123, R210 ;  /* 0x000000d27b7b1221 */ /* 0x000fe20000010000 */
[----:B------:R-:W-:Y:S01]  /*3600*/  LOP3.LUT P5, RZ, R170, 0xff0000, RZ, 0xc0, !PT ;  /* 0x00ff0000aaff7812 */ /* 0x000fe200078ac0ff */
[----:B------:R-:W-:Y:S01]  /*3610*/  FMUL.FTZ R134, R48, R207 ;  /* 0x000000cf30867220 */ /* 0x000fe20000410000 */
[----:B------:R-:W-:-:S02]  /*3620*/  @P1 HADD2.F32 R121, -RZ, R109.H0_H0 ;  /* 0x2000006dff791230 */ /* 0x000fc40000004100 */
[C---:B------:R-:W-:Y:S01]  /*3630*/  FMUL.FTZ R213, R193.reuse, R120 ;  /* 0x00000078c1d57220 */ /* 0x040fe20000410000 */
[----:B------:R-:W-:Y:S01]  /*3640*/  FMUL.FTZ R218, R193, R208 ;  /* 0x000000d0c1da7220 */ /* 0x000fe20000410000 */
[--C-:B------:R-:W-:Y:S01]  /*3650*/  @P1 HADD2.F32 R210, -RZ, R110.reuse.H0_H0 ;  /* 0x2000006effd21230 */ /* 0x100fe20000004100 */
[----:B------:R-:W-:Y:S01]  /*3660*/  FSEL R134, R134, RZ, P4 ;  /* 0x000000ff86867208 */ /* 0x000fe20002000000 */
[----:B------:R-:W-:Y:S01]  /*3670*/  @P1 FADD.FTZ R213, R213, R220 ;  /* 0x000000dcd5d51221 */ /* 0x000fe20000010000 */
[----:B------:R-:W-:Y:S01]  /*3680*/  FMUL.FTZ R195, R193, R212 ;  /* 0x000000d4c1c37220 */ /* 0x000fe20000410000 */
[----:B------:R-:W-:Y:S01]  /*3690*/  @P1 FADD.FTZ R218, R218, R121 ;  /* 0x00000079dada1221 */ /* 0x000fe20000010000 */
[----:B------:R-:W-:Y:S01]  /*36a0*/  CS2R R208, SRZ ;  /* 0x0000000000d07805 */ /* 0x000fe2000001ff00 */
[-C--:B------:R-:W-:Y:S01]  /*36b0*/  FMUL.FTZ R120, R213, R192.reuse ;  /* 0x000000c0d5787220 */ /* 0x080fe20000410000 */
[----:B------:R-:W-:Y:S01]  /*36c0*/  @P1 FADD.FTZ R195, R195, R210 ;  /* 0x000000d2c3c31221 */ /* 0x000fe20000010000 */
[-C--:B------:R-:W-:Y:S01]  /*36d0*/  FMUL.FTZ R121, R218, R192.reuse ;  /* 0x000000c0da797220 */ /* 0x080fe20000410000 */
[----:B------:R-:W-:Y:S01]  /*36e0*/  FFMA.FTZ R220, R151, R147, R146 ;  /* 0x0000009397dc7223 */ /* 0x000fe20000010092 */
[----:B------:R-:W-:Y:S01]  /*36f0*/  FMUL.FTZ R120, R120, UR15 ;  /* 0x0000000f78787c20 */ /* 0x000fe20008410000 */
[----:B------:R-:W-:Y:S01]  /*3700*/  FMUL.FTZ R210, R195, R192 ;  /* 0x000000c0c3d27220 */ /* 0x000fe20000410000 */
[----:B------:R-:W-:Y:S01]  /*3710*/  FMUL.FTZ R121, R121, UR15 ;  /* 0x0000000f79797c20 */ /* 0x000fe20008410000 */
[----:B------:R-:W-:Y:S01]  /*3720*/  FADD.FTZ R220, R203, -R220 ;  /* 0x800000dccbdc7221 */ /* 0x000fe20000010000 */
[----:B------:R-:W-:Y:S01]  /*3730*/  FMUL.FTZ R211, R51, R120 ;  /* 0x0000007833d37220 */ /* 0x000fe20000410000 */
[----:B------:R-:W-:-:S02]  /*3740*/  @P1 HADD2.F32 R151, -RZ, R110.H1_H1 ;  /* 0x3000006eff971230 */ /* 0x000fc40000004100 */
[C---:B------:R-:W-:Y:S01]  /*3750*/  FMUL.FTZ R203, R193.reuse, R222 ;  /* 0x000000dec1cb7220 */ /* 0x040fe20000410000 */
[----:B------:R-:W-:Y:S01]  /*3760*/  FMUL.FTZ R220, R193, R220 ;  /* 0x000000dcc1dc7220 */ /* 0x000fe20000410000 */
[----:B------:R-:W-:Y:S01]  /*3770*/  @P2 F2FP.F16.F32.PACK_AB R199, RZ, R122 ;  /* 0x0000007affc7223e */ /* 0x000fe200000000ff */
[----:B------:R-:W4:Y:S01]  /*3780*/  LDL.LU R224, [R1+0x18] ;  /* 0x0000180001e07983 */ /* 0x000f220000300800 */
[----:B------:R-:W-:Y:S01]  /*3790*/  @P1 FADD.FTZ R203, R203, R198 ;  /* 0x000000c6cbcb1221 */ /* 0x000fe20000010000 */
[----:B------:R-:W-:Y:S01]  /*37a0*/  @P1 FADD.FTZ R220, R220, R151 ;  /* 0x00000097dcdc1221 */ /* 0x000fe20000010000 */
[----:B------:R-:W-:Y:S01]  /*37b0*/  @P2 F2FP.F16.F32.PACK_AB R201, RZ, R123 ;  /* 0x0000007bffc9223e */ /* 0x000fe200000000ff */
[----:B------:R-:W4:Y:S01]  /*37c0*/  LDL.LU R223, [R1+0x14] ;  /* 0x0000140001df7983 */ /* 0x000f220000300800 */
[----:B------:R-:W-:Y:S01]  /*37d0*/  @P2 F2FP.F16.F32.PACK_AB R218, RZ, R218 ;  /* 0x000000daffda223e */ /* 0x000fe200000000ff */
[----:B------:R-:W-:Y:S01]  /*37e0*/  FMUL.FTZ R198, R220, R192 ;  /* 0x000000c0dcc67220 */ /* 0x000fe20000410000 */
[----:B------:R-:W-:Y:S01]  /*37f0*/  @P2 F2FP.F16.F32.PACK_AB R219, RZ, R195 ;  /* 0x000000c3ffdb223e */ /* 0x000fe200000000ff */
[----:B------:R-:W4:Y:S01]  /*3800*/  LDL.LU R222, [R1+0x20] ;  /* 0x0000200001de7983 */ /* 0x000f220000300800 */
[----:B------:R-:W-:Y:S01]  /*3810*/  @P2 F2FP.F16.F32.PACK_AB R213, RZ, R213 ;  /* 0x000000d5ffd5223e */ /* 0x000fe200000000ff */
[----:B------:R-:W-:Y:S01]  /*3820*/  FMUL.FTZ R198, R198, UR15 ;  /* 0x0000000fc6c67c20 */ /* 0x000fe20008410000 */
[----:B------:R-:W-:-:S02]  /*3830*/  @P2 F2FP.F16.F32.PACK_AB R220, RZ, R220 ;  /* 0x000000dcffdc223e */ /* 0x000fc400000000ff */
[----:B------:R-:W-:Y:S01]  /*3840*/  @P2 PRMT R116, R199, 0x7610, R116 ;  /* 0x00007610c7742816 */ /* 0x000fe20000000074 */
[----:B------:R-:W-:Y:S01]  /*3850*/  FMUL.FTZ R122, R45, R198 ;  /* 0x000000c62d7a7220 */ /* 0x000fe20000410000 */
[----:B------:R-:W-:Y:S02]  /*3860*/  @P2 PRMT R117, R218, 0x7610, R117 ;  /* 0x00007610da752816 */ /* 0x000fe40000000075 */
[----:B------:R-:W-:Y:S02]  /*3870*/  @P2 PRMT R118, R219, 0x7610, R118 ;  /* 0x00007610db762816 */ /* 0x000fe40000000076 */
[----:B------:R-:W-:Y:S02]  /*3880*/  @P2 PRMT R116, R116, 0x5410, R201 ;  /* 0x0000541074742816 */ /* 0x000fe400000000c9 */
[----:B------:R-:W-:Y:S02]  /*3890*/  @P2 PRMT R117, R117, 0x5410, R213 ;  /* 0x0000541075752816 */ /* 0x000fe400000000d5 */
[----:B------:R-:W-:Y:S01]  /*38a0*/  @P2 PRMT R118, R118, 0x5410, R220 ;  /* 0x0000541076762816 */ /* 0x000fe200000000dc */
[----:B---3--:R-:W-:-:S02]  /*38b0*/  @P4 HADD2.F32 R135, -RZ, R124.H0_H0 ;  /* 0x2000007cff874230 */ /* 0x008fc40000004100 */
[----:B------:R-:W-:-:S03]  /*38c0*/  @P6 HADD2.F32 R124, -RZ, R124.H1_H1 ;  /* 0x3000007cff7c6230 */ /* 0x000fc60000004100 */
[----:B------:R-:W-:Y:S01]  /*38d0*/  @P4 FMUL.FTZ R204, R207, R135 ;  /* 0x00000087cfcc4220 */ /* 0x000fe20000410000 */
[----:B------:R-:W-:Y:S01]  /*38e0*/  FMUL.FTZ R135, R123, R192 ;  /* 0x000000c07b877220 */ /* 0x000fe20000410000 */
[----:B------:R-:W-:Y:S02]  /*38f0*/  LOP3.LUT P4, RZ, R170, 0xff000000, RZ, 0xc0, !PT ;  /* 0xff000000aaff7812 */ /* 0x000fe4000788c0ff */
[----:B------:R-:W-:Y:S01]  /*3900*/  MOV R170, RZ ;  /* 0x000000ff00aa7202 */ /* 0x000fe20000000f00 */
[----:B------:R-:W-:Y:S01]  /*3910*/  FMUL.FTZ R207, R135, UR15 ;  /* 0x0000000f87cf7c20 */ /* 0x000fe20008410000 */
[----:B------:R-:W-:-:S03]  /*3920*/  FSEL R211, R211, RZ, P4 ;  /* 0x000000ffd3d37208 */ /* 0x000fc60002000000 */
[----:B------:R-:W-:Y:S01]  /*3930*/  FMUL.FTZ R135, R49, R207 ;  /* 0x000000cf31877220 */ /* 0x000fe20000410000 */
[----:B------:R-:W-:Y:S01]  /*3940*/  @P6 FMUL.FTZ R170, R207, R124 ;  /* 0x0000007ccfaa6220 */ /* 0x000fe20000410000 */
[----:B------:R-:W-:Y:S01]  /*3950*/  HFMA2.MMA R207, -RZ, RZ, 0, 0 ;  /* 0x00000000ffcf7435 */ /* 0x000fe200000001ff */
[--C-:B------:R-:W-:Y:S02]  /*3960*/  @P5 HADD2.F32 R124, -RZ, R125.reuse.H0_H0 ;  /* 0x2000007dff7c5230 */ /* 0x100fe40000004100 */
[----:B------:R-:W-:Y:S01]  /*3970*/  FSEL R135, R135, RZ, P6 ;  /* 0x000000ff87877208 */ /* 0x000fe20003000000 */
[----:B------:R-:W-:Y:S01]  /*3980*/  @P4 HADD2.F32 R125, -RZ, R125.H1_H1 ;  /* 0x3000007dff7d4230 */ /* 0x000fe20000004100 */
[----:B------:R-:W-:Y:S01]  /*3990*/  LOP3.LUT P6, RZ, R171, 0xff, RZ, 0xc0, !PT ;  /* 0x000000ffabff7812 */ /* 0x000fe200078cc0ff */
[----:B------:R-:W-:-:S03]  /*39a0*/  @P5 FMUL.FTZ R208, R121, R124 ;  /* 0x0000007c79d05220 */ /* 0x000fc60000410000 */
[----:B------:R-:W-:Y:S01]  /*39b0*/  @P4 FMUL.FTZ R207, R120, R125 ;  /* 0x0000007d78cf4220 */ /* 0x000fe20000410000 */
[----:B------:R-:W-:Y:S01]  /*39c0*/  FMUL.FTZ R125, R210, UR15 ;  /* 0x0000000fd27d7c20 */ /* 0x000fe20008410000 */
[----:B------:R-:W-:Y:S01]  /*39d0*/  FMUL.FTZ R210, R50, R121 ;  /* 0x0000007932d27220 */ /* 0x000fe20000410000 */
[----:B------:R-:W-:Y:S01]  /*39e0*/  LOP3.LUT P4, RZ, R171, 0xff00, RZ, 0xc0, !PT ;  /* 0x0000ff00abff7812 */ /* 0x000fe2000788c0ff */
[----:B------:R-:W0:Y:S01]  /*39f0*/  @P2 LDC.64 R120, c[0x0][0x308] ;  /* 0x0000c200ff782b82 */ /* 0x000e220000000a00 */
[----:B------:R-:W-:Y:S02]  /*3a00*/  FMUL.FTZ R212, R44, R125 ;  /* 0x0000007d2cd47220 */ /* 0x000fe40000410000 */
[----:B------:R-:W-:Y:S02]  /*3a10*/  FSEL R210, R210, RZ, P5 ;  /* 0x000000ffd2d27208 */ /* 0x000fe40002800000 */
[----:B------:R-:W-:Y:S01]  /*3a20*/  @P6 HADD2.F32 R124, -RZ, R126.H0_H0 ;  /* 0x2000007eff7c6230 */ /* 0x000fe20000004100 */
[----:B------:R-:W-:-:S02]  /*3a30*/  FSEL R212, R212, RZ, P6 ;  /* 0x000000ffd4d47208 */ /* 0x000fc40003000000 */
[----:B------:R-:W-:Y:S02]  /*3a40*/  FSEL R122, R122, RZ, P4 ;  /* 0x000000ff7a7a7208 */ /* 0x000fe40002000000 */
[----:B------:R-:W-:Y:S01]  /*3a50*/  @P6 FMUL.FTZ R209, R125, R124 ;  /* 0x0000007c7dd16220 */ /* 0x000fe20000410000 */
[C---:B------:R-:W-:Y:S02]  /*3a60*/  LEA R124, P5, R194.reuse, UR18, 0x4 ;  /* 0x00000012c27c7c11 */ /* 0x040fe4000f8a20ff */
[C---:B------:R-:W-:Y:S02]  /*3a70*/  LOP3.LUT P6, RZ, R171.reuse, 0xff0000, RZ, 0xc0, !PT ;  /* 0x00ff0000abff7812 */ /* 0x040fe400078cc0ff */
[----:B------:R-:W-:Y:S02]  /*3a80*/  LEA.HI.X R125, R194, UR19, RZ, 0x4, P5 ;  /* 0x00000013c27d7c11 */ /* 0x000fe4000a8f24ff */
[----:B------:R-:W-:Y:S01]  /*3a90*/  LOP3.LUT P5, RZ, R171, 0xff000000, RZ, 0xc0, !PT ;  /* 0xff000000abff7812 */ /* 0x000fe200078ac0ff */
[----:B------:R-:W-:Y:S01]  /*3aa0*/  @P1 HADD2.F32 R171, -RZ, R111.H0_H0 ;  /* 0x2000006fffab1230 */ /* 0x000fe20000004100 */
[----:B------:R-:W-:-:S04]  /*3ab0*/  F2FP.F16.F32.PACK_AB R122, R122, R212 ;  /* 0x000000d47a7a723e */ /* 0x000fc800000000ff */
[----:B------:R-:W-:Y:S01]  /*3ac0*/  @P1 FADD.FTZ R202, R202, R171 ;  /* 0x000000abcaca1221 */ /* 0x000fe20000010000 */
[----:B------:R-:W-:Y:S01]  /*3ad0*/  FMUL.FTZ R171, R203, R192 ;  /* 0x000000c0cbab7220 */ /* 0x000fe20000410000 */
[----:B------:R-:W-:Y:S01]  /*3ae0*/  @P2 F2FP.F16.F32.PACK_AB R203, RZ, R203 ;  /* 0x000000cbffcb223e */ /* 0x000fe200000000ff */
[----:B0-----:R-:W-:-:S04]  /*3af0*/  @P2 IMAD.WIDE.U32 R194, R194, 0x10, R120 ;  /* 0x00000010c2c22825 */ /* 0x001fc800078e0078 */
[----:B------:R-:W-:Y:S01]  /*3b00*/  FMUL.FTZ R151, R202, R192 ;  /* 0x000000c0ca977220 */ /* 0x000fe20000410000 */
[----:B------:R-:W-:Y:S01]  /*3b10*/  FMUL.FTZ R171, R171, UR15 ;  /* 0x0000000fabab7c20 */ /* 0x000fe20008410000 */
[----:B------:R-:W-:Y:S02]  /*3b20*/  @P2 F2FP.F16.F32.PACK_AB R202, RZ, R202 ;  /* 0x000000caffca223e */ /* 0x000fe400000000ff */
[----:B------:R-:W-:Y:S01]  /*3b30*/  FMUL.FTZ R151, R151, UR15 ;  /* 0x0000000f97977c20 */ /* 0x000fe20008410000 */
[----:B------:R-:W-:Y:S01]  /*3b40*/  FMUL.FTZ R123, R47, R171 ;  /* 0x000000ab2f7b7220 */ /* 0x000fe20000410000 */
[----:B------:R-:W-:Y:S02]  /*3b50*/  @P2 PRMT R119, R202, 0x7610, R119 ;  /* 0x00007610ca772816 */ /* 0x000fe40000000077 */
[----:B------:R-:W-:Y:S01]  /*3b60*/  FMUL.FTZ R221, R46, R151 ;  /* 0x000000972edd7220 */ /* 0x000fe20000410000 */
[----:B------:R-:W-:Y:S02]  /*3b70*/  F2FP.F16.F32.PACK_AB R121, R211, R210 ;  /* 0x000000d2d379723e */ /* 0x000fe400000000ff */
[----:B------:R-:W-:-:S02]  /*3b80*/  FSEL R123, R123, RZ, P5 ;  /* 0x000000ff7b7b7208 */ /* 0x000fc40002800000 */
[----:B------:R-:W-:Y:S02]  /*3b90*/  FSEL R221, R221, RZ, P6 ;  /* 0x000000ffdddd7208 */ /* 0x000fe40003000000 */
[----:B------:R-:W-:Y:S02]  /*3ba0*/  @P2 PRMT R119, R119, 0x5410, R203 ;  /* 0x0000541077772816 */ /* 0x000fe400000000cb */
[----:B------:R-:W-:Y:S02]  /*3bb0*/  F2FP.F16.F32.PACK_AB R123, R123, R221 ;  /* 0x000000dd7b7b723e */ /* 0x000fe400000000ff */
[----:B------:R-:W-:Y:S01]  /*3bc0*/  F2FP.F16.F32.PACK_AB R120, R135, R134 ;  /* 0x000000868778723e */ /* 0x000fe200000000ff */
[----:B------:R-:W-:Y:S01]  /*3bd0*/  IMAD.WIDE.U32 R134, R191, 0x10, R240 ;  /* 0x00000010bf867825 */ /* 0x000fe200078e00f0 */
[----:B------:R-:W-:Y:S04]  /*3be0*/  @P2 STG.E.128 desc[UR6][R194.64], R116 ;  /* 0x00000074c2002986 */ /* 0x000fe8000c101d06 */
[----:B------:R0:W-:Y:S04]  /*3bf0*/  STG.E.128 desc[UR6][R124.64], R120 ;  /* 0x000000787c007986 */ /* 0x0001e8000c101d06 */
[----:B------:R-:W3:Y:S04]  /*3c00*/  LDL.LU R221, [R1+0x1c] ;  /* 0x00001c0001dd7983 */ /* 0x000ee80000300800 */
[----:B------:R-:W3:Y:S04]  /*3c10*/  LDL.LU R220, [R1+0x28] ;  /* 0x0000280001dc7983 */ /* 0x000ee80000300800 */
[----:B------:R-:W3:Y:S04]  /*3c20*/  LDL.LU R219, [R1+0x24] ;  /* 0x0000240001db7983 */ /* 0x000ee80000300800 */
[----:B------:R-:W3:Y:S04]  /*3c30*/  LDL.LU R218, [R1+0x30] ;  /* 0x0000300001da7983 */ /* 0x000ee80000300800 */
[----:B0-----:R0:W3:Y:S04]  /*3c40*/  LDG.E.128 R120, desc[UR6][R134.64] ;  /* 0x0000000686787981 */ /* 0x0010e8000c1e1d00 */
[----:B------:R-:W3:Y:S04]  /*3c50*/  LDL.LU R213, [R1+0x2c] ;  /* 0x00002c0001d57983 */ /* 0x000ee80000300800 */
[----:B------:R-:W3:Y:S04]  /*3c60*/  LDL.LU R212, [R1+0x38] ;  /* 0x0000380001d47983 */ /* 0x000ee80000300800 */
[----:B------:R-:W3:Y:S04]  /*3c70*/  LDL.LU R211, [R1+0x34] ;  /* 0x0000340001d37983 */ /* 0x000ee80000300800 */
[----:B------:R-:W3:Y:S04]  /*3c80*/  LDL.LU R210, [R1+0x40] ;  /* 0x0000400001d27983 */ /* 0x000ee80000300800 */
[----:B------:R-:W3:Y:S01]  /*3c90*/  LDL.LU R202, [R1+0x3c] ;  /* 0x00003c0001ca7983 */ /* 0x000ee20000300800 */
[-CC-:B------:R-:W-:Y:S01]  /*3ca0*/  FFMA.FTZ R128, R128, R147.reuse, R146.reuse ;  /* 0x0000009380807223 */ /* 0x180fe20000010092 */
[----:B------:R-:W-:Y:S01]  /*3cb0*/  FFMA.FTZ R132, R132, R147, R146 ;  /* 0x0000009384847223 */ /* 0x000fe20000010092 */
[----:B------:R-:W-:-:S02]  /*3cc0*/  @P4 HADD2.F32 R201, -RZ, R126.H1_H1 ;  /* 0x3000007effc94230 */ /* 0x000fc40000004100 */
[-CC-:B------:R-:W-:Y:S01]  /*3cd0*/  FFMA.FTZ R130, R130, R147.reuse, R146.reuse ;  /* 0x0000009382827223 */ /* 0x180fe20000010092 */
[-C--:B------:R-:W-:Y:S01]  /*3ce0*/  FFMA.FTZ R138, R138, R147.reuse, R146 ;  /* 0x000000938a8a7223 */ /* 0x080fe20000010092 */
[----:B------:R-:W-:Y:S01]  /*3cf0*/  FADD.FTZ R128, R129, -R128 ;  /* 0x8000008081807221 */ /* 0x000fe20000010000 */
[----:B------:R-:W-:Y:S01]  /*3d00*/  MOV R126, R166 ;  /* 0x000000a6007e7202 */ /* 0x000fe20000000f00 */
[-C--:B------:R-:W-:Y:S01]  /*3d10*/  FFMA.FTZ R140, R140, R147.reuse, R146 ;  /* 0x000000938c8c7223 */ /* 0x080fe20000010092 */
[----:B------:R-:W-:Y:S01]  /*3d20*/  FADD.FTZ R132, R133, -R132 ;  /* 0x8000008485847221 */ /* 0x000fe20000010000 */
[----:B------:R-:W-:Y:S01]  /*3d30*/  MOV R199, RZ ;  /* 0x000000ff00c77202 */ /* 0x000fe20000000f00 */
[----:B------:R-:W-:Y:S01]  /*3d40*/  FFMA.FTZ R136, R136, R147, R146 ;  /* 0x0000009388887223 */ /* 0x000fe20000010092 */
[----:B------:R-:W-:Y:S01]  /*3d50*/  FADD.FTZ R130, R131, -R130 ;  /* 0x8000008283827221 */ /* 0x000fe20000010000 */
[----:B------:R-:W-:Y:S01]  /*3d60*/  FADD.FTZ R138, R139, -R138 ;  /* 0x8000008a8b8a7221 */ /* 0x000fe20000010000 */
[----:B------:R-:W-:-:S02]  /*3d70*/  @P1 HADD2.F32 R124, -RZ, R112.H0_H0 ;  /* 0x20000070ff7c1230 */ /* 0x000fc40000004100 */
[----:B------:R-:W-:Y:S01]  /*3d80*/  @P4 FMUL.FTZ R199, R198, R201 ;  /* 0x000000c9c6c74220 */ /* 0x000fe20000410000 */
[----:B------:R-:W-:Y:S01]  /*3d90*/  FMUL.FTZ R139, R193, R128 ;  /* 0x00000080c18b7220 */ /* 0x000fe20000410000 */
[----:B------:R-:W-:Y:S01]  /*3da0*/  LOP3.LUT P4, RZ, R126, 0xff, RZ, 0xc0, !PT ;  /* 0x000000ff7eff7812 */ /* 0x000fe2000788c0ff */
[----:B------:R-:W-:Y:S02]  /*3db0*/  @P1 HADD2.F32 R128, -RZ, R113.H0_H0 ;  /* 0x20000071ff801230 */ /* 0x000fe40000004100 */
[----:B------:R-:W-:Y:S01]  /*3dc0*/  FADD.FTZ R140, R141, -R140 ;  /* 0x8000008c8d8c7221 */ /* 0x000fe20000010000 */
[----:B------:R-:W-:Y:S01]  /*3dd0*/  FMUL.FTZ R129, R193, R132 ;  /* 0x00000084c1817220 */ /* 0x000fe20000410000 */
[----:B------:R-:W-:Y:S02]  /*3de0*/  @P1 HADD2.F32 R126, -RZ, R112.H1_H1 ;  /* 0x30000070ff7e1230 */ /* 0x000fe40000004100 */
[----:B------:R-:W-:Y:S01]  /*3df0*/  FADD.FTZ R136, R137, -R136 ;  /* 0x8000008889887221 */ /* 0x000fe20000010000 */
[----:B------:R-:W-:Y:S01]  /*3e00*/  FMUL.FTZ R141, R193, R130 ;  /* 0x00000082c18d7220 */ /* 0x000fe20000410000 */
[-C--:B------:R-:W-:Y:S01]  /*3e10*/  FFMA.FTZ R142, R142, R147.reuse, R146 ;  /* 0x000000938e8e7223 */ /* 0x080fe20000010092 */
[----:B------:R-:W-:Y:S01]  /*3e20*/  @P1 FADD.FTZ R139, R139, R124 ;  /* 0x0000007c8b8b1221 */ /* 0x000fe20000010000 */
[----:B------:R-:W-:Y:S01]  /*3e30*/  FFMA.FTZ R144, R144, R147, R146 ;  /* 0x0000009390907223 */ /* 0x000fe20000010092 */
[----:B------:R-:W-:-:S02]  /*3e40*/  @P6 HADD2.F32 R124, -RZ, R127.H0_H0 ;  /* 0x2000007fff7c6230 */ /* 0x000fc40000004100 */
[----:B------:R-:W-:Y:S01]  /*3e50*/  @P1 FADD.FTZ R129, R129, R128 ;  /* 0x0000008081811221 */ /* 0x000fe20000010000 */
[----:B------:R-:W-:Y:S02]  /*3e60*/  @P1 HADD2.F32 R130, -RZ, R113.H1_H1 ;  /* 0x30000071ff821230 */ /* 0x000fe40000004100 */
[C---:B------:R-:W-:Y:S01]  /*3e70*/  FMUL.FTZ R137, R193.reuse, R136 ;  /* 0x00000088c1897220 */ /* 0x040fe20000410000 */
[--C-:B------:R-:W-:Y:S02]  /*3e80*/  @P1 HADD2.F32 R132, -RZ, R114.reuse.H0_H0 ;  /* 0x20000072ff841230 */ /* 0x100fe40000004100 */
[----:B------:R-:W-:Y:S01]  /*3e90*/  FMUL.FTZ R131, R193, R138 ;  /* 0x0000008ac1837220 */ /* 0x000fe20000410000 */
[----:B------:R-:W-:Y:S01]  /*3ea0*/  @P1 FADD.FTZ R141, R141, R126 ;  /* 0x0000007e8d8d1221 */ /* 0x000fe20000010000 */
[----:B------:R-:W-:Y:S02]  /*3eb0*/  @P5 HADD2.F32 R128, -RZ, R127.H1_H1 ;  /* 0x3000007fff805230 */ /* 0x000fe40000004100 */
[----:B------:R-:W-:Y:S01]  /*3ec0*/  FADD.FTZ R142, R143, -R142 ;  /* 0x8000008e8f8e7221 */ /* 0x000fe20000010000 */
[----:B------:R-:W-:Y:S01]  /*3ed0*/  CS2R R126, SRZ ;  /* 0x00000000007e7805 */ /* 0x000fe2000001ff00 */
[----:B------:R-:W-:Y:S01]  /*3ee0*/  FADD.FTZ R144, R145, -R144 ;  /* 0x8000009091907221 */ /* 0x000fe20000010000 */
[----:B------:R-:W-:Y:S01]  /*3ef0*/  @P6 FMUL.FTZ R127, R151, R124 ;  /* 0x0000007c977f6220 */ /* 0x000fe20000410000 */
[----:B------:R-:W-:Y:S01]  /*3f00*/  @P1 FADD.FTZ R137, R137, R130 ;  /* 0x0000008289891221 */ /* 0x000fe20000010000 */
[----:B------:R-:W-:Y:S01]  /*3f10*/  @P1 FADD.FTZ R131, R131, R132 ;  /* 0x0000008483831221 */ /* 0x000fe20000010000 */
[----:B------:R-:W1:Y:S01]  /*3f20*/  @P2 LDC.64 R124, c[0x0][0x308] ;  /* 0x0000c200ff7c2b82 */ /* 0x000e620000000a00 */
[C---:B------:R-:W-:Y:S01]  /*3f30*/  FMUL.FTZ R133, R193.reuse, R140 ;  /* 0x0000008cc1857220 */ /* 0x040fe20000410000 */
[----:B0-----:R-:W-:Y:S01]  /*3f40*/  FMUL.FTZ R135, R193, R142 ;  /* 0x0000008ec1877220 */ /* 0x001fe20000410000 */
[----:B------:R-:W-:-:S02]  /*3f50*/  @P1 HADD2.F32 R130, -RZ, R114.H1_H1 ;  /* 0x30000072ff821230 */ /* 0x000fc40000004100 */
[----:B------:R-:W-:Y:S01]  /*3f60*/  FMUL.FTZ R193, R193, R144 ;  /* 0x00000090c1c17220 */ /* 0x000fe20000410000 */
[--C-:B------:R-:W-:Y:S02]  /*3f70*/  @P1 HADD2.F32 R132, -RZ, R115.reuse.H0_H0 ;  /* 0x20000073ff841230 */ /* 0x100fe40000004100 */
[----:B------:R-:W-:Y:S02]  /*3f80*/  @P1 HADD2.F32 R134, -RZ, R115.H1_H1 ;  /* 0x30000073ff861230 */ /* 0x000fe40000004100 */
[----:B------:R-:W-:Y:S01]  /*3f90*/  @P5 FMUL.FTZ R126, R171, R128 ;  /* 0x00000080ab7e5220 */ /* 0x000fe20000410000 */
[----:B------:R-:W-:Y:S01]  /*3fa0*/  @P1 FADD.FTZ R133, R133, R130 ;  /* 0x0000008285851221 */ /* 0x000fe20000010000 */
[----:B------:R-:W-:Y:S01]  /*3fb0*/  @P1 FADD.FTZ R135, R135, R132 ;  /* 0x0000008487871221 */ /* 0x000fe20000010000 */
[C---:B------:R-:W-:Y:S01]  /*3fc0*/  LOP3.LUT P5, RZ, R166.reuse, 0xff00, RZ, 0xc0, !PT ;  /* 0x0000ff00a6ff7812 */ /* 0x040fe200078ac0ff */
[----:B------:R-:W-:Y:S01]  /*3fd0*/  @P1 FADD.FTZ R193, R193, R134 ;  /* 0x00000086c1c11221 */ /* 0x000fe20000010000 */
[----:B------:R-:W-:-:S02]  /*3fe0*/  LOP3.LUT P1, RZ, R166, 0xff0000, RZ, 0xc0, !PT ;  /* 0x00ff0000a6ff7812 */ /* 0x000fc4000782c0ff */
[----:B------:R-:W-:Y:S02]  /*3ff0*/  @P2 F2FP.F16.F32.PACK_AB R132, RZ, R129 ;  /* 0x00000081ff84223e */ /* 0x000fe400000000ff */
[----:B------:R-:W-:Y:S01]  /*4000*/  @P2 F2FP.F16.F32.PACK_AB R128, RZ, R139 ;  /* 0x0000008bff80223e */ /* 0x000fe200000000ff */
[-C--:B------:R-:W-:Y:S01]  /*4010*/  FMUL.FTZ R139, R139, R192.reuse ;  /* 0x000000c08b8b7220 */ /* 0x080fe20000410000 */
[----:B------:R-:W-:Y:S01]  /*4020*/  @P2 F2FP.F16.F32.PACK_AB R130, RZ, R141 ;  /* 0x0000008dff82223e */ /* 0x000fe200000000ff */
[----:B------:R-:W-:Y:S01]  /*4030*/  FMUL.FTZ R141, R141, R192 ;  /* 0x000000c08d8d7220 */ /* 0x000fe20000410000 */
[----:B------:R-:W-:Y:S02]  /*4040*/  @P2 F2FP.F16.F32.PACK_AB R134, RZ, R137 ;  /* 0x00000089ff86223e */ /* 0x000fe400000000ff */
[----:B------:R-:W-:Y:S01]  /*4050*/  @P2 PRMT R117, R132, 0x7610, R117 ;  /* 0x0000761084752816 */ /* 0x000fe20000000075 */
[----:B------:R-:W-:Y:S01]  /*4060*/  HFMA2.MMA R132, -RZ, RZ, 0, 0 ;  /* 0x00000000ff847435 */ /* 0x000fe200000001ff */
[----:B------:R-:W-:-:S02]  /*4070*/  @P2 F2FP.F16.F32.PACK_AB R136, RZ, R131 ;  /* 0x00000083ff88223e */ /* 0x000fc400000000ff */
[----:B------:R-:W-:Y:S01]  /*4080*/  @P2 PRMT R116, R128, 0x7610, R116 ;  /* 0x0000761080742816 */ /* 0x000fe20000000074 */
[----:B------:R-:W-:Y:S01]  /*4090*/  FMUL.FTZ R129, R129, R192 ;  /* 0x000000c081817220 */ /* 0x000fe20000410000 */
[----:B------:R-:W-:Y:S01]  /*40a0*/  @P2 F2FP.F16.F32.PACK_AB R140, RZ, R135 ;  /* 0x00000087ff8c223e */ /* 0x000fe200000000ff */
[----:B------:R-:W-:Y:S01]  /*40b0*/  FMUL.FTZ R139, R139, UR15 ;  /* 0x0000000f8b8b7c20 */ /* 0x000fe20008410000 */
[----:B------:R-:W-:Y:S01]  /*40c0*/  @P2 PRMT R117, R117, 0x5410, R134 ;  /* 0x0000541075752816 */ /* 0x000fe20000000086 */
[----:B------:R-:W-:Y:S01]  /*40d0*/  FMUL.FTZ R141, R141, UR15 ;  /* 0x0000000f8d8d7c20 */ /* 0x000fe20008410000 */
[----:B------:R-:W-:Y:S01]  /*40e0*/  @P2 PRMT R118, R136, 0x7610, R118 ;  /* 0x0000761088762816 */ /* 0x000fe20000000076 */
[----:B------:R-:W-:Y:S01]  /*40f0*/  HFMA2.MMA R134, -RZ, RZ, 0, 0 ;  /* 0x00000000ff867435 */ /* 0x000fe200000001ff */
[----:B------:R-:W-:Y:S01]  /*4100*/  @P2 F2FP.F16.F32.PACK_AB R138, RZ, R133 ;  /* 0x00000085ff8a223e */ /* 0x000fe200000000ff */
[----:B------:R-:W-:Y:S01]  /*4110*/  FMUL.FTZ R129, R129, UR15 ;  /* 0x0000000f81817c20 */ /* 0x000fe20008410000 */
[----:B------:R-:W-:-:S02]  /*4120*/  @P2 F2FP.F16.F32.PACK_AB R142, RZ, R193 ;  /* 0x000000c1ff8e223e */ /* 0x000fc400000000ff */
[----:B------:R-:W-:Y:S02]  /*4130*/  @P2 PRMT R119, R140, 0x7610, R119 ;  /* 0x000076108c772816 */ /* 0x000fe40000000077 */
[----:B------:R-:W-:Y:S01]  /*4140*/  @P2 PRMT R116, R116, 0x5410, R130 ;  /* 0x0000541074742816 */ /* 0x000fe20000000082 */
[----:B-1----:R-:W-:Y:S01]  /*4150*/  @P2 IMAD.WIDE.U32 R124, R191, 0x10, R124 ;  /* 0x00000010bf7c2825 */ /* 0x002fe200078e007c */
[----:B------:R-:W-:-:S03]  /*4160*/  MOV R130, RZ ;  /* 0x000000ff00827202 */ /* 0x000fc60000000f00 */
[-C--:B------:R-:W-:Y:S01]  /*4170*/  FMUL.FTZ R137, R137, R192.reuse ;  /* 0x000000c089897220 */ /* 0x080fe20000410000 */
[----:B------:R-:W-:Y:S01]  /*4180*/  @P2 PRMT R118, R118, 0x5410, R138 ;  /* 0x0000541076762816 */ /* 0x000fe2000000008a */
[-C--:B------:R-:W-:Y:S01]  /*4190*/  FMUL.FTZ R131, R131, R192.reuse ;  /* 0x000000c083837220 */ /* 0x080fe20000410000 */
[----:B------:R-:W-:Y:S01]  /*41a0*/  @P2 PRMT R119, R119, 0x5410, R142 ;  /* 0x0000541077772816 */ /* 0x000fe2000000008e */
[-C--:B------:R-:W-:Y:S01]  /*41b0*/  FMUL.FTZ R133, R133, R192.reuse ;  /* 0x000000c085857220 */ /* 0x080fe20000410000 */
[-C--:B------:R-:W-:Y:S01]  /*41c0*/  FMUL.FTZ R135, R135, R192.reuse ;  /* 0x000000c087877220 */ /* 0x080fe20000410000 */
[----:B------:R-:W-:Y:S02]  /*41d0*/  FMUL.FTZ R192, R193, R192 ;  /* 0x000000c0c1c07220 */ /* 0x000fe40000410000 */
[----:B------:R0:W-:Y:S01]  /*41e0*/  @P2 STG.E.128 desc[UR6][R124.64], R116 ;  /* 0x000000747c002986 */ /* 0x0001e2000c101d06 */
[----:B------:R-:W-:Y:S01]  /*41f0*/  LOP3.LUT P2, RZ, R166, 0xff000000, RZ, 0xc0, !PT ;  /* 0xff000000a6ff7812 */ /* 0x000fe2000784c0ff */
[----:B------:R-:W-:Y:S01]  /*4200*/  FMUL.FTZ R192, R192, UR15 ;  /* 0x0000000fc0c07c20 */ /* 0x000fe20008410000 */
[----:B------:R-:W-:Y:S01]  /*4210*/  FMUL.FTZ R142, R133, UR15 ;  /* 0x0000000f858e7c20 */ /* 0x000fe20008410000 */
[----:B------:R-:W-:Y:S01]  /*4220*/  LOP3.LUT P6, RZ, R167, 0xff00, RZ, 0xc0, !PT ;  /* 0x0000ff00a7ff7812 */ /* 0x000fe200078cc0ff */
[----:B------:R-:W-:Y:S01]  /*4230*/  FMUL.FTZ R140, R137, UR15 ;  /* 0x0000000f898c7c20 */ /* 0x000fe20008410000 */
[----:B------:R-:W-:Y:S01]  /*4240*/  FADD.FTZ R233, R206, R233 ;  /* 0x000000e9cee97221 */ /* 0x000fe20000010000 */
[----:B--2---:R-:W-:Y:S01]  /*4250*/  FADD.FTZ R232, R204, R232 ;  /* 0x000000e8cce87221 */ /* 0x004fe20000010000 */
[----:B----4-:R-:W-:Y:S01]  /*4260*/  FADD.FTZ R227, R170, R227 ;  /* 0x000000e3aae37221 */ /* 0x010fe20000010000 */
[----:B------:R-:W-:Y:S01]  /*4270*/  FADD.FTZ R226, R208, R226 ;  /* 0x000000e2d0e27221 */ /* 0x000fe20000010000 */
[----:B0-----:R-:W-:Y:S01]  /*4280*/  FMUL.FTZ R125, R37, R142 ;  /* 0x0000008e257d7220 */ /* 0x001fe20000410000 */
[----:B------:R-:W-:Y:S01]  /*4290*/  FMUL.FTZ R143, R135, UR15 ;  /* 0x0000000f878f7c20 */ /* 0x000fe20008410000 */
[----:B------:R-:W-:Y:S01]  /*42a0*/  FADD.FTZ R225, R207, R225 ;  /* 0x000000e1cfe17221 */ /* 0x000fe20000010000 */
[----:B------:R0:W-:Y:S01]  /*42b0*/  STL [R1], R233 ;  /* 0x000000e901007387 */ /* 0x0001e20000100800 */
[----:B------:R-:W-:Y:S01]  /*42c0*/  FADD.FTZ R224, R209, R224 ;  /* 0x000000e0d1e07221 */ /* 0x000fe20000010000 */
[----:B------:R-:W-:Y:S01]  /*42d0*/  FADD.FTZ R223, R199, R223 ;  /* 0x000000dfc7df7221 */ /* 0x000fe20000010000 */
[----:B------:R-:W-:Y:S01]  /*42e0*/  FADD.FTZ R222, R127, R222 ;  /* 0x000000de7fde7221 */ /* 0x000fe20000010000 */
[----:B------:R0:W-:Y:S01]  /*42f0*/  STL [R1+0x8], R232 ;  /* 0x000008e801007387 */ /* 0x0001e20000100800 */
[----:B------:R-:W-:Y:S01]  /*4300*/  HFMA2.MMA R135, -RZ, RZ, 0, 0 ;  /* 0x00000000ff877435 */ /* 0x000fe200000001ff */
[----:B------:R-:W-:-:S02]  /*4310*/  FMUL.FTZ R127, R38, R143 ;  /* 0x0000008f267f7220 */ /* 0x000fc40000410000 */
[----:B------:R0:W-:Y:S01]  /*4320*/  STL [R1+0x4], R227 ;  /* 0x000004e301007387 */ /* 0x0001e20000100800 */
[----:B------:R-:W-:-:S03]  /*4330*/  MOV R137, RZ ;  /* 0x000000ff00897202 */ /* 0x000fc60000000f00 */
        /* <DEDUP_REMOVED lines=21> */
[----:B------:R-:W-:Y:S01]  /*4490*/  SEL R199, RZ, 0x1, P3 ;  /* 0x00000001ffc77807 */ /* 0x000fe20001800000 */
[----:B---3--:R-:W-:-:S02]  /*44a0*/  @P4 HADD2.F32 R128, -RZ, R120.H0_H0 ;  /* 0x20000078ff804230 */ /* 0x008fc40000004100 */
[----:B------:R-:W-:Y:S02]  /*44b0*/  @P5 HADD2.F32 R120, -RZ, R120.H1_H1 ;  /* 0x30000078ff785230 */ /* 0x000fe40000004100 */
[----:B------:R-:W-:Y:S02]  /*44c0*/  @P1 HADD2.F32 R136, -RZ, R121.H0_H0 ;  /* 0x20000079ff881230 */ /* 0x000fe40000004100 */
[----:B------:R-:W-:Y:S01]  /*44d0*/  @P4 FMUL.FTZ R132, R139, R128 ;  /* 0x000000808b844220 */ /* 0x000fe20000410000 */
[----:B------:R-:W-:Y:S01]  /*44e0*/  FMUL.FTZ R128, R41, R141 ;  /* 0x0000008d29807220 */ /* 0x000fe20000410000 */
[----:B------:R-:W-:Y:S01]  /*44f0*/  @P5 FMUL.FTZ R130, R141, R120 ;  /* 0x000000788d825220 */ /* 0x000fe20000410000 */
[----:B------:R-:W-:Y:S01]  /*4500*/  FMUL.FTZ R120, R40, R139 ;  /* 0x0000008b28787220 */ /* 0x000fe20000410000 */
[----:B------:R-:W-:Y:S01]  /*4510*/  @P1 FMUL.FTZ R134, R129, R136 ;  /* 0x0000008881861220 */ /* 0x000fe20000410000 */
[----:B------:R-:W-:Y:S01]  /*4520*/  FMUL.FTZ R129, R42, R129 ;  /* 0x000000812a817220 */ /* 0x000fe20000410000 */
[----:B------:R-:W-:-:S02]  /*4530*/  FSEL R139, R128, RZ, P5 ;  /* 0x000000ff808b7208 */ /* 0x000fc40002800000 */
[----:B------:R-:W-:Y:S01]  /*4540*/  LEA R128, P5, R191, UR18, 0x4 ;  /* 0x00000012bf807c11 */ /* 0x000fe2000f8a20ff */
[----:B------:R-:W-:Y:S01]  /*4550*/  FMUL.FTZ R141, R131, UR15 ;  /* 0x0000000f838d7c20 */ /* 0x000fe20008410000 */
[----:B------:R-:W-:Y:S02]  /*4560*/  FSEL R136, R120, RZ, P4 ;  /* 0x000000ff78887208 */ /* 0x000fe40002000000 */
[----:B------:R-:W-:Y:S02]  /*4570*/  LOP3.LUT P4, RZ, R167, 0xff, RZ, 0xc0, !PT ;  /* 0x000000ffa7ff7812 */ /* 0x000fe4000788c0ff */
[----:B------:R-:W-:Y:S01]  /*4580*/  FSEL R138, R129, RZ, P1 ;  /* 0x000000ff818a7208 */ /* 0x000fe20000800000 */
[----:B------:R-:W-:Y:S01]  /*4590*/  FMUL.FTZ R131, R39, R192 ;  /* 0x000000c027837220 */ /* 0x000fe20000410000 */
[----:B------:R-:W-:Y:S01]  /*45a0*/  LEA.HI.X R129, R191, UR19, RZ, 0x4, P5 ;  /* 0x00000013bf817c11 */ /* 0x000fe2000a8f24ff */
[----:B------:R-:W-:Y:S01]  /*45b0*/  FMUL.FTZ R124, R36, R141 ;  /* 0x0000008d247c7220 */ /* 0x000fe20000410000 */
[----:B------:R-:W-:-:S02]  /*45c0*/  LOP3.LUT P1, RZ, R167, 0xff0000, RZ, 0xc0, !PT ;  /* 0x00ff0000a7ff7812 */ /* 0x000fc4000782c0ff */
[----:B------:R-:W-:Y:S01]  /*45d0*/  LOP3.LUT P5, RZ, R167, 0xff000000, RZ, 0xc0, !PT ;  /* 0xff000000a7ff7812 */ /* 0x000fe200078ac0ff */
[----:B------:R-:W-:Y:S01]  /*45e0*/  FMUL.FTZ R120, R43, R140 ;  /* 0x0000008c2b787220 */ /* 0x000fe20000410000 */
[----:B------:R-:W-:Y:S02]  /*45f0*/  FSEL R124, R124, RZ, P4 ;  /* 0x000000ff7c7c7208 */ /* 0x000fe40002000000 */
[----:B------:R-:W-:Y:S02]  /*4600*/  FSEL R144, R131, RZ, P5 ;  /* 0x000000ff83907208 */ /* 0x000fe40002800000 */
[----:B------:R-:W-:Y:S01]  /*4610*/  FSEL R131, R125, RZ, P6 ;  /* 0x000000ff7d837208 */ /* 0x000fe20003000000 */
[----:B------:R-:W-:Y:S01]  /*4620*/  FADD.FTZ R221, R126, R221 ;  /* 0x000000dd7edd7221 */ /* 0x000fe20000010000 */
[----:B------:R-:W-:Y:S01]  /*4630*/  FSEL R125, R120, RZ, P2 ;  /* 0x000000ff787d7208 */ /* 0x000fe20001000000 */
[----:B------:R-:W-:Y:S01]  /*4640*/  @P2 HADD2.F32 R121, -RZ, R121.H1_H1 ;  /* 0x30000079ff792230 */ /* 0x000fe20000004100 */
[----:B------:R-:W-:Y:S01]  /*4650*/  F2FP.F16.F32.PACK_AB R126, R131, R124 ;  /* 0x0000007c837e723e */ /* 0x000fe200000000ff */
[--C-:B------:R-:W-:Y:S01]  /*4660*/  @P4 HADD2.F32 R131, -RZ, R122.reuse.H0_H0 ;  /* 0x2000007aff834230 */ /* 0x100fe20000004100 */
[----:B------:R-:W-:Y:S01]  /*4670*/  F2FP.F16.F32.PACK_AB R125, R125, R138 ;  /* 0x0000008a7d7d723e */ /* 0x000fe200000000ff */
[----:B------:R-:W-:Y:S01]  /*4680*/  @P6 HADD2.F32 R133, -RZ, R122.H1_H1 ;  /* 0x3000007aff856230 */ /* 0x000fe20000004100 */
[----:B------:R-:W-:Y:S01]  /*4690*/  F2FP.F16.F32.PACK_AB R124, R139, R136 ;  /* 0x000000888b7c723e */ /* 0x000fe200000000ff */
[--C-:B------:R-:W-:Y:S01]  /*46a0*/  @P1 HADD2.F32 R136, -RZ, R123.reuse.H0_H0 ;  /* 0x2000007bff881230 */ /* 0x100fe20000004100 */
[----:B------:R-:W-:Y:S01]  /*46b0*/  MOV R120, RZ ;  /* 0x000000ff00787202 */ /* 0x000fe20000000f00 */
[----:B------:R-:W-:Y:S01]  /*46c0*/  @P5 HADD2.F32 R138, -RZ, R123.H1_H1 ;  /* 0x3000007bff8a5230 */ /* 0x000fe20000004100 */
[----:B------:R-:W-:Y:S01]  /*46d0*/  CS2R R122, SRZ ;  /* 0x00000000007a7805 */ /* 0x000fe2000001ff00 */
[----:B------:R-:W-:Y:S01]  /*46e0*/  @P2 FMUL.FTZ R120, R140, R121 ;  /* 0x000000798c782220 */ /* 0x000fe20000410000 */
        /* <DEDUP_REMOVED lines=9> */
[----:B------:R0:W-:Y:S01]  /*4780*/  STL [R1+0x1c], R221 ;  /* 0x00001cdd01007387 */ /* 0x0001e20000100800 */
[----:B------:R-:W-:Y:S01]  /*4790*/  FADD.FTZ R212, R122, R212 ;  /* 0x000000d47ad47221 */ /* 0x000fe20000010000 */
[----:B------:R-:W-:Y:S01]  /*47a0*/  FADD.FTZ R211, R123, R211 ;  /* 0x000000d37bd37221 */ /* 0x000fe20000010000 */
[----:B------:R-:W-:Y:S01]  /*47b0*/  FADD.FTZ R202, R137, R202 ;  /* 0x000000ca89ca7221 */ /* 0x000fe20000010000 */
[----:B------:R0:W-:Y:S01]  /*47c0*/  STL [R1+0x28], R220 ;  /* 0x000028dc01007387 */ /* 0x0001e20000100800 */
[----:B------:R-:W-:Y:S01]  /*47d0*/  F2FP.F16.F32.PACK_AB R127, R144, R127 ;  /* 0x0000007f907f723e */ /* 0x000fe200000000ff */
[----:B------:R-:W-:-:S02]  /*47e0*/  FADD.FTZ R210, R135, R210 ;  /* 0x000000d287d27221 */ /* 0x000fc40000010000 */
        /* <DEDUP_REMOVED lines=105> */
.L_x_8020:
        /* <DEDUP_REMOVED lines=38> */
.L_x_8021:
[----:B------:R-:W-:Y:S01]  /*50e0*/  HFMA2.MMA R125, -RZ, RZ, 0, 9.5367431640625e-07 ;  /* 0x00000010ff7d7435 */ /* 0x000fe200000001ff */
[----:B------:R-:W-:Y:S02]  /*50f0*/  MOV R126, R120 ;  /* 0x00000078007e7202 */ /* 0x000fe40000000f00 */
[----:B------:R-:W-:Y:S02]  /*5100*/  MOV R124, 0x1f ;  /* 0x0000001f007c7802 */ /* 0x000fe40000000f00 */
[----:B------:R-:W-:-:S07]  /*5110*/  MOV R122, 0xffffffff ;  /* 0xffffffff007a7802 */ /* 0x000fce0000000f00 */
[----:B-----5:R-:W-:Y:S05]  /*5120*/  WARPSYNC.COLLECTIVE R122, `(.L_x_8024) ;  /* 0x000000007a087348 */ /* 0x020fea0003c00000 */
[----:B------:R0:W1:Y:S02]  /*5130*/  SHFL.DOWN P5, R127, R126, R125, R124 ;  /* 0x0800007d7e7f7389 */ /* 0x00006400000a007c */
[----:B01---5:R-:W-:Y:S01]  /*5140*/  ENDCOLLECTIVE ;  /* 0x000000000000791b */ /* 0x023fe20003800000 */
.L_x_8024:
[----:B------:R-:W-:Y:S01]  /*5150*/  MOV R126, R121 ;  /* 0x00000079007e7202 */ /* 0x000fe20000000f00 */
[----:B------:R-:W-:-:S07]  /*5160*/  FADD.FTZ R120, R120, R127 ;  /* 0x0000007f78787221 */ /* 0x000fce0000010000 */
[----:B------:R-:W-:Y:S05]  /*5170*/  WARPSYNC.COLLECTIVE R122, `(.L_x_8025) ;  /* 0x000000007a087348 */ /* 0x000fea0003c00000 */
[----:B------:R0:W1:Y:S02]  /*5180*/  SHFL.DOWN P5, R127, R126, R125, R124 ;  /* 0x0800007d7e7f7389 */ /* 0x00006400000a007c */
[----:B01----:R-:W-:Y:S01]  /*5190*/  ENDCOLLECTIVE ;  /* 0x000000000000791b */ /* 0x003fe20003800000 */
.L_x_8025:
[----:B------:R-:W-:Y:S01]  /*51a0*/  HFMA2.MMA R125, -RZ, RZ, 0, 4.76837158203125e-07 ;  /* 0x00000008ff7d7435 */ /* 0x000fe200000001ff */
[----:B------:R-:W-:Y:S01]  /*51b0*/  MOV R126, R120 ;  /* 0x00000078007e7202 */ /* 0x000fe20000000f00 */
[----:B------:R-:W-:-:S09]  /*51c0*/  FADD.FTZ R121, R121, R127 ;  /* 0x0000007f79797221 */ /* 0x000fd20000010000 */
[----:B------:R-:W-:Y:S05]  /*51d0*/  WARPSYNC.COLLECTIVE R122, `(.L_x_8026) ;  /* 0x000000007a087348 */ /* 0x000fea0003c00000 */
[----:B------:R0:W1:Y:S02]  /*51e0*/  SHFL.DOWN P5, R127, R126, R125, R124 ;  /* 0x0800007d7e7f7389 */ /* 0x00006400000a007c */
[----:B01----:R-:W-:Y:S01]  /*51f0*/  ENDCOLLECTIVE ;  /* 0x000000000000791b */ /* 0x003fe20003800000 */
.L_x_8026:
[----:B------:R-:W-:Y:S01]  /*5200*/  MOV R126, R121 ;  /* 0x00000079007e7202 */ /* 0x000fe20000000f00 */
[----:B------:R-:W-:-:S07]  /*5210*/  FADD.FTZ R120, R120, R127 ;  /* 0x0000007f78787221 */ /* 0x000fce0000010000 */
[----:B------:R-:W-:Y:S05]  /*5220*/  WARPSYNC.COLLECTIVE R122, `(.L_x_8027) ;  /* 0x000000007a087348 */ /* 0x000fea0003c00000 */
[----:B------:R0:W1:Y:S02]  /*5230*/  SHFL.DOWN P5, R127, R126, R125, R124 ;  /* 0x0800007d7e7f7389 */ /* 0x00006400000a007c */
[----:B01----:R-:W-:Y:S01]  /*5240*/  ENDCOLLECTIVE ;  /* 0x000000000000791b */ /* 0x003fe20003800000 */
.L_x_8027:
[----:B------:R-:W-:Y:S01]  /*5250*/  HFMA2.MMA R125, -RZ, RZ, 0, 2.384185791015625e-07 ;  /* 0x00000004ff7d7435 */ /* 0x000fe200000001ff */
[----:B------:R-:W-:Y:S01]  /*5260*/  MOV R126, R120 ;  /* 0x00000078007e7202 */ /* 0x000fe20000000f00 */
[----:B------:R-:W-:-:S09]  /*5270*/  FADD.FTZ R121, R121, R127 ;  /* 0x0000007f79797221 */ /* 0x000fd20000010000 */
[----:B------:R-:W-:Y:S05]  /*5280*/  WARPSYNC.COLLECTIVE R122, `(.L_x_8028) ;  /* 0x000000007a087348 */ /* 0x000fea0003c00000 */
[----:B------:R0:W1:Y:S02]  /*5290*/  SHFL.DOWN P5, R127, R126, R125, R124 ;  /* 0x0800007d7e7f7389 */ /* 0x00006400000a007c */
[----:B01----:R-:W-:Y:S01]  /*52a0*/  ENDCOLLECTIVE ;  /* 0x000000000000791b */ /* 0x003fe20003800000 */
.L_x_8028:
[----:B------:R-:W-:Y:S01]  /*52b0*/  MOV R126, R121 ;  /* 0x00000079007e7202 */ /* 0x000fe20000000f00 */
[----:B------:R-:W-:-:S07]  /*52c0*/  FADD.FTZ R120, R120, R127 ;  /* 0x0000007f78787221 */ /* 0x000fce0000010000 */
[----:B------:R-:W-:Y:S05]  /*52d0*/  WARPSYNC.COLLECTIVE R122, `(.L_x_8029) ;  /* 0x000000007a087348 */ /* 0x000fea0003c00000 */
[----:B------:R0:W1:Y:S02]  /*52e0*/  SHFL.DOWN P5, R127, R126, R125, R124 ;  /* 0x0800007d7e7f7389 */ /* 0x00006400000a007c */
[----:B01----:R-:W-:Y:S01]  /*52f0*/  ENDCOLLECTIVE ;  /* 0x000000000000791b */ /* 0x003fe20003800000 */
.L_x_8029:
[----:B------:R-:W-:Y:S01]  /*5300*/  HFMA2.MMA R125, -RZ, RZ, 0, 1.1920928955078125e-07 ;  /* 0x00000002ff7d7435 */ /* 0x000fe200000001ff */
[----:B------:R-:W-:Y:S01]  /*5310*/  MOV R126, R120 ;  /* 0x00000078007e7202 */ /* 0x000fe20000000f00 */
[----:B------:R-:W-:-:S09]  /*5320*/  FADD.FTZ R121, R121, R127 ;  /* 0x0000007f79797221 */ /* 0x000fd20000010000 */
[----:B------:R-:W-:Y:S05]  /*5330*/  WARPSYNC.COLLECTIVE R122, `(.L_x_8030) ;  /* 0x000000007a087348 */ /* 0x000fea0003c00000 */
[----:B------:R0:W1:Y:S02]  /*5340*/  SHFL.DOWN P5, R127, R126, R125, R124 ;  /* 0x0800007d7e7f7389 */ /* 0x00006400000a007c */
[----:B01----:R-:W-:Y:S01]  /*5350*/  ENDCOLLECTIVE ;  /* 0x000000000000791b */ /* 0x003fe20003800000 */
.L_x_8030:
[----:B------:R-:W-:Y:S01]  /*5360*/  MOV R126, R121 ;  /* 0x00000079007e7202 */ /* 0x000fe20000000f00 */
[----:B------:R-:W-:-:S07]  /*5370*/  FADD.FTZ R120, R120, R127 ;  /* 0x0000007f78787221 */ /* 0x000fce0000010000 */
[----:B------:R-:W-:Y:S05]  /*5380*/  WARPSYNC.COLLECTIVE R122, `(.L_x_8031) ;  /* 0x000000007a087348 */ /* 0x000fea0003c00000 */
[----:B------:R0:W1:Y:S02]  /*5390*/  SHFL.DOWN P5, R127, R126, R125, R124 ;  /* 0x0800007d7e7f7389 */ /* 0x00006400000a007c */
[----:B01----:R-:W-:Y:S01]  /*53a0*/  ENDCOLLECTIVE ;  /* 0x000000000000791b */ /* 0x003fe20003800000 */
.L_x_8031:
[----:B------:R-:W-:Y:S01]  /*53b0*/  HFMA2.MMA R125, -RZ, RZ, 0, 5.9604644775390625e-08 ;  /* 0x00000001ff7d7435 */ /* 0x000fe200000001ff */
[----:B------:R-:W-:Y:S01]  /*53c0*/  MOV R126, R120 ;  /* 0x00000078007e7202 */ /* 0x000fe20000000f00 */
[----:B------:R-:W-:-:S09]  /*53d0*/  FADD.FTZ R121, R121, R127 ;  /* 0x0000007f79797221 */ /* 0x000fd20000010000 */
[----:B------:R-:W-:Y:S05]  /*53e0*/  WARPSYNC.COLLECTIVE R122, `(.L_x_8032) ;  /* 0x000000007a087348 */ /* 0x000fea0003c00000 */
[----:B------:R0:W1:Y:S02]  /*53f0*/  SHFL.DOWN P5, R127, R126, R125, R124 ;  /* 0x0800007d7e7f7389 */ /* 0x00006400000a007c */
[----:B01----:R-:W-:Y:S01]  /*5400*/  ENDCOLLECTIVE ;  /* 0x000000000000791b */ /* 0x003fe20003800000 */
.L_x_8032:
[----:B------:R-:W-:Y:S02]  /*5410*/  MOV R126, R121 ;  /* 0x00000079007e7202 */ /* 0x000fe40000000f00 */
[----:B------:R-:W-:-:S07]  /*5420*/  MOV R123, R127 ;  /* 0x0000007f007b7202 */ /* 0x000fce0000000f00 */
[----:B------:R-:W-:Y:S05]  /*5430*/  WARPSYNC.COLLECTIVE R122, `(.L_x_8033) ;  /* 0x000000007a087348 */ /* 0x000fea0003c00000 */
[----:B------:R0:W1:Y:S02]  /*5440*/  SHFL.DOWN P5, R127, R126, R125, R124 ;  /* 0x0800007d7e7f7389 */ /* 0x00006400000a007c */
[----:B01----:R-:W-:Y:S01]  /*5450*/  ENDCOLLECTIVE ;  /* 0x000000000000791b */ /* 0x003fe20003800000 */
.L_x_8033:
[----:B------:R-:W-:Y:S01]  /*5460*/  MOV R122, R127 ;  /* 0x0000007f007a7202 */ /* 0x000fe20000000f00 */
[----:B------:R-:W-:Y:S06]  /*5470*/  BRA `(.L_x_8034) ;  /* 0xffffffcc001c7947 */ /* 0x000fec000383ffff */
.L_x_8035:
        /* <DEDUP_REMOVED lines=16> */
.L_x_13975:


//--------------------- .text._ZN10layer_norm22ln_bwd_finalize_kernelINS_22Kernel_traits_finalizeILj4096Ef6__halfS2_S2_fjLb1ELj1024ELj4ENS_18Kernel_traits_baseILj4096EfS2_S2_S2_fjLj1024EEEEELb1ELb0EEEvNS_9BwdParamsE --------------------------
	.section	.text._ZN10layer_norm22ln_bwd_finalize_kernelINS_22Kernel_traits_finalizeILj4096Ef6__halfS2_S2_fjLb1ELj1024ELj4ENS_18Kernel_traits_baseILj4096EfS2_S2_S2_fjLj1024EEEEELb1ELb0EEEvNS_9BwdParamsE,"ax",@progbits
	.align	128
        .global         _ZN10layer_norm22ln_bwd_finalize_kernelINS_22Kernel_traits_finalizeILj4096Ef6__halfS2_S2_fjLb1ELj1024ELj4ENS_18Kernel_traits_baseILj4096EfS2_S2_S2_fjLj1024EEEEELb1ELb0EEEvNS_9BwdParamsE
        .type           _ZN10layer_norm22ln_bwd_finalize_kernelINS_22Kernel_traits_finalizeILj4096Ef6__halfS2_S2_fjLb1ELj1024ELj4ENS_18Kernel_traits_baseILj4096EfS2_S2_S2_fjLj1024EEEEELb1ELb0EEEvNS_9BwdParamsE,@function
        .size           _ZN10layer_norm22ln_bwd_finalize_kernelINS_22Kernel_traits_finalizeILj4096Ef6__halfS2_S2_fjLb1ELj1024ELj4ENS_18Kernel_traits_baseILj4096EfS2_S2_S2_fjLj1024EEEEELb1ELb0EEEvNS_9BwdParamsE,(.L_x_13976 - _ZN10layer_norm22ln_bwd_finalize_kernelINS_22Kernel_traits_finalizeILj4096Ef6__halfS2_S2_fjLb1ELj1024ELj4ENS_18Kernel_traits_baseILj4096EfS2_S2_S2_fjLj1024EEEEELb1ELb0EEEvNS_9BwdParamsE)
        .other          _ZN10layer_norm22ln_bwd_finalize_kernelINS_22Kernel_traits_finalizeILj4096Ef6__halfS2_S2_fjLb1ELj1024ELj4ENS_18Kernel_traits_baseILj4096EfS2_S2_S2_fjLj1024EEEEELb1ELb0EEEvNS_9BwdParamsE,@"STO_CUDA_ENTRY STV_DEFAULT"
_ZN10layer_norm22ln_bwd_finalize_kernelINS_22Kernel_traits_finalizeILj4096Ef6__halfS2_S2_fjLb1ELj1024ELj4ENS_18Kernel_traits_baseILj4096EfS2_S2_S2_fjLj1024EEEEELb1ELb0EEEvNS_9BwdParamsE:
.text._ZN10layer_norm22ln_bwd_finalize_kernelINS_22Kernel_traits_finalizeILj4096Ef6__halfS2_S2_fjLb1ELj1024ELj4ENS_18Kernel_traits_baseILj4096EfS2_S2_S2_fjLj1024EEEEELb1ELb0EEEvNS_9BwdParamsE:
        /* <DEDUP_REMOVED lines=24> */
.L_x_8048:
        /* <DEDUP_REMOVED lines=36> */
.L_x_8040:
        /* <DEDUP_REMOVED lines=49> */
.L_x_8039:
[----:B------:R-:W-:Y:S05]  /*06d0*/  BSYNC B1 ;  /* 0x0000000000017941 */ /* 0x000fea0003800000 */
.L_x_8038:
        /* <DEDUP_REMOVED lines=31> */
.L_x_8042:
[----:B------:R-:W-:Y:S05]  /*08d0*/  BSYNC B1 ;  /* 0x0000000000017941 */ /* 0x000fea0003800000 */
.L_x_8041:
        /* <DEDUP_REMOVED lines=16> */
.L_x_8043:
[----:B------:R-:W-:Y:S05]  /*09e0*/  BSYNC B1 ;  /* 0x0000000000017941 */ /* 0x000fea0003800000 */
.L_x_8037:
[----:B------:R-:W-:Y:S05]  /*09f0*/  BSYNC B0 ;  /* 0x0000000000007941 */ /* 0x000fea0003800000 */
.L_x_8036:
        /* <DEDUP_REMOVED lines=40> */
.L_x_8064:
        /* <DEDUP_REMOVED lines=8> */
.L_x_8044:
        /* <DEDUP_REMOVED lines=20> */
.L_x_8047:
[----:B------:R-:W-:Y:S05]  /*0e40*/  BSYNC B0 ;  /* 0x0000000000007941 */ /* 0x000fea0003800000 */
.L_x_8046:
[C---:B------:R-:W-:Y:S01]  /*0e50*/  ISETP.GT.U32.AND P1, PT, R4.reuse, -0x1001, PT ;  /* 0xffffefff0400780c */ /* 0x040fe20003f24070 */
[----:B------:R-:W-:Y:S01]  /*0e60*/  VIADD R4, R4, 0x1000 ;  /* 0x0000100004047836 */ /* 0x000fe20000000000 */
[----:B------:R-:W-:-:S11]  /*0e70*/  IADD3 R5, R5, 0x800, RZ ;  /* 0x0000080005057810 */ /* 0x000fd60007ffe0ff */
[----:B------:R-:W-:Y:S05]  /*0e80*/  @P1 BRA `(.L_x_8048) ;  /* 0xfffffff000bc1947 */ /* 0x000fea000383ffff */
[----:B------:R-:W-:Y:S05]  /*0e90*/  EXIT ;  /* 0x000000000000794d */ /* 0x000fea0003800000 */
.L_x_8045:
[----:B0-----:R-:W-:Y:S01]  /*0ea0*/  HFMA2.MMA R24, -RZ, RZ, 0, 5.9604644775390625e-08 ;  /* 0x00000001ff187435 */ /* 0x001fe200000001ff */
[----:B----4-:R-:W-:Y:S02]  /*0eb0*/  MOV R23, R10 ;  /* 0x0000000a00177202 */ /* 0x010fe40000000f00 */
[----:B------:R-:W-:Y:S02]  /*0ec0*/  MOV R25, 0x1f ;  /* 0x0000001f00197802 */ /* 0x000fe40000000f00 */
[----:B------:R-:W-:-:S07]  /*0ed0*/  MOV R20, 0xffffffff ;  /* 0xffffffff00147802 */ /* 0x000fce0000000f00 */
[----:B-123--:R-:W-:Y:S05]  /*0ee0*/  WARPSYNC.COLLECTIVE R20, `(.L_x_8049) ;  /* 0x0000000014087348 */ /* 0x00efea0003c00000 */
[----:B------:R0:W4:Y:S02]  /*0ef0*/  SHFL.BFLY P2, R22, R23, R24, R25 ;  /* 0x0c00001817167389 */ /* 0x0001240000040019 */
[----:B01234-:R-:W-:Y:S01]  /*0f00*/  ENDCOLLECTIVE ;  /* 0x000000000000791b */ /* 0x01ffe20003800000 */
.L_x_8049:
[----:B------:R-:W-:Y:S01]  /*0f10*/  IMAD.MOV.U32 R24, RZ, RZ, 0x2 ;  /* 0x00000002ff187424 */ /* 0x000fe200078e00ff */
[----:B------:R-:W-:-:S05]  /*0f20*/  MOV R11, R22 ;  /* 0x00000016000b7202 */ /* 0x000fca0000000f00 */
[----:B------:R-:W-:-:S05]  /*0f30*/  FADD.FTZ R11, R10, R11 ;  /* 0x0000000b0a0b7221 */ /* 0x000fca0000010000 */
[----:B------:R-:W-:-:S07]  /*0f40*/  MOV R23, R11 ;  /* 0x0000000b00177202 */ /* 0x000fce0000000f00 */
[----:B------:R-:W-:Y:S05]  /*0f50*/  WARPSYNC.COLLECTIVE R20, `(.L_x_8050) ;  /* 0x0000000014087348 */ /* 0x000fea0003c00000 */
[----:B------:R0:W1:Y:S02]  /*0f60*/  SHFL.BFLY P2, R22, R23, R24, R25 ;  /* 0x0c00001817167389 */ /* 0x0000640000040019 */
[----:B01----:R-:W-:Y:S01]  /*0f70*/  ENDCOLLECTIVE ;  /* 0x000000000000791b */ /* 0x003fe20003800000 */
.L_x_8050:
[----:B------:R-:W-:Y:S01]  /*0f80*/  HFMA2.MMA R24, -RZ, RZ, 0, 2.384185791015625e-07 ;  /* 0x00000004ff187435 */ /* 0x000fe200000001ff */
[----:B------:R-:W-:-:S05]  /*0f90*/  MOV R14, R22 ;  /* 0x00000016000e7202 */ /* 0x000fca0000000f00 */
[----:B------:R-:W-:-:S05]  /*0fa0*/  FADD.FTZ R14, R11, R14 ;  /* 0x0000000e0b0e7221 */ /* 0x000fca0000010000 */
[----:B------:R-:W-:-:S07]  /*0fb0*/  MOV R23, R14 ;  /* 0x0000000e00177202 */ /* 0x000fce0000000f00 */
[----:B------:R-:W-:Y:S05]  /*0fc0*/  WARPSYNC.COLLECTIVE R20, `(.L_x_8051) ;  /* 0x0000000014087348 */ /* 0x000fea0003c00000 */
[----:B------:R0:W1:Y:S02]  /*0fd0*/  SHFL.BFLY P2, R22, R23, R24, R25 ;  /* 0x0c00001817167389 */ /* 0x0000640000040019 */
[----:B01----:R-:W-:Y:S01]  /*0fe0*/  ENDCOLLECTIVE ;  /* 0x000000000000791b */ /* 0x003fe20003800000 */
.L_x_8051:
[----:B------:R-:W-:Y:S01]  /*0ff0*/  HFMA2.MMA R24, -RZ, RZ, 0, 4.76837158203125e-07 ;  /* 0x00000008ff187435 */ /* 0x000fe200000001ff */
[----:B------:R-:W-:-:S05]  /*1000*/  MOV R13, R22 ;  /* 0x00000016000d7202 */ /* 0x000fca0000000f00 */
[----:B------:R-:W-:-:S05]  /*1010*/  FADD.FTZ R13, R14, R13 ;  /* 0x0000000d0e0d7221 */ /* 0x000fca0000010000 */
[----:B------:R-:W-:-:S07]  /*1020*/  MOV R23, R13 ;  /* 0x0000000d00177202 */ /* 0x000fce0000000f00 */
[----:B------:R-:W-:Y:S05]  /*1030*/  WARPSYNC.COLLECTIVE R20, `(.L_x_8052) ;  /* 0x0000000014087348 */ /* 0x000fea0003c00000 */
[----:B------:R0:W1:Y:S02]  /*1040*/  SHFL.BFLY P2, R22, R23, R24, R25 ;  /* 0x0c00001817167389 */ /* 0x0000640000040019 */
[----:B01----:R-:W-:Y:S01]  /*1050*/  ENDCOLLECTIVE ;  /* 0x000000000000791b */ /* 0x003fe20003800000 */
.L_x_8052:
[----:B------:R-:W-:Y:S01]  /*1060*/  HFMA2.MMA R24, -RZ, RZ, 0, 9.5367431640625e-07 ;  /* 0x00000010ff187435 */ /* 0x000fe200000001ff */
[----:B------:R-:W-:-:S05]  /*1070*/  MOV R10, R22 ;  /* 0x00000016000a7202 */ /* 0x000fca0000000f00 */
[----:B------:R-:W-:-:S04]  /*1080*/  FADD.FTZ R11, R13, R10 ;  /* 0x0000000a0d0b7221 */ /* 0x000fc80000010000 */
[----:B------:R-:W-:-:S07]  /*1090*/  IMAD.MOV.U32 R23, RZ, RZ, R11 ;  /* 0x000000ffff177224 */ /* 0x000fce00078e000b */
[----:B------:R-:W-:Y:S05]  /*10a0*/  WARPSYNC.COLLECTIVE R20, `(.L_x_8053) ;  /* 0x0000000014087348 */ /* 0x000fea0003c00000 */
[----:B------:R0:W1:Y:S02]  /*10b0*/  SHFL.BFLY P2, R22, R23, R24, R25 ;  /* 0x0c00001817167389 */ /* 0x0000640000040019 */
[----:B01----:R-:W-:Y:S01]  /*10c0*/  ENDCOLLECTIVE ;  /* 0x000000000000791b */ /* 0x003fe20003800000 */
.L_x_8053:
[----:B------:R-:W-:Y:S01]  /*10d0*/  HFMA2.MMA R24, -RZ, RZ, 0, 5.9604644775390625e-08 ;  /* 0x00000001ff187435 */ /* 0x000fe200000001ff */
[----:B------:R-:W-:Y:S02]  /*10e0*/  MOV R23, R12 ;  /* 0x0000000c00177202 */ /* 0x000fe40000000f00 */
[----:B------:R-:W-:-:S08]  /*10f0*/  MOV R10, R22 ;  /* 0x00000016000a7202 */ /* 0x000fd00000000f00 */
[----:B------:R-:W-:Y:S05]  /*1100*/  WARPSYNC.COLLECTIVE R20, `(.L_x_8054) ;  /* 0x0000000014087348 */ /* 0x000fea0003c00000 */
[----:B------:R0:W1:Y:S02]  /*1110*/  SHFL.BFLY P2, R22, R23, R24, R25 ;  /* 0x0c00001817167389 */ /* 0x0000640000040019 */
[----:B01----:R-:W-:Y:S01]  /*1120*/  ENDCOLLECTIVE ;  /* 0x000000000000791b */ /* 0x003fe20003800000 */
.L_x_8054:
[----:B------:R-:W-:Y:S01]  /*1130*/  HFMA2.MMA R24, -RZ, RZ, 0, 1.1920928955078125e-07 ;  /* 0x00000002ff187435 */ /* 0x000fe200000001ff */
[----:B------:R-:W-:-:S05]  /*1140*/  MOV R13, R22 ;  /* 0x00000016000d7202 */ /* 0x000fca0000000f00 */
[----:B------:R-:W-:-:S05]  /*1150*/  FADD.FTZ R15, R12, R13 ;  /* 0x0000000d0c0f7221 */ /* 0x000fca0000010000 */
[----:B------:R-:W-:-:S07]  /*1160*/  MOV R23, R15 ;  /* 0x0000000f00177202 */ /* 0x000fce0000000f00 */
[----:B------:R-:W-:Y:S05]  /*1170*/  WARPSYNC.COLLECTIVE R20, `(.L_x_8055) ;  /* 0x0000000014087348 */ /* 0x000fea0003c00000 */
[----:B------:R0:W1:Y:S02]  /*1180*/  SHFL.BFLY P2, R22, R23, R24, R25 ;  /* 0x0c00001817167389 */ /* 0x0000640000040019 */
[----:B01----:R-:W-:Y:S01]  /*1190*/  ENDCOLLECTIVE ;  /* 0x000000000000791b */ /* 0x003fe20003800000 */
.L_x_8055:
[----:B------:R-:W-:Y:S01]  /*11a0*/  HFMA2.MMA R24, -RZ, RZ, 0, 2.384185791015625e-07 ;  /* 0x00000004ff187435 */ /* 0x000fe200000001ff */
[----:B------:R-:W-:-:S04]  /*11b0*/  IMAD.MOV.U32 R16, RZ, RZ, R22 ;  /* 0x000000ffff107224 */ /* 0x000fc800078e0016 */
[----:B------:R-:W-:-:S05]  /*11c0*/  FADD.FTZ R16, R15, R16 ;  /* 0x000000100f107221 */ /* 0x000fca0000010000 */
[----:B------:R-:W-:-:S07]  /*11d0*/  MOV R23, R16 ;  /* 0x0000001000177202 */ /* 0x000fce0000000f00 */
[----:B------:R-:W-:Y:S05]  /*11e0*/  WARPSYNC.COLLECTIVE R20, `(.L_x_8056) ;  /* 0x0000000014087348 */ /* 0x000fea0003c00000 */
[----:B------:R0:W1:Y:S02]  /*11f0*/  SHFL.BFLY P2, R22, R23, R24, R25 ;  /* 0x0c00001817167389 */ /* 0x0000640000040019 */
[----:B01----:R-:W-:Y:S01]  /*1200*/  ENDCOLLECTIVE ;  /* 0x000000000000791b */ /* 0x003fe20003800000 */
.L_x_8056:
[----:B------:R-:W-:Y:S01]  /*1210*/  HFMA2.MMA R24, -RZ, RZ, 0, 4.76837158203125e-07 ;  /* 0x00000008ff187435 */ /* 0x000fe200000001ff */
[----:B------:R-:W-:-:S05]  /*1220*/  MOV R17, R22 ;  /* 0x0000001600117202 */ /* 0x000fca0000000f00 */
[----:B------:R-:W-:-:S05]  /*1230*/  FADD.FTZ R17, R16, R17 ;  /* 0x0000001110117221 */ /* 0x000fca0000010000 */
[----:B------:R-:W-:-:S07]  /*1240*/  MOV R23, R17 ;  /* 0x0000001100177202 */ /* 0x000fce0000000f00 */
[----:B------:R-:W-:Y:S05]  /*1250*/  WARPSYNC.COLLECTIVE R20, `(.L_x_8057) ;  /* 0x0000000014087348 */ /* 0x000fea0003c00000 */
[----:B------:R0:W1:Y:S02]  /*1260*/  SHFL.BFLY P2, R22, R23, R24, R25 ;  /* 0x0c00001817167389 */ /* 0x0000640000040019 */
[----:B01----:R-:W-:Y:S01]  /*1270*/  ENDCOLLECTIVE ;  /* 0x000000000000791b */ /* 0x003fe20003800000 */
.L_x_8057:
[----:B------:R-:W-:Y:S01]  /*1280*/  IMAD.MOV.U32 R24, RZ, RZ, 0x10 ;  /* 0x00000010ff187424 */ /* 0x000fe200078e00ff */
[----:B------:R-:W-:-:S05]  /*1290*/  MOV R12, R22 ;  /* 0x00000016000c7202 */ /* 0x000fca0000000f00 */
[----:B------:R-:W-:-:S05]  /*12a0*/  FADD.FTZ R12, R17, R12 ;  /* 0x0000000c110c7221 */ /* 0x000fca0000010000 */
[----:B------:R-:W-:-:S07]  /*12b0*/  MOV R23, R12 ;  /* 0x0000000c00177202 */ /* 0x000fce0000000f00 */
[----:B------:R-:W-:Y:S05]  /*12c0*/  WARPSYNC.COLLECTIVE R20, `(.L_x_8058) ;  /* 0x0000000014087348 */ /* 0x000fea0003c00000 */
[----:B------:R0:W1:Y:S02]  /*12d0*/  SHFL.BFLY P2, R22, R23, R24, R25 ;  /* 0x0c00001817167389 */ /* 0x0000640000040019 */
[----:B01----:R-:W-:Y:S01]  /*12e0*/  ENDCOLLECTIVE ;  /* 0x000000000000791b */ /* 0x003fe20003800000 */
.L_x_8058:
[----:B------:R-:W-:Y:S01]  /*12f0*/  HFMA2.MMA R24, -RZ, RZ, 0, 5.9604644775390625e-08 ;  /* 0x00000001ff187435 */ /* 0x000fe200000001ff */
[----:B------:R-:W-:Y:S02]  /*1300*/  MOV R23, R8 ;  /* 0x0000000800177202 */ /* 0x000fe40000000f00 */
[----:B------:R-:W-:-:S08]  /*1310*/  MOV R15, R22 ;  /* 0x00000016000f7202 */ /* 0x000fd00000000f00 */
[----:B------:R-:W-:Y:S05]  /*1320*/  WARPSYNC.COLLECTIVE R20, `(.L_x_8059) ;  /* 0x0000000014087348 */ /* 0x000fea0003c00000 */
[----:B------:R0:W1:Y:S02]  /*1330*/  SHFL.BFLY P2, R22, R23, R24, R25 ;  /* 0x0c00001817167389 */ /* 0x0000640000040019 */
[----:B01----:R-:W-:Y:S01]  /*1340*/  ENDCOLLECTIVE ;  /* 0x000000000000791b */ /* 0x003fe20003800000 */
.L_x_8059:
[----:B------:R-:W-:Y:S01]  /*1350*/  HFMA2.MMA R24, -RZ, RZ, 0, 1.1920928955078125e-07 ;  /* 0x00000002ff187435 */ /* 0x000fe200000001ff */
[----:B------:R-:W-:-:S05]  /*1360*/  MOV R17, R22 ;  /* 0x0000001600117202 */ /* 0x000fca0000000f00 */
[----:B------:R-:W-:-:S05]  /*1370*/  FADD.FTZ R18, R8, R17 ;  /* 0x0000001108127221 */ /* 0x000fca0000010000 */
[----:B------:R-:W-:-:S07]  /*1380*/  MOV R23, R18 ;  /* 0x0000001200177202 */ /* 0x000fce0000000f00 */
[----:B------:R-:W-:Y:S05]  /*1390*/  WARPSYNC.COLLECTIVE R20, `(.L_x_8060) ;  /* 0x0000000014087348 */ /* 0x000fea0003c00000 */
[----:B------:R0:W1:Y:S02]  /*13a0*/  SHFL.BFLY P2, R22, R23, R24, R25 ;  /* 0x0c00001817167389 */ /* 0x0000640000040019 */
[----:B01----:R-:W-:Y:S01]  /*13b0*/  ENDCOLLECTIVE ;  /* 0x000000000000791b */ /* 0x003fe20003800000 */
.L_x_8060:
[----:B------:R-:W-:Y:S01]  /*13c0*/  HFMA2.MMA R24, -RZ, RZ, 0, 2.384185791015625e-07 ;  /* 0x00000004ff187435 */ /* 0x000fe200000001ff */
[----:B------:R-:W-:-:S05]  /*13d0*/  MOV R13, R22 ;  /* 0x00000016000d7202 */ /* 0x000fca0000000f00 */
[----:B------:R-:W-:-:S04]  /*13e0*/  FADD.FTZ R19, R18, R13 ;  /* 0x0000000d12137221 */ /* 0x000fc80000010000 */
[----:B------:R-:W-:-:S07]  /*13f0*/  IMAD.MOV.U32 R23, RZ, RZ, R19 ;  /* 0x000000ffff177224 */ /* 0x000fce00078e0013 */
[----:B------:R-:W-:Y:S05]  /*1400*/  WARPSYNC.COLLECTIVE R20, `(.L_x_8061) ;  /* 0x0000000014087348 */ /* 0x000fea0003c00000 */
[----:B------:R0:W1:Y:S02]  /*1410*/  SHFL.BFLY P2, R22, R23, R24, R25 ;  /* 0x0c00001817167389 */ /* 0x0000640000040019 */
[----:B01----:R-:W-:Y:S01]  /*1420*/  ENDCOLLECTIVE ;  /* 0x000000000000791b */ /* 0x003fe20003800000 */
.L_x_8061:
[----:B------:R-:W-:Y:S01]  /*1430*/  HFMA2.MMA R24, -RZ, RZ, 0, 4.76837158203125e-07 ;  /* 0x00000008ff187435 */ /* 0x000fe200000001ff */
[----:B------:R-:W-:-:S05]  /*1440*/  MOV R8, R22 ;  /* 0x0000001600087202 */ /* 0x000fca0000000f00 */
[----:B------:R-:W-:-:S05]  /*1450*/  FADD.FTZ R8, R19, R8 ;  /* 0x0000000813087221 */ /* 0x000fca0000010000 */
[----:B------:R-:W-:-:S07]  /*1460*/  MOV R23, R8 ;  /* 0x0000000800177202 */ /* 0x000fce0000000f00 */
[----:B------:R-:W-:Y:S05]  /*1470*/  WARPSYNC.COLLECTIVE R20, `(.L_x_8062) ;  /* 0x0000000014087348 */ /* 0x000fea0003c00000 */
[----:B------:R0:W1:Y:S02]  /*1480*/  SHFL.BFLY P2, R22, R23, R24, R25 ;  /* 0x0c00001817167389 */ /* 0x0000640000040019 */
[----:B01----:R-:W-:Y:S01]  /*1490*/  ENDCOLLECTIVE ;  /* 0x000000000000791b */ /* 0x003fe20003800000 */
.L_x_8062:
[----:B------:R-:W-:Y:S01]  /*14a0*/  HFMA2.MMA R24, -RZ, RZ, 0, 9.5367431640625e-07 ;  /* 0x00000010ff187435 */ /* 0x000fe200000001ff */
[----:B------:R-:W-:-:S05]  /*14b0*/  MOV R21, R22 ;  /* 0x0000001600157202 */ /* 0x000fca0000000f00 */
[----:B------:R-:W-:-:S05]  /*14c0*/  FADD.FTZ R21, R8, R21 ;  /* 0x0000001508157221 */ /* 0x000fca0000010000 */
[----:B------:R-:W-:-:S07]  /*14d0*/  MOV R23, R21 ;  /* 0x0000001500177202 */ /* 0x000fce0000000f00 */
[----:B------:R-:W-:Y:S05]  /*14e0*/  WARPSYNC.COLLECTIVE R20, `(.L_x_8063) ;  /* 0x0000000014087348 */ /* 0x000fea0003c00000 */
[----:B------:R0:W1:Y:S02]  /*14f0*/  SHFL.BFLY P2, R22, R23, R24, R25 ;  /* 0x0c00001817167389 */ /* 0x0000640000040019 */
[----:B01----:R-:W-:Y:S01]  /*1500*/  ENDCOLLECTIVE ;  /* 0x000000000000791b */ /* 0x003fe20003800000 */
.L_x_8063:
[----:B------:R-:W-:Y:S01]  /*1510*/  MOV R14, R22 ;  /* 0x00000016000e7202 */ /* 0x000fe20000000f00 */
[----:B------:R-:W-:Y:S06]  /*1520*/  BRA `(.L_x_8064) ;  /* 0xfffffff400d47947 */ /* 0x000fec000383ffff */
.L_x_8065:
        /* <DEDUP_REMOVED lines=13> */
.L_x_13976:


//--------------------- .text._ZN10layer_norm13ln_bwd_kernelINS_13Kernel_traitsIf6__halfS2_S2_fjLj4096ELj1ELj1ELj4ELj16ENS_18Kernel_traits_baseILj4096EfS2_S2_S2_fjLj128EEEEELb1ELb1ELb1ELb0EEEvNS_9BwdParamsE --------------------------
	.section	.text._ZN10layer_norm13ln_bwd_kernelINS_13Kernel_traitsIf6__halfS2_S2_fjLj4096ELj1ELj1ELj4ELj16ENS_18Kernel_traits_baseILj4096EfS2_S2_S2_fjLj128EEEEELb1ELb1ELb1ELb0EEEvNS_9BwdParamsE,"ax",@progbits
	.align	128
        .global         _ZN10layer_norm13ln_bwd_kernelINS_13Kernel_traitsIf6__halfS2_S2_fjLj4096ELj1ELj1ELj4ELj16ENS_18Kernel_traits_baseILj4096EfS2_S2_S2_fjLj128EEEEELb1ELb1ELb1ELb0EEEvNS_9BwdParamsE
        .type           _ZN10layer_norm13ln_bwd_kernelINS_13Kernel_traitsIf6__halfS2_S2_fjLj4096ELj1ELj1ELj4ELj16ENS_18Kernel_traits_baseILj4096EfS2_S2_S2_fjLj128EEEEELb1ELb1ELb1ELb0EEEvNS_9BwdParamsE,@function
        .size           _ZN10layer_norm13ln_bwd_kernelINS_13Kernel_traitsIf6__halfS2_S2_fjLj4096ELj1ELj1ELj4ELj16ENS_18Kernel_traits_baseILj4096EfS2_S2_S2_fjLj128EEEEELb1ELb1ELb1ELb0EEEvNS_9BwdParamsE,(.L_x_13977 - _ZN10layer_norm13ln_bwd_kernelINS_13Kernel_traitsIf6__halfS2_S2_fjLj4096ELj1ELj1ELj4ELj16ENS_18Kernel_traits_baseILj4096EfS2_S2_S2_fjLj128EEEEELb1ELb1ELb1ELb0EEEvNS_9BwdParamsE)
        .other          _ZN10layer_norm13ln_bwd_kernelINS_13Kernel_traitsIf6__halfS2_S2_fjLj4096ELj1ELj1ELj4ELj16ENS_18Kernel_traits_baseILj4096EfS2_S2_S2_fjLj128EEEEELb1ELb1ELb1ELb0EEEvNS_9BwdParamsE,@"STO_CUDA_ENTRY STV_DEFAULT"
_ZN10layer_norm13ln_bwd_kernelINS_13Kernel_traitsIf6__halfS2_S2_fjLj4096ELj1ELj1ELj4ELj16ENS_18Kernel_traits_baseILj4096EfS2_S2_S2_fjLj128EEEEELb1ELb1ELb1ELb0EEEvNS_9BwdParamsE:
.text._ZN10layer_norm13ln_bwd_kernelINS_13Kernel_traitsIf6__halfS2_S2_fjLj4096ELj1ELj1ELj4ELj16ENS_18Kernel_traits_baseILj4096EfS2_S2_S2_fjLj128EEEEELb1ELb1ELb1ELb0EEEvNS_9BwdParamsE:
        /* <DEDUP_REMOVED lines=21> */
[----:B------:R-:W-:Y:S02]  /*0150*/  P2R R2, PR, RZ, 0x8 ;  /* 0x00000008ff027803 */ /* 0x000fe40000000000 */
[----:B------:R-:W-:Y:S02]  /*0160*/  MOV R7, R5 ;  /* 0x0000000500077202 */ /* 0x000fe40000000f00 */
[----:B------:R-:W-:Y:S01]  /*0170*/  ISETP.GE.U32.AND P1, PT, R0, 0x180, PT ;  /* 0x000001800000780c */ /* 0x000fe20003f26070 */
        /* <DEDUP_REMOVED lines=114> */
[----:B------:R-:W-:Y:S01]  /*08a0*/  HFMA2.MMA R0, -RZ, RZ, 0, 5.9604644775390625e-08 ;  /* 0x00000001ff007435 */ /* 0x000fe200000001ff */
[----:B------:R-:W-:-:S06]  /*08b0*/  MOV R129, RZ ;  /* 0x000000ff00817202 */ /* 0x000fcc0000000f00 */
[----:B------:R0:W-:Y:S04]  /*08c0*/  STL.S16 [R1+0x30], R0 ;  /* 0x0000300001007387 */ /* 0x0001e80000100600 */
.L_x_8259:
        /* <DEDUP_REMOVED lines=22> */
[C---:B-----5:R-:W-:Y:S01]  /*0a30*/  ISETP.GE.AND P3, PT, R2.reuse, 0x1, PT ;  /* 0x000000010200780c */ /* 0x060fe20003f66270 */
[----:B------:R-:W-:Y:S01]  /*0a40*/  HFMA2.MMA R186, -RZ, RZ, 0, 0 ;  /* 0x00000000ffba7435 */ /* 0x000fe200000001ff */
[----:B------:R-:W-:Y:S11]  /*0a50*/  BSSY B1, `(.L_x_8069) ;  /* 0x0000011000017945 */ /* 0x000ff60003800000 */
[----:B------:R-:W-:-:S05]  /*0a60*/  @P3 IADD3 R184, R2, -0x1, RZ ;  /* 0xffffffff02b83810 */ /* 0x000fca0007ffe0ff */
        /* <DEDUP_REMOVED lines=15> */
.L_x_8070:
[----:B------:R-:W-:Y:S05]  /*0b60*/  BSYNC B1 ;  /* 0x0000000000017941 */ /* 0x000fea0003800000 */
.L_x_8069:
        /* <DEDUP_REMOVED lines=9> */
[----:B------:R-:W-:Y:S02]  /*0c00*/  IADD3 R186, R186, 0x80, RZ ;  /* 0x00000080baba7810 */ /* 0x000fe40007ffe0ff */
[----:B------:R-:W-:-:S07]  /*0c10*/  IADD3 R187, R187, 0x80, RZ ;  /* 0x00000080bbbb7810 */ /* 0x000fce0007ffe0ff */
.L_x_8072:
[----:B------:R-:W-:Y:S05]  /*0c20*/  BSYNC B1 ;  /* 0x0000000000017941 */ /* 0x000fea0003800000 */
.L_x_8071:
        /* <DEDUP_REMOVED lines=11> */
.L_x_8074:
[----:B------:R-:W-:Y:S05]  /*0ce0*/  BSYNC B1 ;  /* 0x0000000000017941 */ /* 0x000fea0003800000 */
.L_x_8073:
[----:B012---:R-:W2:Y:S01]  /*0cf0*/  LDL R184, [R1+0x18] ;  /* 0x0000180001b87983 */ /* 0x007ea20000100800 */
[----:B------:R-:W-:Y:S01]  /*0d00*/  HFMA2.MMA R225, -RZ, RZ, 0, 0 ;  /* 0x00000000ffe17435 */ /* 0x000fe200000001ff */
[----:B------:R-:W-:Y:S02]  /*0d10*/  MOV R227, RZ ;  /* 0x000000ff00e37202 */ /* 0x000fe40000000f00 */
        /* <DEDUP_REMOVED lines=11> */
.L_x_8068:
[----:B------:R-:W2:Y:S01]  /*0dd0*/  LDL R184, [R1+0x1c] ;  /* 0x00001c0001b87983 */ /* 0x000ea20000100800 */
[----:B-----5:R-:W-:Y:S01]  /*0de0*/  ISETP.GE.AND P3, PT, R2, 0x1, PT ;  /* 0x000000010200780c */ /* 0x020fe20003f66270 */
[----:B------:R-:W0:Y:S01]  /*0df0*/  LDC.U8 R188, c[0x0][0x2a0] ;  /* 0x0000a800ffbc7b82 */ /* 0x000e220000000000 */
[----:B--2---:R-:W-:-:S07]  /*0e00*/  ISETP.NE.AND P5, PT, R184, RZ, PT ;  /* 0x000000ffb800720c */ /* 0x004fce0003fa5270 */
[----:B------:R-:W1:Y:S02]  /*0e10*/  LDC.64 R184, c[0x0][0x250] ;  /* 0x00009400ffb87b82 */ /* 0x000e640000000a00 */
[----:B-1----:R-:W-:-:S06]  /*0e20*/  IMAD.WIDE R184, R4, 0x4, R184 ;  /* 0x0000000404b87825 */ /* 0x002fcc00078e02b8 */
[----:B------:R1:W2:Y:S01]  /*0e30*/  LDG.E R184, desc[UR4][R184.64] ;  /* 0x00000004b8b87981 */ /* 0x0002a2000c1e1900 */
[----:B------:R-:W-:Y:S01]  /*0e40*/  HFMA2.MMA R221, -RZ, RZ, 0, 0 ;  /* 0x00000000ffdd7435 */ /* 0x000fe200000001ff */
[----:B0-----:R-:W-:Y:S01]  /*0e50*/  ISETP.NE.AND P4, PT, R188, RZ, PT ;  /* 0x000000ffbc00720c */ /* 0x001fe20003f85270 */
[----:B------:R-:W-:Y:S01]  /*0e60*/  BSSY B1, `(.L_x_8076) ;  /* 0x0000075000017945 */ /* 0x000fe20003800000 */
[----:B------:R-:W-:Y:S01]  /*0e70*/  HFMA2.MMA R227, -RZ, RZ, 0, 0 ;  /* 0x00000000ffe37435 */ /* 0x000fe200000001ff */
[----:B------:R-:W-:Y:S02]  /*0e80*/  MOV R225, RZ ;  /* 0x000000ff00e17202 */ /* 0x000fe40000000f00 */
[----:B------:R-:W-:Y:S02]  /*0e90*/  MOV R226, R7 ;  /* 0x0000000700e27202 */ /* 0x000fe40000000f00 */
[----:B-1----:R-:W-:Y:S02]  /*0ea0*/  IADD3 R185, R186, -0x1, RZ ;  /* 0xffffffffbab97810 */ /* 0x002fe40007ffe0ff */
        /* <DEDUP_REMOVED lines=15> */
[----:B------:R-:W4:Y:S07]  /*0fa0*/  LDL R250, [R1+0x48] ;  /* 0x0000480001fa7983 */ /* 0x000f2e0000100800 */
[----:B------:R-:W2:Y:S01]  /*0fb0*/  LDC.64 R198, c[0x0][0x240] ;  /* 0x00009000ffc67b82 */ /* 0x000ea20000000a00 */
[----:B0-----:R-:W-:-:S06]  /*0fc0*/  IMAD.WIDE.U32 R184, R7, 0x10, R184 ;  /* 0x0000001007b87825 */ /* 0x001fcc00078e00b8 */
[----:B------:R-:W2:Y:S01]  /*0fd0*/  LDG.E.128 R184, desc[UR4][R184.64] ;  /* 0x00000004b8b87981 */ /* 0x000ea2000c1e1d00 */
[----:B-1----:R-:W-:-:S06]  /*0fe0*/  IMAD.WIDE.U32 R188, R223, 0x10, R188 ;  /* 0x00000010dfbc7825 */ /* 0x002fcc00078e00bc */
[----:B------:R-:W3:Y:S01]  /*0ff0*/  LDG.E.128 R188, desc[UR4][R188.64] ;  /* 0x00000004bcbc7981 */ /* 0x000ee2000c1e1d00 */
[----:B------:R-:W-:Y:S01]  /*1000*/  ISETP.NE.U32.AND P4, PT, RZ, UR8, PT ;  /* 0x00000008ff007c0c */ /* 0x000fe2000bf85070 */
[----:B--2---:R-:W-:Y:S02]  /*1010*/  HADD2.F32 R225, -RZ, R184.H0_H0 ;  /* 0x200000b8ffe17230 */ /* 0x004fe40000004100 */
[--C-:B------:R-:W-:Y:S02]  /*1020*/  HADD2.F32 R248, -RZ, R187.reuse.H0_H0 ;  /* 0x200000bbfff87230 */ /* 0x100fe40000004100 */
[--C-:B------:R-:W-:Y:S02]  /*1030*/  HADD2.F32 R247, -RZ, R186.reuse.H0_H0 ;  /* 0x200000bafff77230 */ /* 0x100fe40000004100 */
[----:B------:R-:W-:Y:S02]  /*1040*/  HADD2.F32 R246, -RZ, R186.H1_H1 ;  /* 0x300000bafff67230 */ /* 0x000fe40000004100 */
[----:B------:R-:W-:Y:S01]  /*1050*/  FADD.FTZ R186, -R220, R225 ;  /* 0x000000e1dcba7221 */ /* 0x000fe20000010100 */
[----:B------:R-:W-:-:S02]  /*1060*/  HADD2.F32 R249, -RZ, R187.H1_H1 ;  /* 0x300000bbfff97230 */ /* 0x000fc40000004100 */
[C---:B------:R-:W-:Y:S01]  /*1070*/  FADD.FTZ R187, -R220.reuse, R248 ;  /* 0x000000f8dcbb7221 */ /* 0x040fe20000010100 */
[----:B------:R-:W-:Y:S01]  /*1080*/  FADD.FTZ R225, -R220, R247 ;  /* 0x000000f7dce17221 */ /* 0x000fe20000010100 */
[----:B------:R-:W2:Y:S04]  /*1090*/  LDL R248, [R1+0x58] ;  /* 0x0000580001f87983 */ /* 0x000ea80000100800 */
[----:B------:R-:W4:Y:S01]  /*10a0*/  LDL R247, [R1+0x5c] ;  /* 0x00005c0001f77983 */ /* 0x000f220000100800 */
[----:B------:R-:W-:Y:S01]  /*10b0*/  ISETP.NE.AND.EX P4, PT, RZ, UR9, PT, P4 ;  /* 0x00000009ff007c0c */ /* 0x000fe2000bf85340 */
[----:B------:R-:W-:Y:S02]  /*10c0*/  HADD2.F32 R0, -RZ, R184.H1_H1 ;  /* 0x300000b8ff007230 */ /* 0x000fe40000004100 */
[----:B------:R-:W-:-:S02]  /*10d0*/  HADD2.F32 R227, -RZ, R185.H0_H0 ;  /* 0x200000b9ffe37230 */ /* 0x000fc40000004100 */
[----:B------:R-:W-:Y:S02]  /*10e0*/  HADD2.F32 R226, -RZ, R185.H1_H1 ;  /* 0x300000b9ffe27230 */ /* 0x000fe40000004100 */
[C---:B------:R-:W-:Y:S01]  /*10f0*/  FADD.FTZ R245, -R220.reuse, R0 ;  /* 0x00000000dcf57221 */ /* 0x040fe20000010100 */
[----:B---3--:R-:W-:Y:S02]  /*1100*/  HADD2.F32 R222, -RZ, R188.H0_H0 ;  /* 0x200000bcffde7230 */ /* 0x008fe40000004100 */
[C---:B------:R-:W-:Y:S01]  /*1110*/  FMUL.FTZ R0, R3.reuse, R186 ;  /* 0x000000ba03007220 */ /* 0x040fe20000410000 */
[C---:B------:R-:W-:Y:S01]  /*1120*/  FADD.FTZ R227, -R220.reuse, R227 ;  /* 0x000000e3dce37221 */ /* 0x040fe20000010100 */
[----:B------:R-:W-:Y:S01]  /*1130*/  FADD.FTZ R226, -R220, R226 ;  /* 0x000000e2dce27221 */ /* 0x000fe20000010100 */
[----:B------:R0:W5:Y:S01]  /*1140*/  @P4 LDG.E.128 R32, desc[UR4][R214.64] ;  /* 0x00000004d6204981 */ /* 0x000162000c1e1d00 */
[----:B------:R-:W-:Y:S01]  /*1150*/  FADD.FTZ R96, R96, R222 ;  /* 0x000000de60607221 */ /* 0x000fe20000010000 */
[C---:B------:R-:W-:Y:S01]  /*1160*/  FMUL.FTZ R245, R3.reuse, R245 ;  /* 0x000000f503f57220 */ /* 0x040fe20000410000 */
[----:B------:R-:W-:Y:S01]  /*1170*/  FFMA.FTZ R128, R0, R222, R128 ;  /* 0x000000de00807223 */ /* 0x000fe20000010080 */
[----:B------:R-:W-:Y:S01]  /*1180*/  FMUL.FTZ R227, R3, R227 ;  /* 0x000000e303e37220 */ /* 0x000fe20000410000 */
[----:B------:R-:W-:-:S02]  /*1190*/  HADD2.F32 R185, -RZ, R191.H0_H0 ;  /* 0x200000bfffb97230 */ /* 0x000fc40000004100 */
[----:B0-----:R-:W-:Y:S02]  /*11a0*/  HADD2.F32 R215, -RZ, R188.H1_H1 ;  /* 0x300000bcffd77230 */ /* 0x001fe40000004100 */
[----:B------:R-:W-:Y:S02]  /*11b0*/  HADD2.F32 R214, -RZ, R189.H0_H0 ;  /* 0x200000bdffd67230 */ /* 0x000fe40000004100 */
[----:B------:R-:W-:Y:S01]  /*11c0*/  FMUL.FTZ R226, R3, R226 ;  /* 0x000000e203e27220 */ /* 0x000fe20000410000 */
[----:B------:R-:W-:Y:S02]  /*11d0*/  HADD2.F32 R184, -RZ, R191.H1_H1 ;  /* 0x300000bfffb87230 */ /* 0x000fe40000004100 */
[----:B------:R-:W-:Y:S02]  /*11e0*/  FADD.FTZ R191, -R220, R246 ;  /* 0x000000f6dcbf7221 */ /* 0x000fe40000010100 */
[----:B------:R-:W3:Y:S01]  /*11f0*/  LDL R246, [R1+0x4c] ;  /* 0x00004c0001f67983 */ /* 0x000ee20000100800 */
[----:B------:R-:W-:-:S03]  /*1200*/  HADD2.F32 R189, -RZ, R189.H1_H1 ;  /* 0x300000bdffbd7230 */ /* 0x000fc60000004100 */
[----:B------:R-:W-:Y:S01]  /*1210*/  STL [R1+0x14], R245 ;  /* 0x000014f501007387 */ /* 0x000fe20000100800 */
[----:B------:R-:W-:-:S03]  /*1220*/  FADD.FTZ R98, R98, R214 ;  /* 0x000000d662627221 */ /* 0x000fc60000010000 */
[----:B------:R-:W-:Y:S01]  /*1230*/  STL [R1+0xc], R227 ;  /* 0x00000ce301007387 */ /* 0x000fe20000100800 */
[----:B------:R-:W-:Y:S01]  /*1240*/  FFMA.FTZ R130, R227, R214, R130 ;  /* 0x000000d6e3827223 */ /* 0x000fe20000010082 */
[----:B------:R-:W-:Y:S02]  /*1250*/  HADD2.F32 R188, -RZ, R190.H0_H0 ;  /* 0x200000beffbc7230 */ /* 0x000fe40000004100 */
[----:B------:R-:W-:Y:S01]  /*1260*/  FADD.FTZ R97, R97, R215 ;  /* 0x000000d761617221 */ /* 0x000fe20000010000 */
[----:B------:R-:W-:Y:S01]  /*1270*/  FFMA.FTZ R129, R245, R215, R129 ;  /* 0x000000d7f5817223 */ /* 0x000fe20000010081 */
[----:B------:R-:W-:-:S06]  /*1280*/  IMAD.WIDE.U32 R198, R221, 0x8, R198 ;  /* 0x00000008ddc67825 */ /* 0x000fcc00078e00c6 */
[----:B------:R-:W5:Y:S01]  /*1290*/  LDG.E.64 R198, desc[UR4][R198.64] ;  /* 0x00000004c6c67981 */ /* 0x000f62000c1e1b00 */
[----:B--2---:R-:W-:Y:S01]  /*12a0*/  FMUL.FTZ R222, R248, R222 ;  /* 0x000000def8de7220 */ /* 0x004fe20000410000 */
[----:B----4-:R-:W-:Y:S01]  /*12b0*/  FMUL.FTZ R248, R247, R215 ;  /* 0x000000d7f7f87220 */ /* 0x010fe20000410000 */
[----:B------:R-:W-:-:S04]  /*12c0*/  FMUL.FTZ R247, R252, R214 ;  /* 0x000000d6fcf77220 */ /* 0x000fc80000410000 */
[----:B------:R0:W-:Y:S04]  /*12d0*/  STL [R1+0x10], R248 ;  /* 0x000010f801007387 */ /* 0x0001e80000100800 */
[----:B------:R1:W-:Y:S04]  /*12e0*/  STL [R1+0x4], R226 ;  /* 0x000004e201007387 */ /* 0x0003e80000100800 */
[----:B------:R2:W-:Y:S01]  /*12f0*/  STL [R1+0x8], R247 ;  /* 0x000008f701007387 */ /* 0x0005e20000100800 */
[----:B------:R-:W-:-:S03]  /*1300*/  FMUL.FTZ R215, R251, R189 ;  /* 0x000000bdfbd77220 */ /* 0x000fc60000410000 */
[----:B------:R-:W2:Y:S01]  /*1310*/  LDL R214, [R1+0x50] ;  /* 0x0000500001d67983 */ /* 0x000ea20000100800 */
[-C--:B------:R-:W-:Y:S01]  /*1320*/  FMUL.FTZ R251, R250, R188.reuse ;  /* 0x000000bcfafb7220 */ /* 0x080fe20000410000 */
[C---:B------:R-:W-:Y:S02]  /*1330*/  FMUL.FTZ R250, R3.reuse, R191 ;  /* 0x000000bf03fa7220 */ /* 0x040fe40000410000 */
[----:B------:R4:W-:Y:S04]  /*1340*/  STL [R1], R215 ;  /* 0x000000d701007387 */ /* 0x0009e80000100800 */
[----:B------:R-:W4:Y:S01]  /*1350*/  LDL R191, [R1+0x54] ;  /* 0x0000540001bf7983 */ /* 0x000f220000100800 */
[----:B------:R-:W-:Y:S01]  /*1360*/  FMUL.FTZ R252, R3, R225 ;  /* 0x000000e103fc7220 */ /* 0x000fe20000410000 */
[----:B------:R-:W-:Y:S01]  /*1370*/  FADD.FTZ R99, R99, R189 ;  /* 0x000000bd63637221 */ /* 0x000fe20000010000 */
[----:B------:R-:W-:Y:S01]  /*1380*/  FFMA.FTZ R131, R226, R189, R131 ;  /* 0x000000bde2837223 */ /* 0x000fe20000010083 */
[----:B------:R-:W-:Y:S01]  /*1390*/  FADD.FTZ R92, R92, R188 ;  /* 0x000000bc5c5c7221 */ /* 0x000fe20000010000 */
[----:B------:R-:W-:Y:S01]  /*13a0*/  FFMA.FTZ R124, R252, R188, R124 ;  /* 0x000000bcfc7c7223 */ /* 0x000fe2000001007c */
[----:B------:R-:W-:Y:S01]  /*13b0*/  FADD.FTZ R188, RZ, R222 ;  /* 0x000000deffbc7221 */ /* 0x000fe20000010000 */
[----:B------:R-:W-:-:S03]  /*13c0*/  FFMA.FTZ R189, R0, R222, RZ ;  /* 0x000000de00bd7223 */ /* 0x000fc600000100ff */
[----:B------:R-:W-:Y:S01]  /*13d0*/  FADD.FTZ R188, R188, R248 ;  /* 0x000000f8bcbc7221 */ /* 0x000fe20000010000 */
[----:B------:R-:W-:-:S03]  /*13e0*/  FFMA.FTZ R189, R245, R248, R189 ;  /* 0x000000f8f5bd7223 */ /* 0x000fc600000100bd */
[----:B------:R-:W-:Y:S01]  /*13f0*/  FADD.FTZ R188, R188, R247 ;  /* 0x000000f7bcbc7221 */ /* 0x000fe20000010000 */
[----:B------:R-:W-:Y:S01]  /*1400*/  FFMA.FTZ R189, R227, R247, R189 ;  /* 0x000000f7e3bd7223 */ /* 0x000fe200000100bd */
[----:B------:R-:W-:Y:S02]  /*1410*/  HADD2.F32 R190, -RZ, R190.H1_H1 ;  /* 0x300000beffbe7230 */ /* 0x000fe40000004100 */
[----:B0-----:R-:W-:Y:S01]  /*1420*/  FMUL.FTZ R248, R3, R187 ;  /* 0x000000bb03f87220 */ /* 0x001fe20000410000 */
[----:B------:R-:W-:Y:S01]  /*1430*/  FADD.FTZ R187, R188, R215 ;  /* 0x000000d7bcbb7221 */ /* 0x000fe20000010000 */
[----:B------:R-:W-:Y:S01]  /*1440*/  FFMA.FTZ R189, R226, R215, R189 ;  /* 0x000000d7e2bd7223 */ /* 0x000fe200000100bd */
[----:B------:R-:W-:Y:S01]  /*1450*/  FADD.FTZ R186, -R220, R249 ;  /* 0x000000f9dcba7221 */ /* 0x000fe20000010100 */
[----:B------:R-:W-:Y:S01]  /*1460*/  FADD.FTZ R94, R94, R185 ;  /* 0x000000b95e5e7221 */ /* 0x000fe20000010000 */
[----:B------:R-:W-:Y:S01]  /*1470*/  FFMA.FTZ R126, R248, R185, R126 ;  /* 0x000000b9f87e7223 */ /* 0x000fe2000001007e */
[----:B---3--:R-:W-:Y:S01]  /*1480*/  FMUL.FTZ R249, R246, R190 ;  /* 0x000000bef6f97220 */ /* 0x008fe20000410000 */
[----:B------:R-:W-:-:S04]  /*1490*/  FADD.FTZ R187, R187, R251 ;  /* 0x000000fbbbbb7221 */ /* 0x000fc80000010000 */
[----:B------:R-:W-:Y:S01]  /*14a0*/  FADD.FTZ R187, R187, R249 ;  /* 0x000000f9bbbb7221 */ /* 0x000fe20000010000 */
[----:B------:R-:W-:Y:S01]  /*14b0*/  FMUL.FTZ R246, R3, R186 ;  /* 0x000000ba03f67220 */ /* 0x000fe20000410000 */
[----:B------:R-:W-:Y:S01]  /*14c0*/  FADD.FTZ R93, R93, R190 ;  /* 0x000000be5d5d7221 */ /* 0x000fe20000010000 */
[----:B------:R-:W-:Y:S01]  /*14d0*/  FFMA.FTZ R125, R250, R190, R125 ;  /* 0x000000befa7d7223 */ /* 0x000fe2000001007d */
[----:B------:R-:W-:Y:S01]  /*14e0*/  FADD.FTZ R95, R95, R184 ;  /* 0x000000b85f5f7221 */ /* 0x000fe20000010000 */
[----:B------:R-:W-:Y:S01]  /*14f0*/  FFMA.FTZ R127, R246, R184, R127 ;  /* 0x000000b8f67f7223 */ /* 0x000fe2000001007f */
[----:B------:R-:W-:Y:S02]  /*1500*/  IADD3 R223, R223, 0x80, RZ ;  /* 0x00000080dfdf7810 */ /* 0x000fe40007ffe0ff */
[----:B------:R-:W-:Y:S02]  /*1510*/  IADD3 R221, R221, 0x80, RZ ;  /* 0x00000080dddd7810 */ /* 0x000fe40007ffe0ff */
[----:B-1----:R-:W-:Y:S01]  /*1520*/  IADD3 R226, R7, 0x80, RZ ;  /* 0x0000008007e27810 */ /* 0x002fe20007ffe0ff */
[----:B--2---:R-:W-:Y:S01]  /*1530*/  FMUL.FTZ R247, R214, R185 ;  /* 0x000000b9d6f77220 */ /* 0x004fe20000410000 */
[----:B------:R-:W-:-:S04]  /*1540*/  FFMA.FTZ R185, R252, R251, R189 ;  /* 0x000000fbfcb97223 */ /* 0x000fc800000100bd */
[----:B------:R-:W-:Y:S01]  /*1550*/  FFMA.FTZ R185, R250, R249, R185 ;  /* 0x000000f9fab97223 */ /* 0x000fe200000100b9 */
[----:B------:R-:W-:Y:S01]  /*1560*/  FADD.FTZ R187, R187, R247 ;  /* 0x000000f7bbbb7221 */ /* 0x000fe20000010000 */
[----:B----4-:R-:W-:Y:S02]  /*1570*/  FMUL.FTZ R245, R191, R184 ;  /* 0x000000b8bff57220 */ /* 0x010fe40000410000 */
[----:B------:R-:W-:Y:S02]  /*1580*/  FFMA.FTZ R185, R248, R247, R185 ;  /* 0x000000f7f8b97223 */ /* 0x000fe400000100b9 */
[----:B------:R-:W-:Y:S02]  /*1590*/  FADD.FTZ R225, R187, R245 ;  /* 0x000000f5bbe17221 */ /* 0x000fe40000010000 */
[----:B------:R-:W-:-:S07]  /*15a0*/  FFMA.FTZ R227, R246, R245, R185 ;  /* 0x000000f5f6e37223 */ /* 0x000fce00000100b9 */
.L_x_8077:
[----:B------:R-:W-:Y:S05]  /*15b0*/  BSYNC B1 ;  /* 0x0000000000017941 */ /* 0x000fea0003800000 */
.L_x_8076:
        /* <DEDUP_REMOVED lines=18> */
[----:B------:R-:W-:Y:S01]  /*16e0*/  IADD3 R226, R226, 0x80, RZ ;  /* 0x00000080e2e27810 */ /* 0x000fe20007ffe0ff */
[----:B---3--:R-:W-:Y:S02]  /*16f0*/  HADD2.F32 R189, -RZ, R9.H0_H0 ;  /* 0x20000009ffbd7230 */ /* 0x008fe40000004100 */
[--C-:B-1----:R-:W-:Y:S02]  /*1700*/  HADD2.F32 R184, -RZ, R8.reuse.H1_H1 ;  /* 0x30000008ffb87230 */ /* 0x102fe40000004100 */
[----:B0-----:R-:W-:-:S02]  /*1710*/  HADD2.F32 R186, -RZ, R8.H0_H0 ;  /* 0x20000008ffba7230 */ /* 0x001fc40000004100 */
[C---:B------:R-:W-:Y:S01]  /*1720*/  FADD.FTZ R189, -R220.reuse, R189 ;  /* 0x000000bddcbd7221 */ /* 0x040fe20000010100 */
[----:B------:R-:W-:Y:S02]  /*1730*/  HADD2.F32 R188, -RZ, R9.H1_H1 ;  /* 0x30000009ffbc7230 */ /* 0x000fe40000004100 */
[----:B------:R-:W-:Y:S01]  /*1740*/  FADD.FTZ R190, -R220, R184 ;  /* 0x000000b8dcbe7221 */ /* 0x000fe20000010100 */
[----:B------:R-:W-:Y:S02]  /*1750*/  HADD2.F32 R214, -RZ, R10.H0_H0 ;  /* 0x2000000affd67230 */ /* 0x000fe40000004100 */
[--C-:B------:R-:W-:Y:S02]  /*1760*/  HADD2.F32 R215, -RZ, R11.reuse.H0_H0 ;  /* 0x2000000bffd77230 */ /* 0x100fe40000004100 */
[----:B------:R-:W-:Y:S02]  /*1770*/  HADD2.F32 R236, -RZ, R11.H1_H1 ;  /* 0x3000000bffec7230 */ /* 0x000fe40000004100 */
[----:B----4-:R-:W-:-:S02]  /*1780*/  HADD2.F32 R187, -RZ, R12.H0_H0 ;  /* 0x2000000cffbb7230 */ /* 0x010fc40000004100 */
[--C-:B------:R-:W-:Y:S02]  /*1790*/  HADD2.F32 R9, -RZ, R14.reuse.H0_H0 ;  /* 0x2000000eff097230 */ /* 0x100fe40000004100 */
[----:B------:R-:W-:Y:S02]  /*17a0*/  HADD2.F32 R11, -RZ, R14.H1_H1 ;  /* 0x3000000eff0b7230 */ /* 0x000fe40000004100 */
[C---:B------:R-:W-:Y:S01]  /*17b0*/  FADD.FTZ R14, -R220.reuse, R186 ;  /* 0x000000badc0e7221 */ /* 0x040fe20000010100 */
[----:B------:R-:W-:Y:S02]  /*17c0*/  HADD2.F32 R8, -RZ, R13.H0_H0 ;  /* 0x2000000dff087230 */ /* 0x000fe40000004100 */
[C---:B------:R-:W-:Y:S01]  /*17d0*/  FMUL.FTZ R239, R3.reuse, R189 ;  /* 0x000000bd03ef7220 */ /* 0x040fe20000410000 */
        /* <DEDUP_REMOVED lines=13> */
[----:B------:R-:W-:Y:S01]  /*18b0*/  FFMA.FTZ R186, R243, R242, R227 ;  /* 0x000000f2f3ba7223 */ /* 0x000fe200000100e3 */
[----:B------:R-:W-:-:S02]  /*18c0*/  HADD2.F32 R191, -RZ, R10.H1_H1 ;  /* 0x3000000affbf7230 */ /* 0x000fc40000004100 */
[C---:B------:R-:W-:Y:S01]  /*18d0*/  FADD.FTZ R188, -R220.reuse, R188 ;  /* 0x000000bcdcbc7221 */ /* 0x040fe20000010100 */
[----:B------:R-:W-:Y:S02]  /*18e0*/  HADD2.F32 R10, -RZ, R13.H1_H1 ;  /* 0x3000000dff0a7230 */ /* 0x000fe40000004100 */
[----:B------:R-:W-:Y:S01]  /*18f0*/  FADD.FTZ R185, R185, R240 ;  /* 0x000000f0b9b97221 */ /* 0x000fe20000010000 */
[----:B------:R-:W-:Y:S01]  /*1900*/  FFMA.FTZ R186, R241, R240, R186 ;  /* 0x000000f0f1ba7223 */ /* 0x000fe200000100ba */
[----:B------:R-:W-:Y:S01]  /*1910*/  FMUL.FTZ R237, R3, R188 ;  /* 0x000000bc03ed7220 */ /* 0x000fe20000410000 */
[C---:B------:R-:W-:Y:S01]  /*1920*/  FADD.FTZ R184, -R220.reuse, R191 ;  /* 0x000000bfdcb87221 */ /* 0x040fe20000010100 */
[C---:B------:R-:W-:Y:S01]  /*1930*/  FADD.FTZ R14, -R220.reuse, R236 ;  /* 0x000000ecdc0e7221 */ /* 0x040fe20000010100 */
[----:B------:R-:W-:Y:S01]  /*1940*/  FMUL.FTZ R236, R171, R10 ;  /* 0x0000000aabec7220 */ /* 0x000fe20000410000 */
[----:B------:R-:W-:Y:S01]  /*1950*/  FADD.FTZ R185, R185, R238 ;  /* 0x000000eeb9b97221 */ /* 0x000fe20000010000 */
[----:B------:R-:W-:Y:S01]  /*1960*/  FFMA.FTZ R186, R239, R238, R186 ;  /* 0x000000eeefba7223 */ /* 0x000fe200000100ba */
        /* <DEDUP_REMOVED lines=32> */
.L_x_8079:
[----:B------:R-:W-:Y:S05]  /*1b70*/  BSYNC B1 ;  /* 0x0000000000017941 */ /* 0x000fea0003800000 */
.L_x_8078:
        /* <DEDUP_REMOVED lines=16> */
[----:B------:R-:W-:Y:S02]  /*1c80*/  IADD3 R223, R223, 0x80, RZ ;  /* 0x00000080dfdf7810 */ /* 0x000fe40007ffe0ff */
[----:B------:R-:W-:Y:S02]  /*1c90*/  IADD3 R221, R221, 0x80, RZ ;  /* 0x00000080dddd7810 */ /* 0x000fe40007ffe0ff */
[----:B------:R-:W-:Y:S01]  /*1ca0*/  IADD3 R226, R226, 0x80, RZ ;  /* 0x00000080e2e27810 */ /* 0x000fe20007ffe0ff */
[--C-:B---3--:R-:W-:Y:S02]  /*1cb0*/  HADD2.F32 R191, -RZ, R16.reuse.H0_H0 ;  /* 0x20000010ffbf7230 */ /* 0x108fe40000004100 */
[----:B------:R-:W-:Y:S02]  /*1cc0*/  HADD2.F32 R188, -RZ, R16.H1_H1 ;  /* 0x30000010ffbc7230 */ /* 0x000fe40000004100 */
[----:B------:R-:W-:-:S02]  /*1cd0*/  HADD2.F32 R195, -RZ, R17.H0_H0 ;  /* 0x20000011ffc37230 */ /* 0x000fc40000004100 */
[C---:B------:R-:W-:Y:S01]  /*1ce0*/  FADD.FTZ R16, -R220.reuse, R191 ;  /* 0x000000bfdc107221 */ /* 0x040fe20000010100 */
[--C-:B------:R-:W-:Y:S02]  /*1cf0*/  HADD2.F32 R193, -RZ, R18.reuse.H0_H0 ;  /* 0x20000012ffc17230 */ /* 0x100fe40000004100 */
[----:B------:R-:W-:Y:S02]  /*1d00*/  HADD2.F32 R204, -RZ, R18.H1_H1 ;  /* 0x30000012ffcc7230 */ /* 0x000fe40000004100 */
[----:B------:R-:W-:Y:S01]  /*1d10*/  FMUL.FTZ R16, R3, R16 ;  /* 0x0000001003107220 */ /* 0x000fe20000410000 */
[----:B----4-:R-:W-:Y:S02]  /*1d20*/  HADD2.F32 R18, -RZ, R184.H0_H0 ;  /* 0x200000b8ff127230 */ /* 0x010fe40000004100 */
[C---:B------:R-:W-:Y:S01]  /*1d30*/  FADD.FTZ R195, -R220.reuse, R195 ;  /* 0x000000c3dcc37221 */ /* 0x040fe20000010100 */
[----:B------:R-:W-:Y:S02]  /*1d40*/  HADD2.F32 R194, -RZ, R17.H1_H1 ;  /* 0x30000011ffc27230 */ /* 0x000fe40000004100 */
[----:B------:R-:W-:Y:S01]  /*1d50*/  FADD.FTZ R17, -R220, R188 ;  /* 0x000000bcdc117221 */ /* 0x000fe20000010100 */
[----:B------:R-:W-:-:S02]  /*1d60*/  HADD2.F32 R205, -RZ, R19.H0_H0 ;  /* 0x20000013ffcd7230 */ /* 0x000fc40000004100 */
[----:B------:R-:W-:Y:S01]  /*1d70*/  FADD.FTZ R80, R80, R18 ;  /* 0x0000001250507221 */ /* 0x000fe20000010000 */
[----:B------:R-:W-:Y:S02]  /*1d80*/  HADD2.F32 R206, -RZ, R19.H1_H1 ;  /* 0x30000013ffce7230 */ /* 0x000fe40000004100 */
[-C--:B------:R-:W-:Y:S01]  /*1d90*/  FFMA.FTZ R112, R16, R18.reuse, R112 ;  /* 0x0000001210707223 */ /* 0x080fe20000010070 */
[----:B------:R-:W-:Y:S02]  /*1da0*/  HADD2.F32 R19, -RZ, R184.H1_H1 ;  /* 0x300000b8ff137230 */ /* 0x000fe40000004100 */
[----:B------:R-:W-:Y:S01]  /*1db0*/  FMUL.FTZ R235, R160, R18 ;  /* 0x00000012a0eb7220 */ /* 0x000fe20000410000 */
[--C-:B------:R-:W-:Y:S02]  /*1dc0*/  HADD2.F32 R192, -RZ, R185.reuse.H0_H0 ;  /* 0x200000b9ffc07230 */ /* 0x100fe40000004100 */
[C---:B------:R-:W-:Y:S01]  /*1dd0*/  FMUL.FTZ R17, R3.reuse, R17 ;  /* 0x0000001103117220 */ /* 0x040fe20000410000 */
[----:B------:R-:W-:Y:S01]  /*1de0*/  FMUL.FTZ R18, R3, R195 ;  /* 0x000000c303127220 */ /* 0x000fe20000410000 */
[C---:B------:R-:W-:Y:S01]  /*1df0*/  FADD.FTZ R194, -R220.reuse, R194 ;  /* 0x000000c2dcc27221 */ /* 0x040fe20000010100 */
[----:B------:R-:W-:Y:S01]  /*1e00*/  FADD.FTZ R193, -R220, R193 ;  /* 0x000000c1dcc17221 */ /* 0x000fe20000010100 */
[----:B------:R-:W-:-:S02]  /*1e10*/  HADD2.F32 R190, -RZ, R185.H1_H1 ;  /* 0x300000b9ffbe7230 */ /* 0x000fc40000004100 */
[----:B------:R-:W-:Y:S01]  /*1e20*/  FADD.FTZ R81, R81, R19 ;  /* 0x0000001351517221 */ /* 0x000fe20000010000 */
[--C-:B------:R-:W-:Y:S02]  /*1e30*/  HADD2.F32 R189, -RZ, R186.reuse.H0_H0 ;  /* 0x200000baffbd7230 */ /* 0x100fe40000004100 */
[-C--:B------:R-:W-:Y:S01]  /*1e40*/  FFMA.FTZ R113, R17, R19.reuse, R113 ;  /* 0x0000001311717223 */ /* 0x080fe20000010071 */
[----:B------:R-:W-:Y:S01]  /*1e50*/  FMUL.FTZ R233, R161, R19 ;  /* 0x00000013a1e97220 */ /* 0x000fe20000410000 */
[----:B------:R-:W-:Y:S01]  /*1e60*/  FADD.FTZ R82, R82, R192 ;  /* 0x000000c052527221 */ /* 0x000fe20000010000 */
[-C--:B------:R-:W-:Y:S01]  /*1e70*/  FFMA.FTZ R114, R18, R192.reuse, R114 ;  /* 0x000000c012727223 */ /* 0x080fe20000010072 */
[----:B------:R-:W-:Y:S01]  /*1e80*/  FMUL.FTZ R229, R162, R192 ;  /* 0x000000c0a2e57220 */ /* 0x000fe20000410000 */
[C---:B------:R-:W-:Y:S01]  /*1e90*/  FMUL.FTZ R19, R3.reuse, R194 ;  /* 0x000000c203137220 */ /* 0x040fe20000410000 */
        /* <DEDUP_REMOVED lines=32> */
[----:B------:R-:W-:Y:S02]  /*20a0*/  FFMA.FTZ R184, R193, R194, R184 ;  /* 0x000000c2c1b87223 */ /* 0x000fe400000100b8 */
[----:B------:R-:W-:Y:S01]  /*20b0*/  FMUL.FTZ R205, R3, R185 ;  /* 0x000000b903cd7220 */ /* 0x000fe20000410000 */
[-C--:B------:R-:W-:Y:S01]  /*20c0*/  FMUL.FTZ R206, R159, R187.reuse ;  /* 0x000000bb9fce7220 */ /* 0x080fe20000410000 */
[----:B------:R-:W-:Y:S01]  /*20d0*/  FADD.FTZ R186, R186, R204 ;  /* 0x000000ccbaba7221 */ /* 0x000fe20000010000 */
[----:B------:R-:W-:Y:S01]  /*20e0*/  FFMA.FTZ R184, R195, R204, R184 ;  /* 0x000000ccc3b87223 */ /* 0x000fe200000100b8 */
[----:B------:R-:W-:Y:S01]  /*20f0*/  FADD.FTZ R79, R79, R187 ;  /* 0x000000bb4f4f7221 */ /* 0x000fe20000010000 */
[C---:B------:R-:W-:Y:S01]  /*2100*/  FFMA.FTZ R111, R205.reuse, R187, R111 ;  /* 0x000000bbcd6f7223 */ /* 0x040fe2000001006f */
[----:B------:R-:W-:Y:S01]  /*2110*/  FADD.FTZ R225, R186, R206 ;  /* 0x000000cebae17221 */ /* 0x000fe20000010000 */
[----:B------:R-:W-:-:S07]  /*2120*/  FFMA.FTZ R227, R205, R206, R184 ;  /* 0x000000cecde37223 */ /* 0x000fce00000100b8 */
.L_x_8081:
[----:B------:R-:W-:Y:S05]  /*2130*/  BSYNC B1 ;  /* 0x0000000000017941 */ /* 0x000fea0003800000 */
.L_x_8080:
        /* <DEDUP_REMOVED lines=16> */
[----:B------:R0:W5:Y:S01]  /*2240*/  LDG.E.64 R202, desc[UR4][R208.64] ;  /* 0x00000004d0ca7981 */ /* 0x000162000c1e1b00 */
[----:B---3--:R-:W-:Y:S02]  /*2250*/  HADD2.F32 R211, -RZ, R184.H1_H1 ;  /* 0x300000b8ffd37230 */ /* 0x008fe40000004100 */
[----:B------:R-:W-:Y:S02]  /*2260*/  HADD2.F32 R207, -RZ, R185.H0_H0 ;  /* 0x200000b9ffcf7230 */ /* 0x000fe40000004100 */
[----:B0-----:R-:W-:Y:S02]  /*2270*/  HADD2.F32 R209, -RZ, R186.H0_H0 ;  /* 0x200000baffd17230 */ /* 0x001fe40000004100 */
[----:B------:R-:W-:Y:S01]  /*2280*/  FADD.FTZ R213, -R220, R211 ;  /* 0x000000d3dcd57221 */ /* 0x000fe20000010100 */
[----:B------:R-:W-:-:S02]  /*2290*/  HADD2.F32 R210, -RZ, R184.H0_H0 ;  /* 0x200000b8ffd27230 */ /* 0x000fc40000004100 */
[C---:B------:R-:W-:Y:S01]  /*22a0*/  FADD.FTZ R211, -R220.reuse, R207 ;  /* 0x000000cfdcd37221 */ /* 0x040fe20000010100 */
[----:B------:R-:W-:Y:S02]  /*22b0*/  HADD2.F32 R208, -RZ, R185.H1_H1 ;  /* 0x300000b9ffd07230 */ /* 0x000fe40000004100 */
[C---:B------:R-:W-:Y:S01]  /*22c0*/  FADD.FTZ R209, -R220.reuse, R209 ;  /* 0x000000d1dcd17221 */ /* 0x040fe20000010100 */
[--C-:B------:R-:W-:Y:S02]  /*22d0*/  HADD2.F32 R185, -RZ, R187.reuse.H0_H0 ;  /* 0x200000bbffb97230 */ /* 0x100fe40000004100 */
[----:B------:R-:W-:Y:S01]  /*22e0*/  FMUL.FTZ R232, R3, R213 ;  /* 0x000000d503e87220 */ /* 0x000fe20000410000 */
[----:B------:R-:W-:Y:S02]  /*22f0*/  HADD2.F32 R184, -RZ, R187.H1_H1 ;  /* 0x300000bbffb87230 */ /* 0x000fe40000004100 */
[----:B------:R-:W-:Y:S01]  /*2300*/  FADD.FTZ R187, -R220, R210 ;  /* 0x000000d2dcbb7221 */ /* 0x000fe20000010100 */
[----:B----4-:R-:W-:-:S02]  /*2310*/  HADD2.F32 R214, -RZ, R188.H0_H0 ;  /* 0x200000bcffd67230 */ /* 0x010fc40000004100 */
[----:B------:R-:W-:Y:S01]  /*2320*/  FADD.FTZ R207, -R220, R208 ;  /* 0x000000d0dccf7221 */ /* 0x000fe20000010100 */
[--C-:B------:R-:W-:Y:S02]  /*2330*/  HADD2.F32 R208, -RZ, R189.reuse.H0_H0 ;  /* 0x200000bdffd07230 */ /* 0x100fe40000004100 */
[C---:B------:R-:W-:Y:S01]  /*2340*/  FMUL.FTZ R209, R3.reuse, R209 ;  /* 0x000000d103d17220 */ /* 0x040fe20000410000 */
[----:B------:R-:W-:Y:S02]  /*2350*/  HADD2.F32 R210, -RZ, R189.H1_H1 ;  /* 0x300000bdffd27230 */ /* 0x000fe40000004100 */
[----:B------:R-:W-:Y:S01]  /*2360*/  FMUL.FTZ R244, R3, R187 ;  /* 0x000000bb03f47220 */ /* 0x000fe20000410000 */
[----:B------:R-:W-:Y:S02]  /*2370*/  HADD2.F32 R186, -RZ, R186.H1_H1 ;  /* 0x300000baffba7230 */ /* 0x000fe40000004100 */
[----:B------:R-:W-:Y:S01]  /*2380*/  FMUL.FTZ R234, R144, R214 ;  /* 0x000000d690ea7220 */ /* 0x000fe20000410000 */
[----:B------:R-:W-:-:S02]  /*2390*/  HADD2.F32 R189, -RZ, R190.H0_H0 ;  /* 0x200000beffbd7230 */ /* 0x000fc40000004100 */
[----:B------:R-:W-:Y:S01]  /*23a0*/  FMUL.FTZ R230, R3, R211 ;  /* 0x000000d303e67220 */ /* 0x000fe20000410000 */
[----:B------:R-:W-:Y:S02]  /*23b0*/  HADD2.F32 R212, -RZ, R188.H1_H1 ;  /* 0x300000bcffd47230 */ /* 0x000fe40000004100 */
[----:B------:R-:W-:Y:S01]  /*23c0*/  FADD.FTZ R186, -R220, R186 ;  /* 0x000000badcba7221 */ /* 0x000fe20000010100 */
[--C-:B------:R-:W-:Y:S02]  /*23d0*/  HADD2.F32 R188, -RZ, R191.reuse.H0_H0 ;  /* 0x200000bfffbc7230 */ /* 0x100fe40000004100 */
[----:B------:R-:W-:Y:S01]  /*23e0*/  FADD.FTZ R68, R68, R189 ;  /* 0x000000bd44447221 */ /* 0x000fe20000010000 */
[----:B------:R-:W-:Y:S02]  /*23f0*/  HADD2.F32 R187, -RZ, R191.H1_H1 ;  /* 0x300000bfffbb7230 */ /* 0x000fe40000004100 */
        /* <DEDUP_REMOVED lines=8> */
[C---:B------:R-:W-:Y:S01]  /*2480*/  FMUL.FTZ R207, R3.reuse, R207 ;  /* 0x000000cf03cf7220 */ /* 0x040fe20000410000 */
        /* <DEDUP_REMOVED lines=36> */
.L_x_8075:
[----:B------:R-:W-:Y:S05]  /*26d0*/  BSYNC B0 ;  /* 0x0000000000007941 */ /* 0x000fea0003800000 */
.L_x_8067:
        /* <DEDUP_REMOVED lines=28> */
.L_x_8276:
        /* <DEDUP_REMOVED lines=11> */
[-C--:B------:R-:W-:Y:S02]  /*2950*/  @!P4 LEA R188, R188, R187.reuse, 0x3 ;  /* 0x000000bbbcbcc211 */ /* 0x080fe400078e18ff */
[----:B---3--:R-:W-:Y:S01]  /*2960*/  ISETP.NE.AND P5, PT, R184, RZ, PT ;  /* 0x000000ffb800720c */ /* 0x008fe20003fa5270 */
[----:B-1----:R-:W-:Y:S01]  /*2970*/  FADD.FTZ R184, R190, R214 ;  /* 0x000000d6beb87221 */ /* 0x002fe20000010000 */
[----:B------:R-:W-:-:S04]  /*2980*/  LEA R190, R186, R187, 0x3 ;  /* 0x000000bbbabe7211 */ /* 0x000fc800078e18ff */
        /* <DEDUP_REMOVED lines=13> */
[----:B------:R-:W-:Y:S01]  /*2a60*/  HFMA2.MMA R186, -RZ, RZ, 0, 0 ;  /* 0x00000000ffba7435 */ /* 0x000fe200000001ff */
        /* <DEDUP_REMOVED lines=10> */
.L_x_8086:
[----:B------:R-:W-:Y:S05]  /*2b10*/  BSYNC B1 ;  /* 0x0000000000017941 */ /* 0x000fea0003800000 */
.L_x_8085:
        /* <DEDUP_REMOVED lines=9> */
.L_x_8088:
        /* <DEDUP_REMOVED lines=9> */
[----:B-----5:R-:W-:-:S05]  /*2c40*/  @P4 HADD2.F32 R185, -RZ, R32.H0_H0 ;  /* 0x20000020ffb94230 */ /* 0x020fca0000004100 */
[----:B------:R-:W-:-:S07]  /*2c50*/  @P4 FADD.FTZ R184, R184, R185 ;  /* 0x000000b9b8b84221 */ /* 0x000fce0000010000 */
.L_x_8089:
[----:B------:R-:W-:Y:S05]  /*2c60*/  BSYNC B1 ;  /* 0x0000000000017941 */ /* 0x000fea0003800000 */
.L_x_8087:
        /* <DEDUP_REMOVED lines=14> */
[----:B--2---:R-:W-:-:S05]  /*2d50*/  FMUL.FTZ R184, R189, R184 ;  /* 0x000000b8bdb87220 */ /* 0x004fca0000410000 */
[----:B------:R-:W-:-:S04]  /*2d60*/  FSEL R184, R184, RZ, P6 ;  /* 0x000000ffb8b87208 */ /* 0x000fc80003000000 */
[----:B------:R-:W-:-:S04]  /*2d70*/  F2FP.F16.F32.PACK_AB R184, RZ, R184 ;  /* 0x000000b8ffb8723e */ /* 0x000fc800000000ff */
[----:B------:R-:W-:-:S07]  /*2d80*/  PRMT R180, R184, 0x7610, R180 ;  /* 0x00007610b8b47816 */ /* 0x000fce00000000b4 */
.L_x_8091:
[----:B------:R-:W-:Y:S05]  /*2d90*/  BSYNC B1 ;  /* 0x0000000000017941 */ /* 0x000fea0003800000 */
.L_x_8090:
[----:B------:R-:W-:Y:S04]  /*2da0*/  BSSY B1, `(.L_x_8092) ;  /* 0x0000010000017945 */ /* 0x000fe80003800000 */
[----:B------:R-:W-:Y:S05]  /*2db0*/  @P2 BRA `(.L_x_8093) ;  /* 0x0000000000102947 */ /* 0x000fea0003800000 */
[----:B------:R-:W-:Y:S01]  /*2dc0*/  MOV R184, RZ ;  /* 0x000000ff00b87202 */ /* 0x000fe20000000f00 */
[----:B------:R-:W-:Y:S06]  /*2dd0*/  @!P4 BRA `(.L_x_8094) ;  /* 0x000000000030c947 */ /* 0x000fec0003800000 */
[----:B-----5:R-:W-:Y:S01]  /*2de0*/  HADD2.F32 R184, -RZ, R32.H1_H1 ;  /* 0x30000020ffb87230 */ /* 0x020fe20000004100 */
[----:B------:R-:W-:Y:S06]  /*2df0*/  BRA `(.L_x_8094) ;  /* 0x0000000000287947 */ /* 0x000fec0003800000 */
.L_x_8093:
[----:B------:R-:W2:Y:S01]  /*2e00*/  LDL R188, [R1+0x14] ;  /* 0x0000140001bc7983 */ /* 0x000ea20000100800 */
[----:B------:R-:W0:Y:S03]  /*2e10*/  LDC.U8 R189, c[0x0][0x2a0] ;  /* 0x0000a800ffbd7b82 */ /* 0x000e260000000000 */
[----:B------:R-:W3:Y:S01]  /*2e20*/  LDL R185, [R1+0x10] ;  /* 0x0000100001b97983 */ /* 0x000ee20000100800 */
[----:B0-----:R-:W-:-:S04]  /*2e30*/  ISETP.NE.AND P6, PT, R189, RZ, PT ;  /* 0x000000ffbd00720c */ /* 0x001fc80003fc5270 */
[----:B------:R-:W-:-:S05]  /*2e40*/  FSEL R184, R2, RZ, !P6 ;  /* 0x000000ff02b87208 */ /* 0x000fca0007000000 */
[----:B--2---:R-:W-:-:S04]  /*2e50*/  FFMA.FTZ R184, R188, R187, R184 ;  /* 0x000000bbbcb87223 */ /* 0x004fc800000100b8 */
[----:B---3--:R-:W-:Y:S01]  /*2e60*/  FADD.FTZ R184, R185, -R184 ;  /* 0x800000b8b9b87221 */ /* 0x008fe20000010000 */
[----:B-----5:R-:W-:-:S03]  /*2e70*/  @P4 HADD2.F32 R185, -RZ, R32.H1_H1 ;  /* 0x30000020ffb94230 */ /* 0x020fc60000004100 */
[----:B------:R-:W-:-:S04]  /*2e80*/  FMUL.FTZ R184, R3, R184 ;  /* 0x000000b803b87220 */ /* 0x000fc80000410000 */
[----:B------:R-:W-:-:S07]  /*2e90*/  @P4 FADD.FTZ R184, R184, R185 ;  /* 0x000000b9b8b84221 */ /* 0x000fce0000010000 */
.L_x_8094:
[----:B------:R-:W-:Y:S05]  /*2ea0*/  BSYNC B1 ;  /* 0x0000000000017941 */ /* 0x000fea0003800000 */
.L_x_8092:
[----:B------:R-:W-:Y:S01]  /*2eb0*/  @P5 F2FP.F16.F32.PACK_AB R185, RZ, R184 ;  /* 0x000000b8ffb9523e */ /* 0x000fe200000000ff */
        /* <DEDUP_REMOVED lines=8> */
[----:B------:R-:W-:-:S05]  /*2f40*/  @P6 HADD2.F32 R188, -RZ, R172.H1_H1 ;  /* 0x300000acffbc6230 */ /* 0x000fca0000004100 */
[----:B------:R-:W-:-:S04]  /*2f50*/  @P6 FMUL.FTZ R185, R184, R188 ;  /* 0x000000bcb8b96220 */ /* 0x000fc80000410000 */
[----:B------:R-:W-:Y:S01]  /*2f60*/  FADD.FTZ R65, R65, R185 ;  /* 0x000000b941417221 */ /* 0x000fe20000010000 */
[----:B--2---:R-:W-:-:S05]  /*2f70*/  FMUL.FTZ R184, R189, R184 ;  /* 0x000000b8bdb87220 */ /* 0x004fca0000410000 */
[----:B------:R-:W-:-:S04]  /*2f80*/  FSEL R184, R184, RZ, P6 ;  /* 0x000000ffb8b87208 */ /* 0x000fc80003000000 */
[----:B------:R-:W-:-:S04]  /*2f90*/  F2FP.F16.F32.PACK_AB R184, RZ, R184 ;  /* 0x000000b8ffb8723e */ /* 0x000fc800000000ff */
[----:B------:R-:W-:-:S07]  /*2fa0*/  PRMT R180, R180, 0x5410, R184 ;  /* 0x00005410b4b47816 */ /* 0x000fce00000000b8 */
.L_x_8096:
[----:B------:R-:W-:Y:S05]  /*2fb0*/  BSYNC B1 ;  /* 0x0000000000017941 */ /* 0x000fea0003800000 */
.L_x_8095:
[----:B------:R-:W-:Y:S04]  /*2fc0*/  BSSY B1, `(.L_x_8097) ;  /* 0x0000011000017945 */ /* 0x000fe80003800000 */
[----:B------:R-:W-:Y:S05]  /*2fd0*/  @P2 BRA `(.L_x_8098) ;  /* 0x0000000000102947 */ /* 0x000fea0003800000 */
[----:B------:R-:W-:Y:S01]  /*2fe0*/  MOV R184, RZ ;  /* 0x000000ff00b87202 */ /* 0x000fe20000000f00 */
[----:B------:R-:W-:Y:S06]  /*2ff0*/  @!P4 BRA `(.L_x_8099) ;  /* 0x000000000034c947 */ /* 0x000fec0003800000 */
[----:B-----5:R-:W-:Y:S01]  /*3000*/  HADD2.F32 R184, -RZ, R33.H0_H0 ;  /* 0x20000021ffb87230 */ /* 0x020fe20000004100 */
[----:B------:R-:W-:Y:S06]  /*3010*/  BRA `(.L_x_8099) ;  /* 0x00000000002c7947 */ /* 0x000fec0003800000 */
.L_x_8098:
        /* <DEDUP_REMOVED lines=8> */
[----:B-----5:R-:W-:-:S03]  /*30a0*/  @P4 HADD2.F32 R185, -RZ, R33.H0_H0 ;  /* 0x20000021ffb94230 */ /* 0x020fc60000004100 */
[----:B------:R-:W-:-:S04]  /*30b0*/  FMUL.FTZ R184, R3, R184 ;  /* 0x000000b803b87220 */ /* 0x000fc80000410000 */
[----:B------:R-:W-:-:S07]  /*30c0*/  @P4 FADD.FTZ R184, R184, R185 ;  /* 0x000000b9b8b84221 */ /* 0x000fce0000010000 */
.L_x_8099:
[----:B------:R-:W-:Y:S05]  /*30d0*/  BSYNC B1 ;  /* 0x0000000000017941 */ /* 0x000fea0003800000 */
.L_x_8097:
        /* <DEDUP_REMOVED lines=16> */
.L_x_8101:
[----:B------:R-:W-:Y:S05]  /*31e0*/  BSYNC B1 ;  /* 0x0000000000017941 */ /* 0x000fea0003800000 */
.L_x_8100:
[----:B------:R-:W-:Y:S04]  /*31f0*/  BSSY B1, `(.L_x_8102) ;  /* 0x0000010000017945 */ /* 0x000fe80003800000 */
[----:B------:R-:W-:Y:S05]  /*3200*/  @P2 BRA `(.L_x_8103) ;  /* 0x0000000000102947 */ /* 0x000fea0003800000 */
[----:B------:R-:W-:Y:S01]  /*3210*/  MOV R184, RZ ;  /* 0x000000ff00b87202 */ /* 0x000fe20000000f00 */
[----:B------:R-:W-:Y:S06]  /*3220*/  @!P4 BRA `(.L_x_8104) ;  /* 0x000000000030c947 */ /* 0x000fec0003800000 */
[----:B-----5:R-:W-:Y:S01]  /*3230*/  HADD2.F32 R184, -RZ, R33.H1_H1 ;  /* 0x30000021ffb87230 */ /* 0x020fe20000004100 */
[----:B------:R-:W-:Y:S06]  /*3240*/  BRA `(.L_x_8104) ;  /* 0x0000000000287947 */ /* 0x000fec0003800000 */
.L_x_8103:
[----:B------:R-:W2:Y:S01]  /*3250*/  LDL R188, [R1+0x4] ;  /* 0x0000040001bc7983 */ /* 0x000ea20000100800 */
[----:B------:R-:W0:Y:S03]  /*3260*/  LDC.U8 R189, c[0x0][0x2a0] ;  /* 0x0000a800ffbd7b82 */ /* 0x000e260000000000 */
[----:B------:R-:W3:Y:S01]  /*3270*/  LDL R185, [R1] ;  /* 0x0000000001b97983 */ /* 0x000ee20000100800 */
[----:B0-----:R-:W-:-:S04]  /*3280*/  ISETP.NE.AND P6, PT, R189, RZ, PT ;  /* 0x000000ffbd00720c */ /* 0x001fc80003fc5270 */
[----:B------:R-:W-:-:S05]  /*3290*/  FSEL R184, R2, RZ, !P6 ;  /* 0x000000ff02b87208 */ /* 0x000fca0007000000 */
[----:B--2---:R-:W-:-:S04]  /*32a0*/  FFMA.FTZ R184, R188, R187, R184 ;  /* 0x000000bbbcb87223 */ /* 0x004fc800000100b8 */
[----:B---3--:R-:W-:Y:S01]  /*32b0*/  FADD.FTZ R184, R185, -R184 ;  /* 0x800000b8b9b87221 */ /* 0x008fe20000010000 */
[----:B-----5:R-:W-:-:S03]  /*32c0*/  @P4 HADD2.F32 R185, -RZ, R33.H1_H1 ;  /* 0x30000021ffb94230 */ /* 0x020fc60000004100 */
[----:B------:R-:W-:-:S04]  /*32d0*/  FMUL.FTZ R184, R3, R184 ;  /* 0x000000b803b87220 */ /* 0x000fc80000410000 */
[----:B------:R-:W-:-:S07]  /*32e0*/  @P4 FADD.FTZ R184, R184, R185 ;  /* 0x000000b9b8b84221 */ /* 0x000fce0000010000 */
.L_x_8104:
[----:B------:R-:W-:Y:S05]  /*32f0*/  BSYNC B1 ;  /* 0x0000000000017941 */ /* 0x000fea0003800000 */
.L_x_8102:
        /* <DEDUP_REMOVED lines=16> */
.L_x_8106:
[----:B------:R-:W-:Y:S05]  /*3400*/  BSYNC B1 ;  /* 0x0000000000017941 */ /* 0x000fea0003800000 */
.L_x_8105:
[----:B------:R-:W-:Y:S04]  /*3410*/  BSSY B1, `(.L_x_8107) ;  /* 0x000000e000017945 */ /* 0x000fe80003800000 */
[----:B------:R-:W-:Y:S05]  /*3420*/  @P2 BRA `(.L_x_8108) ;  /* 0x0000000000102947 */ /* 0x000fea0003800000 */
[----:B------:R-:W-:Y:S01]  /*3430*/  MOV R184, RZ ;  /* 0x000000ff00b87202 */ /* 0x000fe20000000f00 */
[----:B------:R-:W-:Y:S06]  /*3440*/  @!P4 BRA `(.L_x_8109) ;  /* 0x000000000028c947 */ /* 0x000fec0003800000 */
[----:B-----5:R-:W-:Y:S01]  /*3450*/  HADD2.F32 R184, -RZ, R34.H0_H0 ;  /* 0x20000022ffb87230 */ /* 0x020fe20000004100 */
[----:B------:R-:W-:Y:S06]  /*3460*/  BRA `(.L_x_8109) ;  /* 0x0000000000207947 */ /* 0x000fec0003800000 */
.L_x_8108:
[----:B------:R-:W0:Y:S02]  /*3470*/  LDC.U8 R185, c[0x0][0x2a0] ;  /* 0x0000a800ffb97b82 */ /* 0x000e240000000000 */
[----:B0-----:R-:W-:Y:S01]  /*3480*/  ISETP.NE.AND P6, PT, R185, RZ, PT ;  /* 0x000000ffb900720c */ /* 0x001fe20003fc5270 */
[----:B-----5:R-:W-:-:S03]  /*3490*/  @P4 HADD2.F32 R185, -RZ, R34.H0_H0 ;  /* 0x20000022ffb94230 */ /* 0x020fc60000004100 */
[----:B------:R-:W-:-:S05]  /*34a0*/  FSEL R184, R2, RZ, !P6 ;  /* 0x000000ff02b87208 */ /* 0x000fca0007000000 */
[----:B------:R-:W-:-:S04]  /*34b0*/  FFMA.FTZ R184, R252, R187, R184 ;  /* 0x000000bbfcb87223 */ /* 0x000fc800000100b8 */
[----:B------:R-:W-:-:S04]  /*34c0*/  FADD.FTZ R184, R251, -R184 ;  /* 0x800000b8fbb87221 */ /* 0x000fc80000010000 */
[----:B------:R-:W-:-:S04]  /*34d0*/  FMUL.FTZ R184, R3, R184 ;  /* 0x000000b803b87220 */ /* 0x000fc80000410000 */
[----:B------:R-:W-:-:S07]  /*34e0*/  @P4 FADD.FTZ R184, R184, R185 ;  /* 0x000000b9b8b84221 */ /* 0x000fce0000010000 */
.L_x_8109:
[----:B------:R-:W-:Y:S05]  /*34f0*/  BSYNC B1 ;  /* 0x0000000000017941 */ /* 0x000fea0003800000 */
.L_x_8107:
        /* <DEDUP_REMOVED lines=16> */
.L_x_8111:
[----:B------:R-:W-:Y:S05]  /*3600*/  BSYNC B1 ;  /* 0x0000000000017941 */ /* 0x000fea0003800000 */
.L_x_8110:
[----:B------:R-:W-:Y:S04]  /*3610*/  BSSY B1, `(.L_x_8112) ;  /* 0x000000e000017945 */ /* 0x000fe80003800000 */
[----:B------:R-:W-:Y:S05]  /*3620*/  @P2 BRA `(.L_x_8113) ;  /* 0x0000000000102947 */ /* 0x000fea0003800000 */
[----:B------:R-:W-:Y:S01]  /*3630*/  MOV R184, RZ ;  /* 0x000000ff00b87202 */ /* 0x000fe20000000f00 */
[----:B------:R-:W-:Y:S06]  /*3640*/  @!P4 BRA `(.L_x_8114) ;  /* 0x000000000028c947 */ /* 0x000fec0003800000 */
[----:B-----5:R-:W-:Y:S01]  /*3650*/  HADD2.F32 R184, -RZ, R34.H1_H1 ;  /* 0x30000022ffb87230 */ /* 0x020fe20000004100 */
[----:B------:R-:W-:Y:S06]  /*3660*/  BRA `(.L_x_8114) ;  /* 0x0000000000207947 */ /* 0x000fec0003800000 */
.L_x_8113:
[----:B------:R-:W0:Y:S02]  /*3670*/  LDC.U8 R185, c[0x0][0x2a0] ;  /* 0x0000a800ffb97b82 */ /* 0x000e240000000000 */
[----:B0-----:R-:W-:Y:S01]  /*3680*/  ISETP.NE.AND P6, PT, R185, RZ, PT ;  /* 0x000000ffb900720c */ /* 0x001fe20003fc5270 */
[----:B-----5:R-:W-:-:S03]  /*3690*/  @P4 HADD2.F32 R185, -RZ, R34.H1_H1 ;  /* 0x30000022ffb94230 */ /* 0x020fc60000004100 */
[----:B------:R-:W-:-:S05]  /*36a0*/  FSEL R184, R2, RZ, !P6 ;  /* 0x000000ff02b87208 */ /* 0x000fca0007000000 */
[----:B------:R-:W-:-:S04]  /*36b0*/  FFMA.FTZ R184, R250, R187, R184 ;  /* 0x000000bbfab87223 */ /* 0x000fc800000100b8 */
[----:B------:R-:W-:-:S04]  /*36c0*/  FADD.FTZ R184, R249, -R184 ;  /* 0x800000b8f9b87221 */ /* 0x000fc80000010000 */
[----:B------:R-:W-:-:S04]  /*36d0*/  FMUL.FTZ R184, R3, R184 ;  /* 0x000000b803b87220 */ /* 0x000fc80000410000 */
[----:B------:R-:W-:-:S07]  /*36e0*/  @P4 FADD.FTZ R184, R184, R185 ;  /* 0x000000b9b8b84221 */ /* 0x000fce0000010000 */
.L_x_8114:
[----:B------:R-:W-:Y:S05]  /*36f0*/  BSYNC B1 ;  /* 0x0000000000017941 */ /* 0x000fea0003800000 */
.L_x_8112:
        /* <DEDUP_REMOVED lines=16> */
.L_x_8116:
[----:B------:R-:W-:Y:S05]  /*3800*/  BSYNC B1 ;  /* 0x0000000000017941 */ /* 0x000fea0003800000 */
.L_x_8115:
[----:B------:R-:W-:Y:S04]  /*3810*/  BSSY B1, `(.L_x_8117) ;  /* 0x000000e000017945 */ /* 0x000fe80003800000 */
[----:B------:R-:W-:Y:S05]  /*3820*/  @P2 BRA `(.L_x_8118) ;  /* 0x0000000000102947 */ /* 0x000fea0003800000 */
[----:B------:R-:W-:Y:S01]  /*3830*/  MOV R184, RZ ;  /* 0x000000ff00b87202 */ /* 0x000fe20000000f00 */
[----:B------:R-:W-:Y:S06]  /*3840*/  @!P4 BRA `(.L_x_8119) ;  /* 0x000000000028c947 */ /* 0x000fec0003800000 */
[----:B-----5:R-:W-:Y:S01]  /*3850*/  HADD2.F32 R184, -RZ, R35.H0_H0 ;  /* 0x20000023ffb87230 */ /* 0x020fe20000004100 */
[----:B------:R-:W-:Y:S06]  /*3860*/  BRA `(.L_x_8119) ;  /* 0x0000000000207947 */ /* 0x000fec0003800000 */
.L_x_8118:
        /* <DEDUP_REMOVED lines=8> */
.L_x_8119:
[----:B------:R-:W-:Y:S05]  /*38f0*/  BSYNC B1 ;  /* 0x0000000000017941 */ /* 0x000fea0003800000 */
.L_x_8117:
        /* <DEDUP_REMOVED lines=16> */
.L_x_8121:
[----:B------:R-:W-:Y:S05]  /*3a00*/  BSYNC B1 ;  /* 0x0000000000017941 */ /* 0x000fea0003800000 */
.L_x_8120:
[----:B------:R-:W-:Y:S04]  /*3a10*/  BSSY B1, `(.L_x_8122) ;  /* 0x000000e000017945 */ /* 0x000fe80003800000 */
[----:B------:R-:W-:Y:S05]  /*3a20*/  @P2 BRA `(.L_x_8123) ;  /* 0x0000000000102947 */ /* 0x000fea0003800000 */
[----:B------:R-:W-:Y:S01]  /*3a30*/  MOV R184, RZ ;  /* 0x000000ff00b87202 */ /* 0x000fe20000000f00 */
[----:B------:R-:W-:Y:S06]  /*3a40*/  @!P4 BRA `(.L_x_8124) ;  /* 0x000000000028c947 */ /* 0x000fec0003800000 */
[----:B-----5:R-:W-:Y:S01]  /*3a50*/  HADD2.F32 R184, -RZ, R35.H1_H1 ;  /* 0x30000023ffb87230 */ /* 0x020fe20000004100 */
[----:B------:R-:W-:Y:S06]  /*3a60*/  BRA `(.L_x_8124) ;  /* 0x0000000000207947 */ /* 0x000fec0003800000 */
.L_x_8123:
        /* <DEDUP_REMOVED lines=8> */
.L_x_8124:
[----:B------:R-:W-:Y:S05]  /*3af0*/  BSYNC B1 ;  /* 0x0000000000017941 */ /* 0x000fea0003800000 */
.L_x_8122:
        /* <DEDUP_REMOVED lines=16> */
.L_x_8126:
[----:B------:R-:W-:Y:S05]  /*3c00*/  BSYNC B1 ;  /* 0x0000000000017941 */ /* 0x000fea0003800000 */
.L_x_8125:
        /* <DEDUP_REMOVED lines=8> */
.L_x_8084:
[----:B------:R-:W-:Y:S05]  /*3c90*/  BSYNC B0 ;  /* 0x0000000000007941 */ /* 0x000fea0003800000 */
.L_x_8083:
[----:B------:R-:W-:Y:S04]  /*3ca0*/  BSSY B0, `(.L_x_8127) ;  /* 0x0000118000007945 */ /* 0x000fe80003800000 */
[----:B------:R-:W-:Y:S05]  /*3cb0*/  @!P0 BRA `(.L_x_8128) ;  /* 0x0000001000588947 */ /* 0x000fea0003800000 */
[----:B------:R-:W-:Y:S04]  /*3cc0*/  BSSY B1, `(.L_x_8129) ;  /* 0x0000005000017945 */ /* 0x000fe80003800000 */
[----:B------:R-:W-:Y:S05]  /*3cd0*/  @!P3 BRA `(.L_x_8130) ;  /* 0x00000000000cb947 */ /* 0x000fea0003800000 */
[----:B-----5:R-:W1:Y:S02]  /*3ce0*/  LDC.64 R172, c[0x0][0x220] ;  /* 0x00008800ffac7b82 */ /* 0x020e640000000a00 */
[----:B-1----:R-:W-:-:S06]  /*3cf0*/  IMAD.WIDE.U32 R172, R186, 0x10, R172 ;  /* 0x00000010baac7825 */ /* 0x002fcc00078e00ac */
[----:B------:R-:W5:Y:S02]  /*3d00*/  LDG.E.128 R172, desc[UR4][R172.64] ;  /* 0x00000004acac7981 */ /* 0x000f64000c1e1d00 */
.L_x_8130:
[----:B------:R-:W-:Y:S05]  /*3d10*/  BSYNC B1 ;  /* 0x0000000000017941 */ /* 0x000fea0003800000 */
.L_x_8129:
        /* <DEDUP_REMOVED lines=9> */
.L_x_8132:
        /* <DEDUP_REMOVED lines=11> */
.L_x_8133:
[----:B------:R-:W-:Y:S05]  /*3e60*/  BSYNC B1 ;  /* 0x0000000000017941 */ /* 0x000fea0003800000 */
.L_x_8131:
        /* <DEDUP_REMOVED lines=18> */
.L_x_8135:
[----:B------:R-:W-:Y:S05]  /*3f90*/  BSYNC B1 ;  /* 0x0000000000017941 */ /* 0x000fea0003800000 */
.L_x_8134:
[----:B------:R-:W-:Y:S04]  /*3fa0*/  BSSY B1, `(.L_x_8136) ;  /* 0x000000e000017945 */ /* 0x000fe80003800000 */
[----:B------:R-:W-:Y:S05]  /*3fb0*/  @P2 BRA `(.L_x_8137) ;  /* 0x0000000000102947 */ /* 0x000fea0003800000 */
[----:B------:R-:W-:Y:S01]  /*3fc0*/  MOV R185, RZ ;  /* 0x000000ff00b97202 */ /* 0x000fe20000000f00 */
[----:B------:R-:W-:Y:S06]  /*3fd0*/  @!P4 BRA `(.L_x_8138) ;  /* 0x000000000028c947 */ /* 0x000fec0003800000 */
[----:B-----5:R-:W-:Y:S01]  /*3fe0*/  HADD2.F32 R185, -RZ, R28.H1_H1 ;  /* 0x3000001cffb97230 */ /* 0x020fe20000004100 */
[----:B------:R-:W-:Y:S06]  /*3ff0*/  BRA `(.L_x_8138) ;  /* 0x0000000000207947 */ /* 0x000fec0003800000 */
.L_x_8137:
[----:B------:R-:W0:Y:S02]  /*4000*/  LDC.U8 R184, c[0x0][0x2a0] ;  /* 0x0000a800ffb87b82 */ /* 0x000e240000000000 */
[----:B0-----:R-:W-:-:S04]  /*4010*/  ISETP.NE.AND P6, PT, R184, RZ, PT ;  /* 0x000000ffb800720c */ /* 0x001fc80003fc5270 */
[----:B------:R-:W-:-:S05]  /*4020*/  FSEL R184, R2, RZ, !P6 ;  /* 0x000000ff02b87208 */ /* 0x000fca0007000000 */
[----:B------:R-:W-:-:S04]  /*4030*/  FFMA.FTZ R184, R241, R187, R184 ;  /* 0x000000bbf1b87223 */ /* 0x000fc800000100b8 */
[----:B------:R-:W-:-:S04]  /*4040*/  FADD.FTZ R184, R240, -R184 ;  /* 0x800000b8f0b87221 */ /* 0x000fc80000010000 */
[----:B------:R-:W-:Y:S01]  /*4050*/  FMUL.FTZ R185, R3, R184 ;  /* 0x000000b803b97220 */ /* 0x000fe20000410000 */
[----:B-----5:R-:W-:-:S05]  /*4060*/  @P4 HADD2.F32 R184, -RZ, R28.H1_H1 ;  /* 0x3000001cffb84230 */ /* 0x020fca0000004100 */
[----:B------:R-:W-:-:S07]  /*4070*/  @P4 FADD.FTZ R185, R185, R184 ;  /* 0x000000b8b9b94221 */ /* 0x000fce0000010000 */
.L_x_8138:
[----:B------:R-:W-:Y:S05]  /*4080*/  BSYNC B1 ;  /* 0x0000000000017941 */ /* 0x000fea0003800000 */
.L_x_8136:
        /* <DEDUP_REMOVED lines=16> */
.L_x_8140:
[----:B------:R-:W-:Y:S05]  /*4190*/  BSYNC B1 ;  /* 0x0000000000017941 */ /* 0x000fea0003800000 */
.L_x_8139:
[----:B------:R-:W-:Y:S04]  /*41a0*/  BSSY B1, `(.L_x_8141) ;  /* 0x000000e000017945 */ /* 0x000fe80003800000 */
[----:B------:R-:W-:Y:S05]  /*41b0*/  @P2 BRA `(.L_x_8142) ;  /* 0x0000000000102947 */ /* 0x000fea0003800000 */
[----:B------:R-:W-:Y:S01]  /*41c0*/  MOV R185, RZ ;  /* 0x000000ff00b97202 */ /* 0x000fe20000000f00 */
[----:B------:R-:W-:Y:S06]  /*41d0*/  @!P4 BRA `(.L_x_8143) ;  /* 0x000000000028c947 */ /* 0x000fec0003800000 */
[----:B-----5:R-:W-:Y:S01]  /*41e0*/  HADD2.F32 R185, -RZ, R29.H0_H0 ;  /* 0x2000001dffb97230 */ /* 0x020fe20000004100 */
[----:B------:R-:W-:Y:S06]  /*41f0*/  BRA `(.L_x_8143) ;  /* 0x0000000000207947 */ /* 0x000fec0003800000 */
.L_x_8142:
[----:B------:R-:W0:Y:S02]  /*4200*/  LDC.U8 R184, c[0x0][0x2a0] ;  /* 0x0000a800ffb87b82 */ /* 0x000e240000000000 */
[----:B0-----:R-:W-:-:S04]  /*4210*/  ISETP.NE.AND P6, PT, R184, RZ, PT ;  /* 0x000000ffb800720c */ /* 0x001fc80003fc5270 */
[----:B------:R-:W-:-:S05]  /*4220*/  FSEL R184, R2, RZ, !P6 ;  /* 0x000000ff02b87208 */ /* 0x000fca0007000000 */
[----:B------:R-:W-:-:S04]  /*4230*/  FFMA.FTZ R184, R239, R187, R184 ;  /* 0x000000bbefb87223 */ /* 0x000fc800000100b8 */
[----:B------:R-:W-:-:S04]  /*4240*/  FADD.FTZ R184, R238, -R184 ;  /* 0x800000b8eeb87221 */ /* 0x000fc80000010000 */
[----:B------:R-:W-:Y:S01]  /*4250*/  FMUL.FTZ R185, R3, R184 ;  /* 0x000000b803b97220 */ /* 0x000fe20000410000 */
[----:B-----5:R-:W-:-:S05]  /*4260*/  @P4 HADD2.F32 R184, -RZ, R29.H0_H0 ;  /* 0x2000001dffb84230 */ /* 0x020fca0000004100 */
[----:B------:R-:W-:-:S07]  /*4270*/  @P4 FADD.FTZ R185, R185, R184 ;  /* 0x000000b8b9b94221 */ /* 0x000fce0000010000 */
.L_x_8143:
[----:B------:R-:W-:Y:S05]  /*4280*/  BSYNC B1 ;  /* 0x0000000000017941 */ /* 0x000fea0003800000 */
.L_x_8141:
        /* <DEDUP_REMOVED lines=16> */
.L_x_8145:
[----:B------:R-:W-:Y:S05]  /*4390*/  BSYNC B1 ;  /* 0x0000000000017941 */ /* 0x000fea0003800000 */
.L_x_8144:
[----:B------:R-:W-:Y:S04]  /*43a0*/  BSSY B1, `(.L_x_8146) ;  /* 0x000000e000017945 */ /* 0x000fe80003800000 */
[----:B------:R-:W-:Y:S05]  /*43b0*/  @P2 BRA `(.L_x_8147) ;  /* 0x0000000000102947 */ /* 0x000fea0003800000 */
[----:B------:R-:W-:Y:S01]  /*43c0*/  MOV R185, RZ ;  /* 0x000000ff00b97202 */ /* 0x000fe20000000f00 */
[----:B------:R-:W-:Y:S06]  /*43d0*/  @!P4 BRA `(.L_x_8148) ;  /* 0x000000000028c947 */ /* 0x000fec0003800000 */
[----:B-----5:R-:W-:Y:S01]  /*43e0*/  HADD2.F32 R185, -RZ, R29.H1_H1 ;  /* 0x3000001dffb97230 */ /* 0x020fe20000004100 */
[----:B------:R-:W-:Y:S06]  /*43f0*/  BRA `(.L_x_8148) ;  /* 0x0000000000207947 */ /* 0x000fec0003800000 */
.L_x_8147:
        /* <DEDUP_REMOVED lines=8> */
.L_x_8148:
[----:B------:R-:W-:Y:S05]  /*4480*/  BSYNC B1 ;  /* 0x0000000000017941 */ /* 0x000fea0003800000 */
.L_x_8146:
        /* <DEDUP_REMOVED lines=16> */
.L_x_8150:
[----:B------:R-:W-:Y:S05]  /*4590*/  BSYNC B1 ;  /* 0x0000000000017941 */ /* 0x000fea0003800000 */
.L_x_8149:
[----:B------:R-:W-:Y:S04]  /*45a0*/  BSSY B1, `(.L_x_8151) ;  /* 0x000000e000017945 */ /* 0x000fe80003800000 */
[----:B------:R-:W-:Y:S05]  /*45b0*/  @P2 BRA `(.L_x_8152) ;  /* 0x0000000000102947 */ /* 0x000fea0003800000 */
[----:B------:R-:W-:Y:S01]  /*45c0*/  MOV R185, RZ ;  /* 0x000000ff00b97202 */ /* 0x000fe20000000f00 */
[----:B------:R-:W-:Y:S06]  /*45d0*/  @!P4 BRA `(.L_x_8153) ;  /* 0x000000000028c947 */ /* 0x000fec0003800000 */
[----:B-----5:R-:W-:Y:S01]  /*45e0*/  HADD2.F32 R185, -RZ, R30.H0_H0 ;  /* 0x2000001effb97230 */ /* 0x020fe20000004100 */
[----:B------:R-:W-:Y:S06]  /*45f0*/  BRA `(.L_x_8153) ;  /* 0x0000000000207947 */ /* 0x000fec0003800000 */
.L_x_8152:
        /* <DEDUP_REMOVED lines=8> */
.L_x_8153:
[----:B------:R-:W-:Y:S05]  /*4680*/  BSYNC B1 ;  /* 0x0000000000017941 */ /* 0x000fea0003800000 */
.L_x_8151:
        /* <DEDUP_REMOVED lines=16> */
.L_x_8155:
[----:B------:R-:W-:Y:S05]  /*4790*/  BSYNC B1 ;  /* 0x0000000000017941 */ /* 0x000fea0003800000 */
.L_x_8154:
[----:B------:R-:W-:Y:S04]  /*47a0*/  BSSY B1, `(.L_x_8156) ;  /* 0x000000e000017945 */ /* 0x000fe80003800000 */
[----:B------:R-:W-:Y:S05]  /*47b0*/  @P2 BRA `(.L_x_8157) ;  /* 0x0000000000102947 */ /* 0x000fea0003800000 */
[----:B------:R-:W-:Y:S01]  /*47c0*/  MOV R185, RZ ;  /* 0x000000ff00b97202 */ /* 0x000fe20000000f00 */
[----:B------:R-:W-:Y:S06]  /*47d0*/  @!P4 BRA `(.L_x_8158) ;  /* 0x000000000028c947 */ /* 0x000fec0003800000 */
[----:B-----5:R-:W-:Y:S01]  /*47e0*/  HADD2.F32 R185, -RZ, R30.H1_H1 ;  /* 0x3000001effb97230 */ /* 0x020fe20000004100 */
[----:B------:R-:W-:Y:S06]  /*47f0*/  BRA `(.L_x_8158) ;  /* 0x0000000000207947 */ /* 0x000fec0003800000 */
.L_x_8157:
        /* <DEDUP_REMOVED lines=8> */
.L_x_8158:
[----:B------:R-:W-:Y:S05]  /*4880*/  BSYNC B1 ;  /* 0x0000000000017941 */ /* 0x000fea0003800000 */
.L_x_8156:
        /* <DEDUP_REMOVED lines=16> */
.L_x_8160:
[----:B------:R-:W-:Y:S05]  /*4990*/  BSYNC B1 ;  /* 0x0000000000017941 */ /* 0x000fea0003800000 */
.L_x_8159:
[----:B------:R-:W-:Y:S04]  /*49a0*/  BSSY B1, `(.L_x_8161) ;  /* 0x000000e000017945 */ /* 0x000fe80003800000 */
[----:B------:R-:W-:Y:S05]  /*49b0*/  @P2 BRA `(.L_x_8162) ;  /* 0x0000000000102947 */ /* 0x000fea0003800000 */
[----:B------:R-:W-:Y:S01]  /*49c0*/  MOV R185, RZ ;  /* 0x000000ff00b97202 */ /* 0x000fe20000000f00 */
[----:B------:R-:W-:Y:S06]  /*49d0*/  @!P4 BRA `(.L_x_8163) ;  /* 0x000000000028c947 */ /* 0x000fec0003800000 */
[----:B-----5:R-:W-:Y:S01]  /*49e0*/  HADD2.F32 R185, -RZ, R31.H0_H0 ;  /* 0x2000001fffb97230 */ /* 0x020fe20000004100 */
[----:B------:R-:W-:Y:S06]  /*49f0*/  BRA `(.L_x_8163) ;  /* 0x0000000000207947 */ /* 0x000fec0003800000 */
.L_x_8162:
        /* <DEDUP_REMOVED lines=8> */
.L_x_8163:
[----:B------:R-:W-:Y:S05]  /*4a80*/  BSYNC B1 ;  /* 0x0000000000017941 */ /* 0x000fea0003800000 */
.L_x_8161:
        /* <DEDUP_REMOVED lines=16> */
.L_x_8165:
[----:B------:R-:W-:Y:S05]  /*4b90*/  BSYNC B1 ;  /* 0x0000000000017941 */ /* 0x000fea0003800000 */
.L_x_8164:
[----:B------:R-:W-:Y:S04]  /*4ba0*/  BSSY B1, `(.L_x_8166) ;  /* 0x000000e000017945 */ /* 0x000fe80003800000 */
[----:B------:R-:W-:Y:S05]  /*4bb0*/  @P2 BRA `(.L_x_8167) ;  /* 0x0000000000102947 */ /* 0x000fea0003800000 */
[----:B------:R-:W-:Y:S01]  /*4bc0*/  MOV R185, RZ ;  /* 0x000000ff00b97202 */ /* 0x000fe20000000f00 */
[----:B------:R-:W-:Y:S06]  /*4bd0*/  @!P4 BRA `(.L_x_8168) ;  /* 0x000000000028c947 */ /* 0x000fec0003800000 */
[----:B-----5:R-:W-:Y:S01]  /*4be0*/  HADD2.F32 R185, -RZ, R31.H1_H1 ;  /* 0x3000001fffb97230 */ /* 0x020fe20000004100 */
[----:B------:R-:W-:Y:S06]  /*4bf0*/  BRA `(.L_x_8168) ;  /* 0x0000000000207947 */ /* 0x000fec0003800000 */
.L_x_8167:
        /* <DEDUP_REMOVED lines=8> */
.L_x_8168:
[----:B------:R-:W-:Y:S05]  /*4c80*/  BSYNC B1 ;  /* 0x0000000000017941 */ /* 0x000fea0003800000 */
.L_x_8166:
        /* <DEDUP_REMOVED lines=16> */
.L_x_8170:
[----:B------:R-:W-:Y:S05]  /*4d90*/  BSYNC B1 ;  /* 0x0000000000017941 */ /* 0x000fea0003800000 */
.L_x_8169:
        /* <DEDUP_REMOVED lines=8> */
.L_x_8128:
[----:B------:R-:W-:Y:S05]  /*4e20*/  BSYNC B0 ;  /* 0x0000000000007941 */ /* 0x000fea0003800000 */
.L_x_8127:
[----:B------:R-:W-:Y:S04]  /*4e30*/  BSSY B0, `(.L_x_8171) ;  /* 0x0000110000007945 */ /* 0x000fe80003800000 */
[----:B------:R-:W-:Y:S05]  /*4e40*/  @!P1 BRA `(.L_x_8172) ;  /* 0x0000001000389947 */ /* 0x000fea0003800000 */
[----:B------:R-:W-:Y:S04]  /*4e50*/  BSSY B1, `(.L_x_8173) ;  /* 0x0000005000017945 */ /* 0x000fe80003800000 */
[----:B------:R-:W-:Y:S05]  /*4e60*/  @!P3 BRA `(.L_x_8174) ;  /* 0x00000000000cb947 */ /* 0x000fea0003800000 */
[----:B-----5:R-:W2:Y:S02]  /*4e70*/  LDC.64 R172, c[0x0][0x220] ;  /* 0x00008800ffac7b82 */ /* 0x020ea40000000a00 */
[----:B--2---:R-:W-:-:S06]  /*4e80*/  IMAD.WIDE.U32 R172, R186, 0x10, R172 ;  /* 0x00000010baac7825 */ /* 0x004fcc00078e00ac */
[----:B------:R-:W5:Y:S02]  /*4e90*/  LDG.E.128 R172, desc[UR4][R172.64] ;  /* 0x00000004acac7981 */ /* 0x000f64000c1e1d00 */
.L_x_8174:
[----:B------:R-:W-:Y:S05]  /*4ea0*/  BSYNC B1 ;  /* 0x0000000000017941 */ /* 0x000fea0003800000 */
.L_x_8173:
        /* <DEDUP_REMOVED lines=9> */
.L_x_8176:
        /* <DEDUP_REMOVED lines=11> */
.L_x_8177:
[----:B------:R-:W-:Y:S05]  /*4ff0*/  BSYNC B1 ;  /* 0x0000000000017941 */ /* 0x000fea0003800000 */
.L_x_8175:
        /* <DEDUP_REMOVED lines=11> */
[-C--:B------:R-:W-:Y:S01]  /*50b0*/  @P6 FMUL.FTZ R185, R188, R184.reuse ;  /* 0x000000b8bcb96220 */ /* 0x080fe20000410000 */
[----:B------:R-:W-:-:S03]  /*50c0*/  FMUL.FTZ R184, R148, R184 ;  /* 0x000000b894b87220 */ /* 0x000fc60000410000 */
[----:B------:R-:W-:Y:S02]  /*50d0*/  FADD.FTZ R48, R48, R185 ;  /* 0x000000b930307221 */ /* 0x000fe40000010000 */
[----:B------:R-:W-:-:S04]  /*50e0*/  FSEL R184, R184, RZ, P6 ;  /* 0x000000ffb8b87208 */ /* 0x000fc80003000000 */
[----:B------:R-:W-:-:S04]  /*50f0*/  F2FP.F16.F32.PACK_AB R184, RZ, R184 ;  /* 0x000000b8ffb8723e */ /* 0x000fc800000000ff */
[----:B------:R-:W-:-:S07]  /*5100*/  PRMT R180, R184, 0x7610, R180 ;  /* 0x00007610b8b47816 */ /* 0x000fce00000000b4 */
.L_x_8179:
[----:B------:R-:W-:Y:S05]  /*5110*/  BSYNC B1 ;  /* 0x0000000000017941 */ /* 0x000fea0003800000 */
.L_x_8178:
[----:B------:R-:W-:Y:S04]  /*5120*/  BSSY B1, `(.L_x_8180) ;  /* 0x000000e000017945 */ /* 0x000fe80003800000 */
[----:B------:R-:W-:Y:S05]  /*5130*/  @P2 BRA `(.L_x_8181) ;  /* 0x0000000000102947 */ /* 0x000fea0003800000 */
[----:B------:R-:W-:Y:S01]  /*5140*/  MOV R185, RZ ;  /* 0x000000ff00b97202 */ /* 0x000fe20000000f00 */
[----:B------:R-:W-:Y:S06]  /*5150*/  @!P4 BRA `(.L_x_8182) ;  /* 0x000000000028c947 */ /* 0x000fec0003800000 */
[----:B-----5:R-:W-:Y:S01]  /*5160*/  HADD2.F32 R185, -RZ, R24.H1_H1 ;  /* 0x30000018ffb97230 */ /* 0x020fe20000004100 */
[----:B------:R-:W-:Y:S06]  /*5170*/  BRA `(.L_x_8182) ;  /* 0x0000000000207947 */ /* 0x000fec0003800000 */
.L_x_8181:
        /* <DEDUP_REMOVED lines=8> */
.L_x_8182:
[----:B------:R-:W-:Y:S05]  /*5200*/  BSYNC B1 ;  /* 0x0000000000017941 */ /* 0x000fea0003800000 */
.L_x_8180:
        /* <DEDUP_REMOVED lines=8> */
[----:B------:R-:W-:-:S05]  /*5290*/  @P6 HADD2.F32 R188, -RZ, R172.H1_H1 ;  /* 0x300000acffbc6230 */ /* 0x000fca0000004100 */
[-C--:B------:R-:W-:Y:S01]  /*52a0*/  @P6 FMUL.FTZ R185, R188, R184.reuse ;  /* 0x000000b8bcb96220 */ /* 0x080fe20000410000 */
[----:B------:R-:W-:-:S03]  /*52b0*/  FMUL.FTZ R184, R149, R184 ;  /* 0x000000b895b87220 */ /* 0x000fc60000410000 */
[----:B------:R-:W-:Y:S02]  /*52c0*/  FADD.FTZ R49, R49, R185 ;  /* 0x000000b931317221 */ /* 0x000fe40000010000 */
[----:B------:R-:W-:-:S04]  /*52d0*/  FSEL R184, R184, RZ, P6 ;  /* 0x000000ffb8b87208 */ /* 0x000fc80003000000 */
[----:B------:R-:W-:-:S04]  /*52e0*/  F2FP.F16.F32.PACK_AB R184, RZ, R184 ;  /* 0x000000b8ffb8723e */ /* 0x000fc800000000ff */
[----:B------:R-:W-:-:S07]  /*52f0*/  PRMT R180, R180, 0x5410, R184 ;  /* 0x00005410b4b47816 */ /* 0x000fce00000000b8 */
.L_x_8184:
[----:B------:R-:W-:Y:S05]  /*5300*/  BSYNC B1 ;  /* 0x0000000000017941 */ /* 0x000fea0003800000 */
.L_x_8183:
[----:B------:R-:W-:Y:S04]  /*5310*/  BSSY B1, `(.L_x_8185) ;  /* 0x000000e000017945 */ /* 0x000fe80003800000 */
[----:B------:R-:W-:Y:S05]  /*5320*/  @P2 BRA `(.L_x_8186) ;  /* 0x0000000000102947 */ /* 0x000fea0003800000 */
[----:B------:R-:W-:Y:S01]  /*5330*/  MOV R185, RZ ;  /* 0x000000ff00b97202 */ /* 0x000fe20000000f00 */
[----:B------:R-:W-:Y:S06]  /*5340*/  @!P4 BRA `(.L_x_8187) ;  /* 0x000000000028c947 */ /* 0x000fec0003800000 */
[----:B-----5:R-:W-:Y:S01]  /*5350*/  HADD2.F32 R185, -RZ, R25.H0_H0 ;  /* 0x20000019ffb97230 */ /* 0x020fe20000004100 */
[----:B------:R-:W-:Y:S06]  /*5360*/  BRA `(.L_x_8187) ;  /* 0x0000000000207947 */ /* 0x000fec0003800000 */
.L_x_8186:
        /* <DEDUP_REMOVED lines=8> */
.L_x_8187:
[----:B------:R-:W-:Y:S05]  /*53f0*/  BSYNC B1 ;  /* 0x0000000000017941 */ /* 0x000fea0003800000 */
.L_x_8185:
        /* <DEDUP_REMOVED lines=15> */
.L_x_8189:
[----:B------:R-:W-:Y:S05]  /*54f0*/  BSYNC B1 ;  /* 0x0000000000017941 */ /* 0x000fea0003800000 */
.L_x_8188:
[----:B------:R-:W-:Y:S04]  /*5500*/  BSSY B1, `(.L_x_8190) ;  /* 0x000000e000017945 */ /* 0x000fe80003800000 */
[----:B------:R-:W-:Y:S05]  /*5510*/  @P2 BRA `(.L_x_8191) ;  /* 0x0000000000102947 */ /* 0x000fea0003800000 */
[----:B------:R-:W-:Y:S01]  /*5520*/  MOV R185, RZ ;  /* 0x000000ff00b97202 */ /* 0x000fe20000000f00 */
[----:B------:R-:W-:Y:S06]  /*5530*/  @!P4 BRA `(.L_x_8192) ;  /* 0x000000000028c947 */ /* 0x000fec0003800000 */
[----:B-----5:R-:W-:Y:S01]  /*5540*/  HADD2.F32 R185, -RZ, R25.H1_H1 ;  /* 0x30000019ffb97230 */ /* 0x020fe20000004100 */
[----:B------:R-:W-:Y:S06]  /*5550*/  BRA `(.L_x_8192) ;  /* 0x0000000000207947 */ /* 0x000fec0003800000 */
.L_x_8191:
        /* <DEDUP_REMOVED lines=8> */
.L_x_8192:
[----:B------:R-:W-:Y:S05]  /*55e0*/  BSYNC B1 ;  /* 0x0000000000017941 */ /* 0x000fea0003800000 */
.L_x_8190:
        /* <DEDUP_REMOVED lines=15> */
.L_x_8194:
[----:B------:R-:W-:Y:S05]  /*56e0*/  BSYNC B1 ;  /* 0x0000000000017941 */ /* 0x000fea0003800000 */
.L_x_8193:
[----:B------:R-:W-:Y:S04]  /*56f0*/  BSSY B1, `(.L_x_8195) ;  /* 0x000000e000017945 */ /* 0x000fe80003800000 */
[----:B------:R-:W-:Y:S05]  /*5700*/  @P2 BRA `(.L_x_8196) ;  /* 0x0000000000102947 */ /* 0x000fea0003800000 */
[----:B------:R-:W-:Y:S01]  /*5710*/  MOV R185, RZ ;  /* 0x000000ff00b97202 */ /* 0x000fe20000000f00 */
[----:B------:R-:W-:Y:S06]  /*5720*/  @!P4 BRA `(.L_x_8197) ;  /* 0x000000000028c947 */ /* 0x000fec0003800000 */
[----:B-----5:R-:W-:Y:S01]  /*5730*/  HADD2.F32 R185, -RZ, R26.H0_H0 ;  /* 0x2000001affb97230 */ /* 0x020fe20000004100 */
[----:B------:R-:W-:Y:S06]  /*5740*/  BRA `(.L_x_8197) ;  /* 0x0000000000207947 */ /* 0x000fec0003800000 */
.L_x_8196:
        /* <DEDUP_REMOVED lines=8> */
.L_x_8197:
[----:B------:R-:W-:Y:S05]  /*57d0*/  BSYNC B1 ;  /* 0x0000000000017941 */ /* 0x000fea0003800000 */
.L_x_8195:
        /* <DEDUP_REMOVED lines=15> */
.L_x_8199:
[----:B------:R-:W-:Y:S05]  /*58d0*/  BSYNC B1 ;  /* 0x0000000000017941 */ /* 0x000fea0003800000 */
.L_x_8198:
[----:B------:R-:W-:Y:S04]  /*58e0*/  BSSY B1, `(.L_x_8200) ;  /* 0x000000e000017945 */ /* 0x000fe80003800000 */
[----:B------:R-:W-:Y:S05]  /*58f0*/  @P2 BRA `(.L_x_8201) ;  /* 0x0000000000102947 */ /* 0x000fea0003800000 */
[----:B------:R-:W-:Y:S01]  /*5900*/  MOV R185, RZ ;  /* 0x000000ff00b97202 */ /* 0x000fe20000000f00 */
[----:B------:R-:W-:Y:S06]  /*5910*/  @!P4 BRA `(.L_x_8202) ;  /* 0x000000000028c947 */ /* 0x000fec0003800000 */
[----:B-----5:R-:W-:Y:S01]  /*5920*/  HADD2.F32 R185, -RZ, R26.H1_H1 ;  /* 0x3000001affb97230 */ /* 0x020fe20000004100 */
[----:B------:R-:W-:Y:S06]  /*5930*/  BRA `(.L_x_8202) ;  /* 0x0000000000207947 */ /* 0x000fec0003800000 */
.L_x_8201:
        /* <DEDUP_REMOVED lines=8> */
.L_x_8202:
[----:B------:R-:W-:Y:S05]  /*59c0*/  BSYNC B1 ;  /* 0x0000000000017941 */ /* 0x000fea0003800000 */
.L_x_8200:
        /* <DEDUP_REMOVED lines=15> */
.L_x_8204:
[----:B------:R-:W-:Y:S05]  /*5ac0*/  BSYNC B1 ;  /* 0x0000000000017941 */ /* 0x000fea0003800000 */
.L_x_8203:
[----:B------:R-:W-:Y:S04]  /*5ad0*/  BSSY B1, `(.L_x_8205) ;  /* 0x000000e000017945 */ /* 0x000fe80003800000 */
[----:B------:R-:W-:Y:S05]  /*5ae0*/  @P2 BRA `(.L_x_8206) ;  /* 0x0000000000102947 */ /* 0x000fea0003800000 */
[----:B------:R-:W-:Y:S01]  /*5af0*/  MOV R185, RZ ;  /* 0x000000ff00b97202 */ /* 0x000fe20000000f00 */
[----:B------:R-:W-:Y:S06]  /*5b00*/  @!P4 BRA `(.L_x_8207) ;  /* 0x000000000028c947 */ /* 0x000fec0003800000 */
[----:B-----5:R-:W-:Y:S01]  /*5b10*/  HADD2.F32 R185, -RZ, R27.H0_H0 ;  /* 0x2000001bffb97230 */ /* 0x020fe20000004100 */
[----:B------:R-:W-:Y:S06]  /*5b20*/  BRA `(.L_x_8207) ;  /* 0x0000000000207947 */ /* 0x000fec0003800000 */
.L_x_8206:
        /* <DEDUP_REMOVED lines=8> */
.L_x_8207:
[----:B------:R-:W-:Y:S05]  /*5bb0*/  BSYNC B1 ;  /* 0x0000000000017941 */ /* 0x000fea0003800000 */
.L_x_8205:
        /* <DEDUP_REMOVED lines=15> */
.L_x_8209:
[----:B------:R-:W-:Y:S05]  /*5cb0*/  BSYNC B1 ;  /* 0x0000000000017941 */ /* 0x000fea0003800000 */
.L_x_8208:
[----:B------:R-:W-:Y:S04]  /*5cc0*/  BSSY B1, `(.L_x_8210) ;  /* 0x000000e000017945 */ /* 0x000fe80003800000 */
[----:B------:R-:W-:Y:S05]  /*5cd0*/  @P2 BRA `(.L_x_8211) ;  /* 0x0000000000102947 */ /* 0x000fea0003800000 */
[----:B------:R-:W-:Y:S01]  /*5ce0*/  MOV R185, RZ ;  /* 0x000000ff00b97202 */ /* 0x000fe20000000f00 */
[----:B------:R-:W-:Y:S06]  /*5cf0*/  @!P4 BRA `(.L_x_8212) ;  /* 0x000000000028c947 */ /* 0x000fec0003800000 */
[----:B-----5:R-:W-:Y:S01]  /*5d00*/  HADD2.F32 R185, -RZ, R27.H1_H1 ;  /* 0x3000001bffb97230 */ /* 0x020fe20000004100 */
[----:B------:R-:W-:Y:S06]  /*5d10*/  BRA `(.L_x_8212) ;  /* 0x0000000000207947 */ /* 0x000fec0003800000 */
.L_x_8211:
        /* <DEDUP_REMOVED lines=8> */
.L_x_8212:
[----:B------:R-:W-:Y:S05]  /*5da0*/  BSYNC B1 ;  /* 0x0000000000017941 */ /* 0x000fea0003800000 */
.L_x_8210:
        /* <DEDUP_REMOVED lines=15> */
.L_x_8214:
[----:B------:R-:W-:Y:S05]  /*5ea0*/  BSYNC B1 ;  /* 0x0000000000017941 */ /* 0x000fea0003800000 */
.L_x_8213:
        /* <DEDUP_REMOVED lines=8> */
.L_x_8172:
[----:B------:R-:W-:Y:S05]  /*5f30*/  BSYNC B0 ;  /* 0x0000000000007941 */ /* 0x000fea0003800000 */
.L_x_8171:
        /* <DEDUP_REMOVED lines=9> */
.L_x_8218:
[----:B------:R-:W-:Y:S05]  /*5fd0*/  BSYNC B1 ;  /* 0x0000000000017941 */ /* 0x000fea0003800000 */
.L_x_8217:
        /* <DEDUP_REMOVED lines=9> */
.L_x_8220:
        /* <DEDUP_REMOVED lines=11> */
.L_x_8221:
[----:B------:R-:W-:Y:S05]  /*6120*/  BSYNC B1 ;  /* 0x0000000000017941 */ /* 0x000fea0003800000 */
.L_x_8219:
        /* <DEDUP_REMOVED lines=17> */
.L_x_8223:
[----:B------:R-:W-:Y:S05]  /*6240*/  BSYNC B1 ;  /* 0x0000000000017941 */ /* 0x000fea0003800000 */
.L_x_8222:
[----:B------:R-:W-:Y:S04]  /*6250*/  BSSY B1, `(.L_x_8224) ;  /* 0x000000e000017945 */ /* 0x000fe80003800000 */
[----:B------:R-:W-:Y:S05]  /*6260*/  @P2 BRA `(.L_x_8225) ;  /* 0x0000000000102947 */ /* 0x000fea0003800000 */
[----:B------:R-:W-:Y:S01]  /*6270*/  MOV R185, RZ ;  /* 0x000000ff00b97202 */ /* 0x000fe20000000f00 */
[----:B------:R-:W-:Y:S06]  /*6280*/  @!P4 BRA `(.L_x_8226) ;  /* 0x000000000028c947 */ /* 0x000fec0003800000 */
[----:B-----5:R-:W-:Y:S01]  /*6290*/  HADD2.F32 R185, -RZ, R20.H1_H1 ;  /* 0x30000014ffb97230 */ /* 0x020fe20000004100 */
[----:B------:R-:W-:Y:S06]  /*62a0*/  BRA `(.L_x_8226) ;  /* 0x0000000000207947 */ /* 0x000fec0003800000 */
.L_x_8225:
        /* <DEDUP_REMOVED lines=8> */
.L_x_8226:
[----:B------:R-:W-:Y:S05]  /*6330*/  BSYNC B1 ;  /* 0x0000000000017941 */ /* 0x000fea0003800000 */
.L_x_8224:
        /* <DEDUP_REMOVED lines=15> */
.L_x_8228:
[----:B------:R-:W-:Y:S05]  /*6430*/  BSYNC B1 ;  /* 0x0000000000017941 */ /* 0x000fea0003800000 */
.L_x_8227:
[----:B------:R-:W-:Y:S04]  /*6440*/  BSSY B1, `(.L_x_8229) ;  /* 0x000000e000017945 */ /* 0x000fe80003800000 */
[----:B------:R-:W-:Y:S05]  /*6450*/  @P2 BRA `(.L_x_8230) ;  /* 0x0000000000102947 */ /* 0x000fea0003800000 */
[----:B------:R-:W-:Y:S01]  /*6460*/  MOV R185, RZ ;  /* 0x000000ff00b97202 */ /* 0x000fe20000000f00 */
[----:B------:R-:W-:Y:S06]  /*6470*/  @!P4 BRA `(.L_x_8231) ;  /* 0x000000000028c947 */ /* 0x000fec0003800000 */
[----:B-----5:R-:W-:Y:S01]  /*6480*/  HADD2.F32 R185, -RZ, R21.H0_H0 ;  /* 0x20000015ffb97230 */ /* 0x020fe20000004100 */
[----:B------:R-:W-:Y:S06]  /*6490*/  BRA `(.L_x_8231) ;  /* 0x0000000000207947 */ /* 0x000fec0003800000 */
.L_x_8230:
        /* <DEDUP_REMOVED lines=8> */
.L_x_8231:
[----:B------:R-:W-:Y:S05]  /*6520*/  BSYNC B1 ;  /* 0x0000000000017941 */ /* 0x000fea0003800000 */
.L_x_8229:
        /* <DEDUP_REMOVED lines=15> */
.L_x_8233:
[----:B------:R-:W-:Y:S05]  /*6620*/  BSYNC B1 ;  /* 0x0000000000017941 */ /* 0x000fea0003800000 */
.L_x_8232:
[----:B------:R-:W-:Y:S04]  /*6630*/  BSSY B1, `(.L_x_8234) ;  /* 0x000000e000017945 */ /* 0x000fe80003800000 */
[----:B------:R-:W-:Y:S05]  /*6640*/  @P2 BRA `(.L_x_8235) ;  /* 0x0000000000102947 */ /* 0x000fea0003800000 */
[----:B------:R-:W-:Y:S01]  /*6650*/  MOV R185, RZ ;  /* 0x000000ff00b97202 */ /* 0x000fe20000000f00 */
[----:B------:R-:W-:Y:S06]  /*6660*/  @!P4 BRA `(.L_x_8236) ;  /* 0x000000000028c947 */ /* 0x000fec0003800000 */
[----:B-----5:R-:W-:Y:S01]  /*6670*/  HADD2.F32 R185, -RZ, R21.H1_H1 ;  /* 0x30000015ffb97230 */ /* 0x020fe20000004100 */
[----:B------:R-:W-:Y:S06]  /*6680*/  BRA `(.L_x_8236) ;  /* 0x0000000000207947 */ /* 0x000fec0003800000 */
.L_x_8235:
        /* <DEDUP_REMOVED lines=8> */
.L_x_8236:
[----:B------:R-:W-:Y:S05]  /*6710*/  BSYNC B1 ;  /* 0x0000000000017941 */ /* 0x000fea0003800000 */
.L_x_8234:
        /* <DEDUP_REMOVED lines=15> */
.L_x_8238:
[----:B------:R-:W-:Y:S05]  /*6810*/  BSYNC B1 ;  /* 0x0000000000017941 */ /* 0x000fea0003800000 */
.L_x_8237:
[----:B------:R-:W-:Y:S04]  /*6820*/  BSSY B1, `(.L_x_8239) ;  /* 0x000000e000017945 */ /* 0x000fe80003800000 */
[----:B------:R-:W-:Y:S05]  /*6830*/  @P2 BRA `(.L_x_8240) ;  /* 0x0000000000102947 */ /* 0x000fea0003800000 */
[----:B------:R-:W-:Y:S01]  /*6840*/  MOV R185, RZ ;  /* 0x000000ff00b97202 */ /* 0x000fe20000000f00 */
[----:B------:R-:W-:Y:S06]  /*6850*/  @!P4 BRA `(.L_x_8241) ;  /* 0x000000000028c947 */ /* 0x000fec0003800000 */
[----:B-----5:R-:W-:Y:S01]  /*6860*/  HADD2.F32 R185, -RZ, R22.H0_H0 ;  /* 0x20000016ffb97230 */ /* 0x020fe20000004100 */
[----:B------:R-:W-:Y:S06]  /*6870*/  BRA `(.L_x_8241) ;  /* 0x0000000000207947 */ /* 0x000fec0003800000 */
.L_x_8240:
        /* <DEDUP_REMOVED lines=8> */
.L_x_8241:
[----:B------:R-:W-:Y:S05]  /*6900*/  BSYNC B1 ;  /* 0x0000000000017941 */ /* 0x000fea0003800000 */
.L_x_8239:
        /* <DEDUP_REMOVED lines=15> */
.L_x_8243:
[----:B------:R-:W-:Y:S05]  /*6a00*/  BSYNC B1 ;  /* 0x0000000000017941 */ /* 0x000fea0003800000 */
.L_x_8242:
[----:B------:R-:W-:Y:S04]  /*6a10*/  BSSY B1, `(.L_x_8244) ;  /* 0x000000e000017945 */ /* 0x000fe80003800000 */
[----:B------:R-:W-:Y:S05]  /*6a20*/  @P2 BRA `(.L_x_8245) ;  /* 0x0000000000102947 */ /* 0x000fea0003800000 */
[----:B------:R-:W-:Y:S01]  /*6a30*/  MOV R185, RZ ;  /* 0x000000ff00b97202 */ /* 0x000fe20000000f00 */
[----:B------:R-:W-:Y:S06]  /*6a40*/  @!P4 BRA `(.L_x_8246) ;  /* 0x000000000028c947 */ /* 0x000fec0003800000 */
[----:B-----5:R-:W-:Y:S01]  /*6a50*/  HADD2.F32 R185, -RZ, R22.H1_H1 ;  /* 0x30000016ffb97230 */ /* 0x020fe20000004100 */
[----:B------:R-:W-:Y:S06]  /*6a60*/  BRA `(.L_x_8246) ;  /* 0x0000000000207947 */ /* 0x000fec0003800000 */
.L_x_8245:
        /* <DEDUP_REMOVED lines=8> */
.L_x_8246:
[----:B------:R-:W-:Y:S05]  /*6af0*/  BSYNC B1 ;  /* 0x0000000000017941 */ /* 0x000fea0003800000 */
.L_x_8244:
        /* <DEDUP_REMOVED lines=15> */
.L_x_8248:
[----:B------:R-:W-:Y:S05]  /*6bf0*/  BSYNC B1 ;  /* 0x0000000000017941 */ /* 0x000fea0003800000 */
.L_x_8247:
[----:B------:R-:W-:Y:S04]  /*6c00*/  BSSY B1, `(.L_x_8249) ;  /* 0x000000e000017945 */ /* 0x000fe80003800000 */
[----:B------:R-:W-:Y:S05]  /*6c10*/  @P2 BRA `(.L_x_8250) ;  /* 0x0000000000102947 */ /* 0x000fea0003800000 */
[----:B------:R-:W-:Y:S01]  /*6c20*/  MOV R185, RZ ;  /* 0x000000ff00b97202 */ /* 0x000fe20000000f00 */
[----:B------:R-:W-:Y:S06]  /*6c30*/  @!P4 BRA `(.L_x_8251) ;  /* 0x000000000028c947 */ /* 0x000fec0003800000 */
[----:B-----5:R-:W-:Y:S01]  /*6c40*/  HADD2.F32 R185, -RZ, R23.H0_H0 ;  /* 0x20000017ffb97230 */ /* 0x020fe20000004100 */
[----:B------:R-:W-:Y:S06]  /*6c50*/  BRA `(.L_x_8251) ;  /* 0x0000000000207947 */ /* 0x000fec0003800000 */
.L_x_8250:
        /* <DEDUP_REMOVED lines=8> */
.L_x_8251:
[----:B------:R-:W-:Y:S05]  /*6ce0*/  BSYNC B1 ;  /* 0x0000000000017941 */ /* 0x000fea0003800000 */
.L_x_8249:
        /* <DEDUP_REMOVED lines=15> */
.L_x_8253:
[----:B------:R-:W-:Y:S05]  /*6de0*/  BSYNC B1 ;  /* 0x0000000000017941 */ /* 0x000fea0003800000 */
.L_x_8252:
[----:B------:R-:W-:Y:S04]  /*6df0*/  BSSY B1, `(.L_x_8254) ;  /* 0x000000e000017945 */ /* 0x000fe80003800000 */
[----:B------:R-:W-:Y:S05]  /*6e00*/  @P2 BRA `(.L_x_8255) ;  /* 0x0000000000102947 */ /* 0x000fea0003800000 */
[----:B------:R-:W-:Y:S01]  /*6e10*/  MOV R3, RZ ;  /* 0x000000ff00037202 */ /* 0x000fe20000000f00 */
[----:B------:R-:W-:Y:S06]  /*6e20*/  @!P4 BRA `(.L_x_8256) ;  /* 0x000000000028c947 */ /* 0x000fec0003800000 */
[----:B-----5:R-:W-:Y:S01]  /*6e30*/  HADD2.F32 R3, -RZ, R23.H1_H1 ;  /* 0x30000017ff037230 */ /* 0x020fe20000004100 */
[----:B------:R-:W-:Y:S06]  /*6e40*/  BRA `(.L_x_8256) ;  /* 0x0000000000207947 */ /* 0x000fec0003800000 */
.L_x_8255:
        /* <DEDUP_REMOVED lines=8> */
.L_x_8256:
[----:B------:R-:W-:Y:S05]  /*6ed0*/  BSYNC B1 ;  /* 0x0000000000017941 */ /* 0x000fea0003800000 */
.L_x_8254:
        /* <DEDUP_REMOVED lines=15> */
.L_x_8258:
[----:B------:R-:W-:Y:S05]  /*6fd0*/  BSYNC B1 ;  /* 0x0000000000017941 */ /* 0x000fea0003800000 */
.L_x_8257:
[----:B------:R-:W0:Y:S02]  /*6fe0*/  @P5 LDC.64 R2, c[0x0][0x308] ;  /* 0x0000c200ff025b82 */ /* 0x000e240000000a00 */
[----:B0-----:R-:W-:-:S05]  /*6ff0*/  @P5 IMAD.WIDE.U32 R2, R7, 0x10, R2 ;  /* 0x0000001007025825 */ /* 0x001fca00078e0002 */
[----:B------:R0:W-:Y:S02]  /*7000*/  @P5 STG.E.128 desc[UR4][R2.64], R176 ;  /* 0x000000b002005986 */ /* 0x0001e4000c101d04 */
[----:B0-----:R-:W0:Y:S02]  /*7010*/  @P3 LDC.64 R2, c[0x0][0x2f8] ;  /* 0x0000be00ff023b82 */ /* 0x001e240000000a00 */
[----:B0-----:R-:W-:-:S05]  /*7020*/  @P3 IMAD.WIDE.U32 R2, R186, 0x10, R2 ;  /* 0x00000010ba023825 */ /* 0x001fca00078e0002 */
[----:B------:R0:W-:Y:S02]  /*7030*/  @P3 STG.E.128 desc[UR4][R2.64], R180 ;  /* 0x000000b402003986 */ /* 0x0001e4000c101d04 */
.L_x_8216:
[----:B------:R-:W-:Y:S05]  /*7040*/  BSYNC B0 ;  /* 0x0000000000007941 */ /* 0x000fea0003800000 */
.L_x_8215:
[----:B------:R-:W-:Y:S02]  /*7050*/  ISETP.NE.AND P3, PT, R215, RZ, PT ;  /* 0x000000ffd700720c */ /* 0x000fe40003f65270 */
[----:B------:R-:W-:Y:S02]  /*7060*/  IADD3 R4, R4, UR14, RZ ;  /* 0x0000000e04047c10 */ /* 0x000fe4000fffe0ff */
[----:B0-----:R-:W-:Y:S02]  /*7070*/  SEL R2, RZ, 0x1, P3 ;  /* 0x00000001ff027807 */ /* 0x001fe40001800000 */
[----:B------:R-:W-:-:S03]  /*7080*/  ISETP.GE.AND P2, PT, R4, UR15, PT ;  /* 0x0000000f04007c0c */ /* 0x000fc6000bf46270 */
[----:B------:R1:W-:Y:S10]  /*7090*/  STL.S16 [R1+0x30], R2 ;  /* 0x0000300201007387 */ /* 0x0003f40000100600 */
[----:B-1----:R-:W-:Y:S05]  /*70a0*/  @!P2 BRA `(.L_x_8259) ;  /* 0xffffff980008a947 */ /* 0x002fea000383ffff */
.L_x_8066:
        /* <DEDUP_REMOVED lines=22> */
.L_x_8261:
[----:B------:R-:W-:Y:S05]  /*7210*/  BSYNC B0 ;  /* 0x0000000000007941 */ /* 0x000fea0003800000 */
.L_x_8260:
        /* <DEDUP_REMOVED lines=15> */
.L_x_8263:
[----:B------:R-:W-:Y:S05]  /*7310*/  BSYNC B0 ;  /* 0x0000000000007941 */ /* 0x000fea0003800000 */
.L_x_8262:
        /* <DEDUP_REMOVED lines=15> */
.L_x_8265:
[----:B------:R-:W-:Y:S05]  /*7410*/  BSYNC B0 ;  /* 0x0000000000007941 */ /* 0x000fea0003800000 */
.L_x_8264:
        /* <DEDUP_REMOVED lines=16> */
.L_x_8082:
[----:B------:R-:W-:Y:S01]  /*7520*/  HFMA2.MMA R184, -RZ, RZ, 0, 9.5367431640625e-07 ;  /* 0x00000010ffb87435 */ /* 0x000fe200000001ff */
[----:B------:R-:W-:Y:S02]  /*7530*/  MOV R188, R225 ;  /* 0x000000e100bc7202 */ /* 0x000fe40000000f00 */
[----:B------:R-:W-:Y:S02]  /*7540*/  MOV R185, 0x1f ;  /* 0x0000001f00b97802 */ /* 0x000fe40000000f00 */
[----:B------:R-:W-:-:S07]  /*7550*/  MOV R187, 0xffffffff ;  /* 0xffffffff00bb7802 */ /* 0x000fce0000000f00 */
[----:B-----5:R-:W-:Y:S05]  /*7560*/  WARPSYNC.COLLECTIVE R187, `(.L_x_8266) ;  /* 0x00000000bb087348 */ /* 0x020fea0003c00000 */
[----:B------:R0:W1:Y:S02]  /*7570*/  SHFL.DOWN P5, R191, R188, R184, R185 ;  /* 0x080000b8bcbf7389 */ /* 0x00006400000a00b9 */
[----:B01---5:R-:W-:Y:S01]  /*7580*/  ENDCOLLECTIVE ;  /* 0x000000000000791b */ /* 0x023fe20003800000 */
.L_x_8266:
[----:B------:R-:W-:Y:S02]  /*7590*/  MOV R188, R227 ;  /* 0x000000e300bc7202 */ /* 0x000fe40000000f00 */
[----:B------:R-:W-:-:S05]  /*75a0*/  MOV R184, R191 ;  /* 0x000000bf00b87202 */ /* 0x000fca0000000f00 */
[----:B------:R-:W-:Y:S01]  /*75b0*/  FADD.FTZ R189, R184, R225 ;  /* 0x000000e1b8bd7221 */ /* 0x000fe20000010000 */
[----:B------:R-:W-:-:S11]  /*75c0*/  HFMA2.MMA R184, -RZ, RZ, 0, 9.5367431640625e-07 ;  /* 0x00000010ffb87435 */ /* 0x000fd600000001ff */
[----:B------:R-:W-:Y:S05]  /*75d0*/  WARPSYNC.COLLECTIVE R187, `(.L_x_8267) ;  /* 0x00000000bb087348 */ /* 0x000fea0003c00000 */
[----:B------:R0:W1:Y:S02]  /*75e0*/  SHFL.DOWN P5, R191, R188, R184, R185 ;  /* 0x080000b8bcbf7389 */ /* 0x00006400000a00b9 */
[----:B01----:R-:W-:Y:S01]  /*75f0*/  ENDCOLLECTIVE ;  /* 0x000000000000791b */ /* 0x003fe20003800000 */
.L_x_8267:
[----:B------:R-:W-:Y:S02]  /*7600*/  MOV R188, R189 ;  /* 0x000000bd00bc7202 */ /* 0x000fe40000000f00 */
[----:B------:R-:W-:-:S05]  /*7610*/  MOV R184, R191 ;  /* 0x000000bf00b87202 */ /* 0x000fca0000000f00 */
[----:B------:R-:W-:Y:S01]  /*7620*/  FADD.FTZ R190, R184, R227 ;  /* 0x000000e3b8be7221 */ /* 0x000fe20000010000 */
[----:B------:R-:W-:-:S11]  /*7630*/  HFMA2.MMA R184, -RZ, RZ, 0, 4.76837158203125e-07 ;  /* 0x00000008ffb87435 */ /* 0x000fd600000001ff */
[----:B------:R-:W-:Y:S05]  /*7640*/  WARPSYNC.COLLECTIVE R187, `(.L_x_8268) ;  /* 0x00000000bb087348 */ /* 0x000fea0003c00000 */
[----:B------:R0:W1:Y:S02]  /*7650*/  SHFL.DOWN P5, R191, R188, R184, R185 ;  /* 0x080000b8bcbf7389 */ /* 0x00006400000a00b9 */
[----:B01----:R-:W-:Y:S01]  /*7660*/  ENDCOLLECTIVE ;  /* 0x000000000000791b */ /* 0x003fe20003800000 */
.L_x_8268:
[----:B------:R-:W-:Y:S02]  /*7670*/  MOV R188, R190 ;  /* 0x000000be00bc7202 */ /* 0x000fe40000000f00 */
[----:B------:R-:W-:-:S05]  /*7680*/  MOV R184, R191 ;  /* 0x000000bf00b87202 */ /* 0x000fca0000000f00 */
[----:B------:R-:W-:Y:S01]  /*7690*/  FADD.FTZ R189, R189, R184 ;  /* 0x000000b8bdbd7221 */ /* 0x000fe20000010000 */
[----:B------:R-:W-:-:S11]  /*76a0*/  HFMA2.MMA R184, -RZ, RZ, 0, 4.76837158203125e-07 ;  /* 0x00000008ffb87435 */ /* 0x000fd600000001ff */
[----:B------:R-:W-:Y:S05]  /*76b0*/  WARPSYNC.COLLECTIVE R187, `(.L_x_8269) ;  /* 0x00000000bb087348 */ /* 0x000fea0003c00000 */
[----:B------:R0:W1:Y:S02]  /*76c0*/  SHFL.DOWN P5, R191, R188, R184, R185 ;  /* 0x080000b8bcbf7389 */ /* 0x00006400000a00b9 */
[----:B01----:R-:W-:Y:S01]  /*76d0*/  ENDCOLLECTIVE ;  /* 0x000000000000791b */ /* 0x003fe20003800000 */
.L_x_8269:
[----:B------:R-:W-:Y:S02]  /*76e0*/  MOV R188, R189 ;  /* 0x000000bd00bc7202 */ /* 0x000fe40000000f00 */
[----:B------:R-:W-:-:S05]  /*76f0*/  MOV R184, R191 ;  /* 0x000000bf00b87202 */ /* 0x000fca0000000f00 */
[----:B------:R-:W-:Y:S01]  /*7700*/  FADD.FTZ R190, R190, R184 ;  /* 0x000000b8bebe7221 */ /* 0x000fe20000010000 */
[----:B------:R-:W-:-:S11]  /*7710*/  HFMA2.MMA R184, -RZ, RZ, 0, 2.384185791015625e-07 ;  /* 0x00000004ffb87435 */ /* 0x000fd600000001ff */
[----:B------:R-:W-:Y:S05]  /*7720*/  WARPSYNC.COLLECTIVE R187, `(.L_x_8270) ;  /* 0x00000000bb087348 */ /* 0x000fea0003c00000 */
[----:B------:R0:W1:Y:S02]  /*7730*/  SHFL.DOWN P5, R191, R188, R184, R185 ;  /* 0x080000b8bcbf7389 */ /* 0x00006400000a00b9 */
[----:B01----:R-:W-:Y:S01]  /*7740*/  ENDCOLLECTIVE ;  /* 0x000000000000791b */ /* 0x003fe20003800000 */
.L_x_8270:
[----:B------:R-:W-:Y:S02]  /*7750*/  MOV R188, R190 ;  /* 0x000000be00bc7202 */ /* 0x000fe40000000f00 */
[----:B------:R-:W-:-:S05]  /*7760*/  MOV R184, R191 ;  /* 0x000000bf00b87202 */ /* 0x000fca0000000f00 */
[----:B------:R-:W-:Y:S01]  /*7770*/  FADD.FTZ R189, R189, R184 ;  /* 0x000000b8bdbd7221 */ /* 0x000fe20000010000 */
[----:B------:R-:W-:-:S11]  /*7780*/  HFMA2.MMA R184, -RZ, RZ, 0, 2.384185791015625e-07 ;  /* 0x00000004ffb87435 */ /* 0x000fd600000001ff */
[----:B------:R-:W-:Y:S05]  /*7790*/  WARPSYNC.COLLECTIVE R187, `(.L_x_8271) ;  /* 0x00000000bb087348 */ /* 0x000fea0003c00000 */
[----:B------:R0:W1:Y:S02]  /*77a0*/  SHFL.DOWN P5, R191, R188, R184, R185 ;  /* 0x080000b8bcbf7389 */ /* 0x00006400000a00b9 */
[----:B01----:R-:W-:Y:S01]  /*77b0*/  ENDCOLLECTIVE ;  /* 0x000000000000791b */ /* 0x003fe20003800000 */
.L_x_8271:
[----:B------:R-:W-:Y:S02]  /*77c0*/  MOV R188, R189 ;  /* 0x000000bd00bc7202 */ /* 0x000fe40000000f00 */
[----:B------:R-:W-:-:S05]  /*77d0*/  MOV R184, R191 ;  /* 0x000000bf00b87202 */ /* 0x000fca0000000f00 */
[----:B------:R-:W-:Y:S01]  /*77e0*/  FADD.FTZ R214, R190, R184 ;  /* 0x000000b8bed67221 */ /* 0x000fe20000010000 */
[----:B------:R-:W-:-:S11]  /*77f0*/  HFMA2.MMA R184, -RZ, RZ, 0, 1.1920928955078125e-07 ;  /* 0x00000002ffb87435 */ /* 0x000fd600000001ff */
[----:B------:R-:W-:Y:S05]  /*7800*/  WARPSYNC.COLLECTIVE R187, `(.L_x_8272) ;  /* 0x00000000bb087348 */ /* 0x000fea0003c00000 */
[----:B------:R0:W1:Y:S02]  /*7810*/  SHFL.DOWN P5, R191, R188, R184, R185 ;  /* 0x080000b8bcbf7389 */ /* 0x00006400000a00b9 */
[----:B01----:R-:W-:Y:S01]  /*7820*/  ENDCOLLECTIVE ;  /* 0x000000000000791b */ /* 0x003fe20003800000 */
.L_x_8272:
[----:B------:R-:W-:Y:S02]  /*7830*/  MOV R188, R214 ;  /* 0x000000d600bc7202 */ /* 0x000fe40000000f00 */
[----:B------:R-:W-:-:S05]  /*7840*/  MOV R184, R191 ;  /* 0x000000bf00b87202 */ /* 0x000fca0000000f00 */
[----:B------:R-:W-:Y:S01]  /*7850*/  FADD.FTZ R190, R189, R184 ;  /* 0x000000b8bdbe7221 */ /* 0x000fe20000010000 */
[----:B------:R-:W-:-:S11]  /*7860*/  HFMA2.MMA R184, -RZ, RZ, 0, 1.1920928955078125e-07 ;  /* 0x00000002ffb87435 */ /* 0x000fd600000001ff */
[----:B------:R-:W-:Y:S05]  /*7870*/  WARPSYNC.COLLECTIVE R187, `(.L_x_8273) ;  /* 0x00000000bb087348 */ /* 0x000fea0003c00000 */
[----:B------:R0:W1:Y:S02]  /*7880*/  SHFL.DOWN P5, R191, R188, R184, R185 ;  /* 0x080000b8bcbf7389 */ /* 0x00006400000a00b9 */
[----:B01----:R-:W-:Y:S01]  /*7890*/  ENDCOLLECTIVE ;  /* 0x000000000000791b */ /* 0x003fe20003800000 */
.L_x_8273:
[----:B------:R-:W-:Y:S02]  /*78a0*/  MOV R188, R190 ;  /* 0x000000be00bc7202 */ /* 0x000fe40000000f00 */
[----:B------:R-:W-:-:S05]  /*78b0*/  MOV R184, R191 ;  /* 0x000000bf00b87202 */ /* 0x000fca0000000f00 */
[----:B------:R-:W-:Y:S01]  /*78c0*/  FADD.FTZ R189, R214, R184 ;  /* 0x000000b8d6bd7221 */ /* 0x000fe20000010000 */
[----:B------:R-:W-:-:S11]  /*78d0*/  HFMA2.MMA R184, -RZ, RZ, 0, 5.9604644775390625e-08 ;  /* 0x00000001ffb87435 */ /* 0x000fd600000001ff */
[----:B------:R-:W-:Y:S05]  /*78e0*/  WARPSYNC.COLLECTIVE R187, `(.L_x_8274) ;  /* 0x00000000bb087348 */ /* 0x000fea0003c00000 */
[----:B------:R0:W1:Y:S02]  /*78f0*/  SHFL.DOWN P5, R191, R188, R184, R185 ;  /* 0x080000b8bcbf7389 */ /* 0x00006400000a00b9 */
[----:B01----:R-:W-:Y:S01]  /*7900*/  ENDCOLLECTIVE ;  /* 0x000000000000791b */ /* 0x003fe20003800000 */
.L_x_8274:
[----:B------:R-:W-:Y:S02]  /*7910*/  MOV R188, R189 ;  /* 0x000000bd00bc7202 */ /* 0x000fe40000000f00 */
[----:B------:R-:W-:-:S07]  /*7920*/  MOV R214, R191 ;  /* 0x000000bf00d67202 */ /* 0x000fce0000000f00 */
[----:B------:R-:W-:Y:S05]  /*7930*/  WARPSYNC.COLLECTIVE R187, `(.L_x_8275) ;  /* 0x00000000bb087348 */ /* 0x000fea0003c00000 */
[----:B------:R0:W1:Y:S02]  /*7940*/  SHFL.DOWN P5, R191, R188, R184, R185 ;  /* 0x080000b8bcbf7389 */ /* 0x00006400000a00b9 */
[----:B01----:R-:W-:Y:S01]  /*7950*/  ENDCOLLECTIVE ;  /* 0x000000000000791b */ /* 0x003fe20003800000 */
.L_x_8275:
[----:B------:R-:W-:Y:S01]  /*7960*/  MOV R185, R191 ;  /* 0x000000bf00b97202 */ /* 0x000fe20000000f00 */
[----:B------:R-:W-:Y:S06]  /*7970*/  BRA `(.L_x_8276) ;  /* 0xffffffac00c87947 */ /* 0x000fec000383ffff */
.L_x_8277:
        /* <DEDUP_REMOVED lines=16> */
.L_x_13977:


//--------------------- .text._ZN10layer_norm22ln_bwd_finalize_kernelINS_22Kernel_traits_finalizeILj4096Ef6__halfS2_S2_fjLb1ELj1024ELj4ENS_18Kernel_traits_baseILj4096EfS2_S2_S2_fjLj1024EEEEELb1ELb1EEEvNS_9BwdParamsE --------------------------
	.section	.text._ZN10layer_norm22ln_bwd_finalize_kernelINS_22Kernel_traits_finalizeILj4096Ef6__halfS2_S2_fjLb1ELj1024ELj4ENS_18Kernel_traits_baseILj4096EfS2_S2_S2_fjLj1024EEEEELb1ELb1EEEvNS_9BwdParamsE,"ax",@progbits
	.align	128
        .global         _ZN10layer_norm22ln_bwd_finalize_kernelINS_22Kernel_traits_finalizeILj4096Ef6__halfS2_S2_fjLb1ELj1024ELj4ENS_18Kernel_traits_baseILj4096EfS2_S2_S2_fjLj1024EEEEELb1ELb1EEEvNS_9BwdParamsE
        .type           _ZN10layer_norm22ln_bwd_finalize_kernelINS_22Kernel_traits_finalizeILj4096Ef6__halfS2_S2_fjLb1ELj1024ELj4ENS_18Kernel_traits_baseILj4096EfS2_S2_S2_fjLj1024EEEEELb1ELb1EEEvNS_9BwdParamsE,@function
        .size           _ZN10layer_norm22ln_bwd_finalize_kernelINS_22Kernel_traits_finalizeILj4096Ef6__halfS2_S2_fjLb1ELj1024ELj4ENS_18Kernel_traits_baseILj4096EfS2_S2_S2_fjLj1024EEEEELb1ELb1EEEvNS_9BwdParamsE,(.L_x_13978 - _ZN10layer_norm22ln_bwd_finalize_kernelINS_22Kernel_traits_finalizeILj4096Ef6__halfS2_S2_fjLb1ELj1024ELj4ENS_18Kernel_traits_baseILj4096EfS2_S2_S2_fjLj1024EEEEELb1ELb1EEEvNS_9BwdParamsE)
        .other          _ZN10layer_norm22ln_bwd_finalize_kernelINS_22Kernel_traits_finalizeILj4096Ef6__halfS2_S2_fjLb1ELj1024ELj4ENS_18Kernel_traits_baseILj4096EfS2_S2_S2_fjLj1024EEEEELb1ELb1EEEvNS_9BwdParamsE,@"STO_CUDA_ENTRY STV_DEFAULT"
_ZN10layer_norm22ln_bwd_finalize_kernelINS_22Kernel_traits_finalizeILj4096Ef6__halfS2_S2_fjLb1ELj1024ELj4ENS_18Kernel_traits_baseILj4096EfS2_S2_S2_fjLj1024EEEEELb1ELb1EEEvNS_9BwdParamsE:
.text._ZN10layer_norm22ln_bwd_finalize_kernelINS_22Kernel_traits_finalizeILj4096Ef6__halfS2_S2_fjLb1ELj1024ELj4ENS_18Kernel_traits_baseILj4096EfS2_S2_S2_fjLj1024EEEEELb1ELb1EEEvNS_9BwdParamsE:
        /* <DEDUP_REMOVED lines=25> */
.L_x_8289:
        /* <DEDUP_REMOVED lines=33> */
.L_x_8282:
        /* <DEDUP_REMOVED lines=49> */
.L_x_8281:
[----:B------:R-:W-:Y:S05]  /*06b0*/  BSYNC B1 ;  /* 0x0000000000017941 */ /* 0x000fea0003800000 */
.L_x_8280:
        /* <DEDUP_REMOVED lines=32> */
.L_x_8284:
[----:B------:R-:W-:Y:S05]  /*08c0*/  BSYNC B1 ;  /* 0x0000000000017941 */ /* 0x000fea0003800000 */
.L_x_8283:
        /* <DEDUP_REMOVED lines=16> */
.L_x_8279:
[----:B------:R-:W-:Y:S05]  /*09d0*/  BSYNC B0 ;  /* 0x0000000000007941 */ /* 0x000fea0003800000 */
.L_x_8278:
        /* <DEDUP_REMOVED lines=40> */
.L_x_8305:
        /* <DEDUP_REMOVED lines=8> */
.L_x_8285:
        /* <DEDUP_REMOVED lines=18> */
.L_x_8288:
[----:B------:R-:W-:Y:S05]  /*0e00*/  BSYNC B0 ;  /* 0x0000000000007941 */ /* 0x000fea0003800000 */
.L_x_8287:
[C---:B------:R-:W-:Y:S01]  /*0e10*/  ISETP.GT.U32.AND P1, PT, R4.reuse, -0x1001, PT ;  /* 0xffffefff0400780c */ /* 0x040fe20003f24070 */
[----:B------:R-:W-:Y:S01]  /*0e20*/  VIADD R4, R4, 0x1000 ;  /* 0x0000100004047836 */ /* 0x000fe20000000000 */
[----:B------:R-:W-:-:S11]  /*0e30*/  IADD3 R5, R5, 0x800, RZ ;  /* 0x0000080005057810 */ /* 0x000fd60007ffe0ff */
[----:B------:R-:W-:Y:S05]  /*0e40*/  @P1 BRA `(.L_x_8289) ;  /* 0xfffffff000d01947 */ /* 0x000fea000383ffff */
[----:B------:R-:W-:Y:S05]  /*0e50*/  EXIT ;  /* 0x000000000000794d */ /* 0x000fea0003800000 */
.L_x_8286:
[----:B------:R-:W-:Y:S01]  /*0e60*/  HFMA2.MMA R22, -RZ, RZ, 0, 5.9604644775390625e-08 ;  /* 0x00000001ff167435 */ /* 0x000fe200000001ff */
[----:B---3--:R-:W-:Y:S02]  /*0e70*/  MOV R23, R8 ;  /* 0x0000000800177202 */ /* 0x008fe40000000f00 */
[----:B------:R-:W-:Y:S02]  /*0e80*/  MOV R25, 0x1f ;  /* 0x0000001f00197802 */ /* 0x000fe40000000f00 */
[----:B------:R-:W-:-:S07]  /*0e90*/  MOV R20, 0xffffffff ;  /* 0xffffffff00147802 */ /* 0x000fce0000000f00 */
[----:B012---:R-:W-:Y:S05]  /*0ea0*/  WARPSYNC.COLLECTIVE R20, `(.L_x_8290) ;  /* 0x0000000014087348 */ /* 0x007fea0003c00000 */
[----:B------:R3:W4:Y:S02]  /*0eb0*/  SHFL.BFLY P2, R21, R23, R22, R25 ;  /* 0x0c00001617157389 */ /* 0x0007240000040019 */
[----:B01234-:R-:W-:Y:S01]  /*0ec0*/  ENDCOLLECTIVE ;  /* 0x000000000000791b */ /* 0x01ffe20003800000 */
.L_x_8290:
[----:B------:R-:W-:Y:S01]  /*0ed0*/  HFMA2.MMA R22, -RZ, RZ, 0, 1.1920928955078125e-07 ;  /* 0x00000002ff167435 */ /* 0x000fe200000001ff */
[----:B------:R-:W-:-:S05]  /*0ee0*/  MOV R9, R21 ;  /* 0x0000001500097202 */ /* 0x000fca0000000f00 */
[----:B------:R-:W-:-:S05]  /*0ef0*/  FADD.FTZ R9, R8, R9 ;  /* 0x0000000908097221 */ /* 0x000fca0000010000 */
[----:B------:R-:W-:-:S07]  /*0f00*/  MOV R23, R9 ;  /* 0x0000000900177202 */ /* 0x000fce0000000f00 */
[----:B------:R-:W-:Y:S05]  /*0f10*/  WARPSYNC.COLLECTIVE R20, `(.L_x_8291) ;  /* 0x0000000014087348 */ /* 0x000fea0003c00000 */
[----:B------:R0:W1:Y:S02]  /*0f20*/  SHFL.BFLY P2, R21, R23, R22, R25 ;  /* 0x0c00001617157389 */ /* 0x0000640000040019 */
[----:B01----:R-:W-:Y:S01]  /*0f30*/  ENDCOLLECTIVE ;  /* 0x000000000000791b */ /* 0x003fe20003800000 */
.L_x_8291:
[----:B------:R-:W-:Y:S01]  /*0f40*/  HFMA2.MMA R22, -RZ, RZ, 0, 2.384185791015625e-07 ;  /* 0x00000004ff167435 */ /* 0x000fe200000001ff */
[----:B------:R-:W-:-:S04]  /*0f50*/  IMAD.MOV.U32 R12, RZ, RZ, R21 ;  /* 0x000000ffff0c7224 */ /* 0x000fc800078e0015 */
[----:B------:R-:W-:-:S05]  /*0f60*/  FADD.FTZ R12, R9, R12 ;  /* 0x0000000c090c7221 */ /* 0x000fca0000010000 */
[----:B------:R-:W-:-:S07]  /*0f70*/  MOV R23, R12 ;  /* 0x0000000c00177202 */ /* 0x000fce0000000f00 */
[----:B------:R-:W-:Y:S05]  /*0f80*/  WARPSYNC.COLLECTIVE R20, `(.L_x_8292) ;  /* 0x0000000014087348 */ /* 0x000fea0003c00000 */
[----:B------:R0:W1:Y:S02]  /*0f90*/  SHFL.BFLY P2, R21, R23, R22, R25 ;  /* 0x0c00001617157389 */ /* 0x0000640000040019 */
[----:B01----:R-:W-:Y:S01]  /*0fa0*/  ENDCOLLECTIVE ;  /* 0x000000000000791b */ /* 0x003fe20003800000 */
.L_x_8292:
[----:B------:R-:W-:Y:S01]  /*0fb0*/  HFMA2.MMA R22, -RZ, RZ, 0, 4.76837158203125e-07 ;  /* 0x00000008ff167435 */ /* 0x000fe200000001ff */
[----:B------:R-:W-:-:S05]  /*0fc0*/  MOV R13, R21 ;  /* 0x00000015000d7202 */ /* 0x000fca0000000f00 */
[----:B------:R-:W-:-:S05]  /*0fd0*/  FADD.FTZ R13, R12, R13 ;  /* 0x0000000d0c0d7221 */ /* 0x000fca0000010000 */
[----:B------:R-:W-:-:S07]  /*0fe0*/  MOV R23, R13 ;  /* 0x0000000d00177202 */ /* 0x000fce0000000f00 */
[----:B------:R-:W-:Y:S05]  /*0ff0*/  WARPSYNC.COLLECTIVE R20, `(.L_x_8293) ;  /* 0x0000000014087348 */ /* 0x000fea0003c00000 */
[----:B------:R0:W1:Y:S02]  /*1000*/  SHFL.BFLY P2, R21, R23, R22, R25 ;  /* 0x0c00001617157389 */ /* 0x0000640000040019 */
[----:B01----:R-:W-:Y:S01]  /*1010*/  ENDCOLLECTIVE ;  /* 0x000000000000791b */ /* 0x003fe20003800000 */
.L_x_8293:
[----:B------:R-:W-:Y:S01]  /*1020*/  HFMA2.MMA R22, -RZ, RZ, 0, 9.5367431640625e-07 ;  /* 0x00000010ff167435 */ /* 0x000fe200000001ff */
[----:B------:R-:W-:-:S05]  /*1030*/  MOV R8, R21 ;  /* 0x0000001500087202 */ /* 0x000fca0000000f00 */
[----:B------:R-:W-:-:S05]  /*1040*/  FADD.FTZ R9, R13, R8 ;  /* 0x000000080d097221 */ /* 0x000fca0000010000 */
[----:B------:R-:W-:-:S07]  /*1050*/  MOV R23, R9 ;  /* 0x0000000900177202 */ /* 0x000fce0000000f00 */
[----:B------:R-:W-:Y:S05]  /*1060*/  WARPSYNC.COLLECTIVE R20, `(.L_x_8294) ;  /* 0x0000000014087348 */ /* 0x000fea0003c00000 */
[----:B------:R0:W1:Y:S02]  /*1070*/  SHFL.BFLY P2, R21, R23, R22, R25 ;  /* 0x0c00001617157389 */ /* 0x0000640000040019 */
[----:B01----:R-:W-:Y:S01]  /*1080*/  ENDCOLLECTIVE ;  /* 0x000000000000791b */ /* 0x003fe20003800000 */
.L_x_8294:
[----:B------:R-:W-:Y:S01]  /*1090*/  HFMA2.MMA R22, -RZ, RZ, 0, 5.9604644775390625e-08 ;  /* 0x00000001ff167435 */ /* 0x000fe200000001ff */
[----:B------:R-:W-:Y:S01]  /*10a0*/  IMAD.MOV.U32 R23, RZ, RZ, R11 ;  /* 0x000000ffff177224 */ /* 0x000fe200078e000b */
[----:B------:R-:W-:-:S09]  /*10b0*/  MOV R8, R21 ;  /* 0x0000001500087202 */ /* 0x000fd20000000f00 */
[----:B------:R-:W-:Y:S05]  /*10c0*/  WARPSYNC.COLLECTIVE R20, `(.L_x_8295) ;  /* 0x0000000014087348 */ /* 0x000fea0003c00000 */
[----:B------:R0:W1:Y:S02]  /*10d0*/  SHFL.BFLY P2, R21, R23, R22, R25 ;  /* 0x0c00001617157389 */ /* 0x0000640000040019 */
[----:B01----:R-:W-:Y:S01]  /*10e0*/  ENDCOLLECTIVE ;  /* 0x000000000000791b */ /* 0x003fe20003800000 */
.L_x_8295:
[----:B------:R-:W-:Y:S01]  /*10f0*/  HFMA2.MMA R22, -RZ, RZ, 0, 1.1920928955078125e-07 ;  /* 0x00000002ff167435 */ /* 0x000fe200000001ff */
[----:B------:R-:W-:-:S05]  /*1100*/  MOV R12, R21 ;  /* 0x00000015000c7202 */ /* 0x000fca0000000f00 */
[----:B------:R-:W-:-:S05]  /*1110*/  FADD.FTZ R14, R11, R12 ;  /* 0x0000000c0b0e7221 */ /* 0x000fca0000010000 */
[----:B------:R-:W-:-:S07]  /*1120*/  MOV R23, R14 ;  /* 0x0000000e00177202 */ /* 0x000fce0000000f00 */
[----:B------:R-:W-:Y:S05]  /*1130*/  WARPSYNC.COLLECTIVE R20, `(.L_x_8296) ;  /* 0x0000000014087348 */ /* 0x000fea0003c00000 */
[----:B------:R0:W1:Y:S02]  /*1140*/  SHFL.BFLY P2, R21, R23, R22, R25 ;  /* 0x0c00001617157389 */ /* 0x0000640000040019 */
[----:B01----:R-:W-:Y:S01]  /*1150*/  ENDCOLLECTIVE ;  /* 0x000000000000791b */ /* 0x003fe20003800000 */
.L_x_8296:
[----:B------:R-:W-:Y:S01]  /*1160*/  HFMA2.MMA R22, -RZ, RZ, 0, 2.384185791015625e-07 ;  /* 0x00000004ff167435 */ /* 0x000fe200000001ff */
[----:B------:R-:W-:-:S05]  /*1170*/  MOV R13, R21 ;  /* 0x00000015000d7202 */ /* 0x000fca0000000f00 */
[----:B------:R-:W-:-:S05]  /*1180*/  FADD.FTZ R15, R14, R13 ;  /* 0x0000000d0e0f7221 */ /* 0x000fca0000010000 */
[----:B------:R-:W-:-:S07]  /*1190*/  MOV R23, R15 ;  /* 0x0000000f00177202 */ /* 0x000fce0000000f00 */
[----:B------:R-:W-:Y:S05]  /*11a0*/  WARPSYNC.COLLECTIVE R20, `(.L_x_8297) ;  /* 0x0000000014087348 */ /* 0x000fea0003c00000 */
[----:B------:R0:W1:Y:S02]  /*11b0*/  SHFL.BFLY P2, R21, R23, R22, R25 ;  /* 0x0c00001617157389 */ /* 0x0000640000040019 */
[----:B01----:R-:W-:Y:S01]  /*11c0*/  ENDCOLLECTIVE ;  /* 0x000000000000791b */ /* 0x003fe20003800000 */
.L_x_8297:
[----:B------:R-:W-:Y:S01]  /*11d0*/  IMAD.MOV.U32 R22, RZ, RZ, 0x8 ;  /* 0x00000008ff167424 */ /* 0x000fe200078e00ff */
[----:B------:R-:W-:-:S05]  /*11e0*/  MOV R16, R21 ;  /* 0x0000001500107202 */ /* 0x000fca0000000f00 */
[----:B------:R-:W-:-:S05]  /*11f0*/  FADD.FTZ R16, R15, R16 ;  /* 0x000000100f107221 */ /* 0x000fca0000010000 */
[----:B------:R-:W-:-:S07]  /*1200*/  MOV R23, R16 ;  /* 0x0000001000177202 */ /* 0x000fce0000000f00 */
[----:B------:R-:W-:Y:S05]  /*1210*/  WARPSYNC.COLLECTIVE R20, `(.L_x_8298) ;  /* 0x0000000014087348 */ /* 0x000fea0003c00000 */
[----:B------:R0:W1:Y:S02]  /*1220*/  SHFL.BFLY P2, R21, R23, R22, R25 ;  /* 0x0c00001617157389 */ /* 0x0000640000040019 */
[----:B01----:R-:W-:Y:S01]  /*1230*/  ENDCOLLECTIVE ;  /* 0x000000000000791b */ /* 0x003fe20003800000 */
.L_x_8298:
[----:B------:R-:W-:Y:S01]  /*1240*/  HFMA2.MMA R22, -RZ, RZ, 0, 9.5367431640625e-07 ;  /* 0x00000010ff167435 */ /* 0x000fe200000001ff */
[----:B------:R-:W-:-:S05]  /*1250*/  MOV R11, R21 ;  /* 0x00000015000b7202 */ /* 0x000fca0000000f00 */
[----:B------:R-:W-:-:S05]  /*1260*/  FADD.FTZ R11, R16, R11 ;  /* 0x0000000b100b7221 */ /* 0x000fca0000010000 */
[----:B------:R-:W-:-:S07]  /*1270*/  MOV R23, R11 ;  /* 0x0000000b00177202 */ /* 0x000fce0000000f00 */
[----:B------:R-:W-:Y:S05]  /*1280*/  WARPSYNC.COLLECTIVE R20, `(.L_x_8299) ;  /* 0x0000000014087348 */ /* 0x000fea0003c00000 */
[----:B------:R0:W1:Y:S02]  /*1290*/  SHFL.BFLY P2, R21, R23, R22, R25 ;  /* 0x0c00001617157389 */ /* 0x0000640000040019 */
[----:B01----:R-:W-:Y:S01]  /*12a0*/  ENDCOLLECTIVE ;  /* 0x000000000000791b */ /* 0x003fe20003800000 */
.L_x_8299:
[----:B------:R-:W-:Y:S01]  /*12b0*/  HFMA2.MMA R22, -RZ, RZ, 0, 5.9604644775390625e-08 ;  /* 0x00000001ff167435 */ /* 0x000fe200000001ff */
[----:B------:R-:W-:Y:S02]  /*12c0*/  MOV R23, R10 ;  /* 0x0000000a00177202 */ /* 0x000fe40000000f00 */
[----:B------:R-:W-:-:S08]  /*12d0*/  MOV R12, R21 ;  /* 0x00000015000c7202 */ /* 0x000fd00000000f00 */
[----:B------:R-:W-:Y:S05]  /*12e0*/  WARPSYNC.COLLECTIVE R20, `(.L_x_8300) ;  /* 0x0000000014087348 */ /* 0x000fea0003c00000 */
[----:B------:R0:W1:Y:S02]  /*12f0*/  SHFL.BFLY P2, R21, R23, R22, R25 ;  /* 0x0c00001617157389 */ /* 0x0000640000040019 */
[----:B01----:R-:W-:Y:S01]  /*1300*/  ENDCOLLECTIVE ;  /* 0x000000000000791b */ /* 0x003fe20003800000 */
.L_x_8300:
[----:B------:R-:W-:Y:S01]  /*1310*/  HFMA2.MMA R22, -RZ, RZ, 0, 1.1920928955078125e-07 ;  /* 0x00000002ff167435 */ /* 0x000fe200000001ff */
[----:B------:R-:W-:-:S05]  /*1320*/  MOV R13, R21 ;  /* 0x00000015000d7202 */ /* 0x000fca0000000f00 */
[----:B------:R-:W-:-:S05]  /*1330*/  FADD.FTZ R17, R10, R13 ;  /* 0x0000000d0a117221 */ /* 0x000fca0000010000 */
[----:B------:R-:W-:-:S07]  /*1340*/  MOV R23, R17 ;  /* 0x0000001100177202 */ /* 0x000fce0000000f00 */
[----:B------:R-:W-:Y:S05]  /*1350*/  WARPSYNC.COLLECTIVE R20, `(.L_x_8301) ;  /* 0x0000000014087348 */ /* 0x000fea0003c00000 */
[----:B------:R0:W1:Y:S02]  /*1360*/  SHFL.BFLY P2, R21, R23, R22, R25 ;  /* 0x0c00001617157389 */ /* 0x0000640000040019 */
[----:B01----:R-:W-:Y:S01]  /*1370*/  ENDCOLLECTIVE ;  /* 0x000000000000791b */ /* 0x003fe20003800000 */
.L_x_8301:
[----:B------:R-:W-:Y:S01]  /*1380*/  HFMA2.MMA R22, -RZ, RZ, 0, 2.384185791015625e-07 ;  /* 0x00000004ff167435 */ /* 0x000fe200000001ff */
[----:B------:R-:W-:-:S04]  /*1390*/  IMAD.MOV.U32 R16, RZ, RZ, R21 ;  /* 0x000000ffff107224 */ /* 0x000fc800078e0015 */
[----:B------:R-:W-:-:S05]  /*13a0*/  FADD.FTZ R18, R17, R16 ;  /* 0x0000001011127221 */ /* 0x000fca0000010000 */
[----:B------:R-:W-:-:S07]  /*13b0*/  MOV R23, R18 ;  /* 0x0000001200177202 */ /* 0x000fce0000000f00 */
[----:B------:R-:W-:Y:S05]  /*13c0*/  WARPSYNC.COLLECTIVE R20, `(.L_x_8302) ;  /* 0x0000000014087348 */ /* 0x000fea0003c00000 */
[----:B------:R0:W1:Y:S02]  /*13d0*/  SHFL.BFLY P2, R21, R23, R22, R25 ;  /* 0x0c00001617157389 */ /* 0x0000640000040019 */
[----:B01----:R-:W-:Y:S01]  /*13e0*/  ENDCOLLECTIVE ;  /* 0x000000000000791b */ /* 0x003fe20003800000 */
.L_x_8302:
[----:B------:R-:W-:Y:S01]  /*13f0*/  HFMA2.MMA R22, -RZ, RZ, 0, 4.76837158203125e-07 ;  /* 0x00000008ff167435 */ /* 0x000fe200000001ff */
[----:B------:R-:W-:-:S05]  /*1400*/  MOV R19, R21 ;  /* 0x0000001500137202 */ /* 0x000fca0000000f00 */
[----:B------:R-:W-:-:S05]  /*1410*/  FADD.FTZ R19, R18, R19 ;  /* 0x0000001312137221 */ /* 0x000fca0000010000 */
[----:B------:R-:W-:-:S07]  /*1420*/  MOV R23, R19 ;  /* 0x0000001300177202 */ /* 0x000fce0000000f00 */
[----:B------:R-:W-:Y:S05]  /*1430*/  WARPSYNC.COLLECTIVE R20, `(.L_x_8303) ;  /* 0x0000000014087348 */ /* 0x000fea0003c00000 */
[----:B------:R0:W1:Y:S02]  /*1440*/  SHFL.BFLY P2, R21, R23, R22, R25 ;  /* 0x0c00001617157389 */ /* 0x0000640000040019 */
[----:B01----:R-:W-:Y:S01]  /*1450*/  ENDCOLLECTIVE ;  /* 0x000000000000791b */ /* 0x003fe20003800000 */
.L_x_8303:
[----:B------:R-:W-:Y:S01]  /*1460*/  HFMA2.MMA R22, -RZ, RZ, 0, 9.5367431640625e-07 ;  /* 0x00000010ff167435 */ /* 0x000fe200000001ff */
[----:B------:R-:W-:-:S05]  /*1470*/  MOV R10, R21 ;  /* 0x00000015000a7202 */ /* 0x000fca0000000f00 */
[----:B------:R-:W-:-:S05]  /*1480*/  FADD.FTZ R10, R19, R10 ;  /* 0x0000000a130a7221 */ /* 0x000fca0000010000 */
[----:B------:R-:W-:-:S07]  /*1490*/  MOV R23, R10 ;  /* 0x0000000a00177202 */ /* 0x000fce0000000f00 */
[----:B------:R-:W-:Y:S05]  /*14a0*/  WARPSYNC.COLLECTIVE R20, `(.L_x_8304) ;  /* 0x0000000014087348 */ /* 0x000fea0003c00000 */
[----:B------:R0:W1:Y:S02]  /*14b0*/  SHFL.BFLY P2, R21, R23, R22, R25 ;  /* 0x0c00001617157389 */ /* 0x0000640000040019 */
[----:B01----:R-:W-:Y:S01]  /*14c0*/  ENDCOLLECTIVE ;  /* 0x000000000000791b */ /* 0x003fe20003800000 */
.L_x_8304:
[----:B------:R-:W-:Y:S01]  /*14d0*/  MOV R15, R21 ;  /* 0x00000015000f7202 */ /* 0x000fe20000000f00 */
[----:B------:R-:W-:Y:S06]  /*14e0*/  BRA `(.L_x_8305) ;  /* 0xfffffff400dc7947 */ /* 0x000fec000383ffff */
.L_x_8306:
        /* <DEDUP_REMOVED lines=9> */
.L_x_13978:


//--------------------- .text._ZN10layer_norm13ln_bwd_kernelINS_13Kernel_traitsIf6__halfS2_S2_fjLj4096ELj1ELj1ELj4ELj16ENS_18Kernel_traits_baseILj4096EfS2_S2_S2_fjLj128EEEEELb1ELb1ELb1ELb1EEEvNS_9BwdParamsE --------------------------
	.section	.text._ZN10layer_norm13ln_bwd_kernelINS_13Kernel_traitsIf6__halfS2_S2_fjLj4096ELj1ELj1ELj4ELj16ENS_18Kernel_traits_baseILj4096EfS2_S2_S2_fjLj128EEEEELb1ELb1ELb1ELb1EEEvNS_9BwdParamsE,"ax",@progbits
	.align	128
        .global         _ZN10layer_norm13ln_bwd_kernelINS_13Kernel_traitsIf6__halfS2_S2_fjLj4096ELj1ELj1ELj4ELj16ENS_18Kernel_traits_baseILj4096EfS2_S2_S2_fjLj128EEEEELb1ELb1ELb1ELb1EEEvNS_9BwdParamsE
        .type           _ZN10layer_norm13ln_bwd_kernelINS_13Kernel_traitsIf6__halfS2_S2_fjLj4096ELj1ELj1ELj4ELj16ENS_18Kernel_traits_baseILj4096EfS2_S2_S2_fjLj128EEEEELb1ELb1ELb1ELb1EEEvNS_9BwdParamsE,@function
        .size           _ZN10layer_norm13ln_bwd_kernelINS_13Kernel_traitsIf6__halfS2_S2_fjLj4096ELj1ELj1ELj4ELj16ENS_18Kernel_traits_baseILj4096EfS2_S2_S2_fjLj128EEEEELb1ELb1ELb1ELb1EEEvNS_9BwdParamsE,(.L_x_13979 - _ZN10layer_norm13ln_bwd_kernelINS_13Kernel_traitsIf6__halfS2_S2_fjLj4096ELj1ELj1ELj4ELj16ENS_18Kernel_traits_baseILj4096EfS2_S2_S2_fjLj128EEEEELb1ELb1ELb1ELb1EEEvNS_9BwdParamsE)
        .other          _ZN10layer_norm13ln_bwd_kernelINS_13Kernel_traitsIf6__halfS2_S2_fjLj4096ELj1ELj1ELj4ELj16ENS_18Kernel_traits_baseILj4096EfS2_S2_S2_fjLj128EEEEELb1ELb1ELb1ELb1EEEvNS_9BwdParamsE,@"STO_CUDA_ENTRY STV_DEFAULT"
_ZN10layer_norm13ln_bwd_kernelINS_13Kernel_traitsIf6__halfS2_S2_fjLj4096ELj1ELj1ELj4ELj16ENS_18Kernel_traits_baseILj4096EfS2_S2_S2_fjLj128EEEEELb1ELb1ELb1ELb1EEEvNS_9BwdParamsE:
.text._ZN10layer_norm13ln_bwd_kernelINS_13Kernel_traitsIf6__halfS2_S2_fjLj4096ELj1ELj1ELj4ELj16ENS_18Kernel_traits_baseILj4096EfS2_S2_S2_fjLj128EEEEELb1ELb1ELb1ELb1EEEvNS_9BwdParamsE:
        /* <DEDUP_REMOVED lines=63> */
.L_x_8307:
        /* <DEDUP_REMOVED lines=83> */
.L_x_8479:
[----:B------:R-:W0:Y:S08]  /*0920*/  LDC.64 R2, c[0x0][0x288] ;  /* 0x0000a200ff027b82 */ /* 0x000e300000000a00 */
[----:B------:R-:W2:Y:S08]  /*0930*/  LDC.64 R4, c[0x0][0x258] ;  /* 0x00009600ff047b82 */ /* 0x000eb00000000a00 */
[----:B------:R-:W3:Y:S01]  /*0940*/  LDC R201, c[0x0][0x218] ;  /* 0x00008600ffc97b82 */ /* 0x000ee20000000800 */
[----:B0-----:R-:W-:-:S07]  /*0950*/  IMAD.WIDE R2, R6, 0x4, R2 ;  /* 0x0000000406027825 */ /* 0x001fce00078e0202 */
[----:B------:R-:W0:Y:S01]  /*0960*/  LDC.64 R188, c[0x0][0x280] ;  /* 0x0000a000ffbc7b82 */ /* 0x000e220000000a00 */
[----:B------:R2:W4:Y:S01]  /*0970*/  LDG.E R200, desc[UR4][R2.64] ;  /* 0x0000000402c87981 */ /* 0x000522000c1e1900 */
[----:B------:R-:W1:Y:S06]  /*0980*/  S2R R196, SR_TID.X ;  /* 0x0000000000c47919 */ /* 0x000e6c0000002100 */
[----:B------:R-:W1:Y:S01]  /*0990*/  LDC.64 R194, c[0x0][0x250] ;  /* 0x00009400ffc27b82 */ /* 0x000e620000000a00 */
[----:B--2---:R-:W-:-:S07]  /*09a0*/  IMAD.WIDE R2, R6, 0x4, R4 ;  /* 0x0000000406027825 */ /* 0x004fce00078e0204 */
[----:B------:R-:W2:Y:S01]  /*09b0*/  LDC.64 R190, c[0x0][0x2c8] ;  /* 0x0000b200ffbe7b82 */ /* 0x000ea20000000a00 */
[----:B-----5:R3:W5:Y:S01]  /*09c0*/  LDG.E R5, desc[UR4][R2.64] ;  /* 0x0000000402057981 */ /* 0x020762000c1e1900 */
[----:B0-----:R-:W-:-:S04]  /*09d0*/  IMAD.WIDE R188, R6, 0x4, R188 ;  /* 0x0000000406bc7825 */ /* 0x001fc800078e02bc */
[----:B---3--:R-:W-:Y:S02]  /*09e0*/  IMAD R2, R6, R201, RZ ;  /* 0x000000c906027224 */ /* 0x008fe400078e02ff */
[----:B------:R0:W5:Y:S03]  /*09f0*/  LDG.E R188, desc[UR4][R188.64] ;  /* 0x00000004bcbc7981 */ /* 0x000166000c1e1900 */
[----:B------:R-:W-:-:S04]  /*0a00*/  SHF.R.S32.HI R3, RZ, 0x1f, R2 ;  /* 0x0000001fff037819 */ /* 0x000fc80000011402 */
[----:B------:R-:W-:Y:S02]  /*0a10*/  LEA.HI R4, R3, R2, RZ, 0x3 ;  /* 0x0000000203047211 */ /* 0x000fe400078f18ff */
[----:B-1----:R-:W-:-:S04]  /*0a20*/  LOP3.LUT R251, R196, 0x7f, RZ, 0xc0, !PT ;  /* 0x0000007fc4fb7812 */ /* 0x002fc800078ec0ff */
[----:B------:R-:W-:-:S04]  /*0a30*/  LEA.HI.SX32 R4, R4, R251, 0x1d ;  /* 0x000000fb04047211 */ /* 0x000fc800078feaff */
[C---:B------:R-:W-:Y:S02]  /*0a40*/  IADD3 R196, R4.reuse, 0x80, RZ ;  /* 0x0000008004c47810 */ /* 0x040fe40007ffe0ff */
[C---:B------:R-:W-:Y:S02]  /*0a50*/  IADD3 R252, R4.reuse, 0x100, RZ ;  /* 0x0000010004fc7810 */ /* 0x040fe40007ffe0ff */
[----:B0-----:R-:W-:Y:S01]  /*0a60*/  IADD3 R189, R4, 0x180, RZ ;  /* 0x0000018004bd7810 */ /* 0x001fe20007ffe0ff */
[----:B------:R0:W-:Y:S04]  /*0a70*/  STL [R1], R196 ;  /* 0x000000c401007387 */ /* 0x0001e80000100800 */
[----:B------:R1:W-:Y:S04]  /*0a80*/  STL [R1+0x4], R252 ;  /* 0x000004fc01007387 */ /* 0x0003e80000100800 */
[----:B------:R1:W-:Y:S01]  /*0a90*/  STL [R1+0x10], R189 ;  /* 0x000010bd01007387 */ /* 0x0003e20000100800 */
[C---:B------:R-:W-:Y:S01]  /*0aa0*/  IMAD.WIDE R2, R6.reuse, 0x4, R194 ;  /* 0x0000000406027825 */ /* 0x040fe200078e02c2 */
[----:B------:R-:W-:Y:S01]  /*0ab0*/  IADD3 R6, R6, UR10, RZ ;  /* 0x0000000a06067c10 */ /* 0x000fe2000fffe0ff */
[----:B------:R-:W-:Y:S02]  /*0ac0*/  BSSY B0, `(.L_x_8309) ;  /* 0x00001a9000007945 */ /* 0x000fe40003800000 */
[----:B--2---:R-:W-:Y:S01]  /*0ad0*/  IMAD.WIDE.U32 R198, R4, 0x10, R190 ;  /* 0x0000001004c67825 */ /* 0x004fe200078e00be */
[----:B------:R-:W-:-:S03]  /*0ae0*/  ISETP.GE.AND P2, PT, R6, UR11, PT ;  /* 0x0000000b06007c0c */ /* 0x000fc6000bf46270 */
[----:B0-----:R-:W-:-:S04]  /*0af0*/  IMAD.WIDE.U32 R196, R196, 0x10, R190 ;  /* 0x00000010c4c47825 */ /* 0x001fc800078e00be */
[----:B------:R-:W-:-:S04]  /*0b00*/  IMAD.WIDE.U32 R194, R252, 0x10, R190 ;  /* 0x00000010fcc27825 */ /* 0x000fc800078e00be */
[----:B------:R-:W-:Y:S01]  /*0b10*/  IMAD.WIDE.U32 R190, R189, 0x10, R190 ;  /* 0x00000010bdbe7825 */ /* 0x000fe200078e00be */
[----:B----4-:R-:W-:-:S13]  /*0b20*/  ISETP.GT.AND P3, PT, R200, RZ, PT ;  /* 0x000000ffc800720c */ /* 0x010fda0003f64270 */
[----:B-1----:R-:W-:Y:S05]  /*0b30*/  @P3 BRA `(.L_x_8310) ;  /* 0x0000000000803947 */ /* 0x002fea0003800000 */
[----:B------:R-:W-:Y:S02]  /*0b40*/  MOV R3, UR18 ;  /* 0x0000001200037c02 */ /* 0x000fe40008000f00 */
[----:B------:R-:W-:Y:S02]  /*0b50*/  MOV R2, UR19 ;  /* 0x0000001300027c02 */ /* 0x000fe40008000f00 */
[----:B------:R-:W-:Y:S02]  /*0b60*/  ISETP.NE.U32.AND P0, PT, R3, RZ, PT ;  /* 0x000000ff0300720c */ /* 0x000fe40003f05070 */
[----:B-----5:R-:W-:Y:S02]  /*0b70*/  ISETP.GE.AND P4, PT, R188, 0x1, PT ;  /* 0x00000001bc00780c */ /* 0x020fe40003f86270 */
[----:B------:R-:W-:-:S11]  /*0b80*/  ISETP.NE.AND.EX P0, PT, R2, RZ, PT, P0 ;  /* 0x000000ff0200720c */ /* 0x000fd60003f05300 */
[----:B------:R-:W-:Y:S02]  /*0b90*/  @P4 IADD3 R189, R188, -0x1, RZ ;  /* 0xffffffffbcbd4810 */ /* 0x000fe40007ffe0ff */
[----:B------:R0:W5:Y:S03]  /*0ba0*/  @P0 LDG.E.128 R160, desc[UR4][R198.64] ;  /* 0x00000004c6a00981 */ /* 0x000166000c1e1d00 */
[----:B------:R-:W-:Y:S01]  /*0bb0*/  @P4 IMAD R189, R189, R201, RZ ;  /* 0x000000c9bdbd4224 */ /* 0x000fe200078e02ff */
[----:B------:R1:W5:Y:S04]  /*0bc0*/  @P0 LDG.E.128 R164, desc[UR4][R196.64] ;  /* 0x00000004c4a40981 */ /* 0x000368000c1e1d00 */
[----:B------:R2:W5:Y:S01]  /*0bd0*/  @P0 LDG.E.128 R168, desc[UR4][R194.64] ;  /* 0x00000004c2a80981 */ /* 0x000562000c1e1d00 */
[----:B0-----:R-:W0:Y:S03]  /*0be0*/  LDC.64 R198, c[0x0][0x240] ;  /* 0x00009000ffc67b82 */ /* 0x001e260000000a00 */
[----:B------:R0:W5:Y:S01]  /*0bf0*/  @P0 LDG.E.128 R172, desc[UR4][R190.64] ;  /* 0x00000004beac0981 */ /* 0x000162000c1e1d00 */
[----:B-1----:R-:W-:-:S04]  /*0c00*/  @P4 SHF.R.S32.HI R196, RZ, 0x1f, R189 ;  /* 0x0000001fffc44819 */ /* 0x002fc800000114bd */
[----:B------:R-:W-:Y:S02]  /*0c10*/  @P4 LEA.HI R189, R196, R189, RZ, 0x3 ;  /* 0x000000bdc4bd4211 */ /* 0x000fe400078f18ff */
[----:B------:R-:W-:Y:S02]  /*0c20*/  MOV R196, RZ ;  /* 0x000000ff00c47202 */ /* 0x000fe40000000f00 */
[----:B------:R-:W-:-:S04]  /*0c30*/  @P4 LEA.HI.SX32 R196, R189, R251, 0x1d ;  /* 0x000000fbbdc44211 */ /* 0x000fc800078feaff */
[C---:B------:R-:W-:Y:S02]  /*0c40*/  IADD3 R197, R196.reuse, 0x100, RZ ;  /* 0x00000100c4c57810 */ /* 0x040fe40007ffe0ff */
[C---:B--2---:R-:W-:Y:S02]  /*0c50*/  IADD3 R194, R196.reuse, 0x80, RZ ;  /* 0x00000080c4c27810 */ /* 0x044fe40007ffe0ff */
[C---:B------:R-:W-:Y:S01]  /*0c60*/  IADD3 R189, R196.reuse, 0x180, RZ ;  /* 0x00000180c4bd7810 */ /* 0x040fe20007ffe0ff */
[----:B0-----:R-:W-:-:S04]  /*0c70*/  IMAD.WIDE.U32 R190, R196, 0x8, R198 ;  /* 0x00000008c4be7825 */ /* 0x001fc800078e00c6 */
[--C-:B------:R-:W-:Y:S01]  /*0c80*/  IMAD.WIDE.U32 R196, R197, 0x8, R198.reuse ;  /* 0x00000008c5c47825 */ /* 0x100fe200078e00c6 */
[----:B------:R0:W5:Y:S05]  /*0c90*/  LDG.E.64 R200, desc[UR4][R190.64] ;  /* 0x00000004bec87981 */ /* 0x00016a000c1e1b00 */
[----:B------:R-:W5:Y:S01]  /*0ca0*/  LDG.E.64 R196, desc[UR4][R196.64] ;  /* 0x00000004c4c47981 */ /* 0x000f62000c1e1b00 */
[----:B------:R-:W-:-:S04]  /*0cb0*/  IMAD.WIDE.U32 R194, R194, 0x8, R198 ;  /* 0x00000008c2c27825 */ /* 0x000fc800078e00c6 */
[----:B------:R-:W-:Y:S01]  /*0cc0*/  IMAD.WIDE.U32 R198, R189, 0x8, R198 ;  /* 0x00000008bdc67825 */ /* 0x000fe200078e00c6 */
[----:B------:R-:W-:Y:S02]  /*0cd0*/  HFMA2.MMA R252, -RZ, RZ, 0, 0 ;  /* 0x00000000fffc7435 */ /* 0x000fe400000001ff */
[----:B0-----:R-:W-:Y:S02]  /*0ce0*/  MOV R190, R198 ;  /* 0x000000c600be7202 */ /* 0x001fe40000000f00 */
[----:B------:R-:W-:Y:S02]  /*0cf0*/  MOV R191, R199 ;  /* 0x000000c700bf7202 */ /* 0x000fe40000000f00 */
[----:B------:R-:W5:Y:S04]  /*0d00*/  LDG.E.64 R198, desc[UR4][R194.64] ;  /* 0x00000004c2c67981 */ /* 0x000f68000c1e1b00 */
[----:B------:R0:W5:Y:S02]  /*0d10*/  LDG.E.64 R194, desc[UR4][R190.64] ;  /* 0x00000004bec27981 */ /* 0x000164000c1e1b00 */
[----:B0-----:R-:W-:Y:S01]  /*0d20*/  MOV R190, RZ ;  /* 0x000000ff00be7202 */ /* 0x001fe20000000f00 */
[----:B------:R-:W-:Y:S06]  /*0d30*/  BRA `(.L_x_8311) ;  /* 0x0000001800047947 */ /* 0x000fec0003800000 */
.L_x_8310:
[----:B------:R-:W2:Y:S01]  /*0d40*/  LDL R235, [R1] ;  /* 0x0000000001eb7983 */ /* 0x000ea20000100800 */
[----:B------:R-:W0:Y:S03]  /*0d50*/  LDC R189, c[0x0][0x218] ;  /* 0x00008600ffbd7b82 */ /* 0x000e260000000800 */
[----:B------:R-:W3:Y:S04]  /*0d60*/  LDL R236, [R1+0x4] ;  /* 0x0000040001ec7983 */ /* 0x000ee80000100800 */
[----:B------:R-:W4:Y:S01]  /*0d70*/  LDL R237, [R1+0x10] ;  /* 0x0000100001ed7983 */ /* 0x000f220000100800 */
[----:B------:R-:W1:Y:S01]  /*0d80*/  LDC.64 R202, c[0x0][0x238] ;  /* 0x00008e00ffca7b82 */ /* 0x000e620000000a00 */
[----:B------:R-:W-:-:S02]  /*0d90*/  IADD3 R200, R200, -0x1, RZ ;  /* 0xffffffffc8c87810 */ /* 0x000fc40007ffe0ff */
[----:B------:R4:W4:Y:S05]  /*0da0*/  LDG.E R0, desc[UR4][R2.64] ;  /* 0x0000000402007981 */ /* 0x00092a000c1e1900 */
[----:B------:R-:W3:Y:S01]  /*0db0*/  LDC.64 R192, c[0x0][0x2b8] ;  /* 0x0000ae00ffc07b82 */ /* 0x000ee20000000a00 */
[----:B-----5:R-:W-:Y:S01]  /*0dc0*/  ISETP.GE.AND P4, PT, R188, 0x1, PT ;  /* 0x00000001bc00780c */ /* 0x020fe20003f86270 */
[----:B------:R1:W-:Y:S01]  /*0dd0*/  STL [R1+0x88], R23 ;  /* 0x0000881701007387 */ /* 0x0003e20000100800 */
[----:B0-----:R-:W-:Y:S02]  /*0de0*/  IMAD R200, R200, R189, RZ ;  /* 0x000000bdc8c87224 */ /* 0x001fe400078e02ff */
[----:B-1----:R-:W-:-:S03]  /*0df0*/  IMAD.WIDE.U32 R8, R4, 0x10, R202 ;  /* 0x0000001004087825 */ /* 0x002fc600078e00ca */
[----:B------:R-:W-:Y:S01]  /*0e00*/  SHF.R.S32.HI R7, RZ, 0x1f, R200 ;  /* 0x0000001fff077819 */ /* 0x000fe200000114c8 */
[----:B------:R-:W0:Y:S01]  /*0e10*/  LDC.U8 R23, c[0x0][0x2a0] ;  /* 0x0000a800ff177b82 */ /* 0x000e220000000000 */
[--C-:B--2---:R-:W-:Y:S02]  /*0e20*/  IMAD.WIDE.U32 R16, R235, 0x10, R202.reuse ;  /* 0x00000010eb107825 */ /* 0x104fe400078e00ca */
[----:B------:R-:W-:Y:S01]  /*0e30*/  LEA.HI R7, R7, R200, RZ, 0x3 ;  /* 0x000000c807077211 */ /* 0x000fe200078f18ff */
[----:B------:R-:W2:Y:S03]  /*0e40*/  LDG.E.128 R8, desc[UR4][R8.64] ;  /* 0x0000000408087981 */ /* 0x000ea6000c1e1d00 */
[----:B------:R-:W-:Y:S01]  /*0e50*/  LEA.HI.SX32 R7, R7, R251, 0x1d ;  /* 0x000000fb07077211 */ /* 0x000fe200078feaff */
[----:B---3--:R-:W-:Y:S01]  /*0e60*/  IMAD.WIDE.U32 R204, R236, 0x10, R202 ;  /* 0x00000010eccc7825 */ /* 0x008fe200078e00ca */
[----:B------:R-:W3:Y:S03]  /*0e70*/  LDG.E.128 R16, desc[UR4][R16.64] ;  /* 0x0000000410107981 */ /* 0x000ee6000c1e1d00 */
[----:B------:R-:W-:-:S04]  /*0e80*/  IMAD.WIDE.U32 R12, R7, 0x10, R192 ;  /* 0x00000010070c7825 */ /* 0x000fc800078e00c0 */
[----:B----4-:R-:W-:Y:S01]  /*0e90*/  IMAD.WIDE.U32 R208, R237, 0x10, R202 ;  /* 0x00000010edd07825 */ /* 0x010fe200078e00ca */
[----:B------:R-:W4:Y:S01]  /*0ea0*/  LDG.E.128 R204, desc[UR4][R204.64] ;  /* 0x00000004cccc7981 */ /* 0x000f22000c1e1d00 */
[----:B------:R-:W-:-:S03]  /*0eb0*/  IADD3 R217, R7, 0x100, RZ ;  /* 0x0000010007d97810 */ /* 0x000fc60007ffe0ff */
[----:B------:R-:W4:Y:S01]  /*0ec0*/  LDG.E.128 R12, desc[UR4][R12.64] ;  /* 0x000000040c0c7981 */ /* 0x000f22000c1e1d00 */
[C---:B------:R-:W-:Y:S02]  /*0ed0*/  IADD3 R221, R7.reuse, 0x180, RZ ;  /* 0x0000018007dd7810 */ /* 0x040fe40007ffe0ff */
[----:B------:R-:W-:Y:S01]  /*0ee0*/  IADD3 R213, R7, 0x80, RZ ;  /* 0x0000008007d57810 */ /* 0x000fe20007ffe0ff */
[----:B------:R-:W4:Y:S01]  /*0ef0*/  LDG.E.128 R208, desc[UR4][R208.64] ;  /* 0x00000004d0d07981 */ /* 0x000f22000c1e1d00 */
[--C-:B------:R-:W-:Y:S01]  /*0f00*/  IMAD.WIDE.U32 R216, R217, 0x10, R192.reuse ;  /* 0x00000010d9d87825 */ /* 0x100fe200078e00c0 */
[----:B------:R-:W-:Y:S02]  /*0f10*/  @P4 IADD3 R2, R188, -0x1, RZ ;  /* 0xffffffffbc024810 */ /* 0x000fe40007ffe0ff */
[----:B------:R-:W-:Y:S01]  /*0f20*/  MOV R3, UR18 ;  /* 0x0000001200037c02 */ /* 0x000fe20008000f00 */
[--C-:B------:R-:W-:Y:S01]  /*0f30*/  IMAD.WIDE.U32 R220, R221, 0x10, R192.reuse ;  /* 0x00000010dddc7825 */ /* 0x100fe200078e00c0 */
[----:B------:R-:W-:Y:S01]  /*0f40*/  HFMA2.MMA R201, -RZ, RZ, 0, 0 ;  /* 0x00000000ffc97435 */ /* 0x000fe200000001ff */
[----:B------:R-:W4:Y:S02]  /*0f50*/  LDG.E.128 R216, desc[UR4][R216.64] ;  /* 0x00000004d8d87981 */ /* 0x000f24000c1e1d00 */
[----:B------:R-:W-:-:S02]  /*0f60*/  IMAD.WIDE.U32 R212, R213, 0x10, R192 ;  /* 0x00000010d5d47825 */ /* 0x000fc400078e00c0 */
[----:B------:R-:W4:Y:S01]  /*0f70*/  LDG.E.128 R220, desc[UR4][R220.64] ;  /* 0x00000004dcdc7981 */ /* 0x000f22000c1e1d00 */
[----:B------:R-:W1:Y:S03]  /*0f80*/  LDC.64 R192, c[0x0][0x240] ;  /* 0x00009000ffc07b82 */ /* 0x000e660000000a00 */
[----:B------:R-:W4:Y:S01]  /*0f90*/  LDG.E.128 R212, desc[UR4][R212.64] ;  /* 0x00000004d4d47981 */ /* 0x000f22000c1e1d00 */
[----:B------:R-:W-:-:S03]  /*0fa0*/  @P4 IMAD R2, R2, R189, RZ ;  /* 0x000000bd02024224 */ /* 0x000fc600078e02ff */
[----:B------:R-:W-:Y:S02]  /*0fb0*/  STL [R1+0x84], R22 ;  /* 0x0000841601007387 */ /* 0x000fe40000100800 */
[----:B------:R-:W-:Y:S02]  /*0fc0*/  @P4 SHF.R.S32.HI R7, RZ, 0x1f, R2 ;  /* 0x0000001fff074819 */ /* 0x000fe40000011402 */
[----:B------:R-:W-:Y:S01]  /*0fd0*/  ISETP.NE.U32.AND P0, PT, R3, RZ, PT ;  /* 0x000000ff0300720c */ /* 0x000fe20003f05070 */
[----:B------:R-:W-:Y:S01]  /*0fe0*/  STL [R1+0x80], R21 ;  /* 0x0000801501007387 */ /* 0x000fe20000100800 */
[----:B------:R-:W-:Y:S02]  /*0ff0*/  @P4 LEA.HI R7, R7, R2, RZ, 0x3 ;  /* 0x0000000207074211 */ /* 0x000fe400078f18ff */
[----:B------:R-:W-:Y:S01]  /*1000*/  MOV R2, UR19 ;  /* 0x0000001300027c02 */ /* 0x000fe20008000f00 */
[----:B------:R-:W-:Y:S01]  /*1010*/  STL [R1+0x7c], R20 ;  /* 0x00007c1401007387 */ /* 0x000fe20000100800 */
[----:B------:R-:W-:-:S02]  /*1020*/  @P4 LEA.HI.SX32 R201, R7, R251, 0x1d ;  /* 0x000000fb07c94211 */ /* 0x000fc400078feaff */
[----:B------:R-:W-:Y:S01]  /*1030*/  ISETP.NE.AND.EX P0, PT, R2, RZ, PT, P0 ;  /* 0x000000ff0200720c */ /* 0x000fe20003f05300 */
[----:B------:R4:W-:Y:S01]  /*1040*/  STL [R1+0x78], R6 ;  /* 0x0000780601007387 */ /* 0x0009e20000100800 */
[C---:B------:R-:W-:Y:S02]  /*1050*/  IADD3 R225, R201.reuse, 0x80, RZ ;  /* 0x00000080c9e17810 */ /* 0x040fe40007ffe0ff */
[C---:B------:R-:W-:Y:S01]  /*1060*/  IADD3 R203, R201.reuse, 0x100, RZ ;  /* 0x00000100c9cb7810 */ /* 0x040fe20007ffe0ff */
[----:B------:R-:W4:Y:S01]  /*1070*/  LDL R249, [R1+0x6c] ;  /* 0x00006c0001f97983 */ /* 0x000f220000100800 */
[C---:B------:R-:W-:Y:S01]  /*1080*/  IADD3 R7, R201.reuse, 0x180, RZ ;  /* 0x00000180c9077810 */ /* 0x040fe20007ffe0ff */
[----:B-1----:R-:W-:-:S04]  /*1090*/  IMAD.WIDE.U32 R200, R201, 0x8, R192 ;  /* 0x00000008c9c87825 */ /* 0x002fc800078e00c0 */
[--C-:B------:R-:W-:Y:S02]  /*10a0*/  IMAD.WIDE.U32 R224, R225, 0x8, R192.reuse ;  /* 0x00000008e1e07825 */ /* 0x100fe400078e00c0 */
[----:B------:R-:W5:Y:S02]  /*10b0*/  @P0 LDG.E.128 R160, desc[UR4][R198.64] ;  /* 0x00000004c6a00981 */ /* 0x000f64000c1e1d00 */
[--C-:B------:R-:W-:Y:S02]  /*10c0*/  IMAD.WIDE.U32 R202, R203, 0x8, R192.reuse ;  /* 0x00000008cbca7825 */ /* 0x100fe400078e00c0 */
[----:B------:R-:W5:Y:S02]  /*10d0*/  @P0 LDG.E.128 R164, desc[UR4][R196.64] ;  /* 0x00000004c4a40981 */ /* 0x000f64000c1e1d00 */
[----:B------:R-:W-:Y:S02]  /*10e0*/  IMAD.WIDE.U32 R192, R7, 0x8, R192 ;  /* 0x0000000807c07825 */ /* 0x000fe400078e00c0 */
[----:B------:R-:W5:Y:S04]  /*10f0*/  @P0 LDG.E.128 R168, desc[UR4][R194.64] ;  /* 0x00000004c2a80981 */ /* 0x000f68000c1e1d00 */
[----:B------:R-:W5:Y:S01]  /*1100*/  @P0 LDG.E.128 R172, desc[UR4][R190.64] ;  /* 0x00000004beac0981 */ /* 0x000f62000c1e1d00 */
[----:B0-----:R-:W-:-:S03]  /*1110*/  ISETP.NE.AND P0, PT, R23, RZ, PT ;  /* 0x000000ff1700720c */ /* 0x001fc60003f05270 */
[----:B------:R-:W5:Y:S01]  /*1120*/  LDG.E.64 R196, desc[UR4][R202.64] ;  /* 0x00000004cac47981 */ /* 0x000f62000c1e1b00 */
[----:B------:R-:W-:-:S03]  /*1130*/  FSEL R7, R0, RZ, !P0 ;  /* 0x000000ff00077208 */ /* 0x000fc60004000000 */
[----:B------:R2:W5:Y:S04]  /*1140*/  LDG.E.64 R194, desc[UR4][R192.64] ;  /* 0x00000004c0c27981 */ /* 0x000568000c1e1b00 */
[----:B------:R0:W5:Y:S04]  /*1150*/  LDG.E.64 R198, desc[UR4][R224.64] ;  /* 0x00000004e0c67981 */ /* 0x000168000c1e1b00 */
[----:B------:R-:W5:Y:S01]  /*1160*/  LDG.E.64 R200, desc[UR4][R200.64] ;  /* 0x00000004c8c87981 */ /* 0x000f62000c1e1b00 */
[--C-:B--2---:R-:W-:Y:S02]  /*1170*/  HADD2.F32 R193, -RZ, R10.reuse.H0_H0 ;  /* 0x2000000affc17230 */ /* 0x104fe40000004100 */
[----:B------:R-:W-:-:S02]  /*1180*/  HADD2.F32 R202, -RZ, R10.H1_H1 ;  /* 0x3000000affca7230 */ /* 0x000fc40000004100 */
[--C-:B---3--:R-:W-:Y:S02]  /*1190*/  HADD2.F32 R230, -RZ, R16.reuse.H0_H0 ;  /* 0x20000010ffe67230 */ /* 0x108fe40000004100 */
        /* <DEDUP_REMOVED lines=10> */
[----:B0-----:R-:W-:-:S02]  /*1240*/  HADD2.F32 R224, -RZ, R18.H1_H1 ;  /* 0x30000012ffe07230 */ /* 0x001fc40000004100 */
[--C-:B------:R-:W-:Y:S02]  /*1250*/  HADD2.F32 R191, -RZ, R19.reuse.H0_H0 ;  /* 0x20000013ffbf7230 */ /* 0x100fe40000004100 */
[----:B------:R-:W-:Y:S02]  /*1260*/  HADD2.F32 R192, -RZ, R19.H1_H1 ;  /* 0x30000013ffc07230 */ /* 0x000fe40000004100 */
[----:B------:R-:W-:Y:S02]  /*1270*/  HADD2.F32 R12, -RZ, R207.H0_H0 ;  /* 0x200000cfff0c7230 */ /* 0x000fe40000004100 */
[----:B------:R-:W-:Y:S01]  /*1280*/  FADD.FTZ R243, -R7, R193 ;  /* 0x000000c107f37221 */ /* 0x000fe20000010100 */
        /* <DEDUP_REMOVED lines=9> */
[----:B------:R-:W-:Y:S01]  /*1320*/  FADD.FTZ R193, -R7, R16 ;  /* 0x0000001007c17221 */ /* 0x000fe20000010100 */
[--C-:B------:R-:W-:Y:S02]  /*1330*/  HADD2.F32 R225, -RZ, R9.reuse.H0_H0 ;  /* 0x20000009ffe17230 */ /* 0x100fe40000004100 */
[----:B------:R-:W-:Y:S02]  /*1340*/  HADD2.F32 R226, -RZ, R9.H1_H1 ;  /* 0x30000009ffe27230 */ /* 0x000fe40000004100 */
[--C-:B------:R-:W-:Y:S02]  /*1350*/  HADD2.F32 R189, -RZ, R11.reuse.H0_H0 ;  /* 0x2000000bffbd7230 */ /* 0x100fe40000004100 */
[----:B------:R-:W-:Y:S02]  /*1360*/  HADD2.F32 R190, -RZ, R11.H1_H1 ;  /* 0x3000000bffbe7230 */ /* 0x000fe40000004100 */
[--C-:B------:R-:W-:Y:S02]  /*1370*/  HADD2.F32 R14, -RZ, R206.reuse.H0_H0 ;  /* 0x200000ceff0e7230 */ /* 0x100fe40000004100 */
[----:B------:R-:W-:-:S02]  /*1380*/  HADD2.F32 R15, -RZ, R206.H1_H1 ;  /* 0x300000ceff0f7230 */ /* 0x000fc40000004100 */
[--C-:B------:R-:W-:Y:S02]  /*1390*/  HADD2.F32 R8, -RZ, R209.reuse.H0_H0 ;  /* 0x200000d1ff087230 */ /* 0x100fe40000004100 */
[C---:B------:R-:W-:Y:S01]  /*13a0*/  FADD.FTZ R238, -R7.reuse, R202 ;  /* 0x000000ca07ee7221 */ /* 0x040fe20000010100 */
[--C-:B------:R-:W-:Y:S02]  /*13b0*/  HADD2.F32 R10, -RZ, R208.reuse.H0_H0 ;  /* 0x200000d0ff0a7230 */ /* 0x100fe40000004100 */
[C---:B------:R-:W-:Y:S01]  /*13c0*/  FADD.FTZ R16, -R7.reuse, R17 ;  /* 0x0000001107107221 */ /* 0x040fe20000010100 */
[----:B------:R-:W-:Y:S02]  /*13d0*/  HADD2.F32 R11, -RZ, R208.H1_H1 ;  /* 0x300000d0ff0b7230 */ /* 0x000fe40000004100 */
        /* <DEDUP_REMOVED lines=34> */
[----:B------:R-:W-:Y:S01]  /*1600*/  HADD2.F32 R231, -RZ, R217.H1_H1 ;  /* 0x300000d9ffe77230 */ /* 0x000fe20000004100 */
[----:B------:R-:W-:Y:S01]  /*1610*/  MOV R217, R20 ;  /* 0x0000001400d97202 */ /* 0x000fe20000000f00 */
[--C-:B------:R-:W-:Y:S02]  /*1620*/  HADD2.F32 R236, -RZ, R219.reuse.H0_H0 ;  /* 0x200000dbffec7230 */ /* 0x100fe40000004100 */
[----:B------:R-:W-:Y:S01]  /*1630*/  HADD2.F32 R235, -RZ, R219.H1_H1 ;  /* 0x300000dbffeb7230 */ /* 0x000fe20000004100 */
[----:B------:R-:W-:Y:S01]  /*1640*/  MOV R219, R6 ;  /* 0x0000000600db7202 */ /* 0x000fe20000000f00 */
[--C-:B------:R-:W-:Y:S02]  /*1650*/  HADD2.F32 R20, -RZ, R223.reuse.H0_H0 ;  /* 0x200000dfff147230 */ /* 0x100fe40000004100 */
[----:B------:R-:W-:Y:S02]  /*1660*/  HADD2.F32 R6, -RZ, R223.H1_H1 ;  /* 0x300000dfff067230 */ /* 0x000fe40000004100 */
[--C-:B------:R-:W-:Y:S01]  /*1670*/  HADD2.F32 R227, -RZ, R213.reuse.H0_H0 ;  /* 0x200000d5ffe37230 */ /* 0x100fe20000004100 */
[----:B------:R-:W2:Y:S01]  /*1680*/  LDL R223, [R1+0x68] ;  /* 0x0000680001df7983 */ /* 0x000ea20000100800 */
[----:B------:R-:W-:-:S03]  /*1690*/  HADD2.F32 R228, -RZ, R213.H1_H1 ;  /* 0x300000d5ffe47230 */ /* 0x000fc60000004100 */
[----:B------:R-:W3:Y:S01]  /*16a0*/  LDL R213, [R1+0x70] ;  /* 0x0000700001d57983 */ /* 0x000ee20000100800 */
[--C-:B------:R-:W-:Y:S02]  /*16b0*/  HADD2.F32 R252, -RZ, R221.reuse.H0_H0 ;  /* 0x200000ddfffc7230 */ /* 0x100fe40000004100 */
[----:B------:R-:W-:Y:S02]  /*16c0*/  HADD2.F32 R23, -RZ, R221.H1_H1 ;  /* 0x300000ddff177230 */ /* 0x000fe40000004100 */
[----:B------:R-:W4:Y:S01]  /*16d0*/  LDL R221, [R1+0x5c] ;  /* 0x00005c0001dd7983 */ /* 0x000f220000100800 */
[--C-:B------:R-:W-:Y:S02]  /*16e0*/  HADD2.F32 R191, -RZ, R215.reuse.H0_H0 ;  /* 0x200000d7ffbf7230 */ /* 0x100fe40000004100 */
[----:B------:R-:W-:Y:S02]  /*16f0*/  HADD2.F32 R224, -RZ, R215.H1_H1 ;  /* 0x300000d7ffe07230 */ /* 0x000fe40000004100 */
[----:B------:R-:W4:Y:S01]  /*1700*/  LDL R215, [R1+0x58] ;  /* 0x0000580001d77983 */ /* 0x000f220000100800 */
[----:B------:R-:W-:-:S02]  /*1710*/  HADD2.F32 R225, -RZ, R214.H0_H0 ;  /* 0x200000d6ffe17230 */ /* 0x000fc40000004100 */
[----:B------:R-:W-:Y:S02]  /*1720*/  HADD2.F32 R226, -RZ, R214.H1_H1 ;  /* 0x300000d6ffe27230 */ /* 0x000fe40000004100 */
[----:B------:R-:W4:Y:S01]  /*1730*/  LDL R214, [R1+0x74] ;  /* 0x0000740001d67983 */ /* 0x000f220000100800 */
[--C-:B------:R-:W-:Y:S02]  /*1740*/  HADD2.F32 R229, -RZ, R212.reuse.H0_H0 ;  /* 0x200000d4ffe57230 */ /* 0x100fe40000004100 */
[----:B------:R-:W-:Y:S02]  /*1750*/  HADD2.F32 R230, -RZ, R212.H1_H1 ;  /* 0x300000d4ffe67230 */ /* 0x000fe40000004100 */
[C---:B------:R-:W-:Y:S01]  /*1760*/  FMUL.FTZ R212, R5.reuse, R208 ;  /* 0x000000d005d47220 */ /* 0x040fe20000410000 */
[C---:B------:R-:W-:Y:S01]  /*1770*/  FMUL.FTZ R208, R5.reuse, R204 ;  /* 0x000000cc05d07220 */ /* 0x040fe20000410000 */
[C---:B------:R-:W-:Y:S01]  /*1780*/  FMUL.FTZ R204, R5.reuse, R202 ;  /* 0x000000ca05cc7220 */ /* 0x040fe20000410000 */
[C---:B------:R-:W-:Y:S01]  /*1790*/  FMUL.FTZ R202, R5.reuse, R192 ;  /* 0x000000c005ca7220 */ /* 0x040fe20000410000 */
[C---:B------:R-:W-:Y:S01]  /*17a0*/  FMUL.FTZ R0, R5.reuse, R0 ;  /* 0x0000000005007220 */ /* 0x040fe20000410000 */
[----:B------:R-:W-:Y:S01]  /*17b0*/  FMUL.FTZ R192, R5, R16 ;  /* 0x0000001005c07220 */ /* 0x000fe20000410000 */
[----:B------:R-:W-:-:S02]  /*17c0*/  HADD2.F32 R234, -RZ, R218.H0_H0 ;  /* 0x200000daffea7230 */ /* 0x000fc40000004100 */
[C---:B------:R-:W-:Y:S01]  /*17d0*/  FMUL.FTZ R16, R5.reuse, R12 ;  /* 0x0000000c05107220 */ /* 0x040fe20000410000 */
[----:B------:R-:W-:Y:S01]  /*17e0*/  HADD2.F32 R233, -RZ, R218.H1_H1 ;  /* 0x300000daffe97230 */ /* 0x000fe20000004100 */
[----:B------:R-:W-:Y:S01]  /*17f0*/  MOV R218, R22 ;  /* 0x0000001600da7202 */ /* 0x000fe20000000f00 */
[--C-:B------:R-:W-:Y:S02]  /*1800*/  HADD2.F32 R251, -RZ, R220.reuse.H0_H0 ;  /* 0x200000dcfffb7230 */ /* 0x100fe40000004100 */
[C---:B------:R-:W-:Y:S01]  /*1810*/  FMUL.FTZ R12, R5.reuse, R8 ;  /* 0x00000008050c7220 */ /* 0x040fe20000410000 */
[----:B------:R-:W-:Y:S01]  /*1820*/  HADD2.F32 R237, -RZ, R220.H1_H1 ;  /* 0x300000dcffed7230 */ /* 0x000fe20000004100 */
[----:B------:R-:W-:Y:S01]  /*1830*/  MOV R220, R21 ;  /* 0x0000001500dc7202 */ /* 0x000fe20000000f00 */
[--C-:B------:R-:W-:Y:S02]  /*1840*/  HADD2.F32 R22, -RZ, R222.reuse.H0_H0 ;  /* 0x200000deff167230 */ /* 0x100fe40000004100 */
[C---:B------:R-:W-:Y:S01]  /*1850*/  FMUL.FTZ R8, R5.reuse, R7 ;  /* 0x0000000705087220 */ /* 0x040fe20000410000 */
[----:B------:R-:W-:Y:S01]  /*1860*/  HADD2.F32 R21, -RZ, R222.H1_H1 ;  /* 0x300000deff157230 */ /* 0x000fe20000004100 */
[----:B------:R-:W-:Y:S01]  /*1870*/  MOV R222, R247 ;  /* 0x000000f700de7202 */ /* 0x000fe20000000f00 */
[----:B------:R-:W-:Y:S01]  /*1880*/  FFMA.FTZ R112, R0, R246, R112 ;  /* 0x000000f600707223 */ /* 0x000fe20000010070 */
[----:B------:R-:W-:Y:S01]  /*1890*/  FADD.FTZ R80, R80, R246 ;  /* 0x000000f650507221 */ /* 0x000fe20000010000 */
[----:B------:R-:W-:Y:S01]  /*18a0*/  FMUL.FTZ R247, R5, R241 ;  /* 0x000000f105f77220 */ /* 0x000fe20000410000 */
[----:B------:R-:W-:-:S02]  /*18b0*/  HADD2.F32 R189, -RZ, R216.H0_H0 ;  /* 0x200000d8ffbd7230 */ /* 0x000fc40000004100 */
[----:B------:R-:W-:Y:S01]  /*18c0*/  FADD.FTZ R82, R82, R219 ;  /* 0x000000db52527221 */ /* 0x000fe20000010000 */
[----:B------:R-:W-:Y:S01]  /*18d0*/  HADD2.F32 R190, -RZ, R216.H1_H1 ;  /* 0x300000d8ffbe7230 */ /* 0x000fe20000004100 */
[----:B------:R-:W-:Y:S01]  /*18e0*/  MOV R216, R245 ;  /* 0x000000f500d87202 */ /* 0x000fe20000000f00 */
[----:B------:R-:W-:Y:S01]  /*18f0*/  FFMA.FTZ R114, R247, R219, R114 ;  /* 0x000000dbf7727223 */ /* 0x000fe20000010072 */
[C---:B------:R-:W-:Y:S01]  /*1900*/  FMUL.FTZ R245, R5.reuse, R240 ;  /* 0x000000f005f57220 */ /* 0x040fe20000410000 */
[C---:B------:R-:W-:Y:S01]  /*1910*/  FMUL.FTZ R243, R5.reuse, R243 ;  /* 0x000000f305f37220 */ /* 0x040fe20000410000 */
[----:B------:R-:W-:Y:S01]  /*1920*/  FMUL.FTZ R250, R5, R242 ;  /* 0x000000f205fa7220 */ /* 0x000fe20000410000 */
[----:B------:R-:W-:Y:S01]  /*1930*/  FADD.FTZ R76, R76, R216 ;  /* 0x000000d84c4c7221 */ /* 0x000fe20000010000 */
[----:B------:R-:W-:Y:S01]  /*1940*/  FADD.FTZ R81, R81, R244 ;  /* 0x000000f451517221 */ /* 0x000fe20000010000 */
[----:B------:R-:W-:Y:S01]  /*1950*/  FFMA.FTZ R108, R243, R216, R108 ;  /* 0x000000d8f36c7223 */ /* 0x000fe2000001006c */
[-C--:B------:R-:W-:Y:S01]  /*1960*/  FFMA.FTZ R113, R250, R244.reuse, R113 ;  /* 0x000000f4fa717223 */ /* 0x080fe20000010071 */
[----:B------:R-:W-:Y:S01]  /*1970*/  FMUL.FTZ R249, R249, R244 ;  /* 0x000000f4f9f97220 */ /* 0x000fe20000410000 */
[----:B------:R-:W-:Y:S01]  /*1980*/  FFMA.FTZ R115, R245, R217, R115 ;  /* 0x000000d9f5737223 */ /* 0x000fe20000010073 */
[----:B------:R-:W-:Y:S01]  /*1990*/  FADD.FTZ R83, R83, R217 ;  /* 0x000000d953537221 */ /* 0x000fe20000010000 */
[----:B--2---:R-:W-:Y:S01]  /*19a0*/  FMUL.FTZ R7, R223, R246 ;  /* 0x000000f6df077220 */ /* 0x004fe20000410000 */
[C---:B------:R-:W-:Y:S01]  /*19b0*/  FMUL.FTZ R241, R5.reuse, R238 ;  /* 0x000000ee05f17220 */ /* 0x040fe20000410000 */
[----:B------:R-:W-:Y:S01]  /*19c0*/  FMUL.FTZ R239, R5, R239 ;  /* 0x000000ef05ef7220 */ /* 0x000fe20000410000 */
[----:B------:R-:W-:Y:S01]  /*19d0*/  FFMA.FTZ R111, R212, R218, R111 ;  /* 0x000000dad46f7223 */ /* 0x000fe2000001006f */
[----:B---3--:R-:W-:Y:S01]  /*19e0*/  FMUL.FTZ R246, R213, R219 ;  /* 0x000000dbd5f67220 */ /* 0x008fe20000410000 */
[----:B------:R-:W-:Y:S01]  /*19f0*/  FADD.FTZ R79, R79, R218 ;  /* 0x000000da4f4f7221 */ /* 0x000fe20000010000 */
[----:B------:R-:W2:Y:S01]  /*1a00*/  LDL R213, [R1+0x64] ;  /* 0x0000640001d57983 */ /* 0x000ea20000100800 */
[----:B----4-:R-:W-:-:S03]  /*1a10*/  FMUL.FTZ R240, R221, R222 ;  /* 0x000000deddf07220 */ /* 0x010fc60000410000 */
[----:B------:R-:W3:Y:S04]  /*1a20*/  LDL R219, [R1+0x60] ;  /* 0x0000600001db7983 */ /* 0x000ee80000100800 */
[----:B------:R-:W4:Y:S01]  /*1a30*/  LDL R221, [R1+0x38] ;  /* 0x0000380001dd7983 */ /* 0x000f220000100800 */
[----:B------:R-:W-:-:S03]  /*1a40*/  FMUL.FTZ R242, R215, R216 ;  /* 0x000000d8d7f27220 */ /* 0x000fc60000410000 */
[----:B------:R-:W4:Y:S01]  /*1a50*/  LDL R216, [R1+0x50] ;  /* 0x0000500001d87983 */ /* 0x000f220000100800 */
[----:B------:R-:W-:-:S03]  /*1a60*/  FMUL.FTZ R244, R214, R217 ;  /* 0x000000d9d6f47220 */ /* 0x000fc60000410000 */
[----:B------:R-:W4:Y:S04]  /*1a70*/  LDL R214, [R1+0x48] ;  /* 0x0000480001d67983 */ /* 0x000f280000100800 */
[----:B------:R-:W4:Y:S04]  /*1a80*/  LDL R217, [R1+0x54] ;  /* 0x0000540001d97983 */ /* 0x000f280000100800 */
[----:B------:R-:W4:Y:S01]  /*1a90*/  LDL R215, [R1+0x4c] ;  /* 0x00004c0001d77983 */ /* 0x000f220000100800 */
[----:B------:R-:W-:Y:S01]  /*1aa0*/  FMUL.FTZ R207, R5, R207 ;  /* 0x000000cf05cf7220 */ /* 0x000fe20000410000 */
[----:B------:R-:W-:Y:S01]  /*1ab0*/  FFMA.FTZ R109, R241, R222, R109 ;  /* 0x000000def16d7223 */ /* 0x000fe2000001006d */
[----:B------:R-:W-:Y:S01]  /*1ac0*/  FADD.FTZ R77, R77, R222 ;  /* 0x000000de4d4d7221 */ /* 0x000fe20000010000 */
[----:B------:R-:W-:Y:S01]  /*1ad0*/  FFMA.FTZ R110, R239, R220, R110 ;  /* 0x000000dcef6e7223 */ /* 0x000fe2000001006e */
[----:B------:R-:W4:Y:S01]  /*1ae0*/  LDL R222, [R1+0x3c] ;  /* 0x00003c0001de7983 */ /* 0x000f220000100800 */
[----:B------:R-:W-:Y:S01]  /*1af0*/  FADD.FTZ R78, R78, R220 ;  /* 0x000000dc4e4e7221 */ /* 0x000fe20000010000 */
[----:B------:R-:W-:Y:S01]  /*1b00*/  FFMA.FTZ R100, R207, R225, R100 ;  /* 0x000000e1cf647223 */ /* 0x000fe20000010064 */
[----:B------:R-:W-:Y:S01]  /*1b10*/  FADD.FTZ R68, R68, R225 ;  /* 0x000000e144447221 */ /* 0x000fe20000010000 */
[C---:B------:R-:W-:Y:S01]  /*1b20*/  FMUL.FTZ R209, R5.reuse, R209 ;  /* 0x000000d105d17220 */ /* 0x040fe20000410000 */
[----:B------:R-:W-:Y:S01]  /*1b30*/  FMUL.FTZ R211, R5, R211 ;  /* 0x000000d305d37220 */ /* 0x000fe20000410000 */
[----:B------:R-:W-:Y:S01]  /*1b40*/  FADD.FTZ R74, R74, R227 ;  /* 0x000000e34a4a7221 */ /* 0x000fe20000010000 */
[----:B------:R-:W4:Y:S01]  /*1b50*/  LDL R223, [R1+0x44] ;  /* 0x0000440001df7983 */ /* 0x000f220000100800 */
[----:B------:R-:W-:Y:S01]  /*1b60*/  FFMA.FTZ R106, R209, R227, R106 ;  /* 0x000000e3d16a7223 */ /* 0x000fe2000001006a */
[----:B------:R-:W-:Y:S01]  /*1b70*/  FFMA.FTZ R104, R211, R229, R104 ;  /* 0x000000e5d3687223 */ /* 0x000fe20000010068 */
[----:B------:R-:W-:Y:S01]  /*1b80*/  FADD.FTZ R72, R72, R229 ;  /* 0x000000e548487221 */ /* 0x000fe20000010000 */
[----:B------:R-:W-:Y:S01]  /*1b90*/  FFMA.FTZ R107, R208, R228, R107 ;  /* 0x000000e4d06b7223 */ /* 0x000fe2000001006b */
[----:B------:R-:W-:Y:S01]  /*1ba0*/  FADD.FTZ R75, R75, R228 ;  /* 0x000000e44b4b7221 */ /* 0x000fe20000010000 */
[----:B------:R-:W-:Y:S01]  /*1bb0*/  FMUL.FTZ R210, R5, R210 ;  /* 0x000000d205d27220 */ /* 0x000fe20000410000 */
[----:B------:R-:W-:-:S03]  /*1bc0*/  FADD.FTZ R73, R73, R230 ;  /* 0x000000e649497221 */ /* 0x000fc60000010000 */
[----:B------:R-:W-:Y:S01]  /*1bd0*/  FFMA.FTZ R105, R210, R230, R105 ;  /* 0x000000e6d2697223 */ /* 0x000fe20000010069 */
[----:B--2---:R-:W-:Y:S01]  /*1be0*/  FMUL.FTZ R213, R213, R218 ;  /* 0x000000dad5d57220 */ /* 0x004fe20000410000 */
[----:B------:R-:W-:Y:S01]  /*1bf0*/  FADD.FTZ R218, RZ, R7 ;  /* 0x00000007ffda7221 */ /* 0x000fe20000010000 */
[----:B---3--:R-:W-:-:S03]  /*1c00*/  FMUL.FTZ R238, R219, R220 ;  /* 0x000000dcdbee7220 */ /* 0x008fc60000410000 */
[----:B------:R-:W-:Y:S01]  /*1c10*/  FADD.FTZ R220, R218, R249 ;  /* 0x000000f9dadc7221 */ /* 0x000fe20000010000 */
[----:B----4-:R-:W-:Y:S02]  /*1c20*/  FMUL.FTZ R218, R221, R225 ;  /* 0x000000e1ddda7220 */ /* 0x010fe40000410000 */
[----:B------:R-:W2:Y:S01]  /*1c30*/  LDL R225, [R1+0x40] ;  /* 0x0000400001e17983 */ /* 0x000ea20000100800 */
[----:B------:R-:W-:-:S03]  /*1c40*/  FMUL.FTZ R216, R216, R227 ;  /* 0x000000e3d8d87220 */ /* 0x000fc60000410000 */
[----:B------:R-:W3:Y:S01]  /*1c50*/  LDL R227, [R1+0x2c] ;  /* 0x00002c0001e37983 */ /* 0x000ee20000100800 */
[----:B------:R-:W-:-:S03]  /*1c60*/  FMUL.FTZ R214, R214, R229 ;  /* 0x000000e5d6d67220 */ /* 0x000fc60000410000 */
[----:B------:R-:W4:Y:S01]  /*1c70*/  LDL R229, [R1+0x28] ;  /* 0x0000280001e57983 */ /* 0x000f220000100800 */
[----:B------:R-:W-:-:S03]  /*1c80*/  FMUL.FTZ R217, R217, R228 ;  /* 0x000000e4d9d97220 */ /* 0x000fc60000410000 */
[----:B------:R-:W4:Y:S01]  /*1c90*/  LDL R228, [R1+0x20] ;  /* 0x0000200001e47983 */ /* 0x000f220000100800 */
[----:B------:R-:W-:-:S03]  /*1ca0*/  FMUL.FTZ R215, R215, R230 ;  /* 0x000000e6d7d77220 */ /* 0x000fc60000410000 */
[----:B------:R-:W4:Y:S01]  /*1cb0*/  LDL R230, [R1+0x24] ;  /* 0x0000240001e67983 */ /* 0x000f220000100800 */
[----:B------:R-:W-:Y:S01]  /*1cc0*/  FFMA.FTZ R219, R0, R7, RZ ;  /* 0x0000000700db7223 */ /* 0x000fe200000100ff */
[----:B------:R-:W-:-:S03]  /*1cd0*/  FADD.FTZ R220, R220, R246 ;  /* 0x000000f6dcdc7221 */ /* 0x000fc60000010000 */
[----:B------:R-:W-:Y:S01]  /*1ce0*/  FFMA.FTZ R219, R250, R249, R219 ;  /* 0x000000f9fadb7223 */ /* 0x000fe200000100db */
[----:B------:R-:W-:-:S03]  /*1cf0*/  FADD.FTZ R220, R220, R244 ;  /* 0x000000f4dcdc7221 */ /* 0x000fc60000010000 */
[----:B------:R-:W-:Y:S01]  /*1d00*/  FFMA.FTZ R221, R247, R246, R219 ;  /* 0x000000f6f7dd7223 */ /* 0x000fe200000100db */
[----:B------:R-:W-:Y:S01]  /*1d10*/  FMUL.FTZ R205, R5, R205 ;  /* 0x000000cd05cd7220 */ /* 0x000fe20000410000 */
[----:B------:R-:W-:Y:S02]  /*1d20*/  FMUL.FTZ R219, R222, R226 ;  /* 0x000000e2dedb7220 */ /* 0x000fe40000410000 */
[----:B------:R-:W-:Y:S01]  /*1d30*/  FFMA.FTZ R221, R245, R244, R221 ;  /* 0x000000f4f5dd7223 */ /* 0x000fe200000100dd */
[----:B------:R-:W-:Y:S01]  /*1d40*/  FADD.FTZ R222, R220, R242 ;  /* 0x000000f2dcde7221 */ /* 0x000fe20000010000 */
[----:B------:R-:W-:Y:S02]  /*1d50*/  FFMA.FTZ R102, R205, R191, R102 ;  /* 0x000000bfcd667223 */ /* 0x000fe40000010066 */
[----:B------:R-:W-:Y:S01]  /*1d60*/  FFMA.FTZ R221, R243, R242, R221 ;  /* 0x000000f2f3dd7223 */ /* 0x000fe200000100dd */
[----:B------:R-:W-:Y:S01]  /*1d70*/  FADD.FTZ R70, R70, R191 ;  /* 0x000000bf46467221 */ /* 0x000fe20000010000 */
        /* <DEDUP_REMOVED lines=9> */
[----:B------:R-:W-:Y:S01]  /*1e10*/  FADD.FTZ R69, R69, R226 ;  /* 0x000000e245457221 */ /* 0x000fe20000010000 */
[----:B------:R-:W-:Y:S01]  /*1e20*/  FFMA.FTZ R103, R204, R224, R103 ;  /* 0x000000e0cc677223 */ /* 0x000fe20000010067 */
        /* <DEDUP_REMOVED lines=29> */
[----:B------:R-:W-:Y:S01]  /*2000*/  FADD.FTZ R191, R222, R240 ;  /* 0x000000f0debf7221 */ /* 0x000fe20000010000 */
[----:B------:R-:W-:-:S03]  /*2010*/  FFMA.FTZ R222, R241, R240, R221 ;  /* 0x000000f0f1de7223 */ /* 0x000fc600000100dd */
[----:B------:R-:W-:Y:S01]  /*2020*/  FADD.FTZ R191, R191, R238 ;  /* 0x000000eebfbf7221 */ /* 0x000fe20000010000 */
[----:B------:R-:W-:Y:S01]  /*2030*/  FFMA.FTZ R222, R239, R238, R222 ;  /* 0x000000eeefde7223 */ /* 0x000fe200000100de */
[----:B------:R-:W-:Y:S01]  /*2040*/  FMUL.FTZ R221, R223, R224 ;  /* 0x000000e0dfdd7220 */ /* 0x000fe20000410000 */
[----:B---3--:R-:W-:Y:S01]  /*2050*/  FMUL.FTZ R225, R227, R231 ;  /* 0x000000e7e3e17220 */ /* 0x008fe20000410000 */
[----:B------:R-:W-:Y:S01]  /*2060*/  FADD.FTZ R223, R191, R213 ;  /* 0x000000d5bfdf7221 */ /* 0x000fe20000010000 */
[----:B------:R-:W-:Y:S01]  /*2070*/  FMUL.FTZ R227, R117, R233 ;  /* 0x000000e975e37220 */ /* 0x000fe20000410000 */
[----:B------:R-:W-:Y:S01]  /*2080*/  FFMA.FTZ R191, R212, R213, R222 ;  /* 0x000000d5d4bf7223 */ /* 0x000fe200000100de */
[----:B----4-:R-:W-:Y:S01]  /*2090*/  FMUL.FTZ R224, R229, R232 ;  /* 0x000000e8e5e07220 */ /* 0x010fe20000410000 */
[----:B------:R-:W-:Y:S01]  /*20a0*/  FMUL.FTZ R233, R123, R23 ;  /* 0x000000177be97220 */ /* 0x000fe20000410000 */
[----:B------:R-:W-:Y:S01]  /*20b0*/  FMUL.FTZ R222, R228, R189 ;  /* 0x000000bde4de7220 */ /* 0x000fe20000410000 */
[----:B------:R-:W-:Y:S01]  /*20c0*/  FMUL.FTZ R229, R119, R235 ;  /* 0x000000eb77e57220 */ /* 0x000fe20000410000 */
[----:B------:R0:W5:Y:S01]  /*20d0*/  LDL.LU R23, [R1+0x88] ;  /* 0x0000880001177983 */ /* 0x0001620000300800 */
[----:B------:R-:W-:Y:S01]  /*20e0*/  FMUL.FTZ R228, R118, R236 ;  /* 0x000000ec76e47220 */ /* 0x000fe20000410000 */
[----:B------:R-:W-:Y:S01]  /*20f0*/  FMUL.FTZ R235, R125, R21 ;  /* 0x000000157deb7220 */ /* 0x000fe20000410000 */
[----:B------:R-:W-:Y:S01]  /*2100*/  FMUL.FTZ R231, R121, R237 ;  /* 0x000000ed79e77220 */ /* 0x000fe20000410000 */
[----:B------:R0:W5:Y:S01]  /*2110*/  LDL.LU R22, [R1+0x84] ;  /* 0x0000840001167983 */ /* 0x0001620000300800 */
[----:B------:R-:W-:Y:S01]  /*2120*/  FMUL.FTZ R236, R126, R20 ;  /* 0x000000147eec7220 */ /* 0x000fe20000410000 */
[----:B------:R-:W-:-:S02]  /*2130*/  FMUL.FTZ R237, R127, R6 ;  /* 0x000000067fed7220 */ /* 0x000fc40000410000 */
[----:B------:R0:W5:Y:S04]  /*2140*/  LDL.LU R21, [R1+0x80] ;  /* 0x0000800001157983 */ /* 0x0001680000300800 */
[----:B------:R0:W5:Y:S04]  /*2150*/  LDL.LU R20, [R1+0x7c] ;  /* 0x00007c0001147983 */ /* 0x0001680000300800 */
[----:B------:R0:W5:Y:S01]  /*2160*/  LDL.LU R6, [R1+0x78] ;  /* 0x0000780001067983 */ /* 0x0001620000300800 */
        /* <DEDUP_REMOVED lines=61> */
[----:B0-----:R-:W-:-:S07]  /*2540*/  FFMA.FTZ R190, R8, R237, R190 ;  /* 0x000000ed08be7223 */ /* 0x001fce00000100be */
.L_x_8311:
[----:B------:R-:W-:Y:S05]  /*2550*/  BSYNC B0 ;  /* 0x0000000000007941 */ /* 0x000fea0003800000 */
.L_x_8309:
[----:B------:R-:W0:Y:S01]  /*2560*/  S2R R251, SR_TID.X ;  /* 0x0000000000fb7919 */ /* 0x000e220000002100 */
[----:B-----5:R-:W-:Y:S01]  /*2570*/  MOV R191, R200 ;  /* 0x000000c800bf7202 */ /* 0x020fe20000000f00 */
[----:B------:R-:W-:Y:S01]  /*2580*/  UMOV UR6, 0xffffffff ;  /* 0xffffffff00067882 */ /* 0x000fe20000000000 */
[----:B------:R-:W-:Y:S02]  /*2590*/  LOP3.LUT P5, RZ, R248, 0xff, RZ, 0xc0, !PT ;  /* 0x000000fff8ff7812 */ /* 0x000fe400078ac0ff */
[----:B------:R-:W-:Y:S01]  /*25a0*/  MOV R189, R198 ;  /* 0x000000c600bd7202 */ /* 0x000fe20000000f00 */
[----:B------:R1:W-:Y:S01]  /*25b0*/  STL.S16 [R1+0x14], R191 ;  /* 0x000014bf01007387 */ /* 0x0003e20000100600 */
[----:B------:R-:W-:-:S03]  /*25c0*/  MOV R248, R196 ;  /* 0x000000c400f87202 */ /* 0x000fc60000000f00 */
[----:B------:R2:W-:Y:S04]  /*25d0*/  STL.S16 [R1+0x18], R189 ;  /* 0x000018bd01007387 */ /* 0x0005e80000100600 */
[----:B------:R3:W-:Y:S01]  /*25e0*/  STL.S16 [R1+0x1c], R248 ;  /* 0x00001cf801007387 */ /* 0x0007e20000100600 */
[----:B-1----:R-:W-:-:S05]  /*25f0*/  MOV R191, R194 ;  /* 0x000000c200bf7202 */ /* 0x002fca0000000f00 */
[----:B------:R3:W-:Y:S01]  /*2600*/  STL.S16 [R1+0x30], R191 ;  /* 0x000030bf01007387 */ /* 0x0007e20000100600 */
[----:B0-----:R-:W-:Y:S02]  /*2610*/  LOP3.LUT P0, RZ, R251, 0x1f, RZ, 0xc0, !PT ;  /* 0x0000001ffbff7812 */ /* 0x001fe4000780c0ff */
[----:B------:R-:W-:-:S04]  /*2620*/  SHF.R.U32.HI R251, RZ, 0x5, R251 ;  /* 0x00000005fffb7819 */ /* 0x000fc800000116fb */
[----:B--2---:R-:W-:-:S04]  /*2630*/  LOP3.LUT R189, R251, 0x7fffffc, RZ, 0xc0, !PT ;  /* 0x07fffffcfbbd7812 */ /* 0x004fc800078ec0ff */
[----:B------:R-:W-:Y:S01]  /*2640*/  @!P5 IADD3 R189, R189, 0x4, RZ ;  /* 0x00000004bdbdd810 */ /* 0x000fe20007ffe0ff */
[----:B---3--:R-:W-:Y:S06]  /*2650*/  BRA.DIV UR6, `(.L_x_8312) ;  /* 0x0000004a06087947 */ /* 0x008fec000b800000 */
        /* <DEDUP_REMOVED lines=20> */
.L_x_8490:
[----:B------:R-:W0:Y:S04]  /*27a0*/  LDL.LU R252, [R1+0xc] ;  /* 0x00000c0001fc7983 */ /* 0x000e280000300800 */
[----:B-1----:R-:W2:Y:S01]  /*27b0*/  LDL.LU R251, [R1+0x8] ;  /* 0x0000080001fb7983 */ /* 0x002ea20000300800 */
[----:B------:R-:W-:Y:S05]  /*27c0*/  WARPSYNC.ALL ;  /* 0x0000000000007948 */ /* 0x000fea0003800000 */
[----:B------:R-:W1:Y:S01]  /*27d0*/  S2R R248, SR_TID.X ;  /* 0x0000000000f87919 */ /* 0x000e620000002100 */
[----:B------:R-:W-:Y:S01]  /*27e0*/  @P4 IADD3 R188, R188, -0x1, RZ ;  /* 0xffffffffbcbc4810 */ /* 0x000fe20007ffe0ff */
        /* <DEDUP_REMOVED lines=11> */
[----:B------:R-:W0:Y:S02]  /*28a0*/  LDC R252, c[0x0][0x218] ;  /* 0x00008600fffc7b82 */ /* 0x000e240000000800 */
[-C--:B------:R-:W-:Y:S02]  /*28b0*/  @!P0 LEA R248, R248, R251.reuse, 0x3 ;  /* 0x000000fbf8f88211 */ /* 0x080fe400078e18ff */
[----:B------:R-:W-:-:S03]  /*28c0*/  LEA R251, R189, R251, 0x3 ;  /* 0x000000fbbdfb7211 */ /* 0x000fc600078e18ff */
[----:B------:R1:W-:Y:S02]  /*28d0*/  @!P0 STS.64 [R248+0x4000], R190 ;  /* 0x004000bef8008388 */ /* 0x0003e40000000a00 */
[----:B-1----:R-:W-:Y:S01]  /*28e0*/  HFMA2.MMA R248, -RZ, RZ, 0, 0 ;  /* 0x00000000fff87435 */ /* 0x002fe200000001ff */
        /* <DEDUP_REMOVED lines=23> */
[----:B------:R-:W-:-:S04]  /*2a60*/  ISETP.NE.U32.AND P0, PT, R3, RZ, PT ;  /* 0x000000ff0300720c */ /* 0x000fc80003f05070 */
[----:B------:R-:W-:Y:S02]  /*2a70*/  ISETP.NE.AND.EX P0, PT, R2, RZ, PT, P0 ;  /* 0x000000ff0200720c */ /* 0x000fe40003f05300 */
[----:B------:R-:W-:-:S11]  /*2a80*/  MOV R2, RZ ;  /* 0x000000ff00027202 */ /* 0x000fd60000000f00 */
[----:B------:R-:W-:Y:S05]  /*2a90*/  @!P0 BRA `(.L_x_8315) ;  /* 0x0000000000308947 */ /* 0x000fea0003800000 */
[----:B------:R-:W-:Y:S01]  /*2aa0*/  HADD2.F32 R2, -RZ, R160.H0_H0 ;  /* 0x200000a0ff027230 */ /* 0x000fe20000004100 */
[----:B------:R-:W-:Y:S06]  /*2ab0*/  BRA `(.L_x_8315) ;  /* 0x0000000000287947 */ /* 0x000fec0003800000 */
.L_x_8314:
[----:B------:R-:W0:Y:S01]  /*2ac0*/  LDC.U8 R190, c[0x0][0x2a0] ;  /* 0x0000a800ffbe7b82 */ /* 0x000e220000000000 */
[----:B------:R-:W-:-:S04]  /*2ad0*/  ISETP.NE.U32.AND P0, PT, R3, RZ, PT ;  /* 0x000000ff0300720c */ /* 0x000fc80003f05070 */
[----:B------:R-:W-:-:S13]  /*2ae0*/  ISETP.NE.AND.EX P0, PT, R2, RZ, PT, P0 ;  /* 0x000000ff0200720c */ /* 0x000fda0003f05300 */
[----:B------:R-:W-:Y:S01]  /*2af0*/  @P0 HADD2.F32 R3, -RZ, R160.H0_H0 ;  /* 0x200000a0ff030230 */ /* 0x000fe20000004100 */
[----:B0-----:R-:W-:-:S04]  /*2b00*/  ISETP.NE.AND P1, PT, R190, RZ, PT ;  /* 0x000000ffbe00720c */ /* 0x001fc80003f25270 */
[----:B------:R-:W-:-:S05]  /*2b10*/  FSEL R2, R188, RZ, !P1 ;  /* 0x000000ffbc027208 */ /* 0x000fca0004800000 */
[----:B-----5:R-:W-:-:S04]  /*2b20*/  FFMA.FTZ R2, R0, R189, R2 ;  /* 0x000000bd00027223 */ /* 0x020fc80000010002 */
[----:B------:R-:W-:-:S04]  /*2b30*/  FADD.FTZ R2, R7, -R2 ;  /* 0x8000000207027221 */ /* 0x000fc80000010000 */
[----:B------:R-:W-:-:S04]  /*2b40*/  FMUL.FTZ R2, R5, R2 ;  /* 0x0000000205027220 */ /* 0x000fc80000410000 */
[----:B------:R-:W-:-:S07]  /*2b50*/  @P0 FADD.FTZ R2, R2, R3 ;  /* 0x0000000302020221 */ /* 0x000fce0000010000 */
.L_x_8315:
[----:B------:R-:W-:Y:S05]  /*2b60*/  BSYNC B0 ;  /* 0x0000000000007941 */ /* 0x000fea0003800000 */
.L_x_8313:
[----:B------:R-:W-:Y:S01]  /*2b70*/  ISETP.NE.U32.AND P1, PT, RZ, UR14, PT ;  /* 0x0000000eff007c0c */ /* 0x000fe2000bf25070 */
[----:B------:R-:W-:Y:S03]  /*2b80*/  BSSY B0, `(.L_x_8316) ;  /* 0x0000011000007945 */ /* 0x000fe60003800000 */
[----:B------:R-:W-:-:S13]  /*2b90*/  ISETP.NE.AND.EX P1, PT, RZ, UR15, PT, P1 ;  /* 0x0000000fff007c0c */ /* 0x000fda000bf25310 */
[----:B------:R-:W-:-:S04]  /*2ba0*/  @P1 F2FP.F16.F32.PACK_AB R3, RZ, R2 ;  /* 0x00000002ff03123e */ /* 0x000fc800000000ff */
[----:B------:R-:W-:Y:S01]  /*2bb0*/  @P1 PRMT R180, R3, 0x7610, R180 ;  /* 0x0000761003b41816 */ /* 0x000fe200000000b4 */
[----:B------:R-:W-:Y:S06]  /*2bc0*/  @!P4 BRA `(.L_x_8317) ;  /* 0x000000000030c947 */ /* 0x000fec0003800000 */
[----:B------:R-:W2:Y:S01]  /*2bd0*/  LDL.LU R190, [R1+0x14] ;  /* 0x0000140001be7983 */ /* 0x000ea20000300800 */
[----:B------:R-:W-:Y:S01]  /*2be0*/  FMUL.FTZ R2, R2, UR17 ;  /* 0x0000001102027c20 */ /* 0x000fe20008410000 */
[----:B--2---:R-:W-:-:S03]  /*2bf0*/  LOP3.LUT P6, RZ, R190, 0xff, RZ, 0xc0, !PT ;  /* 0x000000ffbeff7812 */ /* 0x004fc600078cc0ff */
[----:B------:R-:W-:Y:S01]  /*2c00*/  FMUL.FTZ R190, R2, UR16 ;  /* 0x0000001002be7c20 */ /* 0x000fe20008410000 */
[----:B------:R-:W-:-:S09]  /*2c10*/  MOV R2, RZ ;  /* 0x000000ff00027202 */ /* 0x000fd20000000f00 */
[----:B-----5:R-:W-:-:S05]  /*2c20*/  @P6 HADD2.F32 R3, -RZ, R176.H0_H0 ;  /* 0x200000b0ff036230 */ /* 0x020fca0000004100 */
[----:B------:R-:W-:-:S04]  /*2c30*/  @P6 FMUL.FTZ R2, R190, R3 ;  /* 0x00000003be026220 */ /* 0x000fc80000410000 */
[----:B------:R-:W-:Y:S01]  /*2c40*/  FADD.FTZ R20, R20, R2 ;  /* 0x0000000214147221 */ /* 0x000fe20000010000 */
[----:B------:R-:W-:-:S05]  /*2c50*/  FMUL.FTZ R2, R128, R190 ;  /* 0x000000be80027220 */ /* 0x000fca0000410000 */
[----:B------:R-:W-:-:S04]  /*2c60*/  FSEL R2, R2, RZ, P6 ;  /* 0x000000ff02027208 */ /* 0x000fc80003000000 */
[----:B------:R-:W-:-:S04]  /*2c70*/  F2FP.F16.F32.PACK_AB R2, RZ, R2 ;  /* 0x00000002ff02723e */ /* 0x000fc800000000ff */
[----:B------:R-:W-:-:S07]  /*2c80*/  PRMT R184, R2, 0x7610, R184 ;  /* 0x0000761002b87816 */ /* 0x000fce00000000b8 */
.L_x_8317:
[----:B------:R-:W-:Y:S05]  /*2c90*/  BSYNC B0 ;  /* 0x0000000000007941 */ /* 0x000fea0003800000 */
.L_x_8316:
[----:B------:R-:W-:Y:S04]  /*2ca0*/  BSSY B0, `(.L_x_8318) ;  /* 0x000000e000007945 */ /* 0x000fe80003800000 */
[----:B------:R-:W-:Y:S05]  /*2cb0*/  @P3 BRA `(.L_x_8319) ;  /* 0x0000000000103947 */ /* 0x000fea0003800000 */
[----:B------:R-:W-:Y:S01]  /*2cc0*/  HFMA2.MMA R2, -RZ, RZ, 0, 0 ;  /* 0x00000000ff027435 */ /* 0x000fe200000001ff */
[----:B------:R-:W-:Y:S10]  /*2cd0*/  @!P0 BRA `(.L_x_8320) ;  /* 0x0000000000288947 */ /* 0x000ff40003800000 */
[----:B------:R-:W-:Y:S01]  /*2ce0*/  HADD2.F32 R2, -RZ, R160.H1_H1 ;  /* 0x300000a0ff027230 */ /* 0x000fe20000004100 */
[----:B------:R-:W-:Y:S06]  /*2cf0*/  BRA `(.L_x_8320) ;  /* 0x0000000000207947 */ /* 0x000fec0003800000 */
.L_x_8319:
        /* <DEDUP_REMOVED lines=8> */
.L_x_8320:
[----:B------:R-:W-:Y:S05]  /*2d80*/  BSYNC B0 ;  /* 0x0000000000007941 */ /* 0x000fea0003800000 */
.L_x_8318:
[----:B------:R-:W-:Y:S01]  /*2d90*/  @P1 F2FP.F16.F32.PACK_AB R3, RZ, R2 ;  /* 0x00000002ff03123e */ /* 0x000fe200000000ff */
[----:B------:R-:W-:Y:S03]  /*2da0*/  BSSY B0, `(.L_x_8321) ;  /* 0x000000e000007945 */ /* 0x000fe60003800000 */
[----:B------:R-:W-:Y:S01]  /*2db0*/  @P1 PRMT R180, R180, 0x5410, R3 ;  /* 0x00005410b4b41816 */ /* 0x000fe20000000003 */
[----:B------:R-:W-:Y:S06]  /*2dc0*/  @!P4 BRA `(.L_x_8322) ;  /* 0x00000000002cc947 */ /* 0x000fec0003800000 */
[----:B------:R-:W-:Y:S01]  /*2dd0*/  LOP3.LUT P6, RZ, R200, 0xff00, RZ, 0xc0, !PT ;  /* 0x0000ff00c8ff7812 */ /* 0x000fe200078cc0ff */
[----:B------:R-:W-:-:S04]  /*2de0*/  FMUL.FTZ R2, R2, UR17 ;  /* 0x0000001102027c20 */ /* 0x000fc80008410000 */
[----:B------:R-:W-:Y:S01]  /*2df0*/  FMUL.FTZ R190, R2, UR16 ;  /* 0x0000001002be7c20 */ /* 0x000fe20008410000 */
[----:B------:R-:W-:-:S07]  /*2e00*/  MOV R2, RZ ;  /* 0x000000ff00027202 */ /* 0x000fce0000000f00 */
[----:B-----5:R-:W-:-:S05]  /*2e10*/  @P6 HADD2.F32 R3, -RZ, R176.H1_H1 ;  /* 0x300000b0ff036230 */ /* 0x020fca0000004100 */
[----:B------:R-:W-:-:S04]  /*2e20*/  @P6 FMUL.FTZ R2, R190, R3 ;  /* 0x00000003be026220 */ /* 0x000fc80000410000 */
[----:B------:R-:W-:Y:S01]  /*2e30*/  FADD.FTZ R21, R21, R2 ;  /* 0x0000000215157221 */ /* 0x000fe20000010000 */
[----:B------:R-:W-:-:S05]  /*2e40*/  FMUL.FTZ R2, R129, R190 ;  /* 0x000000be81027220 */ /* 0x000fca0000410000 */
[----:B------:R-:W-:-:S04]  /*2e50*/  FSEL R2, R2, RZ, P6 ;  /* 0x000000ff02027208 */ /* 0x000fc80003000000 */
[----:B------:R-:W-:-:S04]  /*2e60*/  F2FP.F16.F32.PACK_AB R2, RZ, R2 ;  /* 0x00000002ff02723e */ /* 0x000fc800000000ff */
[----:B------:R-:W-:-:S07]  /*2e70*/  PRMT R184, R184, 0x5410, R2 ;  /* 0x00005410b8b87816 */ /* 0x000fce0000000002 */
.L_x_8322:
[----:B------:R-:W-:Y:S05]  /*2e80*/  BSYNC B0 ;  /* 0x0000000000007941 */ /* 0x000fea0003800000 */
.L_x_8321:
[----:B------:R-:W-:Y:S04]  /*2e90*/  BSSY B0, `(.L_x_8323) ;  /* 0x000000e000007945 */ /* 0x000fe80003800000 */
[----:B------:R-:W-:Y:S05]  /*2ea0*/  @P3 BRA `(.L_x_8324) ;  /* 0x0000000000103947 */ /* 0x000fea0003800000 */
[----:B------:R-:W-:Y:S01]  /*2eb0*/  HFMA2.MMA R2, -RZ, RZ, 0, 0 ;  /* 0x00000000ff027435 */ /* 0x000fe200000001ff */
[----:B------:R-:W-:Y:S10]  /*2ec0*/  @!P0 BRA `(.L_x_8325) ;  /* 0x0000000000288947 */ /* 0x000ff40003800000 */
[----:B------:R-:W-:Y:S01]  /*2ed0*/  HADD2.F32 R2, -RZ, R161.H0_H0 ;  /* 0x200000a1ff027230 */ /* 0x000fe20000004100 */
[----:B------:R-:W-:Y:S06]  /*2ee0*/  BRA `(.L_x_8325) ;  /* 0x0000000000207947 */ /* 0x000fec0003800000 */
.L_x_8324:
        /* <DEDUP_REMOVED lines=8> */
.L_x_8325:
[----:B------:R-:W-:Y:S05]  /*2f70*/  BSYNC B0 ;  /* 0x0000000000007941 */ /* 0x000fea0003800000 */
.L_x_8323:
        /* <DEDUP_REMOVED lines=8> */
[----:B-----5:R-:W-:-:S05]  /*3000*/  @P6 HADD2.F32 R3, -RZ, R177.H0_H0 ;  /* 0x200000b1ff036230 */ /* 0x020fca0000004100 */
[----:B------:R-:W-:-:S04]  /*3010*/  @P6 FMUL.FTZ R2, R190, R3 ;  /* 0x00000003be026220 */ /* 0x000fc80000410000 */
[----:B------:R-:W-:Y:S01]  /*3020*/  FADD.FTZ R22, R22, R2 ;  /* 0x0000000216167221 */ /* 0x000fe20000010000 */
[----:B------:R-:W-:-:S05]  /*3030*/  FMUL.FTZ R2, R130, R190 ;  /* 0x000000be82027220 */ /* 0x000fca0000410000 */
[----:B------:R-:W-:-:S04]  /*3040*/  FSEL R2, R2, RZ, P6 ;  /* 0x000000ff02027208 */ /* 0x000fc80003000000 */
[----:B------:R-:W-:-:S04]  /*3050*/  F2FP.F16.F32.PACK_AB R2, RZ, R2 ;  /* 0x00000002ff02723e */ /* 0x000fc800000000ff */
[----:B------:R-:W-:-:S07]  /*3060*/  PRMT R185, R2, 0x7610, R185 ;  /* 0x0000761002b97816 */ /* 0x000fce00000000b9 */
.L_x_8327:
[----:B------:R-:W-:Y:S05]  /*3070*/  BSYNC B0 ;  /* 0x0000000000007941 */ /* 0x000fea0003800000 */
.L_x_8326:
[----:B------:R-:W-:Y:S04]  /*3080*/  BSSY B0, `(.L_x_8328) ;  /* 0x000000e000007945 */ /* 0x000fe80003800000 */
[----:B------:R-:W-:Y:S05]  /*3090*/  @P3 BRA `(.L_x_8329) ;  /* 0x0000000000103947 */ /* 0x000fea0003800000 */
[----:B------:R-:W-:Y:S01]  /*30a0*/  HFMA2.MMA R2, -RZ, RZ, 0, 0 ;  /* 0x00000000ff027435 */ /* 0x000fe200000001ff */
[----:B------:R-:W-:Y:S10]  /*30b0*/  @!P0 BRA `(.L_x_8330) ;  /* 0x0000000000288947 */ /* 0x000ff40003800000 */
[----:B------:R-:W-:Y:S01]  /*30c0*/  HADD2.F32 R2, -RZ, R161.H1_H1 ;  /* 0x300000a1ff027230 */ /* 0x000fe20000004100 */
[----:B------:R-:W-:Y:S06]  /*30d0*/  BRA `(.L_x_8330) ;  /* 0x0000000000207947 */ /* 0x000fec0003800000 */
.L_x_8329:
        /* <DEDUP_REMOVED lines=8> */
.L_x_8330:
[----:B------:R-:W-:Y:S05]  /*3160*/  BSYNC B0 ;  /* 0x0000000000007941 */ /* 0x000fea0003800000 */
.L_x_8328:
        /* <DEDUP_REMOVED lines=15> */
.L_x_8332:
[----:B------:R-:W-:Y:S05]  /*3260*/  BSYNC B0 ;  /* 0x0000000000007941 */ /* 0x000fea0003800000 */
.L_x_8331:
[----:B------:R-:W-:Y:S04]  /*3270*/  BSSY B0, `(.L_x_8333) ;  /* 0x000000e000007945 */ /* 0x000fe80003800000 */
[----:B------:R-:W-:Y:S05]  /*3280*/  @P3 BRA `(.L_x_8334) ;  /* 0x0000000000103947 */ /* 0x000fea0003800000 */
[----:B------:R-:W-:Y:S01]  /*3290*/  HFMA2.MMA R2, -RZ, RZ, 0, 0 ;  /* 0x00000000ff027435 */ /* 0x000fe200000001ff */
[----:B------:R-:W-:Y:S10]  /*32a0*/  @!P0 BRA `(.L_x_8335) ;  /* 0x0000000000288947 */ /* 0x000ff40003800000 */
[----:B------:R-:W-:Y:S01]  /*32b0*/  HADD2.F32 R2, -RZ, R162.H0_H0 ;  /* 0x200000a2ff027230 */ /* 0x000fe20000004100 */
[----:B------:R-:W-:Y:S06]  /*32c0*/  BRA `(.L_x_8335) ;  /* 0x0000000000207947 */ /* 0x000fec0003800000 */
.L_x_8334:
        /* <DEDUP_REMOVED lines=8> */
.L_x_8335:
[----:B------:R-:W-:Y:S05]  /*3350*/  BSYNC B0 ;  /* 0x0000000000007941 */ /* 0x000fea0003800000 */
.L_x_8333:
        /* <DEDUP_REMOVED lines=15> */
.L_x_8337:
[----:B------:R-:W-:Y:S05]  /*3450*/  BSYNC B0 ;  /* 0x0000000000007941 */ /* 0x000fea0003800000 */
.L_x_8336:
[----:B------:R-:W-:Y:S04]  /*3460*/  BSSY B0, `(.L_x_8338) ;  /* 0x000000e000007945 */ /* 0x000fe80003800000 */
[----:B------:R-:W-:Y:S05]  /*3470*/  @P3 BRA `(.L_x_8339) ;  /* 0x0000000000103947 */ /* 0x000fea0003800000 */
[----:B------:R-:W-:Y:S01]  /*3480*/  HFMA2.MMA R2, -RZ, RZ, 0, 0 ;  /* 0x00000000ff027435 */ /* 0x000fe200000001ff */
[----:B------:R-:W-:Y:S10]  /*3490*/  @!P0 BRA `(.L_x_8340) ;  /* 0x0000000000288947 */ /* 0x000ff40003800000 */
[----:B------:R-:W-:Y:S01]  /*34a0*/  HADD2.F32 R2, -RZ, R162.H1_H1 ;  /* 0x300000a2ff027230 */ /* 0x000fe20000004100 */
[----:B------:R-:W-:Y:S06]  /*34b0*/  BRA `(.L_x_8340) ;  /* 0x0000000000207947 */ /* 0x000fec0003800000 */
.L_x_8339:
        /* <DEDUP_REMOVED lines=8> */
.L_x_8340:
[----:B------:R-:W-:Y:S05]  /*3540*/  BSYNC B0 ;  /* 0x0000000000007941 */ /* 0x000fea0003800000 */
.L_x_8338:
        /* <DEDUP_REMOVED lines=15> */
.L_x_8342:
[----:B------:R-:W-:Y:S05]  /*3640*/  BSYNC B0 ;  /* 0x0000000000007941 */ /* 0x000fea0003800000 */
.L_x_8341:
[----:B------:R-:W-:Y:S04]  /*3650*/  BSSY B0, `(.L_x_8343) ;  /* 0x000000e000007945 */ /* 0x000fe80003800000 */
[----:B------:R-:W-:Y:S05]  /*3660*/  @P3 BRA `(.L_x_8344) ;  /* 0x0000000000103947 */ /* 0x000fea0003800000 */
[----:B------:R-:W-:Y:S01]  /*3670*/  HFMA2.MMA R2, -RZ, RZ, 0, 0 ;  /* 0x00000000ff027435 */ /* 0x000fe200000001ff */
[----:B------:R-:W-:Y:S10]  /*3680*/  @!P0 BRA `(.L_x_8345) ;  /* 0x0000000000288947 */ /* 0x000ff40003800000 */
[----:B------:R-:W-:Y:S01]  /*3690*/  HADD2.F32 R2, -RZ, R163.H0_H0 ;  /* 0x200000a3ff027230 */ /* 0x000fe20000004100 */
[----:B------:R-:W-:Y:S06]  /*36a0*/  BRA `(.L_x_8345) ;  /* 0x0000000000207947 */ /* 0x000fec0003800000 */
.L_x_8344:
        /* <DEDUP_REMOVED lines=8> */
.L_x_8345:
[----:B------:R-:W-:Y:S05]  /*3730*/  BSYNC B0 ;  /* 0x0000000000007941 */ /* 0x000fea0003800000 */
.L_x_8343:
        /* <DEDUP_REMOVED lines=15> */
.L_x_8347:
[----:B------:R-:W-:Y:S05]  /*3830*/  BSYNC B0 ;  /* 0x0000000000007941 */ /* 0x000fea0003800000 */
.L_x_8346:
[----:B------:R-:W-:Y:S04]  /*3840*/  BSSY B0, `(.L_x_8348) ;  /* 0x000000e000007945 */ /* 0x000fe80003800000 */
[----:B------:R-:W-:Y:S05]  /*3850*/  @P3 BRA `(.L_x_8349) ;  /* 0x0000000000103947 */ /* 0x000fea0003800000 */
[----:B------:R-:W-:Y:S01]  /*3860*/  HFMA2.MMA R2, -RZ, RZ, 0, 0 ;  /* 0x00000000ff027435 */ /* 0x000fe200000001ff */
[----:B------:R-:W-:Y:S10]  /*3870*/  @!P0 BRA `(.L_x_8350) ;  /* 0x0000000000288947 */ /* 0x000ff40003800000 */
[----:B------:R-:W-:Y:S01]  /*3880*/  HADD2.F32 R2, -RZ, R163.H1_H1 ;  /* 0x300000a3ff027230 */ /* 0x000fe20000004100 */
[----:B------:R-:W-:Y:S06]  /*3890*/  BRA `(.L_x_8350) ;  /* 0x0000000000207947 */ /* 0x000fec0003800000 */
.L_x_8349:
        /* <DEDUP_REMOVED lines=8> */
.L_x_8350:
[----:B------:R-:W-:Y:S05]  /*3920*/  BSYNC B0 ;  /* 0x0000000000007941 */ /* 0x000fea0003800000 */
.L_x_8348:
        /* <DEDUP_REMOVED lines=15> */
.L_x_8352:
[----:B------:R-:W-:Y:S05]  /*3a20*/  BSYNC B0 ;  /* 0x0000000000007941 */ /* 0x000fea0003800000 */
.L_x_8351:
        /* <DEDUP_REMOVED lines=9> */
[----:B0-----:R-:W-:-:S05]  /*3ac0*/  IADD3 R2, R248, 0x80, RZ ;  /* 0x00000080f8027810 */ /* 0x001fca0007ffe0ff */
[----:B-1----:R-:W-:-:S05]  /*3ad0*/  IMAD.WIDE.U32 R2, R2, 0x10, R176 ;  /* 0x0000001002027825 */ /* 0x002fca00078e00b0 */
[----:B------:R1:W5:Y:S02]  /*3ae0*/  LDG.E.128 R176, desc[UR4][R2.64] ;  /* 0x0000000402b07981 */ /* 0x000364000c1e1d00 */
.L_x_8354:
[----:B------:R-:W-:Y:S05]  /*3af0*/  BSYNC B0 ;  /* 0x0000000000007941 */ /* 0x000fea0003800000 */
.L_x_8353:
[----:B------:R-:W-:Y:S04]  /*3b00*/  BSSY B0, `(.L_x_8355) ;  /* 0x000000e000007945 */ /* 0x000fe80003800000 */
[----:B------:R-:W-:Y:S05]  /*3b10*/  @P3 BRA `(.L_x_8356) ;  /* 0x0000000000103947 */ /* 0x000fea0003800000 */
[----:B01----:R-:W-:Y:S01]  /*3b20*/  HFMA2.MMA R3, -RZ, RZ, 0, 0 ;  /* 0x00000000ff037435 */ /* 0x003fe200000001ff */
[----:B------:R-:W-:Y:S10]  /*3b30*/  @!P0 BRA `(.L_x_8357) ;  /* 0x0000000000288947 */ /* 0x000ff40003800000 */
[----:B------:R-:W-:Y:S01]  /*3b40*/  HADD2.F32 R3, -RZ, R164.H0_H0 ;  /* 0x200000a4ff037230 */ /* 0x000fe20000004100 */
[----:B------:R-:W-:Y:S06]  /*3b50*/  BRA `(.L_x_8357) ;  /* 0x0000000000207947 */ /* 0x000fec0003800000 */
.L_x_8356:
[----:B01----:R-:W0:Y:S02]  /*3b60*/  LDC.U8 R2, c[0x0][0x2a0] ;  /* 0x0000a800ff027b82 */ /* 0x003e240000000000 */
[----:B0-----:R-:W-:-:S04]  /*3b70*/  ISETP.NE.AND P6, PT, R2, RZ, PT ;  /* 0x000000ff0200720c */ /* 0x001fc80003fc5270 */
[----:B------:R-:W-:-:S05]  /*3b80*/  FSEL R2, R188, RZ, !P6 ;  /* 0x000000ffbc027208 */ /* 0x000fca0007000000 */
[----:B------:R-:W-:-:S04]  /*3b90*/  FFMA.FTZ R2, R211, R189, R2 ;  /* 0x000000bdd3027223 */ /* 0x000fc80000010002 */
[----:B------:R-:W-:-:S04]  /*3ba0*/  FADD.FTZ R2, R214, -R2 ;  /* 0x80000002d6027221 */ /* 0x000fc80000010000 */
[----:B------:R-:W-:Y:S01]  /*3bb0*/  FMUL.FTZ R3, R5, R2 ;  /* 0x0000000205037220 */ /* 0x000fe20000410000 */
[----:B------:R-:W-:-:S05]  /*3bc0*/  @P0 HADD2.F32 R2, -RZ, R164.H0_H0 ;  /* 0x200000a4ff020230 */ /* 0x000fca0000004100 */
[----:B------:R-:W-:-:S07]  /*3bd0*/  @P0 FADD.FTZ R3, R3, R2 ;  /* 0x0000000203030221 */ /* 0x000fce0000010000 */
.L_x_8357:
[----:B------:R-:W-:Y:S05]  /*3be0*/  BSYNC B0 ;  /* 0x0000000000007941 */ /* 0x000fea0003800000 */
.L_x_8355:
[----:B------:R-:W-:Y:S01]  /*3bf0*/  @P1 F2FP.F16.F32.PACK_AB R2, RZ, R3 ;  /* 0x00000003ff02123e */ /* 0x000fe200000000ff */
[----:B------:R-:W-:Y:S03]  /*3c00*/  BSSY B0, `(.L_x_8358) ;  /* 0x000000f000007945 */ /* 0x000fe60003800000 */
[----:B------:R-:W-:Y:S01]  /*3c10*/  @P1 PRMT R180, R2, 0x7610, R180 ;  /* 0x0000761002b41816 */ /* 0x000fe200000000b4 */
[----:B------:R-:W-:Y:S06]  /*3c20*/  @!P4 BRA `(.L_x_8359) ;  /* 0x000000000030c947 */ /* 0x000fec0003800000 */
[----:B------:R-:W2:Y:S01]  /*3c30*/  LDL.LU R4, [R1+0x18] ;  /* 0x0000180001047983 */ /* 0x000ea20000300800 */
[----:B------:R-:W-:Y:S01]  /*3c40*/  FMUL.FTZ R3, R3, UR17 ;  /* 0x0000001103037c20 */ /* 0x000fe20008410000 */
[----:B------:R-:W-:Y:S02]  /*3c50*/  MOV R2, RZ ;  /* 0x000000ff00027202 */ /* 0x000fe40000000f00 */
[----:B--2---:R-:W-:Y:S01]  /*3c60*/  LOP3.LUT P6, RZ, R4, 0xff, RZ, 0xc0, !PT ;  /* 0x000000ff04ff7812 */ /* 0x004fe200078cc0ff */
[----:B------:R-:W-:-:S12]  /*3c70*/  FMUL.FTZ R4, R3, UR16 ;  /* 0x0000001003047c20 */ /* 0x000fd80008410000 */
[----:B-----5:R-:W-:-:S05]  /*3c80*/  @P6 HADD2.F32 R3, -RZ, R176.H0_H0 ;  /* 0x200000b0ff036230 */ /* 0x020fca0000004100 */
[----:B------:R-:W-:-:S04]  /*3c90*/  @P6 FMUL.FTZ R2, R3, R4 ;  /* 0x0000000403026220 */ /* 0x000fc80000410000 */
[----:B------:R-:W-:Y:S01]  /*3ca0*/  FADD.FTZ R28, R28, R2 ;  /* 0x000000021c1c7221 */ /* 0x000fe20000010000 */
[----:B------:R-:W-:-:S05]  /*3cb0*/  FMUL.FTZ R2, R136, R4 ;  /* 0x0000000488027220 */ /* 0x000fca0000410000 */
[----:B------:R-:W-:-:S04]  /*3cc0*/  FSEL R2, R2, RZ, P6 ;  /* 0x000000ff02027208 */ /* 0x000fc80003000000 */
[----:B------:R-:W-:-:S04]  /*3cd0*/  F2FP.F16.F32.PACK_AB R2, RZ, R2 ;  /* 0x00000002ff02723e */ /* 0x000fc800000000ff */
[----:B------:R-:W-:-:S07]  /*3ce0*/  PRMT R184, R2, 0x7610, R184 ;  /* 0x0000761002b87816 */ /* 0x000fce00000000b8 */
.L_x_8359:
[----:B------:R-:W-:Y:S05]  /*3cf0*/  BSYNC B0 ;  /* 0x0000000000007941 */ /* 0x000fea0003800000 */
.L_x_8358:
[----:B------:R-:W-:Y:S04]  /*3d00*/  BSSY B0, `(.L_x_8360) ;  /* 0x000000e000007945 */ /* 0x000fe80003800000 */
[----:B------:R-:W-:Y:S05]  /*3d10*/  @P3 BRA `(.L_x_8361) ;  /* 0x0000000000103947 */ /* 0x000fea0003800000 */
[----:B------:R-:W-:Y:S01]  /*3d20*/  HFMA2.MMA R3, -RZ, RZ, 0, 0 ;  /* 0x00000000ff037435 */ /* 0x000fe200000001ff */
[----:B------:R-:W-:Y:S10]  /*3d30*/  @!P0 BRA `(.L_x_8362) ;  /* 0x0000000000288947 */ /* 0x000ff40003800000 */
[----:B------:R-:W-:Y:S01]  /*3d40*/  HADD2.F32 R3, -RZ, R164.H1_H1 ;  /* 0x300000a4ff037230 */ /* 0x000fe20000004100 */
[----:B------:R-:W-:Y:S06]  /*3d50*/  BRA `(.L_x_8362) ;  /* 0x0000000000207947 */ /* 0x000fec0003800000 */
.L_x_8361:
        /* <DEDUP_REMOVED lines=8> */
.L_x_8362:
[----:B------:R-:W-:Y:S05]  /*3de0*/  BSYNC B0 ;  /* 0x0000000000007941 */ /* 0x000fea0003800000 */
.L_x_8360:
        /* <DEDUP_REMOVED lines=8> */
[----:B-----5:R-:W-:-:S05]  /*3e70*/  @P6 HADD2.F32 R3, -RZ, R176.H1_H1 ;  /* 0x300000b0ff036230 */ /* 0x020fca0000004100 */
[----:B------:R-:W-:-:S04]  /*3e80*/  @P6 FMUL.FTZ R2, R3, R4 ;  /* 0x0000000403026220 */ /* 0x000fc80000410000 */
[----:B------:R-:W-:Y:S01]  /*3e90*/  FADD.FTZ R29, R29, R2 ;  /* 0x000000021d1d7221 */ /* 0x000fe20000010000 */
[----:B------:R-:W-:-:S05]  /*3ea0*/  FMUL.FTZ R2, R137, R4 ;  /* 0x0000000489027220 */ /* 0x000fca0000410000 */
[----:B------:R-:W-:-:S04]  /*3eb0*/  FSEL R2, R2, RZ, P6 ;  /* 0x000000ff02027208 */ /* 0x000fc80003000000 */
[----:B------:R-:W-:-:S04]  /*3ec0*/  F2FP.F16.F32.PACK_AB R2, RZ, R2 ;  /* 0x00000002ff02723e */ /* 0x000fc800000000ff */
[----:B------:R-:W-:-:S07]  /*3ed0*/  PRMT R184, R184, 0x5410, R2 ;  /* 0x00005410b8b87816 */ /* 0x000fce0000000002 */
.L_x_8364:
[----:B------:R-:W-:Y:S05]  /*3ee0*/  BSYNC B0 ;  /* 0x0000000000007941 */ /* 0x000fea0003800000 */
.L_x_8363:
[----:B------:R-:W-:Y:S04]  /*3ef0*/  BSSY B0, `(.L_x_8365) ;  /* 0x000000e000007945 */ /* 0x000fe80003800000 */
[----:B------:R-:W-:Y:S05]  /*3f00*/  @P3 BRA `(.L_x_8366) ;  /* 0x0000000000103947 */ /* 0x000fea0003800000 */
[----:B------:R-:W-:Y:S01]  /*3f10*/  HFMA2.MMA R3, -RZ, RZ, 0, 0 ;  /* 0x00000000ff037435 */ /* 0x000fe200000001ff */
[----:B------:R-:W-:Y:S10]  /*3f20*/  @!P0 BRA `(.L_x_8367) ;  /* 0x0000000000288947 */ /* 0x000ff40003800000 */
[----:B------:R-:W-:Y:S01]  /*3f30*/  HADD2.F32 R3, -RZ, R165.H0_H0 ;  /* 0x200000a5ff037230 */ /* 0x000fe20000004100 */
[----:B------:R-:W-:Y:S06]  /*3f40*/  BRA `(.L_x_8367) ;  /* 0x0000000000207947 */ /* 0x000fec0003800000 */
.L_x_8366:
        /* <DEDUP_REMOVED lines=8> */
.L_x_8367:
[----:B------:R-:W-:Y:S05]  /*3fd0*/  BSYNC B0 ;  /* 0x0000000000007941 */ /* 0x000fea0003800000 */
.L_x_8365:
        /* <DEDUP_REMOVED lines=9> */
[----:B------:R-:W-:-:S04]  /*4070*/  @P6 FMUL.FTZ R2, R3, R4 ;  /* 0x0000000403026220 */ /* 0x000fc80000410000 */
[----:B------:R-:W-:Y:S01]  /*4080*/  FADD.FTZ R30, R30, R2 ;  /* 0x000000021e1e7221 */ /* 0x000fe20000010000 */
[----:B------:R-:W-:-:S05]  /*4090*/  FMUL.FTZ R2, R138, R4 ;  /* 0x000000048a027220 */ /* 0x000fca0000410000 */
[----:B------:R-:W-:-:S04]  /*40a0*/  FSEL R2, R2, RZ, P6 ;  /* 0x000000ff02027208 */ /* 0x000fc80003000000 */
[----:B------:R-:W-:-:S04]  /*40b0*/  F2FP.F16.F32.PACK_AB R2, RZ, R2 ;  /* 0x00000002ff02723e */ /* 0x000fc800000000ff */
[----:B------:R-:W-:-:S07]  /*40c0*/  PRMT R185, R2, 0x7610, R185 ;  /* 0x0000761002b97816 */ /* 0x000fce00000000b9 */
.L_x_8369:
[----:B------:R-:W-:Y:S05]  /*40d0*/  BSYNC B0 ;  /* 0x0000000000007941 */ /* 0x000fea0003800000 */
.L_x_8368:
[----:B------:R-:W-:Y:S04]  /*40e0*/  BSSY B0, `(.L_x_8370) ;  /* 0x000000e000007945 */ /* 0x000fe80003800000 */
[----:B------:R-:W-:Y:S05]  /*40f0*/  @P3 BRA `(.L_x_8371) ;  /* 0x0000000000103947 */ /* 0x000fea0003800000 */
[----:B------:R-:W-:Y:S01]  /*4100*/  HFMA2.MMA R3, -RZ, RZ, 0, 0 ;  /* 0x00000000ff037435 */ /* 0x000fe200000001ff */
[----:B------:R-:W-:Y:S10]  /*4110*/  @!P0 BRA `(.L_x_8372) ;  /* 0x0000000000288947 */ /* 0x000ff40003800000 */
[----:B------:R-:W-:Y:S01]  /*4120*/  HADD2.F32 R3, -RZ, R165.H1_H1 ;  /* 0x300000a5ff037230 */ /* 0x000fe20000004100 */
[----:B------:R-:W-:Y:S06]  /*4130*/  BRA `(.L_x_8372) ;  /* 0x0000000000207947 */ /* 0x000fec0003800000 */
.L_x_8371:
        /* <DEDUP_REMOVED lines=8> */
.L_x_8372:
[----:B------:R-:W-:Y:S05]  /*41c0*/  BSYNC B0 ;  /* 0x0000000000007941 */ /* 0x000fea0003800000 */
.L_x_8370:
        /* <DEDUP_REMOVED lines=15> */
.L_x_8374:
[----:B------:R-:W-:Y:S05]  /*42c0*/  BSYNC B0 ;  /* 0x0000000000007941 */ /* 0x000fea0003800000 */
.L_x_8373:
[----:B------:R-:W-:Y:S04]  /*42d0*/  BSSY B0, `(.L_x_8375) ;  /* 0x000000e000007945 */ /* 0x000fe80003800000 */
[----:B------:R-:W-:Y:S05]  /*42e0*/  @P3 BRA `(.L_x_8376) ;  /* 0x0000000000103947 */ /* 0x000fea0003800000 */
[----:B------:R-:W-:Y:S01]  /*42f0*/  HFMA2.MMA R3, -RZ, RZ, 0, 0 ;  /* 0x00000000ff037435 */ /* 0x000fe200000001ff */
[----:B------:R-:W-:Y:S10]  /*4300*/  @!P0 BRA `(.L_x_8377) ;  /* 0x0000000000288947 */ /* 0x000ff40003800000 */
[----:B------:R-:W-:Y:S01]  /*4310*/  HADD2.F32 R3, -RZ, R166.H0_H0 ;  /* 0x200000a6ff037230 */ /* 0x000fe20000004100 */
[----:B------:R-:W-:Y:S06]  /*4320*/  BRA `(.L_x_8377) ;  /* 0x0000000000207947 */ /* 0x000fec0003800000 */
.L_x_8376:
        /* <DEDUP_REMOVED lines=8> */
.L_x_8377:
[----:B------:R-:W-:Y:S05]  /*43b0*/  BSYNC B0 ;  /* 0x0000000000007941 */ /* 0x000fea0003800000 */
.L_x_8375:
        /* <DEDUP_REMOVED lines=15> */
.L_x_8379:
[----:B------:R-:W-:Y:S05]  /*44b0*/  BSYNC B0 ;  /* 0x0000000000007941 */ /* 0x000fea0003800000 */
.L_x_8378:
[----:B------:R-:W-:Y:S04]  /*44c0*/  BSSY B0, `(.L_x_8380) ;  /* 0x000000e000007945 */ /* 0x000fe80003800000 */
[----:B------:R-:W-:Y:S05]  /*44d0*/  @P3 BRA `(.L_x_8381) ;  /* 0x0000000000103947 */ /* 0x000fea0003800000 */
[----:B------:R-:W-:Y:S01]  /*44e0*/  HFMA2.MMA R3, -RZ, RZ, 0, 0 ;  /* 0x00000000ff037435 */ /* 0x000fe200000001ff */
[----:B------:R-:W-:Y:S10]  /*44f0*/  @!P0 BRA `(.L_x_8382) ;  /* 0x0000000000288947 */ /* 0x000ff40003800000 */
[----:B------:R-:W-:Y:S01]  /*4500*/  HADD2.F32 R3, -RZ, R166.H1_H1 ;  /* 0x300000a6ff037230 */ /* 0x000fe20000004100 */
[----:B------:R-:W-:Y:S06]  /*4510*/  BRA `(.L_x_8382) ;  /* 0x0000000000207947 */ /* 0x000fec0003800000 */
.L_x_8381:
        /* <DEDUP_REMOVED lines=8> */
.L_x_8382:
[----:B------:R-:W-:Y:S05]  /*45a0*/  BSYNC B0 ;  /* 0x0000000000007941 */ /* 0x000fea0003800000 */
.L_x_8380:
        /* <DEDUP_REMOVED lines=15> */
.L_x_8384:
[----:B------:R-:W-:Y:S05]  /*46a0*/  BSYNC B0 ;  /* 0x0000000000007941 */ /* 0x000fea0003800000 */
.L_x_8383:
[----:B------:R-:W-:Y:S04]  /*46b0*/  BSSY B0, `(.L_x_8385) ;  /* 0x000000e000007945 */ /* 0x000fe80003800000 */
[----:B------:R-:W-:Y:S05]  /*46c0*/  @P3 BRA `(.L_x_8386) ;  /* 0x0000000000103947 */ /* 0x000fea0003800000 */
[----:B------:R-:W-:Y:S01]  /*46d0*/  HFMA2.MMA R3, -RZ, RZ, 0, 0 ;  /* 0x00000000ff037435 */ /* 0x000fe200000001ff */
[----:B------:R-:W-:Y:S10]  /*46e0*/  @!P0 BRA `(.L_x_8387) ;  /* 0x0000000000288947 */ /* 0x000ff40003800000 */
[----:B------:R-:W-:Y:S01]  /*46f0*/  HADD2.F32 R3, -RZ, R167.H0_H0 ;  /* 0x200000a7ff037230 */ /* 0x000fe20000004100 */
[----:B------:R-:W-:Y:S06]  /*4700*/  BRA `(.L_x_8387) ;  /* 0x0000000000207947 */ /* 0x000fec0003800000 */
.L_x_8386:
        /* <DEDUP_REMOVED lines=8> */
.L_x_8387:
[----:B------:R-:W-:Y:S05]  /*4790*/  BSYNC B0 ;  /* 0x0000000000007941 */ /* 0x000fea0003800000 */
.L_x_8385:
        /* <DEDUP_REMOVED lines=15> */
.L_x_8389:
[----:B------:R-:W-:Y:S05]  /*4890*/  BSYNC B0 ;  /* 0x0000000000007941 */ /* 0x000fea0003800000 */
.L_x_8388:
[----:B------:R-:W-:Y:S04]  /*48a0*/  BSSY B0, `(.L_x_8390) ;  /* 0x000000e000007945 */ /* 0x000fe80003800000 */
[----:B------:R-:W-:Y:S05]  /*48b0*/  @P3 BRA `(.L_x_8391) ;  /* 0x0000000000103947 */ /* 0x000fea0003800000 */
[----:B------:R-:W-:Y:S01]  /*48c0*/  HFMA2.MMA R3, -RZ, RZ, 0, 0 ;  /* 0x00000000ff037435 */ /* 0x000fe200000001ff */
[----:B------:R-:W-:Y:S10]  /*48d0*/  @!P0 BRA `(.L_x_8392) ;  /* 0x0000000000288947 */ /* 0x000ff40003800000 */
[----:B------:R-:W-:Y:S01]  /*48e0*/  HADD2.F32 R3, -RZ, R167.H1_H1 ;  /* 0x300000a7ff037230 */ /* 0x000fe20000004100 */
[----:B------:R-:W-:Y:S06]  /*48f0*/  BRA `(.L_x_8392) ;  /* 0x0000000000207947 */ /* 0x000fec0003800000 */
.L_x_8391:
        /* <DEDUP_REMOVED lines=8> */
.L_x_8392:
[----:B------:R-:W-:Y:S05]  /*4980*/  BSYNC B0 ;  /* 0x0000000000007941 */ /* 0x000fea0003800000 */
.L_x_8390:
        /* <DEDUP_REMOVED lines=9> */
[-C--:B------:R-:W-:Y:S01]  /*4a20*/  @P6 FMUL.FTZ R3, R4, R2.reuse ;  /* 0x0000000204036220 */ /* 0x080fe20000410000 */
[----:B------:R-:W-:-:S03]  /*4a30*/  FMUL.FTZ R2, R143, R2 ;  /* 0x000000028f027220 */ /* 0x000fc60000410000 */
[----:B------:R-:W-:Y:S02]  /*4a40*/  FADD.FTZ R35, R35, R3 ;  /* 0x0000000323237221 */ /* 0x000fe40000010000 */
[----:B------:R-:W-:-:S04]  /*4a50*/  FSEL R2, R2, RZ, P6 ;  /* 0x000000ff02027208 */ /* 0x000fc80003000000 */
[----:B------:R-:W-:-:S04]  /*4a60*/  F2FP.F16.F32.PACK_AB R2, RZ, R2 ;  /* 0x00000002ff02723e */ /* 0x000fc800000000ff */
[----:B------:R-:W-:-:S07]  /*4a70*/  PRMT R187, R187, 0x5410, R2 ;  /* 0x00005410bbbb7816 */ /* 0x000fce0000000002 */
.L_x_8394:
[----:B------:R-:W-:Y:S05]  /*4a80*/  BSYNC B0 ;  /* 0x0000000000007941 */ /* 0x000fea0003800000 */
.L_x_8393:
[----:B------:R-:W2:Y:S01]  /*4a90*/  LDL.LU R4, [R1] ;  /* 0x0000000001047983 */ /* 0x000ea20000300800 */
        /* <DEDUP_REMOVED lines=10> */
[----:B0-----:R-:W0:Y:S02]  /*4b40*/  LDC.64 R2, c[0x0][0x220] ;  /* 0x00008800ff027b82 */ /* 0x001e240000000a00 */
[----:B0-----:R-:W-:-:S05]  /*4b50*/  IMAD.WIDE.U32 R2, R4, 0x10, R2 ;  /* 0x0000001004027825 */ /* 0x001fca00078e0002 */
[----:B-----5:R1:W5:Y:S02]  /*4b60*/  LDG.E.128 R176, desc[UR4][R2.64] ;  /* 0x0000000402b07981 */ /* 0x020364000c1e1d00 */
.L_x_8396:
[----:B------:R-:W-:Y:S05]  /*4b70*/  BSYNC B0 ;  /* 0x0000000000007941 */ /* 0x000fea0003800000 */
.L_x_8395:
[----:B------:R-:W-:Y:S04]  /*4b80*/  BSSY B0, `(.L_x_8397) ;  /* 0x000000e000007945 */ /* 0x000fe80003800000 */
[----:B------:R-:W-:Y:S05]  /*4b90*/  @P3 BRA `(.L_x_8398) ;  /* 0x0000000000103947 */ /* 0x000fea0003800000 */
[----:B01----:R-:W-:Y:S01]  /*4ba0*/  HFMA2.MMA R2, -RZ, RZ, 0, 0 ;  /* 0x00000000ff027435 */ /* 0x003fe200000001ff */
[----:B------:R-:W-:Y:S10]  /*4bb0*/  @!P0 BRA `(.L_x_8399) ;  /* 0x0000000000288947 */ /* 0x000ff40003800000 */
[----:B------:R-:W-:Y:S01]  /*4bc0*/  HADD2.F32 R2, -RZ, R168.H0_H0 ;  /* 0x200000a8ff027230 */ /* 0x000fe20000004100 */
[----:B------:R-:W-:Y:S06]  /*4bd0*/  BRA `(.L_x_8399) ;  /* 0x0000000000207947 */ /* 0x000fec0003800000 */
.L_x_8398:
[----:B01----:R-:W0:Y:S02]  /*4be0*/  LDC.U8 R3, c[0x0][0x2a0] ;  /* 0x0000a800ff037b82 */ /* 0x003e240000000000 */
[----:B0-----:R-:W-:Y:S01]  /*4bf0*/  ISETP.NE.AND P6, PT, R3, RZ, PT ;  /* 0x000000ff0300720c */ /* 0x001fe20003fc5270 */
[----:B------:R-:W-:-:S03]  /*4c00*/  @P0 HADD2.F32 R3, -RZ, R168.H0_H0 ;  /* 0x200000a8ff030230 */ /* 0x000fc60000004100 */
[----:B------:R-:W-:-:S05]  /*4c10*/  FSEL R2, R188, RZ, !P6 ;  /* 0x000000ffbc027208 */ /* 0x000fca0007000000 */
[----:B------:R-:W-:-:S04]  /*4c20*/  FFMA.FTZ R2, R203, R189, R2 ;  /* 0x000000bdcb027223 */ /* 0x000fc80000010002 */
[----:B------:R-:W-:-:S04]  /*4c30*/  FADD.FTZ R2, R222, -R2 ;  /* 0x80000002de027221 */ /* 0x000fc80000010000 */
[----:B------:R-:W-:-:S04]  /*4c40*/  FMUL.FTZ R2, R5, R2 ;  /* 0x0000000205027220 */ /* 0x000fc80000410000 */
[----:B------:R-:W-:-:S07]  /*4c50*/  @P0 FADD.FTZ R2, R2, R3 ;  /* 0x0000000302020221 */ /* 0x000fce0000010000 */
.L_x_8399:
[----:B------:R-:W-:Y:S05]  /*4c60*/  BSYNC B0 ;  /* 0x0000000000007941 */ /* 0x000fea0003800000 */
.L_x_8397:
[----:B------:R-:W-:Y:S01]  /*4c70*/  @P1 F2FP.F16.F32.PACK_AB R3, RZ, R2 ;  /* 0x00000002ff03123e */ /* 0x000fe200000000ff */
[----:B------:R-:W-:Y:S03]  /*4c80*/  BSSY B0, `(.L_x_8400) ;  /* 0x000000f000007945 */ /* 0x000fe60003800000 */
[----:B------:R-:W-:Y:S01]  /*4c90*/  @P1 PRMT R180, R3, 0x7610, R180 ;  /* 0x0000761003b41816 */ /* 0x000fe200000000b4 */
[----:B------:R-:W-:Y:S06]  /*4ca0*/  @!P4 BRA `(.L_x_8401) ;  /* 0x000000000030c947 */ /* 0x000fec0003800000 */
[----:B------:R-:W2:Y:S01]  /*4cb0*/  LDL.LU R190, [R1+0x1c] ;  /* 0x00001c0001be7983 */ /* 0x000ea20000300800 */
[----:B------:R-:W-:Y:S01]  /*4cc0*/  FMUL.FTZ R2, R2, UR17 ;  /* 0x0000001102027c20 */ /* 0x000fe20008410000 */
[----:B------:R-:W-:-:S03]  /*4cd0*/  MOV R3, RZ ;  /* 0x000000ff00037202 */ /* 0x000fc60000000f00 */
[----:B------:R-:W-:Y:S01]  /*4ce0*/  FMUL.FTZ R2, R2, UR16 ;  /* 0x0000001002027c20 */ /* 0x000fe20008410000 */
[----:B--2---:R-:W-:-:S13]  /*4cf0*/  LOP3.LUT P6, RZ, R190, 0xff, RZ, 0xc0, !PT ;  /* 0x000000ffbeff7812 */ /* 0x004fda00078cc0ff */
[----:B-----5:R-:W-:-:S05]  /*4d00*/  @P6 HADD2.F32 R190, -RZ, R176.H0_H0 ;  /* 0x200000b0ffbe6230 */ /* 0x020fca0000004100 */
[-C--:B------:R-:W-:Y:S01]  /*4d10*/  @P6 FMUL.FTZ R3, R190, R2.reuse ;  /* 0x00000002be036220 */ /* 0x080fe20000410000 */
[----:B------:R-:W-:-:S03]  /*4d20*/  FMUL.FTZ R2, R144, R2 ;  /* 0x0000000290027220 */ /* 0x000fc60000410000 */
[----:B------:R-:W-:Y:S02]  /*4d30*/  FADD.FTZ R36, R36, R3 ;  /* 0x0000000324247221 */ /* 0x000fe40000010000 */
[----:B------:R-:W-:-:S04]  /*4d40*/  FSEL R2, R2, RZ, P6 ;  /* 0x000000ff02027208 */ /* 0x000fc80003000000 */
[----:B------:R-:W-:-:S04]  /*4d50*/  F2FP.F16.F32.PACK_AB R2, RZ, R2 ;  /* 0x00000002ff02723e */ /* 0x000fc800000000ff */
[----:B------:R-:W-:-:S07]  /*4d60*/  PRMT R184, R2, 0x7610, R184 ;  /* 0x0000761002b87816 */ /* 0x000fce00000000b8 */
.L_x_8401:
[----:B------:R-:W-:Y:S05]  /*4d70*/  BSYNC B0 ;  /* 0x0000000000007941 */ /* 0x000fea0003800000 */
.L_x_8400:
[----:B------:R-:W-:Y:S04]  /*4d80*/  BSSY B0, `(.L_x_8402) ;  /* 0x000000e000007945 */ /* 0x000fe80003800000 */
[----:B------:R-:W-:Y:S05]  /*4d90*/  @P3 BRA `(.L_x_8403) ;  /* 0x0000000000103947 */ /* 0x000fea0003800000 */
[----:B------:R-:W-:Y:S01]  /*4da0*/  HFMA2.MMA R2, -RZ, RZ, 0, 0 ;  /* 0x00000000ff027435 */ /* 0x000fe200000001ff */
[----:B------:R-:W-:Y:S10]  /*4db0*/  @!P0 BRA `(.L_x_8404) ;  /* 0x0000000000288947 */ /* 0x000ff40003800000 */
[----:B------:R-:W-:Y:S01]  /*4dc0*/  HADD2.F32 R2, -RZ, R168.H1_H1 ;  /* 0x300000a8ff027230 */ /* 0x000fe20000004100 */
[----:B------:R-:W-:Y:S06]  /*4dd0*/  BRA `(.L_x_8404) ;  /* 0x0000000000207947 */ /* 0x000fec0003800000 */
.L_x_8403:
        /* <DEDUP_REMOVED lines=8> */
.L_x_8404:
[----:B------:R-:W-:Y:S05]  /*4e60*/  BSYNC B0 ;  /* 0x0000000000007941 */ /* 0x000fea0003800000 */
.L_x_8402:
        /* <DEDUP_REMOVED lines=15> */
.L_x_8406:
[----:B------:R-:W-:Y:S05]  /*4f60*/  BSYNC B0 ;  /* 0x0000000000007941 */ /* 0x000fea0003800000 */
.L_x_8405:
[----:B------:R-:W-:Y:S04]  /*4f70*/  BSSY B0, `(.L_x_8407) ;  /* 0x000000e000007945 */ /* 0x000fe80003800000 */
[----:B------:R-:W-:Y:S05]  /*4f80*/  @P3 BRA `(.L_x_8408) ;  /* 0x0000000000103947 */ /* 0x000fea0003800000 */
[----:B------:R-:W-:Y:S01]  /*4f90*/  HFMA2.MMA R2, -RZ, RZ, 0, 0 ;  /* 0x00000000ff027435 */ /* 0x000fe200000001ff */
[----:B------:R-:W-:Y:S10]  /*4fa0*/  @!P0 BRA `(.L_x_8409) ;  /* 0x0000000000288947 */ /* 0x000ff40003800000 */
[----:B------:R-:W-:Y:S01]  /*4fb0*/  HADD2.F32 R2, -RZ, R169.H0_H0 ;  /* 0x200000a9ff027230 */ /* 0x000fe20000004100 */
[----:B------:R-:W-:Y:S06]  /*4fc0*/  BRA `(.L_x_8409) ;  /* 0x0000000000207947 */ /* 0x000fec0003800000 */
.L_x_8408:
        /* <DEDUP_REMOVED lines=8> */
.L_x_8409:
[----:B------:R-:W-:Y:S05]  /*5050*/  BSYNC B0 ;  /* 0x0000000000007941 */ /* 0x000fea0003800000 */
.L_x_8407:
        /* <DEDUP_REMOVED lines=9> */
[-C--:B------:R-:W-:Y:S01]  /*50f0*/  @P6 FMUL.FTZ R3, R190, R2.reuse ;  /* 0x00000002be036220 */ /* 0x080fe20000410000 */
[----:B------:R-:W-:-:S03]  /*5100*/  FMUL.FTZ R2, R146, R2 ;  /* 0x0000000292027220 */ /* 0x000fc60000410000 */
[----:B------:R-:W-:Y:S02]  /*5110*/  FADD.FTZ R38, R38, R3 ;  /* 0x0000000326267221 */ /* 0x000fe40000010000 */
[----:B------:R-:W-:-:S04]  /*5120*/  FSEL R2, R2, RZ, P6 ;  /* 0x000000ff02027208 */ /* 0x000fc80003000000 */
[----:B------:R-:W-:-:S04]  /*5130*/  F2FP.F16.F32.PACK_AB R2, RZ, R2 ;  /* 0x00000002ff02723e */ /* 0x000fc800000000ff */
[----:B------:R-:W-:-:S07]  /*5140*/  PRMT R185, R2, 0x7610, R185 ;  /* 0x0000761002b97816 */ /* 0x000fce00000000b9 */
.L_x_8411:
[----:B------:R-:W-:Y:S05]  /*5150*/  BSYNC B0 ;  /* 0x0000000000007941 */ /* 0x000fea0003800000 */
.L_x_8410:
[----:B------:R-:W-:Y:S04]  /*5160*/  BSSY B0, `(.L_x_8412) ;  /* 0x000000e000007945 */ /* 0x000fe80003800000 */
[----:B------:R-:W-:Y:S05]  /*5170*/  @P3 BRA `(.L_x_8413) ;  /* 0x0000000000103947 */ /* 0x000fea0003800000 */
[----:B------:R-:W-:Y:S01]  /*5180*/  HFMA2.MMA R2, -RZ, RZ, 0, 0 ;  /* 0x00000000ff027435 */ /* 0x000fe200000001ff */
[----:B------:R-:W-:Y:S10]  /*5190*/  @!P0 BRA `(.L_x_8414) ;  /* 0x0000000000288947 */ /* 0x000ff40003800000 */
[----:B------:R-:W-:Y:S01]  /*51a0*/  HADD2.F32 R2, -RZ, R169.H1_H1 ;  /* 0x300000a9ff027230 */ /* 0x000fe20000004100 */
[----:B------:R-:W-:Y:S06]  /*51b0*/  BRA `(.L_x_8414) ;  /* 0x0000000000207947 */ /* 0x000fec0003800000 */
.L_x_8413:
        /* <DEDUP_REMOVED lines=8> */
.L_x_8414:
[----:B------:R-:W-:Y:S05]  /*5240*/  BSYNC B0 ;  /* 0x0000000000007941 */ /* 0x000fea0003800000 */
.L_x_8412:
        /* <DEDUP_REMOVED lines=15> */
.L_x_8416:
[----:B------:R-:W-:Y:S05]  /*5340*/  BSYNC B0 ;  /* 0x0000000000007941 */ /* 0x000fea0003800000 */
.L_x_8415:
[----:B------:R-:W-:Y:S04]  /*5350*/  BSSY B0, `(.L_x_8417) ;  /* 0x000000e000007945 */ /* 0x000fe80003800000 */
[----:B------:R-:W-:Y:S05]  /*5360*/  @P3 BRA `(.L_x_8418) ;  /* 0x0000000000103947 */ /* 0x000fea0003800000 */
[----:B------:R-:W-:Y:S01]  /*5370*/  HFMA2.MMA R2, -RZ, RZ, 0, 0 ;  /* 0x00000000ff027435 */ /* 0x000fe200000001ff */
[----:B------:R-:W-:Y:S10]  /*5380*/  @!P0 BRA `(.L_x_8419) ;  /* 0x0000000000288947 */ /* 0x000ff40003800000 */
[----:B------:R-:W-:Y:S01]  /*5390*/  HADD2.F32 R2, -RZ, R170.H0_H0 ;  /* 0x200000aaff027230 */ /* 0x000fe20000004100 */
[----:B------:R-:W-:Y:S06]  /*53a0*/  BRA `(.L_x_8419) ;  /* 0x0000000000207947 */ /* 0x000fec0003800000 */
.L_x_8418:
        /* <DEDUP_REMOVED lines=8> */
.L_x_8419:
[----:B------:R-:W-:Y:S05]  /*5430*/  BSYNC B0 ;  /* 0x0000000000007941 */ /* 0x000fea0003800000 */
.L_x_8417:
        /* <DEDUP_REMOVED lines=15> */
.L_x_8421:
[----:B------:R-:W-:Y:S05]  /*5530*/  BSYNC B0 ;  /* 0x0000000000007941 */ /* 0x000fea0003800000 */
.L_x_8420:
[----:B------:R-:W-:Y:S04]  /*5540*/  BSSY B0, `(.L_x_8422) ;  /* 0x000000e000007945 */ /* 0x000fe80003800000 */
[----:B------:R-:W-:Y:S05]  /*5550*/  @P3 BRA `(.L_x_8423) ;  /* 0x0000000000103947 */ /* 0x000fea0003800000 */
[----:B------:R-:W-:Y:S01]  /*5560*/  HFMA2.MMA R2, -RZ, RZ, 0, 0 ;  /* 0x00000000ff027435 */ /* 0x000fe200000001ff */
[----:B------:R-:W-:Y:S10]  /*5570*/  @!P0 BRA `(.L_x_8424) ;  /* 0x0000000000288947 */ /* 0x000ff40003800000 */
[----:B------:R-:W-:Y:S01]  /*5580*/  HADD2.F32 R2, -RZ, R170.H1_H1 ;  /* 0x300000aaff027230 */ /* 0x000fe20000004100 */
[----:B------:R-:W-:Y:S06]  /*5590*/  BRA `(.L_x_8424) ;  /* 0x0000000000207947 */ /* 0x000fec0003800000 */
.L_x_8423:
        /* <DEDUP_REMOVED lines=8> */
.L_x_8424:
[----:B------:R-:W-:Y:S05]  /*5620*/  BSYNC B0 ;  /* 0x0000000000007941 */ /* 0x000fea0003800000 */
.L_x_8422:
        /* <DEDUP_REMOVED lines=15> */
.L_x_8426:
[----:B------:R-:W-:Y:S05]  /*5720*/  BSYNC B0 ;  /* 0x0000000000007941 */ /* 0x000fea0003800000 */
.L_x_8425:
[----:B------:R-:W-:Y:S04]  /*5730*/  BSSY B0, `(.L_x_8427) ;  /* 0x000000e000007945 */ /* 0x000fe80003800000 */
[----:B------:R-:W-:Y:S05]  /*5740*/  @P3 BRA `(.L_x_8428) ;  /* 0x0000000000103947 */ /* 0x000fea0003800000 */
[----:B------:R-:W-:Y:S01]  /*5750*/  HFMA2.MMA R2, -RZ, RZ, 0, 0 ;  /* 0x00000000ff027435 */ /* 0x000fe200000001ff */
[----:B------:R-:W-:Y:S10]  /*5760*/  @!P0 BRA `(.L_x_8429) ;  /* 0x0000000000288947 */ /* 0x000ff40003800000 */
[----:B------:R-:W-:Y:S01]  /*5770*/  HADD2.F32 R2, -RZ, R171.H0_H0 ;  /* 0x200000abff027230 */ /* 0x000fe20000004100 */
[----:B------:R-:W-:Y:S06]  /*5780*/  BRA `(.L_x_8429) ;  /* 0x0000000000207947 */ /* 0x000fec0003800000 */
.L_x_8428:
        /* <DEDUP_REMOVED lines=8> */
.L_x_8429:
[----:B------:R-:W-:Y:S05]  /*5810*/  BSYNC B0 ;  /* 0x0000000000007941 */ /* 0x000fea0003800000 */
.L_x_8427:
        /* <DEDUP_REMOVED lines=15> */
.L_x_8431:
[----:B------:R-:W-:Y:S05]  /*5910*/  BSYNC B0 ;  /* 0x0000000000007941 */ /* 0x000fea0003800000 */
.L_x_8430:
[----:B------:R-:W-:Y:S04]  /*5920*/  BSSY B0, `(.L_x_8432) ;  /* 0x000000e000007945 */ /* 0x000fe80003800000 */
[----:B------:R-:W-:Y:S05]  /*5930*/  @P3 BRA `(.L_x_8433) ;  /* 0x0000000000103947 */ /* 0x000fea0003800000 */
[----:B------:R-:W-:Y:S01]  /*5940*/  HFMA2.MMA R2, -RZ, RZ, 0, 0 ;  /* 0x00000000ff027435 */ /* 0x000fe200000001ff */
[----:B------:R-:W-:Y:S10]  /*5950*/  @!P0 BRA `(.L_x_8434) ;  /* 0x0000000000288947 */ /* 0x000ff40003800000 */
[----:B------:R-:W-:Y:S01]  /*5960*/  HADD2.F32 R2, -RZ, R171.H1_H1 ;  /* 0x300000abff027230 */ /* 0x000fe20000004100 */
[----:B------:R-:W-:Y:S06]  /*5970*/  BRA `(.L_x_8434) ;  /* 0x0000000000207947 */ /* 0x000fec0003800000 */
.L_x_8433:
        /* <DEDUP_REMOVED lines=8> */
.L_x_8434:
[----:B------:R-:W-:Y:S05]  /*5a00*/  BSYNC B0 ;  /* 0x0000000000007941 */ /* 0x000fea0003800000 */
.L_x_8432:
        /* <DEDUP_REMOVED lines=15> */
.L_x_8436:
[----:B------:R-:W-:Y:S05]  /*5b00*/  BSYNC B0 ;  /* 0x0000000000007941 */ /* 0x000fea0003800000 */
.L_x_8435:
[----:B------:R-:W2:Y:S01]  /*5b10*/  LDL.LU R190, [R1+0x4] ;  /* 0x0000040001be7983 */ /* 0x000ea20000300800 */
[----:B------:R-:W2:Y:S01]  /*5b20*/  @P1 LDC.64 R2, c[0x0][0x308] ;  /* 0x0000c200ff021b82 */ /* 0x000ea20000000a00 */
[----:B------:R-:W-:Y:S01]  /*5b30*/  BSSY B0, `(.L_x_8437) ;  /* 0x000000b000007945 */ /* 0x000fe20003800000 */
[----:B--2---:R-:W-:-:S05]  /*5b40*/  @P1 IMAD.WIDE.U32 R2, R190, 0x10, R2 ;  /* 0x00000010be021825 */ /* 0x004fca00078e0002 */
        /* <DEDUP_REMOVED lines=9> */
.L_x_8438:
[----:B------:R-:W-:Y:S05]  /*5be0*/  BSYNC B0 ;  /* 0x0000000000007941 */ /* 0x000fea0003800000 */
.L_x_8437:
[----:B------:R-:W-:Y:S04]  /*5bf0*/  BSSY B0, `(.L_x_8439) ;  /* 0x000000e000007945 */ /* 0x000fe80003800000 */
[----:B------:R-:W-:Y:S05]  /*5c00*/  @P3 BRA `(.L_x_8440) ;  /* 0x0000000000103947 */ /* 0x000fea0003800000 */
[----:B01----:R-:W-:Y:S01]  /*5c10*/  HFMA2.MMA R2, -RZ, RZ, 0, 0 ;  /* 0x00000000ff027435 */ /* 0x003fe200000001ff */
[----:B------:R-:W-:Y:S10]  /*5c20*/  @!P0 BRA `(.L_x_8441) ;  /* 0x0000000000288947 */ /* 0x000ff40003800000 */
[----:B------:R-:W-:Y:S01]  /*5c30*/  HADD2.F32 R2, -RZ, R172.H0_H0 ;  /* 0x200000acff027230 */ /* 0x000fe20000004100 */
[----:B------:R-:W-:Y:S06]  /*5c40*/  BRA `(.L_x_8441) ;  /* 0x0000000000207947 */ /* 0x000fec0003800000 */
.L_x_8440:
        /* <DEDUP_REMOVED lines=8> */
.L_x_8441:
[----:B------:R-:W-:Y:S05]  /*5cd0*/  BSYNC B0 ;  /* 0x0000000000007941 */ /* 0x000fea0003800000 */
.L_x_8439:
        /* <DEDUP_REMOVED lines=16> */
.L_x_8443:
[----:B------:R-:W-:Y:S05]  /*5de0*/  BSYNC B0 ;  /* 0x0000000000007941 */ /* 0x000fea0003800000 */
.L_x_8442:
[----:B------:R-:W-:Y:S04]  /*5df0*/  BSSY B0, `(.L_x_8444) ;  /* 0x000000e000007945 */ /* 0x000fe80003800000 */
[----:B------:R-:W-:Y:S05]  /*5e00*/  @P3 BRA `(.L_x_8445) ;  /* 0x0000000000103947 */ /* 0x000fea0003800000 */
[----:B------:R-:W-:Y:S01]  /*5e10*/  HFMA2.MMA R2, -RZ, RZ, 0, 0 ;  /* 0x00000000ff027435 */ /* 0x000fe200000001ff */
[----:B------:R-:W-:Y:S10]  /*5e20*/  @!P0 BRA `(.L_x_8446) ;  /* 0x0000000000288947 */ /* 0x000ff40003800000 */
[----:B------:R-:W-:Y:S01]  /*5e30*/  HADD2.F32 R2, -RZ, R172.H1_H1 ;  /* 0x300000acff027230 */ /* 0x000fe20000004100 */
[----:B------:R-:W-:Y:S06]  /*5e40*/  BRA `(.L_x_8446) ;  /* 0x0000000000207947 */ /* 0x000fec0003800000 */
.L_x_8445:
        /* <DEDUP_REMOVED lines=8> */
.L_x_8446:
[----:B------:R-:W-:Y:S05]  /*5ed0*/  BSYNC B0 ;  /* 0x0000000000007941 */ /* 0x000fea0003800000 */
.L_x_8444:
        /* <DEDUP_REMOVED lines=15> */
.L_x_8448:
[----:B------:R-:W-:Y:S05]  /*5fd0*/  BSYNC B0 ;  /* 0x0000000000007941 */ /* 0x000fea0003800000 */
.L_x_8447:
[----:B------:R-:W-:Y:S04]  /*5fe0*/  BSSY B0, `(.L_x_8449) ;  /* 0x000000e000007945 */ /* 0x000fe80003800000 */
[----:B------:R-:W-:Y:S05]  /*5ff0*/  @P3 BRA `(.L_x_8450) ;  /* 0x0000000000103947 */ /* 0x000fea0003800000 */
[----:B------:R-:W-:Y:S01]  /*6000*/  HFMA2.MMA R2, -RZ, RZ, 0, 0 ;  /* 0x00000000ff027435 */ /* 0x000fe200000001ff */
[----:B------:R-:W-:Y:S10]  /*6010*/  @!P0 BRA `(.L_x_8451) ;  /* 0x0000000000288947 */ /* 0x000ff40003800000 */
[----:B------:R-:W-:Y:S01]  /*6020*/  HADD2.F32 R2, -RZ, R173.H0_H0 ;  /* 0x200000adff027230 */ /* 0x000fe20000004100 */
[----:B------:R-:W-:Y:S06]  /*6030*/  BRA `(.L_x_8451) ;  /* 0x0000000000207947 */ /* 0x000fec0003800000 */
.L_x_8450:
        /* <DEDUP_REMOVED lines=8> */
.L_x_8451:
[----:B------:R-:W-:Y:S05]  /*60c0*/  BSYNC B0 ;  /* 0x0000000000007941 */ /* 0x000fea0003800000 */
.L_x_8449:
        /* <DEDUP_REMOVED lines=15> */
.L_x_8453:
[----:B------:R-:W-:Y:S05]  /*61c0*/  BSYNC B0 ;  /* 0x0000000000007941 */ /* 0x000fea0003800000 */
.L_x_8452:
[----:B------:R-:W-:Y:S04]  /*61d0*/  BSSY B0, `(.L_x_8454) ;  /* 0x000000e000007945 */ /* 0x000fe80003800000 */
[----:B------:R-:W-:Y:S05]  /*61e0*/  @P3 BRA `(.L_x_8455) ;  /* 0x0000000000103947 */ /* 0x000fea0003800000 */
[----:B------:R-:W-:Y:S01]  /*61f0*/  HFMA2.MMA R2, -RZ, RZ, 0, 0 ;  /* 0x00000000ff027435 */ /* 0x000fe200000001ff */
[----:B------:R-:W-:Y:S10]  /*6200*/  @!P0 BRA `(.L_x_8456) ;  /* 0x0000000000288947 */ /* 0x000ff40003800000 */
[----:B------:R-:W-:Y:S01]  /*6210*/  HADD2.F32 R2, -RZ, R173.H1_H1 ;  /* 0x300000adff027230 */ /* 0x000fe20000004100 */
[----:B------:R-:W-:Y:S06]  /*6220*/  BRA `(.L_x_8456) ;  /* 0x0000000000207947 */ /* 0x000fec0003800000 */
.L_x_8455:
        /* <DEDUP_REMOVED lines=8> */
.L_x_8456:
[----:B------:R-:W-:Y:S05]  /*62b0*/  BSYNC B0 ;  /* 0x0000000000007941 */ /* 0x000fea0003800000 */
.L_x_8454:
        /* <DEDUP_REMOVED lines=15> */
.L_x_8458:
[----:B------:R-:W-:Y:S05]  /*63b0*/  BSYNC B0 ;  /* 0x0000000000007941 */ /* 0x000fea0003800000 */
.L_x_8457:
[----:B------:R-:W-:Y:S04]  /*63c0*/  BSSY B0, `(.L_x_8459) ;  /* 0x000000e000007945 */ /* 0x000fe80003800000 */
[----:B------:R-:W-:Y:S05]  /*63d0*/  @P3 BRA `(.L_x_8460) ;  /* 0x0000000000103947 */ /* 0x000fea0003800000 */
[----:B------:R-:W-:Y:S01]  /*63e0*/  HFMA2.MMA R2, -RZ, RZ, 0, 0 ;  /* 0x00000000ff027435 */ /* 0x000fe200000001ff */
[----:B------:R-:W-:Y:S10]  /*63f0*/  @!P0 BRA `(.L_x_8461) ;  /* 0x0000000000288947 */ /* 0x000ff40003800000 */
[----:B------:R-:W-:Y:S01]  /*6400*/  HADD2.F32 R2, -RZ, R174.H0_H0 ;  /* 0x200000aeff027230 */ /* 0x000fe20000004100 */
[----:B------:R-:W-:Y:S06]  /*6410*/  BRA `(.L_x_8461) ;  /* 0x0000000000207947 */ /* 0x000fec0003800000 */
.L_x_8460:
        /* <DEDUP_REMOVED lines=8> */
.L_x_8461:
[----:B------:R-:W-:Y:S05]  /*64a0*/  BSYNC B0 ;  /* 0x0000000000007941 */ /* 0x000fea0003800000 */
.L_x_8459:
        /* <DEDUP_REMOVED lines=15> */
.L_x_8463:
[----:B------:R-:W-:Y:S05]  /*65a0*/  BSYNC B0 ;  /* 0x0000000000007941 */ /* 0x000fea0003800000 */
.L_x_8462:
[----:B------:R-:W-:Y:S04]  /*65b0*/  BSSY B0, `(.L_x_8464) ;  /* 0x000000e000007945 */ /* 0x000fe80003800000 */
[----:B------:R-:W-:Y:S05]  /*65c0*/  @P3 BRA `(.L_x_8465) ;  /* 0x0000000000103947 */ /* 0x000fea0003800000 */
[----:B------:R-:W-:Y:S01]  /*65d0*/  HFMA2.MMA R2, -RZ, RZ, 0, 0 ;  /* 0x00000000ff027435 */ /* 0x000fe200000001ff */
[----:B------:R-:W-:Y:S10]  /*65e0*/  @!P0 BRA `(.L_x_8466) ;  /* 0x0000000000288947 */ /* 0x000ff40003800000 */
[----:B------:R-:W-:Y:S01]  /*65f0*/  HADD2.F32 R2, -RZ, R174.H1_H1 ;  /* 0x300000aeff027230 */ /* 0x000fe20000004100 */
[----:B------:R-:W-:Y:S06]  /*6600*/  BRA `(.L_x_8466) ;  /* 0x0000000000207947 */ /* 0x000fec0003800000 */
.L_x_8465:
        /* <DEDUP_REMOVED lines=8> */
.L_x_8466:
[----:B------:R-:W-:Y:S05]  /*6690*/  BSYNC B0 ;  /* 0x0000000000007941 */ /* 0x000fea0003800000 */
.L_x_8464:
        /* <DEDUP_REMOVED lines=15> */
.L_x_8468:
[----:B------:R-:W-:Y:S05]  /*6790*/  BSYNC B0 ;  /* 0x0000000000007941 */ /* 0x000fea0003800000 */
.L_x_8467:
[----:B------:R-:W-:Y:S04]  /*67a0*/  BSSY B0, `(.L_x_8469) ;  /* 0x000000e000007945 */ /* 0x000fe80003800000 */
[----:B------:R-:W-:Y:S05]  /*67b0*/  @P3 BRA `(.L_x_8470) ;  /* 0x0000000000103947 */ /* 0x000fea0003800000 */
[----:B------:R-:W-:Y:S01]  /*67c0*/  HFMA2.MMA R2, -RZ, RZ, 0, 0 ;  /* 0x00000000ff027435 */ /* 0x000fe200000001ff */
[----:B------:R-:W-:Y:S10]  /*67d0*/  @!P0 BRA `(.L_x_8471) ;  /* 0x0000000000288947 */ /* 0x000ff40003800000 */
[----:B------:R-:W-:Y:S01]  /*67e0*/  HADD2.F32 R2, -RZ, R175.H0_H0 ;  /* 0x200000afff027230 */ /* 0x000fe20000004100 */
[----:B------:R-:W-:Y:S06]  /*67f0*/  BRA `(.L_x_8471) ;  /* 0x0000000000207947 */ /* 0x000fec0003800000 */
.L_x_8470:
        /* <DEDUP_REMOVED lines=8> */
.L_x_8471:
[----:B------:R-:W-:Y:S05]  /*6880*/  BSYNC B0 ;  /* 0x0000000000007941 */ /* 0x000fea0003800000 */
.L_x_8469:
        /* <DEDUP_REMOVED lines=15> */
.L_x_8473:
[----:B------:R-:W-:Y:S05]  /*6980*/  BSYNC B0 ;  /* 0x0000000000007941 */ /* 0x000fea0003800000 */
.L_x_8472:
[----:B------:R-:W-:Y:S04]  /*6990*/  BSSY B0, `(.L_x_8474) ;  /* 0x000000e000007945 */ /* 0x000fe80003800000 */
[----:B------:R-:W-:Y:S05]  /*69a0*/  @P3 BRA `(.L_x_8475) ;  /* 0x0000000000103947 */ /* 0x000fea0003800000 */
[----:B------:R-:W-:Y:S01]  /*69b0*/  HFMA2.MMA R2, -RZ, RZ, 0, 0 ;  /* 0x00000000ff027435 */ /* 0x000fe200000001ff */
[----:B------:R-:W-:Y:S10]  /*69c0*/  @!P0 BRA `(.L_x_8476) ;  /* 0x0000000000288947 */ /* 0x000ff40003800000 */
[----:B------:R-:W-:Y:S01]  /*69d0*/  HADD2.F32 R2, -RZ, R175.H1_H1 ;  /* 0x300000afff027230 */ /* 0x000fe20000004100 */
[----:B------:R-:W-:Y:S06]  /*69e0*/  BRA `(.L_x_8476) ;  /* 0x0000000000207947 */ /* 0x000fec0003800000 */
.L_x_8475:
        /* <DEDUP_REMOVED lines=8> */
.L_x_8476:
[----:B------:R-:W-:Y:S05]  /*6a70*/  BSYNC B0 ;  /* 0x0000000000007941 */ /* 0x000fea0003800000 */
.L_x_8474:
        /* <DEDUP_REMOVED lines=15> */
.L_x_8478:
[----:B------:R-:W-:Y:S05]  /*6b70*/  BSYNC B0 ;  /* 0x0000000000007941 */ /* 0x000fea0003800000 */
.L_x_8477:
        /* <DEDUP_REMOVED lines=10> */
.L_x_8308:
        /* <DEDUP_REMOVED lines=38> */
.L_x_8312:
[----:B------:R-:W-:Y:S01]  /*6e80*/  HFMA2.MMA R191, -RZ, RZ, 0, 9.5367431640625e-07 ;  /* 0x00000010ffbf7435 */ /* 0x000fe200000001ff */
[----:B------:R-:W-:Y:S01]  /*6e90*/  MOV R248, 0x1f ;  /* 0x0000001f00f87802 */ /* 0x000fe20000000f00 */
[----:B------:R0:W-:Y:S01]  /*6ea0*/  STL [R1+0x78], R0 ;  /* 0x0000780001007387 */ /* 0x0001e20000100800 */
[----:B------:R-:W-:-:S08]  /*6eb0*/  MOV R251, 0xffffffff ;  /* 0xffffffff00fb7802 */ /* 0x000fd00000000f00 */
[----:B0-----:R-:W-:Y:S05]  /*6ec0*/  WARPSYNC.COLLECTIVE R251, `(.L_x_8480) ;  /* 0x00000000fb087348 */ /* 0x001fea0003c00000 */
[----:B------:R1:W2:Y:S02]  /*6ed0*/  SHFL.DOWN P1, R191, R252, R191, R248 ;  /* 0x080000bffcbf7389 */ /* 0x0002a400000200f8 */
[----:B012---:R-:W-:Y:S01]  /*6ee0*/  ENDCOLLECTIVE ;  /* 0x000000000000791b */ /* 0x007fe20003800000 */
.L_x_8480:
[----:B------:R-:W-:Y:S01]  /*6ef0*/  FADD.FTZ R0, R191, R252 ;  /* 0x000000fcbf007221 */ /* 0x000fe20000010000 */
[----:B------:R-:W-:Y:S01]  /*6f00*/  HFMA2.MMA R191, -RZ, RZ, 0, 9.5367431640625e-07 ;  /* 0x00000010ffbf7435 */ /* 0x000fe200000001ff */
[----:B------:R-:W-:-:S10]  /*6f10*/  MOV R252, R190 ;  /* 0x000000be00fc7202 */ /* 0x000fd40000000f00 */
[----:B------:R-:W-:Y:S05]  /*6f20*/  WARPSYNC.COLLECTIVE R251, `(.L_x_8481) ;  /* 0x00000000fb087348 */ /* 0x000fea0003c00000 */
[----:B------:R0:W1:Y:S02]  /*6f30*/  SHFL.DOWN P1, R191, R252, R191, R248 ;  /* 0x080000bffcbf7389 */ /* 0x00006400000200f8 */
[----:B01----:R-:W-:Y:S01]  /*6f40*/  ENDCOLLECTIVE ;  /* 0x000000000000791b */ /* 0x003fe20003800000 */
.L_x_8481:
[----:B------:R-:W-:Y:S01]  /*6f50*/  MOV R252, R0 ;  /* 0x0000000000fc7202 */ /* 0x000fe20000000f00 */
[----:B------:R-:W-:Y:S01]  /*6f60*/  FADD.FTZ R190, R191, R190 ;  /* 0x000000bebfbe7221 */ /* 0x000fe20000010000 */
[----:B------:R-:W-:-:S11]  /*6f70*/  HFMA2.MMA R191, -RZ, RZ, 0, 4.76837158203125e-07 ;  /* 0x00000008ffbf7435 */ /* 0x000fd600000001ff */
[----:B------:R-:W-:Y:S05]  /*6f80*/  WARPSYNC.COLLECTIVE R251, `(.L_x_8482) ;  /* 0x00000000fb087348 */ /* 0x000fea0003c00000 */
[----:B------:R0:W1:Y:S02]  /*6f90*/  SHFL.DOWN P1, R191, R252, R191, R248 ;  /* 0x080000bffcbf7389 */ /* 0x00006400000200f8 */
[----:B01----:R-:W-:Y:S01]  /*6fa0*/  ENDCOLLECTIVE ;  /* 0x000000000000791b */ /* 0x003fe20003800000 */
.L_x_8482:
[----:B------:R-:W-:Y:S01]  /*6fb0*/  MOV R252, R190 ;  /* 0x000000be00fc7202 */ /* 0x000fe20000000f00 */
[----:B------:R-:W-:Y:S01]  /*6fc0*/  FADD.FTZ R0, R0, R191 ;  /* 0x000000bf00007221 */ /* 0x000fe20000010000 */
[----:B------:R-:W-:-:S11]  /*6fd0*/  HFMA2.MMA R191, -RZ, RZ, 0, 4.76837158203125e-07 ;  /* 0x00000008ffbf7435 */ /* 0x000fd600000001ff */
[----:B------:R-:W-:Y:S05]  /*6fe0*/  WARPSYNC.COLLECTIVE R251, `(.L_x_8483) ;  /* 0x00000000fb087348 */ /* 0x000fea0003c00000 */
[----:B------:R0:W1:Y:S02]  /*6ff0*/  SHFL.DOWN P1, R191, R252, R191, R248 ;  /* 0x080000bffcbf7389 */ /* 0x00006400000200f8 */
[----:B01----:R-:W-:Y:S01]  /*7000*/  ENDCOLLECTIVE ;  /* 0x000000000000791b */ /* 0x003fe20003800000 */
.L_x_8483:
[----:B------:R-:W-:Y:S01]  /*7010*/  MOV R252, R0 ;  /* 0x0000000000fc7202 */ /* 0x000fe20000000f00 */
[----:B------:R-:W-:Y:S01]  /*7020*/  FADD.FTZ R190, R190, R191 ;  /* 0x000000bfbebe7221 */ /* 0x000fe20000010000 */
[----:B------:R-:W-:-:S11]  /*7030*/  HFMA2.MMA R191, -RZ, RZ, 0, 2.384185791015625e-07 ;  /* 0x00000004ffbf7435 */ /* 0x000fd600000001ff */
[----:B------:R-:W-:Y:S05]  /*7040*/  WARPSYNC.COLLECTIVE R251, `(.L_x_8484) ;  /* 0x00000000fb087348 */ /* 0x000fea0003c00000 */
[----:B------:R0:W1:Y:S02]  /*7050*/  SHFL.DOWN P1, R191, R252, R191, R248 ;  /* 0x080000bffcbf7389 */ /* 0x00006400000200f8 */
[----:B01----:R-:W-:Y:S01]  /*7060*/  ENDCOLLECTIVE ;  /* 0x000000000000791b */ /* 0x003fe20003800000 */
.L_x_8484:
[----:B------:R-:W-:Y:S01]  /*7070*/  MOV R252, R190 ;  /* 0x000000be00fc7202 */ /* 0x000fe20000000f00 */
[----:B------:R-:W-:Y:S01]  /*7080*/  FADD.FTZ R0, R0, R191 ;  /* 0x000000bf00007221 */ /* 0x000fe20000010000 */
[----:B------:R-:W-:-:S11]  /*7090*/  HFMA2.MMA R191, -RZ, RZ, 0, 2.384185791015625e-07 ;  /* 0x00000004ffbf7435 */ /* 0x000fd600000001ff */
[----:B------:R-:W-:Y:S05]  /*70a0*/  WARPSYNC.COLLECTIVE R251, `(.L_x_8485) ;  /* 0x00000000fb087348 */ /* 0x000fea0003c00000 */
[----:B------:R0:W1:Y:S02]  /*70b0*/  SHFL.DOWN P1, R191, R252, R191, R248 ;  /* 0x080000bffcbf7389 */ /* 0x00006400000200f8 */
[----:B01----:R-:W-:Y:S01]  /*70c0*/  ENDCOLLECTIVE ;  /* 0x000000000000791b */ /* 0x003fe20003800000 */
.L_x_8485:
[----:B------:R-:W-:Y:S01]  /*70d0*/  MOV R252, R0 ;  /* 0x0000000000fc7202 */ /* 0x000fe20000000f00 */
[----:B------:R-:W-:Y:S01]  /*70e0*/  FADD.FTZ R190, R190, R191 ;  /* 0x000000bfbebe7221 */ /* 0x000fe20000010000 */
[----:B------:R-:W-:-:S11]  /*70f0*/  HFMA2.MMA R191, -RZ, RZ, 0, 1.1920928955078125e-07 ;  /* 0x00000002ffbf7435 */ /* 0x000fd600000001ff */
[----:B------:R-:W-:Y:S05]  /*7100*/  WARPSYNC.COLLECTIVE R251, `(.L_x_8486) ;  /* 0x00000000fb087348 */ /* 0x000fea0003c00000 */
[----:B------:R0:W1:Y:S02]  /*7110*/  SHFL.DOWN P1, R191, R252, R191, R248 ;  /* 0x080000bffcbf7389 */ /* 0x00006400000200f8 */
[----:B01----:R-:W-:Y:S01]  /*7120*/  ENDCOLLECTIVE ;  /* 0x000000000000791b */ /* 0x003fe20003800000 */
.L_x_8486:
[----:B------:R-:W-:Y:S01]  /*7130*/  MOV R252, R190 ;  /* 0x000000be00fc7202 */ /* 0x000fe20000000f00 */
[----:B------:R-:W-:Y:S01]  /*7140*/  FADD.FTZ R0, R0, R191 ;  /* 0x000000bf00007221 */ /* 0x000fe20000010000 */
[----:B------:R-:W-:-:S04]  /*7150*/  HFMA2.MMA R191, -RZ, RZ, 0, 1.1920928955078125e-07 ;  /* 0x00000002ffbf7435 */ /* 0x000fc800000001ff */
[----:B------:R0:W-:Y:S07]  /*7160*/  STL [R1+0xc], R0 ;  /* 0x00000c0001007387 */ /* 0x0001ee0000100800 */
[----:B0-----:R-:W-:Y:S05]  /*7170*/  WARPSYNC.COLLECTIVE R251, `(.L_x_8487) ;  /* 0x00000000fb087348 */ /* 0x001fea0003c00000 */
[----:B------:R1:W2:Y:S02]  /*7180*/  SHFL.DOWN P1, R191, R252, R191, R248 ;  /* 0x080000bffcbf7389 */ /* 0x0002a400000200f8 */
[----:B012---:R-:W-:Y:S01]  /*7190*/  ENDCOLLECTIVE ;  /* 0x000000000000791b */ /* 0x007fe20003800000 */
.L_x_8487:
[----:B------:R-:W-:-:S04]  /*71a0*/  MOV R251, R0 ;  /* 0x0000000000fb7202 */ /* 0x000fc80000000f00 */
[----:B------:R-:W-:Y:S02]  /*71b0*/  MOV R252, R251 ;  /* 0x000000fb00fc7202 */ /* 0x000fe40000000f00 */
[----:B------:R-:W-:Y:S01]  /*71c0*/  MOV R251, 0xffffffff ;  /* 0xffffffff00fb7802 */ /* 0x000fe20000000f00 */
[----:B------:R-:W-:Y:S01]  /*71d0*/  FADD.FTZ R0, R190, R191 ;  /* 0x000000bfbe007221 */ /* 0x000fe20000010000 */
[----:B------:R-:W-:-:S04]  /*71e0*/  HFMA2.MMA R191, -RZ, RZ, 0, 5.9604644775390625e-08 ;  /* 0x00000001ffbf7435 */ /* 0x000fc800000001ff */
[----:B------:R0:W-:Y:S07]  /*71f0*/  STL [R1+0x8], R0 ;  /* 0x0000080001007387 */ /* 0x0001ee0000100800 */
[----:B0-----:R-:W-:Y:S05]  /*7200*/  WARPSYNC.COLLECTIVE R251, `(.L_x_8488) ;  /* 0x00000000fb087348 */ /* 0x001fea0003c00000 */
[----:B------:R1:W2:Y:S02]  /*7210*/  SHFL.DOWN P1, R191, R252, R191, R248 ;  /* 0x080000bffcbf7389 */ /* 0x0002a400000200f8 */
[----:B012---:R-:W-:Y:S01]  /*7220*/  ENDCOLLECTIVE ;  /* 0x000000000000791b */ /* 0x007fe20003800000 */
.L_x_8488:
[----:B------:R-:W-:Y:S02]  /*7230*/  MOV R252, R0 ;  /* 0x0000000000fc7202 */ /* 0x000fe40000000f00 */
[----:B------:R0:W5:Y:S01]  /*7240*/  LDL.LU R0, [R1+0x78] ;  /* 0x0000780001007983 */ /* 0x0001620000300800 */
[----:B------:R-:W-:Y:S01]  /*7250*/  MOV R190, R191 ;  /* 0x000000bf00be7202 */ /* 0x000fe20000000f00 */
[----:B------:R-:W-:-:S11]  /*7260*/  HFMA2.MMA R191, -RZ, RZ, 0, 5.9604644775390625e-08 ;  /* 0x00000001ffbf7435 */ /* 0x000fd600000001ff */
[----:B0----5:R-:W-:Y:S05]  /*7270*/  WARPSYNC.COLLECTIVE R251, `(.L_x_8489) ;  /* 0x00000000fb087348 */ /* 0x021fea0003c00000 */
[----:B------:R1:W2:Y:S02]  /*7280*/  SHFL.DOWN P1, R191, R252, R191, R248 ;  /* 0x080000bffcbf7389 */ /* 0x0002a400000200f8 */
[----:B012--5:R-:W-:Y:S01]  /*7290*/  ENDCOLLECTIVE ;  /* 0x000000000000791b */ /* 0x027fe20003800000 */
.L_x_8489:
[----:B------:R-:W-:Y:S05]  /*72a0*/  BRA `(.L_x_8490) ;  /* 0xffffffb4003c7947 */ /* 0x000fea000383ffff */
.L_x_8491:
        /* <DEDUP_REMOVED lines=13> */
.L_x_13979:


//--------------------- .text._ZN10layer_norm13ln_bwd_kernelINS_13Kernel_traitsI6__halfS2_fS2_fjLj4096ELj1ELj1ELj4ELj16ENS_18Kernel_traits_baseILj4096ES2_S2_fS2_fjLj128EEEEELb0ELb0ELb0ELb0EEEvNS_9BwdParamsE --------------------------
	.section	.text._ZN10layer_norm13ln_bwd_kernelINS_13Kernel_traitsI6__halfS2_fS2_fjLj4096ELj1ELj1ELj4ELj16ENS_18Kernel_traits_baseILj4096ES2_S2_fS2_fjLj128EEEEELb0ELb0ELb0ELb0EEEvNS_9BwdParamsE,"ax",@progbits
	.align	128
        .global         _ZN10layer_norm13ln_bwd_kernelINS_13Kernel_traitsI6__halfS2_fS2_fjLj4096ELj1ELj1ELj4ELj16ENS_18Kernel_traits_baseILj4096ES2_S2_fS2_fjLj128EEEEELb0ELb0ELb0ELb0EEEvNS_9BwdParamsE
        .type           _ZN10layer_norm13ln_bwd_kernelINS_13Kernel_traitsI6__halfS2_fS2_fjLj4096ELj1ELj1ELj4ELj16ENS_18Kernel_traits_baseILj4096ES2_S2_fS2_fjLj128EEEEELb0ELb0ELb0ELb0EEEvNS_9BwdParamsE,@function
        .size           _ZN10layer_norm13ln_bwd_kernelINS_13Kernel_traitsI6__halfS2_fS2_fjLj4096ELj1ELj1ELj4ELj16ENS_18Kernel_traits_baseILj4096ES2_S2_fS2_fjLj128EEEEELb0ELb0ELb0ELb0EEEvNS_9BwdParamsE,(.L_x_13980 - _ZN10layer_norm13ln_bwd_kernelINS_13Kernel_traitsI6__halfS2_fS2_fjLj4096ELj1ELj1ELj4ELj16ENS_18Kernel_traits_baseILj4096ES2_S2_fS2_fjLj128EEEEELb0ELb0ELb0ELb0EEEvNS_9BwdParamsE)
        .other          _ZN10layer_norm13ln_bwd_kernelINS_13Kernel_traitsI6__halfS2_fS2_fjLj4096ELj1ELj1ELj4ELj16ENS_18Kernel_traits_baseILj4096ES2_S2_fS2_fjLj128EEEEELb0ELb0ELb0ELb0EEEvNS_9BwdParamsE,@"STO_CUDA_ENTRY STV_DEFAULT"
_ZN10layer_norm13ln_bwd_kernelINS_13Kernel_traitsI6__halfS2_fS2_fjLj4096ELj1ELj1ELj4ELj16ENS_18Kernel_traits_baseILj4096ES2_S2_fS2_fjLj128EEEEELb0ELb0ELb0ELb0EEEvNS_9BwdParamsE:
.text._ZN10layer_norm13ln_bwd_kernelINS_13Kernel_traitsI6__halfS2_fS2_fjLj4096ELj1ELj1ELj4ELj16ENS_18Kernel_traits_baseILj4096ES2_S2_fS2_fjLj128EEEEELb0ELb0ELb0ELb0EEEvNS_9BwdParamsE:
        /* <DEDUP_REMOVED lines=110> */
[----:B0-----:R-:W-:-:S07]  /*06e0*/  HADD2.F32 R2, -RZ, R39.H1_H1 ;  /* 0x30000027ff027230 */ /* 0x001fce0000004100 */
.L_x_8510:
        /* <DEDUP_REMOVED lines=41> */
[C---:B-----5:R-:W-:Y:S01]  /*0980*/  FMUL.FTZ R3, R156.reuse, R3 ;  /* 0x000000039c037220 */ /* 0x060fe20000410000 */
[C---:B------:R-:W-:Y:S01]  /*0990*/  FADD.FTZ R217, -R221.reuse, R146 ;  /* 0x00000092ddd97221 */ /* 0x040fe20000010100 */
[C---:B------:R-:W-:Y:S01]  /*09a0*/  FMUL.FTZ R218, R156.reuse, R145 ;  /* 0x000000919cda7220 */ /* 0x040fe20000410000 */
[----:B---3--:R-:W-:Y:S02]  /*09b0*/  FADD.FTZ R223, -R221, R143 ;  /* 0x0000008fdddf7221 */ /* 0x008fe40000010100 */
[----:B------:R-:W-:Y:S01]  /*09c0*/  FMUL.FTZ R217, R156, R217 ;  /* 0x000000d99cd97220 */ /* 0x000fe20000410000 */
[--C-:B----4-:R-:W-:Y:S02]  /*09d0*/  HADD2.F32 R220, -RZ, R148.reuse.H0_H0 ;  /* 0x20000094ffdc7230 */ /* 0x110fe40000004100 */
[----:B------:R-:W-:-:S03]  /*09e0*/  HADD2.F32 R216, -RZ, R148.H1_H1 ;  /* 0x30000094ffd87230 */ /* 0x000fc60000004100 */
[----:B------:R-:W-:Y:S01]  /*09f0*/  FADD.FTZ R80, R80, R220 ;  /* 0x000000dc50507221 */ /* 0x000fe20000010000 */
[-C--:B------:R-:W-:Y:S01]  /*0a00*/  FFMA.FTZ R44, R3, R220.reuse, R44 ;  /* 0x000000dc032c7223 */ /* 0x080fe2000001002c */
[----:B------:R-:W-:Y:S01]  /*0a10*/  FMUL.FTZ R220, R35, R220 ;  /* 0x000000dc23dc7220 */ /* 0x000fe20000410000 */
[----:B------:R-:W-:Y:S02]  /*0a20*/  HADD2.F32 R215, -RZ, R149.H0_H0 ;  /* 0x20000095ffd77230 */ /* 0x000fe40000004100 */
[----:B------:R-:W-:Y:S01]  /*0a30*/  FADD.FTZ R81, R81, R216 ;  /* 0x000000d851517221 */ /* 0x000fe20000010000 */
[--C-:B------:R-:W-:Y:S02]  /*0a40*/  HADD2.F32 R205, -RZ, R151.reuse.H0_H0 ;  /* 0x20000097ffcd7230 */ /* 0x100fe40000004100 */
[-C--:B------:R-:W-:Y:S01]  /*0a50*/  FFMA.FTZ R45, R218, R216.reuse, R45 ;  /* 0x000000d8da2d7223 */ /* 0x080fe2000001002d */
[----:B------:R-:W-:Y:S02]  /*0a60*/  HADD2.F32 R144, -RZ, R151.H1_H1 ;  /* 0x30000097ff907230 */ /* 0x000fe40000004100 */
[----:B------:R-:W-:Y:S01]  /*0a70*/  FADD.FTZ R151, -R221, R141 ;  /* 0x0000008ddd977221 */ /* 0x000fe20000010100 */
[----:B------:R-:W-:Y:S01]  /*0a80*/  FMUL.FTZ R216, R34, R216 ;  /* 0x000000d822d87220 */ /* 0x000fe20000410000 */
[----:B------:R-:W-:Y:S01]  /*0a90*/  FADD.FTZ R141, RZ, R220 ;  /* 0x000000dcff8d7221 */ /* 0x000fe20000010000 */
[----:B------:R-:W-:Y:S01]  /*0aa0*/  FFMA.FTZ R143, R3, R220, RZ ;  /* 0x000000dc038f7223 */ /* 0x000fe200000100ff */
[----:B------:R-:W-:-:S02]  /*0ab0*/  HADD2.F32 R149, -RZ, R149.H1_H1 ;  /* 0x30000095ff957230 */ /* 0x000fc40000004100 */
[C---:B------:R-:W-:Y:S01]  /*0ac0*/  FADD.FTZ R213, -R221.reuse, R140 ;  /* 0x0000008cddd57221 */ /* 0x040fe20000010100 */
[----:B------:R-:W-:Y:S01]  /*0ad0*/  FADD.FTZ R207, -R221, R142 ;  /* 0x0000008eddcf7221 */ /* 0x000fe20000010100 */
[----:B------:R-:W-:Y:S01]  /*0ae0*/  FADD.FTZ R82, R82, R215 ;  /* 0x000000d752527221 */ /* 0x000fe20000010000 */
[-C--:B------:R-:W-:Y:S01]  /*0af0*/  FFMA.FTZ R46, R217, R215.reuse, R46 ;  /* 0x000000d7d92e7223 */ /* 0x080fe2000001002e */
[----:B------:R-:W-:Y:S01]  /*0b00*/  FADD.FTZ R147, -R221, R147 ;  /* 0x00000093dd937221 */ /* 0x000fe20000010100 */
        /* <DEDUP_REMOVED lines=37> */
.L_x_8494:
[----:B------:R-:W-:Y:S05]  /*0d60*/  BSYNC B0 ;  /* 0x0000000000007941 */ /* 0x000fea0003800000 */
.L_x_8493:
        /* <DEDUP_REMOVED lines=20> */
[C---:B------:R-:W-:Y:S01]  /*0eb0*/  FMUL.FTZ R204, R156.reuse, R141 ;  /* 0x0000008d9ccc7220 */ /* 0x040fe20000410000 */
[----:B------:R-:W-:Y:S01]  /*0ec0*/  FMUL.FTZ R199, R156, R199 ;  /* 0x000000c79cc77220 */ /* 0x000fe20000410000 */
[----:B------:R-:W-:Y:S01]  /*0ed0*/  FADD.FTZ R143, -R221, R143 ;  /* 0x0000008fdd8f7221 */ /* 0x000fe20000010100 */
[--C-:B----4-:R-:W-:Y:S02]  /*0ee0*/  HADD2.F32 R206, -RZ, R144.reuse.H0_H0 ;  /* 0x20000090ffce7230 */ /* 0x110fe40000004100 */
[----:B------:R-:W-:Y:S02]  /*0ef0*/  HADD2.F32 R201, -RZ, R144.H1_H1 ;  /* 0x30000090ffc97230 */ /* 0x000fe40000004100 */
[----:B------:R-:W-:Y:S02]  /*0f00*/  HADD2.F32 R140, -RZ, R145.H0_H0 ;  /* 0x20000091ff8c7230 */ /* 0x000fe40000004100 */
[----:B------:R-:W-:Y:S01]  /*0f10*/  FADD.FTZ R88, R88, R206 ;  /* 0x000000ce58587221 */ /* 0x000fe20000010000 */
[-C--:B------:R-:W-:Y:S01]  /*0f20*/  FFMA.FTZ R52, R161, R206.reuse, R52 ;  /* 0x000000cea1347223 */ /* 0x080fe20000010034 */
[----:B------:R-:W-:Y:S01]  /*0f30*/  FMUL.FTZ R206, R27, R206 ;  /* 0x000000ce1bce7220 */ /* 0x000fe20000410000 */
[----:B------:R-:W-:Y:S01]  /*0f40*/  FADD.FTZ R89, R89, R201 ;  /* 0x000000c959597221 */ /* 0x000fe20000010000 */
[-C--:B------:R-:W-:Y:S01]  /*0f50*/  FFMA.FTZ R53, R204, R201.reuse, R53 ;  /* 0x000000c9cc357223 */ /* 0x080fe20000010035 */
[----:B------:R-:W-:Y:S01]  /*0f60*/  FADD.FTZ R90, R90, R140 ;  /* 0x0000008c5a5a7221 */ /* 0x000fe20000010000 */
[-C--:B------:R-:W-:Y:S01]  /*0f70*/  FFMA.FTZ R54, R199, R140.reuse, R54 ;  /* 0x0000008cc7367223 */ /* 0x080fe20000010036 */
[----:B------:R-:W-:Y:S01]  /*0f80*/  FMUL.FTZ R160, R25, R140 ;  /* 0x0000008c19a07220 */ /* 0x000fe20000410000 */
[----:B------:R-:W-:Y:S01]  /*0f90*/  FMUL.FTZ R201, R26, R201 ;  /* 0x000000c91ac97220 */ /* 0x000fe20000410000 */
[----:B------:R-:W-:Y:S01]  /*0fa0*/  FADD.FTZ R140, R223, R206 ;  /* 0x000000cedf8c7221 */ /* 0x000fe20000010000 */
[----:B------:R-:W-:Y:S01]  /*0fb0*/  FFMA.FTZ R141, R161, R206, R224 ;  /* 0x000000cea18d7223 */ /* 0x000fe200000100e0 */
[----:B------:R-:W-:-:S02]  /*0fc0*/  HADD2.F32 R166, -RZ, R147.H0_H0 ;  /* 0x20000093ffa67230 */ /* 0x000fc40000004100 */
[----:B------:R-:W-:Y:S01]  /*0fd0*/  FMUL.FTZ R158, R156, R143 ;  /* 0x0000008f9c9e7220 */ /* 0x000fe20000410000 */
[----:B------:R-:W-:Y:S02]  /*0fe0*/  HADD2.F32 R144, -RZ, R147.H1_H1 ;  /* 0x30000093ff907230 */ /* 0x000fe40000004100 */
[----:B---3--:R-:W-:Y:S01]  /*0ff0*/  FADD.FTZ R147, -R221, R148 ;  /* 0x00000094dd937221 */ /* 0x008fe20000010100 */
[----:B------:R-:W-:Y:S02]  /*1000*/  HADD2.F32 R145, -RZ, R145.H1_H1 ;  /* 0x30000091ff917230 */ /* 0x000fe40000004100 */
[----:B------:R-:W-:Y:S01]  /*1010*/  FADD.FTZ R143, R140, R201 ;  /* 0x000000c98c8f7221 */ /* 0x000fe20000010000 */
[----:B------:R-:W-:Y:S01]  /*1020*/  FFMA.FTZ R140, R204, R201, R141 ;  /* 0x000000c9cc8c7223 */ /* 0x000fe2000001008d */
[--C-:B------:R-:W-:Y:S02]  /*1030*/  HADD2.F32 R162, -RZ, R146.reuse.H0_H0 ;  /* 0x20000092ffa27230 */ /* 0x100fe40000004100 */
        /* <DEDUP_REMOVED lines=35> */
.L_x_8496:
[----:B------:R-:W-:Y:S05]  /*1270*/  BSYNC B0 ;  /* 0x0000000000007941 */ /* 0x000fea0003800000 */
.L_x_8495:
        /* <DEDUP_REMOVED lines=20> */
[----:B------:R-:W-:Y:S01]  /*13c0*/  FADD.FTZ R143, -R221, R143 ;  /* 0x0000008fdd8f7221 */ /* 0x000fe20000010100 */
[C---:B0-----:R-:W-:Y:S01]  /*13d0*/  FMUL.FTZ R172, R156.reuse, R141 ;  /* 0x0000008d9cac7220 */ /* 0x041fe20000410000 */
[----:B------:R-:W-:Y:S01]  /*13e0*/  FMUL.FTZ R171, R156, R171 ;  /* 0x000000ab9cab7220 */ /* 0x000fe20000410000 */
[--C-:B----4-:R-:W-:Y:S02]  /*13f0*/  HADD2.F32 R140, -RZ, R144.reuse.H0_H0 ;  /* 0x20000090ff8c7230 */ /* 0x110fe40000004100 */
[----:B------:R-:W-:-:S03]  /*1400*/  HADD2.F32 R142, -RZ, R144.H1_H1 ;  /* 0x30000090ff8e7230 */ /* 0x000fc60000004100 */
[-C--:B------:R-:W-:Y:S01]  /*1410*/  FMUL.FTZ R174, R19, R140.reuse ;  /* 0x0000008c13ae7220 */ /* 0x080fe20000410000 */
[--C-:B------:R-:W-:Y:S02]  /*1420*/  HADD2.F32 R178, -RZ, R145.reuse.H0_H0 ;  /* 0x20000091ffb27230 */ /* 0x100fe40000004100 */
[----:B------:R-:W-:Y:S01]  /*1430*/  FADD.FTZ R104, R104, R140 ;  /* 0x0000008c68687221 */ /* 0x000fe20000010000 */
[----:B------:R-:W-:Y:S01]  /*1440*/  FFMA.FTZ R124, R159, R140, R124 ;  /* 0x0000008c9f7c7223 */ /* 0x000fe2000001007c */
[----:B------:R-:W-:Y:S01]  /*1450*/  FMUL.FTZ R173, R18, R142 ;  /* 0x0000008e12ad7220 */ /* 0x000fe20000410000 */
[----:B------:R-:W-:Y:S01]  /*1460*/  FADD.FTZ R140, R223, R174 ;  /* 0x000000aedf8c7221 */ /* 0x000fe20000010000 */
[----:B------:R-:W-:Y:S01]  /*1470*/  FFMA.FTZ R141, R159, R174, R224 ;  /* 0x000000ae9f8d7223 */ /* 0x000fe200000100e0 */
[----:B------:R-:W-:Y:S01]  /*1480*/  FMUL.FTZ R176, R156, R143 ;  /* 0x0000008f9cb07220 */ /* 0x000fe20000410000 */
[----:B------:R-:W-:Y:S02]  /*1490*/  HADD2.F32 R145, -RZ, R145.H1_H1 ;  /* 0x30000091ff917230 */ /* 0x000fe40000004100 */
[----:B---3--:R-:W-:Y:S01]  /*14a0*/  FADD.FTZ R177, -R221, R148 ;  /* 0x00000094ddb17221 */ /* 0x008fe20000010100 */
[----:B------:R-:W-:Y:S01]  /*14b0*/  FADD.FTZ R106, R106, R178 ;  /* 0x000000b26a6a7221 */ /* 0x000fe20000010000 */
[-C--:B------:R-:W-:Y:S01]  /*14c0*/  FFMA.FTZ R126, R171, R178.reuse, R126 ;  /* 0x000000b2ab7e7223 */ /* 0x080fe2000001007e */
[----:B------:R-:W-:Y:S01]  /*14d0*/  FADD.FTZ R143, R140, R173 ;  /* 0x000000ad8c8f7221 */ /* 0x000fe20000010000 */
[----:B------:R-:W-:Y:S01]  /*14e0*/  FMUL.FTZ R178, R17, R178 ;  /* 0x000000b211b27220 */ /* 0x000fe20000410000 */
[----:B------:R-:W-:Y:S01]  /*14f0*/  FFMA.FTZ R140, R172, R173, R141 ;  /* 0x000000adac8c7223 */ /* 0x000fe2000001008d */
[----:B------:R-:W-:-:S02]  /*1500*/  HADD2.F32 R180, -RZ, R146.H0_H0 ;  /* 0x20000092ffb47230 */ /* 0x000fc40000004100 */
[----:B------:R-:W-:Y:S01]  /*1510*/  FADD.FTZ R105, R105, R142 ;  /* 0x0000008e69697221 */ /* 0x000fe20000010000 */
[----:B------:R-:W-:Y:S01]  /*1520*/  FFMA.FTZ R125, R172, R142, R125 ;  /* 0x0000008eac7d7223 */ /* 0x000fe2000001007d */
        /* <DEDUP_REMOVED lines=12> */
[----:B------:R-:W-:Y:S01]  /*15f0*/  FADD.FTZ R181, -R221, R150 ;  /* 0x00000096ddb57221 */ /* 0x000fe20000010100 */
[C---:B------:R-:W-:Y:S01]  /*1600*/  FMUL.FTZ R182, R156.reuse, R149 ;  /* 0x000000959cb67220 */ /* 0x040fe20000410000 */
        /* <DEDUP_REMOVED lines=23> */
.L_x_8498:
[----:B------:R-:W-:Y:S05]  /*1780*/  BSYNC B0 ;  /* 0x0000000000007941 */ /* 0x000fea0003800000 */
.L_x_8497:
        /* <DEDUP_REMOVED lines=17> */
[----:B------:R-:W-:-:S02]  /*18a0*/  FADD.FTZ R187, -R221, R142 ;  /* 0x0000008eddbb7221 */ /* 0x000fc40000010100 */
[C---:B0----5:R-:W-:Y:S01]  /*18b0*/  FMUL.FTZ R188, R156.reuse, R185 ;  /* 0x000000b99cbc7220 */ /* 0x061fe20000410000 */
[C---:B------:R-:W-:Y:S01]  /*18c0*/  FMUL.FTZ R157, R156.reuse, R157 ;  /* 0x0000009d9c9d7220 */ /* 0x040fe20000410000 */
[----:B------:R-:W-:Y:S01]  /*18d0*/  FADD.FTZ R193, -R221, R143 ;  /* 0x0000008fddc17221 */ /* 0x000fe20000010100 */
[----:B------:R-:W-:Y:S01]  /*18e0*/  FMUL.FTZ R185, R156, R187 ;  /* 0x000000bb9cb97220 */ /* 0x000fe20000410000 */
[--C-:B----4-:R-:W-:Y:S02]  /*18f0*/  HADD2.F32 R141, -RZ, R144.reuse.H0_H0 ;  /* 0x20000090ff8d7230 */ /* 0x110fe40000004100 */
[----:B------:R-:W-:-:S03]  /*1900*/  HADD2.F32 R140, -RZ, R144.H1_H1 ;  /* 0x30000090ff8c7230 */ /* 0x000fc60000004100 */
[-C--:B------:R-:W-:Y:S01]  /*1910*/  FMUL.FTZ R190, R10, R141.reuse ;  /* 0x0000008d0abe7220 */ /* 0x080fe20000410000 */
[--C-:B------:R-:W-:Y:S02]  /*1920*/  HADD2.F32 R143, -RZ, R145.reuse.H0_H0 ;  /* 0x20000091ff8f7230 */ /* 0x100fe40000004100 */
[----:B------:R-:W-:Y:S01]  /*1930*/  FADD.FTZ R97, R97, R140 ;  /* 0x0000008c61617221 */ /* 0x000fe20000010000 */
[-C--:B------:R-:W-:Y:S01]  /*1940*/  FFMA.FTZ R73, R188, R140.reuse, R73 ;  /* 0x0000008cbc497223 */ /* 0x080fe20000010049 */
[----:B------:R-:W-:Y:S01]  /*1950*/  FMUL.FTZ R187, R9, R140 ;  /* 0x0000008c09bb7220 */ /* 0x000fe20000410000 */
[----:B------:R-:W-:Y:S01]  /*1960*/  FADD.FTZ R96, R96, R141 ;  /* 0x0000008d60607221 */ /* 0x000fe20000010000 */
[----:B------:R-:W-:Y:S01]  /*1970*/  FFMA.FTZ R72, R157, R141, R72 ;  /* 0x0000008d9d487223 */ /* 0x000fe20000010048 */
[----:B------:R-:W-:Y:S01]  /*1980*/  FADD.FTZ R140, R223, R190 ;  /* 0x000000bedf8c7221 */ /* 0x000fe20000010000 */
[----:B------:R-:W-:Y:S01]  /*1990*/  FFMA.FTZ R141, R157, R190, R224 ;  /* 0x000000be9d8d7223 */ /* 0x000fe200000100e0 */
[----:B------:R-:W-:-:S02]  /*19a0*/  HADD2.F32 R142, -RZ, R145.H1_H1 ;  /* 0x30000091ff8e7230 */ /* 0x000fc40000004100 */
[----:B------:R-:W-:Y:S01]  /*19b0*/  FADD.FTZ R98, R98, R143 ;  /* 0x0000008f62627221 */ /* 0x000fe20000010000 */
[-C--:B------:R-:W-:Y:S01]  /*19c0*/  FFMA.FTZ R74, R185, R143.reuse, R74 ;  /* 0x0000008fb94a7223 */ /* 0x080fe2000001004a */
        /* <DEDUP_REMOVED lines=8> */
[----:B---3--:R-:W-:Y:S01]  /*1a50*/  FADD.FTZ R191, -R221, R148 ;  /* 0x00000094ddbf7221 */ /* 0x008fe20000010100 */
[----:B------:R-:W-:Y:S01]  /*1a60*/  FADD.FTZ R142, R143, R194 ;  /* 0x000000c28f8e7221 */ /* 0x000fe20000010000 */
[----:B------:R-:W-:Y:S01]  /*1a70*/  FFMA.FTZ R141, R185, R194, R140 ;  /* 0x000000c2b98d7223 */ /* 0x000fe2000001008c */
[----:B------:R-:W-:-:S02]  /*1a80*/  HADD2.F32 R146, -RZ, R146.H1_H1 ;  /* 0x30000092ff927230 */ /* 0x000fc40000004100 */
[C---:B------:R-:W-:Y:S01]  /*1a90*/  FADD.FTZ R149, -R221.reuse, R149 ;  /* 0x00000095dd957221 */ /* 0x040fe20000010100 */
[----:B------:R-:W-:Y:S01]  /*1aa0*/  FMUL.FTZ R191, R156, R191 ;  /* 0x000000bf9cbf7220 */ /* 0x000fe20000410000 */
[----:B------:R-:W-:Y:S01]  /*1ab0*/  FMUL.FTZ R196, R6, R145 ;  /* 0x0000009106c47220 */ /* 0x000fe20000410000 */
[----:B------:R-:W-:Y:S01]  /*1ac0*/  FADD.FTZ R143, R142, R189 ;  /* 0x000000bd8e8f7221 */ /* 0x000fe20000010000 */
[----:B------:R-:W-:Y:S01]  /*1ad0*/  FFMA.FTZ R140, R192, R189, R141 ;  /* 0x000000bdc08c7223 */ /* 0x000fe2000001008d */
[--C-:B------:R-:W-:Y:S02]  /*1ae0*/  HADD2.F32 R197, -RZ, R147.reuse.H0_H0 ;  /* 0x20000093ffc57230 */ /* 0x100fe40000004100 */
[----:B------:R-:W-:Y:S01]  /*1af0*/  FADD.FTZ R195, -R221, R150 ;  /* 0x00000096ddc37221 */ /* 0x000fe20000010100 */
[----:B------:R-:W-:Y:S01]  /*1b00*/  FMUL.FTZ R198, R156, R149 ;  /* 0x000000959cc67220 */ /* 0x000fe20000410000 */
[----:B------:R-:W-:Y:S01]  /*1b10*/  FMUL.FTZ R193, R5, R146 ;  /* 0x0000009205c17220 */ /* 0x000fe20000410000 */
[----:B------:R-:W-:Y:S01]  /*1b20*/  FADD.FTZ R142, R143, R196 ;  /* 0x000000c48f8e7221 */ /* 0x000fe20000010000 */
[----:B------:R-:W-:Y:S01]  /*1b30*/  FFMA.FTZ R141, R191, R196, R140 ;  /* 0x000000c4bf8d7223 */ /* 0x000fe2000001008c */
[----:B------:R-:W-:-:S02]  /*1b40*/  HADD2.F32 R147, -RZ, R147.H1_H1 ;  /* 0x30000093ff937230 */ /* 0x000fc40000004100 */
        /* <DEDUP_REMOVED lines=19> */
.L_x_8500:
[----:B------:R-:W-:Y:S05]  /*1c80*/  BSYNC B0 ;  /* 0x0000000000007941 */ /* 0x000fea0003800000 */
.L_x_8499:
        /* <DEDUP_REMOVED lines=28> */
.L_x_8527:
        /* <DEDUP_REMOVED lines=82> */
[----:B------:R-:W-:-:S02]  /*2370*/  F2FP.F16.F32.PACK_AB R140, R141, R140 ;  /* 0x0000008c8d8c723e */ /* 0x000fc400000000ff */
[----:B------:R-:W-:Y:S01]  /*2380*/  SEL R61, R224, R61, P6 ;  /* 0x0000003de03d7207 */ /* 0x000fe20003000000 */
[----:B0-----:R-:W-:Y:S01]  /*2390*/  IMAD.WIDE.U32 R144, R155, 0x10, R144 ;  /* 0x000000109b907825 */ /* 0x001fe200078e0090 */
[----:B------:R-:W-:Y:S02]  /*23a0*/  F2FP.F16.F32.PACK_AB R141, R222, R143 ;  /* 0x0000008fde8d723e */ /* 0x000fe400000000ff */
[----:B------:R-:W-:Y:S02]  /*23b0*/  F2FP.F16.F32.PACK_AB R142, R151, R142 ;  /* 0x0000008e978e723e */ /* 0x000fe400000000ff */
[----:B------:R-:W-:Y:S01]  /*23c0*/  F2FP.F16.F32.PACK_AB R143, R226, R221 ;  /* 0x000000dde28f723e */ /* 0x000fe200000000ff */
[C---:B-1----:R-:W-:Y:S01]  /*23d0*/  @P6 IMAD.WIDE.U32 R146, R155.reuse, 0x20, R146 ;  /* 0x000000209b926825 */ /* 0x042fe200078e0092 */
[----:B------:R-:W-:-:S04]  /*23e0*/  IADD3 R155, R155, 0x80, RZ ;  /* 0x000000809b9b7810 */ /* 0x000fc80007ffe0ff */
[----:B------:R0:W-:Y:S04]  /*23f0*/  @P6 STG.E.128 desc[UR4][R146.64], R64 ;  /* 0x0000004092006986 */ /* 0x0001e8000c101d04 */
[----:B------:R0:W-:Y:S04]  /*2400*/  @P6 STG.E.128 desc[UR4][R146.64+0x10], R60 ;  /* 0x0000103c92006986 */ /* 0x0001e8000c101d04 */
[----:B------:R0:W-:Y:S02]  /*2410*/  STG.E.128 desc[UR4][R144.64], R140 ;  /* 0x0000008c90007986 */ /* 0x0001e4000c101d04 */
.L_x_8503:
[----:B------:R-:W-:Y:S05]  /*2420*/  BSYNC B0 ;  /* 0x0000000000007941 */ /* 0x000fea0003800000 */
.L_x_8502:
        /* <DEDUP_REMOVED lines=66> */
.L_x_8505:
[----:B------:R-:W-:Y:S05]  /*2850*/  BSYNC B0 ;  /* 0x0000000000007941 */ /* 0x000fea0003800000 */
.L_x_8504:
        /* <DEDUP_REMOVED lines=66> */
.L_x_8507:
[----:B------:R-:W-:Y:S05]  /*2c80*/  BSYNC B0 ;  /* 0x0000000000007941 */ /* 0x000fea0003800000 */
.L_x_8506:
        /* <DEDUP_REMOVED lines=53> */
[----:B------:R-:W-:-:S02]  /*2fe0*/  F2FP.F16.F32.PACK_AB R140, R141, R140 ;  /* 0x0000008c8d8c723e */ /* 0x000fc400000000ff */
[----:B------:R-:W-:Y:S02]  /*2ff0*/  SEL R60, R151, R60, P6 ;  /* 0x0000003c973c7207 */ /* 0x000fe40003000000 */
[----:B------:R-:W-:Y:S01]  /*3000*/  SEL R61, R222, R61, P6 ;  /* 0x0000003dde3d7207 */ /* 0x000fe20003000000 */
[----:B0-----:R-:W-:Y:S01]  /*3010*/  IMAD.WIDE.U32 R146, R155, 0x10, R146 ;  /* 0x000000109b927825 */ /* 0x001fe200078e0092 */
[----:B------:R-:W-:Y:S02]  /*3020*/  SEL R63, R156, R63, P6 ;  /* 0x0000003f9c3f7207 */ /* 0x000fe40003000000 */
[----:B------:R-:W-:Y:S02]  /*3030*/  F2FP.F16.F32.PACK_AB R141, R148, R143 ;  /* 0x0000008f948d723e */ /* 0x000fe400000000ff */
[----:B------:R-:W-:Y:S02]  /*3040*/  F2FP.F16.F32.PACK_AB R142, R149, R142 ;  /* 0x0000008e958e723e */ /* 0x000fe400000000ff */
[----:B------:R-:W-:Y:S01]  /*3050*/  F2FP.F16.F32.PACK_AB R143, R150, R219 ;  /* 0x000000db968f723e */ /* 0x000fe200000000ff */
[----:B-1----:R-:W-:-:S05]  /*3060*/  @P6 IMAD.WIDE.U32 R144, R155, 0x20, R144 ;  /* 0x000000209b906825 */ /* 0x002fca00078e0090 */
[----:B------:R3:W-:Y:S04]  /*3070*/  @P6 STG.E.128 desc[UR4][R144.64], R64 ;  /* 0x0000004090006986 */ /* 0x0007e8000c101d04 */
[----:B------:R3:W-:Y:S04]  /*3080*/  @P6 STG.E.128 desc[UR4][R144.64+0x10], R60 ;  /* 0x0000103c90006986 */ /* 0x0007e8000c101d04 */
[----:B------:R3:W-:Y:S02]  /*3090*/  STG.E.128 desc[UR4][R146.64], R140 ;  /* 0x0000008c92007986 */ /* 0x0007e4000c101d04 */
.L_x_8509:
[----:B------:R-:W-:Y:S05]  /*30a0*/  BSYNC B0 ;  /* 0x0000000000007941 */ /* 0x000fea0003800000 */
.L_x_8508:
[----:B------:R-:W-:Y:S02]  /*30b0*/  IADD3 R0, R0, UR16, RZ ;  /* 0x0000001000007c10 */ /* 0x000fe4000fffe0ff */
[----:B------:R-:W-:Y:S02]  /*30c0*/  SEL R219, RZ, 0x1, P0 ;  /* 0x00000001ffdb7807 */ /* 0x000fe40000000000 */
[----:B------:R-:W-:-:S13]  /*30d0*/  ISETP.GE.AND P6, PT, R0, UR17, PT ;  /* 0x0000001100007c0c */ /* 0x000fda000bfc6270 */
[----:B------:R-:W-:Y:S05]  /*30e0*/  @!P6 BRA `(.L_x_8510) ;  /* 0xffffffd40080e947 */ /* 0x000fea000383ffff */
.L_x_8492:
        /* <DEDUP_REMOVED lines=16> */
.L_x_8512:
[----:B------:R-:W-:Y:S05]  /*31f0*/  BSYNC B0 ;  /* 0x0000000000007941 */ /* 0x000fea0003800000 */
.L_x_8511:
        /* <DEDUP_REMOVED lines=11> */
.L_x_8514:
[----:B------:R-:W-:Y:S05]  /*32b0*/  BSYNC B0 ;  /* 0x0000000000007941 */ /* 0x000fea0003800000 */
.L_x_8513:
        /* <DEDUP_REMOVED lines=11> */
.L_x_8516:
[----:B------:R-:W-:Y:S05]  /*3370*/  BSYNC B0 ;  /* 0x0000000000007941 */ /* 0x000fea0003800000 */
.L_x_8515:
        /* <DEDUP_REMOVED lines=10> */
.L_x_8501:
[----:B------:R-:W-:Y:S02]  /*3420*/  MOV R222, R223 ;  /* 0x000000df00de7202 */ /* 0x000fe40000000f00 */
[----:B------:R-:W-:Y:S02]  /*3430*/  MOV R221, 0x10 ;  /* 0x0000001000dd7802 */ /* 0x000fe40000000f00 */
[----:B------:R-:W-:Y:S02]  /*3440*/  MOV R226, 0x1f ;  /* 0x0000001f00e27802 */ /* 0x000fe40000000f00 */
[----:B------:R-:W-:-:S07]  /*3450*/  MOV R151, 0xffffffff ;  /* 0xffffffff00977802 */ /* 0x000fce0000000f00 */
[----:B------:R-:W-:Y:S05]  /*3460*/  WARPSYNC.COLLECTIVE R151, `(.L_x_8517) ;  /* 0x0000000097087348 */ /* 0x000fea0003c00000 */
[----:B------:R0:W1:Y:S02]  /*3470*/  SHFL.DOWN P6, R219, R222, R221, R226 ;  /* 0x080000dddedb7389 */ /* 0x00006400000c00e2 */
[----:B01----:R-:W-:Y:S01]  /*3480*/  ENDCOLLECTIVE ;  /* 0x000000000000791b */ /* 0x003fe20003800000 */
.L_x_8517:
[----:B------:R-:W-:Y:S02]  /*3490*/  MOV R222, R224 ;  /* 0x000000e000de7202 */ /* 0x000fe40000000f00 */
[----:B------:R-:W-:-:S07]  /*34a0*/  MOV R142, R219 ;  /* 0x000000db008e7202 */ /* 0x000fce0000000f00 */
[----:B------:R-:W-:Y:S05]  /*34b0*/  WARPSYNC.COLLECTIVE R151, `(.L_x_8518) ;  /* 0x0000000097087348 */ /* 0x000fea0003c00000 */
[----:B------:R0:W1:Y:S02]  /*34c0*/  SHFL.DOWN P6, R219, R222, R221, R226 ;  /* 0x080000dddedb7389 */ /* 0x00006400000c00e2 */
[----:B01----:R-:W-:Y:S01]  /*34d0*/  ENDCOLLECTIVE ;  /* 0x000000000000791b */ /* 0x003fe20003800000 */
.L_x_8518:
[----:B------:R-:W-:-:S05]  /*34e0*/  FADD.FTZ R142, R142, R223 ;  /* 0x000000df8e8e7221 */ /* 0x000fca0000010000 */
[----:B------:R-:W-:Y:S02]  /*34f0*/  MOV R222, R142 ;  /* 0x0000008e00de7202 */ /* 0x000fe40000000f00 */
[----:B------:R-:W-:Y:S02]  /*3500*/  MOV R221, 0x8 ;  /* 0x0000000800dd7802 */ /* 0x000fe40000000f00 */
[----:B------:R-:W-:-:S07]  /*3510*/  MOV R143, R219 ;  /* 0x000000db008f7202 */ /* 0x000fce0000000f00 */
[----:B------:R-:W-:Y:S05]  /*3520*/  WARPSYNC.COLLECTIVE R151, `(.L_x_8519) ;  /* 0x0000000097087348 */ /* 0x000fea0003c00000 */
[----:B------:R0:W1:Y:S02]  /*3530*/  SHFL.DOWN P6, R219, R222, R221, R226 ;  /* 0x080000dddedb7389 */ /* 0x00006400000c00e2 */
[----:B01----:R-:W-:Y:S01]  /*3540*/  ENDCOLLECTIVE ;  /* 0x000000000000791b */ /* 0x003fe20003800000 */
.L_x_8519:
[----:B------:R-:W-:-:S05]  /*3550*/  FADD.FTZ R143, R143, R224 ;  /* 0x000000e08f8f7221 */ /* 0x000fca0000010000 */
[----:B------:R-:W-:Y:S02]  /*3560*/  MOV R222, R143 ;  /* 0x0000008f00de7202 */ /* 0x000fe40000000f00 */
[----:B------:R-:W-:-:S07]  /*3570*/  MOV R145, R219 ;  /* 0x000000db00917202 */ /* 0x000fce0000000f00 */
[----:B------:R-:W-:Y:S05]  /*3580*/  WARPSYNC.COLLECTIVE R151, `(.L_x_8520) ;  /* 0x0000000097087348 */ /* 0x000fea0003c00000 */
[----:B------:R0:W1:Y:S02]  /*3590*/  SHFL.DOWN P6, R219, R222, R221, R226 ;  /* 0x080000dddedb7389 */ /* 0x00006400000c00e2 */
[----:B01----:R-:W-:Y:S01]  /*35a0*/  ENDCOLLECTIVE ;  /* 0x000000000000791b */ /* 0x003fe20003800000 */
.L_x_8520:
[----:B------:R-:W-:-:S05]  /*35b0*/  FADD.FTZ R145, R142, R145 ;  /* 0x000000918e917221 */ /* 0x000fca0000010000 */
[----:B------:R-:W-:Y:S02]  /*35c0*/  MOV R222, R145 ;  /* 0x0000009100de7202 */ /* 0x000fe40000000f00 */
[----:B------:R-:W-:Y:S02]  /*35d0*/  MOV R221, 0x4 ;  /* 0x0000000400dd7802 */ /* 0x000fe40000000f00 */
[----:B------:R-:W-:-:S07]  /*35e0*/  MOV R144, R219 ;  /* 0x000000db00907202 */ /* 0x000fce0000000f00 */
[----:B------:R-:W-:Y:S05]  /*35f0*/  WARPSYNC.COLLECTIVE R151, `(.L_x_8521) ;  /* 0x0000000097087348 */ /* 0x000fea0003c00000 */
[----:B------:R0:W1:Y:S02]  /*3600*/  SHFL.DOWN P6, R219, R222, R221, R226 ;  /* 0x080000dddedb7389 */ /* 0x00006400000c00e2 */
[----:B01----:R-:W-:Y:S01]  /*3610*/  ENDCOLLECTIVE ;  /* 0x000000000000791b */ /* 0x003fe20003800000 */
.L_x_8521:
[----:B------:R-:W-:-:S05]  /*3620*/  FADD.FTZ R144, R143, R144 ;  /* 0x000000908f907221 */ /* 0x000fca0000010000 */
[----:B------:R-:W-:Y:S02]  /*3630*/  MOV R222, R144 ;  /* 0x0000009000de7202 */ /* 0x000fe40000000f00 */
[----:B------:R-:W-:-:S07]  /*3640*/  MOV R146, R219 ;  /* 0x000000db00927202 */ /* 0x000fce0000000f00 */
[----:B------:R-:W-:Y:S05]  /*3650*/  WARPSYNC.COLLECTIVE R151, `(.L_x_8522) ;  /* 0x0000000097087348 */ /* 0x000fea0003c00000 */
[----:B------:R0:W1:Y:S02]  /*3660*/  SHFL.DOWN P6, R219, R222, R221, R226 ;  /* 0x080000dddedb7389 */ /* 0x00006400000c00e2 */
[----:B01----:R-:W-:Y:S01]  /*3670*/  ENDCOLLECTIVE ;  /* 0x000000000000791b */ /* 0x003fe20003800000 */
.L_x_8522:
[----:B------:R-:W-:-:S05]  /*3680*/  FADD.FTZ R146, R145, R146 ;  /* 0x0000009291927221 */ /* 0x000fca0000010000 */
[----:B------:R-:W-:Y:S02]  /*3690*/  MOV R222, R146 ;  /* 0x0000009200de7202 */ /* 0x000fe40000000f00 */
[----:B------:R-:W-:Y:S02]  /*36a0*/  MOV R221, 0x2 ;  /* 0x0000000200dd7802 */ /* 0x000fe40000000f00 */
[----:B------:R-:W-:-:S07]  /*36b0*/  MOV R147, R219 ;  /* 0x000000db00937202 */ /* 0x000fce0000000f00 */
[----:B------:R-:W-:Y:S05]  /*36c0*/  WARPSYNC.COLLECTIVE R151, `(.L_x_8523) ;  /* 0x0000000097087348 */ /* 0x000fea0003c00000 */
[----:B------:R0:W1:Y:S02]  /*36d0*/  SHFL.DOWN P6, R219, R222, R221, R226 ;  /* 0x080000dddedb7389 */ /* 0x00006400000c00e2 */
[----:B01----:R-:W-:Y:S01]  /*36e0*/  ENDCOLLECTIVE ;  /* 0x000000000000791b */ /* 0x003fe20003800000 */
.L_x_8523:
[----:B------:R-:W-:-:S05]  /*36f0*/  FADD.FTZ R147, R144, R147 ;  /* 0x0000009390937221 */ /* 0x000fca0000010000 */
[----:B------:R-:W-:Y:S02]  /*3700*/  MOV R222, R147 ;  /* 0x0000009300de7202 */ /* 0x000fe40000000f00 */
[----:B------:R-:W-:-:S07]  /*3710*/  MOV R149, R219 ;  /* 0x000000db00957202 */ /* 0x000fce0000000f00 */
[----:B------:R-:W-:Y:S05]  /*3720*/  WARPSYNC.COLLECTIVE R151, `(.L_x_8524) ;  /* 0x0000000097087348 */ /* 0x000fea0003c00000 */
[----:B------:R0:W1:Y:S02]  /*3730*/  SHFL.DOWN P6, R219, R222, R221, R226 ;  /* 0x080000dddedb7389 */ /* 0x00006400000c00e2 */
[----:B01----:R-:W-:Y:S01]  /*3740*/  ENDCOLLECTIVE ;  /* 0x000000000000791b */ /* 0x003fe20003800000 */
.L_x_8524:
[----:B------:R-:W-:-:S05]  /*3750*/  FADD.FTZ R149, R146, R149 ;  /* 0x0000009592957221 */ /* 0x000fca0000010000 */
[----:B------:R-:W-:Y:S02]  /*3760*/  MOV R222, R149 ;  /* 0x0000009500de7202 */ /* 0x000fe40000000f00 */
[----:B------:R-:W-:Y:S02]  /*3770*/  MOV R221, 0x1 ;  /* 0x0000000100dd7802 */ /* 0x000fe40000000f00 */
[----:B------:R-:W-:-:S07]  /*3780*/  MOV R148, R219 ;  /* 0x000000db00947202 */ /* 0x000fce0000000f00 */
[----:B------:R-:W-:Y:S05]  /*3790*/  WARPSYNC.COLLECTIVE R151, `(.L_x_8525) ;  /* 0x0000000097087348 */ /* 0x000fea0003c00000 */
[----:B------:R0:W1:Y:S02]  /*37a0*/  SHFL.DOWN P6, R219, R222, R221, R226 ;  /* 0x080000dddedb7389 */ /* 0x00006400000c00e2 */
[----:B01----:R-:W-:Y:S01]  /*37b0*/  ENDCOLLECTIVE ;  /* 0x000000000000791b */ /* 0x003fe20003800000 */
.L_x_8525:
[----:B------:R-:W-:-:S05]  /*37c0*/  FADD.FTZ R142, R147, R148 ;  /* 0x00000094938e7221 */ /* 0x000fca0000010000 */
[----:B------:R-:W-:Y:S02]  /*37d0*/  MOV R222, R142 ;  /* 0x0000008e00de7202 */ /* 0x000fe40000000f00 */
[----:B------:R-:W-:-:S07]  /*37e0*/  MOV R148, R219 ;  /* 0x000000db00947202 */ /* 0x000fce0000000f00 */
[----:B------:R-:W-:Y:S05]  /*37f0*/  WARPSYNC.COLLECTIVE R151, `(.L_x_8526) ;  /* 0x0000000097087348 */ /* 0x000fea0003c00000 */
[----:B------:R0:W1:Y:S02]  /*3800*/  SHFL.DOWN P6, R219, R222, R221, R226 ;  /* 0x080000dddedb7389 */ /* 0x00006400000c00e2 */
[----:B01----:R-:W-:Y:S01]  /*3810*/  ENDCOLLECTIVE ;  /* 0x000000000000791b */ /* 0x003fe20003800000 */
.L_x_8526:
[----:B------:R-:W-:Y:S01]  /*3820*/  MOV R143, R219 ;  /* 0x000000db008f7202 */ /* 0x000fe20000000f00 */
[----:B------:R-:W-:Y:S06]  /*3830*/  BRA `(.L_x_8527) ;  /* 0xffffffe400847947 */ /* 0x000fec000383ffff */
.L_x_8528:
        /* <DEDUP_REMOVED lines=12> */
.L_x_13980:


//--------------------- .text._ZN10layer_norm13ln_bwd_kernelINS_13Kernel_traitsI6__halfS2_fS2_fjLj4096ELj1ELj1ELj4ELj16ENS_18Kernel_traits_baseILj4096ES2_S2_fS2_fjLj128EEEEELb0ELb0ELb0ELb1EEEvNS_9BwdParamsE --------------------------
	.section	.text._ZN10layer_norm13ln_bwd_kernelINS_13Kernel_traitsI6__halfS2_fS2_fjLj4096ELj1ELj1ELj4ELj16ENS_18Kernel_traits_baseILj4096ES2_S2_fS2_fjLj128EEEEELb0ELb0ELb0ELb1EEEvNS_9BwdParamsE,"ax",@progbits
	.align	128
        .global         _ZN10layer_norm13ln_bwd_kernelINS_13Kernel_traitsI6__halfS2_fS2_fjLj4096ELj1ELj1ELj4ELj16ENS_18Kernel_traits_baseILj4096ES2_S2_fS2_fjLj128EEEEELb0ELb0ELb0ELb1EEEvNS_9BwdParamsE
        .type           _ZN10layer_norm13ln_bwd_kernelINS_13Kernel_traitsI6__halfS2_fS2_fjLj4096ELj1ELj1ELj4ELj16ENS_18Kernel_traits_baseILj4096ES2_S2_fS2_fjLj128EEEEELb0ELb0ELb0ELb1EEEvNS_9BwdParamsE,@function
        .size           _ZN10layer_norm13ln_bwd_kernelINS_13Kernel_traitsI6__halfS2_fS2_fjLj4096ELj1ELj1ELj4ELj16ENS_18Kernel_traits_baseILj4096ES2_S2_fS2_fjLj128EEEEELb0ELb0ELb0ELb1EEEvNS_9BwdParamsE,(.L_x_13981 - _ZN10layer_norm13ln_bwd_kernelINS_13Kernel_traitsI6__halfS2_fS2_fjLj4096ELj1ELj1ELj4ELj16ENS_18Kernel_traits_baseILj4096ES2_S2_fS2_fjLj128EEEEELb0ELb0ELb0ELb1EEEvNS_9BwdParamsE)
        .other          _ZN10layer_norm13ln_bwd_kernelINS_13Kernel_traitsI6__halfS2_fS2_fjLj4096ELj1ELj1ELj4ELj16ENS_18Kernel_traits_baseILj4096ES2_S2_fS2_fjLj128EEEEELb0ELb0ELb0ELb1EEEvNS_9BwdParamsE,@"STO_CUDA_ENTRY STV_DEFAULT"
_ZN10layer_norm13ln_bwd_kernelINS_13Kernel_traitsI6__halfS2_fS2_fjLj4096ELj1ELj1ELj4ELj16ENS_18Kernel_traits_baseILj4096ES2_S2_fS2_fjLj128EEEEELb0ELb0ELb0ELb1EEEvNS_9BwdParamsE:
.text._ZN10layer_norm13ln_bwd_kernelINS_13Kernel_traitsI6__halfS2_fS2_fjLj4096ELj1ELj1ELj4ELj16ENS_18Kernel_traits_baseILj4096ES2_S2_fS2_fjLj128EEEEELb0ELb0ELb0ELb1EEEvNS_9BwdParamsE:
        /* <DEDUP_REMOVED lines=46> */
.L_x_8529:
        /* <DEDUP_REMOVED lines=11> */
[----:B------:R-:W-:-:S02]  /*0390*/  HFMA2.MMA R202, -RZ, RZ, 0, 5.9604644775390625e-08 ;  /* 0x00000001ffca7435 */ /* 0x000fc400000001ff */
[----:B------:R-:W-:Y:S01]  /*03a0*/  HFMA2.MMA R196, -RZ, RZ, 0, 0 ;  /* 0x00000000ffc47435 */ /* 0x000fe200000001ff */
[----:B------:R-:W-:Y:S02]  /*03b0*/  ISETP.NE.AND.EX P0, PT, RZ, UR5, PT, P0 ;  /* 0x00000005ff007c0c */ /* 0x000fe4000bf05300 */
[----:B------:R-:W-:Y:S02]  /*03c0*/  CS2R R8, SRZ ;  /* 0x0000000000087805 */ /* 0x000fe4000001ff00 */
[----:B------:R-:W-:Y:S02]  /*03d0*/  CS2R R10, SRZ ;  /* 0x00000000000a7805 */ /* 0x000fe4000001ff00 */
[----:B------:R-:W-:Y:S02]  /*03e0*/  CS2R R12, SRZ ;  /* 0x00000000000c7805 */ /* 0x000fe4000001ff00 */
[----:B------:R-:W-:Y:S02]  /*03f0*/  CS2R R14, SRZ ;  /* 0x00000000000e7805 */ /* 0x000fe4000001ff00 */
[----:B0-----:R-:W-:-:S02]  /*0400*/  CS2R R2, SRZ ;  /* 0x0000000000027805 */ /* 0x001fc4000001ff00 */
        /* <DEDUP_REMOVED lines=31> */
[--C-:B------:R-:W-:Y:S02]  /*0600*/  HADD2.F32 R190, -RZ, R193.reuse.H0_H0 ;  /* 0x200000c1ffbe7230 */ /* 0x100fe40000004100 */
[----:B------:R-:W-:Y:S02]  /*0610*/  HADD2.F32 R191, -RZ, R193.H1_H1 ;  /* 0x300000c1ffbf7230 */ /* 0x000fe40000004100 */
[--C-:B----4-:R-:W-:Y:S02]  /*0620*/  HADD2.F32 R162, -RZ, R164.reuse.H0_H0 ;  /* 0x200000a4ffa27230 */ /* 0x110fe40000004100 */
[----:B------:R-:W-:Y:S02]  /*0630*/  HADD2.F32 R163, -RZ, R164.H1_H1 ;  /* 0x300000a4ffa37230 */ /* 0x000fe40000004100 */
[--C-:B------:R-:W-:Y:S02]  /*0640*/  HADD2.F32 R184, -RZ, R186.reuse.H0_H0 ;  /* 0x200000baffb87230 */ /* 0x100fe40000004100 */
[----:B------:R-:W-:-:S02]  /*0650*/  HADD2.F32 R185, -RZ, R186.H1_H1 ;  /* 0x300000baffb97230 */ /* 0x000fc40000004100 */
[--C-:B------:R-:W-:Y:S02]  /*0660*/  HADD2.F32 R192, -RZ, R194.reuse.H0_H0 ;  /* 0x200000c2ffc07230 */ /* 0x100fe40000004100 */
[----:B------:R-:W-:Y:S02]  /*0670*/  HADD2.F32 R193, -RZ, R194.H1_H1 ;  /* 0x300000c2ffc17230 */ /* 0x000fe40000004100 */
[--C-:B-----5:R-:W-:Y:S02]  /*0680*/  HADD2.F32 R154, -RZ, R4.reuse.H0_H0 ;  /* 0x20000004ff9a7230 */ /* 0x120fe40000004100 */
[----:B------:R-:W-:Y:S02]  /*0690*/  HADD2.F32 R155, -RZ, R4.H1_H1 ;  /* 0x30000004ff9b7230 */ /* 0x000fe40000004100 */
[--C-:B------:R-:W-:Y:S02]  /*06a0*/  HADD2.F32 R156, -RZ, R5.reuse.H0_H0 ;  /* 0x20000005ff9c7230 */ /* 0x100fe40000004100 */
[----:B------:R-:W-:Y:S01]  /*06b0*/  HADD2.F32 R157, -RZ, R5.H1_H1 ;  /* 0x30000005ff9d7230 */ /* 0x000fe20000004100 */
[----:B------:R-:W-:Y:S01]  /*06c0*/  CS2R R4, SRZ ;  /* 0x0000000000047805 */ /* 0x000fe2000001ff00 */
[----:B------:R-:W-:-:S02]  /*06d0*/  HADD2.F32 R158, -RZ, R6.H0_H0 ;  /* 0x20000006ff9e7230 */ /* 0x000fc40000004100 */
[----:B------:R-:W-:Y:S02]  /*06e0*/  HADD2.F32 R159, -RZ, R6.H1_H1 ;  /* 0x30000006ff9f7230 */ /* 0x000fe40000004100 */
[--C-:B------:R-:W-:Y:S02]  /*06f0*/  HADD2.F32 R160, -RZ, R7.reuse.H0_H0 ;  /* 0x20000007ffa07230 */ /* 0x100fe40000004100 */
[----:B------:R-:W-:Y:S01]  /*0700*/  HADD2.F32 R161, -RZ, R7.H1_H1 ;  /* 0x30000007ffa17230 */ /* 0x000fe20000004100 */
[----:B------:R-:W-:Y:S01]  /*0710*/  CS2R R6, SRZ ;  /* 0x0000000000067805 */ /* 0x000fe2000001ff00 */
[----:B------:R-:W-:Y:S02]  /*0720*/  HADD2.F32 R164, -RZ, R165.H0_H0 ;  /* 0x200000a5ffa47230 */ /* 0x000fe40000004100 */
[----:B------:R-:W-:Y:S02]  /*0730*/  HADD2.F32 R186, -RZ, R187.H0_H0 ;  /* 0x200000bbffba7230 */ /* 0x000fe40000004100 */
[----:B------:R-:W-:-:S02]  /*0740*/  HADD2.F32 R194, -RZ, R195.H0_H0 ;  /* 0x200000c3ffc27230 */ /* 0x000fc40000004100 */
[----:B------:R-:W-:Y:S02]  /*0750*/  HADD2.F32 R165, -RZ, R165.H1_H1 ;  /* 0x300000a5ffa57230 */ /* 0x000fe40000004100 */
[--C-:B------:R-:W-:Y:S02]  /*0760*/  HADD2.F32 R176, -RZ, R166.reuse.H0_H0 ;  /* 0x200000a6ffb07230 */ /* 0x100fe40000004100 */
[----:B------:R-:W-:Y:S02]  /*0770*/  HADD2.F32 R177, -RZ, R166.H1_H1 ;  /* 0x300000a6ffb17230 */ /* 0x000fe40000004100 */
[--C-:B------:R-:W-:Y:S02]  /*0780*/  HADD2.F32 R178, -RZ, R167.reuse.H0_H0 ;  /* 0x200000a7ffb27230 */ /* 0x100fe40000004100 */
[----:B------:R-:W-:Y:S02]  /*0790*/  HADD2.F32 R179, -RZ, R167.H1_H1 ;  /* 0x300000a7ffb37230 */ /* 0x000fe40000004100 */
[----:B------:R-:W-:-:S02]  /*07a0*/  HADD2.F32 R187, -RZ, R187.H1_H1 ;  /* 0x300000bbffbb7230 */ /* 0x000fc40000004100 */
[----:B------:R-:W-:-:S07]  /*07b0*/  HADD2.F32 R195, -RZ, R195.H1_H1 ;  /* 0x300000c3ffc37230 */ /* 0x000fce0000004100 */
.L_x_8533:
        /* <DEDUP_REMOVED lines=15> */
[----:B------:R-:W4:Y:S01]  /*08b0*/  LDG.E R206, desc[UR6][R102.64] ;  /* 0x0000000666ce7981 */ /* 0x000f22000c1e1900 */
[C---:B------:R-:W-:Y:S01]  /*08c0*/  IADD3 R203, R207.reuse, 0x100, RZ ;  /* 0x00000100cfcb7810 */ /* 0x040fe20007ffe0ff */
[C-C-:B--2---:R-:W-:Y:S01]  /*08d0*/  IMAD.WIDE.U32 R116, R207.reuse, 0x20, R200.reuse ;  /* 0x00000020cf747825 */ /* 0x144fe200078e00c8 */
[----:B------:R-:W-:Y:S01]  /*08e0*/  IADD3 R197, R207, 0x180, RZ ;  /* 0x00000180cfc57810 */ /* 0x000fe20007ffe0ff */
[----:B------:R-:W2:Y:S01]  /*08f0*/  @P0 LDG.E.U16 R204, desc[UR6][R104.64] ;  /* 0x0000000668cc0981 */ /* 0x000ea2000c1e1500 */
[----:B------:R-:W1:Y:S01]  /*0900*/  LDC.64 R166, c[0x0][0x2c8] ;  /* 0x0000b200ffa67b82 */ /* 0x000e620000000a00 */
[----:B------:R-:W-:-:S02]  /*0910*/  IMAD.WIDE.U32 R128, R205, 0x20, R200 ;  /* 0x00000020cd807825 */ /* 0x000fc400078e00c8 */
[----:B------:R-:W2:Y:S02]  /*0920*/  LDG.E.128 R84, desc[UR6][R116.64] ;  /* 0x0000000674547981 */ /* 0x000ea4000c1e1d00 */
[----:B---3--:R-:W-:Y:S02]  /*0930*/  IMAD.WIDE.U32 R88, R207, 0x10, R124 ;  /* 0x00000010cf587825 */ /* 0x008fe400078e007c */
[----:B------:R-:W3:Y:S02]  /*0940*/  LDG.E.128 R96, desc[UR6][R128.64] ;  /* 0x0000000680607981 */ /* 0x000ee4000c1e1d00 */
[--C-:B------:R-:W-:Y:S02]  /*0950*/  IMAD.WIDE.U32 R170, R203, 0x20, R200.reuse ;  /* 0x00000020cbaa7825 */ /* 0x100fe400078e00c8 */
[----:B------:R-:W3:Y:S02]  /*0960*/  LDG.E.128 R88, desc[UR6][R88.64] ;  /* 0x0000000658587981 */ /* 0x000ee4000c1e1d00 */
[----:B------:R-:W-:-:S02]  /*0970*/  IMAD.WIDE.U32 R200, R197, 0x20, R200 ;  /* 0x00000020c5c87825 */ /* 0x000fc400078e00c8 */
[----:B------:R-:W3:Y:S02]  /*0980*/  LDG.E.128 R104, desc[UR6][R128.64+0x10] ;  /* 0x0000100680687981 */ /* 0x000ee4000c1e1d00 */
[----:B0-----:R-:W-:Y:S02]  /*0990*/  IMAD.WIDE R198, R153, 0x4, R198 ;  /* 0x0000000499c67825 */ /* 0x001fe400078e02c6 */
[----:B------:R-:W3:Y:S02]  /*09a0*/  LDG.E.128 R92, desc[UR6][R116.64+0x10] ;  /* 0x00001006745c7981 */ /* 0x000ee4000c1e1d00 */
[--C-:B------:R-:W-:Y:S02]  /*09b0*/  IMAD.WIDE.U32 R100, R205, 0x10, R124.reuse ;  /* 0x00000010cd647825 */ /* 0x100fe400078e007c */
[----:B------:R-:W3:Y:S02]  /*09c0*/  LDG.E R199, desc[UR6][R198.64] ;  /* 0x00000006c6c77981 */ /* 0x000ee4000c1e1900 */
[----:B------:R-:W-:-:S02]  /*09d0*/  IMAD.WIDE.U32 R112, R203, 0x10, R124 ;  /* 0x00000010cb707825 */ /* 0x000fc400078e007c */
[----:B------:R-:W3:Y:S02]  /*09e0*/  LDG.E.128 R128, desc[UR6][R200.64+0x10] ;  /* 0x00001006c8807981 */ /* 0x000ee4000c1e1d00 */
[----:B------:R-:W-:Y:S02]  /*09f0*/  IMAD.WIDE.U32 R124, R197, 0x10, R124 ;  /* 0x00000010c57c7825 */ /* 0x000fe400078e007c */
        /* <DEDUP_REMOVED lines=9> */
[----:B------:R-:W1:Y:S01]  /*0a90*/  @P1 LDC.64 R168, c[0x0][0x2c8] ;  /* 0x0000b200ffa81b82 */ /* 0x000e620000000a00 */
[----:B------:R-:W-:-:S07]  /*0aa0*/  ISETP.NE.AND P2, PT, RZ, UR8, PT ;  /* 0x00000008ff007c0c */ /* 0x000fce000bf45270 */
[----:B0-----:R-:W0:Y:S01]  /*0ab0*/  @P1 LDC.64 R170, c[0x0][0x2c8] ;  /* 0x0000b200ffaa1b82 */ /* 0x001e220000000a00 */
[----:B------:R-:W-:-:S07]  /*0ac0*/  MOV R198, 0x3f800000 ;  /* 0x3f80000000c67802 */ /* 0x000fce0000000f00 */
[----:B------:R-:W0:Y:S01]  /*0ad0*/  @P1 LDC.64 R172, c[0x0][0x2c8] ;  /* 0x0000b200ffac1b82 */ /* 0x000e220000000a00 */
[----:B-1----:R-:W-:-:S05]  /*0ae0*/  @P1 IMAD.WIDE.U32 R174, R205, 0x20, R174 ;  /* 0x00000020cdae1825 */ /* 0x002fca00078e00ae */
[----:B------:R-:W5:Y:S01]  /*0af0*/  @P1 LDG.E.128 R52, desc[UR6][R174.64] ;  /* 0x00000006ae341981 */ /* 0x000f62000c1e1d00 */
[----:B------:R-:W-:-:S03]  /*0b00*/  @P1 IMAD.WIDE.U32 R168, R207, 0x20, R168 ;  /* 0x00000020cfa81825 */ /* 0x000fc600078e00a8 */
[----:B------:R-:W5:Y:S04]  /*0b10*/  @P1 LDG.E.128 R56, desc[UR6][R174.64+0x10] ;  /* 0x00001006ae381981 */ /* 0x000f68000c1e1d00 */
[----:B------:R-:W5:Y:S01]  /*0b20*/  @P1 LDG.E.128 R44, desc[UR6][R168.64] ;  /* 0x00000006a82c1981 */ /* 0x000f62000c1e1d00 */
[----:B0-----:R-:W-:-:S03]  /*0b30*/  @P1 IMAD.WIDE.U32 R170, R197, 0x20, R170 ;  /* 0x00000020c5aa1825 */ /* 0x001fc600078e00aa */
[----:B------:R0:W5:Y:S04]  /*0b40*/  @P1 LDG.E.128 R48, desc[UR6][R168.64+0x10] ;  /* 0x00001006a8301981 */ /* 0x000168000c1e1d00 */
[----:B------:R-:W5:Y:S04]  /*0b50*/  @P1 LDG.E.128 R68, desc[UR6][R170.64] ;  /* 0x00000006aa441981 */ /* 0x000f68000c1e1d00 */
[----:B------:R1:W5:Y:S01]  /*0b60*/  @P1 LDG.E.128 R72, desc[UR6][R170.64+0x10] ;  /* 0x00001006aa481981 */ /* 0x000362000c1e1d00 */
[----:B------:R-:W-:-:S05]  /*0b70*/  @P1 IMAD.WIDE.U32 R172, R203, 0x20, R172 ;  /* 0x00000020cbac1825 */ /* 0x000fca00078e00ac */
[----:B------:R-:W5:Y:S04]  /*0b80*/  @P1 LDG.E.128 R60, desc[UR6][R172.64] ;  /* 0x00000006ac3c1981 */ /* 0x000f68000c1e1d00 */
[----:B------:R1:W5:Y:S01]  /*0b90*/  @P1 LDG.E.128 R64, desc[UR6][R172.64+0x10] ;  /* 0x00001006ac401981 */ /* 0x000362000c1e1d00 */
[----:B------:R-:W-:Y:S01]  /*0ba0*/  UMOV UR4, 0xffffffff ;  /* 0xffffffff00047882 */ /* 0x000fe20000000000 */
[----:B------:R-:W-:Y:S02]  /*0bb0*/  LOP3.LUT P1, RZ, R0, 0x1f, RZ, 0xc0, !PT ;  /* 0x0000001f00ff7812 */ /* 0x000fe4000782c0ff */
[----:B----4-:R-:W-:Y:S01]  /*0bc0*/  FSEL R200, R206, RZ, !P2 ;  /* 0x000000ffcec87208 */ /* 0x010fe20005000000 */
[----:B--2---:R-:W-:-:S04]  /*0bd0*/  @P0 HADD2.F32 R198, -RZ, R204.H0_H0 ;  /* 0x200000ccffc60230 */ /* 0x004fc80000004100 */
[C---:B------:R-:W-:Y:S01]  /*0be0*/  FADD.FTZ R204, -R200.reuse, R84 ;  /* 0x00000054c8cc7221 */ /* 0x040fe20000010100 */
[C---:B------:R-:W-:Y:S01]  /*0bf0*/  FADD.FTZ R84, -R200.reuse, R85 ;  /* 0x00000055c8547221 */ /* 0x040fe20000010100 */
[--C-:B---3--:R-:W-:Y:S02]  /*0c00*/  HADD2.F32 R85, -RZ, R88.reuse.H0_H0 ;  /* 0x20000058ff557230 */ /* 0x108fe40000004100 */
[----:B------:R-:W-:Y:S02]  /*0c10*/  HADD2.F32 R88, -RZ, R88.H1_H1 ;  /* 0x30000058ff587230 */ /* 0x000fe40000004100 */
[C---:B0-----:R-:W-:Y:S01]  /*0c20*/  FADD.FTZ R168, -R200.reuse, R87 ;  /* 0x00000057c8a87221 */ /* 0x041fe20000010100 */
[----:B------:R-:W-:Y:S02]  /*0c30*/  HADD2.F32 R87, -RZ, R89.H0_H0 ;  /* 0x20000059ff577230 */ /* 0x000fe40000004100 */
[C---:B------:R-:W-:Y:S01]  /*0c40*/  FADD.FTZ R174, -R200.reuse, R93 ;  /* 0x0000005dc8ae7221 */ /* 0x040fe20000010100 */
[----:B------:R-:W-:Y:S01]  /*0c50*/  FMUL.FTZ R93, R199, R204 ;  /* 0x000000ccc75d7220 */ /* 0x000fe20000410000 */
[----:B------:R-:W-:Y:S01]  /*0c60*/  FADD.FTZ R244, -R200, R128 ;  /* 0x00000080c8f47221 */ /* 0x000fe20000010100 */
[-C--:B------:R-:W-:Y:S01]  /*0c70*/  FMUL.FTZ R128, R154, R85.reuse ;  /* 0x000000559a807220 */ /* 0x080fe20000410000 */
[----:B------:R-:W-:Y:S01]  /*0c80*/  FADD.FTZ R220, -R200, R109 ;  /* 0x0000006dc8dc7221 */ /* 0x000fe20000010100 */
[----:B------:R-:W-:Y:S01]  /*0c90*/  FADD.FTZ R152, R85, R152 ;  /* 0x0000009855987221 */ /* 0x000fe20000010000 */
[----:B------:R-:W-:Y:S01]  /*0ca0*/  FFMA.FTZ R196, R93, R85, R196 ;  /* 0x000000555dc47223 */ /* 0x000fe200000100c4 */
[----:B------:R-:W-:-:S02]  /*0cb0*/  HADD2.F32 R109, -RZ, R124.H0_H0 ;  /* 0x2000007cff6d7230 */ /* 0x000fc40000004100 */
[----:B------:R-:W-:Y:S02]  /*0cc0*/  HADD2.F32 R236, -RZ, R124.H1_H1 ;  /* 0x3000007cffec7230 */ /* 0x000fe40000004100 */
[----:B------:R-:W-:Y:S01]  /*0cd0*/  FMUL.FTZ R124, R199, R84 ;  /* 0x00000054c77c7220 */ /* 0x000fe20000410000 */
[C---:B------:R-:W-:Y:S01]  /*0ce0*/  FADD.FTZ R228, -R200.reuse, R117 ;  /* 0x00000075c8e47221 */ /* 0x040fe20000010100 */
[----:B------:R-:W-:Y:S01]  /*0cf0*/  FMUL.FTZ R117, R155, R88 ;  /* 0x000000589b757220 */ /* 0x000fe20000410000 */
[----:B------:R-:W-:Y:S01]  /*0d00*/  FADD.FTZ R84, RZ, R128 ;  /* 0x00000080ff547221 */ /* 0x000fe20000010000 */
[C---:B------:R-:W-:Y:S01]  /*0d10*/  FADD.FTZ R86, -R200.reuse, R86 ;  /* 0x00000056c8567221 */ /* 0x040fe20000010100 */
[C---:B------:R-:W-:Y:S01]  /*0d20*/  FADD.FTZ R210, -R200.reuse, R99 ;  /* 0x00000063c8d27221 */ /* 0x040fe20000010100 */
[----:B------:R-:W-:Y:S01]  /*0d30*/  FFMA.FTZ R85, R93, R128, RZ ;  /* 0x000000805d557223 */ /* 0x000fe200000100ff */
[--C-:B------:R-:W-:Y:S02]  /*0d40*/  HADD2.F32 R99, -RZ, R103.reuse.H0_H0 ;  /* 0x20000067ff637230 */ /* 0x100fe40000004100 */
[----:B------:R-:W-:Y:S01]  /*0d50*/  FADD.FTZ R230, -R200, R119 ;  /* 0x00000077c8e67221 */ /* 0x000fe20000010100 */
[----:B------:R-:W-:-:S02]  /*0d60*/  HADD2.F32 R214, -RZ, R103.H1_H1 ;  /* 0x30000067ffd67230 */ /* 0x000fc40000004100 */
[----:B------:R-:W-:Y:S01]  /*0d70*/  FMUL.FTZ R119, R156, R87 ;  /* 0x000000579c777220 */ /* 0x000fe20000410000 */
[----:B-1----:R-:W-:Y:S02]  /*0d80*/  HADD2.F32 R170, -RZ, R89.H1_H1 ;  /* 0x30000059ffaa7230 */ /* 0x002fe40000004100 */
[----:B------:R-:W-:Y:S01]  /*0d90*/  FADD.FTZ R84, R84, R117 ;  /* 0x0000007554547221 */ /* 0x000fe20000010000 */
[--C-:B------:R-:W-:Y:S02]  /*0da0*/  HADD2.F32 R103, -RZ, R113.reuse.H0_H0 ;  /* 0x20000071ff677230 */ /* 0x100fe40000004100 */
[----:B------:R-:W-:Y:S02]  /*0db0*/  HADD2.F32 R224, -RZ, R113.H1_H1 ;  /* 0x30000071ffe07230 */ /* 0x000fe40000004100 */
[----:B------:R-:W-:Y:S01]  /*0dc0*/  FFMA.FTZ R85, R124, R117, R85 ;  /* 0x000000757c557223 */ /* 0x000fe20000010055 */
[--C-:B------:R-:W-:Y:S02]  /*0dd0*/  HADD2.F32 R113, -RZ, R126.reuse.H0_H0 ;  /* 0x2000007eff717230 */ /* 0x100fe40000004100 */
[----:B------:R-:W-:-:S02]  /*0de0*/  HADD2.F32 R240, -RZ, R126.H1_H1 ;  /* 0x3000007efff07230 */ /* 0x000fc40000004100 */
[----:B------:R-:W-:Y:S01]  /*0df0*/  FMUL.FTZ R126, R199, R86 ;  /* 0x00000056c77e7220 */ /* 0x000fe20000410000 */
[--C-:B------:R-:W-:Y:S02]  /*0e00*/  HADD2.F32 R89, -RZ, R90.reuse.H0_H0 ;  /* 0x2000005aff597230 */ /* 0x100fe40000004100 */
[C---:B------:R-:W-:Y:S01]  /*0e10*/  FADD.FTZ R92, -R200.reuse, R92 ;  /* 0x0000005cc85c7221 */ /* 0x040fe20000010100 */
[----:B------:R-:W-:Y:S01]  /*0e20*/  FADD.FTZ R234, -R200, R123 ;  /* 0x0000007bc8ea7221 */ /* 0x000fe20000010100 */
[----:B------:R-:W-:Y:S01]  /*0e30*/  FMUL.FTZ R123, R157, R170 ;  /* 0x000000aa9d7b7220 */ /* 0x000fe20000410000 */
[----:B------:R-:W-:Y:S01]  /*0e40*/  FADD.FTZ R84, R84, R119 ;  /* 0x0000007754547221 */ /* 0x000fe20000010000 */
[----:B------:R-:W-:Y:S01]  /*0e50*/  FMUL.FTZ R168, R199, R168 ;  /* 0x000000a8c7a87220 */ /* 0x000fe20000410000 */
[----:B------:R-:W-:Y:S01]  /*0e60*/  FFMA.FTZ R85, R126, R119, R85 ;  /* 0x000000777e557223 */ /* 0x000fe20000010055 */
[----:B------:R-:W-:Y:S01]  /*0e70*/  FADD.FTZ R232, -R200, R121 ;  /* 0x00000079c8e87221 */ /* 0x000fe20000010100 */
[----:B------:R-:W-:-:S02]  /*0e80*/  HADD2.F32 R90, -RZ, R90.H1_H1 ;  /* 0x3000005aff5a7230 */ /* 0x000fc40000004100 */
[----:B------:R-:W-:Y:S01]  /*0e90*/  FADD.FTZ R148, R87, R148 ;  /* 0x0000009457947221 */ /* 0x000fe20000010000 */
[----:B------:R-:W-:Y:S01]  /*0ea0*/  FFMA.FTZ R149, R126, R87, R149 ;  /* 0x000000577e957223 */ /* 0x000fe20000010095 */
[----:B------:R-:W-:Y:S01]  /*0eb0*/  FMUL.FTZ R121, R199, R92 ;  /* 0x0000005cc7797220 */ /* 0x000fe20000410000 */
[----:B------:R-:W-:Y:S01]  /*0ec0*/  FMUL.FTZ R92, R158, R89 ;  /* 0x000000599e5c7220 */ /* 0x000fe20000410000 */
[----:B------:R-:W-:Y:S01]  /*0ed0*/  FADD.FTZ R87, R84, R123 ;  /* 0x0000007b54577221 */ /* 0x000fe20000010000 */
[----:B------:R-:W-:Y:S01]  /*0ee0*/  FADD.FTZ R218, -R200, R107 ;  /* 0x0000006bc8da7221 */ /* 0x000fe20000010100 */
[----:B------:R-:W-:Y:S01]  /*0ef0*/  FFMA.FTZ R84, R168, R123, R85 ;  /* 0x0000007ba8547223 */ /* 0x000fe20000010055 */
[--C-:B------:R-:W-:Y:S02]  /*0f00*/  HADD2.F32 R107, -RZ, R115.reuse.H0_H0 ;  /* 0x20000073ff6b7230 */ /* 0x100fe40000004100 */
[----:B------:R-:W-:Y:S01]  /*0f10*/  FADD.FTZ R94, -R200, R94 ;  /* 0x0000005ec85e7221 */ /* 0x000fe20000010100 */
[----:B------:R-:W-:-:S02]  /*0f20*/  HADD2.F32 R226, -RZ, R115.H1_H1 ;  /* 0x30000073ffe27230 */ /* 0x000fc40000004100 */
[----:B------:R-:W-:Y:S01]  /*0f30*/  FADD.FTZ R86, R87, R92 ;  /* 0x0000005c57567221 */ /* 0x000fe20000010000 */
[----:B------:R-:W-:Y:S02]  /*0f40*/  HADD2.F32 R169, -RZ, R91.H0_H0 ;  /* 0x2000005bffa97230 */ /* 0x000fe40000004100 */
[--C-:B------:R-:W-:Y:S02]  /*0f50*/  HADD2.F32 R115, -RZ, R127.reuse.H0_H0 ;  /* 0x2000007fff737230 */ /* 0x100fe40000004100 */
[----:B------:R-:W-:Y:S02]  /*0f60*/  HADD2.F32 R242, -RZ, R127.H1_H1 ;  /* 0x3000007ffff27230 */ /* 0x000fe40000004100 */
[----:B------:R-:W-:Y:S01]  /*0f70*/  FMUL.FTZ R127, R159, R90 ;  /* 0x0000005a9f7f7220 */ /* 0x000fe20000410000 */
[----:B------:R-:W-:Y:S01]  /*0f80*/  FADD.FTZ R222, -R200, R111 ;  /* 0x0000006fc8de7221 */ /* 0x000fe20000010100 */
[----:B------:R-:W-:Y:S01]  /*0f90*/  FMUL.FTZ R174, R199, R174 ;  /* 0x000000aec7ae7220 */ /* 0x000fe20000410000 */
[----:B------:R-:W-:Y:S01]  /*0fa0*/  FFMA.FTZ R85, R121, R92, R84 ;  /* 0x0000005c79557223 */ /* 0x000fe20000010054 */
[----:B------:R-:W-:-:S02]  /*0fb0*/  HADD2.F32 R111, -RZ, R125.H0_H0 ;  /* 0x2000007dff6f7230 */ /* 0x000fc40000004100 */
[----:B------:R-:W-:Y:S02]  /*0fc0*/  HADD2.F32 R238, -RZ, R125.H1_H1 ;  /* 0x3000007dffee7230 */ /* 0x000fe40000004100 */
[----:B------:R-:W-:Y:S01]  /*0fd0*/  FMUL.FTZ R125, R199, R94 ;  /* 0x0000005ec77d7220 */ /* 0x000fe20000410000 */
[----:B------:R-:W-:Y:S02]  /*0fe0*/  HADD2.F32 R172, -RZ, R91.H1_H1 ;  /* 0x3000005bffac7230 */ /* 0x000fe40000004100 */
[----:B------:R-:W-:Y:S01]  /*0ff0*/  FMUL.FTZ R94, R160, R169 ;  /* 0x000000a9a05e7220 */ /* 0x000fe20000410000 */
[----:B------:R-:W-:Y:S01]  /*1000*/  FADD.FTZ R87, R86, R127 ;  /* 0x0000007f56577221 */ /* 0x000fe20000010000 */
[----:B------:R-:W-:Y:S01]  /*1010*/  FADD.FTZ R206, -R200, R95 ;  /* 0x0000005fc8ce7221 */ /* 0x000fe20000010100 */
[----:B------:R-:W-:Y:S01]  /*1020*/  FFMA.FTZ R84, R174, R127, R85 ;  /* 0x0000007fae547223 */ /* 0x000fe20000010055 */
[----:B------:R-:W-:Y:S01]  /*1030*/  FADD.FTZ R96, -R200, R96 ;  /* 0x00000060c8607221 */ /* 0x000fe20000010100 */
[----:B------:R-:W-:-:S02]  /*1040*/  HADD2.F32 R91, -RZ, R100.H0_H0 ;  /* 0x20000064ff5b7230 */ /* 0x000fc40000004100 */
[C---:B------:R-:W-:Y:S01]  /*1050*/  FADD.FTZ R246, -R200.reuse, R129 ;  /* 0x00000081c8f67221 */ /* 0x040fe20000010100 */
[----:B------:R-:W-:Y:S01]  /*1060*/  FMUL.FTZ R129, R161, R172 ;  /* 0x000000aca1817220 */ /* 0x000fe20000410000 */
[----:B------:R-:W-:Y:S01]  /*1070*/  FADD.FTZ R86, R87, R94 ;  /* 0x0000005e57567221 */ /* 0x000fe20000010000 */
        /* <DEDUP_REMOVED lines=12> */
[----:B------:R-:W-:Y:S01]  /*1140*/  FMUL.FTZ R206, R199, R206 ;  /* 0x000000cec7ce7220 */ /* 0x000fe20000410000 */
[----:B------:R-:W-:Y:S01]  /*1150*/  FFMA.FTZ R85, R125, R94, R84 ;  /* 0x0000005e7d557223 */ /* 0x000fe20000010054 */
[----:B------:R-:W-:Y:S01]  /*1160*/  FADD.FTZ R200, -R200, R131 ;  /* 0x00000083c8c87221 */ /* 0x000fe20000010100 */
[----:B------:R-:W-:-:S02]  /*1170*/  HADD2.F32 R100, -RZ, R100.H1_H1 ;  /* 0x30000064ff647230 */ /* 0x000fc40000004100 */
[----:B------:R-:W-:Y:S01]  /*1180*/  FMUL.FTZ R131, R199, R96 ;  /* 0x00000060c7837220 */ /* 0x000fe20000410000 */
[----:B------:R-:W-:Y:S01]  /*1190*/  FMUL.FTZ R96, R162, R91 ;  /* 0x0000005ba2607220 */ /* 0x000fe20000410000 */
[----:B------:R-:W-:Y:S01]  /*11a0*/  FADD.FTZ R87, R86, R129 ;  /* 0x0000008156577221 */ /* 0x000fe20000010000 */
[----:B------:R-:W-:Y:S01]  /*11b0*/  FFMA.FTZ R86, R206, R129, R85 ;  /* 0x00000081ce567223 */ /* 0x000fe20000010055 */
[--C-:B------:R-:W-:Y:S02]  /*11c0*/  HADD2.F32 R95, -RZ, R101.reuse.H0_H0 ;  /* 0x20000065ff5f7230 */ /* 0x100fe40000004100 */
[----:B------:R-:W-:Y:S01]  /*11d0*/  FMUL.FTZ R171, R163, R100 ;  /* 0x00000064a3ab7220 */ /* 0x000fe20000410000 */
[----:B------:R-:W-:Y:S01]  /*11e0*/  FADD.FTZ R84, R87, R96 ;  /* 0x0000006057547221 */ /* 0x000fe20000010000 */
[----:B------:R-:W-:Y:S01]  /*11f0*/  FMUL.FTZ R208, R199, R208 ;  /* 0x000000d0c7d07220 */ /* 0x000fe20000410000 */
[----:B------:R-:W-:Y:S01]  /*1200*/  FFMA.FTZ R85, R131, R96, R86 ;  /* 0x0000006083557223 */ /* 0x000fe20000010056 */
[----:B------:R-:W-:Y:S01]  /*1210*/  FADD.FTZ R26, R169, R26 ;  /* 0x0000001aa91a7221 */ /* 0x000fe20000010000 */
[----:B------:R-:W-:Y:S01]  /*1220*/  FFMA.FTZ R142, R125, R169, R142 ;  /* 0x000000a97d8e7223 */ /* 0x000fe2000001008e */
        /* <DEDUP_REMOVED lines=10> */
[----:B------:R-:W-:-:S02]  /*12d0*/  HADD2.F32 R102, -RZ, R102.H1_H1 ;  /* 0x30000066ff667230 */ /* 0x000fc40000004100 */
[----:B------:R-:W-:Y:S01]  /*12e0*/  FADD.FTZ R25, R100, R25 ;  /* 0x0000001964197221 */ /* 0x000fe20000010000 */
[----:B------:R-:W-:Y:S01]  /*12f0*/  FFMA.FTZ R141, R208, R100, R141 ;  /* 0x00000064d08d7223 */ /* 0x000fe2000001008d */
[----:B------:R-:W-:Y:S01]  /*1300*/  FADD.FTZ R22, R95, R22 ;  /* 0x000000165f167221 */ /* 0x000fe20000010000 */
        /* <DEDUP_REMOVED lines=16> */
[----:B------:R-:W-:Y:S01]  /*1410*/  FFMA.FTZ R84, R216, R175, R85 ;  /* 0x000000afd8547223 */ /* 0x000fe20000010055 */
[----:B------:R-:W-:-:S02]  /*1420*/  HADD2.F32 R101, -RZ, R112.H0_H0 ;  /* 0x20000070ff657230 */ /* 0x000fc40000004100 */
[----:B------:R-:W-:Y:S01]  /*1430*/  FADD.FTZ R18, R99, R18 ;  /* 0x0000001263127221 */ /* 0x000fe20000010000 */
[----:B------:R-:W-:Y:S01]  /*1440*/  FFMA.FTZ R134, R97, R99, R134 ;  /* 0x0000006361867223 */ /* 0x000fe20000010086 */
[----:B------:R-:W-:Y:S01]  /*1450*/  FMUL.FTZ R99, R179, R214 ;  /* 0x000000d6b3637220 */ /* 0x000fe20000410000 */
[----:B------:R-:W-:Y:S01]  /*1460*/  FADD.FTZ R86, R87, R102 ;  /* 0x0000006657567221 */ /* 0x000fe20000010000 */
[----:B------:R-:W-:Y:S01]  /*1470*/  FMUL.FTZ R218, R199, R218 ;  /* 0x000000dac7da7220 */ /* 0x000fe20000410000 */
        /* <DEDUP_REMOVED lines=137> */
.L_x_8544:
        /* <DEDUP_REMOVED lines=13> */
.L_x_8532:
        /* <DEDUP_REMOVED lines=33> */
[----:B------:R-:W-:Y:S01]  /*1ff0*/  FADD.FTZ R102, R102, -R97 ;  /* 0x8000006166667221 */ /* 0x000fe20000010000 */
[-CC-:B------:R-:W-:Y:S01]  /*2000*/  FFMA.FTZ R211, R211, R85.reuse, R90.reuse ;  /* 0x00000055d3d37223 */ /* 0x180fe2000001005a */
[----:B------:R-:W-:Y:S01]  /*2010*/  FADD.FTZ R84, R96, -R131 ;  /* 0x8000008360547221 */ /* 0x000fe20000010000 */
[-CC-:B------:R-:W-:Y:S01]  /*2020*/  FFMA.FTZ R126, R126, R85.reuse, R90.reuse ;  /* 0x000000557e7e7223 */ /* 0x180fe2000001005a */
[-CC-:B------:R-:W-:Y:S01]  /*2030*/  FFMA.FTZ R93, R93, R85.reuse, R90.reuse ;  /* 0x000000555d5d7223 */ /* 0x180fe2000001005a */
[-CC-:B------:R-:W-:Y:S01]  /*2040*/  FFMA.FTZ R124, R124, R85.reuse, R90.reuse ;  /* 0x000000557c7c7223 */ /* 0x180fe2000001005a */
[-CC-:B------:R-:W-:Y:S01]  /*2050*/  FFMA.FTZ R168, R168, R85.reuse, R90.reuse ;  /* 0x00000055a8a87223 */ /* 0x180fe2000001005a */
[----:B------:R-:W-:Y:S01]  /*2060*/  FADD.FTZ R106, R106, -R209 ;  /* 0x800000d16a6a7221 */ /* 0x000fe20000010000 */
[-CC-:B------:R-:W-:Y:S01]  /*2070*/  FFMA.FTZ R125, R125, R85.reuse, R90.reuse ;  /* 0x000000557d7d7223 */ /* 0x180fe2000001005a */
[-CC-:B------:R-:W-:Y:S01]  /*2080*/  FFMA.FTZ R230, R230, R85.reuse, R90.reuse ;  /* 0x00000055e6e67223 */ /* 0x180fe2000001005a */
[----:B------:R-:W0:Y:S01]  /*2090*/  @P2 LDC.64 R96, c[0x0][0x308] ;  /* 0x0000c200ff602b82 */ /* 0x000e220000000a00 */
[----:B------:R-:W-:Y:S01]  /*20a0*/  FADD.FTZ R108, R108, -R211 ;  /* 0x800000d36c6c7221 */ /* 0x000fe20000010000 */
        /* <DEDUP_REMOVED lines=9> */
[-C--:B------:R-:W-:Y:S01]  /*2140*/  FFMA.FTZ R220, R220, R85.reuse, R90 ;  /* 0x00000055dcdc7223 */ /* 0x080fe2000001005a */
[----:B------:R-:W-:Y:S01]  /*2150*/  FADD.FTZ R94, R94, -R125 ;  /* 0x8000007d5e5e7221 */ /* 0x000fe20000010000 */
[----:B------:R-:W-:Y:S01]  /*2160*/  FADD.FTZ R230, R107, -R230 ;  /* 0x800000e66be67221 */ /* 0x000fe20000010000 */
[----:B------:R-:W-:Y:S01]  /*2170*/  FMUL.FTZ R167, R199, R106 ;  /* 0x0000006ac7a77220 */ /* 0x000fe20000410000 */
[----:B------:R-:W-:Y:S01]  /*2180*/  FADD.FTZ R92, R92, -R121 ;  /* 0x800000795c5c7221 */ /* 0x000fe20000010000 */
[----:B------:R-:W-:Y:S01]  /*2190*/  FADD.FTZ R174, R127, -R174 ;  /* 0x800000ae7fae7221 */ /* 0x000fe20000010000 */
[----:B------:R-:W-:Y:S01]  /*21a0*/  FADD.FTZ R206, R129, -R206 ;  /* 0x800000ce81ce7221 */ /* 0x000fe20000010000 */
[----:B------:R-:W-:Y:S01]  /*21b0*/  FADD.FTZ R232, R109, -R232 ;  /* 0x800000e86de87221 */ /* 0x000fe20000010000 */
[----:B------:R-:W-:Y:S01]  /*21c0*/  FMUL.FTZ R125, R199, R108 ;  /* 0x0000006cc77d7220 */ /* 0x000fe20000410000 */
[----:B------:R-:W1:Y:S01]  /*21d0*/  LDC.64 R106, c[0x0][0x2f8] ;  /* 0x0000be00ff6a7b82 */ /* 0x000e620000000a00 */
        /* <DEDUP_REMOVED lines=16> */
[C---:B------:R-:W-:Y:S01]  /*22e0*/  FMUL.FTZ R91, R199.reuse, R126 ;  /* 0x0000007ec75b7220 */ /* 0x040fe20000410000 */
[----:B------:R-:W2:Y:S01]  /*22f0*/  @P2 LDC.64 R108, c[0x0][0x308] ;  /* 0x0000c200ff6c2b82 */ /* 0x000ea20000000a00 */
[C---:B------:R-:W-:Y:S01]  /*2300*/  FMUL.FTZ R85, R199.reuse, R128 ;  /* 0x00000080c7557220 */ /* 0x040fe20000410000 */
[C---:B------:R-:W-:Y:S01]  /*2310*/  FMUL.FTZ R86, R199.reuse, R124 ;  /* 0x0000007cc7567220 */ /* 0x040fe20000410000 */
[----:B------:R-:W-:Y:S01]  /*2320*/  FMUL.FTZ R168, R199, R168 ;  /* 0x000000a8c7a87220 */ /* 0x000fe20000410000 */
[----:B------:R-:W-:Y:S01]  /*2330*/  FADD.FTZ R218, R99, -R218 ;  /* 0x800000da63da7221 */ /* 0x000fe20000010000 */
[----:B------:R-:W-:Y:S01]  /*2340*/  FADD.FTZ R220, R101, -R220 ;  /* 0x800000dc65dc7221 */ /* 0x000fe20000010000 */
[C---:B------:R-:W-:Y:S01]  /*2350*/  FMUL.FTZ R99, R199.reuse, R92 ;  /* 0x0000005cc7637220 */ /* 0x040fe20000410000 */
        /* <DEDUP_REMOVED lines=37> */
[----:B------:R-:W-:Y:S01]  /*25b0*/  FADD.FTZ R104, R104, -R201 ;  /* 0x800000c968687221 */ /* 0x000fe20000010000 */
[----:B------:R-:W-:Y:S01]  /*25c0*/  SEL R94, R101, R82, P3 ;  /* 0x00000052655e7207 */ /* 0x000fe20001800000 */
[----:B------:R-:W-:Y:S01]  /*25d0*/  @P1 FADD.FTZ R117, R54, R117 ;  /* 0x0000007536751221 */ /* 0x000fe20000010000 */
[----:B------:R-:W-:Y:S01]  /*25e0*/  SEL R95, R206, R83, P3 ;  /* 0x00000053ce5f7207 */ /* 0x000fe20001800000 */
[----:B------:R-:W-:Y:S01]  /*25f0*/  @P1 FADD.FTZ R210, R55, R210 ;  /* 0x000000d237d21221 */ /* 0x000fe20000010000 */
[----:B------:R-:W-:Y:S01]  /*2600*/  @P1 FADD.FTZ R169, R56, R169 ;  /* 0x000000a938a91221 */ /* 0x000fe20000010000 */
[----:B------:R-:W-:Y:S01]  /*2610*/  @P1 FADD.FTZ R216, R57, R216 ;  /* 0x000000d839d81221 */ /* 0x000fe20000010000 */
[----:B------:R-:W-:Y:S01]  /*2620*/  @P1 FADD.FTZ R171, R58, R171 ;  /* 0x000000ab3aab1221 */ /* 0x000fe20000010000 */
[----:B------:R-:W-:Y:S01]  /*2630*/  @P1 FADD.FTZ R218, R59, R218 ;  /* 0x000000da3bda1221 */ /* 0x000fe20000010000 */
[----:B------:R-:W-:Y:S01]  /*2640*/  FADD.FTZ R112, R112, -R215 ;  /* 0x800000d770707221 */ /* 0x000fe20000010000 */
[----:B------:R0:W-:Y:S01]  /*2650*/  @P2 STG.E.128 desc[UR6][R96.64], R88 ;  /* 0x0000005860002986 */ /* 0x0001e2000c101d06 */
[----:B------:R-:W-:Y:S01]  /*2660*/  FMUL.FTZ R86, R99, R198 ;  /* 0x000000c663567220 */ /* 0x000fe20000410000 */
[----:B------:R-:W-:Y:S01]  /*2670*/  F2FP.F16.F32.PACK_AB R84, R87, R84 ;  /* 0x000000545754723e */ /* 0x000fe200000000ff */
[----:B------:R-:W-:Y:S01]  /*2680*/  FADD.FTZ R228, R105, -R228 ;  /* 0x800000e469e47221 */ /* 0x000fe20000010000 */
[----:B------:R3:W-:Y:S01]  /*2690*/  @P2 STG.E.128 desc[UR6][R96.64+0x10], R92 ;  /* 0x0000105c60002986 */ /* 0x0007e2000c101d06 */
[----:B------:R-:W-:Y:S01]  /*26a0*/  FADD.FTZ R110, R110, -R213 ;  /* 0x800000d56e6e7221 */ /* 0x000fe20000010000 */
[----:B------:R-:W-:Y:S01]  /*26b0*/  FMUL.FTZ R131, R199, R104 ;  /* 0x00000068c7837220 */ /* 0x000fe20000410000 */
[-C--:B------:R-:W-:Y:S01]  /*26c0*/  FMUL.FTZ R85, R168, R198.reuse ;  /* 0x000000c6a8557220 */ /* 0x080fe20000410000 */
[-C--:B------:R-:W-:Y:S01]  /*26d0*/  FMUL.FTZ R99, R174, R198.reuse ;  /* 0x000000c6ae637220 */ /* 0x080fe20000410000 */
[-C--:B------:R-:W-:Y:S01]  /*26e0*/  FMUL.FTZ R87, R101, R198.reuse ;  /* 0x000000c665577220 */ /* 0x080fe20000410000 */
[----:B------:R-:W-:Y:S01]  /*26f0*/  FMUL.FTZ R206, R206, R198 ;  /* 0x000000c6cece7220 */ /* 0x000fe20000410000 */
[----:B------:R-:W4:Y:S01]  /*2700*/  @P2 LDC.64 R104, c[0x0][0x308] ;  /* 0x0000c200ff682b82 */ /* 0x000f220000000a00 */
[----:B------:R-:W-:Y:S01]  /*2710*/  FADD.FTZ R114, R114, -R217 ;  /* 0x800000d972727221 */ /* 0x000fe20000010000 */
[----:B------:R-:W-:Y:S01]  /*2720*/  FADD.FTZ R246, R113, -R246 ;  /* 0x800000f671f67221 */ /* 0x000fe20000010000 */
[----:B------:R-:W-:Y:S01]  /*2730*/  FMUL.FTZ R129, R199, R112 ;  /* 0x00000070c7817220 */ /* 0x000fe20000410000 */
[----:B------:R-:W-:Y:S01]  /*2740*/  FADD.FTZ R234, R111, -R234 ;  /* 0x800000ea6fea7221 */ /* 0x000fe20000010000 */
[C---:B------:R-:W-:Y:S01]  /*2750*/  FMUL.FTZ R124, R199.reuse, R228 ;  /* 0x000000e4c77c7220 */ /* 0x040fe20000410000 */
        /* <DEDUP_REMOVED lines=9> */
[----:B------:R-:W-:Y:S01]  /*27f0*/  F2FP.F16.F32.PACK_AB R88, R89, R88 ;  /* 0x000000585958723e */ /* 0x000fe200000000ff */
[----:B------:R-:W0:Y:S01]  /*2800*/  @P2 LDC.64 R112, c[0x0][0x308] ;  /* 0x0000c200ff702b82 */ /* 0x000e220000000a00 */
[----:B------:R-:W-:Y:S01]  /*2810*/  F2FP.F16.F32.PACK_AB R89, R91, R90 ;  /* 0x0000005a5b59723e */ /* 0x000fe200000000ff */
[----:B------:R-:W-:Y:S01]  /*2820*/  FMUL.FTZ R120, R199, R230 ;  /* 0x000000e6c7787220 */ /* 0x000fe20000410000 */
[----:B------:R-:W-:Y:S01]  /*2830*/  F2FP.F16.F32.PACK_AB R85, R85, R98 ;  /* 0x000000625555723e */ /* 0x000fe200000000ff */
[----:B-1----:R-:W-:Y:S01]  /*2840*/  IMAD.WIDE.U32 R110, R207, 0x10, R106 ;  /* 0x00000010cf6e7825 */ /* 0x002fe200078e006a */
[----:B------:R-:W-:-:S03]  /*2850*/  F2FP.F16.F32.PACK_AB R86, R99, R86 ;  /* 0x000000566356723e */ /* 0x000fc600000000ff */
[----:B------:R-:W-:Y:S01]  /*2860*/  FADD.FTZ R200, R115, -R200 ;  /* 0x800000c873c87221 */ /* 0x000fe20000010000 */
[----:B------:R-:W-:Y:S01]  /*2870*/  F2FP.F16.F32.PACK_AB R87, R206, R87 ;  /* 0x00000057ce57723e */ /* 0x000fe200000000ff */
[----:B------:R-:W-:Y:S01]  /*2880*/  FMUL.FTZ R127, R199, R114 ;  /* 0x00000072c77f7220 */ /* 0x000fe20000410000 */
[----:B------:R-:W-:Y:S01]  /*2890*/  F2FP.F16.F32.PACK_AB R90, R93, R92 ;  /* 0x0000005c5d5a723e */ /* 0x000fe200000000ff */
[----:B--2---:R-:W-:Y:S01]  /*28a0*/  @P2 IMAD.WIDE.U32 R108, R205, 0x20, R108 ;  /* 0x00000020cd6c2825 */ /* 0x004fe200078e006c */
[----:B------:R-:W-:-:S03]  /*28b0*/  F2FP.F16.F32.PACK_AB R91, R95, R94 ;  /* 0x0000005e5f5b723e */ /* 0x000fc600000000ff */
[----:B------:R-:W-:Y:S01]  /*28c0*/  @P1 FADD.FTZ R125, R64, R125 ;  /* 0x0000007d407d1221 */ /* 0x000fe20000010000 */
        /* <DEDUP_REMOVED lines=18> */
[----:B------:R2:W-:Y:S01]  /*29f0*/  @P2 STG.E.128 desc[UR6][R108.64], R92 ;  /* 0x0000005c6c002986 */ /* 0x0005e2000c101d06 */
[C---:B------:R-:W-:Y:S01]  /*2a00*/  FMUL.FTZ R130, R199.reuse, R220 ;  /* 0x000000dcc7827220 */ /* 0x040fe20000410000 */
[C---:B------:R-:W-:Y:S01]  /*2a10*/  FMUL.FTZ R123, R199.reuse, R116 ;  /* 0x00000074c77b7220 */ /* 0x040fe20000410000 */
[C---:B------:R-:W-:Y:S01]  /*2a20*/  FMUL.FTZ R122, R199.reuse, R246 ;  /* 0x000000f6c77a7220 */ /* 0x040fe20000410000 */
[----:B------:R-:W-:Y:S01]  /*2a30*/  @P2 STG.E.128 desc[UR6][R108.64+0x10], R96 ;  /* 0x000010606c002986 */ /* 0x000fe2000c101d06 */
[C---:B------:R-:W-:Y:S01]  /*2a40*/  FMUL.FTZ R119, R199.reuse, R118 ;  /* 0x00000076c7777220 */ /* 0x040fe20000410000 */
[----:B------:R-:W-:Y:S01]  /*2a50*/  FMUL.FTZ R118, R199, R200 ;  /* 0x000000c8c7767220 */ /* 0x000fe20000410000 */
[----:B------:R-:W-:Y:S01]  /*2a60*/  @P1 FADD.FTZ R167, R62, R167 ;  /* 0x000000a73ea71221 */ /* 0x000fe20000010000 */
[----:B------:R3:W-:Y:S01]  /*2a70*/  STG.E.128 desc[UR6][R114.64], R88 ;  /* 0x0000005872007986 */ /* 0x0007e2000c101d06 */
[----:B------:R-:W-:Y:S01]  /*2a80*/  @P1 FADD.FTZ R166, R63, R166 ;  /* 0x000000a63fa61221 */ /* 0x000fe20000010000 */
        /* <DEDUP_REMOVED lines=9> */
[----:B------:R-:W-:Y:S01]  /*2b20*/  F2FP.F16.F32.PACK_AB R86, R87, R86 ;  /* 0x000000565756723e */ /* 0x000fe200000000ff */
[----:B------:R-:W-:Y:S01]  /*2b30*/  @P1 FADD.FTZ R122, R73, R122 ;  /* 0x0000007a497a1221 */ /* 0x000fe20000010000 */
[-C--:B--2---:R-:W-:Y:S01]  /*2b40*/  FMUL.FTZ R92, R129, R198.reuse ;  /* 0x000000c6815c7220 */ /* 0x084fe20000410000 */
[----:B------:R-:W-:Y:S01]  /*2b50*/  FMUL.FTZ R93, R127, R198 ;  /* 0x000000c67f5d7220 */ /* 0x000fe20000410000 */
[----:B------:R-:W-:Y:S01]  /*2b60*/  @P1 FADD.FTZ R119, R74, R119 ;  /* 0x000000774a771221 */ /* 0x000fe20000010000 */
[----:B------:R-:W-:Y:S01]  /*2b70*/  @P1 FADD.FTZ R118, R75, R118 ;  /* 0x000000764b761221 */ /* 0x000fe20000010000 */
[----:B------:R-:W-:Y:S01]  /*2b80*/  SEL R102, R167, R78, P3 ;  /* 0x0000004ea7667207 */ /* 0x000fe20001800000 */
[-C--:B---3--:R-:W-:Y:S01]  /*2b90*/  FMUL.FTZ R88, R121, R198.reuse ;  /* 0x000000c679587220 */ /* 0x088fe20000410000 */
[-C--:B------:R-:W-:Y:S01]  /*2ba0*/  FMUL.FTZ R89, R120, R198.reuse ;  /* 0x000000c678597220 */ /* 0x080fe20000410000 */
[----:B------:R-:W-:Y:S01]  /*2bb0*/  SEL R103, R166, R79, P3 ;  /* 0x0000004fa6677207 */ /* 0x000fe20001800000 */
[-C--:B------:R-:W-:Y:S01]  /*2bc0*/  FMUL.FTZ R84, R131, R198.reuse ;  /* 0x000000c683547220 */ /* 0x080fe20000410000 */
[-C--:B------:R-:W-:Y:S01]  /*2bd0*/  FMUL.FTZ R85, R130, R198.reuse ;  /* 0x000000c682557220 */ /* 0x080fe20000410000 */
[----:B------:R-:W-:Y:S01]  /*2be0*/  FMUL.FTZ R167, R167, R198 ;  /* 0x000000c6a7a77220 */ /* 0x000fe20000410000 */
[----:B------:R-:W-:Y:S01]  /*2bf0*/  F2FP.F16.F32.PACK_AB R87, R89, R88 ;  /* 0x000000585957723e */ /* 0x000fe200000000ff */
[-C--:B------:R-:W-:Y:S01]  /*2c00*/  FMUL.FTZ R89, R128, R198.reuse ;  /* 0x000000c680597220 */ /* 0x080fe20000410000 */
[-C--:B------:R-:W-:Y:S01]  /*2c10*/  FMUL.FTZ R88, R126, R198.reuse ;  /* 0x000000c67e587220 */ /* 0x080fe20000410000 */
[-C--:B------:R-:W-:Y:S01]  /*2c20*/  FMUL.FTZ R166, R166, R198.reuse ;  /* 0x000000c6a6a67220 */ /* 0x080fe20000410000 */
[-C--:B------:R-:W-:Y:S01]  /*2c30*/  FMUL.FTZ R94, R123, R198.reuse ;  /* 0x000000c67b5e7220 */ /* 0x080fe20000410000 */
[-C--:B------:R-:W-:Y:S01]  /*2c40*/  FMUL.FTZ R95, R122, R198.reuse ;  /* 0x000000c67a5f7220 */ /* 0x080fe20000410000 */
[-C--:B------:R-:W-:Y:S01]  /*2c50*/  FMUL.FTZ R96, R119, R198.reuse ;  /* 0x000000c677607220 */ /* 0x080fe20000410000 */
[----:B------:R-:W-:Y:S01]  /*2c60*/  FMUL.FTZ R97, R118, R198 ;  /* 0x000000c676617220 */ /* 0x000fe20000410000 */
[----:B------:R-:W-:Y:S01]  /*2c70*/  F2FP.F16.F32.PACK_AB R92, R89, R92 ;  /* 0x0000005c595c723e */ /* 0x000fe200000000ff */
[----:B----4-:R-:W-:Y:S01]  /*2c80*/  @P2 IMAD.WIDE.U32 R104, R203, 0x20, R104 ;  /* 0x00000020cb682825 */ /* 0x010fe200078e0068 */
[----:B------:R-:W-:-:S02]  /*2c90*/  F2FP.F16.F32.PACK_AB R93, R88, R93 ;  /* 0x0000005d585d723e */ /* 0x000fc400000000ff */
[----:B------:R-:W-:Y:S01]  /*2ca0*/  SEL R100, R131, R76, P3 ;  /* 0x0000004c83647207 */ /* 0x000fe20001800000 */
[----:B------:R-:W-:Y:S01]  /*2cb0*/  IMAD.WIDE.U32 R116, R203, 0x10, R106 ;  /* 0x00000010cb747825 */ /* 0x000fe200078e006a */
[----:B------:R-:W-:Y:S02]  /*2cc0*/  SEL R101, R130, R77, P3 ;  /* 0x0000004d82657207 */ /* 0x000fe40001800000 */
[----:B------:R-:W-:Y:S01]  /*2cd0*/  F2FP.F16.F32.PACK_AB R84, R85, R84 ;  /* 0x000000545554723e */ /* 0x000fe200000000ff */
[----:B0-----:R-:W-:Y:S01]  /*2ce0*/  @P2 IMAD.WIDE.U32 R112, R197, 0x20, R112 ;  /* 0x00000020c5702825 */ /* 0x001fe200078e0070 */
[----:B------:R-:W-:Y:S01]  /*2cf0*/  SEL R88, R125, R80, P3 ;  /* 0x000000507d587207 */ /* 0x000fe20001800000 */
[----:B------:R0:W-:Y:S01]  /*2d00*/  @P2 STG.E.128 desc[UR6][R104.64], R100 ;  /* 0x0000006468002986 */ /* 0x0001e2000c101d06 */
[----:B------:R-:W-:Y:S01]  /*2d10*/  SEL R89, R124, R81, P3 ;  /* 0x000000517c597207 */ /* 0x000fe20001800000 */
[----:B------:R-:W-:Y:S01]  /*2d20*/  IMAD.WIDE.U32 R106, R197, 0x10, R106 ;  /* 0x00000010c56a7825 */ /* 0x000fe200078e006a */
[----:B------:R-:W-:-:S02]  /*2d30*/  SEL R90, R121, R82, P3 ;  /* 0x00000052795a7207 */ /* 0x000fc40001800000 */
[----:B------:R-:W-:Y:S02]  /*2d40*/  SEL R91, R120, R83, P3 ;  /* 0x00000053785b7207 */ /* 0x000fe40001800000 */
[----:B------:R-:W-:Y:S02]  /*2d50*/  F2FP.F16.F32.PACK_AB R85, R166, R167 ;  /* 0x000000a7a655723e */ /* 0x000fe400000000ff */
        /* <DEDUP_REMOVED lines=9> */
[----:B------:R-:W-:Y:S02]  /*2df0*/  F2FP.F16.F32.PACK_AB R94, R95, R94 ;  /* 0x0000005e5f5e723e */ /* 0x000fe400000000ff */
[----:B------:R-:W-:Y:S02]  /*2e00*/  SEL R82, R119, R82, P3 ;  /* 0x0000005277527207 */ /* 0x000fe40001800000 */
[----:B------:R-:W-:Y:S02]  /*2e10*/  SEL R83, R118, R83, P3 ;  /* 0x0000005376537207 */ /* 0x000fe40001800000 */
[----:B------:R-:W-:-:S02]  /*2e20*/  F2FP.F16.F32.PACK_AB R95, R97, R96 ;  /* 0x00000060615f723e */ /* 0x000fc400000000ff */
        /* <DEDUP_REMOVED lines=44> */
.L_x_8530:
        /* <DEDUP_REMOVED lines=27> */
.L_x_8531:
[----:B------:R-:W-:Y:S01]  /*32a0*/  HFMA2.MMA R130, -RZ, RZ, 0, 9.5367431640625e-07 ;  /* 0x00000010ff827435 */ /* 0x000fe200000001ff */
[----:B------:R-:W-:Y:S02]  /*32b0*/  MOV R223, R86 ;  /* 0x0000005600df7202 */ /* 0x000fe40000000f00 */
[----:B------:R-:W-:Y:S02]  /*32c0*/  MOV R225, 0x1f ;  /* 0x0000001f00e17802 */ /* 0x000fe40000000f00 */
[----:B------:R-:W-:-:S07]  /*32d0*/  MOV R120, 0xffffffff ;  /* 0xffffffff00787802 */ /* 0x000fce0000000f00 */
[----:B-----5:R-:W-:Y:S05]  /*32e0*/  WARPSYNC.COLLECTIVE R120, `(.L_x_8534) ;  /* 0x0000000078087348 */ /* 0x020fea0003c00000 */
[----:B------:R0:W1:Y:S02]  /*32f0*/  SHFL.DOWN P3, R122, R223, R130, R225 ;  /* 0x08000082df7a7389 */ /* 0x00006400000600e1 */
[----:B01---5:R-:W-:Y:S01]  /*3300*/  ENDCOLLECTIVE ;  /* 0x000000000000791b */ /* 0x023fe20003800000 */
.L_x_8534:
[----:B------:R-:W-:Y:S02]  /*3310*/  MOV R223, R84 ;  /* 0x0000005400df7202 */ /* 0x000fe40000000f00 */
[----:B------:R-:W-:-:S07]  /*3320*/  MOV R85, R122 ;  /* 0x0000007a00557202 */ /* 0x000fce0000000f00 */
[----:B------:R-:W-:Y:S05]  /*3330*/  WARPSYNC.COLLECTIVE R120, `(.L_x_8535) ;  /* 0x0000000078087348 */ /* 0x000fea0003c00000 */
[----:B------:R0:W1:Y:S02]  /*3340*/  SHFL.DOWN P3, R122, R223, R130, R225 ;  /* 0x08000082df7a7389 */ /* 0x00006400000600e1 */
[----:B01----:R-:W-:Y:S01]  /*3350*/  ENDCOLLECTIVE ;  /* 0x000000000000791b */ /* 0x003fe20003800000 */
.L_x_8535:
[----:B------:R-:W-:Y:S01]  /*3360*/  FADD.FTZ R85, R86, R85 ;  /* 0x0000005556557221 */ /* 0x000fe20000010000 */
[----:B------:R-:W-:-:S04]  /*3370*/  HFMA2.MMA R130, -RZ, RZ, 0, 4.76837158203125e-07 ;  /* 0x00000008ff827435 */ /* 0x000fc800000001ff */
[----:B------:R-:W-:Y:S02]  /*3380*/  MOV R223, R85 ;  /* 0x0000005500df7202 */ /* 0x000fe40000000f00 */
[----:B------:R-:W-:-:S07]  /*3390*/  MOV R87, R122 ;  /* 0x0000007a00577202 */ /* 0x000fce0000000f00 */
[----:B------:R-:W-:Y:S05]  /*33a0*/  WARPSYNC.COLLECTIVE R120, `(.L_x_8536) ;  /* 0x0000000078087348 */ /* 0x000fea0003c00000 */
[----:B------:R0:W1:Y:S02]  /*33b0*/  SHFL.DOWN P3, R122, R223, R130, R225 ;  /* 0x08000082df7a7389 */ /* 0x00006400000600e1 */
[----:B01----:R-:W-:Y:S01]  /*33c0*/  ENDCOLLECTIVE ;  /* 0x000000000000791b */ /* 0x003fe20003800000 */
.L_x_8536:
[----:B------:R-:W-:-:S05]  /*33d0*/  FADD.FTZ R87, R84, R87 ;  /* 0x0000005754577221 */ /* 0x000fca0000010000 */
[----:B------:R-:W-:Y:S02]  /*33e0*/  MOV R223, R87 ;  /* 0x0000005700df7202 */ /* 0x000fe40000000f00 */
[----:B------:R-:W-:-:S07]  /*33f0*/  MOV R88, R122 ;  /* 0x0000007a00587202 */ /* 0x000fce0000000f00 */
[----:B------:R-:W-:Y:S05]  /*3400*/  WARPSYNC.COLLECTIVE R120, `(.L_x_8537) ;  /* 0x0000000078087348 */ /* 0x000fea0003c00000 */
[----:B------:R0:W1:Y:S02]  /*3410*/  SHFL.DOWN P3, R122, R223, R130, R225 ;  /* 0x08000082df7a7389 */ /* 0x00006400000600e1 */
[----:B01----:R-:W-:Y:S01]  /*3420*/  ENDCOLLECTIVE ;  /* 0x000000000000791b */ /* 0x003fe20003800000 */
.L_x_8537:
[----:B------:R-:W-:Y:S01]  /*3430*/  FADD.FTZ R88, R85, R88 ;  /* 0x0000005855587221 */ /* 0x000fe20000010000 */
[----:B------:R-:W-:-:S04]  /*3440*/  HFMA2.MMA R130, -RZ, RZ, 0, 2.384185791015625e-07 ;  /* 0x00000004ff827435 */ /* 0x000fc800000001ff */
[----:B------:R-:W-:Y:S02]  /*3450*/  MOV R223, R88 ;  /* 0x0000005800df7202 */ /* 0x000fe40000000f00 */
[----:B------:R-:W-:-:S07]  /*3460*/  MOV R90, R122 ;  /* 0x0000007a005a7202 */ /* 0x000fce0000000f00 */
[----:B------:R-:W-:Y:S05]  /*3470*/  WARPSYNC.COLLECTIVE R120, `(.L_x_8538) ;  /* 0x0000000078087348 */ /* 0x000fea0003c00000 */
[----:B------:R0:W1:Y:S02]  /*3480*/  SHFL.DOWN P3, R122, R223, R130, R225 ;  /* 0x08000082df7a7389 */ /* 0x00006400000600e1 */
[----:B01----:R-:W-:Y:S01]  /*3490*/  ENDCOLLECTIVE ;  /* 0x000000000000791b */ /* 0x003fe20003800000 */
.L_x_8538:
[----:B------:R-:W-:-:S05]  /*34a0*/  FADD.FTZ R90, R87, R90 ;  /* 0x0000005a575a7221 */ /* 0x000fca0000010000 */
[----:B------:R-:W-:Y:S02]  /*34b0*/  MOV R223, R90 ;  /* 0x0000005a00df7202 */ /* 0x000fe40000000f00 */
[----:B------:R-:W-:-:S07]  /*34c0*/  MOV R89, R122 ;  /* 0x0000007a00597202 */ /* 0x000fce0000000f00 */
[----:B------:R-:W-:Y:S05]  /*34d0*/  WARPSYNC.COLLECTIVE R120, `(.L_x_8539) ;  /* 0x0000000078087348 */ /* 0x000fea0003c00000 */
[----:B------:R0:W1:Y:S02]  /*34e0*/  SHFL.DOWN P3, R122, R223, R130, R225 ;  /* 0x08000082df7a7389 */ /* 0x00006400000600e1 */
[----:B01----:R-:W-:Y:S01]  /*34f0*/  ENDCOLLECTIVE ;  /* 0x000000000000791b */ /* 0x003fe20003800000 */
.L_x_8539:
[----:B------:R-:W-:Y:S01]  /*3500*/  FADD.FTZ R89, R88, R89 ;  /* 0x0000005958597221 */ /* 0x000fe20000010000 */
[----:B------:R-:W-:-:S04]  /*3510*/  HFMA2.MMA R130, -RZ, RZ, 0, 1.1920928955078125e-07 ;  /* 0x00000002ff827435 */ /* 0x000fc800000001ff */
[----:B------:R-:W-:Y:S02]  /*3520*/  MOV R223, R89 ;  /* 0x0000005900df7202 */ /* 0x000fe40000000f00 */
[----:B------:R-:W-:-:S07]  /*3530*/  MOV R91, R122 ;  /* 0x0000007a005b7202 */ /* 0x000fce0000000f00 */
[----:B------:R-:W-:Y:S05]  /*3540*/  WARPSYNC.COLLECTIVE R120, `(.L_x_8540) ;  /* 0x0000000078087348 */ /* 0x000fea0003c00000 */
[----:B------:R0:W1:Y:S02]  /*3550*/  SHFL.DOWN P3, R122, R223, R130, R225 ;  /* 0x08000082df7a7389 */ /* 0x00006400000600e1 */
[----:B01----:R-:W-:Y:S01]  /*3560*/  ENDCOLLECTIVE ;  /* 0x000000000000791b */ /* 0x003fe20003800000 */
.L_x_8540:
[----:B------:R-:W-:-:S05]  /*3570*/  FADD.FTZ R91, R90, R91 ;  /* 0x0000005b5a5b7221 */ /* 0x000fca0000010000 */
[----:B------:R-:W-:Y:S02]  /*3580*/  MOV R223, R91 ;  /* 0x0000005b00df7202 */ /* 0x000fe40000000f00 */
[----:B------:R-:W-:-:S07]  /*3590*/  MOV R84, R122 ;  /* 0x0000007a00547202 */ /* 0x000fce0000000f00 */
[----:B------:R-:W-:Y:S05]  /*35a0*/  WARPSYNC.COLLECTIVE R120, `(.L_x_8541) ;  /* 0x0000000078087348 */ /* 0x000fea0003c00000 */
[----:B------:R0:W1:Y:S02]  /*35b0*/  SHFL.DOWN P3, R122, R223, R130, R225 ;  /* 0x08000082df7a7389 */ /* 0x00006400000600e1 */
[----:B01----:R-:W-:Y:S01]  /*35c0*/  ENDCOLLECTIVE ;  /* 0x000000000000791b */ /* 0x003fe20003800000 */
.L_x_8541:
[----:B------:R-:W-:Y:S01]  /*35d0*/  FADD.FTZ R84, R89, R84 ;  /* 0x0000005459547221 */ /* 0x000fe20000010000 */
[----:B------:R-:W-:-:S04]  /*35e0*/  HFMA2.MMA R130, -RZ, RZ, 0, 5.9604644775390625e-08 ;  /* 0x00000001ff827435 */ /* 0x000fc800000001ff */
[----:B------:R-:W-:Y:S02]  /*35f0*/  MOV R223, R84 ;  /* 0x0000005400df7202 */ /* 0x000fe40000000f00 */
[----:B------:R-:W-:-:S07]  /*3600*/  MOV R86, R122 ;  /* 0x0000007a00567202 */ /* 0x000fce0000000f00 */
[----:B------:R-:W-:Y:S05]  /*3610*/  WARPSYNC.COLLECTIVE R120, `(.L_x_8542) ;  /* 0x0000000078087348 */ /* 0x000fea0003c00000 */
[----:B------:R0:W1:Y:S02]  /*3620*/  SHFL.DOWN P3, R122, R223, R130, R225 ;  /* 0x08000082df7a7389 */ /* 0x00006400000600e1 */
[----:B01----:R-:W-:Y:S01]  /*3630*/  ENDCOLLECTIVE ;  /* 0x000000000000791b */ /* 0x003fe20003800000 */
.L_x_8542:
[----:B------:R-:W-:-:S05]  /*3640*/  FADD.FTZ R86, R91, R86 ;  /* 0x000000565b567221 */ /* 0x000fca0000010000 */
[----:B------:R-:W-:Y:S02]  /*3650*/  MOV R223, R86 ;  /* 0x0000005600df7202 */ /* 0x000fe40000000f00 */
[----:B------:R-:W-:-:S07]  /*3660*/  MOV R85, R122 ;  /* 0x0000007a00557202 */ /* 0x000fce0000000f00 */
[----:B------:R-:W-:Y:S05]  /*3670*/  WARPSYNC.COLLECTIVE R120, `(.L_x_8543) ;  /* 0x0000000078087348 */ /* 0x000fea0003c00000 */
[----:B------:R0:W1:Y:S02]  /*3680*/  SHFL.DOWN P3, R122, R223, R130, R225 ;  /* 0x08000082df7a7389 */ /* 0x00006400000600e1 */
[----:B01----:R-:W-:Y:S01]  /*3690*/  ENDCOLLECTIVE ;  /* 0x000000000000791b */ /* 0x003fe20003800000 */
.L_x_8543:
[----:B------:R-:W-:Y:S01]  /*36a0*/  MOV R87, R122 ;  /* 0x0000007a00577202 */ /* 0x000fe20000000f00 */
[----:B------:R-:W-:Y:S06]  /*36b0*/  BRA `(.L_x_8544) ;  /* 0xffffffe400947947 */ /* 0x000fec000383ffff */
.L_x_8545:
        /* <DEDUP_REMOVED lines=12> */
.L_x_13981:


//--------------------- .text._ZN10layer_norm13ln_bwd_kernelINS_13Kernel_traitsI6__halfS2_fS2_fjLj4096ELj1ELj1ELj4ELj16ENS_18Kernel_traits_baseILj4096ES2_S2_fS2_fjLj128EEEEELb0ELb0ELb1ELb0EEEvNS_9BwdParamsE --------------------------
	.section	.text._ZN10layer_norm13ln_bwd_kernelINS_13Kernel_traitsI6__halfS2_fS2_fjLj4096ELj1ELj1ELj4ELj16ENS_18Kernel_traits_baseILj4096ES2_S2_fS2_fjLj128EEEEELb0ELb0ELb1ELb0EEEvNS_9BwdParamsE,"ax",@progbits
	.align	128
        .global         _ZN10layer_norm13ln_bwd_kernelINS_13Kernel_traitsI6__halfS2_fS2_fjLj4096ELj1ELj1ELj4ELj16ENS_18Kernel_traits_baseILj4096ES2_S2_fS2_fjLj128EEEEELb0ELb0ELb1ELb0EEEvNS_9BwdParamsE
        .type           _ZN10layer_norm13ln_bwd_kernelINS_13Kernel_traitsI6__halfS2_fS2_fjLj4096ELj1ELj1ELj4ELj16ENS_18Kernel_traits_baseILj4096ES2_S2_fS2_fjLj128EEEEELb0ELb0ELb1ELb0EEEvNS_9BwdParamsE,@function
        .size           _ZN10layer_norm13ln_bwd_kernelINS_13Kernel_traitsI6__halfS2_fS2_fjLj4096ELj1ELj1ELj4ELj16ENS_18Kernel_traits_baseILj4096ES2_S2_fS2_fjLj128EEEEELb0ELb0ELb1ELb0EEEvNS_9BwdParamsE,(.L_x_13982 - _ZN10layer_norm13ln_bwd_kernelINS_13Kernel_traitsI6__halfS2_fS2_fjLj4096ELj1ELj1ELj4ELj16ENS_18Kernel_traits_baseILj4096ES2_S2_fS2_fjLj128EEEEELb0ELb0ELb1ELb0EEEvNS_9BwdParamsE)
        .other          _ZN10layer_norm13ln_bwd_kernelINS_13Kernel_traitsI6__halfS2_fS2_fjLj4096ELj1ELj1ELj4ELj16ENS_18Kernel_traits_baseILj4096ES2_S2_fS2_fjLj128EEEEELb0ELb0ELb1ELb0EEEvNS_9BwdParamsE,@"STO_CUDA_ENTRY STV_DEFAULT"
_ZN10layer_norm13ln_bwd_kernelINS_13Kernel_traitsI6__halfS2_fS2_fjLj4096ELj1ELj1ELj4ELj16ENS_18Kernel_traits_baseILj4096ES2_S2_fS2_fjLj128EEEEELb0ELb0ELb1ELb0EEEvNS_9BwdParamsE:
.text._ZN10layer_norm13ln_bwd_kernelINS_13Kernel_traitsI6__halfS2_fS2_fjLj4096ELj1ELj1ELj4ELj16ENS_18Kernel_traits_baseILj4096ES2_S2_fS2_fjLj128EEEEELb0ELb0ELb1ELb0EEEvNS_9BwdParamsE:
        /* <DEDUP_REMOVED lines=82> */
[--C-:B------:R-:W-:Y:S01]  /*0520*/  HADD2.F32 R34, -RZ, R30.reuse.H0_H0 ;  /* 0x2000001eff227230 */ /* 0x100fe20000004100 */
[----:B------:R-:W-:Y:S01]  /*0530*/  ISETP.LT.U32.OR P3, PT, R12, 0x200, !P3 ;  /* 0x000002000c00780c */ /* 0x000fe20005f61470 */
[----:B------:R-:W-:-:S02]  /*0540*/  HADD2.F32 R33, -RZ, R30.H1_H1 ;  /* 0x3000001eff217230 */ /* 0x000fc40000004100 */
[----:B------:R-:W-:Y:S01]  /*0550*/  HADD2.F32 R32, -RZ, R31.H0_H0 ;  /* 0x2000001fff207230 */ /* 0x000fe20000004100 */
[----:B------:R-:W-:Y:S01]  /*0560*/  P2R R2, PR, RZ, 0x8 ;  /* 0x00000008ff027803 */ /* 0x000fe20000000000 */
        /* <DEDUP_REMOVED lines=25> */
.L_x_8638:
        /* <DEDUP_REMOVED lines=28> */
.L_x_8551:
[----:B------:R-:W-:-:S07]  /*08c0*/  IADD3 R147, R3, 0x80, RZ ;  /* 0x0000008003937810 */ /* 0x000fce0007ffe0ff */
.L_x_8550:
[----:B------:R-:W-:Y:S05]  /*08d0*/  BSYNC B1 ;  /* 0x0000000000017941 */ /* 0x000fea0003800000 */
.L_x_8549:
        /* <DEDUP_REMOVED lines=8> */
.L_x_8554:
[----:B------:R-:W-:-:S07]  /*0960*/  IADD3 R147, R147, 0x80, RZ ;  /* 0x0000008093937810 */ /* 0x000fce0007ffe0ff */
.L_x_8553:
[----:B------:R-:W-:Y:S05]  /*0970*/  BSYNC B1 ;  /* 0x0000000000017941 */ /* 0x000fea0003800000 */
.L_x_8552:
        /* <DEDUP_REMOVED lines=8> */
.L_x_8557:
[----:B------:R-:W-:-:S07]  /*0a00*/  IADD3 R147, R147, 0x80, RZ ;  /* 0x0000008093937810 */ /* 0x000fce0007ffe0ff */
.L_x_8556:
[----:B------:R-:W-:Y:S05]  /*0a10*/  BSYNC B1 ;  /* 0x0000000000017941 */ /* 0x000fea0003800000 */
.L_x_8555:
[----:B------:R-:W-:Y:S02]  /*0a20*/  ISETP.NE.AND P4, PT, R2, RZ, PT ;  /* 0x000000ff0200720c */ /* 0x000fe40003f85270 */
[----:B------:R-:W-:-:S11]  /*0a30*/  CS2R R230, SRZ ;  /* 0x0000000000e67805 */ /* 0x000fd6000001ff00 */
[----:B------:R-:W-:Y:S05]  /*0a40*/  @P4 BRA `(.L_x_8558) ;  /* 0x0000001400404947 */ /* 0x000fea0003800000 */
[----:B------:R-:W-:-:S05]  /*0a50*/  IMAD.WIDE.U32 R234, R147, 0x20, R234 ;  /* 0x0000002093ea7825 */ /* 0x000fca00078e00ea */
[----:B------:R3:W5:Y:S04]  /*0a60*/  LDG.E.128 R120, desc[UR4][R234.64] ;  /* 0x00000004ea787981 */ /* 0x000768000c1e1d00 */
[----:B------:R3:W5:Y:S01]  /*0a70*/  LDG.E.128 R124, desc[UR4][R234.64+0x10] ;  /* 0x00001004ea7c7981 */ /* 0x000762000c1e1d00 */
[----:B------:R-:W-:Y:S05]  /*0a80*/  BRA `(.L_x_8558) ;  /* 0x0000001400307947 */ /* 0x000fea0003800000 */
.L_x_8548:
[----:B------:R-:W0:Y:S02]  /*0a90*/  LDC.64 R144, c[0x0][0x250] ;  /* 0x00009400ff907b82 */ /* 0x000e240000000a00 */
[----:B0-----:R-:W-:-:S06]  /*0aa0*/  IMAD.WIDE R144, R5, 0x4, R144 ;  /* 0x0000000405907825 */ /* 0x001fcc00078e0290 */
[----:B------:R-:W2:Y:S01]  /*0ab0*/  LDG.E R144, desc[UR4][R144.64] ;  /* 0x0000000490907981 */ /* 0x000ea2000c1e1900 */
[----:B------:R-:W-:Y:S01]  /*0ac0*/  IADD3 R147, R147, -0x1, RZ ;  /* 0xffffffff93937810 */ /* 0x000fe20007ffe0ff */
[----:B------:R-:W-:Y:S01]  /*0ad0*/  BSSY B1, `(.L_x_8559) ;  /* 0x0000057000017945 */ /* 0x000fe20003800000 */
[----:B------:R-:W-:Y:S02]  /*0ae0*/  ISETP.NE.AND P4, PT, R18, RZ, PT ;  /* 0x000000ff1200720c */ /* 0x000fe40003f85270 */
[----:B------:R-:W-:Y:S02]  /*0af0*/  CS2R R230, SRZ ;  /* 0x0000000000e67805 */ /* 0x000fe4000001ff00 */
        /* <DEDUP_REMOVED lines=22> */
[--C-:B----4-:R-:W-:Y:S02]  /*0c60*/  HADD2.F32 R223, -RZ, R148.reuse.H0_H0 ;  /* 0x20000094ffdf7230 */ /* 0x110fe40000004100 */
[C---:B------:R-:W-:Y:S01]  /*0c70*/  FADD.FTZ R145, -R227.reuse, R145 ;  /* 0x00000091e3917221 */ /* 0x040fe20000010100 */
[C---:B------:R-:W-:Y:S01]  /*0c80*/  FADD.FTZ R221, -R227.reuse, R146 ;  /* 0x00000092e3dd7221 */ /* 0x040fe20000010100 */
[----:B------:R-:W-:Y:S01]  /*0c90*/  FADD.FTZ R147, -R227, R147 ;  /* 0x00000093e3937221 */ /* 0x000fe20000010100 */
[----:B------:R-:W-:Y:S02]  /*0ca0*/  HADD2.F32 R148, -RZ, R148.H1_H1 ;  /* 0x30000094ff947230 */ /* 0x000fe40000004100 */
[----:B------:R-:W-:Y:S01]  /*0cb0*/  FADD.FTZ R72, R72, R223 ;  /* 0x000000df48487221 */ /* 0x000fe20000010000 */
[-C--:B------:R-:W-:Y:S01]  /*0cc0*/  FFMA.FTZ R44, R225, R223.reuse, R44 ;  /* 0x000000dfe12c7223 */ /* 0x080fe2000001002c */
[----:B------:R-:W-:Y:S01]  /*0cd0*/  FMUL.FTZ R223, R158, R223 ;  /* 0x000000df9edf7220 */ /* 0x000fe20000410000 */
[----:B------:R-:W-:-:S02]  /*0ce0*/  HADD2.F32 R219, -RZ, R149.H0_H0 ;  /* 0x20000095ffdb7230 */ /* 0x000fc40000004100 */
[C---:B------:R-:W-:Y:S01]  /*0cf0*/  FMUL.FTZ R224, R4.reuse, R145 ;  /* 0x0000009104e07220 */ /* 0x040fe20000410000 */
[C---:B------:R-:W-:Y:S01]  /*0d00*/  FMUL.FTZ R221, R4.reuse, R221 ;  /* 0x000000dd04dd7220 */ /* 0x040fe20000410000 */
[----:B------:R-:W-:Y:S01]  /*0d10*/  FMUL.FTZ R220, R4, R147 ;  /* 0x0000009304dc7220 */ /* 0x000fe20000410000 */
[----:B------:R-:W-:Y:S01]  /*0d20*/  FMUL.FTZ R222, R157, R148 ;  /* 0x000000949dde7220 */ /* 0x000fe20000410000 */
[----:B------:R-:W-:Y:S01]  /*0d30*/  FADD.FTZ R145, RZ, R223 ;  /* 0x000000dfff917221 */ /* 0x000fe20000010000 */
[----:B------:R-:W-:Y:S01]  /*0d40*/  FFMA.FTZ R147, R225, R223, RZ ;  /* 0x000000dfe1937223 */ /* 0x000fe200000100ff */
[----:B------:R-:W-:Y:S02]  /*0d50*/  HADD2.F32 R218, -RZ, R149.H1_H1 ;  /* 0x30000095ffda7230 */ /* 0x000fe40000004100 */
[----:B---3--:R-:W-:Y:S01]  /*0d60*/  FADD.FTZ R217, -R227, R152 ;  /* 0x00000098e3d97221 */ /* 0x008fe20000010100 */
        /* <DEDUP_REMOVED lines=45> */
.L_x_8560:
[----:B------:R-:W-:Y:S05]  /*1040*/  BSYNC B1 ;  /* 0x0000000000017941 */ /* 0x000fea0003800000 */
.L_x_8559:
        /* <DEDUP_REMOVED lines=21> */
[----:B------:R-:W-:Y:S02]  /*11a0*/  HADD2.F32 R148, -RZ, R148.H1_H1 ;  /* 0x30000094ff947230 */ /* 0x000fe40000004100 */
[----:B------:R-:W-:Y:S01]  /*11b0*/  FADD.FTZ R145, -R227, R145 ;  /* 0x00000091e3917221 */ /* 0x000fe20000010100 */
[----:B------:R-:W-:Y:S01]  /*11c0*/  FADD.FTZ R128, R128, R207 ;  /* 0x000000cf80807221 */ /* 0x000fe20000010000 */
[-C--:B------:R-:W-:Y:S01]  /*11d0*/  FFMA.FTZ R80, R209, R207.reuse, R80 ;  /* 0x000000cfd1507223 */ /* 0x080fe20000010050 */
[----:B------:R-:W-:Y:S01]  /*11e0*/  FMUL.FTZ R207, R30, R207 ;  /* 0x000000cf1ecf7220 */ /* 0x000fe20000410000 */
[----:B------:R-:W-:-:S02]  /*11f0*/  HADD2.F32 R203, -RZ, R149.H0_H0 ;  /* 0x20000095ffcb7230 */ /* 0x000fc40000004100 */
[C---:B------:R-:W-:Y:S01]  /*1200*/  FMUL.FTZ R205, R4.reuse, R205 ;  /* 0x000000cd04cd7220 */ /* 0x040fe20000410000 */
[----:B------:R-:W-:Y:S02]  /*1210*/  HADD2.F32 R146, -RZ, R149.H1_H1 ;  /* 0x30000095ff927230 */ /* 0x000fe40000004100 */
[C---:B------:R-:W-:Y:S01]  /*1220*/  FMUL.FTZ R204, R4.reuse, R147 ;  /* 0x0000009304cc7220 */ /* 0x040fe20000410000 */
[----:B------:R-:W-:Y:S01]  /*1230*/  FMUL.FTZ R208, R4, R145 ;  /* 0x0000009104d07220 */ /* 0x000fe20000410000 */
[----:B------:R-:W-:Y:S01]  /*1240*/  FMUL.FTZ R206, R29, R148 ;  /* 0x000000941dce7220 */ /* 0x000fe20000410000 */
[----:B------:R-:W-:Y:S01]  /*1250*/  FADD.FTZ R231, R231, R207 ;  /* 0x000000cfe7e77221 */ /* 0x000fe20000010000 */
[----:B------:R-:W-:Y:S01]  /*1260*/  FFMA.FTZ R145, R209, R207, R230 ;  /* 0x000000cfd1917223 */ /* 0x000fe200000100e6 */
[----:B------:R-:W-:Y:S01]  /*1270*/  FADD.FTZ R130, R130, R203 ;  /* 0x000000cb82827221 */ /* 0x000fe20000010000 */
[-C--:B------:R-:W-:Y:S01]  /*1280*/  FFMA.FTZ R82, R205, R203.reuse, R82 ;  /* 0x000000cbcd527223 */ /* 0x080fe20000010052 */
[----:B------:R-:W-:Y:S01]  /*1290*/  FADD.FTZ R131, R131, R146 ;  /* 0x0000009283837221 */ /* 0x000fe20000010000 */
[-C--:B------:R-:W-:Y:S01]  /*12a0*/  FFMA.FTZ R83, R204, R146.reuse, R83 ;  /* 0x00000092cc537223 */ /* 0x080fe20000010053 */
[----:B0-----:R-:W-:Y:S01]  /*12b0*/  FMUL.FTZ R162, R27, R146 ;  /* 0x000000921ba27220 */ /* 0x001fe20000410000 */
[----:B------:R-:W-:Y:S01]  /*12c0*/  FADD.FTZ R129, R129, R148 ;  /* 0x0000009481817221 */ /* 0x000fe20000010000 */
[----:B------:R-:W-:Y:S01]  /*12d0*/  FFMA.FTZ R81, R208, R148, R81 ;  /* 0x00000094d0517223 */ /* 0x000fe20000010051 */
[----:B------:R-:W-:Y:S01]  /*12e0*/  FMUL.FTZ R203, R28, R203 ;  /* 0x000000cb1ccb7220 */ /* 0x000fe20000410000 */
[----:B------:R-:W-:Y:S01]  /*12f0*/  FADD.FTZ R146, R231, R206 ;  /* 0x000000cee7927221 */ /* 0x000fe20000010000 */
[----:B------:R-:W-:Y:S01]  /*1300*/  FFMA.FTZ R148, R208, R206, R145 ;  /* 0x000000ced0947223 */ /* 0x000fe20000010091 */
[----:B------:R-:W-:-:S02]  /*1310*/  HADD2.F32 R149, -RZ, R150.H0_H0 ;  /* 0x20000096ff957230 */ /* 0x000fc40000004100 */
[----:B---3--:R-:W-:Y:S01]  /*1320*/  FADD.FTZ R163, -R227, R152 ;  /* 0x00000098e3a37221 */ /* 0x008fe20000010100 */
[----:B------:R-:W-:Y:S01]  /*1330*/  FADD.FTZ R145, R146, R203 ;  /* 0x000000cb92917221 */ /* 0x000fe20000010000 */
[----:B------:R-:W-:Y:S01]  /*1340*/  FFMA.FTZ R147, R205, R203, R148 ;  /* 0x000000cbcd937223 */ /* 0x000fe20000010094 */
[----:B------:R-:W-:Y:S02]  /*1350*/  HADD2.F32 R150, -RZ, R150.H1_H1 ;  /* 0x30000096ff967230 */ /* 0x000fe40000004100 */
[----:B------:R-:W-:Y:S01]  /*1360*/  FMUL.FTZ R164, R26, R149 ;  /* 0x000000951aa47220 */ /* 0x000fe20000410000 */
[----:B------:R-:W-:Y:S01]  /*1370*/  FADD.FTZ R145, R145, R162 ;  /* 0x000000a291917221 */ /* 0x000fe20000010000 */
[C---:B------:R-:W-:Y:S01]  /*1380*/  FADD.FTZ R153, -R227.reuse, R153 ;  /* 0x00000099e3997221 */ /* 0x040fe20000010100 */
[----:B------:R-:W-:Y:S01]  /*1390*/  FMUL.FTZ R163, R4, R163 ;  /* 0x000000a304a37220 */ /* 0x000fe20000410000 */
[----:B------:R-:W-:Y:S01]  /*13a0*/  FFMA.FTZ R146, R204, R162, R147 ;  /* 0x000000a2cc927223 */ /* 0x000fe20000010093 */
[----:B------:R-:W-:Y:S01]  /*13b0*/  FADD.FTZ R167, -R227, R154 ;  /* 0x0000009ae3a77221 */ /* 0x000fe20000010100 */
[----:B------:R-:W-:-:S02]  /*13c0*/  HADD2.F32 R169, -RZ, R151.H0_H0 ;  /* 0x20000097ffa97230 */ /* 0x000fc40000004100 */
[----:B------:R-:W-:Y:S01]  /*13d0*/  FADD.FTZ R155, -R227, R155 ;  /* 0x0000009be39b7221 */ /* 0x000fe20000010100 */
[----:B------:R-:W-:Y:S01]  /*13e0*/  FADD.FTZ R148, R145, R164 ;  /* 0x000000a491947221 */ /* 0x000fe20000010000 */
[C---:B------:R-:W-:Y:S01]  /*13f0*/  FMUL.FTZ R166, R4.reuse, R153 ;  /* 0x0000009904a67220 */ /* 0x040fe20000410000 */
[----:B------:R-:W-:Y:S01]  /*1400*/  FMUL.FTZ R165, R25, R150 ;  /* 0x0000009619a57220 */ /* 0x000fe20000410000 */
[----:B------:R-:W-:Y:S01]  /*1410*/  FFMA.FTZ R145, R163, R164, R146 ;  /* 0x000000a4a3917223 */ /* 0x000fe20000010092 */
[----:B------:R-:W-:Y:S02]  /*1420*/  HADD2.F32 R144, -RZ, R151.H1_H1 ;  /* 0x30000097ff907230 */ /* 0x000fe40000004100 */
        /* <DEDUP_REMOVED lines=18> */
.L_x_8562:
[----:B------:R-:W-:Y:S05]  /*1550*/  BSYNC B1 ;  /* 0x0000000000017941 */ /* 0x000fea0003800000 */
.L_x_8561:
        /* <DEDUP_REMOVED lines=16> */
[C---:B--2---:R-:W-:Y:S01]  /*1660*/  FADD.FTZ R177, -R227.reuse, R145 ;  /* 0x00000091e3b17221 */ /* 0x044fe20000010100 */
[C---:B------:R-:W-:Y:S01]  /*1670*/  FADD.FTZ R181, -R227.reuse, R147 ;  /* 0x00000093e3b57221 */ /* 0x040fe20000010100 */
[C---:B------:R-:W-:Y:S01]  /*1680*/  FADD.FTZ R171, -R227.reuse, R144 ;  /* 0x00000090e3ab7221 */ /* 0x040fe20000010100 */
[----:B------:R-:W-:-:S02]  /*1690*/  FADD.FTZ R179, -R227, R146 ;  /* 0x00000092e3b37221 */ /* 0x000fc40000010100 */
[C---:B0----5:R-:W-:Y:S01]  /*16a0*/  FMUL.FTZ R174, R4.reuse, R181 ;  /* 0x000000b504ae7220 */ /* 0x061fe20000410000 */
[--C-:B----4-:R-:W-:Y:S02]  /*16b0*/  HADD2.F32 R145, -RZ, R148.reuse.H0_H0 ;  /* 0x20000094ff917230 */ /* 0x110fe40000004100 */
[--C-:B------:R-:W-:Y:S02]  /*16c0*/  HADD2.F32 R144, -RZ, R149.reuse.H1_H1 ;  /* 0x30000095ff907230 */ /* 0x100fe40000004100 */
[----:B------:R-:W-:Y:S01]  /*16d0*/  FMUL.FTZ R171, R4, R171 ;  /* 0x000000ab04ab7220 */ /* 0x000fe20000410000 */
[----:B------:R-:W-:Y:S02]  /*16e0*/  HADD2.F32 R148, -RZ, R148.H1_H1 ;  /* 0x30000094ff947230 */ /* 0x000fe40000004100 */
[----:B------:R-:W-:Y:S01]  /*16f0*/  FMUL.FTZ R176, R22, R145 ;  /* 0x0000009116b07220 */ /* 0x000fe20000410000 */
[----:B------:R-:W-:Y:S02]  /*1700*/  HADD2.F32 R147, -RZ, R149.H0_H0 ;  /* 0x20000095ff937230 */ /* 0x000fe40000004100 */
[----:B-1----:R-:W-:Y:S01]  /*1710*/  FMUL.FTZ R173, R4, R179 ;  /* 0x000000b304ad7220 */ /* 0x002fe20000410000 */
        /* <DEDUP_REMOVED lines=12> */
[----:B---3--:R-:W-:Y:S01]  /*17e0*/  FADD.FTZ R149, -R227, R152 ;  /* 0x00000098e3957221 */ /* 0x008fe20000010100 */
[----:B------:R-:W-:Y:S01]  /*17f0*/  FADD.FTZ R147, R144, R175 ;  /* 0x000000af90937221 */ /* 0x000fe20000010000 */
[----:B------:R-:W-:Y:S01]  /*1800*/  FFMA.FTZ R144, R172, R175, R145 ;  /* 0x000000afac907223 */ /* 0x000fe20000010091 */
[----:B------:R-:W-:-:S02]  /*1810*/  HADD2.F32 R180, -RZ, R150.H0_H0 ;  /* 0x20000096ffb47230 */ /* 0x000fc40000004100 */
        /* <DEDUP_REMOVED lines=36> */
.L_x_8564:
[----:B------:R-:W-:Y:S05]  /*1a60*/  BSYNC B1 ;  /* 0x0000000000017941 */ /* 0x000fea0003800000 */
.L_x_8563:
        /* <DEDUP_REMOVED lines=14> */
[----:B--2---:R-:W-:-:S04]  /*1b50*/  FADD.FTZ R187, -R227, R144 ;  /* 0x00000090e3bb7221 */ /* 0x004fc80000010100 */
[----:B-----5:R-:W-:Y:S01]  /*1b60*/  FMUL.FTZ R187, R4, R187 ;  /* 0x000000bb04bb7220 */ /* 0x020fe20000410000 */
[--C-:B----4-:R-:W-:Y:S02]  /*1b70*/  HADD2.F32 R192, -RZ, R148.reuse.H0_H0 ;  /* 0x20000094ffc07230 */ /* 0x110fe40000004100 */
[C---:B------:R-:W-:Y:S01]  /*1b80*/  FADD.FTZ R191, -R227.reuse, R146 ;  /* 0x00000092e3bf7221 */ /* 0x040fe20000010100 */
[----:B------:R-:W-:Y:S02]  /*1b90*/  HADD2.F32 R148, -RZ, R148.H1_H1 ;  /* 0x30000094ff947230 */ /* 0x000fe40000004100 */
[----:B------:R-:W-:Y:S01]  /*1ba0*/  FADD.FTZ R145, -R227, R145 ;  /* 0x00000091e3917221 */ /* 0x000fe20000010100 */
[----:B------:R-:W-:Y:S01]  /*1bb0*/  FADD.FTZ R96, R96, R192 ;  /* 0x000000c060607221 */ /* 0x000fe20000010000 */
[-C--:B------:R-:W-:Y:S01]  /*1bc0*/  FFMA.FTZ R64, R187, R192.reuse, R64 ;  /* 0x000000c0bb407223 */ /* 0x080fe20000010040 */
[----:B------:R-:W-:Y:S01]  /*1bd0*/  FMUL.FTZ R192, R13, R192 ;  /* 0x000000c00dc07220 */ /* 0x000fe20000410000 */
[----:B------:R-:W-:Y:S01]  /*1be0*/  FADD.FTZ R147, -R227, R147 ;  /* 0x00000093e3937221 */ /* 0x000fe20000010100 */
[----:B------:R-:W-:-:S02]  /*1bf0*/  HADD2.F32 R194, -RZ, R149.H0_H0 ;  /* 0x20000095ffc27230 */ /* 0x000fc40000004100 */
[C---:B0-----:R-:W-:Y:S01]  /*1c00*/  FMUL.FTZ R189, R4.reuse, R191 ;  /* 0x000000bf04bd7220 */ /* 0x041fe20000410000 */
[----:B------:R-:W-:Y:S01]  /*1c10*/  FMUL.FTZ R188, R4, R145 ;  /* 0x0000009104bc7220 */ /* 0x000fe20000410000 */
        /* <DEDUP_REMOVED lines=51> */
.L_x_8558:
[----:B------:R-:W-:Y:S05]  /*1f50*/  BSYNC B0 ;  /* 0x0000000000007941 */ /* 0x000fea0003800000 */
.L_x_8547:
        /* <DEDUP_REMOVED lines=26> */
.L_x_8655:
        /* <DEDUP_REMOVED lines=49> */
.L_x_8569:
[----:B------:R-:W-:Y:S05]  /*2410*/  BSYNC B1 ;  /* 0x0000000000017941 */ /* 0x000fea0003800000 */
.L_x_8568:
        /* <DEDUP_REMOVED lines=11> */
.L_x_8571:
[----:B------:R-:W-:Y:S05]  /*24d0*/  BSYNC B1 ;  /* 0x0000000000017941 */ /* 0x000fea0003800000 */
.L_x_8570:
        /* <DEDUP_REMOVED lines=11> */
.L_x_8573:
[----:B------:R-:W-:Y:S05]  /*2590*/  BSYNC B1 ;  /* 0x0000000000017941 */ /* 0x000fea0003800000 */
.L_x_8572:
        /* <DEDUP_REMOVED lines=11> */
.L_x_8575:
[----:B------:R-:W-:Y:S05]  /*2650*/  BSYNC B1 ;  /* 0x0000000000017941 */ /* 0x000fea0003800000 */
.L_x_8574:
        /* <DEDUP_REMOVED lines=11> */
.L_x_8577:
[----:B------:R-:W-:Y:S05]  /*2710*/  BSYNC B1 ;  /* 0x0000000000017941 */ /* 0x000fea0003800000 */
.L_x_8576:
        /* <DEDUP_REMOVED lines=11> */
.L_x_8579:
[----:B------:R-:W-:Y:S05]  /*27d0*/  BSYNC B1 ;  /* 0x0000000000017941 */ /* 0x000fea0003800000 */
.L_x_8578:
        /* <DEDUP_REMOVED lines=11> */
.L_x_8581:
[----:B------:R-:W-:Y:S05]  /*2890*/  BSYNC B1 ;  /* 0x0000000000017941 */ /* 0x000fea0003800000 */
.L_x_8580:
        /* <DEDUP_REMOVED lines=16> */
.L_x_8583:
[----:B------:R-:W-:Y:S05]  /*29a0*/  BSYNC B1 ;  /* 0x0000000000017941 */ /* 0x000fea0003800000 */
.L_x_8582:
        /* <DEDUP_REMOVED lines=13> */
[----:B------:R-:W-:Y:S02]  /*2a80*/  @P4 F2FP.F16.F32.PACK_AB R153, RZ, R153 ;  /* 0x00000099ff99423e */ /* 0x000fe400000000ff */
[----:B------:R-:W0:Y:S01]  /*2a90*/  @P5 LDC.64 R144, c[0x0][0x308] ;  /* 0x0000c200ff905b82 */ /* 0x000e220000000a00 */
[----:B-1----:R-:W-:Y:S01]  /*2aa0*/  @P4 FMUL.FTZ R227, R227, R232 ;  /* 0x000000e8e3e34220 */ /* 0x002fe20000410000 */
[----:B------:R-:W-:-:S04]  /*2ab0*/  @P4 PRMT R52, R153, 0x7610, R52 ;  /* 0x0000761099344816 */ /* 0x000fc80000000034 */
[----:B------:R-:W-:Y:S02]  /*2ac0*/  @P4 F2FP.F16.F32.PACK_AB R227, RZ, R227 ;  /* 0x000000e3ffe3423e */ /* 0x000fe400000000ff */
[----:B------:R-:W1:Y:S01]  /*2ad0*/  @P4 LDC R231, c[0x0][0x29c] ;  /* 0x0000a700ffe74b82 */ /* 0x000e620000000800 */
[----:B--2---:R-:W-:Y:S01]  /*2ae0*/  @P4 FMUL.FTZ R155, R155, R234 ;  /* 0x000000ea9b9b4220 */ /* 0x004fe20000410000 */
[----:B------:R-:W-:-:S04]  /*2af0*/  @P4 PRMT R53, R227, 0x7610, R53 ;  /* 0x00007610e3354816 */ /* 0x000fc80000000035 */
[----:B------:R-:W-:Y:S02]  /*2b00*/  @P4 F2FP.F16.F32.PACK_AB R155, RZ, R155 ;  /* 0x0000009bff9b423e */ /* 0x000fe400000000ff */
[----:B------:R-:W2:Y:S01]  /*2b10*/  @P4 LDC R233, c[0x0][0x29c] ;  /* 0x0000a700ffe94b82 */ /* 0x000ea20000000800 */
[----:B---3--:R-:W-:Y:S01]  /*2b20*/  @P4 FMUL.FTZ R229, R229, R236 ;  /* 0x000000ece5e54220 */ /* 0x008fe20000410000 */
[----:B------:R-:W-:-:S04]  /*2b30*/  @P4 PRMT R54, R155, 0x7610, R54 ;  /* 0x000076109b364816 */ /* 0x000fc80000000036 */
[----:B------:R-:W-:Y:S02]  /*2b40*/  @P4 F2FP.F16.F32.PACK_AB R229, RZ, R229 ;  /* 0x000000e5ffe5423e */ /* 0x000fe400000000ff */
        /* <DEDUP_REMOVED lines=8> */
[----:B------:R-:W-:-:S02]  /*2bd0*/  @P4 F2FP.F16.F32.PACK_AB R152, RZ, R152 ;  /* 0x00000098ff98423e */ /* 0x000fc400000000ff */
[----:B------:R-:W1:Y:S01]  /*2be0*/  @P4 LDC.64 R144, c[0x0][0x2f8] ;  /* 0x0000be00ff904b82 */ /* 0x000e620000000a00 */
[----:B--2---:R-:W-:Y:S01]  /*2bf0*/  @P4 FMUL.FTZ R150, R150, R233 ;  /* 0x000000e996964220 */ /* 0x004fe20000410000 */
[----:B------:R-:W-:-:S04]  /*2c00*/  @P4 PRMT R52, R52, 0x5410, R152 ;  /* 0x0000541034344816 */ /* 0x000fc80000000098 */
[----:B------:R-:W-:Y:S01]  /*2c10*/  @P4 F2FP.F16.F32.PACK_AB R150, RZ, R150 ;  /* 0x00000096ff96423e */ /* 0x000fe200000000ff */
[----:B---3--:R-:W-:-:S03]  /*2c20*/  @P4 FMUL.FTZ R226, R226, R235 ;  /* 0x000000ebe2e24220 */ /* 0x008fc60000410000 */
[----:B------:R-:W-:Y:S02]  /*2c30*/  @P4 PRMT R53, R53, 0x5410, R150 ;  /* 0x0000541035354816 */ /* 0x000fe40000000096 */
[----:B------:R-:W-:Y:S01]  /*2c40*/  @P4 F2FP.F16.F32.PACK_AB R226, RZ, R226 ;  /* 0x000000e2ffe2423e */ /* 0x000fe200000000ff */
[----:B----4-:R-:W-:-:S03]  /*2c50*/  @P4 FMUL.FTZ R228, R228, R237 ;  /* 0x000000ede4e44220 */ /* 0x010fc60000410000 */
[----:B------:R-:W-:Y:S02]  /*2c60*/  @P4 PRMT R54, R54, 0x5410, R226 ;  /* 0x0000541036364816 */ /* 0x000fe400000000e2 */
[----:B------:R-:W-:Y:S01]  /*2c70*/  @P4 F2FP.F16.F32.PACK_AB R228, RZ, R228 ;  /* 0x000000e4ffe4423e */ /* 0x000fe200000000ff */
[----:B-1----:R-:W-:-:S03]  /*2c80*/  @P4 IMAD.WIDE.U32 R144, R149, 0x10, R144 ;  /* 0x0000001095904825 */ /* 0x002fc600078e0090 */
[----:B------:R-:W-:Y:S02]  /*2c90*/  @P4 PRMT R55, R55, 0x5410, R228 ;  /* 0x0000541037374816 */ /* 0x000fe400000000e4 */
[----:B------:R-:W-:-:S03]  /*2ca0*/  IADD3 R149, R149, 0x80, RZ ;  /* 0x0000008095957810 */ /* 0x000fc60007ffe0ff */
[----:B------:R0:W-:Y:S04]  /*2cb0*/  @P4 STG.E.128 desc[UR4][R144.64], R52 ;  /* 0x0000003490004986 */ /* 0x0001e8000c101d04 */
.L_x_8567:
[----:B------:R-:W-:Y:S05]  /*2cc0*/  BSYNC B0 ;  /* 0x0000000000007941 */ /* 0x000fea0003800000 */
.L_x_8566:
        /* <DEDUP_REMOVED lines=16> */
.L_x_8587:
[----:B------:R-:W-:Y:S05]  /*2dd0*/  BSYNC B1 ;  /* 0x0000000000017941 */ /* 0x000fea0003800000 */
.L_x_8586:
        /* <DEDUP_REMOVED lines=11> */
.L_x_8589:
[----:B------:R-:W-:Y:S05]  /*2e90*/  BSYNC B1 ;  /* 0x0000000000017941 */ /* 0x000fea0003800000 */
.L_x_8588:
        /* <DEDUP_REMOVED lines=11> */
.L_x_8591:
[----:B------:R-:W-:Y:S05]  /*2f50*/  BSYNC B1 ;  /* 0x0000000000017941 */ /* 0x000fea0003800000 */
.L_x_8590:
        /* <DEDUP_REMOVED lines=11> */
.L_x_8593:
[----:B------:R-:W-:Y:S05]  /*3010*/  BSYNC B1 ;  /* 0x0000000000017941 */ /* 0x000fea0003800000 */
.L_x_8592:
        /* <DEDUP_REMOVED lines=11> */
.L_x_8595:
[----:B------:R-:W-:Y:S05]  /*30d0*/  BSYNC B1 ;  /* 0x0000000000017941 */ /* 0x000fea0003800000 */
.L_x_8594:
        /* <DEDUP_REMOVED lines=11> */
.L_x_8597:
[----:B------:R-:W-:Y:S05]  /*3190*/  BSYNC B1 ;  /* 0x0000000000017941 */ /* 0x000fea0003800000 */
.L_x_8596:
        /* <DEDUP_REMOVED lines=11> */
.L_x_8599:
[----:B------:R-:W-:Y:S05]  /*3250*/  BSYNC B1 ;  /* 0x0000000000017941 */ /* 0x000fea0003800000 */
.L_x_8598:
        /* <DEDUP_REMOVED lines=16> */
.L_x_8601:
[----:B------:R-:W-:Y:S05]  /*3360*/  BSYNC B1 ;  /* 0x0000000000017941 */ /* 0x000fea0003800000 */
.L_x_8600:
        /* <DEDUP_REMOVED lines=42> */
[----:B0-----:R-:W-:-:S03]  /*3610*/  @P4 FMUL.FTZ R228, R228, R237 ;  /* 0x000000ede4e44220 */ /* 0x001fc60000410000 */
[----:B------:R-:W-:Y:S02]  /*3620*/  @P4 PRMT R54, R54, 0x5410, R226 ;  /* 0x0000541036364816 */ /* 0x000fe400000000e2 */
[----:B------:R-:W-:Y:S01]  /*3630*/  @P4 F2FP.F16.F32.PACK_AB R228, RZ, R228 ;  /* 0x000000e4ffe4423e */ /* 0x000fe200000000ff */
[----:B-1----:R-:W-:-:S03]  /*3640*/  @P4 IMAD.WIDE.U32 R144, R149, 0x10, R144 ;  /* 0x0000001095904825 */ /* 0x002fc600078e0090 */
[----:B------:R-:W-:Y:S02]  /*3650*/  @P4 PRMT R55, R55, 0x5410, R228 ;  /* 0x0000541037374816 */ /* 0x000fe400000000e4 */
[----:B------:R-:W-:-:S03]  /*3660*/  IADD3 R149, R149, 0x80, RZ ;  /* 0x0000008095957810 */ /* 0x000fc60007ffe0ff */
[----:B------:R4:W-:Y:S04]  /*3670*/  @P4 STG.E.128 desc[UR4][R144.64], R52 ;  /* 0x0000003490004986 */ /* 0x0009e8000c101d04 */
.L_x_8585:
[----:B------:R-:W-:Y:S05]  /*3680*/  BSYNC B0 ;  /* 0x0000000000007941 */ /* 0x000fea0003800000 */
.L_x_8584:
        /* <DEDUP_REMOVED lines=16> */
.L_x_8605:
[----:B------:R-:W-:Y:S05]  /*3790*/  BSYNC B1 ;  /* 0x0000000000017941 */ /* 0x000fea0003800000 */
.L_x_8604:
        /* <DEDUP_REMOVED lines=11> */
.L_x_8607:
[----:B------:R-:W-:Y:S05]  /*3850*/  BSYNC B1 ;  /* 0x0000000000017941 */ /* 0x000fea0003800000 */
.L_x_8606:
        /* <DEDUP_REMOVED lines=11> */
.L_x_8609:
[----:B------:R-:W-:Y:S05]  /*3910*/  BSYNC B1 ;  /* 0x0000000000017941 */ /* 0x000fea0003800000 */
.L_x_8608:
        /* <DEDUP_REMOVED lines=11> */
.L_x_8611:
[----:B------:R-:W-:Y:S05]  /*39d0*/  BSYNC B1 ;  /* 0x0000000000017941 */ /* 0x000fea0003800000 */
.L_x_8610:
        /* <DEDUP_REMOVED lines=11> */
.L_x_8613:
[----:B------:R-:W-:Y:S05]  /*3a90*/  BSYNC B1 ;  /* 0x0000000000017941 */ /* 0x000fea0003800000 */
.L_x_8612:
        /* <DEDUP_REMOVED lines=11> */
.L_x_8615:
[----:B------:R-:W-:Y:S05]  /*3b50*/  BSYNC B1 ;  /* 0x0000000000017941 */ /* 0x000fea0003800000 */
.L_x_8614:
        /* <DEDUP_REMOVED lines=11> */
.L_x_8617:
[----:B------:R-:W-:Y:S05]  /*3c10*/  BSYNC B1 ;  /* 0x0000000000017941 */ /* 0x000fea0003800000 */
.L_x_8616:
        /* <DEDUP_REMOVED lines=16> */
.L_x_8619:
[----:B------:R-:W-:Y:S05]  /*3d20*/  BSYNC B1 ;  /* 0x0000000000017941 */ /* 0x000fea0003800000 */
.L_x_8618:
        /* <DEDUP_REMOVED lines=14> */
[----:B------:R-:W0:Y:S01]  /*3e10*/  @P4 LDC R231, c[0x0][0x29c] ;  /* 0x0000a700ffe74b82 */ /* 0x000e220000000800 */
        /* <DEDUP_REMOVED lines=12> */
[----:B0-----:R-:W-:Y:S01]  /*3ee0*/  @P4 FMUL.FTZ R152, R152, R231 ;  /* 0x000000e798984220 */ /* 0x001fe20000410000 */
[----:B------:R-:W-:-:S04]  /*3ef0*/  @P4 PRMT R55, R227, 0x7610, R55 ;  /* 0x00007610e3374816 */ /* 0x000fc80000000037 */
[----:B------:R-:W-:Y:S02]  /*3f00*/  @P4 F2FP.F16.F32.PACK_AB R152, RZ, R152 ;  /* 0x00000098ff98423e */ /* 0x000fe400000000ff */
[----:B------:R-:W0:Y:S01]  /*3f10*/  @P5 LDC.64 R146, c[0x0][0x308] ;  /* 0x0000c200ff925b82 */ /* 0x000e220000000a00 */
[----:B-1----:R-:W-:Y:S01]  /*3f20*/  @P4 FMUL.FTZ R150, R150, R233 ;  /* 0x000000e996964220 */ /* 0x002fe20000410000 */
[----:B------:R-:W-:-:S04]  /*3f30*/  @P4 PRMT R52, R52, 0x5410, R152 ;  /* 0x0000541034344816 */ /* 0x000fc80000000098 */
[----:B------:R-:W-:Y:S02]  /*3f40*/  @P4 F2FP.F16.F32.PACK_AB R150, RZ, R150 ;  /* 0x00000096ff96423e */ /* 0x000fe400000000ff */
[----:B------:R-:W1:Y:S01]  /*3f50*/  @P4 LDC.64 R144, c[0x0][0x2f8] ;  /* 0x0000be00ff904b82 */ /* 0x000e620000000a00 */
[----:B--2---:R-:W-:Y:S01]  /*3f60*/  @P4 FMUL.FTZ R226, R226, R235 ;  /* 0x000000ebe2e24220 */ /* 0x004fe20000410000 */
[----:B------:R-:W-:-:S04]  /*3f70*/  @P4 PRMT R53, R53, 0x5410, R150 ;  /* 0x0000541035354816 */ /* 0x000fc80000000096 */
[----:B------:R-:W-:Y:S01]  /*3f80*/  @P4 F2FP.F16.F32.PACK_AB R226, RZ, R226 ;  /* 0x000000e2ffe2423e */ /* 0x000fe200000000ff */
[----:B---3--:R-:W-:-:S03]  /*3f90*/  @P4 FMUL.FTZ R228, R228, R237 ;  /* 0x000000ede4e44220 */ /* 0x008fc60000410000 */
[----:B------:R-:W-:Y:S02]  /*3fa0*/  @P4 PRMT R54, R54, 0x5410, R226 ;  /* 0x0000541036364816 */ /* 0x000fe400000000e2 */
[----:B------:R-:W-:Y:S01]  /*3fb0*/  @P4 F2FP.F16.F32.PACK_AB R228, RZ, R228 ;  /* 0x000000e4ffe4423e */ /* 0x000fe200000000ff */
        /* <DEDUP_REMOVED lines=8> */
.L_x_8603:
[----:B------:R-:W-:Y:S05]  /*4040*/  BSYNC B0 ;  /* 0x0000000000007941 */ /* 0x000fea0003800000 */
.L_x_8602:
        /* <DEDUP_REMOVED lines=17> */
.L_x_8623:
[----:B------:R-:W-:Y:S05]  /*4160*/  BSYNC B1 ;  /* 0x0000000000017941 */ /* 0x000fea0003800000 */
.L_x_8622:
        /* <DEDUP_REMOVED lines=11> */
.L_x_8625:
[----:B------:R-:W-:Y:S05]  /*4220*/  BSYNC B1 ;  /* 0x0000000000017941 */ /* 0x000fea0003800000 */
.L_x_8624:
        /* <DEDUP_REMOVED lines=11> */
.L_x_8627:
[----:B------:R-:W-:Y:S05]  /*42e0*/  BSYNC B1 ;  /* 0x0000000000017941 */ /* 0x000fea0003800000 */
.L_x_8626:
        /* <DEDUP_REMOVED lines=11> */
.L_x_8629:
[----:B------:R-:W-:Y:S05]  /*43a0*/  BSYNC B1 ;  /* 0x0000000000017941 */ /* 0x000fea0003800000 */
.L_x_8628:
        /* <DEDUP_REMOVED lines=11> */
.L_x_8631:
[----:B------:R-:W-:Y:S05]  /*4460*/  BSYNC B1 ;  /* 0x0000000000017941 */ /* 0x000fea0003800000 */
.L_x_8630:
        /* <DEDUP_REMOVED lines=11> */
.L_x_8633:
[----:B------:R-:W-:Y:S05]  /*4520*/  BSYNC B1 ;  /* 0x0000000000017941 */ /* 0x000fea0003800000 */
.L_x_8632:
        /* <DEDUP_REMOVED lines=11> */
.L_x_8635:
[----:B------:R-:W-:Y:S05]  /*45e0*/  BSYNC B1 ;  /* 0x0000000000017941 */ /* 0x000fea0003800000 */
.L_x_8634:
        /* <DEDUP_REMOVED lines=16> */
.L_x_8637:
[----:B------:R-:W-:Y:S05]  /*46f0*/  BSYNC B1 ;  /* 0x0000000000017941 */ /* 0x000fea0003800000 */
.L_x_8636:
        /* <DEDUP_REMOVED lines=13> */
[----:B------:R-:W-:Y:S02]  /*47d0*/  @P4 F2FP.F16.F32.PACK_AB R153, RZ, R153 ;  /* 0x00000099ff99423e */ /* 0x000fe400000000ff */
[----:B------:R-:W0:Y:S01]  /*47e0*/  @P4 LDC R232, c[0x0][0x29c] ;  /* 0x0000a700ffe84b82 */ /* 0x000e220000000800 */
[----:B-1----:R-:W-:Y:S01]  /*47f0*/  @P4 FMUL.FTZ R229, R229, R148 ;  /* 0x00000094e5e54220 */ /* 0x002fe20000410000 */
[----:B------:R-:W-:-:S04]  /*4800*/  @P4 PRMT R52, R153, 0x7610, R52 ;  /* 0x0000761099344816 */ /* 0x000fc80000000034 */
[----:B------:R-:W-:Y:S01]  /*4810*/  @P4 F2FP.F16.F32.PACK_AB R229, RZ, R229 ;  /* 0x000000e5ffe5423e */ /* 0x000fe200000000ff */
[----:B--2---:R-:W-:Y:S01]  /*4820*/  @P3 IMAD.WIDE.U32 R146, R3, 0x20, R144 ;  /* 0x0000002003923825 */ /* 0x004fe200078e0090 */
[----:B------:R-:W1:Y:S02]  /*4830*/  @P4 LDC R151, c[0x0][0x29c] ;  /* 0x0000a700ff974b82 */ /* 0x000e640000000800 */
[----:B------:R-:W-:Y:S02]  /*4840*/  @P4 PRMT R53, R229, 0x7610, R53 ;  /* 0x00007610e5354816 */ /* 0x000fe40000000035 */
[----:B------:R2:W-:Y:S01]  /*4850*/  @P3 STG.E.128 desc[UR4][R146.64], R140 ;  /* 0x0000008c92003986 */ /* 0x0005e2000c101d04 */
[----:B----4-:R-:W-:-:S03]  /*4860*/  @P4 FMUL.FTZ R155, R155, R230 ;  /* 0x000000e69b9b4220 */ /* 0x010fc60000410000 */
[----:B------:R-:W4:Y:S01]  /*4870*/  @P4 LDC R3, c[0x0][0x29c] ;  /* 0x0000a700ff034b82 */ /* 0x000f220000000800 */
[----:B------:R2:W-:Y:S01]  /*4880*/  @P3 STG.E.128 desc[UR4][R146.64+0x10], R136 ;  /* 0x0000108892003986 */ /* 0x0005e2000c101d04 */
[----:B------:R-:W-:Y:S01]  /*4890*/  @P4 F2FP.F16.F32.PACK_AB R155, RZ, R155 ;  /* 0x0000009bff9b423e */ /* 0x000fe200000000ff */
[----:B0-----:R-:W-:-:S05]  /*48a0*/  @P4 FMUL.FTZ R227, R227, R232 ;  /* 0x000000e8e3e34220 */ /* 0x001fca0000410000 */
[----:B------:R-:W0:Y:S01]  /*48b0*/  @P4 LDC R231, c[0x0][0x29c] ;  /* 0x0000a700ffe74b82 */ /* 0x000e220000000800 */
[----:B------:R-:W-:Y:S02]  /*48c0*/  @P4 PRMT R54, R155, 0x7610, R54 ;  /* 0x000076109b364816 */ /* 0x000fe40000000036 */
[----:B------:R-:W-:-:S05]  /*48d0*/  @P4 F2FP.F16.F32.PACK_AB R227, RZ, R227 ;  /* 0x000000e3ffe3423e */ /* 0x000fca00000000ff */
[----:B------:R-:W5:Y:S01]  /*48e0*/  @P4 LDC R233, c[0x0][0x29c] ;  /* 0x0000a700ffe94b82 */ /* 0x000f620000000800 */
[----:B-1----:R-:W-:Y:S01]  /*48f0*/  @P4 FMUL.FTZ R150, R150, R151 ;  /* 0x0000009796964220 */ /* 0x002fe20000410000 */
[----:B------:R-:W-:-:S04]  /*4900*/  @P4 PRMT R55, R227, 0x7610, R55 ;  /* 0x00007610e3374816 */ /* 0x000fc80000000037 */
[----:B------:R-:W-:Y:S02]  /*4910*/  @P4 F2FP.F16.F32.PACK_AB R150, RZ, R150 ;  /* 0x00000096ff96423e */ /* 0x000fe400000000ff */
[----:B------:R-:W1:Y:S01]  /*4920*/  @P4 LDC.64 R144, c[0x0][0x2f8] ;  /* 0x0000be00ff904b82 */ /* 0x000e620000000a00 */
[----:B----4-:R-:W-:Y:S01]  /*4930*/  @P4 FMUL.FTZ R152, R152, R3 ;  /* 0x0000000398984220 */ /* 0x010fe20000410000 */
[----:B------:R-:W-:-:S04]  /*4940*/  @P4 PRMT R53, R53, 0x5410, R150 ;  /* 0x0000541035354816 */ /* 0x000fc80000000096 */
[----:B------:R-:W-:Y:S01]  /*4950*/  @P4 F2FP.F16.F32.PACK_AB R152, RZ, R152 ;  /* 0x00000098ff98423e */ /* 0x000fe200000000ff */
[----:B0-----:R-:W-:-:S03]  /*4960*/  @P4 FMUL.FTZ R226, R226, R231 ;  /* 0x000000e7e2e24220 */ /* 0x001fc60000410000 */
[----:B------:R-:W-:Y:S02]  /*4970*/  @P4 PRMT R52, R52, 0x5410, R152 ;  /* 0x0000541034344816 */ /* 0x000fe40000000098 */
[----:B------:R-:W-:Y:S01]  /*4980*/  @P4 F2FP.F16.F32.PACK_AB R226, RZ, R226 ;  /* 0x000000e2ffe2423e */ /* 0x000fe200000000ff */
[----:B-----5:R-:W-:-:S03]  /*4990*/  @P4 FMUL.FTZ R228, R228, R233 ;  /* 0x000000e9e4e44220 */ /* 0x020fc60000410000 */
[----:B------:R-:W-:Y:S02]  /*49a0*/  @P4 PRMT R54, R54, 0x5410, R226 ;  /* 0x0000541036364816 */ /* 0x000fe400000000e2 */
[----:B------:R-:W-:Y:S01]  /*49b0*/  @P4 F2FP.F16.F32.PACK_AB R228, RZ, R228 ;  /* 0x000000e4ffe4423e */ /* 0x000fe200000000ff */
[----:B-1----:R-:W-:-:S03]  /*49c0*/  @P4 IMAD.WIDE.U32 R144, R149, 0x10, R144 ;  /* 0x0000001095904825 */ /* 0x002fc600078e0090 */
[----:B------:R-:W-:-:S05]  /*49d0*/  @P4 PRMT R55, R55, 0x5410, R228 ;  /* 0x0000541037374816 */ /* 0x000fca00000000e4 */
[----:B------:R2:W-:Y:S02]  /*49e0*/  @P4 STG.E.128 desc[UR4][R144.64], R52 ;  /* 0x0000003490004986 */ /* 0x0005e4000c101d04 */
.L_x_8621:
[----:B------:R-:W-:Y:S05]  /*49f0*/  BSYNC B0 ;  /* 0x0000000000007941 */ /* 0x000fea0003800000 */
.L_x_8620:
[----:B------:R-:W-:Y:S02]  /*4a00*/  IADD3 R5, R5, UR10, RZ ;  /* 0x0000000a05057c10 */ /* 0x000fe4000fffe0ff */
[----:B------:R-:W-:Y:S02]  /*4a10*/  ISETP.NE.AND P4, PT, R154, RZ, PT ;  /* 0x000000ff9a00720c */ /* 0x000fe40003f85270 */
[----:B------:R-:W-:Y:S02]  /*4a20*/  ISETP.GE.AND P3, PT, R5, UR11, PT ;  /* 0x0000000b05007c0c */ /* 0x000fe4000bf66270 */
[----:B------:R-:W-:-:S11]  /*4a30*/  SEL R228, RZ, 0x1, P4 ;  /* 0x00000001ffe47807 */ /* 0x000fd60002000000 */
[----:B------:R-:W-:Y:S05]  /*4a40*/  @!P3 BRA `(.L_x_8638) ;  /* 0xffffffbc002cb947 */ /* 0x000fea000383ffff */
.L_x_8546:
        /* <DEDUP_REMOVED lines=16> */
.L_x_8640:
[----:B------:R-:W-:Y:S05]  /*4b50*/  BSYNC B0 ;  /* 0x0000000000007941 */ /* 0x000fea0003800000 */
.L_x_8639:
        /* <DEDUP_REMOVED lines=11> */
.L_x_8642:
[----:B------:R-:W-:Y:S05]  /*4c10*/  BSYNC B0 ;  /* 0x0000000000007941 */ /* 0x000fea0003800000 */
.L_x_8641:
        /* <DEDUP_REMOVED lines=11> */
.L_x_8644:
[----:B------:R-:W-:Y:S05]  /*4cd0*/  BSYNC B0 ;  /* 0x0000000000007941 */ /* 0x000fea0003800000 */
.L_x_8643:
        /* <DEDUP_REMOVED lines=11> */
.L_x_8565:
[----:B------:R-:W-:Y:S01]  /*4d90*/  HFMA2.MMA R229, -RZ, RZ, 0, 9.5367431640625e-07 ;  /* 0x00000010ffe57435 */ /* 0x000fe200000001ff */
[----:B------:R-:W-:Y:S02]  /*4da0*/  MOV R228, R231 ;  /* 0x000000e700e47202 */ /* 0x000fe40000000f00 */
[----:B------:R-:W-:Y:S02]  /*4db0*/  MOV R232, 0x1f ;  /* 0x0000001f00e87802 */ /* 0x000fe40000000f00 */
[----:B------:R-:W-:-:S07]  /*4dc0*/  MOV R155, 0xffffffff ;  /* 0xffffffff009b7802 */ /* 0x000fce0000000f00 */
[----:B0--3-5:R-:W-:Y:S05]  /*4dd0*/  WARPSYNC.COLLECTIVE R155, `(.L_x_8645) ;  /* 0x000000009b087348 */ /* 0x029fea0003c00000 */
[----:B------:R1:W2:Y:S02]  /*4de0*/  SHFL.DOWN P5, R227, R228, R229, R232 ;  /* 0x080000e5e4e37389 */ /* 0x0002a400000a00e8 */
[----:B0123-5:R-:W-:Y:S01]  /*4df0*/  ENDCOLLECTIVE ;  /* 0x000000000000791b */ /* 0x02ffe20003800000 */
.L_x_8645:
[----:B------:R-:W-:Y:S02]  /*4e00*/  MOV R228, R230 ;  /* 0x000000e600e47202 */ /* 0x000fe40000000f00 */
[----:B------:R-:W-:-:S07]  /*4e10*/  MOV R146, R227 ;  /* 0x000000e300927202 */ /* 0x000fce0000000f00 */
[----:B------:R-:W-:Y:S05]  /*4e20*/  WARPSYNC.COLLECTIVE R155, `(.L_x_8646) ;  /* 0x000000009b087348 */ /* 0x000fea0003c00000 */
[----:B------:R0:W1:Y:S02]  /*4e30*/  SHFL.DOWN P5, R227, R228, R229, R232 ;  /* 0x080000e5e4e37389 */ /* 0x00006400000a00e8 */
[----:B01----:R-:W-:Y:S01]  /*4e40*/  ENDCOLLECTIVE ;  /* 0x000000000000791b */ /* 0x003fe20003800000 */
.L_x_8646:
[----:B------:R-:W-:Y:S01]  /*4e50*/  FADD.FTZ R146, R146, R231 ;  /* 0x000000e792927221 */ /* 0x000fe20000010000 */
[----:B------:R-:W-:-:S04]  /*4e60*/  HFMA2.MMA R229, -RZ, RZ, 0, 4.76837158203125e-07 ;  /* 0x00000008ffe57435 */ /* 0x000fc800000001ff */
[----:B------:R-:W-:Y:S02]  /*4e70*/  MOV R228, R146 ;  /* 0x0000009200e47202 */ /* 0x000fe40000000f00 */
[----:B------:R-:W-:-:S07]  /*4e80*/  MOV R147, R227 ;  /* 0x000000e300937202 */ /* 0x000fce0000000f00 */
[----:B------:R-:W-:Y:S05]  /*4e90*/  WARPSYNC.COLLECTIVE R155, `(.L_x_8647) ;  /* 0x000000009b087348 */ /* 0x000fea0003c00000 */
[----:B------:R0:W1:Y:S02]  /*4ea0*/  SHFL.DOWN P5, R227, R228, R229, R232 ;  /* 0x080000e5e4e37389 */ /* 0x00006400000a00e8 */
[----:B01----:R-:W-:Y:S01]  /*4eb0*/  ENDCOLLECTIVE ;  /* 0x000000000000791b */ /* 0x003fe20003800000 */
.L_x_8647:
[----:B------:R-:W-:-:S05]  /*4ec0*/  FADD.FTZ R147, R147, R230 ;  /* 0x000000e693937221 */ /* 0x000fca0000010000 */
[----:B------:R-:W-:Y:S02]  /*4ed0*/  MOV R228, R147 ;  /* 0x0000009300e47202 */ /* 0x000fe40000000f00 */
[----:B------:R-:W-:-:S07]  /*4ee0*/  MOV R149, R227 ;  /* 0x000000e300957202 */ /* 0x000fce0000000f00 */
[----:B------:R-:W-:Y:S05]  /*4ef0*/  WARPSYNC.COLLECTIVE R155, `(.L_x_8648) ;  /* 0x000000009b087348 */ /* 0x000fea0003c00000 */
[----:B------:R0:W1:Y:S02]  /*4f00*/  SHFL.DOWN P5, R227, R228, R229, R232 ;  /* 0x080000e5e4e37389 */ /* 0x00006400000a00e8 */
[----:B01----:R-:W-:Y:S01]  /*4f10*/  ENDCOLLECTIVE ;  /* 0x000000000000791b */ /* 0x003fe20003800000 */
.L_x_8648:
[----:B------:R-:W-:Y:S01]  /*4f20*/  FADD.FTZ R149, R146, R149 ;  /* 0x0000009592957221 */ /* 0x000fe20000010000 */
[----:B------:R-:W-:-:S04]  /*4f30*/  HFMA2.MMA R229, -RZ, RZ, 0, 2.384185791015625e-07 ;  /* 0x00000004ffe57435 */ /* 0x000fc800000001ff */
[----:B------:R-:W-:Y:S02]  /*4f40*/  MOV R228, R149 ;  /* 0x0000009500e47202 */ /* 0x000fe40000000f00 */
[----:B------:R-:W-:-:S07]  /*4f50*/  MOV R148, R227 ;  /* 0x000000e300947202 */ /* 0x000fce0000000f00 */
[----:B------:R-:W-:Y:S05]  /*4f60*/  WARPSYNC.COLLECTIVE R155, `(.L_x_8649) ;  /* 0x000000009b087348 */ /* 0x000fea0003c00000 */
[----:B------:R0:W1:Y:S02]  /*4f70*/  SHFL.DOWN P5, R227, R228, R229, R232 ;  /* 0x080000e5e4e37389 */ /* 0x00006400000a00e8 */
[----:B01----:R-:W-:Y:S01]  /*4f80*/  ENDCOLLECTIVE ;  /* 0x000000000000791b */ /* 0x003fe20003800000 */
.L_x_8649:
[----:B------:R-:W-:-:S05]  /*4f90*/  FADD.FTZ R148, R147, R148 ;  /* 0x0000009493947221 */ /* 0x000fca0000010000 */
[----:B------:R-:W-:Y:S02]  /*4fa0*/  MOV R228, R148 ;  /* 0x0000009400e47202 */ /* 0x000fe40000000f00 */
[----:B------:R-:W-:-:S07]  /*4fb0*/  MOV R150, R227 ;  /* 0x000000e300967202 */ /* 0x000fce0000000f00 */
[----:B------:R-:W-:Y:S05]  /*4fc0*/  WARPSYNC.COLLECTIVE R155, `(.L_x_8650) ;  /* 0x000000009b087348 */ /* 0x000fea0003c00000 */
[----:B------:R0:W1:Y:S02]  /*4fd0*/  SHFL.DOWN P5, R227, R228, R229, R232 ;  /* 0x080000e5e4e37389 */ /* 0x00006400000a00e8 */
[----:B01----:R-:W-:Y:S01]  /*4fe0*/  ENDCOLLECTIVE ;  /* 0x000000000000791b */ /* 0x003fe20003800000 */
.L_x_8650:
[----:B------:R-:W-:Y:S01]  /*4ff0*/  FADD.FTZ R150, R149, R150 ;  /* 0x0000009695967221 */ /* 0x000fe20000010000 */
[----:B------:R-:W-:-:S04]  /*5000*/  HFMA2.MMA R229, -RZ, RZ, 0, 1.1920928955078125e-07 ;  /* 0x00000002ffe57435 */ /* 0x000fc800000001ff */
[----:B------:R-:W-:Y:S02]  /*5010*/  MOV R228, R150 ;  /* 0x0000009600e47202 */ /* 0x000fe40000000f00 */
[----:B------:R-:W-:-:S07]  /*5020*/  MOV R151, R227 ;  /* 0x000000e300977202 */ /* 0x000fce0000000f00 */
[----:B------:R-:W-:Y:S05]  /*5030*/  WARPSYNC.COLLECTIVE R155, `(.L_x_8651) ;  /* 0x000000009b087348 */ /* 0x000fea0003c00000 */
[----:B------:R0:W1:Y:S02]  /*5040*/  SHFL.DOWN P5, R227, R228, R229, R232 ;  /* 0x080000e5e4e37389 */ /* 0x00006400000a00e8 */
[----:B01----:R-:W-:Y:S01]  /*5050*/  ENDCOLLECTIVE ;  /* 0x000000000000791b */ /* 0x003fe20003800000 */
.L_x_8651:
[----:B------:R-:W-:-:S05]  /*5060*/  FADD.FTZ R151, R148, R151 ;  /* 0x0000009794977221 */ /* 0x000fca0000010000 */
[----:B------:R-:W-:Y:S02]  /*5070*/  MOV R228, R151 ;  /* 0x0000009700e47202 */ /* 0x000fe40000000f00 */
[----:B------:R-:W-:-:S07]  /*5080*/  MOV R153, R227 ;  /* 0x000000e300997202 */ /* 0x000fce0000000f00 */
[----:B------:R-:W-:Y:S05]  /*5090*/  WARPSYNC.COLLECTIVE R155, `(.L_x_8652) ;  /* 0x000000009b087348 */ /* 0x000fea0003c00000 */
[----:B------:R0:W1:Y:S02]  /*50a0*/  SHFL.DOWN P5, R227, R228, R229, R232 ;  /* 0x080000e5e4e37389 */ /* 0x00006400000a00e8 */
[----:B01----:R-:W-:Y:S01]  /*50b0*/  ENDCOLLECTIVE ;  /* 0x000000000000791b */ /* 0x003fe20003800000 */
.L_x_8652:
[----:B------:R-:W-:Y:S01]  /*50c0*/  FADD.FTZ R153, R150, R153 ;  /* 0x0000009996997221 */ /* 0x000fe20000010000 */
[----:B------:R-:W-:-:S04]  /*50d0*/  HFMA2.MMA R229, -RZ, RZ, 0, 5.9604644775390625e-08 ;  /* 0x00000001ffe57435 */ /* 0x000fc800000001ff */
[----:B------:R-:W-:Y:S02]  /*50e0*/  MOV R228, R153 ;  /* 0x0000009900e47202 */ /* 0x000fe40000000f00 */
[----:B------:R-:W-:-:S07]  /*50f0*/  MOV R152, R227 ;  /* 0x000000e300987202 */ /* 0x000fce0000000f00 */
[----:B------:R-:W-:Y:S05]  /*5100*/  WARPSYNC.COLLECTIVE R155, `(.L_x_8653) ;  /* 0x000000009b087348 */ /* 0x000fea0003c00000 */
[----:B------:R0:W1:Y:S02]  /*5110*/  SHFL.DOWN P5, R227, R228, R229, R232 ;  /* 0x080000e5e4e37389 */ /* 0x00006400000a00e8 */
[----:B01----:R-:W-:Y:S01]  /*5120*/  ENDCOLLECTIVE ;  /* 0x000000000000791b */ /* 0x003fe20003800000 */
.L_x_8653:
[----:B------:R-:W-:-:S05]  /*5130*/  FADD.FTZ R146, R151, R152 ;  /* 0x0000009897927221 */ /* 0x000fca0000010000 */
[----:B------:R-:W-:Y:S02]  /*5140*/  MOV R228, R146 ;  /* 0x0000009200e47202 */ /* 0x000fe40000000f00 */
[----:B------:R-:W-:-:S07]  /*5150*/  MOV R152, R227 ;  /* 0x000000e300987202 */ /* 0x000fce0000000f00 */
[----:B------:R-:W-:Y:S05]  /*5160*/  WARPSYNC.COLLECTIVE R155, `(.L_x_8654) ;  /* 0x000000009b087348 */ /* 0x000fea0003c00000 */
[----:B------:R0:W1:Y:S02]  /*5170*/  SHFL.DOWN P5, R227, R228, R229, R232 ;  /* 0x080000e5e4e37389 */ /* 0x00006400000a00e8 */
[----:B01----:R-:W-:Y:S01]  /*5180*/  ENDCOLLECTIVE ;  /* 0x000000000000791b */ /* 0x003fe20003800000 */
.L_x_8654:
[----:B------:R-:W-:Y:S01]  /*5190*/  MOV R147, R227 ;  /* 0x000000e300937202 */ /* 0x000fe20000000f00 */
[----:B------:R-:W-:Y:S06]  /*51a0*/  BRA `(.L_x_8655) ;  /* 0xffffffcc00d47947 */ /* 0x000fec000383ffff */
.L_x_8656:
        /* <DEDUP_REMOVED lines=13> */
.L_x_13982:


//--------------------- .text._ZN10layer_norm13ln_bwd_kernelINS_13Kernel_traitsI6__halfS2_fS2_fjLj4096ELj1ELj1ELj4ELj16ENS_18Kernel_traits_baseILj4096ES2_S2_fS2_fjLj128EEEEELb0ELb0ELb1ELb1EEEvNS_9BwdParamsE --------------------------
	.section	.text._ZN10layer_norm13ln_bwd_kernelINS_13Kernel_traitsI6__halfS2_fS2_fjLj4096ELj1ELj1ELj4ELj16ENS_18Kernel_traits_baseILj4096ES2_S2_fS2_fjLj128EEEEELb0ELb0ELb1ELb1EEEvNS_9BwdParamsE,"ax",@progbits
	.align	128
        .global         _ZN10layer_norm13ln_bwd_kernelINS_13Kernel_traitsI6__halfS2_fS2_fjLj4096ELj1ELj1ELj4ELj16ENS_18Kernel_traits_baseILj4096ES2_S2_fS2_fjLj128EEEEELb0ELb0ELb1ELb1EEEvNS_9BwdParamsE
        .type           _ZN10layer_norm13ln_bwd_kernelINS_13Kernel_traitsI6__halfS2_fS2_fjLj4096ELj1ELj1ELj4ELj16ENS_18Kernel_traits_baseILj4096ES2_S2_fS2_fjLj128EEEEELb0ELb0ELb1ELb1EEEvNS_9BwdParamsE,@function
        .size           _ZN10layer_norm13ln_bwd_kernelINS_13Kernel_traitsI6__halfS2_fS2_fjLj4096ELj1ELj1ELj4ELj16ENS_18Kernel_traits_baseILj4096ES2_S2_fS2_fjLj128EEEEELb0ELb0ELb1ELb1EEEvNS_9BwdParamsE,(.L_x_13983 - _ZN10layer_norm13ln_bwd_kernelINS_13Kernel_traitsI6__halfS2_fS2_fjLj4096ELj1ELj1ELj4ELj16ENS_18Kernel_traits_baseILj4096ES2_S2_fS2_fjLj128EEEEELb0ELb0ELb1ELb1EEEvNS_9BwdParamsE)
        .other          _ZN10layer_norm13ln_bwd_kernelINS_13Kernel_traitsI6__halfS2_fS2_fjLj4096ELj1ELj1ELj4ELj16ENS_18Kernel_traits_baseILj4096ES2_S2_fS2_fjLj128EEEEELb0ELb0ELb1ELb1EEEvNS_9BwdParamsE,@"STO_CUDA_ENTRY STV_DEFAULT"
_ZN10layer_norm13ln_bwd_kernelINS_13Kernel_traitsI6__halfS2_fS2_fjLj4096ELj1ELj1ELj4ELj16ENS_18Kernel_traits_baseILj4096ES2_S2_fS2_fjLj128EEEEELb0ELb0ELb1ELb1EEEvNS_9BwdParamsE:
.text._ZN10layer_norm13ln_bwd_kernelINS_13Kernel_traitsI6__halfS2_fS2_fjLj4096ELj1ELj1ELj4ELj16ENS_18Kernel_traits_baseILj4096ES2_S2_fS2_fjLj128EEEEELb0ELb0ELb1ELb1EEEvNS_9BwdParamsE:
        /* <DEDUP_REMOVED lines=45> */
.L_x_8657:
        /* <DEDUP_REMOVED lines=44> */
[----:B------:R-:W0:Y:S01]  /*0590*/  LDC.U8 R6, c[0x0][0x2a0] ;  /* 0x0000a800ff067b82 */ /* 0x000e220000000000 */
[--C-:B---3--:R-:W-:Y:S02]  /*05a0*/  HADD2.F32 R194, -RZ, R184.reuse.H0_H0 ;  /* 0x200000b8ffc27230 */ /* 0x108fe40000004100 */
[----:B------:R-:W-:Y:S02]  /*05b0*/  HADD2.F32 R193, -RZ, R184.H1_H1 ;  /* 0x300000b8ffc17230 */ /* 0x000fe40000004100 */
[----:B------:R-:W-:-:S02]  /*05c0*/  HADD2.F32 R192, -RZ, R185.H0_H0 ;  /* 0x200000b9ffc07230 */ /* 0x000fc40000004100 */
[----:B------:R-:W-:Y:S02]  /*05d0*/  HADD2.F32 R191, -RZ, R185.H1_H1 ;  /* 0x300000b9ffbf7230 */ /* 0x000fe40000004100 */
[--C-:B------:R-:W-:Y:S02]  /*05e0*/  HADD2.F32 R190, -RZ, R186.reuse.H0_H0 ;  /* 0x200000baffbe7230 */ /* 0x100fe40000004100 */
[----:B------:R-:W-:Y:S02]  /*05f0*/  HADD2.F32 R189, -RZ, R186.H1_H1 ;  /* 0x300000baffbd7230 */ /* 0x000fe40000004100 */
[--C-:B----4-:R-:W-:Y:S02]  /*0600*/  HADD2.F32 R186, -RZ, R20.reuse.H0_H0 ;  /* 0x20000014ffba7230 */ /* 0x110fe40000004100 */
[----:B------:R-:W-:Y:S02]  /*0610*/  HADD2.F32 R185, -RZ, R20.H1_H1 ;  /* 0x30000014ffb97230 */ /* 0x000fe40000004100 */
[----:B------:R-:W-:-:S02]  /*0620*/  HADD2.F32 R184, -RZ, R21.H0_H0 ;  /* 0x20000015ffb87230 */ /* 0x000fc40000004100 */
[----:B------:R-:W-:Y:S02]  /*0630*/  HADD2.F32 R27, -RZ, R21.H1_H1 ;  /* 0x30000015ff1b7230 */ /* 0x000fe40000004100 */
[--C-:B------:R-:W-:Y:S02]  /*0640*/  HADD2.F32 R26, -RZ, R22.reuse.H0_H0 ;  /* 0x20000016ff1a7230 */ /* 0x100fe40000004100 */
[----:B------:R-:W-:Y:S02]  /*0650*/  HADD2.F32 R25, -RZ, R22.H1_H1 ;  /* 0x30000016ff197230 */ /* 0x000fe40000004100 */
[----:B------:R-:W-:Y:S02]  /*0660*/  HADD2.F32 R188, -RZ, R187.H0_H0 ;  /* 0x200000bbffbc7230 */ /* 0x000fe40000004100 */
[----:B------:R-:W-:Y:S02]  /*0670*/  HADD2.F32 R24, -RZ, R23.H0_H0 ;  /* 0x20000017ff187230 */ /* 0x000fe40000004100 */
[----:B-----5:R-:W-:-:S02]  /*0680*/  HADD2.F32 R22, -RZ, R12.H0_H0 ;  /* 0x2000000cff167230 */ /* 0x020fc40000004100 */
[----:B------:R-:W-:Y:S02]  /*0690*/  HADD2.F32 R21, -RZ, R12.H1_H1 ;  /* 0x3000000cff157230 */ /* 0x000fe40000004100 */
[--C-:B------:R-:W-:Y:S02]  /*06a0*/  HADD2.F32 R20, -RZ, R13.reuse.H0_H0 ;  /* 0x2000000dff147230 */ /* 0x100fe40000004100 */
[----:B------:R-:W-:Y:S02]  /*06b0*/  HADD2.F32 R19, -RZ, R13.H1_H1 ;  /* 0x3000000dff137230 */ /* 0x000fe40000004100 */
[--C-:B------:R-:W-:Y:S02]  /*06c0*/  HADD2.F32 R18, -RZ, R14.reuse.H0_H0 ;  /* 0x2000000eff127230 */ /* 0x100fe40000004100 */
[----:B------:R-:W-:Y:S02]  /*06d0*/  HADD2.F32 R17, -RZ, R14.H1_H1 ;  /* 0x3000000eff117230 */ /* 0x000fe40000004100 */
[----:B------:R-:W-:-:S02]  /*06e0*/  HADD2.F32 R16, -RZ, R15.H0_H0 ;  /* 0x2000000fff107230 */ /* 0x000fc40000004100 */
[----:B------:R-:W-:Y:S02]  /*06f0*/  HADD2.F32 R8, -RZ, R7.H0_H0 ;  /* 0x20000007ff087230 */ /* 0x000fe40000004100 */
[----:B------:R-:W-:Y:S02]  /*0700*/  HADD2.F32 R187, -RZ, R187.H1_H1 ;  /* 0x300000bbffbb7230 */ /* 0x000fe40000004100 */
[----:B------:R-:W-:Y:S02]  /*0710*/  HADD2.F32 R23, -RZ, R23.H1_H1 ;  /* 0x30000017ff177230 */ /* 0x000fe40000004100 */
[----:B------:R-:W-:Y:S02]  /*0720*/  HADD2.F32 R15, -RZ, R15.H1_H1 ;  /* 0x3000000fff0f7230 */ /* 0x000fe40000004100 */
[--C-:B------:R-:W-:Y:S02]  /*0730*/  HADD2.F32 R14, -RZ, R4.reuse.H0_H0 ;  /* 0x20000004ff0e7230 */ /* 0x100fe40000004100 */
[----:B------:R-:W-:-:S02]  /*0740*/  HADD2.F32 R13, -RZ, R4.H1_H1 ;  /* 0x30000004ff0d7230 */ /* 0x000fc40000004100 */
[--C-:B------:R-:W-:Y:S02]  /*0750*/  HADD2.F32 R12, -RZ, R5.reuse.H0_H0 ;  /* 0x20000005ff0c7230 */ /* 0x100fe40000004100 */
[----:B------:R-:W-:Y:S02]  /*0760*/  HADD2.F32 R11, -RZ, R5.H1_H1 ;  /* 0x30000005ff0b7230 */ /* 0x000fe40000004100 */
[----:B0-----:R-:W-:-:S07]  /*0770*/  HADD2.F32 R7, -RZ, R7.H1_H1 ;  /* 0x30000007ff077230 */ /* 0x001fce0000004100 */
.L_x_8727:
        /* <DEDUP_REMOVED lines=18> */
[C-C-:B-1----:R-:W-:Y:S01]  /*08a0*/  IMAD.WIDE.U32 R236, R199.reuse, 0x20, R230.reuse ;  /* 0x00000020c7ec7825 */ /* 0x142fe200078e00e6 */
[C---:B------:R-:W-:Y:S02]  /*08b0*/  IADD3 R197, R199.reuse, 0x100, RZ ;  /* 0x00000100c7c57810 */ /* 0x040fe40007ffe0ff */
[----:B------:R-:W-:Y:S01]  /*08c0*/  IADD3 R4, R199, 0x180, RZ ;  /* 0x00000180c7047810 */ /* 0x000fe20007ffe0ff */
[----:B------:R-:W-:-:S04]  /*08d0*/  IMAD.WIDE.U32 R234, R198, 0x20, R230 ;  /* 0x00000020c6ea7825 */ /* 0x000fc800078e00e6 */
[----:B------:R-:W-:-:S04]  /*08e0*/  IMAD.WIDE.U32 R232, R197, 0x20, R230 ;  /* 0x00000020c5e87825 */ /* 0x000fc800078e00e6 */
[----:B------:R-:W-:Y:S01]  /*08f0*/  IMAD.WIDE.U32 R230, R4, 0x20, R230 ;  /* 0x0000002004e67825 */ /* 0x000fe200078e00e6 */
[----:B---3--:R-:W-:-:S13]  /*0900*/  ISETP.GT.AND P3, PT, R137, RZ, PT ;  /* 0x000000ff8900720c */ /* 0x008fda0003f64270 */
[----:B--2---:R-:W-:Y:S05]  /*0910*/  @P3 BRA `(.L_x_8660) ;  /* 0x0000000000483947 */ /* 0x004fea0003800000 */
        /* <DEDUP_REMOVED lines=18> */
.L_x_8660:
        /* <DEDUP_REMOVED lines=8> */
[----:B0-----:R-:W-:-:S03]  /*0ac0*/  IMAD.WIDE R152, R195, 0x4, R152 ;  /* 0x00000004c3987825 */ /* 0x001fc600078e0298 */
[C---:B------:R-:W-:Y:S02]  /*0ad0*/  IADD3 R165, R177.reuse, 0x100, RZ ;  /* 0x00000100b1a57810 */ /* 0x040fe40007ffe0ff */
[----:B------:R-:W-:Y:S01]  /*0ae0*/  IADD3 R155, R177, 0x80, RZ ;  /* 0x00000080b19b7810 */ /* 0x000fe20007ffe0ff */
[----:B------:R-:W3:Y:S01]  /*0af0*/  LDG.E R228, desc[UR4][R152.64] ;  /* 0x0000000498e47981 */ /* 0x000ee2000c1e1900 */
[----:B-1----:R-:W-:-:S04]  /*0b00*/  IMAD.WIDE.U32 R208, R198, 0x20, R204 ;  /* 0x00000020c6d07825 */ /* 0x002fc800078e00cc */
[----:B------:R-:W-:Y:S01]  /*0b10*/  IMAD.WIDE.U32 R206, R197, 0x20, R204 ;  /* 0x00000020c5ce7825 */ /* 0x000fe200078e00cc */
[----:B------:R-:W4:Y:S03]  /*0b20*/  LDG.E.128 R156, desc[UR4][R208.64+0x10] ;  /* 0x00001004d09c7981 */ /* 0x000f26000c1e1d00 */
[C-C-:B--2---:R-:W-:Y:S01]  /*0b30*/  IMAD.WIDE.U32 R140, R177.reuse, 0x10, R2.reuse ;  /* 0x00000010b18c7825 */ /* 0x144fe200078e0002 */
[----:B------:R-:W-:Y:S01]  /*0b40*/  IADD3 R177, R177, 0x180, RZ ;  /* 0x00000180b1b17810 */ /* 0x000fe20007ffe0ff */
[----:B------:R-:W2:Y:S02]  /*0b50*/  LDG.E.128 R160, desc[UR4][R206.64] ;  /* 0x00000004cea07981 */ /* 0x000ea4000c1e1d00 */
[----:B------:R-:W-:Y:S02]  /*0b60*/  IMAD.WIDE.U32 R164, R165, 0x10, R2 ;  /* 0x00000010a5a47825 */ /* 0x000fe400078e0002 */
[----:B------:R-:W2:Y:S02]  /*0b70*/  LDG.E.128 R140, desc[UR4][R140.64] ;  /* 0x000000048c8c7981 */ /* 0x000ea4000c1e1d00 */
[----:B------:R-:W-:-:S02]  /*0b80*/  IMAD.WIDE.U32 R168, R199, 0x20, R204 ;  /* 0x00000020c7a87825 */ /* 0x000fc400078e00cc */
[----:B------:R-:W2:Y:S02]  /*0b90*/  LDG.E.128 R164, desc[UR4][R164.64] ;  /* 0x00000004a4a47981 */ /* 0x000ea4000c1e1d00 */
[----:B------:R-:W-:Y:S02]  /*0ba0*/  IMAD.WIDE.U32 R176, R177, 0x10, R2 ;  /* 0x00000010b1b07825 */ /* 0x000fe400078e0002 */
[----:B------:R-:W2:Y:S02]  /*0bb0*/  LDG.E.128 R136, desc[UR4][R168.64] ;  /* 0x00000004a8887981 */ /* 0x000ea4000c1e1d00 */
[----:B------:R-:W-:Y:S02]  /*0bc0*/  IMAD.WIDE.U32 R204, R4, 0x20, R204 ;  /* 0x0000002004cc7825 */ /* 0x000fe400078e00cc */
[----:B------:R-:W2:Y:S04]  /*0bd0*/  LDG.E.128 R144, desc[UR4][R168.64+0x10] ;  /* 0x00001004a8907981 */ /* 0x000ea8000c1e1d00 */
[----:B------:R-:W2:Y:S04]  /*0be0*/  LDG.E.128 R172, desc[UR4][R204.64] ;  /* 0x00000004ccac7981 */ /* 0x000ea8000c1e1d00 */
[----:B------:R-:W2:Y:S04]  /*0bf0*/  LDG.E.128 R176, desc[UR4][R176.64] ;  /* 0x00000004b0b07981 */ /* 0x000ea8000c1e1d00 */
[----:B------:R0:W2:Y:S04]  /*0c00*/  LDG.E.128 R168, desc[UR4][R206.64+0x10] ;  /* 0x00001004cea87981 */ /* 0x0000a8000c1e1d00 */
[----:B------:R-:W2:Y:S04]  /*0c10*/  LDG.E.128 R180, desc[UR4][R204.64+0x10] ;  /* 0x00001004ccb47981 */ /* 0x000ea8000c1e1d00 */
[----:B------:R-:W2:Y:S01]  /*0c20*/  LDG.E.128 R148, desc[UR4][R208.64] ;  /* 0x00000004d0947981 */ /* 0x000ea2000c1e1d00 */
        /* <DEDUP_REMOVED lines=25> */
[----:B------:R-:W-:Y:S01]  /*0dc0*/  FMUL.FTZ R159, R5, R160 ;  /* 0x000000a0059f7220 */ /* 0x000fe20000410000 */
[----:B------:R-:W-:-:S02]  /*0dd0*/  HADD2.F32 R213, -RZ, R164.H0_H0 ;  /* 0x200000a4ffd57230 */ /* 0x000fc40000004100 */
[----:B------:R-:W-:Y:S02]  /*0de0*/  HADD2.F32 R214, -RZ, R164.H1_H1 ;  /* 0x300000a4ffd67230 */ /* 0x000fe40000004100 */
[C---:B------:R-:W-:Y:S01]  /*0df0*/  FMUL.FTZ R160, R5.reuse, R161 ;  /* 0x000000a105a07220 */ /* 0x040fe20000410000 */
[--C-:B------:R-:W-:Y:S02]  /*0e00*/  HADD2.F32 R217, -RZ, R166.reuse.H0_H0 ;  /* 0x200000a6ffd97230 */ /* 0x100fe40000004100 */
[----:B------:R-:W-:Y:S02]  /*0e10*/  HADD2.F32 R218, -RZ, R166.H1_H1 ;  /* 0x300000a6ffda7230 */ /* 0x000fe40000004100 */
[C---:B------:R-:W-:Y:S01]  /*0e20*/  FMUL.FTZ R161, R5.reuse, R162 ;  /* 0x000000a205a17220 */ /* 0x040fe20000410000 */
[----:B------:R-:W-:Y:S01]  /*0e30*/  FMUL.FTZ R162, R5, R163 ;  /* 0x000000a305a27220 */ /* 0x000fe20000410000 */
[----:B0-----:R-:W-:Y:S02]  /*0e40*/  HADD2.F32 R207, -RZ, R140.H0_H0 ;  /* 0x2000008cffcf7230 */ /* 0x001fe40000004100 */
[C---:B------:R-:W-:Y:S01]  /*0e50*/  FADD.FTZ R242, -R228.reuse, R147 ;  /* 0x00000093e4f27221 */ /* 0x040fe20000010100 */
[C---:B------:R-:W-:Y:S01]  /*0e60*/  FADD.FTZ R174, -R228.reuse, R174 ;  /* 0x000000aee4ae7221 */ /* 0x040fe20000010100 */
[----:B-1----:R-:W-:Y:S01]  /*0e70*/  FADD.FTZ R234, -R228, R146 ;  /* 0x00000092e4ea7221 */ /* 0x002fe20000010100 */
[----:B------:R-:W-:-:S02]  /*0e80*/  HADD2.F32 R221, -RZ, R176.H0_H0 ;  /* 0x200000b0ffdd7230 */ /* 0x000fc40000004100 */
[C---:B------:R-:W-:Y:S01]  /*0e90*/  FADD.FTZ R164, -R228.reuse, R168 ;  /* 0x000000a8e4a47221 */ /* 0x040fe20000010100 */
[C---:B------:R-:W-:Y:S01]  /*0ea0*/  FADD.FTZ R166, -R228.reuse, R169 ;  /* 0x000000a9e4a67221 */ /* 0x040fe20000010100 */
[C---:B------:R-:W-:Y:S01]  /*0eb0*/  FADD.FTZ R171, -R228.reuse, R171 ;  /* 0x000000abe4ab7221 */ /* 0x040fe20000010100 */
[----:B------:R-:W-:Y:S02]  /*0ec0*/  HADD2.F32 R222, -RZ, R176.H1_H1 ;  /* 0x300000b0ffde7230 */ /* 0x000fe40000004100 */
[C---:B------:R-:W-:Y:S01]  /*0ed0*/  FADD.FTZ R176, -R228.reuse, R181 ;  /* 0x000000b5e4b07221 */ /* 0x040fe20000010100 */
[C---:B------:R-:W-:Y:S01]  /*0ee0*/  FMUL.FTZ R163, R5.reuse, R164 ;  /* 0x000000a405a37220 */ /* 0x040fe20000410000 */
[C---:B------:R-:W-:Y:S01]  /*0ef0*/  FMUL.FTZ R164, R5.reuse, R166 ;  /* 0x000000a605a47220 */ /* 0x040fe20000410000 */
[C---:B------:R-:W-:Y:S01]  /*0f00*/  FADD.FTZ R204, -R228.reuse, R136 ;  /* 0x00000088e4cc7221 */ /* 0x040fe20000010100 */
[C---:B------:R-:W-:Y:S01]  /*0f10*/  FADD.FTZ R172, -R228.reuse, R172 ;  /* 0x000000ace4ac7221 */ /* 0x040fe20000010100 */
[----:B------:R-:W-:Y:S01]  /*0f20*/  FMUL.FTZ R166, R5, R171 ;  /* 0x000000ab05a67220 */ /* 0x000fe20000410000 */
[----:B------:R-:W-:Y:S01]  /*0f30*/  FADD.FTZ R238, -R228, R137 ;  /* 0x00000089e4ee7221 */ /* 0x000fe20000010100 */
[----:B------:R-:W-:-:S02]  /*0f40*/  HADD2.F32 R136, -RZ, R143.H1_H1 ;  /* 0x3000008fff887230 */ /* 0x000fc40000004100 */
[C---:B------:R-:W-:Y:S01]  /*0f50*/  FADD.FTZ R248, -R228.reuse, R150 ;  /* 0x00000096e4f87221 */ /* 0x040fe20000010100 */
[C---:B------:R-:W-:Y:S01]  /*0f60*/  FADD.FTZ R175, -R228.reuse, R175 ;  /* 0x000000afe4af7221 */ /* 0x040fe20000010100 */
[C---:B------:R-:W-:Y:S01]  /*0f70*/  FMUL.FTZ R171, R5.reuse, R174 ;  /* 0x000000ae05ab7220 */ /* 0x040fe20000410000 */
[----:B------:R-:W-:Y:S02]  /*0f80*/  HADD2.F32 R140, -RZ, R140.H1_H1 ;  /* 0x3000008cff8c7230 */ /* 0x000fe40000004100 */
[C---:B------:R-:W-:Y:S01]  /*0f90*/  FADD.FTZ R230, -R228.reuse, R144 ;  /* 0x00000090e4e67221 */ /* 0x040fe20000010100 */
[----:B------:R-:W-:Y:S02]  /*0fa0*/  HADD2.F32 R137, -RZ, R143.H0_H0 ;  /* 0x2000008fff897230 */ /* 0x000fe40000004100 */
[C---:B------:R-:W-:Y:S01]  /*0fb0*/  FADD.FTZ R246, -R228.reuse, R149 ;  /* 0x00000095e4f67221 */ /* 0x040fe20000010100 */
[----:B------:R-:W-:Y:S01]  /*0fc0*/  FADD.FTZ R182, -R228, R182 ;  /* 0x000000b6e4b67221 */ /* 0x000fe20000010100 */
[C---:B------:R-:W-:Y:S01]  /*0fd0*/  FMUL.FTZ R150, R5.reuse, R242 ;  /* 0x000000f205967220 */ /* 0x040fe20000410000 */
[----:B------:R-:W-:Y:S01]  /*0fe0*/  FMUL.FTZ R174, R5, R176 ;  /* 0x000000b005ae7220 */ /* 0x000fe20000410000 */
[----:B------:R-:W-:-:S02]  /*0ff0*/  HADD2.F32 R219, -RZ, R167.H0_H0 ;  /* 0x200000a7ffdb7230 */ /* 0x000fc40000004100 */
[----:B------:R-:W-:Y:S01]  /*1000*/  FADD.FTZ R170, -R228, R170 ;  /* 0x000000aae4aa7221 */ /* 0x000fe20000010100 */
[----:B------:R-:W-:Y:S02]  /*1010*/  HADD2.F32 R220, -RZ, R167.H1_H1 ;  /* 0x300000a7ffdc7230 */ /* 0x000fe40000004100 */
        /* <DEDUP_REMOVED lines=11> */
[----:B------:R-:W-:Y:S01]  /*10d0*/  FMUL.FTZ R167, R5, R172 ;  /* 0x000000ac05a77220 */ /* 0x000fe20000410000 */
[----:B------:R-:W-:-:S02]  /*10e0*/  HADD2.F32 R139, -RZ, R142.H0_H0 ;  /* 0x2000008eff8b7230 */ /* 0x000fc40000004100 */
[----:B------:R-:W-:Y:S01]  /*10f0*/  FADD.FTZ R228, -R228, R183 ;  /* 0x000000b7e4e47221 */ /* 0x000fe20000010100 */
[C---:B------:R-:W-:Y:S01]  /*1100*/  FMUL.FTZ R172, R5.reuse, R175 ;  /* 0x000000af05ac7220 */ /* 0x040fe20000410000 */
[----:B------:R-:W-:Y:S02]  /*1110*/  HADD2.F32 R205, -RZ, R141.H0_H0 ;  /* 0x2000008dffcd7230 */ /* 0x000fe40000004100 */
[C---:B------:R-:W-:Y:S01]  /*1120*/  FMUL.FTZ R147, R5.reuse, R230 ;  /* 0x000000e605937220 */ /* 0x040fe20000410000 */
[--C-:B------:R-:W-:Y:S02]  /*1130*/  HADD2.F32 R215, -RZ, R165.reuse.H0_H0 ;  /* 0x200000a5ffd77230 */ /* 0x100fe40000004100 */
[----:B------:R-:W-:Y:S01]  /*1140*/  FMUL.FTZ R175, R5, R182 ;  /* 0x000000b605af7220 */ /* 0x000fe20000410000 */
[----:B------:R-:W-:Y:S02]  /*1150*/  HADD2.F32 R216, -RZ, R165.H1_H1 ;  /* 0x300000a5ffd87230 */ /* 0x000fe40000004100 */
[----:B------:R-:W-:Y:S01]  /*1160*/  FADD.FTZ R111, R111, R136 ;  /* 0x000000886f6f7221 */ /* 0x000fe20000010000 */
[----:B------:R-:W-:-:S02]  /*1170*/  HADD2.F32 R223, -RZ, R177.H0_H0 ;  /* 0x200000b1ffdf7230 */ /* 0x000fc40000004100 */
[-C--:B------:R-:W-:Y:S01]  /*1180*/  FFMA.FTZ R75, R150, R136.reuse, R75 ;  /* 0x00000088964b7223 */ /* 0x080fe2000001004b */
[----:B------:R-:W-:Y:S02]  /*1190*/  HADD2.F32 R224, -RZ, R177.H1_H1 ;  /* 0x300000b1ffe07230 */ /* 0x000fe40000004100 */
[----:B------:R-:W-:Y:S01]  /*11a0*/  FMUL.FTZ R183, R187, R136 ;  /* 0x00000088bbb77220 */ /* 0x000fe20000410000 */
[----:B------:R-:W-:Y:S01]  /*11b0*/  FMUL.FTZ R165, R5, R170 ;  /* 0x000000aa05a57220 */ /* 0x000fe20000410000 */
[----:B------:R-:W-:Y:S01]  /*11c0*/  FMUL.FTZ R177, R193, R140 ;  /* 0x0000008cc1b17220 */ /* 0x000fe20000410000 */
[----:B------:R-:W-:Y:S01]  /*11d0*/  FADD.FTZ R110, R110, R137 ;  /* 0x000000896e6e7221 */ /* 0x000fe20000010000 */
[-C--:B------:R-:W-:Y:S01]  /*11e0*/  FFMA.FTZ R74, R149, R137.reuse, R74 ;  /* 0x00000089954a7223 */ /* 0x080fe2000001004a */
[----:B------:R-:W-:Y:S01]  /*11f0*/  FMUL.FTZ R182, R188, R137 ;  /* 0x00000089bcb67220 */ /* 0x000fe20000410000 */
[----:B------:R-:W-:Y:S01]  /*1200*/  FADD.FTZ R136, RZ, R176 ;  /* 0x000000b0ff887221 */ /* 0x000fe20000010000 */
[C---:B------:R-:W-:Y:S01]  /*1210*/  FMUL.FTZ R144, R5.reuse, R238 ;  /* 0x000000ee05907220 */ /* 0x040fe20000410000 */
[----:B------:R-:W-:Y:S01]  /*1220*/  FMUL.FTZ R170, R5, R173 ;  /* 0x000000ad05aa7220 */ /* 0x000fe20000410000 */
[----:B------:R-:W-:Y:S01]  /*1230*/  FFMA.FTZ R137, R3, R176, RZ ;  /* 0x000000b003897223 */ /* 0x000fe200000100ff */
[----:B------:R-:W-:-:S02]  /*1240*/  HADD2.F32 R138, -RZ, R141.H1_H1 ;  /* 0x3000008dff8a7230 */ /* 0x000fc40000004100 */
[C---:B------:R-:W-:Y:S01]  /*1250*/  FMUL.FTZ R173, R5.reuse, R180 ;  /* 0x000000b405ad7220 */ /* 0x040fe20000410000 */
[--C-:B------:R-:W-:Y:S02]  /*1260*/  HADD2.F32 R225, -RZ, R178.reuse.H0_H0 ;  /* 0x200000b2ffe17230 */ /* 0x100fe40000004100 */
[----:B------:R-:W-:Y:S01]  /*1270*/  FMUL.FTZ R146, R5, R240 ;  /* 0x000000f005927220 */ /* 0x000fe20000410000 */
[----:B------:R-:W-:Y:S02]  /*1280*/  HADD2.F32 R226, -RZ, R178.H1_H1 ;  /* 0x300000b2ffe27230 */ /* 0x000fe40000004100 */
[----:B------:R-:W-:Y:S01]  /*1290*/  FADD.FTZ R108, R108, R139 ;  /* 0x0000008b6c6c7221 */ /* 0x000fe20000010000 */
[-C--:B------:R-:W-:Y:S01]  /*12a0*/  FFMA.FTZ R72, R147, R139.reuse, R72 ;  /* 0x0000008b93487223 */ /* 0x080fe20000010048 */
[----:B------:R-:W-:Y:S01]  /*12b0*/  FMUL.FTZ R180, R190, R139 ;  /* 0x0000008bbeb47220 */ /* 0x000fe20000410000 */
[----:B------:R-:W-:Y:S01]  /*12c0*/  FMUL.FTZ R178, R192, R205 ;  /* 0x000000cdc0b27220 */ /* 0x000fe20000410000 */
[----:B------:R-:W-:Y:S01]  /*12d0*/  FADD.FTZ R139, R136, R177 ;  /* 0x000000b1888b7221 */ /* 0x000fe20000010000 */
[----:B------:R-:W-:Y:S01]  /*12e0*/  FMUL.FTZ R145, R5, R236 ;  /* 0x000000ec05917220 */ /* 0x000fe20000410000 */
[----:B------:R-:W-:Y:S01]  /*12f0*/  FFMA.FTZ R136, R144, R177, R137 ;  /* 0x000000b190887223 */ /* 0x000fe20000010089 */
[----:B------:R-:W-:-:S02]  /*1300*/  HADD2.F32 R169, -RZ, R179.H0_H0 ;  /* 0x200000b3ffa97230 */ /* 0x000fc40000004100 */
[-C--:B------:R-:W-:Y:S01]  /*1310*/  FFMA.FTZ R107, R146, R138.reuse, R107 ;  /* 0x0000008a926b7223 */ /* 0x080fe2000001006b */
[----:B------:R-:W-:Y:S02]  /*1320*/  HADD2.F32 R168, -RZ, R179.H1_H1 ;  /* 0x300000b3ffa87230 */ /* 0x000fe40000004100 */
[----:B------:R-:W-:Y:S01]  /*1330*/  FADD.FTZ R99, R99, R138 ;  /* 0x0000008a63637221 */ /* 0x000fe20000010000 */
        /* <DEDUP_REMOVED lines=16> */
[----:B------:R-:W-:Y:S01]  /*1440*/  FMUL.FTZ R204, R186, R211 ;  /* 0x000000d3bacc7220 */ /* 0x000fe20000410000 */
[----:B------:R-:W-:Y:S01]  /*1450*/  FADD.FTZ R139, R138, R183 ;  /* 0x000000b78a8b7221 */ /* 0x000fe20000010000 */
[----:B------:R-:W-:Y:S01]  /*1460*/  FMUL.FTZ R151, R5, R244 ;  /* 0x000000f405977220 */ /* 0x000fe20000410000 */
[----:B------:R-:W-:Y:S01]  /*1470*/  FFMA.FTZ R138, R150, R183, R137 ;  /* 0x000000b7968a7223 */ /* 0x000fe20000010089 */
[----:B------:R-:W-:-:S02]  /*1480*/  HADD2.F32 R209, -RZ, R153.H0_H0 ;  /* 0x20000099ffd17230 */ /* 0x000fc40000004100 */
[----:B------:R-:W-:Y:S01]  /*1490*/  FMUL.FTZ R152, R5, R246 ;  /* 0x000000f605987220 */ /* 0x000fe20000410000 */
[----:B------:R-:W-:Y:S01]  /*14a0*/  FFMA.FTZ R106, R145, R205, R106 ;  /* 0x000000cd916a7223 */ /* 0x000fe2000001006a */
[----:B------:R-:W-:Y:S01]  /*14b0*/  FADD.FTZ R98, R98, R205 ;  /* 0x000000cd62627221 */ /* 0x000fe20000010000 */
[----:B------:R-:W-:Y:S01]  /*14c0*/  FMUL.FTZ R205, R185, R206 ;  /* 0x000000ceb9cd7220 */ /* 0x000fe20000410000 */
[----:B------:R-:W-:Y:S01]  /*14d0*/  FADD.FTZ R136, R139, R204 ;  /* 0x000000cc8b887221 */ /* 0x000fe20000010000 */
[----:B------:R-:W-:Y:S01]  /*14e0*/  FFMA.FTZ R137, R151, R204, R138 ;  /* 0x000000cc97897223 */ /* 0x000fe2000001008a */
[----:B------:R-:W-:Y:S02]  /*14f0*/  HADD2.F32 R208, -RZ, R153.H1_H1 ;  /* 0x30000099ffd07230 */ /* 0x000fe40000004100 */
[----:B------:R-:W-:Y:S01]  /*1500*/  FFMA.FTZ R117, R152, R206, R117 ;  /* 0x000000ce98757223 */ /* 0x000fe20000010075 */
[----:B------:R-:W-:Y:S01]  /*1510*/  FADD.FTZ R93, R93, R206 ;  /* 0x000000ce5d5d7221 */ /* 0x000fe20000010000 */
[----:B------:R-:W-:Y:S01]  /*1520*/  FMUL.FTZ R206, R184, R209 ;  /* 0x000000d1b8ce7220 */ /* 0x000fe20000410000 */
[----:B------:R-:W-:Y:S01]  /*1530*/  FADD.FTZ R139, R136, R205 ;  /* 0x000000cd888b7221 */ /* 0x000fe20000010000 */
[----:B------:R-:W-:Y:S01]  /*1540*/  FMUL.FTZ R153, R5, R248 ;  /* 0x000000f805997220 */ /* 0x000fe20000410000 */
        /* <DEDUP_REMOVED lines=9> */
[----:B------:R-:W-:Y:S01]  /*15e0*/  FFMA.FTZ R119, R154, R208, R119 ;  /* 0x000000d09a777223 */ /* 0x000fe20000010077 */
[----:B------:R-:W-:Y:S01]  /*15f0*/  FADD.FTZ R95, R95, R208 ;  /* 0x000000d05f5f7221 */ /* 0x000fe20000010000 */
[----:B------:R-:W-:-:S02]  /*1600*/  HADD2.F32 R141, -RZ, R155.H0_H0 ;  /* 0x2000009bff8d7230 */ /* 0x000fc40000004100 */
[----:B------:R-:W-:Y:S01]  /*1610*/  FMUL.FTZ R208, R26, R143 ;  /* 0x0000008f1ad07220 */ /* 0x000fe20000410000 */
[----:B------:R-:W-:Y:S02]  /*1620*/  HADD2.F32 R212, -RZ, R155.H1_H1 ;  /* 0x3000009bffd47230 */ /* 0x000fe40000004100 */
[----:B------:R-:W-:Y:S01]  /*1630*/  FADD.FTZ R139, R138, R207 ;  /* 0x000000cf8a8b7221 */ /* 0x000fe20000010000 */
[C---:B------:R-:W-:Y:S01]  /*1640*/  FMUL.FTZ R155, R5.reuse, R156 ;  /* 0x0000009c059b7220 */ /* 0x040fe20000410000 */
[----:B------:R-:W-:Y:S01]  /*1650*/  FFMA.FTZ R136, R154, R207, R137 ;  /* 0x000000cf9a887223 */ /* 0x000fe20000010089 */
[----:B------:R-:W-:Y:S01]  /*1660*/  FMUL.FTZ R156, R5, R252 ;  /* 0x000000fc059c7220 */ /* 0x000fe20000410000 */
        /* <DEDUP_REMOVED lines=108> */
.L_x_8661:
[----:B------:R-:W-:Y:S05]  /*1d30*/  BSYNC B0 ;  /* 0x0000000000007941 */ /* 0x000fea0003800000 */
.L_x_8659:
        /* <DEDUP_REMOVED lines=25> */
.L_x_8738:
[----:B------:R-:W4:Y:S01]  /*1ed0*/  S2R R169, SR_CgaCtaId ;  /* 0x0000000000a97919 */ /* 0x000f220000008800 */
[----:B------:R-:W-:Y:S01]  /*1ee0*/  MOV R142, 0x400 ;  /* 0x00000400008e7802 */ /* 0x000fe20000000f00 */
[----:B--2---:R-:W-:Y:S01]  /*1ef0*/  FADD.FTZ R168, R136, R141 ;  /* 0x0000008d88a87221 */ /* 0x004fe20000010000 */
[----:B------:R-:W-:Y:S01]  /*1f00*/  @!P0 LOP3.LUT R140, R137, 0x3, RZ, 0xc0, !PT ;  /* 0x00000003898c8812 */ /* 0x000fe200078ec0ff */
        /* <DEDUP_REMOVED lines=13> */
[----:B------:R-:W-:Y:S01]  /*1fe0*/  @P5 IMAD R202, R201, R202, RZ ;  /* 0x000000cac9ca5224 */ /* 0x000fe200078e02ff */
[----:B----4-:R-:W-:Y:S01]  /*1ff0*/  LEA R142, R169, R142, 0x18 ;  /* 0x0000008ea98e7211 */ /* 0x010fe200078ec0ff */
[----:B---3--:R-:W-:Y:S01]  /*2000*/  FADD.FTZ R169, R138, R143 ;  /* 0x0000008f8aa97221 */ /* 0x008fe20000010000 */
[----:B------:R-:W2:Y:S02]  /*2010*/  @P5 LDC R235, c[0x0][0x29c] ;  /* 0x0000a700ffeb5b82 */ /* 0x000ea40000000800 */
[-C--:B------:R-:W-:Y:S02]  /*2020*/  @!P0 LEA R203, R140, R142.reuse, 0x3 ;  /* 0x0000008e8ccb8211 */ /* 0x080fe400078e18ff */
[----:B------:R-:W-:-:S03]  /*2030*/  LEA R229, R139, R142, 0x3 ;  /* 0x0000008e8be57211 */ /* 0x000fc600078e18ff */
[----:B------:R3:W-:Y:S01]  /*2040*/  @!P0 STS.64 [R203+0x4000], R168 ;  /* 0x004000a8cb008388 */ /* 0x0007e20000000a00 */
[----:B------:R-:W-:Y:S01]  /*2050*/  BAR.SYNC.DEFER_BLOCKING 0x0 ;  /* 0x0000000000007b1d */ /* 0x000fe20000010000 */
[----:B------:R-:W-:-:S04]  /*2060*/  ISETP.NE.U32.AND P0, PT, RZ, UR10, PT ;  /* 0x0000000aff007c0c */ /* 0x000fc8000bf05070 */
[----:B------:R-:W-:-:S03]  /*2070*/  ISETP.NE.AND.EX P0, PT, RZ, UR11, PT, P0 ;  /* 0x0000000bff007c0c */ /* 0x000fc6000bf05300 */
[----:B------:R-:W4:Y:S01]  /*2080*/  @P5 LDC R236, c[0x0][0x29c] ;  /* 0x0000a700ffec5b82 */ /* 0x000f220000000800 */
[----:B---3--:R-:W-:-:S07]  /*2090*/  HFMA2.MMA R203, -RZ, RZ, 0, 0 ;  /* 0x00000000ffcb7435 */ /* 0x008fce00000001ff */
[----:B------:R-:W3:Y:S01]  /*20a0*/  @P5 LDC.64 R168, c[0x0][0x2f8] ;  /* 0x0000be00ffa85b82 */ /* 0x000ee20000000a00 */
        /* <DEDUP_REMOVED lines=34> */
.L_x_8664:
[----:B------:R-:W-:Y:S05]  /*22d0*/  BSYNC B0 ;  /* 0x0000000000007941 */ /* 0x000fea0003800000 */
.L_x_8663:
        /* <DEDUP_REMOVED lines=8> */
.L_x_8666:
[----:B------:R-:W-:Y:S05]  /*2360*/  BSYNC B0 ;  /* 0x0000000000007941 */ /* 0x000fea0003800000 */
.L_x_8665:
[----:B------:R-:W-:Y:S01]  /*2370*/  @P5 FMUL.FTZ R200, R231, R230 ;  /* 0x000000e6e7c85220 */ /* 0x000fe20000410000 */
[----:B------:R-:W-:Y:S01]  /*2380*/  @P5 FMUL.FTZ R230, R142, R235 ;  /* 0x000000eb8ee65220 */ /* 0x000fe20000410000 */
[----:B------:R-:W-:Y:S01]  /*2390*/  @!P3 ISETP.NE.AND.EX P2, PT, R0, RZ, PT, P2 ;  /* 0x000000ff0000b20c */ /* 0x000fe20003f45320 */
[----:B------:R-:W-:Y:S01]  /*23a0*/  BSSY B0, `(.L_x_8667) ;  /* 0x000000c000007945 */ /* 0x000fe20003800000 */
[----:B------:R-:W-:Y:S02]  /*23b0*/  @!P3 ISETP.NE.U32.AND P6, PT, R2, RZ, PT ;  /* 0x000000ff0200b20c */ /* 0x000fe40003fc5070 */
[----:B------:R-:W-:Y:S02]  /*23c0*/  @P5 F2FP.F16.F32.PACK_AB R232, RZ, R230 ;  /* 0x000000e6ffe8523e */ /* 0x000fe400000000ff */
[----:B------:R-:W-:Y:S02]  /*23d0*/  @P5 F2FP.F16.F32.PACK_AB R200, RZ, R200 ;  /* 0x000000c8ffc8523e */ /* 0x000fe400000000ff */
        /* <DEDUP_REMOVED lines=8> */
.L_x_8668:
[----:B------:R-:W-:Y:S05]  /*2460*/  BSYNC B0 ;  /* 0x0000000000007941 */ /* 0x000fea0003800000 */
.L_x_8667:
        /* <DEDUP_REMOVED lines=8> */
.L_x_8670:
[----:B------:R-:W-:Y:S05]  /*24f0*/  BSYNC B0 ;  /* 0x0000000000007941 */ /* 0x000fea0003800000 */
.L_x_8669:
[----:B------:R-:W-:Y:S01]  /*2500*/  @!P3 ISETP.NE.U32.AND P2, PT, R2, RZ, PT ;  /* 0x000000ff0200b20c */ /* 0x000fe20003f45070 */
[----:B------:R-:W-:Y:S01]  /*2510*/  @P5 FMUL.FTZ R233, R143, R236 ;  /* 0x000000ec8fe95220 */ /* 0x000fe20000410000 */
[----:B0-----:R-:W-:Y:S01]  /*2520*/  @P5 FMUL.FTZ R201, R230, R201 ;  /* 0x000000c9e6c95220 */ /* 0x001fe20000410000 */
[----:B------:R-:W-:Y:S01]  /*2530*/  @P5 PRMT R76, R200, 0x7610, R76 ;  /* 0x00007610c84c5816 */ /* 0x000fe2000000004c */
[----:B------:R-:W-:Y:S01]  /*2540*/  BSSY B0, `(.L_x_8671) ;  /* 0x000000f000007945 */ /* 0x000fe20003800000 */
[C---:B------:R-:W-:Y:S02]  /*2550*/  @!P3 ISETP.NE.AND.EX P2, PT, R0.reuse, RZ, PT, P2 ;  /* 0x000000ff0000b20c */ /* 0x040fe40003f45320 */
[----:B------:R-:W-:Y:S02]  /*2560*/  @P5 F2FP.F16.F32.PACK_AB R200, RZ, R233 ;  /* 0x000000e9ffc8523e */ /* 0x000fe400000000ff */
[C---:B------:R-:W-:Y:S02]  /*2570*/  @!P3 ISETP.NE.AND.EX P1, PT, R0.reuse, RZ, PT, P1 ;  /* 0x000000ff0000b20c */ /* 0x040fe40003f25310 */
[----:B------:R-:W-:-:S02]  /*2580*/  @!P3 ISETP.NE.AND.EX P6, PT, R0, RZ, PT, P6 ;  /* 0x000000ff0000b20c */ /* 0x000fc40003fc5360 */
[----:B------:R-:W-:Y:S02]  /*2590*/  @P5 PRMT R76, R76, 0x5410, R232 ;  /* 0x000054104c4c5816 */ /* 0x000fe400000000e8 */
        /* <DEDUP_REMOVED lines=9> */
.L_x_8672:
[----:B------:R-:W-:Y:S05]  /*2630*/  BSYNC B0 ;  /* 0x0000000000007941 */ /* 0x000fea0003800000 */
.L_x_8671:
        /* <DEDUP_REMOVED lines=10> */
.L_x_8674:
[----:B------:R-:W-:Y:S05]  /*26e0*/  BSYNC B0 ;  /* 0x0000000000007941 */ /* 0x000fea0003800000 */
.L_x_8673:
        /* <DEDUP_REMOVED lines=10> */
.L_x_8676:
[----:B------:R-:W-:Y:S05]  /*2790*/  BSYNC B0 ;  /* 0x0000000000007941 */ /* 0x000fea0003800000 */
.L_x_8675:
[----:B------:R-:W-:Y:S01]  /*27a0*/  @P5 FMUL.FTZ R138, R235, R138 ;  /* 0x0000008aeb8a5220 */ /* 0x000fe20000410000 */
[----:B------:R-:W-:Y:S01]  /*27b0*/  @P5 F2FP.F16.F32.PACK_AB R141, RZ, R141 ;  /* 0x0000008dff8d523e */ /* 0x000fe200000000ff */
[----:B------:R-:W-:Y:S01]  /*27c0*/  BSSY B0, `(.L_x_8677) ;  /* 0x0000019000007945 */ /* 0x000fe20003800000 */
[----:B------:R-:W-:Y:S02]  /*27d0*/  ISETP.NE.U32.AND P1, PT, RZ, UR10, PT ;  /* 0x0000000aff007c0c */ /* 0x000fe4000bf25070 */
[----:B------:R-:W-:Y:S02]  /*27e0*/  @!P3 ISETP.NE.U32.AND P2, PT, R2, RZ, PT ;  /* 0x000000ff0200b20c */ /* 0x000fe40003f45070 */
[----:B------:R-:W-:Y:S02]  /*27f0*/  @P5 PRMT R77, R200, 0x7610, R77 ;  /* 0x00007610c84d5816 */ /* 0x000fe4000000004d */
[----:B------:R-:W-:Y:S02]  /*2800*/  @P5 F2FP.F16.F32.PACK_AB R139, RZ, R139 ;  /* 0x0000008bff8b523e */ /* 0x000fe400000000ff */
[----:B------:R-:W-:-:S02]  /*2810*/  @P5 PRMT R78, R141, 0x7610, R78 ;  /* 0x000076108d4e5816 */ /* 0x000fc4000000004e */
[----:B------:R-:W-:Y:S02]  /*2820*/  @P5 F2FP.F16.F32.PACK_AB R138, RZ, R138 ;  /* 0x0000008aff8a523e */ /* 0x000fe400000000ff */
        /* <DEDUP_REMOVED lines=18> */
.L_x_8678:
[----:B------:R-:W-:Y:S05]  /*2950*/  BSYNC B0 ;  /* 0x0000000000007941 */ /* 0x000fea0003800000 */
.L_x_8677:
[----:B------:R-:W-:Y:S01]  /*2960*/  @P5 FMUL.FTZ R199, R230, R140 ;  /* 0x0000008ce6c75220 */ /* 0x000fe20000410000 */
[----:B------:R-:W-:Y:S01]  /*2970*/  SEL R140, R233, R68, P1 ;  /* 0x00000044e98c7207 */ /* 0x000fe20000800000 */
[----:B------:R0:W-:Y:S01]  /*2980*/  @P0 STG.E.128 desc[UR4][R200.64], R136 ;  /* 0x00000088c8000986 */ /* 0x0001e2000c101d04 */
[----:B------:R-:W-:Y:S01]  /*2990*/  SEL R141, R232, R69, P1 ;  /* 0x00000045e88d7207 */ /* 0x000fe20000800000 */
[----:B------:R-:W1:Y:S01]  /*29a0*/  @P5 LDC R234, c[0x0][0x29c] ;  /* 0x0000a700ffea5b82 */ /* 0x000e620000000800 */
[----:B------:R-:W-:Y:S01]  /*29b0*/  @P5 F2FP.F16.F32.PACK_AB R199, RZ, R199 ;  /* 0x000000c7ffc7523e */ /* 0x000fe200000000ff */
        /* <DEDUP_REMOVED lines=36> */
.L_x_8680:
[----:B------:R-:W-:Y:S05]  /*2c00*/  BSYNC B0 ;  /* 0x0000000000007941 */ /* 0x000fea0003800000 */
.L_x_8679:
        /* <DEDUP_REMOVED lines=8> */
.L_x_8682:
[----:B------:R-:W-:Y:S05]  /*2c90*/  BSYNC B0 ;  /* 0x0000000000007941 */ /* 0x000fea0003800000 */
.L_x_8681:
        /* <DEDUP_REMOVED lines=15> */
.L_x_8684:
[----:B------:R-:W-:Y:S05]  /*2d90*/  BSYNC B0 ;  /* 0x0000000000007941 */ /* 0x000fea0003800000 */
.L_x_8683:
        /* <DEDUP_REMOVED lines=8> */
.L_x_8686:
[----:B------:R-:W-:Y:S05]  /*2e20*/  BSYNC B0 ;  /* 0x0000000000007941 */ /* 0x000fea0003800000 */
.L_x_8685:
        /* <DEDUP_REMOVED lines=8> */
.L_x_8688:
[----:B------:R-:W-:Y:S05]  /*2eb0*/  BSYNC B0 ;  /* 0x0000000000007941 */ /* 0x000fea0003800000 */
.L_x_8687:
        /* <DEDUP_REMOVED lines=9> */
[----:B------:R-:W-:-:S02]  /*2f50*/  @P5 F2FP.F16.F32.PACK_AB R230, RZ, R230 ;  /* 0x000000e6ffe6523e */ /* 0x000fc400000000ff */
        /* <DEDUP_REMOVED lines=8> */
.L_x_8690:
[----:B------:R-:W-:Y:S05]  /*2fe0*/  BSYNC B0 ;  /* 0x0000000000007941 */ /* 0x000fea0003800000 */
.L_x_8689:
        /* <DEDUP_REMOVED lines=10> */
.L_x_8692:
[----:B------:R-:W-:Y:S05]  /*3090*/  BSYNC B0 ;  /* 0x0000000000007941 */ /* 0x000fea0003800000 */
.L_x_8691:
[----:B------:R-:W-:Y:S01]  /*30a0*/  @P5 FMUL.FTZ R199, R235, R199 ;  /* 0x000000c7ebc75220 */ /* 0x000fe20000410000 */
[----:B------:R-:W-:Y:S01]  /*30b0*/  @P5 F2FP.F16.F32.PACK_AB R231, RZ, R231 ;  /* 0x000000e7ffe7523e */ /* 0x000fe200000000ff */
[----:B------:R-:W-:Y:S01]  /*30c0*/  BSSY B0, `(.L_x_8693) ;  /* 0x0000019000007945 */ /* 0x000fe20003800000 */
[----:B------:R-:W-:Y:S02]  /*30d0*/  @!P3 ISETP.NE.U32.AND P2, PT, R2, RZ, PT ;  /* 0x000000ff0200b20c */ /* 0x000fe40003f45070 */
[----:B------:R-:W-:Y:S02]  /*30e0*/  @P5 F2FP.F16.F32.PACK_AB R199, RZ, R199 ;  /* 0x000000c7ffc7523e */ /* 0x000fe400000000ff */
[----:B------:R-:W-:Y:S02]  /*30f0*/  @P5 F2FP.F16.F32.PACK_AB R201, RZ, R201 ;  /* 0x000000c9ffc9523e */ /* 0x000fe400000000ff */
[----:B------:R-:W-:Y:S02]  /*3100*/  @P5 PRMT R77, R230, 0x7610, R77 ;  /* 0x00007610e64d5816 */ /* 0x000fe4000000004d */
[----:B------:R-:W-:-:S02]  /*3110*/  @P5 F2FP.F16.F32.PACK_AB R233, RZ, R233 ;  /* 0x000000e9ffe9523e */ /* 0x000fc400000000ff */
        /* <DEDUP_REMOVED lines=19> */
.L_x_8694:
[----:B------:R-:W-:Y:S05]  /*3250*/  BSYNC B0 ;  /* 0x0000000000007941 */ /* 0x000fea0003800000 */
.L_x_8693:
[----:B------:R-:W-:Y:S01]  /*3260*/  @P5 FMUL.FTZ R201, R230, R140 ;  /* 0x0000008ce6c95220 */ /* 0x000fe20000410000 */
[----:B------:R-:W-:Y:S01]  /*3270*/  SEL R140, R143, R68, P1 ;  /* 0x000000448f8c7207 */ /* 0x000fe20000800000 */
[----:B------:R-:W-:Y:S01]  /*3280*/  @P5 IMAD.WIDE.U32 R168, R231, 0x10, R168 ;  /* 0x00000010e7a85825 */ /* 0x000fe200078e00a8 */
[----:B------:R-:W-:Y:S01]  /*3290*/  SEL R141, R200, R69, P1 ;  /* 0x00000045c88d7207 */ /* 0x000fe20000800000 */
[----:B------:R0:W-:Y:S01]  /*32a0*/  @P0 STG.E.128 desc[UR4][R198.64], R136 ;  /* 0x00000088c6000986 */ /* 0x0001e2000c101d04 */
[----:B------:R-:W-:Y:S01]  /*32b0*/  @P5 F2FP.F16.F32.PACK_AB R201, RZ, R201 ;  /* 0x000000c9ffc9523e */ /* 0x000fe200000000ff */
        /* <DEDUP_REMOVED lines=35> */
.L_x_8696:
[----:B------:R-:W-:Y:S05]  /*34f0*/  BSYNC B0 ;  /* 0x0000000000007941 */ /* 0x000fea0003800000 */
.L_x_8695:
        /* <DEDUP_REMOVED lines=8> */
.L_x_8698:
[----:B------:R-:W-:Y:S05]  /*3580*/  BSYNC B0 ;  /* 0x0000000000007941 */ /* 0x000fea0003800000 */
.L_x_8697:
        /* <DEDUP_REMOVED lines=15> */
.L_x_8700:
[----:B------:R-:W-:Y:S05]  /*3680*/  BSYNC B0 ;  /* 0x0000000000007941 */ /* 0x000fea0003800000 */
.L_x_8699:
        /* <DEDUP_REMOVED lines=8> */
.L_x_8702:
[----:B------:R-:W-:Y:S05]  /*3710*/  BSYNC B0 ;  /* 0x0000000000007941 */ /* 0x000fea0003800000 */
.L_x_8701:
        /* <DEDUP_REMOVED lines=8> */
.L_x_8704:
[----:B------:R-:W-:Y:S05]  /*37a0*/  BSYNC B0 ;  /* 0x0000000000007941 */ /* 0x000fea0003800000 */
.L_x_8703:
        /* <DEDUP_REMOVED lines=9> */
[----:B------:R-:W-:-:S02]  /*3840*/  @P5 F2FP.F16.F32.PACK_AB R143, RZ, R169 ;  /* 0x000000a9ff8f523e */ /* 0x000fc400000000ff */
        /* <DEDUP_REMOVED lines=9> */
.L_x_8706:
[----:B------:R-:W-:Y:S05]  /*38e0*/  BSYNC B0 ;  /* 0x0000000000007941 */ /* 0x000fea0003800000 */
.L_x_8705:
        /* <DEDUP_REMOVED lines=10> */
.L_x_8708:
[----:B------:R-:W-:Y:S05]  /*3990*/  BSYNC B0 ;  /* 0x0000000000007941 */ /* 0x000fea0003800000 */
.L_x_8707:
[----:B------:R-:W0:Y:S01]  /*39a0*/  @P5 LDC.64 R168, c[0x0][0x2f8] ;  /* 0x0000be00ffa85b82 */ /* 0x000e220000000a00 */
[----:B------:R-:W-:Y:S01]  /*39b0*/  @P5 FMUL.FTZ R136, R233, R136 ;  /* 0x00000088e9885220 */ /* 0x000fe20000410000 */
[----:B------:R-:W-:Y:S01]  /*39c0*/  @P5 F2FP.F16.F32.PACK_AB R201, RZ, R201 ;  /* 0x000000c9ffc9523e */ /* 0x000fe200000000ff */
[----:B------:R-:W-:Y:S01]  /*39d0*/  BSSY B0, `(.L_x_8709) ;  /* 0x0000019000007945 */ /* 0x000fe20003800000 */
[----:B------:R-:W-:Y:S01]  /*39e0*/  @!P3 ISETP.NE.U32.AND P6, PT, R2, RZ, PT ;  /* 0x000000ff0200b20c */ /* 0x000fe20003fc5070 */
[----:B------:R-:W-:Y:S01]  /*39f0*/  @P0 IMAD.WIDE.U32 R198, R197, 0x20, R198 ;  /* 0x00000020c5c60825 */ /* 0x000fe200078e00c6 */
[----:B------:R-:W-:Y:S02]  /*3a00*/  @P5 F2FP.F16.F32.PACK_AB R136, RZ, R136 ;  /* 0x00000088ff88523e */ /* 0x000fe400000000ff */
[----:B------:R-:W-:Y:S02]  /*3a10*/  @P5 PRMT R77, R143, 0x7610, R77 ;  /* 0x000076108f4d5816 */ /* 0x000fe4000000004d */
[----:B------:R-:W-:-:S02]  /*3a20*/  @P5 F2FP.F16.F32.PACK_AB R231, RZ, R231 ;  /* 0x000000e7ffe7523e */ /* 0x000fc400000000ff */
        /* <DEDUP_REMOVED lines=19> */
.L_x_8710:
[----:B------:R-:W-:Y:S05]  /*3b60*/  BSYNC B0 ;  /* 0x0000000000007941 */ /* 0x000fea0003800000 */
.L_x_8709:
[----:B------:R-:W-:Y:S01]  /*3b70*/  @P5 FMUL.FTZ R197, R200, R140 ;  /* 0x0000008cc8c55220 */ /* 0x000fe20000410000 */
[----:B------:R-:W-:Y:S01]  /*3b80*/  SEL R140, R141, R68, P1 ;  /* 0x000000448d8c7207 */ /* 0x000fe20000800000 */
[----:B0-----:R-:W-:Y:S01]  /*3b90*/  @P5 IMAD.WIDE.U32 R168, R201, 0x10, R168 ;  /* 0x00000010c9a85825 */ /* 0x001fe200078e00a8 */
        /* <DEDUP_REMOVED lines=38> */
.L_x_8712:
[----:B------:R-:W-:Y:S05]  /*3e00*/  BSYNC B0 ;  /* 0x0000000000007941 */ /* 0x000fea0003800000 */
.L_x_8711:
        /* <DEDUP_REMOVED lines=9> */
.L_x_8714:
[----:B------:R-:W-:Y:S05]  /*3ea0*/  BSYNC B0 ;  /* 0x0000000000007941 */ /* 0x000fea0003800000 */
.L_x_8713:
        /* <DEDUP_REMOVED lines=9> */
.L_x_8716:
[----:B------:R-:W-:Y:S05]  /*3f40*/  BSYNC B0 ;  /* 0x0000000000007941 */ /* 0x000fea0003800000 */
.L_x_8715:
        /* <DEDUP_REMOVED lines=8> */
.L_x_8718:
[----:B------:R-:W-:Y:S05]  /*3fd0*/  BSYNC B0 ;  /* 0x0000000000007941 */ /* 0x000fea0003800000 */
.L_x_8717:
        /* <DEDUP_REMOVED lines=8> */
.L_x_8720:
[----:B------:R-:W-:Y:S05]  /*4060*/  BSYNC B0 ;  /* 0x0000000000007941 */ /* 0x000fea0003800000 */
.L_x_8719:
[----:B------:R-:W-:Y:S01]  /*4070*/  @!P3 ISETP.NE.U32.AND P6, PT, R2, RZ, PT ;  /* 0x000000ff0200b20c */ /* 0x000fe20003fc5070 */
[----:B------:R-:W-:Y:S01]  /*4080*/  BSSY B0, `(.L_x_8721) ;  /* 0x0000010000007945 */ /* 0x000fe20003800000 */
[----:B--2---:R-:W-:Y:S01]  /*4090*/  @P5 FMUL.FTZ R168, R139, R198 ;  /* 0x000000c68ba85220 */ /* 0x004fe20000410000 */
[C---:B------:R-:W-:Y:S01]  /*40a0*/  @!P3 ISETP.NE.AND.EX P2, PT, R0.reuse, RZ, PT, P2 ;  /* 0x000000ff0000b20c */ /* 0x040fe20003f45320 */
[----:B------:R-:W-:Y:S01]  /*40b0*/  @P5 FMUL.FTZ R142, R137, R230 ;  /* 0x000000e6898e5220 */ /* 0x000fe20000410000 */
[----:B------:R-:W-:Y:S01]  /*40c0*/  @!P3 ISETP.NE.AND.EX P6, PT, R0, RZ, PT, P6 ;  /* 0x000000ff0000b20c */ /* 0x000fe20003fc5360 */
[----:B0-----:R-:W-:Y:S01]  /*40d0*/  @P5 FMUL.FTZ R143, R138, R231 ;  /* 0x000000e78a8f5220 */ /* 0x001fe20000410000 */
        /* <DEDUP_REMOVED lines=10> */
.L_x_8722:
[----:B------:R-:W-:Y:S05]  /*4180*/  BSYNC B0 ;  /* 0x0000000000007941 */ /* 0x000fea0003800000 */
.L_x_8721:
        /* <DEDUP_REMOVED lines=10> */
.L_x_8724:
[----:B------:R-:W-:Y:S05]  /*4230*/  BSYNC B0 ;  /* 0x0000000000007941 */ /* 0x000fea0003800000 */
.L_x_8723:
[----:B------:R-:W-:Y:S01]  /*4240*/  @P5 FMUL.FTZ R200, R199, R232 ;  /* 0x000000e8c7c85220 */ /* 0x000fe20000410000 */
[----:B------:R-:W-:Y:S01]  /*4250*/  @P5 F2FP.F16.F32.PACK_AB R142, RZ, R142 ;  /* 0x0000008eff8e523e */ /* 0x000fe200000000ff */
[----:B------:R-:W-:Y:S01]  /*4260*/  BSSY B0, `(.L_x_8725) ;  /* 0x000001d000007945 */ /* 0x000fe20003800000 */
[----:B------:R-:W-:Y:S02]  /*4270*/  @P5 F2FP.F16.F32.PACK_AB R168, RZ, R168 ;  /* 0x000000a8ffa8523e */ /* 0x000fe400000000ff */
[----:B------:R-:W-:Y:S02]  /*4280*/  @!P3 ISETP.NE.U32.AND P2, PT, R2, RZ, PT ;  /* 0x000000ff0200b20c */ /* 0x000fe40003f45070 */
[----:B------:R-:W-:Y:S02]  /*4290*/  @P5 F2FP.F16.F32.PACK_AB R143, RZ, R143 ;  /* 0x0000008fff8f523e */ /* 0x000fe400000000ff */
[----:B------:R-:W-:Y:S02]  /*42a0*/  @P5 F2FP.F16.F32.PACK_AB R169, RZ, R169 ;  /* 0x000000a9ffa9523e */ /* 0x000fe400000000ff */
[----:B------:R-:W-:-:S02]  /*42b0*/  @P5 F2FP.F16.F32.PACK_AB R200, RZ, R200 ;  /* 0x000000c8ffc8523e */ /* 0x000fc400000000ff */
        /* <DEDUP_REMOVED lines=23> */
.L_x_8726:
[----:B------:R-:W-:Y:S05]  /*4430*/  BSYNC B0 ;  /* 0x0000000000007941 */ /* 0x000fea0003800000 */
.L_x_8725:
[----:B------:R-:W0:Y:S01]  /*4440*/  @P5 LDC R5, c[0x0][0x29c] ;  /* 0x0000a700ff055b82 */ /* 0x000e220000000800 */
[----:B------:R-:W-:Y:S02]  /*4450*/  @P5 IADD3 R203, R203, 0x180, RZ ;  /* 0x00000180cbcb5810 */ /* 0x000fe40007ffe0ff */
[----:B------:R-:W-:Y:S02]  /*4460*/  SEL R71, R140, R71, P1 ;  /* 0x000000478c477207 */ /* 0x000fe40000800000 */
[----:B------:R-:W-:-:S03]  /*4470*/  IADD3 R195, R195, UR12, RZ ;  /* 0x0000000cc3c37c10 */ /* 0x000fc6000fffe0ff */
[----:B------:R-:W1:Y:S08]  /*4480*/  @P0 LDC.64 R138, c[0x0][0x308] ;  /* 0x0000c200ff8a0b82 */ /* 0x000e700000000a00 */
[----:B------:R-:W2:Y:S01]  /*4490*/  @P5 LDC.64 R136, c[0x0][0x2f8] ;  /* 0x0000be00ff885b82 */ /* 0x000ea20000000a00 */
[----:B0-----:R-:W-:-:S05]  /*44a0*/  @P5 FMUL.FTZ R0, R140, R5 ;  /* 0x000000058c005220 */ /* 0x001fca0000410000 */
[----:B------:R-:W-:Y:S01]  /*44b0*/  @P5 F2FP.F16.F32.PACK_AB R0, RZ, R0 ;  /* 0x00000000ff00523e */ /* 0x000fe200000000ff */
        /* <DEDUP_REMOVED lines=9> */
.L_x_8658:
        /* <DEDUP_REMOVED lines=27> */
.L_x_8662:
[----:B0-----:R-:W-:Y:S01]  /*4700*/  HFMA2.MMA R230, -RZ, RZ, 0, 9.5367431640625e-07 ;  /* 0x00000010ffe67435 */ /* 0x001fe200000001ff */
[----:B------:R-:W-:Y:S02]  /*4710*/  MOV R231, R138 ;  /* 0x0000008a00e77202 */ /* 0x000fe40000000f00 */
[----:B------:R-:W-:Y:S02]  /*4720*/  MOV R233, 0x1f ;  /* 0x0000001f00e97802 */ /* 0x000fe40000000f00 */
[----:B------:R-:W-:-:S07]  /*4730*/  MOV R168, 0xffffffff ;  /* 0xffffffff00a87802 */ /* 0x000fce0000000f00 */
[----:B-----5:R-:W-:Y:S05]  /*4740*/  WARPSYNC.COLLECTIVE R168, `(.L_x_8728) ;  /* 0x00000000a8087348 */ /* 0x020fea0003c00000 */
[----:B------:R0:W1:Y:S02]  /*4750*/  SHFL.DOWN P1, R229, R231, R230, R233 ;  /* 0x080000e6e7e57389 */ /* 0x00006400000200e9 */
[----:B01---5:R-:W-:Y:S01]  /*4760*/  ENDCOLLECTIVE ;  /* 0x000000000000791b */ /* 0x023fe20003800000 */
.L_x_8728:
[----:B------:R-:W-:Y:S02]  /*4770*/  MOV R231, R136 ;  /* 0x0000008800e77202 */ /* 0x000fe40000000f00 */
[----:B------:R-:W-:-:S07]  /*4780*/  MOV R141, R229 ;  /* 0x000000e5008d7202 */ /* 0x000fce0000000f00 */
[----:B------:R-:W-:Y:S05]  /*4790*/  WARPSYNC.COLLECTIVE R168, `(.L_x_8729) ;  /* 0x00000000a8087348 */ /* 0x000fea0003c00000 */
[----:B------:R0:W1:Y:S02]  /*47a0*/  SHFL.DOWN P1, R229, R231, R230, R233 ;  /* 0x080000e6e7e57389 */ /* 0x00006400000200e9 */
[----:B01----:R-:W-:Y:S01]  /*47b0*/  ENDCOLLECTIVE ;  /* 0x000000000000791b */ /* 0x003fe20003800000 */
.L_x_8729:
[----:B------:R-:W-:Y:S01]  /*47c0*/  FADD.FTZ R141, R141, R138 ;  /* 0x0000008a8d8d7221 */ /* 0x000fe20000010000 */
[----:B------:R-:W-:-:S04]  /*47d0*/  HFMA2.MMA R230, -RZ, RZ, 0, 4.76837158203125e-07 ;  /* 0x00000008ffe67435 */ /* 0x000fc800000001ff */
[----:B------:R-:W-:Y:S02]  /*47e0*/  MOV R231, R141 ;  /* 0x0000008d00e77202 */ /* 0x000fe40000000f00 */
[----:B------:R-:W-:-:S07]  /*47f0*/  MOV R143, R229 ;  /* 0x000000e5008f7202 */ /* 0x000fce0000000f00 */
[----:B------:R-:W-:Y:S05]  /*4800*/  WARPSYNC.COLLECTIVE R168, `(.L_x_8730) ;  /* 0x00000000a8087348 */ /* 0x000fea0003c00000 */
[----:B------:R0:W1:Y:S02]  /*4810*/  SHFL.DOWN P1, R229, R231, R230, R233 ;  /* 0x080000e6e7e57389 */ /* 0x00006400000200e9 */
[----:B01----:R-:W-:Y:S01]  /*4820*/  ENDCOLLECTIVE ;  /* 0x000000000000791b */ /* 0x003fe20003800000 */
.L_x_8730:
[----:B------:R-:W-:-:S05]  /*4830*/  FADD.FTZ R143, R143, R136 ;  /* 0x000000888f8f7221 */ /* 0x000fca0000010000 */
[----:B------:R-:W-:Y:S02]  /*4840*/  MOV R231, R143 ;  /* 0x0000008f00e77202 */ /* 0x000fe40000000f00 */
[----:B------:R-:W-:-:S07]  /*4850*/  MOV R140, R229 ;  /* 0x000000e5008c7202 */ /* 0x000fce0000000f00 */
[----:B------:R-:W-:Y:S05]  /*4860*/  WARPSYNC.COLLECTIVE R168, `(.L_x_8731) ;  /* 0x00000000a8087348 */ /* 0x000fea0003c00000 */
[----:B------:R0:W1:Y:S02]  /*4870*/  SHFL.DOWN P1, R229, R231, R230, R233 ;  /* 0x080000e6e7e57389 */ /* 0x00006400000200e9 */
[----:B01----:R-:W-:Y:S01]  /*4880*/  ENDCOLLECTIVE ;  /* 0x000000000000791b */ /* 0x003fe20003800000 */
.L_x_8731:
[----:B------:R-:W-:Y:S01]  /*4890*/  FADD.FTZ R140, R141, R140 ;  /* 0x0000008c8d8c7221 */ /* 0x000fe20000010000 */
[----:B------:R-:W-:-:S04]  /*48a0*/  HFMA2.MMA R230, -RZ, RZ, 0, 2.384185791015625e-07 ;  /* 0x00000004ffe67435 */ /* 0x000fc800000001ff */
[----:B------:R-:W-:Y:S02]  /*48b0*/  MOV R231, R140 ;  /* 0x0000008c00e77202 */ /* 0x000fe40000000f00 */
[----:B------:R-:W-:-:S07]  /*48c0*/  MOV R142, R229 ;  /* 0x000000e5008e7202 */ /* 0x000fce0000000f00 */
[----:B------:R-:W-:Y:S05]  /*48d0*/  WARPSYNC.COLLECTIVE R168, `(.L_x_8732) ;  /* 0x00000000a8087348 */ /* 0x000fea0003c00000 */
[----:B------:R0:W1:Y:S02]  /*48e0*/  SHFL.DOWN P1, R229, R231, R230, R233 ;  /* 0x080000e6e7e57389 */ /* 0x00006400000200e9 */
[----:B01----:R-:W-:Y:S01]  /*48f0*/  ENDCOLLECTIVE ;  /* 0x000000000000791b */ /* 0x003fe20003800000 */
.L_x_8732:
[----:B------:R-:W-:-:S05]  /*4900*/  FADD.FTZ R142, R143, R142 ;  /* 0x0000008e8f8e7221 */ /* 0x000fca0000010000 */
[----:B------:R-:W-:Y:S02]  /*4910*/  MOV R231, R142 ;  /* 0x0000008e00e77202 */ /* 0x000fe40000000f00 */
[----:B------:R-:W-:-:S07]  /*4920*/  MOV R169, R229 ;  /* 0x000000e500a97202 */ /* 0x000fce0000000f00 */
[----:B------:R-:W-:Y:S05]  /*4930*/  WARPSYNC.COLLECTIVE R168, `(.L_x_8733) ;  /* 0x00000000a8087348 */ /* 0x000fea0003c00000 */
[----:B------:R0:W1:Y:S02]  /*4940*/  SHFL.DOWN P1, R229, R231, R230, R233 ;  /* 0x080000e6e7e57389 */ /* 0x00006400000200e9 */
[----:B01----:R-:W-:Y:S01]  /*4950*/  ENDCOLLECTIVE ;  /* 0x000000000000791b */ /* 0x003fe20003800000 */
.L_x_8733:
[----:B------:R-:W-:Y:S01]  /*4960*/  FADD.FTZ R169, R140, R169 ;  /* 0x000000a98ca97221 */ /* 0x000fe20000010000 */
[----:B------:R-:W-:-:S04]  /*4970*/  HFMA2.MMA R230, -RZ, RZ, 0, 1.1920928955078125e-07 ;  /* 0x00000002ffe67435 */ /* 0x000fc800000001ff */
[----:B------:R-:W-:Y:S02]  /*4980*/  MOV R231, R169 ;  /* 0x000000a900e77202 */ /* 0x000fe40000000f00 */
[----:B------:R-:W-:-:S07]  /*4990*/  MOV R203, R229 ;  /* 0x000000e500cb7202 */ /* 0x000fce0000000f00 */
[----:B------:R-:W-:Y:S05]  /*49a0*/  WARPSYNC.COLLECTIVE R168, `(.L_x_8734) ;  /* 0x00000000a8087348 */ /* 0x000fea0003c00000 */
[----:B------:R0:W1:Y:S02]  /*49b0*/  SHFL.DOWN P1, R229, R231, R230, R233 ;  /* 0x080000e6e7e57389 */ /* 0x00006400000200e9 */
[----:B01----:R-:W-:Y:S01]  /*49c0*/  ENDCOLLECTIVE ;  /* 0x000000000000791b */ /* 0x003fe20003800000 */
.L_x_8734:
[----:B------:R-:W-:-:S05]  /*49d0*/  FADD.FTZ R203, R142, R203 ;  /* 0x000000cb8ecb7221 */ /* 0x000fca0000010000 */
[----:B------:R-:W-:Y:S02]  /*49e0*/  MOV R231, R203 ;  /* 0x000000cb00e77202 */ /* 0x000fe40000000f00 */
[----:B------:R-:W-:-:S07]  /*49f0*/  MOV R136, R229 ;  /* 0x000000e500887202 */ /* 0x000fce0000000f00 */
[----:B------:R-:W-:Y:S05]  /*4a00*/  WARPSYNC.COLLECTIVE R168, `(.L_x_8735) ;  /* 0x00000000a8087348 */ /* 0x000fea0003c00000 */
[----:B------:R0:W1:Y:S02]  /*4a10*/  SHFL.DOWN P1, R229, R231, R230, R233 ;  /* 0x080000e6e7e57389 */ /* 0x00006400000200e9 */
[----:B01----:R-:W-:Y:S01]  /*4a20*/  ENDCOLLECTIVE ;  /* 0x000000000000791b */ /* 0x003fe20003800000 */
.L_x_8735:
[----:B------:R-:W-:Y:S01]  /*4a30*/  FADD.FTZ R136, R169, R136 ;  /* 0x00000088a9887221 */ /* 0x000fe20000010000 */
[----:B------:R-:W-:-:S04]  /*4a40*/  HFMA2.MMA R230, -RZ, RZ, 0, 5.9604644775390625e-08 ;  /* 0x00000001ffe67435 */ /* 0x000fc800000001ff */
[----:B------:R-:W-:Y:S02]  /*4a50*/  MOV R231, R136 ;  /* 0x0000008800e77202 */ /* 0x000fe40000000f00 */
[----:B------:R-:W-:-:S07]  /*4a60*/  MOV R138, R229 ;  /* 0x000000e5008a7202 */ /* 0x000fce0000000f00 */
[----:B------:R-:W-:Y:S05]  /*4a70*/  WARPSYNC.COLLECTIVE R168, `(.L_x_8736) ;  /* 0x00000000a8087348 */ /* 0x000fea0003c00000 */
[----:B------:R0:W1:Y:S02]  /*4a80*/  SHFL.DOWN P1, R229, R231, R230, R233 ;  /* 0x080000e6e7e57389 */ /* 0x00006400000200e9 */
[----:B01----:R-:W-:Y:S01]  /*4a90*/  ENDCOLLECTIVE ;  /* 0x000000000000791b */ /* 0x003fe20003800000 */
.L_x_8736:
[----:B------:R-:W-:-:S05]  /*4aa0*/  FADD.FTZ R138, R203, R138 ;  /* 0x0000008acb8a7221 */ /* 0x000fca0000010000 */
[----:B------:R-:W-:Y:S02]  /*4ab0*/  MOV R231, R138 ;  /* 0x0000008a00e77202 */ /* 0x000fe40000000f00 */
[----:B------:R-:W-:-:S07]  /*4ac0*/  MOV R141, R229 ;  /* 0x000000e5008d7202 */ /* 0x000fce0000000f00 */
[----:B------:R-:W-:Y:S05]  /*4ad0*/  WARPSYNC.COLLECTIVE R168, `(.L_x_8737) ;  /* 0x00000000a8087348 */ /* 0x000fea0003c00000 */
[----:B------:R0:W1:Y:S02]  /*4ae0*/  SHFL.DOWN P1, R229, R231, R230, R233 ;  /* 0x080000e6e7e57389 */ /* 0x00006400000200e9 */
[----:B01----:R-:W-:Y:S01]  /*4af0*/  ENDCOLLECTIVE ;  /* 0x000000000000791b */ /* 0x003fe20003800000 */
.L_x_8737:
[----:B------:R-:W-:Y:S01]  /*4b00*/  MOV R143, R229 ;  /* 0x000000e5008f7202 */ /* 0x000fe20000000f00 */
[----:B------:R-:W-:Y:S06]  /*4b10*/  BRA `(.L_x_8738) ;  /* 0xffffffd000ec7947 */ /* 0x000fec000383ffff */
.L_x_8739:
        /* <DEDUP_REMOVED lines=14> */
.L_x_13983:


//--------------------- .text._ZN10layer_norm13ln_bwd_kernelINS_13Kernel_traitsI6__halfS2_fS2_fjLj4096ELj1ELj1ELj4ELj16ENS_18Kernel_traits_baseILj4096ES2_S2_fS2_fjLj128EEEEELb0ELb1ELb0ELb0EEEvNS_9BwdParamsE --------------------------
	.section	.text._ZN10layer_norm13ln_bwd_kernelINS_13Kernel_traitsI6__halfS2_fS2_fjLj4096ELj1ELj1ELj4ELj16ENS_18Kernel_traits_baseILj4096ES2_S2_fS2_fjLj128EEEEELb0ELb1ELb0ELb0EEEvNS_9BwdParamsE,"ax",@progbits
	.align	128
        .global         _ZN10layer_norm13ln_bwd_kernelINS_13Kernel_traitsI6__halfS2_fS2_fjLj4096ELj1ELj1ELj4ELj16ENS_18Kernel_traits_baseILj4096ES2_S2_fS2_fjLj128EEEEELb0ELb1ELb0ELb0EEEvNS_9BwdParamsE
        .type           _ZN10layer_norm13ln_bwd_kernelINS_13Kernel_traitsI6__halfS2_fS2_fjLj4096ELj1ELj1ELj4ELj16ENS_18Kernel_traits_baseILj4096ES2_S2_fS2_fjLj128EEEEELb0ELb1ELb0ELb0EEEvNS_9BwdParamsE,@function
        .size           _ZN10layer_norm13ln_bwd_kernelINS_13Kernel_traitsI6__halfS2_fS2_fjLj4096ELj1ELj1ELj4ELj16ENS_18Kernel_traits_baseILj4096ES2_S2_fS2_fjLj128EEEEELb0ELb1ELb0ELb0EEEvNS_9BwdParamsE,(.L_x_13984 - _ZN10layer_norm13ln_bwd_kernelINS_13Kernel_traitsI6__halfS2_fS2_fjLj4096ELj1ELj1ELj4ELj16ENS_18Kernel_traits_baseILj4096ES2_S2_fS2_fjLj128EEEEELb0ELb1ELb0ELb0EEEvNS_9BwdParamsE)
        .other          _ZN10layer_norm13ln_bwd_kernelINS_13Kernel_traitsI6__halfS2_fS2_fjLj4096ELj1ELj1ELj4ELj16ENS_18Kernel_traits_baseILj4096ES2_S2_fS2_fjLj128EEEEELb0ELb1ELb0ELb0EEEvNS_9BwdParamsE,@"STO_CUDA_ENTRY STV_DEFAULT"
_ZN10layer_norm13ln_bwd_kernelINS_13Kernel_traitsI6__halfS2_fS2_fjLj4096ELj1ELj1ELj4ELj16ENS_18Kernel_traits_baseILj4096ES2_S2_fS2_fjLj128EEEEELb0ELb1ELb0ELb0EEEvNS_9BwdParamsE:
.text._ZN10layer_norm13ln_bwd_kernelINS_13Kernel_traitsI6__halfS2_fS2_fjLj4096ELj1ELj1ELj4ELj16ENS_18Kernel_traits_baseILj4096ES2_S2_fS2_fjLj128EEEEELb0ELb1ELb0ELb0EEEvNS_9BwdParamsE:
        /* <DEDUP_REMOVED lines=39> */
[----:B------:R-:W1:Y:S01]  /*0270*/  @P2 LDC.64 R48, c[0x0][0x278] ;  /* 0x00009e00ff302b82 */ /* 0x000e620000000a00 */
[----:B---3--:R-:W-:-:S07]  /*0280*/  @P1 IMAD.WIDE.U32 R42, R55, 0x10, R38 ;  /* 0x00000010372a1825 */ /* 0x008fce00078e0026 */
[----:B------:R-:W3:Y:S01]  /*0290*/  @P3 LDC.64 R50, c[0x0][0x260] ;  /* 0x00009800ff323b82 */ /* 0x000ee20000000a00 */
[C---:B----4-:R-:W-:Y:S01]  /*02a0*/  @P1 IMAD.WIDE.U32 R44, R55.reuse, 0x10, R40 ;  /* 0x00000010372c1825 */ /* 0x050fe200078e0028 */
[----:B------:R-:W-:Y:S01]  /*02b0*/  @P1 IADD3 R55, R55, 0x80, RZ ;  /* 0x0000008037371810 */ /* 0x000fe20007ffe0ff */
[----:B------:R-:W5:Y:S05]  /*02c0*/  @P1 LDG.E.128 R28, desc[UR4][R42.64] ;  /* 0x000000042a1c1981 */ /* 0x000f6a000c1e1d00 */
[----:B------:R-:W4:Y:S01]  /*02d0*/  @P3 LDC.64 R52, c[0x0][0x278] ;  /* 0x00009e00ff343b82 */ /* 0x000f220000000a00 */
[C---:B0-----:R-:W-:Y:S01]  /*02e0*/  @P2 IMAD.WIDE.U32 R46, R55.reuse, 0x10, R46 ;  /* 0x00000010372e2825 */ /* 0x041fe200078e002e */
[----:B--2---:R-:W-:Y:S01]  /*02f0*/  LEA.HI R2, R132, UR6, RZ, 0x19 ;  /* 0x0000000684027c11 */ /* 0x004fe2000f8fc8ff */
[----:B------:R-:W5:Y:S02]  /*0300*/  @P1 LDG.E.128 R12, desc[UR4][R44.64] ;  /* 0x000000042c0c1981 */ /* 0x000f64000c1e1d00 */
[C---:B-1----:R-:W-:Y:S01]  /*0310*/  @P2 IMAD.WIDE.U32 R48, R55.reuse, 0x10, R48 ;  /* 0x0000001037302825 */ /* 0x042fe200078e0030 */
[----:B------:R-:W-:Y:S01]  /*0320*/  @P2 IADD3 R55, R55, 0x80, RZ ;  /* 0x0000008037372810 */ /* 0x000fe20007ffe0ff */
[----:B------:R-:W5:Y:S01]  /*0330*/  @P2 LDG.E.128 R24, desc[UR4][R46.64] ;  /* 0x000000042e182981 */ /* 0x000f62000c1e1d00 */
[----:B------:R-:W-:-:S02]  /*0340*/  CS2R R126, SRZ ;  /* 0x00000000007e7805 */ /* 0x000fc4000001ff00 */
[----:B------:R-:W-:Y:S02]  /*0350*/  CS2R R120, SRZ ;  /* 0x0000000000787805 */ /* 0x000fe4000001ff00 */
[----:B------:R-:W-:Y:S01]  /*0360*/  CS2R R122, SRZ ;  /* 0x00000000007a7805 */ /* 0x000fe2000001ff00 */
[----:B------:R0:W5:Y:S01]  /*0370*/  @P2 LDG.E.128 R8, desc[UR4][R48.64] ;  /* 0x0000000430082981 */ /* 0x000162000c1e1d00 */
[----:B---3--:R-:W-:-:S05]  /*0380*/  @P3 IMAD.WIDE.U32 R38, R55, 0x10, R50 ;  /* 0x0000001037263825 */ /* 0x008fca00078e0032 */
[----:B------:R-:W5:Y:S01]  /*0390*/  @P3 LDG.E.128 R20, desc[UR4][R38.64] ;  /* 0x0000000426143981 */ /* 0x000f62000c1e1d00 */
[----:B----4-:R-:W-:-:S05]  /*03a0*/  @P3 IMAD.WIDE.U32 R40, R55, 0x10, R52 ;  /* 0x0000001037283825 */ /* 0x010fca00078e0034 */
        /* <DEDUP_REMOVED lines=40> */
[----:B-1----:R-:W-:Y:S02]  /*0630*/  CS2R R40, SRZ ;  /* 0x0000000000287805 */ /* 0x002fe4000001ff00 */
        /* <DEDUP_REMOVED lines=8> */
[----:B------:R-:W-:Y:S01]  /*06c0*/  HADD2.F32 R32, -RZ, R33.H0_H0 ;  /* 0x20000021ff207230 */ /* 0x000fe20000004100 */
[----:B------:R0:W-:Y:S01]  /*06d0*/  STL [R1+0x7c], R3 ;  /* 0x00007c0301007387 */ /* 0x0001e20000100800 */
[----:B------:R-:W-:Y:S01]  /*06e0*/  HFMA2.MMA R216, -RZ, RZ, 0, 5.9604644775390625e-08 ;  /* 0x00000001ffd87435 */ /* 0x000fe200000001ff */
[--C-:B------:R-:W-:Y:S01]  /*06f0*/  HADD2.F32 R252, -RZ, R16.reuse.H0_H0 ;  /* 0x20000010fffc7230 */ /* 0x100fe20000004100 */
[----:B------:R-:W-:Y:S01]  /*0700*/  ISETP.NE.AND.EX P3, PT, RZ, UR7, PT, P3 ;  /* 0x00000007ff007c0c */ /* 0x000fe2000bf65330 */
[----:B------:R1:W-:Y:S01]  /*0710*/  STL [R1+0x78], R0 ;  /* 0x0000780001007387 */ /* 0x0003e20000100800 */
[----:B------:R-:W-:Y:S01]  /*0720*/  HADD2.F32 R251, -RZ, R16.H1_H1 ;  /* 0x30000010fffb7230 */ /* 0x000fe20000004100 */
[----:B------:R-:W-:Y:S01]  /*0730*/  MOV R129, RZ ;  /* 0x000000ff00817202 */ /* 0x000fe20000000f00 */
[--C-:B------:R-:W-:Y:S01]  /*0740*/  HADD2.F32 R250, -RZ, R17.reuse.H0_H0 ;  /* 0x20000011fffa7230 */ /* 0x100fe20000004100 */
[----:B------:R2:W-:Y:S01]  /*0750*/  STL [R1+0x74], R32 ;  /* 0x0000742001007387 */ /* 0x0005e20000100800 */
[----:B------:R-:W-:-:S02]  /*0760*/  HADD2.F32 R249, -RZ, R17.H1_H1 ;  /* 0x30000011fff97230 */ /* 0x000fc40000004100 */
[----:B0-----:R-:W-:Y:S02]  /*0770*/  HADD2.F32 R3, -RZ, R33.H1_H1 ;  /* 0x30000021ff037230 */ /* 0x001fe40000004100 */
[----:B------:R-:W-:Y:S02]  /*0780*/  HADD2.F32 R248, -RZ, R18.H0_H0 ;  /* 0x20000012fff87230 */ /* 0x000fe40000004100 */
[----:B-1----:R-:W-:Y:S01]  /*0790*/  HADD2.F32 R0, -RZ, R34.H0_H0 ;  /* 0x20000022ff007230 */ /* 0x002fe20000004100 */
[----:B------:R0:W-:Y:S01]  /*07a0*/  STL [R1+0x70], R3 ;  /* 0x0000700301007387 */ /* 0x0001e20000100800 */
[----:B------:R-:W-:Y:S02]  /*07b0*/  HADD2.F32 R247, -RZ, R18.H1_H1 ;  /* 0x30000012fff77230 */ /* 0x000fe40000004100 */
[----:B--2---:R-:W-:Y:S01]  /*07c0*/  HADD2.F32 R32, -RZ, R34.H1_H1 ;  /* 0x30000022ff207230 */ /* 0x004fe20000004100 */
[----:B------:R1:W-:Y:S01]  /*07d0*/  STL [R1+0x6c], R0 ;  /* 0x00006c0001007387 */ /* 0x0003e20000100800 */
[----:B------:R-:W-:-:S02]  /*07e0*/  HADD2.F32 R246, -RZ, R19.H0_H0 ;  /* 0x20000013fff67230 */ /* 0x000fc40000004100 */
[----:B------:R-:W-:Y:S01]  /*07f0*/  HADD2.F32 R245, -RZ, R19.H1_H1 ;  /* 0x30000013fff57230 */ /* 0x000fe20000004100 */
[----:B------:R2:W-:Y:S01]  /*0800*/  STL [R1+0x68], R32 ;  /* 0x0000682001007387 */ /* 0x0005e20000100800 */
[--C-:B------:R-:W-:Y:S02]  /*0810*/  HADD2.F32 R244, -RZ, R12.reuse.H0_H0 ;  /* 0x2000000cfff47230 */ /* 0x100fe40000004100 */
[--C-:B0-----:R-:W-:Y:S02]  /*0820*/  HADD2.F32 R3, -RZ, R35.reuse.H0_H0 ;  /* 0x20000023ff037230 */ /* 0x101fe40000004100 */
[----:B------:R-:W-:Y:S02]  /*0830*/  HADD2.F32 R243, -RZ, R12.H1_H1 ;  /* 0x3000000cfff37230 */ /* 0x000fe40000004100 */
[----:B-1----:R-:W-:Y:S01]  /*0840*/  HADD2.F32 R0, -RZ, R35.H1_H1 ;  /* 0x30000023ff007230 */ /* 0x002fe20000004100 */
[----:B------:R0:W-:Y:S01]  /*0850*/  STL [R1+0x64], R3 ;  /* 0x0000640301007387 */ /* 0x0001e20000100800 */
[----:B------:R-:W-:-:S02]  /*0860*/  HADD2.F32 R242, -RZ, R13.H0_H0 ;  /* 0x2000000dfff27230 */ /* 0x000fc40000004100 */
[----:B--2---:R-:W-:Y:S01]  /*0870*/  HADD2.F32 R32, -RZ, R28.H0_H0 ;  /* 0x2000001cff207230 */ /* 0x004fe20000004100 */
[----:B------:R1:W-:Y:S01]  /*0880*/  STL [R1+0x60], R0 ;  /* 0x0000600001007387 */ /* 0x0003e20000100800 */
[----:B------:R-:W-:Y:S02]  /*0890*/  HADD2.F32 R241, -RZ, R13.H1_H1 ;  /* 0x3000000dfff17230 */ /* 0x000fe40000004100 */
[--C-:B------:R-:W-:Y:S01]  /*08a0*/  HADD2.F32 R240, -RZ, R14.reuse.H0_H0 ;  /* 0x2000000efff07230 */ /* 0x100fe20000004100 */
[----:B------:R-:W-:Y:S01]  /*08b0*/  STL [R1+0x5c], R32 ;  /* 0x00005c2001007387 */ /* 0x000fe20000100800 */
[----:B------:R-:W-:Y:S02]  /*08c0*/  HADD2.F32 R239, -RZ, R14.H1_H1 ;  /* 0x3000000effef7230 */ /* 0x000fe40000004100 */
[----:B0-----:R-:W-:Y:S02]  /*08d0*/  HADD2.F32 R3, -RZ, R28.H1_H1 ;  /* 0x3000001cff037230 */ /* 0x001fe40000004100 */
[----:B------:R-:W-:-:S02]  /*08e0*/  HADD2.F32 R28, -RZ, R29.H1_H1 ;  /* 0x3000001dff1c7230 */ /* 0x000fc40000004100 */
[----:B-1----:R-:W-:Y:S01]  /*08f0*/  HADD2.F32 R0, -RZ, R29.H0_H0 ;  /* 0x2000001dff007230 */ /* 0x002fe20000004100 */
[----:B------:R0:W-:Y:S01]  /*0900*/  STL [R1+0x58], R3 ;  /* 0x0000580301007387 */ /* 0x0001e20000100800 */
[--C-:B------:R-:W-:Y:S02]  /*0910*/  HADD2.F32 R238, -RZ, R15.reuse.H0_H0 ;  /* 0x2000000fffee7230 */ /* 0x100fe40000004100 */
[----:B------:R-:W-:Y:S01]  /*0920*/  HADD2.F32 R237, -RZ, R15.H1_H1 ;  /* 0x3000000fffed7230 */ /* 0x000fe20000004100 */
[----:B------:R1:W-:Y:S01]  /*0930*/  STL [R1+0x54], R0 ;  /* 0x0000540001007387 */ /* 0x0003e20000100800 */
[--C-:B------:R-:W-:Y:S02]  /*0940*/  HADD2.F32 R236, -RZ, R8.reuse.H0_H0 ;  /* 0x20000008ffec7230 */ /* 0x100fe40000004100 */
[----:B------:R-:W-:Y:S01]  /*0950*/  HADD2.F32 R235, -RZ, R8.H1_H1 ;  /* 0x30000008ffeb7230 */ /* 0x000fe20000004100 */
[----:B------:R2:W-:Y:S01]  /*0960*/  STL [R1+0x50], R28 ;  /* 0x0000501c01007387 */ /* 0x0005e20000100800 */
[----:B------:R-:W-:-:S02]  /*0970*/  HADD2.F32 R234, -RZ, R9.H0_H0 ;  /* 0x20000009ffea7230 */ /* 0x000fc40000004100 */
[--C-:B0-----:R-:W-:Y:S02]  /*0980*/  HADD2.F32 R3, -RZ, R30.reuse.H0_H0 ;  /* 0x2000001eff037230 */ /* 0x101fe40000004100 */
[----:B------:R-:W-:Y:S02]  /*0990*/  HADD2.F32 R233, -RZ, R9.H1_H1 ;  /* 0x30000009ffe97230 */ /* 0x000fe40000004100 */
[----:B-1----:R-:W-:Y:S01]  /*09a0*/  HADD2.F32 R0, -RZ, R30.H1_H1 ;  /* 0x3000001eff007230 */ /* 0x002fe20000004100 */
[----:B------:R0:W-:Y:S01]  /*09b0*/  STL [R1+0x4c], R3 ;  /* 0x00004c0301007387 */ /* 0x0001e20000100800 */
[--C-:B------:R-:W-:Y:S02]  /*09c0*/  HADD2.F32 R232, -RZ, R10.reuse.H0_H0 ;  /* 0x2000000affe87230 */ /* 0x100fe40000004100 */
[----:B--2---:R-:W-:Y:S01]  /*09d0*/  HADD2.F32 R28, -RZ, R31.H0_H0 ;  /* 0x2000001fff1c7230 */ /* 0x004fe20000004100 */
[----:B------:R1:W-:Y:S01]  /*09e0*/  STL [R1+0x48], R0 ;  /* 0x0000480001007387 */ /* 0x0003e20000100800 */
[----:B------:R-:W-:-:S02]  /*09f0*/  HADD2.F32 R231, -RZ, R10.H1_H1 ;  /* 0x3000000affe77230 */ /* 0x000fc40000004100 */
[--C-:B------:R-:W-:Y:S01]  /*0a00*/  HADD2.F32 R230, -RZ, R11.reuse.H0_H0 ;  /* 0x2000000bffe67230 */ /* 0x100fe20000004100 */
[----:B------:R-:W-:Y:S01]  /*0a10*/  STL [R1+0x44], R28 ;  /* 0x0000441c01007387 */ /* 0x000fe20000100800 */
[----:B------:R-:W-:Y:S02]  /*0a20*/  HADD2.F32 R229, -RZ, R11.H1_H1 ;  /* 0x3000000bffe57230 */ /* 0x000fe40000004100 */
[----:B0-----:R-:W-:Y:S02]  /*0a30*/  HADD2.F32 R3, -RZ, R31.H1_H1 ;  /* 0x3000001fff037230 */ /* 0x001fe40000004100 */
[----:B------:R-:W-:Y:S02]  /*0a40*/  HADD2.F32 R228, -RZ, R4.H0_H0 ;  /* 0x20000004ffe47230 */ /* 0x000fe40000004100 */
[--C-:B-1----:R-:W-:Y:S01]  /*0a50*/  HADD2.F32 R0, -RZ, R24.reuse.H0_H0 ;  /* 0x20000018ff007230 */ /* 0x102fe20000004100 */
[----:B------:R0:W-:Y:S01]  /*0a60*/  STL [R1+0x40], R3 ;  /* 0x0000400301007387 */ /* 0x0001e20000100800 */
[----:B------:R-:W-:-:S02]  /*0a70*/  HADD2.F32 R24, -RZ, R24.H1_H1 ;  /* 0x30000018ff187230 */ /* 0x000fc40000004100 */
[----:B------:R-:W-:Y:S01]  /*0a80*/  HADD2.F32 R227, -RZ, R4.H1_H1 ;  /* 0x30000004ffe37230 */ /* 0x000fe20000004100 */
[----:B------:R1:W-:Y:S01]  /*0a90*/  STL [R1+0x3c], R0 ;  /* 0x00003c0001007387 */ /* 0x0003e20000100800 */
[--C-:B------:R-:W-:Y:S02]  /*0aa0*/  HADD2.F32 R226, -RZ, R5.reuse.H0_H0 ;  /* 0x20000005ffe27230 */ /* 0x100fe40000004100 */
[----:B------:R-:W-:Y:S01]  /*0ab0*/  HADD2.F32 R225, -RZ, R5.H1_H1 ;  /* 0x30000005ffe17230 */ /* 0x000fe20000004100 */
[----:B------:R2:W-:Y:S01]  /*0ac0*/  STL [R1+0x38], R24 ;  /* 0x0000381801007387 */ /* 0x0005e20000100800 */
[--C-:B------:R-:W-:Y:S02]  /*0ad0*/  HADD2.F32 R224, -RZ, R6.reuse.H0_H0 ;  /* 0x20000006ffe07230 */ /* 0x100fe40000004100 */
[----:B0-----:R-:W-:Y:S02]  /*0ae0*/  HADD2.F32 R3, -RZ, R25.H0_H0 ;  /* 0x20000019ff037230 */ /* 0x001fe40000004100 */
[----:B------:R-:W-:-:S02]  /*0af0*/  HADD2.F32 R223, -RZ, R6.H1_H1 ;  /* 0x30000006ffdf7230 */ /* 0x000fc40000004100 */
[----:B-1----:R-:W-:Y:S01]  /*0b00*/  HADD2.F32 R0, -RZ, R25.H1_H1 ;  /* 0x30000019ff007230 */ /* 0x002fe20000004100 */
[----:B------:R0:W-:Y:S01]  /*0b10*/  STL [R1+0x34], R3 ;  /* 0x0000340301007387 */ /* 0x0001e20000100800 */
[--C-:B------:R-:W-:Y:S02]  /*0b20*/  HADD2.F32 R222, -RZ, R7.reuse.H0_H0 ;  /* 0x20000007ffde7230 */ /* 0x100fe40000004100 */
[----:B--2---:R-:W-:Y:S01]  /*0b30*/  HADD2.F32 R24, -RZ, R26.H0_H0 ;  /* 0x2000001aff187230 */ /* 0x004fe20000004100 */
[----:B------:R1:W-:Y:S01]  /*0b40*/  STL [R1+0x30], R0 ;  /* 0x0000300001007387 */ /* 0x0003e20000100800 */
[----:B------:R-:W-:-:S03]  /*0b50*/  HADD2.F32 R221, -RZ, R7.H1_H1 ;  /* 0x30000007ffdd7230 */ /* 0x000fc60000004100 */
[----:B------:R2:W-:Y:S01]  /*0b60*/  STL [R1+0x2c], R24 ;  /* 0x00002c1801007387 */ /* 0x0005e20000100800 */
[----:B0-----:R-:W-:Y:S02]  /*0b70*/  HADD2.F32 R3, -RZ, R26.H1_H1 ;  /* 0x3000001aff037230 */ /* 0x001fe40000004100 */
[----:B-1----:R-:W-:-:S03]  /*0b80*/  HADD2.F32 R0, -RZ, R27.H0_H0 ;  /* 0x2000001bff007230 */ /* 0x002fc60000004100 */
[----:B------:R0:W-:Y:S01]  /*0b90*/  STL [R1+0x28], R3 ;  /* 0x0000280301007387 */ /* 0x0001e20000100800 */
[----:B--2---:R-:W-:-:S03]  /*0ba0*/  HADD2.F32 R24, -RZ, R27.H1_H1 ;  /* 0x3000001bff187230 */ /* 0x004fc60000004100 */
[----:B------:R1:W-:Y:S04]  /*0bb0*/  STL [R1+0x24], R0 ;  /* 0x0000240001007387 */ /* 0x0003e80000100800 */
[----:B------:R-:W-:Y:S01]  /*0bc0*/  STL [R1+0x20], R24 ;  /* 0x0000201801007387 */ /* 0x000fe20000100800 */
[--C-:B0-----:R-:W-:Y:S02]  /*0bd0*/  HADD2.F32 R3, -RZ, R20.reuse.H0_H0 ;  /* 0x20000014ff037230 */ /* 0x101fe40000004100 */
[----:B-1----:R-:W-:-:S03]  /*0be0*/  HADD2.F32 R0, -RZ, R20.H1_H1 ;  /* 0x30000014ff007230 */ /* 0x002fc60000004100 */
[----:B------:R0:W-:Y:S01]  /*0bf0*/  STL [R1+0x1c], R3 ;  /* 0x00001c0301007387 */ /* 0x0001e20000100800 */
[----:B------:R-:W-:-:S03]  /*0c00*/  HADD2.F32 R20, -RZ, R21.H0_H0 ;  /* 0x20000015ff147230 */ /* 0x000fc60000004100 */
[----:B------:R1:W-:Y:S04]  /*0c10*/  STL [R1+0x18], R0 ;  /* 0x0000180001007387 */ /* 0x0003e80000100800 */
[----:B------:R2:W-:Y:S01]  /*0c20*/  STL [R1+0x14], R20 ;  /* 0x0000141401007387 */ /* 0x0005e20000100800 */
[----:B0-----:R-:W-:Y:S02]  /*0c30*/  HADD2.F32 R3, -RZ, R21.H1_H1 ;  /* 0x30000015ff037230 */ /* 0x001fe40000004100 */
[----:B-1----:R-:W-:-:S03]  /*0c40*/  HADD2.F32 R0, -RZ, R22.H0_H0 ;  /* 0x20000016ff007230 */ /* 0x002fc60000004100 */
[----:B------:R0:W-:Y:S01]  /*0c50*/  STL [R1+0x10], R3 ;  /* 0x0000100301007387 */ /* 0x0001e20000100800 */
[----:B--2---:R-:W-:-:S03]  /*0c60*/  HADD2.F32 R20, -RZ, R22.H1_H1 ;  /* 0x30000016ff147230 */ /* 0x004fc60000004100 */
[----:B------:R1:W-:Y:S04]  /*0c70*/  STL [R1+0xc], R0 ;  /* 0x00000c0001007387 */ /* 0x0003e80000100800 */
[----:B------:R2:W-:Y:S01]  /*0c80*/  STL [R1+0x8], R20 ;  /* 0x0000081401007387 */ /* 0x0005e20000100800 */
[--C-:B0-----:R-:W-:Y:S02]  /*0c90*/  HADD2.F32 R3, -RZ, R23.reuse.H0_H0 ;  /* 0x20000017ff037230 */ /* 0x101fe40000004100 */
[----:B-1----:R-:W-:-:S03]  /*0ca0*/  HADD2.F32 R0, -RZ, R23.H1_H1 ;  /* 0x30000017ff007230 */ /* 0x002fc60000004100 */
[----:B------:R2:W-:Y:S04]  /*0cb0*/  STL [R1+0x4], R3 ;  /* 0x0000040301007387 */ /* 0x0005e80000100800 */
[----:B------:R2:W-:Y:S02]  /*0cc0*/  STL [R1], R0 ;  /* 0x0000000001007387 */ /* 0x0005e40000100800 */
.L_x_8758:
[----:B0--3-5:R-:W0:Y:S01]  /*0cd0*/  @P3 LDC.64 R4, c[0x0][0x270] ;  /* 0x00009c00ff043b82 */ /* 0x029e220000000a00 */
[----:B--2---:R-:W-:-:S07]  /*0ce0*/  SHF.R.S32.HI R3, RZ, 0x1f, R2 ;  /* 0x0000001fff037819 */ /* 0x004fce0000011402 */
[----:B-1----:R-:W1:Y:S01]  /*0cf0*/  LDC.64 R164, c[0x0][0x250] ;  /* 0x00009400ffa47b82 */ /* 0x002e620000000a00 */
[----:B------:R-:W-:-:S07]  /*0d00*/  MOV R217, UR13 ;  /* 0x0000000d00d97c02 */ /* 0x000fce0008000f00 */
[----:B------:R-:W2:Y:S01]  /*0d10*/  LDC.U8 R167, c[0x0][0x2a0] ;  /* 0x0000a800ffa77b82 */ /* 0x000ea20000000000 */
[----:B0-----:R-:W-:-:S04]  /*0d20*/  @P3 LEA R4, P4, R2, R4, 0x1 ;  /* 0x0000000402043211 */ /* 0x001fc800078808ff */
[----:B------:R-:W-:-:S05]  /*0d30*/  @P3 LEA.HI.X R5, R2, R5, R3, 0x1, P4 ;  /* 0x0000000502053211 */ /* 0x000fca00020f0c03 */
[----:B------:R1:W3:Y:S02]  /*0d40*/  @P3 LDG.E.U16 R3, desc[UR4][R4.64] ;  /* 0x0000000404033981 */ /* 0x0002e4000c1e1500 */
[----:B-1----:R-:W-:-:S05]  /*0d50*/  IMAD.WIDE R4, R2, 0x4, R164 ;  /* 0x0000000402047825 */ /* 0x002fca00078e02a4 */
[----:B------:R0:W4:Y:S02]  /*0d60*/  LDG.E R208, desc[UR4][R4.64] ;  /* 0x0000000404d07981 */ /* 0x000124000c1e1900 */
[----:B0-----:R-:W0:Y:S01]  /*0d70*/  LDC.64 R4, c[0x0][0x258] ;  /* 0x00009600ff047b82 */ /* 0x001e220000000a00 */
[----:B------:R-:W1:Y:S01]  /*0d80*/  S2R R166, SR_TID.X ;  /* 0x0000000000a67919 */ /* 0x000e620000002100 */
[----:B--2---:R-:W-:Y:S01]  /*0d90*/  ISETP.NE.AND P5, PT, R167, RZ, PT ;  /* 0x000000ffa700720c */ /* 0x004fe20003fa5270 */
[----:B0-----:R-:W-:-:S06]  /*0da0*/  IMAD.WIDE R4, R2, 0x4, R4 ;  /* 0x0000000402047825 */ /* 0x001fcc00078e0204 */
[----:B------:R0:W5:Y:S01]  /*0db0*/  LDG.E R4, desc[UR4][R4.64] ;  /* 0x0000000404047981 */ /* 0x000162000c1e1900 */
[----:B------:R-:W-:Y:S01]  /*0dc0*/  BSSY B0, `(.L_x_8741) ;  /* 0x0000063000007945 */ /* 0x000fe20003800000 */
[----:B------:R-:W-:Y:S02]  /*0dd0*/  MOV R212, RZ ;  /* 0x000000ff00d47202 */ /* 0x000fe40000000f00 */
[----:B-1----:R-:W-:Y:S02]  /*0de0*/  LOP3.LUT R218, R166, 0x7f, RZ, 0xc0, !PT ;  /* 0x0000007fa6da7812 */ /* 0x002fe400078ec0ff */
[----:B------:R-:W-:Y:S02]  /*0df0*/  MOV R211, RZ ;  /* 0x000000ff00d37202 */ /* 0x000fe40000000f00 */
[----:B0-----:R-:W-:Y:S01]  /*0e00*/  MOV R5, 0x3f800000 ;  /* 0x3f80000000057802 */ /* 0x001fe20000000f00 */
[----:B---3--:R-:W-:Y:S02]  /*0e10*/  @P3 HADD2.F32 R5, -RZ, R3.H0_H0 ;  /* 0x20000003ff053230 */ /* 0x008fe40000004100 */
        /* <DEDUP_REMOVED lines=18> */
[----:B0-----:R-:W-:-:S06]  /*0f40*/  IMAD.WIDE.U32 R168, R3, 0x10, R168 ;  /* 0x0000001003a87825 */ /* 0x001fcc00078e00a8 */
[----:B------:R-:W2:Y:S06]  /*0f50*/  LDG.E.128 R168, desc[UR4][R168.64] ;  /* 0x00000004a8a87981 */ /* 0x000eac000c1e1d00 */
[----:B------:R-:W-:-:S04]  /*0f60*/  @P4 LEA R24, P5, R3, UR8, 0x5 ;  /* 0x0000000803184c11 */ /* 0x000fc8000f8a28ff */
[----:B------:R-:W-:-:S05]  /*0f70*/  @P4 LEA.HI.X R25, R3, UR9, RZ, 0x5, P5 ;  /* 0x0000000903194c11 */ /* 0x000fca000a8f2cff */
[----:B------:R-:W5:Y:S04]  /*0f80*/  @P4 LDG.E.128 R32, desc[UR4][R24.64] ;  /* 0x0000000418204981 */ /* 0x000f68000c1e1d00 */
[----:B------:R2:W5:Y:S01]  /*0f90*/  @P4 LDG.E.128 R28, desc[UR4][R24.64+0x10] ;  /* 0x00001004181c4981 */ /* 0x000562000c1e1d00 */
[----:B----4-:R-:W-:-:S03]  /*0fa0*/  FADD.FTZ R26, -R208, R165 ;  /* 0x000000a5d01a7221 */ /* 0x010fc60000010100 */
[----:B------:R-:W4:Y:S01]  /*0fb0*/  LDL R165, [R1+0x6c] ;  /* 0x00006c0001a57983 */ /* 0x000f220000100800 */
[----:B------:R-:W-:-:S04]  /*0fc0*/  FADD.FTZ R0, -R208, R164 ;  /* 0x000000a4d0007221 */ /* 0x000fc80000010100 */
[----:B-----5:R-:W-:Y:S01]  /*0fd0*/  FMUL.FTZ R0, R4, R0 ;  /* 0x0000000004007220 */ /* 0x020fe20000410000 */
[--C-:B--2---:R-:W-:Y:S02]  /*0fe0*/  HADD2.F32 R25, -RZ, R168.reuse.H0_H0 ;  /* 0x200000a8ff197230 */ /* 0x104fe40000004100 */
[----:B------:R-:W-:-:S03]  /*0ff0*/  HADD2.F32 R168, -RZ, R168.H1_H1 ;  /* 0x300000a8ffa87230 */ /* 0x000fc60000004100 */
[----:B------:R-:W-:Y:S01]  /*1000*/  FADD.FTZ R96, R96, R25 ;  /* 0x0000001960607221 */ /* 0x000fe20000010000 */
[-C--:B------:R-:W-:Y:S01]  /*1010*/  FFMA.FTZ R128, R0, R25.reuse, R128 ;  /* 0x0000001900807223 */ /* 0x080fe20000010080 */
[----:B------:R-:W-:Y:S02]  /*1020*/  FMUL.FTZ R25, R206, R25 ;  /* 0x00000019ce197220 */ /* 0x000fe40000410000 */
[----:B------:R-:W2:Y:S01]  /*1030*/  LDL R206, [R1+0x68] ;  /* 0x0000680001ce7983 */ /* 0x000ea20000100800 */
[----:B---3--:R-:W-:-:S03]  /*1040*/  FMUL.FTZ R215, R204, R168 ;  /* 0x000000a8ccd77220 */ /* 0x008fc60000410000 */
[----:B------:R-:W3:Y:S01]  /*1050*/  LDL R204, [R1+0x64] ;  /* 0x0000640001cc7983 */ /* 0x000ee20000100800 */
[----:B------:R-:W-:-:S03]  /*1060*/  FADD.FTZ R24, -R208, R166 ;  /* 0x000000a6d0187221 */ /* 0x000fc60000010100 */
[----:B------:R-:W3:Y:S01]  /*1070*/  LDL R166, [R1+0x60] ;  /* 0x0000600001a67983 */ /* 0x000ee20000100800 */
[C---:B------:R-:W-:Y:S01]  /*1080*/  FADD.FTZ R164, -R208.reuse, R20 ;  /* 0x00000014d0a47221 */ /* 0x040fe20000010100 */
[----:B------:R-:W-:Y:S02]  /*1090*/  HADD2.F32 R207, -RZ, R170.H0_H0 ;  /* 0x200000aaffcf7230 */ /* 0x000fe40000004100 */
[----:B------:R-:W-:Y:S01]  /*10a0*/  FADD.FTZ R20, -R208, R22 ;  /* 0x00000016d0147221 */ /* 0x000fe20000010100 */
[----:B------:R-:W-:Y:S01]  /*10b0*/  FMUL.FTZ R22, R4, R164 ;  /* 0x000000a404167220 */ /* 0x000fe20000410000 */
[--C-:B------:R-:W-:Y:S02]  /*10c0*/  HADD2.F32 R214, -RZ, R169.reuse.H0_H0 ;  /* 0x200000a9ffd67230 */ /* 0x100fe40000004100 */
[----:B------:R-:W-:Y:S01]  /*10d0*/  FADD.FTZ R92, R92, R207 ;  /* 0x000000cf5c5c7221 */ /* 0x000fe20000010000 */
[----:B------:R-:W-:Y:S01]  /*10e0*/  FMUL.FTZ R24, R4, R24 ;  /* 0x0000001804187220 */ /* 0x000fe20000410000 */
[----:B------:R-:W-:Y:S01]  /*10f0*/  FFMA.FTZ R124, R22, R207, R124 ;  /* 0x000000cf167c7223 */ /* 0x000fe2000001007c */
[----:B------:R-:W-:Y:S01]  /*1100*/  FMUL.FTZ R26, R4, R26 ;  /* 0x0000001a041a7220 */ /* 0x000fe20000410000 */
[----:B------:R-:W-:Y:S01]  /*1110*/  FFMA.FTZ R164, R0, R25, RZ ;  /* 0x0000001900a47223 */ /* 0x000fe200000100ff */
[----:B------:R-:W-:-:S02]  /*1120*/  HADD2.F32 R169, -RZ, R169.H1_H1 ;  /* 0x300000a9ffa97230 */ /* 0x000fc40000004100 */
[----:B------:R-:W-:Y:S01]  /*1130*/  FADD.FTZ R98, R98, R214 ;  /* 0x000000d662627221 */ /* 0x000fe20000010000 */
[-C--:B------:R-:W-:Y:S01]  /*1140*/  FFMA.FTZ R130, R24, R214.reuse, R130 ;  /* 0x000000d618827223 */ /* 0x080fe20000010082 */
[----:B------:R-:W-:Y:S01]  /*1150*/  FADD.FTZ R167, -R208, R167 ;  /* 0x000000a7d0a77221 */ /* 0x000fe20000010100 */
[----:B------:R-:W-:Y:S01]  /*1160*/  FMUL.FTZ R214, R220, R214 ;  /* 0x000000d6dcd67220 */ /* 0x000fe20000410000 */
[----:B------:R-:W-:Y:S01]  /*1170*/  FFMA.FTZ R164, R26, R215, R164 ;  /* 0x000000d71aa47223 */ /* 0x000fe200000100a4 */
[----:B------:R-:W-:Y:S01]  /*1180*/  FADD.FTZ R19, -R208, R23 ;  /* 0x00000017d0137221 */ /* 0x000fe20000010100 */
[----:B------:R-:W-:Y:S01]  /*1190*/  FMUL.FTZ R23, R4, R167 ;  /* 0x000000a704177220 */ /* 0x000fe20000410000 */
[----:B------:R-:W-:Y:S01]  /*11a0*/  FMUL.FTZ R213, R213, R169 ;  /* 0x000000a9d5d57220 */ /* 0x000fe20000410000 */
[----:B------:R-:W-:Y:S01]  /*11b0*/  FFMA.FTZ R164, R24, R214, R164 ;  /* 0x000000d618a47223 */ /* 0x000fe200000100a4 */
[----:B------:R-:W-:Y:S02]  /*11c0*/  HADD2.F32 R170, -RZ, R170.H1_H1 ;  /* 0x300000aaffaa7230 */ /* 0x000fe40000004100 */
[----:B------:R-:W-:Y:S01]  /*11d0*/  FADD.FTZ R21, -R208, R21 ;  /* 0x00000015d0157221 */ /* 0x000fe20000010100 */
[----:B------:R-:W-:Y:S01]  /*11e0*/  FFMA.FTZ R164, R23, R213, R164 ;  /* 0x000000d517a47223 */ /* 0x000fe200000100a4 */
[----:B------:R-:W-:-:S02]  /*11f0*/  HADD2.F32 R205, -RZ, R171.H0_H0 ;  /* 0x200000abffcd7230 */ /* 0x000fc40000004100 */
[C---:B------:R-:W-:Y:S01]  /*1200*/  FMUL.FTZ R20, R4.reuse, R20 ;  /* 0x0000001404147220 */ /* 0x040fe20000410000 */
[----:B------:R-:W-:Y:S01]  /*1210*/  FMUL.FTZ R21, R4, R21 ;  /* 0x0000001504157220 */ /* 0x000fe20000410000 */
[----:B------:R-:W-:Y:S02]  /*1220*/  HADD2.F32 R171, -RZ, R171.H1_H1 ;  /* 0x300000abffab7230 */ /* 0x000fe40000004100 */
        /* <DEDUP_REMOVED lines=13> */
[----:B------:R-:W-:-:S04]  /*1300*/  FADD.FTZ R165, RZ, R25 ;  /* 0x00000019ffa57221 */ /* 0x000fc80000010000 */
[----:B------:R-:W-:-:S04]  /*1310*/  FADD.FTZ R165, R165, R215 ;  /* 0x000000d7a5a57221 */ /* 0x000fc80000010000 */
[----:B------:R-:W-:-:S04]  /*1320*/  FADD.FTZ R165, R165, R214 ;  /* 0x000000d6a5a57221 */ /* 0x000fc80000010000 */
[----:B------:R-:W-:Y:S01]  /*1330*/  FADD.FTZ R165, R165, R213 ;  /* 0x000000d5a5a57221 */ /* 0x000fe20000010000 */
[----:B------:R-:W-:-:S03]  /*1340*/  FFMA.FTZ R164, R22, R207, R164 ;  /* 0x000000cf16a47223 */ /* 0x000fc600000100a4 */
[----:B------:R-:W-:Y:S01]  /*1350*/  FADD.FTZ R165, R165, R207 ;  /* 0x000000cfa5a57221 */ /* 0x000fe20000010000 */
[----:B--2---:R-:W-:Y:S01]  /*1360*/  FMUL.FTZ R206, R206, R170 ;  /* 0x000000aacece7220 */ /* 0x004fe20000410000 */
[----:B---3--:R-:W-:-:S03]  /*1370*/  FMUL.FTZ R205, R204, R205 ;  /* 0x000000cdcccd7220 */ /* 0x008fc60000410000 */
[----:B------:R-:W-:Y:S01]  /*1380*/  FADD.FTZ R165, R165, R206 ;  /* 0x000000cea5a57221 */ /* 0x000fe20000010000 */
[----:B------:R-:W-:Y:S01]  /*1390*/  FFMA.FTZ R164, R21, R206, R164 ;  /* 0x000000ce15a47223 */ /* 0x000fe200000100a4 */
[----:B------:R-:W-:Y:S02]  /*13a0*/  FMUL.FTZ R204, R166, R171 ;  /* 0x000000aba6cc7220 */ /* 0x000fe40000410000 */
[----:B------:R-:W-:Y:S01]  /*13b0*/  FADD.FTZ R165, R165, R205 ;  /* 0x000000cda5a57221 */ /* 0x000fe20000010000 */
[----:B------:R-:W-:-:S03]  /*13c0*/  FFMA.FTZ R164, R20, R205, R164 ;  /* 0x000000cd14a47223 */ /* 0x000fc600000100a4 */
[----:B------:R-:W-:Y:S01]  /*13d0*/  FADD.FTZ R212, R165, R204 ;  /* 0x000000cca5d47221 */ /* 0x000fe20000010000 */
[----:B------:R-:W-:-:S07]  /*13e0*/  FFMA.FTZ R211, R19, R204, R164 ;  /* 0x000000cc13d37223 */ /* 0x000fce00000100a4 */
.L_x_8742:
[----:B------:R-:W-:Y:S05]  /*13f0*/  BSYNC B0 ;  /* 0x0000000000007941 */ /* 0x000fea0003800000 */
.L_x_8741:
        /* <DEDUP_REMOVED lines=11> */
[----:B------:R-:W2:Y:S01]  /*14b0*/  LDG.E.128 R172, desc[UR4][R172.64+0x10] ;  /* 0x00001004acac7981 */ /* 0x000ea2000c1e1d00 */
[----:B0-----:R-:W-:-:S05]  /*14c0*/  IMAD.WIDE.U32 R168, R220, 0x10, R168 ;  /* 0x00000010dca87825 */ /* 0x001fca00078e00a8 */
[----:B------:R-:W-:-:S04]  /*14d0*/  @P4 LEA R176, P5, R220, UR8, 0x5 ;  /* 0x00000008dcb04c11 */ /* 0x000fc8000f8a28ff */
[----:B------:R-:W-:Y:S01]  /*14e0*/  @P4 LEA.HI.X R177, R220, UR9, RZ, 0x5, P5 ;  /* 0x00000009dcb14c11 */ /* 0x000fe2000a8f2cff */
[----:B------:R-:W3:Y:S04]  /*14f0*/  LDG.E.128 R168, desc[UR4][R168.64] ;  /* 0x00000004a8a87981 */ /* 0x000ee8000c1e1d00 */
[----:B------:R-:W5:Y:S04]  /*1500*/  @P4 LDG.E.128 R132, desc[UR4][R176.64] ;  /* 0x00000004b0844981 */ /* 0x000f68000c1e1d00 */
[----:B------:R0:W5:Y:S04]  /*1510*/  @P4 LDG.E.128 R136, desc[UR4][R176.64+0x10] ;  /* 0x00001004b0884981 */ /* 0x000168000c1e1d00 */
[----:B------:R-:W3:Y:S01]  /*1520*/  LDL R177, [R1+0x5c] ;  /* 0x00005c0001b17983 */ /* 0x000ee20000100800 */
[C---:B----4-:R-:W-:Y:S01]  /*1530*/  FADD.FTZ R27, -R208.reuse, R164 ;  /* 0x000000a4d01b7221 */ /* 0x050fe20000010100 */
[C---:B------:R-:W-:Y:S01]  /*1540*/  FADD.FTZ R167, -R208.reuse, R167 ;  /* 0x000000a7d0a77221 */ /* 0x040fe20000010100 */
[----:B------:R-:W-:-:S02]  /*1550*/  FADD.FTZ R166, -R208, R166 ;  /* 0x000000a6d0a67221 */ /* 0x000fc40000010100 */
[C---:B-----5:R-:W-:Y:S01]  /*1560*/  FMUL.FTZ R27, R4.reuse, R27 ;  /* 0x0000001b041b7220 */ /* 0x060fe20000410000 */
[----:B0-----:R-:W-:Y:S02]  /*1570*/  FMUL.FTZ R176, R4, R167 ;  /* 0x000000a704b07220 */ /* 0x001fe40000410000 */
[----:B------:R-:W4:Y:S01]  /*1580*/  LDL R167, [R1+0x48] ;  /* 0x0000480001a77983 */ /* 0x000f220000100800 */
[C---:B--2---:R-:W-:Y:S01]  /*1590*/  FADD.FTZ R164, -R208.reuse, R173 ;  /* 0x000000add0a47221 */ /* 0x044fe20000010100 */
[C---:B------:R-:W-:Y:S02]  /*15a0*/  FADD.FTZ R173, -R208.reuse, R174 ;  /* 0x000000aed0ad7221 */ /* 0x040fe40000010100 */
[----:B------:R-:W2:Y:S01]  /*15b0*/  LDL R174, [R1+0x4c] ;  /* 0x00004c0001ae7983 */ /* 0x000ea20000100800 */
[----:B------:R-:W-:Y:S01]  /*15c0*/  FADD.FTZ R165, -R208, R165 ;  /* 0x000000a5d0a57221 */ /* 0x000fe20000010100 */
[----:B---3--:R-:W-:-:S05]  /*15d0*/  HADD2.F32 R210, -RZ, R168.H0_H0 ;  /* 0x200000a8ffd27230 */ /* 0x008fca0000004100 */
[----:B------:R-:W-:Y:S01]  /*15e0*/  FADD.FTZ R88, R88, R210 ;  /* 0x000000d258587221 */ /* 0x000fe20000010000 */
[-C--:B------:R-:W-:Y:S01]  /*15f0*/  FFMA.FTZ R120, R27, R210.reuse, R120 ;  /* 0x000000d21b787223 */ /* 0x080fe20000010078 */
[C---:B------:R-:W-:Y:S02]  /*1600*/  FMUL.FTZ R178, R4.reuse, R165 ;  /* 0x000000a504b27220 */ /* 0x040fe40000410000 */
[----:B------:R-:W3:Y:S01]  /*1610*/  LDL R165, [R1+0x40] ;  /* 0x0000400001a57983 */ /* 0x000ee20000100800 */
[----:B------:R-:W-:Y:S01]  /*1620*/  FMUL.FTZ R210, R177, R210 ;  /* 0x000000d2b1d27220 */ /* 0x000fe20000410000 */
[----:B------:R-:W-:Y:S02]  /*1630*/  FMUL.FTZ R177, R4, R166 ;  /* 0x000000a604b17220 */ /* 0x000fe40000410000 */
[----:B------:R-:W3:Y:S01]  /*1640*/  LDL R166, [R1+0x44] ;  /* 0x0000440001a67983 */ /* 0x000ee20000100800 */
[----:B------:R-:W-:Y:S02]  /*1650*/  HADD2.F32 R168, -RZ, R168.H1_H1 ;  /* 0x300000a8ffa87230 */ /* 0x000fe40000004100 */
[----:B------:R-:W-:-:S02]  /*1660*/  HADD2.F32 R203, -RZ, R169.H0_H0 ;  /* 0x200000a9ffcb7230 */ /* 0x000fc40000004100 */
[----:B------:R-:W-:Y:S01]  /*1670*/  FADD.FTZ R212, R212, R210 ;  /* 0x000000d2d4d47221 */ /* 0x000fe20000010000 */
[----:B------:R-:W-:Y:S01]  /*1680*/  FFMA.FTZ R211, R27, R210, R211 ;  /* 0x000000d21bd37223 */ /* 0x000fe200000100d3 */
        /* <DEDUP_REMOVED lines=8> */
[----:B------:R-:W-:-:S02]  /*1710*/  HADD2.F32 R201, -RZ, R170.H0_H0 ;  /* 0x200000aaffc97230 */ /* 0x000fc40000004100 */
[----:B------:R-:W-:Y:S01]  /*1720*/  FADD.FTZ R172, -R208, R175 ;  /* 0x000000afd0ac7221 */ /* 0x000fe20000010100 */
[----:B------:R-:W-:Y:S01]  /*1730*/  FMUL.FTZ R175, R4, R198 ;  /* 0x000000c604af7220 */ /* 0x000fe20000410000 */
[----:B------:R-:W-:Y:S01]  /*1740*/  FMUL.FTZ R202, R200, R169 ;  /* 0x000000a9c8ca7220 */ /* 0x000fe20000410000 */
[----:B------:R-:W-:Y:S01]  /*1750*/  FADD.FTZ R212, R212, R203 ;  /* 0x000000cbd4d47221 */ /* 0x000fe20000010000 */
[----:B------:R-:W-:Y:S01]  /*1760*/  FFMA.FTZ R211, R177, R203, R211 ;  /* 0x000000cbb1d37223 */ /* 0x000fe200000100d3 */
[----:B------:R-:W-:Y:S02]  /*1770*/  HADD2.F32 R170, -RZ, R170.H1_H1 ;  /* 0x300000aaffaa7230 */ /* 0x000fe40000004100 */
[----:B------:R-:W-:Y:S01]  /*1780*/  FADD.FTZ R84, R84, R201 ;  /* 0x000000c954547221 */ /* 0x000fe20000010000 */
[----:B------:R-:W-:Y:S01]  /*1790*/  FFMA.FTZ R116, R175, R201, R116 ;  /* 0x000000c9af747223 */ /* 0x000fe20000010074 */
[----:B------:R-:W-:Y:S01]  /*17a0*/  FADD.FTZ R212, R212, R202 ;  /* 0x000000cad4d47221 */ /* 0x000fe20000010000 */
[----:B------:R-:W-:Y:S01]  /*17b0*/  FFMA.FTZ R211, R176, R202, R211 ;  /* 0x000000cab0d37223 */ /* 0x000fe200000100d3 */
[----:B------:R-:W-:-:S02]  /*17c0*/  HADD2.F32 R199, -RZ, R171.H0_H0 ;  /* 0x200000abffc77230 */ /* 0x000fc40000004100 */
        /* <DEDUP_REMOVED lines=12> */
[----:B------:R-:W-:Y:S01]  /*1890*/  IADD3 R220, R220, 0x80, RZ ;  /* 0x00000080dcdc7810 */ /* 0x000fe20007ffe0ff */
[----:B----4-:R-:W-:Y:S01]  /*18a0*/  FMUL.FTZ R200, R167, R170 ;  /* 0x000000aaa7c87220 */ /* 0x010fe20000410000 */
[----:B--2---:R-:W-:Y:S01]  /*18b0*/  FMUL.FTZ R201, R174, R201 ;  /* 0x000000c9aec97220 */ /* 0x004fe20000410000 */
[----:B------:R-:W-:-:S03]  /*18c0*/  FMUL.FTZ R174, R4, R164 ;  /* 0x000000a404ae7220 */ /* 0x000fc60000410000 */
[----:B------:R-:W-:Y:S01]  /*18d0*/  FADD.FTZ R212, R212, R201 ;  /* 0x000000c9d4d47221 */ /* 0x000fe20000010000 */
[----:B------:R-:W-:-:S03]  /*18e0*/  FFMA.FTZ R211, R175, R201, R211 ;  /* 0x000000c9afd37223 */ /* 0x000fc600000100d3 */
[----:B------:R-:W-:Y:S01]  /*18f0*/  FADD.FTZ R212, R212, R200 ;  /* 0x000000c8d4d47221 */ /* 0x000fe20000010000 */
[C---:B------:R-:W-:Y:S01]  /*1900*/  FFMA.FTZ R211, R174.reuse, R200, R211 ;  /* 0x000000c8aed37223 */ /* 0x040fe200000100d3 */
[----:B------:R-:W-:Y:S01]  /*1910*/  FFMA.FTZ R117, R174, R170, R117 ;  /* 0x000000aaae757223 */ /* 0x000fe20000010075 */
[----:B---3--:R-:W-:Y:S01]  /*1920*/  FMUL.FTZ R198, R165, R171 ;  /* 0x000000aba5c67220 */ /* 0x008fe20000410000 */
[----:B------:R-:W-:-:S04]  /*1930*/  FMUL.FTZ R199, R166, R199 ;  /* 0x000000c7a6c77220 */ /* 0x000fc80000410000 */
[----:B------:R-:W-:Y:S01]  /*1940*/  FADD.FTZ R212, R212, R199 ;  /* 0x000000c7d4d47221 */ /* 0x000fe20000010000 */
[----:B------:R-:W-:-:S03]  /*1950*/  FFMA.FTZ R211, R173, R199, R211 ;  /* 0x000000c7add37223 */ /* 0x000fc600000100d3 */
[----:B------:R-:W-:Y:S01]  /*1960*/  FADD.FTZ R212, R212, R198 ;  /* 0x000000c6d4d47221 */ /* 0x000fe20000010000 */
[----:B------:R-:W-:-:S07]  /*1970*/  FFMA.FTZ R211, R172, R198, R211 ;  /* 0x000000c6acd37223 */ /* 0x000fce00000100d3 */
.L_x_8744:
[----:B------:R-:W-:Y:S05]  /*1980*/  BSYNC B0 ;  /* 0x0000000000007941 */ /* 0x000fea0003800000 */
.L_x_8743:
[----:B------:R-:W-:Y:S04]  /*1990*/  BSSY B0, `(.L_x_8745) ;  /* 0x0000058000007945 */ /* 0x000fe80003800000 */
[----:B------:R-:W-:Y:S05]  /*19a0*/  @!P2 BRA `(.L_x_8746) ;  /* 0x000000040058a947 */ /* 0x000fea0003800000 */
        /* <DEDUP_REMOVED lines=9> */
[----:B------:R-:W2:Y:S01]  /*1a40*/  LDG.E.128 R12, desc[UR4][R12.64+0x10] ;  /* 0x000010040c0c7981 */ /* 0x000ea2000c1e1d00 */
[----:B------:R-:W-:Y:S01]  /*1a50*/  ISETP.NE.AND.EX P4, PT, RZ, UR9, PT, P4 ;  /* 0x00000009ff007c0c */ /* 0x000fe2000bf85340 */
[----:B0-----:R-:W-:-:S06]  /*1a60*/  IMAD.WIDE.U32 R168, R220, 0x10, R168 ;  /* 0x00000010dca87825 */ /* 0x001fcc00078e00a8 */
[----:B------:R-:W3:Y:S06]  /*1a70*/  LDG.E.128 R168, desc[UR4][R168.64] ;  /* 0x00000004a8a87981 */ /* 0x000eec000c1e1d00 */
[----:B------:R-:W-:-:S04]  /*1a80*/  @P4 LEA R16, P5, R220, UR8, 0x5 ;  /* 0x00000008dc104c11 */ /* 0x000fc8000f8a28ff */
[----:B------:R-:W-:-:S05]  /*1a90*/  @P4 LEA.HI.X R17, R220, UR9, RZ, 0x5, P5 ;  /* 0x00000009dc114c11 */ /* 0x000fca000a8f2cff */
[----:B------:R-:W5:Y:S04]  /*1aa0*/  @P4 LDG.E.128 R140, desc[UR4][R16.64] ;  /* 0x00000004108c4981 */ /* 0x000f68000c1e1d00 */
[----:B------:R0:W5:Y:S01]  /*1ab0*/  @P4 LDG.E.128 R144, desc[UR4][R16.64+0x10] ;  /* 0x0000100410904981 */ /* 0x000162000c1e1d00 */
[C---:B----4-:R-:W-:Y:S01]  /*1ac0*/  FADD.FTZ R7, -R208.reuse, R164 ;  /* 0x000000a4d0077221 */ /* 0x050fe20000010100 */
[----:B------:R-:W-:-:S03]  /*1ad0*/  FADD.FTZ R18, -R208, R165 ;  /* 0x000000a5d0127221 */ /* 0x000fc60000010100 */
[C---:B-----5:R-:W-:Y:S01]  /*1ae0*/  FMUL.FTZ R7, R4.reuse, R7 ;  /* 0x0000000704077220 */ /* 0x060fe20000410000 */
[----:B------:R-:W-:Y:S01]  /*1af0*/  FMUL.FTZ R18, R4, R18 ;  /* 0x0000001204127220 */ /* 0x000fe20000410000 */
[C---:B--2---:R-:W-:Y:S01]  /*1b00*/  FADD.FTZ R164, -R208.reuse, R13 ;  /* 0x0000000dd0a47221 */ /* 0x044fe20000010100 */
[----:B------:R-:W-:Y:S02]  /*1b10*/  FADD.FTZ R13, -R208, R14 ;  /* 0x0000000ed00d7221 */ /* 0x000fe40000010100 */
[----:B------:R-:W2:Y:S01]  /*1b20*/  LDL R14, [R1+0x2c] ;  /* 0x00002c00010e7983 */ /* 0x000ea20000100800 */
[--C-:B---3--:R-:W-:Y:S02]  /*1b30*/  HADD2.F32 R197, -RZ, R168.reuse.H0_H0 ;  /* 0x200000a8ffc57230 */ /* 0x108fe40000004100 */
[----:B------:R-:W-:-:S03]  /*1b40*/  HADD2.F32 R168, -RZ, R168.H1_H1 ;  /* 0x300000a8ffa87230 */ /* 0x000fc60000004100 */
[----:B------:R-:W-:Y:S01]  /*1b50*/  FADD.FTZ R80, R80, R197 ;  /* 0x000000c550507221 */ /* 0x000fe20000010000 */
[-C--:B------:R-:W-:Y:S01]  /*1b60*/  FFMA.FTZ R112, R7, R197.reuse, R112 ;  /* 0x000000c507707223 */ /* 0x080fe20000010070 */
[----:B------:R-:W-:Y:S01]  /*1b70*/  FMUL.FTZ R197, R196, R197 ;  /* 0x000000c5c4c57220 */ /* 0x000fe20000410000 */
[----:B------:R-:W-:Y:S01]  /*1b80*/  FADD.FTZ R81, R81, R168 ;  /* 0x000000a851517221 */ /* 0x000fe20000010000 */
[-C--:B------:R-:W-:Y:S01]  /*1b90*/  FFMA.FTZ R113, R18, R168.reuse, R113 ;  /* 0x000000a812717223 */ /* 0x080fe20000010071 */
[----:B------:R-:W-:Y:S02]  /*1ba0*/  FMUL.FTZ R196, R194, R168 ;  /* 0x000000a8c2c47220 */ /* 0x000fe40000410000 */
[----:B------:R-:W3:Y:S01]  /*1bb0*/  LDL R168, [R1+0x28] ;  /* 0x0000280001a87983 */ /* 0x000ee20000100800 */
[----:B0-----:R-:W-:-:S03]  /*1bc0*/  FADD.FTZ R16, -R208, R167 ;  /* 0x000000a7d0107221 */ /* 0x001fc60000010100 */
[----:B------:R-:W4:Y:S01]  /*1bd0*/  LDL R167, [R1+0x24] ;  /* 0x0000240001a77983 */ /* 0x000f220000100800 */
[----:B------:R-:W-:-:S03]  /*1be0*/  FADD.FTZ R17, -R208, R166 ;  /* 0x000000a6d0117221 */ /* 0x000fc60000010100 */
[----:B------:R-:W4:Y:S01]  /*1bf0*/  LDL R166, [R1+0x20] ;  /* 0x0000200001a67983 */ /* 0x000f220000100800 */
[--C-:B------:R-:W-:Y:S02]  /*1c00*/  HADD2.F32 R195, -RZ, R169.reuse.H0_H0 ;  /* 0x200000a9ffc37230 */ /* 0x100fe40000004100 */
[----:B------:R-:W-:Y:S01]  /*1c10*/  FMUL.FTZ R17, R4, R17 ;  /* 0x0000001104117220 */ /* 0x000fe20000410000 */
[----:B------:R-:W-:Y:S01]  /*1c20*/  FADD.FTZ R212, R212, R197 ;  /* 0x000000c5d4d47221 */ /* 0x000fe20000010000 */
[----:B------:R-:W-:Y:S01]  /*1c30*/  FFMA.FTZ R211, R7, R197, R211 ;  /* 0x000000c507d37223 */ /* 0x000fe200000100d3 */
        /* <DEDUP_REMOVED lines=28> */
[----:B------:R-:W-:Y:S01]  /*1e00*/  FADD.FTZ R79, R79, R171 ;  /* 0x000000ab4f4f7221 */ /* 0x000fe20000010000 */
[----:B------:R-:W-:Y:S01]  /*1e10*/  FFMA.FTZ R111, R12, R171, R111 ;  /* 0x000000ab0c6f7223 */ /* 0x000fe2000001006f */
[----:B------:R-:W-:Y:S01]  /*1e20*/  IADD3 R220, R220, 0x80, RZ ;  /* 0x00000080dcdc7810 */ /* 0x000fe20007ffe0ff */
[----:B--2---:R-:W-:Y:S01]  /*1e30*/  FMUL.FTZ R193, R14, R193 ;  /* 0x000000c10ec17220 */ /* 0x004fe20000410000 */
[----:B------:R-:W-:-:S03]  /*1e40*/  FMUL.FTZ R14, R4, R164 ;  /* 0x000000a4040e7220 */ /* 0x000fc60000410000 */
[----:B------:R-:W-:Y:S01]  /*1e50*/  FADD.FTZ R212, R212, R193 ;  /* 0x000000c1d4d47221 */ /* 0x000fe20000010000 */
[----:B------:R-:W-:Y:S01]  /*1e60*/  FFMA.FTZ R211, R15, R193, R211 ;  /* 0x000000c10fd37223 */ /* 0x000fe200000100d3 */
[----:B---3--:R-:W-:Y:S01]  /*1e70*/  FMUL.FTZ R192, R168, R170 ;  /* 0x000000aaa8c07220 */ /* 0x008fe20000410000 */
[----:B----4-:R-:W-:-:S03]  /*1e80*/  FMUL.FTZ R191, R167, R191 ;  /* 0x000000bfa7bf7220 */ /* 0x010fc60000410000 */
        /* <DEDUP_REMOVED lines=8> */
.L_x_8746:
[----:B------:R-:W-:Y:S05]  /*1f10*/  BSYNC B0 ;  /* 0x0000000000007941 */ /* 0x000fea0003800000 */
.L_x_8745:
[----:B------:R-:W-:Y:S01]  /*1f20*/  ISETP.NE.AND P4, PT, R219, RZ, PT ;  /* 0x000000ffdb00720c */ /* 0x000fe20003f85270 */
[----:B------:R-:W-:-:S12]  /*1f30*/  BSSY B0, `(.L_x_8747) ;  /* 0x0000057000007945 */ /* 0x000fd80003800000 */
[----:B------:R-:W-:Y:S05]  /*1f40*/  @!P4 BRA `(.L_x_8748) ;  /* 0x000000040054c947 */ /* 0x000fea0003800000 */
[----:B------:R-:W0:Y:S01]  /*1f50*/  LDC.64 R8, c[0x0][0x2b8] ;  /* 0x0000ae00ff087b82 */ /* 0x000e220000000a00 */
[C---:B------:R-:W-:Y:S01]  /*1f60*/  LEA R168, P4, R220.reuse, UR10, 0x5 ;  /* 0x0000000adca87c11 */ /* 0x040fe2000f8828ff */
[----:B------:R-:W2:Y:S03]  /*1f70*/  LDL R179, [R1+0x1c] ;  /* 0x00001c0001b37983 */ /* 0x000ea60000100800 */
[----:B------:R-:W-:Y:S01]  /*1f80*/  LEA.HI.X R169, R220, UR11, RZ, 0x5, P4 ;  /* 0x0000000bdca97c11 */ /* 0x000fe2000a0f2cff */
[----:B------:R-:W3:Y:S04]  /*1f90*/  LDL R188, [R1+0x18] ;  /* 0x0000180001bc7983 */ /* 0x000ee80000100800 */
[----:B------:R-:W4:Y:S04]  /*1fa0*/  LDG.E.128 R164, desc[UR4][R168.64] ;  /* 0x00000004a8a47981 */ /* 0x000f28000c1e1d00 */
[----:B------:R-:W3:Y:S01]  /*1fb0*/  LDL R183, [R1+0x10] ;  /* 0x0000100001b77983 */ /* 0x000ee20000100800 */
[----:B------:R-:W-:-:S04]  /*1fc0*/  ISETP.NE.U32.AND P4, PT, RZ, UR8, PT ;  /* 0x00000008ff007c0c */ /* 0x000fc8000bf85070 */
[----:B------:R-:W-:Y:S01]  /*1fd0*/  ISETP.NE.AND.EX P4, PT, RZ, UR9, PT, P4 ;  /* 0x00000009ff007c0c */ /* 0x000fe2000bf85340 */
[----:B------:R-:W3:Y:S01]  /*1fe0*/  LDG.E.128 R168, desc[UR4][R168.64+0x10] ;  /* 0x00001004a8a87981 */ /* 0x000ee2000c1e1d00 */
[----:B0-----:R-:W-:-:S06]  /*1ff0*/  IMAD.WIDE.U32 R8, R220, 0x10, R8 ;  /* 0x00000010dc087825 */ /* 0x001fcc00078e0008 */
[----:B------:R-:W2:Y:S05]  /*2000*/  LDG.E.128 R8, desc[UR4][R8.64] ;  /* 0x0000000408087981 */ /* 0x000eaa000c1e1d00 */
[----:B------:R-:W-:-:S04]  /*2010*/  @P4 LEA R180, P5, R220, UR8, 0x5 ;  /* 0x00000008dcb44c11 */ /* 0x000fc8000f8a28ff */
[----:B------:R-:W-:Y:S02]  /*2020*/  @P4 LEA.HI.X R181, R220, UR9, RZ, 0x5, P5 ;  /* 0x00000009dcb54c11 */ /* 0x000fe4000a8f2cff */
[----:B------:R-:W3:Y:S04]  /*2030*/  LDL R220, [R1+0x14] ;  /* 0x0000140001dc7983 */ /* 0x000ee80000100800 */
[----:B------:R-:W5:Y:S04]  /*2040*/  @P4 LDG.E.128 R148, desc[UR4][R180.64] ;  /* 0x00000004b4944981 */ /* 0x000f68000c1e1d00 */
[----:B------:R0:W5:Y:S04]  /*2050*/  @P4 LDG.E.128 R152, desc[UR4][R180.64+0x10] ;  /* 0x00001004b4984981 */ /* 0x000168000c1e1d00 */
[----:B------:R-:W3:Y:S01]  /*2060*/  LDL R181, [R1+0x8] ;  /* 0x0000080001b57983 */ /* 0x000ee20000100800 */
[C---:B----4-:R-:W-:Y:S01]  /*2070*/  FADD.FTZ R6, -R208.reuse, R164 ;  /* 0x000000a4d0067221 */ /* 0x050fe20000010100 */
[----:B------:R-:W-:-:S02]  /*2080*/  FADD.FTZ R165, -R208, R165 ;  /* 0x000000a5d0a57221 */ /* 0x000fc40000010100 */
[----:B------:R-:W4:Y:S01]  /*2090*/  LDL R164, [R1] ;  /* 0x0000000001a47983 */ /* 0x000f220000100800 */
[----:B-----5:R-:W-:Y:S01]  /*20a0*/  FMUL.FTZ R6, R4, R6 ;  /* 0x0000000604067220 */ /* 0x020fe20000410000 */
[----:B--2---:R-:W-:-:S05]  /*20b0*/  HADD2.F32 R189, -RZ, R8.H0_H0 ;  /* 0x20000008ffbd7230 */ /* 0x004fca0000004100 */
[----:B------:R-:W-:Y:S01]  /*20c0*/  FADD.FTZ R72, R72, R189 ;  /* 0x000000bd48487221 */ /* 0x000fe20000010000 */
[-C--:B------:R-:W-:Y:S01]  /*20d0*/  FFMA.FTZ R104, R6, R189.reuse, R104 ;  /* 0x000000bd06687223 */ /* 0x080fe20000010068 */
[----:B------:R-:W-:Y:S02]  /*20e0*/  FMUL.FTZ R189, R179, R189 ;  /* 0x000000bdb3bd7220 */ /* 0x000fe40000410000 */
[----:B------:R-:W2:Y:S01]  /*20f0*/  LDL R179, [R1+0xc] ;  /* 0x00000c0001b37983 */ /* 0x000ea20000100800 */
[--C-:B------:R-:W-:Y:S02]  /*2100*/  HADD2.F32 R182, -RZ, R11.reuse.H0_H0 ;  /* 0x2000000bffb67230 */ /* 0x100fe40000004100 */
[----:B------:R-:W-:Y:S02]  /*2110*/  HADD2.F32 R184, -RZ, R11.H1_H1 ;  /* 0x3000000bffb87230 */ /* 0x000fe40000004100 */
[----:B------:R-:W-:Y:S02]  /*2120*/  FMUL.FTZ R11, R4, R165 ;  /* 0x000000a5040b7220 */ /* 0x000fe40000410000 */
[----:B------:R-:W2:Y:S01]  /*2130*/  LDL R165, [R1+0x4] ;  /* 0x0000040001a57983 */ /* 0x000ea20000100800 */
[----:B------:R-:W-:Y:S01]  /*2140*/  FADD.FTZ R166, -R208, R166 ;  /* 0x000000a6d0a67221 */ /* 0x000fe20000010100 */
[----:B------:R-:W-:-:S02]  /*2150*/  HADD2.F32 R8, -RZ, R8.H1_H1 ;  /* 0x30000008ff087230 */ /* 0x000fc40000004100 */
[C---:B------:R-:W-:Y:S01]  /*2160*/  FADD.FTZ R167, -R208.reuse, R167 ;  /* 0x000000a7d0a77221 */ /* 0x040fe20000010100 */
[--C-:B------:R-:W-:Y:S02]  /*2170*/  HADD2.F32 R187, -RZ, R9.reuse.H0_H0 ;  /* 0x20000009ffbb7230 */ /* 0x100fe40000004100 */
[----:B---3--:R-:W-:Y:S01]  /*2180*/  FADD.FTZ R168, -R208, R168 ;  /* 0x000000a8d0a87221 */ /* 0x008fe20000010100 */
[--C-:B------:R-:W-:Y:S02]  /*2190*/  HADD2.F32 R185, -RZ, R10.reuse.H0_H0 ;  /* 0x2000000affb97230 */ /* 0x100fe40000004100 */
[----:B0-----:R-:W-:Y:S02]  /*21a0*/  HADD2.F32 R180, -RZ, R10.H1_H1 ;  /* 0x3000000affb47230 */ /* 0x001fe40000004100 */
[----:B------:R-:W-:Y:S01]  /*21b0*/  FMUL.FTZ R10, R4, R166 ;  /* 0x000000a6040a7220 */ /* 0x000fe20000410000 */
[----:B------:R-:W-:Y:S01]  /*21c0*/  FMUL.FTZ R188, R188, R8 ;  /* 0x00000008bcbc7220 */ /* 0x000fe20000410000 */
[----:B------:R-:W-:Y:S01]  /*21d0*/  FADD.FTZ R212, R212, R189 ;  /* 0x000000bdd4d47221 */ /* 0x000fe20000010000 */
[----:B------:R-:W-:Y:S01]  /*21e0*/  FFMA.FTZ R211, R6, R189, R211 ;  /* 0x000000bd06d37223 */ /* 0x000fe200000100d3 */
[----:B------:R-:W-:-:S02]  /*21f0*/  HADD2.F32 R186, -RZ, R9.H1_H1 ;  /* 0x30000009ffba7230 */ /* 0x000fc40000004100 */
[----:B------:R-:W-:Y:S01]  /*2200*/  FADD.FTZ R73, R73, R8 ;  /* 0x0000000849497221 */ /* 0x000fe20000010000 */
[C---:B------:R-:W-:Y:S01]  /*2210*/  FFMA.FTZ R105, R11.reuse, R8, R105 ;  /* 0x000000080b697223 */ /* 0x040fe20000010069 */
[----:B------:R-:W-:Y:S01]  /*2220*/  FADD.FTZ R74, R74, R187 ;  /* 0x000000bb4a4a7221 */ /* 0x000fe20000010000 */
[----:B------:R-:W-:Y:S01]  /*2230*/  FMUL.FTZ R9, R4, R167 ;  /* 0x000000a704097220 */ /* 0x000fe20000410000 */
        /* <DEDUP_REMOVED lines=8> */
[----:B------:R-:W-:Y:S01]  /*22c0*/  FADD.FTZ R68, R68, R185 ;  /* 0x000000b944447221 */ /* 0x000fe20000010000 */
[----:B------:R-:W-:Y:S01]  /*22d0*/  FFMA.FTZ R100, R8, R185, R100 ;  /* 0x000000b908647223 */ /* 0x000fe20000010064 */
[----:B------:R-:W-:Y:S01]  /*22e0*/  FMUL.FTZ R186, R183, R186 ;  /* 0x000000bab7ba7220 */ /* 0x000fe20000410000 */
[----:B------:R-:W-:Y:S01]  /*22f0*/  FADD.FTZ R212, R212, R187 ;  /* 0x000000bbd4d47221 */ /* 0x000fe20000010000 */
[----:B------:R-:W-:Y:S01]  /*2300*/  FFMA.FTZ R211, R10, R187, R211 ;  /* 0x000000bb0ad37223 */ /* 0x000fe200000100d3 */
[----:B------:R-:W-:Y:S01]  /*2310*/  FADD.FTZ R170, -R208, R170 ;  /* 0x000000aad0aa7221 */ /* 0x000fe20000010100 */
[----:B------:R-:W-:Y:S01]  /*2320*/  FADD.FTZ R69, R69, R180 ;  /* 0x000000b445457221 */ /* 0x000fe20000010000 */
[----:B------:R-:W-:Y:S01]  /*2330*/  FADD.FTZ R212, R212, R186 ;  /* 0x000000bad4d47221 */ /* 0x000fe20000010000 */
[----:B------:R-:W-:Y:S01]  /*2340*/  FFMA.FTZ R211, R9, R186, R211 ;  /* 0x000000ba09d37223 */ /* 0x000fe200000100d3 */
[----:B------:R-:W-:Y:S01]  /*2350*/  FADD.FTZ R171, -R208, R171 ;  /* 0x000000abd0ab7221 */ /* 0x000fe20000010100 */
[----:B------:R-:W-:-:S03]  /*2360*/  FADD.FTZ R70, R70, R182 ;  /* 0x000000b646467221 */ /* 0x000fc60000010000 */
[----:B------:R-:W-:Y:S01]  /*2370*/  FMUL.FTZ R183, R4, R171 ;  /* 0x000000ab04b77220 */ /* 0x000fe20000410000 */
[----:B------:R-:W-:-:S03]  /*2380*/  FADD.FTZ R71, R71, R184 ;  /* 0x000000b847477221 */ /* 0x000fc60000010000 */
[-C--:B------:R-:W-:Y:S01]  /*2390*/  FFMA.FTZ R103, R183, R184.reuse, R103 ;  /* 0x000000b8b7677223 */ /* 0x080fe20000010067 */
[----:B----4-:R-:W-:Y:S01]  /*23a0*/  FMUL.FTZ R184, R164, R184 ;  /* 0x000000b8a4b87220 */ /* 0x010fe20000410000 */
[----:B--2---:R-:W-:Y:S01]  /*23b0*/  FMUL.FTZ R185, R179, R185 ;  /* 0x000000b9b3b97220 */ /* 0x004fe20000410000 */
[----:B------:R-:W-:-:S04]  /*23c0*/  FMUL.FTZ R179, R4, R169 ;  /* 0x000000a904b37220 */ /* 0x000fc80000410000 */
[-C--:B------:R-:W-:Y:S01]  /*23d0*/  FFMA.FTZ R101, R179, R180.reuse, R101 ;  /* 0x000000b4b3657223 */ /* 0x080fe20000010065 */
[----:B------:R-:W-:Y:S01]  /*23e0*/  FMUL.FTZ R180, R181, R180 ;  /* 0x000000b4b5b47220 */ /* 0x000fe20000410000 */
[----:B------:R-:W-:Y:S01]  /*23f0*/  FMUL.FTZ R181, R4, R170 ;  /* 0x000000aa04b57220 */ /* 0x000fe20000410000 */
[----:B------:R-:W-:Y:S01]  /*2400*/  FADD.FTZ R212, R212, R185 ;  /* 0x000000b9d4d47221 */ /* 0x000fe20000010000 */
[----:B------:R-:W-:Y:S02]  /*2410*/  FFMA.FTZ R211, R8, R185, R211 ;  /* 0x000000b908d37223 */ /* 0x000fe400000100d3 */
[-C--:B------:R-:W-:Y:S01]  /*2420*/  FFMA.FTZ R102, R181, R182.reuse, R102 ;  /* 0x000000b6b5667223 */ /* 0x080fe20000010066 */
[----:B------:R-:W-:Y:S01]  /*2430*/  FMUL.FTZ R182, R165, R182 ;  /* 0x000000b6a5b67220 */ /* 0x000fe20000410000 */
[----:B------:R-:W-:Y:S01]  /*2440*/  FADD.FTZ R212, R212, R180 ;  /* 0x000000b4d4d47221 */ /* 0x000fe20000010000 */
[----:B------:R-:W-:-:S03]  /*2450*/  FFMA.FTZ R211, R179, R180, R211 ;  /* 0x000000b4b3d37223 */ /* 0x000fc600000100d3 */
[----:B------:R-:W-:Y:S01]  /*2460*/  FADD.FTZ R212, R212, R182 ;  /* 0x000000b6d4d47221 */ /* 0x000fe20000010000 */
[----:B------:R-:W-:-:S03]  /*2470*/  FFMA.FTZ R211, R181, R182, R211 ;  /* 0x000000b6b5d37223 */ /* 0x000fc600000100d3 */
[----:B------:R-:W-:Y:S01]  /*2480*/  FADD.FTZ R212, R212, R184 ;  /* 0x000000b8d4d47221 */ /* 0x000fe20000010000 */
[----:B------:R-:W-:-:S07]  /*2490*/  FFMA.FTZ R211, R183, R184, R211 ;  /* 0x000000b8b7d37223 */ /* 0x000fce00000100d3 */
.L_x_8748:
[----:B------:R-:W-:Y:S05]  /*24a0*/  BSYNC B0 ;  /* 0x0000000000007941 */ /* 0x000fea0003800000 */
.L_x_8747:
        /* <DEDUP_REMOVED lines=26> */
.L_x_8775:
        /* <DEDUP_REMOVED lines=48> */
[--C-:B--2---:R-:W-:Y:S02]  /*2950*/  HADD2.F32 R208, -RZ, R164.reuse.H0_H0 ;  /* 0x200000a4ffd07230 */ /* 0x104fe40000004100 */
[----:B------:R-:W-:-:S03]  /*2960*/  HADD2.F32 R164, -RZ, R164.H1_H1 ;  /* 0x300000a4ffa47230 */ /* 0x000fc60000004100 */
[----:B------:R-:W-:Y:S01]  /*2970*/  FFMA.FTZ R64, R169, R208, R64 ;  /* 0x000000d0a9407223 */ /* 0x000fe20000010040 */
[--C-:B------:R-:W-:Y:S02]  /*2980*/  HADD2.F32 R208, -RZ, R165.reuse.H0_H0 ;  /* 0x200000a5ffd07230 */ /* 0x100fe40000004100 */
[----:B------:R-:W-:Y:S01]  /*2990*/  FFMA.FTZ R65, R168, R164, R65 ;  /* 0x000000a4a8417223 */ /* 0x000fe20000010041 */
[----:B------:R-:W-:Y:S01]  /*29a0*/  FMUL.FTZ R164, R252, R169 ;  /* 0x000000a9fca47220 */ /* 0x000fe20000410000 */
[----:B------:R-:W-:Y:S01]  /*29b0*/  FMUL.FTZ R168, R251, R168 ;  /* 0x000000a8fba87220 */ /* 0x000fe20000410000 */
[----:B------:R-:W-:-:S04]  /*29c0*/  HADD2.F32 R165, -RZ, R165.H1_H1 ;  /* 0x300000a5ffa57230 */ /* 0x000fc80000004100 */
[----:B------:R-:W-:Y:S01]  /*29d0*/  F2FP.F16.F32.PACK_AB R164, R168, R164 ;  /* 0x000000a4a8a4723e */ /* 0x000fe200000000ff */
[----:B------:R-:W-:-:S04]  /*29e0*/  FFMA.FTZ R168, R24, R170, R171 ;  /* 0x000000aa18a87223 */ /* 0x000fc800000100ab */
[----:B------:R-:W-:-:S04]  /*29f0*/  FADD.FTZ R168, R214, -R168 ;  /* 0x800000a8d6a87221 */ /* 0x000fc80000010000 */
[----:B------:R-:W-:Y:S01]  /*2a00*/  FMUL.FTZ R169, R4, R168 ;  /* 0x000000a804a97220 */ /* 0x000fe20000410000 */
[----:B------:R-:W-:-:S03]  /*2a10*/  FFMA.FTZ R168, R23, R170, R171 ;  /* 0x000000aa17a87223 */ /* 0x000fc600000100ab */
[----:B------:R-:W-:Y:S01]  /*2a20*/  @P5 FADD.FTZ R169, R34, R169 ;  /* 0x000000a922a95221 */ /* 0x000fe20000010000 */
[----:B------:R-:W-:-:S04]  /*2a30*/  FADD.FTZ R168, R213, -R168 ;  /* 0x800000a8d5a87221 */ /* 0x000fc80000010000 */
[----:B------:R-:W-:Y:S01]  /*2a40*/  FMUL.FTZ R168, R4, R168 ;  /* 0x000000a804a87220 */ /* 0x000fe20000410000 */
[C---:B------:R-:W-:Y:S01]  /*2a50*/  SEL R158, R169.reuse, R158, P6 ;  /* 0x0000009ea99e7207 */ /* 0x040fe20003000000 */
[----:B------:R-:W-:Y:S02]  /*2a60*/  FMUL.FTZ R169, R169, R5 ;  /* 0x00000005a9a97220 */ /* 0x000fe40000410000 */
[----:B------:R-:W-:Y:S02]  /*2a70*/  @P5 FADD.FTZ R168, R35, R168 ;  /* 0x000000a823a85221 */ /* 0x000fe40000010000 */
[----:B------:R-:W-:Y:S01]  /*2a80*/  FFMA.FTZ R66, R169, R208, R66 ;  /* 0x000000d0a9427223 */ /* 0x000fe20000010042 */
[--C-:B------:R-:W-:Y:S02]  /*2a90*/  HADD2.F32 R208, -RZ, R166.reuse.H0_H0 ;  /* 0x200000a6ffd07230 */ /* 0x100fe40000004100 */
[C---:B------:R-:W-:Y:S01]  /*2aa0*/  SEL R159, R168.reuse, R159, P6 ;  /* 0x0000009fa89f7207 */ /* 0x040fe20003000000 */
[----:B------:R-:W-:Y:S01]  /*2ab0*/  FMUL.FTZ R168, R168, R5 ;  /* 0x00000005a8a87220 */ /* 0x000fe20000410000 */
[----:B------:R-:W-:-:S03]  /*2ac0*/  HADD2.F32 R166, -RZ, R166.H1_H1 ;  /* 0x300000a6ffa67230 */ /* 0x000fc60000004100 */
[----:B------:R-:W-:Y:S01]  /*2ad0*/  FFMA.FTZ R67, R168, R165, R67 ;  /* 0x000000a5a8437223 */ /* 0x000fe20000010043 */
[----:B------:R-:W-:Y:S01]  /*2ae0*/  FMUL.FTZ R165, R250, R169 ;  /* 0x000000a9faa57220 */ /* 0x000fe20000410000 */
[----:B------:R-:W-:-:S05]  /*2af0*/  FMUL.FTZ R168, R249, R168 ;  /* 0x000000a8f9a87220 */ /* 0x000fca0000410000 */
        /* <DEDUP_REMOVED lines=18> */
[----:B------:R-:W-:Y:S01]  /*2c20*/  FMUL.FTZ R168, R247, R168 ;  /* 0x000000a8f7a87220 */ /* 0x000fe20000410000 */
[----:B------:R-:W-:-:S04]  /*2c30*/  FFMA.FTZ R169, R20, R170, R171 ;  /* 0x000000aa14a97223 */ /* 0x000fc800000100ab */
[----:B------:R-:W-:Y:S01]  /*2c40*/  F2FP.F16.F32.PACK_AB R166, R168, R166 ;  /* 0x000000a6a8a6723e */ /* 0x000fe200000000ff */
        /* <DEDUP_REMOVED lines=17> */
[----:B------:R-:W-:Y:S02]  /*2d60*/  F2FP.F16.F32.PACK_AB R167, R168, R167 ;  /* 0x000000a7a8a7723e */ /* 0x000fe400000000ff */
        /* <DEDUP_REMOVED lines=8> */
.L_x_8751:
[----:B------:R-:W-:Y:S05]  /*2df0*/  BSYNC B0 ;  /* 0x0000000000007941 */ /* 0x000fea0003800000 */
.L_x_8750:
        /* <DEDUP_REMOVED lines=48> */
[--C-:B------:R-:W-:Y:S02]  /*3100*/  HADD2.F32 R169, -RZ, R166.reuse.H0_H0 ;  /* 0x200000a6ffa97230 */ /* 0x100fe40000004100 */
[----:B------:R-:W-:Y:S02]  /*3110*/  HADD2.F32 R166, -RZ, R166.H1_H1 ;  /* 0x300000a6ffa67230 */ /* 0x000fe40000004100 */
[----:B------:R-:W-:Y:S01]  /*3120*/  F2FP.F16.F32.PACK_AB R165, R168, R165 ;  /* 0x000000a5a8a5723e */ /* 0x000fe200000000ff */
[----:B------:R-:W-:-:S04]  /*3130*/  FFMA.FTZ R168, R175, R170, R171 ;  /* 0x000000aaafa87223 */ /* 0x000fc800000100ab */
        /* <DEDUP_REMOVED lines=26> */
[-C--:B------:R-:W-:Y:S01]  /*32e0*/  FMUL.FTZ R168, R168, R5.reuse ;  /* 0x00000005a8a87220 */ /* 0x080fe20000410000 */
[----:B------:R-:W-:Y:S02]  /*32f0*/  ISETP.NE.AND.EX P5, PT, RZ, UR15, PT, P5 ;  /* 0x0000000fff007c0c */ /* 0x000fe4000bfa5350 */
[C---:B------:R-:W-:Y:S01]  /*3300*/  SEL R162, R169.reuse, R162, P6 ;  /* 0x000000a2a9a27207 */ /* 0x040fe20003000000 */
[----:B------:R-:W-:Y:S01]  /*3310*/  FMUL.FTZ R169, R169, R5 ;  /* 0x00000005a9a97220 */ /* 0x000fe20000410000 */
[----:B------:R-:W-:Y:S01]  /*3320*/  FFMA.FTZ R55, R168, R167, R55 ;  /* 0x000000a7a8377223 */ /* 0x000fe20000010037 */
[----:B------:R-:W-:-:S02]  /*3330*/  FMUL.FTZ R168, R237, R168 ;  /* 0x000000a8eda87220 */ /* 0x000fc40000410000 */
[----:B------:R-:W-:Y:S01]  /*3340*/  FMUL.FTZ R167, R238, R169 ;  /* 0x000000a9eea77220 */ /* 0x000fe20000410000 */
[----:B------:R-:W-:-:S04]  /*3350*/  FFMA.FTZ R54, R169, R208, R54 ;  /* 0x000000d0a9367223 */ /* 0x000fc80000010036 */
[----:B------:R-:W-:Y:S02]  /*3360*/  F2FP.F16.F32.PACK_AB R167, R168, R167 ;  /* 0x000000a7a8a7723e */ /* 0x000fe400000000ff */
[----:B------:R-:W-:-:S04]  /*3370*/  @P5 LEA R168, P6, R3, UR14, 0x5 ;  /* 0x0000000e03a85c11 */ /* 0x000fc8000f8c28ff */
[----:B------:R-:W-:-:S05]  /*3380*/  @P5 LEA.HI.X R169, R3, UR15, RZ, 0x5, P6 ;  /* 0x0000000f03a95c11 */ /* 0x000fca000b0f2cff */
[----:B------:R-:W-:Y:S04]  /*3390*/  @P5 STG.E.128 desc[UR4][R168.64], R156 ;  /* 0x0000009ca8005986 */ /* 0x000fe8000c101d04 */
[----:B------:R0:W-:Y:S02]  /*33a0*/  @P5 STG.E.128 desc[UR4][R168.64+0x10], R160 ;  /* 0x000010a0a8005986 */ /* 0x0001e4000c101d04 */
[----:B0-----:R-:W-:-:S04]  /*33b0*/  LEA R168, P5, R3, UR16, 0x4 ;  /* 0x0000001003a87c11 */ /* 0x001fc8000f8a20ff */
[C---:B------:R-:W-:Y:S02]  /*33c0*/  LEA.HI.X R169, R3.reuse, UR17, RZ, 0x4, P5 ;  /* 0x0000001103a97c11 */ /* 0x040fe4000a8f24ff */
[----:B------:R-:W-:-:S03]  /*33d0*/  IADD3 R3, R3, 0x80, RZ ;  /* 0x0000008003037810 */ /* 0x000fc60007ffe0ff */
[----:B------:R1:W-:Y:S04]  /*33e0*/  STG.E.128 desc[UR4][R168.64], R164 ;  /* 0x000000a4a8007986 */ /* 0x0003e8000c101d04 */
.L_x_8753:
[----:B------:R-:W-:Y:S05]  /*33f0*/  BSYNC B0 ;  /* 0x0000000000007941 */ /* 0x000fea0003800000 */
.L_x_8752:
        /* <DEDUP_REMOVED lines=95> */
.L_x_8755:
[----:B------:R-:W-:Y:S05]  /*39f0*/  BSYNC B0 ;  /* 0x0000000000007941 */ /* 0x000fea0003800000 */
.L_x_8754:
[----:B------:R-:W-:Y:S01]  /*3a00*/  ISETP.NE.AND P5, PT, R219, RZ, PT ;  /* 0x000000ffdb00720c */ /* 0x000fe20003fa5270 */
[----:B------:R-:W-:-:S12]  /*3a10*/  BSSY B0, `(.L_x_8756) ;  /* 0x0000060000007945 */ /* 0x000fd80003800000 */
        /* <DEDUP_REMOVED lines=24> */
[----:B------:R-:W-:Y:S01]  /*3ba0*/  FMUL.FTZ R169, R228, R169 ;  /* 0x000000a9e4a97220 */ /* 0x000fe20000410000 */
[----:B------:R-:W-:Y:S01]  /*3bb0*/  FFMA.FTZ R41, R168, R164, R41 ;  /* 0x000000a4a8297223 */ /* 0x000fe20000010029 */
[--C-:B------:R-:W-:Y:S01]  /*3bc0*/  FFMA.FTZ R164, R10, R170, R171.reuse ;  /* 0x000000aa0aa47223 */ /* 0x100fe200000100ab */
[----:B------:R-:W-:Y:S01]  /*3bd0*/  FMUL.FTZ R168, R227, R168 ;  /* 0x000000a8e3a87220 */ /* 0x000fe20000410000 */
[--C-:B------:R-:W-:Y:S02]  /*3be0*/  HADD2.F32 R211, -RZ, R165.reuse.H0_H0 ;  /* 0x200000a5ffd37230 */ /* 0x100fe40000004100 */
[----:B------:R-:W-:Y:S01]  /*3bf0*/  FADD.FTZ R164, R187, -R164 ;  /* 0x800000a4bba47221 */ /* 0x000fe20000010000 */
[----:B------:R-:W-:Y:S01]  /*3c00*/  HADD2.F32 R165, -RZ, R165.H1_H1 ;  /* 0x300000a5ffa57230 */ /* 0x000fe20000004100 */
[----:B------:R-:W-:Y:S02]  /*3c10*/  F2FP.F16.F32.PACK_AB R168, R168, R169 ;  /* 0x000000a9a8a8723e */ /* 0x000fe400000000ff */
        /* <DEDUP_REMOVED lines=9> */
[----:B------:R-:W-:Y:S02]  /*3cb0*/  FMUL.FTZ R169, R226, R169 ;  /* 0x000000a9e2a97220 */ /* 0x000fe40000410000 */
[C---:B------:R-:W-:Y:S01]  /*3cc0*/  SEL R159, R164.reuse, R159, P6 ;  /* 0x0000009fa49f7207 */ /* 0x040fe20003000000 */
[----:B------:R-:W-:-:S04]  /*3cd0*/  FMUL.FTZ R164, R164, R5 ;  /* 0x00000005a4a47220 */ /* 0x000fc80000410000 */
[----:B------:R-:W-:Y:S01]  /*3ce0*/  FFMA.FTZ R43, R164, R165, R43 ;  /* 0x000000a5a42b7223 */ /* 0x000fe2000001002b */
        /* <DEDUP_REMOVED lines=12> */
[----:B------:R-:W-:Y:S01]  /*3db0*/  SEL R160, R164, R160, P6 ;  /* 0x000000a0a4a07207 */ /* 0x000fe20003000000 */
[----:B------:R-:W-:-:S05]  /*3dc0*/  HADD2.F32 R164, -RZ, R166.H0_H0 ;  /* 0x200000a6ffa47230 */ /* 0x000fca0000004100 */
[----:B------:R-:W-:Y:S01]  /*3dd0*/  FFMA.FTZ R36, R211, R164, R36 ;  /* 0x000000a4d3247223 */ /* 0x000fe20000010024 */
[-CC-:B------:R-:W-:Y:S01]  /*3de0*/  FFMA.FTZ R164, R181, R170.reuse, R171.reuse ;  /* 0x000000aab5a47223 */ /* 0x180fe200000100ab */
[----:B------:R-:W-:-:S03]  /*3df0*/  FFMA.FTZ R170, R183, R170, R171 ;  /* 0x000000aab7aa7223 */ /* 0x000fc600000100ab */
[----:B------:R-:W-:Y:S01]  /*3e00*/  FADD.FTZ R164, R182, -R164 ;  /* 0x800000a4b6a47221 */ /* 0x000fe20000010000 */
[----:B------:R-:W-:-:S03]  /*3e10*/  FADD.FTZ R170, R184, -R170 ;  /* 0x800000aab8aa7221 */ /* 0x000fc60000010000 */
[C---:B------:R-:W-:Y:S01]  /*3e20*/  FMUL.FTZ R171, R4.reuse, R164 ;  /* 0x000000a404ab7220 */ /* 0x040fe20000410000 */
[----:B------:R-:W-:Y:S01]  /*3e30*/  FMUL.FTZ R4, R4, R170 ;  /* 0x000000aa04047220 */ /* 0x000fe20000410000 */
[----:B------:R-:W-:Y:S02]  /*3e40*/  HADD2.F32 R164, -RZ, R166.H1_H1 ;  /* 0x300000a6ffa47230 */ /* 0x000fe40000004100 */
[----:B------:R-:W-:Y:S01]  /*3e50*/  FMUL.FTZ R166, R165, R5 ;  /* 0x00000005a5a67220 */ /* 0x000fe20000410000 */
[----:B------:R-:W-:Y:S01]  /*3e60*/  @P5 FADD.FTZ R171, R154, R171 ;  /* 0x000000ab9aab5221 */ /* 0x000fe20000010000 */
[----:B------:R-:W-:Y:S01]  /*3e70*/  @P5 FADD.FTZ R4, R155, R4 ;  /* 0x000000049b045221 */ /* 0x000fe20000010000 */
[----:B------:R-:W-:Y:S01]  /*3e80*/  ISETP.NE.U32.AND P5, PT, RZ, UR14, PT ;  /* 0x0000000eff007c0c */ /* 0x000fe2000bfa5070 */
[----:B------:R-:W-:Y:S01]  /*3e90*/  FFMA.FTZ R37, R166, R164, R37 ;  /* 0x000000a4a6257223 */ /* 0x000fe20000010025 */
[----:B------:R-:W-:Y:S01]  /*3ea0*/  FMUL.FTZ R170, R224, R211 ;  /* 0x000000d3e0aa7220 */ /* 0x000fe20000410000 */
[C---:B------:R-:W-:Y:S01]  /*3eb0*/  SEL R162, R171.reuse, R162, P6 ;  /* 0x000000a2aba27207 */ /* 0x040fe20003000000 */
[----:B------:R-:W-:Y:S01]  /*3ec0*/  FMUL.FTZ R171, R171, R5 ;  /* 0x00000005abab7220 */ /* 0x000fe20000410000 */
[----:B------:R-:W-:Y:S01]  /*3ed0*/  ISETP.NE.AND.EX P5, PT, RZ, UR15, PT, P5 ;  /* 0x0000000fff007c0c */ /* 0x000fe2000bfa5350 */
[----:B------:R-:W-:Y:S01]  /*3ee0*/  FMUL.FTZ R166, R223, R166 ;  /* 0x000000a6dfa67220 */ /* 0x000fe20000410000 */
[----:B------:R-:W-:-:S04]  /*3ef0*/  SEL R163, R4, R163, P6 ;  /* 0x000000a304a37207 */ /* 0x000fc80003000000 */
[----:B------:R-:W-:-:S07]  /*3f00*/  F2FP.F16.F32.PACK_AB R170, R166, R170 ;  /* 0x000000aaa6aa723e */ /* 0x000fce00000000ff */
[----:B------:R-:W-:-:S04]  /*3f10*/  @P5 LEA R164, P0, R3, UR14, 0x5 ;  /* 0x0000000e03a45c11 */ /* 0x000fc8000f8028ff */
[----:B------:R-:W-:Y:S02]  /*3f20*/  @P5 LEA.HI.X R165, R3, UR15, RZ, 0x5, P0 ;  /* 0x0000000f03a55c11 */ /* 0x000fe400080f2cff */
[----:B------:R-:W-:-:S03]  /*3f30*/  ISETP.NE.AND P0, PT, R208, RZ, PT ;  /* 0x000000ffd000720c */ /* 0x000fc60003f05270 */
[----:B------:R-:W-:Y:S04]  /*3f40*/  @P5 STG.E.128 desc[UR4][R164.64], R156 ;  /* 0x0000009ca4005986 */ /* 0x000fe8000c101d04 */
[----:B------:R0:W-:Y:S02]  /*3f50*/  @P5 STG.E.128 desc[UR4][R164.64+0x10], R160 ;  /* 0x000010a0a4005986 */ /* 0x0001e4000c101d04 */
[----:B0-----:R-:W-:Y:S01]  /*3f60*/  FMUL.FTZ R164, R4, R5 ;  /* 0x0000000504a47220 */ /* 0x001fe20000410000 */
[--C-:B------:R-:W-:Y:S02]  /*3f70*/  HADD2.F32 R4, -RZ, R167.reuse.H0_H0 ;  /* 0x200000a7ff047230 */ /* 0x100fe40000004100 */
[----:B------:R-:W-:-:S03]  /*3f80*/  HADD2.F32 R167, -RZ, R167.H1_H1 ;  /* 0x300000a7ffa77230 */ /* 0x000fc60000004100 */
[----:B------:R-:W-:Y:S01]  /*3f90*/  FFMA.FTZ R38, R171, R4, R38 ;  /* 0x00000004ab267223 */ /* 0x000fe20000010026 */
[----:B------:R-:W-:Y:S01]  /*3fa0*/  FMUL.FTZ R171, R222, R171 ;  /* 0x000000abdeab7220 */ /* 0x000fe20000410000 */
[----:B------:R-:W-:Y:S01]  /*3fb0*/  FMUL.FTZ R4, R221, R164 ;  /* 0x000000a4dd047220 */ /* 0x000fe20000410000 */
[----:B------:R-:W-:-:S04]  /*3fc0*/  FFMA.FTZ R39, R164, R167, R39 ;  /* 0x000000a7a4277223 */ /* 0x000fc80000010027 */
[----:B------:R-:W-:Y:S02]  /*3fd0*/  F2FP.F16.F32.PACK_AB R171, R4, R171 ;  /* 0x000000ab04ab723e */ /* 0x000fe400000000ff */
[----:B------:R-:W-:-:S04]  /*3fe0*/  LEA R4, P5, R3, UR16, 0x4 ;  /* 0x0000001003047c11 */ /* 0x000fc8000f8a20ff */
[----:B------:R-:W-:-:S05]  /*3ff0*/  LEA.HI.X R5, R3, UR17, RZ, 0x4, P5 ;  /* 0x0000001103057c11 */ /* 0x000fca000a8f24ff */
[----:B------:R3:W-:Y:S04]  /*4000*/  STG.E.128 desc[UR4][R4.64], R168 ;  /* 0x000000a804007986 */ /* 0x0007e8000c101d04 */
.L_x_8757:
[----:B------:R-:W-:Y:S05]  /*4010*/  BSYNC B0 ;  /* 0x0000000000007941 */ /* 0x000fea0003800000 */
.L_x_8756:
[----:B------:R-:W-:Y:S02]  /*4020*/  IADD3 R2, R2, UR18, RZ ;  /* 0x0000001202027c10 */ /* 0x000fe4000fffe0ff */
[----:B------:R-:W-:Y:S02]  /*4030*/  SEL R216, RZ, 0x1, P4 ;  /* 0x00000001ffd87807 */ /* 0x000fe40002000000 */
[----:B------:R-:W-:-:S13]  /*4040*/  ISETP.GE.AND P5, PT, R2, UR19, PT ;  /* 0x0000001302007c0c */ /* 0x000fda000bfa6270 */
[----:B------:R-:W-:Y:S05]  /*4050*/  @!P5 BRA `(.L_x_8758) ;  /* 0xffffffcc001cd947 */ /* 0x000fea000383ffff */
.L_x_8740:
        /* <DEDUP_REMOVED lines=8> */
[----:B---3-5:R-:W3:Y:S08]  /*40e0*/  LDC.64 R4, c[0x0][0x2d8] ;  /* 0x0000b600ff047b82 */ /* 0x028ef00000000a00 */
[----:B------:R-:W0:Y:S01]  /*40f0*/  LDC.64 R6, c[0x0][0x2f0] ;  /* 0x0000bc00ff067b82 */ /* 0x000e220000000a00 */
[----:B----4-:R-:W-:-:S05]  /*4100*/  IMAD.WIDE.U32 R2, R217, 0x20, R2 ;  /* 0x00000020d9027825 */ /* 0x010fca00078e0002 */
[----:B------:R4:W-:Y:S01]  /*4110*/  STG.E.128 desc[UR4][R2.64], R96 ;  /* 0x0000006002007986 */ /* 0x0009e2000c101d04 */
[----:B---3--:R-:W-:-:S03]  /*4120*/  IMAD.WIDE.U32 R4, R217, 0x20, R4 ;  /* 0x00000020d9047825 */ /* 0x008fc600078e0004 */
[----:B------:R4:W-:Y:S04]  /*4130*/  STG.E.128 desc[UR4][R2.64+0x10], R92 ;  /* 0x0000105c02007986 */ /* 0x0009e8000c101d04 */
[----:B------:R4:W-:Y:S01]  /*4140*/  STG.E.128 desc[UR4][R4.64], R128 ;  /* 0x0000008004007986 */ /* 0x0009e2000c101d04 */
[----:B0-----:R-:W-:-:S03]  /*4150*/  IMAD.WIDE.U32 R6, R217, 0x20, R6 ;  /* 0x00000020d9067825 */ /* 0x001fc600078e0006 */
[----:B------:R4:W-:Y:S01]  /*4160*/  STG.E.128 desc[UR4][R4.64+0x10], R124 ;  /* 0x0000107c04007986 */ /* 0x0009e2000c101d04 */
[----:B------:R-:W-:-:S03]  /*4170*/  IADD3 R217, R217, 0x80, RZ ;  /* 0x00000080d9d97810 */ /* 0x000fc60007ffe0ff */
[----:B------:R4:W-:Y:S04]  /*4180*/  STG.E.128 desc[UR4][R6.64], R64 ;  /* 0x0000004006007986 */ /* 0x0009e8000c101d04 */
[----:B------:R4:W-:Y:S02]  /*4190*/  STG.E.128 desc[UR4][R6.64+0x10], R60 ;  /* 0x0000103c06007986 */ /* 0x0009e4000c101d04 */
.L_x_8760:
[----:B------:R-:W-:Y:S05]  /*41a0*/  BSYNC B0 ;  /* 0x0000000000007941 */ /* 0x000fea0003800000 */
.L_x_8759:
[----:B------:R-:W-:Y:S04]  /*41b0*/  BSSY B0, `(.L_x_8761) ;  /* 0x000000f000007945 */ /* 0x000fe80003800000 */
[----:B------:R-:W-:Y:S05]  /*41c0*/  @!P1 BRA `(.L_x_8762) ;  /* 0x0000000000349947 */ /* 0x000fea0003800000 */
[----:B----4-:R-:W4:Y:S08]  /*41d0*/  LDC.64 R2, c[0x0][0x2d0] ;  /* 0x0000b400ff027b82 */ /* 0x010f300000000a00 */
        /* <DEDUP_REMOVED lines=12> */
.L_x_8762:
[----:B------:R-:W-:Y:S05]  /*42a0*/  BSYNC B0 ;  /* 0x0000000000007941 */ /* 0x000fea0003800000 */
.L_x_8761:
        /* <DEDUP_REMOVED lines=15> */
.L_x_8764:
[----:B------:R-:W-:Y:S05]  /*43a0*/  BSYNC B0 ;  /* 0x0000000000007941 */ /* 0x000fea0003800000 */
.L_x_8763:
[----:B------:R-:W-:-:S13]  /*43b0*/  ISETP.NE.AND P0, PT, R219, RZ, PT ;  /* 0x000000ffdb00720c */ /* 0x000fda0003f05270 */
[----:B------:R-:W-:Y:S05]  /*43c0*/  @!P0 EXIT ;  /* 0x000000000000894d */ /* 0x000fea0003800000 */
[----:B----4-:R-:W4:Y:S08]  /*43d0*/  LDC.64 R2, c[0x0][0x2d0] ;  /* 0x0000b400ff027b82 */ /* 0x010f300000000a00 */
[----:B---3-5:R-:W3:Y:S08]  /*43e0*/  LDC.64 R4, c[0x0][0x2d8] ;  /* 0x0000b600ff047b82 */ /* 0x028ef00000000a00 */
[----:B------:R-:W0:Y:S01]  /*43f0*/  LDC.64 R6, c[0x0][0x2f0] ;  /* 0x0000bc00ff067b82 */ /* 0x000e220000000a00 */
[----:B----4-:R-:W-:-:S05]  /*4400*/  IMAD.WIDE.U32 R2, R217, 0x20, R2 ;  /* 0x00000020d9027825 */ /* 0x010fca00078e0002 */
[----:B------:R-:W-:Y:S01]  /*4410*/  STG.E.128 desc[UR4][R2.64], R72 ;  /* 0x0000004802007986 */ /* 0x000fe2000c101d04 */
[----:B---3--:R-:W-:-:S03]  /*4420*/  IMAD.WIDE.U32 R4, R217, 0x20, R4 ;  /* 0x00000020d9047825 */ /* 0x008fc600078e0004 */
[----:B------:R-:W-:Y:S04]  /*4430*/  STG.E.128 desc[UR4][R2.64+0x10], R68 ;  /* 0x0000104402007986 */ /* 0x000fe8000c101d04 */
[----:B------:R-:W-:Y:S01]  /*4440*/  STG.E.128 desc[UR4][R4.64], R104 ;  /* 0x0000006804007986 */ /* 0x000fe2000c101d04 */
[----:B0-----:R-:W-:-:S03]  /*4450*/  IMAD.WIDE.U32 R6, R217, 0x20, R6 ;  /* 0x00000020d9067825 */ /* 0x001fc600078e0006 */
[----:B------:R-:W-:Y:S04]  /*4460*/  STG.E.128 desc[UR4][R4.64+0x10], R100 ;  /* 0x0000106404007986 */ /* 0x000fe8000c101d04 */
[----:B------:R-:W-:Y:S04]  /*4470*/  STG.E.128 desc[UR4][R6.64], R40 ;  /* 0x0000002806007986 */ /* 0x000fe8000c101d04 */
[----:B------:R-:W-:Y:S01]  /*4480*/  STG.E.128 desc[UR4][R6.64+0x10], R36 ;  /* 0x0000102406007986 */ /* 0x000fe2000c101d04 */
[----:B------:R-:W-:Y:S05]  /*4490*/  EXIT ;  /* 0x000000000000794d */ /* 0x000fea0003800000 */
.L_x_8749:
[----:B------:R-:W-:Y:S01]  /*44a0*/  HFMA2.MMA R164, -RZ, RZ, 0, 9.5367431640625e-07 ;  /* 0x00000010ffa47435 */ /* 0x000fe200000001ff */
[----:B------:R-:W-:Y:S02]  /*44b0*/  MOV R168, R212 ;  /* 0x000000d400a87202 */ /* 0x000fe40000000f00 */
[----:B------:R-:W-:Y:S02]  /*44c0*/  MOV R165, 0x1f ;  /* 0x0000001f00a57802 */ /* 0x000fe40000000f00 */
[----:B------:R-:W-:-:S07]  /*44d0*/  MOV R167, 0xffffffff ;  /* 0xffffffff00a77802 */ /* 0x000fce0000000f00 */
[----:B-----5:R-:W-:Y:S05]  /*44e0*/  WARPSYNC.COLLECTIVE R167, `(.L_x_8765) ;  /* 0x00000000a7087348 */ /* 0x020fea0003c00000 */
[----:B------:R0:W1:Y:S02]  /*44f0*/  SHFL.DOWN P6, R171, R168, R164, R165 ;  /* 0x080000a4a8ab7389 */ /* 0x00006400000c00a5 */
[----:B01---5:R-:W-:Y:S01]  /*4500*/  ENDCOLLECTIVE ;  /* 0x000000000000791b */ /* 0x023fe20003800000 */
.L_x_8765:
[----:B------:R-:W-:Y:S01]  /*4510*/  MOV R168, R211 ;  /* 0x000000d300a87202 */ /* 0x000fe20000000f00 */
[----:B------:R-:W-:-:S07]  /*4520*/  FADD.FTZ R212, R171, R212 ;  /* 0x000000d4abd47221 */ /* 0x000fce0000010000 */
[----:B------:R-:W-:Y:S05]  /*4530*/  WARPSYNC.COLLECTIVE R167, `(.L_x_8766) ;  /* 0x00000000a7087348 */ /* 0x000fea0003c00000 */
[----:B------:R0:W1:Y:S02]  /*4540*/  SHFL.DOWN P6, R171, R168, R164, R165 ;  /* 0x080000a4a8ab7389 */ /* 0x00006400000c00a5 */
[----:B01----:R-:W-:Y:S01]  /*4550*/  ENDCOLLECTIVE ;  /* 0x000000000000791b */ /* 0x003fe20003800000 */
.L_x_8766:
[----:B------:R-:W-:Y:S01]  /*4560*/  HFMA2.MMA R164, -RZ, RZ, 0, 4.76837158203125e-07 ;  /* 0x00000008ffa47435 */ /* 0x000fe200000001ff */
[----:B------:R-:W-:Y:S01]  /*4570*/  MOV R168, R212 ;  /* 0x000000d400a87202 */ /* 0x000fe20000000f00 */
[----:B------:R-:W-:-:S09]  /*4580*/  FADD.FTZ R211, R171, R211 ;  /* 0x000000d3abd37221 */ /* 0x000fd20000010000 */
[----:B------:R-:W-:Y:S05]  /*4590*/  WARPSYNC.COLLECTIVE R167, `(.L_x_8767) ;  /* 0x00000000a7087348 */ /* 0x000fea0003c00000 */
[----:B------:R0:W1:Y:S02]  /*45a0*/  SHFL.DOWN P6, R171, R168, R164, R165 ;  /* 0x080000a4a8ab7389 */ /* 0x00006400000c00a5 */
[----:B01----:R-:W-:Y:S01]  /*45b0*/  ENDCOLLECTIVE ;  /* 0x000000000000791b */ /* 0x003fe20003800000 */
.L_x_8767:
[----:B------:R-:W-:Y:S01]  /*45c0*/  MOV R168, R211 ;  /* 0x000000d300a87202 */ /* 0x000fe20000000f00 */
[----:B------:R-:W-:-:S07]  /*45d0*/  FADD.FTZ R212, R212, R171 ;  /* 0x000000abd4d47221 */ /* 0x000fce0000010000 */
[----:B------:R-:W-:Y:S05]  /*45e0*/  WARPSYNC.COLLECTIVE R167, `(.L_x_8768) ;  /* 0x00000000a7087348 */ /* 0x000fea0003c00000 */
[----:B------:R0:W1:Y:S02]  /*45f0*/  SHFL.DOWN P6, R171, R168, R164, R165 ;  /* 0x080000a4a8ab7389 */ /* 0x00006400000c00a5 */
[----:B01----:R-:W-:Y:S01]  /*4600*/  ENDCOLLECTIVE ;  /* 0x000000000000791b */ /* 0x003fe20003800000 */
.L_x_8768:
[----:B------:R-:W-:Y:S01]  /*4610*/  HFMA2.MMA R164, -RZ, RZ, 0, 2.384185791015625e-07 ;  /* 0x00000004ffa47435 */ /* 0x000fe200000001ff */
[----:B------:R-:W-:Y:S01]  /*4620*/  MOV R168, R212 ;  /* 0x000000d400a87202 */ /* 0x000fe20000000f00 */
[----:B------:R-:W-:-:S09]  /*4630*/  FADD.FTZ R211, R211, R171 ;  /* 0x000000abd3d37221 */ /* 0x000fd20000010000 */
[----:B------:R-:W-:Y:S05]  /*4640*/  WARPSYNC.COLLECTIVE R167, `(.L_x_8769) ;  /* 0x00000000a7087348 */ /* 0x000fea0003c00000 */
[----:B------:R0:W1:Y:S02]  /*4650*/  SHFL.DOWN P6, R171, R168, R164, R165 ;  /* 0x080000a4a8ab7389 */ /* 0x00006400000c00a5 */
[----:B01----:R-:W-:Y:S01]  /*4660*/  ENDCOLLECTIVE ;  /* 0x000000000000791b */ /* 0x003fe20003800000 */
.L_x_8769:
[----:B------:R-:W-:Y:S02]  /*4670*/  MOV R168, R211 ;  /* 0x000000d300a87202 */ /* 0x000fe40000000f00 */
[----:B------:R-:W-:-:S07]  /*4680*/  MOV R170, R171 ;  /* 0x000000ab00aa7202 */ /* 0x000fce0000000f00 */
[----:B------:R-:W-:Y:S05]  /*4690*/  WARPSYNC.COLLECTIVE R167, `(.L_x_8770) ;  /* 0x00000000a7087348 */ /* 0x000fea0003c00000 */
[----:B------:R0:W1:Y:S02]  /*46a0*/  SHFL.DOWN P6, R171, R168, R164, R165 ;  /* 0x080000a4a8ab7389 */ /* 0x00006400000c00a5 */
[----:B01----:R-:W-:Y:S01]  /*46b0*/  ENDCOLLECTIVE ;  /* 0x000000000000791b */ /* 0x003fe20003800000 */
.L_x_8770:
[----:B------:R-:W-:Y:S01]  /*46c0*/  FADD.FTZ R170, R212, R170 ;  /* 0x000000aad4aa7221 */ /* 0x000fe20000010000 */
[----:B------:R-:W-:-:S04]  /*46d0*/  HFMA2.MMA R164, -RZ, RZ, 0, 1.1920928955078125e-07 ;  /* 0x00000002ffa47435 */ /* 0x000fc800000001ff */
[----:B------:R-:W-:Y:S02]  /*46e0*/  MOV R168, R170 ;  /* 0x000000aa00a87202 */ /* 0x000fe40000000f00 */
[----:B------:R-:W-:-:S07]  /*46f0*/  MOV R169, R171 ;  /* 0x000000ab00a97202 */ /* 0x000fce0000000f00 */
[----:B------:R-:W-:Y:S05]  /*4700*/  WARPSYNC.COLLECTIVE R167, `(.L_x_8771) ;  /* 0x00000000a7087348 */ /* 0x000fea0003c00000 */
[----:B------:R0:W1:Y:S02]  /*4710*/  SHFL.DOWN P6, R171, R168, R164, R165 ;  /* 0x080000a4a8ab7389 */ /* 0x00006400000c00a5 */
[----:B01----:R-:W-:Y:S01]  /*4720*/  ENDCOLLECTIVE ;  /* 0x000000000000791b */ /* 0x003fe20003800000 */
.L_x_8771:
[----:B------:R-:W-:-:S05]  /*4730*/  FADD.FTZ R169, R211, R169 ;  /* 0x000000a9d3a97221 */ /* 0x000fca0000010000 */
[----:B------:R-:W-:Y:S01]  /*4740*/  MOV R168, R169 ;  /* 0x000000a900a87202 */ /* 0x000fe20000000f00 */
[----:B------:R-:W-:-:S07]  /*4750*/  FADD.FTZ R170, R170, R171 ;  /* 0x000000abaaaa7221 */ /* 0x000fce0000010000 */
[----:B------:R-:W-:Y:S05]  /*4760*/  WARPSYNC.COLLECTIVE R167, `(.L_x_8772) ;  /* 0x00000000a7087348 */ /* 0x000fea0003c00000 */
[----:B------:R0:W1:Y:S02]  /*4770*/  SHFL.DOWN P6, R171, R168, R164, R165 ;  /* 0x080000a4a8ab7389 */ /* 0x00006400000c00a5 */
[----:B01----:R-:W-:Y:S01]  /*4780*/  ENDCOLLECTIVE ;  /* 0x000000000000791b */ /* 0x003fe20003800000 */
.L_x_8772:
[----:B------:R-:W-:Y:S01]  /*4790*/  HFMA2.MMA R164, -RZ, RZ, 0, 5.9604644775390625e-08 ;  /* 0x00000001ffa47435 */ /* 0x000fe200000001ff */
[----:B------:R-:W-:Y:S01]  /*47a0*/  MOV R168, R170 ;  /* 0x000000aa00a87202 */ /* 0x000fe20000000f00 */
[----:B------:R-:W-:-:S09]  /*47b0*/  FADD.FTZ R169, R169, R171 ;  /* 0x000000aba9a97221 */ /* 0x000fd20000010000 */
[----:B------:R-:W-:Y:S05]  /*47c0*/  WARPSYNC.COLLECTIVE R167, `(.L_x_8773) ;  /* 0x00000000a7087348 */ /* 0x000fea0003c00000 */
[----:B------:R0:W1:Y:S02]  /*47d0*/  SHFL.DOWN P6, R171, R168, R164, R165 ;  /* 0x080000a4a8ab7389 */ /* 0x00006400000c00a5 */
[----:B01----:R-:W-:Y:S01]  /*47e0*/  ENDCOLLECTIVE ;  /* 0x000000000000791b */ /* 0x003fe20003800000 */
.L_x_8773:
[----:B------:R-:W-:Y:S02]  /*47f0*/  MOV R168, R169 ;  /* 0x000000a900a87202 */ /* 0x000fe40000000f00 */
[----:B------:R-:W-:-:S07]  /*4800*/  MOV R208, R171 ;  /* 0x000000ab00d07202 */ /* 0x000fce0000000f00 */
[----:B------:R-:W-:Y:S05]  /*4810*/  WARPSYNC.COLLECTIVE R167, `(.L_x_8774) ;  /* 0x00000000a7087348 */ /* 0x000fea0003c00000 */
[----:B------:R0:W1:Y:S02]  /*4820*/  SHFL.DOWN P6, R171, R168, R164, R165 ;  /* 0x080000a4a8ab7389 */ /* 0x00006400000c00a5 */
[----:B01----:R-:W-:Y:S01]  /*4830*/  ENDCOLLECTIVE ;  /* 0x000000000000791b */ /* 0x003fe20003800000 */
.L_x_8774:
[----:B------:R-:W-:Y:S01]  /*4840*/  MOV R165, R171 ;  /* 0x000000ab00a57202 */ /* 0x000fe20000000f00 */
[----:B------:R-:W-:Y:S06]  /*4850*/  BRA `(.L_x_8775) ;  /* 0xffffffdc007c7947 */ /* 0x000fec000383ffff */
.L_x_8776:
        /* <DEDUP_REMOVED lines=10> */
.L_x_13984:


//--------------------- .text._ZN10layer_norm13ln_bwd_kernelINS_13Kernel_traitsI6__halfS2_fS2_fjLj4096ELj1ELj1ELj4ELj16ENS_18Kernel_traits_baseILj4096ES2_S2_fS2_fjLj128EEEEELb0ELb1ELb0ELb1EEEvNS_9BwdParamsE --------------------------
	.section	.text._ZN10layer_norm13ln_bwd_kernelINS_13Kernel_traitsI6__halfS2_fS2_fjLj4096ELj1ELj1ELj4ELj16ENS_18Kernel_traits_baseILj4096ES2_S2_fS2_fjLj128EEEEELb0ELb1ELb0ELb1EEEvNS_9BwdParamsE,"ax",@progbits
	.align	128
        .global         _ZN10layer_norm13ln_bwd_kernelINS_13Kernel_traitsI6__halfS2_fS2_fjLj4096ELj1ELj1ELj4ELj16ENS_18Kernel_traits_baseILj4096ES2_S2_fS2_fjLj128EEEEELb0ELb1ELb0ELb1EEEvNS_9BwdParamsE
        .type           _ZN10layer_norm13ln_bwd_kernelINS_13Kernel_traitsI6__halfS2_fS2_fjLj4096ELj1ELj1ELj4ELj16ENS_18Kernel_traits_baseILj4096ES2_S2_fS2_fjLj128EEEEELb0ELb1ELb0ELb1EEEvNS_9BwdParamsE,@function
        .size           _ZN10layer_norm13ln_bwd_kernelINS_13Kernel_traitsI6__halfS2_fS2_fjLj4096ELj1ELj1ELj4ELj16ENS_18Kernel_traits_baseILj4096ES2_S2_fS2_fjLj128EEEEELb0ELb1ELb0ELb1EEEvNS_9BwdParamsE,(.L_x_13985 - _ZN10layer_norm13ln_bwd_kernelINS_13Kernel_traitsI6__halfS2_fS2_fjLj4096ELj1ELj1ELj4ELj16ENS_18Kernel_traits_baseILj4096ES2_S2_fS2_fjLj128EEEEELb0ELb1ELb0ELb1EEEvNS_9BwdParamsE)
        .other          _ZN10layer_norm13ln_bwd_kernelINS_13Kernel_traitsI6__halfS2_fS2_fjLj4096ELj1ELj1ELj4ELj16ENS_18Kernel_traits_baseILj4096ES2_S2_fS2_fjLj128EEEEELb0ELb1ELb0ELb1EEEvNS_9BwdParamsE,@"STO_CUDA_ENTRY STV_DEFAULT"
_ZN10layer_norm13ln_bwd_kernelINS_13Kernel_traitsI6__halfS2_fS2_fjLj4096ELj1ELj1ELj4ELj16ENS_18Kernel_traits_baseILj4096ES2_S2_fS2_fjLj128EEEEELb0ELb1ELb0ELb1EEEvNS_9BwdParamsE:
.text._ZN10layer_norm13ln_bwd_kernelINS_13Kernel_traitsI6__halfS2_fS2_fjLj4096ELj1ELj1ELj4ELj16ENS_18Kernel_traits_baseILj4096ES2_S2_fS2_fjLj128EEEEELb0ELb1ELb0ELb1EEEvNS_9BwdParamsE:
        /* <DEDUP_REMOVED lines=64> */
.L_x_8777:
        /* <DEDUP_REMOVED lines=13> */
[----:B------:R-:W3:Y:S04]  /*04d0*/  LDG.E.128 R20, desc[UR6][R12.64] ;  /* 0x000000060c147981 */ /* 0x000ee8000c1e1d00 */
[----:B------:R-:W4:Y:S04]  /*04e0*/  LDG.E.128 R28, desc[UR6][R12.64+0x800] ;  /* 0x000800060c1c7981 */ /* 0x000f28000c1e1d00 */
[----:B------:R-:W5:Y:S04]  /*04f0*/  LDG.E.128 R8, desc[UR6][R12.64+0x1000] ;  /* 0x001000060c087981 */ /* 0x000f68000c1e1d00 */
[----:B------:R0:W5:Y:S01]  /*0500*/  LDG.E.128 R4, desc[UR6][R12.64+0x1800] ;  /* 0x001800060c047981 */ /* 0x000162000c1e1d00 */
[----:B------:R-:W-:Y:S01]  /*0510*/  ISETP.NE.U32.AND P0, PT, RZ, UR4, PT ;  /* 0x00000004ff007c0c */ /* 0x000fe2000bf05070 */
[----:B------:R-:W-:Y:S01]  /*0520*/  HFMA2.MMA R207, -RZ, RZ, 0, 5.9604644775390625e-08 ;  /* 0x00000001ffcf7435 */ /* 0x000fe200000001ff */
[----:B------:R-:W-:Y:S01]  /*0530*/  CS2R R196, SRZ ;  /* 0x0000000000c47805 */ /* 0x000fe2000001ff00 */
[----:B------:R-:W-:Y:S01]  /*0540*/  HFMA2.MMA R191, -RZ, RZ, 0, 0 ;  /* 0x00000000ffbf7435 */ /* 0x000fe200000001ff */
[----:B------:R-:W-:-:S02]  /*0550*/  ISETP.NE.AND.EX P0, PT, RZ, UR5, PT, P0 ;  /* 0x00000005ff007c0c */ /* 0x000fc4000bf05300 */
[----:B------:R-:W-:Y:S02]  /*0560*/  CS2R R194, SRZ ;  /* 0x0000000000c27805 */ /* 0x000fe4000001ff00 */
[----:B------:R-:W-:Y:S02]  /*0570*/  MOV R192, RZ ;  /* 0x000000ff00c07202 */ /* 0x000fe40000000f00 */
[----:B------:R-:W-:Y:S02]  /*0580*/  CS2R R188, SRZ ;  /* 0x0000000000bc7805 */ /* 0x000fe4000001ff00 */
[----:B------:R-:W-:Y:S02]  /*0590*/  CS2R R186, SRZ ;  /* 0x0000000000ba7805 */ /* 0x000fe4000001ff00 */
[----:B------:R-:W-:Y:S02]  /*05a0*/  MOV R185, RZ ;  /* 0x000000ff00b97202 */ /* 0x000fe40000000f00 */
        /* <DEDUP_REMOVED lines=24> */
[----:B0-----:R-:W-:Y:S01]  /*0730*/  CS2R R12, SRZ ;  /* 0x00000000000c7805 */ /* 0x001fe2000001ff00 */
[----:B--2---:R-:W-:-:S02]  /*0740*/  HADD2.F32 R2, -RZ, R16.H0_H0 ;  /* 0x20000010ff027230 */ /* 0x004fc40000004100 */
[----:B------:R-:W-:Y:S02]  /*0750*/  HADD2.F32 R0, -RZ, R16.H1_H1 ;  /* 0x30000010ff007230 */ /* 0x000fe40000004100 */
[--C-:B------:R-:W-:Y:S01]  /*0760*/  HADD2.F32 R3, -RZ, R17.reuse.H0_H0 ;  /* 0x20000011ff037230 */ /* 0x100fe20000004100 */
[----:B------:R0:W-:Y:S04]  /*0770*/  STL [R1+0x7c], R2 ;  /* 0x00007c0201007387 */ /* 0x0001e80000100800 */
[----:B------:R1:W-:Y:S04]  /*0780*/  STL [R1+0x78], R0 ;  /* 0x0000780001007387 */ /* 0x0003e80000100800 */
[----:B------:R2:W-:Y:S01]  /*0790*/  STL [R1+0x74], R3 ;  /* 0x0000740301007387 */ /* 0x0005e20000100800 */
[----:B0-----:R-:W-:Y:S01]  /*07a0*/  HADD2.F32 R2, -RZ, R17.H1_H1 ;  /* 0x30000011ff027230 */ /* 0x001fe20000004100 */
[----:B------:R-:W-:Y:S01]  /*07b0*/  CS2R R16, SRZ ;  /* 0x0000000000107805 */ /* 0x000fe2000001ff00 */
[----:B---3--:R-:W-:-:S02]  /*07c0*/  HADD2.F32 R252, -RZ, R20.H0_H0 ;  /* 0x20000014fffc7230 */ /* 0x008fc40000004100 */
        /* <DEDUP_REMOVED lines=8> */
[----:B------:R-:W-:Y:S01]  /*0850*/  HADD2.F32 R248, -RZ, R22.H0_H0 ;  /* 0x20000016fff87230 */ /* 0x000fe20000004100 */
[----:B------:R-:W-:Y:S01]  /*0860*/  CS2R R20, SRZ ;  /* 0x0000000000147805 */ /* 0x000fe2000001ff00 */
[----:B0-----:R-:W-:-:S02]  /*0870*/  HADD2.F32 R2, -RZ, R19.H0_H0 ;  /* 0x20000013ff027230 */ /* 0x001fc40000004100 */
[----:B------:R-:W-:Y:S02]  /*0880*/  HADD2.F32 R247, -RZ, R22.H1_H1 ;  /* 0x30000016fff77230 */ /* 0x000fe40000004100 */
[----:B-1----:R-:W-:Y:S01]  /*0890*/  HADD2.F32 R0, -RZ, R19.H1_H1 ;  /* 0x30000013ff007230 */ /* 0x002fe20000004100 */
[----:B------:R0:W-:Y:S01]  /*08a0*/  STL [R1+0x64], R2 ;  /* 0x0000640201007387 */ /* 0x0001e20000100800 */
[--C-:B------:R-:W-:Y:S01]  /*08b0*/  HADD2.F32 R246, -RZ, R23.reuse.H0_H0 ;  /* 0x20000017fff67230 */ /* 0x100fe20000004100 */
[----:B------:R-:W-:Y:S01]  /*08c0*/  CS2R R18, SRZ ;  /* 0x0000000000127805 */ /* 0x000fe2000001ff00 */
[----:B--2---:R-:W-:Y:S01]  /*08d0*/  HADD2.F32 R3, -RZ, R24.H0_H0 ;  /* 0x20000018ff037230 */ /* 0x004fe20000004100 */
[----:B------:R1:W-:Y:S01]  /*08e0*/  STL [R1+0x60], R0 ;  /* 0x0000600001007387 */ /* 0x0003e20000100800 */
[----:B------:R-:W-:Y:S01]  /*08f0*/  HADD2.F32 R245, -RZ, R23.H1_H1 ;  /* 0x30000017fff57230 */ /* 0x000fe20000004100 */
[----:B------:R-:W-:Y:S01]  /*0900*/  CS2R R22, SRZ ;  /* 0x0000000000167805 */ /* 0x000fe2000001ff00 */
[--C-:B----4-:R-:W-:Y:S01]  /*0910*/  HADD2.F32 R244, -RZ, R28.reuse.H0_H0 ;  /* 0x2000001cfff47230 */ /* 0x110fe20000004100 */
[----:B------:R2:W-:Y:S01]  /*0920*/  STL [R1+0x5c], R3 ;  /* 0x00005c0301007387 */ /* 0x0005e20000100800 */
[----:B------:R-:W-:-:S02]  /*0930*/  HADD2.F32 R243, -RZ, R28.H1_H1 ;  /* 0x3000001cfff37230 */ /* 0x000fc40000004100 */
[----:B0-----:R-:W-:Y:S02]  /*0940*/  HADD2.F32 R2, -RZ, R24.H1_H1 ;  /* 0x30000018ff027230 */ /* 0x001fe40000004100 */
[----:B------:R-:W-:Y:S02]  /*0950*/  HADD2.F32 R242, -RZ, R29.H0_H0 ;  /* 0x2000001dfff27230 */ /* 0x000fe40000004100 */
[----:B-1----:R-:W-:Y:S01]  /*0960*/  HADD2.F32 R0, -RZ, R25.H0_H0 ;  /* 0x20000019ff007230 */ /* 0x002fe20000004100 */
[----:B------:R0:W-:Y:S01]  /*0970*/  STL [R1+0x58], R2 ;  /* 0x0000580201007387 */ /* 0x0001e20000100800 */
[----:B------:R-:W-:Y:S01]  /*0980*/  HADD2.F32 R241, -RZ, R29.H1_H1 ;  /* 0x3000001dfff17230 */ /* 0x000fe20000004100 */
[----:B------:R-:W-:Y:S01]  /*0990*/  CS2R R28, SRZ ;  /* 0x00000000001c7805 */ /* 0x000fe2000001ff00 */
[----:B--2---:R-:W-:Y:S01]  /*09a0*/  HADD2.F32 R3, -RZ, R25.H1_H1 ;  /* 0x30000019ff037230 */ /* 0x004fe20000004100 */
[----:B------:R1:W-:Y:S01]  /*09b0*/  STL [R1+0x54], R0 ;  /* 0x0000540001007387 */ /* 0x0003e20000100800 */
[--C-:B------:R-:W-:Y:S01]  /*09c0*/  HADD2.F32 R240, -RZ, R30.reuse.H0_H0 ;  /* 0x2000001efff07230 */ /* 0x100fe20000004100 */
[----:B------:R-:W-:Y:S01]  /*09d0*/  CS2R R24, SRZ ;  /* 0x0000000000187805 */ /* 0x000fe2000001ff00 */
[----:B------:R-:W-:Y:S01]  /*09e0*/  HADD2.F32 R239, -RZ, R30.H1_H1 ;  /* 0x3000001effef7230 */ /* 0x000fe20000004100 */
[----:B------:R2:W-:Y:S01]  /*09f0*/  STL [R1+0x50], R3 ;  /* 0x0000500301007387 */ /* 0x0005e20000100800 */
[----:B------:R-:W-:-:S02]  /*0a00*/  HADD2.F32 R238, -RZ, R31.H0_H0 ;  /* 0x2000001fffee7230 */ /* 0x000fc40000004100 */
[--C-:B0-----:R-:W-:Y:S02]  /*0a10*/  HADD2.F32 R2, -RZ, R26.reuse.H0_H0 ;  /* 0x2000001aff027230 */ /* 0x101fe40000004100 */
[----:B------:R-:W-:Y:S01]  /*0a20*/  HADD2.F32 R237, -RZ, R31.H1_H1 ;  /* 0x3000001fffed7230 */ /* 0x000fe20000004100 */
[----:B------:R-:W-:Y:S01]  /*0a30*/  CS2R R30, SRZ ;  /* 0x00000000001e7805 */ /* 0x000fe2000001ff00 */
[----:B-1----:R-:W-:Y:S01]  /*0a40*/  HADD2.F32 R0, -RZ, R26.H1_H1 ;  /* 0x3000001aff007230 */ /* 0x002fe20000004100 */
[----:B------:R0:W-:Y:S01]  /*0a50*/  STL [R1+0x4c], R2 ;  /* 0x00004c0201007387 */ /* 0x0001e20000100800 */
[--C-:B-----5:R-:W-:Y:S02]  /*0a60*/  HADD2.F32 R236, -RZ, R8.reuse.H0_H0 ;  /* 0x20000008ffec7230 */ /* 0x120fe40000004100 */
[----:B--2---:R-:W-:Y:S01]  /*0a70*/  HADD2.F32 R3, -RZ, R27.H0_H0 ;  /* 0x2000001bff037230 */ /* 0x004fe20000004100 */
[----:B------:R1:W-:Y:S01]  /*0a80*/  STL [R1+0x48], R0 ;  /* 0x0000480001007387 */ /* 0x0003e20000100800 */
[----:B------:R-:W-:-:S02]  /*0a90*/  HADD2.F32 R235, -RZ, R8.H1_H1 ;  /* 0x30000008ffeb7230 */ /* 0x000fc40000004100 */
[--C-:B------:R-:W-:Y:S01]  /*0aa0*/  HADD2.F32 R234, -RZ, R9.reuse.H0_H0 ;  /* 0x20000009ffea7230 */ /* 0x100fe20000004100 */
[----:B------:R2:W-:Y:S01]  /*0ab0*/  STL [R1+0x44], R3 ;  /* 0x0000440301007387 */ /* 0x0005e20000100800 */
[----:B------:R-:W-:Y:S01]  /*0ac0*/  HADD2.F32 R233, -RZ, R9.H1_H1 ;  /* 0x30000009ffe97230 */ /* 0x000fe20000004100 */
[----:B------:R-:W-:Y:S01]  /*0ad0*/  CS2R R8, SRZ ;  /* 0x0000000000087805 */ /* 0x000fe2000001ff00 */
[----:B0-----:R-:W-:Y:S01]  /*0ae0*/  HADD2.F32 R2, -RZ, R27.H1_H1 ;  /* 0x3000001bff027230 */ /* 0x001fe20000004100 */
[----:B------:R-:W-:Y:S01]  /*0af0*/  CS2R R26, SRZ ;  /* 0x00000000001a7805 */ /* 0x000fe2000001ff00 */
[----:B------:R-:W-:Y:S02]  /*0b00*/  HADD2.F32 R232, -RZ, R10.H0_H0 ;  /* 0x2000000affe87230 */ /* 0x000fe40000004100 */
[----:B-1----:R-:W-:Y:S01]  /*0b10*/  HADD2.F32 R0, -RZ, R32.H0_H0 ;  /* 0x20000020ff007230 */ /* 0x002fe20000004100 */
[----:B------:R0:W-:Y:S01]  /*0b20*/  STL [R1+0x40], R2 ;  /* 0x0000400201007387 */ /* 0x0001e20000100800 */
[----:B------:R-:W-:-:S02]  /*0b30*/  HADD2.F32 R231, -RZ, R10.H1_H1 ;  /* 0x3000000affe77230 */ /* 0x000fc40000004100 */
[----:B--2---:R-:W-:Y:S01]  /*0b40*/  HADD2.F32 R3, -RZ, R32.H1_H1 ;  /* 0x30000020ff037230 */ /* 0x004fe20000004100 */
[----:B------:R1:W-:Y:S01]  /*0b50*/  STL [R1+0x3c], R0 ;  /* 0x00003c0001007387 */ /* 0x0003e20000100800 */
[--C-:B------:R-:W-:Y:S02]  /*0b60*/  HADD2.F32 R228, -RZ, R11.reuse.H0_H0 ;  /* 0x2000000bffe47230 */ /* 0x100fe40000004100 */
[----:B------:R-:W-:Y:S01]  /*0b70*/  HADD2.F32 R226, -RZ, R11.H1_H1 ;  /* 0x3000000bffe27230 */ /* 0x000fe20000004100 */
[----:B------:R2:W-:Y:S01]  /*0b80*/  STL [R1+0x38], R3 ;  /* 0x0000380301007387 */ /* 0x0005e20000100800 */
[--C-:B------:R-:W-:Y:S01]  /*0b90*/  HADD2.F32 R225, -RZ, R4.reuse.H0_H0 ;  /* 0x20000004ffe17230 */ /* 0x100fe20000004100 */
[----:B------:R-:W-:Y:S01]  /*0ba0*/  CS2R R10, SRZ ;  /* 0x00000000000a7805 */ /* 0x000fe2000001ff00 */
[----:B0-----:R-:W-:Y:S02]  /*0bb0*/  HADD2.F32 R2, -RZ, R33.H0_H0 ;  /* 0x20000021ff027230 */ /* 0x001fe40000004100 */
[----:B------:R-:W-:-:S02]  /*0bc0*/  HADD2.F32 R224, -RZ, R4.H1_H1 ;  /* 0x30000004ffe07230 */ /* 0x000fc40000004100 */
        /* <DEDUP_REMOVED lines=8> */
[--C-:B------:R-:W-:Y:S01]  /*0c50*/  HADD2.F32 R204, -RZ, R6.reuse.H0_H0 ;  /* 0x20000006ffcc7230 */ /* 0x100fe20000004100 */
        /* <DEDUP_REMOVED lines=10> */
[----:B------:R-:W-:-:S03]  /*0d00*/  CS2R R34, SRZ ;  /* 0x0000000000227805 */ /* 0x000fc6000001ff00 */
[----:B------:R2:W-:Y:S01]  /*0d10*/  STL [R1+0x20], R3 ;  /* 0x0000200301007387 */ /* 0x0005e20000100800 */
[--C-:B0-----:R-:W-:Y:S02]  /*0d20*/  HADD2.F32 R2, -RZ, R36.reuse.H0_H0 ;  /* 0x20000024ff027230 */ /* 0x101fe40000004100 */
[----:B-1----:R-:W-:-:S03]  /*0d30*/  HADD2.F32 R0, -RZ, R36.H1_H1 ;  /* 0x30000024ff007230 */ /* 0x002fc60000004100 */
[----:B------:R0:W-:Y:S01]  /*0d40*/  STL [R1+0x1c], R2 ;  /* 0x00001c0201007387 */ /* 0x0001e20000100800 */
[----:B--2---:R-:W-:-:S03]  /*0d50*/  HADD2.F32 R3, -RZ, R37.H0_H0 ;  /* 0x20000025ff037230 */ /* 0x004fc60000004100 */
[----:B------:R1:W-:Y:S04]  /*0d60*/  STL [R1+0x18], R0 ;  /* 0x0000180001007387 */ /* 0x0003e80000100800 */
[----:B------:R2:W-:Y:S01]  /*0d70*/  STL [R1+0x14], R3 ;  /* 0x0000140301007387 */ /* 0x0005e20000100800 */
[----:B0-----:R-:W-:Y:S01]  /*0d80*/  HADD2.F32 R2, -RZ, R37.H1_H1 ;  /* 0x30000025ff027230 */ /* 0x001fe20000004100 */
[----:B------:R-:W-:Y:S01]  /*0d90*/  CS2R R36, SRZ ;  /* 0x0000000000247805 */ /* 0x000fe2000001ff00 */
        /* <DEDUP_REMOVED lines=8> */
[----:B------:R-:W-:-:S03]  /*0e20*/  CS2R R38, SRZ ;  /* 0x0000000000267805 */ /* 0x000fc6000001ff00 */
[----:B------:R1:W-:Y:S01]  /*0e30*/  STL [R1], R0 ;  /* 0x0000000001007387 */ /* 0x0003e20000100800 */
[----:B0-----:R-:W-:Y:S01]  /*0e40*/  CS2R R2, SRZ ;  /* 0x0000000000027805 */ /* 0x001fe2000001ff00 */
[----:B-1----:R-:W-:-:S11]  /*0e50*/  HFMA2.MMA R0, -RZ, RZ, 0, 0 ;  /* 0x00000000ff007435 */ /* 0x002fd600000001ff */
.L_x_8781:
[----:B------:R-:W0:Y:S01]  /*0e60*/  S2R R90, SR_TID.X ;  /* 0x00000000005a7919 */ /* 0x000e220000002100 */
[----:B------:R-:W1:Y:S01]  /*0e70*/  @P0 LDC.64 R84, c[0x0][0x270] ;  /* 0x00009c00ff540b82 */ /* 0x000e620000000a00 */
[----:B------:R-:W-:-:S05]  /*0e80*/  IMAD R88, R180, UR9, RZ ;  /* 0x00000009b4587c24 */ /* 0x000fca000f8e02ff */
[----:B------:R-:W-:Y:S02]  /*0e90*/  SHF.R.S32.HI R89, RZ, 0x1f, R88 ;  /* 0x0000001fff597819 */ /* 0x000fe40000011458 */
[----:B------:R-:W2:Y:S02]  /*0ea0*/  LDC.64 R86, c[0x0][0x250] ;  /* 0x00009400ff567b82 */ /* 0x000ea40000000a00 */
[----:B------:R-:W-:Y:S02]  /*0eb0*/  LEA.HI R89, R89, R88, RZ, 0x3 ;  /* 0x0000005859597211 */ /* 0x000fe400078f18ff */
[----:B------:R-:W-:-:S04]  /*0ec0*/  SHF.R.S32.HI R88, RZ, 0x1f, R180 ;  /* 0x0000001fff587819 */ /* 0x000fc800000114b4 */
[----:B------:R-:W3:Y:S08]  /*0ed0*/  LDC.64 R116, c[0x0][0x238] ;  /* 0x00008e00ff747b82 */ /* 0x000ef00000000a00 */
[----:B------:R-:W4:Y:S01]  /*0ee0*/  LDC.64 R128, c[0x0][0x2b8] ;  /* 0x0000ae00ff807b82 */ /* 0x000f220000000a00 */
[----:B-1----:R-:W-:-:S04]  /*0ef0*/  @P0 LEA R84, P1, R180, R84, 0x1 ;  /* 0x00000054b4540211 */ /* 0x002fc800078208ff */
[----:B------:R-:W-:Y:S02]  /*0f00*/  @P0 LEA.HI.X R85, R180, R85, R88, 0x1, P1 ;  /* 0x00000055b4550211 */ /* 0x000fe400008f0c58 */
[----:B0-----:R-:W-:Y:S01]  /*0f10*/  LOP3.LUT R200, R90, 0x7f, RZ, 0xc0, !PT ;  /* 0x0000007f5ac87812 */ /* 0x001fe200078ec0ff */
[----:B--2---:R-:W-:Y:S01]  /*0f20*/  IMAD.WIDE R86, R180, 0x4, R86 ;  /* 0x00000004b4567825 */ /* 0x004fe200078e0256 */
[----:B------:R-:W0:Y:S01]  /*0f30*/  LDC.64 R166, c[0x0][0x258] ;  /* 0x00009600ffa67b82 */ /* 0x000e220000000a00 */
[----:B------:R-:W2:Y:S01]  /*0f40*/  @P0 LDG.E.U16 R208, desc[UR6][R84.64] ;  /* 0x0000000654d00981 */ /* 0x000ea2000c1e1500 */
[----:B------:R-:W-:-:S03]  /*0f50*/  LEA.HI.SX32 R200, R89, R200, 0x1d ;  /* 0x000000c859c87211 */ /* 0x000fc600078feaff */
[----:B------:R-:W2:Y:S01]  /*0f60*/  LDG.E R212, desc[UR6][R86.64] ;  /* 0x0000000656d47981 */ /* 0x000ea2000c1e1900 */
[C---:B------:R-:W-:Y:S01]  /*0f70*/  IADD3 R193, R200.reuse, 0x80, RZ ;  /* 0x00000080c8c17810 */ /* 0x040fe20007ffe0ff */
[C-C-:B---3--:R-:W-:Y:S01]  /*0f80*/  IMAD.WIDE.U32 R92, R200.reuse, 0x20, R116.reuse ;  /* 0x00000020c85c7825 */ /* 0x148fe200078e0074 */
[C---:B------:R-:W-:Y:S02]  /*0f90*/  IADD3 R184, R200.reuse, 0x100, RZ ;  /* 0x00000100c8b87810 */ /* 0x040fe40007ffe0ff */
[----:B------:R-:W-:Y:S01]  /*0fa0*/  IADD3 R181, R200, 0x180, RZ ;  /* 0x00000180c8b57810 */ /* 0x000fe20007ffe0ff */
[----:B------:R-:W-:-:S04]  /*0fb0*/  IMAD.WIDE.U32 R100, R193, 0x20, R116 ;  /* 0x00000020c1647825 */ /* 0x000fc800078e0074 */
[C-C-:B------:R-:W-:Y:S01]  /*0fc0*/  IMAD.WIDE.U32 R108, R184.reuse, 0x20, R116.reuse ;  /* 0x00000020b86c7825 */ /* 0x140fe200078e0074 */
[----:B------:R-:W3:Y:S03]  /*0fd0*/  LDG.E.128 R84, desc[UR6][R92.64] ;  /* 0x000000065c547981 */ /* 0x000ee6000c1e1d00 */
[----:B------:R-:W-:Y:S01]  /*0fe0*/  IMAD.WIDE.U32 R116, R181, 0x20, R116 ;  /* 0x00000020b5747825 */ /* 0x000fe200078e0074 */
[----:B------:R-:W3:Y:S03]  /*0ff0*/  LDG.E.128 R96, desc[UR6][R100.64] ;  /* 0x0000000664607981 */ /* 0x000ee6000c1e1d00 */
[--C-:B----4-:R-:W-:Y:S01]  /*1000*/  IMAD.WIDE.U32 R120, R193, 0x10, R128.reuse ;  /* 0x00000010c1787825 */ /* 0x110fe200078e0080 */
[----:B------:R-:W4:Y:S03]  /*1010*/  LDG.E.128 R104, desc[UR6][R108.64] ;  /* 0x000000066c687981 */ /* 0x000f26000c1e1d00 */
[--C-:B------:R-:W-:Y:S01]  /*1020*/  IMAD.WIDE.U32 R124, R184, 0x10, R128.reuse ;  /* 0x00000010b87c7825 */ /* 0x100fe200078e0080 */
[----:B------:R-:W4:Y:S04]  /*1030*/  LDG.E.128 R92, desc[UR6][R92.64+0x10] ;  /* 0x000010065c5c7981 */ /* 0x000f28000c1e1d00 */
[----:B------:R-:W4:Y:S04]  /*1040*/  LDG.E.128 R100, desc[UR6][R100.64+0x10] ;  /* 0x0000100664647981 */ /* 0x000f28000c1e1d00 */
[----:B------:R-:W4:Y:S04]  /*1050*/  LDG.E.128 R108, desc[UR6][R108.64+0x10] ;  /* 0x000010066c6c7981 */ /* 0x000f28000c1e1d00 */
[----:B------:R-:W4:Y:S04]  /*1060*/  LDG.E.128 R112, desc[UR6][R116.64] ;  /* 0x0000000674707981 */ /* 0x000f28000c1e1d00 */
[----:B------:R-:W4:Y:S01]  /*1070*/  LDG.E.128 R120, desc[UR6][R120.64] ;  /* 0x0000000678787981 */ /* 0x000f22000c1e1d00 */
[----:B------:R-:W-:-:S03]  /*1080*/  IMAD.WIDE.U32 R88, R200, 0x10, R128 ;  /* 0x00000010c8587825 */ /* 0x000fc600078e0080 */
[----:B------:R-:W4:Y:S04]  /*1090*/  LDG.E.128 R124, desc[UR6][R124.64] ;  /* 0x000000067c7c7981 */ /* 0x000f28000c1e1d00 */
[----:B------:R-:W4:Y:S01]  /*10a0*/  LDG.E.128 R116, desc[UR6][R116.64+0x10] ;  /* 0x0000100674747981 */ /* 0x000f22000c1e1d00 */
[----:B------:R-:W-:Y:S01]  /*10b0*/  IMAD.WIDE.U32 R128, R181, 0x10, R128 ;  /* 0x00000010b5807825 */ /* 0x000fe200078e0080 */
[----:B------:R-:W-:Y:S02]  /*10c0*/  ISETP.NE.AND P2, PT, RZ, UR8, PT ;  /* 0x00000008ff007c0c */ /* 0x000fe4000bf45270 */
[----:B------:R-:W4:Y:S04]  /*10d0*/  LDG.E.128 R88, desc[UR6][R88.64] ;  /* 0x0000000658587981 */ /* 0x000f28000c1e1d00 */
[----:B------:R-:W4:Y:S01]  /*10e0*/  LDG.E.128 R128, desc[UR6][R128.64] ;  /* 0x0000000680807981 */ /* 0x000f22000c1e1d00 */
[----:B0-----:R-:W-:-:S05]  /*10f0*/  IMAD.WIDE R166, R180, 0x4, R166 ;  /* 0x00000004b4a67825 */ /* 0x001fca00078e02a6 */
[----:B------:R0:W4:Y:S02]  /*1100*/  LDG.E R190, desc[UR6][R166.64] ;  /* 0x00000006a6be7981 */ /* 0x000124000c1e1900 */
[----:B0-----:R-:W0:Y:S02]  /*1110*/  LDC.64 R166, c[0x0][0x2c8] ;  /* 0x0000b200ffa67b82 */ /* 0x001e240000000a00 */
[----:B0-----:R-:W-:-:S04]  /*1120*/  ISETP.NE.U32.AND P1, PT, R166, RZ, PT ;  /* 0x000000ffa600720c */ /* 0x001fc80003f25070 */
[----:B------:R-:W-:-:S13]  /*1130*/  ISETP.NE.AND.EX P1, PT, R167, RZ, PT, P1 ;  /* 0x000000ffa700720c */ /* 0x000fda0003f25310 */
[----:B------:R-:W0:Y:S08]  /*1140*/  @P1 LDC.64 R168, c[0x0][0x2c8] ;  /* 0x0000b200ffa81b82 */ /* 0x000e300000000a00 */
[----:B------:R-:W1:Y:S08]  /*1150*/  @P1 LDC.64 R170, c[0x0][0x2c8] ;  /* 0x0000b200ffaa1b82 */ /* 0x000e700000000a00 */
[----:B------:R-:W1:Y:S08]  /*1160*/  @P1 LDC.64 R172, c[0x0][0x2c8] ;  /* 0x0000b200ffac1b82 */ /* 0x000e700000000a00 */
[----:B------:R-:W1:Y:S01]  /*1170*/  @P1 LDC.64 R198, c[0x0][0x2c8] ;  /* 0x0000b200ffc61b82 */ /* 0x000e620000000a00 */
[----:B0-----:R-:W-:-:S05]  /*1180*/  @P1 IMAD.WIDE.U32 R168, R200, 0x20, R168 ;  /* 0x00000020c8a81825 */ /* 0x001fca00078e00a8 */
[----:B------:R-:W5:Y:S04]  /*1190*/  @P1 LDG.E.128 R44, desc[UR6][R168.64] ;  /* 0x00000006a82c1981 */ /* 0x000f68000c1e1d00 */
[----:B------:R1:W5:Y:S02]  /*11a0*/  @P1 LDG.E.128 R48, desc[UR6][R168.64+0x10] ;  /* 0x00001006a8301981 */ /* 0x000364000c1e1d00 */
[----:B-1----:R-:W-:-:S04]  /*11b0*/  @P1 IMAD.WIDE.U32 R168, R193, 0x20, R170 ;  /* 0x00000020c1a81825 */ /* 0x002fc800078e00aa */
[----:B------:R-:W-:Y:S01]  /*11c0*/  @P1 IMAD.WIDE.U32 R170, R184, 0x20, R172 ;  /* 0x00000020b8aa1825 */ /* 0x000fe200078e00ac */
[----:B------:R-:W5:Y:S03]  /*11d0*/  @P1 LDG.E.128 R52, desc[UR6][R168.64] ;  /* 0x00000006a8341981 */ /* 0x000f66000c1e1d00 */
[----:B------:R-:W-:Y:S01]  /*11e0*/  @P1 IMAD.WIDE.U32 R172, R181, 0x20, R198 ;  /* 0x00000020b5ac1825 */ /* 0x000fe200078e00c6 */
[----:B------:R0:W5:Y:S04]  /*11f0*/  @P1 LDG.E.128 R56, desc[UR6][R168.64+0x10] ;  /* 0x00001006a8381981 */ /* 0x000168000c1e1d00 */
[----:B------:R-:W5:Y:S04]  /*1200*/  @P1 LDG.E.128 R68, desc[UR6][R172.64] ;  /* 0x00000006ac441981 */ /* 0x000f68000c1e1d00 */
[----:B------:R1:W5:Y:S01]  /*1210*/  @P1 LDG.E.128 R72, desc[UR6][R172.64+0x10] ;  /* 0x00001006ac481981 */ /* 0x000362000c1e1d00 */
[----:B0-----:R-:W-:-:S03]  /*1220*/  MOV R168, 0x3f800000 ;  /* 0x3f80000000a87802 */ /* 0x001fc60000000f00 */
[----:B------:R-:W5:Y:S04]  /*1230*/  @P1 LDG.E.128 R60, desc[UR6][R170.64] ;  /* 0x00000006aa3c1981 */ /* 0x000f68000c1e1d00 */
[----:B------:R0:W5:Y:S01]  /*1240*/  @P1 LDG.E.128 R64, desc[UR6][R170.64+0x10] ;  /* 0x00001006aa401981 */ /* 0x000162000c1e1d00 */
[----:B--2---:R-:W-:Y:S01]  /*1250*/  FSEL R212, R212, RZ, !P2 ;  /* 0x000000ffd4d47208 */ /* 0x004fe20005000000 */
[----:B------:R-:W-:-:S04]  /*1260*/  @P0 HADD2.F32 R168, -RZ, R208.H0_H0 ;  /* 0x200000d0ffa80230 */ /* 0x000fc80000004100 */
[C---:B---3--:R-:W-:Y:S01]  /*1270*/  FADD.FTZ R211, -R212.reuse, R84 ;  /* 0x00000054d4d37221 */ /* 0x048fe20000010100 */
[C---:B------:R-:W-:Y:S01]  /*1280*/  FADD.FTZ R221, -R212.reuse, R85 ;  /* 0x00000055d4dd7221 */ /* 0x040fe20000010100 */
[C---:B------:R-:W-:Y:S01]  /*1290*/  FADD.FTZ R209, -R212.reuse, R86 ;  /* 0x00000056d4d17221 */ /* 0x040fe20000010100 */
[C---:B------:R-:W-:Y:S01]  /*12a0*/  FADD.FTZ R210, -R212.reuse, R87 ;  /* 0x00000057d4d27221 */ /* 0x040fe20000010100 */
[C---:B----4-:R-:W-:Y:S01]  /*12b0*/  FADD.FTZ R217, -R212.reuse, R94 ;  /* 0x0000005ed4d97221 */ /* 0x050fe20000010100 */
        /* <DEDUP_REMOVED lines=29> */
[--C-:B------:R-:W-:Y:S02]  /*1490*/  HADD2.F32 R212, -RZ, R123.reuse.H0_H0 ;  /* 0x2000007bffd47230 */ /* 0x100fe40000004100 */
[----:B------:R-:W-:Y:S02]  /*14a0*/  HADD2.F32 R227, -RZ, R123.H1_H1 ;  /* 0x3000007bffe37230 */ /* 0x000fe40000004100 */
[--C-:B------:R-:W-:Y:S02]  /*14b0*/  HADD2.F32 R120, -RZ, R126.reuse.H0_H0 ;  /* 0x2000007eff787230 */ /* 0x100fe40000004100 */
[----:B------:R-:W-:Y:S02]  /*14c0*/  HADD2.F32 R123, -RZ, R126.H1_H1 ;  /* 0x3000007eff7b7230 */ /* 0x000fe40000004100 */
[----:B------:R-:W2:Y:S01]  /*14d0*/  LDL R126, [R1+0x68] ;  /* 0x00006800017e7983 */ /* 0x000ea20000100800 */
[----:B------:R-:W-:-:S02]  /*14e0*/  HADD2.F32 R86, -RZ, R128.H0_H0 ;  /* 0x20000080ff567230 */ /* 0x000fc40000004100 */
[----:B------:R-:W-:Y:S02]  /*14f0*/  HADD2.F32 R119, -RZ, R128.H1_H1 ;  /* 0x30000080ff777230 */ /* 0x000fe40000004100 */
[----:B------:R-:W3:Y:S01]  /*1500*/  LDL R128, [R1+0x70] ;  /* 0x0000700001807983 */ /* 0x000ee20000100800 */
[--C-:B------:R-:W-:Y:S02]  /*1510*/  HADD2.F32 R118, -RZ, R129.reuse.H0_H0 ;  /* 0x20000081ff767230 */ /* 0x100fe40000004100 */
[----:B------:R-:W-:Y:S02]  /*1520*/  HADD2.F32 R117, -RZ, R129.H1_H1 ;  /* 0x30000081ff757230 */ /* 0x000fe40000004100 */
[----:B------:R-:W4:Y:S01]  /*1530*/  LDL R129, [R1+0x7c] ;  /* 0x00007c0001817983 */ /* 0x000f220000100800 */
[----:B0-----:R-:W-:Y:S02]  /*1540*/  HADD2.F32 R170, -RZ, R90.H1_H1 ;  /* 0x3000005affaa7230 */ /* 0x001fe40000004100 */
[----:B------:R-:W-:-:S02]  /*1550*/  HADD2.F32 R114, -RZ, R131.H0_H0 ;  /* 0x20000083ff727230 */ /* 0x000fc40000004100 */
[----:B------:R-:W-:Y:S02]  /*1560*/  HADD2.F32 R113, -RZ, R131.H1_H1 ;  /* 0x30000083ff717230 */ /* 0x000fe40000004100 */
[--C-:B------:R-:W-:Y:S02]  /*1570*/  HADD2.F32 R171, -RZ, R89.reuse.H0_H0 ;  /* 0x20000059ffab7230 */ /* 0x100fe40000004100 */
[----:B------:R-:W-:Y:S01]  /*1580*/  FMUL.FTZ R92, R190, R210 ;  /* 0x000000d2be5c7220 */ /* 0x000fe20000410000 */
[----:B------:R-:W-:Y:S02]  /*1590*/  HADD2.F32 R89, -RZ, R89.H1_H1 ;  /* 0x30000059ff597230 */ /* 0x000fe40000004100 */
[--C-:B------:R-:W-:Y:S02]  /*15a0*/  HADD2.F32 R116, -RZ, R130.reuse.H0_H0 ;  /* 0x20000082ff747230 */ /* 0x100fe40000004100 */
[----:B------:R-:W-:Y:S02]  /*15b0*/  HADD2.F32 R115, -RZ, R130.H1_H1 ;  /* 0x30000082ff737230 */ /* 0x000fe40000004100 */
[----:B------:R-:W4:Y:S01]  /*15c0*/  LDL R130, [R1+0x6c] ;  /* 0x00006c0001827983 */ /* 0x000f220000100800 */
[----:B------:R-:W-:Y:S01]  /*15d0*/  FADD.FTZ R35, R89, R35 ;  /* 0x0000002359237221 */ /* 0x000fe20000010000 */
[----:B------:R-:W-:Y:S01]  /*15e0*/  FFMA.FTZ R3, R92, R89, R3 ;  /* 0x000000595c037223 */ /* 0x000fe20000010003 */
[----:B------:R-:W-:-:S02]  /*15f0*/  HADD2.F32 R222, -RZ, R88.H0_H0 ;  /* 0x20000058ffde7230 */ /* 0x000fc40000004100 */
[----:B------:R-:W-:Y:S02]  /*1600*/  HADD2.F32 R199, -RZ, R88.H1_H1 ;  /* 0x30000058ffc77230 */ /* 0x000fe40000004100 */
[----:B------:R-:W0:Y:S01]  /*1610*/  S2R R88, SR_TID.X ;  /* 0x0000000000587919 */ /* 0x000e220000002100 */
[----:B--2---:R-:W-:Y:S02]  /*1620*/  FMUL.FTZ R131, R126, R170 ;  /* 0x000000aa7e837220 */ /* 0x004fe40000410000 */
[----:B------:R-:W2:Y:S01]  /*1630*/  LDL R126, [R1+0x54] ;  /* 0x00005400017e7983 */ /* 0x000ea20000100800 */
[----:B---3--:R-:W-:-:S03]  /*1640*/  FMUL.FTZ R89, R128, R89 ;  /* 0x0000005980597220 */ /* 0x008fc60000410000 */
[----:B------:R-:W3:Y:S01]  /*1650*/  LDL R128, [R1+0x60] ;  /* 0x0000600001807983 */ /* 0x000ee20000100800 */
[----:B0-----:R-:W-:Y:S01]  /*1660*/  LOP3.LUT P1, RZ, R88, 0x1f, RZ, 0xc0, !PT ;  /* 0x0000001f58ff7812 */ /* 0x001fe2000782c0ff */
[----:B------:R-:W-:Y:S01]  /*1670*/  FMUL.FTZ R88, R190, R211 ;  /* 0x000000d3be587220 */ /* 0x000fe20000410000 */
[----:B------:R-:W-:-:S03]  /*1680*/  FADD.FTZ R34, R222, R34 ;  /* 0x00000022de227221 */ /* 0x000fc60000010000 */
[-C--:B------:R-:W-:Y:S01]  /*1690*/  FFMA.FTZ R2, R88, R222.reuse, R2 ;  /* 0x000000de58027223 */ /* 0x080fe20000010002 */
[----:B----4-:R-:W-:Y:S02]  /*16a0*/  FMUL.FTZ R222, R129, R222 ;  /* 0x000000de81de7220 */ /* 0x010fe40000410000 */
[----:B------:R-:W4:Y:S01]  /*16b0*/  LDL R129, [R1+0x64] ;  /* 0x0000640001817983 */ /* 0x000f220000100800 */
[C---:B------:R-:W-:Y:S01]  /*16c0*/  FMUL.FTZ R219, R190.reuse, R219 ;  /* 0x000000dbbedb7220 */ /* 0x040fe20000410000 */
[----:B------:R-:W-:Y:S02]  /*16d0*/  HADD2.F32 R215, -RZ, R121.H0_H0 ;  /* 0x20000079ffd77230 */ /* 0x000fe40000004100 */
[----:B------:R-:W-:Y:S01]  /*16e0*/  FMUL.FTZ R93, R190, R209 ;  /* 0x000000d1be5d7220 */ /* 0x000fe20000410000 */
[----:B------:R-:W-:Y:S01]  /*16f0*/  FADD.FTZ R37, R170, R37 ;  /* 0x00000025aa257221 */ /* 0x000fe20000010000 */
[----:B------:R-:W-:Y:S01]  /*1700*/  FFMA.FTZ R5, R219, R170, R5 ;  /* 0x000000aadb057223 */ /* 0x000fe20000010005 */
[----:B------:R-:W4:Y:S01]  /*1710*/  LDL R209, [R1+0x5c] ;  /* 0x00005c0001d17983 */ /* 0x000f220000100800 */
[----:B------:R-:W-:Y:S01]  /*1720*/  FMUL.FTZ R96, R190, R96 ;  /* 0x00000060be607220 */ /* 0x000fe20000410000 */
[----:B------:R-:W-:-:S02]  /*1730*/  HADD2.F32 R87, -RZ, R91.H0_H0 ;  /* 0x2000005bff577230 */ /* 0x000fc40000004100 */
[----:B------:R-:W4:Y:S01]  /*1740*/  LDL R170, [R1+0x48] ;  /* 0x0000480001aa7983 */ /* 0x000f220000100800 */
[----:B------:R-:W-:Y:S02]  /*1750*/  HADD2.F32 R169, -RZ, R91.H1_H1 ;  /* 0x3000005bffa97230 */ /* 0x000fe40000004100 */
[----:B------:R-:W-:Y:S01]  /*1760*/  FADD.FTZ R132, R215, R132 ;  /* 0x00000084d7847221 */ /* 0x000fe20000010000 */
[----:B------:R-:W-:Y:S01]  /*1770*/  HADD2.F32 R218, -RZ, R90.H0_H0 ;  /* 0x2000005affda7230 */ /* 0x000fe20000004100 */
[----:B------:R-:W4:Y:S01]  /*1780*/  LDL R91, [R1+0x78] ;  /* 0x00007800015b7983 */ /* 0x000f220000100800 */
[----:B------:R-:W-:Y:S01]  /*1790*/  FFMA.FTZ R12, R96, R215, R12 ;  /* 0x000000d7600c7223 */ /* 0x000fe2000001000c */
[----:B------:R-:W-:Y:S02]  /*17a0*/  FMUL.FTZ R220, R190, R220 ;  /* 0x000000dcbedc7220 */ /* 0x000fe40000410000 */
[----:B------:R-:W4:Y:S01]  /*17b0*/  LDL R90, [R1+0x74] ;  /* 0x00007400015a7983 */ /* 0x000f220000100800 */
[----:B------:R-:W-:Y:S01]  /*17c0*/  FADD.FTZ R38, R218, R38 ;  /* 0x00000026da267221 */ /* 0x000fe20000010000 */
[-C--:B------:R-:W-:Y:S01]  /*17d0*/  FFMA.FTZ R6, R220, R218.reuse, R6 ;  /* 0x000000dadc067223 */ /* 0x080fe20000010006 */
[----:B------:R-:W-:Y:S01]  /*17e0*/  FMUL.FTZ R218, R130, R218 ;  /* 0x000000da82da7220 */ /* 0x000fe20000410000 */
[----:B------:R-:W-:Y:S01]  /*17f0*/  FMUL.FTZ R130, R190, R172 ;  /* 0x000000acbe827220 */ /* 0x000fe20000410000 */
[----:B------:R-:W-:Y:S01]  /*1800*/  FADD.FTZ R39, R169, R39 ;  /* 0x00000027a9277221 */ /* 0x000fe20000010000 */
[----:B------:R-:W4:Y:S02]  /*1810*/  LDL R172, [R1+0x50] ;  /* 0x0000500001ac7983 */ /* 0x000f240000100800 */
[----:B------:R-:W-:Y:S01]  /*1820*/  FFMA.FTZ R7, R130, R169, R7 ;  /* 0x000000a982077223 */ /* 0x000fe20000010007 */
[----:B--2---:R-:W-:-:S02]  /*1830*/  FMUL.FTZ R215, R126, R215 ;  /* 0x000000d77ed77220 */ /* 0x004fc40000410000 */
[----:B------:R-:W2:Y:S01]  /*1840*/  LDL R126, [R1+0x44] ;  /* 0x00004400017e7983 */ /* 0x000ea20000100800 */
[----:B---3--:R-:W-:-:S03]  /*1850*/  FMUL.FTZ R128, R128, R169 ;  /* 0x000000a980807220 */ /* 0x008fc60000410000 */
[----:B------:R-:W3:Y:S01]  /*1860*/  LDL R169, [R1+0x3c] ;  /* 0x00003c0001a97983 */ /* 0x000ee20000100800 */
[----:B------:R-:W-:Y:S01]  /*1870*/  FMUL.FTZ R217, R190, R217 ;  /* 0x000000d9bed97220 */ /* 0x000fe20000410000 */
[----:B------:R-:W-:-:S03]  /*1880*/  FADD.FTZ R40, R87, R40 ;  /* 0x0000002857287221 */ /* 0x000fc60000010000 */
[-C--:B------:R-:W-:Y:S01]  /*1890*/  FFMA.FTZ R8, R217, R87.reuse, R8 ;  /* 0x00000057d9087223 */ /* 0x080fe20000010008 */
[----:B----4-:R-:W-:Y:S02]  /*18a0*/  FMUL.FTZ R129, R129, R87 ;  /* 0x0000005781817220 */ /* 0x010fe40000410000 */
[----:B------:R-:W4:Y:S01]  /*18b0*/  LDL R87, [R1+0x40] ;  /* 0x0000400001577983 */ /* 0x000f220000100800 */
[C---:B------:R-:W-:Y:S01]  /*18c0*/  FMUL.FTZ R94, R190.reuse, R94 ;  /* 0x0000005ebe5e7220 */ /* 0x040fe20000410000 */
[----:B------:R-:W-:Y:S02]  /*18d0*/  HADD2.F32 R229, -RZ, R122.H1_H1 ;  /* 0x3000007affe57230 */ /* 0x000fe40000004100 */
[----:B------:R-:W-:Y:S01]  /*18e0*/  FADD.FTZ R42, R213, R42 ;  /* 0x0000002ad52a7221 */ /* 0x000fe20000010000 */
[----:B------:R-:W-:Y:S01]  /*18f0*/  FMUL.FTZ R221, R190, R221 ;  /* 0x000000ddbedd7220 */ /* 0x000fe20000410000 */
[-C--:B------:R-:W-:Y:S01]  /*1900*/  FFMA.FTZ R10, R94, R213.reuse, R10 ;  /* 0x000000d55e0a7223 */ /* 0x080fe2000001000a */
[----:B------:R-:W-:Y:S01]  /*1910*/  FMUL.FTZ R213, R209, R213 ;  /* 0x000000d5d1d57220 */ /* 0x000fe20000410000 */
[----:B------:R-:W-:-:S02]  /*1920*/  FMUL.FTZ R209, R170, R229 ;  /* 0x000000e5aad17220 */ /* 0x000fc40000410000 */
[----:B------:R-:W4:Y:S01]  /*1930*/  LDL R170, [R1+0x38] ;  /* 0x0000380001aa7983 */ /* 0x000f220000100800 */
[----:B------:R-:W-:Y:S01]  /*1940*/  FADD.FTZ R33, R199, R33 ;  /* 0x00000021c7217221 */ /* 0x000fe20000010000 */
[-C--:B------:R-:W-:Y:S01]  /*1950*/  FFMA.FTZ R0, R221, R199.reuse, R0 ;  /* 0x000000c7dd007223 */ /* 0x080fe20000010000 */
[----:B------:R-:W-:Y:S01]  /*1960*/  FMUL.FTZ R91, R91, R199 ;  /* 0x000000c75b5b7220 */ /* 0x000fe20000410000 */
[----:B------:R-:W-:Y:S01]  /*1970*/  FADD.FTZ R36, R171, R36 ;  /* 0x00000024ab247221 */ /* 0x000fe20000010000 */
[-C--:B------:R-:W-:Y:S01]  /*1980*/  FFMA.FTZ R4, R93, R171.reuse, R4 ;  /* 0x000000ab5d047223 */ /* 0x080fe20000010004 */
[----:B------:R-:W-:Y:S01]  /*1990*/  FMUL.FTZ R90, R90, R171 ;  /* 0x000000ab5a5a7220 */ /* 0x000fe20000410000 */
[----:B------:R-:W4:Y:S04]  /*19a0*/  LDL R199, [R1+0x58] ;  /* 0x0000580001c77983 */ /* 0x000f280000100800 */
[----:B------:R-:W4:Y:S01]  /*19b0*/  LDL R171, [R1+0x4c] ;  /* 0x00004c0001ab7983 */ /* 0x000f220000100800 */
[----:B------:R-:W-:-:S02]  /*19c0*/  HADD2.F32 R223, -RZ, R124.H0_H0 ;  /* 0x2000007cffdf7230 */ /* 0x000fc40000004100 */
[C---:B------:R-:W-:Y:S01]  /*19d0*/  FMUL.FTZ R98, R190.reuse, R98 ;  /* 0x00000062be627220 */ /* 0x040fe20000410000 */
[----:B------:R-:W-:Y:S02]  /*19e0*/  HADD2.F32 R216, -RZ, R121.H1_H1 ;  /* 0x30000079ffd87230 */ /* 0x000fe40000004100 */
[----:B------:R-:W-:Y:S01]  /*19f0*/  FMUL.FTZ R97, R190, R97 ;  /* 0x00000061be617220 */ /* 0x000fe20000410000 */
[----:B------:R-:W-:Y:S01]  /*1a00*/  FADD.FTZ R138, R223, R138 ;  /* 0x0000008adf8a7221 */ /* 0x000fe20000010000 */
[----:B------:R-:W-:Y:S01]  /*1a10*/  FFMA.FTZ R18, R98, R223, R18 ;  /* 0x000000df62127223 */ /* 0x000fe20000010012 */
[----:B------:R-:W-:Y:S01]  /*1a20*/  FADD.FTZ R43, R216, R43 ;  /* 0x0000002bd82b7221 */ /* 0x000fe20000010000 */
[-C--:B------:R-:W-:Y:S01]  /*1a30*/  FFMA.FTZ R11, R97, R216.reuse, R11 ;  /* 0x000000d8610b7223 */ /* 0x080fe2000001000b */
[----:B------:R-:W-:Y:S02]  /*1a40*/  FMUL.FTZ R216, R172, R216 ;  /* 0x000000d8acd87220 */ /* 0x000fe40000410000 */
[----:B------:R-:W4:Y:S01]  /*1a50*/  LDL R172, [R1+0x30] ;  /* 0x0000300001ac7983 */ /* 0x000f220000100800 */
[----:B--2---:R-:W-:-:S03]  /*1a60*/  FMUL.FTZ R211, R126, R212 ;  /* 0x000000d47ed37220 */ /* 0x004fc60000410000 */
[----:B------:R-:W2:Y:S01]  /*1a70*/  LDL R126, [R1+0x34] ;  /* 0x00003400017e7983 */ /* 0x000ea20000100800 */
[----:B---3--:R-:W-:-:S03]  /*1a80*/  FMUL.FTZ R169, R169, R223 ;  /* 0x000000dfa9a97220 */ /* 0x008fc60000410000 */
[----:B------:R-:W3:Y:S01]  /*1a90*/  LDL R223, [R1+0x2c] ;  /* 0x00002c0001df7983 */ /* 0x000ee20000100800 */
[----:B------:R-:W-:Y:S01]  /*1aa0*/  FMUL.FTZ R208, R190, R208 ;  /* 0x000000d0bed07220 */ /* 0x000fe20000410000 */
[----:B------:R-:W-:-:S03]  /*1ab0*/  FADD.FTZ R136, R212, R136 ;  /* 0x00000088d4887221 */ /* 0x000fc60000010000 */
[----:B------:R-:W-:Y:S01]  /*1ac0*/  FFMA.FTZ R16, R208, R212, R16 ;  /* 0x000000d4d0107223 */ /* 0x000fe20000010010 */
[----:B----4-:R-:W-:Y:S01]  /*1ad0*/  FMUL.FTZ R212, R87, R227 ;  /* 0x000000e357d47220 */ /* 0x010fe20000410000 */
[----:B------:R-:W-:Y:S01]  /*1ae0*/  FADD.FTZ R87, RZ, R222 ;  /* 0x000000deff577221 */ /* 0x000fe20000010000 */
[----:B------:R-:W-:Y:S01]  /*1af0*/  FMUL.FTZ R210, R190, R103 ;  /* 0x00000067bed27220 */ /* 0x000fe20000410000 */
[----:B------:R-:W-:Y:S02]  /*1b00*/  FFMA.FTZ R103, R88, R222, RZ ;  /* 0x000000de58677223 */ /* 0x000fe400000100ff */
[----:B------:R-:W-:Y:S02]  /*1b10*/  FADD.FTZ R87, R87, R91 ;  /* 0x0000005b57577221 */ /* 0x000fe40000010000 */
[----:B------:R-:W-:Y:S01]  /*1b20*/  FFMA.FTZ R103, R221, R91, R103 ;  /* 0x0000005bdd677223 */ /* 0x000fe20000010067 */
[----:B------:R-:W-:Y:S02]  /*1b30*/  HADD2.F32 R124, -RZ, R124.H1_H1 ;  /* 0x3000007cff7c7230 */ /* 0x000fe40000004100 */
[----:B------:R-:W-:Y:S01]  /*1b40*/  FADD.FTZ R87, R87, R90 ;  /* 0x0000005a57577221 */ /* 0x000fe20000010000 */
[C---:B------:R-:W-:Y:S01]  /*1b50*/  FMUL.FTZ R99, R190.reuse, R99 ;  /* 0x00000063be637220 */ /* 0x040fe20000410000 */
[----:B------:R-:W-:Y:S01]  /*1b60*/  FFMA.FTZ R103, R93, R90, R103 ;  /* 0x0000005a5d677223 */ /* 0x000fe20000010067 */
[----:B------:R-:W-:Y:S01]  /*1b70*/  FMUL.FTZ R95, R190, R95 ;  /* 0x0000005fbe5f7220 */ /* 0x000fe20000410000 */
[----:B------:R-:W-:Y:S01]  /*1b80*/  FADD.FTZ R87, R87, R89 ;  /* 0x0000005957577221 */ /* 0x000fe20000010000 */
[----:B------:R-:W-:-:S02]  /*1b90*/  HADD2.F32 R230, -RZ, R122.H0_H0 ;  /* 0x2000007affe67230 */ /* 0x000fc40000004100 */
[----:B------:R-:W-:Y:S01]  /*1ba0*/  FADD.FTZ R137, R124, R137 ;  /* 0x000000897c897221 */ /* 0x000fe20000010000 */
[--C-:B------:R-:W-:Y:S02]  /*1bb0*/  HADD2.F32 R121, -RZ, R125.reuse.H0_H0 ;  /* 0x2000007dff797230 */ /* 0x100fe40000004100 */
[-C--:B------:R-:W-:Y:S01]  /*1bc0*/  FFMA.FTZ R17, R99, R124.reuse, R17 ;  /* 0x0000007c63117223 */ /* 0x080fe20000010011 */
[----:B------:R-:W-:Y:S01]  /*1bd0*/  FMUL.FTZ R170, R170, R124 ;  /* 0x0000007caaaa7220 */ /* 0x000fe20000410000 */
        /* <DEDUP_REMOVED lines=8> */
[----:B------:R-:W-:Y:S01]  /*1c60*/  FFMA.FTZ R20, R100, R121, R20 ;  /* 0x0000007964147223 */ /* 0x000fe20000010014 */
[----:B------:R-:W-:Y:S01]  /*1c70*/  FADD.FTZ R135, R227, R135 ;  /* 0x00000087e3877221 */ /* 0x000fe20000010000 */
[----:B------:R-:W-:Y:S01]  /*1c80*/  FFMA.FTZ R15, R210, R227, R15 ;  /* 0x000000e3d20f7223 */ /* 0x000fe2000001000f */
[----:B------:R-:W-:Y:S01]  /*1c90*/  FMUL.FTZ R102, R190, R102 ;  /* 0x00000066be667220 */ /* 0x000fe20000410000 */
[----:B------:R-:W4:Y:S01]  /*1ca0*/  LDL R227, [R1+0x28] ;  /* 0x0000280001e37983 */ /* 0x000f220000100800 */
[----:B------:R-:W-:-:S02]  /*1cb0*/  HADD2.F32 R122, -RZ, R125.H1_H1 ;  /* 0x3000007dff7a7230 */ /* 0x000fc40000004100 */
[----:B------:R-:W-:Y:S01]  /*1cc0*/  FMUL.FTZ R101, R190, R101 ;  /* 0x00000065be657220 */ /* 0x000fe20000410000 */
[----:B------:R-:W-:Y:S01]  /*1cd0*/  FADD.FTZ R142, R120, R142 ;  /* 0x0000008e788e7221 */ /* 0x000fe20000010000 */
[----:B------:R-:W-:Y:S01]  /*1ce0*/  FFMA.FTZ R22, R102, R120, R22 ;  /* 0x0000007866167223 */ /* 0x000fe20000010016 */
[----:B------:R-:W-:Y:S01]  /*1cf0*/  FADD.FTZ R139, R122, R139 ;  /* 0x0000008b7a8b7221 */ /* 0x000fe20000010000 */
[-C--:B------:R-:W-:Y:S01]  /*1d00*/  FFMA.FTZ R19, R101, R122.reuse, R19 ;  /* 0x0000007a65137223 */ /* 0x080fe20000010013 */
[----:B------:R-:W-:Y:S01]  /*1d10*/  FMUL.FTZ R172, R172, R122 ;  /* 0x0000007aacac7220 */ /* 0x000fe20000410000 */
[----:B------:R-:W-:Y:S01]  /*1d20*/  FMUL.FTZ R122, R190, R109 ;  /* 0x0000006dbe7a7220 */ /* 0x000fe20000410000 */
[----:B--2---:R-:W-:Y:S01]  /*1d30*/  FMUL.FTZ R171, R126, R121 ;  /* 0x000000797eab7220 */ /* 0x004fe20000410000 */
[----:B------:R-:W-:Y:S01]  /*1d40*/  FADD.FTZ R121, R103, R131 ;  /* 0x0000008367797221 */ /* 0x000fe20000010000 */
[----:B------:R-:W2:Y:S03]  /*1d50*/  LDL R126, [R1+0x24] ;  /* 0x00002400017e7983 */ /* 0x000ea60000100800 */
[----:B------:R-:W-:Y:S01]  /*1d60*/  FADD.FTZ R121, R121, R129 ;  /* 0x0000008179797221 */ /* 0x000fe20000010000 */
[----:B---3--:R-:W-:-:S02]  /*1d70*/  FMUL.FTZ R103, R223, R120 ;  /* 0x00000078df677220 */ /* 0x008fc40000410000 */
[----:B------:R-:W3:Y:S01]  /*1d80*/  LDL R223, [R1+0x20] ;  /* 0x0000200001df7983 */ /* 0x000ee20000100800 */
[----:B------:R-:W-:-:S04]  /*1d90*/  FADD.FTZ R121, R121, R128 ;  /* 0x0000008079797221 */ /* 0x000fc80000010000 */
[----:B------:R-:W-:Y:S01]  /*1da0*/  FADD.FTZ R120, R121, R213 ;  /* 0x000000d579787221 */ /* 0x000fe20000010000 */
[----:B------:R-:W-:Y:S01]  /*1db0*/  FFMA.FTZ R87, R220, R218, R124 ;  /* 0x000000dadc577223 */ /* 0x000fe2000001007c */
[--C-:B------:R-:W-:Y:S02]  /*1dc0*/  HADD2.F32 R125, -RZ, R127.reuse.H0_H0 ;  /* 0x2000007fff7d7230 */ /* 0x100fe40000004100 */
[----:B------:R-:W-:Y:S01]  /*1dd0*/  FMUL.FTZ R198, R190, R198 ;  /* 0x000000c6bec67220 */ /* 0x000fe20000410000 */
[----:B------:R-:W-:Y:S01]  /*1de0*/  FADD.FTZ R109, R120, R214 ;  /* 0x000000d6786d7221 */ /* 0x000fe20000010000 */
[----:B------:R-:W-:Y:S01]  /*1df0*/  FADD.FTZ R133, R229, R133 ;  /* 0x00000085e5857221 */ /* 0x000fe20000010000 */
[----:B------:R-:W3:Y:S01]  /*1e00*/  LDL R120, [R1+0x1c] ;  /* 0x00001c0001787983 */ /* 0x000ee20000100800 */
[----:B------:R-:W-:Y:S01]  /*1e10*/  FFMA.FTZ R87, R219, R131, R87 ;  /* 0x00000083db577223 */ /* 0x000fe20000010057 */
[----:B------:R-:W-:Y:S01]  /*1e20*/  FADD.FTZ R141, R123, R141 ;  /* 0x0000008d7b8d7221 */ /* 0x000fe20000010000 */
[----:B------:R-:W-:Y:S01]  /*1e30*/  FFMA.FTZ R21, R122, R123, R21 ;  /* 0x0000007b7a157223 */ /* 0x000fe20000010015 */
[C---:B------:R-:W-:Y:S01]  /*1e40*/  FMUL.FTZ R173, R190.reuse, R173 ;  /* 0x000000adbead7220 */ /* 0x040fe20000410000 */
[----:B------:R-:W-:Y:S01]  /*1e50*/  FFMA.FTZ R87, R217, R129, R87 ;  /* 0x00000081d9577223 */ /* 0x000fe20000010057 */
[----:B------:R-:W-:Y:S01]  /*1e60*/  FMUL.FTZ R124, R190, R85 ;  /* 0x00000055be7c7220 */ /* 0x000fe20000410000 */
[----:B------:R-:W3:Y:S02]  /*1e70*/  LDL R121, [R1+0xc] ;  /* 0x00000c0001797983 */ /* 0x000ee40000100800 */
[----:B------:R-:W-:Y:S01]  /*1e80*/  FFMA.FTZ R87, R130, R128, R87 ;  /* 0x0000008082577223 */ /* 0x000fe20000010057 */
[----:B------:R-:W-:Y:S01]  /*1e90*/  FFMA.FTZ R13, R198, R229, R13 ;  /* 0x000000e5c60d7223 */ /* 0x000fe2000001000d */
[----:B------:R-:W-:Y:S01]  /*1ea0*/  FADD.FTZ R144, R125, R144 ;  /* 0x000000907d907221 */ /* 0x000fe20000010000 */
[----:B------:R-:W-:Y:S01]  /*1eb0*/  FFMA.FTZ R24, R124, R125, R24 ;  /* 0x0000007d7c187223 */ /* 0x000fe20000010018 */
[----:B------:R-:W-:Y:S01]  /*1ec0*/  FFMA.FTZ R87, R94, R213, R87 ;  /* 0x000000d55e577223 */ /* 0x000fe20000010057 */
[----:B------:R-:W3:Y:S01]  /*1ed0*/  LDL R229, [R1+0x18] ;  /* 0x0000180001e57983 */ /* 0x000ee20000100800 */
[----:B------:R-:W-:-:S02]  /*1ee0*/  HADD2.F32 R127, -RZ, R127.H1_H1 ;  /* 0x3000007fff7f7230 */ /* 0x000fc40000004100 */
[----:B------:R-:W-:-:S03]  /*1ef0*/  FFMA.FTZ R87, R95, R214, R87 ;  /* 0x000000d65f577223 */ /* 0x000fc60000010057 */
[----:B------:R-:W-:Y:S01]  /*1f00*/  FADD.FTZ R143, R127, R143 ;  /* 0x0000008f7f8f7221 */ /* 0x000fe20000010000 */
[----:B------:R-:W-:Y:S01]  /*1f10*/  FFMA.FTZ R87, R96, R215, R87 ;  /* 0x000000d760577223 */ /* 0x000fe20000010057 */
[----:B----4-:R-:W-:Y:S02]  /*1f20*/  FMUL.FTZ R123, R227, R123 ;  /* 0x0000007be37b7220 */ /* 0x010fe40000410000 */
[----:B------:R-:W4:Y:S01]  /*1f30*/  LDL R227, [R1+0x14] ;  /* 0x0000140001e37983 */ /* 0x000f220000100800 */
[----:B------:R-:W-:Y:S01]  /*1f40*/  FADD.FTZ R109, R109, R215 ;  /* 0x000000d76d6d7221 */ /* 0x000fe20000010000 */
[----:B------:R-:W-:-:S03]  /*1f50*/  FFMA.FTZ R87, R97, R216, R87 ;  /* 0x000000d861577223 */ /* 0x000fc60000010057 */
[----:B------:R-:W-:Y:S01]  /*1f60*/  FADD.FTZ R85, R109, R216 ;  /* 0x000000d86d557221 */ /* 0x000fe20000010000 */
[----:B------:R-:W-:Y:S01]  /*1f70*/  FFMA.FTZ R87, R173, R199, R87 ;  /* 0x000000c7ad577223 */ /* 0x000fe20000010057 */
[----:B------:R-:W-:Y:S01]  /*1f80*/  FMUL.FTZ R104, R190, R104 ;  /* 0x00000068be687220 */ /* 0x000fe20000410000 */
[----:B------:R-:W-:-:S03]  /*1f90*/  FADD.FTZ R146, R86, R146 ;  /* 0x0000009256927221 */ /* 0x000fc60000010000 */
[----:B------:R-:W-:Y:S01]  /*1fa0*/  FFMA.FTZ R26, R104, R86, R26 ;  /* 0x00000056681a7223 */ /* 0x000fe2000001001a */
[----:B--2---:R-:W-:Y:S01]  /*1fb0*/  FMUL.FTZ R125, R126, R125 ;  /* 0x0000007d7e7d7220 */ /* 0x004fe20000410000 */
[----:B------:R-:W-:-:S04]  /*1fc0*/  FMUL.FTZ R126, R190, R84 ;  /* 0x00000054be7e7220 */ /* 0x000fc80000410000 */
[-C--:B------:R-:W-:Y:S01]  /*1fd0*/  FFMA.FTZ R23, R126, R127.reuse, R23 ;  /* 0x0000007f7e177223 */ /* 0x080fe20000010017 */
[----:B---3--:R-:W-:Y:S02]  /*1fe0*/  FMUL.FTZ R127, R223, R127 ;  /* 0x0000007fdf7f7220 */ /* 0x008fe40000410000 */
[----:B------:R-:W2:Y:S01]  /*1ff0*/  LDL R223, [R1+0x10] ;  /* 0x0000100001df7983 */ /* 0x000ea20000100800 */
[----:B------:R-:W-:-:S03]  /*2000*/  FFMA.FTZ R84, R198, R209, R87 ;  /* 0x000000d1c6547223 */ /* 0x000fc60000010057 */
[----:B------:R-:W3:Y:S01]  /*2010*/  LDL R87, [R1+0x4] ;  /* 0x0000040001577983 */ /* 0x000ee20000100800 */
[----:B------:R-:W-:-:S03]  /*2020*/  FMUL.FTZ R109, R120, R86 ;  /* 0x00000056786d7220 */ /* 0x000fc60000410000 */
[----:B------:R-:W3:Y:S04]  /*2030*/  LDL R120, [R1+0x8] ;  /* 0x0000080001787983 */ /* 0x000ee80000100800 */
[----:B------:R-:W3:Y:S01]  /*2040*/  LDL R86, [R1] ;  /* 0x0000000001567983 */ /* 0x000ee20000100800 */
        /* <DEDUP_REMOVED lines=32> */
[----:B----4-:R-:W-:Y:S01]  /*2250*/  FMUL.FTZ R118, R227, R118 ;  /* 0x00000076e3767220 */ /* 0x010fe20000410000 */
        /* <DEDUP_REMOVED lines=16> */
[----:B------:R-:W-:Y:S01]  /*2360*/  FFMA.FTZ R32, R107, R114, R32 ;  /* 0x000000726b207223 */ /* 0x000fe20000010020 */
[----:B------:R-:W-:Y:S01]  /*2370*/  FADD.FTZ R151, R113, R151 ;  /* 0x0000009771977221 */ /* 0x000fe20000010000 */
[----:B------:R-:W-:Y:S01]  /*2380*/  UMOV UR4, 0xffffffff ;  /* 0xffffffff00047882 */ /* 0x000fe20000000000 */
[----:B------:R-:W-:Y:S01]  /*2390*/  FFMA.FTZ R31, R110, R113, R31 ;  /* 0x000000716e1f7223 */ /* 0x000fe2000001001f */
[----:B------:R-:W-:Y:S01]  /*23a0*/  FADD.FTZ R134, R230, R134 ;  /* 0x00000086e6867221 */ /* 0x000fe20000010000 */
[----:B------:R-:W-:Y:S01]  /*23b0*/  FFMA.FTZ R14, R173, R230, R14 ;  /* 0x000000e6ad0e7223 */ /* 0x000fe2000001000e */
[----:B--2---:R-:W-:-:S04]  /*23c0*/  FMUL.FTZ R117, R223, R117 ;  /* 0x00000075df757220 */ /* 0x004fc80000410000 */
[----:B------:R-:W-:Y:S01]  /*23d0*/  FADD.FTZ R85, R85, R117 ;  /* 0x0000007555557221 */ /* 0x000fe20000010000 */
[----:B------:R-:W-:-:S03]  /*23e0*/  FFMA.FTZ R84, R105, R117, R84 ;  /* 0x0000007569547223 */ /* 0x000fc60000010054 */
[----:B------:R-:W-:Y:S01]  /*23f0*/  FADD.FTZ R85, R85, R116 ;  /* 0x0000007455557221 */ /* 0x000fe20000010000 */
[----:B------:R-:W-:Y:S01]  /*2400*/  FFMA.FTZ R84, R106, R116, R84 ;  /* 0x000000746a547223 */ /* 0x000fe20000010054 */
[----:B---3--:R-:W-:Y:S01]  /*2410*/  FMUL.FTZ R115, R120, R115 ;  /* 0x0000007378737220 */ /* 0x008fe20000410000 */
[----:B------:R-:W-:-:S03]  /*2420*/  FMUL.FTZ R114, R87, R114 ;  /* 0x0000007257727220 */ /* 0x000fc60000410000 */
        /* <DEDUP_REMOVED lines=26> */
.L_x_8792:
        /* <DEDUP_REMOVED lines=14> */
.L_x_8780:
[----:B------:R-:W-:Y:S05]  /*26b0*/  WARPSYNC.ALL ;  /* 0x0000000000007948 */ /* 0x000fea0003800000 */
[----:B------:R-:W1:Y:S08]  /*26c0*/  S2UR UR5, SR_CgaCtaId ;  /* 0x00000000000579c3 */ /* 0x000e700000008800 */
[----:B------:R-:W-:Y:S01]  /*26d0*/  BAR.SYNC.DEFER_BLOCKING 0x0 ;  /* 0x0000000000007b1d */ /* 0x000fe20000010000 */
[----:B--2---:R-:W-:-:S02]  /*26e0*/  SHF.R.U32.HI R121, RZ, 0x5, R120 ;  /* 0x00000005ff797819 */ /* 0x004fc40000011678 */
[----:B------:R-:W-:Y:S02]  /*26f0*/  ISETP.NE.U32.AND P1, PT, R166, RZ, PT ;  /* 0x000000ffa600720c */ /* 0x000fe40003f25070 */
[----:B------:R-:W-:Y:S01]  /*2700*/  LOP3.LUT R121, R121, 0x7fffffc, RZ, 0xc0, !PT ;  /* 0x07fffffc79797812 */ /* 0x000fe200078ec0ff */
[----:B------:R-:W-:Y:S01]  /*2710*/  UMOV UR4, 0x400 ;  /* 0x0000040000047882 */ /* 0x000fe20000000000 */
        /* <DEDUP_REMOVED lines=16> */
[----:B------:R-:W-:-:S05]  /*2820*/  FSEL R120, R84, RZ, !P2 ;  /* 0x000000ff54787208 */ /* 0x000fca0005000000 */
[----:B------:R-:W-:-:S04]  /*2830*/  FFMA.FTZ R207, R88, R121, R120 ;  /* 0x0000007958cf7223 */ /* 0x000fc80000010078 */
[----:B------:R-:W-:Y:S02]  /*2840*/  FADD.FTZ R207, R222, -R207 ;  /* 0x800000cfdecf7221 */ /* 0x000fe40000010000 */
[----:B------:R-:W0:Y:S02]  /*2850*/  LDC.64 R222, c[0x0][0x220] ;  /* 0x00008800ffde7b82 */ /* 0x000e240000000a00 */
[----:B0-----:R-:W-:-:S06]  /*2860*/  IMAD.WIDE.U32 R84, R200, 0x10, R222 ;  /* 0x00000010c8547825 */ /* 0x001fcc00078e00de */
[----:B------:R-:W2:Y:S01]  /*2870*/  LDG.E.128 R84, desc[UR6][R84.64] ;  /* 0x0000000654547981 */ /* 0x000ea2000c1e1d00 */
[----:B------:R-:W-:Y:S01]  /*2880*/  ISETP.NE.U32.AND P2, PT, RZ, UR12, PT ;  /* 0x0000000cff007c0c */ /* 0x000fe2000bf45070 */
[-CC-:B------:R-:W-:Y:S01]  /*2890*/  FFMA.FTZ R221, R221, R121.reuse, R120.reuse ;  /* 0x00000079dddd7223 */ /* 0x180fe20000010078 */
[-CC-:B------:R-:W-:Y:S01]  /*28a0*/  FFMA.FTZ R93, R93, R121.reuse, R120.reuse ;  /* 0x000000795d5d7223 */ /* 0x180fe20000010078 */
[----:B------:R-:W-:Y:S01]  /*28b0*/  FFMA.FTZ R92, R92, R121, R120 ;  /* 0x000000795c5c7223 */ /* 0x000fe20000010078 */
[----:B------:R-:W-:Y:S01]  /*28c0*/  ISETP.NE.AND.EX P2, PT, RZ, UR13, PT, P2 ;  /* 0x0000000dff007c0c */ /* 0x000fe2000bf45320 */
        /* <DEDUP_REMOVED lines=12> */
[----:B------:R-:W0:Y:S01]  /*2990*/  @P2 LDC.64 R90, c[0x0][0x308] ;  /* 0x0000c200ff5a2b82 */ /* 0x000e220000000a00 */
[----:B------:R-:W-:Y:S01]  /*29a0*/  ISETP.NE.AND.EX P3, PT, RZ, UR13, PT, P3 ;  /* 0x0000000dff007c0c */ /* 0x000fe2000bf65330 */
[-CC-:B------:R-:W-:Y:S01]  /*29b0*/  FFMA.FTZ R220, R220, R121.reuse, R120.reuse ;  /* 0x00000079dcdc7223 */ /* 0x180fe20000010078 */
[-CC-:B------:R-:W-:Y:S01]  /*29c0*/  FFMA.FTZ R219, R219, R121.reuse, R120.reuse ;  /* 0x00000079dbdb7223 */ /* 0x180fe20000010078 */
[----:B------:R-:W-:Y:S01]  /*29d0*/  FFMA.FTZ R217, R217, R121, R120 ;  /* 0x00000079d9d97223 */ /* 0x000fe20000010078 */
[----:B------:R-:W-:Y:S01]  /*29e0*/  SEL R88, R207, R76, P3 ;  /* 0x0000004ccf587207 */ /* 0x000fe20001800000 */
[----:B------:R-:W-:Y:S01]  /*29f0*/  FADD.FTZ R220, R218, -R220 ;  /* 0x800000dcdadc7221 */ /* 0x000fe20000010000 */
[----:B------:R-:W-:Y:S01]  /*2a00*/  SEL R89, R221, R77, P3 ;  /* 0x0000004ddd597207 */ /* 0x000fe20001800000 */
[----:B------:R-:W-:Y:S01]  /*2a10*/  FADD.FTZ R219, R131, -R219 ;  /* 0x800000db83db7221 */ /* 0x000fe20000010000 */
[-C--:B------:R-:W-:Y:S01]  /*2a20*/  FMUL.FTZ R221, R221, R168.reuse ;  /* 0x000000a8dddd7220 */ /* 0x080fe20000410000 */
[----:B------:R-:W-:Y:S01]  /*2a30*/  FMUL.FTZ R207, R207, R168 ;  /* 0x000000a8cfcf7220 */ /* 0x000fe20000410000 */
[-CC-:B------:R-:W-:Y:S01]  /*2a40*/  FFMA.FTZ R94, R94, R121.reuse, R120.reuse ;  /* 0x000000795e5e7223 */ /* 0x180fe20000010078 */
[-CC-:B------:R-:W-:Y:S01]  /*2a50*/  FFMA.FTZ R95, R95, R121.reuse, R120.reuse ;  /* 0x000000795f5f7223 */ /* 0x180fe20000010078 */
[-CC-:B------:R-:W-:Y:S01]  /*2a60*/  FFMA.FTZ R97, R97, R121.reuse, R120.reuse ;  /* 0x0000007961617223 */ /* 0x180fe20000010078 */
[----:B------:R-:W-:Y:S01]  /*2a70*/  FFMA.FTZ R198, R198, R121, R120 ;  /* 0x00000079c6c67223 */ /* 0x000fe20000010078 */
[----:B------:R-:W-:Y:S01]  /*2a80*/  FADD.FTZ R94, R213, -R94 ;  /* 0x8000005ed55e7221 */ /* 0x000fe20000010000 */
[----:B------:R-:W-:Y:S01]  /*2a90*/  FADD.FTZ R95, R214, -R95 ;  /* 0x8000005fd65f7221 */ /* 0x000fe20000010000 */
[----:B------:R-:W-:Y:S01]  /*2aa0*/  FADD.FTZ R97, R216, -R97 ;  /* 0x80000061d8617221 */ /* 0x000fe20000010000 */
[----:B0-----:R-:W-:Y:S01]  /*2ab0*/  @P2 IMAD.WIDE.U32 R92, R200, 0x20, R90 ;  /* 0x00000020c85c2825 */ /* 0x001fe200078e005a */
[----:B------:R-:W-:-:S03]  /*2ac0*/  SEL R90, R166, R78, P3 ;  /* 0x0000004ea65a7207 */ /* 0x000fc60001800000 */
[----:B------:R-:W-:Y:S01]  /*2ad0*/  FMUL.FTZ R166, R166, R168 ;  /* 0x000000a8a6a67220 */ /* 0x000fe20000410000 */
[----:B------:R-:W-:-:S05]  /*2ae0*/  SEL R91, R167, R79, P3 ;  /* 0x0000004fa75b7207 */ /* 0x000fca0001800000 */
[----:B------:R0:W-:Y:S02]  /*2af0*/  @P2 STG.E.128 desc[UR6][R92.64], R88 ;  /* 0x000000585c002986 */ /* 0x0001e4000c101d06 */
[----:B0-----:R-:W-:Y:S01]  /*2b00*/  FFMA.FTZ R88, R130, R121, R120 ;  /* 0x0000007982587223 */ /* 0x001fe20000010078 */
[----:B------:R-:W-:Y:S01]  /*2b10*/  FADD.FTZ R130, R129, -R217 ;  /* 0x800000d981827221 */ /* 0x000fe20000010000 */
[----:B------:R-:W-:Y:S02]  /*2b20*/  FMUL.FTZ R129, R190, R219 ;  /* 0x000000dbbe817220 */ /* 0x000fe40000410000 */
[----:B------:R-:W-:Y:S01]  /*2b30*/  FADD.FTZ R88, R128, -R88 ;  /* 0x8000005880587221 */ /* 0x000fe20000010000 */
[C---:B------:R-:W-:Y:S01]  /*2b40*/  FMUL.FTZ R128, R190.reuse, R220 ;  /* 0x000000dcbe807220 */ /* 0x040fe20000410000 */
[C---:B------:R-:W-:Y:S01]  /*2b50*/  FMUL.FTZ R130, R190.reuse, R130 ;  /* 0x00000082be827220 */ /* 0x040fe20000410000 */
[----:B------:R-:W-:Y:S01]  /*2b60*/  @P1 FADD.FTZ R129, R49, R129 ;  /* 0x0000008131811221 */ /* 0x000fe20000010000 */
[----:B------:R-:W-:Y:S01]  /*2b70*/  FMUL.FTZ R131, R190, R88 ;  /* 0x00000058be837220 */ /* 0x000fe20000410000 */
[----:B------:R-:W-:Y:S01]  /*2b80*/  @P1 FADD.FTZ R128, R48, R128 ;  /* 0x0000008030801221 */ /* 0x000fe20000010000 */
[----:B------:R-:W-:-:S02]  /*2b90*/  @P1 FADD.FTZ R130, R50, R130 ;  /* 0x0000008232821221 */ /* 0x000fc40000010000 */
[----:B------:R-:W-:Y:S01]  /*2ba0*/  @P1 FADD.FTZ R131, R51, R131 ;  /* 0x0000008333831221 */ /* 0x000fe20000010000 */
[C---:B------:R-:W-:Y:S01]  /*2bb0*/  SEL R89, R129.reuse, R81, P3 ;  /* 0x0000005181597207 */ /* 0x040fe20001800000 */
[----:B------:R-:W-:Y:S01]  /*2bc0*/  FMUL.FTZ R129, R129, R168 ;  /* 0x000000a881817220 */ /* 0x000fe20000410000 */
[C---:B------:R-:W-:Y:S01]  /*2bd0*/  SEL R88, R128.reuse, R80, P3 ;  /* 0x0000005080587207 */ /* 0x040fe20001800000 */
[----:B------:R-:W-:Y:S01]  /*2be0*/  FMUL.FTZ R128, R128, R168 ;  /* 0x000000a880807220 */ /* 0x000fe20000410000 */
[C---:B------:R-:W-:Y:S01]  /*2bf0*/  SEL R90, R130.reuse, R82, P3 ;  /* 0x00000052825a7207 */ /* 0x040fe20001800000 */
[-C--:B------:R-:W-:Y:S01]  /*2c00*/  FMUL.FTZ R130, R130, R168.reuse ;  /* 0x000000a882827220 */ /* 0x080fe20000410000 */
[C---:B------:R-:W-:Y:S01]  /*2c10*/  SEL R91, R131.reuse, R83, P3 ;  /* 0x00000053835b7207 */ /* 0x040fe20001800000 */
[----:B------:R-:W-:-:S04]  /*2c20*/  FMUL.FTZ R131, R131, R168 ;  /* 0x000000a883837220 */ /* 0x000fc80000410000 */
[----:B------:R0:W-:Y:S02]  /*2c30*/  @P2 STG.E.128 desc[UR6][R92.64+0x10], R88 ;  /* 0x000010585c002986 */ /* 0x0001e4000c101d06 */
[----:B0-----:R-:W-:Y:S01]  /*2c40*/  FMUL.FTZ R91, R246, R130 ;  /* 0x00000082f65b7220 */ /* 0x001fe20000410000 */
[----:B------:R-:W-:Y:S01]  /*2c50*/  FMUL.FTZ R92, R245, R131 ;  /* 0x00000083f55c7220 */ /* 0x000fe20000410000 */
[----:B------:R-:W-:-:S04]  /*2c60*/  FMUL.FTZ R93, R247, R129 ;  /* 0x00000081f75d7220 */ /* 0x000fc80000410000 */
[----:B------:R-:W-:Y:S02]  /*2c70*/  F2FP.F16.F32.PACK_AB R91, R92, R91 ;  /* 0x0000005b5c5b723e */ /* 0x000fe400000000ff */
[----:B------:R-:W-:Y:S01]  /*2c80*/  LEA R92, P5, R200, UR14, 0x4 ;  /* 0x0000000ec85c7c11 */ /* 0x000fe2000f8a20ff */
[----:B------:R-:W-:Y:S01]  /*2c90*/  FADD.FTZ R198, R209, -R198 ;  /* 0x800000c6d1c67221 */ /* 0x000fe20000010000 */
        /* <DEDUP_REMOVED lines=17> */
[----:B------:R-:W-:-:S03]  /*2db0*/  FADD.FTZ R171, R171, -R100 ;  /* 0x80000064abab7221 */ /* 0x000fc60000010000 */
[----:B------:R-:W-:Y:S01]  /*2dc0*/  FMUL.FTZ R172, R190, R101 ;  /* 0x00000065beac7220 */ /* 0x000fe20000410000 */
[-CC-:B------:R-:W-:Y:S01]  /*2dd0*/  FFMA.FTZ R98, R98, R121.reuse, R120.reuse ;  /* 0x0000007962627223 */ /* 0x180fe20000010078 */
[-CC-:B------:R-:W-:Y:S01]  /*2de0*/  FFMA.FTZ R99, R99, R121.reuse, R120.reuse ;  /* 0x0000007963637223 */ /* 0x180fe20000010078 */
[-C--:B------:R-:W-:Y:S02]  /*2df0*/  FFMA.FTZ R122, R122, R121.reuse, R120 ;  /* 0x000000797a7a7223 */ /* 0x080fe40000010078 */
[----:B------:R-:W-:Y:S01]  /*2e00*/  FADD.FTZ R98, R169, -R98 ;  /* 0x80000062a9627221 */ /* 0x000fe20000010000 */
        /* <DEDUP_REMOVED lines=19> */
[----:B--2---:R-:W-:-:S02]  /*2f40*/  HADD2.F32 R88, -RZ, R84.H0_H0 ;  /* 0x20000054ff587230 */ /* 0x004fc40000004100 */
[----:B------:R-:W-:Y:S02]  /*2f50*/  HADD2.F32 R84, -RZ, R84.H1_H1 ;  /* 0x30000054ff547230 */ /* 0x000fe40000004100 */
[----:B------:R-:W-:Y:S02]  /*2f60*/  HADD2.F32 R89, -RZ, R85.H0_H0 ;  /* 0x20000055ff597230 */ /* 0x000fe40000004100 */
[----:B------:R-:W-:Y:S01]  /*2f70*/  FFMA.FTZ R154, R207, R88, R154 ;  /* 0x00000058cf9a7223 */ /* 0x000fe2000001009a */
        /* <DEDUP_REMOVED lines=8> */
[C---:B------:R-:W-:Y:S01]  /*3000*/  FMUL.FTZ R166, R190.reuse, R94 ;  /* 0x0000005ebea67220 */ /* 0x040fe20000410000 */
[----:B------:R-:W-:Y:S01]  /*3010*/  FMUL.FTZ R167, R190, R95 ;  /* 0x0000005fbea77220 */ /* 0x000fe20000410000 */
[----:B------:R-:W-:Y:S01]  /*3020*/  F2FP.F16.F32.PACK_AB R88, R221, R88 ;  /* 0x00000058dd58723e */ /* 0x000fe200000000ff */
[----:B------:R-:W-:Y:S01]  /*3030*/  FADD.FTZ R207, R215, -R207 ;  /* 0x800000cfd7cf7221 */ /* 0x000fe20000010000 */
[----:B------:R-:W-:Y:S01]  /*3040*/  F2FP.F16.F32.PACK_AB R89, R90, R89 ;  /* 0x000000595a59723e */ /* 0x000fe200000000ff */
[----:B------:R-:W-:Y:S01]  /*3050*/  FMUL.FTZ R90, R248, R128 ;  /* 0x00000080f85a7220 */ /* 0x000fe20000410000 */
[----:B------:R-:W-:Y:S01]  /*3060*/  @P1 FADD.FTZ R166, R52, R166 ;  /* 0x000000a634a61221 */ /* 0x000fe20000010000 */
[----:B------:R-:W-:Y:S01]  /*3070*/  FMUL.FTZ R207, R190, R207 ;  /* 0x000000cfbecf7220 */ /* 0x000fe20000410000 */
[----:B------:R-:W-:-:S02]  /*3080*/  @P1 FADD.FTZ R167, R53, R167 ;  /* 0x000000a735a71221 */ /* 0x000fc40000010000 */
[----:B------:R-:W-:Y:S01]  /*3090*/  F2FP.F16.F32.PACK_AB R90, R93, R90 ;  /* 0x0000005a5d5a723e */ /* 0x000fe200000000ff */
[----:B------:R-:W-:Y:S01]  /*30a0*/  @P1 FADD.FTZ R207, R54, R207 ;  /* 0x000000cf36cf1221 */ /* 0x000fe20000010000 */
[----:B------:R-:W-:Y:S01]  /*30b0*/  LEA.HI.X R93, R200, UR15, RZ, 0x4, P5 ;  /* 0x0000000fc85d7c11 */ /* 0x000fe2000a8f24ff */
[----:B------:R-:W-:-:S04]  /*30c0*/  FMUL.FTZ R200, R190, R97 ;  /* 0x00000061bec87220 */ /* 0x000fc80000410000 */
[----:B------:R0:W-:Y:S01]  /*30d0*/  STG.E.128 desc[UR6][R92.64], R88 ;  /* 0x000000585c007986 */ /* 0x0001e2000c101d06 */
[----:B------:R-:W-:Y:S01]  /*30e0*/  @P1 FADD.FTZ R200, R55, R200 ;  /* 0x000000c837c81221 */ /* 0x000fe20000010000 */
[----:B0-----:R-:W0:Y:S01]  /*30f0*/  @P2 LDC.64 R88, c[0x0][0x308] ;  /* 0x0000c200ff582b82 */ /* 0x001e220000000a00 */
[----:B------:R-:W-:Y:S01]  /*3100*/  IMAD.WIDE.U32 R92, R193, 0x10, R222 ;  /* 0x00000010c15c7825 */ /* 0x000fe200078e00de */
[----:B------:R-:W-:Y:S02]  /*3110*/  SEL R90, R207, R78, P3 ;  /* 0x0000004ecf5a7207 */ /* 0x000fe40001800000 */
[----:B------:R-:W-:-:S03]  /*3120*/  SEL R91, R200, R79, P3 ;  /* 0x0000004fc85b7207 */ /* 0x000fc60001800000 */
[----:B------:R-:W2:Y:S01]  /*3130*/  LDG.E.128 R92, desc[UR6][R92.64] ;  /* 0x000000065c5c7981 */ /* 0x000ea2000c1e1d00 */
[-C--:B------:R-:W-:Y:S01]  /*3140*/  FMUL.FTZ R173, R207, R168.reuse ;  /* 0x000000a8cfad7220 */ /* 0x080fe20000410000 */
[----:B------:R-:W-:Y:S01]  /*3150*/  FMUL.FTZ R198, R200, R168 ;  /* 0x000000a8c8c67220 */ /* 0x000fe20000410000 */
[----:B0-----:R-:W-:Y:S01]  /*3160*/  @P2 IMAD.WIDE.U32 R96, R193, 0x20, R88 ;  /* 0x00000020c1602825 */ /* 0x001fe200078e0058 */
[C---:B------:R-:W-:Y:S02]  /*3170*/  SEL R88, R166.reuse, R76, P3 ;  /* 0x0000004ca6587207 */ /* 0x040fe40001800000 */
[C---:B------:R-:W-:Y:S01]  /*3180*/  SEL R89, R167.reuse, R77, P3 ;  /* 0x0000004da7597207 */ /* 0x040fe20001800000 */
[-C--:B------:R-:W-:Y:S01]  /*3190*/  FMUL.FTZ R166, R166, R168.reuse ;  /* 0x000000a8a6a67220 */ /* 0x080fe20000410000 */
[----:B------:R-:W-:-:S03]  /*31a0*/  FMUL.FTZ R167, R167, R168 ;  /* 0x000000a8a7a77220 */ /* 0x000fc60000410000 */
[----:B------:R0:W-:Y:S01]  /*31b0*/  @P2 STG.E.128 desc[UR6][R96.64], R88 ;  /* 0x0000005860002986 */ /* 0x0001e2000c101d06 */
[-C--:B------:R-:W-:Y:S01]  /*31c0*/  FMUL.FTZ R207, R209, R168.reuse ;  /* 0x000000a8d1cf7220 */ /* 0x080fe20000410000 */
[C---:B------:R-:W-:Y:S01]  /*31d0*/  FMUL.FTZ R200, R210.reuse, R168 ;  /* 0x000000a8d2c87220 */ /* 0x040fe20000410000 */
        /* <DEDUP_REMOVED lines=12> */
[----:B------:R-:W-:Y:S01]  /*32a0*/  F2FP.F16.F32.PACK_AB R88, R91, R88 ;  /* 0x000000585b58723e */ /* 0x000fe200000000ff */
[----:B------:R-:W-:Y:S01]  /*32b0*/  FMUL.FTZ R91, R238, R207 ;  /* 0x000000cfee5b7220 */ /* 0x000fe20000410000 */
[----:B------:R-:W-:Y:S01]  /*32c0*/  F2FP.F16.F32.PACK_AB R89, R90, R89 ;  /* 0x000000595a59723e */ /* 0x000fe200000000ff */
[----:B------:R-:W-:Y:S01]  /*32d0*/  FMUL.FTZ R90, R240, R199 ;  /* 0x000000c7f05a7220 */ /* 0x000fe20000410000 */
[----:B------:R-:W-:-:S02]  /*32e0*/  FMUL.FTZ R97, R239, R200 ;  /* 0x000000c8ef617220 */ /* 0x000fc40000410000 */
[----:B------:R-:W-:Y:S02]  /*32f0*/  F2FP.F16.F32.PACK_AB R91, R96, R91 ;  /* 0x0000005b605b723e */ /* 0x000fe400000000ff */
[----:B------:R-:W-:Y:S02]  /*3300*/  LEA R96, P5, R193, UR14, 0x4 ;  /* 0x0000000ec1607c11 */ /* 0x000fe4000f8a20ff */
[----:B------:R-:W-:Y:S02]  /*3310*/  F2FP.F16.F32.PACK_AB R90, R97, R90 ;  /* 0x0000005a615a723e */ /* 0x000fe400000000ff */
[----:B------:R-:W-:-:S05]  /*3320*/  LEA.HI.X R97, R193, UR15, RZ, 0x4, P5 ;  /* 0x0000000fc1617c11 */ /* 0x000fca000a8f24ff */
[----:B------:R0:W-:Y:S02]  /*3330*/  STG.E.128 desc[UR6][R96.64], R88 ;  /* 0x0000005860007986 */ /* 0x0001e4000c101d06 */
[----:B0-----:R-:W0:Y:S02]  /*3340*/  @P2 LDC.64 R88, c[0x0][0x308] ;  /* 0x0000c200ff582b82 */ /* 0x001e240000000a00 */
[----:B0-----:R-:W-:-:S04]  /*3350*/  @P2 IMAD.WIDE.U32 R100, R184, 0x20, R88 ;  /* 0x00000020b8642825 */ /* 0x001fc800078e0058 */
[----:B------:R-:W-:-:S06]  /*3360*/  IMAD.WIDE.U32 R88, R184, 0x10, R222 ;  /* 0x00000010b8587825 */ /* 0x000fcc00078e00de */
[----:B------:R-:W3:Y:S01]  /*3370*/  LDG.E.128 R88, desc[UR6][R88.64] ;  /* 0x0000000658587981 */ /* 0x000ee2000c1e1d00 */
        /* <DEDUP_REMOVED lines=8> */
[----:B------:R-:W-:-:S03]  /*3400*/  FMUL.FTZ R169, R169, R168 ;  /* 0x000000a8a9a97220 */ /* 0x000fc60000410000 */
[----:B------:R0:W-:Y:S01]  /*3410*/  @P2 STG.E.128 desc[UR6][R100.64], R96 ;  /* 0x0000006064002986 */ /* 0x0001e2000c101d06 */
        /* <DEDUP_REMOVED lines=23> */
[C---:B------:R-:W-:Y:S02]  /*3590*/  LEA R100, P5, R184.reuse, UR14, 0x4 ;  /* 0x0000000eb8647c11 */ /* 0x040fe4000f8a20ff */
[----:B------:R-:W-:Y:S01]  /*35a0*/  F2FP.F16.F32.PACK_AB R98, R101, R98 ;  /* 0x000000626562723e */ /* 0x000fe200000000ff */
[----:B------:R-:W-:Y:S01]  /*35b0*/  IMAD.WIDE.U32 R102, R181, 0x10, R222 ;  /* 0x00000010b5667825 */ /* 0x000fe200078e00de */
[----:B------:R-:W-:-:S05]  /*35c0*/  LEA.HI.X R101, R184, UR15, RZ, 0x4, P5 ;  /* 0x0000000fb8657c11 */ /* 0x000fca000a8f24ff */
[----:B------:R0:W-:Y:S04]  /*35d0*/  STG.E.128 desc[UR6][R100.64], R96 ;  /* 0x0000006064007986 */ /* 0x0001e8000c101d06 */
[----:B0-----:R0:W4:Y:S01]  /*35e0*/  LDG.E.128 R96, desc[UR6][R102.64] ;  /* 0x0000000666607981 */ /* 0x001122000c1e1d00 */
[----:B------:R-:W-:-:S05]  /*35f0*/  HADD2.F32 R85, -RZ, R85.H1_H1 ;  /* 0x30000055ff557230 */ /* 0x000fca0000004100 */
[----:B------:R-:W-:Y:S01]  /*3600*/  FFMA.FTZ R155, R84, R85, R155 ;  /* 0x00000055549b7223 */ /* 0x000fe2000001009b */
[--C-:B------:R-:W-:Y:S02]  /*3610*/  HADD2.F32 R85, -RZ, R86.reuse.H0_H0 ;  /* 0x20000056ff557230 */ /* 0x100fe40000004100 */
[----:B------:R-:W-:Y:S02]  /*3620*/  HADD2.F32 R86, -RZ, R86.H1_H1 ;  /* 0x30000056ff567230 */ /* 0x000fe40000004100 */
[----:B------:R-:W-:-:S03]  /*3630*/  HADD2.F32 R84, -RZ, R87.H1_H1 ;  /* 0x30000057ff547230 */ /* 0x000fc60000004100 */
[----:B------:R-:W-:Y:S01]  /*3640*/  FFMA.FTZ R157, R129, R86, R157 ;  /* 0x00000056819d7223 */ /* 0x000fe2000001009d */
[----:B------:R-:W-:Y:S01]  /*3650*/  FFMA.FTZ R158, R128, R85, R158 ;  /* 0x00000055809e7223 */ /* 0x000fe2000001009e */
[----:B------:R-:W-:Y:S01]  /*3660*/  FFMA.FTZ R159, R131, R84, R159 ;  /* 0x00000054839f7223 */ /* 0x000fe2000001009f */
[-CC-:B------:R-:W-:Y:S01]  /*3670*/  FFMA.FTZ R104, R104, R121.reuse, R120.reuse ;  /* 0x0000007968687223 */ /* 0x180fe20000010078 */
[-CC-:B------:R-:W-:Y:S01]  /*3680*/  FFMA.FTZ R108, R108, R121.reuse, R120.reuse ;  /* 0x000000796c6c7223 */ /* 0x180fe20000010078 */
[----:B0-----:R-:W-:Y:S02]  /*3690*/  HADD2.F32 R103, -RZ, R87.H0_H0 ;  /* 0x20000057ff677230 */ /* 0x001fe40000004100 */
[-CC-:B------:R-:W-:Y:S01]  /*36a0*/  FFMA.FTZ R111, R111, R121.reuse, R120.reuse ;  /* 0x000000796f6f7223 */ /* 0x180fe20000010078 */
[-C--:B------:R-:W-:Y:S01]  /*36b0*/  FFMA.FTZ R105, R105, R121.reuse, R120 ;  /* 0x0000007969697223 */ /* 0x080fe20000010078 */
[----:B------:R-:W-:Y:S01]  /*36c0*/  FADD.FTZ R104, R109, -R104 ;  /* 0x800000686d687221 */ /* 0x000fe20000010000 */
[----:B------:R-:W-:Y:S01]  /*36d0*/  FADD.FTZ R108, R119, -R108 ;  /* 0x8000006c776c7221 */ /* 0x000fe20000010000 */
[-CC-:B------:R-:W-:Y:S01]  /*36e0*/  FFMA.FTZ R112, R112, R121.reuse, R120.reuse ;  /* 0x0000007970707223 */ /* 0x180fe20000010078 */
[-CC-:B------:R-:W-:Y:S01]  /*36f0*/  FFMA.FTZ R107, R107, R121.reuse, R120.reuse ;  /* 0x000000796b6b7223 */ /* 0x180fe20000010078 */
[-CC-:B------:R-:W-:Y:S01]  /*3700*/  FFMA.FTZ R106, R106, R121.reuse, R120.reuse ;  /* 0x000000796a6a7223 */ /* 0x180fe20000010078 */
[----:B------:R-:W-:Y:S01]  /*3710*/  FFMA.FTZ R110, R110, R121, R120 ;  /* 0x000000796e6e7223 */ /* 0x000fe20000010078 */
[----:B------:R-:W-:Y:S01]  /*3720*/  FADD.FTZ R111, R118, -R111 ;  /* 0x8000006f766f7221 */ /* 0x000fe20000010000 */
[----:B------:R-:W-:Y:S01]  /*3730*/  FADD.FTZ R105, R117, -R105 ;  /* 0x8000006975697221 */ /* 0x000fe20000010000 */
[C---:B------:R-:W-:Y:S01]  /*3740*/  FMUL.FTZ R87, R190.reuse, R104 ;  /* 0x00000068be577220 */ /* 0x040fe20000410000 */
[----:B------:R-:W-:Y:S01]  /*3750*/  FMUL.FTZ R108, R190, R108 ;  /* 0x0000006cbe6c7220 */ /* 0x000fe20000410000 */
[----:B------:R-:W-:Y:S01]  /*3760*/  FFMA.FTZ R160, R130, R103, R160 ;  /* 0x0000006782a07223 */ /* 0x000fe200000100a0 */
[----:B------:R-:W-:Y:S01]  /*3770*/  FADD.FTZ R115, R115, -R112 ;  /* 0x8000007073737221 */ /* 0x000fe20000010000 */
[----:B------:R-:W-:Y:S01]  /*3780*/  FADD.FTZ R107, R114, -R107 ;  /* 0x8000006b726b7221 */ /* 0x000fe20000010000 */
[----:B------:R-:W-:Y:S01]  /*3790*/  FADD.FTZ R101, R116, -R106 ;  /* 0x8000006a74657221 */ /* 0x000fe20000010000 */
[----:B------:R-:W-:Y:S01]  /*37a0*/  FADD.FTZ R113, R113, -R110 ;  /* 0x8000006e71717221 */ /* 0x000fe20000010000 */
[----:B--2---:R-:W-:-:S02]  /*37b0*/  HADD2.F32 R86, -RZ, R94.H0_H0 ;  /* 0x2000005eff567230 */ /* 0x004fc40000004100 */
[--C-:B------:R-:W-:Y:S02]  /*37c0*/  HADD2.F32 R85, -RZ, R92.reuse.H0_H0 ;  /* 0x2000005cff557230 */ /* 0x100fe40000004100 */
[--C-:B------:R-:W-:Y:S02]  /*37d0*/  HADD2.F32 R84, -RZ, R93.reuse.H0_H0 ;  /* 0x2000005dff547230 */ /* 0x100fe40000004100 */
[----:B------:R-:W-:Y:S01]  /*37e0*/  FFMA.FTZ R174, R199, R86, R174 ;  /* 0x00000056c7ae7223 */ /* 0x000fe200000100ae */
[----:B------:R-:W-:Y:S02]  /*37f0*/  HADD2.F32 R92, -RZ, R92.H1_H1 ;  /* 0x3000005cff5c7230 */ /* 0x000fe40000004100 */
[----:B------:R-:W-:-:S03]  /*3800*/  HADD2.F32 R93, -RZ, R93.H1_H1 ;  /* 0x3000005dff5d7230 */ /* 0x000fc60000004100 */
[----:B------:R-:W-:Y:S02]  /*3810*/  FFMA.FTZ R161, R167, R92, R161 ;  /* 0x0000005ca7a17223 */ /* 0x000fe400000100a1 */
[----:B------:R-:W-:Y:S01]  /*3820*/  FFMA.FTZ R163, R198, R93, R163 ;  /* 0x0000005dc6a37223 */ /* 0x000fe200000100a3 */
[--C-:B------:R-:W-:Y:S02]  /*3830*/  HADD2.F32 R103, -RZ, R95.reuse.H0_H0 ;  /* 0x2000005fff677230 */ /* 0x100fe40000004100 */
[----:B------:R-:W-:Y:S02]  /*3840*/  HADD2.F32 R95, -RZ, R95.H1_H1 ;  /* 0x3000005fff5f7230 */ /* 0x000fe40000004100 */
[C---:B------:R-:W-:Y:S01]  /*3850*/  FMUL.FTZ R111, R190.reuse, R111 ;  /* 0x0000006fbe6f7220 */ /* 0x040fe20000410000 */
[----:B------:R-:W-:Y:S01]  /*3860*/  FMUL.FTZ R100, R190, R105 ;  /* 0x00000069be647220 */ /* 0x000fe20000410000 */
[----:B------:R-:W-:Y:S01]  /*3870*/  @P1 FADD.FTZ R87, R68, R87 ;  /* 0x0000005744571221 */ /* 0x000fe20000010000 */
[----:B------:R-:W-:Y:S01]  /*3880*/  @P1 FADD.FTZ R108, R69, R108 ;  /* 0x0000006c456c1221 */ /* 0x000fe20000010000 */
[----:B------:R-:W-:Y:S01]  /*3890*/  FMUL.FTZ R102, R190, R115 ;  /* 0x00000073be667220 */ /* 0x000fe20000410000 */
[----:B------:R-:W-:Y:S01]  /*38a0*/  FFMA.FTZ R162, R166, R85, R162 ;  /* 0x00000055a6a27223 */ /* 0x000fe200000100a2 */
[----:B------:R-:W-:Y:S01]  /*38b0*/  FFMA.FTZ R164, R173, R84, R164 ;  /* 0x00000054ada47223 */ /* 0x000fe200000100a4 */
[C---:B------:R-:W-:Y:S01]  /*38c0*/  FMUL.FTZ R107, R190.reuse, R107 ;  /* 0x0000006bbe6b7220 */ /* 0x040fe20000410000 */
[----:B------:R-:W-:Y:S01]  /*38d0*/  FMUL.FTZ R101, R190, R101 ;  /* 0x00000065be657220 */ /* 0x000fe20000410000 */
[----:B------:R-:W-:Y:S01]  /*38e0*/  FFMA.FTZ R175, R208, R95, R175 ;  /* 0x0000005fd0af7223 */ /* 0x000fe200000100af */
[----:B------:R-:W-:Y:S01]  /*38f0*/  FMUL.FTZ R190, R190, R113 ;  /* 0x00000071bebe7220 */ /* 0x000fe20000410000 */
[----:B------:R-:W-:Y:S01]  /*3900*/  @P1 FADD.FTZ R111, R70, R111 ;  /* 0x0000006f466f1221 */ /* 0x000fe20000010000 */
[----:B------:R-:W-:Y:S01]  /*3910*/  @P1 FADD.FTZ R100, R71, R100 ;  /* 0x0000006447641221 */ /* 0x000fe20000010000 */
[----:B------:R-:W-:Y:S01]  /*3920*/  FMUL.FTZ R95, R108, R168 ;  /* 0x000000a86c5f7220 */ /* 0x000fe20000410000 */
[----:B------:R-:W-:Y:S01]  /*3930*/  @P1 FADD.FTZ R102, R73, R102 ;  /* 0x0000006649661221 */ /* 0x000fe20000010000 */
[----:B------:R-:W-:Y:S01]  /*3940*/  @P1 FADD.FTZ R107, R74, R107 ;  /* 0x0000006b4a6b1221 */ /* 0x000fe20000010000 */
[----:B------:R-:W-:Y:S01]  /*3950*/  @P1 FADD.FTZ R101, R72, R101 ;  /* 0x0000006548651221 */ /* 0x000fe20000010000 */
[----:B------:R-:W-:Y:S01]  /*3960*/  @P1 FADD.FTZ R190, R75, R190 ;  /* 0x000000be4bbe1221 */ /* 0x000fe20000010000 */
[----:B------:R-:W-:-:S02]  /*3970*/  HADD2.F32 R94, -RZ, R94.H1_H1 ;  /* 0x3000005eff5e7230 */ /* 0x000fc40000004100 */
[----:B------:R-:W-:Y:S01]  /*3980*/  FFMA.FTZ R176, R207, R103, R176 ;  /* 0x00000067cfb07223 */ /* 0x000fe200000100b0 */
[C---:B------:R-:W-:Y:S01]  /*3990*/  SEL R78, R111.reuse, R78, P3 ;  /* 0x0000004e6f4e7207 */ /* 0x040fe20001800000 */
[-C--:B------:R-:W-:Y:S01]  /*39a0*/  FMUL.FTZ R111, R111, R168.reuse ;  /* 0x000000a86f6f7220 */ /* 0x080fe20000410000 */
[C---:B------:R-:W-:Y:S01]  /*39b0*/  SEL R79, R100.reuse, R79, P3 ;  /* 0x0000004f644f7207 */ /* 0x040fe20001800000 */
[-C--:B------:R-:W-:Y:S01]  /*39c0*/  FMUL.FTZ R100, R100, R168.reuse ;  /* 0x000000a864647220 */ /* 0x080fe20000410000 */
[C---:B------:R-:W-:Y:S01]  /*39d0*/  SEL R81, R102.reuse, R81, P3 ;  /* 0x0000005166517207 */ /* 0x040fe20001800000 */
[-C--:B------:R-:W-:Y:S01]  /*39e0*/  FMUL.FTZ R103, R102, R168.reuse ;  /* 0x000000a866677220 */ /* 0x080fe20000410000 */
[----:B------:R-:W-:Y:S01]  /*39f0*/  FMUL.FTZ R104, R101, R168 ;  /* 0x000000a865687220 */ /* 0x000fe20000410000 */
[C---:B------:R-:W-:Y:S01]  /*3a00*/  SEL R82, R107.reuse, R82, P3 ;  /* 0x000000526b527207 */ /* 0x040fe20001800000 */
[-C--:B------:R-:W-:Y:S01]  /*3a10*/  FMUL.FTZ R102, R107, R168.reuse ;  /* 0x000000a86b667220 */ /* 0x080fe20000410000 */
[----:B------:R-:W-:Y:S01]  /*3a20*/  FMUL.FTZ R107, R190, R168 ;  /* 0x000000a8be6b7220 */ /* 0x000fe20000410000 */
[----:B------:R-:W-:Y:S01]  /*3a30*/  FFMA.FTZ R165, R200, R94, R165 ;  /* 0x0000005ec8a57223 */ /* 0x000fe200000100a5 */
[----:B------:R-:W-:Y:S01]  /*3a40*/  SEL R76, R87, R76, P3 ;  /* 0x0000004c574c7207 */ /* 0x000fe20001800000 */
[----:B------:R-:W-:Y:S01]  /*3a50*/  FMUL.FTZ R94, R203, R103 ;  /* 0x00000067cb5e7220 */ /* 0x000fe20000410000 */
[----:B------:R-:W-:Y:S01]  /*3a60*/  SEL R80, R101, R80, P3 ;  /* 0x0000005065507207 */ /* 0x000fe20001800000 */
[----:B------:R-:W-:Y:S01]  /*3a70*/  FMUL.FTZ R101, R202, R102 ;  /* 0x00000066ca657220 */ /* 0x000fe20000410000 */
[----:B------:R-:W-:Y:S01]  /*3a80*/  FMUL.FTZ R106, R201, R107 ;  /* 0x0000006bc96a7220 */ /* 0x000fe20000410000 */
[----:B------:R-:W-:-:S02]  /*3a90*/  SEL R77, R108, R77, P3 ;  /* 0x0000004d6c4d7207 */ /* 0x000fc40001800000 */
[----:B------:R-:W-:Y:S02]  /*3aa0*/  SEL R83, R190, R83, P3 ;  /* 0x00000053be537207 */ /* 0x000fe40001800000 */
[----:B------:R-:W-:Y:S02]  /*3ab0*/  IADD3 R180, R180, UR16, RZ ;  /* 0x00000010b4b47c10 */ /* 0x000fe4000fffe0ff */
[----:B------:R-:W-:Y:S01]  /*3ac0*/  SEL R207, RZ, 0x1, P4 ;  /* 0x00000001ffcf7807 */ /* 0x000fe20002000000 */
[--C-:B---3--:R-:W-:Y:S02]  /*3ad0*/  HADD2.F32 R86, -RZ, R90.reuse.H0_H0 ;  /* 0x2000005aff567230 */ /* 0x108fe40000004100 */
[----:B------:R-:W-:Y:S02]  /*3ae0*/  HADD2.F32 R90, -RZ, R90.H1_H1 ;  /* 0x3000005aff5a7230 */ /* 0x000fe40000004100 */
[--C-:B------:R-:W-:Y:S02]  /*3af0*/  HADD2.F32 R92, -RZ, R91.reuse.H0_H0 ;  /* 0x2000005bff5c7230 */ /* 0x100fe40000004100 */
[----:B------:R-:W-:-:S02]  /*3b00*/  HADD2.F32 R93, -RZ, R91.H1_H1 ;  /* 0x3000005bff5d7230 */ /* 0x000fc40000004100 */
[----:B------:R-:W-:Y:S02]  /*3b10*/  FFMA.FTZ R183, R124, R90, R183 ;  /* 0x0000005a7cb77223 */ /* 0x000fe400000100b7 */
[----:B------:R-:W0:Y:S01]  /*3b20*/  @P2 LDC.64 R90, c[0x0][0x308] ;  /* 0x0000c200ff5a2b82 */ /* 0x000e220000000a00 */
[--C-:B------:R-:W-:Y:S02]  /*3b30*/  HADD2.F32 R84, -RZ, R88.reuse.H0_H0 ;  /* 0x20000058ff547230 */ /* 0x100fe40000004100 */
[----:B------:R-:W-:Y:S01]  /*3b40*/  FFMA.FTZ R187, R125, R92, R187 ;  /* 0x0000005c7dbb7223 */ /* 0x000fe200000100bb */
[----:B------:R-:W-:Y:S02]  /*3b50*/  HADD2.F32 R85, -RZ, R89.H0_H0 ;  /* 0x20000059ff557230 */ /* 0x000fe40000004100 */
[----:B------:R-:W-:Y:S01]  /*3b60*/  FMUL.FTZ R92, R87, R168 ;  /* 0x000000a8575c7220 */ /* 0x000fe20000410000 */
[----:B------:R-:W-:Y:S02]  /*3b70*/  FFMA.FTZ R178, R169, R84, R178 ;  /* 0x00000054a9b27223 */ /* 0x000fe400000100b2 */
[----:B------:R-:W-:Y:S01]  /*3b80*/  FFMA.FTZ R182, R171, R85, R182 ;  /* 0x00000055abb67223 */ /* 0x000fe200000100b6 */
[----:B------:R-:W-:Y:S01]  /*3b90*/  FMUL.FTZ R84, R225, R92 ;  /* 0x0000005ce1547220 */ /* 0x000fe20000410000 */
[----:B------:R-:W-:Y:S01]  /*3ba0*/  FMUL.FTZ R85, R224, R95 ;  /* 0x0000005fe0557220 */ /* 0x000fe20000410000 */
[----:B------:R-:W-:-:S02]  /*3bb0*/  HADD2.F32 R88, -RZ, R88.H1_H1 ;  /* 0x30000058ff587230 */ /* 0x000fc40000004100 */
[----:B------:R-:W-:Y:S01]  /*3bc0*/  FFMA.FTZ R185, R123, R86, R185 ;  /* 0x000000567bb97223 */ /* 0x000fe200000100b9 */
[----:B------:R-:W-:Y:S01]  /*3bd0*/  FMUL.FTZ R86, R205, R100 ;  /* 0x00000064cd567220 */ /* 0x000fe20000410000 */
[----:B------:R-:W-:Y:S01]  /*3be0*/  F2FP.F16.F32.PACK_AB R84, R85, R84 ;  /* 0x000000545554723e */ /* 0x000fe200000000ff */
[----:B------:R-:W-:Y:S01]  /*3bf0*/  FMUL.FTZ R85, R206, R111 ;  /* 0x0000006fce557220 */ /* 0x000fe20000410000 */
[----:B------:R-:W-:Y:S02]  /*3c00*/  HADD2.F32 R89, -RZ, R89.H1_H1 ;  /* 0x30000059ff597230 */ /* 0x000fe40000004100 */
[----:B------:R-:W-:Y:S01]  /*3c10*/  FMUL.FTZ R87, R204, R104 ;  /* 0x00000068cc577220 */ /* 0x000fe20000410000 */
[----:B------:R-:W-:Y:S01]  /*3c20*/  FFMA.FTZ R177, R170, R88, R177 ;  /* 0x00000058aab17223 */ /* 0x000fe200000100b1 */
[C---:B------:R-:W-:Y:S02]  /*3c30*/  LEA R88, P1, R181.reuse, UR14, 0x4 ;  /* 0x0000000eb5587c11 */ /* 0x040fe4000f8220ff */
[----:B------:R-:W-:Y:S01]  /*3c40*/  F2FP.F16.F32.PACK_AB R85, R86, R85 ;  /* 0x000000555655723e */ /* 0x000fe200000000ff */
[----:B------:R-:W-:Y:S01]  /*3c50*/  FFMA.FTZ R179, R172, R89, R179 ;  /* 0x00000059acb37223 */ /* 0x000fe200000100b3 */
[----:B0-----:R-:W-:Y:S01]  /*3c60*/  @P2 IMAD.WIDE.U32 R90, R181, 0x20, R90 ;  /* 0x00000020b55a2825 */ /* 0x001fe200078e005a */
[----:B------:R-:W-:-:S02]  /*3c70*/  F2FP.F16.F32.PACK_AB R86, R94, R87 ;  /* 0x000000575e56723e */ /* 0x000fc400000000ff */
[----:B------:R-:W-:Y:S02]  /*3c80*/  LEA.HI.X R89, R181, UR15, RZ, 0x4, P1 ;  /* 0x0000000fb5597c11 */ /* 0x000fe400088f24ff */
[----:B------:R-:W-:Y:S01]  /*3c90*/  F2FP.F16.F32.PACK_AB R87, R106, R101 ;  /* 0x000000656a57723e */ /* 0x000fe200000000ff */
[----:B------:R0:W-:Y:S04]  /*3ca0*/  @P2 STG.E.128 desc[UR6][R90.64], R76 ;  /* 0x0000004c5a002986 */ /* 0x0001e8000c101d06 */
[----:B------:R0:W-:Y:S04]  /*3cb0*/  @P2 STG.E.128 desc[UR6][R90.64+0x10], R80 ;  /* 0x000010505a002986 */ /* 0x0001e8000c101d06 */
[----:B------:R0:W-:Y:S01]  /*3cc0*/  STG.E.128 desc[UR6][R88.64], R84 ;  /* 0x0000005458007986 */ /* 0x0001e2000c101d06 */
[----:B------:R-:W-:Y:S01]  /*3cd0*/  ISETP.GE.AND P1, PT, R180, UR17, PT ;  /* 0x00000011b4007c0c */ /* 0x000fe2000bf26270 */
[----:B------:R-:W-:Y:S01]  /*3ce0*/  FFMA.FTZ R186, R122, R93, R186 ;  /* 0x0000005d7aba7223 */ /* 0x000fe200000100ba */
[----:B----4-:R-:W-:-:S02]  /*3cf0*/  HADD2.F32 R93, -RZ, R96.H0_H0 ;  /* 0x20000060ff5d7230 */ /* 0x010fc40000004100 */
[----:B------:R-:W-:Y:S02]  /*3d00*/  HADD2.F32 R94, -RZ, R97.H0_H0 ;  /* 0x20000061ff5e7230 */ /* 0x000fe40000004100 */
[----:B------:R-:W-:Y:S02]  /*3d10*/  HADD2.F32 R101, -RZ, R98.H0_H0 ;  /* 0x20000062ff657230 */ /* 0x000fe40000004100 */
[----:B------:R-:W-:Y:S02]  /*3d20*/  HADD2.F32 R105, -RZ, R99.H0_H0 ;  /* 0x20000063ff697230 */ /* 0x000fe40000004100 */
[----:B------:R-:W-:Y:S02]  /*3d30*/  HADD2.F32 R96, -RZ, R96.H1_H1 ;  /* 0x30000060ff607230 */ /* 0x000fe40000004100 */
[----:B------:R-:W-:Y:S02]  /*3d40*/  HADD2.F32 R97, -RZ, R97.H1_H1 ;  /* 0x30000061ff617230 */ /* 0x000fe40000004100 */
        /* <DEDUP_REMOVED lines=70> */
.L_x_8778:
        /* <DEDUP_REMOVED lines=38> */
.L_x_8779:
[----:B------:R-:W-:Y:S01]  /*4410*/  HFMA2.MMA R121, -RZ, RZ, 0, 9.5367431640625e-07 ;  /* 0x00000010ff797435 */ /* 0x000fe200000001ff */
[----:B------:R-:W-:Y:S02]  /*4420*/  MOV R223, R84 ;  /* 0x0000005400df7202 */ /* 0x000fe40000000f00 */
[----:B------:R-:W-:Y:S02]  /*4430*/  MOV R120, 0x1f ;  /* 0x0000001f00787802 */ /* 0x000fe40000000f00 */
[----:B------:R-:W-:-:S07]  /*4440*/  MOV R86, 0xffffffff ;  /* 0xffffffff00567802 */ /* 0x000fce0000000f00 */
[----:B-----5:R-:W-:Y:S05]  /*4450*/  WARPSYNC.COLLECTIVE R86, `(.L_x_8782) ;  /* 0x0000000056087348 */ /* 0x020fea0003c00000 */
[----:B------:R0:W1:Y:S02]  /*4460*/  SHFL.DOWN P3, R227, R223, R121, R120 ;  /* 0x08000079dfe37389 */ /* 0x0000640000060078 */
[----:B01---5:R-:W-:Y:S01]  /*4470*/  ENDCOLLECTIVE ;  /* 0x000000000000791b */ /* 0x023fe20003800000 */
.L_x_8782:
[----:B------:R-:W-:Y:S01]  /*4480*/  MOV R223, R85 ;  /* 0x0000005500df7202 */ /* 0x000fe20000000f00 */
[----:B------:R-:W-:-:S07]  /*4490*/  FADD.FTZ R84, R84, R227 ;  /* 0x000000e354547221 */ /* 0x000fce0000010000 */
[----:B------:R-:W-:Y:S05]  /*44a0*/  WARPSYNC.COLLECTIVE R86, `(.L_x_8783) ;  /* 0x0000000056087348 */ /* 0x000fea0003c00000 */
[----:B------:R0:W1:Y:S02]  /*44b0*/  SHFL.DOWN P3, R227, R223, R121, R120 ;  /* 0x08000079dfe37389 */ /* 0x0000640000060078 */
[----:B01----:R-:W-:Y:S01]  /*44c0*/  ENDCOLLECTIVE ;  /* 0x000000000000791b */ /* 0x003fe20003800000 */
.L_x_8783:
[----:B------:R-:W-:Y:S01]  /*44d0*/  HFMA2.MMA R121, -RZ, RZ, 0, 4.76837158203125e-07 ;  /* 0x00000008ff797435 */ /* 0x000fe200000001ff */
[----:B------:R-:W-:Y:S01]  /*44e0*/  MOV R223, R84 ;  /* 0x0000005400df7202 */ /* 0x000fe20000000f00 */
[----:B------:R-:W-:-:S09]  /*44f0*/  FADD.FTZ R85, R85, R227 ;  /* 0x000000e355557221 */ /* 0x000fd20000010000 */
[----:B------:R-:W-:Y:S05]  /*4500*/  WARPSYNC.COLLECTIVE R86, `(.L_x_8784) ;  /* 0x0000000056087348 */ /* 0x000fea0003c00000 */
[----:B------:R0:W1:Y:S02]  /*4510*/  SHFL.DOWN P3, R227, R223, R121, R120 ;  /* 0x08000079dfe37389 */ /* 0x0000640000060078 */
[----:B01----:R-:W-:Y:S01]  /*4520*/  ENDCOLLECTIVE ;  /* 0x000000000000791b */ /* 0x003fe20003800000 */
.L_x_8784:
[----:B------:R-:W-:Y:S01]  /*4530*/  MOV R223, R85 ;  /* 0x0000005500df7202 */ /* 0x000fe20000000f00 */
[----:B------:R-:W-:-:S07]  /*4540*/  FADD.FTZ R84, R84, R227 ;  /* 0x000000e354547221 */ /* 0x000fce0000010000 */
[----:B------:R-:W-:Y:S05]  /*4550*/  WARPSYNC.COLLECTIVE R86, `(.L_x_8785) ;  /* 0x0000000056087348 */ /* 0x000fea0003c00000 */
[----:B------:R0:W1:Y:S02]  /*4560*/  SHFL.DOWN P3, R227, R223, R121, R120 ;  /* 0x08000079dfe37389 */ /* 0x0000640000060078 */
[----:B01----:R-:W-:Y:S01]  /*4570*/  ENDCOLLECTIVE ;  /* 0x000000000000791b */ /* 0x003fe20003800000 */
.L_x_8785:
[----:B------:R-:W-:Y:S01]  /*4580*/  HFMA2.MMA R121, -RZ, RZ, 0, 2.384185791015625e-07 ;  /* 0x00000004ff797435 */ /* 0x000fe200000001ff */
[----:B------:R-:W-:Y:S01]  /*4590*/  MOV R223, R84 ;  /* 0x0000005400df7202 */ /* 0x000fe20000000f00 */
[----:B------:R-:W-:-:S09]  /*45a0*/  FADD.FTZ R85, R85, R227 ;  /* 0x000000e355557221 */ /* 0x000fd20000010000 */
[----:B------:R-:W-:Y:S05]  /*45b0*/  WARPSYNC.COLLECTIVE R86, `(.L_x_8786) ;  /* 0x0000000056087348 */ /* 0x000fea0003c00000 */
[----:B------:R0:W1:Y:S02]  /*45c0*/  SHFL.DOWN P3, R227, R223, R121, R120 ;  /* 0x08000079dfe37389 */ /* 0x0000640000060078 */
[----:B01----:R-:W-:Y:S01]  /*45d0*/  ENDCOLLECTIVE ;  /* 0x000000000000791b */ /* 0x003fe20003800000 */
.L_x_8786:
[----:B------:R-:W-:Y:S01]  /*45e0*/  MOV R223, R85 ;  /* 0x0000005500df7202 */ /* 0x000fe20000000f00 */
[----:B------:R-:W-:-:S07]  /*45f0*/  FADD.FTZ R84, R84, R227 ;  /* 0x000000e354547221 */ /* 0x000fce0000010000 */
[----:B------:R-:W-:Y:S05]  /*4600*/  WARPSYNC.COLLECTIVE R86, `(.L_x_8787) ;  /* 0x0000000056087348 */ /* 0x000fea0003c00000 */
[----:B------:R0:W1:Y:S02]  /*4610*/  SHFL.DOWN P3, R227, R223, R121, R120 ;  /* 0x08000079dfe37389 */ /* 0x0000640000060078 */
[----:B01----:R-:W-:Y:S01]  /*4620*/  ENDCOLLECTIVE ;  /* 0x000000000000791b */ /* 0x003fe20003800000 */
.L_x_8787:
[----:B------:R-:W-:Y:S01]  /*4630*/  HFMA2.MMA R121, -RZ, RZ, 0, 1.1920928955078125e-07 ;  /* 0x00000002ff797435 */ /* 0x000fe200000001ff */
[----:B------:R-:W-:Y:S01]  /*4640*/  MOV R223, R84 ;  /* 0x0000005400df7202 */ /* 0x000fe20000000f00 */
[----:B------:R-:W-:-:S09]  /*4650*/  FADD.FTZ R85, R85, R227 ;  /* 0x000000e355557221 */ /* 0x000fd20000010000 */
[----:B------:R-:W-:Y:S05]  /*4660*/  WARPSYNC.COLLECTIVE R86, `(.L_x_8788) ;  /* 0x0000000056087348 */ /* 0x000fea0003c00000 */
[----:B------:R0:W1:Y:S02]  /*4670*/  SHFL.DOWN P3, R227, R223, R121, R120 ;  /* 0x08000079dfe37389 */ /* 0x0000640000060078 */
[----:B01----:R-:W-:Y:S01]  /*4680*/  ENDCOLLECTIVE ;  /* 0x000000000000791b */ /* 0x003fe20003800000 */
.L_x_8788:
[----:B------:R-:W-:Y:S01]  /*4690*/  MOV R223, R85 ;  /* 0x0000005500df7202 */ /* 0x000fe20000000f00 */
[----:B------:R-:W-:-:S07]  /*46a0*/  FADD.FTZ R84, R84, R227 ;  /* 0x000000e354547221 */ /* 0x000fce0000010000 */
[----:B------:R-:W-:Y:S05]  /*46b0*/  WARPSYNC.COLLECTIVE R86, `(.L_x_8789) ;  /* 0x0000000056087348 */ /* 0x000fea0003c00000 */
[----:B------:R0:W1:Y:S02]  /*46c0*/  SHFL.DOWN P3, R227, R223, R121, R120 ;  /* 0x08000079dfe37389 */ /* 0x0000640000060078 */
[----:B01----:R-:W-:Y:S01]  /*46d0*/  ENDCOLLECTIVE ;  /* 0x000000000000791b */ /* 0x003fe20003800000 */
.L_x_8789:
[----:B------:R-:W-:Y:S01]  /*46e0*/  HFMA2.MMA R121, -RZ, RZ, 0, 5.9604644775390625e-08 ;  /* 0x00000001ff797435 */ /* 0x000fe200000001ff */
[----:B------:R-:W-:Y:S01]  /*46f0*/  MOV R223, R84 ;  /* 0x0000005400df7202 */ /* 0x000fe20000000f00 */
[----:B------:R-:W-:-:S09]  /*4700*/  FADD.FTZ R85, R85, R227 ;  /* 0x000000e355557221 */ /* 0x000fd20000010000 */
[----:B------:R-:W-:Y:S05]  /*4710*/  WARPSYNC.COLLECTIVE R86, `(.L_x_8790) ;  /* 0x0000000056087348 */ /* 0x000fea0003c00000 */
[----:B------:R0:W1:Y:S02]  /*4720*/  SHFL.DOWN P3, R227, R223, R121, R120 ;  /* 0x08000079dfe37389 */ /* 0x0000640000060078 */
[----:B01----:R-:W-:Y:S01]  /*4730*/  ENDCOLLECTIVE ;  /* 0x000000000000791b */ /* 0x003fe20003800000 */
.L_x_8790:
[----:B------:R-:W-:Y:S02]  /*4740*/  MOV R223, R85 ;  /* 0x0000005500df7202 */ /* 0x000fe40000000f00 */
[----:B------:R-:W-:-:S07]  /*4750*/  MOV R87, R227 ;  /* 0x000000e300577202 */ /* 0x000fce0000000f00 */
[----:B------:R-:W-:Y:S05]  /*4760*/  WARPSYNC.COLLECTIVE R86, `(.L_x_8791) ;  /* 0x0000000056087348 */ /* 0x000fea0003c00000 */
[----:B------:R0:W1:Y:S02]  /*4770*/  SHFL.DOWN P3, R227, R223, R121, R120 ;  /* 0x08000079dfe37389 */ /* 0x0000640000060078 */
[----:B01----:R-:W-:Y:S01]  /*4780*/  ENDCOLLECTIVE ;  /* 0x000000000000791b */ /* 0x003fe20003800000 */
.L_x_8791:
[----:B------:R-:W-:Y:S01]  /*4790*/  MOV R86, R227 ;  /* 0x000000e300567202 */ /* 0x000fe20000000f00 */
[----:B------:R-:W-:Y:S06]  /*47a0*/  BRA `(.L_x_8792) ;  /* 0xffffffdc00887947 */ /* 0x000fec000383ffff */
.L_x_8793:
        /* <DEDUP_REMOVED lines=13> */
.L_x_13985:


//--------------------- .text._ZN10layer_norm13ln_bwd_kernelINS_13Kernel_traitsI6__halfS2_fS2_fjLj4096ELj1ELj1ELj4ELj16ENS_18Kernel_traits_baseILj4096ES2_S2_fS2_fjLj128EEEEELb0ELb1ELb1ELb0EEEvNS_9BwdParamsE --------------------------
	.section	.text._ZN10layer_norm13ln_bwd_kernelINS_13Kernel_traitsI6__halfS2_fS2_fjLj4096ELj1ELj1ELj4ELj16ENS_18Kernel_traits_baseILj4096ES2_S2_fS2_fjLj128EEEEELb0ELb1ELb1ELb0EEEvNS_9BwdParamsE,"ax",@progbits
	.align	128
        .global         _ZN10layer_norm13ln_bwd_kernelINS_13Kernel_traitsI6__halfS2_fS2_fjLj4096ELj1ELj1ELj4ELj16ENS_18Kernel_traits_baseILj4096ES2_S2_fS2_fjLj128EEEEELb0ELb1ELb1ELb0EEEvNS_9BwdParamsE
        .type           _ZN10layer_norm13ln_bwd_kernelINS_13Kernel_traitsI6__halfS2_fS2_fjLj4096ELj1ELj1ELj4ELj16ENS_18Kernel_traits_baseILj4096ES2_S2_fS2_fjLj128EEEEELb0ELb1ELb1ELb0EEEvNS_9BwdParamsE,@function
        .size           _ZN10layer_norm13ln_bwd_kernelINS_13Kernel_traitsI6__halfS2_fS2_fjLj4096ELj1ELj1ELj4ELj16ENS_18Kernel_traits_baseILj4096ES2_S2_fS2_fjLj128EEEEELb0ELb1ELb1ELb0EEEvNS_9BwdParamsE,(.L_x_13986 - _ZN10layer_norm13ln_bwd_kernelINS_13Kernel_traitsI6__halfS2_fS2_fjLj4096ELj1ELj1ELj4ELj16ENS_18Kernel_traits_baseILj4096ES2_S2_fS2_fjLj128EEEEELb0ELb1ELb1ELb0EEEvNS_9BwdParamsE)
        .other          _ZN10layer_norm13ln_bwd_kernelINS_13Kernel_traitsI6__halfS2_fS2_fjLj4096ELj1ELj1ELj4ELj16ENS_18Kernel_traits_baseILj4096ES2_S2_fS2_fjLj128EEEEELb0ELb1ELb1ELb0EEEvNS_9BwdParamsE,@"STO_CUDA_ENTRY STV_DEFAULT"
_ZN10layer_norm13ln_bwd_kernelINS_13Kernel_traitsI6__halfS2_fS2_fjLj4096ELj1ELj1ELj4ELj16ENS_18Kernel_traits_baseILj4096ES2_S2_fS2_fjLj128EEEEELb0ELb1ELb1ELb0EEEvNS_9BwdParamsE:
.text._ZN10layer_norm13ln_bwd_kernelINS_13Kernel_traitsI6__halfS2_fS2_fjLj4096ELj1ELj1ELj4ELj16ENS_18Kernel_traits_baseILj4096ES2_S2_fS2_fjLj128EEEEELb0ELb1ELb1ELb0EEEvNS_9BwdParamsE:
        /* <DEDUP_REMOVED lines=23> */
[----:B------:R-:W0:Y:S06]  /*0170*/  @P0 LDC.64 R2, c[0x0][0x260] ;  /* 0x00009800ff020b82 */ /* 0x000e2c0000000a00 */
[----:B------:R-:W-:Y:S02]  /*0180*/  @P3 LOP3.LUT R4, R4, 0x4, RZ, 0xfc, !PT ;  /* 0x0000000404043812 */ /* 0x000fe400078efcff */
        /* <DEDUP_REMOVED lines=83> */
[----:B------:R-:W1:Y:S01]  /*06c0*/  LDC.U8 R236, c[0x0][0x2a0] ;  /* 0x0000a800ffec7b82 */ /* 0x000e620000000000 */
[----:B------:R-:W-:Y:S01]  /*06d0*/  ISETP.NE.AND.EX P3, PT, RZ, UR7, PT, P3 ;  /* 0x00000007ff007c0c */ /* 0x000fe2000bf65330 */
[----:B------:R-:W-:Y:S01]  /*06e0*/  HFMA2.MMA R235, -RZ, RZ, 0, 5.9604644775390625e-08 ;  /* 0x00000001ffeb7435 */ /* 0x000fe200000001ff */
[----:B------:R2:W-:Y:S01]  /*06f0*/  STL [R1+0xb8], R5 ;  /* 0x0000b80501007387 */ /* 0x0005e20000100800 */
[----:B------:R-:W-:Y:S01]  /*0700*/  LOP3.LUT R4, R4, 0xfffffff7, RZ, 0xc0, !PT ;  /* 0xfffffff704047812 */ /* 0x000fe200078ec0ff */
[--C-:B------:R-:W-:Y:S01]  /*0710*/  HADD2.F32 R252, -RZ, R12.reuse.H0_H0 ;  /* 0x2000000cfffc7230 */ /* 0x100fe20000004100 */
[----:B------:R-:W-:Y:S01]  /*0720*/  ISETP.LT.U32.OR P3, PT, R0, 0x200, !P3 ;  /* 0x000002000000780c */ /* 0x000fe20005f61470 */
[----:B------:R3:W-:Y:S01]  /*0730*/  STL [R1+0xb4], R6 ;  /* 0x0000b40601007387 */ /* 0x0007e20000100800 */
[----:B------:R-:W-:Y:S01]  /*0740*/  HADD2.F32 R251, -RZ, R12.H1_H1 ;  /* 0x3000000cfffb7230 */ /* 0x000fe20000004100 */
[----:B------:R-:W-:Y:S01]  /*0750*/  MOV R33, RZ ;  /* 0x000000ff00217202 */ /* 0x000fe20000000f00 */
[----:B0-----:R-:W-:-:S02]  /*0760*/  HADD2.F32 R2, -RZ, R125.H1_H1 ;  /* 0x3000007dff027230 */ /* 0x001fc40000004100 */
[--C-:B------:R-:W-:Y:S02]  /*0770*/  HADD2.F32 R250, -RZ, R13.reuse.H0_H0 ;  /* 0x2000000dfffa7230 */ /* 0x100fe40000004100 */
[--C-:B--2---:R-:W-:Y:S01]  /*0780*/  HADD2.F32 R5, -RZ, R126.reuse.H0_H0 ;  /* 0x2000007eff057230 */ /* 0x104fe20000004100 */
[----:B------:R0:W-:Y:S01]  /*0790*/  STL [R1+0xb0], R2 ;  /* 0x0000b00201007387 */ /* 0x0001e20000100800 */
[----:B------:R-:W-:Y:S02]  /*07a0*/  HADD2.F32 R249, -RZ, R13.H1_H1 ;  /* 0x3000000dfff97230 */ /* 0x000fe40000004100 */
[----:B---3--:R-:W-:Y:S01]  /*07b0*/  HADD2.F32 R6, -RZ, R126.H1_H1 ;  /* 0x3000007eff067230 */ /* 0x008fe20000004100 */
[----:B------:R2:W-:Y:S01]  /*07c0*/  STL [R1+0xac], R5 ;  /* 0x0000ac0501007387 */ /* 0x0005e20000100800 */
[--C-:B------:R-:W-:Y:S01]  /*07d0*/  HADD2.F32 R248, -RZ, R14.reuse.H0_H0 ;  /* 0x2000000efff87230 */ /* 0x100fe20000004100 */
[----:B------:R-:W-:Y:S01]  /*07e0*/  @P3 LOP3.LUT R4, R4, 0x8, RZ, 0xfc, !PT ;  /* 0x0000000804043812 */ /* 0x000fe200078efcff */
[----:B------:R-:W-:Y:S01]  /*07f0*/  HADD2.F32 R247, -RZ, R14.H1_H1 ;  /* 0x3000000efff77230 */ /* 0x000fe20000004100 */
[----:B------:R3:W-:Y:S01]  /*0800*/  STL [R1+0xa8], R6 ;  /* 0x0000a80601007387 */ /* 0x0007e20000100800 */
[----:B------:R-:W-:-:S02]  /*0810*/  HADD2.F32 R246, -RZ, R15.H0_H0 ;  /* 0x2000000ffff67230 */ /* 0x000fc40000004100 */
[----:B0-----:R-:W-:Y:S02]  /*0820*/  HADD2.F32 R2, -RZ, R127.H0_H0 ;  /* 0x2000007fff027230 */ /* 0x001fe40000004100 */
[----:B------:R-:W-:Y:S02]  /*0830*/  HADD2.F32 R245, -RZ, R15.H1_H1 ;  /* 0x3000000ffff57230 */ /* 0x000fe40000004100 */
[----:B--2---:R-:W-:Y:S01]  /*0840*/  HADD2.F32 R5, -RZ, R127.H1_H1 ;  /* 0x3000007fff057230 */ /* 0x004fe20000004100 */
[----:B------:R0:W-:Y:S01]  /*0850*/  STL [R1+0xa4], R2 ;  /* 0x0000a40201007387 */ /* 0x0001e20000100800 */
[----:B------:R-:W-:Y:S02]  /*0860*/  HADD2.F32 R244, -RZ, R8.H0_H0 ;  /* 0x20000008fff47230 */ /* 0x000fe40000004100 */
[----:B---3--:R-:W-:Y:S01]  /*0870*/  HADD2.F32 R6, -RZ, R120.H0_H0 ;  /* 0x20000078ff067230 */ /* 0x008fe20000004100 */
[----:B------:R2:W-:Y:S01]  /*0880*/  STL [R1+0xa0], R5 ;  /* 0x0000a00501007387 */ /* 0x0005e20000100800 */
[----:B------:R-:W-:-:S02]  /*0890*/  HADD2.F32 R243, -RZ, R8.H1_H1 ;  /* 0x30000008fff37230 */ /* 0x000fc40000004100 */
[--C-:B------:R-:W-:Y:S01]  /*08a0*/  HADD2.F32 R242, -RZ, R9.reuse.H0_H0 ;  /* 0x20000009fff27230 */ /* 0x100fe20000004100 */
[----:B------:R3:W-:Y:S01]  /*08b0*/  STL [R1+0x9c], R6 ;  /* 0x00009c0601007387 */ /* 0x0007e20000100800 */
[----:B------:R-:W-:Y:S02]  /*08c0*/  HADD2.F32 R241, -RZ, R9.H1_H1 ;  /* 0x30000009fff17230 */ /* 0x000fe40000004100 */
[----:B0-----:R-:W-:Y:S02]  /*08d0*/  HADD2.F32 R2, -RZ, R120.H1_H1 ;  /* 0x30000078ff027230 */ /* 0x001fe40000004100 */
[--C-:B------:R-:W-:Y:S02]  /*08e0*/  HADD2.F32 R240, -RZ, R10.reuse.H0_H0 ;  /* 0x2000000afff07230 */ /* 0x100fe40000004100 */
        /* <DEDUP_REMOVED lines=8> */
[--C-:B0-----:R-:W-:Y:S02]  /*0970*/  HADD2.F32 R2, -RZ, R122.reuse.H0_H0 ;  /* 0x2000007aff027230 */ /* 0x101fe40000004100 */
[----:B--2---:R-:W-:-:S03]  /*0980*/  HADD2.F32 R5, -RZ, R122.H1_H1 ;  /* 0x3000007aff057230 */ /* 0x004fc60000004100 */
[----:B------:R0:W-:Y:S01]  /*0990*/  STL [R1+0x8c], R2 ;  /* 0x00008c0201007387 */ /* 0x0001e20000100800 */
[----:B---3--:R-:W-:-:S03]  /*09a0*/  HADD2.F32 R6, -RZ, R123.H0_H0 ;  /* 0x2000007bff067230 */ /* 0x008fc60000004100 */
[----:B------:R2:W-:Y:S04]  /*09b0*/  STL [R1+0x88], R5 ;  /* 0x0000880501007387 */ /* 0x0005e80000100800 */
[----:B------:R3:W-:Y:S01]  /*09c0*/  STL [R1+0x84], R6 ;  /* 0x0000840601007387 */ /* 0x0007e20000100800 */
[----:B0-----:R-:W-:Y:S02]  /*09d0*/  HADD2.F32 R2, -RZ, R123.H1_H1 ;  /* 0x3000007bff027230 */ /* 0x001fe40000004100 */
[----:B--2---:R-:W-:-:S03]  /*09e0*/  HADD2.F32 R5, -RZ, R28.H0_H0 ;  /* 0x2000001cff057230 */ /* 0x004fc60000004100 */
[----:B------:R0:W-:Y:S01]  /*09f0*/  STL [R1+0x80], R2 ;  /* 0x0000800201007387 */ /* 0x0001e20000100800 */
[----:B---3--:R-:W-:-:S03]  /*0a00*/  HADD2.F32 R6, -RZ, R28.H1_H1 ;  /* 0x3000001cff067230 */ /* 0x008fc60000004100 */
[----:B------:R2:W-:Y:S04]  /*0a10*/  STL [R1+0x7c], R5 ;  /* 0x00007c0501007387 */ /* 0x0005e80000100800 */
        /* <DEDUP_REMOVED lines=52> */
[----:B---3--:R-:W-:-:S03]  /*0d60*/  HADD2.F32 R6, -RZ, R18.H1_H1 ;  /* 0x30000012ff067230 */ /* 0x008fc60000004100 */
[----:B------:R2:W-:Y:S01]  /*0d70*/  STL [R1+0x10], R5 ;  /* 0x0000100501007387 */ /* 0x0005e20000100800 */
[----:B0-----:R-:W-:Y:S02]  /*0d80*/  HADD2.F32 R2, -RZ, R18.H0_H0 ;  /* 0x20000012ff027230 */ /* 0x001fe40000004100 */
[----:B--2---:R-:W-:-:S03]  /*0d90*/  HADD2.F32 R5, -RZ, R19.H0_H0 ;  /* 0x20000013ff057230 */ /* 0x004fc60000004100 */
[----:B------:R0:W-:Y:S04]  /*0da0*/  STL [R1+0xc], R2 ;  /* 0x00000c0201007387 */ /* 0x0001e80000100800 */
[----:B------:R2:W-:Y:S04]  /*0db0*/  STL [R1+0x8], R6 ;  /* 0x0000080601007387 */ /* 0x0005e80000100800 */
[----:B------:R2:W-:Y:S01]  /*0dc0*/  STL [R1+0x4], R5 ;  /* 0x0000040501007387 */ /* 0x0005e20000100800 */
[----:B0-----:R-:W-:-:S05]  /*0dd0*/  HADD2.F32 R2, -RZ, R19.H1_H1 ;  /* 0x30000013ff027230 */ /* 0x001fca0000004100 */
[----:B-1----:R2:W-:Y:S02]  /*0de0*/  STL [R1], R2 ;  /* 0x0000000201007387 */ /* 0x0025e40000100800 */
.L_x_8894:
[----:B0-2---:R-:W0:Y:S08]  /*0df0*/  LDC.64 R6, c[0x0][0x288] ;  /* 0x0000a200ff067b82 */ /* 0x005e300000000a00 */
[----:B-1-34-:R-:W1:Y:S08]  /*0e00*/  LDC.64 R168, c[0x0][0x258] ;  /* 0x00009600ffa87b82 */ /* 0x01ae700000000a00 */
[----:B------:R-:W2:Y:S01]  /*0e10*/  LDC.64 R172, c[0x0][0x280] ;  /* 0x0000a000ffac7b82 */ /* 0x000ea20000000a00 */
[----:B0-----:R-:W-:-:S07]  /*0e20*/  IMAD.WIDE R6, R3, 0x4, R6 ;  /* 0x0000000403067825 */ /* 0x001fce00078e0206 */
[----:B------:R-:W0:Y:S01]  /*0e30*/  LDC.64 R174, c[0x0][0x2c8] ;  /* 0x0000b200ffae7b82 */ /* 0x000e220000000a00 */
[----:B------:R2:W3:Y:S01]  /*0e40*/  LDG.E R170, desc[UR4][R6.64] ;  /* 0x0000000406aa7981 */ /* 0x0004e2000c1e1900 */
[----:B-1----:R-:W-:-:S05]  /*0e50*/  IMAD.WIDE R168, R3, 0x4, R168 ;  /* 0x0000000403a87825 */ /* 0x002fca00078e02a8 */
[----:B------:R-:W5:Y:S01]  /*0e60*/  LDG.E R2, desc[UR4][R168.64] ;  /* 0x00000004a8027981 */ /* 0x000f62000c1e1900 */
        /* <DEDUP_REMOVED lines=21> */
.L_x_8799:
[----:B------:R-:W-:-:S07]  /*0fc0*/  IADD3 R168, R7, 0x80, RZ ;  /* 0x0000008007a87810 */ /* 0x000fce0007ffe0ff */
.L_x_8798:
[----:B------:R-:W-:Y:S05]  /*0fd0*/  BSYNC B1 ;  /* 0x0000000000017941 */ /* 0x000fea0003800000 */
.L_x_8797:
        /* <DEDUP_REMOVED lines=8> */
.L_x_8802:
[----:B------:R-:W-:-:S07]  /*1060*/  IADD3 R168, R168, 0x80, RZ ;  /* 0x00000080a8a87810 */ /* 0x000fce0007ffe0ff */
.L_x_8801:
[----:B------:R-:W-:Y:S05]  /*1070*/  BSYNC B1 ;  /* 0x0000000000017941 */ /* 0x000fea0003800000 */
.L_x_8800:
        /* <DEDUP_REMOVED lines=8> */
.L_x_8805:
[----:B------:R-:W-:-:S07]  /*1100*/  IADD3 R168, R168, 0x80, RZ ;  /* 0x00000080a8a87810 */ /* 0x000fce0007ffe0ff */
.L_x_8804:
[----:B------:R-:W-:Y:S05]  /*1110*/  BSYNC B1 ;  /* 0x0000000000017941 */ /* 0x000fea0003800000 */
.L_x_8803:
[----:B------:R-:W-:Y:S02]  /*1120*/  LOP3.LUT P4, RZ, R4, 0x8, RZ, 0xc0, !PT ;  /* 0x0000000804ff7812 */ /* 0x000fe4000788c0ff */
[----:B------:R-:W-:-:S11]  /*1130*/  CS2R R218, SRZ ;  /* 0x0000000000da7805 */ /* 0x000fd6000001ff00 */
[----:B------:R-:W-:Y:S05]  /*1140*/  @P4 BRA `(.L_x_8806) ;  /* 0x0000001400cc4947 */ /* 0x000fea0003800000 */
[----:B------:R-:W-:-:S05]  /*1150*/  IMAD.WIDE.U32 R24, R168, 0x20, R174 ;  /* 0x00000020a8187825 */ /* 0x000fca00078e00ae */
[----:B------:R1:W5:Y:S04]  /*1160*/  LDG.E.128 R28, desc[UR4][R24.64] ;  /* 0x00000004181c7981 */ /* 0x000368000c1e1d00 */
[----:B------:R-:W5:Y:S01]  /*1170*/  LDG.E.128 R24, desc[UR4][R24.64+0x10] ;  /* 0x0000100418187981 */ /* 0x000f62000c1e1d00 */
[----:B-1----:R-:W-:Y:S05]  /*1180*/  BRA `(.L_x_8806) ;  /* 0x0000001400bc7947 */ /* 0x002fea0003800000 */
.L_x_8796:
[----:B------:R-:W0:Y:S02]  /*1190*/  LDC.64 R168, c[0x0][0x250] ;  /* 0x00009400ffa87b82 */ /* 0x000e240000000a00 */
        /* <DEDUP_REMOVED lines=18> */
[----:B------:R-:W4:Y:S04]  /*12c0*/  LDL R224, [R1+0xb0] ;  /* 0x0000b00001e07983 */ /* 0x000f280000100800 */
[----:B------:R-:W4:Y:S04]  /*12d0*/  LDL R223, [R1+0xac] ;  /* 0x0000ac0001df7983 */ /* 0x000f280000100800 */
[----:B------:R-:W4:Y:S01]  /*12e0*/  LDL R207, [R1+0xa8] ;  /* 0x0000a80001cf7983 */ /* 0x000f220000100800 */
[----:B0-----:R-:W-:-:S03]  /*12f0*/  IMAD.WIDE.U32 R176, R7, 0x20, R176 ;  /* 0x0000002007b07825 */ /* 0x001fc600078e00b0 */
[----:B------:R-:W4:Y:S04]  /*1300*/  LDL R206, [R1+0xa4] ;  /* 0x0000a40001ce7983 */ /* 0x000f280000100800 */
[----:B------:R-:W2:Y:S01]  /*1310*/  LDG.E.128 R168, desc[UR4][R176.64] ;  /* 0x00000004b0a87981 */ /* 0x000ea2000c1e1d00 */
[----:B-1----:R-:W-:-:S06]  /*1320*/  IMAD.WIDE.U32 R172, R217, 0x10, R172 ;  /* 0x00000010d9ac7825 */ /* 0x002fcc00078e00ac */
[----:B------:R-:W3:Y:S04]  /*1330*/  LDG.E.128 R172, desc[UR4][R172.64] ;  /* 0x00000004acac7981 */ /* 0x000ee8000c1e1d00 */
[----:B------:R-:W4:Y:S01]  /*1340*/  LDG.E.128 R176, desc[UR4][R176.64+0x10] ;  /* 0x00001004b0b07981 */ /* 0x000f22000c1e1d00 */
[----:B------:R-:W-:-:S04]  /*1350*/  ISETP.NE.U32.AND P4, PT, RZ, UR12, PT ;  /* 0x0000000cff007c0c */ /* 0x000fc8000bf85070 */
[----:B------:R-:W-:-:S13]  /*1360*/  ISETP.NE.AND.EX P4, PT, RZ, UR13, PT, P4 ;  /* 0x0000000dff007c0c */ /* 0x000fda000bf85340 */
[----:B------:R0:W5:Y:S04]  /*1370*/  @P4 LDG.E.128 R120, desc[UR4][R202.64] ;  /* 0x00000004ca784981 */ /* 0x000168000c1e1d00 */
[----:B------:R0:W5:Y:S01]  /*1380*/  @P4 LDG.E.128 R124, desc[UR4][R202.64+0x10] ;  /* 0x00001004ca7c4981 */ /* 0x000162000c1e1d00 */
[----:B--2---:R-:W-:-:S04]  /*1390*/  FADD.FTZ R170, -R211, R170 ;  /* 0x000000aad3aa7221 */ /* 0x004fc80000010100 */
[----:B-----5:R-:W-:Y:S02]  /*13a0*/  FMUL.FTZ R231, R2, R170 ;  /* 0x000000aa02e77220 */ /* 0x020fe40000410000 */
[----:B------:R-:W2:Y:S01]  /*13b0*/  LDL R170, [R1+0xa0] ;  /* 0x0000a00001aa7983 */ /* 0x000ea20000100800 */
[----:B------:R-:W-:Y:S01]  /*13c0*/  FADD.FTZ R0, -R211, R168 ;  /* 0x000000a8d3007221 */ /* 0x000fe20000010100 */
[----:B---3--:R-:W-:-:S03]  /*13d0*/  HADD2.F32 R209, -RZ, R172.H0_H0 ;  /* 0x200000acffd17230 */ /* 0x008fc60000004100 */
[----:B------:R-:W-:Y:S01]  /*13e0*/  FMUL.FTZ R0, R2, R0 ;  /* 0x0000000002007220 */ /* 0x000fe20000410000 */
[----:B------:R-:W-:Y:S01]  /*13f0*/  FADD.FTZ R169, -R211, R169 ;  /* 0x000000a9d3a97221 */ /* 0x000fe20000010100 */
[----:B------:R-:W-:Y:S02]  /*1400*/  HADD2.F32 R172, -RZ, R172.H1_H1 ;  /* 0x300000acffac7230 */ /* 0x000fe40000004100 */
[----:B------:R-:W-:Y:S01]  /*1410*/  FADD.FTZ R56, R56, R209 ;  /* 0x000000d138387221 */ /* 0x000fe20000010000 */
[-C--:B------:R-:W-:Y:S01]  /*1420*/  FFMA.FTZ R32, R0, R209.reuse, R32 ;  /* 0x000000d100207223 */ /* 0x080fe20000010020 */
[----:B------:R-:W-:Y:S01]  /*1430*/  FMUL.FTZ R209, R227, R209 ;  /* 0x000000d1e3d17220 */ /* 0x000fe20000410000 */
[--C-:B------:R-:W-:Y:S02]  /*1440*/  HADD2.F32 R230, -RZ, R173.reuse.H0_H0 ;  /* 0x200000adffe67230 */ /* 0x100fe40000004100 */
[----:B------:R-:W-:Y:S01]  /*1450*/  FMUL.FTZ R233, R2, R169 ;  /* 0x000000a902e97220 */ /* 0x000fe20000410000 */
[----:B------:R-:W-:Y:S01]  /*1460*/  FMUL.FTZ R232, R228, R172 ;  /* 0x000000ace4e87220 */ /* 0x000fe20000410000 */
[----:B------:R-:W-:Y:S01]  /*1470*/  FADD.FTZ R169, RZ, R209 ;  /* 0x000000d1ffa97221 */ /* 0x000fe20000010000 */
[----:B------:R-:W-:Y:S01]  /*1480*/  FFMA.FTZ R168, R0, R209, RZ ;  /* 0x000000d100a87223 */ /* 0x000fe200000100ff */
[----:B------:R-:W-:-:S02]  /*1490*/  HADD2.F32 R173, -RZ, R173.H1_H1 ;  /* 0x300000adffad7230 */ /* 0x000fc40000004100 */
[----:B----4-:R-:W-:Y:S01]  /*14a0*/  FADD.FTZ R176, -R211, R176 ;  /* 0x000000b0d3b07221 */ /* 0x010fe20000010100 */
        /* <DEDUP_REMOVED lines=46> */
[----:B--2---:R-:W-:-:S04]  /*1790*/  FMUL.FTZ R206, R170, R175 ;  /* 0x000000afaace7220 */ /* 0x004fc80000410000 */
[----:B------:R-:W-:Y:S01]  /*17a0*/  FADD.FTZ R219, R169, R206 ;  /* 0x000000cea9db7221 */ /* 0x000fe20000010000 */
[----:B0-----:R-:W-:-:S07]  /*17b0*/  FFMA.FTZ R218, R207, R206, R168 ;  /* 0x000000cecfda7223 */ /* 0x001fce00000100a8 */
.L_x_8808:
[----:B------:R-:W-:Y:S05]  /*17c0*/  BSYNC B1 ;  /* 0x0000000000017941 */ /* 0x000fea0003800000 */
.L_x_8807:
        /* <DEDUP_REMOVED lines=10> */
[----:B0-----:R-:W-:-:S03]  /*1870*/  IMAD.WIDE.U32 R176, R221, 0x20, R176 ;  /* 0x00000020ddb07825 */ /* 0x001fc600078e00b0 */
[----:B------:R-:W3:Y:S04]  /*1880*/  LDL R195, [R1+0x84] ;  /* 0x0000840001c37983 */ /* 0x000ee80000100800 */
[----:B------:R-:W2:Y:S01]  /*1890*/  LDG.E.128 R168, desc[UR4][R176.64] ;  /* 0x00000004b0a87981 */ /* 0x000ea2000c1e1d00 */
[----:B-1----:R-:W-:Y:S01]  /*18a0*/  IMAD.WIDE.U32 R172, R217, 0x10, R172 ;  /* 0x00000010d9ac7825 */ /* 0x002fe200078e00ac */
[----:B------:R-:W-:-:S05]  /*18b0*/  ISETP.NE.AND.EX P4, PT, RZ, UR13, PT, P4 ;  /* 0x0000000dff007c0c */ /* 0x000fca000bf85340 */
[----:B------:R-:W3:Y:S04]  /*18c0*/  LDG.E.128 R172, desc[UR4][R172.64] ;  /* 0x00000004acac7981 */ /* 0x000ee8000c1e1d00 */
[----:B------:R-:W3:Y:S04]  /*18d0*/  LDG.E.128 R176, desc[UR4][R176.64+0x10] ;  /* 0x00001004b0b07981 */ /* 0x000ee8000c1e1d00 */
[----:B----4-:R-:W-:Y:S02]  /*18e0*/  @P4 IMAD.WIDE.U32 R196, R221, 0x20, R202 ;  /* 0x00000020ddc44825 */ /* 0x010fe400078e00ca */
[----:B------:R-:W4:Y:S04]  /*18f0*/  LDL R203, [R1+0x98] ;  /* 0x0000980001cb7983 */ /* 0x000f280000100800 */
[----:B------:R-:W4:Y:S04]  /*1900*/  LDL R202, [R1+0x94] ;  /* 0x0000940001ca7983 */ /* 0x000f280000100800 */
[----:B------:R-:W5:Y:S04]  /*1910*/  @P4 LDG.E.128 R128, desc[UR4][R196.64] ;  /* 0x00000004c4804981 */ /* 0x000f68000c1e1d00 */
[----:B------:R0:W5:Y:S01]  /*1920*/  @P4 LDG.E.128 R132, desc[UR4][R196.64+0x10] ;  /* 0x00001004c4844981 */ /* 0x000162000c1e1d00 */
[----:B--2---:R-:W-:-:S04]  /*1930*/  FADD.FTZ R168, -R211, R168 ;  /* 0x000000a8d3a87221 */ /* 0x004fc80000010100 */
[----:B-----5:R-:W-:Y:S02]  /*1940*/  FMUL.FTZ R220, R2, R168 ;  /* 0x000000a802dc7220 */ /* 0x020fe40000410000 */
[----:B------:R-:W2:Y:S01]  /*1950*/  LDL R168, [R1+0x80] ;  /* 0x0000800001a87983 */ /* 0x000ea20000100800 */
[--C-:B---3--:R-:W-:Y:S02]  /*1960*/  HADD2.F32 R216, -RZ, R172.reuse.H0_H0 ;  /* 0x200000acffd87230 */ /* 0x108fe40000004100 */
        /* <DEDUP_REMOVED lines=8> */
[----:B------:R-:W-:Y:S01]  /*19f0*/  FMUL.FTZ R215, R2, R169 ;  /* 0x000000a902d77220 */ /* 0x000fe20000410000 */
[----:B----4-:R-:W-:Y:S01]  /*1a00*/  FMUL.FTZ R214, R203, R172 ;  /* 0x000000accbd67220 */ /* 0x010fe20000410000 */
        /* <DEDUP_REMOVED lines=24> */
[----:B0-----:R-:W-:-:S02]  /*1b90*/  HADD2.F32 R197, -RZ, R175.H0_H0 ;  /* 0x200000afffc57230 */ /* 0x001fc40000004100 */
[----:B------:R-:W-:Y:S01]  /*1ba0*/  FMUL.FTZ R199, R198, R174 ;  /* 0x000000aec6c77220 */ /* 0x000fe20000410000 */
[C---:B------:R-:W-:Y:S01]  /*1bb0*/  FMUL.FTZ R198, R2.reuse, R178 ;  /* 0x000000b202c67220 */ /* 0x040fe20000410000 */
        /* <DEDUP_REMOVED lines=25> */
[----:B------:R-:W-:-:S07]  /*1d50*/  FFMA.FTZ R218, R196, R195, R218 ;  /* 0x000000c3c4da7223 */ /* 0x000fce00000100da */
.L_x_8810:
[----:B------:R-:W-:Y:S05]  /*1d60*/  BSYNC B1 ;  /* 0x0000000000017941 */ /* 0x000fea0003800000 */
.L_x_8809:
        /* <DEDUP_REMOVED lines=18> */
[----:B------:R-:W-:-:S13]  /*1e90*/  ISETP.NE.AND.EX P4, PT, RZ, UR13, PT, P4 ;  /* 0x0000000dff007c0c */ /* 0x000fda000bf85340 */
[----:B------:R-:W-:-:S05]  /*1ea0*/  @P4 IMAD.WIDE.U32 R20, R221, 0x20, R168 ;  /* 0x00000020dd144825 */ /* 0x000fca00078e00a8 */
[----:B------:R-:W5:Y:S04]  /*1eb0*/  @P4 LDG.E.128 R136, desc[UR4][R20.64] ;  /* 0x0000000414884981 */ /* 0x000f68000c1e1d00 */
[----:B------:R0:W5:Y:S01]  /*1ec0*/  @P4 LDG.E.128 R140, desc[UR4][R20.64+0x10] ;  /* 0x00001004148c4981 */ /* 0x000162000c1e1d00 */
[----:B--2---:R-:W-:-:S04]  /*1ed0*/  FADD.FTZ R23, -R211, R8 ;  /* 0x00000008d3177221 */ /* 0x004fc80000010100 */
[----:B-----5:R-:W-:Y:S01]  /*1ee0*/  FMUL.FTZ R23, R2, R23 ;  /* 0x0000001702177220 */ /* 0x020fe20000410000 */
[----:B---3--:R-:W-:Y:S02]  /*1ef0*/  HADD2.F32 R170, -RZ, R12.H0_H0 ;  /* 0x2000000cffaa7230 */ /* 0x008fe40000004100 */
[----:B----4-:R-:W-:-:S03]  /*1f00*/  FADD.FTZ R168, -R211, R19 ;  /* 0x00000013d3a87221 */ /* 0x010fc60000010100 */
[----:B------:R-:W-:Y:S01]  /*1f10*/  FADD.FTZ R72, R72, R170 ;  /* 0x000000aa48487221 */ /* 0x000fe20000010000 */
[-C--:B------:R-:W-:Y:S01]  /*1f20*/  FFMA.FTZ R48, R23, R170.reuse, R48 ;  /* 0x000000aa17307223 */ /* 0x080fe20000010030 */
[----:B------:R-:W-:Y:S02]  /*1f30*/  FMUL.FTZ R19, R179, R170 ;  /* 0x000000aab3137220 */ /* 0x000fe40000410000 */
[----:B------:R-:W2:Y:S01]  /*1f40*/  LDL R170, [R1+0x60] ;  /* 0x0000600001aa7983 */ /* 0x000ea20000100800 */
[----:B------:R-:W-:Y:S02]  /*1f50*/  HADD2.F32 R171, -RZ, R12.H1_H1 ;  /* 0x3000000cffab7230 */ /* 0x000fe40000004100 */
[C---:B------:R-:W-:Y:S01]  /*1f60*/  FADD.FTZ R22, -R211.reuse, R9 ;  /* 0x00000009d3167221 */ /* 0x040fe20000010100 */
[C---:B0-----:R-:W-:Y:S01]  /*1f70*/  FADD.FTZ R20, -R211.reuse, R11 ;  /* 0x0000000bd3147221 */ /* 0x041fe20000010100 */
[--C-:B------:R-:W-:Y:S02]  /*1f80*/  HADD2.F32 R11, -RZ, R13.reuse.H0_H0 ;  /* 0x2000000dff0b7230 */ /* 0x100fe40000004100 */
[C---:B------:R-:W-:Y:S01]  /*1f90*/  FADD.FTZ R169, -R211.reuse, R18 ;  /* 0x00000012d3a97221 */ /* 0x040fe20000010100 */
[----:B------:R-:W-:Y:S01]  /*1fa0*/  FADD.FTZ R21, -R211, R10 ;  /* 0x0000000ad3157221 */ /* 0x000fe20000010100 */
[----:B------:R-:W-:Y:S01]  /*1fb0*/  FMUL.FTZ R22, R2, R22 ;  /* 0x0000001602167220 */ /* 0x000fe20000410000 */
        /* <DEDUP_REMOVED lines=9> */
[----:B------:R-:W-:Y:S01]  /*2050*/  FMUL.FTZ R20, R2, R20 ;  /* 0x0000001402147220 */ /* 0x000fe20000410000 */
[----:B------:R-:W-:Y:S02]  /*2060*/  HADD2.F32 R9, -RZ, R14.H0_H0 ;  /* 0x2000000eff097230 */ /* 0x000fe40000004100 */
[----:B------:R-:W-:Y:S01]  /*2070*/  FADD.FTZ R16, -R211, R16 ;  /* 0x00000010d3107221 */ /* 0x000fe20000010100 */
[--C-:B------:R-:W-:Y:S02]  /*2080*/  HADD2.F32 R10, -RZ, R15.reuse.H0_H0 ;  /* 0x2000000fff0a7230 */ /* 0x100fe40000004100 */
[----:B------:R-:W-:Y:S01]  /*2090*/  FADD.FTZ R219, R219, R17 ;  /* 0x00000011dbdb7221 */ /* 0x000fe20000010000 */
[----:B------:R-:W-:-:S02]  /*20a0*/  HADD2.F32 R8, -RZ, R15.H1_H1 ;  /* 0x3000000fff087230 */ /* 0x000fc40000004100 */
[----:B------:R-:W-:Y:S01]  /*20b0*/  FMUL.FTZ R15, R176, R13 ;  /* 0x0000000db00f7220 */ /* 0x000fe20000410000 */
        /* <DEDUP_REMOVED lines=36> */
.L_x_8812:
[----:B------:R-:W-:Y:S05]  /*2300*/  BSYNC B1 ;  /* 0x0000000000017941 */ /* 0x000fea0003800000 */
.L_x_8811:
[----:B------:R-:W-:-:S13]  /*2310*/  LOP3.LUT P4, RZ, R4, 0x4, RZ, 0xc0, !PT ;  /* 0x0000000404ff7812 */ /* 0x000fda000788c0ff */
[----:B------:R-:W-:Y:S05]  /*2320*/  @!P4 BRA `(.L_x_8806) ;  /* 0x000000040054c947 */ /* 0x000fea0003800000 */
[----:B------:R-:W0:Y:S01]  /*2330*/  LDC.64 R172, c[0x0][0x238] ;  /* 0x00008e00ffac7b82 */ /* 0x000e220000000a00 */
[----:B------:R-:W2:Y:S07]  /*2340*/  LDL R190, [R1+0x5c] ;  /* 0x00005c0001be7983 */ /* 0x000eae0000100800 */
[----:B------:R-:W1:Y:S01]  /*2350*/  LDC.64 R176, c[0x0][0x2b8] ;  /* 0x0000ae00ffb07b82 */ /* 0x000e620000000a00 */
[----:B------:R-:W3:Y:S07]  /*2360*/  LDL R188, [R1+0x58] ;  /* 0x0000580001bc7983 */ /* 0x000eee0000100800 */
[----:B------:R-:W4:Y:S01]  /*2370*/  LDC.64 R202, c[0x0][0x2c8] ;  /* 0x0000b200ffca7b82 */ /* 0x000f220000000a00 */
[----:B------:R-:W-:Y:S01]  /*2380*/  ISETP.NE.U32.AND P4, PT, RZ, UR12, PT ;  /* 0x0000000cff007c0c */ /* 0x000fe2000bf85070 */
[----:B------:R-:W3:Y:S04]  /*2390*/  LDL R187, [R1+0x54] ;  /* 0x0000540001bb7983 */ /* 0x000ee80000100800 */
[----:B------:R-:W3:Y:S01]  /*23a0*/  LDL R185, [R1+0x50] ;  /* 0x0000500001b97983 */ /* 0x000ee20000100800 */
[----:B0-----:R-:W-:-:S03]  /*23b0*/  IMAD.WIDE.U32 R172, R221, 0x20, R172 ;  /* 0x00000020ddac7825 */ /* 0x001fc600078e00ac */
[----:B------:R-:W3:Y:S04]  /*23c0*/  LDL R184, [R1+0x4c] ;  /* 0x00004c0001b87983 */ /* 0x000ee80000100800 */
[----:B------:R-:W2:Y:S01]  /*23d0*/  LDG.E.128 R168, desc[UR4][R172.64] ;  /* 0x00000004aca87981 */ /* 0x000ea2000c1e1d00 */
[----:B-1----:R-:W-:-:S03]  /*23e0*/  IMAD.WIDE.U32 R176, R217, 0x10, R176 ;  /* 0x00000010d9b07825 */ /* 0x002fc600078e00b0 */
[----:B------:R-:W3:Y:S04]  /*23f0*/  LDL R183, [R1+0x48] ;  /* 0x0000480001b77983 */ /* 0x000ee80000100800 */
[----:B------:R-:W3:Y:S01]  /*2400*/  LDG.E.128 R176, desc[UR4][R176.64] ;  /* 0x00000004b0b07981 */ /* 0x000ee2000c1e1d00 */
[----:B------:R-:W-:-:S03]  /*2410*/  ISETP.NE.AND.EX P4, PT, RZ, UR13, PT, P4 ;  /* 0x0000000dff007c0c */ /* 0x000fc6000bf85340 */
[----:B------:R-:W3:Y:S10]  /*2420*/  LDG.E.128 R172, desc[UR4][R172.64+0x10] ;  /* 0x00001004acac7981 */ /* 0x000ef4000c1e1d00 */
[----:B----4-:R-:W-:-:S02]  /*2430*/  @P4 IMAD.WIDE.U32 R180, R221, 0x20, R202 ;  /* 0x00000020ddb44825 */ /* 0x010fc400078e00ca */
        /* <DEDUP_REMOVED lines=34> */
[C---:B------:R-:W-:Y:S01]  /*2660*/  FADD.FTZ R174, -R211.reuse, R174 ;  /* 0x000000aed3ae7221 */ /* 0x040fe20000010100 */
[----:B------:R-:W-:Y:S01]  /*2670*/  FADD.FTZ R152, R152, R186 ;  /* 0x000000ba98987221 */ /* 0x000fe20000010000 */
[-C--:B------:R-:W-:Y:S01]  /*2680*/  FFMA.FTZ R84, R188, R186.reuse, R84 ;  /* 0x000000babc547223 */ /* 0x080fe20000010054 */
[----:B------:R-:W-:Y:S01]  /*2690*/  FADD.FTZ R173, -R211, R173 ;  /* 0x000000add3ad7221 */ /* 0x000fe20000010100 */
[----:B------:R-:W-:Y:S01]  /*26a0*/  FMUL.FTZ R186, R184, R186 ;  /* 0x000000bab8ba7220 */ /* 0x000fe20000410000 */
[----:B------:R-:W-:Y:S01]  /*26b0*/  FADD.FTZ R219, R219, R187 ;  /* 0x000000bbdbdb7221 */ /* 0x000fe20000010000 */
[----:B------:R-:W-:Y:S01]  /*26c0*/  FFMA.FTZ R218, R192, R187, R218 ;  /* 0x000000bbc0da7223 */ /* 0x000fe200000100da */
[----:B------:R-:W-:-:S02]  /*26d0*/  HADD2.F32 R182, -RZ, R179.H0_H0 ;  /* 0x200000b3ffb67230 */ /* 0x000fc40000004100 */
        /* <DEDUP_REMOVED lines=9> */
[----:B----4-:R-:W-:Y:S01]  /*2770*/  FMUL.FTZ R182, R202, R182 ;  /* 0x000000b6cab67220 */ /* 0x010fe20000410000 */
[----:B------:R-:W-:Y:S01]  /*2780*/  FADD.FTZ R219, R219, R184 ;  /* 0x000000b8dbdb7221 */ /* 0x000fe20000010000 */
[----:B------:R-:W-:Y:S01]  /*2790*/  FFMA.FTZ R218, R185, R184, R218 ;  /* 0x000000b8b9da7223 */ /* 0x000fe200000100da */
[----:B0-----:R-:W-:-:S02]  /*27a0*/  FMUL.FTZ R181, R2, R175 ;  /* 0x000000af02b57220 */ /* 0x001fc40000410000 */
        /* <DEDUP_REMOVED lines=10> */
[----:B--2---:R-:W-:-:S04]  /*2850*/  FMUL.FTZ R180, R168, R179 ;  /* 0x000000b3a8b47220 */ /* 0x004fc80000410000 */
[----:B------:R-:W-:Y:S01]  /*2860*/  FADD.FTZ R219, R219, R180 ;  /* 0x000000b4dbdb7221 */ /* 0x000fe20000010000 */
[----:B------:R-:W-:-:S07]  /*2870*/  FFMA.FTZ R218, R181, R180, R218 ;  /* 0x000000b4b5da7223 */ /* 0x000fce00000100da */
.L_x_8806:
[----:B------:R-:W-:Y:S05]  /*2880*/  BSYNC B0 ;  /* 0x0000000000007941 */ /* 0x000fea0003800000 */
.L_x_8795:
        /* <DEDUP_REMOVED lines=28> */
.L_x_8911:
        /* <DEDUP_REMOVED lines=38> */
.L_x_8817:
[----:B------:R-:W-:Y:S05]  /*2cb0*/  BSYNC B1 ;  /* 0x0000000000017941 */ /* 0x000fea0003800000 */
.L_x_8816:
[----:B------:R-:W1:Y:S01]  /*2cc0*/  @!P3 LDC.64 R168, c[0x0][0x2c8] ;  /* 0x0000b200ffa8bb82 */ /* 0x000e620000000a00 */
[----:B------:R-:W-:Y:S01]  /*2cd0*/  BSSY B1, `(.L_x_8818) ;  /* 0x000000f000017945 */ /* 0x000fe20003800000 */
[----:B-1----:R-:W-:-:S04]  /*2ce0*/  @!P3 ISETP.NE.U32.AND P5, PT, R168, RZ, PT ;  /* 0x000000ffa800b20c */ /* 0x002fc80003fa5070 */
[----:B------:R-:W-:-:S04]  /*2cf0*/  @!P3 ISETP.NE.AND.EX P5, PT, R169, RZ, PT, P5 ;  /* 0x000000ffa900b20c */ /* 0x000fc80003fa5350 */
[----:B------:R-:W-:Y:S01]  /*2d00*/  @!P3 FSEL R175, R120, RZ, P5 ;  /* 0x000000ff78afb208 */ /* 0x000fe20002800000 */
        /* <DEDUP_REMOVED lines=11> */
.L_x_8819:
[----:B------:R-:W-:Y:S05]  /*2dc0*/  BSYNC B1 ;  /* 0x0000000000017941 */ /* 0x000fea0003800000 */
.L_x_8818:
        /* <DEDUP_REMOVED lines=10> */
[----:B-----5:R-:W-:-:S05]  /*2e70*/  @P4 HADD2.F32 R175, -RZ, R156.H0_H0 ;  /* 0x2000009cffaf4230 */ /* 0x020fca0000004100 */
[----:B------:R-:W-:Y:S01]  /*2e80*/  @P4 FFMA.FTZ R88, R176, R175, R88 ;  /* 0x000000afb0584223 */ /* 0x000fe20000010058 */
[----:B--2---:R-:W-:-:S05]  /*2e90*/  @P4 FMUL.FTZ R175, R177, R176 ;  /* 0x000000b0b1af4220 */ /* 0x004fca0000410000 */
[----:B------:R-:W-:-:S04]  /*2ea0*/  @P4 F2FP.F16.F32.PACK_AB R175, RZ, R175 ;  /* 0x000000afffaf423e */ /* 0x000fc800000000ff */
        /* <DEDUP_REMOVED lines=11> */
.L_x_8821:
[----:B------:R-:W-:Y:S05]  /*2f60*/  BSYNC B1 ;  /* 0x0000000000017941 */ /* 0x000fea0003800000 */
.L_x_8820:
[----:B------:R-:W2:Y:S01]  /*2f70*/  LDL R177, [R1+0x38] ;  /* 0x0000380001b17983 */ /* 0x000ea20000100800 */
[----:B------:R-:W1:Y:S01]  /*2f80*/  @P4 LDC R176, c[0x0][0x29c] ;  /* 0x0000a700ffb04b82 */ /* 0x000e620000000800 */
[----:B------:R-:W-:Y:S01]  /*2f90*/  SEL R161, R175, R161, P5 ;  /* 0x000000a1afa17207 */ /* 0x000fe20002800000 */
[----:B------:R-:W-:Y:S01]  /*2fa0*/  BSSY B1, `(.L_x_8822) ;  /* 0x0000013000017945 */ /* 0x000fe20003800000 */
[----:B------:R-:W-:-:S04]  /*2fb0*/  @!P3 ISETP.NE.U32.AND P6, PT, R168, RZ, PT ;  /* 0x000000ffa800b20c */ /* 0x000fc80003fc5070 */
[----:B------:R-:W-:Y:S01]  /*2fc0*/  @!P3 ISETP.NE.AND.EX P6, PT, R169, RZ, PT, P6 ;  /* 0x000000ffa900b20c */ /* 0x000fe20003fc5360 */
[----:B-1----:R-:W-:Y:S01]  /*2fd0*/  @P4 FMUL.FTZ R176, R175, R176 ;  /* 0x000000b0afb04220 */ /* 0x002fe20000410000 */
[----:B------:R-:W-:-:S05]  /*2fe0*/  @P4 HADD2.F32 R175, -RZ, R156.H1_H1 ;  /* 0x3000009cffaf4230 */ /* 0x000fca0000004100 */
        /* <DEDUP_REMOVED lines=14> */
.L_x_8823:
[----:B------:R-:W-:Y:S05]  /*30d0*/  BSYNC B1 ;  /* 0x0000000000017941 */ /* 0x000fea0003800000 */
.L_x_8822:
[----:B------:R-:W2:Y:S01]  /*30e0*/  LDL R177, [R1+0x34] ;  /* 0x0000340001b17983 */ /* 0x000ea20000100800 */
[----:B------:R-:W1:Y:S01]  /*30f0*/  @P4 LDC R176, c[0x0][0x29c] ;  /* 0x0000a700ffb04b82 */ /* 0x000e620000000800 */
[----:B------:R-:W-:Y:S01]  /*3100*/  SEL R162, R175, R162, P5 ;  /* 0x000000a2afa27207 */ /* 0x000fe20002800000 */
[----:B------:R-:W-:Y:S01]  /*3110*/  BSSY B1, `(.L_x_8824) ;  /* 0x0000013000017945 */ /* 0x000fe20003800000 */
[----:B------:R-:W-:-:S04]  /*3120*/  @!P3 ISETP.NE.U32.AND P6, PT, R168, RZ, PT ;  /* 0x000000ffa800b20c */ /* 0x000fc80003fc5070 */
[----:B------:R-:W-:Y:S01]  /*3130*/  @!P3 ISETP.NE.AND.EX P6, PT, R169, RZ, PT, P6 ;  /* 0x000000ffa900b20c */ /* 0x000fe20003fc5360 */
[----:B-1----:R-:W-:Y:S01]  /*3140*/  @P4 FMUL.FTZ R176, R175, R176 ;  /* 0x000000b0afb04220 */ /* 0x002fe20000410000 */
[----:B------:R-:W-:-:S05]  /*3150*/  @P4 HADD2.F32 R175, -RZ, R157.H0_H0 ;  /* 0x2000009dffaf4230 */ /* 0x000fca0000004100 */
        /* <DEDUP_REMOVED lines=14> */
.L_x_8825:
[----:B------:R-:W-:Y:S05]  /*3240*/  BSYNC B1 ;  /* 0x0000000000017941 */ /* 0x000fea0003800000 */
.L_x_8824:
        /* <DEDUP_REMOVED lines=22> */
.L_x_8827:
[----:B------:R-:W-:Y:S05]  /*33b0*/  BSYNC B1 ;  /* 0x0000000000017941 */ /* 0x000fea0003800000 */
.L_x_8826:
        /* <DEDUP_REMOVED lines=22> */
.L_x_8829:
[----:B------:R-:W-:Y:S05]  /*3520*/  BSYNC B1 ;  /* 0x0000000000017941 */ /* 0x000fea0003800000 */
.L_x_8828:
        /* <DEDUP_REMOVED lines=22> */
.L_x_8831:
[----:B------:R-:W-:Y:S05]  /*3690*/  BSYNC B1 ;  /* 0x0000000000017941 */ /* 0x000fea0003800000 */
.L_x_8830:
        /* <DEDUP_REMOVED lines=25> */
.L_x_8833:
[----:B------:R-:W-:Y:S05]  /*3830*/  BSYNC B1 ;  /* 0x0000000000017941 */ /* 0x000fea0003800000 */
.L_x_8832:
        /* <DEDUP_REMOVED lines=11> */
[----:B------:R-:W-:-:S05]  /*38f0*/  @P4 HADD2.F32 R168, -RZ, R159.H1_H1 ;  /* 0x3000009fffa84230 */ /* 0x000fca0000004100 */
[----:B------:R-:W-:Y:S02]  /*3900*/  @P4 FFMA.FTZ R95, R175, R168, R95 ;  /* 0x000000a8af5f4223 */ /* 0x000fe4000001005f */
[----:B------:R-:W1:Y:S02]  /*3910*/  @P4 LDC.64 R168, c[0x0][0x2f8] ;  /* 0x0000be00ffa84b82 */ /* 0x000e640000000a00 */
[C---:B-1----:R-:W-:Y:S01]  /*3920*/  @P4 IMAD.WIDE.U32 R168, R172.reuse, 0x10, R168 ;  /* 0x00000010aca84825 */ /* 0x042fe200078e00a8 */
[----:B------:R-:W-:-:S03]  /*3930*/  IADD3 R172, R172, 0x80, RZ ;  /* 0x00000080acac7810 */ /* 0x000fc60007ffe0ff */
[----:B--2---:R-:W-:-:S05]  /*3940*/  @P4 FMUL.FTZ R170, R176, R175 ;  /* 0x000000afb0aa4220 */ /* 0x004fca0000410000 */
[----:B------:R-:W-:-:S04]  /*3950*/  @P4 F2FP.F16.F32.PACK_AB R170, RZ, R170 ;  /* 0x000000aaffaa423e */ /* 0x000fc800000000ff */
[----:B------:R-:W-:-:S05]  /*3960*/  @P4 PRMT R167, R167, 0x5410, R170 ;  /* 0x00005410a7a74816 */ /* 0x000fca00000000aa */
[----:B------:R1:W-:Y:S02]  /*3970*/  @P4 STG.E.128 desc[UR4][R168.64], R164 ;  /* 0x000000a4a8004986 */ /* 0x0003e4000c101d04 */
.L_x_8815:
[----:B------:R-:W-:Y:S05]  /*3980*/  BSYNC B0 ;  /* 0x0000000000007941 */ /* 0x000fea0003800000 */
.L_x_8814:
[----:B------:R-:W-:Y:S04]  /*3990*/  BSSY B0, `(.L_x_8834) ;  /* 0x00000d4000007945 */ /* 0x000fe80003800000 */
[----:B------:R-:W-:Y:S05]  /*39a0*/  @!P1 BRA `(.L_x_8835) ;  /* 0x0000000c00489947 */ /* 0x000fea0003800000 */
[----:B------:R-:W-:Y:S04]  /*39b0*/  BSSY B1, `(.L_x_8836) ;  /* 0x0000005000017945 */ /* 0x000fe80003800000 */
[----:B------:R-:W-:Y:S05]  /*39c0*/  @!P4 BRA `(.L_x_8837) ;  /* 0x00000000000cc947 */ /* 0x000fea0003800000 */
[----:B------:R-:W2:Y:S02]  /*39d0*/  LDC.64 R156, c[0x0][0x220] ;  /* 0x00008800ff9c7b82 */ /* 0x000ea40000000a00 */
[----:B--2---:R-:W-:-:S06]  /*39e0*/  IMAD.WIDE.U32 R156, R172, 0x10, R156 ;  /* 0x00000010ac9c7825 */ /* 0x004fcc00078e009c */
[----:B------:R-:W5:Y:S02]  /*39f0*/  LDG.E.128 R156, desc[UR4][R156.64] ;  /* 0x000000049c9c7981 */ /* 0x000f64000c1e1d00 */
.L_x_8837:
[----:B------:R-:W-:Y:S05]  /*3a00*/  BSYNC B1 ;  /* 0x0000000000017941 */ /* 0x000fea0003800000 */
.L_x_8836:
[----:B-1----:R-:W1:Y:S01]  /*3a10*/  @!P3 LDC.64 R168, c[0x0][0x2c8] ;  /* 0x0000b200ffa8bb82 */ /* 0x002e620000000a00 */
        /* <DEDUP_REMOVED lines=15> */
.L_x_8839:
[----:B------:R-:W-:Y:S05]  /*3b10*/  BSYNC B1 ;  /* 0x0000000000017941 */ /* 0x000fea0003800000 */
.L_x_8838:
        /* <DEDUP_REMOVED lines=11> */
[-C--:B------:R-:W-:Y:S01]  /*3bd0*/  @P4 FFMA.FTZ R96, R175, R176.reuse, R96 ;  /* 0x000000b0af604223 */ /* 0x080fe20000010060 */
        /* <DEDUP_REMOVED lines=13> */
.L_x_8841:
[----:B------:R-:W-:Y:S05]  /*3cb0*/  BSYNC B1 ;  /* 0x0000000000017941 */ /* 0x000fea0003800000 */
.L_x_8840:
        /* <DEDUP_REMOVED lines=22> */
.L_x_8843:
[----:B------:R-:W-:Y:S05]  /*3e20*/  BSYNC B1 ;  /* 0x0000000000017941 */ /* 0x000fea0003800000 */
.L_x_8842:
        /* <DEDUP_REMOVED lines=22> */
.L_x_8845:
[----:B------:R-:W-:Y:S05]  /*3f90*/  BSYNC B1 ;  /* 0x0000000000017941 */ /* 0x000fea0003800000 */
.L_x_8844:
        /* <DEDUP_REMOVED lines=22> */
.L_x_8847:
[----:B------:R-:W-:Y:S05]  /*4100*/  BSYNC B1 ;  /* 0x0000000000017941 */ /* 0x000fea0003800000 */
.L_x_8846:
        /* <DEDUP_REMOVED lines=22> */
.L_x_8849:
[----:B------:R-:W-:Y:S05]  /*4270*/  BSYNC B1 ;  /* 0x0000000000017941 */ /* 0x000fea0003800000 */
.L_x_8848:
        /* <DEDUP_REMOVED lines=22> */
.L_x_8851:
[----:B------:R-:W-:Y:S05]  /*43e0*/  BSYNC B1 ;  /* 0x0000000000017941 */ /* 0x000fea0003800000 */
.L_x_8850:
        /* <DEDUP_REMOVED lines=25> */
.L_x_8853:
[----:B------:R-:W-:Y:S05]  /*4580*/  BSYNC B1 ;  /* 0x0000000000017941 */ /* 0x000fea0003800000 */
.L_x_8852:
[----:B------:R-:W2:Y:S01]  /*4590*/  LDL R176, [R1] ;  /* 0x0000000001b07983 */ /* 0x000ea20000100800 */
        /* <DEDUP_REMOVED lines=19> */
.L_x_8835:
[----:B------:R-:W-:Y:S05]  /*46d0*/  BSYNC B0 ;  /* 0x0000000000007941 */ /* 0x000fea0003800000 */
.L_x_8834:
[----:B------:R-:W-:Y:S04]  /*46e0*/  BSSY B0, `(.L_x_8854) ;  /* 0x00000cc000007945 */ /* 0x000fe80003800000 */
[----:B------:R-:W-:Y:S05]  /*46f0*/  @!P2 BRA `(.L_x_8855) ;  /* 0x0000000c0028a947 */ /* 0x000fea0003800000 */
[----:B------:R-:W-:Y:S04]  /*4700*/  BSSY B1, `(.L_x_8856) ;  /* 0x0000005000017945 */ /* 0x000fe80003800000 */
[----:B------:R-:W-:Y:S05]  /*4710*/  @!P4 BRA `(.L_x_8857) ;  /* 0x00000000000cc947 */ /* 0x000fea0003800000 */
[----:B------:R-:W3:Y:S02]  /*4720*/  LDC.64 R156, c[0x0][0x220] ;  /* 0x00008800ff9c7b82 */ /* 0x000ee40000000a00 */
[----:B---3--:R-:W-:-:S06]  /*4730*/  IMAD.WIDE.U32 R156, R172, 0x10, R156 ;  /* 0x00000010ac9c7825 */ /* 0x008fcc00078e009c */
[----:B------:R-:W5:Y:S02]  /*4740*/  LDG.E.128 R156, desc[UR4][R156.64] ;  /* 0x000000049c9c7981 */ /* 0x000f64000c1e1d00 */
.L_x_8857:
[----:B------:R-:W-:Y:S05]  /*4750*/  BSYNC B1 ;  /* 0x0000000000017941 */ /* 0x000fea0003800000 */
.L_x_8856:
[----:B-12---:R-:W1:Y:S01]  /*4760*/  @!P3 LDC.64 R168, c[0x0][0x2c8] ;  /* 0x0000b200ffa8bb82 */ /* 0x006e620000000a00 */
        /* <DEDUP_REMOVED lines=15> */
.L_x_8859:
[----:B------:R-:W-:Y:S05]  /*4860*/  BSYNC B1 ;  /* 0x0000000000017941 */ /* 0x000fea0003800000 */
.L_x_8858:
        /* <DEDUP_REMOVED lines=9> */
[----:B-----5:R-:W-:-:S05]  /*4900*/  @P4 HADD2.F32 R175, -RZ, R156.H0_H0 ;  /* 0x2000009cffaf4230 */ /* 0x020fca0000004100 */
[-C--:B------:R-:W-:Y:S01]  /*4910*/  @P4 FFMA.FTZ R104, R175, R176.reuse, R104 ;  /* 0x000000b0af684223 */ /* 0x080fe20000010068 */
[----:B------:R-:W-:-:S05]  /*4920*/  @P4 FMUL.FTZ R175, R252, R176 ;  /* 0x000000b0fcaf4220 */ /* 0x000fca0000410000 */
        /* <DEDUP_REMOVED lines=12> */
.L_x_8861:
[----:B------:R-:W-:Y:S05]  /*49f0*/  BSYNC B1 ;  /* 0x0000000000017941 */ /* 0x000fea0003800000 */
.L_x_8860:
        /* <DEDUP_REMOVED lines=21> */
.L_x_8863:
[----:B------:R-:W-:Y:S05]  /*4b50*/  BSYNC B1 ;  /* 0x0000000000017941 */ /* 0x000fea0003800000 */
.L_x_8862:
        /* <DEDUP_REMOVED lines=21> */
.L_x_8865:
[----:B------:R-:W-:Y:S05]  /*4cb0*/  BSYNC B1 ;  /* 0x0000000000017941 */ /* 0x000fea0003800000 */
.L_x_8864:
        /* <DEDUP_REMOVED lines=21> */
.L_x_8867:
[----:B------:R-:W-:Y:S05]  /*4e10*/  BSYNC B1 ;  /* 0x0000000000017941 */ /* 0x000fea0003800000 */
.L_x_8866:
        /* <DEDUP_REMOVED lines=21> */
.L_x_8869:
[----:B------:R-:W-:Y:S05]  /*4f70*/  BSYNC B1 ;  /* 0x0000000000017941 */ /* 0x000fea0003800000 */
.L_x_8868:
        /* <DEDUP_REMOVED lines=21> */
.L_x_8871:
[----:B------:R-:W-:Y:S05]  /*50d0*/  BSYNC B1 ;  /* 0x0000000000017941 */ /* 0x000fea0003800000 */
.L_x_8870:
        /* <DEDUP_REMOVED lines=24> */
.L_x_8873:
[----:B------:R-:W-:Y:S05]  /*5260*/  BSYNC B1 ;  /* 0x0000000000017941 */ /* 0x000fea0003800000 */
.L_x_8872:
        /* <DEDUP_REMOVED lines=10> */
[----:B------:R-:W-:-:S03]  /*5310*/  @P4 HADD2.F32 R168, -RZ, R159.H1_H1 ;  /* 0x3000009fffa84230 */ /* 0x000fc60000004100 */
[-C--:B------:R-:W-:Y:S02]  /*5320*/  @P4 FMUL.FTZ R170, R245, R175.reuse ;  /* 0x000000aff5aa4220 */ /* 0x080fe40000410000 */
[----:B------:R-:W-:Y:S02]  /*5330*/  @P4 FFMA.FTZ R111, R168, R175, R111 ;  /* 0x000000afa86f4223 */ /* 0x000fe4000001006f */
[----:B------:R-:W1:Y:S01]  /*5340*/  @P4 LDC.64 R168, c[0x0][0x2f8] ;  /* 0x0000be00ffa84b82 */ /* 0x000e620000000a00 */
[----:B------:R-:W-:-:S04]  /*5350*/  @P4 F2FP.F16.F32.PACK_AB R170, RZ, R170 ;  /* 0x000000aaffaa423e */ /* 0x000fc800000000ff */
[----:B------:R-:W-:Y:S01]  /*5360*/  @P4 PRMT R167, R167, 0x5410, R170 ;  /* 0x00005410a7a74816 */ /* 0x000fe200000000aa */
[C---:B-1----:R-:W-:Y:S01]  /*5370*/  @P4 IMAD.WIDE.U32 R168, R172.reuse, 0x10, R168 ;  /* 0x00000010aca84825 */ /* 0x042fe200078e00a8 */
[----:B------:R-:W-:-:S04]  /*5380*/  IADD3 R172, R172, 0x80, RZ ;  /* 0x00000080acac7810 */ /* 0x000fc80007ffe0ff */
[----:B------:R3:W-:Y:S03]  /*5390*/  @P4 STG.E.128 desc[UR4][R168.64], R164 ;  /* 0x000000a4a8004986 */ /* 0x0007e6000c101d04 */
.L_x_8855:
[----:B------:R-:W-:Y:S05]  /*53a0*/  BSYNC B0 ;  /* 0x0000000000007941 */ /* 0x000fea0003800000 */
.L_x_8854:
        /* <DEDUP_REMOVED lines=8> */
.L_x_8877:
[----:B------:R-:W-:Y:S05]  /*5430*/  BSYNC B1 ;  /* 0x0000000000017941 */ /* 0x000fea0003800000 */
.L_x_8876:
[----:B-123--:R-:W1:Y:S01]  /*5440*/  @!P3 LDC.64 R168, c[0x0][0x2c8] ;  /* 0x0000b200ffa8bb82 */ /* 0x00ee620000000a00 */
        /* <DEDUP_REMOVED lines=15> */
.L_x_8879:
[----:B------:R-:W-:Y:S05]  /*5540*/  BSYNC B1 ;  /* 0x0000000000017941 */ /* 0x000fea0003800000 */
.L_x_8878:
        /* <DEDUP_REMOVED lines=24> */
.L_x_8881:
[----:B------:R-:W-:Y:S05]  /*56d0*/  BSYNC B1 ;  /* 0x0000000000017941 */ /* 0x000fea0003800000 */
.L_x_8880:
        /* <DEDUP_REMOVED lines=21> */
.L_x_8883:
[----:B------:R-:W-:Y:S05]  /*5830*/  BSYNC B1 ;  /* 0x0000000000017941 */ /* 0x000fea0003800000 */
.L_x_8882:
        /* <DEDUP_REMOVED lines=21> */
.L_x_8885:
[----:B------:R-:W-:Y:S05]  /*5990*/  BSYNC B1 ;  /* 0x0000000000017941 */ /* 0x000fea0003800000 */
.L_x_8884:
        /* <DEDUP_REMOVED lines=21> */
.L_x_8887:
[----:B------:R-:W-:Y:S05]  /*5af0*/  BSYNC B1 ;  /* 0x0000000000017941 */ /* 0x000fea0003800000 */
.L_x_8886:
        /* <DEDUP_REMOVED lines=21> */
.L_x_8889:
[----:B------:R-:W-:Y:S05]  /*5c50*/  BSYNC B1 ;  /* 0x0000000000017941 */ /* 0x000fea0003800000 */
.L_x_8888:
        /* <DEDUP_REMOVED lines=21> */
.L_x_8891:
[----:B------:R-:W-:Y:S05]  /*5db0*/  BSYNC B1 ;  /* 0x0000000000017941 */ /* 0x000fea0003800000 */
.L_x_8890:
        /* <DEDUP_REMOVED lines=21> */
.L_x_8893:
[----:B------:R-:W-:Y:S05]  /*5f10*/  BSYNC B1 ;  /* 0x0000000000017941 */ /* 0x000fea0003800000 */
.L_x_8892:
[----:B------:R-:W-:Y:S01]  /*5f20*/  ISETP.NE.U32.AND P3, PT, R170, RZ, PT ;  /* 0x000000ffaa00720c */ /* 0x000fe20003f65070 */
[----:B------:R-:W1:Y:S01]  /*5f30*/  @P4 LDC R2, c[0x0][0x29c] ;  /* 0x0000a700ff024b82 */ /* 0x000e620000000800 */
[----:B------:R-:W-:Y:S02]  /*5f40*/  SEL R151, R175, R151, P5 ;  /* 0x00000097af977207 */ /* 0x000fe40002800000 */
[----:B------:R-:W-:-:S13]  /*5f50*/  ISETP.NE.AND.EX P3, PT, R171, RZ, PT, P3 ;  /* 0x000000ffab00720c */ /* 0x000fda0003f65330 */
[----:B------:R-:W2:Y:S01]  /*5f60*/  @P3 LDC.64 R168, c[0x0][0x308] ;  /* 0x0000c200ffa83b82 */ /* 0x000ea20000000a00 */
[----:B-1----:R-:W-:-:S04]  /*5f70*/  @P4 FMUL.FTZ R175, R175, R2 ;  /* 0x00000002afaf4220 */ /* 0x002fc80000410000 */
[----:B------:R-:W-:-:S05]  /*5f80*/  @P4 FMUL.FTZ R2, R237, R175 ;  /* 0x000000afed024220 */ /* 0x000fca0000410000 */
[----:B------:R-:W-:-:S04]  /*5f90*/  @P4 F2FP.F16.F32.PACK_AB R2, RZ, R2 ;  /* 0x00000002ff02423e */ /* 0x000fc800000000ff */
[----:B------:R-:W-:Y:S01]  /*5fa0*/  @P4 PRMT R167, R167, 0x5410, R2 ;  /* 0x00005410a7a74816 */ /* 0x000fe20000000002 */
[----:B--2---:R-:W-:-:S04]  /*5fb0*/  @P3 IMAD.WIDE.U32 R168, R7, 0x20, R168 ;  /* 0x0000002007a83825 */ /* 0x004fc800078e00a8 */
[----:B------:R-:W-:Y:S01]  /*5fc0*/  @P4 HADD2.F32 R7, -RZ, R159.H1_H1 ;  /* 0x3000009fff074230 */ /* 0x000fe20000004100 */
[----:B------:R-:W-:Y:S04]  /*5fd0*/  @P3 STG.E.128 desc[UR4][R168.64], R160 ;  /* 0x000000a0a8003986 */ /* 0x000fe8000c101d04 */
[----:B------:R1:W-:Y:S01]  /*5fe0*/  @P3 STG.E.128 desc[UR4][R168.64+0x10], R148 ;  /* 0x00001094a8003986 */ /* 0x0003e2000c101d04 */
[----:B------:R-:W-:Y:S01]  /*5ff0*/  @P4 FFMA.FTZ R119, R7, R175, R119 ;  /* 0x000000af07774223 */ /* 0x000fe20000010077 */
[----:B-1----:R-:W1:Y:S02]  /*6000*/  @P4 LDC.64 R168, c[0x0][0x2f8] ;  /* 0x0000be00ffa84b82 */ /* 0x002e640000000a00 */
[----:B-1----:R-:W-:-:S05]  /*6010*/  @P4 IMAD.WIDE.U32 R168, R172, 0x10, R168 ;  /* 0x00000010aca84825 */ /* 0x002fca00078e00a8 */
[----:B------:R4:W-:Y:S02]  /*6020*/  @P4 STG.E.128 desc[UR4][R168.64], R164 ;  /* 0x000000a4a8004986 */ /* 0x0009e4000c101d04 */
.L_x_8875:
[----:B------:R-:W-:Y:S05]  /*6030*/  BSYNC B0 ;  /* 0x0000000000007941 */ /* 0x000fea0003800000 */
.L_x_8874:
[----:B------:R-:W-:Y:S02]  /*6040*/  IADD3 R3, R3, UR10, RZ ;  /* 0x0000000a03037c10 */ /* 0x000fe4000fffe0ff */
[----:B------:R-:W-:Y:S02]  /*6050*/  LOP3.LUT P4, RZ, R4, 0x2, RZ, 0xc0, !PT ;  /* 0x0000000204ff7812 */ /* 0x000fe4000788c0ff */
[----:B------:R-:W-:Y:S02]  /*6060*/  ISETP.GE.AND P3, PT, R3, UR11, PT ;  /* 0x0000000b03007c0c */ /* 0x000fe4000bf66270 */
[----:B------:R-:W-:-:S11]  /*6070*/  SEL R235, RZ, 0x1, P4 ;  /* 0x00000001ffeb7807 */ /* 0x000fd60002000000 */
[----:B------:R-:W-:Y:S05]  /*6080*/  @!P3 BRA `(.L_x_8894) ;  /* 0xffffffac0058b947 */ /* 0x000fea000383ffff */
.L_x_8794:
        /* <DEDUP_REMOVED lines=20> */
.L_x_8896:
[----:B------:R-:W-:Y:S05]  /*61d0*/  BSYNC B0 ;  /* 0x0000000000007941 */ /* 0x000fea0003800000 */
.L_x_8895:
        /* <DEDUP_REMOVED lines=15> */
.L_x_8898:
[----:B------:R-:W-:Y:S05]  /*62d0*/  BSYNC B0 ;  /* 0x0000000000007941 */ /* 0x000fea0003800000 */
.L_x_8897:
        /* <DEDUP_REMOVED lines=15> */
.L_x_8900:
[----:B------:R-:W-:Y:S05]  /*63d0*/  BSYNC B0 ;  /* 0x0000000000007941 */ /* 0x000fea0003800000 */
.L_x_8899:
        /* <DEDUP_REMOVED lines=15> */
.L_x_8813:
[----:B------:R-:W-:Y:S01]  /*64d0*/  HFMA2.MMA R168, -RZ, RZ, 0, 9.5367431640625e-07 ;  /* 0x00000010ffa87435 */ /* 0x000fe200000001ff */
[----:B------:R-:W-:Y:S02]  /*64e0*/  MOV R172, R219 ;  /* 0x000000db00ac7202 */ /* 0x000fe40000000f00 */
[----:B------:R-:W-:Y:S02]  /*64f0*/  MOV R169, 0x1f ;  /* 0x0000001f00a97802 */ /* 0x000fe40000000f00 */
[----:B------:R-:W-:-:S07]  /*6500*/  MOV R171, 0xffffffff ;  /* 0xffffffff00ab7802 */ /* 0x000fce0000000f00 */
[----:B0----5:R-:W-:Y:S05]  /*6510*/  WARPSYNC.COLLECTIVE R171, `(.L_x_8901) ;  /* 0x00000000ab087348 */ /* 0x021fea0003c00000 */
[----:B------:R1:W2:Y:S02]  /*6520*/  SHFL.DOWN P5, R175, R172, R168, R169 ;  /* 0x080000a8acaf7389 */ /* 0x0002a400000a00a9 */
[----:B012--5:R-:W-:Y:S01]  /*6530*/  ENDCOLLECTIVE ;  /* 0x000000000000791b */ /* 0x027fe20003800000 */
.L_x_8901:
[----:B------:R-:W-:Y:S01]  /*6540*/  MOV R172, R218 ;  /* 0x000000da00ac7202 */ /* 0x000fe20000000f00 */
[----:B------:R-:W-:-:S07]  /*6550*/  FADD.FTZ R219, R175, R219 ;  /* 0x000000dbafdb7221 */ /* 0x000fce0000010000 */
[----:B------:R-:W-:Y:S05]  /*6560*/  WARPSYNC.COLLECTIVE R171, `(.L_x_8902) ;  /* 0x00000000ab087348 */ /* 0x000fea0003c00000 */
[----:B------:R0:W1:Y:S02]  /*6570*/  SHFL.DOWN P5, R175, R172, R168, R169 ;  /* 0x080000a8acaf7389 */ /* 0x00006400000a00a9 */
[----:B01----:R-:W-:Y:S01]  /*6580*/  ENDCOLLECTIVE ;  /* 0x000000000000791b */ /* 0x003fe20003800000 */
.L_x_8902:
[----:B------:R-:W-:Y:S01]  /*6590*/  HFMA2.MMA R168, -RZ, RZ, 0, 4.76837158203125e-07 ;  /* 0x00000008ffa87435 */ /* 0x000fe200000001ff */
[----:B------:R-:W-:Y:S01]  /*65a0*/  MOV R172, R219 ;  /* 0x000000db00ac7202 */ /* 0x000fe20000000f00 */
[----:B------:R-:W-:-:S09]  /*65b0*/  FADD.FTZ R218, R175, R218 ;  /* 0x000000daafda7221 */ /* 0x000fd20000010000 */
[----:B------:R-:W-:Y:S05]  /*65c0*/  WARPSYNC.COLLECTIVE R171, `(.L_x_8903) ;  /* 0x00000000ab087348 */ /* 0x000fea0003c00000 */
[----:B------:R0:W1:Y:S02]  /*65d0*/  SHFL.DOWN P5, R175, R172, R168, R169 ;  /* 0x080000a8acaf7389 */ /* 0x00006400000a00a9 */
[----:B01----:R-:W-:Y:S01]  /*65e0*/  ENDCOLLECTIVE ;  /* 0x000000000000791b */ /* 0x003fe20003800000 */
.L_x_8903:
[----:B------:R-:W-:Y:S01]  /*65f0*/  MOV R172, R218 ;  /* 0x000000da00ac7202 */ /* 0x000fe20000000f00 */
[----:B------:R-:W-:-:S07]  /*6600*/  FADD.FTZ R219, R219, R175 ;  /* 0x000000afdbdb7221 */ /* 0x000fce0000010000 */
[----:B------:R-:W-:Y:S05]  /*6610*/  WARPSYNC.COLLECTIVE R171, `(.L_x_8904) ;  /* 0x00000000ab087348 */ /* 0x000fea0003c00000 */
[----:B------:R0:W1:Y:S02]  /*6620*/  SHFL.DOWN P5, R175, R172, R168, R169 ;  /* 0x080000a8acaf7389 */ /* 0x00006400000a00a9 */
[----:B01----:R-:W-:Y:S01]  /*6630*/  ENDCOLLECTIVE ;  /* 0x000000000000791b */ /* 0x003fe20003800000 */
.L_x_8904:
[----:B------:R-:W-:Y:S01]  /*6640*/  HFMA2.MMA R168, -RZ, RZ, 0, 2.384185791015625e-07 ;  /* 0x00000004ffa87435 */ /* 0x000fe200000001ff */
[----:B------:R-:W-:Y:S01]  /*6650*/  MOV R172, R219 ;  /* 0x000000db00ac7202 */ /* 0x000fe20000000f00 */
[----:B------:R-:W-:-:S09]  /*6660*/  FADD.FTZ R218, R218, R175 ;  /* 0x000000afdada7221 */ /* 0x000fd20000010000 */
[----:B------:R-:W-:Y:S05]  /*6670*/  WARPSYNC.COLLECTIVE R171, `(.L_x_8905) ;  /* 0x00000000ab087348 */ /* 0x000fea0003c00000 */
[----:B------:R0:W1:Y:S02]  /*6680*/  SHFL.DOWN P5, R175, R172, R168, R169 ;  /* 0x080000a8acaf7389 */ /* 0x00006400000a00a9 */
[----:B01----:R-:W-:Y:S01]  /*6690*/  ENDCOLLECTIVE ;  /* 0x000000000000791b */ /* 0x003fe20003800000 */
.L_x_8905:
[----:B------:R-:W-:Y:S02]  /*66a0*/  MOV R172, R218 ;  /* 0x000000da00ac7202 */ /* 0x000fe40000000f00 */
[----:B------:R-:W-:-:S07]  /*66b0*/  MOV R174, R175 ;  /* 0x000000af00ae7202 */ /* 0x000fce0000000f00 */
[----:B------:R-:W-:Y:S05]  /*66c0*/  WARPSYNC.COLLECTIVE R171, `(.L_x_8906) ;  /* 0x00000000ab087348 */ /* 0x000fea0003c00000 */
[----:B------:R0:W1:Y:S02]  /*66d0*/  SHFL.DOWN P5, R175, R172, R168, R169 ;  /* 0x080000a8acaf7389 */ /* 0x00006400000a00a9 */
[----:B01----:R-:W-:Y:S01]  /*66e0*/  ENDCOLLECTIVE ;  /* 0x000000000000791b */ /* 0x003fe20003800000 */
.L_x_8906:
[----:B------:R-:W-:Y:S01]  /*66f0*/  FADD.FTZ R174, R219, R174 ;  /* 0x000000aedbae7221 */ /* 0x000fe20000010000 */
[----:B------:R-:W-:-:S04]  /*6700*/  HFMA2.MMA R168, -RZ, RZ, 0, 1.1920928955078125e-07 ;  /* 0x00000002ffa87435 */ /* 0x000fc800000001ff */
[----:B------:R-:W-:Y:S02]  /*6710*/  MOV R172, R174 ;  /* 0x000000ae00ac7202 */ /* 0x000fe40000000f00 */
[----:B------:R-:W-:-:S07]  /*6720*/  MOV R173, R175 ;  /* 0x000000af00ad7202 */ /* 0x000fce0000000f00 */
[----:B------:R-:W-:Y:S05]  /*6730*/  WARPSYNC.COLLECTIVE R171, `(.L_x_8907) ;  /* 0x00000000ab087348 */ /* 0x000fea0003c00000 */
[----:B------:R0:W1:Y:S02]  /*6740*/  SHFL.DOWN P5, R175, R172, R168, R169 ;  /* 0x080000a8acaf7389 */ /* 0x00006400000a00a9 */
[----:B01----:R-:W-:Y:S01]  /*6750*/  ENDCOLLECTIVE ;  /* 0x000000000000791b */ /* 0x003fe20003800000 */
.L_x_8907:
[----:B------:R-:W-:-:S05]  /*6760*/  FADD.FTZ R173, R218, R173 ;  /* 0x000000addaad7221 */ /* 0x000fca0000010000 */
[----:B------:R-:W-:Y:S01]  /*6770*/  MOV R172, R173 ;  /* 0x000000ad00ac7202 */ /* 0x000fe20000000f00 */
[----:B------:R-:W-:-:S07]  /*6780*/  FADD.FTZ R174, R174, R175 ;  /* 0x000000afaeae7221 */ /* 0x000fce0000010000 */
[----:B------:R-:W-:Y:S05]  /*6790*/  WARPSYNC.COLLECTIVE R171, `(.L_x_8908) ;  /* 0x00000000ab087348 */ /* 0x000fea0003c00000 */
[----:B------:R0:W1:Y:S02]  /*67a0*/  SHFL.DOWN P5, R175, R172, R168, R169 ;  /* 0x080000a8acaf7389 */ /* 0x00006400000a00a9 */
[----:B01----:R-:W-:Y:S01]  /*67b0*/  ENDCOLLECTIVE ;  /* 0x000000000000791b */ /* 0x003fe20003800000 */
.L_x_8908:
[----:B------:R-:W-:Y:S01]  /*67c0*/  HFMA2.MMA R168, -RZ, RZ, 0, 5.9604644775390625e-08 ;  /* 0x00000001ffa87435 */ /* 0x000fe200000001ff */
[----:B------:R-:W-:Y:S01]  /*67d0*/  MOV R172, R174 ;  /* 0x000000ae00ac7202 */ /* 0x000fe20000000f00 */
[----:B------:R-:W-:-:S09]  /*67e0*/  FADD.FTZ R173, R173, R175 ;  /* 0x000000afadad7221 */ /* 0x000fd20000010000 */
[----:B------:R-:W-:Y:S05]  /*67f0*/  WARPSYNC.COLLECTIVE R171, `(.L_x_8909) ;  /* 0x00000000ab087348 */ /* 0x000fea0003c00000 */
[----:B------:R0:W1:Y:S02]  /*6800*/  SHFL.DOWN P5, R175, R172, R168, R169 ;  /* 0x080000a8acaf7389 */ /* 0x00006400000a00a9 */
[----:B01----:R-:W-:Y:S01]  /*6810*/  ENDCOLLECTIVE ;  /* 0x000000000000791b */ /* 0x003fe20003800000 */
.L_x_8909:
[----:B------:R-:W-:Y:S02]  /*6820*/  MOV R172, R173 ;  /* 0x000000ad00ac7202 */ /* 0x000fe40000000f00 */
[----:B------:R-:W-:-:S07]  /*6830*/  MOV R176, R175 ;  /* 0x000000af00b07202 */ /* 0x000fce0000000f00 */
[----:B------:R-:W-:Y:S05]  /*6840*/  WARPSYNC.COLLECTIVE R171, `(.L_x_8910) ;  /* 0x00000000ab087348 */ /* 0x000fea0003c00000 */
[----:B------:R0:W1:Y:S02]  /*6850*/  SHFL.DOWN P5, R175, R172, R168, R169 ;  /* 0x080000a8acaf7389 */ /* 0x00006400000a00a9 */
[----:B01----:R-:W-:Y:S01]  /*6860*/  ENDCOLLECTIVE ;  /* 0x000000000000791b */ /* 0x003fe20003800000 */
.L_x_8910:
[----:B------:R-:W-:Y:S01]  /*6870*/  MOV R169, R175 ;  /* 0x000000af00a97202 */ /* 0x000fe20000000f00 */
[----:B------:R-:W-:Y:S06]  /*6880*/  BRA `(.L_x_8911) ;  /* 0xffffffc000707947 */ /* 0x000fec000383ffff */
.L_x_8912:
        /* <DEDUP_REMOVED lines=15> */
.L_x_13986:


//--------------------- .text._ZN10layer_norm13ln_bwd_kernelINS_13Kernel_traitsI6__halfS2_fS2_fjLj4096ELj1ELj1ELj4ELj16ENS_18Kernel_traits_baseILj4096ES2_S2_fS2_fjLj128EEEEELb0ELb1ELb1ELb1EEEvNS_9BwdParamsE --------------------------
	.section	.text._ZN10layer_norm13ln_bwd_kernelINS_13Kernel_traitsI6__halfS2_fS2_fjLj4096ELj1ELj1ELj4ELj16ENS_18Kernel_traits_baseILj4096ES2_S2_fS2_fjLj128EEEEELb0ELb1ELb1ELb1EEEvNS_9BwdParamsE,"ax",@progbits
	.align	128
        .global         _ZN10layer_norm13ln_bwd_kernelINS_13Kernel_traitsI6__halfS2_fS2_fjLj4096ELj1ELj1ELj4ELj16ENS_18Kernel_traits_baseILj4096ES2_S2_fS2_fjLj128EEEEELb0ELb1ELb1ELb1EEEvNS_9BwdParamsE
        .type           _ZN10layer_norm13ln_bwd_kernelINS_13Kernel_traitsI6__halfS2_fS2_fjLj4096ELj1ELj1ELj4ELj16ENS_18Kernel_traits_baseILj4096ES2_S2_fS2_fjLj128EEEEELb0ELb1ELb1ELb1EEEvNS_9BwdParamsE,@function
        .size           _ZN10layer_norm13ln_bwd_kernelINS_13Kernel_traitsI6__halfS2_fS2_fjLj4096ELj1ELj1ELj4ELj16ENS_18Kernel_traits_baseILj4096ES2_S2_fS2_fjLj128EEEEELb0ELb1ELb1ELb1EEEvNS_9BwdParamsE,(.L_x_13987 - _ZN10layer_norm13ln_bwd_kernelINS_13Kernel_traitsI6__halfS2_fS2_fjLj4096ELj1ELj1ELj4ELj16ENS_18Kernel_traits_baseILj4096ES2_S2_fS2_fjLj128EEEEELb0ELb1ELb1ELb1EEEvNS_9BwdParamsE)
        .other          _ZN10layer_norm13ln_bwd_kernelINS_13Kernel_traitsI6__halfS2_fS2_fjLj4096ELj1ELj1ELj4ELj16ENS_18Kernel_traits_baseILj4096ES2_S2_fS2_fjLj128EEEEELb0ELb1ELb1ELb1EEEvNS_9BwdParamsE,@"STO_CUDA_ENTRY STV_DEFAULT"
_ZN10layer_norm13ln_bwd_kernelINS_13Kernel_traitsI6__halfS2_fS2_fjLj4096ELj1ELj1ELj4ELj16ENS_18Kernel_traits_baseILj4096ES2_S2_fS2_fjLj128EEEEELb0ELb1ELb1ELb1EEEvNS_9BwdParamsE:
.text._ZN10layer_norm13ln_bwd_kernelINS_13Kernel_traitsI6__halfS2_fS2_fjLj4096ELj1ELj1ELj4ELj16ENS_18Kernel_traits_baseILj4096ES2_S2_fS2_fjLj128EEEEELb0ELb1ELb1ELb1EEEvNS_9BwdParamsE:
        /* <DEDUP_REMOVED lines=72> */
.L_x_8913:
[----:B------:R-:W-:Y:S02]  /*0480*/  ULDC.64 UR6, c[0x0][0x260] ;  /* 0x0000980000067ab9 */ /* 0x000fe40000000a00 */
        /* <DEDUP_REMOVED lines=57> */
[--C-:B0-----:R-:W-:Y:S01]  /*0820*/  HADD2.F32 R4, -RZ, R9.reuse.H0_H0 ;  /* 0x20000009ff047230 */ /* 0x101fe20000004100 */
[----:B------:R0:W-:Y:S04]  /*0830*/  STL [R1+0x7c], R3 ;  /* 0x00007c0301007387 */ /* 0x0001e80000100800 */
[----:B------:R1:W-:Y:S04]  /*0840*/  STL [R1+0x78], R0 ;  /* 0x0000780001007387 */ /* 0x0003e80000100800 */
[----:B------:R2:W-:Y:S01]  /*0850*/  STL [R1+0x74], R4 ;  /* 0x0000740401007387 */ /* 0x0005e20000100800 */
[----:B0-----:R-:W-:-:S02]  /*0860*/  HADD2.F32 R3, -RZ, R9.H1_H1 ;  /* 0x30000009ff037230 */ /* 0x001fc40000004100 */
[----:B-1----:R-:W-:-:S03]  /*0870*/  HADD2.F32 R0, -RZ, R10.H0_H0 ;  /* 0x2000000aff007230 */ /* 0x002fc60000004100 */
[----:B------:R0:W-:Y:S01]  /*0880*/  STL [R1+0x70], R3 ;  /* 0x0000700301007387 */ /* 0x0001e20000100800 */
[----:B--2---:R-:W-:-:S03]  /*0890*/  HADD2.F32 R4, -RZ, R10.H1_H1 ;  /* 0x3000000aff047230 */ /* 0x004fc60000004100 */
[----:B------:R1:W-:Y:S04]  /*08a0*/  STL [R1+0x6c], R0 ;  /* 0x00006c0001007387 */ /* 0x0003e80000100800 */
[----:B------:R3:W-:Y:S01]  /*08b0*/  STL [R1+0x68], R4 ;  /* 0x0000680401007387 */ /* 0x0007e20000100800 */
[--C-:B0-----:R-:W-:Y:S02]  /*08c0*/  HADD2.F32 R3, -RZ, R11.reuse.H0_H0 ;  /* 0x2000000bff037230 */ /* 0x101fe40000004100 */
[----:B-1----:R-:W-:-:S03]  /*08d0*/  HADD2.F32 R0, -RZ, R11.H1_H1 ;  /* 0x3000000bff007230 */ /* 0x002fc60000004100 */
[----:B------:R0:W-:Y:S01]  /*08e0*/  STL [R1+0x64], R3 ;  /* 0x0000640301007387 */ /* 0x0001e20000100800 */
[----:B---3--:R-:W-:-:S03]  /*08f0*/  HADD2.F32 R4, -RZ, R12.H0_H0 ;  /* 0x2000000cff047230 */ /* 0x008fc60000004100 */
        /* <DEDUP_REMOVED lines=11> */
[----:B--2---:R-:W-:-:S03]  /*09b0*/  HADD2.F32 R4, -RZ, R15.H0_H0 ;  /* 0x2000000fff047230 */ /* 0x004fc60000004100 */
[----:B------:R4:W-:Y:S04]  /*09c0*/  STL [R1+0x48], R0 ;  /* 0x0000480001007387 */ /* 0x0009e80000100800 */
[----:B------:R1:W-:Y:S01]  /*09d0*/  STL [R1+0x44], R4 ;  /* 0x0000440401007387 */ /* 0x0003e20000100800 */
[----:B0-----:R-:W-:Y:S02]  /*09e0*/  HADD2.F32 R3, -RZ, R15.H1_H1 ;  /* 0x3000000fff037230 */ /* 0x001fe40000004100 */
[----:B----4-:R-:W-:-:S03]  /*09f0*/  HADD2.F32 R0, -RZ, R16.H0_H0 ;  /* 0x20000010ff007230 */ /* 0x010fc60000004100 */
[----:B------:R0:W-:Y:S01]  /*0a00*/  STL [R1+0x40], R3 ;  /* 0x0000400301007387 */ /* 0x0001e20000100800 */
[----:B-1----:R-:W-:-:S03]  /*0a10*/  HADD2.F32 R4, -RZ, R16.H1_H1 ;  /* 0x30000010ff047230 */ /* 0x002fc60000004100 */
        /* <DEDUP_REMOVED lines=30> */
.L_x_8983:
        /* <DEDUP_REMOVED lines=18> */
[C---:B------:R-:W-:Y:S02]  /*0d20*/  IADD3 R218, R236.reuse, 0x80, RZ ;  /* 0x00000080ecda7810 */ /* 0x040fe40007ffe0ff */
[C---:B------:R-:W-:Y:S02]  /*0d30*/  IADD3 R240, R236.reuse, 0x100, RZ ;  /* 0x00000100ecf07810 */ /* 0x040fe40007ffe0ff */
[C---:B------:R-:W-:Y:S01]  /*0d40*/  IADD3 R241, R236.reuse, 0x180, RZ ;  /* 0x00000180ecf17810 */ /* 0x040fe20007ffe0ff */
[----:B--2---:R-:W-:-:S04]  /*0d50*/  IMAD.WIDE.U32 R190, R236, 0x20, R184 ;  /* 0x00000020ecbe7825 */ /* 0x004fc800078e00b8 */
[----:B------:R-:W-:-:S04]  /*0d60*/  IMAD.WIDE.U32 R188, R218, 0x20, R184 ;  /* 0x00000020dabc7825 */ /* 0x000fc800078e00b8 */
[----:B------:R-:W-:-:S04]  /*0d70*/  IMAD.WIDE.U32 R186, R240, 0x20, R184 ;  /* 0x00000020f0ba7825 */ /* 0x000fc800078e00b8 */
        /* <DEDUP_REMOVED lines=21> */
.L_x_8916:
[----:B------:R-:W0:Y:S01]  /*0ed0*/  LDC.64 R4, c[0x0][0x250] ;  /* 0x00009400ff047b82 */ /* 0x000e220000000a00 */
[----:B------:R-:W-:-:S05]  /*0ee0*/  IADD3 R210, R210, -0x1, RZ ;  /* 0xffffffffd2d27810 */ /* 0x000fca0007ffe0ff */
[----:B------:R-:W-:Y:S02]  /*0ef0*/  IMAD R210, R210, R246, RZ ;  /* 0x000000f6d2d27224 */ /* 0x000fe400078e02ff */
[----:B------:R-:W1:Y:S03]  /*0f00*/  LDC.64 R208, c[0x0][0x238] ;  /* 0x00008e00ffd07b82 */ /* 0x000e660000000a00 */
[----:B------:R-:W-:-:S04]  /*0f10*/  SHF.R.S32.HI R9, RZ, 0x1f, R210 ;  /* 0x0000001fff097819 */ /* 0x000fc800000114d2 */
[----:B------:R-:W-:Y:S01]  /*0f20*/  LEA.HI R9, R9, R210, RZ, 0x3 ;  /* 0x000000d209097211 */ /* 0x000fe200078f18ff */
[----:B------:R-:W2:Y:S01]  /*0f30*/  LDC.64 R6, c[0x0][0x2b8] ;  /* 0x0000ae00ff067b82 */ /* 0x000ea20000000a00 */
[----:B0-----:R-:W-:-:S07]  /*0f40*/  IMAD.WIDE R4, R2, 0x4, R4 ;  /* 0x0000000402047825 */ /* 0x001fce00078e0204 */
[----:B------:R-:W0:Y:S01]  /*0f50*/  LDC.U8 R216, c[0x0][0x2a0] ;  /* 0x0000a800ffd87b82 */ /* 0x000e220000000000 */
[----:B------:R3:W4:Y:S01]  /*0f60*/  LDG.E R0, desc[UR4][R4.64] ;  /* 0x0000000404007981 */ /* 0x000722000c1e1900 */
[----:B-1----:R-:W-:-:S04]  /*0f70*/  IMAD.WIDE.U32 R192, R218, 0x20, R208 ;  /* 0x00000020dac07825 */ /* 0x002fc800078e00d0 */
[--C-:B------:R-:W-:Y:S01]  /*0f80*/  IMAD.WIDE.U32 R16, R236, 0x20, R208.reuse ;  /* 0x00000020ec107825 */ /* 0x100fe200078e00d0 */
[----:B------:R-:W4:Y:S01]  /*0f90*/  LDG.E.128 R20, desc[UR4][R192.64] ;  /* 0x00000004c0147981 */ /* 0x000f22000c1e1d00 */
[----:B---3--:R-:W-:Y:S02]  /*0fa0*/  LEA.HI.SX32 R4, R9, R245, 0x1d ;  /* 0x000000f509047211 */ /* 0x008fe400078feaff */
[----:B------:R-:W-:Y:S01]  /*0fb0*/  IMAD.WIDE.U32 R200, R240, 0x20, R208 ;  /* 0x00000020f0c87825 */ /* 0x000fe200078e00d0 */
[----:B------:R-:W3:Y:S03]  /*0fc0*/  LDG.E.128 R8, desc[UR4][R16.64] ;  /* 0x0000000410087981 */ /* 0x000ee6000c1e1d00 */
[C---:B--2---:R-:W-:Y:S01]  /*0fd0*/  IMAD.WIDE.U32 R12, R4.reuse, 0x10, R6 ;  /* 0x00000010040c7825 */ /* 0x044fe200078e0006 */
[----:B------:R-:W-:Y:S01]  /*0fe0*/  IADD3 R213, R4, 0x80, RZ ;  /* 0x0000008004d57810 */ /* 0x000fe20007ffe0ff */
[----:B------:R-:W2:Y:S02]  /*0ff0*/  LDG.E.128 R196, desc[UR4][R200.64] ;  /* 0x00000004c8c47981 */ /* 0x000ea4000c1e1d00 */
[----:B------:R-:W-:-:S02]  /*1000*/  IMAD.WIDE.U32 R208, R241, 0x20, R208 ;  /* 0x00000020f1d07825 */ /* 0x000fc400078e00d0 */
[----:B------:R-:W2:Y:S02]  /*1010*/  LDG.E.128 R192, desc[UR4][R192.64+0x10] ;  /* 0x00001004c0c07981 */ /* 0x000ea4000c1e1d00 */
[----:B------:R-:W-:Y:S02]  /*1020*/  IMAD.WIDE.U32 R212, R213, 0x10, R6 ;  /* 0x00000010d5d47825 */ /* 0x000fe400078e0006 */
[----:B------:R-:W2:Y:S04]  /*1030*/  LDG.E.128 R12, desc[UR4][R12.64] ;  /* 0x000000040c0c7981 */ /* 0x000ea8000c1e1d00 */
[----:B------:R-:W2:Y:S04]  /*1040*/  LDG.E.128 R204, desc[UR4][R208.64] ;  /* 0x00000004d0cc7981 */ /* 0x000ea8000c1e1d00 */
[----:B------:R-:W2:Y:S04]  /*1050*/  LDG.E.128 R16, desc[UR4][R16.64+0x10] ;  /* 0x0000100410107981 */ /* 0x000ea8000c1e1d00 */
[----:B------:R-:W2:Y:S04]  /*1060*/  LDG.E.128 R200, desc[UR4][R200.64+0x10] ;  /* 0x00001004c8c87981 */ /* 0x000ea8000c1e1d00 */
[----:B------:R-:W2:Y:S04]  /*1070*/  LDG.E.128 R208, desc[UR4][R208.64+0x10] ;  /* 0x00001004d0d07981 */ /* 0x000ea8000c1e1d00 */
[----:B------:R-:W2:Y:S01]  /*1080*/  LDG.E.128 R212, desc[UR4][R212.64] ;  /* 0x00000004d4d47981 */ /* 0x000ea2000c1e1d00 */
[----:B------:R-:W-:-:S02]  /*1090*/  IADD3 R220, R4, 0x100, RZ ;  /* 0x0000010004dc7810 */ /* 0x000fc40007ffe0ff */
[----:B------:R-:W-:Y:S02]  /*10a0*/  IADD3 R224, R4, 0x180, RZ ;  /* 0x0000018004e07810 */ /* 0x000fe40007ffe0ff */
[----:B------:R-:W-:Y:S02]  /*10b0*/  MOV R4, UR14 ;  /* 0x0000000e00047c02 */ /* 0x000fe40008000f00 */
[----:B------:R-:W-:Y:S02]  /*10c0*/  MOV R5, UR15 ;  /* 0x0000000f00057c02 */ /* 0x000fe40008000f00 */
[----:B------:R-:W-:-:S04]  /*10d0*/  ISETP.NE.U32.AND P0, PT, R4, RZ, PT ;  /* 0x000000ff0400720c */ /* 0x000fc80003f05070 */
[----:B------:R-:W-:Y:S01]  /*10e0*/  ISETP.NE.AND.EX P0, PT, R5, RZ, PT, P0 ;  /* 0x000000ff0500720c */ /* 0x000fe20003f05300 */
[----:B------:R-:W-:-:S04]  /*10f0*/  IMAD.WIDE.U32 R224, R224, 0x10, R6 ;  /* 0x00000010e0e07825 */ /* 0x000fc800078e0006 */
[----:B------:R-:W-:Y:S02]  /*1100*/  IMAD.WIDE.U32 R220, R220, 0x10, R6 ;  /* 0x00000010dcdc7825 */ /* 0x000fe400078e0006 */
[----:B------:R-:W2:Y:S04]  /*1110*/  LDG.E.128 R224, desc[UR4][R224.64] ;  /* 0x00000004e0e07981 */ /* 0x000ea8000c1e1d00 */
[----:B------:R-:W2:Y:S04]  /*1120*/  LDG.E.128 R220, desc[UR4][R220.64] ;  /* 0x00000004dcdc7981 */ /* 0x000ea8000c1e1d00 */
[----:B------:R-:W5:Y:S04]  /*1130*/  @P0 LDG.E.128 R52, desc[UR4][R190.64] ;  /* 0x00000004be340981 */ /* 0x000f68000c1e1d00 */
[----:B------:R-:W5:Y:S04]  /*1140*/  @P0 LDG.E.128 R48, desc[UR4][R190.64+0x10] ;  /* 0x00001004be300981 */ /* 0x000f68000c1e1d00 */
[----:B------:R-:W5:Y:S04]  /*1150*/  @P0 LDG.E.128 R44, desc[UR4][R188.64] ;  /* 0x00000004bc2c0981 */ /* 0x000f68000c1e1d00 */
[----:B------:R-:W5:Y:S04]  /*1160*/  @P0 LDG.E.128 R40, desc[UR4][R188.64+0x10] ;  /* 0x00001004bc280981 */ /* 0x000f68000c1e1d00 */
[----:B------:R-:W5:Y:S04]  /*1170*/  @P0 LDG.E.128 R36, desc[UR4][R186.64] ;  /* 0x00000004ba240981 */ /* 0x000f68000c1e1d00 */
[----:B------:R4:W5:Y:S04]  /*1180*/  @P0 LDG.E.128 R32, desc[UR4][R186.64+0x10] ;  /* 0x00001004ba200981 */ /* 0x000968000c1e1d00 */
[----:B------:R-:W5:Y:S04]  /*1190*/  @P0 LDG.E.128 R28, desc[UR4][R184.64] ;  /* 0x00000004b81c0981 */ /* 0x000f68000c1e1d00 */
[----:B------:R1:W5:Y:S01]  /*11a0*/  @P0 LDG.E.128 R24, desc[UR4][R184.64+0x10] ;  /* 0x00001004b8180981 */ /* 0x000362000c1e1d00 */
[----:B0-----:R-:W-:-:S04]  /*11b0*/  ISETP.NE.AND P0, PT, R216, RZ, PT ;  /* 0x000000ffd800720c */ /* 0x001fc80003f05270 */
[----:B----4-:R-:W-:-:S05]  /*11c0*/  FSEL R187, R0, RZ, !P0 ;  /* 0x000000ff00bb7208 */ /* 0x010fca0004000000 */
[C---:B------:R-:W-:Y:S01]  /*11d0*/  FADD.FTZ R20, -R187.reuse, R20 ;  /* 0x00000014bb147221 */ /* 0x040fe20000010100 */
[C---:B------:R-:W-:Y:S01]  /*11e0*/  FADD.FTZ R21, -R187.reuse, R21 ;  /* 0x00000015bb157221 */ /* 0x040fe20000010100 */
[C---:B------:R-:W-:Y:S01]  /*11f0*/  FADD.FTZ R22, -R187.reuse, R22 ;  /* 0x00000016bb167221 */ /* 0x040fe20000010100 */
[C---:B------:R-:W-:Y:S01]  /*1200*/  FADD.FTZ R23, -R187.reuse, R23 ;  /* 0x00000017bb177221 */ /* 0x040fe20000010100 */
[C---:B---3--:R-:W-:Y:S01]  /*1210*/  FADD.FTZ R0, -R187.reuse, R8 ;  /* 0x00000008bb007221 */ /* 0x048fe20000010100 */
[C---:B------:R-:W-:Y:S01]  /*1220*/  FADD.FTZ R9, -R187.reuse, R9 ;  /* 0x00000009bb097221 */ /* 0x040fe20000010100 */
[C---:B------:R-:W-:Y:S01]  /*1230*/  FADD.FTZ R10, -R187.reuse, R10 ;  /* 0x0000000abb0a7221 */ /* 0x040fe20000010100 */
[C---:B------:R-:W-:Y:S01]  /*1240*/  FADD.FTZ R11, -R187.reuse, R11 ;  /* 0x0000000bbb0b7221 */ /* 0x040fe20000010100 */
[C---:B--2---:R-:W-:Y:S01]  /*1250*/  FADD.FTZ R7, -R187.reuse, R196 ;  /* 0x000000c4bb077221 */ /* 0x044fe20000010100 */
[C---:B------:R-:W-:Y:S01]  /*1260*/  FADD.FTZ R8, -R187.reuse, R197 ;  /* 0x000000c5bb087221 */ /* 0x040fe20000010100 */
[C---:B------:R-:W-:Y:S01]  /*1270*/  FADD.FTZ R194, -R187.reuse, R194 ;  /* 0x000000c2bbc27221 */ /* 0x040fe20000010100 */
[C---:B------:R-:W-:Y:S01]  /*1280*/  FADD.FTZ R192, -R187.reuse, R192 ;  /* 0x000000c0bbc07221 */ /* 0x040fe20000010100 */
[C---:B------:R-:W-:Y:S01]  /*1290*/  FADD.FTZ R6, -R187.reuse, R193 ;  /* 0x000000c1bb067221 */ /* 0x040fe20000010100 */
        /* <DEDUP_REMOVED lines=27> */
[----:B-----5:R-:W-:-:S02]  /*1450*/  FMUL.FTZ R211, R3, R194 ;  /* 0x000000c203d37220 */ /* 0x020fc40000410000 */
[----:B------:R-:W2:Y:S01]  /*1460*/  LDL R194, [R1+0x70] ;  /* 0x0000700001c27983 */ /* 0x000ea20000100800 */
[--C-:B------:R-:W-:Y:S02]  /*1470*/  HADD2.F32 R219, -RZ, R213.reuse.H0_H0 ;  /* 0x200000d5ffdb7230 */ /* 0x100fe40000004100 */
[----:B------:R-:W-:Y:S02]  /*1480*/  HADD2.F32 R216, -RZ, R213.H1_H1 ;  /* 0x300000d5ffd87230 */ /* 0x000fe40000004100 */
[C---:B------:R-:W-:Y:S01]  /*1490*/  FMUL.FTZ R213, R3.reuse, R6 ;  /* 0x0000000603d57220 */ /* 0x040fe20000410000 */
[----:B------:R-:W-:Y:S02]  /*14a0*/  FMUL.FTZ R6, R3, R195 ;  /* 0x000000c303067220 */ /* 0x000fe40000410000 */
[----:B------:R-:W3:Y:S01]  /*14b0*/  LDL R195, [R1+0x74] ;  /* 0x0000740001c37983 */ /* 0x000ee20000100800 */
[--C-:B------:R-:W-:Y:S02]  /*14c0*/  HADD2.F32 R188, -RZ, R215.reuse.H0_H0 ;  /* 0x200000d7ffbc7230 */ /* 0x100fe40000004100 */
[----:B------:R-:W-:-:S02]  /*14d0*/  HADD2.F32 R193, -RZ, R215.H1_H1 ;  /* 0x300000d7ffc17230 */ /* 0x000fc40000004100 */
[C---:B------:R-:W-:Y:S02]  /*14e0*/  FMUL.FTZ R215, R3.reuse, R192 ;  /* 0x000000c003d77220 */ /* 0x040fe40000410000 */
[----:B------:R-:W4:Y:S01]  /*14f0*/  LDL R192, [R1+0x6c] ;  /* 0x00006c0001c07983 */ /* 0x000f220000100800 */
[C---:B------:R-:W-:Y:S01]  /*1500*/  FMUL.FTZ R239, R3.reuse, R9 ;  /* 0x0000000903ef7220 */ /* 0x040fe20000410000 */
[C---:B------:R-:W-:Y:S02]  /*1510*/  FMUL.FTZ R9, R3.reuse, R198 ;  /* 0x000000c603097220 */ /* 0x040fe40000410000 */
[----:B------:R-:W4:Y:S01]  /*1520*/  LDL R198, [R1+0x78] ;  /* 0x0000780001c67983 */ /* 0x000f220000100800 */
[--C-:B------:R-:W-:Y:S02]  /*1530*/  HADD2.F32 R246, -RZ, R225.reuse.H0_H0 ;  /* 0x200000e1fff67230 */ /* 0x100fe40000004100 */
[----:B------:R-:W-:Y:S01]  /*1540*/  HADD2.F32 R245, -RZ, R225.H1_H1 ;  /* 0x300000e1fff57230 */ /* 0x000fe20000004100 */
[----:B------:R-:W-:Y:S01]  /*1550*/  MOV R225, R217 ;  /* 0x000000d900e17202 */ /* 0x000fe20000000f00 */
[----:B------:R-:W-:Y:S01]  /*1560*/  FMUL.FTZ R217, R3, R23 ;  /* 0x0000001703d97220 */ /* 0x000fe20000410000 */
[----:B------:R-:W-:-:S02]  /*1570*/  HADD2.F32 R250, -RZ, R227.H0_H0 ;  /* 0x200000e3fffa7230 */ /* 0x000fc40000004100 */
[C---:B------:R-:W-:Y:S01]  /*1580*/  FMUL.FTZ R234, R3.reuse, R11 ;  /* 0x0000000b03ea7220 */ /* 0x040fe20000410000 */
[----:B------:R-:W-:Y:S01]  /*1590*/  HADD2.F32 R249, -RZ, R227.H1_H1 ;  /* 0x300000e3fff97230 */ /* 0x000fe20000004100 */
[----:B------:R-:W4:Y:S01]  /*15a0*/  LDL R23, [R1+0x7c] ;  /* 0x00007c0001177983 */ /* 0x000f220000100800 */
[--C-:B------:R-:W-:Y:S02]  /*15b0*/  HADD2.F32 R203, -RZ, R223.reuse.H0_H0 ;  /* 0x200000dfffcb7230 */ /* 0x100fe40000004100 */
[C---:B------:R-:W-:Y:S01]  /*15c0*/  FMUL.FTZ R237, R3.reuse, R10 ;  /* 0x0000000a03ed7220 */ /* 0x040fe20000410000 */
[----:B------:R-:W-:Y:S01]  /*15d0*/  HADD2.F32 R202, -RZ, R223.H1_H1 ;  /* 0x300000dfffca7230 */ /* 0x000fe20000004100 */
[----:B------:R-:W4:Y:S01]  /*15e0*/  LDL R227, [R1+0x68] ;  /* 0x0000680001e37983 */ /* 0x000f220000100800 */
[--C-:B-1----:R-:W-:Y:S02]  /*15f0*/  HADD2.F32 R185, -RZ, R212.reuse.H0_H0 ;  /* 0x200000d4ffb97230 */ /* 0x102fe40000004100 */
[----:B------:R-:W-:Y:S01]  /*1600*/  FMUL.FTZ R10, R3, R199 ;  /* 0x000000c7030a7220 */ /* 0x000fe20000410000 */
[----:B------:R-:W-:Y:S01]  /*1610*/  HADD2.F32 R186, -RZ, R212.H1_H1 ;  /* 0x300000d4ffba7230 */ /* 0x000fe20000004100 */
[----:B------:R-:W4:Y:S01]  /*1620*/  LDL R223, [R1+0x64] ;  /* 0x0000640001df7983 */ /* 0x000f220000100800 */
[----:B------:R-:W-:-:S02]  /*1630*/  HADD2.F32 R196, -RZ, R221.H0_H0 ;  /* 0x200000ddffc47230 */ /* 0x000fc40000004100 */
[----:B------:R-:W-:Y:S01]  /*1640*/  HADD2.F32 R197, -RZ, R221.H1_H1 ;  /* 0x300000ddffc57230 */ /* 0x000fe20000004100 */
[----:B------:R-:W4:Y:S01]  /*1650*/  LDL R199, [R1+0x58] ;  /* 0x0000580001c77983 */ /* 0x000f220000100800 */
[--C-:B------:R-:W-:Y:S02]  /*1660*/  HADD2.F32 R184, -RZ, R214.reuse.H0_H0 ;  /* 0x200000d6ffb87230 */ /* 0x100fe40000004100 */
[----:B------:R-:W-:Y:S01]  /*1670*/  FFMA.FTZ R59, R234, R233, R59 ;  /* 0x000000e9ea3b7223 */ /* 0x000fe2000001003b */
[----:B------:R-:W-:Y:S01]  /*1680*/  HADD2.F32 R212, -RZ, R214.H1_H1 ;  /* 0x300000d6ffd47230 */ /* 0x000fe20000004100 */
[----:B------:R-:W4:Y:S01]  /*1690*/  LDL R221, [R1+0x60] ;  /* 0x0000600001dd7983 */ /* 0x000f220000100800 */
[----:B------:R-:W-:-:S03]  /*16a0*/  FADD.FTZ R151, R151, R233 ;  /* 0x000000e997977221 */ /* 0x000fc60000010000 */
[----:B------:R-:W4:Y:S01]  /*16b0*/  LDL R214, [R1+0x5c] ;  /* 0x00005c0001d67983 */ /* 0x000f220000100800 */
[----:B------:R-:W-:Y:S01]  /*16c0*/  FFMA.FTZ R58, R237, R235, R58 ;  /* 0x000000ebed3a7223 */ /* 0x000fe2000001003a */
[----:B------:R-:W-:Y:S01]  /*16d0*/  FADD.FTZ R150, R150, R235 ;  /* 0x000000eb96967221 */ /* 0x000fe20000010000 */
[C---:B------:R-:W-:Y:S01]  /*16e0*/  FMUL.FTZ R232, R3.reuse, R16 ;  /* 0x0000001003e87220 */ /* 0x040fe20000410000 */
[--C-:B------:R-:W-:Y:S02]  /*16f0*/  HADD2.F32 R190, -RZ, R220.reuse.H0_H0 ;  /* 0x200000dcffbe7230 */ /* 0x100fe40000004100 */
[----:B------:R-:W-:Y:S01]  /*1700*/  FADD.FTZ R144, R144, R231 ;  /* 0x000000e790907221 */ /* 0x000fe20000010000 */
[----:B------:R-:W-:Y:S02]  /*1710*/  HADD2.F32 R189, -RZ, R220.H1_H1 ;  /* 0x300000dcffbd7230 */ /* 0x000fe40000004100 */
[----:B------:R-:W-:Y:S01]  /*1720*/  FFMA.FTZ R60, R232, R231, R60 ;  /* 0x000000e7e83c7223 */ /* 0x000fe2000001003c */
[C---:B------:R-:W-:Y:S01]  /*1730*/  FMUL.FTZ R220, R3.reuse, R22 ;  /* 0x0000001603dc7220 */ /* 0x040fe20000410000 */
[----:B------:R-:W-:Y:S01]  /*1740*/  FMUL.FTZ R22, R3, R187 ;  /* 0x000000bb03167220 */ /* 0x000fe20000410000 */
[----:B------:R-:W-:Y:S01]  /*1750*/  FFMA.FTZ R57, R239, R238, R57 ;  /* 0x000000eeef397223 */ /* 0x000fe20000010039 */
[----:B------:R-:W4:Y:S01]  /*1760*/  LDL R187, [R1+0x44] ;  /* 0x0000440001bb7983 */ /* 0x000f220000100800 */
[----:B------:R-:W-:Y:S01]  /*1770*/  FADD.FTZ R149, R149, R238 ;  /* 0x000000ee95957221 */ /* 0x000fe20000010000 */
[----:B--2---:R-:W-:-:S02]  /*1780*/  FMUL.FTZ R233, R194, R233 ;  /* 0x000000e9c2e97220 */ /* 0x004fc40000410000 */
[----:B------:R-:W2:Y:S01]  /*1790*/  LDL R194, [R1+0x50] ;  /* 0x0000500001c27983 */ /* 0x000ea20000100800 */
[----:B---3--:R-:W-:-:S03]  /*17a0*/  FMUL.FTZ R235, R195, R235 ;  /* 0x000000ebc3eb7220 */ /* 0x008fc60000410000 */
[----:B------:R-:W3:Y:S01]  /*17b0*/  LDL R195, [R1+0x4c] ;  /* 0x00004c0001c37983 */ /* 0x000ee20000100800 */
[----:B----4-:R-:W-:-:S03]  /*17c0*/  FMUL.FTZ R231, R192, R231 ;  /* 0x000000e7c0e77220 */ /* 0x010fc60000410000 */
[----:B------:R-:W4:Y:S01]  /*17d0*/  LDL R192, [R1+0x48] ;  /* 0x0000480001c07983 */ /* 0x000f220000100800 */
[----:B------:R-:W-:-:S03]  /*17e0*/  FMUL.FTZ R238, R198, R238 ;  /* 0x000000eec6ee7220 */ /* 0x000fc60000410000 */
[----:B------:R-:W4:Y:S01]  /*17f0*/  LDL R198, [R1+0x54] ;  /* 0x0000540001c67983 */ /* 0x000f220000100800 */
[C---:B------:R-:W-:Y:S01]  /*1800*/  FMUL.FTZ R0, R3.reuse, R0 ;  /* 0x0000000003007220 */ /* 0x040fe20000410000 */
[C---:B------:R-:W-:Y:S01]  /*1810*/  FMUL.FTZ R228, R3.reuse, R18 ;  /* 0x0000001203e47220 */ /* 0x040fe20000410000 */
[--C-:B------:R-:W-:Y:S02]  /*1820*/  HADD2.F32 R201, -RZ, R222.reuse.H0_H0 ;  /* 0x200000deffc97230 */ /* 0x100fe40000004100 */
[----:B------:R-:W-:Y:S01]  /*1830*/  FADD.FTZ R148, R148, R229 ;  /* 0x000000e594947221 */ /* 0x000fe20000010000 */
[----:B------:R-:W-:Y:S02]  /*1840*/  HADD2.F32 R191, -RZ, R222.H1_H1 ;  /* 0x300000deffbf7230 */ /* 0x000fe40000004100 */
[----:B------:R-:W-:Y:S01]  /*1850*/  FMUL.FTZ R222, R3, R21 ;  /* 0x0000001503de7220 */ /* 0x000fe20000410000 */
[--C-:B------:R-:W-:Y:S02]  /*1860*/  HADD2.F32 R244, -RZ, R224.reuse.H0_H0 ;  /* 0x200000e0fff47230 */ /* 0x100fe40000004100 */
[----:B------:R-:W-:Y:S01]  /*1870*/  FFMA.FTZ R56, R0, R229, R56 ;  /* 0x000000e500387223 */ /* 0x000fe20000010038 */
[----:B------:R-:W-:-:S02]  /*1880*/  HADD2.F32 R204, -RZ, R224.H1_H1 ;  /* 0x300000e0ffcc7230 */ /* 0x000fc40000004100 */
[----:B------:R-:W-:Y:S01]  /*1890*/  FMUL.FTZ R224, R3, R20 ;  /* 0x0000001403e07220 */ /* 0x000fe20000410000 */
[----:B------:R-:W-:Y:S01]  /*18a0*/  FMUL.FTZ R23, R23, R229 ;  /* 0x000000e517177220 */ /* 0x000fe20000410000 */
[----:B------:R-:W-:Y:S01]  /*18b0*/  FMUL.FTZ R229, R227, R251 ;  /* 0x000000fbe3e57220 */ /* 0x000fe20000410000 */
[----:B------:R-:W-:Y:S01]  /*18c0*/  FADD.FTZ R146, R146, R225 ;  /* 0x000000e192927221 */ /* 0x000fe20000010000 */
[-C--:B------:R-:W-:Y:S01]  /*18d0*/  FFMA.FTZ R62, R228, R225.reuse, R62 ;  /* 0x000000e1e43e7223 */ /* 0x080fe2000001003e */
[----:B------:R-:W-:Y:S01]  /*18e0*/  FMUL.FTZ R227, R223, R225 ;  /* 0x000000e1dfe37220 */ /* 0x000fe20000410000 */
[-C--:B------:R-:W-:Y:S01]  /*18f0*/  FFMA.FTZ R64, R224, R185.reuse, R64 ;  /* 0x000000b9e0407223 */ /* 0x080fe20000010040 */
[----:B------:R-:W-:Y:S01]  /*1900*/  FADD.FTZ R140, R140, R185 ;  /* 0x000000b98c8c7221 */ /* 0x000fe20000010000 */
[----:B------:R-:W-:Y:S01]  /*1910*/  FFMA.FTZ R65, R222, R186, R65 ;  /* 0x000000bade417223 */ /* 0x000fe20000010041 */
[----:B------:R-:W-:Y:S01]  /*1920*/  FADD.FTZ R141, R141, R186 ;  /* 0x000000ba8d8d7221 */ /* 0x000fe20000010000 */
[----:B------:R-:W-:Y:S01]  /*1930*/  FFMA.FTZ R67, R217, R216, R67 ;  /* 0x000000d8d9437223 */ /* 0x000fe20000010043 */
[----:B------:R-:W-:Y:S01]  /*1940*/  FADD.FTZ R143, R143, R216 ;  /* 0x000000d88f8f7221 */ /* 0x000fe20000010000 */
[----:B------:R-:W-:Y:S01]  /*1950*/  FMUL.FTZ R225, R221, R252 ;  /* 0x000000fcdde17220 */ /* 0x000fe20000410000 */
[----:B------:R-:W-:Y:S01]  /*1960*/  FMUL.FTZ R221, R199, R186 ;  /* 0x000000bac7dd7220 */ /* 0x000fe20000410000 */
[----:B------:R-:W-:Y:S01]  /*1970*/  FADD.FTZ R186, RZ, R23 ;  /* 0x00000017ffba7221 */ /* 0x000fe20000010000 */
[----:B------:R-:W-:Y:S01]  /*1980*/  FADD.FTZ R136, R136, R184 ;  /* 0x000000b888887221 */ /* 0x000fe20000010000 */
[----:B------:R-:W-:Y:S01]  /*1990*/  FMUL.FTZ R223, R214, R185 ;  /* 0x000000b9d6df7220 */ /* 0x000fe20000410000 */
[----:B------:R-:W-:Y:S01]  /*19a0*/  FFMA.FTZ R185, R0, R23, RZ ;  /* 0x0000001700b97223 */ /* 0x000fe200000100ff */
[----:B------:R-:W-:Y:S01]  /*19b0*/  FADD.FTZ R186, R186, R238 ;  /* 0x000000eebaba7221 */ /* 0x000fe20000010000 */
[----:B------:R-:W-:Y:S01]  /*19c0*/  FFMA.FTZ R68, R215, R184, R68 ;  /* 0x000000b8d7447223 */ /* 0x000fe20000010044 */
[----:B------:R-:W-:Y:S01]  /*19d0*/  FADD.FTZ R137, R137, R212 ;  /* 0x000000d489897221 */ /* 0x000fe20000010000 */
[----:B------:R-:W-:Y:S01]  /*19e0*/  FFMA.FTZ R185, R239, R238, R185 ;  /* 0x000000eeefb97223 */ /* 0x000fe200000100b9 */
[----:B------:R-:W-:Y:S01]  /*19f0*/  FFMA.FTZ R69, R213, R212, R69 ;  /* 0x000000d4d5457223 */ /* 0x000fe20000010045 */
[----:B------:R-:W-:Y:S01]  /*1a00*/  FFMA.FTZ R66, R220, R219, R66 ;  /* 0x000000dbdc427223 */ /* 0x000fe20000010042 */
[----:B------:R-:W-:Y:S01]  /*1a10*/  FADD.FTZ R142, R142, R219 ;  /* 0x000000db8e8e7221 */ /* 0x000fe20000010000 */
[----:B------:R-:W-:Y:S01]  /*1a20*/  FFMA.FTZ R185, R237, R235, R185 ;  /* 0x000000ebedb97223 */ /* 0x000fe200000100b9 */
[----:B------:R-:W4:Y:S01]  /*1a30*/  LDL R199, [R1+0x40] ;  /* 0x0000400001c77983 */ /* 0x000f220000100800 */
[----:B--2---:R-:W-:-:S03]  /*1a40*/  FMUL.FTZ R216, R194, R216 ;  /* 0x000000d8c2d87220 */ /* 0x004fc60000410000 */
[----:B------:R-:W2:Y:S01]  /*1a50*/  LDL R194, [R1+0x3c] ;  /* 0x00003c0001c27983 */ /* 0x000ea20000100800 */
[----:B---3--:R-:W-:Y:S01]  /*1a60*/  FMUL.FTZ R214, R195, R184 ;  /* 0x000000b8c3d67220 */ /* 0x008fe20000410000 */
[----:B------:R-:W-:Y:S01]  /*1a70*/  FADD.FTZ R184, R186, R235 ;  /* 0x000000ebbab87221 */ /* 0x000fe20000010000 */
[----:B------:R-:W-:Y:S01]  /*1a80*/  FFMA.FTZ R186, R234, R233, R185 ;  /* 0x000000e9eaba7223 */ /* 0x000fe200000100b9 */
[----:B------:R-:W-:Y:S01]  /*1a90*/  FMUL.FTZ R7, R3, R7 ;  /* 0x0000000703077220 */ /* 0x000fe20000410000 */
[----:B------:R-:W-:Y:S01]  /*1aa0*/  FADD.FTZ R132, R132, R190 ;  /* 0x000000be84847221 */ /* 0x000fe20000010000 */
[----:B------:R-:W-:Y:S01]  /*1ab0*/  FADD.FTZ R184, R184, R233 ;  /* 0x000000e9b8b87221 */ /* 0x000fe20000010000 */
[----:B----4-:R-:W-:Y:S01]  /*1ac0*/  FMUL.FTZ R212, R192, R212 ;  /* 0x000000d4c0d47220 */ /* 0x010fe20000410000 */
[----:B------:R-:W-:Y:S01]  /*1ad0*/  FMUL.FTZ R192, R187, R188 ;  /* 0x000000bcbbc07220 */ /* 0x000fe20000410000 */
[----:B------:R-:W3:Y:S01]  /*1ae0*/  LDL R195, [R1+0x38] ;  /* 0x0000380001c37983 */ /* 0x000ee20000100800 */
[----:B------:R-:W-:Y:S01]  /*1af0*/  FADD.FTZ R185, R184, R231 ;  /* 0x000000e7b8b97221 */ /* 0x000fe20000010000 */
[----:B------:R-:W-:-:S02]  /*1b00*/  FMUL.FTZ R219, R198, R219 ;  /* 0x000000dbc6db7220 */ /* 0x000fc40000410000 */
[----:B------:R-:W4:Y:S01]  /*1b10*/  LDL R187, [R1+0x30] ;  /* 0x0000300001bb7983 */ /* 0x000f220000100800 */
[----:B------:R-:W-:-:S03]  /*1b20*/  FFMA.FTZ R184, R232, R231, R186 ;  /* 0x000000e7e8b87223 */ /* 0x000fc600000100ba */
[----:B------:R-:W3:Y:S04]  /*1b30*/  LDL R198, [R1+0x34] ;  /* 0x0000340001c67983 */ /* 0x000ee80000100800 */
[----:B------:R-:W3:Y:S01]  /*1b40*/  LDL R186, [R1+0x2c] ;  /* 0x00002c0001ba7983 */ /* 0x000ee20000100800 */
[----:B------:R-:W-:Y:S01]  /*1b50*/  FFMA.FTZ R72, R7, R190, R72 ;  /* 0x000000be07487223 */ /* 0x000fe20000010048 */
[----:B------:R-:W-:Y:S01]  /*1b60*/  FADD.FTZ R138, R138, R188 ;  /* 0x000000bc8a8a7221 */ /* 0x000fe20000010000 */
[----:B------:R-:W-:Y:S02]  /*1b70*/  FFMA.FTZ R70, R211, R188, R70 ;  /* 0x000000bcd3467223 */ /* 0x000fe40000010046 */
[----:B------:R-:W3:Y:S01]  /*1b80*/  LDL R188, [R1+0x20] ;  /* 0x0000200001bc7983 */ /* 0x000ee20000100800 */
[----:B------:R-:W-:Y:S01]  /*1b90*/  FFMA.FTZ R75, R10, R197, R75 ;  /* 0x000000c50a4b7223 */ /* 0x000fe2000001004b */
[----:B------:R-:W-:Y:S01]  /*1ba0*/  FADD.FTZ R135, R135, R197 ;  /* 0x000000c587877221 */ /* 0x000fe20000010000 */
[----:B------:R-:W-:Y:S01]  /*1bb0*/  FFMA.FTZ R74, R9, R196, R74 ;  /* 0x000000c4094a7223 */ /* 0x000fe2000001004a */
[----:B------:R-:W-:Y:S01]  /*1bc0*/  FADD.FTZ R134, R134, R196 ;  /* 0x000000c486867221 */ /* 0x000fe20000010000 */
[----:B--2---:R-:W-:-:S02]  /*1bd0*/  FMUL.FTZ R194, R194, R190 ;  /* 0x000000bec2c27220 */ /* 0x004fc40000410000 */
[----:B------:R-:W2:Y:S01]  /*1be0*/  LDL R190, [R1+0x24] ;  /* 0x0000240001be7983 */ /* 0x000ea20000100800 */
[----:B----4-:R-:W-:-:S03]  /*1bf0*/  FMUL.FTZ R197, R187, R197 ;  /* 0x000000c5bbc57220 */ /* 0x010fc60000410000 */
[----:B------:R-:W4:Y:S01]  /*1c00*/  LDL R187, [R1+0x1c] ;  /* 0x00001c0001bb7983 */ /* 0x000f220000100800 */
[----:B---3--:R-:W-:Y:S01]  /*1c10*/  FMUL.FTZ R196, R198, R196 ;  /* 0x000000c4c6c47220 */ /* 0x008fe20000410000 */
[----:B------:R-:W-:Y:S02]  /*1c20*/  FMUL.FTZ R198, R186, R201 ;  /* 0x000000c9bac67220 */ /* 0x000fe40000410000 */
[----:B------:R-:W3:Y:S01]  /*1c30*/  LDL R186, [R1+0x18] ;  /* 0x0000180001ba7983 */ /* 0x000ee20000100800 */
[----:B------:R-:W-:Y:S01]  /*1c40*/  FADD.FTZ R139, R139, R193 ;  /* 0x000000c18b8b7221 */ /* 0x000fe20000010000 */
[-C--:B------:R-:W-:Y:S01]  /*1c50*/  FFMA.FTZ R71, R6, R193.reuse, R71 ;  /* 0x000000c106477223 */ /* 0x080fe20000010047 */
[----:B------:R-:W-:Y:S02]  /*1c60*/  FMUL.FTZ R193, R199, R193 ;  /* 0x000000c1c7c17220 */ /* 0x000fe40000410000 */
[----:B------:R-:W3:Y:S01]  /*1c70*/  LDL R199, [R1+0x28] ;  /* 0x0000280001c77983 */ /* 0x000ee20000100800 */
[C---:B------:R-:W-:Y:S01]  /*1c80*/  FMUL.FTZ R16, R3.reuse, R205 ;  /* 0x000000cd03107220 */ /* 0x040fe20000410000 */
[----:B------:R-:W-:-:S02]  /*1c90*/  FMUL.FTZ R11, R3, R200 ;  /* 0x000000c8030b7220 */ /* 0x000fc40000410000 */
[----:B------:R-:W3:Y:S01]  /*1ca0*/  LDL R205, [R1+0x14] ;  /* 0x0000140001cd7983 */ /* 0x000ee20000100800 */
[----:B------:R-:W-:Y:S01]  /*1cb0*/  FMUL.FTZ R8, R3, R8 ;  /* 0x0000000803087220 */ /* 0x000fe20000410000 */
[----:B------:R-:W-:Y:S01]  /*1cc0*/  FADD.FTZ R133, R133, R189 ;  /* 0x000000bd85857221 */ /* 0x000fe20000010000 */
[-C--:B------:R-:W-:Y:S02]  /*1cd0*/  FMUL.FTZ R195, R195, R189.reuse ;  /* 0x000000bdc3c37220 */ /* 0x080fe40000410000 */
[----:B------:R-:W-:Y:S02]  /*1ce0*/  FFMA.FTZ R73, R8, R189, R73 ;  /* 0x000000bd08497223 */ /* 0x000fe40000010049 */
[----:B------:R-:W3:Y:S01]  /*1cf0*/  LDL R189, [R1+0xc] ;  /* 0x00000c0001bd7983 */ /* 0x000ee20000100800 */
[----:B------:R-:W-:Y:S01]  /*1d00*/  FMUL.FTZ R14, R3, R14 ;  /* 0x0000000e030e7220 */ /* 0x000fe20000410000 */
[----:B------:R-:W-:Y:S01]  /*1d10*/  FADD.FTZ R128, R128, R201 ;  /* 0x000000c980807221 */ /* 0x000fe20000010000 */
[----:B------:R-:W-:Y:S01]  /*1d20*/  FFMA.FTZ R76, R11, R201, R76 ;  /* 0x000000c90b4c7223 */ /* 0x000fe2000001004c */
[----:B------:R-:W-:-:S02]  /*1d30*/  FMUL.FTZ R201, R188, R202 ;  /* 0x000000cabcc97220 */ /* 0x000fc40000410000 */
[----:B------:R-:W3:Y:S01]  /*1d40*/  LDL R188, [R1+0x8] ;  /* 0x0000080001bc7983 */ /* 0x000ee20000100800 */
[----:B------:R-:W-:Y:S01]  /*1d50*/  FMUL.FTZ R13, R3, R13 ;  /* 0x0000000d030d7220 */ /* 0x000fe20000410000 */
[----:B------:R-:W-:Y:S01]  /*1d60*/  FADD.FTZ R131, R131, R202 ;  /* 0x000000ca83837221 */ /* 0x000fe20000010000 */
[----:B------:R-:W-:Y:S01]  /*1d70*/  FFMA.FTZ R79, R14, R202, R79 ;  /* 0x000000ca0e4f7223 */ /* 0x000fe2000001004f */
[----:B------:R-:W-:Y:S01]  /*1d80*/  FADD.FTZ R130, R130, R203 ;  /* 0x000000cb82827221 */ /* 0x000fe20000010000 */
[----:B------:R-:W-:Y:S01]  /*1d90*/  FFMA.FTZ R78, R13, R203, R78 ;  /* 0x000000cb0d4e7223 */ /* 0x000fe2000001004e */
[----:B------:R-:W-:Y:S01]  /*1da0*/  FMUL.FTZ R230, R3, R17 ;  /* 0x0000001103e67220 */ /* 0x000fe20000410000 */
[----:B------:R-:W-:-:S03]  /*1db0*/  FADD.FTZ R185, R185, R229 ;  /* 0x000000e5b9b97221 */ /* 0x000fc60000010000 */
[----:B------:R-:W-:Y:S01]  /*1dc0*/  FFMA.FTZ R184, R230, R229, R184 ;  /* 0x000000e5e6b87223 */ /* 0x000fe200000100b8 */
[--C-:B------:R-:W-:Y:S02]  /*1dd0*/  HADD2.F32 R248, -RZ, R226.reuse.H0_H0 ;  /* 0x200000e2fff87230 */ /* 0x100fe40000004100 */
[----:B------:R-:W-:Y:S01]  /*1de0*/  FADD.FTZ R185, R185, R227 ;  /* 0x000000e3b9b97221 */ /* 0x000fe20000010000 */
[----:B------:R-:W-:Y:S02]  /*1df0*/  HADD2.F32 R247, -RZ, R226.H1_H1 ;  /* 0x300000e2fff77230 */ /* 0x000fe40000004100 */
[----:B------:R-:W-:Y:S01]  /*1e00*/  FMUL.FTZ R226, R3, R19 ;  /* 0x0000001303e27220 */ /* 0x000fe20000410000 */
[----:B------:R-:W-:Y:S01]  /*1e10*/  FFMA.FTZ R184, R228, R227, R184 ;  /* 0x000000e3e4b87223 */ /* 0x000fe200000100b8 */
[----:B------:R-:W-:-:S03]  /*1e20*/  FADD.FTZ R185, R185, R225 ;  /* 0x000000e1b9b97221 */ /* 0x000fc60000010000 */
[----:B------:R-:W-:Y:S01]  /*1e30*/  FFMA.FTZ R184, R226, R225, R184 ;  /* 0x000000e1e2b87223 */ /* 0x000fe200000100b8 */
[----:B------:R-:W-:-:S03]  /*1e40*/  FADD.FTZ R185, R185, R223 ;  /* 0x000000dfb9b97221 */ /* 0x000fc60000010000 */
[----:B------:R-:W-:Y:S01]  /*1e50*/  FFMA.FTZ R184, R224, R223, R184 ;  /* 0x000000dfe0b87223 */ /* 0x000fe200000100b8 */
[----:B--2---:R-:W-:Y:S02]  /*1e60*/  FMUL.FTZ R200, R190, R203 ;  /* 0x000000cbbec87220 */ /* 0x004fe40000410000 */
[----:B------:R-:W2:Y:S01]  /*1e70*/  LDL R190, [R1+0x10] ;  /* 0x0000100001be7983 */ /* 0x000ea20000100800 */
[----:B----4-:R-:W-:-:S03]  /*1e80*/  FMUL.FTZ R202, R187, R244 ;  /* 0x000000f4bbca7220 */ /* 0x010fc60000410000 */
[----:B------:R-:W4:Y:S01]  /*1e90*/  LDL R187, [R1+0x4] ;  /* 0x0000040001bb7983 */ /* 0x000f220000100800 */
[----:B---3--:R-:W-:-:S03]  /*1ea0*/  FMUL.FTZ R203, R186, R204 ;  /* 0x000000ccbacb7220 */ /* 0x008fc60000410000 */
[----:B------:R-:W3:Y:S01]  /*1eb0*/  LDL R186, [R1] ;  /* 0x0000000001ba7983 */ /* 0x000ee20000100800 */
        /* <DEDUP_REMOVED lines=35> */
[C---:B------:R-:W-:Y:S01]  /*20f0*/  FFMA.FTZ R81, R16.reuse, R204, R81 ;  /* 0x000000cc10517223 */ /* 0x040fe20000010051 */
[----:B------:R-:W-:Y:S01]  /*2100*/  FADD.FTZ R125, R125, R204 ;  /* 0x000000cc7d7d7221 */ /* 0x000fe20000010000 */
[----:B------:R-:W-:Y:S01]  /*2110*/  FMUL.FTZ R17, R3, R206 ;  /* 0x000000ce03117220 */ /* 0x000fe20000410000 */
[----:B------:R-:W-:Y:S01]  /*2120*/  FMUL.FTZ R204, R205, R246 ;  /* 0x000000f6cdcc7220 */ /* 0x000fe20000410000 */
[----:B------:R-:W-:Y:S01]  /*2130*/  FADD.FTZ R185, R185, R203 ;  /* 0x000000cbb9b97221 */ /* 0x000fe20000010000 */
[----:B------:R-:W-:Y:S01]  /*2140*/  FFMA.FTZ R184, R16, R203, R184 ;  /* 0x000000cb10b87223 */ /* 0x000fe200000100b8 */
[----:B------:R-:W-:Y:S02]  /*2150*/  FMUL.FTZ R18, R3, R207 ;  /* 0x000000cf03127220 */ /* 0x000fe40000410000 */
[----:B------:R-:W-:Y:S01]  /*2160*/  FADD.FTZ R185, R185, R204 ;  /* 0x000000ccb9b97221 */ /* 0x000fe20000010000 */
[----:B------:R-:W-:Y:S01]  /*2170*/  FFMA.FTZ R184, R17, R204, R184 ;  /* 0x000000cc11b87223 */ /* 0x000fe200000100b8 */
[----:B------:R-:W-:Y:S01]  /*2180*/  FMUL.FTZ R19, R3, R208 ;  /* 0x000000d003137220 */ /* 0x000fe20000410000 */
[----:B------:R-:W-:Y:S01]  /*2190*/  FMUL.FTZ R206, R189, R248 ;  /* 0x000000f8bdce7220 */ /* 0x000fe20000410000 */
[C---:B------:R-:W-:Y:S01]  /*21a0*/  FMUL.FTZ R20, R3.reuse, R209 ;  /* 0x000000d103147220 */ /* 0x040fe20000410000 */
[----:B------:R-:W-:Y:S01]  /*21b0*/  FMUL.FTZ R207, R188, R247 ;  /* 0x000000f7bccf7220 */ /* 0x000fe20000410000 */
[----:B------:R-:W-:Y:S01]  /*21c0*/  FMUL.FTZ R21, R3, R210 ;  /* 0x000000d203157220 */ /* 0x000fe20000410000 */
        /* <DEDUP_REMOVED lines=24> */
[----:B------:R-:W-:-:S03]  /*2350*/  FFMA.FTZ R184, R19, R206, R184 ;  /* 0x000000ce13b87223 */ /* 0x000fc600000100b8 */
[----:B------:R-:W-:Y:S01]  /*2360*/  FADD.FTZ R185, R185, R207 ;  /* 0x000000cfb9b97221 */ /* 0x000fe20000010000 */
[----:B------:R-:W-:Y:S01]  /*2370*/  FFMA.FTZ R184, R20, R207, R184 ;  /* 0x000000cf14b87223 */ /* 0x000fe200000100b8 */
[----:B----4-:R-:W-:-:S04]  /*2380*/  FMUL.FTZ R208, R187, R250 ;  /* 0x000000fabbd07220 */ /* 0x010fc80000410000 */
[----:B------:R-:W-:Y:S01]  /*2390*/  FADD.FTZ R185, R185, R208 ;  /* 0x000000d0b9b97221 */ /* 0x000fe20000010000 */
[----:B------:R-:W-:Y:S01]  /*23a0*/  FFMA.FTZ R184, R21, R208, R184 ;  /* 0x000000d015b87223 */ /* 0x000fe200000100b8 */
[----:B---3--:R-:W-:-:S04]  /*23b0*/  FMUL.FTZ R209, R186, R249 ;  /* 0x000000f9bad17220 */ /* 0x008fc80000410000 */
[----:B------:R-:W-:Y:S01]  /*23c0*/  FADD.FTZ R244, R185, R209 ;  /* 0x000000d1b9f47221 */ /* 0x000fe20000010000 */
[----:B------:R-:W-:-:S07]  /*23d0*/  FFMA.FTZ R210, R22, R209, R184 ;  /* 0x000000d116d27223 */ /* 0x000fce00000100b8 */
.L_x_8917:
[----:B------:R-:W-:Y:S05]  /*23e0*/  BSYNC B0 ;  /* 0x0000000000007941 */ /* 0x000fea0003800000 */
.L_x_8915:
        /* <DEDUP_REMOVED lines=26> */
.L_x_8994:
        /* <DEDUP_REMOVED lines=9> */
[----:B------:R-:W-:-:S02]  /*2620*/  @P1 IADD3 R184, R242, -0x1, RZ ;  /* 0xfffffffff2b81810 */ /* 0x000fc40007ffe0ff */
[----:B------:R-:W1:Y:S03]  /*2630*/  S2R R242, SR_CgaCtaId ;  /* 0x0000000000f27919 */ /* 0x000e660000008800 */
[----:B--2---:R-:W-:-:S05]  /*2640*/  @P1 IMAD R184, R184, R185, RZ ;  /* 0x000000b9b8b81224 */ /* 0x004fca00078e02ff */
[----:B------:R-:W-:-:S04]  /*2650*/  @P1 SHF.R.S32.HI R185, RZ, 0x1f, R184 ;  /* 0x0000001fffb91819 */ /* 0x000fc800000114b8 */
[----:B------:R-:W-:-:S04]  /*2660*/  @P1 LEA.HI R185, R185, R184, RZ, 0x3 ;  /* 0x000000b8b9b91211 */ /* 0x000fc800078f18ff */
[----:B------:R-:W-:Y:S02]  /*2670*/  @P1 LEA.HI.SX32 R210, R185, R191, 0x1d ;  /* 0x000000bfb9d21211 */ /* 0x000fe400078feaff */
[----:B------:R-:W-:Y:S01]  /*2680*/  @!P0 LOP3.LUT R191, R245, 0x3, RZ, 0xc0, !PT ;  /* 0x00000003f5bf8812 */ /* 0x000fe200078ec0ff */
[----:B------:R-:W2:Y:S03]  /*2690*/  @P1 LDC.64 R184, c[0x0][0x220] ;  /* 0x00008800ffb81b82 */ /* 0x000ea60000000a00 */
[----:B------:R-:W-:Y:S02]  /*26a0*/  @!P0 IADD3 R191, R188, R191, RZ ;  /* 0x000000bfbcbf8210 */ /* 0x000fe40007ffe0ff */
[----:B-1----:R-:W-:-:S04]  /*26b0*/  LEA R189, R242, R189, 0x18 ;  /* 0x000000bdf2bd7211 */ /* 0x002fc800078ec0ff */
[----:B------:R-:W-:-:S05]  /*26c0*/  @!P0 LEA R191, R191, R189, 0x3 ;  /* 0x000000bdbfbf8211 */ /* 0x000fca00078e18ff */
[----:B------:R-:W-:Y:S01]  /*26d0*/  @!P0 STS.64 [R191+0x4000], R186 ;  /* 0x004000babf008388 */ /* 0x000fe20000000a00 */
[----:B------:R-:W-:Y:S01]  /*26e0*/  LEA R188, R188, R189, 0x3 ;  /* 0x000000bdbcbc7211 */ /* 0x000fe200078e18ff */
[----:B--2---:R-:W-:Y:S01]  /*26f0*/  @P1 IMAD.WIDE.U32 R184, R210, 0x10, R184 ;  /* 0x00000010d2b81825 */ /* 0x004fe200078e00b8 */
[----:B------:R-:W-:Y:S06]  /*2700*/  BAR.SYNC.DEFER_BLOCKING 0x0 ;  /* 0x0000000000007b1d */ /* 0x000fec0000010000 */
[----:B------:R1:W5:Y:S01]  /*2710*/  @P1 LDG.E.128 R168, desc[UR4][R184.64] ;  /* 0x00000004b8a81981 */ /* 0x000362000c1e1d00 */
[C---:B------:R-:W-:Y:S01]  /*2720*/  @!P3 ISETP.NE.U32.AND P4, PT, R4.reuse, RZ, PT ;  /* 0x000000ff0400b20c */ /* 0x040fe20003f85070 */
[----:B------:R-:W-:Y:S01]  /*2730*/  BSSY B0, `(.L_x_8919) ;  /* 0x000001b000007945 */ /* 0x000fe20003800000 */
[----:B------:R-:W-:-:S02]  /*2740*/  @!P3 ISETP.NE.U32.AND P0, PT, R4, RZ, PT ;  /* 0x000000ff0400b20c */ /* 0x000fc40003f05070 */
[----:B------:R-:W-:Y:S01]  /*2750*/  @!P3 ISETP.NE.AND.EX P4, PT, R5, RZ, PT, P4 ;  /* 0x000000ff0500b20c */ /* 0x000fe20003f85340 */
[----:B-1----:R-:W1:Y:S04]  /*2760*/  LDS.128 R184, [R188+0x4000] ;  /* 0x00400000bcb87984 */ /* 0x002e680000000c00 */
[----:B------:R-:W2:Y:S01]  /*2770*/  LDS.128 R188, [R188+0x4010] ;  /* 0x00401000bcbc7984 */ /* 0x000ea20000000c00 */
[----:B-1----:R-:W-:Y:S01]  /*2780*/  FADD.FTZ R185, RZ, R185 ;  /* 0x000000b9ffb97221 */ /* 0x002fe20000010000 */
[----:B------:R-:W-:-:S03]  /*2790*/  FADD.FTZ R184, RZ, R184 ;  /* 0x000000b8ffb87221 */ /* 0x000fc60000010000 */
[----:B------:R-:W-:Y:S01]  /*27a0*/  FADD.FTZ R187, R187, R185 ;  /* 0x000000b9bbbb7221 */ /* 0x000fe20000010000 */
[----:B------:R-:W-:Y:S01]  /*27b0*/  FADD.FTZ R184, R186, R184 ;  /* 0x000000b8bab87221 */ /* 0x000fe20000010000 */
[----:B------:R-:W1:Y:S02]  /*27c0*/  @P1 LDC R185, c[0x0][0x29c] ;  /* 0x0000a700ffb91b82 */ /* 0x000e640000000800 */
[----:B--2---:R-:W-:Y:S01]  /*27d0*/  FADD.FTZ R187, R187, R189 ;  /* 0x000000bdbbbb7221 */ /* 0x004fe20000010000 */
[----:B------:R-:W-:-:S03]  /*27e0*/  FADD.FTZ R184, R184, R188 ;  /* 0x000000bcb8b87221 */ /* 0x000fc60000010000 */
[----:B------:R-:W-:Y:S01]  /*27f0*/  FADD.FTZ R191, R191, R187 ;  /* 0x000000bbbfbf7221 */ /* 0x000fe20000010000 */
[----:B------:R-:W-:Y:S01]  /*2800*/  FADD.FTZ R190, R190, R184 ;  /* 0x000000b8bebe7221 */ /* 0x000fe20000010000 */
[----:B------:R-:W2:Y:S01]  /*2810*/  @P1 LDC R186, c[0x0][0x29c] ;  /* 0x0000a700ffba1b82 */ /* 0x000ea20000000800 */
[----:B------:R-:W-:Y:S01]  /*2820*/  @!P3 FSEL R184, R52, RZ, P4 ;  /* 0x000000ff34b8b208 */ /* 0x000fe20002000000 */
[----:B------:R-:W-:Y:S01]  /*2830*/  FMUL.FTZ R191, R191, UR8 ;  /* 0x00000008bfbf7c20 */ /* 0x000fe20008410000 */
[----:B------:R-:W-:Y:S01]  /*2840*/  FMUL.FTZ R190, R190, UR8 ;  /* 0x00000008bebe7c20 */ /* 0x000fe20008410000 */
[----:B0-----:R-:W-:Y:S06]  /*2850*/  @!P3 BRA `(.L_x_8920) ;  /* 0x000000000020b947 */ /* 0x001fec0003800000 */
        /* <DEDUP_REMOVED lines=8> */
.L_x_8920:
[----:B------:R-:W-:Y:S05]  /*28e0*/  BSYNC B0 ;  /* 0x0000000000007941 */ /* 0x000fea0003800000 */
.L_x_8919:
[----:B-----5:R-:W-:Y:S02]  /*28f0*/  @P1 HADD2.F32 R187, -RZ, R168.H0_H0 ;  /* 0x200000a8ffbb1230 */ /* 0x020fe40000004100 */
[----:B-1----:R-:W-:Y:S01]  /*2900*/  @P1 FMUL.FTZ R185, R184, R185 ;  /* 0x000000b9b8b91220 */ /* 0x002fe20000410000 */
[----:B------:R-:W-:Y:S01]  /*2910*/  @P1 HADD2.F32 R188, -RZ, R164.H0_H0 ;  /* 0x200000a4ffbc1230 */ /* 0x000fe20000004100 */
[----:B------:R-:W-:Y:S01]  /*2920*/  @!P3 ISETP.NE.AND.EX P0, PT, R5, RZ, PT, P0 ;  /* 0x000000ff0500b20c */ /* 0x000fe20003f05300 */
[----:B------:R-:W-:Y:S01]  /*2930*/  BSSY B0, `(.L_x_8921) ;  /* 0x000000d000007945 */ /* 0x000fe20003800000 */
[C---:B------:R-:W-:Y:S02]  /*2940*/  @P1 FFMA.FTZ R116, R185.reuse, R187, R116 ;  /* 0x000000bbb9741223 */ /* 0x040fe40000010074 */
        /* <DEDUP_REMOVED lines=11> */
.L_x_8922:
[----:B------:R-:W-:Y:S05]  /*2a00*/  BSYNC B0 ;  /* 0x0000000000007941 */ /* 0x000fea0003800000 */
.L_x_8921:
[----:B------:R-:W0:Y:S01]  /*2a10*/  @P1 LDC R187, c[0x0][0x29c] ;  /* 0x0000a700ffbb1b82 */ /* 0x000e220000000800 */
[----:B------:R-:W-:Y:S02]  /*2a20*/  @P1 HADD2.F32 R243, -RZ, R164.H1_H1 ;  /* 0x300000a4fff31230 */ /* 0x000fe40000004100 */
[----:B--2---:R-:W-:Y:S01]  /*2a30*/  @P1 FMUL.FTZ R186, R185, R186 ;  /* 0x000000bab9ba1220 */ /* 0x004fe20000410000 */
[----:B------:R-:W-:Y:S01]  /*2a40*/  @P1 F2FP.F16.F32.PACK_AB R188, RZ, R188 ;  /* 0x000000bcffbc123e */ /* 0x000fe200000000ff */
[----:B------:R-:W-:Y:S01]  /*2a50*/  @P1 HADD2.F32 R242, -RZ, R168.H1_H1 ;  /* 0x300000a8fff21230 */ /* 0x000fe20000004100 */
[----:B------:R-:W-:Y:S01]  /*2a60*/  @!P3 ISETP.NE.U32.AND P4, PT, R4, RZ, PT ;  /* 0x000000ff0400b20c */ /* 0x000fe20003f85070 */
[----:B------:R-:W-:Y:S01]  /*2a70*/  @P1 FMUL.FTZ R243, R186, R243 ;  /* 0x000000f3baf31220 */ /* 0x000fe20000410000 */
[----:B------:R-:W-:Y:S01]  /*2a80*/  @P1 PRMT R180, R188, 0x7610, R180 ;  /* 0x00007610bcb41816 */ /* 0x000fe200000000b4 */
[----:B------:R-:W1:Y:S01]  /*2a90*/  @P1 LDC R189, c[0x0][0x29c] ;  /* 0x0000a700ffbd1b82 */ /* 0x000e620000000800 */
[----:B------:R-:W-:Y:S01]  /*2aa0*/  @!P3 ISETP.NE.AND.EX P4, PT, R5, RZ, PT, P4 ;  /* 0x000000ff0500b20c */ /* 0x000fe20003f85340 */
[----:B------:R-:W-:Y:S01]  /*2ab0*/  BSSY B0, `(.L_x_8923) ;  /* 0x000000f000007945 */ /* 0x000fe20003800000 */
[----:B------:R-:W-:Y:S01]  /*2ac0*/  @P1 F2FP.F16.F32.PACK_AB R243, RZ, R243 ;  /* 0x000000f3fff3123e */ /* 0x000fe200000000ff */
[----:B------:R-:W-:Y:S01]  /*2ad0*/  @P1 FFMA.FTZ R117, R186, R242, R117 ;  /* 0x000000f2ba751223 */ /* 0x000fe20000010075 */
[----:B------:R-:W-:-:S02]  /*2ae0*/  @!P3 ISETP.NE.U32.AND P0, PT, R4, RZ, PT ;  /* 0x000000ff0400b20c */ /* 0x000fc40003f05070 */
        /* <DEDUP_REMOVED lines=11> */
.L_x_8924:
[----:B------:R-:W-:Y:S05]  /*2ba0*/  BSYNC B0 ;  /* 0x0000000000007941 */ /* 0x000fea0003800000 */
.L_x_8923:
[----:B------:R-:W-:Y:S02]  /*2bb0*/  @P1 HADD2.F32 R188, -RZ, R169.H0_H0 ;  /* 0x200000a9ffbc1230 */ /* 0x000fe40000004100 */
[----:B0-----:R-:W-:Y:S01]  /*2bc0*/  @P1 FMUL.FTZ R187, R186, R187 ;  /* 0x000000bbbabb1220 */ /* 0x001fe20000410000 */
        /* <DEDUP_REMOVED lines=15> */
.L_x_8926:
[----:B------:R-:W-:Y:S05]  /*2cc0*/  BSYNC B0 ;  /* 0x0000000000007941 */ /* 0x000fea0003800000 */
.L_x_8925:
[----:B------:R-:W0:Y:S01]  /*2cd0*/  @P1 LDC R244, c[0x0][0x29c] ;  /* 0x0000a700fff41b82 */ /* 0x000e220000000800 */
[----:B------:R-:W-:Y:S02]  /*2ce0*/  @P1 HADD2.F32 R242, -RZ, R169.H1_H1 ;  /* 0x300000a9fff21230 */ /* 0x000fe40000004100 */
[----:B-1----:R-:W-:Y:S01]  /*2cf0*/  @P1 FMUL.FTZ R189, R187, R189 ;  /* 0x000000bdbbbd1220 */ /* 0x002fe20000410000 */
[----:B------:R-:W-:Y:S01]  /*2d00*/  @P1 HADD2.F32 R245, -RZ, R165.H1_H1 ;  /* 0x300000a5fff51230 */ /* 0x000fe20000004100 */
[C---:B------:R-:W-:Y:S01]  /*2d10*/  @!P3 ISETP.NE.U32.AND P4, PT, R4.reuse, RZ, PT ;  /* 0x000000ff0400b20c */ /* 0x040fe20003f85070 */
[----:B------:R-:W-:Y:S01]  /*2d20*/  BSSY B0, `(.L_x_8927) ;  /* 0x0000012000007945 */ /* 0x000fe20003800000 */
[C---:B------:R-:W-:Y:S01]  /*2d30*/  @P1 FFMA.FTZ R119, R189.reuse, R242, R119 ;  /* 0x000000f2bd771223 */ /* 0x040fe20000010077 */
[----:B------:R-:W-:Y:S01]  /*2d40*/  @!P3 ISETP.NE.U32.AND P0, PT, R4, RZ, PT ;  /* 0x000000ff0400b20c */ /* 0x000fe20003f05070 */
[----:B------:R-:W1:Y:S01]  /*2d50*/  @P1 LDC R188, c[0x0][0x29c] ;  /* 0x0000a700ffbc1b82 */ /* 0x000e620000000800 */
[----:B------:R-:W-:Y:S01]  /*2d60*/  @P1 FMUL.FTZ R242, R189, R245 ;  /* 0x000000f5bdf21220 */ /* 0x000fe20000410000 */
[----:B------:R-:W-:-:S02]  /*2d70*/  @!P3 ISETP.NE.AND.EX P4, PT, R5, RZ, PT, P4 ;  /* 0x000000ff0500b20c */ /* 0x000fc40003f85340 */
[----:B------:R-:W-:Y:S02]  /*2d80*/  @P1 F2FP.F16.F32.PACK_AB R243, RZ, R243 ;  /* 0x000000f3fff3123e */ /* 0x000fe400000000ff */
[----:B------:R-:W-:Y:S02]  /*2d90*/  @P1 F2FP.F16.F32.PACK_AB R242, RZ, R242 ;  /* 0x000000f2fff2123e */ /* 0x000fe400000000ff */
        /* <DEDUP_REMOVED lines=10> */
.L_x_8928:
[----:B------:R-:W-:Y:S05]  /*2e40*/  BSYNC B0 ;  /* 0x0000000000007941 */ /* 0x000fea0003800000 */
.L_x_8927:
        /* <DEDUP_REMOVED lines=17> */
.L_x_8930:
[----:B------:R-:W-:Y:S05]  /*2f60*/  BSYNC B0 ;  /* 0x0000000000007941 */ /* 0x000fea0003800000 */
.L_x_8929:
[----:B-1----:R-:W-:Y:S01]  /*2f70*/  @P1 FMUL.FTZ R188, R246, R188 ;  /* 0x000000bcf6bc1220 */ /* 0x002fe20000410000 */
[----:B------:R-:W-:Y:S01]  /*2f80*/  @P1 HADD2.F32 R189, -RZ, R170.H1_H1 ;  /* 0x300000aaffbd1230 */ /* 0x000fe20000004100 */
[----:B------:R-:W-:Y:S01]  /*2f90*/  @P1 F2FP.F16.F32.PACK_AB R244, RZ, R244 ;  /* 0x000000f4fff4123e */ /* 0x000fe200000000ff */
[----:B------:R-:W-:Y:S01]  /*2fa0*/  @P1 HADD2.F32 R245, -RZ, R166.H1_H1 ;  /* 0x300000a6fff51230 */ /* 0x000fe20000004100 */
[----:B------:R-:W-:Y:S01]  /*2fb0*/  @!P3 ISETP.NE.U32.AND P4, PT, R4, RZ, PT ;  /* 0x000000ff0400b20c */ /* 0x000fe20003f85070 */
[----:B------:R-:W-:Y:S01]  /*2fc0*/  BSSY B0, `(.L_x_8931) ;  /* 0x0000016000007945 */ /* 0x000fe20003800000 */
[----:B------:R-:W-:Y:S01]  /*2fd0*/  @P1 FFMA.FTZ R113, R188, R189, R113 ;  /* 0x000000bdbc711223 */ /* 0x000fe20000010071 */
[----:B------:R-:W-:Y:S01]  /*2fe0*/  @P1 PRMT R182, R244, 0x7610, R182 ;  /* 0x00007610f4b61816 */ /* 0x000fe200000000b6 */
[----:B------:R-:W-:Y:S01]  /*2ff0*/  @P1 FMUL.FTZ R245, R188, R245 ;  /* 0x000000f5bcf51220 */ /* 0x000fe20000410000 */
[----:B------:R-:W0:Y:S01]  /*3000*/  @P1 LDC R189, c[0x0][0x29c] ;  /* 0x0000a700ffbd1b82 */ /* 0x000e220000000800 */
[----:B------:R-:W-:-:S02]  /*3010*/  @P1 PRMT R181, R243, 0x7610, R181 ;  /* 0x00007610f3b51816 */ /* 0x000fc400000000b5 */
[----:B------:R-:W-:Y:S02]  /*3020*/  @!P3 ISETP.NE.AND.EX P4, PT, R5, RZ, PT, P4 ;  /* 0x000000ff0500b20c */ /* 0x000fe40003f85340 */
[----:B------:R-:W-:Y:S02]  /*3030*/  @P1 F2FP.F16.F32.PACK_AB R245, RZ, R245 ;  /* 0x000000f5fff5123e */ /* 0x000fe400000000ff */
[----:B------:R-:W-:Y:S01]  /*3040*/  @P1 PRMT R181, R181, 0x5410, R242 ;  /* 0x00005410b5b51816 */ /* 0x000fe200000000f2 */
[----:B------:R-:W1:Y:S01]  /*3050*/  @P1 LDC R188, c[0x0][0x29c] ;  /* 0x0000a700ffbc1b82 */ /* 0x000e620000000800 */
[----:B------:R-:W-:Y:S02]  /*3060*/  @P1 PRMT R182, R182, 0x5410, R245 ;  /* 0x00005410b6b61816 */ /* 0x000fe400000000f5 */
[----:B------:R-:W-:Y:S02]  /*3070*/  @!P3 ISETP.NE.U32.AND P0, PT, R4, RZ, PT ;  /* 0x000000ff0400b20c */ /* 0x000fe40003f05070 */
[----:B------:R-:W-:Y:S01]  /*3080*/  @!P3 FSEL R245, R50, RZ, P4 ;  /* 0x000000ff32f5b208 */ /* 0x000fe20002000000 */
[----:B------:R-:W-:Y:S10]  /*3090*/  @!P3 BRA `(.L_x_8932) ;  /* 0x000000000020b947 */ /* 0x000ff40003800000 */
        /* <DEDUP_REMOVED lines=8> */
.L_x_8932:
[----:B------:R-:W-:Y:S05]  /*3120*/  BSYNC B0 ;  /* 0x0000000000007941 */ /* 0x000fea0003800000 */
.L_x_8931:
        /* <DEDUP_REMOVED lines=17> */
.L_x_8934:
[----:B------:R-:W-:Y:S05]  /*3240*/  BSYNC B0 ;  /* 0x0000000000007941 */ /* 0x000fea0003800000 */
.L_x_8933:
[----:B------:R-:W-:Y:S01]  /*3250*/  ISETP.NE.U32.AND P0, PT, RZ, UR10, PT ;  /* 0x0000000aff007c0c */ /* 0x000fe2000bf05070 */
[----:B------:R-:W-:Y:S02]  /*3260*/  @P1 HADD2.F32 R189, -RZ, R171.H1_H1 ;  /* 0x300000abffbd1230 */ /* 0x000fe40000004100 */
[----:B-1----:R-:W-:Y:S01]  /*3270*/  @P1 FMUL.FTZ R188, R244, R188 ;  /* 0x000000bcf4bc1220 */ /* 0x002fe20000410000 */
[----:B------:R-:W-:Y:S02]  /*3280*/  ISETP.NE.U32.AND P4, PT, RZ, UR10, PT ;  /* 0x0000000aff007c0c */ /* 0x000fe4000bf85070 */
[----:B------:R-:W-:Y:S01]  /*3290*/  ISETP.NE.AND.EX P0, PT, RZ, UR11, PT, P0 ;  /* 0x0000000bff007c0c */ /* 0x000fe2000bf05300 */
[----:B------:R-:W-:Y:S01]  /*32a0*/  @P1 FFMA.FTZ R115, R188, R189, R115 ;  /* 0x000000bdbc731223 */ /* 0x000fe20000010073 */
[----:B------:R-:W-:Y:S01]  /*32b0*/  @P1 HADD2.F32 R189, -RZ, R167.H1_H1 ;  /* 0x300000a7ffbd1230 */ /* 0x000fe20000004100 */
[----:B------:R-:W-:Y:S02]  /*32c0*/  ISETP.NE.AND.EX P4, PT, RZ, UR11, PT, P4 ;  /* 0x0000000bff007c0c */ /* 0x000fe4000bf85340 */
[----:B------:R-:W-:-:S02]  /*32d0*/  @P1 F2FP.F16.F32.PACK_AB R243, RZ, R243 ;  /* 0x000000f3fff3123e */ /* 0x000fc400000000ff */
[----:B------:R-:W-:Y:S01]  /*32e0*/  @P1 FMUL.FTZ R242, R188, R189 ;  /* 0x000000bdbcf21220 */ /* 0x000fe20000410000 */
[----:B------:R-:W-:Y:S02]  /*32f0*/  SEL R184, R184, R172, P4 ;  /* 0x000000acb8b87207 */ /* 0x000fe40002000000 */
[----:B------:R-:W-:Y:S02]  /*3300*/  SEL R185, R185, R173, P4 ;  /* 0x000000adb9b97207 */ /* 0x000fe40002000000 */
[----:B------:R-:W-:Y:S01]  /*3310*/  SEL R186, R186, R174, P4 ;  /* 0x000000aebaba7207 */ /* 0x000fe20002000000 */
[----:B------:R-:W0:Y:S01]  /*3320*/  @P0 LDC.64 R188, c[0x0][0x308] ;  /* 0x0000c200ffbc0b82 */ /* 0x000e220000000a00 */
[----:B------:R-:W-:Y:S02]  /*3330*/  SEL R187, R187, R175, P4 ;  /* 0x000000afbbbb7207 */ /* 0x000fe40002000000 */
[----:B------:R-:W-:Y:S02]  /*3340*/  @P1 F2FP.F16.F32.PACK_AB R242, RZ, R242 ;  /* 0x000000f2fff2123e */ /* 0x000fe400000000ff */
[----:B------:R-:W-:-:S03]  /*3350*/  @P1 PRMT R183, R243, 0x7610, R183 ;  /* 0x00007610f3b71816 */ /* 0x000fc600000000b7 */
[----:B------:R-:W1:Y:S01]  /*3360*/  @P1 LDC R243, c[0x0][0x29c] ;  /* 0x0000a700fff31b82 */ /* 0x000e620000000800 */
[----:B------:R-:W-:Y:S01]  /*3370*/  @P1 PRMT R183, R183, 0x5410, R242 ;  /* 0x00005410b7b71816 */ /* 0x000fe200000000f2 */
[----:B0-----:R-:W-:Y:S01]  /*3380*/  @P0 IMAD.WIDE.U32 R188, R236, 0x20, R188 ;  /* 0x00000020ecbc0825 */ /* 0x001fe200078e00bc */
[----:B------:R-:W-:-:S04]  /*3390*/  IADD3 R236, R210, 0x80, RZ ;  /* 0x00000080d2ec7810 */ /* 0x000fc80007ffe0ff */
[----:B------:R0:W-:Y:S02]  /*33a0*/  @P0 STG.E.128 desc[UR4][R188.64], R184 ;  /* 0x000000b8bc000986 */ /* 0x0001e4000c101d04 */
[----:B0-----:R-:W-:Y:S02]  /*33b0*/  SEL R184, R247, R176, P4 ;  /* 0x000000b0f7b87207 */ /* 0x001fe40002000000 */
[----:B------:R-:W-:Y:S02]  /*33c0*/  SEL R185, R246, R177, P4 ;  /* 0x000000b1f6b97207 */ /* 0x000fe40002000000 */
[----:B------:R-:W-:Y:S02]  /*33d0*/  SEL R186, R245, R178, P4 ;  /* 0x000000b2f5ba7207 */ /* 0x000fe40002000000 */
[----:B------:R-:W-:Y:S02]  /*33e0*/  SEL R187, R244, R179, P4 ;  /* 0x000000b3f4bb7207 */ /* 0x000fe40002000000 */
[----:B------:R-:W0:Y:S03]  /*33f0*/  @P1 LDC R244, c[0x0][0x29c] ;  /* 0x0000a700fff41b82 */ /* 0x000e260000000800 */
[----:B------:R2:W-:Y:S05]  /*3400*/  @P0 STG.E.128 desc[UR4][R188.64+0x10], R184 ;  /* 0x000010b8bc000986 */ /* 0x0005ea000c101d04 */
[----:B--2---:R-:W2:Y:S08]  /*3410*/  @P1 LDC.64 R186, c[0x0][0x2f8] ;  /* 0x0000be00ffba1b82 */ /* 0x004eb00000000a00 */
[----:B------:R-:W3:Y:S01]  /*3420*/  @P1 LDC.64 R184, c[0x0][0x220] ;  /* 0x00008800ffb81b82 */ /* 0x000ee20000000a00 */
[----:B--2---:R-:W-:-:S05]  /*3430*/  @P1 IMAD.WIDE.U32 R186, R210, 0x10, R186 ;  /* 0x00000010d2ba1825 */ /* 0x004fca00078e00ba */
[----:B------:R2:W-:Y:S01]  /*3440*/  @P1 STG.E.128 desc[UR4][R186.64], R180 ;  /* 0x000000b4ba001986 */ /* 0x0005e2000c101d04 */
[----:B------:R-:W-:Y:S01]  /*3450*/  @!P3 ISETP.NE.U32.AND P5, PT, R4, RZ, PT ;  /* 0x000000ff0400b20c */ /* 0x000fe20003fa5070 */
[----:B---3--:R-:W-:Y:S01]  /*3460*/  @P1 IMAD.WIDE.U32 R184, R236, 0x10, R184 ;  /* 0x00000010ecb81825 */ /* 0x008fe200078e00b8 */
[----:B--2---:R-:W2:Y:S02]  /*3470*/  @P1 LDC R187, c[0x0][0x29c] ;  /* 0x0000a700ffbb1b82 */ /* 0x004ea40000000800 */
[----:B------:R-:W-:Y:S01]  /*3480*/  @!P3 ISETP.NE.AND.EX P5, PT, R5, RZ, PT, P5 ;  /* 0x000000ff0500b20c */ /* 0x000fe20003fa5350 */
[----:B------:R-:W-:Y:S01]  /*3490*/  BSSY B0, `(.L_x_8935) ;  /* 0x000000c000007945 */ /* 0x000fe20003800000 */
[----:B------:R3:W5:Y:S02]  /*34a0*/  @P1 LDG.E.128 R168, desc[UR4][R184.64] ;  /* 0x00000004b8a81981 */ /* 0x000764000c1e1d00 */
[----:B---3--:R-:W-:Y:S01]  /*34b0*/  @!P3 FSEL R184, R44, RZ, P5 ;  /* 0x000000ff2cb8b208 */ /* 0x008fe20002800000 */
[----:B01----:R-:W-:Y:S08]  /*34c0*/  @!P3 BRA `(.L_x_8936) ;  /* 0x000000000020b947 */ /* 0x003ff00003800000 */
        /* <DEDUP_REMOVED lines=8> */
.L_x_8936:
[----:B------:R-:W-:Y:S05]  /*3550*/  BSYNC B0 ;  /* 0x0000000000007941 */ /* 0x000fea0003800000 */
.L_x_8935:
[----:B------:R-:W-:Y:S01]  /*3560*/  @!P3 ISETP.NE.U32.AND P5, PT, R4, RZ, PT ;  /* 0x000000ff0400b20c */ /* 0x000fe20003fa5070 */
[----:B-----5:R-:W-:Y:S02]  /*3570*/  @P1 HADD2.F32 R185, -RZ, R168.H0_H0 ;  /* 0x200000a8ffb91230 */ /* 0x020fe40000004100 */
[----:B--2---:R-:W-:Y:S01]  /*3580*/  @P1 FMUL.FTZ R187, R184, R187 ;  /* 0x000000bbb8bb1220 */ /* 0x004fe20000410000 */
[----:B------:R-:W-:Y:S01]  /*3590*/  @P1 HADD2.F32 R186, -RZ, R160.H0_H0 ;  /* 0x200000a0ffba1230 */ /* 0x000fe20000004100 */
[----:B------:R-:W-:Y:S01]  /*35a0*/  @!P3 ISETP.NE.AND.EX P5, PT, R5, RZ, PT, P5 ;  /* 0x000000ff0500b20c */ /* 0x000fe20003fa5350 */
[----:B------:R-:W-:Y:S01]  /*35b0*/  BSSY B0, `(.L_x_8937) ;  /* 0x000000d000007945 */ /* 0x000fe20003800000 */
[----:B------:R-:W-:Y:S02]  /*35c0*/  @P1 FFMA.FTZ R108, R185, R187, R108 ;  /* 0x000000bbb96c1223 */ /* 0x000fe4000001006c */
        /* <DEDUP_REMOVED lines=11> */
.L_x_8938:
[----:B------:R-:W-:Y:S05]  /*3680*/  BSYNC B0 ;  /* 0x0000000000007941 */ /* 0x000fea0003800000 */
.L_x_8937:
[----:B------:R-:W-:Y:S01]  /*3690*/  @!P3 ISETP.NE.U32.AND P5, PT, R4, RZ, PT ;  /* 0x000000ff0400b20c */ /* 0x000fe20003fa5070 */
[----:B------:R-:W-:Y:S02]  /*36a0*/  @P1 HADD2.F32 R186, -RZ, R168.H1_H1 ;  /* 0x300000a8ffba1230 */ /* 0x000fe40000004100 */
[----:B------:R-:W-:Y:S01]  /*36b0*/  @P1 FMUL.FTZ R243, R185, R243 ;  /* 0x000000f3b9f31220 */ /* 0x000fe20000410000 */
[----:B------:R-:W-:Y:S01]  /*36c0*/  @P1 HADD2.F32 R188, -RZ, R160.H1_H1 ;  /* 0x300000a0ffbc1230 */ /* 0x000fe20000004100 */
        /* <DEDUP_REMOVED lines=14> */
.L_x_8940:
[----:B------:R-:W-:Y:S05]  /*37b0*/  BSYNC B0 ;  /* 0x0000000000007941 */ /* 0x000fea0003800000 */
.L_x_8939:
[----:B------:R-:W0:Y:S01]  /*37c0*/  @P1 LDC R242, c[0x0][0x29c] ;  /* 0x0000a700fff21b82 */ /* 0x000e220000000800 */
[----:B------:R-:W-:Y:S02]  /*37d0*/  @P1 HADD2.F32 R246, -RZ, R161.H0_H0 ;  /* 0x200000a1fff61230 */ /* 0x000fe40000004100 */
[----:B------:R-:W-:Y:S01]  /*37e0*/  @P1 FMUL.FTZ R244, R186, R244 ;  /* 0x000000f4baf41220 */ /* 0x000fe20000410000 */
[----:B------:R-:W-:Y:S01]  /*37f0*/  @P1 F2FP.F16.F32.PACK_AB R187, RZ, R187 ;  /* 0x000000bbffbb123e */ /* 0x000fe200000000ff */
[----:B------:R-:W-:Y:S01]  /*3800*/  @P1 HADD2.F32 R245, -RZ, R169.H0_H0 ;  /* 0x200000a9fff51230 */ /* 0x000fe20000004100 */
[----:B------:R-:W-:Y:S01]  /*3810*/  @!P3 ISETP.NE.U32.AND P5, PT, R4, RZ, PT ;  /* 0x000000ff0400b20c */ /* 0x000fe20003fa5070 */
[----:B------:R-:W-:Y:S01]  /*3820*/  @P1 FMUL.FTZ R246, R244, R246 ;  /* 0x000000f6f4f61220 */ /* 0x000fe20000410000 */
[----:B------:R-:W-:Y:S01]  /*3830*/  @P1 F2FP.F16.F32.PACK_AB R243, RZ, R243 ;  /* 0x000000f3fff3123e */ /* 0x000fe200000000ff */
[----:B------:R-:W1:Y:S01]  /*3840*/  @P1 LDC R189, c[0x0][0x29c] ;  /* 0x0000a700ffbd1b82 */ /* 0x000e620000000800 */
[----:B------:R-:W-:Y:S01]  /*3850*/  @P1 PRMT R180, R187, 0x7610, R180 ;  /* 0x00007610bbb41816 */ /* 0x000fe200000000b4 */
[----:B------:R-:W-:Y:S01]  /*3860*/  BSSY B0, `(.L_x_8941) ;  /* 0x0000011000007945 */ /* 0x000fe20003800000 */
[----:B------:R-:W-:Y:S01]  /*3870*/  @P1 F2FP.F16.F32.PACK_AB R246, RZ, R246 ;  /* 0x000000f6fff6123e */ /* 0x000fe200000000ff */
[----:B------:R-:W-:Y:S01]  /*3880*/  @P1 FFMA.FTZ R110, R245, R244, R110 ;  /* 0x000000f4f56e1223 */ /* 0x000fe2000001006e */
[----:B------:R-:W-:-:S02]  /*3890*/  @!P3 ISETP.NE.AND.EX P5, PT, R5, RZ, PT, P5 ;  /* 0x000000ff0500b20c */ /* 0x000fc40003fa5350 */
        /* <DEDUP_REMOVED lines=13> */
.L_x_8942:
[----:B------:R-:W-:Y:S05]  /*3970*/  BSYNC B0 ;  /* 0x0000000000007941 */ /* 0x000fea0003800000 */
.L_x_8941:
[----:B------:R-:W-:Y:S01]  /*3980*/  @!P3 ISETP.NE.U32.AND P5, PT, R4, RZ, PT ;  /* 0x000000ff0400b20c */ /* 0x000fe20003fa5070 */
[----:B------:R-:W-:Y:S02]  /*3990*/  @P1 HADD2.F32 R243, -RZ, R169.H1_H1 ;  /* 0x300000a9fff31230 */ /* 0x000fe40000004100 */
[----:B0-----:R-:W-:Y:S01]  /*39a0*/  @P1 FMUL.FTZ R242, R187, R242 ;  /* 0x000000f2bbf21220 */ /* 0x001fe20000410000 */
        /* <DEDUP_REMOVED lines=15> */
.L_x_8944:
[----:B------:R-:W-:Y:S05]  /*3aa0*/  BSYNC B0 ;  /* 0x0000000000007941 */ /* 0x000fea0003800000 */
.L_x_8943:
[----:B------:R-:W-:Y:S01]  /*3ab0*/  @!P3 ISETP.NE.U32.AND P5, PT, R4, RZ, PT ;  /* 0x000000ff0400b20c */ /* 0x000fe20003fa5070 */
[----:B------:R-:W-:Y:S02]  /*3ac0*/  @P1 HADD2.F32 R243, -RZ, R170.H0_H0 ;  /* 0x200000aafff31230 */ /* 0x000fe40000004100 */
[----:B-1----:R-:W-:Y:S01]  /*3ad0*/  @P1 FMUL.FTZ R189, R247, R189 ;  /* 0x000000bdf7bd1220 */ /* 0x002fe20000410000 */
        /* <DEDUP_REMOVED lines=15> */
.L_x_8946:
[----:B------:R-:W-:Y:S05]  /*3bd0*/  BSYNC B0 ;  /* 0x0000000000007941 */ /* 0x000fea0003800000 */
.L_x_8945:
[----:B--2---:R-:W-:Y:S01]  /*3be0*/  @P1 FMUL.FTZ R188, R246, R188 ;  /* 0x000000bcf6bc1220 */ /* 0x004fe20000410000 */
[----:B------:R-:W-:Y:S01]  /*3bf0*/  @P1 HADD2.F32 R189, -RZ, R170.H1_H1 ;  /* 0x300000aaffbd1230 */ /* 0x000fe20000004100 */
[----:B------:R-:W-:Y:S01]  /*3c00*/  @P1 F2FP.F16.F32.PACK_AB R243, RZ, R243 ;  /* 0x000000f3fff3123e */ /* 0x000fe200000000ff */
[----:B------:R-:W-:Y:S01]  /*3c10*/  @P1 HADD2.F32 R244, -RZ, R162.H1_H1 ;  /* 0x300000a2fff41230 */ /* 0x000fe20000004100 */
[----:B------:R-:W-:Y:S01]  /*3c20*/  @!P3 ISETP.NE.U32.AND P5, PT, R4, RZ, PT ;  /* 0x000000ff0400b20c */ /* 0x000fe20003fa5070 */
[----:B------:R-:W-:Y:S01]  /*3c30*/  BSSY B0, `(.L_x_8947) ;  /* 0x0000015000007945 */ /* 0x000fe20003800000 */
[----:B------:R-:W-:Y:S01]  /*3c40*/  @P1 FFMA.FTZ R105, R189, R188, R105 ;  /* 0x000000bcbd691223 */ /* 0x000fe20000010069 */
[----:B------:R-:W-:Y:S01]  /*3c50*/  @P1 F2FP.F16.F32.PACK_AB R242, RZ, R242 ;  /* 0x000000f2fff2123e */ /* 0x000fe200000000ff */
[----:B------:R-:W-:Y:S01]  /*3c60*/  @P1 FMUL.FTZ R244, R188, R244 ;  /* 0x000000f4bcf41220 */ /* 0x000fe20000410000 */
[----:B------:R-:W0:Y:S01]  /*3c70*/  @P1 LDC R189, c[0x0][0x29c] ;  /* 0x0000a700ffbd1b82 */ /* 0x000e220000000800 */
[----:B------:R-:W-:-:S02]  /*3c80*/  @!P3 ISETP.NE.AND.EX P5, PT, R5, RZ, PT, P5 ;  /* 0x000000ff0500b20c */ /* 0x000fc40003fa5350 */
[----:B------:R-:W-:Y:S02]  /*3c90*/  @P1 PRMT R182, R243, 0x7610, R182 ;  /* 0x00007610f3b61816 */ /* 0x000fe400000000b6 */
[----:B------:R-:W-:Y:S02]  /*3ca0*/  @P1 F2FP.F16.F32.PACK_AB R244, RZ, R244 ;  /* 0x000000f4fff4123e */ /* 0x000fe400000000ff */
[----:B------:R-:W-:Y:S01]  /*3cb0*/  @P1 PRMT R181, R181, 0x5410, R242 ;  /* 0x00005410b5b51816 */ /* 0x000fe200000000f2 */
[----:B------:R-:W1:Y:S01]  /*3cc0*/  @P1 LDC R188, c[0x0][0x29c] ;  /* 0x0000a700ffbc1b82 */ /* 0x000e620000000800 */
        /* <DEDUP_REMOVED lines=11> */
.L_x_8948:
[----:B------:R-:W-:Y:S05]  /*3d80*/  BSYNC B0 ;  /* 0x0000000000007941 */ /* 0x000fea0003800000 */
.L_x_8947:
[----:B------:R-:W-:Y:S01]  /*3d90*/  @!P3 ISETP.NE.U32.AND P5, PT, R4, RZ, PT ;  /* 0x000000ff0400b20c */ /* 0x000fe20003fa5070 */
[----:B------:R-:W-:Y:S02]  /*3da0*/  @P1 HADD2.F32 R242, -RZ, R171.H0_H0 ;  /* 0x200000abfff21230 */ /* 0x000fe40000004100 */
[----:B0-----:R-:W-:Y:S01]  /*3db0*/  @P1 FMUL.FTZ R189, R245, R189 ;  /* 0x000000bdf5bd1220 */ /* 0x001fe20000410000 */
        /* <DEDUP_REMOVED lines=15> */
.L_x_8950:
[----:B------:R-:W-:Y:S05]  /*3eb0*/  BSYNC B0 ;  /* 0x0000000000007941 */ /* 0x000fea0003800000 */
.L_x_8949:
[----:B------:R-:W-:Y:S02]  /*3ec0*/  @P1 HADD2.F32 R189, -RZ, R171.H1_H1 ;  /* 0x300000abffbd1230 */ /* 0x000fe40000004100 */
[----:B-1----:R-:W-:Y:S01]  /*3ed0*/  @P1 FMUL.FTZ R188, R244, R188 ;  /* 0x000000bcf4bc1220 */ /* 0x002fe20000410000 */
[----:B------:R-:W-:Y:S02]  /*3ee0*/  SEL R184, R184, R172, P4 ;  /* 0x000000acb8b87207 */ /* 0x000fe40002000000 */
[----:B------:R-:W-:Y:S01]  /*3ef0*/  SEL R185, R185, R173, P4 ;  /* 0x000000adb9b97207 */ /* 0x000fe20002000000 */
[----:B------:R-:W-:Y:S01]  /*3f00*/  @P1 FFMA.FTZ R107, R189, R188, R107 ;  /* 0x000000bcbd6b1223 */ /* 0x000fe2000001006b */
[----:B------:R-:W-:Y:S01]  /*3f10*/  @P1 HADD2.F32 R189, -RZ, R163.H1_H1 ;  /* 0x300000a3ffbd1230 */ /* 0x000fe20000004100 */
[----:B------:R-:W-:Y:S02]  /*3f20*/  SEL R186, R186, R174, P4 ;  /* 0x000000aebaba7207 */ /* 0x000fe40002000000 */
[----:B------:R-:W-:-:S02]  /*3f30*/  SEL R187, R187, R175, P4 ;  /* 0x000000afbbbb7207 */ /* 0x000fc40002000000 */
[----:B------:R-:W-:Y:S01]  /*3f40*/  @P1 FMUL.FTZ R242, R188, R189 ;  /* 0x000000bdbcf21220 */ /* 0x000fe20000410000 */
[----:B------:R-:W-:Y:S01]  /*3f50*/  @P1 F2FP.F16.F32.PACK_AB R243, RZ, R243 ;  /* 0x000000f3fff3123e */ /* 0x000fe200000000ff */
[----:B------:R-:W0:Y:S03]  /*3f60*/  @P0 LDC.64 R188, c[0x0][0x308] ;  /* 0x0000c200ffbc0b82 */ /* 0x000e260000000a00 */
[----:B------:R-:W-:Y:S02]  /*3f70*/  @P1 F2FP.F16.F32.PACK_AB R242, RZ, R242 ;  /* 0x000000f2fff2123e */ /* 0x000fe400000000ff */
        /* <DEDUP_REMOVED lines=31> */
.L_x_8952:
[----:B------:R-:W-:Y:S05]  /*4170*/  BSYNC B0 ;  /* 0x0000000000007941 */ /* 0x000fea0003800000 */
.L_x_8951:
[----:B------:R-:W-:Y:S01]  /*4180*/  @!P3 ISETP.NE.U32.AND P5, PT, R4, RZ, PT ;  /* 0x000000ff0400b20c */ /* 0x000fe20003fa5070 */
[----:B-----5:R-:W-:Y:S02]  /*4190*/  @P1 HADD2.F32 R185, -RZ, R168.H0_H0 ;  /* 0x200000a8ffb91230 */ /* 0x020fe40000004100 */
[----:B0-----:R-:W-:Y:S01]  /*41a0*/  @P1 FMUL.FTZ R186, R184, R186 ;  /* 0x000000bab8ba1220 */ /* 0x001fe20000410000 */
[----:B------:R-:W-:Y:S01]  /*41b0*/  BSSY B0, `(.L_x_8953) ;  /* 0x000000d000007945 */ /* 0x000fe20003800000 */
[----:B------:R-:W-:Y:S02]  /*41c0*/  @!P3 ISETP.NE.AND.EX P5, PT, R5, RZ, PT, P5 ;  /* 0x000000ff0500b20c */ /* 0x000fe40003fa5350 */
[----:B------:R-:W-:Y:S02]  /*41d0*/  @P1 FFMA.FTZ R100, R185, R186, R100 ;  /* 0x000000bab9641223 */ /* 0x000fe40000010064 */
        /* <DEDUP_REMOVED lines=10> */
.L_x_8954:
[----:B------:R-:W-:Y:S05]  /*4280*/  BSYNC B0 ;  /* 0x0000000000007941 */ /* 0x000fea0003800000 */
.L_x_8953:
[----:B------:R-:W0:Y:S01]  /*4290*/  @P1 LDC R236, c[0x0][0x29c] ;  /* 0x0000a700ffec1b82 */ /* 0x000e220000000800 */
[----:B------:R-:W-:Y:S02]  /*42a0*/  @P1 HADD2.F32 R188, -RZ, R156.H0_H0 ;  /* 0x2000009cffbc1230 */ /* 0x000fe40000004100 */
[----:B-1----:R-:W-:Y:S01]  /*42b0*/  @P1 FMUL.FTZ R187, R185, R187 ;  /* 0x000000bbb9bb1220 */ /* 0x002fe20000410000 */
[----:B------:R-:W-:Y:S01]  /*42c0*/  @P1 HADD2.F32 R189, -RZ, R168.H1_H1 ;  /* 0x300000a8ffbd1230 */ /* 0x000fe20000004100 */
[----:B------:R-:W-:Y:S01]  /*42d0*/  @!P3 ISETP.NE.U32.AND P5, PT, R4, RZ, PT ;  /* 0x000000ff0400b20c */ /* 0x000fe20003fa5070 */
[----:B------:R-:W-:Y:S01]  /*42e0*/  BSSY B0, `(.L_x_8955) ;  /* 0x0000013000007945 */ /* 0x000fe20003800000 */
[----:B------:R-:W-:Y:S01]  /*42f0*/  @P1 FMUL.FTZ R188, R186, R188 ;  /* 0x000000bcbabc1220 */ /* 0x000fe20000410000 */
[----:B------:R-:W-:Y:S01]  /*4300*/  @P1 HADD2.F32 R186, -RZ, R156.H1_H1 ;  /* 0x3000009cffba1230 */ /* 0x000fe20000004100 */
[----:B------:R-:W1:Y:S01]  /*4310*/  @P1 LDC R242, c[0x0][0x29c] ;  /* 0x0000a700fff21b82 */ /* 0x000e620000000800 */
[----:B------:R-:W-:Y:S01]  /*4320*/  @P1 FFMA.FTZ R101, R189, R187, R101 ;  /* 0x000000bbbd651223 */ /* 0x000fe20000010065 */
[----:B------:R-:W-:-:S02]  /*4330*/  @!P3 ISETP.NE.AND.EX P5, PT, R5, RZ, PT, P5 ;  /* 0x000000ff0500b20c */ /* 0x000fc40003fa5350 */
[----:B------:R-:W-:Y:S01]  /*4340*/  @P1 FMUL.FTZ R189, R187, R186 ;  /* 0x000000babbbd1220 */ /* 0x000fe20000410000 */
[----:B------:R-:W-:Y:S02]  /*4350*/  @P1 F2FP.F16.F32.PACK_AB R188, RZ, R188 ;  /* 0x000000bcffbc123e */ /* 0x000fe400000000ff */
[----:B------:R-:W-:Y:S02]  /*4360*/  @!P3 FSEL R186, R38, RZ, P5 ;  /* 0x000000ff26bab208 */ /* 0x000fe40002800000 */
[----:B------:R-:W-:Y:S01]  /*4370*/  @P1 F2FP.F16.F32.PACK_AB R189, RZ, R189 ;  /* 0x000000bdffbd123e */ /* 0x000fe200000000ff */
        /* <DEDUP_REMOVED lines=9> */
.L_x_8956:
[----:B------:R-:W-:Y:S05]  /*4410*/  BSYNC B0 ;  /* 0x0000000000007941 */ /* 0x000fea0003800000 */
.L_x_8955:
        /* <DEDUP_REMOVED lines=18> */
.L_x_8958:
[----:B------:R-:W-:Y:S05]  /*4540*/  BSYNC B0 ;  /* 0x0000000000007941 */ /* 0x000fea0003800000 */
.L_x_8957:
[----:B------:R-:W0:Y:S01]  /*4550*/  @P1 LDC R243, c[0x0][0x29c] ;  /* 0x0000a700fff31b82 */ /* 0x000e220000000800 */
[----:B------:R-:W-:Y:S02]  /*4560*/  @P1 HADD2.F32 R246, -RZ, R157.H1_H1 ;  /* 0x3000009dfff61230 */ /* 0x000fe40000004100 */
[----:B-1----:R-:W-:Y:S01]  /*4570*/  @P1 FMUL.FTZ R242, R187, R242 ;  /* 0x000000f2bbf21220 */ /* 0x002fe20000410000 */
[----:B------:R-:W-:Y:S01]  /*4580*/  @!P3 ISETP.NE.U32.AND P5, PT, R4, RZ, PT ;  /* 0x000000ff0400b20c */ /* 0x000fe20003fa5070 */
[----:B------:R-:W-:Y:S01]  /*4590*/  @P1 HADD2.F32 R245, -RZ, R169.H1_H1 ;  /* 0x300000a9fff51230 */ /* 0x000fe20000004100 */
[----:B------:R-:W-:Y:S01]  /*45a0*/  @P1 PRMT R180, R188, 0x7610, R180 ;  /* 0x00007610bcb41816 */ /* 0x000fe200000000b4 */
[----:B------:R-:W-:Y:S01]  /*45b0*/  @P1 FMUL.FTZ R246, R242, R246 ;  /* 0x000000f6f2f61220 */ /* 0x000fe20000410000 */
[----:B------:R-:W-:Y:S01]  /*45c0*/  @!P3 ISETP.NE.AND.EX P5, PT, R5, RZ, PT, P5 ;  /* 0x000000ff0500b20c */ /* 0x000fe20003fa5350 */
[----:B------:R-:W1:Y:S01]  /*45d0*/  @P1 LDC R244, c[0x0][0x29c] ;  /* 0x0000a700fff41b82 */ /* 0x000e620000000800 */
[----:B------:R-:W-:Y:S01]  /*45e0*/  BSSY B0, `(.L_x_8959) ;  /* 0x000000f000007945 */ /* 0x000fe20003800000 */
[----:B------:R-:W-:Y:S01]  /*45f0*/  @P1 PRMT R180, R180, 0x5410, R189 ;  /* 0x00005410b4b41816 */ /* 0x000fe200000000bd */
[----:B------:R-:W-:Y:S01]  /*4600*/  @P1 FFMA.FTZ R103, R245, R242, R103 ;  /* 0x000000f2f5671223 */ /* 0x000fe20000010067 */
[----:B------:R-:W-:-:S02]  /*4610*/  @P1 F2FP.F16.F32.PACK_AB R188, RZ, R236 ;  /* 0x000000ecffbc123e */ /* 0x000fc400000000ff */
        /* <DEDUP_REMOVED lines=11> */
.L_x_8960:
[----:B------:R-:W-:Y:S05]  /*46d0*/  BSYNC B0 ;  /* 0x0000000000007941 */ /* 0x000fea0003800000 */
.L_x_8959:
[----:B------:R-:W-:Y:S01]  /*46e0*/  @!P3 ISETP.NE.U32.AND P5, PT, R4, RZ, PT ;  /* 0x000000ff0400b20c */ /* 0x000fe20003fa5070 */
[----:B------:R-:W-:Y:S02]  /*46f0*/  @P1 HADD2.F32 R236, -RZ, R170.H0_H0 ;  /* 0x200000aaffec1230 */ /* 0x000fe40000004100 */
        /* <DEDUP_REMOVED lines=14> */
.L_x_8962:
[----:B------:R-:W-:Y:S05]  /*47e0*/  BSYNC B0 ;  /* 0x0000000000007941 */ /* 0x000fea0003800000 */
.L_x_8961:
[----:B------:R-:W-:Y:S02]  /*47f0*/  @P1 HADD2.F32 R242, -RZ, R158.H0_H0 ;  /* 0x2000009efff21230 */ /* 0x000fe40000004100 */
[----:B-1----:R-:W-:Y:S01]  /*4800*/  @P1 FMUL.FTZ R244, R246, R244 ;  /* 0x000000f4f6f41220 */ /* 0x002fe20000410000 */
[----:B------:R-:W-:Y:S01]  /*4810*/  @P1 HADD2.F32 R236, -RZ, R170.H1_H1 ;  /* 0x300000aaffec1230 */ /* 0x000fe20000004100 */
[----:B------:R-:W-:Y:S01]  /*4820*/  @!P3 ISETP.NE.U32.AND P5, PT, R4, RZ, PT ;  /* 0x000000ff0400b20c */ /* 0x000fe20003fa5070 */
[----:B------:R-:W-:Y:S02]  /*4830*/  @P1 HADD2.F32 R245, -RZ, R158.H1_H1 ;  /* 0x3000009efff51230 */ /* 0x000fe40000004100 */
[----:B------:R-:W-:Y:S01]  /*4840*/  @P1 FMUL.FTZ R243, R243, R242 ;  /* 0x000000f2f3f31220 */ /* 0x000fe20000410000 */
[----:B------:R-:W-:Y:S01]  /*4850*/  @P1 PRMT R181, R188, 0x7610, R181 ;  /* 0x00007610bcb51816 */ /* 0x000fe200000000b5 */
[----:B------:R-:W-:Y:S01]  /*4860*/  @P1 FFMA.FTZ R97, R236, R244, R97 ;  /* 0x000000f4ec611223 */ /* 0x000fe20000010061 */
[----:B------:R-:W0:Y:S01]  /*4870*/  @P1 LDC R242, c[0x0][0x29c] ;  /* 0x0000a700fff21b82 */ /* 0x000e220000000800 */
[----:B------:R-:W-:Y:S01]  /*4880*/  @P1 FMUL.FTZ R245, R244, R245 ;  /* 0x000000f5f4f51220 */ /* 0x000fe20000410000 */
[----:B------:R-:W-:Y:S01]  /*4890*/  @!P3 ISETP.NE.AND.EX P5, PT, R5, RZ, PT, P5 ;  /* 0x000000ff0500b20c */ /* 0x000fe20003fa5350 */
[----:B------:R-:W-:Y:S01]  /*48a0*/  BSSY B0, `(.L_x_8963) ;  /* 0x000000f000007945 */ /* 0x000fe20003800000 */
[----:B------:R-:W-:-:S02]  /*48b0*/  @P1 PRMT R181, R181, 0x5410, R189 ;  /* 0x00005410b5b51816 */ /* 0x000fc400000000bd */
[----:B------:R-:W-:Y:S02]  /*48c0*/  @P1 F2FP.F16.F32.PACK_AB R188, RZ, R245 ;  /* 0x000000f5ffbc123e */ /* 0x000fe400000000ff */
[----:B------:R-:W1:Y:S01]  /*48d0*/  @P1 LDC R236, c[0x0][0x29c] ;  /* 0x0000a700ffec1b82 */ /* 0x000e620000000800 */
        /* <DEDUP_REMOVED lines=11> */
.L_x_8964:
[----:B------:R-:W-:Y:S05]  /*4990*/  BSYNC B0 ;  /* 0x0000000000007941 */ /* 0x000fea0003800000 */
.L_x_8963:
        /* <DEDUP_REMOVED lines=18> */
.L_x_8966:
[----:B------:R-:W-:Y:S05]  /*4ac0*/  BSYNC B0 ;  /* 0x0000000000007941 */ /* 0x000fea0003800000 */
.L_x_8965:
[----:B------:R-:W-:Y:S01]  /*4ad0*/  @P1 PRMT R182, R189, 0x7610, R182 ;  /* 0x00007610bdb61816 */ /* 0x000fe200000000b6 */
[----:B------:R-:W-:Y:S01]  /*4ae0*/  @P1 HADD2.F32 R242, -RZ, R159.H1_H1 ;  /* 0x3000009ffff21230 */ /* 0x000fe20000004100 */
[----:B------:R-:W-:Y:S01]  /*4af0*/  SEL R184, R184, R172, P4 ;  /* 0x000000acb8b87207 */ /* 0x000fe20002000000 */
[----:B-1----:R-:W-:Y:S01]  /*4b00*/  @P1 FMUL.FTZ R236, R244, R236 ;  /* 0x000000ecf4ec1220 */ /* 0x002fe20000410000 */
[----:B------:R-:W-:Y:S02]  /*4b10*/  @P1 PRMT R182, R182, 0x5410, R188 ;  /* 0x00005410b6b61816 */ /* 0x000fe400000000bc */
[----:B------:R-:W0:Y:S01]  /*4b20*/  @P0 LDC.64 R188, c[0x0][0x308] ;  /* 0x0000c200ffbc0b82 */ /* 0x000e220000000a00 */
[----:B------:R-:W-:Y:S01]  /*4b30*/  SEL R185, R185, R173, P4 ;  /* 0x000000adb9b97207 */ /* 0x000fe20002000000 */
[----:B------:R-:W-:Y:S01]  /*4b40*/  @P1 FMUL.FTZ R242, R236, R242 ;  /* 0x000000f2ecf21220 */ /* 0x000fe20000410000 */
[----:B------:R-:W-:Y:S02]  /*4b50*/  SEL R186, R186, R174, P4 ;  /* 0x000000aebaba7207 */ /* 0x000fe40002000000 */
[----:B------:R-:W-:-:S02]  /*4b60*/  SEL R187, R187, R175, P4 ;  /* 0x000000afbbbb7207 */ /* 0x000fc40002000000 */
[----:B------:R-:W-:Y:S02]  /*4b70*/  @P1 F2FP.F16.F32.PACK_AB R243, RZ, R243 ;  /* 0x000000f3fff3123e */ /* 0x000fe400000000ff */
[----:B------:R-:W-:Y:S02]  /*4b80*/  @P1 F2FP.F16.F32.PACK_AB R242, RZ, R242 ;  /* 0x000000f2fff2123e */ /* 0x000fe400000000ff */
[----:B------:R-:W-:Y:S02]  /*4b90*/  @P1 PRMT R183, R243, 0x7610, R183 ;  /* 0x00007610f3b71816 */ /* 0x000fe400000000b7 */
[----:B------:R-:W-:Y:S02]  /*4ba0*/  IADD3 R210, R210, 0x180, RZ ;  /* 0x00000180d2d27810 */ /* 0x000fe40007ffe0ff */
[----:B------:R-:W-:Y:S01]  /*4bb0*/  @P1 PRMT R183, R183, 0x5410, R242 ;  /* 0x00005410b7b71816 */ /* 0x000fe200000000f2 */
[----:B0-----:R-:W-:Y:S02]  /*4bc0*/  @P0 IMAD.WIDE.U32 R188, R240, 0x20, R188 ;  /* 0x00000020f0bc0825 */ /* 0x001fe400078e00bc */
[----:B------:R-:W0:Y:S03]  /*4bd0*/  @P1 LDC R240, c[0x0][0x29c] ;  /* 0x0000a700fff01b82 */ /* 0x000e260000000800 */
[----:B------:R1:W-:Y:S02]  /*4be0*/  @P0 STG.E.128 desc[UR4][R188.64], R184 ;  /* 0x000000b8bc000986 */ /* 0x0003e4000c101d04 */
[----:B-1----:R-:W-:-:S02]  /*4bf0*/  SEL R184, R247, R176, P4 ;  /* 0x000000b0f7b87207 */ /* 0x002fc40002000000 */
[----:B------:R-:W-:Y:S02]  /*4c00*/  SEL R185, R246, R177, P4 ;  /* 0x000000b1f6b97207 */ /* 0x000fe40002000000 */
[----:B------:R-:W-:Y:S02]  /*4c10*/  SEL R186, R245, R178, P4 ;  /* 0x000000b2f5ba7207 */ /* 0x000fe40002000000 */
[----:B------:R-:W-:-:S05]  /*4c20*/  SEL R187, R244, R179, P4 ;  /* 0x000000b3f4bb7207 */ /* 0x000fca0002000000 */
[----:B------:R1:W-:Y:S02]  /*4c30*/  @P0 STG.E.128 desc[UR4][R188.64+0x10], R184 ;  /* 0x000010b8bc000986 */ /* 0x0003e4000c101d04 */
[----:B-1----:R-:W1:Y:S08]  /*4c40*/  @P1 LDC.64 R186, c[0x0][0x2f8] ;  /* 0x0000be00ffba1b82 */ /* 0x002e700000000a00 */
[----:B------:R-:W2:Y:S01]  /*4c50*/  @P1 LDC.64 R184, c[0x0][0x220] ;  /* 0x00008800ffb81b82 */ /* 0x000ea20000000a00 */
[----:B-1----:R-:W-:-:S05]  /*4c60*/  @P1 IMAD.WIDE.U32 R186, R218, 0x10, R186 ;  /* 0x00000010daba1825 */ /* 0x002fca00078e00ba */
[----:B------:R1:W-:Y:S01]  /*4c70*/  @P1 STG.E.128 desc[UR4][R186.64], R180 ;  /* 0x000000b4ba001986 */ /* 0x0003e2000c101d04 */
[----:B--2---:R-:W-:Y:S01]  /*4c80*/  @P1 IMAD.WIDE.U32 R184, R210, 0x10, R184 ;  /* 0x00000010d2b81825 */ /* 0x004fe200078e00b8 */
[----:B------:R-:W-:-:S03]  /*4c90*/  @!P3 ISETP.NE.U32.AND P5, PT, R4, RZ, PT ;  /* 0x000000ff0400b20c */ /* 0x000fc60003fa5070 */
[----:B-1----:R-:W-:Y:S01]  /*4ca0*/  @P1 HADD2.F32 R186, -RZ, R171.H1_H1 ;  /* 0x300000abffba1230 */ /* 0x002fe20000004100 */
[----:B------:R-:W1:Y:S01]  /*4cb0*/  @P1 LDC R187, c[0x0][0x29c] ;  /* 0x0000a700ffbb1b82 */ /* 0x000e620000000800 */
[----:B------:R2:W5:Y:S01]  /*4cc0*/  @P1 LDG.E.128 R168, desc[UR4][R184.64] ;  /* 0x00000004b8a81981 */ /* 0x000562000c1e1d00 */
[----:B------:R-:W-:Y:S01]  /*4cd0*/  @!P3 ISETP.NE.AND.EX P5, PT, R5, RZ, PT, P5 ;  /* 0x000000ff0500b20c */ /* 0x000fe20003fa5350 */
[----:B------:R-:W-:Y:S01]  /*4ce0*/  BSSY B0, `(.L_x_8967) ;  /* 0x000000e000007945 */ /* 0x000fe20003800000 */
[----:B------:R-:W-:Y:S02]  /*4cf0*/  @P1 FFMA.FTZ R99, R186, R236, R99 ;  /* 0x000000ecba631223 */ /* 0x000fe40000010063 */
[----:B------:R-:W-:Y:S02]  /*4d00*/  @!P3 FSEL R218, R28, RZ, P5 ;  /* 0x000000ff1cdab208 */ /* 0x000fe40002800000 */
[----:B--2---:R-:W2:Y:S08]  /*4d10*/  @P1 LDC R184, c[0x0][0x29c] ;  /* 0x0000a700ffb81b82 */ /* 0x004eb00000000800 */
[----:B------:R-:W3:Y:S01]  /*4d20*/  @P1 LDC R185, c[0x0][0x29c] ;  /* 0x0000a700ffb91b82 */ /* 0x000ee20000000800 */
[----:B0-----:R-:W-:Y:S05]  /*4d30*/  @!P3 BRA `(.L_x_8968) ;  /* 0x000000000020b947 */ /* 0x001fea0003800000 */
        /* <DEDUP_REMOVED lines=8> */
.L_x_8968:
[----:B------:R-:W-:Y:S05]  /*4dc0*/  BSYNC B0 ;  /* 0x0000000000007941 */ /* 0x000fea0003800000 */
.L_x_8967:
        /* <DEDUP_REMOVED lines=18> */
.L_x_8970:
[----:B------:R-:W-:Y:S05]  /*4ef0*/  BSYNC B0 ;  /* 0x0000000000007941 */ /* 0x000fea0003800000 */
.L_x_8969:
[----:B------:R-:W-:Y:S01]  /*4f00*/  @!P3 ISETP.NE.U32.AND P5, PT, R4, RZ, PT ;  /* 0x000000ff0400b20c */ /* 0x000fe20003fa5070 */
[----:B------:R-:W-:Y:S02]  /*4f10*/  @P1 HADD2.F32 R184, -RZ, R168.H1_H1 ;  /* 0x300000a8ffb81230 */ /* 0x000fe40000004100 */
[----:B-1----:R-:W-:Y:S01]  /*4f20*/  @P1 FMUL.FTZ R187, R188, R187 ;  /* 0x000000bbbcbb1220 */ /* 0x002fe20000410000 */
        /* <DEDUP_REMOVED lines=15> */
.L_x_8972:
[----:B------:R-:W-:Y:S05]  /*5020*/  BSYNC B0 ;  /* 0x0000000000007941 */ /* 0x000fea0003800000 */
.L_x_8971:
[----:B------:R-:W-:Y:S01]  /*5030*/  @!P3 ISETP.NE.U32.AND P5, PT, R4, RZ, PT ;  /* 0x000000ff0400b20c */ /* 0x000fe20003fa5070 */
[----:B------:R-:W-:Y:S02]  /*5040*/  @P1 HADD2.F32 R184, -RZ, R169.H0_H0 ;  /* 0x200000a9ffb81230 */ /* 0x000fe40000004100 */
[----:B---3--:R-:W-:Y:S01]  /*5050*/  @P1 FMUL.FTZ R185, R186, R185 ;  /* 0x000000b9bab91220 */ /* 0x008fe20000410000 */
        /* <DEDUP_REMOVED lines=15> */
.L_x_8974:
[----:B------:R-:W-:Y:S05]  /*5150*/  BSYNC B0 ;  /* 0x0000000000007941 */ /* 0x000fea0003800000 */
.L_x_8973:
[----:B------:R-:W-:Y:S01]  /*5160*/  @P1 FMUL.FTZ R236, R184, R240 ;  /* 0x000000f0b8ec1220 */ /* 0x000fe20000410000 */
[----:B------:R-:W-:Y:S01]  /*5170*/  @P1 HADD2.F32 R240, -RZ, R169.H1_H1 ;  /* 0x300000a9fff01230 */ /* 0x000fe20000004100 */
[----:B------:R-:W-:Y:S01]  /*5180*/  @!P3 ISETP.NE.U32.AND P5, PT, R4, RZ, PT ;  /* 0x000000ff0400b20c */ /* 0x000fe20003fa5070 */
[----:B------:R-:W-:Y:S01]  /*5190*/  @P1 HADD2.F32 R242, -RZ, R153.H1_H1 ;  /* 0x30000099fff21230 */ /* 0x000fe20000004100 */
[----:B------:R-:W-:Y:S01]  /*51a0*/  BSSY B0, `(.L_x_8975) ;  /* 0x0000017000007945 */ /* 0x000fe20003800000 */
[----:B------:R-:W-:Y:S01]  /*51b0*/  SEL R173, R188, R173, P4 ;  /* 0x000000adbcad7207 */ /* 0x000fe20002000000 */
[----:B------:R-:W-:Y:S01]  /*51c0*/  @P1 FFMA.FTZ R95, R240, R236, R95 ;  /* 0x000000ecf05f1223 */ /* 0x000fe2000001005f */
[----:B------:R-:W-:Y:S01]  /*51d0*/  @!P3 ISETP.NE.AND.EX P5, PT, R5, RZ, PT, P5 ;  /* 0x000000ff0500b20c */ /* 0x000fe20003fa5350 */
[----:B------:R-:W-:Y:S01]  /*51e0*/  @P1 FMUL.FTZ R242, R236, R242 ;  /* 0x000000f2ecf21220 */ /* 0x000fe20000410000 */
[----:B------:R-:W-:Y:S01]  /*51f0*/  @P1 F2FP.F16.F32.PACK_AB R189, RZ, R189 ;  /* 0x000000bdffbd123e */ /* 0x000fe200000000ff */
[----:B------:R-:W0:Y:S01]  /*5200*/  @P1 LDC R236, c[0x0][0x29c] ;  /* 0x0000a700ffec1b82 */ /* 0x000e220000000800 */
[----:B------:R-:W-:-:S02]  /*5210*/  @P1 F2FP.F16.F32.PACK_AB R187, RZ, R187 ;  /* 0x000000bbffbb123e */ /* 0x000fc400000000ff */
[----:B------:R-:W-:Y:S02]  /*5220*/  @P1 F2FP.F16.F32.PACK_AB R185, RZ, R185 ;  /* 0x000000b9ffb9123e */ /* 0x000fe400000000ff */
[----:B------:R-:W-:Y:S02]  /*5230*/  @P1 F2FP.F16.F32.PACK_AB R242, RZ, R242 ;  /* 0x000000f2fff2123e */ /* 0x000fe400000000ff */
[----:B------:R-:W-:Y:S02]  /*5240*/  SEL R172, R218, R172, P4 ;  /* 0x000000acdaac7207 */ /* 0x000fe40002000000 */
[----:B------:R-:W-:Y:S02]  /*5250*/  SEL R174, R186, R174, P4 ;  /* 0x000000aebaae7207 */ /* 0x000fe40002000000 */
        /* <DEDUP_REMOVED lines=11> */
.L_x_8976:
[----:B------:R-:W-:Y:S05]  /*5310*/  BSYNC B0 ;  /* 0x0000000000007941 */ /* 0x000fea0003800000 */
.L_x_8975:
[----:B------:R-:W1:Y:S01]  /*5320*/  @P1 LDC R184, c[0x0][0x29c] ;  /* 0x0000a700ffb81b82 */ /* 0x000e620000000800 */
[----:B------:R-:W-:Y:S02]  /*5330*/  @P1 HADD2.F32 R240, -RZ, R154.H0_H0 ;  /* 0x2000009afff01230 */ /* 0x000fe40000004100 */
[----:B0-----:R-:W-:Y:S01]  /*5340*/  @P1 FMUL.FTZ R236, R188, R236 ;  /* 0x000000ecbcec1220 */ /* 0x001fe20000410000 */
[----:B------:R-:W-:Y:S01]  /*5350*/  @!P3 ISETP.NE.U32.AND P5, PT, R4, RZ, PT ;  /* 0x000000ff0400b20c */ /* 0x000fe20003fa5070 */
[----:B------:R-:W-:Y:S01]  /*5360*/  @P1 HADD2.F32 R218, -RZ, R170.H0_H0 ;  /* 0x200000aaffda1230 */ /* 0x000fe20000004100 */
[----:B------:R-:W-:Y:S01]  /*5370*/  BSSY B0, `(.L_x_8977) ;  /* 0x0000012000007945 */ /* 0x000fe20003800000 */
[----:B------:R-:W-:Y:S01]  /*5380*/  @P1 FMUL.FTZ R240, R236, R240 ;  /* 0x000000f0ecf01220 */ /* 0x000fe20000410000 */
[----:B------:R-:W-:Y:S01]  /*5390*/  @!P3 ISETP.NE.AND.EX P5, PT, R5, RZ, PT, P5 ;  /* 0x000000ff0500b20c */ /* 0x000fe20003fa5350 */
[----:B------:R-:W0:Y:S01]  /*53a0*/  @P1 LDC R186, c[0x0][0x29c] ;  /* 0x0000a700ffba1b82 */ /* 0x000e220000000800 */
[----:B------:R-:W-:Y:S01]  /*53b0*/  SEL R176, R188, R176, P4 ;  /* 0x000000b0bcb07207 */ /* 0x000fe20002000000 */
[----:B------:R-:W-:Y:S01]  /*53c0*/  @P1 FFMA.FTZ R88, R218, R236, R88 ;  /* 0x000000ecda581223 */ /* 0x000fe20000010058 */
[----:B------:R-:W-:-:S02]  /*53d0*/  @P1 F2FP.F16.F32.PACK_AB R240, RZ, R240 ;  /* 0x000000f0fff0123e */ /* 0x000fc400000000ff */
        /* <DEDUP_REMOVED lines=11> */
.L_x_8978:
[----:B------:R-:W-:Y:S05]  /*5490*/  BSYNC B0 ;  /* 0x0000000000007941 */ /* 0x000fea0003800000 */
.L_x_8977:
[----:B------:R-:W-:Y:S01]  /*54a0*/  @!P3 ISETP.NE.U32.AND P5, PT, R4, RZ, PT ;  /* 0x000000ff0400b20c */ /* 0x000fe20003fa5070 */
[C---:B-1----:R-:W-:Y:S01]  /*54b0*/  @P1 FMUL.FTZ R184, R188.reuse, R184 ;  /* 0x000000b8bcb81220 */ /* 0x042fe20000410000 */
[----:B------:R-:W-:Y:S01]  /*54c0*/  SEL R177, R188, R177, P4 ;  /* 0x000000b1bcb17207 */ /* 0x000fe20002000000 */
[----:B------:R-:W-:Y:S01]  /*54d0*/  @P1 HADD2.F32 R188, -RZ, R170.H1_H1 ;  /* 0x300000aaffbc1230 */ /* 0x000fe20000004100 */
[----:B------:R-:W-:Y:S01]  /*54e0*/  @!P3 ISETP.NE.AND.EX P5, PT, R5, RZ, PT, P5 ;  /* 0x000000ff0500b20c */ /* 0x000fe20003fa5350 */
[----:B------:R-:W-:Y:S01]  /*54f0*/  @P1 HADD2.F32 R189, -RZ, R154.H1_H1 ;  /* 0x3000009affbd1230 */ /* 0x000fe20000004100 */
[----:B------:R-:W-:Y:S02]  /*5500*/  BSSY B0, `(.L_x_8979) ;  /* 0x000000d000007945 */ /* 0x000fe40003800000 */
        /* <DEDUP_REMOVED lines=12> */
.L_x_8980:
[----:B------:R-:W-:Y:S05]  /*55d0*/  BSYNC B0 ;  /* 0x0000000000007941 */ /* 0x000fea0003800000 */
.L_x_8979:
[----:B------:R-:W-:Y:S02]  /*55e0*/  @P1 HADD2.F32 R188, -RZ, R155.H0_H0 ;  /* 0x2000009bffbc1230 */ /* 0x000fe40000004100 */
[----:B0-----:R-:W-:Y:S01]  /*55f0*/  @P1 FMUL.FTZ R186, R184, R186 ;  /* 0x000000bab8ba1220 */ /* 0x001fe20000410000 */
[----:B------:R-:W-:Y:S01]  /*5600*/  @!P3 ISETP.NE.U32.AND P5, PT, R4, RZ, PT ;  /* 0x000000ff0400b20c */ /* 0x000fe20003fa5070 */
[----:B------:R-:W-:Y:S01]  /*5610*/  BSSY B0, `(.L_x_8981) ;  /* 0x0000018000007945 */ /* 0x000fe20003800000 */
[----:B------:R-:W-:Y:S01]  /*5620*/  SEL R178, R184, R178, P4 ;  /* 0x000000b2b8b27207 */ /* 0x000fe20002000000 */
[----:B------:R-:W-:Y:S01]  /*5630*/  @P1 FMUL.FTZ R188, R186, R188 ;  /* 0x000000bcbabc1220 */ /* 0x000fe20000410000 */
[----:B------:R-:W-:Y:S01]  /*5640*/  @P1 HADD2.F32 R184, -RZ, R171.H0_H0 ;  /* 0x200000abffb81230 */ /* 0x000fe20000004100 */
[----:B------:R-:W-:Y:S02]  /*5650*/  @P1 F2FP.F16.F32.PACK_AB R189, RZ, R189 ;  /* 0x000000bdffbd123e */ /* 0x000fe400000000ff */
[----:B------:R-:W-:-:S02]  /*5660*/  @P1 PRMT R181, R185, 0x7610, R181 ;  /* 0x00007610b9b51816 */ /* 0x000fc400000000b5 */
[----:B------:R-:W-:Y:S01]  /*5670*/  @P1 F2FP.F16.F32.PACK_AB R188, RZ, R188 ;  /* 0x000000bcffbc123e */ /* 0x000fe200000000ff */
[----:B------:R-:W-:Y:S01]  /*5680*/  @P1 FFMA.FTZ R90, R184, R186, R90 ;  /* 0x000000bab85a1223 */ /* 0x000fe2000001005a */
[----:B------:R-:W-:Y:S02]  /*5690*/  @!P3 ISETP.NE.AND.EX P5, PT, R5, RZ, PT, P5 ;  /* 0x000000ff0500b20c */ /* 0x000fe40003fa5350 */
[----:B------:R-:W-:Y:S02]  /*56a0*/  @P1 PRMT R182, R240, 0x7610, R182 ;  /* 0x00007610f0b61816 */ /* 0x000fe400000000b6 */
[----:B------:R-:W-:Y:S02]  /*56b0*/  @P1 PRMT R180, R180, 0x5410, R187 ;  /* 0x00005410b4b41816 */ /* 0x000fe400000000bb */
[----:B------:R-:W-:Y:S02]  /*56c0*/  @P1 PRMT R181, R181, 0x5410, R242 ;  /* 0x00005410b5b51816 */ /* 0x000fe400000000f2 */
[----:B------:R-:W-:-:S02]  /*56d0*/  @P1 PRMT R182, R182, 0x5410, R189 ;  /* 0x00005410b6b61816 */ /* 0x000fc400000000bd */
        /* <DEDUP_REMOVED lines=11> */
.L_x_8982:
[----:B------:R-:W-:Y:S05]  /*5790*/  BSYNC B0 ;  /* 0x0000000000007941 */ /* 0x000fea0003800000 */
.L_x_8981:
[----:B------:R-:W0:Y:S01]  /*57a0*/  @P1 LDC R3, c[0x0][0x29c] ;  /* 0x0000a700ff031b82 */ /* 0x000e220000000800 */
[----:B------:R-:W-:Y:S01]  /*57b0*/  @P1 HADD2.F32 R4, -RZ, R171.H1_H1 ;  /* 0x300000abff041230 */ /* 0x000fe20000004100 */
[----:B------:R-:W-:Y:S02]  /*57c0*/  SEL R179, R184, R179, P4 ;  /* 0x000000b3b8b37207 */ /* 0x000fe40002000000 */
[----:B------:R-:W-:Y:S02]  /*57d0*/  IADD3 R2, R2, UR12, RZ ;  /* 0x0000000c02027c10 */ /* 0x000fe4000fffe0ff */
[----:B------:R-:W-:Y:S01]  /*57e0*/  SEL R243, RZ, 0x1, P2 ;  /* 0x00000001fff37807 */ /* 0x000fe20001000000 */
[----:B0-----:R-:W-:-:S04]  /*57f0*/  @P1 FMUL.FTZ R3, R184, R3 ;  /* 0x00000003b8031220 */ /* 0x001fc80000410000 */
[----:B------:R-:W-:Y:S01]  /*5800*/  @P1 FFMA.FTZ R91, R4, R3, R91 ;  /* 0x00000003045b1223 */ /* 0x000fe2000001005b */
[----:B------:R-:W-:-:S05]  /*5810*/  @P1 HADD2.F32 R4, -RZ, R155.H1_H1 ;  /* 0x3000009bff041230 */ /* 0x000fca0000004100 */
[----:B------:R-:W-:Y:S02]  /*5820*/  @P1 FMUL.FTZ R3, R3, R4 ;  /* 0x0000000403031220 */ /* 0x000fe40000410000 */
[----:B------:R-:W0:Y:S03]  /*5830*/  @P0 LDC.64 R4, c[0x0][0x308] ;  /* 0x0000c200ff040b82 */ /* 0x000e260000000a00 */
[----:B------:R-:W-:-:S04]  /*5840*/  @P1 F2FP.F16.F32.PACK_AB R3, RZ, R3 ;  /* 0x00000003ff03123e */ /* 0x000fc800000000ff */
        /* <DEDUP_REMOVED lines=9> */
.L_x_8914:
        /* <DEDUP_REMOVED lines=37> */
.L_x_8918:
[----:B------:R-:W-:Y:S01]  /*5b30*/  HFMA2.MMA R184, -RZ, RZ, 0, 9.5367431640625e-07 ;  /* 0x00000010ffb87435 */ /* 0x000fe200000001ff */
[----:B------:R-:W-:Y:S02]  /*5b40*/  MOV R191, R244 ;  /* 0x000000f400bf7202 */ /* 0x000fe40000000f00 */
[----:B------:R-:W-:Y:S02]  /*5b50*/  MOV R185, 0x1f ;  /* 0x0000001f00b97802 */ /* 0x000fe40000000f00 */
[----:B------:R-:W-:-:S07]  /*5b60*/  MOV R190, 0xffffffff ;  /* 0xffffffff00be7802 */ /* 0x000fce0000000f00 */
[----:B-----5:R-:W-:Y:S05]  /*5b70*/  WARPSYNC.COLLECTIVE R190, `(.L_x_8984) ;  /* 0x00000000be087348 */ /* 0x020fea0003c00000 */
[----:B------:R0:W1:Y:S02]  /*5b80*/  SHFL.DOWN P1, R243, R191, R184, R185 ;  /* 0x080000b8bff37389 */ /* 0x00006400000200b9 */
[----:B01---5:R-:W-:Y:S01]  /*5b90*/  ENDCOLLECTIVE ;  /* 0x000000000000791b */ /* 0x023fe20003800000 */
.L_x_8984:
[----:B------:R-:W-:Y:S01]  /*5ba0*/  MOV R191, R210 ;  /* 0x000000d200bf7202 */ /* 0x000fe20000000f00 */
[----:B------:R-:W-:-:S07]  /*5bb0*/  FADD.FTZ R244, R243, R244 ;  /* 0x000000f4f3f47221 */ /* 0x000fce0000010000 */
[----:B------:R-:W-:Y:S05]  /*5bc0*/  WARPSYNC.COLLECTIVE R190, `(.L_x_8985) ;  /* 0x00000000be087348 */ /* 0x000fea0003c00000 */
[----:B------:R0:W1:Y:S02]  /*5bd0*/  SHFL.DOWN P1, R243, R191, R184, R185 ;  /* 0x080000b8bff37389 */ /* 0x00006400000200b9 */
[----:B01----:R-:W-:Y:S01]  /*5be0*/  ENDCOLLECTIVE ;  /* 0x000000000000791b */ /* 0x003fe20003800000 */
.L_x_8985:
[----:B------:R-:W-:Y:S01]  /*5bf0*/  HFMA2.MMA R184, -RZ, RZ, 0, 4.76837158203125e-07 ;  /* 0x00000008ffb87435 */ /* 0x000fe200000001ff */
[----:B------:R-:W-:Y:S01]  /*5c00*/  MOV R191, R244 ;  /* 0x000000f400bf7202 */ /* 0x000fe20000000f00 */
[----:B------:R-:W-:-:S09]  /*5c10*/  FADD.FTZ R210, R243, R210 ;  /* 0x000000d2f3d27221 */ /* 0x000fd20000010000 */
[----:B------:R-:W-:Y:S05]  /*5c20*/  WARPSYNC.COLLECTIVE R190, `(.L_x_8986) ;  /* 0x00000000be087348 */ /* 0x000fea0003c00000 */
[----:B------:R0:W1:Y:S02]  /*5c30*/  SHFL.DOWN P1, R243, R191, R184, R185 ;  /* 0x080000b8bff37389 */ /* 0x00006400000200b9 */
[----:B01----:R-:W-:Y:S01]  /*5c40*/  ENDCOLLECTIVE ;  /* 0x000000000000791b */ /* 0x003fe20003800000 */
.L_x_8986:
[----:B------:R-:W-:Y:S01]  /*5c50*/  MOV R191, R210 ;  /* 0x000000d200bf7202 */ /* 0x000fe20000000f00 */
[----:B------:R-:W-:-:S07]  /*5c60*/  FADD.FTZ R244, R244, R243 ;  /* 0x000000f3f4f47221 */ /* 0x000fce0000010000 */
[----:B------:R-:W-:Y:S05]  /*5c70*/  WARPSYNC.COLLECTIVE R190, `(.L_x_8987) ;  /* 0x00000000be087348 */ /* 0x000fea0003c00000 */
[----:B------:R0:W1:Y:S02]  /*5c80*/  SHFL.DOWN P1, R243, R191, R184, R185 ;  /* 0x080000b8bff37389 */ /* 0x00006400000200b9 */
[----:B01----:R-:W-:Y:S01]  /*5c90*/  ENDCOLLECTIVE ;  /* 0x000000000000791b */ /* 0x003fe20003800000 */
.L_x_8987:
[----:B------:R-:W-:Y:S01]  /*5ca0*/  HFMA2.MMA R184, -RZ, RZ, 0, 2.384185791015625e-07 ;  /* 0x00000004ffb87435 */ /* 0x000fe200000001ff */
[----:B------:R-:W-:Y:S01]  /*5cb0*/  MOV R191, R244 ;  /* 0x000000f400bf7202 */ /* 0x000fe20000000f00 */
[----:B------:R-:W-:-:S09]  /*5cc0*/  FADD.FTZ R210, R210, R243 ;  /* 0x000000f3d2d27221 */ /* 0x000fd20000010000 */
[----:B------:R-:W-:Y:S05]  /*5cd0*/  WARPSYNC.COLLECTIVE R190, `(.L_x_8988) ;  /* 0x00000000be087348 */ /* 0x000fea0003c00000 */
[----:B------:R0:W1:Y:S02]  /*5ce0*/  SHFL.DOWN P1, R243, R191, R184, R185 ;  /* 0x080000b8bff37389 */ /* 0x00006400000200b9 */
[----:B01----:R-:W-:Y:S01]  /*5cf0*/  ENDCOLLECTIVE ;  /* 0x000000000000791b */ /* 0x003fe20003800000 */
.L_x_8988:
[----:B------:R-:W-:Y:S02]  /*5d00*/  MOV R191, R210 ;  /* 0x000000d200bf7202 */ /* 0x000fe40000000f00 */
[----:B------:R-:W-:-:S07]  /*5d10*/  MOV R186, R243 ;  /* 0x000000f300ba7202 */ /* 0x000fce0000000f00 */
[----:B------:R-:W-:Y:S05]  /*5d20*/  WARPSYNC.COLLECTIVE R190, `(.L_x_8989) ;  /* 0x00000000be087348 */ /* 0x000fea0003c00000 */
[----:B------:R0:W1:Y:S02]  /*5d30*/  SHFL.DOWN P1, R243, R191, R184, R185 ;  /* 0x080000b8bff37389 */ /* 0x00006400000200b9 */
[----:B01----:R-:W-:Y:S01]  /*5d40*/  ENDCOLLECTIVE ;  /* 0x000000000000791b */ /* 0x003fe20003800000 */
.L_x_8989:
[----:B------:R-:W-:Y:S01]  /*5d50*/  FADD.FTZ R186, R244, R186 ;  /* 0x000000baf4ba7221 */ /* 0x000fe20000010000 */
[----:B------:R-:W-:-:S04]  /*5d60*/  HFMA2.MMA R184, -RZ, RZ, 0, 1.1920928955078125e-07 ;  /* 0x00000002ffb87435 */ /* 0x000fc800000001ff */
[----:B------:R-:W-:Y:S02]  /*5d70*/  MOV R191, R186 ;  /* 0x000000ba00bf7202 */ /* 0x000fe40000000f00 */
[----:B------:R-:W-:-:S07]  /*5d80*/  MOV R187, R243 ;  /* 0x000000f300bb7202 */ /* 0x000fce0000000f00 */
[----:B------:R-:W-:Y:S05]  /*5d90*/  WARPSYNC.COLLECTIVE R190, `(.L_x_8990) ;  /* 0x00000000be087348 */ /* 0x000fea0003c00000 */
[----:B------:R0:W1:Y:S02]  /*5da0*/  SHFL.DOWN P1, R243, R191, R184, R185 ;  /* 0x080000b8bff37389 */ /* 0x00006400000200b9 */
[----:B01----:R-:W-:Y:S01]  /*5db0*/  ENDCOLLECTIVE ;  /* 0x000000000000791b */ /* 0x003fe20003800000 */
.L_x_8990:
[----:B------:R-:W-:-:S05]  /*5dc0*/  FADD.FTZ R187, R210, R187 ;  /* 0x000000bbd2bb7221 */ /* 0x000fca0000010000 */
[----:B------:R-:W-:Y:S01]  /*5dd0*/  MOV R191, R187 ;  /* 0x000000bb00bf7202 */ /* 0x000fe20000000f00 */
[----:B------:R-:W-:-:S07]  /*5de0*/  FADD.FTZ R186, R186, R243 ;  /* 0x000000f3baba7221 */ /* 0x000fce0000010000 */
[----:B------:R-:W-:Y:S05]  /*5df0*/  WARPSYNC.COLLECTIVE R190, `(.L_x_8991) ;  /* 0x00000000be087348 */ /* 0x000fea0003c00000 */
[----:B------:R0:W1:Y:S02]  /*5e00*/  SHFL.DOWN P1, R243, R191, R184, R185 ;  /* 0x080000b8bff37389 */ /* 0x00006400000200b9 */
[----:B01----:R-:W-:Y:S01]  /*5e10*/  ENDCOLLECTIVE ;  /* 0x000000000000791b */ /* 0x003fe20003800000 */
.L_x_8991:
[----:B------:R-:W-:Y:S01]  /*5e20*/  HFMA2.MMA R184, -RZ, RZ, 0, 5.9604644775390625e-08 ;  /* 0x00000001ffb87435 */ /* 0x000fe200000001ff */
[----:B------:R-:W-:Y:S01]  /*5e30*/  MOV R191, R186 ;  /* 0x000000ba00bf7202 */ /* 0x000fe20000000f00 */
[----:B------:R-:W-:-:S09]  /*5e40*/  FADD.FTZ R187, R187, R243 ;  /* 0x000000f3bbbb7221 */ /* 0x000fd20000010000 */
[----:B------:R-:W-:Y:S05]  /*5e50*/  WARPSYNC.COLLECTIVE R190, `(.L_x_8992) ;  /* 0x00000000be087348 */ /* 0x000fea0003c00000 */
[----:B------:R0:W1:Y:S02]  /*5e60*/  SHFL.DOWN P1, R243, R191, R184, R185 ;  /* 0x080000b8bff37389 */ /* 0x00006400000200b9 */
[----:B01----:R-:W-:Y:S01]  /*5e70*/  ENDCOLLECTIVE ;  /* 0x000000000000791b */ /* 0x003fe20003800000 */
.L_x_8992:
[----:B------:R-:W-:Y:S02]  /*5e80*/  MOV R191, R187 ;  /* 0x000000bb00bf7202 */ /* 0x000fe40000000f00 */
[----:B------:R-:W-:-:S07]  /*5e90*/  MOV R189, R243 ;  /* 0x000000f300bd7202 */ /* 0x000fce0000000f00 */
[----:B------:R-:W-:Y:S05]  /*5ea0*/  WARPSYNC.COLLECTIVE R190, `(.L_x_8993) ;  /* 0x00000000be087348 */ /* 0x000fea0003c00000 */
[----:B------:R0:W1:Y:S02]  /*5eb0*/  SHFL.DOWN P1, R243, R191, R184, R185 ;  /* 0x080000b8bff37389 */ /* 0x00006400000200b9 */
[----:B01----:R-:W-:Y:S01]  /*5ec0*/  ENDCOLLECTIVE ;  /* 0x000000000000791b */ /* 0x003fe20003800000 */
.L_x_8993:
[----:B------:R-:W-:Y:S01]  /*5ed0*/  MOV R190, R243 ;  /* 0x000000f300be7202 */ /* 0x000fe20000000f00 */
[----:B------:R-:W-:Y:S06]  /*5ee0*/  BRA `(.L_x_8994) ;  /* 0xffffffc400a87947 */ /* 0x000fec000383ffff */
.L_x_8995:
        /* <DEDUP_REMOVED lines=9> */
.L_x_13987:


//--------------------- .text._ZN10layer_norm13ln_bwd_kernelINS_13Kernel_traitsI6__halfS2_fS2_fjLj4096ELj1ELj1ELj4ELj16ENS_18Kernel_traits_baseILj4096ES2_S2_fS2_fjLj128EEEEELb1ELb0ELb0ELb0EEEvNS_9BwdParamsE --------------------------
	.section	.text._ZN10layer_norm13ln_bwd_kernelINS_13Kernel_traitsI6__halfS2_fS2_fjLj4096ELj1ELj1ELj4ELj16ENS_18Kernel_traits_baseILj4096ES2_S2_fS2_fjLj128EEEEELb1ELb0ELb0ELb0EEEvNS_9BwdParamsE,"ax",@progbits
	.align	128
        .global         _ZN10layer_norm13ln_bwd_kernelINS_13Kernel_traitsI6__halfS2_fS2_fjLj4096ELj1ELj1ELj4ELj16ENS_18Kernel_traits_baseILj4096ES2_S2_fS2_fjLj128EEEEELb1ELb0ELb0ELb0EEEvNS_9BwdParamsE
        .type           _ZN10layer_norm13ln_bwd_kernelINS_13Kernel_traitsI6__halfS2_fS2_fjLj4096ELj1ELj1ELj4ELj16ENS_18Kernel_traits_baseILj4096ES2_S2_fS2_fjLj128EEEEELb1ELb0ELb0ELb0EEEvNS_9BwdParamsE,@function
        .size           _ZN10layer_norm13ln_bwd_kernelINS_13Kernel_traitsI6__halfS2_fS2_fjLj4096ELj1ELj1ELj4ELj16ENS_18Kernel_traits_baseILj4096ES2_S2_fS2_fjLj128EEEEELb1ELb0ELb0ELb0EEEvNS_9BwdParamsE,(.L_x_13988 - _ZN10layer_norm13ln_bwd_kernelINS_13Kernel_traitsI6__halfS2_fS2_fjLj4096ELj1ELj1ELj4ELj16ENS_18Kernel_traits_baseILj4096ES2_S2_fS2_fjLj128EEEEELb1ELb0ELb0ELb0EEEvNS_9BwdParamsE)
        .other          _ZN10layer_norm13ln_bwd_kernelINS_13Kernel_traitsI6__halfS2_fS2_fjLj4096ELj1ELj1ELj4ELj16ENS_18Kernel_traits_baseILj4096ES2_S2_fS2_fjLj128EEEEELb1ELb0ELb0ELb0EEEvNS_9BwdParamsE,@"STO_CUDA_ENTRY STV_DEFAULT"
_ZN10layer_norm13ln_bwd_kernelINS_13Kernel_traitsI6__halfS2_fS2_fjLj4096ELj1ELj1ELj4ELj16ENS_18Kernel_traits_baseILj4096ES2_S2_fS2_fjLj128EEEEELb1ELb0ELb0ELb0EEEvNS_9BwdParamsE:
.text._ZN10layer_norm13ln_bwd_kernelINS_13Kernel_traitsI6__halfS2_fS2_fjLj4096ELj1ELj1ELj4ELj16ENS_18Kernel_traits_baseILj4096ES2_S2_fS2_fjLj128EEEEELb1ELb0ELb0ELb0EEEvNS_9BwdParamsE:
        /* <DEDUP_REMOVED lines=114> */
.L_x_9014:
        /* <DEDUP_REMOVED lines=43> */
[----:B------:R-:W-:-:S03]  /*09d0*/  FADD.FTZ R146, -R221, R146 ;  /* 0x00000092dd927221 */ /* 0x000fc60000010100 */
[----:B-----5:R-:W-:Y:S01]  /*09e0*/  FMUL.FTZ R3, R157, R212 ;  /* 0x000000d49d037220 */ /* 0x020fe20000410000 */
[C---:B------:R-:W-:Y:S01]  /*09f0*/  FADD.FTZ R216, -R221.reuse, R147 ;  /* 0x00000093ddd87221 */ /* 0x040fe20000010100 */
[C---:B---3--:R-:W-:Y:S01]  /*0a00*/  FADD.FTZ R140, -R221.reuse, R140 ;  /* 0x0000008cdd8c7221 */ /* 0x048fe20000010100 */
[----:B------:R-:W-:Y:S01]  /*0a10*/  FADD.FTZ R226, -R221, R143 ;  /* 0x0000008fdde27221 */ /* 0x000fe20000010100 */
[C---:B------:R-:W-:Y:S01]  /*0a20*/  FMUL.FTZ R217, R157.reuse, R146 ;  /* 0x000000929dd97220 */ /* 0x040fe20000410000 */
[----:B------:R-:W-:Y:S01]  /*0a30*/  FMUL.FTZ R220, R157, R220 ;  /* 0x000000dc9ddc7220 */ /* 0x000fe20000410000 */
[--C-:B----4-:R-:W-:Y:S02]  /*0a40*/  HADD2.F32 R145, -RZ, R148.reuse.H0_H0 ;  /* 0x20000094ff917230 */ /* 0x110fe40000004100 */
[----:B------:R-:W-:-:S03]  /*0a50*/  HADD2.F32 R148, -RZ, R148.H1_H1 ;  /* 0x30000094ff947230 */ /* 0x000fc60000004100 */
[----:B------:R-:W-:Y:S01]  /*0a60*/  FMUL.FTZ R222, R152, R145 ;  /* 0x0000009198de7220 */ /* 0x000fe20000410000 */
[--C-:B------:R-:W-:Y:S02]  /*0a70*/  HADD2.F32 R215, -RZ, R149.reuse.H0_H0 ;  /* 0x20000095ffd77230 */ /* 0x100fe40000004100 */
[--C-:B------:R-:W-:Y:S02]  /*0a80*/  HADD2.F32 R211, -RZ, R150.reuse.H0_H0 ;  /* 0x20000096ffd37230 */ /* 0x100fe40000004100 */
[----:B------:R-:W-:Y:S02]  /*0a90*/  HADD2.F32 R210, -RZ, R150.H1_H1 ;  /* 0x30000096ffd27230 */ /* 0x000fe40000004100 */
[----:B------:R-:W-:Y:S01]  /*0aa0*/  FADD.FTZ R150, -R221, R141 ;  /* 0x0000008ddd967221 */ /* 0x000fe20000010100 */
[----:B------:R-:W-:Y:S01]  /*0ab0*/  FMUL.FTZ R218, R35, R148 ;  /* 0x0000009423da7220 */ /* 0x000fe20000410000 */
[----:B------:R-:W-:Y:S01]  /*0ac0*/  FADD.FTZ R141, RZ, R222 ;  /* 0x000000deff8d7221 */ /* 0x000fe20000010000 */
[----:B------:R-:W-:Y:S01]  /*0ad0*/  FFMA.FTZ R143, R3, R222, RZ ;  /* 0x000000de038f7223 */ /* 0x000fe200000100ff */
[----:B------:R-:W-:-:S02]  /*0ae0*/  HADD2.F32 R214, -RZ, R149.H1_H1 ;  /* 0x30000095ffd67230 */ /* 0x000fc40000004100 */
[----:B0-----:R-:W-:Y:S01]  /*0af0*/  FADD.FTZ R208, -R221, R142 ;  /* 0x0000008eddd07221 */ /* 0x001fe20000010100 */
        /* <DEDUP_REMOVED lines=42> */
[----:B------:R-:W-:Y:S01]  /*0da0*/  FADD.FTZ R227, R140, R205 ;  /* 0x000000cd8ce37221 */ /* 0x000fe20000010000 */
[----:B------:R-:W-:-:S07]  /*0db0*/  FFMA.FTZ R228, R208, R205, R142 ;  /* 0x000000cdd0e47223 */ /* 0x000fce000001008e */
.L_x_8998:
[----:B------:R-:W-:Y:S05]  /*0dc0*/  BSYNC B0 ;  /* 0x0000000000007941 */ /* 0x000fea0003800000 */
.L_x_8997:
        /* <DEDUP_REMOVED lines=21> */
[----:B------:R-:W-:-:S03]  /*0f20*/  FADD.FTZ R142, -R221, R142 ;  /* 0x0000008edd8e7221 */ /* 0x000fc60000010100 */
[C---:B0----5:R-:W-:Y:S01]  /*0f30*/  FMUL.FTZ R163, R157.reuse, R158 ;  /* 0x0000009e9da37220 */ /* 0x061fe20000410000 */
[C---:B------:R-:W-:Y:S01]  /*0f40*/  FMUL.FTZ R201, R157.reuse, R142 ;  /* 0x0000008e9dc97220 */ /* 0x040fe20000410000 */
[----:B------:R-:W-:Y:S01]  /*0f50*/  FMUL.FTZ R204, R157, R204 ;  /* 0x000000cc9dcc7220 */ /* 0x000fe20000410000 */
[----:B---3--:R-:W-:Y:S01]  /*0f60*/  FADD.FTZ R148, -R221, R148 ;  /* 0x00000094dd947221 */ /* 0x008fe20000010100 */
        /* <DEDUP_REMOVED lines=9> */
[----:B------:R-:W-:Y:S02]  /*1000*/  HADD2.F32 R162, -RZ, R145.H1_H1 ;  /* 0x30000091ffa27230 */ /* 0x000fe40000004100 */
[----:B------:R-:W-:Y:S01]  /*1010*/  FADD.FTZ R86, R86, R199 ;  /* 0x000000c756567221 */ /* 0x000fe20000010000 */
[-C--:B------:R-:W-:Y:S01]  /*1020*/  FFMA.FTZ R54, R201, R199.reuse, R54 ;  /* 0x000000c7c9367223 */ /* 0x080fe20000010036 */
[----:B------:R-:W-:Y:S01]  /*1030*/  FADD.FTZ R85, R85, R144 ;  /* 0x0000009055557221 */ /* 0x000fe20000010000 */
[----:B------:R-:W-:Y:S01]  /*1040*/  FFMA.FTZ R53, R204, R144, R53 ;  /* 0x00000090cc357223 */ /* 0x000fe20000010035 */
[----:B------:R-:W-:Y:S01]  /*1050*/  FMUL.FTZ R199, R26, R199 ;  /* 0x000000c71ac77220 */ /* 0x000fe20000410000 */
[----:B------:R-:W-:Y:S01]  /*1060*/  FADD.FTZ R142, R142, R203 ;  /* 0x000000cb8e8e7221 */ /* 0x000fe20000010000 */
[----:B------:R-:W-:Y:S01]  /*1070*/  FADD.FTZ R160, -R221, R143 ;  /* 0x0000008fdda07221 */ /* 0x000fe20000010100 */
[----:B------:R-:W-:Y:S01]  /*1080*/  FFMA.FTZ R144, R204, R203, R141 ;  /* 0x000000cbcc907223 */ /* 0x000fe2000001008d */
[----:B------:R-:W-:-:S02]  /*1090*/  HADD2.F32 R143, -RZ, R146.H0_H0 ;  /* 0x20000092ff8f7230 */ /* 0x000fc40000004100 */
[----:B------:R-:W-:Y:S01]  /*10a0*/  FMUL.FTZ R167, R157, R148 ;  /* 0x000000949da77220 */ /* 0x000fe20000410000 */
        /* <DEDUP_REMOVED lines=8> */
[----:B------:R-:W-:Y:S01]  /*1130*/  FADD.FTZ R146, -R221, R149 ;  /* 0x00000095dd927221 */ /* 0x000fe20000010100 */
[----:B------:R-:W-:Y:S01]  /*1140*/  FADD.FTZ R143, R142, R165 ;  /* 0x000000a58e8f7221 */ /* 0x000fe20000010000 */
[C---:B------:R-:W-:Y:S01]  /*1150*/  FFMA.FTZ R142, R158.reuse, R165, R141 ;  /* 0x000000a59e8e7223 */ /* 0x040fe2000001008d */
[----:B------:R-:W-:Y:S01]  /*1160*/  FADD.FTZ R87, R87, R162 ;  /* 0x000000a257577221 */ /* 0x000fe20000010000 */
[----:B------:R-:W-:Y:S01]  /*1170*/  FFMA.FTZ R55, R158, R162, R55 ;  /* 0x000000a29e377223 */ /* 0x000fe20000010037 */
[----:B------:R-:W-:-:S02]  /*1180*/  HADD2.F32 R145, -RZ, R147.H0_H0 ;  /* 0x20000093ff917230 */ /* 0x000fc40000004100 */
[----:B------:R-:W-:Y:S01]  /*1190*/  FMUL.FTZ R162, R157, R146 ;  /* 0x000000929da27220 */ /* 0x000fe20000410000 */
[----:B------:R-:W-:Y:S01]  /*11a0*/  FADD.FTZ R150, -R221, R150 ;  /* 0x00000096dd967221 */ /* 0x000fe20000010100 */
[----:B------:R-:W-:Y:S01]  /*11b0*/  FMUL.FTZ R169, R23, R164 ;  /* 0x000000a417a97220 */ /* 0x000fe20000410000 */
[----:B------:R-:W-:Y:S01]  /*11c0*/  FADD.FTZ R144, R143, R160 ;  /* 0x000000a08f907221 */ /* 0x000fe20000010000 */
[----:B------:R-:W-:Y:S01]  /*11d0*/  FFMA.FTZ R141, R167, R160, R142 ;  /* 0x000000a0a78d7223 */ /* 0x000fe2000001008e */
[----:B------:R-:W-:Y:S02]  /*11e0*/  HADD2.F32 R140, -RZ, R147.H1_H1 ;  /* 0x30000093ff8c7230 */ /* 0x000fe40000004100 */
        /* <DEDUP_REMOVED lines=17> */
.L_x_9000:
[----:B------:R-:W-:Y:S05]  /*1300*/  BSYNC B0 ;  /* 0x0000000000007941 */ /* 0x000fea0003800000 */
.L_x_8999:
        /* <DEDUP_REMOVED lines=22> */
[----:B------:R-:W-:Y:S02]  /*1470*/  FADD.FTZ R176, -R221, R143 ;  /* 0x0000008fddb07221 */ /* 0x000fe40000010100 */
[C---:B-----5:R-:W-:Y:S01]  /*1480*/  FMUL.FTZ R161, R157.reuse, R140 ;  /* 0x0000008c9da17220 */ /* 0x060fe20000410000 */
[C---:B0-----:R-:W-:Y:S01]  /*1490*/  FMUL.FTZ R173, R157.reuse, R142 ;  /* 0x0000008e9dad7220 */ /* 0x041fe20000410000 */
[C---:B------:R-:W-:Y:S01]  /*14a0*/  FMUL.FTZ R170, R157.reuse, R170 ;  /* 0x000000aa9daa7220 */ /* 0x040fe20000410000 */
[----:B------:R-:W-:Y:S01]  /*14b0*/  FMUL.FTZ R174, R157, R176 ;  /* 0x000000b09dae7220 */ /* 0x000fe20000410000 */
[----:B----4-:R-:W-:-:S02]  /*14c0*/  HADD2.F32 R141, -RZ, R144.H0_H0 ;  /* 0x20000090ff8d7230 */ /* 0x010fc40000004100 */
        /* <DEDUP_REMOVED lines=12> */
[----:B------:R-:W-:Y:S01]  /*1590*/  FADD.FTZ R143, R140, R175 ;  /* 0x000000af8c8f7221 */ /* 0x000fe20000010000 */
[----:B------:R-:W-:Y:S01]  /*15a0*/  FFMA.FTZ R140, R170, R175, R141 ;  /* 0x000000afaa8c7223 */ /* 0x000fe2000001008d */
[--C-:B------:R-:W-:Y:S02]  /*15b0*/  HADD2.F32 R145, -RZ, R146.reuse.H0_H0 ;  /* 0x20000092ff917230 */ /* 0x100fe40000004100 */
[----:B---3--:R-:W-:Y:S01]  /*15c0*/  FADD.FTZ R148, -R221, R148 ;  /* 0x00000094dd947221 */ /* 0x008fe20000010100 */
[----:B------:R-:W-:Y:S01]  /*15d0*/  FMUL.FTZ R177, R17, R178 ;  /* 0x000000b211b17220 */ /* 0x000fe20000410000 */
[----:B------:R-:W-:Y:S01]  /*15e0*/  FADD.FTZ R142, R143, R176 ;  /* 0x000000b08f8e7221 */ /* 0x000fe20000010000 */
[----:B------:R-:W-:Y:S01]  /*15f0*/  FFMA.FTZ R141, R173, R176, R140 ;  /* 0x000000b0ad8d7223 */ /* 0x000fe2000001008c */
[----:B------:R-:W-:Y:S02]  /*1600*/  HADD2.F32 R146, -RZ, R146.H1_H1 ;  /* 0x30000092ff927230 */ /* 0x000fe40000004100 */
[----:B------:R-:W-:Y:S01]  /*1610*/  FADD.FTZ R150, -R221, R150 ;  /* 0x00000096dd967221 */ /* 0x000fe20000010100 */
        /* <DEDUP_REMOVED lines=34> */
.L_x_9002:
[----:B------:R-:W-:Y:S05]  /*1840*/  BSYNC B0 ;  /* 0x0000000000007941 */ /* 0x000fea0003800000 */
.L_x_9001:
        /* <DEDUP_REMOVED lines=22> */
[----:B---3--:R-:W-:Y:S02]  /*19b0*/  FADD.FTZ R148, -R221, R148 ;  /* 0x00000094dd947221 */ /* 0x008fe40000010100 */
[----:B-----5:R-:W-:Y:S01]  /*19c0*/  FMUL.FTZ R159, R157, R140 ;  /* 0x0000008c9d9f7220 */ /* 0x020fe20000410000 */
[----:B------:R-:W-:Y:S01]  /*19d0*/  FADD.FTZ R196, -R221, R143 ;  /* 0x0000008fddc47221 */ /* 0x000fe20000010100 */
[C---:B------:R-:W-:Y:S01]  /*19e0*/  FMUL.FTZ R185, R157.reuse, R142 ;  /* 0x0000008e9db97220 */ /* 0x040fe20000410000 */
[C---:B------:R-:W-:Y:S01]  /*19f0*/  FMUL.FTZ R191, R157.reuse, R148 ;  /* 0x000000949dbf7220 */ /* 0x040fe20000410000 */
[----:B0-----:R-:W-:Y:S01]  /*1a00*/  FMUL.FTZ R188, R157, R192 ;  /* 0x000000c09dbc7220 */ /* 0x001fe20000410000 */
[----:B----4-:R-:W-:-:S02]  /*1a10*/  HADD2.F32 R141, -RZ, R144.H0_H0 ;  /* 0x20000090ff8d7230 */ /* 0x010fc40000004100 */
[----:B------:R-:W-:-:S03]  /*1a20*/  HADD2.F32 R144, -RZ, R144.H1_H1 ;  /* 0x30000090ff907230 */ /* 0x000fc60000004100 */
[-C--:B------:R-:W-:Y:S01]  /*1a30*/  FMUL.FTZ R190, R11, R141.reuse ;  /* 0x0000008d0bbe7220 */ /* 0x080fe20000410000 */
[----:B------:R-:W-:Y:S02]  /*1a40*/  HADD2.F32 R143, -RZ, R146.H0_H0 ;  /* 0x20000092ff8f7230 */ /* 0x000fe40000004100 */
[----:B------:R-:W-:Y:S01]  /*1a50*/  FADD.FTZ R92, R92, R141 ;  /* 0x0000008d5c5c7221 */ /* 0x000fe20000010000 */
[--C-:B------:R-:W-:Y:S02]  /*1a60*/  HADD2.F32 R194, -RZ, R145.reuse.H0_H0 ;  /* 0x20000091ffc27230 */ /* 0x100fe40000004100 */
[----:B------:R-:W-:Y:S01]  /*1a70*/  FFMA.FTZ R68, R159, R141, R68 ;  /* 0x0000008d9f447223 */ /* 0x000fe20000010044 */
[----:B------:R-:W-:Y:S01]  /*1a80*/  FMUL.FTZ R187, R10, R144 ;  /* 0x000000900abb7220 */ /* 0x000fe20000410000 */
[----:B------:R-:W-:Y:S01]  /*1a90*/  FADD.FTZ R140, R227, R190 ;  /* 0x000000bee38c7221 */ /* 0x000fe20000010000 */
[----:B------:R-:W-:Y:S01]  /*1aa0*/  FFMA.FTZ R141, R159, R190, R228 ;  /* 0x000000be9f8d7223 */ /* 0x000fe200000100e4 */
[----:B------:R-:W-:Y:S01]  /*1ab0*/  FMUL.FTZ R192, R157, R196 ;  /* 0x000000c49dc07220 */ /* 0x000fe20000410000 */
[----:B------:R-:W-:Y:S01]  /*1ac0*/  FADD.FTZ R96, R96, R143 ;  /* 0x0000008f60607221 */ /* 0x000fe20000010000 */
[-C--:B------:R-:W-:Y:S01]  /*1ad0*/  FFMA.FTZ R72, R191, R143.reuse, R72 ;  /* 0x0000008fbf487223 */ /* 0x080fe20000010048 */
[----:B------:R-:W-:Y:S01]  /*1ae0*/  FMUL.FTZ R196, R7, R143 ;  /* 0x0000008f07c47220 */ /* 0x000fe20000410000 */
[----:B------:R-:W-:-:S02]  /*1af0*/  HADD2.F32 R145, -RZ, R145.H1_H1 ;  /* 0x30000091ff917230 */ /* 0x000fc40000004100 */
[----:B------:R-:W-:Y:S01]  /*1b00*/  FADD.FTZ R94, R94, R194 ;  /* 0x000000c25e5e7221 */ /* 0x000fe20000010000 */
[-C--:B------:R-:W-:Y:S01]  /*1b10*/  FFMA.FTZ R70, R185, R194.reuse, R70 ;  /* 0x000000c2b9467223 */ /* 0x080fe20000010046 */
[----:B------:R-:W-:Y:S01]  /*1b20*/  FADD.FTZ R143, R140, R187 ;  /* 0x000000bb8c8f7221 */ /* 0x000fe20000010000 */
[----:B------:R-:W-:Y:S01]  /*1b30*/  FMUL.FTZ R194, R9, R194 ;  /* 0x000000c209c27220 */ /* 0x000fe20000410000 */
[----:B------:R-:W-:Y:S01]  /*1b40*/  FFMA.FTZ R140, R188, R187, R141 ;  /* 0x000000bbbc8c7223 */ /* 0x000fe2000001008d */
[----:B------:R-:W-:Y:S02]  /*1b50*/  FMUL.FTZ R189, R8, R145 ;  /* 0x0000009108bd7220 */ /* 0x000fe40000410000 */
[----:B------:R-:W-:Y:S01]  /*1b60*/  FADD.FTZ R142, R143, R194 ;  /* 0x000000c28f8e7221 */ /* 0x000fe20000010000 */
[----:B------:R-:W-:Y:S01]  /*1b70*/  FFMA.FTZ R141, R185, R194, R140 ;  /* 0x000000c2b98d7223 */ /* 0x000fe2000001008c */
[----:B------:R-:W-:Y:S02]  /*1b80*/  HADD2.F32 R146, -RZ, R146.H1_H1 ;  /* 0x30000092ff927230 */ /* 0x000fe40000004100 */
        /* <DEDUP_REMOVED lines=31> */
.L_x_9004:
[----:B------:R-:W-:Y:S05]  /*1d80*/  BSYNC B0 ;  /* 0x0000000000007941 */ /* 0x000fea0003800000 */
.L_x_9003:
        /* <DEDUP_REMOVED lines=27> */
.L_x_9031:
        /* <DEDUP_REMOVED lines=63> */
[----:B------:R-:W-:Y:S02]  /*2330*/  F2FP.F16.F32.PACK_AB R140, R143, R140 ;  /* 0x0000008c8f8c723e */ /* 0x000fe400000000ff */
        /* <DEDUP_REMOVED lines=34> */
[----:B------:R-:W-:Y:S02]  /*2560*/  F2FP.F16.F32.PACK_AB R143, R242, R229 ;  /* 0x000000e5f28f723e */ /* 0x000fe400000000ff */
        /* <DEDUP_REMOVED lines=10> */
[----:B------:R-:W-:Y:S01]  /*2610*/  F2FP.F16.F32.PACK_AB R141, R228, R219 ;  /* 0x000000dbe48d723e */ /* 0x000fe200000000ff */
[----:B0-----:R-:W-:Y:S01]  /*2620*/  IMAD.WIDE.U32 R144, R156, 0x10, R144 ;  /* 0x000000109c907825 */ /* 0x001fe200078e0090 */
[----:B------:R-:W-:-:S03]  /*2630*/  F2FP.F16.F32.PACK_AB R142, R238, R221 ;  /* 0x000000ddee8e723e */ /* 0x000fc600000000ff */
[C---:B-1----:R-:W-:Y:S01]  /*2640*/  @P5 IMAD.WIDE.U32 R146, R156.reuse, 0x20, R146 ;  /* 0x000000209c925825 */ /* 0x042fe200078e0092 */
[----:B------:R-:W-:-:S04]  /*2650*/  IADD3 R156, R156, 0x80, RZ ;  /* 0x000000809c9c7810 */ /* 0x000fc80007ffe0ff */
[----:B------:R0:W-:Y:S04]  /*2660*/  @P5 STG.E.128 desc[UR4][R146.64], R120 ;  /* 0x0000007892005986 */ /* 0x0001e8000c101d04 */
[----:B------:R0:W-:Y:S04]  /*2670*/  @P5 STG.E.128 desc[UR4][R146.64+0x10], R60 ;  /* 0x0000103c92005986 */ /* 0x0001e8000c101d04 */
[----:B------:R0:W-:Y:S02]  /*2680*/  STG.E.128 desc[UR4][R144.64], R140 ;  /* 0x0000008c90007986 */ /* 0x0001e4000c101d04 */
.L_x_9007:
[----:B------:R-:W-:Y:S05]  /*2690*/  BSYNC B0 ;  /* 0x0000000000007941 */ /* 0x000fea0003800000 */
.L_x_9006:
        /* <DEDUP_REMOVED lines=29> */
[----:B------:R-:W-:Y:S02]  /*2870*/  F2FP.F16.F32.PACK_AB R140, R143, R140 ;  /* 0x0000008c8f8c723e */ /* 0x000fe400000000ff */
        /* <DEDUP_REMOVED lines=61> */
.L_x_9009:
[----:B------:R-:W-:Y:S05]  /*2c50*/  BSYNC B0 ;  /* 0x0000000000007941 */ /* 0x000fea0003800000 */
.L_x_9008:
        /* <DEDUP_REMOVED lines=91> */
.L_x_9011:
[----:B------:R-:W-:Y:S05]  /*3210*/  BSYNC B0 ;  /* 0x0000000000007941 */ /* 0x000fea0003800000 */
.L_x_9010:
        /* <DEDUP_REMOVED lines=83> */
[----:B-1----:R-:W-:-:S04]  /*3750*/  @P5 IMAD.WIDE.U32 R144, R156, 0x20, R144 ;  /* 0x000000209c905825 */ /* 0x002fc800078e0090 */
[----:B0-----:R-:W-:Y:S01]  /*3760*/  IMAD.WIDE.U32 R156, R156, 0x10, R140 ;  /* 0x000000109c9c7825 */ /* 0x001fe200078e008c */
[----:B------:R-:W-:Y:S01]  /*3770*/  F2FP.F16.F32.PACK_AB R140, R147, R142 ;  /* 0x0000008e938c723e */ /* 0x000fe200000000ff */
[----:B------:R3:W-:Y:S01]  /*3780*/  @P5 STG.E.128 desc[UR4][R144.64], R120 ;  /* 0x0000007890005986 */ /* 0x0007e2000c101d04 */
[----:B------:R-:W-:Y:S02]  /*3790*/  F2FP.F16.F32.PACK_AB R141, R228, R219 ;  /* 0x000000dbe48d723e */ /* 0x000fe400000000ff */
[----:B------:R-:W-:Y:S01]  /*37a0*/  F2FP.F16.F32.PACK_AB R142, R150, R221 ;  /* 0x000000dd968e723e */ /* 0x000fe200000000ff */
[----:B------:R3:W-:Y:S04]  /*37b0*/  @P5 STG.E.128 desc[UR4][R144.64+0x10], R60 ;  /* 0x0000103c90005986 */ /* 0x0007e8000c101d04 */
[----:B------:R3:W-:Y:S02]  /*37c0*/  STG.E.128 desc[UR4][R156.64], R140 ;  /* 0x0000008c9c007986 */ /* 0x0007e4000c101d04 */
.L_x_9013:
[----:B------:R-:W-:Y:S05]  /*37d0*/  BSYNC B0 ;  /* 0x0000000000007941 */ /* 0x000fea0003800000 */
.L_x_9012:
[----:B------:R-:W-:Y:S02]  /*37e0*/  IADD3 R2, R2, UR18, RZ ;  /* 0x0000001202027c10 */ /* 0x000fe4000fffe0ff */
[----:B------:R-:W-:Y:S02]  /*37f0*/  SEL R219, RZ, 0x1, P4 ;  /* 0x00000001ffdb7807 */ /* 0x000fe40002000000 */
[----:B------:R-:W-:-:S13]  /*3800*/  ISETP.GE.AND P5, PT, R2, UR19, PT ;  /* 0x0000001302007c0c */ /* 0x000fda000bfa6270 */
[----:B------:R-:W-:Y:S05]  /*3810*/  @!P5 BRA `(.L_x_9014) ;  /* 0xffffffcc00c0d947 */ /* 0x000fea000383ffff */
.L_x_8996:
        /* <DEDUP_REMOVED lines=16> */
.L_x_9016:
[----:B------:R-:W-:Y:S05]  /*3920*/  BSYNC B0 ;  /* 0x0000000000007941 */ /* 0x000fea0003800000 */
.L_x_9015:
        /* <DEDUP_REMOVED lines=11> */
.L_x_9018:
[----:B------:R-:W-:Y:S05]  /*39e0*/  BSYNC B0 ;  /* 0x0000000000007941 */ /* 0x000fea0003800000 */
.L_x_9017:
        /* <DEDUP_REMOVED lines=11> */
.L_x_9020:
[----:B------:R-:W-:Y:S05]  /*3aa0*/  BSYNC B0 ;  /* 0x0000000000007941 */ /* 0x000fea0003800000 */
.L_x_9019:
        /* <DEDUP_REMOVED lines=11> */
.L_x_9005:
[----:B------:R-:W-:Y:S02]  /*3b60*/  MOV R226, R227 ;  /* 0x000000e300e27202 */ /* 0x000fe40000000f00 */
[----:B------:R-:W-:Y:S02]  /*3b70*/  MOV R221, 0x10 ;  /* 0x0000001000dd7802 */ /* 0x000fe40000000f00 */
[----:B------:R-:W-:Y:S02]  /*3b80*/  MOV R236, 0x1f ;  /* 0x0000001f00ec7802 */ /* 0x000fe40000000f00 */
[----:B------:R-:W-:-:S07]  /*3b90*/  MOV R151, 0xffffffff ;  /* 0xffffffff00977802 */ /* 0x000fce0000000f00 */
[----:B------:R-:W-:Y:S05]  /*3ba0*/  WARPSYNC.COLLECTIVE R151, `(.L_x_9021) ;  /* 0x0000000097087348 */ /* 0x000fea0003c00000 */
[----:B------:R0:W1:Y:S02]  /*3bb0*/  SHFL.DOWN P6, R219, R226, R221, R236 ;  /* 0x080000dde2db7389 */ /* 0x00006400000c00ec */
[----:B01----:R-:W-:Y:S01]  /*3bc0*/  ENDCOLLECTIVE ;  /* 0x000000000000791b */ /* 0x003fe20003800000 */
.L_x_9021:
[----:B------:R-:W-:Y:S02]  /*3bd0*/  MOV R226, R228 ;  /* 0x000000e400e27202 */ /* 0x000fe40000000f00 */
[----:B------:R-:W-:-:S07]  /*3be0*/  MOV R142, R219 ;  /* 0x000000db008e7202 */ /* 0x000fce0000000f00 */
[----:B------:R-:W-:Y:S05]  /*3bf0*/  WARPSYNC.COLLECTIVE R151, `(.L_x_9022) ;  /* 0x0000000097087348 */ /* 0x000fea0003c00000 */
[----:B------:R0:W1:Y:S02]  /*3c00*/  SHFL.DOWN P6, R219, R226, R221, R236 ;  /* 0x080000dde2db7389 */ /* 0x00006400000c00ec */
[----:B01----:R-:W-:Y:S01]  /*3c10*/  ENDCOLLECTIVE ;  /* 0x000000000000791b */ /* 0x003fe20003800000 */
.L_x_9022:
[----:B------:R-:W-:-:S05]  /*3c20*/  FADD.FTZ R142, R142, R227 ;  /* 0x000000e38e8e7221 */ /* 0x000fca0000010000 */
[----:B------:R-:W-:Y:S02]  /*3c30*/  MOV R226, R142 ;  /* 0x0000008e00e27202 */ /* 0x000fe40000000f00 */
[----:B------:R-:W-:Y:S02]  /*3c40*/  MOV R221, 0x8 ;  /* 0x0000000800dd7802 */ /* 0x000fe40000000f00 */
[----:B------:R-:W-:-:S07]  /*3c50*/  MOV R143, R219 ;  /* 0x000000db008f7202 */ /* 0x000fce0000000f00 */
[----:B------:R-:W-:Y:S05]  /*3c60*/  WARPSYNC.COLLECTIVE R151, `(.L_x_9023) ;  /* 0x0000000097087348 */ /* 0x000fea0003c00000 */
[----:B------:R0:W1:Y:S02]  /*3c70*/  SHFL.DOWN P6, R219, R226, R221, R236 ;  /* 0x080000dde2db7389 */ /* 0x00006400000c00ec */
[----:B01----:R-:W-:Y:S01]  /*3c80*/  ENDCOLLECTIVE ;  /* 0x000000000000791b */ /* 0x003fe20003800000 */
.L_x_9023:
[----:B------:R-:W-:-:S05]  /*3c90*/  FADD.FTZ R143, R143, R228 ;  /* 0x000000e48f8f7221 */ /* 0x000fca0000010000 */
[----:B------:R-:W-:Y:S02]  /*3ca0*/  MOV R226, R143 ;  /* 0x0000008f00e27202 */ /* 0x000fe40000000f00 */
[----:B------:R-:W-:-:S07]  /*3cb0*/  MOV R145, R219 ;  /* 0x000000db00917202 */ /* 0x000fce0000000f00 */
[----:B------:R-:W-:Y:S05]  /*3cc0*/  WARPSYNC.COLLECTIVE R151, `(.L_x_9024) ;  /* 0x0000000097087348 */ /* 0x000fea0003c00000 */
[----:B------:R0:W1:Y:S02]  /*3cd0*/  SHFL.DOWN P6, R219, R226, R221, R236 ;  /* 0x080000dde2db7389 */ /* 0x00006400000c00ec */
[----:B01----:R-:W-:Y:S01]  /*3ce0*/  ENDCOLLECTIVE ;  /* 0x000000000000791b */ /* 0x003fe20003800000 */
.L_x_9024:
[----:B------:R-:W-:-:S05]  /*3cf0*/  FADD.FTZ R145, R142, R145 ;  /* 0x000000918e917221 */ /* 0x000fca0000010000 */
[----:B------:R-:W-:Y:S02]  /*3d00*/  MOV R226, R145 ;  /* 0x0000009100e27202 */ /* 0x000fe40000000f00 */
[----:B------:R-:W-:Y:S02]  /*3d10*/  MOV R221, 0x4 ;  /* 0x0000000400dd7802 */ /* 0x000fe40000000f00 */
[----:B------:R-:W-:-:S07]  /*3d20*/  MOV R144, R219 ;  /* 0x000000db00907202 */ /* 0x000fce0000000f00 */
[----:B------:R-:W-:Y:S05]  /*3d30*/  WARPSYNC.COLLECTIVE R151, `(.L_x_9025) ;  /* 0x0000000097087348 */ /* 0x000fea0003c00000 */
[----:B------:R0:W1:Y:S02]  /*3d40*/  SHFL.DOWN P6, R219, R226, R221, R236 ;  /* 0x080000dde2db7389 */ /* 0x00006400000c00ec */
[----:B01----:R-:W-:Y:S01]  /*3d50*/  ENDCOLLECTIVE ;  /* 0x000000000000791b */ /* 0x003fe20003800000 */
.L_x_9025:
[----:B------:R-:W-:-:S05]  /*3d60*/  FADD.FTZ R144, R143, R144 ;  /* 0x000000908f907221 */ /* 0x000fca0000010000 */
[----:B------:R-:W-:Y:S02]  /*3d70*/  MOV R226, R144 ;  /* 0x0000009000e27202 */ /* 0x000fe40000000f00 */
[----:B------:R-:W-:-:S07]  /*3d80*/  MOV R146, R219 ;  /* 0x000000db00927202 */ /* 0x000fce0000000f00 */
[----:B------:R-:W-:Y:S05]  /*3d90*/  WARPSYNC.COLLECTIVE R151, `(.L_x_9026) ;  /* 0x0000000097087348 */ /* 0x000fea0003c00000 */
[----:B------:R0:W1:Y:S02]  /*3da0*/  SHFL.DOWN P6, R219, R226, R221, R236 ;  /* 0x080000dde2db7389 */ /* 0x00006400000c00ec */
[----:B01----:R-:W-:Y:S01]  /*3db0*/  ENDCOLLECTIVE ;  /* 0x000000000000791b */ /* 0x003fe20003800000 */
.L_x_9026:
[----:B------:R-:W-:-:S05]  /*3dc0*/  FADD.FTZ R146, R145, R146 ;  /* 0x0000009291927221 */ /* 0x000fca0000010000 */
[----:B------:R-:W-:Y:S02]  /*3dd0*/  MOV R226, R146 ;  /* 0x0000009200e27202 */ /* 0x000fe40000000f00 */
[----:B------:R-:W-:Y:S02]  /*3de0*/  MOV R221, 0x2 ;  /* 0x0000000200dd7802 */ /* 0x000fe40000000f00 */
[----:B------:R-:W-:-:S07]  /*3df0*/  MOV R147, R219 ;  /* 0x000000db00937202 */ /* 0x000fce0000000f00 */
[----:B------:R-:W-:Y:S05]  /*3e00*/  WARPSYNC.COLLECTIVE R151, `(.L_x_9027) ;  /* 0x0000000097087348 */ /* 0x000fea0003c00000 */
[----:B------:R0:W1:Y:S02]  /*3e10*/  SHFL.DOWN P6, R219, R226, R221, R236 ;  /* 0x080000dde2db7389 */ /* 0x00006400000c00ec */
[----:B01----:R-:W-:Y:S01]  /*3e20*/  ENDCOLLECTIVE ;  /* 0x000000000000791b */ /* 0x003fe20003800000 */
.L_x_9027:
[----:B------:R-:W-:-:S05]  /*3e30*/  FADD.FTZ R147, R144, R147 ;  /* 0x0000009390937221 */ /* 0x000fca0000010000 */
[----:B------:R-:W-:Y:S02]  /*3e40*/  MOV R226, R147 ;  /* 0x0000009300e27202 */ /* 0x000fe40000000f00 */
[----:B------:R-:W-:-:S07]  /*3e50*/  MOV R149, R219 ;  /* 0x000000db00957202 */ /* 0x000fce0000000f00 */
[----:B------:R-:W-:Y:S05]  /*3e60*/  WARPSYNC.COLLECTIVE R151, `(.L_x_9028) ;  /* 0x0000000097087348 */ /* 0x000fea0003c00000 */
[----:B------:R0:W1:Y:S02]  /*3e70*/  SHFL.DOWN P6, R219, R226, R221, R236 ;  /* 0x080000dde2db7389 */ /* 0x00006400000c00ec */
[----:B01----:R-:W-:Y:S01]  /*3e80*/  ENDCOLLECTIVE ;  /* 0x000000000000791b */ /* 0x003fe20003800000 */
.L_x_9028:
[----:B------:R-:W-:-:S05]  /*3e90*/  FADD.FTZ R149, R146, R149 ;  /* 0x0000009592957221 */ /* 0x000fca0000010000 */
[----:B------:R-:W-:Y:S02]  /*3ea0*/  MOV R226, R149 ;  /* 0x0000009500e27202 */ /* 0x000fe40000000f00 */
[----:B------:R-:W-:Y:S02]  /*3eb0*/  MOV R221, 0x1 ;  /* 0x0000000100dd7802 */ /* 0x000fe40000000f00 */
[----:B------:R-:W-:-:S07]  /*3ec0*/  MOV R148, R219 ;  /* 0x000000db00947202 */ /* 0x000fce0000000f00 */
[----:B------:R-:W-:Y:S05]  /*3ed0*/  WARPSYNC.COLLECTIVE R151, `(.L_x_9029) ;  /* 0x0000000097087348 */ /* 0x000fea0003c00000 */
[----:B------:R0:W1:Y:S02]  /*3ee0*/  SHFL.DOWN P6, R219, R226, R221, R236 ;  /* 0x080000dde2db7389 */ /* 0x00006400000c00ec */
[----:B01----:R-:W-:Y:S01]  /*3ef0*/  ENDCOLLECTIVE ;  /* 0x000000000000791b */ /* 0x003fe20003800000 */
.L_x_9029:
[----:B------:R-:W-:-:S05]  /*3f00*/  FADD.FTZ R142, R147, R148 ;  /* 0x00000094938e7221 */ /* 0x000fca0000010000 */
[----:B------:R-:W-:Y:S02]  /*3f10*/  MOV R226, R142 ;  /* 0x0000008e00e27202 */ /* 0x000fe40000000f00 */
[----:B------:R-:W-:-:S07]  /*3f20*/  MOV R148, R219 ;  /* 0x000000db00947202 */ /* 0x000fce0000000f00 */
[----:B------:R-:W-:Y:S05]  /*3f30*/  WARPSYNC.COLLECTIVE R151, `(.L_x_9030) ;  /* 0x0000000097087348 */ /* 0x000fea0003c00000 */
[----:B------:R0:W1:Y:S02]  /*3f40*/  SHFL.DOWN P6, R219, R226, R221, R236 ;  /* 0x080000dde2db7389 */ /* 0x00006400000c00ec */
[----:B01----:R-:W-:Y:S01]  /*3f50*/  ENDCOLLECTIVE ;  /* 0x000000000000791b */ /* 0x003fe20003800000 */
.L_x_9030:
[----:B------:R-:W-:Y:S01]  /*3f60*/  MOV R143, R219 ;  /* 0x000000db008f7202 */ /* 0x000fe20000000f00 */
[----:B------:R-:W-:Y:S06]  /*3f70*/  BRA `(.L_x_9031) ;  /* 0xffffffdc00f07947 */ /* 0x000fec000383ffff */
.L_x_9032:
        /* <DEDUP_REMOVED lines=16> */
.L_x_13988:


//--------------------- .text._ZN10layer_norm13ln_bwd_kernelINS_13Kernel_traitsI6__halfS2_fS2_fjLj4096ELj1ELj1ELj4ELj16ENS_18Kernel_traits_baseILj4096ES2_S2_fS2_fjLj128EEEEELb1ELb0ELb0ELb1EEEvNS_9BwdParamsE --------------------------
	.section	.text._ZN10layer_norm13ln_bwd_kernelINS_13Kernel_traitsI6__halfS2_fS2_fjLj4096ELj1ELj1ELj4ELj16ENS_18Kernel_traits_baseILj4096ES2_S2_fS2_fjLj128EEEEELb1ELb0ELb0ELb1EEEvNS_9BwdParamsE,"ax",@progbits
	.align	128
        .global         _ZN10layer_norm13ln_bwd_kernelINS_13Kernel_traitsI6__halfS2_fS2_fjLj4096ELj1ELj1ELj4ELj16ENS_18Kernel_traits_baseILj4096ES2_S2_fS2_fjLj128EEEEELb1ELb0ELb0ELb1EEEvNS_9BwdParamsE
        .type           _ZN10layer_norm13ln_bwd_kernelINS_13Kernel_traitsI6__halfS2_fS2_fjLj4096ELj1ELj1ELj4ELj16ENS_18Kernel_traits_baseILj4096ES2_S2_fS2_fjLj128EEEEELb1ELb0ELb0ELb1EEEvNS_9BwdParamsE,@function
        .size           _ZN10layer_norm13ln_bwd_kernelINS_13Kernel_traitsI6__halfS2_fS2_fjLj4096ELj1ELj1ELj4ELj16ENS_18Kernel_traits_baseILj4096ES2_S2_fS2_fjLj128EEEEELb1ELb0ELb0ELb1EEEvNS_9BwdParamsE,(.L_x_13989 - _ZN10layer_norm13ln_bwd_kernelINS_13Kernel_traitsI6__halfS2_fS2_fjLj4096ELj1ELj1ELj4ELj16ENS_18Kernel_traits_baseILj4096ES2_S2_fS2_fjLj128EEEEELb1ELb0ELb0ELb1EEEvNS_9BwdParamsE)
        .other          _ZN10layer_norm13ln_bwd_kernelINS_13Kernel_traitsI6__halfS2_fS2_fjLj4096ELj1ELj1ELj4ELj16ENS_18Kernel_traits_baseILj4096ES2_S2_fS2_fjLj128EEEEELb1ELb0ELb0ELb1EEEvNS_9BwdParamsE,@"STO_CUDA_ENTRY STV_DEFAULT"
_ZN10layer_norm13ln_bwd_kernelINS_13Kernel_traitsI6__halfS2_fS2_fjLj4096ELj1ELj1ELj4ELj16ENS_18Kernel_traits_baseILj4096ES2_S2_fS2_fjLj128EEEEELb1ELb0ELb0ELb1EEEvNS_9BwdParamsE:
.text._ZN10layer_norm13ln_bwd_kernelINS_13Kernel_traitsI6__halfS2_fS2_fjLj4096ELj1ELj1ELj4ELj16ENS_18Kernel_traits_baseILj4096ES2_S2_fS2_fjLj128EEEEELb1ELb0ELb0ELb1EEEvNS_9BwdParamsE:
        /* <DEDUP_REMOVED lines=47> */
.L_x_9033:
        /* <DEDUP_REMOVED lines=40> */
[--C-:B------:R-:W-:Y:S02]  /*0570*/  HADD2.F32 R155, -RZ, R5.reuse.H0_H0 ;  /* 0x20000005ff9b7230 */ /* 0x100fe40000004100 */
[----:B------:R-:W-:Y:S01]  /*0580*/  HADD2.F32 R156, -RZ, R5.H1_H1 ;  /* 0x30000005ff9c7230 */ /* 0x000fe20000004100 */
[----:B------:R-:W-:Y:S01]  /*0590*/  CS2R R4, SRZ ;  /* 0x0000000000047805 */ /* 0x000fe2000001ff00 */
[--C-:B------:R-:W-:Y:S02]  /*05a0*/  HADD2.F32 R157, -RZ, R6.reuse.H0_H0 ;  /* 0x20000006ff9d7230 */ /* 0x100fe40000004100 */
[----:B------:R-:W-:Y:S02]  /*05b0*/  HADD2.F32 R158, -RZ, R6.H1_H1 ;  /* 0x30000006ff9e7230 */ /* 0x000fe40000004100 */
[--C-:B------:R-:W-:Y:S02]  /*05c0*/  HADD2.F32 R159, -RZ, R7.reuse.H0_H0 ;  /* 0x20000007ff9f7230 */ /* 0x100fe40000004100 */
[----:B------:R-:W-:Y:S01]  /*05d0*/  HADD2.F32 R160, -RZ, R7.H1_H1 ;  /* 0x30000007ffa07230 */ /* 0x000fe20000004100 */
[----:B------:R-:W-:Y:S01]  /*05e0*/  CS2R R6, SRZ ;  /* 0x0000000000067805 */ /* 0x000fe2000001ff00 */
[----:B---3--:R-:W-:-:S02]  /*05f0*/  HADD2.F32 R161, -RZ, R8.H0_H0 ;  /* 0x20000008ffa17230 */ /* 0x008fc40000004100 */
        /* <DEDUP_REMOVED lines=9> */
[--C-:B----4-:R-:W-:Y:S02]  /*0690*/  HADD2.F32 R179, -RZ, R12.reuse.H0_H0 ;  /* 0x2000000cffb37230 */ /* 0x110fe40000004100 */
        /* <DEDUP_REMOVED lines=9> */
[--C-:B-----5:R-:W-:Y:S02]  /*0730*/  HADD2.F32 R187, -RZ, R16.reuse.H0_H0 ;  /* 0x20000010ffbb7230 */ /* 0x120fe40000004100 */
        /* <DEDUP_REMOVED lines=8> */
[----:B------:R-:W-:-:S07]  /*07c0*/  CS2R R18, SRZ ;  /* 0x0000000000127805 */ /* 0x000fce000001ff00 */
.L_x_9037:
        /* <DEDUP_REMOVED lines=17> */
[C---:B------:R-:W-:Y:S01]  /*08e0*/  IADD3 R199, R205.reuse, 0x180, RZ ;  /* 0x00000180cdc77810 */ /* 0x040fe20007ffe0ff */
[--C-:B--2---:R-:W-:Y:S01]  /*08f0*/  IMAD.WIDE.U32 R116, R205, 0x20, R210.reuse ;  /* 0x00000020cd747825 */ /* 0x104fe200078e00d2 */
[----:B------:R-:W1:Y:S01]  /*0900*/  LDC.64 R164, c[0x0][0x2c8] ;  /* 0x0000b200ffa47b82 */ /* 0x000e620000000a00 */
[----:B------:R-:W2:Y:S02]  /*0910*/  @P0 LDG.E.U16 R204, desc[UR6][R104.64] ;  /* 0x0000000668cc0981 */ /* 0x000ea4000c1e1500 */
[----:B------:R-:W-:-:S02]  /*0920*/  IMAD.WIDE.U32 R128, R203, 0x20, R210 ;  /* 0x00000020cb807825 */ /* 0x000fc400078e00d2 */
[----:B------:R-:W2:Y:S02]  /*0930*/  LDG.E.128 R84, desc[UR6][R116.64] ;  /* 0x0000000674547981 */ /* 0x000ea4000c1e1d00 */
[--C-:B---3--:R-:W-:Y:S02]  /*0940*/  IMAD.WIDE.U32 R88, R205, 0x10, R124.reuse ;  /* 0x00000010cd587825 */ /* 0x108fe400078e007c */
[----:B------:R-:W3:Y:S02]  /*0950*/  LDG.E.128 R92, desc[UR6][R116.64+0x10] ;  /* 0x00001006745c7981 */ /* 0x000ee4000c1e1d00 */
[--C-:B------:R-:W-:Y:S02]  /*0960*/  IMAD.WIDE.U32 R100, R203, 0x10, R124.reuse ;  /* 0x00000010cb647825 */ /* 0x100fe400078e007c */
[----:B------:R-:W3:Y:S02]  /*0970*/  LDG.E.128 R88, desc[UR6][R88.64] ;  /* 0x0000000658587981 */ /* 0x000ee4000c1e1d00 */
[----:B------:R-:W-:-:S02]  /*0980*/  IMAD.WIDE.U32 R112, R201, 0x10, R124 ;  /* 0x00000010c9707825 */ /* 0x000fc400078e007c */
        /* <DEDUP_REMOVED lines=8> */
[----:B------:R-:W3:Y:S04]  /*0a10*/  LDG.E R198, desc[UR6][R212.64] ;  /* 0x00000006d4c67981 */ /* 0x000ee8000c1e1900 */
[----:B------:R-:W3:Y:S04]  /*0a20*/  LDG.E.128 R120, desc[UR6][R210.64] ;  /* 0x00000006d2787981 */ /* 0x000ee8000c1e1d00 */
[----:B------:R-:W3:Y:S04]  /*0a30*/  LDG.E.128 R128, desc[UR6][R210.64+0x10] ;  /* 0x00001006d2807981 */ /* 0x000ee8000c1e1d00 */
[----:B------:R0:W3:Y:S04]  /*0a40*/  LDG.E.128 R108, desc[UR6][R162.64] ;  /* 0x00000006a26c7981 */ /* 0x0000e8000c1e1d00 */
[----:B------:R-:W3:Y:S04]  /*0a50*/  LDG.E.128 R100, desc[UR6][R100.64] ;  /* 0x0000000664647981 */ /* 0x000ee8000c1e1d00 */
        /* <DEDUP_REMOVED lines=24> */
[----:B------:R0:W5:Y:S04]  /*0be0*/  @P1 LDG.E.128 R56, desc[UR6][R210.64+0x10] ;  /* 0x00001006d2381981 */ /* 0x000168000c1e1d00 */
        /* <DEDUP_REMOVED lines=10> */
[--C-:B---3--:R-:W-:Y:S02]  /*0c90*/  HADD2.F32 R84, -RZ, R88.reuse.H0_H0 ;  /* 0x20000058ff547230 */ /* 0x108fe40000004100 */
[----:B0-----:R-:W-:Y:S02]  /*0ca0*/  HADD2.F32 R211, -RZ, R88.H1_H1 ;  /* 0x30000058ffd37230 */ /* 0x001fe40000004100 */
[--C-:B------:R-:W-:Y:S02]  /*0cb0*/  HADD2.F32 R215, -RZ, R91.reuse.H0_H0 ;  /* 0x2000005bffd77230 */ /* 0x100fe40000004100 */
[C---:B------:R-:W-:Y:S01]  /*0cc0*/  FADD.FTZ R229, -R202.reuse, R106 ;  /* 0x0000006acae57221 */ /* 0x040fe20000010100 */
[----:B------:R-:W-:Y:S02]  /*0cd0*/  HADD2.F32 R88, -RZ, R91.H1_H1 ;  /* 0x3000005bff587230 */ /* 0x000fe40000004100 */
[C---:B------:R-:W-:Y:S01]  /*0ce0*/  FADD.FTZ R91, -R202.reuse, R92 ;  /* 0x0000005cca5b7221 */ /* 0x040fe20000010100 */
[C---:B-1----:R-:W-:Y:S01]  /*0cf0*/  FADD.FTZ R209, -R202.reuse, R86 ;  /* 0x00000056cad17221 */ /* 0x042fe20000010100 */
[----:B------:R-:W-:Y:S01]  /*0d00*/  FADD.FTZ R241, -R202, R118 ;  /* 0x00000076caf17221 */ /* 0x000fe20000010100 */
[----:B------:R-:W-:-:S02]  /*0d10*/  HADD2.F32 R251, -RZ, R127.H0_H0 ;  /* 0x2000007ffffb7230 */ /* 0x000fc40000004100 */
[----:B------:R-:W-:Y:S02]  /*0d20*/  HADD2.F32 R118, -RZ, R127.H1_H1 ;  /* 0x3000007fff767230 */ /* 0x000fe40000004100 */
[-C--:B------:R-:W-:Y:S01]  /*0d30*/  FMUL.FTZ R127, R153, R84.reuse ;  /* 0x00000054997f7220 */ /* 0x080fe20000410000 */
[C---:B------:R-:W-:Y:S01]  /*0d40*/  FMUL.FTZ R92, R198.reuse, R207 ;  /* 0x000000cfc65c7220 */ /* 0x040fe20000410000 */
[----:B------:R-:W-:Y:S01]  /*0d50*/  FMUL.FTZ R106, R198, R85 ;  /* 0x00000055c66a7220 */ /* 0x000fe20000410000 */
[--C-:B------:R-:W-:Y:S02]  /*0d60*/  HADD2.F32 R86, -RZ, R89.reuse.H0_H0 ;  /* 0x20000059ff567230 */ /* 0x100fe40000004100 */
[----:B------:R-:W-:Y:S01]  /*0d70*/  FADD.FTZ R152, R84, R152 ;  /* 0x0000009854987221 */ /* 0x000fe20000010000 */
[----:B------:R-:W-:Y:S01]  /*0d80*/  FFMA.FTZ R195, R92, R84, R195 ;  /* 0x000000545cc37223 */ /* 0x000fe200000100c3 */
[----:B------:R-:W-:Y:S01]  /*0d90*/  FADD.FTZ R150, R211, R150 ;  /* 0x00000096d3967221 */ /* 0x000fe20000010000 */
[-C--:B------:R-:W-:Y:S01]  /*0da0*/  FFMA.FTZ R151, R106, R211.reuse, R151 ;  /* 0x000000d36a977223 */ /* 0x080fe20000010097 */
[----:B------:R-:W-:Y:S01]  /*0db0*/  FMUL.FTZ R211, R154, R211 ;  /* 0x000000d39ad37220 */ /* 0x000fe20000410000 */
[----:B------:R-:W-:Y:S01]  /*0dc0*/  FADD.FTZ R84, RZ, R127 ;  /* 0x0000007fff547221 */ /* 0x000fe20000010000 */
[----:B------:R-:W-:Y:S01]  /*0dd0*/  FFMA.FTZ R85, R92, R127, RZ ;  /* 0x0000007f5c557223 */ /* 0x000fe200000100ff */
[----:B------:R-:W-:Y:S01]  /*0de0*/  FADD.FTZ R243, -R202, R120 ;  /* 0x00000078caf37221 */ /* 0x000fe20000010100 */
[----:B------:R-:W-:-:S02]  /*0df0*/  HADD2.F32 R89, -RZ, R89.H1_H1 ;  /* 0x30000059ff597230 */ /* 0x000fc40000004100 */
[C---:B------:R-:W-:Y:S01]  /*0e00*/  FADD.FTZ R120, -R202.reuse, R129 ;  /* 0x00000081ca787221 */ /* 0x040fe20000010100 */
[C---:B------:R-:W-:Y:S01]  /*0e10*/  FADD.FTZ R219, -R202.reuse, R96 ;  /* 0x00000060cadb7221 */ /* 0x040fe20000010100 */
[----:B------:R-:W-:Y:S01]  /*0e20*/  FADD.FTZ R231, -R202, R108 ;  /* 0x0000006ccae77221 */ /* 0x000fe20000010100 */
[----:B------:R-:W-:Y:S01]  /*0e30*/  FMUL.FTZ R129, R155, R86 ;  /* 0x000000569b817220 */ /* 0x000fe20000410000 */
[----:B------:R-:W-:Y:S01]  /*0e40*/  FADD.FTZ R84, R84, R211 ;  /* 0x000000d354547221 */ /* 0x000fe20000010000 */
[----:B------:R-:W-:Y:S01]  /*0e50*/  FADD.FTZ R87, -R202, R87 ;  /* 0x00000057ca577221 */ /* 0x000fe20000010100 */
[--C-:B------:R-:W-:Y:S02]  /*0e60*/  HADD2.F32 R227, -RZ, R103.reuse.H0_H0 ;  /* 0x20000067ffe37230 */ /* 0x100fe40000004100 */
[----:B------:R-:W-:Y:S01]  /*0e70*/  FMUL.FTZ R108, R198, R209 ;  /* 0x000000d1c66c7220 */ /* 0x000fe20000410000 */
[----:B------:R-:W-:Y:S02]  /*0e80*/  HADD2.F32 R96, -RZ, R103.H1_H1 ;  /* 0x30000067ff607230 */ /* 0x000fe40000004100 */
[----:B------:R-:W-:Y:S01]  /*0e90*/  FFMA.FTZ R85, R106, R211, R85 ;  /* 0x000000d36a557223 */ /* 0x000fe20000010055 */
[----:B------:R-:W-:Y:S01]  /*0ea0*/  FADD.FTZ R103, -R202, R104 ;  /* 0x00000068ca677221 */ /* 0x000fe20000010100 */
[----:B------:R-:W-:-:S02]  /*0eb0*/  HADD2.F32 R213, -RZ, R90.H0_H0 ;  /* 0x2000005affd57230 */ /* 0x000fc40000004100 */
[----:B------:R-:W-:Y:S01]  /*0ec0*/  FMUL.FTZ R207, R156, R89 ;  /* 0x000000599ccf7220 */ /* 0x000fe20000410000 */
[--C-:B------:R-:W-:Y:S02]  /*0ed0*/  HADD2.F32 R239, -RZ, R115.reuse.H0_H0 ;  /* 0x20000073ffef7230 */ /* 0x100fe40000004100 */
[----:B------:R-:W-:Y:S01]  /*0ee0*/  FADD.FTZ R84, R84, R129 ;  /* 0x0000008154547221 */ /* 0x000fe20000010000 */
[----:B------:R-:W-:Y:S02]  /*0ef0*/  HADD2.F32 R104, -RZ, R115.H1_H1 ;  /* 0x30000073ff687230 */ /* 0x000fe40000004100 */
[----:B------:R-:W-:Y:S01]  /*0f00*/  FADD.FTZ R115, -R202, R116 ;  /* 0x00000074ca737221 */ /* 0x000fe20000010100 */
[----:B------:R-:W-:Y:S01]  /*0f10*/  FMUL.FTZ R116, R198, R87 ;  /* 0x00000057c6747220 */ /* 0x000fe20000410000 */
[----:B------:R-:W-:Y:S01]  /*0f20*/  FFMA.FTZ R85, R108, R129, R85 ;  /* 0x000000816c557223 */ /* 0x000fe20000010055 */
[----:B------:R-:W-:Y:S02]  /*0f30*/  @P0 HADD2.F32 R197, -RZ, R204.H0_H0 ;  /* 0x200000ccffc50230 */ /* 0x000fe40000004100 */
        /* <DEDUP_REMOVED lines=58> */
[----:B------:R-:W-:Y:S01]  /*12e0*/  FFMA.FTZ R140, R219, R99, R140 ;  /* 0x00000063db8c7223 */ /* 0x000fe2000001008c */
[----:B------:R-:W-:Y:S01]  /*12f0*/  FMUL.FTZ R99, R174, R94 ;  /* 0x0000005eae637220 */ /* 0x000fe20000410000 */
[----:B------:R-:W-:Y:S01]  /*1300*/  FADD.FTZ R86, R87, R100 ;  /* 0x0000006457567221 */ /* 0x000fe20000010000 */
[C---:B------:R-:W-:Y:S01]  /*1310*/  FMUL.FTZ R212, R198.reuse, R223 ;  /* 0x000000dfc6d47220 */ /* 0x040fe20000410000 */
        /* <DEDUP_REMOVED lines=27> */
[----:B------:R-:W-:Y:S01]  /*14d0*/  FADD.FTZ R87, R86, R105 ;  /* 0x0000006956577221 */ /* 0x000fe20000010000 */
[----:B------:R-:W-:Y:S01]  /*14e0*/  FMUL.FTZ R231, R198, R231 ;  /* 0x000000e7c6e77220 */ /* 0x000fe20000410000 */
[----:B------:R-:W-:Y:S01]  /*14f0*/  FFMA.FTZ R86, R102, R105, R85 ;  /* 0x0000006966567223 */ /* 0x000fe20000010055 */
        /* <DEDUP_REMOVED lines=59> */
[----:B------:R-:W-:Y:S01]  /*18b0*/  FMUL.FTZ R245, R198, R245 ;  /* 0x000000f5c6f57220 */ /* 0x000fe20000410000 */
        /* <DEDUP_REMOVED lines=79> */
.L_x_9048:
        /* <DEDUP_REMOVED lines=13> */
.L_x_9036:
        /* <DEDUP_REMOVED lines=38> */
[----:B------:R-:W-:Y:S01]  /*20e0*/  FMUL.FTZ R207, R198, R127 ;  /* 0x0000007fc6cf7220 */ /* 0x000fe20000410000 */
[----:B------:R-:W-:Y:S01]  /*20f0*/  FADD.FTZ R131, R204, -R131 ;  /* 0x80000083cc837221 */ /* 0x000fe20000010000 */
[----:B------:R-:W-:Y:S01]  /*2100*/  FADD.FTZ R129, R129, -R108 ;  /* 0x8000006c81817221 */ /* 0x000fe20000010000 */
[C---:B------:R-:W-:Y:S01]  /*2110*/  FMUL.FTZ R108, R198.reuse, R211 ;  /* 0x000000d3c66c7220 */ /* 0x040fe20000410000 */
[----:B------:R-:W-:Y:S01]  /*2120*/  FMUL.FTZ R90, R198, R85 ;  /* 0x00000055c65a7220 */ /* 0x000fe20000410000 */
[----:B------:R-:W-:Y:S01]  /*2130*/  @P2 FADD.FTZ R207, R44, R207 ;  /* 0x000000cf2ccf2221 */ /* 0x000fe20000010000 */
[----:B------:R-:W-:Y:S01]  /*2140*/  FMUL.FTZ R89, R198, R131 ;  /* 0x00000083c6597220 */ /* 0x000fe20000410000 */
[----:B------:R-:W-:Y:S01]  /*2150*/  @P2 FADD.FTZ R108, R45, R108 ;  /* 0x0000006c2d6c2221 */ /* 0x000fe20000010000 */
[----:B------:R-:W-:Y:S01]  /*2160*/  FFMA.FTZ R122, R122, R91, R130 ;  /* 0x0000005b7a7a7223 */ /* 0x000fe20000010082 */
[-C--:B------:R-:W-:Y:S01]  /*2170*/  FMUL.FTZ R84, R207, R197.reuse ;  /* 0x000000c5cf547220 */ /* 0x080fe20000410000 */
[----:B------:R-:W-:Y:S01]  /*2180*/  @P2 FADD.FTZ R90, R47, R90 ;  /* 0x0000005a2f5a2221 */ /* 0x000fe20000010000 */
[----:B------:R-:W-:Y:S01]  /*2190*/  @P2 FADD.FTZ R89, R48, R89 ;  /* 0x0000005930592221 */ /* 0x000fe20000010000 */
[-C--:B------:R-:W-:Y:S01]  /*21a0*/  FMUL.FTZ R85, R108, R197.reuse ;  /* 0x000000c56c557220 */ /* 0x080fe20000410000 */
[----:B------:R-:W-:Y:S01]  /*21b0*/  FADD.FTZ R93, R93, -R122 ;  /* 0x8000007a5d5d7221 */ /* 0x000fe20000010000 */
[----:B------:R-:W-:Y:S01]  /*21c0*/  FMUL.FTZ R84, R84, UR11 ;  /* 0x0000000b54547c20 */ /* 0x000fe20008410000 */
[-C--:B------:R-:W-:Y:S01]  /*21d0*/  FMUL.FTZ R88, R90, R197.reuse ;  /* 0x000000c55a587220 */ /* 0x080fe20000410000 */
[----:B------:R-:W-:Y:S01]  /*21e0*/  FMUL.FTZ R92, R89, R197 ;  /* 0x000000c5595c7220 */ /* 0x000fe20000410000 */
[--C-:B------:R-:W-:Y:S01]  /*21f0*/  FFMA.FTZ R217, R217, R91, R130.reuse ;  /* 0x0000005bd9d97223 */ /* 0x100fe20000010082 */
[----:B------:R-:W-:Y:S01]  /*2200*/  FMUL.FTZ R85, R85, UR11 ;  /* 0x0000000b55557c20 */ /* 0x000fe20008410000 */
[C---:B------:R-:W-:Y:S01]  /*2210*/  FMUL.FTZ R232, R198.reuse, R93 ;  /* 0x0000005dc6e87220 */ /* 0x040fe20000410000 */
[----:B------:R-:W-:Y:S01]  /*2220*/  FMUL.FTZ R165, R198, R129 ;  /* 0x00000081c6a57220 */ /* 0x000fe20000410000 */
[----:B------:R-:W-:Y:S01]  /*2230*/  FMUL.FTZ R88, R88, UR11 ;  /* 0x0000000b58587c20 */ /* 0x000fe20008410000 */
[----:B------:R-:W-:Y:S01]  /*2240*/  FSEL R87, R84, RZ, P6 ;  /* 0x000000ff54577208 */ /* 0x000fe20003000000 */
[----:B------:R-:W-:Y:S01]  /*2250*/  FMUL.FTZ R92, R92, UR11 ;  /* 0x0000000b5c5c7c20 */ /* 0x000fe20008410000 */
[----:B------:R-:W-:Y:S01]  /*2260*/  FADD.FTZ R217, R208, -R217 ;  /* 0x800000d9d0d97221 */ /* 0x000fe20000010000 */
[----:B------:R-:W-:Y:S01]  /*2270*/  FFMA.FTZ R219, R219, R91, R130 ;  /* 0x0000005bdbdb7223 */ /* 0x000fe20000010082 */
[----:B------:R-:W-:Y:S01]  /*2280*/  LOP3.LUT P6, RZ, R167, 0xff, RZ, 0xc0, !PT ;  /* 0x000000ffa7ff7812 */ /* 0x000fe200078cc0ff */
[----:B------:R-:W-:Y:S01]  /*2290*/  @P2 FADD.FTZ R232, R49, R232 ;  /* 0x000000e831e82221 */ /* 0x000fe20000010000 */
[----:B------:R-:W-:Y:S01]  /*22a0*/  @P2 FADD.FTZ R165, R46, R165 ;  /* 0x000000a52ea52221 */ /* 0x000fe20000010000 */
[----:B------:R-:W-:Y:S01]  /*22b0*/  FSEL R84, R85, RZ, P1 ;  /* 0x000000ff55547208 */ /* 0x000fe20000800000 */
[----:B------:R-:W-:Y:S01]  /*22c0*/  FADD.FTZ R131, R214, -R219 ;  /* 0x800000dbd6837221 */ /* 0x000fe20000010000 */
[----:B------:R-:W-:Y:S01]  /*22d0*/  FSEL R85, R88, RZ, P3 ;  /* 0x000000ff58557208 */ /* 0x000fe20001800000 */
[----:B------:R-:W-:Y:S01]  /*22e0*/  FMUL.FTZ R223, R198, R217 ;  /* 0x000000d9c6df7220 */ /* 0x000fe20000410000 */
[----:B------:R-:W-:Y:S01]  /*22f0*/  FSEL R88, R92, RZ, P6 ;  /* 0x000000ff5c587208 */ /* 0x000fe20003000000 */
[-CC-:B------:R-:W-:Y:S01]  /*2300*/  FFMA.FTZ R206, R206, R91.reuse, R130.reuse ;  /* 0x0000005bcece7223 */ /* 0x180fe20000010082 */
[----:B------:R-:W-:Y:S01]  /*2310*/  FFMA.FTZ R210, R210, R91, R130 ;  /* 0x0000005bd2d27223 */ /* 0x000fe20000010082 */
[-C--:B------:R-:W-:Y:S01]  /*2320*/  FMUL.FTZ R92, R232, R197.reuse ;  /* 0x000000c5e85c7220 */ /* 0x080fe20000410000 */
[----:B------:R-:W-:Y:S01]  /*2330*/  FMUL.FTZ R86, R165, R197 ;  /* 0x000000c5a5567220 */ /* 0x000fe20000410000 */
[----:B------:R-:W-:Y:S01]  /*2340*/  @P2 FADD.FTZ R223, R50, R223 ;  /* 0x000000df32df2221 */ /* 0x000fe20000010000 */
[----:B------:R-:W-:Y:S01]  /*2350*/  FMUL.FTZ R131, R198, R131 ;  /* 0x00000083c6837220 */ /* 0x000fe20000410000 */
[----:B------:R-:W-:Y:S01]  /*2360*/  FADD.FTZ R95, R95, -R206 ;  /* 0x800000ce5f5f7221 */ /* 0x000fe20000010000 */
[-C--:B------:R-:W-:Y:S01]  /*2370*/  FFMA.FTZ R221, R221, R91.reuse, R130 ;  /* 0x0000005bdddd7223 */ /* 0x080fe20000010082 */
[----:B------:R-:W-:Y:S01]  /*2380*/  FADD.FTZ R97, R97, -R210 ;  /* 0x800000d261617221 */ /* 0x000fe20000010000 */
[----:B------:R-:W-:Y:S01]  /*2390*/  FFMA.FTZ R103, R103, R91, R130 ;  /* 0x0000005b67677223 */ /* 0x000fe20000010082 */
[----:B------:R-:W-:Y:S01]  /*23a0*/  FMUL.FTZ R92, R92, UR11 ;  /* 0x0000000b5c5c7c20 */ /* 0x000fe20008410000 */
[----:B------:R-:W-:Y:S01]  /*23b0*/  FMUL.FTZ R86, R86, UR11 ;  /* 0x0000000b56567c20 */ /* 0x000fe20008410000 */
[----:B------:R-:W-:Y:S01]  /*23c0*/  LOP3.LUT P1, RZ, R167, 0xff00, RZ, 0xc0, !PT ;  /* 0x0000ff00a7ff7812 */ /* 0x000fe2000782c0ff */
[----:B------:R-:W-:Y:S01]  /*23d0*/  FMUL.FTZ R93, R223, R197 ;  /* 0x000000c5df5d7220 */ /* 0x000fe20000410000 */
[----:B------:R-:W-:Y:S01]  /*23e0*/  @P2 FADD.FTZ R131, R52, R131 ;  /* 0x0000008334832221 */ /* 0x000fe20000010000 */
[----:B------:R-:W-:Y:S01]  /*23f0*/  FADD.FTZ R129, R100, -R221 ;  /* 0x800000dd64817221 */ /* 0x000fe20000010000 */
[----:B------:R-:W-:Y:S01]  /*2400*/  FMUL.FTZ R210, R198, R95 ;  /* 0x0000005fc6d27220 */ /* 0x000fe20000410000 */
[----:B------:R-:W-:Y:S01]  /*2410*/  FADD.FTZ R103, R216, -R103 ;  /* 0x80000067d8677221 */ /* 0x000fe20000010000 */
[----:B------:R-:W-:Y:S01]  /*2420*/  FMUL.FTZ R118, R198, R97 ;  /* 0x00000061c6767220 */ /* 0x000fe20000410000 */
[----:B------:R-:W-:Y:S01]  /*2430*/  FSEL R221, R92, RZ, P1 ;  /* 0x000000ff5cdd7208 */ /* 0x000fe20000800000 */
[----:B------:R-:W-:Y:S01]  /*2440*/  FMUL.FTZ R93, R93, UR11 ;  /* 0x0000000b5d5d7c20 */ /* 0x000fe20008410000 */
[----:B------:R-:W-:Y:S01]  /*2450*/  FSEL R86, R86, RZ, P5 ;  /* 0x000000ff56567208 */ /* 0x000fe20002800000 */
[----:B------:R-:W-:Y:S01]  /*2460*/  FMUL.FTZ R92, R131, R197 ;  /* 0x000000c5835c7220 */ /* 0x000fe20000410000 */
[----:B------:R-:W-:Y:S01]  /*2470*/  LOP3.LUT P5, RZ, R167, 0xff0000, RZ, 0xc0, !PT ;  /* 0x00ff0000a7ff7812 */ /* 0x000fe200078ac0ff */
[----:B------:R-:W-:Y:S01]  /*2480*/  @P2 FADD.FTZ R210, R51, R210 ;  /* 0x000000d233d22221 */ /* 0x000fe20000010000 */
[----:B------:R-:W-:Y:S01]  /*2490*/  MOV R106, R168 ;  /* 0x000000a8006a7202 */ /* 0x000fe20000000f00 */
[----:B------:R-:W-:Y:S01]  /*24a0*/  FMUL.FTZ R127, R198, R103 ;  /* 0x00000067c67f7220 */ /* 0x000fe20000410000 */
[----:B------:R-:W-:Y:S01]  /*24b0*/  @P2 FADD.FTZ R118, R53, R118 ;  /* 0x0000007635762221 */ /* 0x000fe20000010000 */
[-CC-:B------:R-:W-:Y:S01]  /*24c0*/  FFMA.FTZ R212, R212, R91.reuse, R130.reuse ;  /* 0x0000005bd4d47223 */ /* 0x180fe20000010082 */
[----:B------:R-:W-:Y:S01]  /*24d0*/  FMUL.FTZ R92, R92, UR11 ;  /* 0x0000000b5c5c7c20 */ /* 0x000fe20008410000 */
[----:B------:R-:W-:Y:S01]  /*24e0*/  LOP3.LUT P6, RZ, R106, 0xff, RZ, 0xc0, !PT ;  /* 0x000000ff6aff7812 */ /* 0x000fe200078cc0ff */
[--C-:B------:R-:W-:Y:S01]  /*24f0*/  FFMA.FTZ R229, R229, R91, R130.reuse ;  /* 0x0000005be5e57223 */ /* 0x100fe20000010082 */
[----:B------:R-:W-:Y:S01]  /*2500*/  FSEL R219, R93, RZ, P5 ;  /* 0x000000ff5ddb7208 */ /* 0x000fe20002800000 */
[-C--:B------:R-:W-:Y:S01]  /*2510*/  FMUL.FTZ R95, R210, R197.reuse ;  /* 0x000000c5d25f7220 */ /* 0x080fe20000410000 */
[----:B------:R-:W-:Y:S01]  /*2520*/  FMUL.FTZ R93, R118, R197 ;  /* 0x000000c5765d7220 */ /* 0x000fe20000410000 */
[----:B------:R-:W-:Y:S01]  /*2530*/  @P2 FADD.FTZ R127, R56, R127 ;  /* 0x0000007f387f2221 */ /* 0x000fe20000010000 */
[----:B------:R-:W-:Y:S01]  /*2540*/  FFMA.FTZ R94, R94, R91, R130 ;  /* 0x0000005b5e5e7223 */ /* 0x000fe20000010082 */
[----:B------:R-:W-:Y:S01]  /*2550*/  FADD.FTZ R99, R99, -R212 ;  /* 0x800000d463637221 */ /* 0x000fe20000010000 */
[----:B------:R-:W-:Y:S01]  /*2560*/  FMUL.FTZ R129, R198, R129 ;  /* 0x00000081c6817220 */ /* 0x000fe20000410000 */
[----:B------:R-:W-:Y:S01]  /*2570*/  FFMA.FTZ R102, R102, R91, R130 ;  /* 0x0000005b66667223 */ /* 0x000fe20000010082 */
[----:B------:R-:W-:Y:S01]  /*2580*/  FSEL R217, R92, RZ, P6 ;  /* 0x000000ff5cd97208 */ /* 0x000fe20003000000 */
[----:B------:R-:W-:Y:S01]  /*2590*/  FADD.FTZ R229, R218, -R229 ;  /* 0x800000e5dae57221 */ /* 0x000fe20000010000 */
[----:B------:R-:W-:Y:S01]  /*25a0*/  FMUL.FTZ R95, R95, UR11 ;  /* 0x0000000b5f5f7c20 */ /* 0x000fe20008410000 */
[----:B------:R-:W-:Y:S01]  /*25b0*/  FMUL.FTZ R93, R93, UR11 ;  /* 0x0000000b5d5d7c20 */ /* 0x000fe20008410000 */
[----:B------:R-:W-:Y:S01]  /*25c0*/  FMUL.FTZ R92, R127, R197 ;  /* 0x000000c57f5c7220 */ /* 0x000fe20000410000 */
[----:B------:R-:W-:Y:S01]  /*25d0*/  FADD.FTZ R101, R101, -R94 ;  /* 0x8000005e65657221 */ /* 0x000fe20000010000 */
[----:B------:R-:W-:Y:S01]  /*25e0*/  LOP3.LUT P3, RZ, R167, 0xff000000, RZ, 0xc0, !PT ;  /* 0xff000000a7ff7812 */ /* 0x000fe2000786c0ff */
[----:B------:R-:W-:Y:S01]  /*25f0*/  FMUL.FTZ R116, R198, R99 ;  /* 0x00000063c6747220 */ /* 0x000fe20000410000 */
[----:B------:R-:W-:Y:S01]  /*2600*/  LOP3.LUT P1, RZ, R168, 0xff00, RZ, 0xc0, !PT ;  /* 0x0000ff00a8ff7812 */ /* 0x000fe2000782c0ff */
[----:B------:R-:W-:Y:S01]  /*2610*/  @P2 FADD.FTZ R129, R54, R129 ;  /* 0x0000008136812221 */ /* 0x000fe20000010000 */
[----:B------:R-:W-:Y:S01]  /*2620*/  FADD.FTZ R105, R105, -R102 ;  /* 0x8000006669697221 */ /* 0x000fe20000010000 */
[----:B------:R-:W-:Y:S01]  /*2630*/  FMUL.FTZ R209, R198, R229 ;  /* 0x000000e5c6d17220 */ /* 0x000fe20000410000 */
[----:B------:R-:W-:Y:S01]  /*2640*/  FMUL.FTZ R92, R92, UR11 ;  /* 0x0000000b5c5c7c20 */ /* 0x000fe20008410000 */
[----:B------:R-:W-:Y:S01]  /*2650*/  FMUL.FTZ R166, R198, R101 ;  /* 0x00000065c6a67220 */ /* 0x000fe20000410000 */
[----:B------:R-:W-:Y:S01]  /*2660*/  FSEL R212, R95, RZ, P3 ;  /* 0x000000ff5fd47208 */ /* 0x000fe20001800000 */
[----:B------:R-:W-:Y:S01]  /*2670*/  @P2 FADD.FTZ R116, R55, R116 ;  /* 0x0000007437742221 */ /* 0x000fe20000010000 */
[----:B------:R-:W-:Y:S01]  /*2680*/  LOP3.LUT P6, RZ, R169, 0xff, RZ, 0xc0, !PT ;  /* 0x000000ffa9ff7812 */ /* 0x000fe200078cc0ff */
[--C-:B------:R-:W-:Y:S01]  /*2690*/  FFMA.FTZ R96, R96, R91, R130.reuse ;  /* 0x0000005b60607223 */ /* 0x100fe20000010082 */
[----:B------:R-:W-:Y:S01]  /*26a0*/  FSEL R208, R93, RZ, P1 ;  /* 0x000000ff5dd07208 */ /* 0x000fe20000800000 */
[----:B------:R-:W-:Y:S01]  /*26b0*/  FMUL.FTZ R95, R129, R197 ;  /* 0x000000c5815f7220 */ /* 0x000fe20000410000 */
[----:B------:R-:W-:Y:S01]  /*26c0*/  MOV R93, R170 ;  /* 0x000000aa005d7202 */ /* 0x000fe20000000f00 */
[----:B------:R-:W-:Y:S01]  /*26d0*/  FFMA.FTZ R231, R231, R91, R130 ;  /* 0x0000005be7e77223 */ /* 0x000fe20000010082 */
[----:B------:R-:W-:Y:S01]  /*26e0*/  FMUL.FTZ R200, R198, R105 ;  /* 0x00000069c6c87220 */ /* 0x000fe20000410000 */
[----:B------:R-:W-:Y:S01]  /*26f0*/  @P2 FADD.FTZ R209, R58, R209 ;  /* 0x000000d13ad12221 */ /* 0x000fe20000010000 */
[----:B------:R-:W-:Y:S01]  /*2700*/  @P2 FADD.FTZ R166, R57, R166 ;  /* 0x000000a639a62221 */ /* 0x000fe20000010000 */
[-C--:B------:R-:W-:Y:S01]  /*2710*/  FMUL.FTZ R97, R116, R197.reuse ;  /* 0x000000c574617220 */ /* 0x080fe20000410000 */
[----:B------:R-:W-:Y:S01]  /*2720*/  FSEL R214, R92, RZ, P6 ;  /* 0x000000ff5cd67208 */ /* 0x000fe20003000000 */
[----:B------:R-:W-:Y:S01]  /*2730*/  FADD.FTZ R107, R107, -R96 ;  /* 0x800000606b6b7221 */ /* 0x000fe20000010000 */
[----:B------:R-:W-:Y:S01]  /*2740*/  FMUL.FTZ R95, R95, UR11 ;  /* 0x0000000b5f5f7c20 */ /* 0x000fe20008410000 */
[----:B------:R-:W-:Y:S01]  /*2750*/  LOP3.LUT P6, RZ, R93, 0xff, RZ, 0xc0, !PT ;  /* 0x000000ff5dff7812 */ /* 0x000fe200078cc0ff */
[----:B------:R-:W-:Y:S01]  /*2760*/  FADD.FTZ R231, R222, -R231 ;  /* 0x800000e7dee77221 */ /* 0x000fe20000010000 */
[----:B------:R-:W-:Y:S01]  /*2770*/  @P2 FADD.FTZ R200, R59, R200 ;  /* 0x000000c83bc82221 */ /* 0x000fe20000010000 */
[----:B------:R-:W-:Y:S01]  /*2780*/  LOP3.LUT P5, RZ, R168, 0xff0000, RZ, 0xc0, !PT ;  /* 0x00ff0000a8ff7812 */ /* 0x000fe200078ac0ff */
[-C--:B------:R-:W-:Y:S01]  /*2790*/  FMUL.FTZ R93, R209, R197.reuse ;  /* 0x000000c5d15d7220 */ /* 0x080fe20000410000 */
[----:B------:R-:W-:Y:S01]  /*27a0*/  FMUL.FTZ R92, R166, R197 ;  /* 0x000000c5a65c7220 */ /* 0x000fe20000410000 */
[----:B------:R-:W-:Y:S01]  /*27b0*/  FMUL.FTZ R97, R97, UR11 ;  /* 0x0000000b61617c20 */ /* 0x000fe20008410000 */
[----:B------:R-:W-:Y:S01]  /*27c0*/  FMUL.FTZ R204, R198, R107 ;  /* 0x0000006bc6cc7220 */ /* 0x000fe20000410000 */
[----:B------:R-:W-:Y:S01]  /*27d0*/  LOP3.LUT P3, RZ, R168, 0xff000000, RZ, 0xc0, !PT ;  /* 0xff000000a8ff7812 */ /* 0x000fe2000786c0ff */
[----:B------:R-:W-:Y:S01]  /*27e0*/  FMUL.FTZ R94, R200, R197 ;  /* 0x000000c5c85e7220 */ /* 0x000fe20000410000 */
[----:B------:R-:W-:Y:S01]  /*27f0*/  FMUL.FTZ R215, R198, R231 ;  /* 0x000000e7c6d77220 */ /* 0x000fe20000410000 */
[----:B------:R-:W-:Y:S01]  /*2800*/  FSEL R213, R95, RZ, P5 ;  /* 0x000000ff5fd57208 */ /* 0x000fe20002800000 */
[-CC-:B------:R-:W-:Y:S01]  /*2810*/  FFMA.FTZ R115, R115, R91.reuse, R130.reuse ;  /* 0x0000005b73737223 */ /* 0x180fe20000010082 */
[----:B------:R-:W-:Y:S01]  /*2820*/  FMUL.FTZ R93, R93, UR11 ;  /* 0x0000000b5d5d7c20 */ /* 0x000fe20008410000 */
[----:B------:R-:W-:Y:S01]  /*2830*/  LOP3.LUT P5, RZ, R169, 0xff0000, RZ, 0xc0, !PT ;  /* 0x00ff0000a9ff7812 */ /* 0x000fe200078ac0ff */
[-CC-:B------:R-:W-:Y:S01]  /*2840*/  FFMA.FTZ R233, R233, R91.reuse, R130.reuse ;  /* 0x0000005be9e97223 */ /* 0x180fe20000010082 */
[-C--:B------:R-:W-:Y:S01]  /*2850*/  FFMA.FTZ R220, R220, R91.reuse, R130 ;  /* 0x0000005bdcdc7223 */ /* 0x080fe20000010082 */
[----:B------:R-:W-:Y:S01]  /*2860*/  FMUL.FTZ R92, R92, UR11 ;  /* 0x0000000b5c5c7c20 */ /* 0x000fe20008410000 */
[----:B------:R-:W-:Y:S01]  /*2870*/  LOP3.LUT P1, RZ, R169, 0xff00, RZ, 0xc0, !PT ;  /* 0x0000ff00a9ff7812 */ /* 0x000fe2000782c0ff */
[----:B------:R-:W-:Y:S01]  /*2880*/  @P2 FADD.FTZ R204, R61, R204 ;  /* 0x000000cc3dcc2221 */ /* 0x000fe20000010000 */
[----:B------:R-:W-:Y:S01]  /*2890*/  FFMA.FTZ R224, R224, R91, R130 ;  /* 0x0000005be0e07223 */ /* 0x000fe20000010082 */
[----:B------:R-:W-:Y:S01]  /*28a0*/  FSEL R206, R97, RZ, P3 ;  /* 0x000000ff61ce7208 */ /* 0x000fe20001800000 */
[----:B------:R-:W-:Y:S01]  /*28b0*/  FMUL.FTZ R94, R94, UR11 ;  /* 0x0000000b5e5e7c20 */ /* 0x000fe20008410000 */
[----:B------:R-:W-:Y:S01]  /*28c0*/  @P2 FADD.FTZ R215, R60, R215 ;  /* 0x000000d73cd72221 */ /* 0x000fe20000010000 */
[----:B------:R-:W-:Y:S01]  /*28d0*/  LOP3.LUT P3, RZ, R169, 0xff000000, RZ, 0xc0, !PT ;  /* 0xff000000a9ff7812 */ /* 0x000fe2000786c0ff */
[----:B------:R-:W-:Y:S01]  /*28e0*/  FADD.FTZ R115, R98, -R115 ;  /* 0x8000007362737221 */ /* 0x000fe20000010000 */
[----:B------:R-:W-:Y:S01]  /*28f0*/  FADD.FTZ R233, R112, -R233 ;  /* 0x800000e970e97221 */ /* 0x000fe20000010000 */
[----:B------:R-:W-:Y:S01]  /*2900*/  FADD.FTZ R95, R109, -R220 ;  /* 0x800000dc6d5f7221 */ /* 0x000fe20000010000 */
[----:B------:R-:W-:Y:S01]  /*2910*/  FSEL R216, R93, RZ, P5 ;  /* 0x000000ff5dd87208 */ /* 0x000fe20002800000 */
[-C--:B------:R-:W-:Y:S01]  /*2920*/  FMUL.FTZ R93, R204, R197.reuse ;  /* 0x000000c5cc5d7220 */ /* 0x080fe20000410000 */
[----:B------:R-:W-:Y:S01]  /*2930*/  FSEL R225, R92, RZ, P1 ;  /* 0x000000ff5ce17208 */ /* 0x000fe20000800000 */
[----:B------:R-:W-:Y:S01]  /*2940*/  FADD.FTZ R111, R111, -R224 ;  /* 0x800000e06f6f7221 */ /* 0x000fe20000010000 */
[----:B------:R-:W-:Y:S01]  /*2950*/  FMUL.FTZ R92, R215, R197 ;  /* 0x000000c5d75c7220 */ /* 0x000fe20000410000 */
[----:B------:R-:W-:Y:S01]  /*2960*/  FSEL R109, R94, RZ, P3 ;  /* 0x000000ff5e6d7208 */ /* 0x000fe20001800000 */
[----:B------:R-:W-:Y:S01]  /*2970*/  FMUL.FTZ R169, R198, R115 ;  /* 0x00000073c6a97220 */ /* 0x000fe20000410000 */
[----:B------:R-:W-:Y:S01]  /*2980*/  LOP3.LUT P1, RZ, R170, 0xff00, RZ, 0xc0, !PT ;  /* 0x0000ff00aaff7812 */ /* 0x000fe2000782c0ff */
[----:B------:R-:W-:Y:S01]  /*2990*/  FMUL.FTZ R211, R198, R233 ;  /* 0x000000e9c6d37220 */ /* 0x000fe20000410000 */
[----:B------:R-:W-:Y:S01]  /*29a0*/  LOP3.LUT P5, RZ, R170, 0xff0000, RZ, 0xc0, !PT ;  /* 0x00ff0000aaff7812 */ /* 0x000fe200078ac0ff */
[----:B------:R-:W-:Y:S01]  /*29b0*/  FMUL.FTZ R168, R198, R95 ;  /* 0x0000005fc6a87220 */ /* 0x000fe20000410000 */
[----:B------:R-:W-:Y:S01]  /*29c0*/  LOP3.LUT P3, RZ, R170, 0xff000000, RZ, 0xc0, !PT ;  /* 0xff000000aaff7812 */ /* 0x000fe2000786c0ff */
[----:B------:R-:W-:Y:S01]  /*29d0*/  FMUL.FTZ R93, R93, UR11 ;  /* 0x0000000b5d5d7c20 */ /* 0x000fe20008410000 */
[----:B------:R-:W-:Y:S01]  /*29e0*/  FMUL.FTZ R170, R198, R111 ;  /* 0x0000006fc6aa7220 */ /* 0x000fe20000410000 */
[----:B------:R-:W-:Y:S01]  /*29f0*/  FMUL.FTZ R92, R92, UR11 ;  /* 0x0000000b5c5c7c20 */ /* 0x000fe20008410000 */
[----:B------:R-:W-:Y:S01]  /*2a00*/  @P2 FADD.FTZ R169, R64, R169 ;  /* 0x000000a940a92221 */ /* 0x000fe20000010000 */
[----:B------:R-:W-:Y:S01]  /*2a10*/  @P2 FADD.FTZ R211, R62, R211 ;  /* 0x000000d33ed32221 */ /* 0x000fe20000010000 */
[----:B------:R-:W-:Y:S01]  /*2a20*/  @P2 FADD.FTZ R168, R63, R168 ;  /* 0x000000a83fa82221 */ /* 0x000fe20000010000 */
[----:B------:R-:W-:Y:S01]  /*2a30*/  @P2 FADD.FTZ R170, R65, R170 ;  /* 0x000000aa41aa2221 */ /* 0x000fe20000010000 */
[----:B------:R-:W-:Y:S01]  /*2a40*/  FSEL R122, R93, RZ, P1 ;  /* 0x000000ff5d7a7208 */ /* 0x000fe20000800000 */
[-C--:B------:R-:W-:Y:S01]  /*2a50*/  FMUL.FTZ R93, R169, R197.reuse ;  /* 0x000000c5a95d7220 */ /* 0x080fe20000410000 */
[----:B------:R-:W-:Y:S01]  /*2a60*/  FSEL R115, R92, RZ, P6 ;  /* 0x000000ff5c737208 */ /* 0x000fe20003000000 */
[-C--:B------:R-:W-:Y:S01]  /*2a70*/  FMUL.FTZ R94, R211, R197.reuse ;  /* 0x000000c5d35e7220 */ /* 0x080fe20000410000 */
        /* <DEDUP_REMOVED lines=12> */
[----:B------:R-:W-:Y:S01]  /*2b40*/  FMUL.FTZ R93, R93, UR11 ;  /* 0x0000000b5d5d7c20 */ /* 0x000fe20008410000 */
[----:B------:R-:W-:Y:S01]  /*2b50*/  LOP3.LUT P6, RZ, R171, 0xff, RZ, 0xc0, !PT ;  /* 0x000000ffabff7812 */ /* 0x000fe200078cc0ff */
[----:B------:R-:W-:Y:S01]  /*2b60*/  FMUL.FTZ R94, R94, UR11 ;  /* 0x0000000b5e5e7c20 */ /* 0x000fe20008410000 */
[----:B------:R-:W-:Y:S01]  /*2b70*/  FMUL.FTZ R92, R92, UR11 ;  /* 0x0000000b5c5c7c20 */ /* 0x000fe20008410000 */
[----:B------:R-:W-:Y:S01]  /*2b80*/  FMUL.FTZ R91, R91, UR11 ;  /* 0x0000000b5b5b7c20 */ /* 0x000fe20008410000 */
[----:B------:R-:W-:Y:S01]  /*2b90*/  LOP3.LUT P1, RZ, R171, 0xff00, RZ, 0xc0, !PT ;  /* 0x0000ff00abff7812 */ /* 0x000fe2000782c0ff */
[----:B------:R-:W-:Y:S01]  /*2ba0*/  FADD.FTZ R241, R114, -R241 ;  /* 0x800000f172f17221 */ /* 0x000fe20000010000 */
[----:B------:R-:W-:Y:S01]  /*2bb0*/  FSEL R164, R93, RZ, P6 ;  /* 0x000000ff5da47208 */ /* 0x000fe20003000000 */
[----:B------:R-:W-:Y:S01]  /*2bc0*/  FADD.FTZ R93, R117, -R104 ;  /* 0x80000068755d7221 */ /* 0x000fe20000010000 */
[----:B------:R-:W-:Y:S01]  /*2bd0*/  FSEL R112, R94, RZ, P5 ;  /* 0x000000ff5e707208 */ /* 0x000fe20002800000 */
[----:B------:R-:W-:Y:S01]  /*2be0*/  FADD.FTZ R113, R113, -R226 ;  /* 0x800000e271717221 */ /* 0x000fe20000010000 */
[----:B------:R-:W-:Y:S01]  /*2bf0*/  FSEL R167, R92, RZ, P3 ;  /* 0x000000ff5ca77208 */ /* 0x000fe20001800000 */
[----:B------:R-:W-:Y:S01]  /*2c00*/  FADD.FTZ R95, R126, -R95 ;  /* 0x8000005f7e5f7221 */ /* 0x000fe20000010000 */
[C---:B------:R-:W-:Y:S01]  /*2c10*/  LOP3.LUT P5, RZ, R171.reuse, 0xff0000, RZ, 0xc0, !PT ;  /* 0x00ff0000abff7812 */ /* 0x040fe200078ac0ff */
[C---:B------:R-:W-:Y:S01]  /*2c20*/  FMUL.FTZ R126, R198.reuse, R113 ;  /* 0x00000071c67e7220 */ /* 0x040fe20000410000 */
[----:B------:R-:W-:Y:S01]  /*2c30*/  LOP3.LUT P3, RZ, R171, 0xff000000, RZ, 0xc0, !PT ;  /* 0xff000000abff7812 */ /* 0x000fe2000786c0ff */
[----:B------:R-:W-:Y:S01]  /*2c40*/  FMUL.FTZ R171, R198, R241 ;  /* 0x000000f1c6ab7220 */ /* 0x000fe20000410000 */
[----:B------:R-:W-:Y:S01]  /*2c50*/  FSEL R117, R91, RZ, P1 ;  /* 0x000000ff5b757208 */ /* 0x000fe20000800000 */
[----:B------:R-:W-:Y:S01]  /*2c60*/  FADD.FTZ R243, R230, -R243 ;  /* 0x800000f3e6f37221 */ /* 0x000fe20000010000 */
[----:B------:R-:W-:Y:S01]  /*2c70*/  ISETP.NE.U32.AND P1, PT, RZ, UR12, PT ;  /* 0x0000000cff007c0c */ /* 0x000fe2000bf25070 */
[----:B------:R-:W-:Y:S01]  /*2c80*/  @P2 FADD.FTZ R171, R66, R171 ;  /* 0x000000ab42ab2221 */ /* 0x000fe20000010000 */
[----:B------:R-:W-:Y:S01]  /*2c90*/  FADD.FTZ R245, R124, -R245 ;  /* 0x800000f57cf57221 */ /* 0x000fe20000010000 */
[----:B------:R-:W-:Y:S01]  /*2ca0*/  @P2 FADD.FTZ R126, R67, R126 ;  /* 0x0000007e437e2221 */ /* 0x000fe20000010000 */
[----:B------:R-:W-:Y:S01]  /*2cb0*/  ISETP.NE.AND.EX P1, PT, RZ, UR13, PT, P1 ;  /* 0x0000000dff007c0c */ /* 0x000fe2000bf25310 */
[----:B------:R-:W-:Y:S01]  /*2cc0*/  FMUL.FTZ R91, R171, R197 ;  /* 0x000000c5ab5b7220 */ /* 0x000fe20000410000 */
[C---:B------:R-:W-:Y:S01]  /*2cd0*/  FMUL.FTZ R231, R198.reuse, R243 ;  /* 0x000000f3c6e77220 */ /* 0x040fe20000410000 */
[----:B------:R-:W-:Y:S01]  /*2ce0*/  FADD.FTZ R123, R123, -R120 ;  /* 0x800000787b7b7221 */ /* 0x000fe20000010000 */
[----:B------:R-:W-:Y:S01]  /*2cf0*/  FMUL.FTZ R229, R198, R245 ;  /* 0x000000f5c6e57220 */ /* 0x000fe20000410000 */
[----:B------:R-:W-:Y:S01]  /*2d00*/  FMUL.FTZ R91, R91, UR11 ;  /* 0x0000000b5b5b7c20 */ /* 0x000fe20008410000 */
[----:B------:R-:W-:Y:S01]  /*2d10*/  FMUL.FTZ R92, R126, R197 ;  /* 0x000000c57e5c7220 */ /* 0x000fe20000410000 */
[----:B------:R-:W-:Y:S01]  /*2d20*/  @P2 FADD.FTZ R231, R68, R231 ;  /* 0x000000e744e72221 */ /* 0x000fe20000010000 */
[----:B------:R-:W-:Y:S01]  /*2d30*/  FADD.FTZ R125, R128, -R125 ;  /* 0x8000007d807d7221 */ /* 0x000fe20000010000 */
[----:B------:R-:W-:Y:S01]  /*2d40*/  FMUL.FTZ R202, R198, R93 ;  /* 0x0000005dc6ca7220 */ /* 0x000fe20000410000 */
[----:B------:R-:W-:Y:S01]  /*2d50*/  FADD.FTZ R121, R110, -R121 ;  /* 0x800000796e797221 */ /* 0x000fe20000010000 */
[----:B------:R-:W-:Y:S01]  /*2d60*/  FMUL.FTZ R128, R198, R123 ;  /* 0x0000007bc6807220 */ /* 0x000fe20000410000 */
[----:B------:R-:W-:Y:S01]  /*2d70*/  @P2 FADD.FTZ R229, R70, R229 ;  /* 0x000000e546e52221 */ /* 0x000fe20000010000 */
[----:B------:R-:W-:Y:S01]  /*2d80*/  FMUL.FTZ R92, R92, UR11 ;  /* 0x0000000b5c5c7c20 */ /* 0x000fe20008410000 */
[----:B------:R-:W-:Y:S01]  /*2d90*/  FSEL R123, R91, RZ, P5 ;  /* 0x000000ff5b7b7208 */ /* 0x000fe20002800000 */
[----:B------:R-:W0:Y:S01]  /*2da0*/  @P1 LDC.64 R102, c[0x0][0x308] ;  /* 0x0000c200ff661b82 */ /* 0x000e220000000a00 */
[----:B------:R-:W-:Y:S01]  /*2db0*/  FMUL.FTZ R91, R231, R197 ;  /* 0x000000c5e75b7220 */ /* 0x000fe20000410000 */
[----:B------:R-:W-:Y:S01]  /*2dc0*/  MOV R94, R162 ;  /* 0x000000a2005e7202 */ /* 0x000fe20000000f00 */
[----:B------:R-:W-:Y:S01]  /*2dd0*/  FADD.FTZ R119, R119, -R228 ;  /* 0x800000e477777221 */ /* 0x000fe20000010000 */
[----:B------:R-:W-:Y:S01]  /*2de0*/  @P2 FADD.FTZ R202, R69, R202 ;  /* 0x000000ca45ca2221 */ /* 0x000fe20000010000 */
[----:B------:R-:W-:Y:S01]  /*2df0*/  FMUL.FTZ R227, R198, R121 ;  /* 0x00000079c6e37220 */ /* 0x000fe20000410000 */
[----:B------:R-:W-:Y:S01]  /*2e00*/  FMUL.FTZ R93, R229, R197 ;  /* 0x000000c5e55d7220 */ /* 0x000fe20000410000 */
[----:B------:R-:W-:Y:S01]  /*2e10*/  FSEL R124, R92, RZ, P3 ;  /* 0x000000ff5c7c7208 */ /* 0x000fe20001800000 */
[----:B------:R-:W1:Y:S01]  /*2e20*/  LDC.64 R106, c[0x0][0x2f8] ;  /* 0x0000be00ff6a7b82 */ /* 0x000e620000000a00 */
[----:B------:R-:W-:Y:S01]  /*2e30*/  FMUL.FTZ R91, R91, UR11 ;  /* 0x0000000b5b5b7c20 */ /* 0x000fe20008410000 */
[----:B------:R-:W-:Y:S01]  /*2e40*/  LOP3.LUT P6, RZ, R94, 0xff, RZ, 0xc0, !PT ;  /* 0x000000ff5eff7812 */ /* 0x000fe200078cc0ff */
[----:B------:R-:W-:Y:S01]  /*2e50*/  FMUL.FTZ R130, R198, R119 ;  /* 0x00000077c6827220 */ /* 0x000fe20000410000 */
[-C--:B------:R-:W-:Y:S01]  /*2e60*/  FMUL.FTZ R92, R202, R197.reuse ;  /* 0x000000c5ca5c7220 */ /* 0x080fe20000410000 */
[----:B------:R-:W-:Y:S01]  /*2e70*/  @P2 FADD.FTZ R227, R72, R227 ;  /* 0x000000e348e32221 */ /* 0x000fe20000010000 */
[----:B------:R-:W-:Y:S01]  /*2e80*/  FMUL.FTZ R93, R93, UR11 ;  /* 0x0000000b5d5d7c20 */ /* 0x000fe20008410000 */
[----:B------:R-:W-:Y:S01]  /*2e90*/  LOP3.LUT P3, RZ, R162, 0xff0000, RZ, 0xc0, !PT ;  /* 0x00ff0000a2ff7812 */ /* 0x000fe2000786c0ff */
[----:B------:R-:W-:Y:S01]  /*2ea0*/  @P2 FADD.FTZ R130, R71, R130 ;  /* 0x0000008247822221 */ /* 0x000fe20000010000 */
[----:B------:R-:W-:Y:S01]  /*2eb0*/  FMUL.FTZ R92, R92, UR11 ;  /* 0x0000000b5c5c7c20 */ /* 0x000fe20008410000 */
[----:B------:R-:W-:Y:S01]  /*2ec0*/  FSEL R120, R91, RZ, P6 ;  /* 0x000000ff5b787208 */ /* 0x000fe20003000000 */
[-C--:B------:R-:W-:Y:S01]  /*2ed0*/  FMUL.FTZ R91, R227, R197.reuse ;  /* 0x000000c5e35b7220 */ /* 0x080fe20000410000 */
[----:B------:R-:W-:Y:S01]  /*2ee0*/  LOP3.LUT P5, RZ, R162, 0xff00, RZ, 0xc0, !PT ;  /* 0x0000ff00a2ff7812 */ /* 0x000fe200078ac0ff */
[----:B------:R-:W2:Y:S01]  /*2ef0*/  @P1 LDC.64 R100, c[0x0][0x308] ;  /* 0x0000c200ff641b82 */ /* 0x000ea20000000a00 */
[----:B------:R-:W-:Y:S01]  /*2f00*/  FSEL R114, R93, RZ, P3 ;  /* 0x000000ff5d727208 */ /* 0x000fe20001800000 */
[----:B------:R-:W-:Y:S01]  /*2f10*/  FMUL.FTZ R94, R130, R197 ;  /* 0x000000c5825e7220 */ /* 0x000fe20000410000 */
[----:B------:R-:W-:Y:S01]  /*2f20*/  ISETP.NE.U32.AND P3, PT, RZ, UR12, PT ;  /* 0x0000000cff007c0c */ /* 0x000fe2000bf65070 */
[----:B------:R-:W-:Y:S01]  /*2f30*/  FMUL.FTZ R91, R91, UR11 ;  /* 0x0000000b5b5b7c20 */ /* 0x000fe20008410000 */
[----:B------:R-:W-:Y:S01]  /*2f40*/  FSEL R121, R92, RZ, P5 ;  /* 0x000000ff5c797208 */ /* 0x000fe20002800000 */
[----:B------:R-:W-:Y:S01]  /*2f50*/  FMUL.FTZ R94, R94, UR11 ;  /* 0x0000000b5e5e7c20 */ /* 0x000fe20008410000 */
[----:B------:R-:W-:Y:S01]  /*2f60*/  LOP3.LUT P5, RZ, R163, 0xff, RZ, 0xc0, !PT ;  /* 0x000000ffa3ff7812 */ /* 0x000fe200078ac0ff */
[----:B------:R-:W3:Y:S01]  /*2f70*/  @P1 LDC.64 R104, c[0x0][0x308] ;  /* 0x0000c200ff681b82 */ /* 0x000ee20000000a00 */
[----:B------:R-:W-:Y:S01]  /*2f80*/  ISETP.NE.AND.EX P3, PT, RZ, UR13, PT, P3 ;  /* 0x0000000dff007c0c */ /* 0x000fe2000bf65330 */
[----:B------:R-:W-:Y:S01]  /*2f90*/  FMUL.FTZ R125, R198, R125 ;  /* 0x0000007dc67d7220 */ /* 0x000fe20000410000 */
[----:B------:R-:W-:Y:S01]  /*2fa0*/  LOP3.LUT P6, RZ, R162, 0xff000000, RZ, 0xc0, !PT ;  /* 0xff000000a2ff7812 */ /* 0x000fe200078cc0ff */
[----:B------:R-:W-:Y:S01]  /*2fb0*/  FMUL.FTZ R198, R198, R95 ;  /* 0x0000005fc6c67220 */ /* 0x000fe20000410000 */
[----:B------:R-:W-:Y:S01]  /*2fc0*/  FSEL R113, R91, RZ, P5 ;  /* 0x000000ff5b717208 */ /* 0x000fe20002800000 */
[----:B0-----:R-:W-:Y:S01]  /*2fd0*/  @P1 IMAD.WIDE.U32 R102, R205, 0x20, R102 ;  /* 0x00000020cd661825 */ /* 0x001fe200078e0066 */
[----:B------:R-:W-:-:S03]  /*2fe0*/  SEL R93, R108, R77, P3 ;  /* 0x0000004d6c5d7207 */ /* 0x000fc60001800000 */
[----:B------:R-:W-:Y:S01]  /*2ff0*/  @P2 FADD.FTZ R128, R73, R128 ;  /* 0x0000008049802221 */ /* 0x000fe20000010000 */
[----:B------:R-:W-:Y:S01]  /*3000*/  F2FP.F16.F32.PACK_AB R91, R109, R216 ;  /* 0x000000d86d5b723e */ /* 0x000fe200000000ff */
[----:B-1----:R-:W-:Y:S01]  /*3010*/  IMAD.WIDE.U32 R110, R205, 0x10, R106 ;  /* 0x00000010cd6e7825 */ /* 0x002fe200078e006a */
[----:B------:R-:W0:Y:S01]  /*3020*/  @P1 LDC.64 R108, c[0x0][0x308] ;  /* 0x0000c200ff6c1b82 */ /* 0x000e220000000a00 */
[----:B------:R-:W-:Y:S02]  /*3030*/  FSEL R119, R94, RZ, P6 ;  /* 0x000000ff5e777208 */ /* 0x000fe40003000000 */
[----:B------:R-:W-:Y:S01]  /*3040*/  @P2 FADD.FTZ R125, R74, R125 ;  /* 0x0000007d4a7d2221 */ /* 0x000fe20000010000 */
[----:B------:R-:W-:Y:S01]  /*3050*/  SEL R92, R207, R76, P3 ;  /* 0x0000004ccf5c7207 */ /* 0x000fe20001800000 */
[----:B------:R-:W-:Y:S01]  /*3060*/  @P2 FADD.FTZ R198, R75, R198 ;  /* 0x000000c64bc62221 */ /* 0x000fe20000010000 */
[----:B------:R-:W-:Y:S02]  /*3070*/  SEL R94, R165, R78, P3 ;  /* 0x0000004ea55e7207 */ /* 0x000fe40001800000 */
[----:B------:R-:W-:-:S02]  /*3080*/  SEL R95, R90, R79, P3 ;  /* 0x0000004f5a5f7207 */ /* 0x000fc40001800000 */
[----:B------:R-:W-:Y:S02]  /*3090*/  SEL R96, R89, R80, P3 ;  /* 0x0000005059607207 */ /* 0x000fe40001800000 */
[----:B------:R-:W-:Y:S01]  /*30a0*/  SEL R97, R232, R81, P3 ;  /* 0x00000051e8617207 */ /* 0x000fe20001800000 */
[----:B------:R1:W-:Y:S01]  /*30b0*/  @P1 STG.E.128 desc[UR6][R102.64], R92 ;  /* 0x0000005c66001986 */ /* 0x0003e2000c101d06 */
[----:B------:R-:W-:Y:S01]  /*30c0*/  SEL R98, R223, R82, P3 ;  /* 0x00000052df627207 */ /* 0x000fe20001800000 */
[----:B---3--:R-:W-:Y:S01]  /*30d0*/  @P1 IMAD.WIDE.U32 R104, R201, 0x20, R104 ;  /* 0x00000020c9681825 */ /* 0x008fe200078e0068 */
[----:B------:R-:W-:Y:S02]  /*30e0*/  SEL R99, R210, R83, P3 ;  /* 0x00000053d2637207 */ /* 0x000fe40001800000 */
[----:B------:R-:W-:Y:S02]  /*30f0*/  F2FP.F16.F32.PACK_AB R84, R84, R87 ;  /* 0x000000575454723e */ /* 0x000fe400000000ff */
[----:B------:R-:W-:Y:S01]  /*3100*/  F2FP.F16.F32.PACK_AB R85, R85, R86 ;  /* 0x000000565555723e */ /* 0x000fe200000000ff */
[----:B------:R3:W-:Y:S01]  /*3110*/  @P1 STG.E.128 desc[UR6][R102.64+0x10], R96 ;  /* 0x0000106066001986 */ /* 0x0007e2000c101d06 */
[----:B------:R-:W-:-:S02]  /*3120*/  F2FP.F16.F32.PACK_AB R86, R221, R88 ;  /* 0x00000058dd56723e */ /* 0x000fc400000000ff */
[----:B------:R-:W-:Y:S01]  /*3130*/  F2FP.F16.F32.PACK_AB R87, R212, R219 ;  /* 0x000000dbd457723e */ /* 0x000fe200000000ff */
[----:B0-----:R-:W-:Y:S01]  /*3140*/  @P1 IMAD.WIDE.U32 R108, R199, 0x20, R108 ;  /* 0x00000020c76c1825 */ /* 0x001fe200078e006c */
[C---:B------:R-:W-:Y:S02]  /*3150*/  LOP3.LUT P6, RZ, R163.reuse, 0xff00, RZ, 0xc0, !PT ;  /* 0x0000ff00a3ff7812 */ /* 0x040fe400078cc0ff */
[C---:B------:R-:W-:Y:S01]  /*3160*/  LOP3.LUT P5, RZ, R163.reuse, 0xff0000, RZ, 0xc0, !PT ;  /* 0x00ff0000a3ff7812 */ /* 0x040fe200078ac0ff */
[----:B------:R0:W-:Y:S01]  /*3170*/  STG.E.128 desc[UR6][R110.64], R84 ;  /* 0x000000546e007986 */ /* 0x0001e2000c101d06 */
[----:B------:R-:W-:Y:S01]  /*3180*/  LOP3.LUT P2, RZ, R163, 0xff000000, RZ, 0xc0, !PT ;  /* 0xff000000a3ff7812 */ /* 0x000fe2000784c0ff */
[----:B--2---:R-:W-:Y:S01]  /*3190*/  @P1 IMAD.WIDE.U32 R162, R203, 0x20, R100 ;  /* 0x00000020cba21825 */ /* 0x004fe200078e0064 */
[----:B-1----:R-:W-:Y:S02]  /*31a0*/  SEL R92, R131, R76, P3 ;  /* 0x0000004c835c7207 */ /* 0x002fe40001800000 */
[----:B------:R-:W-:-:S02]  /*31b0*/  SEL R93, R118, R77, P3 ;  /* 0x0000004d765d7207 */ /* 0x000fc40001800000 */
[----:B------:R-:W-:Y:S02]  /*31c0*/  SEL R94, R129, R78, P3 ;  /* 0x0000004e815e7207 */ /* 0x000fe40001800000 */
[----:B------:R-:W-:Y:S02]  /*31d0*/  SEL R95, R116, R79, P3 ;  /* 0x0000004f745f7207 */ /* 0x000fe40001800000 */
[----:B---3--:R-:W-:Y:S02]  /*31e0*/  SEL R97, R166, R81, P3 ;  /* 0x00000051a6617207 */ /* 0x008fe40001800000 */
[----:B------:R-:W-:Y:S01]  /*31f0*/  SEL R98, R209, R82, P3 ;  /* 0x00000052d1627207 */ /* 0x000fe20001800000 */
[----:B------:R1:W-:Y:S01]  /*3200*/  @P1 STG.E.128 desc[UR6][R162.64], R92 ;  /* 0x0000005ca2001986 */ /* 0x0003e2000c101d06 */
[----:B------:R-:W-:Y:S02]  /*3210*/  SEL R96, R127, R80, P3 ;  /* 0x000000507f607207 */ /* 0x000fe40001800000 */
[----:B------:R-:W-:-:S02]  /*3220*/  SEL R99, R200, R83, P3 ;  /* 0x00000053c8637207 */ /* 0x000fc40001800000 */
        /* <DEDUP_REMOVED lines=8> */
[----:B------:R-:W-:Y:S01]  /*32b0*/  F2FP.F16.F32.PACK_AB R89, R206, R213 ;  /* 0x000000d5ce59723e */ /* 0x000fe200000000ff */
[----:B------:R-:W-:Y:S01]  /*32c0*/  FMUL.FTZ R128, R128, UR11 ;  /* 0x0000000b80807c20 */ /* 0x000fe20008410000 */
[----:B------:R-:W-:Y:S01]  /*32d0*/  FMUL.FTZ R125, R125, UR11 ;  /* 0x0000000b7d7d7c20 */ /* 0x000fe20008410000 */
[----:B------:R-:W-:Y:S01]  /*32e0*/  FMUL.FTZ R197, R197, UR11 ;  /* 0x0000000bc5c57c20 */ /* 0x000fe20008410000 */
[----:B------:R-:W-:Y:S01]  /*32f0*/  F2FP.F16.F32.PACK_AB R88, R208, R217 ;  /* 0x000000d9d058723e */ /* 0x000fe200000000ff */
[----:B------:R-:W-:Y:S01]  /*3300*/  IMAD.WIDE.U32 R206, R203, 0x10, R106 ;  /* 0x00000010cbce7825 */ /* 0x000fe200078e006a */
[----:B------:R-:W-:-:S02]  /*3310*/  F2FP.F16.F32.PACK_AB R90, R225, R214 ;  /* 0x000000d6e15a723e */ /* 0x000fc400000000ff */
[----:B-1----:R-:W-:Y:S02]  /*3320*/  FSEL R94, R128, RZ, P6 ;  /* 0x000000ff805e7208 */ /* 0x002fe40003000000 */
[----:B------:R-:W-:Y:S01]  /*3330*/  FSEL R95, R125, RZ, P5 ;  /* 0x000000ff7d5f7208 */ /* 0x000fe20002800000 */
[----:B------:R1:W-:Y:S01]  /*3340*/  STG.E.128 desc[UR6][R206.64], R88 ;  /* 0x00000058ce007986 */ /* 0x0003e2000c101d06 */
[----:B0-----:R-:W-:Y:S02]  /*3350*/  FSEL R96, R197, RZ, P2 ;  /* 0x000000ffc5607208 */ /* 0x001fe40001000000 */
[----:B------:R-:W-:Y:S02]  /*3360*/  SEL R100, R215, R76, P3 ;  /* 0x0000004cd7647207 */ /* 0x000fe40001800000 */
[----:B------:R-:W-:Y:S01]  /*3370*/  SEL R101, R204, R77, P3 ;  /* 0x0000004dcc657207 */ /* 0x000fe20001800000 */
[----:B------:R-:W-:Y:S01]  /*3380*/  IMAD.WIDE.U32 R204, R201, 0x10, R106 ;  /* 0x00000010c9cc7825 */ /* 0x000fe200078e006a */
[----:B------:R-:W-:-:S02]  /*3390*/  SEL R102, R211, R78, P3 ;  /* 0x0000004ed3667207 */ /* 0x000fc40001800000 */
[----:B------:R-:W-:Y:S01]  /*33a0*/  SEL R103, R168, R79, P3 ;  /* 0x0000004fa8677207 */ /* 0x000fe20001800000 */
[----:B------:R-:W-:Y:S01]  /*33b0*/  IMAD.WIDE.U32 R106, R199, 0x10, R106 ;  /* 0x00000010c76a7825 */ /* 0x000fe200078e006a */
[----:B------:R-:W-:Y:S02]  /*33c0*/  SEL R84, R169, R80, P3 ;  /* 0x00000050a9547207 */ /* 0x000fe40001800000 */
[----:B------:R-:W-:Y:S01]  /*33d0*/  SEL R87, R126, R83, P3 ;  /* 0x000000537e577207 */ /* 0x000fe20001800000 */
[----:B------:R0:W-:Y:S01]  /*33e0*/  @P1 STG.E.128 desc[UR6][R104.64], R100 ;  /* 0x0000006468001986 */ /* 0x0001e2000c101d06 */
[----:B------:R-:W-:Y:S02]  /*33f0*/  SEL R76, R231, R76, P3 ;  /* 0x0000004ce74c7207 */ /* 0x000fe40001800000 */
[----:B------:R-:W-:Y:S01]  /*3400*/  SEL R77, R202, R77, P3 ;  /* 0x0000004dca4d7207 */ /* 0x000fe20001800000 */
[----:B------:R0:W-:Y:S01]  /*3410*/  @P1 STG.E.128 desc[UR6][R104.64+0x10], R84 ;  /* 0x0000105468001986 */ /* 0x0001e2000c101d06 */
[----:B-1----:R-:W-:-:S02]  /*3420*/  F2FP.F16.F32.PACK_AB R88, R122, R115 ;  /* 0x000000737a58723e */ /* 0x002fc400000000ff */
[----:B------:R-:W-:Y:S02]  /*3430*/  F2FP.F16.F32.PACK_AB R89, R167, R112 ;  /* 0x00000070a759723e */ /* 0x000fe400000000ff */
[----:B------:R-:W-:Y:S02]  /*3440*/  F2FP.F16.F32.PACK_AB R90, R117, R164 ;  /* 0x000000a4755a723e */ /* 0x000fe400000000ff */
[----:B------:R-:W-:Y:S02]  /*3450*/  F2FP.F16.F32.PACK_AB R91, R124, R123 ;  /* 0x0000007b7c5b723e */ /* 0x000fe400000000ff */
[----:B------:R-:W-:Y:S02]  /*3460*/  SEL R78, R229, R78, P3 ;  /* 0x0000004ee54e7207 */ /* 0x000fe40001800000 */
[----:B------:R-:W-:Y:S01]  /*3470*/  SEL R79, R130, R79, P3 ;  /* 0x0000004f824f7207 */ /* 0x000fe20001800000 */
[----:B------:R0:W-:Y:S01]  /*3480*/  STG.E.128 desc[UR6][R204.64], R88 ;  /* 0x00000058cc007986 */ /* 0x0001e2000c101d06 */
[----:B------:R-:W-:-:S02]  /*3490*/  SEL R80, R227, R80, P3 ;  /* 0x00000050e3507207 */ /* 0x000fc40001800000 */
[----:B------:R-:W-:Y:S01]  /*34a0*/  SEL R83, R198, R83, P3 ;  /* 0x00000053c6537207 */ /* 0x000fe20001800000 */
[----:B------:R0:W-:Y:S01]  /*34b0*/  @P1 STG.E.128 desc[UR6][R108.64], R76 ;  /* 0x0000004c6c001986 */ /* 0x0001e2000c101d06 */
[----:B------:R-:W-:Y:S02]  /*34c0*/  F2FP.F16.F32.PACK_AB R92, R121, R120 ;  /* 0x00000078795c723e */ /* 0x000fe400000000ff */
[----:B------:R-:W-:Y:S01]  /*34d0*/  F2FP.F16.F32.PACK_AB R93, R119, R114 ;  /* 0x00000072775d723e */ /* 0x000fe200000000ff */
[----:B------:R0:W-:Y:S01]  /*34e0*/  @P1 STG.E.128 desc[UR6][R108.64+0x10], R80 ;  /* 0x000010506c001986 */ /* 0x0001e2000c101d06 */
[----:B------:R-:W-:Y:S02]  /*34f0*/  F2FP.F16.F32.PACK_AB R94, R94, R113 ;  /* 0x000000715e5e723e */ /* 0x000fe400000000ff */
[----:B------:R-:W-:Y:S02]  /*3500*/  F2FP.F16.F32.PACK_AB R95, R96, R95 ;  /* 0x0000005f605f723e */ /* 0x000fe400000000ff */
        /* <DEDUP_REMOVED lines=44> */
.L_x_9034:
        /* <DEDUP_REMOVED lines=27> */
.L_x_9035:
[----:B------:R-:W-:Y:S01]  /*3980*/  HFMA2.MMA R213, -RZ, RZ, 0, 9.5367431640625e-07 ;  /* 0x00000010ffd57435 */ /* 0x000fe200000001ff */
[----:B------:R-:W-:Y:S02]  /*3990*/  MOV R209, R87 ;  /* 0x0000005700d17202 */ /* 0x000fe40000000f00 */
[----:B------:R-:W-:Y:S02]  /*39a0*/  MOV R232, 0x1f ;  /* 0x0000001f00e87802 */ /* 0x000fe40000000f00 */
[----:B------:R-:W-:-:S07]  /*39b0*/  MOV R118, 0xffffffff ;  /* 0xffffffff00767802 */ /* 0x000fce0000000f00 */
[----:B-----5:R-:W-:Y:S05]  /*39c0*/  WARPSYNC.COLLECTIVE R118, `(.L_x_9038) ;  /* 0x0000000076087348 */ /* 0x020fea0003c00000 */
[----:B------:R0:W1:Y:S02]  /*39d0*/  SHFL.DOWN P3, R130, R209, R213, R232 ;  /* 0x080000d5d1827389 */ /* 0x00006400000600e8 */
[----:B01---5:R-:W-:Y:S01]  /*39e0*/  ENDCOLLECTIVE ;  /* 0x000000000000791b */ /* 0x023fe20003800000 */
.L_x_9038:
[----:B------:R-:W-:Y:S02]  /*39f0*/  MOV R209, R85 ;  /* 0x0000005500d17202 */ /* 0x000fe40000000f00 */
[----:B------:R-:W-:-:S07]  /*3a00*/  MOV R84, R130 ;  /* 0x0000008200547202 */ /* 0x000fce0000000f00 */
[----:B------:R-:W-:Y:S05]  /*3a10*/  WARPSYNC.COLLECTIVE R118, `(.L_x_9039) ;  /* 0x0000000076087348 */ /* 0x000fea0003c00000 */
[----:B------:R0:W1:Y:S02]  /*3a20*/  SHFL.DOWN P3, R130, R209, R213, R232 ;  /* 0x080000d5d1827389 */ /* 0x00006400000600e8 */
[----:B01----:R-:W-:Y:S01]  /*3a30*/  ENDCOLLECTIVE ;  /* 0x000000000000791b */ /* 0x003fe20003800000 */
.L_x_9039:
[----:B------:R-:W-:Y:S01]  /*3a40*/  FADD.FTZ R84, R87, R84 ;  /* 0x0000005457547221 */ /* 0x000fe20000010000 */
[----:B------:R-:W-:-:S04]  /*3a50*/  HFMA2.MMA R213, -RZ, RZ, 0, 4.76837158203125e-07 ;  /* 0x00000008ffd57435 */ /* 0x000fc800000001ff */
[----:B------:R-:W-:Y:S02]  /*3a60*/  MOV R209, R84 ;  /* 0x0000005400d17202 */ /* 0x000fe40000000f00 */
[----:B------:R-:W-:-:S07]  /*3a70*/  MOV R86, R130 ;  /* 0x0000008200567202 */ /* 0x000fce0000000f00 */
[----:B------:R-:W-:Y:S05]  /*3a80*/  WARPSYNC.COLLECTIVE R118, `(.L_x_9040) ;  /* 0x0000000076087348 */ /* 0x000fea0003c00000 */
[----:B------:R0:W1:Y:S02]  /*3a90*/  SHFL.DOWN P3, R130, R209, R213, R232 ;  /* 0x080000d5d1827389 */ /* 0x00006400000600e8 */
[----:B01----:R-:W-:Y:S01]  /*3aa0*/  ENDCOLLECTIVE ;  /* 0x000000000000791b */ /* 0x003fe20003800000 */
.L_x_9040:
[----:B------:R-:W-:-:S05]  /*3ab0*/  FADD.FTZ R86, R85, R86 ;  /* 0x0000005655567221 */ /* 0x000fca0000010000 */
[----:B------:R-:W-:Y:S02]  /*3ac0*/  MOV R209, R86 ;  /* 0x0000005600d17202 */ /* 0x000fe40000000f00 */
[----:B------:R-:W-:-:S07]  /*3ad0*/  MOV R89, R130 ;  /* 0x0000008200597202 */ /* 0x000fce0000000f00 */
[----:B------:R-:W-:Y:S05]  /*3ae0*/  WARPSYNC.COLLECTIVE R118, `(.L_x_9041) ;  /* 0x0000000076087348 */ /* 0x000fea0003c00000 */
[----:B------:R0:W1:Y:S02]  /*3af0*/  SHFL.DOWN P3, R130, R209, R213, R232 ;  /* 0x080000d5d1827389 */ /* 0x00006400000600e8 */
[----:B01----:R-:W-:Y:S01]  /*3b00*/  ENDCOLLECTIVE ;  /* 0x000000000000791b */ /* 0x003fe20003800000 */
.L_x_9041:
[----:B------:R-:W-:Y:S01]  /*3b10*/  FADD.FTZ R89, R84, R89 ;  /* 0x0000005954597221 */ /* 0x000fe20000010000 */
[----:B------:R-:W-:-:S04]  /*3b20*/  HFMA2.MMA R213, -RZ, RZ, 0, 2.384185791015625e-07 ;  /* 0x00000004ffd57435 */ /* 0x000fc800000001ff */
[----:B------:R-:W-:Y:S02]  /*3b30*/  MOV R209, R89 ;  /* 0x0000005900d17202 */ /* 0x000fe40000000f00 */
[----:B------:R-:W-:-:S07]  /*3b40*/  MOV R91, R130 ;  /* 0x00000082005b7202 */ /* 0x000fce0000000f00 */
[----:B------:R-:W-:Y:S05]  /*3b50*/  WARPSYNC.COLLECTIVE R118, `(.L_x_9042) ;  /* 0x0000000076087348 */ /* 0x000fea0003c00000 */
[----:B------:R0:W1:Y:S02]  /*3b60*/  SHFL.DOWN P3, R130, R209, R213, R232 ;  /* 0x080000d5d1827389 */ /* 0x00006400000600e8 */
[----:B01----:R-:W-:Y:S01]  /*3b70*/  ENDCOLLECTIVE ;  /* 0x000000000000791b */ /* 0x003fe20003800000 */
.L_x_9042:
[----:B------:R-:W-:-:S05]  /*3b80*/  FADD.FTZ R91, R86, R91 ;  /* 0x0000005b565b7221 */ /* 0x000fca0000010000 */
[----:B------:R-:W-:Y:S02]  /*3b90*/  MOV R209, R91 ;  /* 0x0000005b00d17202 */ /* 0x000fe40000000f00 */
[----:B------:R-:W-:-:S07]  /*3ba0*/  MOV R88, R130 ;  /* 0x0000008200587202 */ /* 0x000fce0000000f00 */
[----:B------:R-:W-:Y:S05]  /*3bb0*/  WARPSYNC.COLLECTIVE R118, `(.L_x_9043) ;  /* 0x0000000076087348 */ /* 0x000fea0003c00000 */
[----:B------:R0:W1:Y:S02]  /*3bc0*/  SHFL.DOWN P3, R130, R209, R213, R232 ;  /* 0x080000d5d1827389 */ /* 0x00006400000600e8 */
[----:B01----:R-:W-:Y:S01]  /*3bd0*/  ENDCOLLECTIVE ;  /* 0x000000000000791b */ /* 0x003fe20003800000 */
.L_x_9043:
[----:B------:R-:W-:Y:S01]  /*3be0*/  FADD.FTZ R88, R89, R88 ;  /* 0x0000005859587221 */ /* 0x000fe20000010000 */
[----:B------:R-:W-:-:S04]  /*3bf0*/  HFMA2.MMA R213, -RZ, RZ, 0, 1.1920928955078125e-07 ;  /* 0x00000002ffd57435 */ /* 0x000fc800000001ff */
[----:B------:R-:W-:Y:S02]  /*3c00*/  MOV R209, R88 ;  /* 0x0000005800d17202 */ /* 0x000fe40000000f00 */
[----:B------:R-:W-:-:S07]  /*3c10*/  MOV R90, R130 ;  /* 0x00000082005a7202 */ /* 0x000fce0000000f00 */
[----:B------:R-:W-:Y:S05]  /*3c20*/  WARPSYNC.COLLECTIVE R118, `(.L_x_9044) ;  /* 0x0000000076087348 */ /* 0x000fea0003c00000 */
[----:B------:R0:W1:Y:S02]  /*3c30*/  SHFL.DOWN P3, R130, R209, R213, R232 ;  /* 0x080000d5d1827389 */ /* 0x00006400000600e8 */
[----:B01----:R-:W-:Y:S01]  /*3c40*/  ENDCOLLECTIVE ;  /* 0x000000000000791b */ /* 0x003fe20003800000 */
.L_x_9044:
[----:B------:R-:W-:-:S05]  /*3c50*/  FADD.FTZ R90, R91, R90 ;  /* 0x0000005a5b5a7221 */ /* 0x000fca0000010000 */
[----:B------:R-:W-:Y:S02]  /*3c60*/  MOV R209, R90 ;  /* 0x0000005a00d17202 */ /* 0x000fe40000000f00 */
[----:B------:R-:W-:-:S07]  /*3c70*/  MOV R85, R130 ;  /* 0x0000008200557202 */ /* 0x000fce0000000f00 */
[----:B------:R-:W-:Y:S05]  /*3c80*/  WARPSYNC.COLLECTIVE R118, `(.L_x_9045) ;  /* 0x0000000076087348 */ /* 0x000fea0003c00000 */
[----:B------:R0:W1:Y:S02]  /*3c90*/  SHFL.DOWN P3, R130, R209, R213, R232 ;  /* 0x080000d5d1827389 */ /* 0x00006400000600e8 */
[----:B01----:R-:W-:Y:S01]  /*3ca0*/  ENDCOLLECTIVE ;  /* 0x000000000000791b */ /* 0x003fe20003800000 */
.L_x_9045:
[----:B------:R-:W-:Y:S01]  /*3cb0*/  FADD.FTZ R85, R88, R85 ;  /* 0x0000005558557221 */ /* 0x000fe20000010000 */
[----:B------:R-:W-:-:S04]  /*3cc0*/  HFMA2.MMA R213, -RZ, RZ, 0, 5.9604644775390625e-08 ;  /* 0x00000001ffd57435 */ /* 0x000fc800000001ff */
[----:B------:R-:W-:Y:S02]  /*3cd0*/  MOV R209, R85 ;  /* 0x0000005500d17202 */ /* 0x000fe40000000f00 */
[----:B------:R-:W-:-:S07]  /*3ce0*/  MOV R87, R130 ;  /* 0x0000008200577202 */ /* 0x000fce0000000f00 */
[----:B------:R-:W-:Y:S05]  /*3cf0*/  WARPSYNC.COLLECTIVE R118, `(.L_x_9046) ;  /* 0x0000000076087348 */ /* 0x000fea0003c00000 */
[----:B------:R0:W1:Y:S02]  /*3d00*/  SHFL.DOWN P3, R130, R209, R213, R232 ;  /* 0x080000d5d1827389 */ /* 0x00006400000600e8 */
[----:B01----:R-:W-:Y:S01]  /*3d10*/  ENDCOLLECTIVE ;  /* 0x000000000000791b */ /* 0x003fe20003800000 */
.L_x_9046:
[----:B------:R-:W-:-:S05]  /*3d20*/  FADD.FTZ R87, R90, R87 ;  /* 0x000000575a577221 */ /* 0x000fca0000010000 */
[----:B------:R-:W-:Y:S02]  /*3d30*/  MOV R209, R87 ;  /* 0x0000005700d17202 */ /* 0x000fe40000000f00 */
[----:B------:R-:W-:-:S07]  /*3d40*/  MOV R84, R130 ;  /* 0x0000008200547202 */ /* 0x000fce0000000f00 */
[----:B------:R-:W-:Y:S05]  /*3d50*/  WARPSYNC.COLLECTIVE R118, `(.L_x_9047) ;  /* 0x0000000076087348 */ /* 0x000fea0003c00000 */
[----:B------:R0:W1:Y:S02]  /*3d60*/  SHFL.DOWN P3, R130, R209, R213, R232 ;  /* 0x080000d5d1827389 */ /* 0x00006400000600e8 */
[----:B01----:R-:W-:Y:S01]  /*3d70*/  ENDCOLLECTIVE ;  /* 0x000000000000791b */ /* 0x003fe20003800000 */
.L_x_9047:
[----:B------:R-:W-:Y:S01]  /*3d80*/  MOV R86, R130 ;  /* 0x0000008200567202 */ /* 0x000fe20000000f00 */
[----:B------:R-:W-:Y:S06]  /*3d90*/  BRA `(.L_x_9048) ;  /* 0xffffffe000047947 */ /* 0x000fec000383ffff */
.L_x_9049:
        /* <DEDUP_REMOVED lines=14> */
.L_x_13989:


//--------------------- .text._ZN10layer_norm22ln_bwd_finalize_kernelINS_22Kernel_traits_finalizeILj4096E6__halfS2_fS2_fjLb0ELj1024ELj4ENS_18Kernel_traits_baseILj4096ES2_S2_fS2_fjLj1024EEEEELb0ELb0EEEvNS_9BwdParamsE --------------------------
	.section	.text._ZN10layer_norm22ln_bwd_finalize_kernelINS_22Kernel_traits_finalizeILj4096E6__halfS2_fS2_fjLb0ELj1024ELj4ENS_18Kernel_traits_baseILj4096ES2_S2_fS2_fjLj1024EEEEELb0ELb0EEEvNS_9BwdParamsE,"ax",@progbits
	.align	128
        .global         _ZN10layer_norm22ln_bwd_finalize_kernelINS_22Kernel_traits_finalizeILj4096E6__halfS2_fS2_fjLb0ELj1024ELj4ENS_18Kernel_traits_baseILj4096ES2_S2_fS2_fjLj1024EEEEELb0ELb0EEEvNS_9BwdParamsE
        .type           _ZN10layer_norm22ln_bwd_finalize_kernelINS_22Kernel_traits_finalizeILj4096E6__halfS2_fS2_fjLb0ELj1024ELj4ENS_18Kernel_traits_baseILj4096ES2_S2_fS2_fjLj1024EEEEELb0ELb0EEEvNS_9BwdParamsE,@function
        .size           _ZN10layer_norm22ln_bwd_finalize_kernelINS_22Kernel_traits_finalizeILj4096E6__halfS2_fS2_fjLb0ELj1024ELj4ENS_18Kernel_traits_baseILj4096ES2_S2_fS2_fjLj1024EEEEELb0ELb0EEEvNS_9BwdParamsE,(.L_x_13990 - _ZN10layer_norm22ln_bwd_finalize_kernelINS_22Kernel_traits_finalizeILj4096E6__halfS2_fS2_fjLb0ELj1024ELj4ENS_18Kernel_traits_baseILj4096ES2_S2_fS2_fjLj1024EEEEELb0ELb0EEEvNS_9BwdParamsE)
        .other          _ZN10layer_norm22ln_bwd_finalize_kernelINS_22Kernel_traits_finalizeILj4096E6__halfS2_fS2_fjLb0ELj1024ELj4ENS_18Kernel_traits_baseILj4096ES2_S2_fS2_fjLj1024EEEEELb0ELb0EEEvNS_9BwdParamsE,@"STO_CUDA_ENTRY STV_DEFAULT"
_ZN10layer_norm22ln_bwd_finalize_kernelINS_22Kernel_traits_finalizeILj4096E6__halfS2_fS2_fjLb0ELj1024ELj4ENS_18Kernel_traits_baseILj4096ES2_S2_fS2_fjLj1024EEEEELb0ELb0EEEvNS_9BwdParamsE:
.text._ZN10layer_norm22ln_bwd_finalize_kernelINS_22Kernel_traits_finalizeILj4096E6__halfS2_fS2_fjLb0ELj1024ELj4ENS_18Kernel_traits_baseILj4096ES2_S2_fS2_fjLj1024EEEEELb0ELb0EEEvNS_9BwdParamsE:
        /* <DEDUP_REMOVED lines=25> */
.L_x_9062:
        /* <DEDUP_REMOVED lines=30> */
.L_x_9054:
        /* <DEDUP_REMOVED lines=36> */
.L_x_9053:
[----:B------:R-:W-:Y:S05]  /*05b0*/  BSYNC B1 ;  /* 0x0000000000017941 */ /* 0x000fea0003800000 */
.L_x_9052:
        /* <DEDUP_REMOVED lines=24> */
.L_x_9056:
[----:B------:R-:W-:Y:S05]  /*0740*/  BSYNC B1 ;  /* 0x0000000000017941 */ /* 0x000fea0003800000 */
.L_x_9055:
        /* <DEDUP_REMOVED lines=12> */
.L_x_9057:
[----:B------:R-:W-:Y:S05]  /*0810*/  BSYNC B1 ;  /* 0x0000000000017941 */ /* 0x000fea0003800000 */
.L_x_9051:
[----:B------:R-:W-:Y:S05]  /*0820*/  BSYNC B0 ;  /* 0x0000000000007941 */ /* 0x000fea0003800000 */
.L_x_9050:
        /* <DEDUP_REMOVED lines=29> */
.L_x_9073:
[----:B---3--:R-:W-:Y:S01]  /*0a00*/  FADD.FTZ R9, R18, R9 ;  /* 0x0000000912097221 */ /* 0x008fe20000010000 */
[----:B--2---:R-:W-:-:S04]  /*0a10*/  FADD.FTZ R11, R10, R11 ;  /* 0x0000000b0a0b7221 */ /* 0x004fc80000010000 */
[----:B------:R2:W-:Y:S04]  /*0a20*/  @!P1 STS [R6+0x2000], R9 ;  /* 0x0020000906009388 */ /* 0x0005e80000000800 */
[----:B------:R2:W-:Y:S02]  /*0a30*/  @!P1 STS [R6+0x2080], R11 ;  /* 0x0020800b06009388 */ /* 0x0005e40000000800 */
.L_x_9058:
        /* <DEDUP_REMOVED lines=18> */
.L_x_9061:
[----:B------:R-:W-:Y:S05]  /*0b60*/  BSYNC B0 ;  /* 0x0000000000007941 */ /* 0x000fea0003800000 */
.L_x_9060:
[C---:B------:R-:W-:Y:S01]  /*0b70*/  ISETP.GT.U32.AND P1, PT, R3.reuse, -0x1001, PT ;  /* 0xffffefff0300780c */ /* 0x040fe20003f24070 */
[----:B------:R-:W-:Y:S01]  /*0b80*/  VIADD R4, R4, 0x800 ;  /* 0x0000080004047836 */ /* 0x000fe20000000000 */
[----:B------:R-:W-:-:S11]  /*0b90*/  IADD3 R3, R3, 0x1000, RZ ;  /* 0x0000100003037810 */ /* 0x000fd60007ffe0ff */
[----:B------:R-:W-:Y:S05]  /*0ba0*/  @P1 BRA `(.L_x_9062) ;  /* 0xfffffff400781947 */ /* 0x000fea000383ffff */
[----:B------:R-:W-:Y:S05]  /*0bb0*/  EXIT ;  /* 0x000000000000794d */ /* 0x000fea0003800000 */
.L_x_9059:
[----:B------:R-:W-:Y:S01]  /*0bc0*/  HFMA2.MMA R21, -RZ, RZ, 0, 5.9604644775390625e-08 ;  /* 0x00000001ff157435 */ /* 0x000fe200000001ff */
[----:B0--3--:R-:W-:Y:S01]  /*0bd0*/  MOV R22, R10 ;  /* 0x0000000a00167202 */ /* 0x009fe20000000f00 */
[----:B------:R-:W-:Y:S01]  /*0be0*/  IMAD.MOV.U32 R19, RZ, RZ, -0x1 ;  /* 0xffffffffff137424 */ /* 0x000fe200078e00ff */
[----:B------:R-:W-:-:S08]  /*0bf0*/  MOV R24, 0x1f ;  /* 0x0000001f00187802 */ /* 0x000fd00000000f00 */
[----:B-12---:R-:W-:Y:S05]  /*0c00*/  WARPSYNC.COLLECTIVE R19, `(.L_x_9063) ;  /* 0x0000000013087348 */ /* 0x006fea0003c00000 */
[----:B------:R0:W3:Y:S02]  /*0c10*/  SHFL.BFLY P2, R20, R22, R21, R24 ;  /* 0x0c00001516147389 */ /* 0x0000e40000040018 */
[----:B0123--:R-:W-:Y:S01]  /*0c20*/  ENDCOLLECTIVE ;  /* 0x000000000000791b */ /* 0x00ffe20003800000 */
.L_x_9063:
[----:B------:R-:W-:Y:S01]  /*0c30*/  HFMA2.MMA R21, -RZ, RZ, 0, 1.1920928955078125e-07 ;  /* 0x00000002ff157435 */ /* 0x000fe200000001ff */
[----:B------:R-:W-:-:S05]  /*0c40*/  MOV R11, R20 ;  /* 0x00000014000b7202 */ /* 0x000fca0000000f00 */
[----:B------:R-:W-:-:S05]  /*0c50*/  FADD.FTZ R11, R10, R11 ;  /* 0x0000000b0a0b7221 */ /* 0x000fca0000010000 */
[----:B------:R-:W-:-:S07]  /*0c60*/  MOV R22, R11 ;  /* 0x0000000b00167202 */ /* 0x000fce0000000f00 */
[----:B------:R-:W-:Y:S05]  /*0c70*/  WARPSYNC.COLLECTIVE R19, `(.L_x_9064) ;  /* 0x0000000013087348 */ /* 0x000fea0003c00000 */
[----:B------:R0:W1:Y:S02]  /*0c80*/  SHFL.BFLY P2, R20, R22, R21, R24 ;  /* 0x0c00001516147389 */ /* 0x0000640000040018 */
[----:B01----:R-:W-:Y:S01]  /*0c90*/  ENDCOLLECTIVE ;  /* 0x000000000000791b */ /* 0x003fe20003800000 */
.L_x_9064:
[----:B------:R-:W-:Y:S01]  /*0ca0*/  HFMA2.MMA R21, -RZ, RZ, 0, 2.384185791015625e-07 ;  /* 0x00000004ff157435 */ /* 0x000fe200000001ff */
[----:B------:R-:W-:-:S04]  /*0cb0*/  IMAD.MOV.U32 R14, RZ, RZ, R20 ;  /* 0x000000ffff0e7224 */ /* 0x000fc800078e0014 */
[----:B------:R-:W-:-:S05]  /*0cc0*/  FADD.FTZ R14, R11, R14 ;  /* 0x0000000e0b0e7221 */ /* 0x000fca0000010000 */
[----:B------:R-:W-:-:S07]  /*0cd0*/  MOV R22, R14 ;  /* 0x0000000e00167202 */ /* 0x000fce0000000f00 */
[----:B------:R-:W-:Y:S05]  /*0ce0*/  WARPSYNC.COLLECTIVE R19, `(.L_x_9065) ;  /* 0x0000000013087348 */ /* 0x000fea0003c00000 */
[----:B------:R0:W1:Y:S02]  /*0cf0*/  SHFL.BFLY P2, R20, R22, R21, R24 ;  /* 0x0c00001516147389 */ /* 0x0000640000040018 */
[----:B01----:R-:W-:Y:S01]  /*0d00*/  ENDCOLLECTIVE ;  /* 0x000000000000791b */ /* 0x003fe20003800000 */
.L_x_9065:
[----:B------:R-:W-:Y:S01]  /*0d10*/  HFMA2.MMA R21, -RZ, RZ, 0, 4.76837158203125e-07 ;  /* 0x00000008ff157435 */ /* 0x000fe200000001ff */
[----:B------:R-:W-:-:S05]  /*0d20*/  MOV R13, R20 ;  /* 0x00000014000d7202 */ /* 0x000fca0000000f00 */
[----:B------:R-:W-:-:S04]  /*0d30*/  FADD.FTZ R13, R14, R13 ;  /* 0x0000000d0e0d7221 */ /* 0x000fc80000010000 */
[----:B------:R-:W-:-:S07]  /*0d40*/  IMAD.MOV.U32 R22, RZ, RZ, R13 ;  /* 0x000000ffff167224 */ /* 0x000fce00078e000d */
[----:B------:R-:W-:Y:S05]  /*0d50*/  WARPSYNC.COLLECTIVE R19, `(.L_x_9066) ;  /* 0x0000000013087348 */ /* 0x000fea0003c00000 */
[----:B------:R0:W1:Y:S02]  /*0d60*/  SHFL.BFLY P2, R20, R22, R21, R24 ;  /* 0x0c00001516147389 */ /* 0x0000640000040018 */
[----:B01----:R-:W-:Y:S01]  /*0d70*/  ENDCOLLECTIVE ;  /* 0x000000000000791b */ /* 0x003fe20003800000 */
.L_x_9066:
[----:B------:R-:W-:Y:S01]  /*0d80*/  IMAD.MOV.U32 R21, RZ, RZ, 0x10 ;  /* 0x00000010ff157424 */ /* 0x000fe200078e00ff */
[----:B------:R-:W-:-:S05]  /*0d90*/  MOV R10, R20 ;  /* 0x00000014000a7202 */ /* 0x000fca0000000f00 */
[----:B------:R-:W-:-:S05]  /*0da0*/  FADD.FTZ R10, R13, R10 ;  /* 0x0000000a0d0a7221 */ /* 0x000fca0000010000 */
[----:B------:R-:W-:-:S07]  /*0db0*/  MOV R22, R10 ;  /* 0x0000000a00167202 */ /* 0x000fce0000000f00 */
[----:B------:R-:W-:Y:S05]  /*0dc0*/  WARPSYNC.COLLECTIVE R19, `(.L_x_9067) ;  /* 0x0000000013087348 */ /* 0x000fea0003c00000 */
[----:B------:R0:W1:Y:S02]  /*0dd0*/  SHFL.BFLY P2, R20, R22, R21, R24 ;  /* 0x0c00001516147389 */ /* 0x0000640000040018 */
[----:B01----:R-:W-:Y:S01]  /*0de0*/  ENDCOLLECTIVE ;  /* 0x000000000000791b */ /* 0x003fe20003800000 */
.L_x_9067:
[----:B------:R-:W-:Y:S01]  /*0df0*/  HFMA2.MMA R21, -RZ, RZ, 0, 5.9604644775390625e-08 ;  /* 0x00000001ff157435 */ /* 0x000fe200000001ff */
[----:B------:R-:W-:Y:S02]  /*0e00*/  MOV R22, R9 ;  /* 0x0000000900167202 */ /* 0x000fe40000000f00 */
[----:B------:R-:W-:-:S08]  /*0e10*/  MOV R11, R20 ;  /* 0x00000014000b7202 */ /* 0x000fd00000000f00 */
[----:B------:R-:W-:Y:S05]  /*0e20*/  WARPSYNC.COLLECTIVE R19, `(.L_x_9068) ;  /* 0x0000000013087348 */ /* 0x000fea0003c00000 */
[----:B------:R0:W1:Y:S02]  /*0e30*/  SHFL.BFLY P2, R20, R22, R21, R24 ;  /* 0x0c00001516147389 */ /* 0x0000640000040018 */
[----:B01----:R-:W-:Y:S01]  /*0e40*/  ENDCOLLECTIVE ;  /* 0x000000000000791b */ /* 0x003fe20003800000 */
.L_x_9068:
[----:B------:R-:W-:Y:S01]  /*0e50*/  HFMA2.MMA R21, -RZ, RZ, 0, 1.1920928955078125e-07 ;  /* 0x00000002ff157435 */ /* 0x000fe200000001ff */
[----:B------:R-:W-:-:S04]  /*0e60*/  IMAD.MOV.U32 R14, RZ, RZ, R20 ;  /* 0x000000ffff0e7224 */ /* 0x000fc800078e0014 */
[----:B------:R-:W-:-:S05]  /*0e70*/  FADD.FTZ R15, R9, R14 ;  /* 0x0000000e090f7221 */ /* 0x000fca0000010000 */
[----:B------:R-:W-:-:S07]  /*0e80*/  MOV R22, R15 ;  /* 0x0000000f00167202 */ /* 0x000fce0000000f00 */
[----:B------:R-:W-:Y:S05]  /*0e90*/  WARPSYNC.COLLECTIVE R19, `(.L_x_9069) ;  /* 0x0000000013087348 */ /* 0x000fea0003c00000 */
[----:B------:R0:W1:Y:S02]  /*0ea0*/  SHFL.BFLY P2, R20, R22, R21, R24 ;  /* 0x0c00001516147389 */ /* 0x0000640000040018 */
[----:B01----:R-:W-:Y:S01]  /*0eb0*/  ENDCOLLECTIVE ;  /* 0x000000000000791b */ /* 0x003fe20003800000 */
.L_x_9069:
[----:B------:R-:W-:Y:S01]  /*0ec0*/  HFMA2.MMA R21, -RZ, RZ, 0, 2.384185791015625e-07 ;  /* 0x00000004ff157435 */ /* 0x000fe200000001ff */
[----:B------:R-:W-:-:S05]  /*0ed0*/  MOV R16, R20 ;  /* 0x0000001400107202 */ /* 0x000fca0000000f00 */
[----:B------:R-:W-:-:S04]  /*0ee0*/  FADD.FTZ R16, R15, R16 ;  /* 0x000000100f107221 */ /* 0x000fc80000010000 */
[----:B------:R-:W-:-:S07]  /*0ef0*/  IMAD.MOV.U32 R22, RZ, RZ, R16 ;  /* 0x000000ffff167224 */ /* 0x000fce00078e0010 */
[----:B------:R-:W-:Y:S05]  /*0f00*/  WARPSYNC.COLLECTIVE R19, `(.L_x_9070) ;  /* 0x0000000013087348 */ /* 0x000fea0003c00000 */
[----:B------:R0:W1:Y:S02]  /*0f10*/  SHFL.BFLY P2, R20, R22, R21, R24 ;  /* 0x0c00001516147389 */ /* 0x0000640000040018 */
[----:B01----:R-:W-:Y:S01]  /*0f20*/  ENDCOLLECTIVE ;  /* 0x000000000000791b */ /* 0x003fe20003800000 */
.L_x_9070:
[----:B------:R-:W-:Y:S01]  /*0f30*/  IMAD.MOV.U32 R21, RZ, RZ, 0x8 ;  /* 0x00000008ff157424 */ /* 0x000fe200078e00ff */
[----:B------:R-:W-:-:S05]  /*0f40*/  MOV R17, R20 ;  /* 0x0000001400117202 */ /* 0x000fca0000000f00 */
[----:B------:R-:W-:-:S05]  /*0f50*/  FADD.FTZ R17, R16, R17 ;  /* 0x0000001110117221 */ /* 0x000fca0000010000 */
[----:B------:R-:W-:-:S07]  /*0f60*/  MOV R22, R17 ;  /* 0x0000001100167202 */ /* 0x000fce0000000f00 */
[----:B------:R-:W-:Y:S05]  /*0f70*/  WARPSYNC.COLLECTIVE R19, `(.L_x_9071) ;  /* 0x0000000013087348 */ /* 0x000fea0003c00000 */
[----:B------:R0:W1:Y:S02]  /*0f80*/  SHFL.BFLY P2, R20, R22, R21, R24 ;  /* 0x0c00001516147389 */ /* 0x0000640000040018 */
[----:B01----:R-:W-:Y:S01]  /*0f90*/  ENDCOLLECTIVE ;  /* 0x000000000000791b */ /* 0x003fe20003800000 */
.L_x_9071:
[----:B------:R-:W-:Y:S01]  /*0fa0*/  HFMA2.MMA R21, -RZ, RZ, 0, 9.5367431640625e-07 ;  /* 0x00000010ff157435 */ /* 0x000fe200000001ff */
[----:B------:R-:W-:-:S05]  /*0fb0*/  MOV R18, R20 ;  /* 0x0000001400127202 */ /* 0x000fca0000000f00 */
[----:B------:R-:W-:-:S05]  /*0fc0*/  FADD.FTZ R18, R17, R18 ;  /* 0x0000001211127221 */ /* 0x000fca0000010000 */
[----:B------:R-:W-:-:S07]  /*0fd0*/  MOV R22, R18 ;  /* 0x0000001200167202 */ /* 0x000fce0000000f00 */
[----:B------:R-:W-:Y:S05]  /*0fe0*/  WARPSYNC.COLLECTIVE R19, `(.L_x_9072) ;  /* 0x0000000013087348 */ /* 0x000fea0003c00000 */
[----:B------:R0:W1:Y:S02]  /*0ff0*/  SHFL.BFLY P2, R20, R22, R21, R24 ;  /* 0x0c00001516147389 */ /* 0x0000640000040018 */
[----:B01----:R-:W-:Y:S01]  /*1000*/  ENDCOLLECTIVE ;  /* 0x000000000000791b */ /* 0x003fe20003800000 */
.L_x_9072:
[----:B------:R-:W-:Y:S01]  /*1010*/  MOV R9, R20 ;  /* 0x0000001400097202 */ /* 0x000fe20000000f00 */
[----:B------:R-:W-:Y:S06]  /*1020*/  BRA `(.L_x_9073) ;  /* 0xfffffff800747947 */ /* 0x000fec000383ffff */
.L_x_9074:
        /* <DEDUP_REMOVED lines=13> */
.L_x_13990:


//--------------------- .text._ZN10layer_norm13ln_bwd_kernelINS_13Kernel_traitsI6__halfS2_fS2_fjLj4096ELj1ELj1ELj4ELj16ENS_18Kernel_traits_baseILj4096ES2_S2_fS2_fjLj128EEEEELb1ELb0ELb1ELb0EEEvNS_9BwdParamsE --------------------------
	.section	.text._ZN10layer_norm13ln_bwd_kernelINS_13Kernel_traitsI6__halfS2_fS2_fjLj4096ELj1ELj1ELj4ELj16ENS_18Kernel_traits_baseILj4096ES2_S2_fS2_fjLj128EEEEELb1ELb0ELb1ELb0EEEvNS_9BwdParamsE,"ax",@progbits
	.align	128
        .global         _ZN10layer_norm13ln_bwd_kernelINS_13Kernel_traitsI6__halfS2_fS2_fjLj4096ELj1ELj1ELj4ELj16ENS_18Kernel_traits_baseILj4096ES2_S2_fS2_fjLj128EEEEELb1ELb0ELb1ELb0EEEvNS_9BwdParamsE
        .type           _ZN10layer_norm13ln_bwd_kernelINS_13Kernel_traitsI6__halfS2_fS2_fjLj4096ELj1ELj1ELj4ELj16ENS_18Kernel_traits_baseILj4096ES2_S2_fS2_fjLj128EEEEELb1ELb0ELb1ELb0EEEvNS_9BwdParamsE,@function
        .size           _ZN10layer_norm13ln_bwd_kernelINS_13Kernel_traitsI6__halfS2_fS2_fjLj4096ELj1ELj1ELj4ELj16ENS_18Kernel_traits_baseILj4096ES2_S2_fS2_fjLj128EEEEELb1ELb0ELb1ELb0EEEvNS_9BwdParamsE,(.L_x_13991 - _ZN10layer_norm13ln_bwd_kernelINS_13Kernel_traitsI6__halfS2_fS2_fjLj4096ELj1ELj1ELj4ELj16ENS_18Kernel_traits_baseILj4096ES2_S2_fS2_fjLj128EEEEELb1ELb0ELb1ELb0EEEvNS_9BwdParamsE)
        .other          _ZN10layer_norm13ln_bwd_kernelINS_13Kernel_traitsI6__halfS2_fS2_fjLj4096ELj1ELj1ELj4ELj16ENS_18Kernel_traits_baseILj4096ES2_S2_fS2_fjLj128EEEEELb1ELb0ELb1ELb0EEEvNS_9BwdParamsE,@"STO_CUDA_ENTRY STV_DEFAULT"
_ZN10layer_norm13ln_bwd_kernelINS_13Kernel_traitsI6__halfS2_fS2_fjLj4096ELj1ELj1ELj4ELj16ENS_18Kernel_traits_baseILj4096ES2_S2_fS2_fjLj128EEEEELb1ELb0ELb1ELb0EEEvNS_9BwdParamsE:
.text._ZN10layer_norm13ln_bwd_kernelINS_13Kernel_traitsI6__halfS2_fS2_fjLj4096ELj1ELj1ELj4ELj16ENS_18Kernel_traits_baseILj4096ES2_S2_fS2_fjLj128EEEEELb1ELb0ELb1ELb0EEEvNS_9BwdParamsE:
        /* <DEDUP_REMOVED lines=71> */
[--C-:B-----5:R-:W-:Y:S01]  /*0470*/  HADD2.F32 R34, -RZ, R17.reuse.H0_H0 ;  /* 0x20000011ff227230 */ /* 0x120fe20000004100 */
[----:B------:R-:W-:Y:S01]  /*0480*/  HFMA2.MMA R235, -RZ, RZ, 0, 5.9604644775390625e-08 ;  /* 0x00000001ffeb7435 */ /* 0x000fe200000001ff */
[----:B------:R-:W-:Y:S01]  /*0490*/  HADD2.F32 R33, -RZ, R17.H1_H1 ;  /* 0x30000011ff217230 */ /* 0x000fe20000004100 */
[----:B------:R-:W-:Y:S01]  /*04a0*/  MOV R45, RZ ;  /* 0x000000ff002d7202 */ /* 0x000fe20000000f00 */
[----:B------:R-:W0:Y:S01]  /*04b0*/  LDC.U8 R17, c[0x0][0x2a0] ;  /* 0x0000a800ff117b82 */ /* 0x000e220000000000 */
        /* <DEDUP_REMOVED lines=30> */
.L_x_9164:
        /* <DEDUP_REMOVED lines=11> */
[----:B------:R-:W-:-:S05]  /*0750*/  MOV R158, UR12 ;  /* 0x0000000c009e7c02 */ /* 0x000fca0008000f00 */
        /* <DEDUP_REMOVED lines=10> */
[----:B------:R-:W-:Y:S01]  /*0800*/  HFMA2.MMA R147, -RZ, RZ, 0, 0 ;  /* 0x00000000ff937435 */ /* 0x000fe200000001ff */
[----:B------:R-:W-:Y:S01]  /*0810*/  BSSY B1, `(.L_x_9078) ;  /* 0x0000011000017945 */ /* 0x000fe20003800000 */
        /* <DEDUP_REMOVED lines=14> */
[----:B------:R-:W-:Y:S02]  /*0900*/  IADD3 R149, R0, 0x80, RZ ;  /* 0x0000008000957810 */ /* 0x000fe40007ffe0ff */
[----:B------:R-:W-:-:S07]  /*0910*/  IADD3 R147, R147, 0x80, RZ ;  /* 0x0000008093937810 */ /* 0x000fce0007ffe0ff */
.L_x_9079:
[----:B------:R-:W-:Y:S05]  /*0920*/  BSYNC B1 ;  /* 0x0000000000017941 */ /* 0x000fea0003800000 */
.L_x_9078:
        /* <DEDUP_REMOVED lines=10> */
[----:B------:R-:W-:Y:S02]  /*09d0*/  IADD3 R147, R147, 0x80, RZ ;  /* 0x0000008093937810 */ /* 0x000fe40007ffe0ff */
[----:B------:R-:W-:-:S07]  /*09e0*/  IADD3 R149, R149, 0x80, RZ ;  /* 0x0000008095957810 */ /* 0x000fce0007ffe0ff */
.L_x_9081:
[----:B------:R-:W-:Y:S05]  /*09f0*/  BSYNC B1 ;  /* 0x0000000000017941 */ /* 0x000fea0003800000 */
.L_x_9080:
        /* <DEDUP_REMOVED lines=10> */
[----:B------:R-:W-:Y:S02]  /*0aa0*/  IADD3 R147, R147, 0x80, RZ ;  /* 0x0000008093937810 */ /* 0x000fe40007ffe0ff */
[----:B------:R-:W-:-:S07]  /*0ab0*/  IADD3 R149, R149, 0x80, RZ ;  /* 0x0000008095957810 */ /* 0x000fce0007ffe0ff */
.L_x_9083:
[----:B------:R-:W-:Y:S05]  /*0ac0*/  BSYNC B1 ;  /* 0x0000000000017941 */ /* 0x000fea0003800000 */
.L_x_9082:
        /* <DEDUP_REMOVED lines=10> */
[----:B------:R-:W-:Y:S01]  /*0b70*/  HFMA2.MMA R236, -RZ, RZ, 0, 0 ;  /* 0x00000000ffec7435 */ /* 0x000fe200000001ff */
[----:B------:R-:W-:Y:S10]  /*0b80*/  BRA `(.L_x_9084) ;  /* 0x0000001400847947 */ /* 0x000ff40003800000 */
.L_x_9077:
[----:B------:R-:W0:Y:S02]  /*0b90*/  LDC.64 R144, c[0x0][0x250] ;  /* 0x00009400ff907b82 */ /* 0x000e240000000a00 */
[----:B0-----:R-:W-:-:S06]  /*0ba0*/  IMAD.WIDE R144, R3, 0x4, R144 ;  /* 0x0000000403907825 */ /* 0x001fcc00078e0290 */
[----:B------:R-:W2:Y:S01]  /*0bb0*/  LDG.E R144, desc[UR4][R144.64] ;  /* 0x0000000490907981 */ /* 0x000ea2000c1e1900 */
        /* <DEDUP_REMOVED lines=99> */
.L_x_9086:
[----:B------:R-:W-:Y:S05]  /*11f0*/  BSYNC B1 ;  /* 0x0000000000017941 */ /* 0x000fea0003800000 */
.L_x_9085:
        /* <DEDUP_REMOVED lines=17> */
[----:B------:R-:W-:Y:S02]  /*1310*/  IADD3 R239, R239, 0x80, RZ ;  /* 0x00000080efef7810 */ /* 0x000fe40007ffe0ff */
[----:B------:R-:W-:Y:S02]  /*1320*/  IADD3 R234, R234, 0x80, RZ ;  /* 0x00000080eaea7810 */ /* 0x000fe40007ffe0ff */
[----:B------:R-:W-:Y:S01]  /*1330*/  IADD3 R238, R238, 0x80, RZ ;  /* 0x00000080eeee7810 */ /* 0x000fe20007ffe0ff */
[----:B---3--:R-:W-:-:S04]  /*1340*/  FADD.FTZ R215, -R233, R144 ;  /* 0x00000090e9d77221 */ /* 0x008fc80000010100 */
[----:B------:R-:W-:Y:S01]  /*1350*/  FMUL.FTZ R215, R2, R215 ;  /* 0x000000d702d77220 */ /* 0x000fe20000410000 */
[--C-:B----4-:R-:W-:Y:S02]  /*1360*/  HADD2.F32 R213, -RZ, R148.reuse.H0_H0 ;  /* 0x20000094ffd57230 */ /* 0x110fe40000004100 */
[C---:B------:R-:W-:Y:S01]  /*1370*/  FADD.FTZ R145, -R233.reuse, R145 ;  /* 0x00000091e9917221 */ /* 0x040fe20000010100 */
[----:B------:R-:W-:Y:S01]  /*1380*/  FADD.FTZ R211, -R233, R146 ;  /* 0x00000092e9d37221 */ /* 0x000fe20000010100 */
[----:B------:R-:W-:Y:S02]  /*1390*/  HADD2.F32 R148, -RZ, R148.H1_H1 ;  /* 0x30000094ff947230 */ /* 0x000fe40000004100 */
[----:B------:R-:W-:Y:S01]  /*13a0*/  FADD.FTZ R132, R132, R213 ;  /* 0x000000d584847221 */ /* 0x000fe20000010000 */
[-C--:B------:R-:W-:Y:S01]  /*13b0*/  FFMA.FTZ R84, R215, R213.reuse, R84 ;  /* 0x000000d5d7547223 */ /* 0x080fe20000010054 */
[----:B------:R-:W-:Y:S01]  /*13c0*/  FMUL.FTZ R213, R28, R213 ;  /* 0x000000d51cd57220 */ /* 0x000fe20000410000 */
[----:B------:R-:W-:-:S02]  /*13d0*/  HADD2.F32 R209, -RZ, R149.H0_H0 ;  /* 0x20000095ffd17230 */ /* 0x000fc40000004100 */
[----:B------:R-:W-:Y:S01]  /*13e0*/  FADD.FTZ R147, -R233, R147 ;  /* 0x00000093e9937221 */ /* 0x000fe20000010100 */
[C---:B------:R-:W-:Y:S01]  /*13f0*/  FMUL.FTZ R212, R2.reuse, R145 ;  /* 0x0000009102d47220 */ /* 0x040fe20000410000 */
[C---:B------:R-:W-:Y:S01]  /*1400*/  FMUL.FTZ R211, R2.reuse, R211 ;  /* 0x000000d302d37220 */ /* 0x040fe20000410000 */
[-C--:B------:R-:W-:Y:S01]  /*1410*/  FMUL.FTZ R210, R27, R148.reuse ;  /* 0x000000941bd27220 */ /* 0x080fe20000410000 */
[----:B------:R-:W-:Y:S01]  /*1420*/  FADD.FTZ R237, R237, R213 ;  /* 0x000000d5eded7221 */ /* 0x000fe20000010000 */
[----:B------:R-:W-:Y:S01]  /*1430*/  FFMA.FTZ R145, R215, R213, R236 ;  /* 0x000000d5d7917223 */ /* 0x000fe200000100ec */
[----:B------:R-:W-:Y:S02]  /*1440*/  HADD2.F32 R206, -RZ, R149.H1_H1 ;  /* 0x30000095ffce7230 */ /* 0x000fe40000004100 */
        /* <DEDUP_REMOVED lines=47> */
.L_x_9088:
[----:B------:R-:W-:Y:S05]  /*1740*/  BSYNC B1 ;  /* 0x0000000000017941 */ /* 0x000fea0003800000 */
.L_x_9087:
        /* <DEDUP_REMOVED lines=20> */
[C---:B---3--:R-:W-:Y:S01]  /*1890*/  FADD.FTZ R183, -R233.reuse, R145 ;  /* 0x00000091e9b77221 */ /* 0x048fe20000010100 */
[C---:B------:R-:W-:Y:S01]  /*18a0*/  FADD.FTZ R193, -R233.reuse, R144 ;  /* 0x00000090e9c17221 */ /* 0x040fe20000010100 */
[C---:B------:R-:W-:Y:S01]  /*18b0*/  FADD.FTZ R191, -R233.reuse, R146 ;  /* 0x00000092e9bf7221 */ /* 0x040fe20000010100 */
[----:B0-----:R-:W-:Y:S01]  /*18c0*/  FADD.FTZ R187, -R233, R147 ;  /* 0x00000093e9bb7221 */ /* 0x001fe20000010100 */
[----:B----4-:R-:W-:-:S02]  /*18d0*/  HADD2.F32 R145, -RZ, R148.H0_H0 ;  /* 0x20000094ff917230 */ /* 0x010fc40000004100 */
[----:B------:R-:W-:Y:S01]  /*18e0*/  FMUL.FTZ R193, R2, R193 ;  /* 0x000000c102c17220 */ /* 0x000fe20000410000 */
[----:B------:R-:W-:Y:S02]  /*18f0*/  HADD2.F32 R148, -RZ, R148.H1_H1 ;  /* 0x30000094ff947230 */ /* 0x000fe40000004100 */
[----:B------:R-:W-:Y:S01]  /*1900*/  FMUL.FTZ R198, R20, R145 ;  /* 0x0000009114c67220 */ /* 0x000fe20000410000 */
[--C-:B------:R-:W-:Y:S02]  /*1910*/  HADD2.F32 R147, -RZ, R149.reuse.H0_H0 ;  /* 0x20000095ff937230 */ /* 0x100fe40000004100 */
        /* <DEDUP_REMOVED lines=10> */
[----:B------:R-:W-:-:S02]  /*19c0*/  HADD2.F32 R149, -RZ, R149.H1_H1 ;  /* 0x30000095ff957230 */ /* 0x000fc40000004100 */
[----:B------:R-:W-:Y:S01]  /*19d0*/  FADD.FTZ R189, -R233, R152 ;  /* 0x00000098e9bd7221 */ /* 0x000fe20000010100 */
        /* <DEDUP_REMOVED lines=16> */
[--C-:B-1----:R-:W-:Y:S02]  /*1ae0*/  HADD2.F32 R185, -RZ, R151.reuse.H0_H0 ;  /* 0x20000097ffb97230 */ /* 0x102fe40000004100 */
        /* <DEDUP_REMOVED lines=26> */
.L_x_9090:
[----:B------:R-:W-:Y:S05]  /*1c90*/  BSYNC B1 ;  /* 0x0000000000017941 */ /* 0x000fea0003800000 */
.L_x_9089:
        /* <DEDUP_REMOVED lines=16> */
[----:B---3--:R-:W-:-:S04]  /*1da0*/  FADD.FTZ R181, -R233, R144 ;  /* 0x00000090e9b57221 */ /* 0x008fc80000010100 */
[----:B------:R-:W-:Y:S01]  /*1db0*/  FMUL.FTZ R181, R2, R181 ;  /* 0x000000b502b57220 */ /* 0x000fe20000410000 */
        /* <DEDUP_REMOVED lines=9> */
[C---:B------:R-:W-:Y:S01]  /*1e50*/  FMUL.FTZ R182, R2.reuse, R145 ;  /* 0x0000009102b67220 */ /* 0x040fe20000410000 */
[----:B------:R-:W-:Y:S01]  /*1e60*/  FMUL.FTZ R179, R2, R179 ;  /* 0x000000b302b37220 */ /* 0x000fe20000410000 */
[----:B------:R-:W-:Y:S01]  /*1e70*/  FMUL.FTZ R177, R10, R148 ;  /* 0x000000940ab17220 */ /* 0x000fe20000410000 */
[----:B------:R-:W-:Y:S01]  /*1e80*/  FADD.FTZ R144, R237, R178 ;  /* 0x000000b2ed907221 */ /* 0x000fe20000010000 */
[----:B------:R-:W-:Y:S01]  /*1e90*/  FFMA.FTZ R145, R181, R178, R236 ;  /* 0x000000b2b5917223 */ /* 0x000fe200000100ec */
[----:B------:R-:W-:Y:S01]  /*1ea0*/  FMUL.FTZ R180, R2, R147 ;  /* 0x0000009302b47220 */ /* 0x000fe20000410000 */
[----:B------:R-:W-:Y:S02]  /*1eb0*/  HADD2.F32 R149, -RZ, R149.H1_H1 ;  /* 0x30000095ff957230 */ /* 0x000fe40000004100 */
[----:B------:R-:W-:Y:S01]  /*1ec0*/  FADD.FTZ R175, -R233, R152 ;  /* 0x00000098e9af7221 */ /* 0x000fe20000010100 */
        /* <DEDUP_REMOVED lines=45> */
.L_x_9084:
[----:B------:R-:W-:Y:S05]  /*21a0*/  BSYNC B0 ;  /* 0x0000000000007941 */ /* 0x000fea0003800000 */
.L_x_9076:
[----:B------:R-:W-:Y:S01]  /*21b0*/  LOP3.LUT P6, RZ, R235, 0xff, RZ, 0xc0, !PT ;  /* 0x000000ffebff7812 */ /* 0x000fe200078cc0ff */
[----:B------:R-:W-:Y:S01]  /*21c0*/  UMOV UR9, 0xffffffff ;  /* 0xffffffff00097882 */ /* 0x000fe20000000000 */
[----:B-123--:R-:W-:Y:S02]  /*21d0*/  SHF.R.U32.HI R145, RZ, 0x5, R232 ;  /* 0x00000005ff917819 */ /* 0x00efe400000116e8 */
[----:B------:R-:W-:Y:S02]  /*21e0*/  P2R R154, PR, RZ, 0x40 ;  /* 0x00000040ff9a7803 */ /* 0x000fe40000000000 */
[----:B------:R-:W-:-:S07]  /*21f0*/  LOP3.LUT R144, R145, 0x7fffffc, RZ, 0xc0, !PT ;  /* 0x07fffffc91907812 */ /* 0x000fce00078ec0ff */
[----:B------:R-:W-:Y:S02]  /*2200*/  @!P6 IADD3 R144, R144, 0x4, RZ ;  /* 0x000000049090e810 */ /* 0x000fe40007ffe0ff */
        /* <DEDUP_REMOVED lines=21> */
.L_x_9181:
        /* <DEDUP_REMOVED lines=12> */
[----:B------:R0:W-:Y:S01]  /*2420*/  @!P6 STS.64 [R155+0x4000], R152 ;  /* 0x004000989b00e388 */ /* 0x0001e20000000a00 */
[----:B------:R-:W-:Y:S01]  /*2430*/  BAR.SYNC.DEFER_BLOCKING 0x0 ;  /* 0x0000000000007b1d */ /* 0x000fe20000010000 */
[----:B------:R-:W-:Y:S02]  /*2440*/  ISETP.NE.AND P6, PT, R17, RZ, PT ;  /* 0x000000ff1100720c */ /* 0x000fe40003fc5270 */
[----:B0-----:R-:W-:Y:S01]  /*2450*/  @P0 IADD3 R153, R230, -0x1, RZ ;  /* 0xffffffffe6990810 */ /* 0x001fe20007ffe0ff */
[----:B------:R-:W-:-:S04]  /*2460*/  HFMA2.MMA R152, -RZ, RZ, 0, 0 ;  /* 0x00000000ff987435 */ /* 0x000fc800000001ff */
[----:B------:R-:W-:Y:S01]  /*2470*/  @P0 IMAD R153, R153, R158, RZ ;  /* 0x0000009e99990224 */ /* 0x000fe200078e02ff */
        /* <DEDUP_REMOVED lines=32> */
.L_x_9095:
[----:B------:R-:W-:Y:S05]  /*2680*/  BSYNC B1 ;  /* 0x0000000000017941 */ /* 0x000fea0003800000 */
.L_x_9094:
        /* <DEDUP_REMOVED lines=15> */
.L_x_9097:
[----:B------:R-:W-:Y:S05]  /*2780*/  BSYNC B1 ;  /* 0x0000000000017941 */ /* 0x000fea0003800000 */
.L_x_9096:
        /* <DEDUP_REMOVED lines=17> */
.L_x_9099:
[----:B------:R-:W-:Y:S05]  /*28a0*/  BSYNC B1 ;  /* 0x0000000000017941 */ /* 0x000fea0003800000 */
.L_x_9098:
        /* <DEDUP_REMOVED lines=15> */
.L_x_9101:
[----:B------:R-:W-:Y:S05]  /*29a0*/  BSYNC B1 ;  /* 0x0000000000017941 */ /* 0x000fea0003800000 */
.L_x_9100:
        /* <DEDUP_REMOVED lines=17> */
.L_x_9103:
[----:B------:R-:W-:Y:S05]  /*2ac0*/  BSYNC B1 ;  /* 0x0000000000017941 */ /* 0x000fea0003800000 */
.L_x_9102:
        /* <DEDUP_REMOVED lines=16> */
.L_x_9105:
[----:B------:R-:W-:Y:S05]  /*2bd0*/  BSYNC B1 ;  /* 0x0000000000017941 */ /* 0x000fea0003800000 */
.L_x_9104:
        /* <DEDUP_REMOVED lines=16> */
.L_x_9107:
[----:B------:R-:W-:Y:S05]  /*2ce0*/  BSYNC B1 ;  /* 0x0000000000017941 */ /* 0x000fea0003800000 */
.L_x_9106:
        /* <DEDUP_REMOVED lines=16> */
.L_x_9109:
[----:B------:R-:W-:Y:S05]  /*2df0*/  BSYNC B1 ;  /* 0x0000000000017941 */ /* 0x000fea0003800000 */
.L_x_9108:
[----:B0-----:R-:W-:Y:S02]  /*2e00*/  ISETP.NE.U32.AND P6, PT, R146, RZ, PT ;  /* 0x000000ff9200720c */ /* 0x001fe40003fc5070 */
[----:B------:R-:W-:Y:S02]  /*2e10*/  @P0 F2FP.F16.F32.PACK_AB R148, RZ, R148 ;  /* 0x00000094ff94023e */ /* 0x000fe400000000ff */
[----:B------:R-:W-:Y:S02]  /*2e20*/  ISETP.NE.AND.EX P6, PT, R147, RZ, PT, P6 ;  /* 0x000000ff9300720c */ /* 0x000fe40003fc5360 */
[----:B------:R-:W-:Y:S02]  /*2e30*/  @P0 F2FP.F16.F32.PACK_AB R153, RZ, R153 ;  /* 0x00000099ff99023e */ /* 0x000fe400000000ff */
        /* <DEDUP_REMOVED lines=9> */
[----:B------:R-:W-:Y:S02]  /*2ed0*/  @P0 F2FP.F16.F32.PACK_AB R232, RZ, R232 ;  /* 0x000000e8ffe8023e */ /* 0x000fe400000000ff */
[----:B------:R-:W-:Y:S02]  /*2ee0*/  ISETP.NE.AND.EX P6, PT, R147, RZ, PT, P6 ;  /* 0x000000ff9300720c */ /* 0x000fe40003fc5360 */
[----:B------:R-:W-:Y:S02]  /*2ef0*/  @P0 F2FP.F16.F32.PACK_AB R237, RZ, R237 ;  /* 0x000000edffed023e */ /* 0x000fe400000000ff */
[----:B------:R-:W-:Y:S02]  /*2f00*/  @P0 F2FP.F16.F32.PACK_AB R149, RZ, R149 ;  /* 0x00000095ff95023e */ /* 0x000fe400000000ff */
[----:B------:R-:W-:-:S02]  /*2f10*/  @P0 F2FP.F16.F32.PACK_AB R230, RZ, R230 ;  /* 0x000000e6ffe6023e */ /* 0x000fc400000000ff */
[----:B------:R-:W-:Y:S02]  /*2f20*/  @P0 PRMT R52, R148, 0x7610, R52 ;  /* 0x0000761094340816 */ /* 0x000fe40000000034 */
[----:B------:R-:W-:Y:S02]  /*2f30*/  @P0 PRMT R53, R153, 0x7610, R53 ;  /* 0x0000761099350816 */ /* 0x000fe40000000035 */
[----:B------:R-:W-:Y:S01]  /*2f40*/  @P0 F2FP.F16.F32.PACK_AB R235, RZ, R235 ;  /* 0x000000ebffeb023e */ /* 0x000fe200000000ff */
        /* <DEDUP_REMOVED lines=21> */
.L_x_9093:
[----:B------:R-:W-:Y:S05]  /*30a0*/  BSYNC B0 ;  /* 0x0000000000007941 */ /* 0x000fea0003800000 */
.L_x_9092:
        /* <DEDUP_REMOVED lines=17> */
.L_x_9113:
[----:B------:R-:W-:Y:S05]  /*31c0*/  BSYNC B1 ;  /* 0x0000000000017941 */ /* 0x000fea0003800000 */
.L_x_9112:
        /* <DEDUP_REMOVED lines=15> */
.L_x_9115:
[----:B------:R-:W-:Y:S05]  /*32c0*/  BSYNC B1 ;  /* 0x0000000000017941 */ /* 0x000fea0003800000 */
.L_x_9114:
        /* <DEDUP_REMOVED lines=17> */
.L_x_9117:
[----:B------:R-:W-:Y:S05]  /*33e0*/  BSYNC B1 ;  /* 0x0000000000017941 */ /* 0x000fea0003800000 */
.L_x_9116:
        /* <DEDUP_REMOVED lines=15> */
.L_x_9119:
[----:B------:R-:W-:Y:S05]  /*34e0*/  BSYNC B1 ;  /* 0x0000000000017941 */ /* 0x000fea0003800000 */
.L_x_9118:
        /* <DEDUP_REMOVED lines=17> */
.L_x_9121:
[----:B------:R-:W-:Y:S05]  /*3600*/  BSYNC B1 ;  /* 0x0000000000017941 */ /* 0x000fea0003800000 */
.L_x_9120:
        /* <DEDUP_REMOVED lines=16> */
.L_x_9123:
[----:B------:R-:W-:Y:S05]  /*3710*/  BSYNC B1 ;  /* 0x0000000000017941 */ /* 0x000fea0003800000 */
.L_x_9122:
        /* <DEDUP_REMOVED lines=16> */
.L_x_9125:
[----:B------:R-:W-:Y:S05]  /*3820*/  BSYNC B1 ;  /* 0x0000000000017941 */ /* 0x000fea0003800000 */
.L_x_9124:
        /* <DEDUP_REMOVED lines=16> */
.L_x_9127:
[----:B------:R-:W-:Y:S05]  /*3930*/  BSYNC B1 ;  /* 0x0000000000017941 */ /* 0x000fea0003800000 */
.L_x_9126:
        /* <DEDUP_REMOVED lines=42> */
.L_x_9111:
[----:B------:R-:W-:Y:S05]  /*3be0*/  BSYNC B0 ;  /* 0x0000000000007941 */ /* 0x000fea0003800000 */
.L_x_9110:
        /* <DEDUP_REMOVED lines=17> */
.L_x_9131:
[----:B------:R-:W-:Y:S05]  /*3d00*/  BSYNC B1 ;  /* 0x0000000000017941 */ /* 0x000fea0003800000 */
.L_x_9130:
        /* <DEDUP_REMOVED lines=15> */
.L_x_9133:
[----:B------:R-:W-:Y:S05]  /*3e00*/  BSYNC B1 ;  /* 0x0000000000017941 */ /* 0x000fea0003800000 */
.L_x_9132:
        /* <DEDUP_REMOVED lines=17> */
.L_x_9135:
[----:B------:R-:W-:Y:S05]  /*3f20*/  BSYNC B1 ;  /* 0x0000000000017941 */ /* 0x000fea0003800000 */
.L_x_9134:
        /* <DEDUP_REMOVED lines=15> */
.L_x_9137:
[----:B------:R-:W-:Y:S05]  /*4020*/  BSYNC B1 ;  /* 0x0000000000017941 */ /* 0x000fea0003800000 */
.L_x_9136:
        /* <DEDUP_REMOVED lines=17> */
.L_x_9139:
[----:B------:R-:W-:Y:S05]  /*4140*/  BSYNC B1 ;  /* 0x0000000000017941 */ /* 0x000fea0003800000 */
.L_x_9138:
        /* <DEDUP_REMOVED lines=16> */
.L_x_9141:
[----:B------:R-:W-:Y:S05]  /*4250*/  BSYNC B1 ;  /* 0x0000000000017941 */ /* 0x000fea0003800000 */
.L_x_9140:
        /* <DEDUP_REMOVED lines=16> */
.L_x_9143:
[----:B------:R-:W-:Y:S05]  /*4360*/  BSYNC B1 ;  /* 0x0000000000017941 */ /* 0x000fea0003800000 */
.L_x_9142:
        /* <DEDUP_REMOVED lines=16> */
.L_x_9145:
[----:B------:R-:W-:Y:S05]  /*4470*/  BSYNC B1 ;  /* 0x0000000000017941 */ /* 0x000fea0003800000 */
.L_x_9144:
[----:B0-----:R-:W-:Y:S01]  /*4480*/  ISETP.NE.U32.AND P6, PT, R146, RZ, PT ;  /* 0x000000ff9200720c */ /* 0x001fe20003fc5070 */
[----:B------:R-:W0:Y:S01]  /*4490*/  @P0 LDC.64 R144, c[0x0][0x298] ;  /* 0x0000a600ff900b82 */ /* 0x000e220000000a00 */
        /* <DEDUP_REMOVED lines=13> */
[----:B------:R-:W-:Y:S02]  /*4570*/  @P0 F2FP.F16.F32.PACK_AB R232, RZ, R232 ;  /* 0x000000e8ffe8023e */ /* 0x000fe400000000ff */
[----:B------:R-:W-:Y:S01]  /*4580*/  ISETP.NE.AND.EX P6, PT, R147, RZ, PT, P6 ;  /* 0x000000ff9300720c */ /* 0x000fe20003fc5360 */
[----:B------:R-:W-:Y:S01]  /*4590*/  @P0 FMUL.FTZ R144, R145, R144 ;  /* 0x0000009091900220 */ /* 0x000fe20000410000 */
        /* <DEDUP_REMOVED lines=19> */
[----:B------:R-:W-:-:S04]  /*46d0*/  @P0 F2FP.F16.F32.PACK_AB R230, RZ, R230 ;  /* 0x000000e6ffe6023e */ /* 0x000fc800000000ff */
[----:B------:R-:W-:Y:S01]  /*46e0*/  @P0 PRMT R55, R55, 0x5410, R230 ;  /* 0x0000541037370816 */ /* 0x000fe200000000e6 */
[C---:B-1----:R-:W-:Y:S01]  /*46f0*/  @P0 IMAD.WIDE.U32 R144, R152.reuse, 0x10, R144 ;  /* 0x0000001098900825 */ /* 0x042fe200078e0090 */
[----:B------:R-:W-:-:S04]  /*4700*/  IADD3 R152, R152, 0x80, RZ ;  /* 0x0000008098987810 */ /* 0x000fc80007ffe0ff */
[----:B------:R0:W-:Y:S03]  /*4710*/  @P0 STG.E.128 desc[UR4][R144.64], R52 ;  /* 0x0000003490000986 */ /* 0x0001e6000c101d04 */
.L_x_9129:
[----:B------:R-:W-:Y:S05]  /*4720*/  BSYNC B0 ;  /* 0x0000000000007941 */ /* 0x000fea0003800000 */
.L_x_9128:
        /* <DEDUP_REMOVED lines=17> */
.L_x_9149:
[----:B------:R-:W-:Y:S05]  /*4840*/  BSYNC B1 ;  /* 0x0000000000017941 */ /* 0x000fea0003800000 */
.L_x_9148:
        /* <DEDUP_REMOVED lines=15> */
.L_x_9151:
[----:B------:R-:W-:Y:S05]  /*4940*/  BSYNC B1 ;  /* 0x0000000000017941 */ /* 0x000fea0003800000 */
.L_x_9150:
        /* <DEDUP_REMOVED lines=17> */
.L_x_9153:
[----:B------:R-:W-:Y:S05]  /*4a60*/  BSYNC B1 ;  /* 0x0000000000017941 */ /* 0x000fea0003800000 */
.L_x_9152:
        /* <DEDUP_REMOVED lines=15> */
.L_x_9155:
[----:B------:R-:W-:Y:S05]  /*4b60*/  BSYNC B1 ;  /* 0x0000000000017941 */ /* 0x000fea0003800000 */
.L_x_9154:
        /* <DEDUP_REMOVED lines=17> */
.L_x_9157:
[----:B------:R-:W-:Y:S05]  /*4c80*/  BSYNC B1 ;  /* 0x0000000000017941 */ /* 0x000fea0003800000 */
.L_x_9156:
        /* <DEDUP_REMOVED lines=16> */
.L_x_9159:
[----:B------:R-:W-:Y:S05]  /*4d90*/  BSYNC B1 ;  /* 0x0000000000017941 */ /* 0x000fea0003800000 */
.L_x_9158:
        /* <DEDUP_REMOVED lines=16> */
.L_x_9161:
[----:B------:R-:W-:Y:S05]  /*4ea0*/  BSYNC B1 ;  /* 0x0000000000017941 */ /* 0x000fea0003800000 */
.L_x_9160:
        /* <DEDUP_REMOVED lines=17> */
.L_x_9163:
[----:B------:R-:W-:Y:S05]  /*4fc0*/  BSYNC B1 ;  /* 0x0000000000017941 */ /* 0x000fea0003800000 */
.L_x_9162:
[----:B-1----:R-:W-:Y:S01]  /*4fd0*/  ISETP.NE.U32.AND P1, PT, R146, RZ, PT ;  /* 0x000000ff9200720c */ /* 0x002fe20003f25070 */
[----:B0-----:R-:W-:Y:S01]  /*4fe0*/  @P0 FMUL.FTZ R149, R242, R149 ;  /* 0x00000095f2950220 */ /* 0x001fe20000410000 */
[----:B------:R-:W0:Y:S01]  /*4ff0*/  @P0 LDC.64 R144, c[0x0][0x2f8] ;  /* 0x0000be00ff900b82 */ /* 0x000e220000000a00 */
[----:B------:R-:W-:Y:S02]  /*5000*/  @P0 F2FP.F16.F32.PACK_AB R153, RZ, R153 ;  /* 0x00000099ff99023e */ /* 0x000fe400000000ff */
[----:B------:R-:W-:Y:S01]  /*5010*/  ISETP.NE.AND.EX P1, PT, R147, RZ, PT, P1 ;  /* 0x000000ff9300720c */ /* 0x000fe20003f25310 */
[----:B------:R-:W-:Y:S01]  /*5020*/  @P0 FMUL.FTZ R148, R149, R148 ;  /* 0x0000009495940220 */ /* 0x000fe20000410000 */
        /* <DEDUP_REMOVED lines=11> */
[----:B------:R-:W-:Y:S02]  /*50e0*/  @P0 F2FP.F16.F32.PACK_AB R236, RZ, R236 ;  /* 0x000000ecffec023e */ /* 0x000fe400000000ff */
[----:B------:R-:W-:Y:S02]  /*50f0*/  @P0 FSEL R148, R148, RZ, P1 ;  /* 0x000000ff94940208 */ /* 0x000fe40000800000 */
[----:B------:R-:W-:Y:S02]  /*5100*/  ISETP.NE.U32.AND P1, PT, R146, RZ, PT ;  /* 0x000000ff9200720c */ /* 0x000fe40003f25070 */
[----:B------:R-:W-:Y:S02]  /*5110*/  @P0 F2FP.F16.F32.PACK_AB R241, RZ, R241 ;  /* 0x000000f1fff1023e */ /* 0x000fe400000000ff */
[----:B------:R-:W-:-:S02]  /*5120*/  ISETP.NE.AND.EX P1, PT, R147, RZ, PT, P1 ;  /* 0x000000ff9300720c */ /* 0x000fc40003f25310 */
[----:B------:R-:W-:Y:S02]  /*5130*/  @P0 F2FP.F16.F32.PACK_AB R155, RZ, R155 ;  /* 0x0000009bff9b023e */ /* 0x000fe400000000ff */
[----:B------:R-:W-:Y:S02]  /*5140*/  @P0 F2FP.F16.F32.PACK_AB R234, RZ, R234 ;  /* 0x000000eaffea023e */ /* 0x000fe400000000ff */
[----:B------:R-:W-:Y:S02]  /*5150*/  @P0 PRMT R52, R153, 0x7610, R52 ;  /* 0x0000761099340816 */ /* 0x000fe40000000034 */
[----:B------:R-:W-:Y:S02]  /*5160*/  @P0 PRMT R53, R230, 0x7610, R53 ;  /* 0x00007610e6350816 */ /* 0x000fe40000000035 */
[----:B------:R-:W-:Y:S02]  /*5170*/  @P0 F2FP.F16.F32.PACK_AB R239, RZ, R239 ;  /* 0x000000efffef023e */ /* 0x000fe400000000ff */
[----:B------:R-:W-:Y:S01]  /*5180*/  @P0 PRMT R54, R236, 0x7610, R54 ;  /* 0x00007610ec360816 */ /* 0x000fe20000000036 */
[----:B------:R-:W0:Y:S01]  /*5190*/  @P1 LDC.64 R146, c[0x0][0x308] ;  /* 0x0000c200ff921b82 */ /* 0x000e220000000a00 */
[----:B------:R-:W-:-:S02]  /*51a0*/  @P0 F2FP.F16.F32.PACK_AB R148, RZ, R148 ;  /* 0x00000094ff94023e */ /* 0x000fc400000000ff */
        /* <DEDUP_REMOVED lines=9> */
.L_x_9147:
[----:B------:R-:W-:Y:S05]  /*5240*/  BSYNC B0 ;  /* 0x0000000000007941 */ /* 0x000fea0003800000 */
.L_x_9146:
[----:B------:R-:W-:Y:S02]  /*5250*/  IADD3 R3, R3, UR10, RZ ;  /* 0x0000000a03037c10 */ /* 0x000fe4000fffe0ff */
[----:B------:R-:W-:Y:S02]  /*5260*/  ISETP.NE.AND P1, PT, R154, RZ, PT ;  /* 0x000000ff9a00720c */ /* 0x000fe40003f25270 */
[----:B------:R-:W-:Y:S02]  /*5270*/  ISETP.GE.AND P0, PT, R3, UR11, PT ;  /* 0x0000000b03007c0c */ /* 0x000fe4000bf06270 */
[----:B------:R-:W-:-:S11]  /*5280*/  SEL R235, RZ, 0x1, P1 ;  /* 0x00000001ffeb7807 */ /* 0x000fd60000800000 */
[----:B------:R-:W-:Y:S05]  /*5290*/  @!P0 BRA `(.L_x_9164) ;  /* 0xffffffb400008947 */ /* 0x000fea000383ffff */
.L_x_9075:
        /* <DEDUP_REMOVED lines=16> */
.L_x_9166:
[----:B------:R-:W-:Y:S05]  /*53a0*/  BSYNC B0 ;  /* 0x0000000000007941 */ /* 0x000fea0003800000 */
.L_x_9165:
        /* <DEDUP_REMOVED lines=11> */
.L_x_9168:
[----:B------:R-:W-:Y:S05]  /*5460*/  BSYNC B0 ;  /* 0x0000000000007941 */ /* 0x000fea0003800000 */
.L_x_9167:
        /* <DEDUP_REMOVED lines=11> */
.L_x_9170:
[----:B------:R-:W-:Y:S05]  /*5520*/  BSYNC B0 ;  /* 0x0000000000007941 */ /* 0x000fea0003800000 */
.L_x_9169:
        /* <DEDUP_REMOVED lines=10> */
.L_x_9091:
[----:B------:R-:W-:Y:S01]  /*55d0*/  HFMA2.MMA R235, -RZ, RZ, 0, 9.5367431640625e-07 ;  /* 0x00000010ffeb7435 */ /* 0x000fe200000001ff */
[----:B------:R-:W-:Y:S02]  /*55e0*/  MOV R234, R237 ;  /* 0x000000ed00ea7202 */ /* 0x000fe40000000f00 */
[----:B------:R-:W-:Y:S02]  /*55f0*/  MOV R238, 0x1f ;  /* 0x0000001f00ee7802 */ /* 0x000fe40000000f00 */
[----:B------:R-:W-:-:S07]  /*5600*/  MOV R155, 0xffffffff ;  /* 0xffffffff009b7802 */ /* 0x000fce0000000f00 */
[----:B----45:R-:W-:Y:S05]  /*5610*/  WARPSYNC.COLLECTIVE R155, `(.L_x_9171) ;  /* 0x000000009b087348 */ /* 0x030fea0003c00000 */
[----:B------:R0:W1:Y:S02]  /*5620*/  SHFL.DOWN P6, R233, R234, R235, R238 ;  /* 0x080000ebeae97389 */ /* 0x00006400000c00ee */
[----:B01--45:R-:W-:Y:S01]  /*5630*/  ENDCOLLECTIVE ;  /* 0x000000000000791b */ /* 0x033fe20003800000 */
.L_x_9171:
[----:B------:R-:W-:Y:S02]  /*5640*/  MOV R234, R236 ;  /* 0x000000ec00ea7202 */ /* 0x000fe40000000f00 */
[----:B------:R-:W-:-:S07]  /*5650*/  MOV R146, R233 ;  /* 0x000000e900927202 */ /* 0x000fce0000000f00 */
[----:B------:R-:W-:Y:S05]  /*5660*/  WARPSYNC.COLLECTIVE R155, `(.L_x_9172) ;  /* 0x000000009b087348 */ /* 0x000fea0003c00000 */
[----:B------:R0:W1:Y:S02]  /*5670*/  SHFL.DOWN P6, R233, R234, R235, R238 ;  /* 0x080000ebeae97389 */ /* 0x00006400000c00ee */
[----:B01----:R-:W-:Y:S01]  /*5680*/  ENDCOLLECTIVE ;  /* 0x000000000000791b */ /* 0x003fe20003800000 */
.L_x_9172:
[----:B------:R-:W-:Y:S01]  /*5690*/  FADD.FTZ R146, R146, R237 ;  /* 0x000000ed92927221 */ /* 0x000fe20000010000 */
[----:B------:R-:W-:-:S04]  /*56a0*/  HFMA2.MMA R235, -RZ, RZ, 0, 4.76837158203125e-07 ;  /* 0x00000008ffeb7435 */ /* 0x000fc800000001ff */
[----:B------:R-:W-:Y:S02]  /*56b0*/  MOV R234, R146 ;  /* 0x0000009200ea7202 */ /* 0x000fe40000000f00 */
[----:B------:R-:W-:-:S07]  /*56c0*/  MOV R147, R233 ;  /* 0x000000e900937202 */ /* 0x000fce0000000f00 */
[----:B------:R-:W-:Y:S05]  /*56d0*/  WARPSYNC.COLLECTIVE R155, `(.L_x_9173) ;  /* 0x000000009b087348 */ /* 0x000fea0003c00000 */
[----:B------:R0:W1:Y:S02]  /*56e0*/  SHFL.DOWN P6, R233, R234, R235, R238 ;  /* 0x080000ebeae97389 */ /* 0x00006400000c00ee */
[----:B01----:R-:W-:Y:S01]  /*56f0*/  ENDCOLLECTIVE ;  /* 0x000000000000791b */ /* 0x003fe20003800000 */
.L_x_9173:
[----:B------:R-:W-:-:S05]  /*5700*/  FADD.FTZ R147, R147, R236 ;  /* 0x000000ec93937221 */ /* 0x000fca0000010000 */
[----:B------:R-:W-:Y:S02]  /*5710*/  MOV R234, R147 ;  /* 0x0000009300ea7202 */ /* 0x000fe40000000f00 */
[----:B------:R-:W-:-:S07]  /*5720*/  MOV R149, R233 ;  /* 0x000000e900957202 */ /* 0x000fce0000000f00 */
[----:B------:R-:W-:Y:S05]  /*5730*/  WARPSYNC.COLLECTIVE R155, `(.L_x_9174) ;  /* 0x000000009b087348 */ /* 0x000fea0003c00000 */
[----:B------:R0:W1:Y:S02]  /*5740*/  SHFL.DOWN P6, R233, R234, R235, R238 ;  /* 0x080000ebeae97389 */ /* 0x00006400000c00ee */
[----:B01----:R-:W-:Y:S01]  /*5750*/  ENDCOLLECTIVE ;  /* 0x000000000000791b */ /* 0x003fe20003800000 */
.L_x_9174:
[----:B------:R-:W-:Y:S01]  /*5760*/  FADD.FTZ R149, R146, R149 ;  /* 0x0000009592957221 */ /* 0x000fe20000010000 */
[----:B------:R-:W-:-:S04]  /*5770*/  HFMA2.MMA R235, -RZ, RZ, 0, 2.384185791015625e-07 ;  /* 0x00000004ffeb7435 */ /* 0x000fc800000001ff */
[----:B------:R-:W-:Y:S02]  /*5780*/  MOV R234, R149 ;  /* 0x0000009500ea7202 */ /* 0x000fe40000000f00 */
[----:B------:R-:W-:-:S07]  /*5790*/  MOV R148, R233 ;  /* 0x000000e900947202 */ /* 0x000fce0000000f00 */
[----:B------:R-:W-:Y:S05]  /*57a0*/  WARPSYNC.COLLECTIVE R155, `(.L_x_9175) ;  /* 0x000000009b087348 */ /* 0x000fea0003c00000 */
[----:B------:R0:W1:Y:S02]  /*57b0*/  SHFL.DOWN P6, R233, R234, R235, R238 ;  /* 0x080000ebeae97389 */ /* 0x00006400000c00ee */
[----:B01----:R-:W-:Y:S01]  /*57c0*/  ENDCOLLECTIVE ;  /* 0x000000000000791b */ /* 0x003fe20003800000 */
.L_x_9175:
[----:B------:R-:W-:-:S05]  /*57d0*/  FADD.FTZ R148, R147, R148 ;  /* 0x0000009493947221 */ /* 0x000fca0000010000 */
[----:B------:R-:W-:Y:S02]  /*57e0*/  MOV R234, R148 ;  /* 0x0000009400ea7202 */ /* 0x000fe40000000f00 */
[----:B------:R-:W-:-:S07]  /*57f0*/  MOV R150, R233 ;  /* 0x000000e900967202 */ /* 0x000fce0000000f00 */
[----:B------:R-:W-:Y:S05]  /*5800*/  WARPSYNC.COLLECTIVE R155, `(.L_x_9176) ;  /* 0x000000009b087348 */ /* 0x000fea0003c00000 */
[----:B------:R0:W1:Y:S02]  /*5810*/  SHFL.DOWN P6, R233, R234, R235, R238 ;  /* 0x080000ebeae97389 */ /* 0x00006400000c00ee */
[----:B01----:R-:W-:Y:S01]  /*5820*/  ENDCOLLECTIVE ;  /* 0x000000000000791b */ /* 0x003fe20003800000 */
.L_x_9176:
[----:B------:R-:W-:Y:S01]  /*5830*/  FADD.FTZ R150, R149, R150 ;  /* 0x0000009695967221 */ /* 0x000fe20000010000 */
[----:B------:R-:W-:-:S04]  /*5840*/  HFMA2.MMA R235, -RZ, RZ, 0, 1.1920928955078125e-07 ;  /* 0x00000002ffeb7435 */ /* 0x000fc800000001ff */
[----:B------:R-:W-:Y:S02]  /*5850*/  MOV R234, R150 ;  /* 0x0000009600ea7202 */ /* 0x000fe40000000f00 */
[----:B------:R-:W-:-:S07]  /*5860*/  MOV R151, R233 ;  /* 0x000000e900977202 */ /* 0x000fce0000000f00 */
[----:B------:R-:W-:Y:S05]  /*5870*/  WARPSYNC.COLLECTIVE R155, `(.L_x_9177) ;  /* 0x000000009b087348 */ /* 0x000fea0003c00000 */
[----:B------:R0:W1:Y:S02]  /*5880*/  SHFL.DOWN P6, R233, R234, R235, R238 ;  /* 0x080000ebeae97389 */ /* 0x00006400000c00ee */
[----:B01----:R-:W-:Y:S01]  /*5890*/  ENDCOLLECTIVE ;  /* 0x000000000000791b */ /* 0x003fe20003800000 */
.L_x_9177:
[----:B------:R-:W-:-:S05]  /*58a0*/  FADD.FTZ R151, R148, R151 ;  /* 0x0000009794977221 */ /* 0x000fca0000010000 */
[----:B------:R-:W-:Y:S02]  /*58b0*/  MOV R234, R151 ;  /* 0x0000009700ea7202 */ /* 0x000fe40000000f00 */
[----:B------:R-:W-:-:S07]  /*58c0*/  MOV R153, R233 ;  /* 0x000000e900997202 */ /* 0x000fce0000000f00 */
[----:B------:R-:W-:Y:S05]  /*58d0*/  WARPSYNC.COLLECTIVE R155, `(.L_x_9178) ;  /* 0x000000009b087348 */ /* 0x000fea0003c00000 */
[----:B------:R0:W1:Y:S02]  /*58e0*/  SHFL.DOWN P6, R233, R234, R235, R238 ;  /* 0x080000ebeae97389 */ /* 0x00006400000c00ee */
[----:B01----:R-:W-:Y:S01]  /*58f0*/  ENDCOLLECTIVE ;  /* 0x000000000000791b */ /* 0x003fe20003800000 */
.L_x_9178:
[----:B------:R-:W-:Y:S01]  /*5900*/  FADD.FTZ R153, R150, R153 ;  /* 0x0000009996997221 */ /* 0x000fe20000010000 */
[----:B------:R-:W-:-:S04]  /*5910*/  HFMA2.MMA R235, -RZ, RZ, 0, 5.9604644775390625e-08 ;  /* 0x00000001ffeb7435 */ /* 0x000fc800000001ff */
[----:B------:R-:W-:Y:S02]  /*5920*/  MOV R234, R153 ;  /* 0x0000009900ea7202 */ /* 0x000fe40000000f00 */
[----:B------:R-:W-:-:S07]  /*5930*/  MOV R152, R233 ;  /* 0x000000e900987202 */ /* 0x000fce0000000f00 */
[----:B------:R-:W-:Y:S05]  /*5940*/  WARPSYNC.COLLECTIVE R155, `(.L_x_9179) ;  /* 0x000000009b087348 */ /* 0x000fea0003c00000 */
[----:B------:R0:W1:Y:S02]  /*5950*/  SHFL.DOWN P6, R233, R234, R235, R238 ;  /* 0x080000ebeae97389 */ /* 0x00006400000c00ee */
[----:B01----:R-:W-:Y:S01]  /*5960*/  ENDCOLLECTIVE ;  /* 0x000000000000791b */ /* 0x003fe20003800000 */
.L_x_9179:
[----:B------:R-:W-:-:S05]  /*5970*/  FADD.FTZ R146, R151, R152 ;  /* 0x0000009897927221 */ /* 0x000fca0000010000 */
[----:B------:R-:W-:Y:S02]  /*5980*/  MOV R234, R146 ;  /* 0x0000009200ea7202 */ /* 0x000fe40000000f00 */
[----:B------:R-:W-:-:S07]  /*5990*/  MOV R152, R233 ;  /* 0x000000e900987202 */ /* 0x000fce0000000f00 */
[----:B------:R-:W-:Y:S05]  /*59a0*/  WARPSYNC.COLLECTIVE R155, `(.L_x_9180) ;  /* 0x000000009b087348 */ /* 0x000fea0003c00000 */
[----:B------:R0:W1:Y:S02]  /*59b0*/  SHFL.DOWN P6, R233, R234, R235, R238 ;  /* 0x080000ebeae97389 */ /* 0x00006400000c00ee */
[----:B01----:R-:W-:Y:S01]  /*59c0*/  ENDCOLLECTIVE ;  /* 0x000000000000791b */ /* 0x003fe20003800000 */
.L_x_9180:
[----:B------:R-:W-:Y:S01]  /*59d0*/  MOV R147, R233 ;  /* 0x000000e900937202 */ /* 0x000fe20000000f00 */
[----:B------:R-:W-:Y:S06]  /*59e0*/  BRA `(.L_x_9181) ;  /* 0xffffffc8005c7947 */ /* 0x000fec000383ffff */
.L_x_9182:
        /* <DEDUP_REMOVED lines=9> */
.L_x_13991:


//--------------------- .text._ZN10layer_norm22ln_bwd_finalize_kernelINS_22Kernel_traits_finalizeILj4096E6__halfS2_fS2_fjLb0ELj1024ELj4ENS_18Kernel_traits_baseILj4096ES2_S2_fS2_fjLj1024EEEEELb0ELb1EEEvNS_9BwdParamsE --------------------------
	.section	.text._ZN10layer_norm22ln_bwd_finalize_kernelINS_22Kernel_traits_finalizeILj4096E6__halfS2_fS2_fjLb0ELj1024ELj4ENS_18Kernel_traits_baseILj4096ES2_S2_fS2_fjLj1024EEEEELb0ELb1EEEvNS_9BwdParamsE,"ax",@progbits
	.align	128
        .global         _ZN10layer_norm22ln_bwd_finalize_kernelINS_22Kernel_traits_finalizeILj4096E6__halfS2_fS2_fjLb0ELj1024ELj4ENS_18Kernel_traits_baseILj4096ES2_S2_fS2_fjLj1024EEEEELb0ELb1EEEvNS_9BwdParamsE
        .type           _ZN10layer_norm22ln_bwd_finalize_kernelINS_22Kernel_traits_finalizeILj4096E6__halfS2_fS2_fjLb0ELj1024ELj4ENS_18Kernel_traits_baseILj4096ES2_S2_fS2_fjLj1024EEEEELb0ELb1EEEvNS_9BwdParamsE,@function
        .size           _ZN10layer_norm22ln_bwd_finalize_kernelINS_22Kernel_traits_finalizeILj4096E6__halfS2_fS2_fjLb0ELj1024ELj4ENS_18Kernel_traits_baseILj4096ES2_S2_fS2_fjLj1024EEEEELb0ELb1EEEvNS_9BwdParamsE,(.L_x_13992 - _ZN10layer_norm22ln_bwd_finalize_kernelINS_22Kernel_traits_finalizeILj4096E6__halfS2_fS2_fjLb0ELj1024ELj4ENS_18Kernel_traits_baseILj4096ES2_S2_fS2_fjLj1024EEEEELb0ELb1EEEvNS_9BwdParamsE)
        .other          _ZN10layer_norm22ln_bwd_finalize_kernelINS_22Kernel_traits_finalizeILj4096E6__halfS2_fS2_fjLb0ELj1024ELj4ENS_18Kernel_traits_baseILj4096ES2_S2_fS2_fjLj1024EEEEELb0ELb1EEEvNS_9BwdParamsE,@"STO_CUDA_ENTRY STV_DEFAULT"
_ZN10layer_norm22ln_bwd_finalize_kernelINS_22Kernel_traits_finalizeILj4096E6__halfS2_fS2_fjLb0ELj1024ELj4ENS_18Kernel_traits_baseILj4096ES2_S2_fS2_fjLj1024EEEEELb0ELb1EEEvNS_9BwdParamsE:
.text._ZN10layer_norm22ln_bwd_finalize_kernelINS_22Kernel_traits_finalizeILj4096E6__halfS2_fS2_fjLb0ELj1024ELj4ENS_18Kernel_traits_baseILj4096ES2_S2_fS2_fjLj1024EEEEELb0ELb1EEEvNS_9BwdParamsE:
        /* <DEDUP_REMOVED lines=26> */
.L_x_9194:
        /* <DEDUP_REMOVED lines=31> */
.L_x_9187:
        /* <DEDUP_REMOVED lines=34> */
.L_x_9186:
[----:B------:R-:W-:Y:S05]  /*05b0*/  BSYNC B1 ;  /* 0x0000000000017941 */ /* 0x000fea0003800000 */
.L_x_9185:
        /* <DEDUP_REMOVED lines=25> */
.L_x_9189:
[----:B------:R-:W-:Y:S05]  /*0750*/  BSYNC B1 ;  /* 0x0000000000017941 */ /* 0x000fea0003800000 */
.L_x_9188:
        /* <DEDUP_REMOVED lines=12> */
.L_x_9184:
[----:B------:R-:W-:Y:S05]  /*0820*/  BSYNC B0 ;  /* 0x0000000000007941 */ /* 0x000fea0003800000 */
.L_x_9183:
        /* <DEDUP_REMOVED lines=29> */
.L_x_9205:
[----:B------:R-:W-:Y:S01]  /*0a00*/  @!P1 SHF.R.U32.HI R12, RZ, 0x3, R0 ;  /* 0x00000003ff0c9819 */ /* 0x000fe20000011600 */
[----:B----4-:R-:W-:Y:S01]  /*0a10*/  FADD.FTZ R14, R9, R14 ;  /* 0x0000000e090e7221 */ /* 0x010fe20000010000 */
[----:B---3--:R-:W-:Y:S02]  /*0a20*/  FADD.FTZ R11, R10, R11 ;  /* 0x0000000b0a0b7221 */ /* 0x008fe40000010000 */
[----:B------:R-:W-:-:S05]  /*0a30*/  @!P1 LOP3.LUT R12, R12, 0x1ffffffc, RZ, 0xc0, !PT ;  /* 0x1ffffffc0c0c9812 */ /* 0x000fca00078ec0ff */
[----:B------:R3:W-:Y:S04]  /*0a40*/  @!P1 STS [R12+UR4+0x2000], R14 ;  /* 0x0020000e0c009988 */ /* 0x0007e80008000804 */
[----:B------:R3:W-:Y:S02]  /*0a50*/  @!P1 STS [R12+UR4+0x2080], R11 ;  /* 0x0020800b0c009988 */ /* 0x0007e40008000804 */
.L_x_9190:
        /* <DEDUP_REMOVED lines=14> */
.L_x_9193:
[----:B------:R-:W-:Y:S05]  /*0b40*/  BSYNC B0 ;  /* 0x0000000000007941 */ /* 0x000fea0003800000 */
.L_x_9192:
[C---:B------:R-:W-:Y:S02]  /*0b50*/  ISETP.GT.U32.AND P1, PT, R3.reuse, -0x1001, PT ;  /* 0xffffefff0300780c */ /* 0x040fe40003f24070 */
[----:B------:R-:W-:Y:S02]  /*0b60*/  IADD3 R3, R3, 0x1000, RZ ;  /* 0x0000100003037810 */ /* 0x000fe40007ffe0ff */
[----:B------:R-:W-:-:S09]  /*0b70*/  IADD3 R4, R4, 0x800, RZ ;  /* 0x0000080004047810 */ /* 0x000fd20007ffe0ff */
[----:B------:R-:W-:Y:S05]  /*0b80*/  @P1 BRA `(.L_x_9194) ;  /* 0xfffffff400841947 */ /* 0x000fea000383ffff */
[----:B------:R-:W-:Y:S05]  /*0b90*/  EXIT ;  /* 0x000000000000794d */ /* 0x000fea0003800000 */
.L_x_9191:
[----:B------:R-:W-:Y:S01]  /*0ba0*/  HFMA2.MMA R22, -RZ, RZ, 0, 1.847743988037109375e-06 ;  /* 0x0000001fff167435 */ /* 0x000fe200000001ff */
[----:B0--3--:R-:W-:Y:S01]  /*0bb0*/  MOV R20, R10 ;  /* 0x0000000a00147202 */ /* 0x009fe20000000f00 */
[----:B------:R-:W-:Y:S01]  /*0bc0*/  IMAD.MOV.U32 R19, RZ, RZ, 0x1 ;  /* 0x00000001ff137424 */ /* 0x000fe200078e00ff */
[----:B------:R-:W-:-:S08]  /*0bd0*/  MOV R17, 0xffffffff ;  /* 0xffffffff00117802 */ /* 0x000fd00000000f00 */
[----:B-12---:R-:W-:Y:S05]  /*0be0*/  WARPSYNC.COLLECTIVE R17, `(.L_x_9195) ;  /* 0x0000000011087348 */ /* 0x006fea0003c00000 */
[----:B------:R0:W3:Y:S02]  /*0bf0*/  SHFL.BFLY P2, R18, R20, R19, R22 ;  /* 0x0c00001314127389 */ /* 0x0000e40000040016 */
[----:B0123--:R-:W-:Y:S01]  /*0c00*/  ENDCOLLECTIVE ;  /* 0x000000000000791b */ /* 0x00ffe20003800000 */
.L_x_9195:
[----:B------:R-:W-:Y:S01]  /*0c10*/  HFMA2.MMA R19, -RZ, RZ, 0, 1.1920928955078125e-07 ;  /* 0x00000002ff137435 */ /* 0x000fe200000001ff */
[----:B------:R-:W-:-:S05]  /*0c20*/  MOV R11, R18 ;  /* 0x00000012000b7202 */ /* 0x000fca0000000f00 */
[----:B------:R-:W-:-:S04]  /*0c30*/  FADD.FTZ R11, R10, R11 ;  /* 0x0000000b0a0b7221 */ /* 0x000fc80000010000 */
[----:B------:R-:W-:-:S07]  /*0c40*/  IMAD.MOV.U32 R20, RZ, RZ, R11 ;  /* 0x000000ffff147224 */ /* 0x000fce00078e000b */
[----:B------:R-:W-:Y:S05]  /*0c50*/  WARPSYNC.COLLECTIVE R17, `(.L_x_9196) ;  /* 0x0000000011087348 */ /* 0x000fea0003c00000 */
[----:B------:R0:W1:Y:S02]  /*0c60*/  SHFL.BFLY P2, R18, R20, R19, R22 ;  /* 0x0c00001314127389 */ /* 0x0000640000040016 */
[----:B01----:R-:W-:Y:S01]  /*0c70*/  ENDCOLLECTIVE ;  /* 0x000000000000791b */ /* 0x003fe20003800000 */
.L_x_9196:
[----:B------:R-:W-:Y:S01]  /*0c80*/  IMAD.MOV.U32 R19, RZ, RZ, 0x4 ;  /* 0x00000004ff137424 */ /* 0x000fe200078e00ff */
[----:B------:R-:W-:-:S05]  /*0c90*/  MOV R12, R18 ;  /* 0x00000012000c7202 */ /* 0x000fca0000000f00 */
[----:B------:R-:W-:-:S05]  /*0ca0*/  FADD.FTZ R12, R11, R12 ;  /* 0x0000000c0b0c7221 */ /* 0x000fca0000010000 */
[----:B------:R-:W-:-:S07]  /*0cb0*/  MOV R20, R12 ;  /* 0x0000000c00147202 */ /* 0x000fce0000000f00 */
[----:B------:R-:W-:Y:S05]  /*0cc0*/  WARPSYNC.COLLECTIVE R17, `(.L_x_9197) ;  /* 0x0000000011087348 */ /* 0x000fea0003c00000 */
[----:B------:R0:W1:Y:S02]  /*0cd0*/  SHFL.BFLY P2, R18, R20, R19, R22 ;  /* 0x0c00001314127389 */ /* 0x0000640000040016 */
[----:B01----:R-:W-:Y:S01]  /*0ce0*/  ENDCOLLECTIVE ;  /* 0x000000000000791b */ /* 0x003fe20003800000 */
.L_x_9197:
[----:B------:R-:W-:Y:S01]  /*0cf0*/  HFMA2.MMA R19, -RZ, RZ, 0, 4.76837158203125e-07 ;  /* 0x00000008ff137435 */ /* 0x000fe200000001ff */
[----:B------:R-:W-:-:S05]  /*0d00*/  MOV R13, R18 ;  /* 0x00000012000d7202 */ /* 0x000fca0000000f00 */
[----:B------:R-:W-:-:S05]  /*0d10*/  FADD.FTZ R13, R12, R13 ;  /* 0x0000000d0c0d7221 */ /* 0x000fca0000010000 */
[----:B------:R-:W-:-:S07]  /*0d20*/  MOV R20, R13 ;  /* 0x0000000d00147202 */ /* 0x000fce0000000f00 */
[----:B------:R-:W-:Y:S05]  /*0d30*/  WARPSYNC.COLLECTIVE R17, `(.L_x_9198) ;  /* 0x0000000011087348 */ /* 0x000fea0003c00000 */
[----:B------:R0:W1:Y:S02]  /*0d40*/  SHFL.BFLY P2, R18, R20, R19, R22 ;  /* 0x0c00001314127389 */ /* 0x0000640000040016 */
[----:B01----:R-:W-:Y:S01]  /*0d50*/  ENDCOLLECTIVE ;  /* 0x000000000000791b */ /* 0x003fe20003800000 */
.L_x_9198:
[----:B------:R-:W-:Y:S01]  /*0d60*/  HFMA2.MMA R19, -RZ, RZ, 0, 9.5367431640625e-07 ;  /* 0x00000010ff137435 */ /* 0x000fe200000001ff */
[----:B------:R-:W-:-:S04]  /*0d70*/  IMAD.MOV.U32 R10, RZ, RZ, R18 ;  /* 0x000000ffff0a7224 */ /* 0x000fc800078e0012 */
[----:B------:R-:W-:-:S05]  /*0d80*/  FADD.FTZ R10, R13, R10 ;  /* 0x0000000a0d0a7221 */ /* 0x000fca0000010000 */
[----:B------:R-:W-:-:S07]  /*0d90*/  MOV R20, R10 ;  /* 0x0000000a00147202 */ /* 0x000fce0000000f00 */
[----:B------:R-:W-:Y:S05]  /*0da0*/  WARPSYNC.COLLECTIVE R17, `(.L_x_9199) ;  /* 0x0000000011087348 */ /* 0x000fea0003c00000 */
[----:B------:R0:W1:Y:S02]  /*0db0*/  SHFL.BFLY P2, R18, R20, R19, R22 ;  /* 0x0c00001314127389 */ /* 0x0000640000040016 */
[----:B01----:R-:W-:Y:S01]  /*0dc0*/  ENDCOLLECTIVE ;  /* 0x000000000000791b */ /* 0x003fe20003800000 */
.L_x_9199:
[----:B------:R-:W-:Y:S01]  /*0dd0*/  HFMA2.MMA R19, -RZ, RZ, 0, 5.9604644775390625e-08 ;  /* 0x00000001ff137435 */ /* 0x000fe200000001ff */
[----:B------:R-:W-:Y:S01]  /*0de0*/  IMAD.MOV.U32 R20, RZ, RZ, R9 ;  /* 0x000000ffff147224 */ /* 0x000fe200078e0009 */
[----:B------:R-:W-:-:S09]  /*0df0*/  MOV R11, R18 ;  /* 0x00000012000b7202 */ /* 0x000fd20000000f00 */
[----:B------:R-:W-:Y:S05]  /*0e00*/  WARPSYNC.COLLECTIVE R17, `(.L_x_9200) ;  /* 0x0000000011087348 */ /* 0x000fea0003c00000 */
[----:B------:R0:W1:Y:S02]  /*0e10*/  SHFL.BFLY P2, R18, R20, R19, R22 ;  /* 0x0c00001314127389 */ /* 0x0000640000040016 */
[----:B01----:R-:W-:Y:S01]  /*0e20*/  ENDCOLLECTIVE ;  /* 0x000000000000791b */ /* 0x003fe20003800000 */
.L_x_9200:
[----:B------:R-:W-:Y:S01]  /*0e30*/  HFMA2.MMA R19, -RZ, RZ, 0, 1.1920928955078125e-07 ;  /* 0x00000002ff137435 */ /* 0x000fe200000001ff */
[----:B------:R-:W-:-:S05]  /*0e40*/  MOV R12, R18 ;  /* 0x00000012000c7202 */ /* 0x000fca0000000f00 */
[----:B------:R-:W-:-:S05]  /*0e50*/  FADD.FTZ R14, R9, R12 ;  /* 0x0000000c090e7221 */ /* 0x000fca0000010000 */
[----:B------:R-:W-:-:S07]  /*0e60*/  MOV R20, R14 ;  /* 0x0000000e00147202 */ /* 0x000fce0000000f00 */
[----:B------:R-:W-:Y:S05]  /*0e70*/  WARPSYNC.COLLECTIVE R17, `(.L_x_9201) ;  /* 0x0000000011087348 */ /* 0x000fea0003c00000 */
[----:B------:R0:W1:Y:S02]  /*0e80*/  SHFL.BFLY P2, R18, R20, R19, R22 ;  /* 0x0c00001314127389 */ /* 0x0000640000040016 */
[----:B01----:R-:W-:Y:S01]  /*0e90*/  ENDCOLLECTIVE ;  /* 0x000000000000791b */ /* 0x003fe20003800000 */
.L_x_9201:
[----:B------:R-:W-:Y:S01]  /*0ea0*/  HFMA2.MMA R19, -RZ, RZ, 0, 2.384185791015625e-07 ;  /* 0x00000004ff137435 */ /* 0x000fe200000001ff */
[----:B------:R-:W-:-:S04]  /*0eb0*/  IMAD.MOV.U32 R13, RZ, RZ, R18 ;  /* 0x000000ffff0d7224 */ /* 0x000fc800078e0012 */
[----:B------:R-:W-:-:S05]  /*0ec0*/  FADD.FTZ R15, R14, R13 ;  /* 0x0000000d0e0f7221 */ /* 0x000fca0000010000 */
[----:B------:R-:W-:-:S07]  /*0ed0*/  MOV R20, R15 ;  /* 0x0000000f00147202 */ /* 0x000fce0000000f00 */
[----:B------:R-:W-:Y:S05]  /*0ee0*/  WARPSYNC.COLLECTIVE R17, `(.L_x_9202) ;  /* 0x0000000011087348 */ /* 0x000fea0003c00000 */
[----:B------:R0:W1:Y:S02]  /*0ef0*/  SHFL.BFLY P2, R18, R20, R19, R22 ;  /* 0x0c00001314127389 */ /* 0x0000640000040016 */
[----:B01----:R-:W-:Y:S01]  /*0f00*/  ENDCOLLECTIVE ;  /* 0x000000000000791b */ /* 0x003fe20003800000 */
.L_x_9202:
[----:B------:R-:W-:Y:S01]  /*0f10*/  IMAD.MOV.U32 R19, RZ, RZ, 0x8 ;  /* 0x00000008ff137424 */ /* 0x000fe200078e00ff */
[----:B------:R-:W-:-:S05]  /*0f20*/  MOV R16, R18 ;  /* 0x0000001200107202 */ /* 0x000fca0000000f00 */
[----:B------:R-:W-:-:S05]  /*0f30*/  FADD.FTZ R16, R15, R16 ;  /* 0x000000100f107221 */ /* 0x000fca0000010000 */
[----:B------:R-:W-:-:S07]  /*0f40*/  MOV R20, R16 ;  /* 0x0000001000147202 */ /* 0x000fce0000000f00 */
[----:B------:R-:W-:Y:S05]  /*0f50*/  WARPSYNC.COLLECTIVE R17, `(.L_x_9203) ;  /* 0x0000000011087348 */ /* 0x000fea0003c00000 */
[----:B------:R0:W1:Y:S02]  /*0f60*/  SHFL.BFLY P2, R18, R20, R19, R22 ;  /* 0x0c00001314127389 */ /* 0x0000640000040016 */
[----:B01----:R-:W-:Y:S01]  /*0f70*/  ENDCOLLECTIVE ;  /* 0x000000000000791b */ /* 0x003fe20003800000 */
.L_x_9203:
[----:B------:R-:W-:Y:S01]  /*0f80*/  HFMA2.MMA R19, -RZ, RZ, 0, 9.5367431640625e-07 ;  /* 0x00000010ff137435 */ /* 0x000fe200000001ff */
[----:B------:R-:W-:-:S05]  /*0f90*/  MOV R9, R18 ;  /* 0x0000001200097202 */ /* 0x000fca0000000f00 */
[----:B------:R-:W-:-:S05]  /*0fa0*/  FADD.FTZ R9, R16, R9 ;  /* 0x0000000910097221 */ /* 0x000fca0000010000 */
[----:B------:R-:W-:-:S07]  /*0fb0*/  MOV R20, R9 ;  /* 0x0000000900147202 */ /* 0x000fce0000000f00 */
[----:B------:R-:W-:Y:S05]  /*0fc0*/  WARPSYNC.COLLECTIVE R17, `(.L_x_9204) ;  /* 0x0000000011087348 */ /* 0x000fea0003c00000 */
[----:B------:R0:W1:Y:S02]  /*0fd0*/  SHFL.BFLY P2, R18, R20, R19, R22 ;  /* 0x0c00001314127389 */ /* 0x0000640000040016 */
[----:B01----:R-:W-:Y:S01]  /*0fe0*/  ENDCOLLECTIVE ;  /* 0x000000000000791b */ /* 0x003fe20003800000 */
.L_x_9204:
[----:B------:R-:W-:Y:S01]  /*0ff0*/  MOV R14, R18 ;  /* 0x00000012000e7202 */ /* 0x000fe20000000f00 */
[----:B------:R-:W-:Y:S06]  /*1000*/  BRA `(.L_x_9205) ;  /* 0xfffffff8007c7947 */ /* 0x000fec000383ffff */
.L_x_9206:
        /* <DEDUP_REMOVED lines=15> */
.L_x_13992:


//--------------------- .text._ZN10layer_norm13ln_bwd_kernelINS_13Kernel_traitsI6__halfS2_fS2_fjLj4096ELj1ELj1ELj4ELj16ENS_18Kernel_traits_baseILj4096ES2_S2_fS2_fjLj128EEEEELb1ELb0ELb1ELb1EEEvNS_9BwdParamsE --------------------------
	.section	.text._ZN10layer_norm13ln_bwd_kernelINS_13Kernel_traitsI6__halfS2_fS2_fjLj4096ELj1ELj1ELj4ELj16ENS_18Kernel_traits_baseILj4096ES2_S2_fS2_fjLj128EEEEELb1ELb0ELb1ELb1EEEvNS_9BwdParamsE,"ax",@progbits
	.align	128
        .global         _ZN10layer_norm13ln_bwd_kernelINS_13Kernel_traitsI6__halfS2_fS2_fjLj4096ELj1ELj1ELj4ELj16ENS_18Kernel_traits_baseILj4096ES2_S2_fS2_fjLj128EEEEELb1ELb0ELb1ELb1EEEvNS_9BwdParamsE
        .type           _ZN10layer_norm13ln_bwd_kernelINS_13Kernel_traitsI6__halfS2_fS2_fjLj4096ELj1ELj1ELj4ELj16ENS_18Kernel_traits_baseILj4096ES2_S2_fS2_fjLj128EEEEELb1ELb0ELb1ELb1EEEvNS_9BwdParamsE,@function
        .size           _ZN10layer_norm13ln_bwd_kernelINS_13Kernel_traitsI6__halfS2_fS2_fjLj4096ELj1ELj1ELj4ELj16ENS_18Kernel_traits_baseILj4096ES2_S2_fS2_fjLj128EEEEELb1ELb0ELb1ELb1EEEvNS_9BwdParamsE,(.L_x_13993 - _ZN10layer_norm13ln_bwd_kernelINS_13Kernel_traitsI6__halfS2_fS2_fjLj4096ELj1ELj1ELj4ELj16ENS_18Kernel_traits_baseILj4096ES2_S2_fS2_fjLj128EEEEELb1ELb0ELb1ELb1EEEvNS_9BwdParamsE)
        .other          _ZN10layer_norm13ln_bwd_kernelINS_13Kernel_traitsI6__halfS2_fS2_fjLj4096ELj1ELj1ELj4ELj16ENS_18Kernel_traits_baseILj4096ES2_S2_fS2_fjLj128EEEEELb1ELb0ELb1ELb1EEEvNS_9BwdParamsE,@"STO_CUDA_ENTRY STV_DEFAULT"
_ZN10layer_norm13ln_bwd_kernelINS_13Kernel_traitsI6__halfS2_fS2_fjLj4096ELj1ELj1ELj4ELj16ENS_18Kernel_traits_baseILj4096ES2_S2_fS2_fjLj128EEEEELb1ELb0ELb1ELb1EEEvNS_9BwdParamsE:
.text._ZN10layer_norm13ln_bwd_kernelINS_13Kernel_traitsI6__halfS2_fS2_fjLj4096ELj1ELj1ELj4ELj16ENS_18Kernel_traits_baseILj4096ES2_S2_fS2_fjLj128EEEEELb1ELb0ELb1ELb1EEEvNS_9BwdParamsE:
        /* <DEDUP_REMOVED lines=45> */
.L_x_9207:
        /* <DEDUP_REMOVED lines=38> */
[--C-:B--2---:R-:W-:Y:S02]  /*0530*/  HADD2.F32 R191, -RZ, R5.reuse.H0_H0 ;  /* 0x20000005ffbf7230 */ /* 0x104fe40000004100 */
[----:B------:R-:W-:Y:S02]  /*0540*/  HADD2.F32 R190, -RZ, R5.H1_H1 ;  /* 0x30000005ffbe7230 */ /* 0x000fe40000004100 */
[----:B------:R-:W0:Y:S01]  /*0550*/  LDC.U8 R5, c[0x0][0x2a0] ;  /* 0x0000a800ff057b82 */ /* 0x000e220000000000 */
[----:B------:R-:W-:-:S02]  /*0560*/  HADD2.F32 R189, -RZ, R6.H0_H0 ;  /* 0x20000006ffbd7230 */ /* 0x000fc40000004100 */
[----:B------:R-:W-:Y:S02]  /*0570*/  HADD2.F32 R188, -RZ, R6.H1_H1 ;  /* 0x30000006ffbc7230 */ /* 0x000fe40000004100 */
[--C-:B------:R-:W-:Y:S02]  /*0580*/  HADD2.F32 R187, -RZ, R7.reuse.H0_H0 ;  /* 0x20000007ffbb7230 */ /* 0x100fe40000004100 */
[----:B------:R-:W-:Y:S02]  /*0590*/  HADD2.F32 R186, -RZ, R7.H1_H1 ;  /* 0x30000007ffba7230 */ /* 0x000fe40000004100 */
[--C-:B---3--:R-:W-:Y:S02]  /*05a0*/  HADD2.F32 R185, -RZ, R8.reuse.H0_H0 ;  /* 0x20000008ffb97230 */ /* 0x108fe40000004100 */
[----:B------:R-:W-:Y:S02]  /*05b0*/  HADD2.F32 R184, -RZ, R8.H1_H1 ;  /* 0x30000008ffb87230 */ /* 0x000fe40000004100 */
[----:B------:R-:W-:-:S02]  /*05c0*/  HADD2.F32 R183, -RZ, R9.H0_H0 ;  /* 0x20000009ffb77230 */ /* 0x000fc40000004100 */
[----:B------:R-:W-:Y:S02]  /*05d0*/  HADD2.F32 R182, -RZ, R9.H1_H1 ;  /* 0x30000009ffb67230 */ /* 0x000fe40000004100 */
[--C-:B------:R-:W-:Y:S02]  /*05e0*/  HADD2.F32 R181, -RZ, R10.reuse.H0_H0 ;  /* 0x2000000affb57230 */ /* 0x100fe40000004100 */
[----:B------:R-:W-:Y:S02]  /*05f0*/  HADD2.F32 R180, -RZ, R10.H1_H1 ;  /* 0x3000000affb47230 */ /* 0x000fe40000004100 */
[--C-:B------:R-:W-:Y:S02]  /*0600*/  HADD2.F32 R23, -RZ, R11.reuse.H0_H0 ;  /* 0x2000000bff177230 */ /* 0x100fe40000004100 */
[----:B------:R-:W-:Y:S02]  /*0610*/  HADD2.F32 R22, -RZ, R11.H1_H1 ;  /* 0x3000000bff167230 */ /* 0x000fe40000004100 */
        /* <DEDUP_REMOVED lines=20> */
[--C-:B------:R-:W-:Y:S02]  /*0760*/  HADD2.F32 R193, -RZ, R4.reuse.H0_H0 ;  /* 0x20000004ffc17230 */ /* 0x100fe40000004100 */
[----:B0-----:R-:W-:-:S07]  /*0770*/  HADD2.F32 R192, -RZ, R4.H1_H1 ;  /* 0x30000004ffc07230 */ /* 0x001fce0000004100 */
.L_x_9277:
        /* <DEDUP_REMOVED lines=19> */
[C---:B------:R-:W-:Y:S02]  /*08b0*/  IADD3 R227, R232.reuse, 0x80, RZ ;  /* 0x00000080e8e37810 */ /* 0x040fe40007ffe0ff */
[----:B------:R-:W-:Y:S01]  /*08c0*/  IADD3 R195, R232, 0x100, RZ ;  /* 0x00000100e8c37810 */ /* 0x000fe20007ffe0ff */
[----:B------:R-:W-:Y:S01]  /*08d0*/  BSSY B0, `(.L_x_9209) ;  /* 0x000016b000007945 */ /* 0x000fe20003800000 */
[----:B------:R-:W-:Y:S02]  /*08e0*/  IADD3 R194, R194, UR8, RZ ;  /* 0x00000008c2c27c10 */ /* 0x000fe4000fffe0ff */
[C---:B0-----:R-:W-:Y:S01]  /*08f0*/  IADD3 R3, R232.reuse, 0x180, RZ ;  /* 0x00000180e8037810 */ /* 0x041fe20007ffe0ff */
        /* <DEDUP_REMOVED lines=40> */
.L_x_9210:
        /* <DEDUP_REMOVED lines=8> */
[----:B------:R-:W-:Y:S01]  /*0c00*/  LEA.HI.SX32 R173, R133, R230, 0x1d ;  /* 0x000000e685ad7211 */ /* 0x000fe200078feaff */
[----:B0-----:R-:W-:-:S05]  /*0c10*/  IMAD.WIDE.U32 R164, R232, 0x20, R196 ;  /* 0x00000020e8a47825 */ /* 0x001fca00078e00c4 */
[----:B------:R-:W4:Y:S01]  /*0c20*/  LDG.E.128 R132, desc[UR4][R164.64] ;  /* 0x00000004a4847981 */ /* 0x000f22000c1e1d00 */
[----:B-1----:R-:W-:-:S03]  /*0c30*/  IMAD.WIDE.U32 R136, R173, 0x10, R170 ;  /* 0x00000010ad887825 */ /* 0x002fc600078e00aa */
[----:B------:R-:W4:Y:S04]  /*0c40*/  LDG.E.128 R140, desc[UR4][R164.64+0x10] ;  /* 0x00001004a48c7981 */ /* 0x000f28000c1e1d00 */
[----:B------:R-:W4:Y:S01]  /*0c50*/  LDG.E.128 R136, desc[UR4][R136.64] ;  /* 0x0000000488887981 */ /* 0x000f22000c1e1d00 */
[----:B------:R-:W-:Y:S01]  /*0c60*/  IADD3 R149, R173, 0x80, RZ ;  /* 0x00000080ad957810 */ /* 0x000fe20007ffe0ff */
[----:B------:R-:W-:Y:S01]  /*0c70*/  IMAD.WIDE.U32 R202, R227, 0x20, R196 ;  /* 0x00000020e3ca7825 */ /* 0x000fe200078e00c4 */
[----:B------:R-:W-:-:S03]  /*0c80*/  IADD3 R161, R173, 0x100, RZ ;  /* 0x00000100ada17810 */ /* 0x000fc60007ffe0ff */
[--C-:B------:R-:W-:Y:S01]  /*0c90*/  IMAD.WIDE.U32 R148, R149, 0x10, R170.reuse ;  /* 0x0000001095947825 */ /* 0x100fe200078e00aa */
[----:B------:R-:W4:Y:S01]  /*0ca0*/  LDG.E.128 R152, desc[UR4][R202.64+0x10] ;  /* 0x00001004ca987981 */ /* 0x000f22000c1e1d00 */
[----:B------:R-:W-:Y:S02]  /*0cb0*/  IADD3 R173, R173, 0x180, RZ ;  /* 0x00000180adad7810 */ /* 0x000fe40007ffe0ff */
[----:B------:R-:W-:Y:S01]  /*0cc0*/  IMAD.WIDE.U32 R160, R161, 0x10, R170 ;  /* 0x00000010a1a07825 */ /* 0x000fe200078e00aa */
[----:B------:R-:W4:Y:S03]  /*0cd0*/  LDG.E.128 R144, desc[UR4][R202.64] ;  /* 0x00000004ca907981 */ /* 0x000f26000c1e1d00 */
[--C-:B------:R-:W-:Y:S01]  /*0ce0*/  IMAD.WIDE.U32 R200, R195, 0x20, R196.reuse ;  /* 0x00000020c3c87825 */ /* 0x100fe200078e00c4 */
[----:B------:R-:W4:Y:S03]  /*0cf0*/  LDG.E.128 R148, desc[UR4][R148.64] ;  /* 0x0000000494947981 */ /* 0x000f26000c1e1d00 */
[----:B------:R-:W-:Y:S01]  /*0d00*/  IMAD.WIDE.U32 R196, R3, 0x20, R196 ;  /* 0x0000002003c47825 */ /* 0x000fe200078e00c4 */
[----:B------:R-:W4:Y:S03]  /*0d10*/  LDG.E.128 R160, desc[UR4][R160.64] ;  /* 0x00000004a0a07981 */ /* 0x000f26000c1e1d00 */
[----:B------:R-:W-:Y:S01]  /*0d20*/  IMAD.WIDE.U32 R172, R173, 0x10, R170 ;  /* 0x00000010adac7825 */ /* 0x000fe200078e00aa */
[----:B------:R-:W4:Y:S04]  /*0d30*/  LDG.E.128 R176, desc[UR4][R196.64+0x10] ;  /* 0x00001004c4b07981 */ /* 0x000f28000c1e1d00 */
[----:B------:R0:W4:Y:S04]  /*0d40*/  LDG.E.128 R168, desc[UR4][R196.64] ;  /* 0x00000004c4a87981 */ /* 0x000128000c1e1d00 */
[----:B------:R-:W4:Y:S04]  /*0d50*/  LDG.E.128 R156, desc[UR4][R200.64] ;  /* 0x00000004c89c7981 */ /* 0x000f28000c1e1d00 */
[----:B------:R1:W4:Y:S04]  /*0d60*/  LDG.E.128 R164, desc[UR4][R200.64+0x10] ;  /* 0x00001004c8a47981 */ /* 0x000328000c1e1d00 */
        /* <DEDUP_REMOVED lines=28> */
[----:B------:R3:W5:Y:S04]  /*0f30*/  @P0 LDG.E.128 R108, desc[UR4][R244.64+0x10] ;  /* 0x00001004f46c0981 */ /* 0x000768000c1e1d00 */
[----:B------:R-:W5:Y:S04]  /*0f40*/  @P0 LDG.E.128 R112, desc[UR4][R242.64] ;  /* 0x00000004f2700981 */ /* 0x000f68000c1e1d00 */
[----:B------:R3:W5:Y:S01]  /*0f50*/  @P0 LDG.E.128 R116, desc[UR4][R242.64+0x10] ;  /* 0x00001004f2740981 */ /* 0x000762000c1e1d00 */
[----:B------:R-:W-:-:S04]  /*0f60*/  ISETP.NE.AND P0, PT, R5, RZ, PT ;  /* 0x000000ff0500720c */ /* 0x000fc80003f05270 */
[----:B--2---:R-:W-:-:S05]  /*0f70*/  FSEL R196, R198, RZ, !P0 ;  /* 0x000000ffc6c47208 */ /* 0x004fca0004000000 */
[C---:B----4-:R-:W-:Y:S01]  /*0f80*/  FADD.FTZ R225, -R196.reuse, R132 ;  /* 0x00000084c4e17221 */ /* 0x050fe20000010100 */
[----:B-1----:R-:W-:-:S03]  /*0f90*/  FADD.FTZ R201, -R196, R135 ;  /* 0x00000087c4c97221 */ /* 0x002fc60000010100 */
[----:B------:R-:W-:Y:S01]  /*0fa0*/  FMUL.FTZ R225, R4, R225 ;  /* 0x000000e104e17220 */ /* 0x000fe20000410000 */
[C---:B------:R-:W-:Y:S01]  /*0fb0*/  FADD.FTZ R209, -R196.reuse, R143 ;  /* 0x0000008fc4d17221 */ /* 0x040fe20000010100 */
[----:B------:R-:W-:Y:S02]  /*0fc0*/  HADD2.F32 R223, -RZ, R136.H0_H0 ;  /* 0x20000088ffdf7230 */ /* 0x000fe40000004100 */
[--C-:B------:R-:W-:Y:S02]  /*0fd0*/  HADD2.F32 R219, -RZ, R137.reuse.H0_H0 ;  /* 0x20000089ffdb7230 */ /* 0x100fe40000004100 */
[C---:B------:R-:W-:Y:S01]  /*0fe0*/  FADD.FTZ R197, -R196.reuse, R133 ;  /* 0x00000085c4c57221 */ /* 0x040fe20000010100 */
[----:B------:R-:W-:Y:S02]  /*0ff0*/  HADD2.F32 R137, -RZ, R137.H1_H1 ;  /* 0x30000089ff897230 */ /* 0x000fe40000004100 */
[----:B------:R-:W-:Y:S01]  /*1000*/  FADD.FTZ R221, -R196, R134 ;  /* 0x00000086c4dd7221 */ /* 0x000fe20000010100 */
[----:B------:R-:W-:-:S02]  /*1010*/  HADD2.F32 R211, -RZ, R139.H0_H0 ;  /* 0x2000008bffd37230 */ /* 0x000fc40000004100 */
[----:B------:R-:W-:Y:S01]  /*1020*/  FMUL.FTZ R220, R4, R201 ;  /* 0x000000c904dc7220 */ /* 0x000fe20000410000 */
[----:B------:R-:W-:Y:S02]  /*1030*/  HADD2.F32 R136, -RZ, R136.H1_H1 ;  /* 0x30000088ff887230 */ /* 0x000fe40000004100 */
[----:B------:R-:W-:Y:S01]  /*1040*/  FFMA.FTZ R24, R225, R223, R24 ;  /* 0x000000dfe1187223 */ /* 0x000fe20000010018 */
[----:B------:R-:W-:Y:S02]  /*1050*/  HADD2.F32 R139, -RZ, R139.H1_H1 ;  /* 0x3000008bff8b7230 */ /* 0x000fe40000004100 */
[----:B------:R-:W-:Y:S01]  /*1060*/  FADD.FTZ R68, R68, R223 ;  /* 0x000000df44447221 */ /* 0x000fe20000010000 */
[----:B------:R-:W-:Y:S01]  /*1070*/  FADD.FTZ R205, -R196, R141 ;  /* 0x0000008dc4cd7221 */ /* 0x000fe20000010100 */
[----:B------:R-:W-:Y:S01]  /*1080*/  FMUL.FTZ R212, R4, R209 ;  /* 0x000000d104d47220 */ /* 0x000fe20000410000 */
[----:B------:R-:W-:Y:S01]  /*1090*/  FMUL.FTZ R223, R193, R223 ;  /* 0x000000dfc1df7220 */ /* 0x000fe20000410000 */
[----:B------:R-:W-:-:S02]  /*10a0*/  HADD2.F32 R215, -RZ, R138.H0_H0 ;  /* 0x2000008affd77230 */ /* 0x000fc40000004100 */
[C---:B------:R-:W-:Y:S01]  /*10b0*/  FMUL.FTZ R224, R4.reuse, R197 ;  /* 0x000000c504e07220 */ /* 0x040fe20000410000 */
[----:B------:R-:W-:Y:S02]  /*10c0*/  HADD2.F32 R138, -RZ, R138.H1_H1 ;  /* 0x3000008aff8a7230 */ /* 0x000fe40000004100 */
[----:B------:R-:W-:Y:S01]  /*10d0*/  FMUL.FTZ R221, R4, R221 ;  /* 0x000000dd04dd7220 */ /* 0x000fe20000410000 */
[-C--:B------:R-:W-:Y:S01]  /*10e0*/  FFMA.FTZ R27, R220, R137.reuse, R27 ;  /* 0x00000089dc1b7223 */ /* 0x080fe2000001001b */
[----:B------:R-:W-:Y:S01]  /*10f0*/  FADD.FTZ R71, R71, R137 ;  /* 0x0000008947477221 */ /* 0x000fe20000010000 */
[----:B------:R-:W-:Y:S01]  /*1100*/  FMUL.FTZ R218, R190, R137 ;  /* 0x00000089beda7220 */ /* 0x000fe20000410000 */
[----:B------:R-:W-:Y:S01]  /*1110*/  FMUL.FTZ R216, R4, R205 ;  /* 0x000000cd04d87220 */ /* 0x000fe20000410000 */
[-C--:B------:R-:W-:Y:S01]  /*1120*/  FMUL.FTZ R222, R192, R136.reuse ;  /* 0x00000088c0de7220 */ /* 0x080fe20000410000 */
[----:B------:R-:W-:Y:S01]  /*1130*/  FADD.FTZ R67, R67, R139 ;  /* 0x0000008b43437221 */ /* 0x000fe20000010000 */
[-C--:B------:R-:W-:Y:S01]  /*1140*/  FFMA.FTZ R31, R212, R139.reuse, R31 ;  /* 0x0000008bd41f7223 */ /* 0x080fe2000001001f */
[----:B------:R-:W-:Y:S01]  /*1150*/  FMUL.FTZ R210, R186, R139 ;  /* 0x0000008bbad27220 */ /* 0x000fe20000410000 */
[----:B------:R-:W-:Y:S01]  /*1160*/  FADD.FTZ R137, RZ, R223 ;  /* 0x000000dfff897221 */ /* 0x000fe20000010000 */
[----:B------:R-:W-:Y:S01]  /*1170*/  FFMA.FTZ R139, R225, R223, RZ ;  /* 0x000000dfe18b7223 */ /* 0x000fe200000100ff */
[----:B------:R-:W-:Y:S01]  /*1180*/  FADD.FTZ R217, -R196, R140 ;  /* 0x0000008cc4d97221 */ /* 0x000fe20000010100 */
[----:B------:R-:W-:Y:S01]  /*1190*/  FFMA.FTZ R25, R224, R136, R25 ;  /* 0x00000088e0197223 */ /* 0x000fe20000010019 */
[----:B------:R-:W-:Y:S01]  /*11a0*/  FADD.FTZ R69, R69, R136 ;  /* 0x0000008845457221 */ /* 0x000fe20000010000 */
[-C--:B------:R-:W-:Y:S01]  /*11b0*/  FFMA.FTZ R26, R221, R219.reuse, R26 ;  /* 0x000000dbdd1a7223 */ /* 0x080fe2000001001a */
[----:B------:R-:W-:Y:S01]  /*11c0*/  FADD.FTZ R70, R70, R219 ;  /* 0x000000db46467221 */ /* 0x000fe20000010000 */
        /* <DEDUP_REMOVED lines=9> */
[C---:B------:R-:W-:Y:S01]  /*1260*/  FADD.FTZ R213, -R196.reuse, R142 ;  /* 0x0000008ec4d57221 */ /* 0x040fe20000010100 */
[----:B------:R-:W-:Y:S01]  /*1270*/  FADD.FTZ R198, -R196, R154 ;  /* 0x0000009ac4c67221 */ /* 0x000fe20000010100 */
[----:B------:R-:W-:Y:S01]  /*1280*/  FADD.FTZ R64, R64, R215 ;  /* 0x000000d740407221 */ /* 0x000fe20000010000 */
[-C--:B------:R-:W-:Y:S01]  /*1290*/  FFMA.FTZ R28, R217, R215.reuse, R28 ;  /* 0x000000d7d91c7223 */ /* 0x080fe2000001001c */
[----:B------:R-:W-:Y:S01]  /*12a0*/  FMUL.FTZ R215, R189, R215 ;  /* 0x000000d7bdd77220 */ /* 0x000fe20000410000 */
[----:B------:R-:W-:Y:S01]  /*12b0*/  FADD.FTZ R136, R137, R218 ;  /* 0x000000da89887221 */ /* 0x000fe20000010000 */
[----:B------:R-:W-:Y:S01]  /*12c0*/  FFMA.FTZ R138, R220, R218, R139 ;  /* 0x000000dadc8a7223 */ /* 0x000fe2000001008b */
[----:B------:R-:W-:Y:S02]  /*12d0*/  HADD2.F32 R132, -RZ, R151.H0_H0 ;  /* 0x20000097ff847230 */ /* 0x000fe40000004100 */
[----:B0-----:R-:W-:Y:S01]  /*12e0*/  FADD.FTZ R249, -R196, R155 ;  /* 0x0000009bc4f97221 */ /* 0x001fe20000010100 */
[C---:B------:R-:W-:Y:S01]  /*12f0*/  FMUL.FTZ R213, R4.reuse, R213 ;  /* 0x000000d504d57220 */ /* 0x040fe20000410000 */
[----:B------:R-:W-:Y:S01]  /*1300*/  FMUL.FTZ R197, R4, R198 ;  /* 0x000000c604c57220 */ /* 0x000fe20000410000 */
[----:B------:R-:W-:-:S02]  /*1310*/  HADD2.F32 R140, -RZ, R160.H0_H0 ;  /* 0x200000a0ff8c7230 */ /* 0x000fc40000004100 */
[----:B------:R-:W-:Y:S01]  /*1320*/  FADD.FTZ R137, R136, R215 ;  /* 0x000000d788897221 */ /* 0x000fe20000010000 */
[----:B------:R-:W-:Y:S02]  /*1330*/  HADD2.F32 R155, -RZ, R160.H1_H1 ;  /* 0x300000a0ff9b7230 */ /* 0x000fe40000004100 */
[C---:B------:R-:W-:Y:S01]  /*1340*/  FADD.FTZ R160, -R196.reuse, R169 ;  /* 0x000000a9c4a07221 */ /* 0x040fe20000010100 */
[----:B------:R-:W-:Y:S01]  /*1350*/  FFMA.FTZ R139, R217, R215, R138 ;  /* 0x000000d7d98b7223 */ /* 0x000fe2000001008a */
[C---:B------:R-:W-:Y:S01]  /*1360*/  FADD.FTZ R169, -R196.reuse, R179 ;  /* 0x000000b3c4a97221 */ /* 0x040fe20000010100 */
[----:B------:R-:W-:Y:S01]  /*1370*/  FADD.FTZ R229, -R196, R144 ;  /* 0x00000090c4e57221 */ /* 0x000fe20000010100 */
        /* <DEDUP_REMOVED lines=12> */
[----:B---3--:R-:W-:Y:S01]  /*1440*/  FADD.FTZ R245, -R196, R146 ;  /* 0x00000092c4f57221 */ /* 0x008fe20000010100 */
[----:B------:R-:W-:Y:S02]  /*1450*/  HADD2.F32 R148, -RZ, R148.H1_H1 ;  /* 0x30000094ff947230 */ /* 0x000fe40000004100 */
[-C--:B------:R-:W-:Y:S01]  /*1460*/  FFMA.FTZ R32, R209, R207.reuse, R32 ;  /* 0x000000cfd1207223 */ /* 0x080fe20000010020 */
[----:B------:R-:W-:Y:S01]  /*1470*/  FADD.FTZ R60, R60, R207 ;  /* 0x000000cf3c3c7221 */ /* 0x000fe20000010000 */
        /* <DEDUP_REMOVED lines=11> */
[----:B------:R-:W-:Y:S01]  /*1530*/  FADD.FTZ R202, -R196, R152 ;  /* 0x00000098c4ca7221 */ /* 0x000fe20000010100 */
        /* <DEDUP_REMOVED lines=17> */
[----:B------:R-:W-:Y:S01]  /*1650*/  FADD.FTZ R200, -R196, R153 ;  /* 0x00000099c4c87221 */ /* 0x000fe20000010100 */
[----:B------:R-:W-:Y:S01]  /*1660*/  FFMA.FTZ R136, R204, R202, R139 ;  /* 0x000000cacc887223 */ /* 0x000fe2000001008b */
[----:B------:R-:W-:Y:S01]  /*1670*/  FMUL.FTZ R198, R180, R150 ;  /* 0x00000096b4c67220 */ /* 0x000fe20000410000 */
[----:B------:R-:W-:Y:S01]  /*1680*/  FADD.FTZ R137, R132, R199 ;  /* 0x000000c784897221 */ /* 0x000fe20000010000 */
[----:B------:R-:W-:Y:S01]  /*1690*/  FMUL.FTZ R200, R4, R200 ;  /* 0x000000c804c87220 */ /* 0x000fe20000410000 */
[----:B------:R-:W-:Y:S01]  /*16a0*/  FFMA.FTZ R139, R201, R199, R136 ;  /* 0x000000c7c98b7223 */ /* 0x000fe20000010088 */
[----:B------:R-:W-:-:S02]  /*16b0*/  HADD2.F32 R151, -RZ, R151.H1_H1 ;  /* 0x30000097ff977230 */ /* 0x000fc40000004100 */
[----:B------:R-:W-:Y:S01]  /*16c0*/  FADD.FTZ R132, R137, R198 ;  /* 0x000000c689847221 */ /* 0x000fe20000010000 */
[----:B------:R-:W-:Y:S01]  /*16d0*/  FADD.FTZ R251, -R196, R156 ;  /* 0x0000009cc4fb7221 */ /* 0x000fe20000010100 */
[----:B------:R-:W-:Y:S01]  /*16e0*/  FFMA.FTZ R136, R200, R198, R139 ;  /* 0x000000c6c8887223 */ /* 0x000fe2000001008b */
        /* <DEDUP_REMOVED lines=25> */
[----:B------:R-:W-:-:S02]  /*1880*/  HADD2.F32 R144, -RZ, R174.H0_H0 ;  /* 0x200000aeff907230 */ /* 0x000fc40000004100 */
[C---:B------:R-:W-:Y:S01]  /*1890*/  FMUL.FTZ R166, R4.reuse, R159 ;  /* 0x0000009f04a67220 */ /* 0x040fe20000410000 */
[----:B------:R-:W-:Y:S02]  /*18a0*/  HADD2.F32 R143, -RZ, R174.H1_H1 ;  /* 0x300000aeff8f7230 */ /* 0x000fe40000004100 */
[C---:B------:R-:W-:Y:S01]  /*18b0*/  FMUL.FTZ R174, R4.reuse, R157 ;  /* 0x0000009d04ae7220 */ /* 0x040fe20000410000 */
[C---:B------:R-:W-:Y:S01]  /*18c0*/  FMUL.FTZ R159, R4.reuse, R176 ;  /* 0x000000b0049f7220 */ /* 0x040fe20000410000 */
[C---:B------:R-:W-:Y:S01]  /*18d0*/  FMUL.FTZ R164, R4.reuse, R164 ;  /* 0x000000a404a47220 */ /* 0x040fe20000410000 */
[----:B------:R-:W-:Y:S01]  /*18e0*/  FMUL.FTZ R176, R21, R140 ;  /* 0x0000008c15b07220 */ /* 0x000fe20000410000 */
[----:B------:R-:W-:Y:S01]  /*18f0*/  FADD.FTZ R137, R137, R178 ;  /* 0x000000b289897221 */ /* 0x000fe20000010000 */
[----:B------:R-:W-:Y:S01]  /*1900*/  FMUL.FTZ R177, R4, R251 ;  /* 0x000000fb04b17220 */ /* 0x000fe20000410000 */
[----:B------:R-:W-:Y:S01]  /*1910*/  FFMA.FTZ R136, R196, R178, R139 ;  /* 0x000000b2c4887223 */ /* 0x000fe2000001008b */
[----:B------:R-:W-:-:S02]  /*1920*/  HADD2.F32 R141, -RZ, R175.H0_H0 ;  /* 0x200000afff8d7230 */ /* 0x000fc40000004100 */
[C---:B------:R-:W-:Y:S01]  /*1930*/  FMUL.FTZ R165, R4.reuse, R165 ;  /* 0x000000a504a57220 */ /* 0x040fe20000410000 */
[----:B------:R-:W-:Y:S02]  /*1940*/  HADD2.F32 R168, -RZ, R175.H1_H1 ;  /* 0x300000afffa87230 */ /* 0x000fe40000004100 */
[----:B------:R-:W-:Y:S01]  /*1950*/  FMUL.FTZ R175, R4, R158 ;  /* 0x0000009e04af7220 */ /* 0x000fe20000410000 */
[----:B------:R-:W-:Y:S01]  /*1960*/  FADD.FTZ R59, R59, R151 ;  /* 0x000000973b3b7221 */ /* 0x000fe20000010000 */
[----:B------:R-:W-:Y:S01]  /*1970*/  FFMA.FTZ R39, R196, R151, R39 ;  /* 0x00000097c4277223 */ /* 0x000fe20000010027 */
        /* <DEDUP_REMOVED lines=10> */
[-C--:B------:R-:W-:Y:S01]  /*1a20*/  FFMA.FTZ R86, R175, R154.reuse, R86 ;  /* 0x0000009aaf567223 */ /* 0x080fe20000010056 */
[----:B------:R-:W-:Y:S01]  /*1a30*/  FADD.FTZ R54, R54, R154 ;  /* 0x0000009a36367221 */ /* 0x000fe20000010000 */
[----:B------:R-:W-:Y:S01]  /*1a40*/  FADD.FTZ R50, R50, R133 ;  /* 0x0000008532327221 */ /* 0x000fe20000010000 */
[-C--:B------:R-:W-:Y:S01]  /*1a50*/  FFMA.FTZ R82, R165, R133.reuse, R82 ;  /* 0x00000085a5527223 */ /* 0x080fe20000010052 */
        /* <DEDUP_REMOVED lines=16> */
[----:B------:R-:W-:Y:S01]  /*1b60*/  FFMA.FTZ R35, R204, R149, R35 ;  /* 0x00000095cc237223 */ /* 0x000fe20000010023 */
[----:B------:R-:W-:Y:S01]  /*1b70*/  FADD.FTZ R63, R63, R149 ;  /* 0x000000953f3f7221 */ /* 0x000fe20000010000 */
        /* <DEDUP_REMOVED lines=64> */
.L_x_9211:
[----:B------:R-:W-:Y:S05]  /*1f80*/  BSYNC B0 ;  /* 0x0000000000007941 */ /* 0x000fea0003800000 */
.L_x_9209:
        /* <DEDUP_REMOVED lines=33> */
.L_x_9288:
        /* <DEDUP_REMOVED lines=13> */
[-C--:B------:R-:W-:Y:S02]  /*2270*/  @!P0 LEA R172, R133, R138.reuse, 0x3 ;  /* 0x0000008a85ac8211 */ /* 0x080fe400078e18ff */
[----:B------:R-:W-:-:S03]  /*2280*/  LEA R173, R132, R138, 0x3 ;  /* 0x0000008a84ad7211 */ /* 0x000fc600078e18ff */
        /* <DEDUP_REMOVED lines=29> */
.L_x_9214:
[----:B------:R-:W-:Y:S05]  /*2460*/  BSYNC B0 ;  /* 0x0000000000007941 */ /* 0x000fea0003800000 */
.L_x_9213:
        /* <DEDUP_REMOVED lines=11> */
.L_x_9216:
[----:B------:R-:W-:Y:S05]  /*2520*/  BSYNC B0 ;  /* 0x0000000000007941 */ /* 0x000fea0003800000 */
.L_x_9215:
        /* <DEDUP_REMOVED lines=11> */
.L_x_9218:
[----:B------:R-:W-:Y:S05]  /*25e0*/  BSYNC B0 ;  /* 0x0000000000007941 */ /* 0x000fea0003800000 */
.L_x_9217:
        /* <DEDUP_REMOVED lines=13> */
.L_x_9220:
[----:B------:R-:W-:Y:S05]  /*26c0*/  BSYNC B0 ;  /* 0x0000000000007941 */ /* 0x000fea0003800000 */
.L_x_9219:
        /* <DEDUP_REMOVED lines=33> */
.L_x_9222:
[----:B------:R-:W-:Y:S05]  /*28e0*/  BSYNC B0 ;  /* 0x0000000000007941 */ /* 0x000fea0003800000 */
.L_x_9221:
        /* <DEDUP_REMOVED lines=15> */
.L_x_9224:
[----:B------:R-:W-:Y:S05]  /*29e0*/  BSYNC B0 ;  /* 0x0000000000007941 */ /* 0x000fea0003800000 */
.L_x_9223:
        /* <DEDUP_REMOVED lines=17> */
.L_x_9226:
[----:B------:R-:W-:Y:S05]  /*2b00*/  BSYNC B0 ;  /* 0x0000000000007941 */ /* 0x000fea0003800000 */
.L_x_9225:
        /* <DEDUP_REMOVED lines=16> */
.L_x_9228:
[----:B------:R-:W-:Y:S05]  /*2c10*/  BSYNC B0 ;  /* 0x0000000000007941 */ /* 0x000fea0003800000 */
.L_x_9227:
[----:B------:R-:W-:Y:S01]  /*2c20*/  @P5 SHF.R.S32.HI R133, RZ, 0x1f, R244 ;  /* 0x0000001fff855819 */ /* 0x000fe200000114f4 */
[----:B------:R-:W-:Y:S01]  /*2c30*/  HFMA2.MMA R231, -RZ, RZ, 0, 0 ;  /* 0x00000000ffe77435 */ /* 0x000fe200000001ff */
[----:B------:R-:W-:Y:S01]  /*2c40*/  @P5 LOP3.LUT P2, RZ, R241, 0xff0000, RZ, 0xc0, !PT ;  /* 0x00ff0000f1ff5812 */ /* 0x000fe2000784c0ff */
[----:B------:R-:W-:Y:S01]  /*2c50*/  BSSY B0, `(.L_x_9229) ;  /* 0x000002f000007945 */ /* 0x000fe20003800000 */
[----:B------:R-:W-:Y:S02]  /*2c60*/  @P5 LEA.HI R233, R133, R244, RZ, 0x3 ;  /* 0x000000f485e95211 */ /* 0x000fe400078f18ff */
[----:B------:R-:W-:Y:S02]  /*2c70*/  @P5 FSEL R240, R132, RZ, P2 ;  /* 0x000000ff84f05208 */ /* 0x000fe40001000000 */
[----:B------:R-:W0:Y:S01]  /*2c80*/  @P5 LDC.64 R132, c[0x0][0x298] ;  /* 0x0000a600ff845b82 */ /* 0x000e220000000a00 */
[----:B------:R-:W-:Y:S02]  /*2c90*/  @P5 F2FP.F16.F32.PACK_AB R168, RZ, R168 ;  /* 0x000000a8ffa8523e */ /* 0x000fe400000000ff */
[----:B------:R-:W-:-:S02]  /*2ca0*/  @P5 LEA.HI.SX32 R231, R233, R230, 0x1d ;  /* 0x000000e6e9e75211 */ /* 0x000fc400078feaff */
[----:B------:R-:W-:Y:S02]  /*2cb0*/  @P5 PRMT R128, R168, 0x7610, R128 ;  /* 0x00007610a8805816 */ /* 0x000fe40000000080 */
[----:B------:R-:W-:Y:S02]  /*2cc0*/  @P5 F2FP.F16.F32.PACK_AB R168, RZ, R232 ;  /* 0x000000e8ffa8523e */ /* 0x000fe400000000ff */
[----:B------:R-:W1:Y:S01]  /*2cd0*/  @P5 LDC.64 R232, c[0x0][0x2f8] ;  /* 0x0000be00ffe85b82 */ /* 0x000e620000000a00 */
[----:B------:R-:W-:Y:S02]  /*2ce0*/  @P5 LOP3.LUT P2, RZ, R241, 0xff000000, RZ, 0xc0, !PT ;  /* 0xff000000f1ff5812 */ /* 0x000fe4000784c0ff */
[----:B------:R-:W-:Y:S02]  /*2cf0*/  @P5 F2FP.F16.F32.PACK_AB R138, RZ, R138 ;  /* 0x0000008aff8a523e */ /* 0x000fe400000000ff */
[----:B------:R-:W-:Y:S02]  /*2d00*/  @P5 F2FP.F16.F32.PACK_AB R139, RZ, R139 ;  /* 0x0000008bff8b523e */ /* 0x000fe400000000ff */
[----:B------:R-:W-:-:S02]  /*2d10*/  @P5 F2FP.F16.F32.PACK_AB R240, RZ, R240 ;  /* 0x000000f0fff0523e */ /* 0x000fc400000000ff */
[----:B------:R-:W-:Y:S02]  /*2d20*/  @P5 PRMT R128, R128, 0x5410, R138 ;  /* 0x0000541080805816 */ /* 0x000fe4000000008a */
[----:B------:R-:W-:Y:S02]  /*2d30*/  @P5 F2FP.F16.F32.PACK_AB R169, RZ, R169 ;  /* 0x000000a9ffa9523e */ /* 0x000fe400000000ff */
[----:B------:R-:W-:Y:S01]  /*2d40*/  @P5 PRMT R129, R139, 0x7610, R129 ;  /* 0x000076108b815816 */ /* 0x000fe20000000081 */
[----:B0-----:R-:W-:Y:S01]  /*2d50*/  @P5 FMUL.FTZ R133, R242, R133 ;  /* 0x00000085f2855220 */ /* 0x001fe20000410000 */
[----:B------:R-:W-:Y:S02]  /*2d60*/  @P5 PRMT R130, R168, 0x7610, R130 ;  /* 0x00007610a8825816 */ /* 0x000fe40000000082 */
[----:B------:R-:W-:Y:S01]  /*2d70*/  @P5 F2FP.F16.F32.PACK_AB R138, RZ, R134 ;  /* 0x00000086ff8a523e */ /* 0x000fe200000000ff */
[----:B------:R-:W-:Y:S01]  /*2d80*/  @P5 FMUL.FTZ R133, R133, R132 ;  /* 0x0000008485855220 */ /* 0x000fe20000410000 */
[----:B------:R-:W-:-:S02]  /*2d90*/  SEL R132, R137, R124, P1 ;  /* 0x0000007c89847207 */ /* 0x000fc40000800000 */
[----:B------:R-:W-:Y:S02]  /*2da0*/  @P5 PRMT R131, R240, 0x7610, R131 ;  /* 0x00007610f0835816 */ /* 0x000fe40000000083 */
[----:B------:R-:W-:Y:S01]  /*2db0*/  @P5 FSEL R137, R133, RZ, P2 ;  /* 0x000000ff85895208 */ /* 0x000fe20001000000 */
[----:B-1----:R-:W-:Y:S01]  /*2dc0*/  @P5 IMAD.WIDE.U32 R232, R231, 0x10, R232 ;  /* 0x00000010e7e85825 */ /* 0x002fe200078e00e8 */
[----:B------:R-:W-:Y:S01]  /*2dd0*/  SEL R134, R135, R126, P1 ;  /* 0x0000007e87867207 */ /* 0x000fe20000800000 */
[----:B------:R-:W0:Y:S01]  /*2de0*/  @P0 LDC.64 R240, c[0x0][0x308] ;  /* 0x0000c200fff00b82 */ /* 0x000e220000000a00 */
[----:B------:R-:W-:Y:S02]  /*2df0*/  @P5 F2FP.F16.F32.PACK_AB R137, RZ, R137 ;  /* 0x00000089ff89523e */ /* 0x000fe400000000ff */
        /* <DEDUP_REMOVED lines=20> */
.L_x_9230:
[----:B------:R-:W-:Y:S05]  /*2f40*/  BSYNC B0 ;  /* 0x0000000000007941 */ /* 0x000fea0003800000 */
.L_x_9229:
        /* <DEDUP_REMOVED lines=15> */
.L_x_9232:
[----:B------:R-:W-:Y:S05]  /*3040*/  BSYNC B0 ;  /* 0x0000000000007941 */ /* 0x000fea0003800000 */
.L_x_9231:
        /* <DEDUP_REMOVED lines=15> */
.L_x_9234:
[----:B------:R-:W-:Y:S05]  /*3140*/  BSYNC B0 ;  /* 0x0000000000007941 */ /* 0x000fea0003800000 */
.L_x_9233:
        /* <DEDUP_REMOVED lines=20> */
.L_x_9236:
[----:B------:R-:W-:Y:S05]  /*3290*/  BSYNC B0 ;  /* 0x0000000000007941 */ /* 0x000fea0003800000 */
.L_x_9235:
        /* <DEDUP_REMOVED lines=19> */
.L_x_9238:
[----:B------:R-:W-:Y:S05]  /*33d0*/  BSYNC B0 ;  /* 0x0000000000007941 */ /* 0x000fea0003800000 */
.L_x_9237:
        /* <DEDUP_REMOVED lines=15> */
.L_x_9240:
[----:B------:R-:W-:Y:S05]  /*34d0*/  BSYNC B0 ;  /* 0x0000000000007941 */ /* 0x000fea0003800000 */
.L_x_9239:
        /* <DEDUP_REMOVED lines=16> */
.L_x_9242:
[----:B------:R-:W-:Y:S05]  /*35e0*/  BSYNC B0 ;  /* 0x0000000000007941 */ /* 0x000fea0003800000 */
.L_x_9241:
        /* <DEDUP_REMOVED lines=19> */
.L_x_9244:
[----:B------:R-:W-:Y:S05]  /*3720*/  BSYNC B0 ;  /* 0x0000000000007941 */ /* 0x000fea0003800000 */
.L_x_9243:
        /* <DEDUP_REMOVED lines=19> */
.L_x_9246:
[----:B------:R-:W-:Y:S05]  /*3860*/  BSYNC B0 ;  /* 0x0000000000007941 */ /* 0x000fea0003800000 */
.L_x_9245:
[----:B--2---:R-:W-:Y:S01]  /*3870*/  @P5 FMUL.FTZ R139, R247, R139 ;  /* 0x0000008bf78b5220 */ /* 0x004fe20000410000 */
[----:B------:R-:W-:Y:S01]  /*3880*/  @P5 LOP3.LUT P2, RZ, R170, 0xff, RZ, 0xc0, !PT ;  /* 0x000000ffaaff5812 */ /* 0x000fe2000784c0ff */
[----:B------:R-:W-:Y:S01]  /*3890*/  BSSY B0, `(.L_x_9247) ;  /* 0x000000e000007945 */ /* 0x000fe20003800000 */
[----:B------:R-:W-:Y:S01]  /*38a0*/  @P5 F2FP.F16.F32.PACK_AB R171, RZ, R171 ;  /* 0x000000abffab523e */ /* 0x000fe200000000ff */
        /* <DEDUP_REMOVED lines=12> */
.L_x_9248:
[----:B------:R-:W-:Y:S05]  /*3970*/  BSYNC B0 ;  /* 0x0000000000007941 */ /* 0x000fea0003800000 */
.L_x_9247:
[----:B------:R-:W1:Y:S01]  /*3980*/  @P5 LDC.64 R240, c[0x0][0x2f8] ;  /* 0x0000be00fff05b82 */ /* 0x000e620000000a00 */
[----:B0-----:R-:W-:Y:S01]  /*3990*/  @P5 FMUL.FTZ R169, R134, R169 ;  /* 0x000000a986a95220 */ /* 0x001fe20000410000 */
[----:B------:R-:W-:Y:S01]  /*39a0*/  @P5 LOP3.LUT P2, RZ, R236, 0xff00, RZ, 0xc0, !PT ;  /* 0x0000ff00ecff5812 */ /* 0x000fe2000784c0ff */
[----:B------:R-:W-:Y:S01]  /*39b0*/  BSSY B0, `(.L_x_9249) ;  /* 0x0000019000007945 */ /* 0x000fe20003800000 */
[----:B------:R-:W-:Y:S01]  /*39c0*/  @P5 F2FP.F16.F32.PACK_AB R135, RZ, R230 ;  /* 0x000000e6ff87523e */ /* 0x000fe200000000ff */
[----:B------:R-:W-:Y:S01]  /*39d0*/  @P5 FMUL.FTZ R168, R169, R168 ;  /* 0x000000a8a9a85220 */ /* 0x000fe20000410000 */
[----:B------:R-:W-:Y:S02]  /*39e0*/  @P5 F2FP.F16.F32.PACK_AB R232, RZ, R232 ;  /* 0x000000e8ffe8523e */ /* 0x000fe400000000ff */
[----:B------:R-:W0:Y:S01]  /*39f0*/  @P5 LDC.64 R132, c[0x0][0x298] ;  /* 0x0000a600ff845b82 */ /* 0x000e220000000a00 */
[----:B------:R-:W-:Y:S02]  /*3a00*/  @P5 PRMT R128, R171, 0x7610, R128 ;  /* 0x00007610ab805816 */ /* 0x000fe40000000080 */
[----:B------:R-:W-:-:S02]  /*3a10*/  @P5 FSEL R230, R168, RZ, P2 ;  /* 0x000000ffa8e65208 */ /* 0x000fc40001000000 */
[----:B------:R-:W-:Y:S02]  /*3a20*/  @!P3 ISETP.NE.U32.AND P2, PT, R2, RZ, PT ;  /* 0x000000ff0200b20c */ /* 0x000fe40003f45070 */
[----:B------:R-:W-:Y:S01]  /*3a30*/  @P5 F2FP.F16.F32.PACK_AB R242, RZ, R242 ;  /* 0x000000f2fff2523e */ /* 0x000fe200000000ff */
[----:B------:R-:W2:Y:S01]  /*3a40*/  @P0 LDC.64 R238, c[0x0][0x308] ;  /* 0x0000c200ffee0b82 */ /* 0x000ea20000000a00 */
[----:B------:R-:W-:Y:S02]  /*3a50*/  @P5 F2FP.F16.F32.PACK_AB R243, RZ, R243 ;  /* 0x000000f3fff3523e */ /* 0x000fe400000000ff */
[----:B------:R-:W-:Y:S02]  /*3a60*/  @P5 PRMT R129, R232, 0x7610, R129 ;  /* 0x00007610e8815816 */ /* 0x000fe40000000081 */
[----:B------:R-:W-:Y:S02]  /*3a70*/  @!P3 ISETP.NE.AND.EX P2, PT, R0, RZ, PT, P2 ;  /* 0x000000ff0000b20c */ /* 0x000fe40003f45320 */
[----:B------:R-:W-:-:S02]  /*3a80*/  @P5 PRMT R128, R128, 0x5410, R135 ;  /* 0x0000541080805816 */ /* 0x000fc40000000087 */
[----:B------:R-:W-:Y:S02]  /*3a90*/  @P5 PRMT R129, R129, 0x5410, R242 ;  /* 0x0000541081815816 */ /* 0x000fe400000000f2 */
        /* <DEDUP_REMOVED lines=10> */
.L_x_9250:
[----:B------:R-:W-:Y:S05]  /*3b40*/  BSYNC B0 ;  /* 0x0000000000007941 */ /* 0x000fea0003800000 */
.L_x_9249:
[----:B------:R-:W3:Y:S01]  /*3b50*/  @P5 LDC.64 R136, c[0x0][0x298] ;  /* 0x0000a600ff885b82 */ /* 0x000ee20000000a00 */
[----:B0-----:R-:W-:Y:S01]  /*3b60*/  @P5 FMUL.FTZ R133, R135, R133 ;  /* 0x0000008587855220 */ /* 0x001fe20000410000 */
[----:B------:R-:W-:Y:S01]  /*3b70*/  @P5 LOP3.LUT P2, RZ, R236, 0xff0000, RZ, 0xc0, !PT ;  /* 0x00ff0000ecff5812 */ /* 0x000fe2000784c0ff */
[----:B------:R-:W-:Y:S01]  /*3b80*/  BSSY B0, `(.L_x_9251) ;  /* 0x0000016000007945 */ /* 0x000fe20003800000 */
[----:B------:R-:W-:Y:S01]  /*3b90*/  @P5 PRMT R130, R130, 0x5410, R244 ;  /* 0x0000541082825816 */ /* 0x000fe200000000f4 */
[----:B------:R-:W-:Y:S01]  /*3ba0*/  @P5 FMUL.FTZ R132, R133, R132 ;  /* 0x0000008485845220 */ /* 0x000fe20000410000 */
[----:B------:R-:W-:Y:S01]  /*3bb0*/  @P5 IADD3 R133, R231, 0x80, RZ ;  /* 0x00000080e7855810 */ /* 0x000fe20007ffe0ff */
[----:B--2---:R-:W-:Y:S01]  /*3bc0*/  @P0 IMAD.WIDE.U32 R238, R195, 0x20, R238 ;  /* 0x00000020c3ee0825 */ /* 0x004fe200078e00ee */
[----:B------:R-:W-:Y:S02]  /*3bd0*/  @P5 F2FP.F16.F32.PACK_AB R233, RZ, R233 ;  /* 0x000000e9ffe9523e */ /* 0x000fe400000000ff */
[----:B------:R-:W-:Y:S01]  /*3be0*/  @P5 FSEL R232, R132, RZ, P2 ;  /* 0x000000ff84e85208 */ /* 0x000fe20001000000 */
[----:B-1----:R-:W-:Y:S01]  /*3bf0*/  @P5 IMAD.WIDE.U32 R240, R133, 0x10, R240 ;  /* 0x0000001085f05825 */ /* 0x002fe200078e00f0 */
[----:B------:R-:W-:-:S02]  /*3c00*/  @!P3 ISETP.NE.U32.AND P2, PT, R2, RZ, PT ;  /* 0x000000ff0200b20c */ /* 0x000fc40003f45070 */
[----:B------:R-:W-:Y:S02]  /*3c10*/  SEL R133, R134, R121, P1 ;  /* 0x0000007986857207 */ /* 0x000fe40000800000 */
[----:B------:R-:W-:Y:S02]  /*3c20*/  @!P3 ISETP.NE.AND.EX P2, PT, R0, RZ, PT, P2 ;  /* 0x000000ff0000b20c */ /* 0x000fe40003f45320 */
[----:B------:R-:W-:Y:S02]  /*3c30*/  @P5 F2FP.F16.F32.PACK_AB R245, RZ, R245 ;  /* 0x000000f5fff5523e */ /* 0x000fe400000000ff */
        /* <DEDUP_REMOVED lines=10> */
.L_x_9252:
[----:B------:R-:W-:Y:S05]  /*3ce0*/  BSYNC B0 ;  /* 0x0000000000007941 */ /* 0x000fea0003800000 */
.L_x_9251:
        /* <DEDUP_REMOVED lines=24> */
.L_x_9254:
[----:B------:R-:W-:Y:S05]  /*3e70*/  BSYNC B0 ;  /* 0x0000000000007941 */ /* 0x000fea0003800000 */
.L_x_9253:
        /* <DEDUP_REMOVED lines=15> */
.L_x_9256:
[----:B------:R-:W-:Y:S05]  /*3f70*/  BSYNC B0 ;  /* 0x0000000000007941 */ /* 0x000fea0003800000 */
.L_x_9255:
        /* <DEDUP_REMOVED lines=15> */
.L_x_9258:
[----:B------:R-:W-:Y:S05]  /*4070*/  BSYNC B0 ;  /* 0x0000000000007941 */ /* 0x000fea0003800000 */
.L_x_9257:
        /* <DEDUP_REMOVED lines=18> */
.L_x_9260:
[----:B------:R-:W-:Y:S05]  /*41a0*/  BSYNC B0 ;  /* 0x0000000000007941 */ /* 0x000fea0003800000 */
.L_x_9259:
        /* <DEDUP_REMOVED lines=21> */
.L_x_9262:
[----:B------:R-:W-:Y:S05]  /*4300*/  BSYNC B0 ;  /* 0x0000000000007941 */ /* 0x000fea0003800000 */
.L_x_9261:
        /* <DEDUP_REMOVED lines=15> */
.L_x_9264:
[----:B------:R-:W-:Y:S05]  /*4400*/  BSYNC B0 ;  /* 0x0000000000007941 */ /* 0x000fea0003800000 */
.L_x_9263:
        /* <DEDUP_REMOVED lines=15> */
.L_x_9266:
[----:B------:R-:W-:Y:S05]  /*4500*/  BSYNC B0 ;  /* 0x0000000000007941 */ /* 0x000fea0003800000 */
.L_x_9265:
        /* <DEDUP_REMOVED lines=15> */
.L_x_9268:
[----:B------:R-:W-:Y:S05]  /*4600*/  BSYNC B0 ;  /* 0x0000000000007941 */ /* 0x000fea0003800000 */
.L_x_9267:
        /* <DEDUP_REMOVED lines=16> */
.L_x_9270:
[----:B------:R-:W-:Y:S05]  /*4710*/  BSYNC B0 ;  /* 0x0000000000007941 */ /* 0x000fea0003800000 */
.L_x_9269:
[----:B0-----:R-:W-:Y:S01]  /*4720*/  @P5 FMUL.FTZ R133, R173, R133 ;  /* 0x00000085ad855220 */ /* 0x001fe20000410000 */
[----:B------:R-:W-:Y:S01]  /*4730*/  @P5 LOP3.LUT P2, RZ, R235, 0xff, RZ, 0xc0, !PT ;  /* 0x000000ffebff5812 */ /* 0x000fe2000784c0ff */
[----:B------:R-:W-:Y:S01]  /*4740*/  BSSY B0, `(.L_x_9271) ;  /* 0x0000014000007945 */ /* 0x000fe20003800000 */
[----:B------:R-:W-:Y:S01]  /*4750*/  @P5 F2FP.F16.F32.PACK_AB R227, RZ, R227 ;  /* 0x000000e3ffe3523e */ /* 0x000fe200000000ff */
[----:B------:R-:W-:Y:S01]  /*4760*/  @P5 FMUL.FTZ R226, R133, R132 ;  /* 0x0000008485e25220 */ /* 0x000fe20000410000 */
[----:B------:R-:W-:Y:S01]  /*4770*/  @P5 F2FP.F16.F32.PACK_AB R230, RZ, R230 ;  /* 0x000000e6ffe6523e */ /* 0x000fe200000000ff */
[----:B------:R-:W0:Y:S01]  /*4780*/  @P5 LDC.64 R132, c[0x0][0x298] ;  /* 0x0000a600ff845b82 */ /* 0x000e220000000a00 */
[----:B------:R-:W-:Y:S02]  /*4790*/  @P5 PRMT R128, R227, 0x7610, R128 ;  /* 0x00007610e3805816 */ /* 0x000fe40000000080 */
[----:B------:R-:W-:Y:S02]  /*47a0*/  @P5 FSEL R226, R226, RZ, P2 ;  /* 0x000000ffe2e25208 */ /* 0x000fe40001000000 */
[----:B------:R-:W-:-:S02]  /*47b0*/  @!P3 ISETP.NE.U32.AND P2, PT, R2, RZ, PT ;  /* 0x000000ff0200b20c */ /* 0x000fc40003f45070 */
[----:B------:R-:W-:Y:S02]  /*47c0*/  @P5 PRMT R128, R128, 0x5410, R230 ;  /* 0x0000541080805816 */ /* 0x000fe400000000e6 */
[----:B------:R-:W-:Y:S02]  /*47d0*/  @!P3 ISETP.NE.AND.EX P2, PT, R0, RZ, PT, P2 ;  /* 0x000000ff0000b20c */ /* 0x000fe40003f45320 */
        /* <DEDUP_REMOVED lines=10> */
.L_x_9272:
[----:B------:R-:W-:Y:S05]  /*4880*/  BSYNC B0 ;  /* 0x0000000000007941 */ /* 0x000fea0003800000 */
.L_x_9271:
[----:B0-----:R-:W-:Y:S01]  /*4890*/  @P5 FMUL.FTZ R133, R230, R133 ;  /* 0x00000085e6855220 */ /* 0x001fe20000410000 */
[----:B------:R-:W0:Y:S01]  /*48a0*/  @P5 LDC.64 R134, c[0x0][0x2f8] ;  /* 0x0000be00ff865b82 */ /* 0x000e220000000a00 */
[----:B------:R-:W-:Y:S01]  /*48b0*/  @P5 LOP3.LUT P2, RZ, R235, 0xff00, RZ, 0xc0, !PT ;  /* 0x0000ff00ebff5812 */ /* 0x000fe2000784c0ff */
[----:B------:R-:W-:Y:S01]  /*48c0*/  BSSY B0, `(.L_x_9273) ;  /* 0x0000018000007945 */ /* 0x000fe20003800000 */
[----:B------:R-:W-:Y:S01]  /*48d0*/  @P5 FMUL.FTZ R227, R133, R132 ;  /* 0x0000008485e35220 */ /* 0x000fe20000410000 */
[----:B------:R-:W-:Y:S02]  /*48e0*/  @P5 PRMT R129, R232, 0x7610, R129 ;  /* 0x00007610e8815816 */ /* 0x000fe40000000081 */
[----:B------:R-:W-:Y:S02]  /*48f0*/  @P5 F2FP.F16.F32.PACK_AB R233, RZ, R233 ;  /* 0x000000e9ffe9523e */ /* 0x000fe400000000ff */
[----:B------:R-:W1:Y:S01]  /*4900*/  @P5 LDC.64 R132, c[0x0][0x298] ;  /* 0x0000a600ff845b82 */ /* 0x000e620000000a00 */
[----:B------:R-:W-:-:S02]  /*4910*/  @P5 FSEL R232, R227, RZ, P2 ;  /* 0x000000ffe3e85208 */ /* 0x000fc40001000000 */
[----:B------:R-:W-:Y:S02]  /*4920*/  @!P3 ISETP.NE.U32.AND P2, PT, R2, RZ, PT ;  /* 0x000000ff0200b20c */ /* 0x000fe40003f45070 */
[----:B------:R-:W-:Y:S02]  /*4930*/  @P5 IADD3 R227, R231, 0x100, RZ ;  /* 0x00000100e7e35810 */ /* 0x000fe40007ffe0ff */
[----:B------:R-:W-:Y:S02]  /*4940*/  @P5 F2FP.F16.F32.PACK_AB R240, RZ, R240 ;  /* 0x000000f0fff0523e */ /* 0x000fe400000000ff */
[----:B------:R-:W-:Y:S02]  /*4950*/  @P5 PRMT R130, R233, 0x7610, R130 ;  /* 0x00007610e9825816 */ /* 0x000fe40000000082 */
[----:B------:R-:W-:Y:S02]  /*4960*/  @!P3 ISETP.NE.AND.EX P2, PT, R0, RZ, PT, P2 ;  /* 0x000000ff0000b20c */ /* 0x000fe40003f45320 */
[----:B------:R-:W-:-:S02]  /*4970*/  @P5 PRMT R129, R129, 0x5410, R242 ;  /* 0x0000541081815816 */ /* 0x000fc400000000f2 */
[----:B------:R-:W-:Y:S01]  /*4980*/  @P5 PRMT R130, R130, 0x5410, R240 ;  /* 0x0000541082825816 */ /* 0x000fe200000000f0 */
[----:B0-----:R-:W-:Y:S01]  /*4990*/  @P5 IMAD.WIDE.U32 R134, R227, 0x10, R134 ;  /* 0x00000010e3865825 */ /* 0x001fe200078e0086 */
        /* <DEDUP_REMOVED lines=10> */
.L_x_9274:
[----:B------:R-:W-:Y:S05]  /*4a40*/  BSYNC B0 ;  /* 0x0000000000007941 */ /* 0x000fea0003800000 */
.L_x_9273:
[----:B-1----:R-:W-:Y:S01]  /*4a50*/  @P5 FMUL.FTZ R133, R227, R133 ;  /* 0x00000085e3855220 */ /* 0x002fe20000410000 */
[----:B------:R-:W-:Y:S01]  /*4a60*/  @P5 PRMT R131, R195, 0x7610, R131 ;  /* 0x00007610c3835816 */ /* 0x000fe20000000083 */
[----:B------:R-:W-:Y:S01]  /*4a70*/  BSSY B0, `(.L_x_9275) ;  /* 0x0000025000007945 */ /* 0x000fe20003800000 */
[----:B------:R-:W-:Y:S01]  /*4a80*/  @P5 LOP3.LUT P2, RZ, R235, 0xff0000, RZ, 0xc0, !PT ;  /* 0x00ff0000ebff5812 */ /* 0x000fe2000784c0ff */
[----:B------:R-:W-:Y:S01]  /*4a90*/  @P5 FMUL.FTZ R132, R133, R132 ;  /* 0x0000008485845220 */ /* 0x000fe20000410000 */
[----:B------:R-:W-:Y:S02]  /*4aa0*/  @P5 PRMT R131, R131, 0x5410, R138 ;  /* 0x0000541083835816 */ /* 0x000fe4000000008a */
[----:B------:R-:W-:Y:S02]  /*4ab0*/  @P5 F2FP.F16.F32.PACK_AB R137, RZ, R137 ;  /* 0x00000089ff89523e */ /* 0x000fe400000000ff */
[----:B------:R-:W-:Y:S01]  /*4ac0*/  @P5 FSEL R132, R132, RZ, P2 ;  /* 0x000000ff84845208 */ /* 0x000fe20001000000 */
[----:B------:R0:W-:Y:S01]  /*4ad0*/  @P5 STG.E.128 desc[UR4][R134.64], R128 ;  /* 0x0000008086005986 */ /* 0x0001e2000c101d04 */
[----:B------:R-:W-:-:S02]  /*4ae0*/  @P5 F2FP.F16.F32.PACK_AB R171, RZ, R171 ;  /* 0x000000abffab523e */ /* 0x000fc400000000ff */
[----:B------:R-:W-:Y:S02]  /*4af0*/  @P5 F2FP.F16.F32.PACK_AB R226, RZ, R226 ;  /* 0x000000e2ffe2523e */ /* 0x000fe400000000ff */
[----:B------:R-:W-:Y:S02]  /*4b00*/  @!P3 ISETP.NE.U32.AND P2, PT, R2, RZ, PT ;  /* 0x000000ff0200b20c */ /* 0x000fe40003f45070 */
[----:B------:R-:W-:Y:S02]  /*4b10*/  @P5 F2FP.F16.F32.PACK_AB R168, RZ, R168 ;  /* 0x000000a8ffa8523e */ /* 0x000fe400000000ff */
[----:B------:R-:W-:Y:S02]  /*4b20*/  @P5 F2FP.F16.F32.PACK_AB R172, RZ, R172 ;  /* 0x000000acffac523e */ /* 0x000fe400000000ff */
[----:B------:R-:W-:Y:S02]  /*4b30*/  @P5 F2FP.F16.F32.PACK_AB R232, RZ, R232 ;  /* 0x000000e8ffe8523e */ /* 0x000fe400000000ff */
[----:B------:R-:W-:-:S02]  /*4b40*/  @P5 F2FP.F16.F32.PACK_AB R132, RZ, R132 ;  /* 0x00000084ff84523e */ /* 0x000fc400000000ff */
        /* <DEDUP_REMOVED lines=23> */
.L_x_9276:
[----:B------:R-:W-:Y:S05]  /*4cc0*/  BSYNC B0 ;  /* 0x0000000000007941 */ /* 0x000fea0003800000 */
.L_x_9275:
        /* <DEDUP_REMOVED lines=11> */
[----:B------:R-:W-:Y:S01]  /*4d80*/  @P5 F2FP.F16.F32.PACK_AB R132, RZ, R132 ;  /* 0x00000084ff84523e */ /* 0x000fe200000000ff */
[----:B------:R0:W-:Y:S01]  /*4d90*/  @P0 STG.E.128 desc[UR4][R136.64], R120 ;  /* 0x0000007888000986 */ /* 0x0001e2000c101d04 */
[----:B--2---:R-:W-:Y:S02]  /*4da0*/  @P5 IMAD.WIDE.U32 R134, R231, 0x10, R134 ;  /* 0x00000010e7865825 */ /* 0x004fe400078e0086 */
[----:B------:R-:W-:Y:S01]  /*4db0*/  @P5 PRMT R131, R131, 0x5410, R132 ;  /* 0x0000541083835816 */ /* 0x000fe20000000084 */
[----:B------:R0:W-:Y:S04]  /*4dc0*/  @P0 STG.E.128 desc[UR4][R136.64+0x10], R124 ;  /* 0x0000107c88000986 */ /* 0x0001e8000c101d04 */
[----:B------:R0:W-:Y:S01]  /*4dd0*/  @P5 STG.E.128 desc[UR4][R134.64], R128 ;  /* 0x0000008086005986 */ /* 0x0001e2000c101d04 */
[----:B------:R-:W-:Y:S05]  /*4de0*/  @!P4 BRA `(.L_x_9277) ;  /* 0xffffffb80064c947 */ /* 0x000fea000383ffff */
.L_x_9208:
        /* <DEDUP_REMOVED lines=28> */
.L_x_9212:
[----:B------:R-:W-:Y:S01]  /*4fb0*/  HFMA2.MMA R228, -RZ, RZ, 0, 9.5367431640625e-07 ;  /* 0x00000010ffe47435 */ /* 0x000fe200000001ff */
[----:B------:R-:W-:Y:S02]  /*4fc0*/  MOV R229, R134 ;  /* 0x0000008600e57202 */ /* 0x000fe40000000f00 */
[----:B------:R-:W-:Y:S02]  /*4fd0*/  MOV R243, 0x1f ;  /* 0x0000001f00f37802 */ /* 0x000fe40000000f00 */
[----:B------:R-:W-:-:S07]  /*4fe0*/  MOV R172, 0xffffffff ;  /* 0xffffffff00ac7802 */ /* 0x000fce0000000f00 */
[----:B------:R-:W-:Y:S05]  /*4ff0*/  WARPSYNC.COLLECTIVE R172, `(.L_x_9278) ;  /* 0x00000000ac087348 */ /* 0x000fea0003c00000 */
[----:B------:R0:W1:Y:S02]  /*5000*/  SHFL.DOWN P1, R173, R229, R228, R243 ;  /* 0x080000e4e5ad7389 */ /* 0x00006400000200f3 */
[----:B01----:R-:W-:Y:S01]  /*5010*/  ENDCOLLECTIVE ;  /* 0x000000000000791b */ /* 0x003fe20003800000 */
.L_x_9278:
[----:B------:R-:W-:Y:S02]  /*5020*/  MOV R229, R135 ;  /* 0x0000008700e57202 */ /* 0x000fe40000000f00 */
[----:B------:R-:W-:-:S07]  /*5030*/  MOV R137, R173 ;  /* 0x000000ad00897202 */ /* 0x000fce0000000f00 */
[----:B------:R-:W-:Y:S05]  /*5040*/  WARPSYNC.COLLECTIVE R172, `(.L_x_9279) ;  /* 0x00000000ac087348 */ /* 0x000fea0003c00000 */
[----:B------:R0:W1:Y:S02]  /*5050*/  SHFL.DOWN P1, R173, R229, R228, R243 ;  /* 0x080000e4e5ad7389 */ /* 0x00006400000200f3 */
[----:B01----:R-:W-:Y:S01]  /*5060*/  ENDCOLLECTIVE ;  /* 0x000000000000791b */ /* 0x003fe20003800000 */
.L_x_9279:
[----:B------:R-:W-:Y:S01]  /*5070*/  FADD.FTZ R137, R137, R134 ;  /* 0x0000008689897221 */ /* 0x000fe20000010000 */
[----:B------:R-:W-:-:S04]  /*5080*/  HFMA2.MMA R228, -RZ, RZ, 0, 4.76837158203125e-07 ;  /* 0x00000008ffe47435 */ /* 0x000fc800000001ff */
[----:B------:R-:W-:Y:S02]  /*5090*/  MOV R229, R137 ;  /* 0x0000008900e57202 */ /* 0x000fe40000000f00 */
[----:B------:R-:W-:-:S07]  /*50a0*/  MOV R136, R173 ;  /* 0x000000ad00887202 */ /* 0x000fce0000000f00 */
[----:B------:R-:W-:Y:S05]  /*50b0*/  WARPSYNC.COLLECTIVE R172, `(.L_x_9280) ;  /* 0x00000000ac087348 */ /* 0x000fea0003c00000 */
[----:B------:R0:W1:Y:S02]  /*50c0*/  SHFL.DOWN P1, R173, R229, R228, R243 ;  /* 0x080000e4e5ad7389 */ /* 0x00006400000200f3 */
[----:B01----:R-:W-:Y:S01]  /*50d0*/  ENDCOLLECTIVE ;  /* 0x000000000000791b */ /* 0x003fe20003800000 */
.L_x_9280:
[----:B------:R-:W-:-:S05]  /*50e0*/  FADD.FTZ R136, R136, R135 ;  /* 0x0000008788887221 */ /* 0x000fca0000010000 */
[----:B------:R-:W-:Y:S02]  /*50f0*/  MOV R229, R136 ;  /* 0x0000008800e57202 */ /* 0x000fe40000000f00 */
[----:B------:R-:W-:-:S07]  /*5100*/  MOV R138, R173 ;  /* 0x000000ad008a7202 */ /* 0x000fce0000000f00 */
[----:B------:R-:W-:Y:S05]  /*5110*/  WARPSYNC.COLLECTIVE R172, `(.L_x_9281) ;  /* 0x00000000ac087348 */ /* 0x000fea0003c00000 */
[----:B------:R0:W1:Y:S02]  /*5120*/  SHFL.DOWN P1, R173, R229, R228, R243 ;  /* 0x080000e4e5ad7389 */ /* 0x00006400000200f3 */
[----:B01----:R-:W-:Y:S01]  /*5130*/  ENDCOLLECTIVE ;  /* 0x000000000000791b */ /* 0x003fe20003800000 */
.L_x_9281:
[----:B------:R-:W-:Y:S01]  /*5140*/  FADD.FTZ R138, R137, R138 ;  /* 0x0000008a898a7221 */ /* 0x000fe20000010000 */
[----:B------:R-:W-:-:S04]  /*5150*/  HFMA2.MMA R228, -RZ, RZ, 0, 2.384185791015625e-07 ;  /* 0x00000004ffe47435 */ /* 0x000fc800000001ff */
[----:B------:R-:W-:Y:S02]  /*5160*/  MOV R229, R138 ;  /* 0x0000008a00e57202 */ /* 0x000fe40000000f00 */
[----:B------:R-:W-:-:S07]  /*5170*/  MOV R139, R173 ;  /* 0x000000ad008b7202 */ /* 0x000fce0000000f00 */
[----:B------:R-:W-:Y:S05]  /*5180*/  WARPSYNC.COLLECTIVE R172, `(.L_x_9282) ;  /* 0x00000000ac087348 */ /* 0x000fea0003c00000 */
[----:B------:R0:W1:Y:S02]  /*5190*/  SHFL.DOWN P1, R173, R229, R228, R243 ;  /* 0x080000e4e5ad7389 */ /* 0x00006400000200f3 */
[----:B01----:R-:W-:Y:S01]  /*51a0*/  ENDCOLLECTIVE ;  /* 0x000000000000791b */ /* 0x003fe20003800000 */
.L_x_9282:
[----:B------:R-:W-:-:S05]  /*51b0*/  FADD.FTZ R139, R136, R139 ;  /* 0x0000008b888b7221 */ /* 0x000fca0000010000 */
[----:B------:R-:W-:Y:S02]  /*51c0*/  MOV R229, R139 ;  /* 0x0000008b00e57202 */ /* 0x000fe40000000f00 */
[----:B------:R-:W-:-:S07]  /*51d0*/  MOV R169, R173 ;  /* 0x000000ad00a97202 */ /* 0x000fce0000000f00 */
[----:B------:R-:W-:Y:S05]  /*51e0*/  WARPSYNC.COLLECTIVE R172, `(.L_x_9283) ;  /* 0x00000000ac087348 */ /* 0x000fea0003c00000 */
[----:B------:R0:W1:Y:S02]  /*51f0*/  SHFL.DOWN P1, R173, R229, R228, R243 ;  /* 0x080000e4e5ad7389 */ /* 0x00006400000200f3 */
[----:B01----:R-:W-:Y:S01]  /*5200*/  ENDCOLLECTIVE ;  /* 0x000000000000791b */ /* 0x003fe20003800000 */
.L_x_9283:
[----:B------:R-:W-:Y:S01]  /*5210*/  FADD.FTZ R169, R138, R169 ;  /* 0x000000a98aa97221 */ /* 0x000fe20000010000 */
[----:B------:R-:W-:-:S04]  /*5220*/  HFMA2.MMA R228, -RZ, RZ, 0, 1.1920928955078125e-07 ;  /* 0x00000002ffe47435 */ /* 0x000fc800000001ff */
[----:B------:R-:W-:Y:S02]  /*5230*/  MOV R229, R169 ;  /* 0x000000a900e57202 */ /* 0x000fe40000000f00 */
[----:B------:R-:W-:-:S07]  /*5240*/  MOV R168, R173 ;  /* 0x000000ad00a87202 */ /* 0x000fce0000000f00 */
[----:B------:R-:W-:Y:S05]  /*5250*/  WARPSYNC.COLLECTIVE R172, `(.L_x_9284) ;  /* 0x00000000ac087348 */ /* 0x000fea0003c00000 */
[----:B------:R0:W1:Y:S02]  /*5260*/  SHFL.DOWN P1, R173, R229, R228, R243 ;  /* 0x080000e4e5ad7389 */ /* 0x00006400000200f3 */
[----:B01----:R-:W-:Y:S01]  /*5270*/  ENDCOLLECTIVE ;  /* 0x000000000000791b */ /* 0x003fe20003800000 */
.L_x_9284:
[----:B------:R-:W-:-:S05]  /*5280*/  FADD.FTZ R168, R139, R168 ;  /* 0x000000a88ba87221 */ /* 0x000fca0000010000 */
[----:B------:R-:W-:Y:S02]  /*5290*/  MOV R229, R168 ;  /* 0x000000a800e57202 */ /* 0x000fe40000000f00 */
[----:B------:R-:W-:-:S07]  /*52a0*/  MOV R134, R173 ;  /* 0x000000ad00867202 */ /* 0x000fce0000000f00 */
[----:B------:R-:W-:Y:S05]  /*52b0*/  WARPSYNC.COLLECTIVE R172, `(.L_x_9285) ;  /* 0x00000000ac087348 */ /* 0x000fea0003c00000 */
[----:B------:R0:W1:Y:S02]  /*52c0*/  SHFL.DOWN P1, R173, R229, R228, R243 ;  /* 0x080000e4e5ad7389 */ /* 0x00006400000200f3 */
[----:B01----:R-:W-:Y:S01]  /*52d0*/  ENDCOLLECTIVE ;  /* 0x000000000000791b */ /* 0x003fe20003800000 */
.L_x_9285:
[----:B------:R-:W-:Y:S01]  /*52e0*/  FADD.FTZ R134, R169, R134 ;  /* 0x00000086a9867221 */ /* 0x000fe20000010000 */
[----:B------:R-:W-:-:S04]  /*52f0*/  HFMA2.MMA R228, -RZ, RZ, 0, 5.9604644775390625e-08 ;  /* 0x00000001ffe47435 */ /* 0x000fc800000001ff */
[----:B------:R-:W-:Y:S02]  /*5300*/  MOV R229, R134 ;  /* 0x0000008600e57202 */ /* 0x000fe40000000f00 */
[----:B------:R-:W-:-:S07]  /*5310*/  MOV R135, R173 ;  /* 0x000000ad00877202 */ /* 0x000fce0000000f00 */
[----:B------:R-:W-:Y:S05]  /*5320*/  WARPSYNC.COLLECTIVE R172, `(.L_x_9286) ;  /* 0x00000000ac087348 */ /* 0x000fea0003c00000 */
[----:B------:R0:W1:Y:S02]  /*5330*/  SHFL.DOWN P1, R173, R229, R228, R243 ;  /* 0x080000e4e5ad7389 */ /* 0x00006400000200f3 */
[----:B01----:R-:W-:Y:S01]  /*5340*/  ENDCOLLECTIVE ;  /* 0x000000000000791b */ /* 0x003fe20003800000 */
.L_x_9286:
[----:B------:R-:W-:-:S05]  /*5350*/  FADD.FTZ R135, R168, R135 ;  /* 0x00000087a8877221 */ /* 0x000fca0000010000 */
[----:B------:R-:W-:Y:S02]  /*5360*/  MOV R229, R135 ;  /* 0x0000008700e57202 */ /* 0x000fe40000000f00 */
[----:B------:R-:W-:-:S07]  /*5370*/  MOV R137, R173 ;  /* 0x000000ad00897202 */ /* 0x000fce0000000f00 */
[----:B------:R-:W-:Y:S05]  /*5380*/  WARPSYNC.COLLECTIVE R172, `(.L_x_9287) ;  /* 0x00000000ac087348 */ /* 0x000fea0003c00000 */
[----:B------:R0:W1:Y:S02]  /*5390*/  SHFL.DOWN P1, R173, R229, R228, R243 ;  /* 0x080000e4e5ad7389 */ /* 0x00006400000200f3 */
[----:B01----:R-:W-:Y:S01]  /*53a0*/  ENDCOLLECTIVE ;  /* 0x000000000000791b */ /* 0x003fe20003800000 */
.L_x_9287:
[----:B------:R-:W-:Y:S01]  /*53b0*/  MOV R136, R173 ;  /* 0x000000ad00887202 */ /* 0x000fe20000000f00 */
[----:B------:R-:W-:Y:S06]  /*53c0*/  BRA `(.L_x_9288) ;  /* 0xffffffcc00747947 */ /* 0x000fec000383ffff */
.L_x_9289:
        /* <DEDUP_REMOVED lines=11> */
.L_x_13993:


//--------------------- .text._ZN10layer_norm13ln_bwd_kernelINS_13Kernel_traitsI6__halfS2_fS2_fjLj4096ELj1ELj1ELj4ELj16ENS_18Kernel_traits_baseILj4096ES2_S2_fS2_fjLj128EEEEELb1ELb1ELb0ELb0EEEvNS_9BwdParamsE --------------------------
	.section	.text._ZN10layer_norm13ln_bwd_kernelINS_13Kernel_traitsI6__halfS2_fS2_fjLj4096ELj1ELj1ELj4ELj16ENS_18Kernel_traits_baseILj4096ES2_S2_fS2_fjLj128EEEEELb1ELb1ELb0ELb0EEEvNS_9BwdParamsE,"ax",@progbits
	.align	128
        .global         _ZN10layer_norm13ln_bwd_kernelINS_13Kernel_traitsI6__halfS2_fS2_fjLj4096ELj1ELj1ELj4ELj16ENS_18Kernel_traits_baseILj4096ES2_S2_fS2_fjLj128EEEEELb1ELb1ELb0ELb0EEEvNS_9BwdParamsE
        .type           _ZN10layer_norm13ln_bwd_kernelINS_13Kernel_traitsI6__halfS2_fS2_fjLj4096ELj1ELj1ELj4ELj16ENS_18Kernel_traits_baseILj4096ES2_S2_fS2_fjLj128EEEEELb1ELb1ELb0ELb0EEEvNS_9BwdParamsE,@function
        .size           _ZN10layer_norm13ln_bwd_kernelINS_13Kernel_traitsI6__halfS2_fS2_fjLj4096ELj1ELj1ELj4ELj16ENS_18Kernel_traits_baseILj4096ES2_S2_fS2_fjLj128EEEEELb1ELb1ELb0ELb0EEEvNS_9BwdParamsE,(.L_x_13994 - _ZN10layer_norm13ln_bwd_kernelINS_13Kernel_traitsI6__halfS2_fS2_fjLj4096ELj1ELj1ELj4ELj16ENS_18Kernel_traits_baseILj4096ES2_S2_fS2_fjLj128EEEEELb1ELb1ELb0ELb0EEEvNS_9BwdParamsE)
        .other          _ZN10layer_norm13ln_bwd_kernelINS_13Kernel_traitsI6__halfS2_fS2_fjLj4096ELj1ELj1ELj4ELj16ENS_18Kernel_traits_baseILj4096ES2_S2_fS2_fjLj128EEEEELb1ELb1ELb0ELb0EEEvNS_9BwdParamsE,@"STO_CUDA_ENTRY STV_DEFAULT"
_ZN10layer_norm13ln_bwd_kernelINS_13Kernel_traitsI6__halfS2_fS2_fjLj4096ELj1ELj1ELj4ELj16ENS_18Kernel_traits_baseILj4096ES2_S2_fS2_fjLj128EEEEELb1ELb1ELb0ELb0EEEvNS_9BwdParamsE:
.text._ZN10layer_norm13ln_bwd_kernelINS_13Kernel_traitsI6__halfS2_fS2_fjLj4096ELj1ELj1ELj4ELj16ENS_18Kernel_traits_baseILj4096ES2_S2_fS2_fjLj128EEEEELb1ELb1ELb0ELb0EEEvNS_9BwdParamsE:
        /* <DEDUP_REMOVED lines=113> */
[----:B------:R-:W-:Y:S01]  /*0710*/  ULDC.U8 UR6, c[0x0][0x2a0] ;  /* 0x0000a80000067ab9 */ /* 0x000fe20000000000 */
[----:B------:R-:W-:Y:S01]  /*0720*/  HFMA2.MMA R230, -RZ, RZ, 0, 5.9604644775390625e-08 ;  /* 0x00000001ffe67435 */ /* 0x000fe200000001ff */
[----:B------:R-:W-:Y:S01]  /*0730*/  ISETP.NE.AND P3, PT, RZ, UR6, PT ;  /* 0x00000006ff007c0c */ /* 0x000fe2000bf65270 */
[----:B------:R1:W-:Y:S01]  /*0740*/  STL [R1+0xb0], R24 ;  /* 0x0000b01801007387 */ /* 0x0003e20000100800 */
[----:B------:R-:W-:Y:S01]  /*0750*/  HADD2.F32 R252, -RZ, R251.H0_H0 ;  /* 0x200000fbfffc7230 */ /* 0x000fe20000004100 */
[----:B------:R-:W-:Y:S01]  /*0760*/  ISETP.NE.AND.EX P2, PT, RZ, UR7, PT, P2 ;  /* 0x00000007ff007c0c */ /* 0x000fe2000bf45320 */
[----:B------:R-:W-:Y:S01]  /*0770*/  HADD2.F32 R247, -RZ, R241.H1_H1 ;  /* 0x300000f1fff77230 */ /* 0x000fe20000004100 */
[----:B------:R2:W-:Y:S01]  /*0780*/  STL [R1+0xac], R3 ;  /* 0x0000ac0301007387 */ /* 0x0005e20000100800 */
[----:B------:R-:W-:Y:S01]  /*0790*/  HADD2.F32 R246, -RZ, R242.H0_H0 ;  /* 0x200000f2fff67230 */ /* 0x000fe20000004100 */
[----:B------:R-:W-:Y:S01]  /*07a0*/  MOV R29, RZ ;  /* 0x000000ff001d7202 */ /* 0x000fe20000000f00 */
[----:B0-----:R-:W-:-:S02]  /*07b0*/  HADD2.F32 R0, -RZ, R25.H1_H1 ;  /* 0x30000019ff007230 */ /* 0x001fc40000004100 */
[----:B------:R-:W-:Y:S02]  /*07c0*/  HADD2.F32 R245, -RZ, R242.H1_H1 ;  /* 0x300000f2fff57230 */ /* 0x000fe40000004100 */
[--C-:B-1----:R-:W-:Y:S01]  /*07d0*/  HADD2.F32 R24, -RZ, R26.reuse.H0_H0 ;  /* 0x2000001aff187230 */ /* 0x102fe20000004100 */
[----:B------:R0:W-:Y:S01]  /*07e0*/  STL [R1+0xa8], R0 ;  /* 0x0000a80001007387 */ /* 0x0001e20000100800 */
[----:B------:R-:W-:Y:S02]  /*07f0*/  HADD2.F32 R244, -RZ, R243.H0_H0 ;  /* 0x200000f3fff47230 */ /* 0x000fe40000004100 */
[----:B--2---:R-:W-:Y:S01]  /*0800*/  HADD2.F32 R3, -RZ, R26.H1_H1 ;  /* 0x3000001aff037230 */ /* 0x004fe20000004100 */
[----:B------:R1:W-:Y:S01]  /*0810*/  STL [R1+0xa4], R24 ;  /* 0x0000a41801007387 */ /* 0x0003e20000100800 */
[----:B------:R-:W-:Y:S02]  /*0820*/  HADD2.F32 R251, -RZ, R251.H1_H1 ;  /* 0x300000fbfffb7230 */ /* 0x000fe40000004100 */
        /* <DEDUP_REMOVED lines=9> */
[----:B------:R-:W-:Y:S01]  /*08c0*/  STL [R1+0x98], R24 ;  /* 0x0000981801007387 */ /* 0x000fe20000100800 */
[----:B------:R-:W-:-:S02]  /*08d0*/  HADD2.F32 R237, -RZ, R6.H1_H1 ;  /* 0x30000006ffed7230 */ /* 0x000fc40000004100 */
[--C-:B------:R-:W-:Y:S01]  /*08e0*/  HADD2.F32 R236, -RZ, R7.reuse.H0_H0 ;  /* 0x20000007ffec7230 */ /* 0x100fe20000004100 */
[----:B------:R1:W-:Y:S01]  /*08f0*/  STL [R1+0x94], R3 ;  /* 0x0000940301007387 */ /* 0x0003e20000100800 */
[----:B------:R-:W-:Y:S02]  /*0900*/  HADD2.F32 R235, -RZ, R7.H1_H1 ;  /* 0x30000007ffeb7230 */ /* 0x000fe40000004100 */
[----:B0-----:R-:W-:Y:S02]  /*0910*/  HADD2.F32 R0, -RZ, R20.H1_H1 ;  /* 0x30000014ff007230 */ /* 0x001fe40000004100 */
[----:B------:R-:W-:-:S03]  /*0920*/  HADD2.F32 R20, -RZ, R21.H0_H0 ;  /* 0x20000015ff147230 */ /* 0x000fc60000004100 */
        /* <DEDUP_REMOVED lines=14> */
[----:B------:R-:W-:Y:S01]  /*0a10*/  STL [R1+0x74], R20 ;  /* 0x0000741401007387 */ /* 0x000fe20000100800 */
[----:B------:R-:W-:-:S03]  /*0a20*/  HADD2.F32 R16, -RZ, R17.H1_H1 ;  /* 0x30000011ff107230 */ /* 0x000fc60000004100 */
[----:B------:R1:W-:Y:S01]  /*0a30*/  STL [R1+0x70], R3 ;  /* 0x0000700301007387 */ /* 0x0003e20000100800 */
[----:B0-----:R-:W-:-:S05]  /*0a40*/  HADD2.F32 R0, -RZ, R17.H0_H0 ;  /* 0x20000011ff007230 */ /* 0x001fca0000004100 */
[----:B------:R0:W-:Y:S01]  /*0a50*/  STL [R1+0x6c], R0 ;  /* 0x00006c0001007387 */ /* 0x0001e20000100800 */
[----:B-1----:R-:W-:-:S03]  /*0a60*/  HADD2.F32 R3, -RZ, R18.H0_H0 ;  /* 0x20000012ff037230 */ /* 0x002fc60000004100 */
[----:B------:R1:W-:Y:S04]  /*0a70*/  STL [R1+0x68], R16 ;  /* 0x0000681001007387 */ /* 0x0003e80000100800 */
[----:B------:R2:W-:Y:S01]  /*0a80*/  STL [R1+0x64], R3 ;  /* 0x0000640301007387 */ /* 0x0005e20000100800 */
[----:B0-----:R-:W-:Y:S02]  /*0a90*/  HADD2.F32 R0, -RZ, R18.H1_H1 ;  /* 0x30000012ff007230 */ /* 0x001fe40000004100 */
[----:B-1----:R-:W-:-:S03]  /*0aa0*/  HADD2.F32 R16, -RZ, R19.H0_H0 ;  /* 0x20000013ff107230 */ /* 0x002fc60000004100 */
[----:B------:R0:W-:Y:S01]  /*0ab0*/  STL [R1+0x60], R0 ;  /* 0x0000600001007387 */ /* 0x0001e20000100800 */
[----:B--2---:R-:W-:-:S03]  /*0ac0*/  HADD2.F32 R3, -RZ, R19.H1_H1 ;  /* 0x30000013ff037230 */ /* 0x004fc60000004100 */
[----:B------:R-:W-:Y:S04]  /*0ad0*/  STL [R1+0x5c], R16 ;  /* 0x00005c1001007387 */ /* 0x000fe80000100800 */
[----:B------:R1:W-:Y:S01]  /*0ae0*/  STL [R1+0x58], R3 ;  /* 0x0000580301007387 */ /* 0x0003e20000100800 */
[--C-:B0-----:R-:W-:Y:S02]  /*0af0*/  HADD2.F32 R0, -RZ, R12.reuse.H0_H0 ;  /* 0x2000000cff007230 */ /* 0x101fe40000004100 */
[----:B------:R-:W-:-:S03]  /*0b00*/  HADD2.F32 R12, -RZ, R12.H1_H1 ;  /* 0x3000000cff0c7230 */ /* 0x000fc60000004100 */
        /* <DEDUP_REMOVED lines=14> */
[----:B------:R-:W-:Y:S04]  /*0bf0*/  STL [R1+0x38], R12 ;  /* 0x0000380c01007387 */ /* 0x000fe80000100800 */
[----:B------:R1:W-:Y:S01]  /*0c00*/  STL [R1+0x34], R3 ;  /* 0x0000340301007387 */ /* 0x0003e20000100800 */
        /* <DEDUP_REMOVED lines=16> */
[----:B------:R1:W-:Y:S01]  /*0d10*/  STL [R1+0x14], R8 ;  /* 0x0000140801007387 */ /* 0x0003e20000100800 */
[----:B------:R-:W-:Y:S02]  /*0d20*/  HADD2.F32 R248, -RZ, R241.H0_H0 ;  /* 0x200000f1fff87230 */ /* 0x000fe40000004100 */
[----:B------:R-:W-:Y:S01]  /*0d30*/  HADD2.F32 R241, -RZ, R4.H1_H1 ;  /* 0x30000004fff17230 */ /* 0x000fe20000004100 */
[----:B------:R2:W-:Y:S01]  /*0d40*/  STL [R1+0x10], R3 ;  /* 0x0000100301007387 */ /* 0x0005e20000100800 */
[--C-:B0-----:R-:W-:Y:S02]  /*0d50*/  HADD2.F32 R0, -RZ, R249.reuse.H0_H0 ;  /* 0x200000f9ff007230 */ /* 0x101fe40000004100 */
[----:B-1----:R-:W-:-:S03]  /*0d60*/  HADD2.F32 R8, -RZ, R249.H1_H1 ;  /* 0x300000f9ff087230 */ /* 0x002fc60000004100 */
[----:B------:R0:W-:Y:S01]  /*0d70*/  STL [R1+0xc], R0 ;  /* 0x00000c0001007387 */ /* 0x0001e20000100800 */
[----:B------:R-:W-:Y:S02]  /*0d80*/  HADD2.F32 R249, -RZ, R240.H1_H1 ;  /* 0x300000f0fff97230 */ /* 0x000fe40000004100 */
[--C-:B--2---:R-:W-:Y:S01]  /*0d90*/  HADD2.F32 R3, -RZ, R250.reuse.H0_H0 ;  /* 0x200000faff037230 */ /* 0x104fe20000004100 */
[----:B------:R-:W-:Y:S04]  /*0da0*/  STL [R1+0x8], R8 ;  /* 0x0000080801007387 */ /* 0x000fe80000100800 */
[----:B------:R1:W-:Y:S01]  /*0db0*/  STL [R1+0x4], R3 ;  /* 0x0000040301007387 */ /* 0x0003e20000100800 */
[----:B0-----:R-:W-:Y:S02]  /*0dc0*/  HADD2.F32 R0, -RZ, R250.H1_H1 ;  /* 0x300000faff007230 */ /* 0x001fe40000004100 */
[----:B------:R-:W-:-:S02]  /*0dd0*/  HADD2.F32 R250, -RZ, R240.H0_H0 ;  /* 0x200000f0fffa7230 */ /* 0x000fc40000004100 */
[----:B------:R-:W-:Y:S01]  /*0de0*/  HADD2.F32 R240, -RZ, R5.H0_H0 ;  /* 0x20000005fff07230 */ /* 0x000fe20000004100 */
[----:B------:R0:W-:Y:S01]  /*0df0*/  STL [R1], R0 ;  /* 0x0000000001007387 */ /* 0x0001e20000100800 */
[----:B-1----:R-:W-:-:S07]  /*0e00*/  P2R R3, PR, RZ, 0x8 ;  /* 0x00000008ff037803 */ /* 0x002fce0000000000 */
.L_x_9308:
[----:B-1--45:R-:W1:Y:S01]  /*0e10*/  @P2 LDC.64 R4, c[0x0][0x270] ;  /* 0x00009c00ff042b82 */ /* 0x032e620000000a00 */
[----:B------:R-:W-:Y:S02]  /*0e20*/  SHF.R.S32.HI R6, RZ, 0x1f, R2 ;  /* 0x0000001fff067819 */ /* 0x000fe40000011402 */
[----:B------:R-:W-:Y:S02]  /*0e30*/  ISETP.NE.AND P4, PT, R234, RZ, PT ;  /* 0x000000ffea00720c */ /* 0x000fe40003f85270 */
[----:B------:R-:W-:-:S03]  /*0e40*/  ISETP.NE.AND P5, PT, R3, RZ, PT ;  /* 0x000000ff0300720c */ /* 0x000fc60003fa5270 */
        /* <DEDUP_REMOVED lines=12> */
[----:B------:R-:W-:Y:S02]  /*0f10*/  MOV R219, RZ ;  /* 0x000000ff00db7202 */ /* 0x000fe40000000f00 */
[----:B----4-:R-:W-:Y:S02]  /*0f20*/  LOP3.LUT R232, R166, 0x7f, RZ, 0xc0, !PT ;  /* 0x0000007fa6e87812 */ /* 0x010fe400078ec0ff */
[----:B------:R-:W-:Y:S02]  /*0f30*/  MOV R217, RZ ;  /* 0x000000ff00d97202 */ /* 0x000fe40000000f00 */
[----:B-1----:R-:W-:Y:S01]  /*0f40*/  MOV R5, 0x3f800000 ;  /* 0x3f80000000057802 */ /* 0x002fe20000000f00 */
        /* <DEDUP_REMOVED lines=8> */
[C---:B------:R-:W-:Y:S01]  /*0fd0*/  LEA R164, P3, R6.reuse, UR10, 0x5 ;  /* 0x0000000a06a47c11 */ /* 0x040fe2000f8628ff */
[----:B------:R-:W1:Y:S01]  /*0fe0*/  LDC.64 R176, c[0x0][0x2b8] ;  /* 0x0000ae00ffb07b82 */ /* 0x000e620000000a00 */
[----:B------:R-:W2:Y:S02]  /*0ff0*/  LDL R229, [R1+0xb4] ;  /* 0x0000b40001e57983 */ /* 0x000ea40000100800 */
[----:B------:R-:W-:Y:S02]  /*1000*/  LEA.HI.X R165, R6, UR11, RZ, 0x5, P3 ;  /* 0x0000000b06a57c11 */ /* 0x000fe400098f2cff */
[----:B------:R-:W3:Y:S04]  /*1010*/  LDL R227, [R1+0xb0] ;  /* 0x0000b00001e37983 */ /* 0x000ee80000100800 */
[----:B------:R-:W4:Y:S01]  /*1020*/  LDG.E.128 R172, desc[UR4][R164.64] ;  /* 0x00000004a4ac7981 */ /* 0x000f22000c1e1d00 */
[----:B------:R-:W-:-:S03]  /*1030*/  ISETP.NE.U32.AND P3, PT, RZ, UR8, PT ;  /* 0x00000008ff007c0c */ /* 0x000fc6000bf65070 */
[----:B------:R-:W3:Y:S04]  /*1040*/  LDL R225, [R1+0xac] ;  /* 0x0000ac0001e17983 */ /* 0x000ee80000100800 */
[----:B------:R-:W3:Y:S04]  /*1050*/  LDL R224, [R1+0xa8] ;  /* 0x0000a80001e07983 */ /* 0x000ee80000100800 */
[----:B------:R-:W3:Y:S01]  /*1060*/  LDL R222, [R1+0xa4] ;  /* 0x0000a40001de7983 */ /* 0x000ee20000100800 */
[----:B-1----:R-:W-:-:S03]  /*1070*/  IMAD.WIDE.U32 R176, R6, 0x10, R176 ;  /* 0x0000001006b07825 */ /* 0x002fc600078e00b0 */
[----:B------:R-:W3:Y:S04]  /*1080*/  LDG.E.128 R164, desc[UR4][R164.64+0x10] ;  /* 0x00001004a4a47981 */ /* 0x000ee8000c1e1d00 */
[----:B------:R-:W3:Y:S01]  /*1090*/  LDL R211, [R1+0xa0] ;  /* 0x0000a00001d37983 */ /* 0x000ee20000100800 */
[----:B------:R-:W-:-:S03]  /*10a0*/  ISETP.NE.AND.EX P3, PT, RZ, UR9, PT, P3 ;  /* 0x00000009ff007c0c */ /* 0x000fc6000bf65330 */
[----:B------:R-:W2:Y:S10]  /*10b0*/  LDG.E.128 R176, desc[UR4][R176.64] ;  /* 0x00000004b0b07981 */ /* 0x000eb4000c1e1d00 */
        /* <DEDUP_REMOVED lines=8> */
[----:B-----5:R-:W-:Y:S02]  /*1140*/  FMUL.FTZ R186, R4, R173 ;  /* 0x000000ad04ba7220 */ /* 0x020fe40000410000 */
[----:B------:R-:W4:Y:S01]  /*1150*/  LDL R173, [R1+0x9c] ;  /* 0x00009c0001ad7983 */ /* 0x000f220000100800 */
[----:B0-----:R-:W-:-:S03]  /*1160*/  FADD.FTZ R0, -R212, R172 ;  /* 0x000000acd4007221 */ /* 0x001fc60000010100 */
[----:B------:R-:W4:Y:S01]  /*1170*/  LDL R172, [R1+0x98] ;  /* 0x0000980001ac7983 */ /* 0x000f220000100800 */
[----:B------:R-:W-:Y:S01]  /*1180*/  FMUL.FTZ R0, R4, R0 ;  /* 0x0000000004007220 */ /* 0x000fe20000410000 */
[----:B------:R-:W-:Y:S01]  /*1190*/  FADD.FTZ R174, -R212, R174 ;  /* 0x000000aed4ae7221 */ /* 0x000fe20000010100 */
[--C-:B--2---:R-:W-:Y:S02]  /*11a0*/  HADD2.F32 R185, -RZ, R176.reuse.H0_H0 ;  /* 0x200000b0ffb97230 */ /* 0x104fe40000004100 */
[----:B------:R-:W-:-:S03]  /*11b0*/  HADD2.F32 R176, -RZ, R176.H1_H1 ;  /* 0x300000b0ffb07230 */ /* 0x000fc60000004100 */
[----:B------:R-:W-:Y:S01]  /*11c0*/  FADD.FTZ R60, R60, R185 ;  /* 0x000000b93c3c7221 */ /* 0x000fe20000010000 */
[-C--:B------:R-:W-:Y:S01]  /*11d0*/  FFMA.FTZ R28, R0, R185.reuse, R28 ;  /* 0x000000b9001c7223 */ /* 0x080fe2000001001c */
[----:B------:R-:W-:Y:S01]  /*11e0*/  FMUL.FTZ R185, R229, R185 ;  /* 0x000000b9e5b97220 */ /* 0x000fe20000410000 */
[--C-:B------:R-:W-:Y:S02]  /*11f0*/  HADD2.F32 R228, -RZ, R177.reuse.H0_H0 ;  /* 0x200000b1ffe47230 */ /* 0x100fe40000004100 */
[C---:B---3--:R-:W-:Y:S01]  /*1200*/  FADD.FTZ R26, -R212.reuse, R164 ;  /* 0x000000a4d41a7221 */ /* 0x048fe20000010100 */
[----:B------:R-:W-:Y:S01]  /*1210*/  FADD.FTZ R25, -R212, R165 ;  /* 0x000000a5d4197221 */ /* 0x000fe20000010100 */
[----:B------:R-:W-:Y:S01]  /*1220*/  FMUL.FTZ R184, R4, R174 ;  /* 0x000000ae04b87220 */ /* 0x000fe20000410000 */
[----:B------:R-:W-:Y:S01]  /*1230*/  FMUL.FTZ R229, R227, R176 ;  /* 0x000000b0e3e57220 */ /* 0x000fe20000410000 */
[----:B------:R-:W-:Y:S01]  /*1240*/  FADD.FTZ R165, RZ, R185 ;  /* 0x000000b9ffa57221 */ /* 0x000fe20000010000 */
[----:B------:R-:W-:Y:S01]  /*1250*/  FFMA.FTZ R164, R0, R185, RZ ;  /* 0x000000b900a47223 */ /* 0x000fe200000100ff */
[----:B------:R-:W-:-:S02]  /*1260*/  HADD2.F32 R177, -RZ, R177.H1_H1 ;  /* 0x300000b1ffb17230 */ /* 0x000fc40000004100 */
        /* <DEDUP_REMOVED lines=30> */
[----:B------:R-:W-:Y:S02]  /*1450*/  FFMA.FTZ R164, R25, R225, R164 ;  /* 0x000000e119a47223 */ /* 0x000fe400000100a4 */
        /* <DEDUP_REMOVED lines=11> */
[----:B------:R-:W-:-:S03]  /*1510*/  FMUL.FTZ R211, R172, R179 ;  /* 0x000000b3acd37220 */ /* 0x000fc60000410000 */
[----:B------:R-:W-:Y:S01]  /*1520*/  FADD.FTZ R165, R165, R223 ;  /* 0x000000dfa5a57221 */ /* 0x000fe20000010000 */
[----:B------:R-:W-:-:S03]  /*1530*/  FFMA.FTZ R164, R224, R223, R164 ;  /* 0x000000dfe0a47223 */ /* 0x000fc600000100a4 */
[----:B------:R-:W-:Y:S01]  /*1540*/  FADD.FTZ R219, R165, R211 ;  /* 0x000000d3a5db7221 */ /* 0x000fe20000010000 */
[----:B------:R-:W-:-:S07]  /*1550*/  FFMA.FTZ R217, R222, R211, R164 ;  /* 0x000000d3ded97223 */ /* 0x000fce00000100a4 */
.L_x_9292:
[----:B------:R-:W-:Y:S05]  /*1560*/  BSYNC B0 ;  /* 0x0000000000007941 */ /* 0x000fea0003800000 */
.L_x_9291:
        /* <DEDUP_REMOVED lines=15> */
[----:B------:R-:W2:Y:S04]  /*1660*/  LDG.E.128 R172, desc[UR4][R172.64] ;  /* 0x00000004acac7981 */ /* 0x000ea8000c1e1d00 */
[----:B------:R-:W3:Y:S02]  /*1670*/  LDL R177, [R1+0x80] ;  /* 0x0000800001b17983 */ /* 0x000ee40000100800 */
[----:B------:R-:W-:-:S04]  /*1680*/  @P3 LEA R168, P4, R218, UR8, 0x5 ;  /* 0x00000008daa83c11 */ /* 0x000fc8000f8828ff */
[----:B------:R-:W-:-:S05]  /*1690*/  @P3 LEA.HI.X R169, R218, UR9, RZ, 0x5, P4 ;  /* 0x00000009daa93c11 */ /* 0x000fca000a0f2cff */
[----:B------:R-:W5:Y:S04]  /*16a0*/  @P3 LDG.E.128 R132, desc[UR4][R168.64] ;  /* 0x00000004a8843981 */ /* 0x000f68000c1e1d00 */
[----:B------:R1:W5:Y:S02]  /*16b0*/  @P3 LDG.E.128 R136, desc[UR4][R168.64+0x10] ;  /* 0x00001004a8883981 */ /* 0x000364000c1e1d00 */
[----:B-1----:R-:W-:-:S04]  /*16c0*/  LEA R168, P3, R218, UR12, 0x3 ;  /* 0x0000000cdaa87c11 */ /* 0x002fc8000f8618ff */
[----:B------:R-:W-:-:S06]  /*16d0*/  LEA.HI.X R169, R218, UR13, RZ, 0x3, P3 ;  /* 0x0000000ddaa97c11 */ /* 0x000fcc00098f1cff */
[----:B------:R-:W5:Y:S01]  /*16e0*/  LDG.E.64 R168, desc[UR4][R168.64] ;  /* 0x00000004a8a87981 */ /* 0x000f62000c1e1b00 */
[----:B----4-:R-:W-:-:S04]  /*16f0*/  FADD.FTZ R9, -R212, R164 ;  /* 0x000000a4d4097221 */ /* 0x010fc80000010100 */
[----:B-----5:R-:W-:Y:S01]  /*1700*/  FMUL.FTZ R9, R4, R9 ;  /* 0x0000000904097220 */ /* 0x020fe20000410000 */
[----:B------:R-:W-:Y:S02]  /*1710*/  FADD.FTZ R24, -R212, R165 ;  /* 0x000000a5d4187221 */ /* 0x000fe40000010100 */
[----:B------:R-:W4:Y:S01]  /*1720*/  LDL R165, [R1+0x78] ;  /* 0x0000780001a57983 */ /* 0x000f220000100800 */
[----:B--2---:R-:W-:-:S05]  /*1730*/  HADD2.F32 R221, -RZ, R172.H0_H0 ;  /* 0x200000acffdd7230 */ /* 0x004fca0000004100 */
[----:B------:R-:W-:Y:S01]  /*1740*/  FADD.FTZ R68, R68, R221 ;  /* 0x000000dd44447221 */ /* 0x000fe20000010000 */
[-C--:B------:R-:W-:Y:S01]  /*1750*/  FFMA.FTZ R36, R9, R221.reuse, R36 ;  /* 0x000000dd09247223 */ /* 0x080fe20000010024 */
[----:B------:R-:W-:Y:S02]  /*1760*/  FMUL.FTZ R221, R176, R221 ;  /* 0x000000ddb0dd7220 */ /* 0x000fe40000410000 */
[----:B------:R-:W2:Y:S01]  /*1770*/  LDL R176, [R1+0x7c] ;  /* 0x00007c0001b07983 */ /* 0x000ea20000100800 */
[C---:B------:R-:W-:Y:S01]  /*1780*/  FADD.FTZ R166, -R212.reuse, R166 ;  /* 0x000000a6d4a67221 */ /* 0x040fe20000010100 */
[----:B------:R-:W-:Y:S02]  /*1790*/  HADD2.F32 R172, -RZ, R172.H1_H1 ;  /* 0x300000acffac7230 */ /* 0x000fe40000004100 */
[----:B---3--:R-:W-:Y:S01]  /*17a0*/  FADD.FTZ R207, -R212, R23 ;  /* 0x00000017d4cf7221 */ /* 0x008fe20000010100 */
        /* <DEDUP_REMOVED lines=15> */
[C---:B------:R-:W-:Y:S01]  /*18a0*/  FADD.FTZ R20, -R212.reuse, R21 ;  /* 0x00000015d4147221 */ /* 0x040fe20000010100 */
        /* <DEDUP_REMOVED lines=32> */
[----:B------:R-:W-:Y:S01]  /*1ab0*/  IADD3 R218, R218, 0x80, RZ ;  /* 0x00000080dada7810 */ /* 0x000fe20007ffe0ff */
[----:B----4-:R-:W-:Y:S01]  /*1ac0*/  FMUL.FTZ R206, R165, R175 ;  /* 0x000000afa5ce7220 */ /* 0x010fe20000410000 */
[----:B--2---:R-:W-:-:S04]  /*1ad0*/  FMUL.FTZ R208, R176, R208 ;  /* 0x000000d0b0d07220 */ /* 0x004fc80000410000 */
[----:B------:R-:W-:Y:S01]  /*1ae0*/  FADD.FTZ R219, R219, R208 ;  /* 0x000000d0dbdb7221 */ /* 0x000fe20000010000 */
[----:B------:R-:W-:-:S03]  /*1af0*/  FFMA.FTZ R217, R209, R208, R217 ;  /* 0x000000d0d1d97223 */ /* 0x000fc600000100d9 */
[----:B------:R-:W-:Y:S01]  /*1b00*/  FADD.FTZ R219, R219, R206 ;  /* 0x000000cedbdb7221 */ /* 0x000fe20000010000 */
[----:B------:R-:W-:-:S07]  /*1b10*/  FFMA.FTZ R217, R207, R206, R217 ;  /* 0x000000cecfd97223 */ /* 0x000fce00000100d9 */
.L_x_9294:
[----:B------:R-:W-:Y:S05]  /*1b20*/  BSYNC B0 ;  /* 0x0000000000007941 */ /* 0x000fea0003800000 */
.L_x_9293:
[----:B------:R-:W-:Y:S04]  /*1b30*/  BSSY B0, `(.L_x_9295) ;  /* 0x000005b000007945 */ /* 0x000fe80003800000 */
[----:B------:R-:W-:Y:S05]  /*1b40*/  @!P1 BRA `(.L_x_9296) ;  /* 0x0000000400649947 */ /* 0x000fea0003800000 */
[C---:B------:R-:W-:Y:S01]  /*1b50*/  LEA R16, P3, R218.reuse, UR10, 0x5 ;  /* 0x0000000ada107c11 */ /* 0x040fe2000f8628ff */
[----:B------:R-:W1:Y:S01]  /*1b60*/  LDC.64 R172, c[0x0][0x2b8] ;  /* 0x0000ae00ffac7b82 */ /* 0x000e620000000a00 */
[----:B------:R-:W2:Y:S02]  /*1b70*/  LDL R205, [R1+0x74] ;  /* 0x0000740001cd7983 */ /* 0x000ea40000100800 */
[C---:B------:R-:W-:Y:S02]  /*1b80*/  LEA.HI.X R17, R218.reuse, UR11, RZ, 0x5, P3 ;  /* 0x0000000bda117c11 */ /* 0x040fe400098f2cff */
[----:B------:R-:W3:Y:S04]  /*1b90*/  LDL R203, [R1+0x70] ;  /* 0x0000700001cb7983 */ /* 0x000ee80000100800 */
[----:B------:R-:W4:Y:S04]  /*1ba0*/  LDG.E.128 R164, desc[UR4][R16.64] ;  /* 0x0000000410a47981 */ /* 0x000f28000c1e1d00 */
[----:B------:R-:W3:Y:S04]  /*1bb0*/  LDL R201, [R1+0x6c] ;  /* 0x00006c0001c97983 */ /* 0x000ee80000100800 */
[----:B------:R-:W3:Y:S04]  /*1bc0*/  LDL R197, [R1+0x68] ;  /* 0x0000680001c57983 */ /* 0x000ee80000100800 */
[----:B------:R-:W2:Y:S01]  /*1bd0*/  LDG.E.128 R16, desc[UR4][R16.64+0x10] ;  /* 0x0000100410107981 */ /* 0x000ea2000c1e1d00 */
[----:B-1----:R-:W-:Y:S01]  /*1be0*/  IMAD.WIDE.U32 R172, R218, 0x10, R172 ;  /* 0x00000010daac7825 */ /* 0x002fe200078e00ac */
[----:B------:R-:W-:-:S02]  /*1bf0*/  ISETP.NE.U32.AND P3, PT, RZ, UR8, PT ;  /* 0x00000008ff007c0c */ /* 0x000fc4000bf65070 */
[----:B------:R-:W3:Y:S04]  /*1c00*/  LDL R179, [R1+0x64] ;  /* 0x0000640001b37983 */ /* 0x000ee80000100800 */
[----:B------:R-:W3:Y:S01]  /*1c10*/  LDG.E.128 R172, desc[UR4][R172.64] ;  /* 0x00000004acac7981 */ /* 0x000ee2000c1e1d00 */
[----:B------:R-:W-:-:S03]  /*1c20*/  ISETP.NE.AND.EX P3, PT, RZ, UR9, PT, P3 ;  /* 0x00000009ff007c0c */ /* 0x000fc6000bf65330 */
[----:B------:R-:W3:Y:S10]  /*1c30*/  LDL R178, [R1+0x60] ;  /* 0x0000600001b27983 */ /* 0x000ef40000100800 */
[----:B------:R-:W-:-:S04]  /*1c40*/  @P3 LEA R176, P4, R218, UR8, 0x5 ;  /* 0x00000008dab03c11 */ /* 0x000fc8000f8828ff */
[----:B------:R-:W-:-:S05]  /*1c50*/  @P3 LEA.HI.X R177, R218, UR9, RZ, 0x5, P4 ;  /* 0x00000009dab13c11 */ /* 0x000fca000a0f2cff */
[----:B------:R1:W5:Y:S04]  /*1c60*/  @P3 LDG.E.128 R140, desc[UR4][R176.64] ;  /* 0x00000004b08c3981 */ /* 0x000368000c1e1d00 */
[----:B------:R1:W5:Y:S01]  /*1c70*/  @P3 LDG.E.128 R144, desc[UR4][R176.64+0x10] ;  /* 0x00001004b0903981 */ /* 0x000362000c1e1d00 */
[----:B------:R-:W-:-:S04]  /*1c80*/  LEA R180, P3, R218, UR12, 0x3 ;  /* 0x0000000cdab47c11 */ /* 0x000fc8000f8618ff */
[----:B------:R-:W-:-:S06]  /*1c90*/  LEA.HI.X R181, R218, UR13, RZ, 0x3, P3 ;  /* 0x0000000ddab57c11 */ /* 0x000fcc00098f1cff */
[----:B------:R-:W5:Y:S01]  /*1ca0*/  LDG.E.64 R180, desc[UR4][R180.64] ;  /* 0x00000004b4b47981 */ /* 0x000f62000c1e1b00 */
[C---:B----4-:R-:W-:Y:S01]  /*1cb0*/  FADD.FTZ R165, -R212.reuse, R165 ;  /* 0x000000a5d4a57221 */ /* 0x050fe20000010100 */
[C---:B------:R-:W-:Y:S02]  /*1cc0*/  FADD.FTZ R8, -R212.reuse, R164 ;  /* 0x000000a4d4087221 */ /* 0x040fe40000010100 */
[----:B------:R-:W4:Y:S01]  /*1cd0*/  LDL R164, [R1+0x58] ;  /* 0x0000580001a47983 */ /* 0x000f220000100800 */
[----:B--2---:R-:W-:Y:S01]  /*1ce0*/  FADD.FTZ R198, -R212, R19 ;  /* 0x00000013d4c67221 */ /* 0x004fe20000010100 */
[C---:B-----5:R-:W-:Y:S02]  /*1cf0*/  FMUL.FTZ R19, R4.reuse, R165 ;  /* 0x000000a504137220 */ /* 0x060fe40000410000 */
[----:B------:R-:W2:Y:S01]  /*1d00*/  LDL R165, [R1+0x5c] ;  /* 0x00005c0001a57983 */ /* 0x000ea20000100800 */
[----:B------:R-:W-:Y:S01]  /*1d10*/  FMUL.FTZ R8, R4, R8 ;  /* 0x0000000804087220 */ /* 0x000fe20000410000 */
[----:B---3--:R-:W-:-:S02]  /*1d20*/  HADD2.F32 R220, -RZ, R172.H0_H0 ;  /* 0x200000acffdc7230 */ /* 0x008fc40000004100 */
[----:B------:R-:W-:Y:S01]  /*1d30*/  FADD.FTZ R166, -R212, R166 ;  /* 0x000000a6d4a67221 */ /* 0x000fe20000010100 */
[----:B------:R-:W-:Y:S02]  /*1d40*/  HADD2.F32 R172, -RZ, R172.H1_H1 ;  /* 0x300000acffac7230 */ /* 0x000fe40000004100 */
[----:B------:R-:W-:Y:S01]  /*1d50*/  FADD.FTZ R76, R76, R220 ;  /* 0x000000dc4c4c7221 */ /* 0x000fe20000010000 */
[-C--:B------:R-:W-:Y:S01]  /*1d60*/  FFMA.FTZ R44, R8, R220.reuse, R44 ;  /* 0x000000dc082c7223 */ /* 0x080fe2000001002c */
[----:B------:R-:W-:Y:S01]  /*1d70*/  FMUL.FTZ R220, R205, R220 ;  /* 0x000000dccddc7220 */ /* 0x000fe20000410000 */
[--C-:B------:R-:W-:Y:S02]  /*1d80*/  HADD2.F32 R204, -RZ, R173.reuse.H0_H0 ;  /* 0x200000adffcc7230 */ /* 0x100fe40000004100 */
[----:B------:R-:W-:Y:S01]  /*1d90*/  FADD.FTZ R200, -R212, R18 ;  /* 0x00000012d4c87221 */ /* 0x000fe20000010100 */
        /* <DEDUP_REMOVED lines=51> */
[----:B-1----:R-:W-:-:S07]  /*20d0*/  FFMA.FTZ R217, R198, R197, R217 ;  /* 0x000000c5c6d97223 */ /* 0x002fce00000100d9 */
.L_x_9296:
[----:B------:R-:W-:Y:S05]  /*20e0*/  BSYNC B0 ;  /* 0x0000000000007941 */ /* 0x000fea0003800000 */
.L_x_9295:
        /* <DEDUP_REMOVED lines=25> */
[C---:B----4-:R-:W-:Y:S01]  /*2280*/  FADD.FTZ R7, -R212.reuse, R172 ;  /* 0x000000acd4077221 */ /* 0x050fe20000010100 */
[----:B------:R-:W-:Y:S02]  /*2290*/  FADD.FTZ R14, -R212, R173 ;  /* 0x000000add40e7221 */ /* 0x000fe40000010100 */
[----:B------:R-:W4:Y:S01]  /*22a0*/  LDL R172, [R1+0x3c] ;  /* 0x00003c0001ac7983 */ /* 0x000f220000100800 */
[C---:B-----5:R-:W-:Y:S01]  /*22b0*/  FMUL.FTZ R7, R4.reuse, R7 ;  /* 0x0000000704077220 */ /* 0x060fe20000410000 */
[----:B------:R-:W-:Y:S01]  /*22c0*/  FMUL.FTZ R14, R4, R14 ;  /* 0x0000000e040e7220 */ /* 0x000fe20000410000 */
[--C-:B--2---:R-:W-:Y:S02]  /*22d0*/  HADD2.F32 R196, -RZ, R164.reuse.H0_H0 ;  /* 0x200000a4ffc47230 */ /* 0x104fe40000004100 */
[----:B------:R-:W-:-:S03]  /*22e0*/  HADD2.F32 R164, -RZ, R164.H1_H1 ;  /* 0x300000a4ffa47230 */ /* 0x000fc60000004100 */
[----:B------:R-:W-:Y:S01]  /*22f0*/  FADD.FTZ R84, R84, R196 ;  /* 0x000000c454547221 */ /* 0x000fe20000010000 */
[-C--:B------:R-:W-:Y:S01]  /*2300*/  FFMA.FTZ R52, R7, R196.reuse, R52 ;  /* 0x000000c407347223 */ /* 0x080fe20000010034 */
[----:B------:R-:W-:Y:S01]  /*2310*/  FMUL.FTZ R196, R195, R196 ;  /* 0x000000c4c3c47220 */ /* 0x000fe20000410000 */
[----:B------:R-:W-:Y:S01]  /*2320*/  FADD.FTZ R85, R85, R164 ;  /* 0x000000a455557221 */ /* 0x000fe20000010000 */
[-C--:B------:R-:W-:Y:S01]  /*2330*/  FFMA.FTZ R53, R14, R164.reuse, R53 ;  /* 0x000000a40e357223 */ /* 0x080fe20000010035 */
[----:B---3--:R-:W-:Y:S02]  /*2340*/  FMUL.FTZ R195, R193, R164 ;  /* 0x000000a4c1c37220 */ /* 0x008fe40000410000 */
[----:B------:R-:W2:Y:S01]  /*2350*/  LDL R164, [R1+0x38] ;  /* 0x0000380001a47983 */ /* 0x000ea20000100800 */
[----:B------:R-:W-:Y:S01]  /*2360*/  FADD.FTZ R13, -R212, R174 ;  /* 0x000000aed40d7221 */ /* 0x000fe20000010100 */
[--C-:B------:R-:W-:Y:S02]  /*2370*/  HADD2.F32 R194, -RZ, R165.reuse.H0_H0 ;  /* 0x200000a5ffc27230 */ /* 0x100fe40000004100 */
[----:B------:R-:W-:Y:S01]  /*2380*/  FADD.FTZ R219, R219, R196 ;  /* 0x000000c4dbdb7221 */ /* 0x000fe20000010000 */
[----:B------:R-:W-:Y:S01]  /*2390*/  FFMA.FTZ R217, R7, R196, R217 ;  /* 0x000000c407d97223 */ /* 0x000fe200000100d9 */
[----:B------:R-:W-:Y:S01]  /*23a0*/  FMUL.FTZ R13, R4, R13 ;  /* 0x0000000d040d7220 */ /* 0x000fe20000410000 */
[----:B-1----:R-:W-:Y:S01]  /*23b0*/  FADD.FTZ R11, -R212, R176 ;  /* 0x000000b0d40b7221 */ /* 0x002fe20000010100 */
        /* <DEDUP_REMOVED lines=42> */
[----:B------:R-:W-:Y:S01]  /*2660*/  FFMA.FTZ R217, R190, R189, R217 ;  /* 0x000000bdbed97223 */ /* 0x000fe200000100d9 */
[----:B--2---:R-:W-:-:S04]  /*2670*/  FMUL.FTZ R188, R164, R167 ;  /* 0x000000a7a4bc7220 */ /* 0x004fc80000410000 */
[----:B------:R-:W-:Y:S01]  /*2680*/  FADD.FTZ R219, R219, R188 ;  /* 0x000000bcdbdb7221 */ /* 0x000fe20000010000 */
[----:B------:R-:W-:-:S07]  /*2690*/  FFMA.FTZ R217, R187, R188, R217 ;  /* 0x000000bcbbd97223 */ /* 0x000fce00000100d9 */
.L_x_9298:
[----:B------:R-:W-:Y:S05]  /*26a0*/  BSYNC B0 ;  /* 0x0000000000007941 */ /* 0x000fea0003800000 */
.L_x_9297:
        /* <DEDUP_REMOVED lines=26> */
.L_x_9325:
        /* <DEDUP_REMOVED lines=31> */
[----:B------:R-:W4:Y:S04]  /*2a40*/  LDL R218, [R1+0x2c] ;  /* 0x00002c0001da7983 */ /* 0x000f280000100800 */
[----:B------:R-:W4:Y:S01]  /*2a50*/  LDL R212, [R1+0x28] ;  /* 0x0000280001d47983 */ /* 0x000f220000100800 */
[----:B-1----:R-:W-:-:S06]  /*2a60*/  IMAD.WIDE.U32 R164, R6, 0x10, R164 ;  /* 0x0000001006a47825 */ /* 0x002fcc00078e00a4 */
[----:B------:R-:W2:Y:S01]  /*2a70*/  LDG.E.128 R164, desc[UR4][R164.64] ;  /* 0x00000004a4a47981 */ /* 0x000ea2000c1e1d00 */
[----:B------:R-:W-:Y:S01]  /*2a80*/  FSEL R174, R176, RZ, !P5 ;  /* 0x000000ffb0ae7208 */ /* 0x000fe20006800000 */
[----:B------:R-:W-:Y:S01]  /*2a90*/  HFMA2.MMA R173, -RZ, RZ, 0, 0 ;  /* 0x00000000ffad7435 */ /* 0x000fe200000001ff */
        /* <DEDUP_REMOVED lines=9> */
[----:B------:R-:W-:Y:S01]  /*2b30*/  FMUL.FTZ R175, R175, UR15 ;  /* 0x0000000fafaf7c20 */ /* 0x000fe20008410000 */
[----:B------:R-:W-:-:S03]  /*2b40*/  LOP3.LUT P6, RZ, R170, 0xff00, RZ, 0xc0, !PT ;  /* 0x0000ff00aaff7812 */ /* 0x000fc600078cc0ff */
[----:B--2---:R-:W-:-:S05]  /*2b50*/  @P4 HADD2.F32 R172, -RZ, R164.H0_H0 ;  /* 0x200000a4ffac4230 */ /* 0x004fca0000004100 */
        /* <DEDUP_REMOVED lines=9> */
[----:B------:R-:W-:Y:S01]  /*2bf0*/  SEL R156, R178, R156, P4 ;  /* 0x0000009cb29c7207 */ /* 0x000fe20002000000 */
[----:B------:R-:W-:Y:S02]  /*2c00*/  HFMA2.MMA R178, -RZ, RZ, 0, 0 ;  /* 0x00000000ffb27435 */ /* 0x000fe400000001ff */
[----:B------:R-:W-:Y:S01]  /*2c10*/  FMUL.FTZ R179, R175, R5 ;  /* 0x00000005afb37220 */ /* 0x000fe20000410000 */
[----:B------:R-:W-:-:S03]  /*2c20*/  @P6 HADD2.F32 R164, -RZ, R164.H1_H1 ;  /* 0x300000a4ffa46230 */ /* 0x000fc60000004100 */
        /* <DEDUP_REMOVED lines=13> */
[C---:B------:R-:W-:Y:S01]  /*2d00*/  FMUL.FTZ R179, R175.reuse, R5 ;  /* 0x00000005afb37220 */ /* 0x040fe20000410000 */
[----:B------:R-:W-:Y:S01]  /*2d10*/  HFMA2.MMA R178, -RZ, RZ, 0, 0 ;  /* 0x00000000ffb27435 */ /* 0x000fe200000001ff */
[----:B------:R-:W-:Y:S01]  /*2d20*/  @P6 HADD2.F32 R173, -RZ, R165.H0_H0 ;  /* 0x200000a5ffad6230 */ /* 0x000fe20000004100 */
[----:B------:R-:W-:Y:S01]  /*2d30*/  SEL R158, R175, R158, P4 ;  /* 0x0000009eaf9e7207 */ /* 0x000fe20002000000 */
[----:B------:R-:W-:Y:S01]  /*2d40*/  FMUL.FTZ R179, R179, UR15 ;  /* 0x0000000fb3b37c20 */ /* 0x000fe20008410000 */
[----:B------:R-:W-:-:S03]  /*2d50*/  FFMA.FTZ R175, R27, R177, R174 ;  /* 0x000000b11baf7223 */ /* 0x000fc600000100ae */
[----:B------:R-:W-:Y:S01]  /*2d60*/  @P6 FMUL.FTZ R178, R179, R173 ;  /* 0x000000adb3b26220 */ /* 0x000fe20000410000 */
[----:B------:R-:W-:Y:S01]  /*2d70*/  MOV R173, RZ ;  /* 0x000000ff00ad7202 */ /* 0x000fe20000000f00 */
[----:B------:R-:W-:Y:S01]  /*2d80*/  FADD.FTZ R175, R227, -R175 ;  /* 0x800000afe3af7221 */ /* 0x000fe20000010000 */
[----:B----4-:R-:W-:Y:S01]  /*2d90*/  @P6 FMUL.FTZ R173, R218, R179 ;  /* 0x000000b3daad6220 */ /* 0x010fe20000410000 */
[----:B------:R-:W-:Y:S02]  /*2da0*/  LOP3.LUT P6, RZ, R170, 0xff000000, RZ, 0xc0, !PT ;  /* 0xff000000aaff7812 */ /* 0x000fe400078cc0ff */
[----:B------:R-:W-:Y:S01]  /*2db0*/  FMUL.FTZ R175, R4, R175 ;  /* 0x000000af04af7220 */ /* 0x000fe20000410000 */
[----:B------:R-:W-:Y:S01]  /*2dc0*/  FADD.FTZ R94, R94, R178 ;  /* 0x000000b25e5e7221 */ /* 0x000fe20000010000 */
[----:B------:R-:W3:Y:S02]  /*2dd0*/  LDL R218, [R1+0x1c] ;  /* 0x00001c0001da7983 */ /* 0x000ee40000100800 */
[----:B------:R-:W-:Y:S01]  /*2de0*/  @P5 FADD.FTZ R175, R127, R175 ;  /* 0x000000af7faf5221 */ /* 0x000fe20000010000 */
[----:B------:R-:W-:-:S03]  /*2df0*/  HFMA2.MMA R179, -RZ, RZ, 0, 0 ;  /* 0x00000000ffb37435 */ /* 0x000fc600000001ff */
[----:B------:R-:W-:-:S03]  /*2e00*/  FMUL.FTZ R178, R175, R5 ;  /* 0x00000005afb27220 */ /* 0x000fc60000410000 */
[----:B------:R-:W-:Y:S02]  /*2e10*/  @P6 HADD2.F32 R165, -RZ, R165.H1_H1 ;  /* 0x300000a5ffa56230 */ /* 0x000fe40000004100 */
[----:B------:R-:W-:-:S04]  /*2e20*/  FMUL.FTZ R178, R178, UR15 ;  /* 0x0000000fb2b27c20 */ /* 0x000fc80008410000 */
[----:B------:R-:W-:Y:S01]  /*2e30*/  @P6 FMUL.FTZ R179, R178, R165 ;  /* 0x000000a5b2b36220 */ /* 0x000fe20000410000 */
[----:B------:R-:W-:Y:S01]  /*2e40*/  MOV R165, RZ ;  /* 0x000000ff00a57202 */ /* 0x000fe20000000f00 */
[----:B------:R-:W-:Y:S02]  /*2e50*/  @P6 FMUL.FTZ R165, R212, R178 ;  /* 0x000000b2d4a56220 */ /* 0x000fe40000410000 */
[----:B------:R-:W4:Y:S01]  /*2e60*/  LDL R212, [R1+0x20] ;  /* 0x0000200001d47983 */ /* 0x000f220000100800 */
[----:B------:R-:W-:Y:S01]  /*2e70*/  SEL R159, R175, R159, P4 ;  /* 0x0000009faf9f7207 */ /* 0x000fe20002000000 */
[----:B------:R-:W-:-:S04]  /*2e80*/  FFMA.FTZ R175, R26, R177, R174 ;  /* 0x000000b11aaf7223 */ /* 0x000fc800000100ae */
[----:B------:R-:W-:Y:S01]  /*2e90*/  FADD.FTZ R175, R226, -R175 ;  /* 0x800000afe2af7221 */ /* 0x000fe20000010000 */
[----:B------:R-:W-:-:S03]  /*2ea0*/  LOP3.LUT P6, RZ, R171, 0xff, RZ, 0xc0, !PT ;  /* 0x000000ffabff7812 */ /* 0x000fc600078cc0ff */
[----:B------:R-:W-:-:S04]  /*2eb0*/  FMUL.FTZ R175, R4, R175 ;  /* 0x000000af04af7220 */ /* 0x000fc80000410000 */
[----:B------:R-:W-:Y:S01]  /*2ec0*/  @P5 FADD.FTZ R175, R128, R175 ;  /* 0x000000af80af5221 */ /* 0x000fe20000010000 */
[----:B------:R-:W-:Y:S01]  /*2ed0*/  FADD.FTZ R95, R95, R179 ;  /* 0x000000b35f5f7221 */ /* 0x000fe20000010000 */
[----:B------:R-:W-:-:S03]  /*2ee0*/  HFMA2.MMA R179, -RZ, RZ, 0, 0 ;  /* 0x00000000ffb37435 */ /* 0x000fc600000001ff */
[C---:B------:R-:W-:Y:S01]  /*2ef0*/  SEL R160, R175.reuse, R160, P4 ;  /* 0x000000a0afa07207 */ /* 0x040fe20002000000 */
[----:B------:R-:W-:Y:S01]  /*2f00*/  FMUL.FTZ R175, R175, R5 ;  /* 0x00000005afaf7220 */ /* 0x000fe20000410000 */
[----:B------:R-:W-:-:S03]  /*2f10*/  @P6 HADD2.F32 R178, -RZ, R166.H0_H0 ;  /* 0x200000a6ffb26230 */ /* 0x000fc60000004100 */
[----:B------:R-:W-:-:S04]  /*2f20*/  FMUL.FTZ R175, R175, UR15 ;  /* 0x0000000fafaf7c20 */ /* 0x000fc80008410000 */
[----:B------:R-:W-:Y:S01]  /*2f30*/  @P6 FMUL.FTZ R179, R175, R178 ;  /* 0x000000b2afb36220 */ /* 0x000fe20000410000 */
[----:B------:R-:W-:Y:S01]  /*2f40*/  MOV R178, RZ ;  /* 0x000000ff00b27202 */ /* 0x000fe20000000f00 */
[----:B--2---:R-:W-:Y:S02]  /*2f50*/  @P6 FMUL.FTZ R178, R217, R175 ;  /* 0x000000afd9b26220 */ /* 0x004fe40000410000 */
[----:B------:R-:W2:Y:S01]  /*2f60*/  LDL R217, [R1+0x18] ;  /* 0x0000180001d97983 */ /* 0x000ea20000100800 */
        /* <DEDUP_REMOVED lines=9> */
[----:B------:R-:W-:-:S03]  /*3000*/  @P6 HADD2.F32 R166, -RZ, R166.H1_H1 ;  /* 0x300000a6ffa66230 */ /* 0x000fc60000004100 */
[----:B------:R-:W-:-:S04]  /*3010*/  FMUL.FTZ R175, R175, UR15 ;  /* 0x0000000fafaf7c20 */ /* 0x000fc80008410000 */
[----:B------:R-:W-:Y:S01]  /*3020*/  @P6 FMUL.FTZ R179, R175, R166 ;  /* 0x000000a6afb36220 */ /* 0x000fe20000410000 */
[----:B------:R-:W-:Y:S01]  /*3030*/  MOV R166, RZ ;  /* 0x000000ff00a67202 */ /* 0x000fe20000000f00 */
[----:B----4-:R-:W-:Y:S01]  /*3040*/  @P6 FMUL.FTZ R166, R212, R175 ;  /* 0x000000afd4a66220 */ /* 0x010fe20000410000 */
        /* <DEDUP_REMOVED lines=8> */
[----:B------:R-:W-:Y:S01]  /*30d0*/  LOP3.LUT P5, RZ, R171, 0xff0000, RZ, 0xc0, !PT ;  /* 0x00ff0000abff7812 */ /* 0x000fe200078ac0ff */
[----:B------:R-:W-:Y:S02]  /*30e0*/  FADD.FTZ R97, R97, R179 ;  /* 0x000000b361617221 */ /* 0x000fe40000010000 */
[C---:B------:R-:W-:Y:S01]  /*30f0*/  SEL R162, R175.reuse, R162, P4 ;  /* 0x000000a2afa27207 */ /* 0x040fe20002000000 */
[----:B------:R-:W-:Y:S01]  /*3100*/  FMUL.FTZ R175, R175, R5 ;  /* 0x00000005afaf7220 */ /* 0x000fe20000410000 */
[----:B------:R-:W-:Y:S01]  /*3110*/  SEL R163, R174, R163, P4 ;  /* 0x000000a3aea37207 */ /* 0x000fe20002000000 */
[----:B------:R-:W-:Y:S01]  /*3120*/  HFMA2.MMA R179, -RZ, RZ, 0, 0 ;  /* 0x00000000ffb37435 */ /* 0x000fe200000001ff */
[----:B------:R-:W-:Y:S01]  /*3130*/  LOP3.LUT P4, RZ, R171, 0xff000000, RZ, 0xc0, !PT ;  /* 0xff000000abff7812 */ /* 0x000fe2000788c0ff */
[----:B------:R-:W-:-:S05]  /*3140*/  FMUL.FTZ R175, R175, UR15 ;  /* 0x0000000fafaf7c20 */ /* 0x000fca0008410000 */
[----:B------:R-:W-:-:S05]  /*3150*/  @P5 HADD2.F32 R212, -RZ, R167.H0_H0 ;  /* 0x200000a7ffd45230 */ /* 0x000fca0000004100 */
[----:B------:R-:W-:Y:S01]  /*3160*/  @P5 FMUL.FTZ R179, R175, R212 ;  /* 0x000000d4afb35220 */ /* 0x000fe20000410000 */
[----:B------:R-:W-:-:S03]  /*3170*/  FMUL.FTZ R174, R174, R5 ;  /* 0x00000005aeae7220 */ /* 0x000fc60000410000 */
[----:B------:R-:W-:Y:S01]  /*3180*/  FADD.FTZ R98, R98, R179 ;  /* 0x000000b362627221 */ /* 0x000fe20000010000 */
[----:B------:R-:W-:Y:S01]  /*3190*/  MOV R179, RZ ;  /* 0x000000ff00b37202 */ /* 0x000fe20000000f00 */
[----:B---3--:R-:W-:Y:S01]  /*31a0*/  @P5 FMUL.FTZ R179, R218, R175 ;  /* 0x000000afdab35220 */ /* 0x008fe20000410000 */
[----:B------:R-:W-:Y:S01]  /*31b0*/  @P4 HADD2.F32 R175, -RZ, R167.H1_H1 ;  /* 0x300000a7ffaf4230 */ /* 0x000fe20000004100 */
[----:B------:R-:W-:Y:S01]  /*31c0*/  HFMA2.MMA R167, -RZ, RZ, 0, 0 ;  /* 0x00000000ffa77435 */ /* 0x000fe200000001ff */
[----:B------:R-:W-:Y:S01]  /*31d0*/  FMUL.FTZ R174, R174, UR15 ;  /* 0x0000000faeae7c20 */ /* 0x000fe20008410000 */
[----:B------:R-:W-:-:S04]  /*31e0*/  MOV R212, RZ ;  /* 0x000000ff00d47202 */ /* 0x000fc80000000f00 */
[----:B------:R-:W-:Y:S01]  /*31f0*/  @P4 FMUL.FTZ R167, R174, R175 ;  /* 0x000000afaea74220 */ /* 0x000fe20000410000 */
[----:B------:R-:W-:Y:S02]  /*3200*/  F2FP.F16.F32.PACK_AB R165, R165, R173 ;  /* 0x000000ada5a5723e */ /* 0x000fe400000000ff */
[----:B------:R-:W-:Y:S01]  /*3210*/  F2FP.F16.F32.PACK_AB R164, R164, R172 ;  /* 0x000000aca4a4723e */ /* 0x000fe200000000ff */
[----:B------:R-:W-:Y:S01]  /*3220*/  FADD.FTZ R99, R99, R167 ;  /* 0x000000a763637221 */ /* 0x000fe20000010000 */
[----:B------:R-:W-:Y:S01]  /*3230*/  F2FP.F16.F32.PACK_AB R166, R166, R178 ;  /* 0x000000b2a6a6723e */ /* 0x000fe200000000ff */
[----:B--2---:R-:W-:Y:S01]  /*3240*/  @P4 FMUL.FTZ R212, R217, R174 ;  /* 0x000000aed9d44220 */ /* 0x004fe20000410000 */
[----:B------:R-:W-:-:S04]  /*3250*/  ISETP.NE.U32.AND P4, PT, RZ, UR16, PT ;  /* 0x00000010ff007c0c */ /* 0x000fc8000bf85070 */
[----:B------:R-:W-:-:S13]  /*3260*/  ISETP.NE.AND.EX P4, PT, RZ, UR17, PT, P4 ;  /* 0x00000011ff007c0c */ /* 0x000fda000bf85340 */
[----:B------:R-:W1:Y:S02]  /*3270*/  @P4 LDC.64 R174, c[0x0][0x308] ;  /* 0x0000c200ffae4b82 */ /* 0x000e640000000a00 */
[----:B-1----:R-:W-:-:S05]  /*3280*/  @P4 IMAD.WIDE.U32 R174, R6, 0x20, R174 ;  /* 0x0000002006ae4825 */ /* 0x002fca00078e00ae */
[----:B------:R-:W-:Y:S04]  /*3290*/  @P4 STG.E.128 desc[UR4][R174.64], R156 ;  /* 0x0000009cae004986 */ /* 0x000fe8000c101d04 */
[----:B------:R1:W-:Y:S02]  /*32a0*/  @P4 STG.E.128 desc[UR4][R174.64+0x10], R160 ;  /* 0x000010a0ae004986 */ /* 0x0003e4000c101d04 */
[----:B-1----:R-:W1:Y:S01]  /*32b0*/  LDC.64 R174, c[0x0][0x2f8] ;  /* 0x0000be00ffae7b82 */ /* 0x002e620000000a00 */
[----:B------:R-:W-:Y:S01]  /*32c0*/  F2FP.F16.F32.PACK_AB R167, R212, R179 ;  /* 0x000000b3d4a7723e */ /* 0x000fe200000000ff */
[----:B-1----:R-:W-:-:S05]  /*32d0*/  IMAD.WIDE.U32 R172, R6, 0x10, R174 ;  /* 0x0000001006ac7825 */ /* 0x002fca00078e00ae */
[----:B------:R1:W-:Y:S01]  /*32e0*/  STG.E.128 desc[UR4][R172.64], R164 ;  /* 0x000000a4ac007986 */ /* 0x0003e2000c101d04 */
[----:B------:R-:W-:-:S07]  /*32f0*/  IADD3 R6, R6, 0x80, RZ ;  /* 0x0000008006067810 */ /* 0x000fce0007ffe0ff */
.L_x_9301:
[----:B------:R-:W-:Y:S05]  /*3300*/  BSYNC B0 ;  /* 0x0000000000007941 */ /* 0x000fea0003800000 */
.L_x_9300:
[----:B------:R-:W-:Y:S04]  /*3310*/  BSSY B0, `(.L_x_9302) ;  /* 0x0000090000007945 */ /* 0x000fe80003800000 */
[----:B------:R-:W-:Y:S05]  /*3320*/  @!P0 BRA `(.L_x_9303) ;  /* 0x0000000800388947 */ /* 0x000fea0003800000 */
[----:B-1----:R-:W1:Y:S01]  /*3330*/  LDC.64 R164, c[0x0][0x220] ;  /* 0x00008800ffa47b82 */ /* 0x002e620000000a00 */
[----:B------:R-:W2:Y:S04]  /*3340*/  LDL R179, [R1+0x14] ;  /* 0x0000140001b37983 */ /* 0x000ea80000100800 */
[----:B------:R-:W3:Y:S01]  /*3350*/  LDL R212, [R1+0x10] ;  /* 0x0000100001d47983 */ /* 0x000ee20000100800 */
[----:B------:R-:W-:-:S03]  /*3360*/  ISETP.NE.AND P4, PT, R3, RZ, PT ;  /* 0x000000ff0300720c */ /* 0x000fc60003f85270 */
[----:B------:R-:W4:Y:S01]  /*3370*/  LDL R217, [R1+0xc] ;  /* 0x00000c0001d97983 */ /* 0x000f220000100800 */
[----:B------:R-:W-:Y:S02]  /*3380*/  ISETP.NE.U32.AND P5, PT, RZ, UR8, PT ;  /* 0x00000008ff007c0c */ /* 0x000fe4000bfa5070 */
[----:B------:R-:W-:Y:S01]  /*3390*/  MOV R178, R168 ;  /* 0x000000a800b27202 */ /* 0x000fe20000000f00 */
[----:B------:R-:W4:Y:S01]  /*33a0*/  LDL R218, [R1+0x4] ;  /* 0x0000040001da7983 */ /* 0x000f220000100800 */
        /* <DEDUP_REMOVED lines=12> */
[----:B------:R-:W-:Y:S01]  /*3470*/  LOP3.LUT P6, RZ, R168, 0xff00, RZ, 0xc0, !PT ;  /* 0x0000ff00a8ff7812 */ /* 0x000fe200078cc0ff */
        /* <DEDUP_REMOVED lines=29> */
[----:B------:R-:W-:-:S03]  /*3650*/  @P6 HADD2.F32 R179, -RZ, R165.H0_H0 ;  /* 0x200000a5ffb36230 */ /* 0x000fc60000004100 */
[----:B------:R-:W-:-:S04]  /*3660*/  FMUL.FTZ R173, R173, UR15 ;  /* 0x0000000fadad7c20 */ /* 0x000fc80008410000 */
[----:B------:R-:W-:Y:S01]  /*3670*/  @P6 FMUL.FTZ R175, R173, R179 ;  /* 0x000000b3adaf6220 */ /* 0x000fe20000410000 */
[----:B------:R-:W-:Y:S01]  /*3680*/  MOV R179, RZ ;  /* 0x000000ff00b37202 */ /* 0x000fe20000000f00 */
[----:B----4-:R-:W-:Y:S02]  /*3690*/  @P6 FMUL.FTZ R179, R217, R173 ;  /* 0x000000add9b36220 */ /* 0x010fe40000410000 */
[----:B------:R-:W3:Y:S01]  /*36a0*/  LDL R217, [R1] ;  /* 0x0000000001d97983 */ /* 0x000ee20000100800 */
[----:B------:R-:W-:Y:S01]  /*36b0*/  FFMA.FTZ R173, R22, R177, R172 ;  /* 0x000000b116ad7223 */ /* 0x000fe200000100ac */
[----:B------:R-:W-:-:S03]  /*36c0*/  LOP3.LUT P6, RZ, R168, 0xff000000, RZ, 0xc0, !PT ;  /* 0xff000000a8ff7812 */ /* 0x000fc600078cc0ff */
[----:B------:R-:W-:-:S04]  /*36d0*/  FADD.FTZ R173, R214, -R173 ;  /* 0x800000add6ad7221 */ /* 0x000fc80000010000 */
[----:B------:R-:W-:Y:S01]  /*36e0*/  FMUL.FTZ R173, R4, R173 ;  /* 0x000000ad04ad7220 */ /* 0x000fe20000410000 */
[----:B------:R-:W-:-:S03]  /*36f0*/  SEL R158, R174, R158, P4 ;  /* 0x0000009eae9e7207 */ /* 0x000fc60002000000 */
[----:B------:R-:W-:Y:S01]  /*3700*/  @P5 FADD.FTZ R173, R135, R173 ;  /* 0x000000ad87ad5221 */ /* 0x000fe20000010000 */
[----:B------:R-:W-:Y:S01]  /*3710*/  FADD.FTZ R102, R102, R175 ;  /* 0x000000af66667221 */ /* 0x000fe20000010000 */
[----:B------:R-:W-:Y:S02]  /*3720*/  HFMA2.MMA R175, -RZ, RZ, 0, 0 ;  /* 0x00000000ffaf7435 */ /* 0x000fe400000001ff */
[C---:B------:R-:W-:Y:S01]  /*3730*/  FMUL.FTZ R174, R173.reuse, R5 ;  /* 0x00000005adae7220 */ /* 0x040fe20000410000 */
[----:B------:R-:W-:Y:S01]  /*3740*/  SEL R159, R173, R159, P4 ;  /* 0x0000009fad9f7207 */ /* 0x000fe20002000000 */
[----:B------:R-:W-:Y:S02]  /*3750*/  @P6 HADD2.F32 R165, -RZ, R165.H1_H1 ;  /* 0x300000a5ffa56230 */ /* 0x000fe40000004100 */
[----:B------:R-:W-:Y:S01]  /*3760*/  FFMA.FTZ R173, R21, R177, R172 ;  /* 0x000000b115ad7223 */ /* 0x000fe200000100ac */
[----:B------:R-:W-:-:S03]  /*3770*/  FMUL.FTZ R174, R174, UR15 ;  /* 0x0000000faeae7c20 */ /* 0x000fc60008410000 */
[----:B------:R-:W-:Y:S01]  /*3780*/  FADD.FTZ R173, R213, -R173 ;  /* 0x800000add5ad7221 */ /* 0x000fe20000010000 */
[----:B------:R-:W-:Y:S01]  /*3790*/  @P6 FMUL.FTZ R175, R174, R165 ;  /* 0x000000a5aeaf6220 */ /* 0x000fe20000410000 */
[----:B------:R-:W-:Y:S02]  /*37a0*/  MOV R165, RZ ;  /* 0x000000ff00a57202 */ /* 0x000fe40000000f00 */
[----:B------:R-:W-:-:S04]  /*37b0*/  FMUL.FTZ R173, R4, R173 ;  /* 0x000000ad04ad7220 */ /* 0x000fc80000410000 */
[----:B------:R-:W-:Y:S01]  /*37c0*/  @P5 FADD.FTZ R173, R136, R173 ;  /* 0x000000ad88ad5221 */ /* 0x000fe20000010000 */
[----:B------:R-:W-:-:S04]  /*37d0*/  FADD.FTZ R103, R103, R175 ;  /* 0x000000af67677221 */ /* 0x000fc80000010000 */
[C---:B------:R-:W-:Y:S01]  /*37e0*/  SEL R160, R173.reuse, R160, P4 ;  /* 0x000000a0ada07207 */ /* 0x040fe20002000000 */
[----:B------:R-:W-:-:S04]  /*37f0*/  FMUL.FTZ R173, R173, R5 ;  /* 0x00000005adad7220 */ /* 0x000fc80000410000 */
[----:B------:R-:W-:Y:S01]  /*3800*/  FMUL.FTZ R173, R173, UR15 ;  /* 0x0000000fadad7c20 */ /* 0x000fe20008410000 */
[----:B------:R-:W-:Y:S01]  /*3810*/  F2FP.F16.F32.PACK_AB R164, R164, R178 ;  /* 0x000000b2a4a4723e */ /* 0x000fe200000000ff */
[----:B--2---:R-:W-:Y:S01]  /*3820*/  @P6 FMUL.FTZ R165, R212, R174 ;  /* 0x000000aed4a56220 */ /* 0x004fe20000410000 */
[----:B------:R-:W-:Y:S01]  /*3830*/  LOP3.LUT P6, RZ, R169, 0xff, RZ, 0xc0, !PT ;  /* 0x000000ffa9ff7812 */ /* 0x000fe200078cc0ff */
[----:B------:R-:W-:Y:S01]  /*3840*/  HFMA2.MMA R174, -RZ, RZ, 0, 0 ;  /* 0x00000000ffae7435 */ /* 0x000fe200000001ff */
[----:B------:R-:W-:-:S11]  /*3850*/  MOV R212, RZ ;  /* 0x000000ff00d47202 */ /* 0x000fd60000000f00 */
[----:B------:R-:W-:Y:S02]  /*3860*/  @P6 HADD2.F32 R175, -RZ, R166.H0_H0 ;  /* 0x200000a6ffaf6230 */ /* 0x000fe40000004100 */
[----:B------:R-:W-:-:S03]  /*3870*/  @P6 FMUL.FTZ R212, R218, R173 ;  /* 0x000000addad46220 */ /* 0x000fc60000410000 */
[----:B------:R-:W-:Y:S01]  /*3880*/  @P6 FMUL.FTZ R174, R173, R175 ;  /* 0x000000afadae6220 */ /* 0x000fe20000410000 */
        /* <DEDUP_REMOVED lines=13> */
[----:B---3--:R-:W-:Y:S01]  /*3960*/  @P6 FMUL.FTZ R166, R217, R173 ;  /* 0x000000add9a66220 */ /* 0x008fe20000410000 */
        /* <DEDUP_REMOVED lines=15> */
[----:B------:R-:W-:Y:S02]  /*3a60*/  @P5 HADD2.F32 R175, -RZ, R167.H0_H0 ;  /* 0x200000a7ffaf5230 */ /* 0x000fe40000004100 */
[----:B------:R-:W-:-:S05]  /*3a70*/  FMUL.FTZ R173, R173, UR15 ;  /* 0x0000000fadad7c20 */ /* 0x000fca0008410000 */
[----:B------:R-:W-:-:S05]  /*3a80*/  @P4 HADD2.F32 R167, -RZ, R167.H1_H1 ;  /* 0x300000a7ffa74230 */ /* 0x000fca0000004100 */
        /* <DEDUP_REMOVED lines=14> */
[----:B------:R-:W-:-:S03]  /*3b70*/  F2FP.F16.F32.PACK_AB R167, R167, R172 ;  /* 0x000000aca7a7723e */ /* 0x000fc600000000ff */
[----:B------:R2:W-:Y:S04]  /*3b80*/  @P4 STG.E.128 desc[UR4][R174.64], R156 ;  /* 0x0000009cae004986 */ /* 0x0005e8000c101d04 */
[----:B------:R2:W-:Y:S01]  /*3b90*/  @P4 STG.E.128 desc[UR4][R174.64+0x10], R160 ;  /* 0x000010a0ae004986 */ /* 0x0005e2000c101d04 */
[----:B------:R-:W-:Y:S02]  /*3ba0*/  LEA R172, P4, R6, UR18, 0x4 ;  /* 0x0000001206ac7c11 */ /* 0x000fe4000f8820ff */
[----:B------:R-:W-:Y:S02]  /*3bb0*/  F2FP.F16.F32.PACK_AB R166, R166, R212 ;  /* 0x000000d4a6a6723e */ /* 0x000fe400000000ff */
[----:B------:R-:W-:Y:S02]  /*3bc0*/  LEA.HI.X R173, R6, UR19, RZ, 0x4, P4 ;  /* 0x0000001306ad7c11 */ /* 0x000fe4000a0f24ff */
[----:B------:R-:W-:-:S05]  /*3bd0*/  F2FP.F16.F32.PACK_AB R165, R165, R179 ;  /* 0x000000b3a5a5723e */ /* 0x000fca00000000ff */
[----:B------:R2:W-:Y:S01]  /*3be0*/  STG.E.128 desc[UR4][R172.64], R164 ;  /* 0x000000a4ac007986 */ /* 0x0005e2000c101d04 */
[----:B------:R-:W-:Y:S01]  /*3bf0*/  FADD.FTZ R107, R107, R217 ;  /* 0x000000d96b6b7221 */ /* 0x000fe20000010000 */
[----:B------:R-:W-:-:S07]  /*3c00*/  IADD3 R6, R6, 0x80, RZ ;  /* 0x0000008006067810 */ /* 0x000fce0007ffe0ff */
.L_x_9303:
[----:B------:R-:W-:Y:S05]  /*3c10*/  BSYNC B0 ;  /* 0x0000000000007941 */ /* 0x000fea0003800000 */
.L_x_9302:
        /* <DEDUP_REMOVED lines=21> */
[--C-:B--2---:R-:W-:Y:S02]  /*3d70*/  @P4 HADD2.F32 R178, -RZ, R164.reuse.H0_H0 ;  /* 0x200000a4ffb24230 */ /* 0x104fe40000004100 */
[----:B------:R-:W-:-:S03]  /*3d80*/  @P6 HADD2.F32 R164, -RZ, R164.H1_H1 ;  /* 0x300000a4ffa46230 */ /* 0x000fc60000004100 */
[----:B------:R-:W-:Y:S01]  /*3d90*/  @P4 FMUL.FTZ R173, R174, R178 ;  /* 0x000000b2aead4220 */ /* 0x000fe20000410000 */
[----:B------:R-:W-:Y:S01]  /*3da0*/  MOV R178, RZ ;  /* 0x000000ff00b27202 */ /* 0x000fe20000000f00 */
[----:B------:R-:W-:Y:S01]  /*3db0*/  @P4 FMUL.FTZ R178, R250, R174 ;  /* 0x000000aefab24220 */ /* 0x000fe20000410000 */
[----:B------:R-:W-:Y:S01]  /*3dc0*/  FFMA.FTZ R174, R19, R177, R172 ;  /* 0x000000b113ae7223 */ /* 0x000fe200000100ac */
[----:B------:R-:W-:Y:S01]  /*3dd0*/  ISETP.NE.U32.AND P4, PT, RZ, UR16, PT ;  /* 0x00000010ff007c0c */ /* 0x000fe2000bf85070 */
[----:B------:R-:W-:Y:S02]  /*3de0*/  FADD.FTZ R108, R108, R173 ;  /* 0x000000ad6c6c7221 */ /* 0x000fe40000010000 */
        /* <DEDUP_REMOVED lines=16> */
[----:B------:R-:W-:Y:S01]  /*3ef0*/  FADD.FTZ R109, R109, R175 ;  /* 0x000000af6d6d7221 */ /* 0x000fe20000010000 */
[----:B------:R-:W-:Y:S01]  /*3f00*/  HFMA2.MMA R175, -RZ, RZ, 0, 0 ;  /* 0x00000000ffaf7435 */ /* 0x000fe200000001ff */
[----:B------:R-:W-:Y:S01]  /*3f10*/  F2FP.F16.F32.PACK_AB R164, R164, R178 ;  /* 0x000000b2a4a4723e */ /* 0x000fe200000000ff */
[----:B------:R-:W-:-:S04]  /*3f20*/  @P5 FADD.FTZ R174, R142, R174 ;  /* 0x000000ae8eae5221 */ /* 0x000fc80000010000 */
[C---:B------:R-:W-:Y:S01]  /*3f30*/  FMUL.FTZ R173, R174.reuse, R5 ;  /* 0x00000005aead7220 */ /* 0x040fe20000410000 */
[----:B------:R-:W-:-:S03]  /*3f40*/  SEL R158, R174, R158, P4 ;  /* 0x0000009eae9e7207 */ /* 0x000fc60002000000 */
[----:B------:R-:W-:Y:S02]  /*3f50*/  @P6 HADD2.F32 R179, -RZ, R165.H0_H0 ;  /* 0x200000a5ffb36230 */ /* 0x000fe40000004100 */
        /* <DEDUP_REMOVED lines=11> */
[----:B------:R-:W-:Y:S02]  /*4010*/  @P6 HADD2.F32 R165, -RZ, R165.H1_H1 ;  /* 0x300000a5ffa56230 */ /* 0x000fe40000004100 */
[C---:B------:R-:W-:Y:S01]  /*4020*/  FMUL.FTZ R174, R173.reuse, R5 ;  /* 0x00000005adae7220 */ /* 0x040fe20000410000 */
[----:B------:R-:W-:Y:S01]  /*4030*/  SEL R159, R173, R159, P4 ;  /* 0x0000009fad9f7207 */ /* 0x000fe20002000000 */
[----:B------:R-:W-:Y:S02]  /*4040*/  FFMA.FTZ R173, R16, R177, R172 ;  /* 0x000000b110ad7223 */ /* 0x000fe400000100ac */
[----:B------:R-:W-:Y:S02]  /*4050*/  FMUL.FTZ R174, R174, UR15 ;  /* 0x0000000faeae7c20 */ /* 0x000fe40008410000 */
[----:B------:R-:W-:-:S02]  /*4060*/  FADD.FTZ R173, R202, -R173 ;  /* 0x800000adcaad7221 */ /* 0x000fc40000010000 */
        /* <DEDUP_REMOVED lines=8> */
[----:B------:R-:W-:-:S04]  /*40f0*/  F2FP.F16.F32.PACK_AB R165, R165, R179 ;  /* 0x000000b3a5a5723e */ /* 0x000fc800000000ff */
[C---:B------:R-:W-:Y:S01]  /*4100*/  SEL R160, R173.reuse, R160, P4 ;  /* 0x000000a0ada07207 */ /* 0x040fe20002000000 */
[----:B------:R-:W-:-:S04]  /*4110*/  FMUL.FTZ R173, R173, R5 ;  /* 0x00000005adad7220 */ /* 0x000fc80000410000 */
[----:B------:R-:W-:Y:S02]  /*4120*/  @P6 HADD2.F32 R175, -RZ, R166.H0_H0 ;  /* 0x200000a6ffaf6230 */ /* 0x000fe40000004100 */
        /* <DEDUP_REMOVED lines=10> */
[----:B------:R-:W-:-:S03]  /*41d0*/  @P6 HADD2.F32 R166, -RZ, R166.H1_H1 ;  /* 0x300000a6ffa66230 */ /* 0x000fc60000004100 */
[C---:B------:R-:W-:Y:S01]  /*41e0*/  SEL R161, R173.reuse, R161, P4 ;  /* 0x000000a1ada17207 */ /* 0x040fe20002000000 */
[----:B------:R-:W-:-:S04]  /*41f0*/  FMUL.FTZ R173, R173, R5 ;  /* 0x00000005adad7220 */ /* 0x000fc80000410000 */
        /* <DEDUP_REMOVED lines=9> */
[----:B------:R-:W-:Y:S02]  /*4290*/  F2FP.F16.F32.PACK_AB R166, R166, R212 ;  /* 0x000000d4a6a6723e */ /* 0x000fe400000000ff */
        /* <DEDUP_REMOVED lines=13> */
[----:B------:R-:W-:-:S05]  /*4370*/  @P5 HADD2.F32 R175, -RZ, R167.H0_H0 ;  /* 0x200000a7ffaf5230 */ /* 0x000fca0000004100 */
[----:B------:R-:W-:Y:S02]  /*4380*/  @P5 FMUL.FTZ R172, R174, R175 ;  /* 0x000000afaeac5220 */ /* 0x000fe40000410000 */
[----:B------:R-:W-:Y:S02]  /*4390*/  @P4 HADD2.F32 R167, -RZ, R167.H1_H1 ;  /* 0x300000a7ffa74230 */ /* 0x000fe40000004100 */
[----:B------:R-:W-:Y:S01]  /*43a0*/  FADD.FTZ R114, R114, R172 ;  /* 0x000000ac72727221 */ /* 0x000fe20000010000 */
[----:B------:R-:W-:Y:S01]  /*43b0*/  MOV R172, RZ ;  /* 0x000000ff00ac7202 */ /* 0x000fe20000000f00 */
[----:B------:R-:W-:Y:S01]  /*43c0*/  @P5 FMUL.FTZ R172, R244, R174 ;  /* 0x000000aef4ac5220 */ /* 0x000fe20000410000 */
[----:B------:R-:W-:Y:S01]  /*43d0*/  @P4 FMUL.FTZ R217, R173, R167 ;  /* 0x000000a7add94220 */ /* 0x000fe20000410000 */
[----:B------:R-:W-:Y:S01]  /*43e0*/  MOV R167, RZ ;  /* 0x000000ff00a77202 */ /* 0x000fe20000000f00 */
[----:B------:R-:W-:Y:S01]  /*43f0*/  @P4 FMUL.FTZ R167, R243, R173 ;  /* 0x000000adf3a74220 */ /* 0x000fe20000410000 */
[----:B------:R-:W-:Y:S01]  /*4400*/  ISETP.NE.U32.AND P4, PT, RZ, UR16, PT ;  /* 0x00000010ff007c0c */ /* 0x000fe2000bf85070 */
[----:B------:R-:W-:-:S03]  /*4410*/  FADD.FTZ R115, R115, R217 ;  /* 0x000000d973737221 */ /* 0x000fc60000010000 */
[----:B------:R-:W-:Y:S02]  /*4420*/  ISETP.NE.AND.EX P4, PT, RZ, UR17, PT, P4 ;  /* 0x00000011ff007c0c */ /* 0x000fe4000bf85340 */
[----:B------:R-:W-:-:S11]  /*4430*/  F2FP.F16.F32.PACK_AB R167, R167, R172 ;  /* 0x000000aca7a7723e */ /* 0x000fd600000000ff */
        /* <DEDUP_REMOVED lines=8> */
.L_x_9305:
[----:B------:R-:W-:Y:S05]  /*44c0*/  BSYNC B0 ;  /* 0x0000000000007941 */ /* 0x000fea0003800000 */
.L_x_9304:
        /* <DEDUP_REMOVED lines=16> */
[----:B------:R-:W-:-:S03]  /*45d0*/  LOP3.LUT P6, RZ, R182, 0xff00, RZ, 0xc0, !PT ;  /* 0x0000ff00b6ff7812 */ /* 0x000fc600078cc0ff */
[----:B-----5:R-:W-:-:S06]  /*45e0*/  FMUL.FTZ R176, R4, R173 ;  /* 0x000000ad04b07220 */ /* 0x020fcc0000410000 */
        /* <DEDUP_REMOVED lines=57> */
[----:B------:R-:W-:-:S03]  /*4980*/  F2FP.F16.F32.PACK_AB R165, R165, R175 ;  /* 0x000000afa5a5723e */ /* 0x000fc600000000ff */
[----:B------:R-:W-:-:S04]  /*4990*/  FMUL.FTZ R173, R4, R173 ;  /* 0x000000ad04ad7220 */ /* 0x000fc80000410000 */
[----:B------:R-:W-:Y:S02]  /*49a0*/  @P5 FADD.FTZ R173, R152, R173 ;  /* 0x000000ad98ad5221 */ /* 0x000fe40000010000 */
[----:B------:R-:W-:-:S03]  /*49b0*/  @P6 HADD2.F32 R178, -RZ, R166.H0_H0 ;  /* 0x200000a6ffb26230 */ /* 0x000fc60000004100 */
[C---:B------:R-:W-:Y:S01]  /*49c0*/  SEL R160, R173.reuse, R160, P4 ;  /* 0x000000a0ada07207 */ /* 0x040fe20002000000 */
[----:B------:R-:W-:-:S04]  /*49d0*/  FMUL.FTZ R173, R173, R5 ;  /* 0x00000005adad7220 */ /* 0x000fc80000410000 */
[----:B------:R-:W-:-:S04]  /*49e0*/  FMUL.FTZ R173, R173, UR15 ;  /* 0x0000000fadad7c20 */ /* 0x000fc80008410000 */
[----:B------:R-:W-:Y:S01]  /*49f0*/  @P6 FMUL.FTZ R176, R173, R178 ;  /* 0x000000b2adb06220 */ /* 0x000fe20000410000 */
[----:B------:R-:W-:-:S03]  /*4a00*/  CS2R R178, SRZ ;  /* 0x0000000000b27805 */ /* 0x000fc6000001ff00 */
        /* <DEDUP_REMOVED lines=21> */
[----:B------:R-:W-:Y:S02]  /*4b60*/  F2FP.F16.F32.PACK_AB R166, R166, R176 ;  /* 0x000000b0a6a6723e */ /* 0x000fe400000000ff */
        /* <DEDUP_REMOVED lines=11> */
[----:B------:R-:W-:Y:S02]  /*4c20*/  @P4 HADD2.F32 R172, -RZ, R167.H0_H0 ;  /* 0x200000a7ffac4230 */ /* 0x000fe40000004100 */
[----:B------:R-:W-:-:S03]  /*4c30*/  @P4 FMUL.FTZ R212, R236, R5 ;  /* 0x00000005ecd44220 */ /* 0x000fc60000410000 */
[----:B------:R-:W-:Y:S01]  /*4c40*/  @P4 FMUL.FTZ R177, R5, R172 ;  /* 0x000000ac05b14220 */ /* 0x000fe20000410000 */
[----:B------:R-:W-:-:S03]  /*4c50*/  LOP3.LUT P4, RZ, R183, 0xff000000, RZ, 0xc0, !PT ;  /* 0xff000000b7ff7812 */ /* 0x000fc6000788c0ff */
[----:B------:R-:W-:-:S10]  /*4c60*/  FADD.FTZ R122, R122, R177 ;  /* 0x000000b17a7a7221 */ /* 0x000fd40000010000 */
[----:B------:R-:W-:-:S05]  /*4c70*/  @P4 HADD2.F32 R167, -RZ, R167.H1_H1 ;  /* 0x300000a7ffa74230 */ /* 0x000fca0000004100 */
        /* <DEDUP_REMOVED lines=12> */
[----:B------:R-:W-:-:S05]  /*4d40*/  LEA.HI.X R5, R6, UR19, RZ, 0x4, P4 ;  /* 0x0000001306057c11 */ /* 0x000fca000a0f24ff */
[----:B------:R4:W-:Y:S04]  /*4d50*/  STG.E.128 desc[UR4][R4.64], R164 ;  /* 0x000000a404007986 */ /* 0x0009e8000c101d04 */
.L_x_9307:
[----:B------:R-:W-:Y:S05]  /*4d60*/  BSYNC B0 ;  /* 0x0000000000007941 */ /* 0x000fea0003800000 */
.L_x_9306:
[----:B------:R-:W-:Y:S02]  /*4d70*/  IADD3 R2, R2, UR20, RZ ;  /* 0x0000001402027c10 */ /* 0x000fe4000fffe0ff */
[----:B------:R-:W-:Y:S02]  /*4d80*/  SEL R230, RZ, 0x1, P3 ;  /* 0x00000001ffe67807 */ /* 0x000fe40001800000 */
[----:B------:R-:W-:-:S13]  /*4d90*/  ISETP.GE.AND P3, PT, R2, UR21, PT ;  /* 0x0000001502007c0c */ /* 0x000fda000bf66270 */
[----:B------:R-:W-:Y:S05]  /*4da0*/  @!P3 BRA `(.L_x_9308) ;  /* 0xffffffc00018b947 */ /* 0x000fea000383ffff */
.L_x_9290:
[----:B0-----:R-:W0:Y:S01]  /*4db0*/  S2R R0, SR_TID.X ;  /* 0x0000000000007919 */ /* 0x001e220000002100 */
        /* <DEDUP_REMOVED lines=20> */
.L_x_9310:
[----:B------:R-:W-:Y:S05]  /*4f00*/  BSYNC B0 ;  /* 0x0000000000007941 */ /* 0x000fea0003800000 */
.L_x_9309:
        /* <DEDUP_REMOVED lines=15> */
.L_x_9312:
[----:B------:R-:W-:Y:S05]  /*5000*/  BSYNC B0 ;  /* 0x0000000000007941 */ /* 0x000fea0003800000 */
.L_x_9311:
        /* <DEDUP_REMOVED lines=15> */
.L_x_9314:
[----:B------:R-:W-:Y:S05]  /*5100*/  BSYNC B0 ;  /* 0x0000000000007941 */ /* 0x000fea0003800000 */
.L_x_9313:
        /* <DEDUP_REMOVED lines=15> */
.L_x_9299:
[----:B------:R-:W-:Y:S01]  /*5200*/  HFMA2.MMA R164, -RZ, RZ, 0, 9.5367431640625e-07 ;  /* 0x00000010ffa47435 */ /* 0x000fe200000001ff */
[----:B------:R-:W-:Y:S02]  /*5210*/  MOV R172, R219 ;  /* 0x000000db00ac7202 */ /* 0x000fe40000000f00 */
[----:B------:R-:W-:Y:S02]  /*5220*/  MOV R165, 0x1f ;  /* 0x0000001f00a57802 */ /* 0x000fe40000000f00 */
[----:B------:R-:W-:-:S07]  /*5230*/  MOV R167, 0xffffffff ;  /* 0xffffffff00a77802 */ /* 0x000fce0000000f00 */
[----:B0----5:R-:W-:Y:S05]  /*5240*/  WARPSYNC.COLLECTIVE R167, `(.L_x_9315) ;  /* 0x00000000a7087348 */ /* 0x021fea0003c00000 */
[----:B------:R1:W2:Y:S02]  /*5250*/  SHFL.DOWN P5, R175, R172, R164, R165 ;  /* 0x080000a4acaf7389 */ /* 0x0002a400000a00a5 */
[----:B012--5:R-:W-:Y:S01]  /*5260*/  ENDCOLLECTIVE ;  /* 0x000000000000791b */ /* 0x027fe20003800000 */
.L_x_9315:
[----:B------:R-:W-:Y:S01]  /*5270*/  MOV R172, R217 ;  /* 0x000000d900ac7202 */ /* 0x000fe20000000f00 */
[----:B------:R-:W-:-:S07]  /*5280*/  FADD.FTZ R219, R175, R219 ;  /* 0x000000dbafdb7221 */ /* 0x000fce0000010000 */
[----:B------:R-:W-:Y:S05]  /*5290*/  WARPSYNC.COLLECTIVE R167, `(.L_x_9316) ;  /* 0x00000000a7087348 */ /* 0x000fea0003c00000 */
[----:B------:R0:W1:Y:S02]  /*52a0*/  SHFL.DOWN P5, R175, R172, R164, R165 ;  /* 0x080000a4acaf7389 */ /* 0x00006400000a00a5 */
[----:B01----:R-:W-:Y:S01]  /*52b0*/  ENDCOLLECTIVE ;  /* 0x000000000000791b */ /* 0x003fe20003800000 */
.L_x_9316:
[----:B------:R-:W-:Y:S01]  /*52c0*/  HFMA2.MMA R164, -RZ, RZ, 0, 4.76837158203125e-07 ;  /* 0x00000008ffa47435 */ /* 0x000fe200000001ff */
[----:B------:R-:W-:Y:S01]  /*52d0*/  MOV R172, R219 ;  /* 0x000000db00ac7202 */ /* 0x000fe20000000f00 */
[----:B------:R-:W-:-:S09]  /*52e0*/  FADD.FTZ R217, R175, R217 ;  /* 0x000000d9afd97221 */ /* 0x000fd20000010000 */
[----:B------:R-:W-:Y:S05]  /*52f0*/  WARPSYNC.COLLECTIVE R167, `(.L_x_9317) ;  /* 0x00000000a7087348 */ /* 0x000fea0003c00000 */
[----:B------:R0:W1:Y:S02]  /*5300*/  SHFL.DOWN P5, R175, R172, R164, R165 ;  /* 0x080000a4acaf7389 */ /* 0x00006400000a00a5 */
[----:B01----:R-:W-:Y:S01]  /*5310*/  ENDCOLLECTIVE ;  /* 0x000000000000791b */ /* 0x003fe20003800000 */
.L_x_9317:
[----:B------:R-:W-:Y:S01]  /*5320*/  MOV R172, R217 ;  /* 0x000000d900ac7202 */ /* 0x000fe20000000f00 */
[----:B------:R-:W-:-:S07]  /*5330*/  FADD.FTZ R219, R219, R175 ;  /* 0x000000afdbdb7221 */ /* 0x000fce0000010000 */
[----:B------:R-:W-:Y:S05]  /*5340*/  WARPSYNC.COLLECTIVE R167, `(.L_x_9318) ;  /* 0x00000000a7087348 */ /* 0x000fea0003c00000 */
[----:B------:R0:W1:Y:S02]  /*5350*/  SHFL.DOWN P5, R175, R172, R164, R165 ;  /* 0x080000a4acaf7389 */ /* 0x00006400000a00a5 */
[----:B01----:R-:W-:Y:S01]  /*5360*/  ENDCOLLECTIVE ;  /* 0x000000000000791b */ /* 0x003fe20003800000 */
.L_x_9318:
[----:B------:R-:W-:Y:S01]  /*5370*/  HFMA2.MMA R164, -RZ, RZ, 0, 2.384185791015625e-07 ;  /* 0x00000004ffa47435 */ /* 0x000fe200000001ff */
[----:B------:R-:W-:Y:S01]  /*5380*/  MOV R172, R219 ;  /* 0x000000db00ac7202 */ /* 0x000fe20000000f00 */
[----:B------:R-:W-:-:S09]  /*5390*/  FADD.FTZ R217, R217, R175 ;  /* 0x000000afd9d97221 */ /* 0x000fd20000010000 */
[----:B------:R-:W-:Y:S05]  /*53a0*/  WARPSYNC.COLLECTIVE R167, `(.L_x_9319) ;  /* 0x00000000a7087348 */ /* 0x000fea0003c00000 */
[----:B------:R0:W1:Y:S02]  /*53b0*/  SHFL.DOWN P5, R175, R172, R164, R165 ;  /* 0x080000a4acaf7389 */ /* 0x00006400000a00a5 */
[----:B01----:R-:W-:Y:S01]  /*53c0*/  ENDCOLLECTIVE ;  /* 0x000000000000791b */ /* 0x003fe20003800000 */
.L_x_9319:
[----:B------:R-:W-:Y:S02]  /*53d0*/  MOV R172, R217 ;  /* 0x000000d900ac7202 */ /* 0x000fe40000000f00 */
[----:B------:R-:W-:-:S07]  /*53e0*/  MOV R174, R175 ;  /* 0x000000af00ae7202 */ /* 0x000fce0000000f00 */
[----:B------:R-:W-:Y:S05]  /*53f0*/  WARPSYNC.COLLECTIVE R167, `(.L_x_9320) ;  /* 0x00000000a7087348 */ /* 0x000fea0003c00000 */
[----:B------:R0:W1:Y:S02]  /*5400*/  SHFL.DOWN P5, R175, R172, R164, R165 ;  /* 0x080000a4acaf7389 */ /* 0x00006400000a00a5 */
[----:B01----:R-:W-:Y:S01]  /*5410*/  ENDCOLLECTIVE ;  /* 0x000000000000791b */ /* 0x003fe20003800000 */
.L_x_9320:
[----:B------:R-:W-:Y:S01]  /*5420*/  FADD.FTZ R174, R219, R174 ;  /* 0x000000aedbae7221 */ /* 0x000fe20000010000 */
[----:B------:R-:W-:-:S04]  /*5430*/  HFMA2.MMA R164, -RZ, RZ, 0, 1.1920928955078125e-07 ;  /* 0x00000002ffa47435 */ /* 0x000fc800000001ff */
[----:B------:R-:W-:Y:S02]  /*5440*/  MOV R172, R174 ;  /* 0x000000ae00ac7202 */ /* 0x000fe40000000f00 */
[----:B------:R-:W-:-:S07]  /*5450*/  MOV R173, R175 ;  /* 0x000000af00ad7202 */ /* 0x000fce0000000f00 */
[----:B------:R-:W-:Y:S05]  /*5460*/  WARPSYNC.COLLECTIVE R167, `(.L_x_9321) ;  /* 0x00000000a7087348 */ /* 0x000fea0003c00000 */
[----:B------:R0:W1:Y:S02]  /*5470*/  SHFL.DOWN P5, R175, R172, R164, R165 ;  /* 0x080000a4acaf7389 */ /* 0x00006400000a00a5 */
[----:B01----:R-:W-:Y:S01]  /*5480*/  ENDCOLLECTIVE ;  /* 0x000000000000791b */ /* 0x003fe20003800000 */
.L_x_9321:
[----:B------:R-:W-:-:S05]  /*5490*/  FADD.FTZ R173, R217, R173 ;  /* 0x000000add9ad7221 */ /* 0x000fca0000010000 */
[----:B------:R-:W-:Y:S01]  /*54a0*/  MOV R172, R173 ;  /* 0x000000ad00ac7202 */ /* 0x000fe20000000f00 */
[----:B------:R-:W-:-:S07]  /*54b0*/  FADD.FTZ R174, R174, R175 ;  /* 0x000000afaeae7221 */ /* 0x000fce0000010000 */
[----:B------:R-:W-:Y:S05]  /*54c0*/  WARPSYNC.COLLECTIVE R167, `(.L_x_9322) ;  /* 0x00000000a7087348 */ /* 0x000fea0003c00000 */
[----:B------:R0:W1:Y:S02]  /*54d0*/  SHFL.DOWN P5, R175, R172, R164, R165 ;  /* 0x080000a4acaf7389 */ /* 0x00006400000a00a5 */
[----:B01----:R-:W-:Y:S01]  /*54e0*/  ENDCOLLECTIVE ;  /* 0x000000000000791b */ /* 0x003fe20003800000 */
.L_x_9322:
[----:B------:R-:W-:Y:S01]  /*54f0*/  HFMA2.MMA R164, -RZ, RZ, 0, 5.9604644775390625e-08 ;  /* 0x00000001ffa47435 */ /* 0x000fe200000001ff */
[----:B------:R-:W-:Y:S01]  /*5500*/  MOV R172, R174 ;  /* 0x000000ae00ac7202 */ /* 0x000fe20000000f00 */
[----:B------:R-:W-:-:S09]  /*5510*/  FADD.FTZ R173, R173, R175 ;  /* 0x000000afadad7221 */ /* 0x000fd20000010000 */
[----:B------:R-:W-:Y:S05]  /*5520*/  WARPSYNC.COLLECTIVE R167, `(.L_x_9323) ;  /* 0x00000000a7087348 */ /* 0x000fea0003c00000 */
[----:B------:R0:W1:Y:S02]  /*5530*/  SHFL.DOWN P5, R175, R172, R164, R165 ;  /* 0x080000a4acaf7389 */ /* 0x00006400000a00a5 */
[----:B01----:R-:W-:Y:S01]  /*5540*/  ENDCOLLECTIVE ;  /* 0x000000000000791b */ /* 0x003fe20003800000 */
.L_x_9323:
[----:B------:R-:W-:Y:S02]  /*5550*/  MOV R172, R173 ;  /* 0x000000ad00ac7202 */ /* 0x000fe40000000f00 */
[----:B------:R-:W-:-:S07]  /*5560*/  MOV R176, R175 ;  /* 0x000000af00b07202 */ /* 0x000fce0000000f00 */
[----:B------:R-:W-:Y:S05]  /*5570*/  WARPSYNC.COLLECTIVE R167, `(.L_x_9324) ;  /* 0x00000000a7087348 */ /* 0x000fea0003c00000 */
[----:B------:R0:W1:Y:S02]  /*5580*/  SHFL.DOWN P5, R175, R172, R164, R165 ;  /* 0x080000a4acaf7389 */ /* 0x00006400000a00a5 */
[----:B01----:R-:W-:Y:S01]  /*5590*/  ENDCOLLECTIVE ;  /* 0x000000000000791b */ /* 0x003fe20003800000 */
.L_x_9324:
[----:B------:R-:W-:Y:S01]  /*55a0*/  MOV R165, R175 ;  /* 0x000000af00a57202 */ /* 0x000fe20000000f00 */
[----:B------:R-:W-:Y:S06]  /*55b0*/  BRA `(.L_x_9325) ;  /* 0xffffffd000a47947 */ /* 0x000fec000383ffff */
.L_x_9326:
        /* <DEDUP_REMOVED lines=12> */
.L_x_13994:


//--------------------- .text._ZN10layer_norm13ln_bwd_kernelINS_13Kernel_traitsI6__halfS2_fS2_fjLj4096ELj1ELj1ELj4ELj16ENS_18Kernel_traits_baseILj4096ES2_S2_fS2_fjLj128EEEEELb1ELb1ELb0ELb1EEEvNS_9BwdParamsE --------------------------
	.section	.text._ZN10layer_norm13ln_bwd_kernelINS_13Kernel_traitsI6__halfS2_fS2_fjLj4096ELj1ELj1ELj4ELj16ENS_18Kernel_traits_baseILj4096ES2_S2_fS2_fjLj128EEEEELb1ELb1ELb0ELb1EEEvNS_9BwdParamsE,"ax",@progbits
	.align	128
        .global         _ZN10layer_norm13ln_bwd_kernelINS_13Kernel_traitsI6__halfS2_fS2_fjLj4096ELj1ELj1ELj4ELj16ENS_18Kernel_traits_baseILj4096ES2_S2_fS2_fjLj128EEEEELb1ELb1ELb0ELb1EEEvNS_9BwdParamsE
        .type           _ZN10layer_norm13ln_bwd_kernelINS_13Kernel_traitsI6__halfS2_fS2_fjLj4096ELj1ELj1ELj4ELj16ENS_18Kernel_traits_baseILj4096ES2_S2_fS2_fjLj128EEEEELb1ELb1ELb0ELb1EEEvNS_9BwdParamsE,@function
        .size           _ZN10layer_norm13ln_bwd_kernelINS_13Kernel_traitsI6__halfS2_fS2_fjLj4096ELj1ELj1ELj4ELj16ENS_18Kernel_traits_baseILj4096ES2_S2_fS2_fjLj128EEEEELb1ELb1ELb0ELb1EEEvNS_9BwdParamsE,(.L_x_13995 - _ZN10layer_norm13ln_bwd_kernelINS_13Kernel_traitsI6__halfS2_fS2_fjLj4096ELj1ELj1ELj4ELj16ENS_18Kernel_traits_baseILj4096ES2_S2_fS2_fjLj128EEEEELb1ELb1ELb0ELb1EEEvNS_9BwdParamsE)
        .other          _ZN10layer_norm13ln_bwd_kernelINS_13Kernel_traitsI6__halfS2_fS2_fjLj4096ELj1ELj1ELj4ELj16ENS_18Kernel_traits_baseILj4096ES2_S2_fS2_fjLj128EEEEELb1ELb1ELb0ELb1EEEvNS_9BwdParamsE,@"STO_CUDA_ENTRY STV_DEFAULT"
_ZN10layer_norm13ln_bwd_kernelINS_13Kernel_traitsI6__halfS2_fS2_fjLj4096ELj1ELj1ELj4ELj16ENS_18Kernel_traits_baseILj4096ES2_S2_fS2_fjLj128EEEEELb1ELb1ELb0ELb1EEEvNS_9BwdParamsE:
.text._ZN10layer_norm13ln_bwd_kernelINS_13Kernel_traitsI6__halfS2_fS2_fjLj4096ELj1ELj1ELj4ELj16ENS_18Kernel_traits_baseILj4096ES2_S2_fS2_fjLj128EEEEELb1ELb1ELb0ELb1EEEvNS_9BwdParamsE:
        /* <DEDUP_REMOVED lines=75> */
.L_x_9327:
[----:B------:R-:W-:Y:S02]  /*04b0*/  ULDC.64 UR6, c[0x0][0x260] ;  /* 0x0000980000067ab9 */ /* 0x000fe40000000a00 */
[----:B------:R-:W-:-:S04]  /*04c0*/  LEA R2, P0, R2, UR6, 0x4 ;  /* 0x0000000602027c11 */ /* 0x000fc8000f8020ff */
[----:B------:R-:W-:Y:S01]  /*04d0*/  IADD3.X R3, RZ, UR7, RZ, P0, !PT ;  /* 0x00000007ff037c10 */ /* 0x000fe200087fe4ff */
[----:B------:R-:W-:-:S04]  /*04e0*/  ULDC.64 UR6, c[0x0][0x270] ;  /* 0x00009c0000067ab9 */ /* 0x000fc80000000a00 */
[----:B------:R-:W2:Y:S04]  /*04f0*/  LDG.E.128 R4, desc[UR4][R2.64] ;  /* 0x0000000402047981 */ /* 0x000ea8000c1e1d00 */
[----:B------:R-:W3:Y:S04]  /*0500*/  LDG.E.128 R8, desc[UR4][R2.64+0x800] ;  /* 0x0008000402087981 */ /* 0x000ee8000c1e1d00 */
[----:B------:R-:W4:Y:S04]  /*0510*/  LDG.E.128 R12, desc[UR4][R2.64+0x1000] ;  /* 0x00100004020c7981 */ /* 0x000f28000c1e1d00 */
[----:B------:R2:W3:Y:S01]  /*0520*/  LDG.E.128 R16, desc[UR4][R2.64+0x1800] ;  /* 0x0018000402107981 */ /* 0x0004e2000c1e1d00 */
        /* <DEDUP_REMOVED lines=45> */
[----:B--2---:R-:W-:-:S02]  /*0800*/  HADD2.F32 R2, -RZ, R4.H0_H0 ;  /* 0x20000004ff027230 */ /* 0x004fc40000004100 */
[----:B------:R-:W-:Y:S02]  /*0810*/  HADD2.F32 R4, -RZ, R4.H1_H1 ;  /* 0x30000004ff047230 */ /* 0x000fe40000004100 */
[----:B------:R-:W-:Y:S01]  /*0820*/  HADD2.F32 R3, -RZ, R5.H0_H0 ;  /* 0x20000005ff037230 */ /* 0x000fe20000004100 */
[----:B------:R0:W-:Y:S04]  /*0830*/  STL [R1+0x5c], R2 ;  /* 0x00005c0201007387 */ /* 0x0001e80000100800 */
[----:B------:R1:W-:Y:S01]  /*0840*/  STL [R1+0x58], R4 ;  /* 0x0000580401007387 */ /* 0x0003e20000100800 */
[----:B---3--:R-:W-:-:S03]  /*0850*/  HADD2.F32 R252, -RZ, R16.H0_H0 ;  /* 0x20000010fffc7230 */ /* 0x008fc60000004100 */
[----:B------:R2:W-:Y:S01]  /*0860*/  STL [R1+0x54], R3 ;  /* 0x0000540301007387 */ /* 0x0005e20000100800 */
[----:B------:R-:W-:Y:S02]  /*0870*/  HADD2.F32 R251, -RZ, R16.H1_H1 ;  /* 0x30000010fffb7230 */ /* 0x000fe40000004100 */
[----:B0-----:R-:W-:Y:S02]  /*0880*/  HADD2.F32 R2, -RZ, R5.H1_H1 ;  /* 0x30000005ff027230 */ /* 0x001fe40000004100 */
[--C-:B------:R-:W-:Y:S02]  /*0890*/  HADD2.F32 R250, -RZ, R17.reuse.H0_H0 ;  /* 0x20000011fffa7230 */ /* 0x100fe40000004100 */
[--C-:B-1----:R-:W-:Y:S01]  /*08a0*/  HADD2.F32 R4, -RZ, R6.reuse.H0_H0 ;  /* 0x20000006ff047230 */ /* 0x102fe20000004100 */
[----:B------:R0:W-:Y:S01]  /*08b0*/  STL [R1+0x50], R2 ;  /* 0x0000500201007387 */ /* 0x0001e20000100800 */
[----:B------:R-:W-:Y:S01]  /*08c0*/  HADD2.F32 R249, -RZ, R17.H1_H1 ;  /* 0x30000011fff97230 */ /* 0x000fe20000004100 */
[----:B------:R-:W-:Y:S01]  /*08d0*/  CS2R R16, SRZ ;  /* 0x0000000000107805 */ /* 0x000fe2000001ff00 */
[----:B--2---:R-:W-:Y:S01]  /*08e0*/  HADD2.F32 R3, -RZ, R6.H1_H1 ;  /* 0x30000006ff037230 */ /* 0x004fe20000004100 */
[----:B------:R1:W-:Y:S01]  /*08f0*/  STL [R1+0x4c], R4 ;  /* 0x00004c0401007387 */ /* 0x0003e20000100800 */
[----:B------:R-:W-:-:S02]  /*0900*/  HADD2.F32 R248, -RZ, R18.H0_H0 ;  /* 0x20000012fff87230 */ /* 0x000fc40000004100 */
[----:B------:R-:W-:Y:S01]  /*0910*/  HADD2.F32 R247, -RZ, R18.H1_H1 ;  /* 0x30000012fff77230 */ /* 0x000fe20000004100 */
[----:B------:R2:W-:Y:S01]  /*0920*/  STL [R1+0x48], R3 ;  /* 0x0000480301007387 */ /* 0x0005e20000100800 */
[----:B------:R-:W-:Y:S02]  /*0930*/  HADD2.F32 R246, -RZ, R19.H0_H0 ;  /* 0x20000013fff67230 */ /* 0x000fe40000004100 */
[----:B0-----:R-:W-:Y:S02]  /*0940*/  HADD2.F32 R2, -RZ, R7.H0_H0 ;  /* 0x20000007ff027230 */ /* 0x001fe40000004100 */
[----:B------:R-:W-:Y:S01]  /*0950*/  HADD2.F32 R245, -RZ, R19.H1_H1 ;  /* 0x30000013fff57230 */ /* 0x000fe20000004100 */
[----:B------:R-:W-:Y:S01]  /*0960*/  CS2R R18, SRZ ;  /* 0x0000000000127805 */ /* 0x000fe2000001ff00 */
[----:B-1----:R-:W-:Y:S01]  /*0970*/  HADD2.F32 R4, -RZ, R7.H1_H1 ;  /* 0x30000007ff047230 */ /* 0x002fe20000004100 */
[----:B------:R0:W-:Y:S01]  /*0980*/  STL [R1+0x44], R2 ;  /* 0x0000440201007387 */ /* 0x0001e20000100800 */
[----:B------:R-:W-:Y:S01]  /*0990*/  CS2R R6, SRZ ;  /* 0x0000000000067805 */ /* 0x000fe2000001ff00 */
[----:B--2---:R-:W-:-:S02]  /*09a0*/  HADD2.F32 R3, -RZ, R8.H0_H0 ;  /* 0x20000008ff037230 */ /* 0x004fc40000004100 */
[----:B------:R1:W-:Y:S04]  /*09b0*/  STL [R1+0x40], R4 ;  /* 0x0000400401007387 */ /* 0x0003e80000100800 */
[----:B------:R2:W-:Y:S01]  /*09c0*/  STL [R1+0x3c], R3 ;  /* 0x00003c0301007387 */ /* 0x0005e20000100800 */
[----:B0-----:R-:W-:Y:S02]  /*09d0*/  HADD2.F32 R2, -RZ, R8.H1_H1 ;  /* 0x30000008ff027230 */ /* 0x001fe40000004100 */
[----:B-1----:R-:W-:-:S03]  /*09e0*/  HADD2.F32 R4, -RZ, R9.H0_H0 ;  /* 0x20000009ff047230 */ /* 0x002fc60000004100 */
[----:B------:R0:W-:Y:S01]  /*09f0*/  STL [R1+0x38], R2 ;  /* 0x0000380201007387 */ /* 0x0001e20000100800 */
[----:B--2---:R-:W-:-:S03]  /*0a00*/  HADD2.F32 R3, -RZ, R9.H1_H1 ;  /* 0x30000009ff037230 */ /* 0x004fc60000004100 */
        /* <DEDUP_REMOVED lines=11> */
[----:B----4-:R-:W-:-:S03]  /*0ac0*/  HADD2.F32 R4, -RZ, R13.H0_H0 ;  /* 0x2000000dff047230 */ /* 0x010fc60000004100 */
[----:B------:R0:W-:Y:S01]  /*0ad0*/  STL [R1+0x20], R2 ;  /* 0x0000200201007387 */ /* 0x0001e20000100800 */
[----:B-1----:R-:W-:-:S05]  /*0ae0*/  HADD2.F32 R3, -RZ, R12.H0_H0 ;  /* 0x2000000cff037230 */ /* 0x002fca0000004100 */
[----:B------:R1:W-:Y:S01]  /*0af0*/  STL [R1+0x1c], R3 ;  /* 0x00001c0301007387 */ /* 0x0003e20000100800 */
[----:B0-----:R-:W-:-:S05]  /*0b00*/  HADD2.F32 R2, -RZ, R12.H1_H1 ;  /* 0x3000000cff027230 */ /* 0x001fca0000004100 */
[----:B------:R0:W-:Y:S01]  /*0b10*/  STL [R1+0x18], R2 ;  /* 0x0000180201007387 */ /* 0x0001e20000100800 */
[----:B-1----:R-:W-:-:S03]  /*0b20*/  HADD2.F32 R3, -RZ, R13.H1_H1 ;  /* 0x3000000dff037230 */ /* 0x002fc60000004100 */
        /* <DEDUP_REMOVED lines=8> */
[----:B------:R-:W-:Y:S01]  /*0bb0*/  STL [R1+0x4], R3 ;  /* 0x0000040301007387 */ /* 0x000fe20000100800 */
[----:B0-----:R-:W-:Y:S01]  /*0bc0*/  HADD2.F32 R2, -RZ, R15.H1_H1 ;  /* 0x3000000fff027230 */ /* 0x001fe20000004100 */
[----:B------:R-:W-:Y:S02]  /*0bd0*/  CS2R R14, SRZ ;  /* 0x00000000000e7805 */ /* 0x000fe4000001ff00 */
[----:B-1----:R-:W-:Y:S02]  /*0be0*/  CS2R R4, SRZ ;  /* 0x0000000000047805 */ /* 0x002fe4000001ff00 */
[----:B------:R0:W-:Y:S02]  /*0bf0*/  STL [R1], R2 ;  /* 0x0000000201007387 */ /* 0x0001e40000100800 */
[----:B0-----:R-:W-:-:S07]  /*0c00*/  CS2R R2, SRZ ;  /* 0x0000000000027805 */ /* 0x001fce000001ff00 */
.L_x_9330:
[----:B0-----:R-:W0:Y:S01]  /*0c10*/  S2R R100, SR_TID.X ;  /* 0x0000000000647919 */ /* 0x001e220000002100 */
[----:B------:R-:W1:Y:S01]  /*0c20*/  LDC.64 R96, c[0x0][0x250] ;  /* 0x00009400ff607b82 */ /* 0x000e620000000a00 */
[----:B------:R-:W-:-:S05]  /*0c30*/  IMAD R98, R0, UR9, RZ ;  /* 0x0000000900627c24 */ /* 0x000fca000f8e02ff */
[----:B------:R-:W-:Y:S02]  /*0c40*/  SHF.R.S32.HI R99, RZ, 0x1f, R98 ;  /* 0x0000001fff637819 */ /* 0x000fe40000011462 */
[----:B------:R-:W2:Y:S02]  /*0c50*/  @P0 LDC.64 R196, c[0x0][0x270] ;  /* 0x00009c00ffc40b82 */ /* 0x000ea40000000a00 */
[----:B------:R-:W-:Y:S02]  /*0c60*/  LEA.HI R99, R99, R98, RZ, 0x3 ;  /* 0x0000006263637211 */ /* 0x000fe400078f18ff */
[----:B------:R-:W-:-:S04]  /*0c70*/  SHF.R.S32.HI R98, RZ, 0x1f, R0 ;  /* 0x0000001fff627819 */ /* 0x000fc80000011400 */
[----:B------:R-:W3:Y:S08]  /*0c80*/  LDC.64 R132, c[0x0][0x238] ;  /* 0x00008e00ff847b82 */ /* 0x000ef00000000a00 */
[----:B------:R-:W4:Y:S01]  /*0c90*/  LDC.64 R140, c[0x0][0x2b8] ;  /* 0x0000ae00ff8c7b82 */ /* 0x000f220000000a00 */
[----:B-1----:R-:W-:-:S05]  /*0ca0*/  IMAD.WIDE R96, R0, 0x4, R96 ;  /* 0x0000000400607825 */ /* 0x002fca00078e0260 */
[----:B------:R-:W4:Y:S01]  /*0cb0*/  LDG.E R194, desc[UR4][R96.64] ;  /* 0x0000000460c27981 */ /* 0x000f22000c1e1900 */
[----:B0-----:R-:W-:Y:S01]  /*0cc0*/  LOP3.LUT R100, R100, 0x7f, RZ, 0xc0, !PT ;  /* 0x0000007f64647812 */ /* 0x001fe200078ec0ff */
[----:B------:R-:W0:Y:S01]  /*0cd0*/  LDC.64 R150, c[0x0][0x258] ;  /* 0x00009600ff967b82 */ /* 0x000e220000000a00 */
[C---:B--2---:R-:W-:Y:S02]  /*0ce0*/  @P0 LEA R196, P1, R0.reuse, R196, 0x1 ;  /* 0x000000c400c40211 */ /* 0x044fe400078208ff */
[----:B------:R-:W-:Y:S02]  /*0cf0*/  LEA.HI.SX32 R193, R99, R100, 0x1d ;  /* 0x0000006463c17211 */ /* 0x000fe400078feaff */
[----:B------:R-:W-:Y:S02]  /*0d00*/  @P0 LEA.HI.X R197, R0, R197, R98, 0x1, P1 ;  /* 0x000000c500c50211 */ /* 0x000fe400008f0c62 */
[C---:B------:R-:W-:Y:S01]  /*0d10*/  IADD3 R191, R193.reuse, 0x80, RZ ;  /* 0x00000080c1bf7810 */ /* 0x040fe20007ffe0ff */
[----:B------:R-:W1:Y:S01]  /*0d20*/  LDC.64 R176, c[0x0][0x2c8] ;  /* 0x0000b200ffb07b82 */ /* 0x000e620000000a00 */
[----:B------:R-:W-:-:S02]  /*0d30*/  IADD3 R186, R193, 0x100, RZ ;  /* 0x00000100c1ba7810 */ /* 0x000fc40007ffe0ff */
[C---:B------:R-:W-:Y:S01]  /*0d40*/  IADD3 R181, R193.reuse, 0x180, RZ ;  /* 0x00000180c1b57810 */ /* 0x040fe20007ffe0ff */
[--C-:B---3--:R-:W-:Y:S01]  /*0d50*/  IMAD.WIDE.U32 R104, R193, 0x20, R132.reuse ;  /* 0x00000020c1687825 */ /* 0x108fe200078e0084 */
[----:B------:R-:W-:Y:S01]  /*0d60*/  ISETP.NE.AND P2, PT, RZ, UR8, PT ;  /* 0x00000008ff007c0c */ /* 0x000fe2000bf45270 */
[----:B------:R-:W2:Y:S02]  /*0d70*/  @P0 LDG.E.U16 R196, desc[UR4][R196.64] ;  /* 0x00000004c4c40981 */ /* 0x000ea4000c1e1500 */
[--C-:B------:R-:W-:Y:S01]  /*0d80*/  IMAD.WIDE.U32 R116, R191, 0x20, R132.reuse ;  /* 0x00000020bf747825 */ /* 0x100fe200078e0084 */
[----:B------:R-:W3:Y:S01]  /*0d90*/  LDC.64 R198, c[0x0][0x240] ;  /* 0x00009000ffc67b82 */ /* 0x000ee20000000a00 */
[----:B------:R-:W2:Y:S02]  /*0da0*/  LDG.E.128 R96, desc[UR4][R104.64] ;  /* 0x0000000468607981 */ /* 0x000ea4000c1e1d00 */
[--C-:B------:R-:W-:Y:S02]  /*0db0*/  IMAD.WIDE.U32 R124, R186, 0x20, R132.reuse ;  /* 0x00000020ba7c7825 */ /* 0x100fe400078e0084 */
[----:B------:R-:W2:Y:S02]  /*0dc0*/  LDG.E.128 R108, desc[UR4][R116.64] ;  /* 0x00000004746c7981 */ /* 0x000ea4000c1e1d00 */
[----:B------:R-:W-:-:S02]  /*0dd0*/  IMAD.WIDE.U32 R132, R181, 0x20, R132 ;  /* 0x00000020b5847825 */ /* 0x000fc400078e0084 */
[----:B------:R-:W2:Y:S02]  /*0de0*/  LDG.E.128 R120, desc[UR4][R124.64] ;  /* 0x000000047c787981 */ /* 0x000ea4000c1e1d00 */
[--C-:B----4-:R-:W-:Y:S02]  /*0df0*/  IMAD.WIDE.U32 R136, R186, 0x10, R140.reuse ;  /* 0x00000010ba887825 */ /* 0x110fe400078e008c */
[----:B------:R-:W4:Y:S04]  /*0e00*/  LDG.E.128 R104, desc[UR4][R104.64+0x10] ;  /* 0x0000100468687981 */ /* 0x000f28000c1e1d00 */
[----:B------:R-:W2:Y:S04]  /*0e10*/  LDG.E.128 R128, desc[UR4][R132.64] ;  /* 0x0000000484807981 */ /* 0x000ea8000c1e1d00 */
[----:B------:R-:W4:Y:S01]  /*0e20*/  LDG.E.128 R136, desc[UR4][R136.64] ;  /* 0x0000000488887981 */ /* 0x000f22000c1e1d00 */
[----:B------:R-:W-:-:S03]  /*0e30*/  IMAD.WIDE.U32 R112, R191, 0x10, R140 ;  /* 0x00000010bf707825 */ /* 0x000fc600078e008c */
[----:B------:R-:W2:Y:S04]  /*0e40*/  LDG.E.128 R124, desc[UR4][R124.64+0x10] ;  /* 0x000010047c7c7981 */ /* 0x000ea8000c1e1d00 */
[----:B------:R-:W2:Y:S01]  /*0e50*/  LDG.E.128 R132, desc[UR4][R132.64+0x10] ;  /* 0x0000100484847981 */ /* 0x000ea2000c1e1d00 */
[----:B------:R-:W-:-:S03]  /*0e60*/  IMAD.WIDE.U32 R100, R193, 0x10, R140 ;  /* 0x00000010c1647825 */ /* 0x000fc600078e008c */
[----:B------:R-:W2:Y:S01]  /*0e70*/  LDG.E.128 R112, desc[UR4][R112.64] ;  /* 0x0000000470707981 */ /* 0x000ea2000c1e1d00 */
[----:B------:R-:W-:-:S03]  /*0e80*/  IMAD.WIDE.U32 R140, R181, 0x10, R140 ;  /* 0x00000010b58c7825 */ /* 0x000fc600078e008c */
[----:B------:R-:W2:Y:S04]  /*0e90*/  LDG.E.128 R116, desc[UR4][R116.64+0x10] ;  /* 0x0000100474747981 */ /* 0x000ea8000c1e1d00 */
[----:B------:R-:W2:Y:S01]  /*0ea0*/  LDG.E.128 R140, desc[UR4][R140.64] ;  /* 0x000000048c8c7981 */ /* 0x000ea2000c1e1d00 */
[----:B0-----:R-:W-:-:S03]  /*0eb0*/  IMAD.WIDE R150, R0, 0x4, R150 ;  /* 0x0000000400967825 */ /* 0x001fc600078e0296 */
[----:B------:R-:W2:Y:S04]  /*0ec0*/  LDG.E.128 R100, desc[UR4][R100.64] ;  /* 0x0000000464647981 */ /* 0x000ea8000c1e1d00 */
[----:B------:R0:W2:Y:S01]  /*0ed0*/  LDG.E R184, desc[UR4][R150.64] ;  /* 0x0000000496b87981 */ /* 0x0000a2000c1e1900 */
[----:B-1----:R-:W-:-:S04]  /*0ee0*/  ISETP.NE.U32.AND P1, PT, R176, RZ, PT ;  /* 0x000000ffb000720c */ /* 0x002fc80003f25070 */
[----:B------:R-:W-:-:S13]  /*0ef0*/  ISETP.NE.AND.EX P1, PT, R177, RZ, PT, P1 ;  /* 0x000000ffb100720c */ /* 0x000fda0003f25310 */
[----:B------:R-:W1:Y:S08]  /*0f00*/  @P1 LDC.64 R170, c[0x0][0x2c8] ;  /* 0x0000b200ffaa1b82 */ /* 0x000e700000000a00 */
[----:B0-----:R-:W0:Y:S08]  /*0f10*/  @P1 LDC.64 R150, c[0x0][0x2c8] ;  /* 0x0000b200ff961b82 */ /* 0x001e300000000a00 */
[----:B------:R-:W0:Y:S08]  /*0f20*/  @P1 LDC.64 R162, c[0x0][0x2c8] ;  /* 0x0000b200ffa21b82 */ /* 0x000e300000000a00 */
[----:B------:R-:W0:Y:S01]  /*0f30*/  @P1 LDC.64 R156, c[0x0][0x2c8] ;  /* 0x0000b200ff9c1b82 */ /* 0x000e220000000a00 */
[----:B-1----:R-:W-:-:S04]  /*0f40*/  @P1 IMAD.WIDE.U32 R170, R181, 0x20, R170 ;  /* 0x00000020b5aa1825 */ /* 0x002fc800078e00aa */
[C---:B---3--:R-:W-:Y:S01]  /*0f50*/  IMAD.WIDE.U32 R182, R193.reuse, 0x8, R198 ;  /* 0x00000008c1b67825 */ /* 0x048fe200078e00c6 */
[----:B-----5:R-:W5:Y:S03]  /*0f60*/  @P1 LDG.E.128 R80, desc[UR4][R170.64] ;  /* 0x00000004aa501981 */ /* 0x020f66000c1e1d00 */
[----:B0-----:R-:W-:Y:S01]  /*0f70*/  @P1 IMAD.WIDE.U32 R150, R193, 0x20, R150 ;  /* 0x00000020c1961825 */ /* 0x001fe200078e0096 */
[----:B------:R-:W5:Y:S04]  /*0f80*/  @P1 LDG.E.128 R84, desc[UR4][R170.64+0x10] ;  /* 0x00001004aa541981 */ /* 0x000f68000c1e1d00 */
[----:B------:R-:W5:Y:S01]  /*0f90*/  @P1 LDG.E.128 R56, desc[UR4][R150.64] ;  /* 0x0000000496381981 */ /* 0x000f62000c1e1d00 */
[----:B------:R-:W-:-:S03]  /*0fa0*/  @P1 IMAD.WIDE.U32 R162, R191, 0x20, R162 ;  /* 0x00000020bfa21825 */ /* 0x000fc600078e00a2 */
[----:B------:R0:W5:Y:S04]  /*0fb0*/  @P1 LDG.E.128 R60, desc[UR4][R150.64+0x10] ;  /* 0x00001004963c1981 */ /* 0x000168000c1e1d00 */
[----:B------:R-:W5:Y:S01]  /*0fc0*/  LDG.E.64 R170, desc[UR4][R182.64] ;  /* 0x00000004b6aa7981 */ /* 0x000f62000c1e1b00 */
[----:B------:R-:W-:-:S03]  /*0fd0*/  @P1 IMAD.WIDE.U32 R156, R186, 0x20, R156 ;  /* 0x00000020ba9c1825 */ /* 0x000fc600078e009c */
[----:B------:R-:W5:Y:S01]  /*0fe0*/  @P1 LDG.E.128 R64, desc[UR4][R162.64] ;  /* 0x00000004a2401981 */ /* 0x000f62000c1e1d00 */
[----:B0-----:R-:W-:-:S03]  /*0ff0*/  IMAD.WIDE.U32 R150, R181, 0x8, R198 ;  /* 0x00000008b5967825 */ /* 0x001fc600078e00c6 */
[----:B------:R0:W5:Y:S04]  /*1000*/  @P1 LDG.E.128 R68, desc[UR4][R162.64+0x10] ;  /* 0x00001004a2441981 */ /* 0x000168000c1e1d00 */
[----:B------:R-:W5:Y:S04]  /*1010*/  @P1 LDG.E.128 R72, desc[UR4][R156.64] ;  /* 0x000000049c481981 */ /* 0x000f68000c1e1d00 */
[----:B------:R1:W5:Y:S01]  /*1020*/  @P1 LDG.E.128 R76, desc[UR4][R156.64+0x10] ;  /* 0x000010049c4c1981 */ /* 0x000362000c1e1d00 */
[----:B0-----:R-:W-:Y:S01]  /*1030*/  IMAD.WIDE.U32 R162, R191, 0x8, R198 ;  /* 0x00000008bfa27825 */ /* 0x001fe200078e00c6 */
[----:B------:R-:W-:-:S03]  /*1040*/  FSEL R194, R194, RZ, !P2 ;  /* 0x000000ffc2c27208 */ /* 0x000fc60005000000 */
[----:B----4-:R-:W-:Y:S02]  /*1050*/  HADD2.F32 R219, -RZ, R138.H0_H0 ;  /* 0x2000008affdb7230 */ /* 0x010fe40000004100 */
[C---:B------:R-:W-:Y:S01]  /*1060*/  FADD.FTZ R212, -R194.reuse, R106 ;  /* 0x0000006ac2d47221 */ /* 0x040fe20000010100 */
[C---:B--2---:R-:W-:Y:S01]  /*1070*/  FADD.FTZ R106, -R194.reuse, R109 ;  /* 0x0000006dc26a7221 */ /* 0x044fe20000010100 */
[----:B------:R-:W-:Y:S01]  /*1080*/  FADD.FTZ R109, -R194, R121 ;  /* 0x00000079c26d7221 */ /* 0x000fe20000010100 */
[----:B-1----:R-:W-:-:S04]  /*1090*/  IMAD.WIDE.U32 R156, R186, 0x8, R198 ;  /* 0x00000008ba9c7825 */ /* 0x002fc800078e00c6 */
[----:B------:R-:W-:Y:S02]  /*10a0*/  HADD2.F32 R197, -RZ, R114.H0_H0 ;  /* 0x20000072ffc57230 */ /* 0x000fe40000004100 */
[C---:B------:R-:W-:Y:S01]  /*10b0*/  FADD.FTZ R121, -R194.reuse, R133 ;  /* 0x00000085c2797221 */ /* 0x040fe20000010100 */
[----:B------:R-:W-:Y:S02]  /*10c0*/  HADD2.F32 R133, -RZ, R138.H1_H1 ;  /* 0x3000008aff857230 */ /* 0x000fe40000004100 */
[C---:B------:R-:W-:Y:S01]  /*10d0*/  FADD.FTZ R211, -R194.reuse, R96 ;  /* 0x00000060c2d37221 */ /* 0x040fe20000010100 */
[----:B------:R-:W2:Y:S01]  /*10e0*/  LDL R138, [R1+0x5c] ;  /* 0x00005c00018a7983 */ /* 0x000ea20000100800 */
[C---:B------:R-:W-:Y:S01]  /*10f0*/  FADD.FTZ R96, -R194.reuse, R126 ;  /* 0x0000007ec2607221 */ /* 0x040fe20000010100 */
[C---:B------:R-:W-:Y:S01]  /*1100*/  FADD.FTZ R183, -R194.reuse, R127 ;  /* 0x0000007fc2b77221 */ /* 0x040fe20000010100 */
[--C-:B------:R-:W-:Y:S02]  /*1110*/  HADD2.F32 R126, -RZ, R137.reuse.H0_H0 ;  /* 0x20000089ff7e7230 */ /* 0x100fe40000004100 */
[----:B------:R-:W-:Y:S01]  /*1120*/  FADD.FTZ R198, -R194, R118 ;  /* 0x00000076c2c67221 */ /* 0x000fe20000010100 */
[----:B------:R-:W-:-:S02]  /*1130*/  HADD2.F32 R127, -RZ, R137.H1_H1 ;  /* 0x30000089ff7f7230 */ /* 0x000fc40000004100 */
[C---:B------:R-:W-:Y:S01]  /*1140*/  FADD.FTZ R214, -R194.reuse, R104 ;  /* 0x00000068c2d67221 */ /* 0x040fe20000010100 */
[----:B------:R-:W3:Y:S01]  /*1150*/  LDL R137, [R1+0x50] ;  /* 0x0000500001897983 */ /* 0x000ee20000100800 */
[----:B------:R-:W-:Y:S02]  /*1160*/  HADD2.F32 R199, -RZ, R114.H1_H1 ;  /* 0x30000072ffc77230 */ /* 0x000fe40000004100 */
[C---:B------:R-:W-:Y:S01]  /*1170*/  FADD.FTZ R114, -R194.reuse, R131 ;  /* 0x00000083c2727221 */ /* 0x040fe20000010100 */
[----:B------:R-:W-:Y:S02]  /*1180*/  HADD2.F32 R118, -RZ, R140.H0_H0 ;  /* 0x2000008cff767230 */ /* 0x000fe40000004100 */
[----:B------:R-:W-:Y:S01]  /*1190*/  HADD2.F32 R216, -RZ, R100.H0_H0 ;  /* 0x20000064ffd87230 */ /* 0x000fe20000004100 */
[----:B------:R-:W-:Y:S01]  /*11a0*/  MOV R182, 0x3f800000 ;  /* 0x3f80000000b67802 */ /* 0x000fe20000000f00 */
[----:B------:R-:W-:Y:S02]  /*11b0*/  HADD2.F32 R131, -RZ, R140.H1_H1 ;  /* 0x3000008cff837230 */ /* 0x000fe40000004100 */
[----:B------:R-:W-:Y:S01]  /*11c0*/  FADD.FTZ R215, -R194, R99 ;  /* 0x00000063c2d77221 */ /* 0x000fe20000010100 */
[----:B------:R-:W4:Y:S01]  /*11d0*/  LDL R140, [R1+0x48] ;  /* 0x00004800018c7983 */ /* 0x000f220000100800 */
[----:B------:R-:W0:Y:S01]  /*11e0*/  S2R R104, SR_TID.X ;  /* 0x0000000000687919 */ /* 0x000e220000002100 */
[----:B------:R-:W-:-:S02]  /*11f0*/  @P0 HADD2.F32 R182, -RZ, R196.H0_H0 ;  /* 0x200000c4ffb60230 */ /* 0x000fc40000004100 */
[C---:B------:R-:W-:Y:S01]  /*1200*/  FADD.FTZ R196, -R194.reuse, R117 ;  /* 0x00000075c2c47221 */ /* 0x040fe20000010100 */
[----:B------:R-:W-:Y:S01]  /*1210*/  FADD.FTZ R117, -R194, R135 ;  /* 0x00000087c2757221 */ /* 0x000fe20000010100 */
[----:B------:R-:W-:Y:S01]  /*1220*/  FADD.FTZ R23, R216, R23 ;  /* 0x00000017d8177221 */ /* 0x000fe20000010000 */
[----:B------:R-:W4:Y:S01]  /*1230*/  LDL R135, [R1+0x58] ;  /* 0x0000580001877983 */ /* 0x000f220000100800 */
[C---:B------:R-:W-:Y:S01]  /*1240*/  FADD.FTZ R218, -R194.reuse, R97 ;  /* 0x00000061c2da7221 */ /* 0x040fe20000010100 */
[C---:B------:R-:W-:Y:S01]  /*1250*/  FADD.FTZ R217, -R194.reuse, R98 ;  /* 0x00000062c2d97221 */ /* 0x040fe20000010100 */
[----:B------:R-:W-:Y:S02]  /*1260*/  HADD2.F32 R202, -RZ, R101.H0_H0 ;  /* 0x20000065ffca7230 */ /* 0x000fe40000004100 */
[C---:B------:R-:W-:Y:S01]  /*1270*/  FADD.FTZ R213, -R194.reuse, R105 ;  /* 0x00000069c2d57221 */ /* 0x040fe20000010100 */
[----:B------:R-:W-:Y:S01]  /*1280*/  LOP3.LUT P4, RZ, R195, 0xff, RZ, 0xc0, !PT ;  /* 0x000000ffc3ff7812 */ /* 0x000fe2000788c0ff */
[C---:B------:R-:W-:Y:S01]  /*1290*/  FADD.FTZ R210, -R194.reuse, R107 ;  /* 0x0000006bc2d27221 */ /* 0x040fe20000010100 */
[----:B------:R-:W-:Y:S01]  /*12a0*/  FADD.FTZ R203, -R194, R111 ;  /* 0x0000006fc2cb7221 */ /* 0x000fe20000010100 */
[----:B------:R-:W-:-:S02]  /*12b0*/  HADD2.F32 R204, -RZ, R112.H0_H0 ;  /* 0x20000070ffcc7230 */ /* 0x000fc40000004100 */
[----:B------:R-:W-:Y:S01]  /*12c0*/  FADD.FTZ R200, -R194, R119 ;  /* 0x00000077c2c87221 */ /* 0x000fe20000010100 */
[----:B------:R-:W-:Y:S02]  /*12d0*/  HADD2.F32 R205, -RZ, R112.H1_H1 ;  /* 0x30000070ffcd7230 */ /* 0x000fe40000004100 */
[--C-:B------:R-:W-:Y:S02]  /*12e0*/  HADD2.F32 R206, -RZ, R113.reuse.H0_H0 ;  /* 0x20000071ffce7230 */ /* 0x100fe40000004100 */
[----:B------:R-:W-:Y:S02]  /*12f0*/  HADD2.F32 R207, -RZ, R113.H1_H1 ;  /* 0x30000071ffcf7230 */ /* 0x000fe40000004100 */
[----:B------:R-:W-:Y:S02]  /*1300*/  HADD2.F32 R208, -RZ, R100.H1_H1 ;  /* 0x30000064ffd07230 */ /* 0x000fe40000004100 */
[----:B------:R-:W-:Y:S02]  /*1310*/  HADD2.F32 R209, -RZ, R103.H0_H0 ;  /* 0x20000067ffd17230 */ /* 0x000fe40000004100 */
[----:B------:R-:W-:-:S02]  /*1320*/  HADD2.F32 R201, -RZ, R115.H0_H0 ;  /* 0x20000073ffc97230 */ /* 0x000fc40000004100 */
[----:B------:R-:W-:Y:S01]  /*1330*/  FMUL.FTZ R109, R184, R109 ;  /* 0x0000006db86d7220 */ /* 0x000fe20000410000 */
[----:B------:R-:W5:Y:S04]  /*1340*/  LDG.E.64 R162, desc[UR4][R162.64] ;  /* 0x00000004a2a27981 */ /* 0x000f68000c1e1b00 */
[----:B------:R-:W5:Y:S01]  /*1350*/  LDG.E.64 R156, desc[UR4][R156.64] ;  /* 0x000000049c9c7981 */ /* 0x000f62000c1e1b00 */
[----:B0-----:R-:W-:Y:S01]  /*1360*/  LOP3.LUT P1, RZ, R104, 0x1f, RZ, 0xc0, !PT ;  /* 0x0000001f68ff7812 */ /* 0x001fe2000782c0ff */
[----:B------:R-:W-:Y:S02]  /*1370*/  FMUL.FTZ R104, R184, R211 ;  /* 0x000000d3b8687220 */ /* 0x000fe40000410000 */
[----:B------:R-:W5:Y:S02]  /*1380*/  LDG.E.64 R150, desc[UR4][R150.64] ;  /* 0x0000000496967981 */ /* 0x000f64000c1e1b00 */
[----:B------:R-:W-:Y:S01]  /*1390*/  FFMA.FTZ R16, R104, R216, R16 ;  /* 0x000000d868107223 */ /* 0x000fe20000010010 */
[----:B------:R-:W-:-:S02]  /*13a0*/  HADD2.F32 R101, -RZ, R101.H1_H1 ;  /* 0x30000065ff657230 */ /* 0x000fc40000004100 */
[C---:B------:R-:W-:Y:S01]  /*13b0*/  FADD.FTZ R105, -R194.reuse, R108 ;  /* 0x0000006cc2697221 */ /* 0x040fe20000010100 */
[C---:B------:R-:W-:Y:S01]  /*13c0*/  FADD.FTZ R98, -R194.reuse, R124 ;  /* 0x0000007cc2627221 */ /* 0x040fe20000010100 */
[C---:B------:R-:W-:Y:S01]  /*13d0*/  FADD.FTZ R97, -R194.reuse, R125 ;  /* 0x0000007dc2617221 */ /* 0x040fe20000010100 */
[C---:B------:R-:W-:Y:S01]  /*13e0*/  FADD.FTZ R107, -R194.reuse, R110 ;  /* 0x0000006ec26b7221 */ /* 0x040fe20000010100 */
[C---:B------:R-:W-:Y:S01]  /*13f0*/  FADD.FTZ R195, -R194.reuse, R116 ;  /* 0x00000074c2c37221 */ /* 0x040fe20000010100 */
[----:B------:R-:W-:Y:S01]  /*1400*/  FADD.FTZ R108, -R194, R120 ;  /* 0x00000078c26c7221 */ /* 0x000fe20000010100 */
[--C-:B------:R-:W-:Y:S02]  /*1410*/  HADD2.F32 R124, -RZ, R136.reuse.H0_H0 ;  /* 0x20000088ff7c7230 */ /* 0x100fe40000004100 */
        /* <DEDUP_REMOVED lines=8> */
[----:B------:R-:W-:Y:S01]  /*14a0*/  FADD.FTZ R112, -R194, R134 ;  /* 0x00000086c2707221 */ /* 0x000fe20000010100 */
[----:B------:R-:W4:Y:S01]  /*14b0*/  LDL R136, [R1+0x4c] ;  /* 0x00004c0001887983 */ /* 0x000f220000100800 */
[----:B------:R-:W-:-:S02]  /*14c0*/  HADD2.F32 R100, -RZ, R102.H0_H0 ;  /* 0x20000066ff647230 */ /* 0x000fc40000004100 */
[--C-:B------:R-:W-:Y:S02]  /*14d0*/  HADD2.F32 R132, -RZ, R139.reuse.H0_H0 ;  /* 0x2000008bff847230 */ /* 0x100fe40000004100 */
[----:B------:R-:W-:Y:S01]  /*14e0*/  FADD.FTZ R26, R101, R26 ;  /* 0x0000001a651a7221 */ /* 0x000fe20000010000 */
[----:B------:R-:W-:Y:S02]  /*14f0*/  HADD2.F32 R194, -RZ, R139.H1_H1 ;  /* 0x3000008bffc27230 */ /* 0x000fe40000004100 */
[----:B------:R-:W-:Y:S01]  /*1500*/  FFMA.FTZ R27, R215, R101, R27 ;  /* 0x00000065d71b7223 */ /* 0x000fe2000001001b */
[----:B------:R-:W-:Y:S01]  /*1510*/  HADD2.F32 R102, -RZ, R102.H1_H1 ;  /* 0x30000066ff667230 */ /* 0x000fe20000004100 */
[----:B------:R-:W4:Y:S01]  /*1520*/  LDL R139, [R1+0x3c] ;  /* 0x00003c00018b7983 */ /* 0x000f220000100800 */
[----:B------:R-:W-:-:S03]  /*1530*/  FMUL.FTZ R213, R184, R213 ;  /* 0x000000d5b8d57220 */ /* 0x000fc60000410000 */
[----:B------:R-:W-:Y:S01]  /*1540*/  FADD.FTZ R30, R102, R30 ;  /* 0x0000001e661e7221 */ /* 0x000fe20000010000 */
[----:B------:R-:W-:Y:S01]  /*1550*/  FFMA.FTZ R31, R213, R102, R31 ;  /* 0x00000066d51f7223 */ /* 0x000fe2000001001f */
[----:B--2---:R-:W-:Y:S01]  /*1560*/  FMUL.FTZ R216, R138, R216 ;  /* 0x000000d88ad87220 */ /* 0x004fe20000410000 */
[----:B---3--:R-:W-:Y:S01]  /*1570*/  FMUL.FTZ R137, R137, R101 ;  /* 0x0000006589897220 */ /* 0x008fe20000410000 */
[----:B------:R-:W2:Y:S04]  /*1580*/  LDL R138, [R1+0x40] ;  /* 0x00004000018a7983 */ /* 0x000ea80000100800 */
[----:B------:R-:W3:Y:S01]  /*1590*/  LDL R101, [R1+0x30] ;  /* 0x0000300001657983 */ /* 0x000ee20000100800 */
[----:B----4-:R-:W-:Y:S01]  /*15a0*/  FMUL.FTZ R211, R140, R102 ;  /* 0x000000668cd37220 */ /* 0x010fe20000410000 */
[----:B------:R-:W-:-:S02]  /*15b0*/  HADD2.F32 R103, -RZ, R103.H1_H1 ;  /* 0x30000067ff677230 */ /* 0x000fc40000004100 */
[----:B------:R-:W4:Y:S01]  /*15c0*/  LDL R102, [R1+0x2c] ;  /* 0x00002c0001667983 */ /* 0x000f220000100800 */
[----:B------:R-:W-:Y:S01]  /*15d0*/  FMUL.FTZ R218, R184, R218 ;  /* 0x000000dab8da7220 */ /* 0x000fe20000410000 */
[----:B------:R-:W-:Y:S01]  /*15e0*/  FADD.FTZ R24, R208, R24 ;  /* 0x00000018d0187221 */ /* 0x000fe20000010000 */
[-C--:B------:R-:W-:Y:S02]  /*15f0*/  FMUL.FTZ R135, R135, R208.reuse ;  /* 0x000000d087877220 */ /* 0x080fe40000410000 */
[----:B------:R-:W-:Y:S01]  /*1600*/  FFMA.FTZ R17, R218, R208, R17 ;  /* 0x000000d0da117223 */ /* 0x000fe20000010011 */
[C---:B------:R-:W-:Y:S01]  /*1610*/  FMUL.FTZ R214, R184.reuse, R214 ;  /* 0x000000d6b8d67220 */ /* 0x040fe20000410000 */
[C---:B------:R-:W-:Y:S01]  /*1620*/  FMUL.FTZ R105, R184.reuse, R105 ;  /* 0x00000069b8697220 */ /* 0x040fe20000410000 */
[----:B------:R-:W-:Y:S01]  /*1630*/  FMUL.FTZ R203, R184, R203 ;  /* 0x000000cbb8cb7220 */ /* 0x000fe20000410000 */
[----:B------:R-:W4:Y:S01]  /*1640*/  LDL R134, [R1+0x54] ;  /* 0x0000540001867983 */ /* 0x000f220000100800 */
        /* <DEDUP_REMOVED lines=8> */
[----:B------:R-:W-:Y:S01]  /*16d0*/  FADD.FTZ R144, R197, R144 ;  /* 0x00000090c5907221 */ /* 0x000fe20000010000 */
[----:B------:R-:W-:Y:S01]  /*16e0*/  FFMA.FTZ R145, R195, R197, R145 ;  /* 0x000000c5c3917223 */ /* 0x000fe20000010091 */
[----:B------:R-:W-:Y:S01]  /*16f0*/  FADD.FTZ R34, R103, R34 ;  /* 0x0000002267227221 */ /* 0x000fe20000010000 */
[----:B------:R-:W-:Y:S01]  /*1700*/  FFMA.FTZ R14, R210, R103, R14 ;  /* 0x00000067d20e7223 */ /* 0x000fe2000001000e */
[----:B------:R-:W-:Y:S01]  /*1710*/  FMUL.FTZ R196, R184, R196 ;  /* 0x000000c4b8c47220 */ /* 0x000fe20000410000 */
[----:B------:R-:W-:-:S02]  /*1720*/  HADD2.F32 R129, -RZ, R142.H0_H0 ;  /* 0x2000008eff817230 */ /* 0x000fc40000004100 */
[----:B------:R-:W-:Y:S01]  /*1730*/  FADD.FTZ R146, R199, R146 ;  /* 0x00000092c7927221 */ /* 0x000fe20000010000 */
[----:B------:R-:W-:Y:S01]  /*1740*/  HADD2.F32 R128, -RZ, R142.H1_H1 ;  /* 0x3000008eff807230 */ /* 0x000fe20000004100 */
[----:B------:R-:W4:Y:S01]  /*1750*/  LDL R140, [R1+0x34] ;  /* 0x00003400018c7983 */ /* 0x000f220000100800 */
[----:B------:R-:W-:-:S03]  /*1760*/  FMUL.FTZ R136, R136, R100 ;  /* 0x0000006488887220 */ /* 0x000fc60000410000 */
[----:B------:R-:W4:Y:S04]  /*1770*/  LDL R142, [R1+0x44] ;  /* 0x00004400018e7983 */ /* 0x000f280000100800 */
[----:B------:R-:W4:Y:S01]  /*1780*/  LDL R100, [R1+0x20] ;  /* 0x0000200001647983 */ /* 0x000f220000100800 */
[----:B------:R-:W-:-:S03]  /*1790*/  FMUL.FTZ R204, R139, R204 ;  /* 0x000000cc8bcc7220 */ /* 0x000fc60000410000 */
[----:B------:R-:W4:Y:S01]  /*17a0*/  LDL R139, [R1+0x24] ;  /* 0x00002400018b7983 */ /* 0x000f220000100800 */
[----:B--2---:R-:W-:-:S03]  /*17b0*/  FMUL.FTZ R208, R138, R103 ;  /* 0x000000678ad07220 */ /* 0x004fc60000410000 */
[----:B------:R-:W2:Y:S01]  /*17c0*/  LDL R138, [R1+0x28] ;  /* 0x00002800018a7983 */ /* 0x000ea20000100800 */
[----:B---3--:R-:W-:-:S03]  /*17d0*/  FMUL.FTZ R207, R101, R207 ;  /* 0x000000cf65cf7220 */ /* 0x008fc60000410000 */
[----:B------:R-:W3:Y:S01]  /*17e0*/  LDL R101, [R1+0x1c] ;  /* 0x00001c0001657983 */ /* 0x000ee20000100800 */
[----:B----4-:R-:W-:-:S03]  /*17f0*/  FMUL.FTZ R197, R102, R197 ;  /* 0x000000c566c57220 */ /* 0x010fc60000410000 */
[----:B------:R-:W4:Y:S04]  /*1800*/  LDL R103, [R1+0x10] ;  /* 0x0000100001677983 */ /* 0x000f280000100800 */
[----:B------:R-:W4:Y:S01]  /*1810*/  LDL R102, [R1+0x18] ;  /* 0x0000180001667983 */ /* 0x000f220000100800 */
[----:B------:R-:W-:Y:S01]  /*1820*/  FFMA.FTZ R147, R196, R199, R147 ;  /* 0x000000c7c4937223 */ /* 0x000fe20000010093 */
[--C-:B------:R-:W-:Y:S02]  /*1830*/  HADD2.F32 R130, -RZ, R141.reuse.H0_H0 ;  /* 0x2000008dff827230 */ /* 0x100fe40000004100 */
[----:B------:R-:W-:Y:S02]  /*1840*/  HADD2.F32 R99, -RZ, R141.H1_H1 ;  /* 0x3000008dff637230 */ /* 0x000fe40000004100 */
[----:B------:R-:W4:Y:S01]  /*1850*/  LDL R141, [R1+0x38] ;  /* 0x00003800018d7983 */ /* 0x000f220000100800 */
[----:B------:R-:W-:-:S02]  /*1860*/  HADD2.F32 R115, -RZ, R115.H1_H1 ;  /* 0x30000073ff737230 */ /* 0x000fc40000004100 */
[C---:B------:R-:W-:Y:S01]  /*1870*/  FMUL.FTZ R217, R184.reuse, R217 ;  /* 0x000000d9b8d97220 */ /* 0x040fe20000410000 */
[----:B------:R-:W-:Y:S01]  /*1880*/  FMUL.FTZ R198, R184, R198 ;  /* 0x000000c6b8c67220 */ /* 0x000fe20000410000 */
[----:B------:R-:W-:Y:S01]  /*1890*/  FADD.FTZ R25, R202, R25 ;  /* 0x00000019ca197221 */ /* 0x000fe20000010000 */
[-C--:B------:R-:W-:Y:S01]  /*18a0*/  FMUL.FTZ R134, R134, R202.reuse ;  /* 0x000000ca86867220 */ /* 0x080fe20000410000 */
[----:B------:R-:W-:Y:S01]  /*18b0*/  FFMA.FTZ R15, R217, R202, R15 ;  /* 0x000000cad90f7223 */ /* 0x000fe2000001000f */
        /* <DEDUP_REMOVED lines=14> */
[----:B------:R-:W-:Y:S01]  /*19a0*/  FADD.FTZ R100, RZ, R216 ;  /* 0x000000d8ff647221 */ /* 0x000fe20000010000 */
[----:B------:R-:W4:Y:S01]  /*19b0*/  LDL R115, [R1+0x8] ;  /* 0x0000080001737983 */ /* 0x000f220000100800 */
[----:B------:R-:W-:-:S03]  /*19c0*/  FMUL.FTZ R201, R139, R201 ;  /* 0x000000c98bc97220 */ /* 0x000fc60000410000 */
[----:B------:R-:W4:Y:S01]  /*19d0*/  LDL R139, [R1+0xc] ;  /* 0x00000c00018b7983 */ /* 0x000f220000100800 */
[----:B------:R-:W-:Y:S01]  /*19e0*/  FADD.FTZ R100, R100, R135 ;  /* 0x0000008764647221 */ /* 0x000fe20000010000 */
[----:B--2---:R-:W-:Y:S02]  /*19f0*/  FMUL.FTZ R199, R138, R199 ;  /* 0x000000c78ac77220 */ /* 0x004fe40000410000 */
[----:B------:R-:W2:Y:S01]  /*1a00*/  LDL R138, [R1+0x14] ;  /* 0x00001400018a7983 */ /* 0x000ea20000100800 */
[----:B---3--:R-:W-:Y:S01]  /*1a10*/  FMUL.FTZ R124, R101, R124 ;  /* 0x0000007c657c7220 */ /* 0x008fe20000410000 */
[----:B------:R-:W-:-:S04]  /*1a20*/  FFMA.FTZ R101, R104, R216, RZ ;  /* 0x000000d868657223 */ /* 0x000fc800000100ff */
[----:B------:R-:W-:Y:S01]  /*1a30*/  FFMA.FTZ R101, R218, R135, R101 ;  /* 0x00000087da657223 */ /* 0x000fe20000010065 */
[----:B----4-:R-:W-:Y:S02]  /*1a40*/  FMUL.FTZ R127, R103, R127 ;  /* 0x0000007f677f7220 */ /* 0x010fe40000410000 */
[----:B------:R-:W3:Y:S01]  /*1a50*/  LDL R103, [R1+0x4] ;  /* 0x0000040001677983 */ /* 0x000ee20000100800 */
[----:B------:R-:W-:Y:S01]  /*1a60*/  FMUL.FTZ R125, R102, R125 ;  /* 0x0000007d667d7220 */ /* 0x000fe20000410000 */
[----:B------:R-:W-:Y:S01]  /*1a70*/  FADD.FTZ R102, R100, R134 ;  /* 0x0000008664667221 */ /* 0x000fe20000010000 */
[----:B------:R-:W-:-:S03]  /*1a80*/  FFMA.FTZ R100, R217, R134, R101 ;  /* 0x00000086d9647223 */ /* 0x000fc60000010065 */
[----:B------:R-:W-:Y:S02]  /*1a90*/  FADD.FTZ R101, R102, R137 ;  /* 0x0000008966657221 */ /* 0x000fe40000010000 */
[----:B------:R-:W4:Y:S01]  /*1aa0*/  LDL R102, [R1] ;  /* 0x0000000001667983 */ /* 0x000f220000100800 */
[----:B------:R-:W-:Y:S01]  /*1ab0*/  FFMA.FTZ R100, R215, R137, R100 ;  /* 0x00000089d7647223 */ /* 0x000fe20000010064 */
[C---:B------:R-:W-:Y:S01]  /*1ac0*/  FMUL.FTZ R212, R184.reuse, R212 ;  /* 0x000000d4b8d47220 */ /* 0x040fe20000410000 */
        /* <DEDUP_REMOVED lines=11> */
[----:B------:R-:W-:Y:S01]  /*1b80*/  FFMA.FTZ R100, R212, R209, R100 ;  /* 0x000000d1d4647223 */ /* 0x000fe20000010064 */
[----:B------:R-:W-:Y:S01]  /*1b90*/  FADD.FTZ R37, R206, R37 ;  /* 0x00000025ce257221 */ /* 0x000fe20000010000 */
[-C--:B------:R-:W-:Y:S01]  /*1ba0*/  FFMA.FTZ R11, R107, R206.reuse, R11 ;  /* 0x000000ce6b0b7223 */ /* 0x080fe2000001000b */
[----:B------:R-:W-:Y:S01]  /*1bb0*/  FMUL.FTZ R206, R140, R206 ;  /* 0x000000ce8cce7220 */ /* 0x000fe20000410000 */
[C---:B------:R-:W-:Y:S01]  /*1bc0*/  FMUL.FTZ R106, R184.reuse, R106 ;  /* 0x0000006ab86a7220 */ /* 0x040fe20000410000 */
[----:B------:R-:W-:Y:S01]  /*1bd0*/  FMUL.FTZ R140, R184, R97 ;  /* 0x00000061b88c7220 */ /* 0x000fe20000410000 */
[----:B------:R-:W-:Y:S01]  /*1be0*/  FFMA.FTZ R97, R210, R208, R100 ;  /* 0x000000d0d2617223 */ /* 0x000fe20000010064 */
[----:B------:R-:W-:Y:S01]  /*1bf0*/  FADD.FTZ R36, R205, R36 ;  /* 0x00000024cd247221 */ /* 0x000fe20000010000 */
[-C--:B------:R-:W-:Y:S01]  /*1c00*/  FFMA.FTZ R13, R106, R205.reuse, R13 ;  /* 0x000000cd6a0d7223 */ /* 0x080fe2000001000d */
[----:B------:R-:W-:Y:S01]  /*1c10*/  FMUL.FTZ R205, R141, R205 ;  /* 0x000000cd8dcd7220 */ /* 0x000fe20000410000 */
[----:B------:R-:W-:Y:S01]  /*1c20*/  FFMA.FTZ R97, R105, R204, R97 ;  /* 0x000000cc69617223 */ /* 0x000fe20000010061 */
[----:B------:R-:W-:-:S03]  /*1c30*/  FMUL.FTZ R142, R184, R96 ;  /* 0x00000060b88e7220 */ /* 0x000fc60000410000 */
[----:B------:R-:W-:-:S04]  /*1c40*/  FFMA.FTZ R97, R106, R205, R97 ;  /* 0x000000cd6a617223 */ /* 0x000fc80000010061 */
[----:B------:R-:W-:-:S04]  /*1c50*/  FFMA.FTZ R97, R107, R206, R97 ;  /* 0x000000ce6b617223 */ /* 0x000fc80000010061 */
[----:B------:R-:W-:-:S04]  /*1c60*/  FFMA.FTZ R97, R203, R207, R97 ;  /* 0x000000cfcb617223 */ /* 0x000fc80000010061 */
[----:B------:R-:W-:-:S04]  /*1c70*/  FFMA.FTZ R97, R195, R197, R97 ;  /* 0x000000c5c3617223 */ /* 0x000fc80000010061 */
[----:B------:R-:W-:-:S04]  /*1c80*/  FFMA.FTZ R97, R196, R199, R97 ;  /* 0x000000c7c4617223 */ /* 0x000fc80000010061 */
[----:B------:R-:W-:-:S04]  /*1c90*/  FFMA.FTZ R97, R198, R201, R97 ;  /* 0x000000c9c6617223 */ /* 0x000fc80000010061 */
[----:B------:R-:W-:-:S04]  /*1ca0*/  FFMA.FTZ R97, R200, R202, R97 ;  /* 0x000000cac8617223 */ /* 0x000fc80000010061 */
[----:B------:R-:W-:-:S04]  /*1cb0*/  FFMA.FTZ R97, R108, R124, R97 ;  /* 0x0000007c6c617223 */ /* 0x000fc80000010061 */
[----:B------:R-:W-:Y:S01]  /*1cc0*/  FFMA.FTZ R97, R109, R125, R97 ;  /* 0x0000007d6d617223 */ /* 0x000fe20000010061 */
[----:B------:R-:W-:Y:S01]  /*1cd0*/  FMUL.FTZ R139, R139, R219 ;  /* 0x000000db8b8b7220 */ /* 0x000fe20000410000 */
[----:B------:R-:W-:Y:S01]  /*1ce0*/  FMUL.FTZ R141, R115, R133 ;  /* 0x00000085738d7220 */ /* 0x000fe20000410000 */
[--C-:B------:R-:W-:Y:S02]  /*1cf0*/  HADD2.F32 R123, -RZ, R143.reuse.H0_H0 ;  /* 0x2000008fff7b7230 */ /* 0x100fe40000004100 */
[----:B------:R-:W-:Y:S01]  /*1d00*/  FMUL.FTZ R183, R184, R183 ;  /* 0x000000b7b8b77220 */ /* 0x000fe20000410000 */
[----:B------:R-:W-:Y:S02]  /*1d10*/  HADD2.F32 R122, -RZ, R143.H1_H1 ;  /* 0x3000008fff7a7230 */ /* 0x000fe40000004100 */
[----:B------:R-:W-:Y:S01]  /*1d20*/  FADD.FTZ R164, R194, R164 ;  /* 0x000000a4c2a47221 */ /* 0x000fe20000010000 */
[C---:B------:R-:W-:Y:S01]  /*1d30*/  FMUL.FTZ R120, R184.reuse, R120 ;  /* 0x00000078b8787220 */ /* 0x040fe20000410000 */
[----:B------:R-:W-:Y:S01]  /*1d40*/  FFMA.FTZ R165, R183, R194, R165 ;  /* 0x000000c2b7a57223 */ /* 0x000fe200000100a5 */
        /* <DEDUP_REMOVED lines=12> */
[C---:B------:R-:W-:Y:S01]  /*1e10*/  FMUL.FTZ R114, R184.reuse, R114 ;  /* 0x00000072b8727220 */ /* 0x040fe20000410000 */
[----:B------:R-:W-:Y:S01]  /*1e20*/  FMUL.FTZ R115, R249, R99 ;  /* 0x00000063f9737220 */ /* 0x000fe20000410000 */
[----:B------:R-:W-:Y:S01]  /*1e30*/  FADD.FTZ R175, R129, R175 ;  /* 0x000000af81af7221 */ /* 0x000fe20000010000 */
[----:B------:R-:W-:Y:S01]  /*1e40*/  FFMA.FTZ R180, R119, R129, R180 ;  /* 0x0000008177b47223 */ /* 0x000fe200000100b4 */
[----:B------:R-:W-:Y:S01]  /*1e50*/  FMUL.FTZ R121, R184, R121 ;  /* 0x00000079b8797220 */ /* 0x000fe20000410000 */
[----:B------:R-:W-:Y:S01]  /*1e60*/  FMUL.FTZ R129, R248, R129 ;  /* 0x00000081f8817220 */ /* 0x000fe20000410000 */
        /* <DEDUP_REMOVED lines=17> */
[----:B------:R-:W-:Y:S01]  /*1f80*/  FADD.FTZ R161, R132, R161 ;  /* 0x000000a184a17221 */ /* 0x000fe20000010000 */
[----:B------:R-:W-:Y:S01]  /*1f90*/  FFMA.FTZ R4, R142, R132, R4 ;  /* 0x000000848e047223 */ /* 0x000fe20000010004 */
[----:B--2---:R-:W-:Y:S01]  /*1fa0*/  FMUL.FTZ R126, R138, R126 ;  /* 0x0000007e8a7e7220 */ /* 0x004fe20000410000 */
[----:B------:R-:W-:Y:S01]  /*1fb0*/  FMUL.FTZ R138, R184, R98 ;  /* 0x00000062b88a7220 */ /* 0x000fe20000410000 */
        /* <DEDUP_REMOVED lines=18> */
[----:B---3--:R-:W-:Y:S01]  /*20e0*/  FMUL.FTZ R143, R103, R132 ;  /* 0x00000084678f7220 */ /* 0x008fe20000410000 */
[----:B------:R-:W-:Y:S01]  /*20f0*/  FFMA.FTZ R97, R140, R141, R97 ;  /* 0x0000008d8c617223 */ /* 0x000fe20000010061 */
[----:B------:R-:W0:Y:S01]  /*2100*/  S2R R103, SR_TID.X ;  /* 0x0000000000677919 */ /* 0x000e220000002100 */
[----:B------:R-:W-:Y:S01]  /*2110*/  FADD.FTZ R96, R96, R141 ;  /* 0x0000008d60607221 */ /* 0x000fe20000010000 */
[----:B----4-:R-:W-:Y:S01]  /*2120*/  FMUL.FTZ R194, R102, R194 ;  /* 0x000000c266c27220 */ /* 0x010fe20000410000 */
        /* <DEDUP_REMOVED lines=15> */
[----:B0-----:R-:W-:Y:S01]  /*2220*/  SHF.R.U32.HI R133, RZ, 0x5, R103 ;  /* 0x00000005ff857819 */ /* 0x001fe20000011667 */
[----:B------:R-:W-:-:S02]  /*2230*/  FADD.FTZ R96, R96, R128 ;  /* 0x0000008060607221 */ /* 0x000fc40000010000 */
[----:B------:R-:W-:Y:S01]  /*2240*/  FFMA.FTZ R97, R112, R123, R97 ;  /* 0x0000007b70617223 */ /* 0x000fe20000010061 */
[----:B------:R-:W-:Y:S01]  /*2250*/  LOP3.LUT R98, R133, 0x7fffffc, RZ, 0xc0, !PT ;  /* 0x07fffffc85627812 */ /* 0x000fe200078ec0ff */
[----:B------:R-:W-:Y:S01]  /*2260*/  FADD.FTZ R99, R96, R123 ;  /* 0x0000007b60637221 */ /* 0x000fe20000010000 */
[----:B------:R-:W-:Y:S01]  /*2270*/  FFMA.FTZ R6, R138, R219, R6 ;  /* 0x000000db8a067223 */ /* 0x000fe20000010006 */
[----:B------:R-:W-:Y:S01]  /*2280*/  FFMA.FTZ R97, R117, R122, R97 ;  /* 0x0000007a75617223 */ /* 0x000fe20000010061 */
[----:B------:R-:W-:Y:S01]  /*2290*/  @!P4 IADD3 R98, R98, 0x4, RZ ;  /* 0x000000046262c810 */ /* 0x000fe20007ffe0ff */
[----:B------:R-:W-:Y:S01]  /*22a0*/  FADD.FTZ R99, R99, R122 ;  /* 0x0000007a63637221 */ /* 0x000fe20000010000 */
        /* <DEDUP_REMOVED lines=19> */
.L_x_9341:
        /* <DEDUP_REMOVED lines=30> */
[----:B------:R-:W-:Y:S01]  /*25c0*/  HFMA2.MMA R102, -RZ, RZ, 0, 0 ;  /* 0x00000000ff667435 */ /* 0x000fe200000001ff */
[----:B------:R-:W-:Y:S02]  /*25d0*/  ISETP.NE.AND.EX P1, PT, R177, RZ, PT, P1 ;  /* 0x000000ffb100720c */ /* 0x000fe40003f25310 */
[----:B------:R-:W-:-:S02]  /*25e0*/  CS2R R176, SRZ ;  /* 0x0000000000b07805 */ /* 0x000fc4000001ff00 */
[----:B------:R-:W-:Y:S01]  /*25f0*/  LOP3.LUT P2, RZ, R100, 0xff, RZ, 0xc0, !PT ;  /* 0x000000ff64ff7812 */ /* 0x000fe2000784c0ff */
[-CC-:B------:R-:W-:Y:S01]  /*2600*/  FFMA.FTZ R104, R104, R133.reuse, R132.reuse ;  /* 0x0000008568687223 */ /* 0x180fe20000010084 */
[-CC-:B------:R-:W-:Y:S01]  /*2610*/  FFMA.FTZ R101, R218, R133.reuse, R132.reuse ;  /* 0x00000085da657223 */ /* 0x180fe20000010084 */
[-C--:B------:R-:W-:Y:S01]  /*2620*/  FFMA.FTZ R215, R215, R133.reuse, R132 ;  /* 0x00000085d7d77223 */ /* 0x080fe20000010084 */
[----:B------:R-:W-:Y:S01]  /*2630*/  ISETP.NE.U32.AND P3, PT, RZ, UR12, PT ;  /* 0x0000000cff007c0c */ /* 0x000fe2000bf65070 */
[----:B------:R-:W-:Y:S01]  /*2640*/  FADD.FTZ R104, R216, -R104 ;  /* 0x80000068d8687221 */ /* 0x000fe20000010000 */
[----:B------:R-:W-:Y:S01]  /*2650*/  FADD.FTZ R101, R135, -R101 ;  /* 0x8000006587657221 */ /* 0x000fe20000010000 */
[----:B------:R-:W-:Y:S01]  /*2660*/  FADD.FTZ R215, R137, -R215 ;  /* 0x800000d789d77221 */ /* 0x000fe20000010000 */
[----:B------:R-:W-:Y:S01]  /*2670*/  FFMA.FTZ R216, R214, R133, R132 ;  /* 0x00000085d6d87223 */ /* 0x000fe20000010084 */
[C---:B------:R-:W-:Y:S01]  /*2680*/  FMUL.FTZ R100, R184.reuse, R104 ;  /* 0x00000068b8647220 */ /* 0x040fe20000410000 */
[----:B------:R-:W-:Y:S01]  /*2690*/  FMUL.FTZ R101, R184, R101 ;  /* 0x00000065b8657220 */ /* 0x000fe20000410000 */
[----:B------:R-:W-:Y:S01]  /*26a0*/  ISETP.NE.AND.EX P3, PT, RZ, UR13, PT, P3 ;  /* 0x0000000dff007c0c */ /* 0x000fe2000bf65330 */
[----:B------:R-:W-:Y:S01]  /*26b0*/  FADD.FTZ R216, R136, -R216 ;  /* 0x800000d888d87221 */ /* 0x000fe20000010000 */
[----:B------:R-:W-:Y:S01]  /*26c0*/  @P1 FADD.FTZ R100, R56, R100 ;  /* 0x0000006438641221 */ /* 0x000fe20000010000 */
[----:B------:R-:W-:-:S02]  /*26d0*/  @P2 HADD2.F32 R135, -RZ, R52.H0_H0 ;  /* 0x20000034ff872230 */ /* 0x000fc40000004100 */
[----:B------:R-:W-:Y:S01]  /*26e0*/  @P1 FADD.FTZ R101, R57, R101 ;  /* 0x0000006539651221 */ /* 0x000fe20000010000 */
[----:B------:R-:W-:Y:S01]  /*26f0*/  CS2R R136, SRZ ;  /* 0x0000000000887805 */ /* 0x000fe2000001ff00 */
[----:B------:R-:W-:Y:S01]  /*2700*/  FMUL.FTZ R103, R100, R182 ;  /* 0x000000b664677220 */ /* 0x000fe20000410000 */
[----:B------:R-:W-:Y:S01]  /*2710*/  FMUL.FTZ R216, R184, R216 ;  /* 0x000000d8b8d87220 */ /* 0x000fe20000410000 */
[-C--:B------:R-:W-:Y:S01]  /*2720*/  FFMA.FTZ R213, R213, R133.reuse, R132 ;  /* 0x00000085d5d57223 */ /* 0x080fe20000010084 */
[----:B------:R-:W-:Y:S01]  /*2730*/  SEL R100, R100, R88, P3 ;  /* 0x0000005864647207 */ /* 0x000fe20001800000 */
[----:B------:R-:W-:Y:S01]  /*2740*/  FMUL.FTZ R103, R103, UR11 ;  /* 0x0000000b67677c20 */ /* 0x000fe20008410000 */
[----:B------:R-:W-:Y:S01]  /*2750*/  @P1 FADD.FTZ R216, R60, R216 ;  /* 0x000000d83cd81221 */ /* 0x000fe20000010000 */
[----:B------:R-:W-:Y:S01]  /*2760*/  FADD.FTZ R213, R211, -R213 ;  /* 0x800000d5d3d57221 */ /* 0x000fe20000010000 */
[C---:B------:R-:W-:Y:S01]  /*2770*/  LOP3.LUT P5, RZ, R171.reuse, 0xff00, RZ, 0xc0, !PT ;  /* 0x0000ff00abff7812 */ /* 0x040fe200078ac0ff */
[----:B------:R-:W-:Y:S01]  /*2780*/  FFMA.FTZ R212, R212, R133, R132 ;  /* 0x00000085d4d47223 */ /* 0x000fe20000010084 */
[----:B------:R-:W-:Y:S01]  /*2790*/  LOP3.LUT P6, RZ, R171, 0xff0000, RZ, 0xc0, !PT ;  /* 0x00ff0000abff7812 */ /* 0x000fe200078cc0ff */
[----:B------:R-:W0:Y:S02]  /*27a0*/  LDC.64 R218, c[0x0][0x220] ;  /* 0x00008800ffda7b82 */ /* 0x000e240000000a00 */
[----:B------:R-:W-:-:S04]  /*27b0*/  FADD.FTZ R209, R209, -R212 ;  /* 0x800000d4d1d17221 */ /* 0x000fc80000010000 */
[----:B------:R-:W-:-:S04]  /*27c0*/  FMUL.FTZ R209, R184, R209 ;  /* 0x000000d1b8d17220 */ /* 0x000fc80000410000 */
[----:B------:R-:W-:Y:S01]  /*27d0*/  @P1 FADD.FTZ R209, R62, R209 ;  /* 0x000000d13ed11221 */ /* 0x000fe20000010000 */
[----:B--2---:R-:W-:-:S05]  /*27e0*/  @P2 HADD2.F32 R104, -RZ, R96.H0_H0 ;  /* 0x20000060ff682230 */ /* 0x004fca0000004100 */
[C---:B------:R-:W-:Y:S01]  /*27f0*/  @P2 FMUL.FTZ R102, R103.reuse, R104 ;  /* 0x0000006867662220 */ /* 0x040fe20000410000 */
[----:B------:R-:W-:Y:S01]  /*2800*/  MOV R104, RZ ;  /* 0x000000ff00687202 */ /* 0x000fe20000000f00 */
[----:B------:R-:W-:Y:S01]  /*2810*/  @P2 FMUL.FTZ R104, R103, R135 ;  /* 0x0000008767682220 */ /* 0x000fe20000410000 */
[----:B------:R-:W-:Y:S01]  /*2820*/  LOP3.LUT P2, RZ, R170, 0xff00, RZ, 0xc0, !PT ;  /* 0x0000ff00aaff7812 */ /* 0x000fe2000784c0ff */
[----:B------:R-:W-:Y:S01]  /*2830*/  FFMA.FTZ R103, R217, R133, R132 ;  /* 0x00000085d9677223 */ /* 0x000fe20000010084 */
[----:B------:R-:W-:-:S03]  /*2840*/  FADD.FTZ R185, R102, R185 ;  /* 0x000000b966b97221 */ /* 0x000fc60000010000 */
[----:B------:R-:W-:Y:S01]  /*2850*/  FADD.FTZ R103, R134, -R103 ;  /* 0x8000006786677221 */ /* 0x000fe20000010000 */
[C---:B------:R-:W-:Y:S01]  /*2860*/  FMUL.FTZ R134, R101.reuse, R182 ;  /* 0x000000b665867220 */ /* 0x040fe20000410000 */
[----:B------:R-:W-:-:S06]  /*2870*/  SEL R101, R101, R89, P3 ;  /* 0x0000005965657207 */ /* 0x000fcc0001800000 */
[----:B------:R-:W-:Y:S02]  /*2880*/  @P2 HADD2.F32 R135, -RZ, R96.H1_H1 ;  /* 0x30000060ff872230 */ /* 0x000fe40000004100 */
[----:B------:R-:W-:Y:S01]  /*2890*/  FMUL.FTZ R96, R134, UR11 ;  /* 0x0000000b86607c20 */ /* 0x000fe20008410000 */
[----:B------:R-:W-:Y:S01]  /*28a0*/  HFMA2.MMA R134, -RZ, RZ, 0, 0 ;  /* 0x00000000ff867435 */ /* 0x000fe200000001ff */
[----:B------:R-:W-:-:S05]  /*28b0*/  @P2 HADD2.F32 R102, -RZ, R52.H1_H1 ;  /* 0x30000034ff662230 */ /* 0x000fca0000004100 */
[C---:B------:R-:W-:Y:S01]  /*28c0*/  @P2 FMUL.FTZ R134, R96.reuse, R135 ;  /* 0x0000008760862220 */ /* 0x040fe20000410000 */
[----:B------:R-:W-:Y:S01]  /*28d0*/  @P2 FMUL.FTZ R177, R96, R102 ;  /* 0x0000006660b12220 */ /* 0x000fe20000410000 */
[----:B------:R-:W-:Y:S01]  /*28e0*/  LOP3.LUT P2, RZ, R170, 0xff0000, RZ, 0xc0, !PT ;  /* 0x00ff0000aaff7812 */ /* 0x000fe2000784c0ff */
[----:B------:R-:W-:Y:S01]  /*28f0*/  FMUL.FTZ R102, R184, R103 ;  /* 0x00000067b8667220 */ /* 0x000fe20000410000 */
[----:B------:R-:W-:-:S03]  /*2900*/  MOV R135, RZ ;  /* 0x000000ff00877202 */ /* 0x000fc60000000f00 */
[----:B------:R-:W-:-:S04]  /*2910*/  @P1 FADD.FTZ R102, R58, R102 ;  /* 0x000000663a661221 */ /* 0x000fc80000010000 */
[C---:B------:R-:W-:Y:S01]  /*2920*/  FMUL.FTZ R96, R102.reuse, R182 ;  /* 0x000000b666607220 */ /* 0x040fe20000410000 */
[----:B------:R-:W-:-:S03]  /*2930*/  SEL R102, R102, R90, P3 ;  /* 0x0000005a66667207 */ /* 0x000fc60001800000 */
[----:B------:R-:W-:Y:S02]  /*2940*/  @P2 HADD2.F32 R103, -RZ, R97.H0_H0 ;  /* 0x20000061ff672230 */ /* 0x000fe40000004100 */
[----:B------:R-:W-:-:S04]  /*2950*/  FMUL.FTZ R96, R96, UR11 ;  /* 0x0000000b60607c20 */ /* 0x000fc80008410000 */
[----:B------:R-:W-:Y:S01]  /*2960*/  @P2 FMUL.FTZ R135, R96, R103 ;  /* 0x0000006760872220 */ /* 0x000fe20000410000 */
[----:B------:R-:W-:-:S05]  /*2970*/  @P2 HADD2.F32 R103, -RZ, R53.H0_H0 ;  /* 0x20000035ff672230 */ /* 0x000fca0000004100 */
[----:B------:R-:W-:Y:S01]  /*2980*/  @P2 FMUL.FTZ R176, R96, R103 ;  /* 0x0000006760b02220 */ /* 0x000fe20000410000 */
[----:B------:R-:W-:Y:S01]  /*2990*/  LOP3.LUT P2, RZ, R170, 0xff000000, RZ, 0xc0, !PT ;  /* 0xff000000aaff7812 */ /* 0x000fe2000784c0ff */
[----:B------:R-:W-:Y:S01]  /*29a0*/  FMUL.FTZ R103, R184, R215 ;  /* 0x000000d7b8677220 */ /* 0x000fe20000410000 */
[----:B------:R-:W-:Y:S01]  /*29b0*/  CS2R R214, SRZ ;  /* 0x0000000000d67805 */ /* 0x000fe2000001ff00 */
[----:B------:R-:W-:Y:S02]  /*29c0*/  HFMA2.MMA R170, -RZ, RZ, 0, 0 ;  /* 0x00000000ffaa7435 */ /* 0x000fe400000001ff */
[----:B------:R-:W-:-:S04]  /*29d0*/  @P1 FADD.FTZ R103, R59, R103 ;  /* 0x000000673b671221 */ /* 0x000fc80000010000 */
[C---:B------:R-:W-:Y:S01]  /*29e0*/  FMUL.FTZ R96, R103.reuse, R182 ;  /* 0x000000b667607220 */ /* 0x040fe20000410000 */
[----:B------:R-:W-:-:S03]  /*29f0*/  SEL R103, R103, R91, P3 ;  /* 0x0000005b67677207 */ /* 0x000fc60001800000 */
[----:B------:R-:W-:Y:S02]  /*2a00*/  @P2 HADD2.F32 R97, -RZ, R97.H1_H1 ;  /* 0x30000061ff612230 */ /* 0x000fe40000004100 */
[----:B------:R-:W-:-:S04]  /*2a10*/  FMUL.FTZ R96, R96, UR11 ;  /* 0x0000000b60607c20 */ /* 0x000fc80008410000 */
[----:B------:R-:W-:Y:S01]  /*2a20*/  @P2 FMUL.FTZ R136, R96, R97 ;  /* 0x0000006160882220 */ /* 0x000fe20000410000 */
[----:B------:R-:W-:-:S05]  /*2a30*/  @P2 HADD2.F32 R97, -RZ, R53.H1_H1 ;  /* 0x30000035ff612230 */ /* 0x000fca0000004100 */
[----:B------:R-:W-:Y:S01]  /*2a40*/  @P2 FMUL.FTZ R215, R96, R97 ;  /* 0x0000006160d72220 */ /* 0x000fe20000410000 */
[----:B------:R-:W-:Y:S01]  /*2a50*/  LOP3.LUT P2, RZ, R171, 0xff, RZ, 0xc0, !PT ;  /* 0x000000ffabff7812 */ /* 0x000fe2000784c0ff */
[----:B------:R-:W-:-:S04]  /*2a60*/  FMUL.FTZ R96, R216, R182 ;  /* 0x000000b6d8607220 */ /* 0x000fc80000410000 */
[----:B------:R-:W-:-:S08]  /*2a70*/  FMUL.FTZ R96, R96, UR11 ;  /* 0x0000000b60607c20 */ /* 0x000fd00008410000 */
[----:B------:R-:W-:-:S05]  /*2a80*/  @P2 HADD2.F32 R97, -RZ, R98.H0_H0 ;  /* 0x20000062ff612230 */ /* 0x000fca0000004100 */
[----:B------:R-:W-:Y:S01]  /*2a90*/  @P2 FMUL.FTZ R137, R96, R97 ;  /* 0x0000006160892220 */ /* 0x000fe20000410000 */
[----:B------:R-:W-:-:S05]  /*2aa0*/  @P2 HADD2.F32 R97, -RZ, R54.H0_H0 ;  /* 0x20000036ff612230 */ /* 0x000fca0000004100 */
[----:B------:R-:W-:Y:S01]  /*2ab0*/  @P2 FMUL.FTZ R214, R96, R97 ;  /* 0x0000006160d62220 */ /* 0x000fe20000410000 */
[----:B------:R-:W-:-:S04]  /*2ac0*/  ISETP.NE.U32.AND P2, PT, RZ, UR12, PT ;  /* 0x0000000cff007c0c */ /* 0x000fc8000bf45070 */
[----:B------:R-:W-:-:S13]  /*2ad0*/  ISETP.NE.AND.EX P2, PT, RZ, UR13, PT, P2 ;  /* 0x0000000dff007c0c */ /* 0x000fda000bf45320 */
[----:B------:R-:W1:Y:S02]  /*2ae0*/  @P2 LDC.64 R96, c[0x0][0x308] ;  /* 0x0000c200ff602b82 */ /* 0x000e640000000a00 */
[----:B-1----:R-:W-:-:S05]  /*2af0*/  @P2 IMAD.WIDE.U32 R96, R193, 0x20, R96 ;  /* 0x00000020c1602825 */ /* 0x002fca00078e0060 */
[----:B------:R1:W-:Y:S02]  /*2b00*/  @P2 STG.E.128 desc[UR4][R96.64], R100 ;  /* 0x0000006460002986 */ /* 0x0003e4000c101d04 */
[----:B-1----:R-:W-:Y:S01]  /*2b10*/  FMUL.FTZ R101, R184, R213 ;  /* 0x000000d5b8657220 */ /* 0x002fe20000410000 */
[----:B------:R-:W-:Y:S02]  /*2b20*/  @P5 HADD2.F32 R102, -RZ, R98.H1_H1 ;  /* 0x30000062ff665230 */ /* 0x000fe40000004100 */
[----:B------:R-:W-:Y:S01]  /*2b30*/  FFMA.FTZ R100, R210, R133, R132 ;  /* 0x00000085d2647223 */ /* 0x000fe20000010084 */
[----:B------:R-:W-:Y:S01]  /*2b40*/  @P1 FADD.FTZ R101, R61, R101 ;  /* 0x000000653d651221 */ /* 0x000fe20000010000 */
[----:B------:R-:W1:Y:S02]  /*2b50*/  LDC.64 R210, c[0x0][0x2f8] ;  /* 0x0000be00ffd27b82 */ /* 0x000e640000000a00 */
[----:B------:R-:W-:Y:S01]  /*2b60*/  FADD.FTZ R100, R208, -R100 ;  /* 0x80000064d0647221 */ /* 0x000fe20000010000 */
[----:B------:R-:W-:Y:S01]  /*2b70*/  MOV R208, RZ ;  /* 0x000000ff00d07202 */ /* 0x000fe20000000f00 */
[C---:B------:R-:W-:Y:S01]  /*2b80*/  FMUL.FTZ R103, R101.reuse, R182 ;  /* 0x000000b665677220 */ /* 0x040fe20000410000 */
[----:B------:R-:W-:-:S03]  /*2b90*/  SEL R101, R101, R93, P3 ;  /* 0x0000005d65657207 */ /* 0x000fc60001800000 */
[----:B------:R-:W-:-:S04]  /*2ba0*/  FMUL.FTZ R98, R103, UR11 ;  /* 0x0000000b67627c20 */ /* 0x000fc80008410000 */
[----:B------:R-:W-:Y:S01]  /*2bb0*/  @P5 FMUL.FTZ R170, R98, R102 ;  /* 0x0000006662aa5220 */ /* 0x000fe20000410000 */
[----:B------:R-:W-:-:S05]  /*2bc0*/  @P5 HADD2.F32 R102, -RZ, R54.H1_H1 ;  /* 0x30000036ff665230 */ /* 0x000fca0000004100 */
[----:B------:R-:W-:Y:S01]  /*2bd0*/  @P5 FMUL.FTZ R208, R98, R102 ;  /* 0x0000006662d05220 */ /* 0x000fe20000410000 */
[----:B------:R-:W-:Y:S01]  /*2be0*/  FMUL.FTZ R98, R184, R100 ;  /* 0x00000064b8627220 */ /* 0x000fe20000410000 */
[----:B------:R-:W-:Y:S02]  /*2bf0*/  SEL R100, R216, R92, P3 ;  /* 0x0000005cd8647207 */ /* 0x000fe40001800000 */
[----:B------:R-:W-:Y:S01]  /*2c00*/  SEL R102, R209, R94, P3 ;  /* 0x0000005ed1667207 */ /* 0x000fe20001800000 */
[----:B------:R-:W-:Y:S01]  /*2c10*/  @P1 FADD.FTZ R98, R63, R98 ;  /* 0x000000623f621221 */ /* 0x000fe20000010000 */
[----:B------:R-:W-:Y:S01]  /*2c20*/  LOP3.LUT P5, RZ, R171, 0xff000000, RZ, 0xc0, !PT ;  /* 0xff000000abff7812 */ /* 0x000fe200078ac0ff */
[----:B------:R-:W-:-:S03]  /*2c30*/  HFMA2.MMA R171, -RZ, RZ, 0, 0 ;  /* 0x00000000ffab7435 */ /* 0x000fc600000001ff */
[C---:B------:R-:W-:Y:S01]  /*2c40*/  SEL R103, R98.reuse, R95, P3 ;  /* 0x0000005f62677207 */ /* 0x040fe20001800000 */
[----:B------:R-:W-:-:S04]  /*2c50*/  FMUL.FTZ R98, R98, R182 ;  /* 0x000000b662627220 */ /* 0x000fc80000410000 */
[----:B------:R2:W-:Y:S01]  /*2c60*/  @P2 STG.E.128 desc[UR4][R96.64+0x10], R100 ;  /* 0x0000106460002986 */ /* 0x0005e2000c101d04 */
[----:B------:R-:W-:Y:S01]  /*2c70*/  FMUL.FTZ R98, R98, UR11 ;  /* 0x0000000b62627c20 */ /* 0x000fe20008410000 */
[----:B--2---:R-:W-:Y:S01]  /*2c80*/  FMUL.FTZ R96, R209, R182 ;  /* 0x000000b6d1607220 */ /* 0x004fe20000410000 */
[----:B------:R-:W-:Y:S01]  /*2c90*/  @P6 HADD2.F32 R97, -RZ, R99.H0_H0 ;  /* 0x20000063ff616230 */ /* 0x000fe20000004100 */
[----:B------:R-:W-:Y:S02]  /*2ca0*/  MOV R103, RZ ;  /* 0x000000ff00677202 */ /* 0x000fe40000000f00 */
[----:B------:R-:W-:Y:S01]  /*2cb0*/  FMUL.FTZ R96, R96, UR11 ;  /* 0x0000000b60607c20 */ /* 0x000fe20008410000 */
[----:B------:R-:W-:Y:S02]  /*2cc0*/  F2FP.F16.F32.PACK_AB R100, R177, R104 ;  /* 0x00000068b164723e */ /* 0x000fe400000000ff */
[----:B------:R-:W-:Y:S01]  /*2cd0*/  F2FP.F16.F32.PACK_AB R101, R215, R176 ;  /* 0x000000b0d765723e */ /* 0x000fe200000000ff */
[----:B------:R-:W-:Y:S01]  /*2ce0*/  @P6 FMUL.FTZ R171, R96, R97 ;  /* 0x0000006160ab6220 */ /* 0x000fe20000410000 */
[----:B------:R-:W-:Y:S01]  /*2cf0*/  @P6 HADD2.F32 R97, -RZ, R55.H0_H0 ;  /* 0x20000037ff616230 */ /* 0x000fe20000004100 */
[----:B------:R-:W-:-:S04]  /*2d00*/  F2FP.F16.F32.PACK_AB R102, R208, R214 ;  /* 0x000000d6d066723e */ /* 0x000fc800000000ff */
[----:B------:R-:W-:Y:S01]  /*2d10*/  @P6 FMUL.FTZ R103, R96, R97 ;  /* 0x0000006160676220 */ /* 0x000fe20000410000 */
[----:B------:R-:W-:Y:S01]  /*2d20*/  HFMA2.MMA R96, -RZ, RZ, 0, 0 ;  /* 0x00000000ff607435 */ /* 0x000fe200000001ff */
[----:B------:R-:W-:-:S05]  /*2d30*/  @P5 HADD2.F32 R97, -RZ, R55.H1_H1 ;  /* 0x30000037ff615230 */ /* 0x000fca0000004100 */
[----:B------:R-:W-:-:S05]  /*2d40*/  @P5 FMUL.FTZ R96, R98, R97 ;  /* 0x0000006162605220 */ /* 0x000fca0000410000 */
[----:B------:R-:W-:Y:S01]  /*2d50*/  F2FP.F16.F32.PACK_AB R103, R96, R103 ;  /* 0x000000676067723e */ /* 0x000fe200000000ff */
        /* <DEDUP_REMOVED lines=13> */
[-CC-:B------:R-:W-:Y:S01]  /*2e30*/  FFMA.FTZ R196, R196, R133.reuse, R132.reuse ;  /* 0x00000085c4c47223 */ /* 0x180fe20000010084 */
[----:B------:R-:W-:Y:S01]  /*2e40*/  FADD.FTZ R205, R206, -R205 ;  /* 0x800000cdcecd7221 */ /* 0x000fe20000010000 */
        /* <DEDUP_REMOVED lines=27> */
[----:B------:R-:W-:Y:S01]  /*3000*/  HFMA2.MMA R193, -RZ, RZ, 0, 0 ;  /* 0x00000000ffc17435 */ /* 0x000fe200000001ff */
[----:B------:R-:W-:Y:S02]  /*3010*/  @P5 HADD2.F32 R99, -RZ, R99.H1_H1 ;  /* 0x30000063ff635230 */ /* 0x000fe40000004100 */
[-C--:B------:R-:W-:Y:S01]  /*3020*/  FMUL.FTZ R176, R176, R182.reuse ;  /* 0x000000b6b0b07220 */ /* 0x080fe20000410000 */
[----:B------:R0:W-:Y:S01]  /*3030*/  @P2 STG.E.128 desc[UR4][R96.64], R104 ;  /* 0x0000006860002986 */ /* 0x0001e2000c101d04 */
[----:B------:R-:W-:Y:S01]  /*3040*/  MOV R177, RZ ;  /* 0x000000ff00b17202 */ /* 0x000fe20000000f00 */
[-C--:B------:R-:W-:Y:S01]  /*3050*/  FMUL.FTZ R204, R204, R182.reuse ;  /* 0x000000b6cccc7220 */ /* 0x080fe20000410000 */
[----:B------:R-:W-:Y:S01]  /*3060*/  @P5 FMUL.FTZ R193, R98, R99 ;  /* 0x0000006362c15220 */ /* 0x000fe20000410000 */
[----:B------:R-:W-:Y:S01]  /*3070*/  LOP3.LUT P5, RZ, R162, 0xff00, RZ, 0xc0, !PT ;  /* 0x0000ff00a2ff7812 */ /* 0x000fe200078ac0ff */
[----:B------:R-:W-:Y:S01]  /*3080*/  FMUL.FTZ R176, R176, UR11 ;  /* 0x0000000bb0b07c20 */ /* 0x000fe20008410000 */
[----:B------:R-:W-:Y:S01]  /*3090*/  FMUL.FTZ R204, R204, UR11 ;  /* 0x0000000bcccc7c20 */ /* 0x000fe20008410000 */
[----:B------:R-:W-:Y:S01]  /*30a0*/  FMUL.FTZ R99, R205, R182 ;  /* 0x000000b6cd637220 */ /* 0x000fe20000410000 */
[----:B------:R-:W-:-:S03]  /*30b0*/  MOV R195, RZ ;  /* 0x000000ff00c37202 */ /* 0x000fc60000000f00 */
[----:B------:R-:W-:Y:S01]  /*30c0*/  FMUL.FTZ R99, R99, UR11 ;  /* 0x0000000b63637c20 */ /* 0x000fe20008410000 */
[----:B0-----:R-:W-:Y:S02]  /*30d0*/  SEL R104, R196, R92, P3 ;  /* 0x0000005cc4687207 */ /* 0x001fe40001800000 */
[C---:B------:R-:W-:Y:S01]  /*30e0*/  SEL R105, R197.reuse, R93, P3 ;  /* 0x0000005dc5697207 */ /* 0x040fe20001800000 */
[----:B------:R-:W-:Y:S01]  /*30f0*/  FMUL.FTZ R197, R197, R182 ;  /* 0x000000b6c5c57220 */ /* 0x000fe20000410000 */
[----:B------:R-:W-:Y:S02]  /*3100*/  SEL R106, R198, R94, P3 ;  /* 0x0000005ec66a7207 */ /* 0x000fe40001800000 */
[----:B------:R-:W-:-:S05]  /*3110*/  SEL R107, R199, R95, P3 ;  /* 0x0000005fc76b7207 */ /* 0x000fca0001800000 */
[----:B------:R0:W-:Y:S02]  /*3120*/  @P2 STG.E.128 desc[UR4][R96.64+0x10], R104 ;  /* 0x0000106860002986 */ /* 0x0001e4000c101d04 */
[----:B0-----:R-:W-:Y:S01]  /*3130*/  MOV R96, R162 ;  /* 0x000000a200607202 */ /* 0x001fe20000000f00 */
[----:B------:R-:W-:Y:S01]  /*3140*/  FMUL.FTZ R106, R198, R182 ;  /* 0x000000b6c66a7220 */ /* 0x000fe20000410000 */
[----:B------:R-:W-:Y:S02]  /*3150*/  MOV R107, RZ ;  /* 0x000000ff006b7202 */ /* 0x000fe40000000f00 */
[----:B------:R-:W-:Y:S01]  /*3160*/  LOP3.LUT P6, RZ, R96, 0xff, RZ, 0xc0, !PT ;  /* 0x000000ff60ff7812 */ /* 0x000fe200078cc0ff */
[----:B------:R-:W-:Y:S01]  /*3170*/  HFMA2.MMA R96, -RZ, RZ, 0, 0 ;  /* 0x00000000ff607435 */ /* 0x000fe200000001ff */
[----:B------:R-:W-:-:S11]  /*3180*/  FMUL.FTZ R106, R106, UR11 ;  /* 0x0000000b6a6a7c20 */ /* 0x000fd60008410000 */
[----:B------:R-:W-:-:S05]  /*3190*/  @P6 HADD2.F32 R97, -RZ, R48.H0_H0 ;  /* 0x20000030ff616230 */ /* 0x000fca0000004100 */
[----:B------:R-:W-:Y:S01]  /*31a0*/  @P6 FMUL.FTZ R96, R176, R97 ;  /* 0x00000061b0606220 */ /* 0x000fe20000410000 */
[----:B------:R-:W-:Y:S01]  /*31b0*/  HFMA2.MMA R97, -RZ, RZ, 0, 0 ;  /* 0x00000000ff617435 */ /* 0x000fe200000001ff */
[--C-:B--2---:R-:W-:Y:S02]  /*31c0*/  @P6 HADD2.F32 R98, -RZ, R100.reuse.H0_H0 ;  /* 0x20000064ff626230 */ /* 0x104fe40000004100 */
[----:B------:R-:W-:-:S03]  /*31d0*/  @P5 HADD2.F32 R100, -RZ, R100.H1_H1 ;  /* 0x30000064ff645230 */ /* 0x000fc60000004100 */
[----:B------:R-:W-:Y:S01]  /*31e0*/  @P6 FMUL.FTZ R177, R176, R98 ;  /* 0x00000062b0b16220 */ /* 0x000fe20000410000 */
[----:B------:R-:W-:Y:S01]  /*31f0*/  LOP3.LUT P6, RZ, R162, 0xff0000, RZ, 0xc0, !PT ;  /* 0x00ff0000a2ff7812 */ /* 0x000fe200078cc0ff */
[----:B------:R-:W-:Y:S01]  /*3200*/  @P5 HADD2.F32 R98, -RZ, R48.H1_H1 ;  /* 0x30000030ff625230 */ /* 0x000fe20000004100 */
[----:B------:R-:W-:Y:S01]  /*3210*/  MOV R176, RZ ;  /* 0x000000ff00b07202 */ /* 0x000fe20000000f00 */
[----:B------:R-:W-:-:S03]  /*3220*/  @P5 FMUL.FTZ R176, R204, R100 ;  /* 0x00000064ccb05220 */ /* 0x000fc60000410000 */
[----:B------:R-:W-:Y:S01]  /*3230*/  @P5 FMUL.FTZ R97, R204, R98 ;  /* 0x00000062cc615220 */ /* 0x000fe20000410000 */
[----:B------:R-:W-:Y:S01]  /*3240*/  LOP3.LUT P5, RZ, R162, 0xff000000, RZ, 0xc0, !PT ;  /* 0xff000000a2ff7812 */ /* 0x000fe200078ac0ff */
[----:B------:R-:W-:Y:S01]  /*3250*/  HFMA2.MMA R98, -RZ, RZ, 0, 0 ;  /* 0x00000000ff627435 */ /* 0x000fe200000001ff */
[----:B------:R-:W-:Y:S02]  /*3260*/  MOV R162, RZ ;  /* 0x000000ff00a27202 */ /* 0x000fe40000000f00 */
[----:B------:R-:W-:Y:S02]  /*3270*/  F2FP.F16.F32.PACK_AB R96, R97, R96 ;  /* 0x000000606160723e */ /* 0x000fe400000000ff */
[----:B------:R-:W-:Y:S02]  /*3280*/  @P6 HADD2.F32 R100, -RZ, R101.H0_H0 ;  /* 0x20000065ff646230 */ /* 0x000fe40000004100 */
[----:B------:R-:W-:-:S03]  /*3290*/  @P6 HADD2.F32 R104, -RZ, R49.H0_H0 ;  /* 0x20000031ff686230 */ /* 0x000fc60000004100 */
[----:B------:R-:W-:Y:S01]  /*32a0*/  @P6 FMUL.FTZ R195, R99, R100 ;  /* 0x0000006463c36220 */ /* 0x000fe20000410000 */
[----:B------:R-:W-:Y:S01]  /*32b0*/  FMUL.FTZ R100, R203, R182 ;  /* 0x000000b6cb647220 */ /* 0x000fe20000410000 */
[----:B------:R-:W-:Y:S01]  /*32c0*/  @P6 FMUL.FTZ R98, R99, R104 ;  /* 0x0000006863626220 */ /* 0x000fe20000410000 */
[C---:B------:R-:W-:Y:S01]  /*32d0*/  LOP3.LUT P6, RZ, R163.reuse, 0xff, RZ, 0xc0, !PT ;  /* 0x000000ffa3ff7812 */ /* 0x040fe200078cc0ff */
[----:B------:R-:W-:Y:S02]  /*32e0*/  @P5 HADD2.F32 R104, -RZ, R101.H1_H1 ;  /* 0x30000065ff685230 */ /* 0x000fe40000004100 */
[----:B------:R-:W-:Y:S01]  /*32f0*/  FMUL.FTZ R100, R100, UR11 ;  /* 0x0000000b64647c20 */ /* 0x000fe20008410000 */
[----:B------:R-:W-:Y:S01]  /*3300*/  HFMA2.MMA R99, -RZ, RZ, 0, 0 ;  /* 0x00000000ff637435 */ /* 0x000fe200000001ff */
[----:B------:R-:W-:Y:S02]  /*3310*/  @P5 HADD2.F32 R101, -RZ, R49.H1_H1 ;  /* 0x30000031ff655230 */ /* 0x000fe40000004100 */
[----:B------:R-:W-:Y:S01]  /*3320*/  @P5 FMUL.FTZ R162, R100, R104 ;  /* 0x0000006864a25220 */ /* 0x000fe20000410000 */
[----:B------:R-:W-:Y:S01]  /*3330*/  FMUL.FTZ R104, R196, R182 ;  /* 0x000000b6c4687220 */ /* 0x000fe20000410000 */
[----:B------:R-:W-:Y:S01]  /*3340*/  MOV R196, RZ ;  /* 0x000000ff00c47202 */ /* 0x000fe20000000f00 */
[----:B------:R-:W-:Y:S01]  /*3350*/  @P5 FMUL.FTZ R99, R100, R101 ;  /* 0x0000006564635220 */ /* 0x000fe20000410000 */
[----:B------:R-:W-:Y:S01]  /*3360*/  LOP3.LUT P5, RZ, R163, 0xff00, RZ, 0xc0, !PT ;  /* 0x0000ff00a3ff7812 */ /* 0x000fe200078ac0ff */
[----:B------:R-:W-:Y:S01]  /*3370*/  FMUL.FTZ R100, R104, UR11 ;  /* 0x0000000b68647c20 */ /* 0x000fe20008410000 */
[----:B------:R-:W-:Y:S01]  /*3380*/  CS2R R104, SRZ ;  /* 0x0000000000687805 */ /* 0x000fe2000001ff00 */
[----:B------:R-:W-:Y:S01]  /*3390*/  @P6 HADD2.F32 R101, -RZ, R102.H0_H0 ;  /* 0x20000066ff656230 */ /* 0x000fe20000004100 */
[----:B------:R-:W-:-:S04]  /*33a0*/  F2FP.F16.F32.PACK_AB R97, R99, R98 ;  /* 0x000000626361723e */ /* 0x000fc800000000ff */
[----:B------:R-:W-:Y:S01]  /*33b0*/  @P6 FMUL.FTZ R196, R100, R101 ;  /* 0x0000006564c46220 */ /* 0x000fe20000410000 */
[----:B------:R-:W-:-:S04]  /*33c0*/  @P6 HADD2.F32 R101, -RZ, R50.H0_H0 ;  /* 0x20000032ff656230 */ /* 0x000fc80000004100 */
[----:B------:R-:W-:Y:S02]  /*33d0*/  @P5 HADD2.F32 R102, -RZ, R102.H1_H1 ;  /* 0x30000066ff665230 */ /* 0x000fe40000004100 */
[----:B------:R-:W-:Y:S01]  /*33e0*/  @P6 FMUL.FTZ R104, R100, R101 ;  /* 0x0000006564686220 */ /* 0x000fe20000410000 */
[----:B------:R-:W-:Y:S01]  /*33f0*/  FMUL.FTZ R100, R197, UR11 ;  /* 0x0000000bc5647c20 */ /* 0x000fe20008410000 */
[----:B------:R-:W-:Y:S01]  /*3400*/  HFMA2.MMA R197, -RZ, RZ, 0, 0 ;  /* 0x00000000ffc57435 */ /* 0x000fe200000001ff */
[----:B------:R-:W-:Y:S01]  /*3410*/  @P5 HADD2.F32 R101, -RZ, R50.H1_H1 ;  /* 0x30000032ff655230 */ /* 0x000fe20000004100 */
[----:B------:R-:W-:-:S04]  /*3420*/  LOP3.LUT P6, RZ, R163, 0xff0000, RZ, 0xc0, !PT ;  /* 0x00ff0000a3ff7812 */ /* 0x000fc800078cc0ff */
[C---:B------:R-:W-:Y:S01]  /*3430*/  @P5 FMUL.FTZ R105, R100.reuse, R101 ;  /* 0x0000006564695220 */ /* 0x040fe20000410000 */
[----:B------:R-:W-:Y:S01]  /*3440*/  @P5 FMUL.FTZ R197, R100, R102 ;  /* 0x0000006664c55220 */ /* 0x000fe20000410000 */
[----:B------:R-:W-:Y:S01]  /*3450*/  LEA R100, P5, R191, UR14, 0x4 ;  /* 0x0000000ebf647c11 */ /* 0x000fe2000f8a20ff */
[----:B------:R-:W-:Y:S02]  /*3460*/  FMUL.FTZ R102, R199, R182 ;  /* 0x000000b6c7667220 */ /* 0x000fe40000410000 */
[----:B------:R-:W-:Y:S01]  /*3470*/  F2FP.F16.F32.PACK_AB R98, R105, R104 ;  /* 0x000000686962723e */ /* 0x000fe200000000ff */
[----:B------:R-:W-:Y:S01]  /*3480*/  IMAD.WIDE.U32 R104, R186, 0x10, R218 ;  /* 0x00000010ba687825 */ /* 0x000fe200078e00da */
[----:B------:R-:W-:-:S03]  /*3490*/  LEA.HI.X R101, R191, UR15, RZ, 0x4, P5 ;  /* 0x0000000fbf657c11 */ /* 0x000fc6000a8f24ff */
[----:B------:R-:W-:Y:S01]  /*34a0*/  FMUL.FTZ R102, R102, UR11 ;  /* 0x0000000b66667c20 */ /* 0x000fe20008410000 */
[----:B------:R-:W-:Y:S01]  /*34b0*/  LOP3.LUT P5, RZ, R163, 0xff000000, RZ, 0xc0, !PT ;  /* 0xff000000a3ff7812 */ /* 0x000fe200078ac0ff */
[----:B------:R-:W-:Y:S01]  /*34c0*/  HFMA2.MMA R163, -RZ, RZ, 0, 0 ;  /* 0x00000000ffa37435 */ /* 0x000fe200000001ff */
[----:B------:R-:W-:-:S05]  /*34d0*/  @P6 HADD2.F32 R191, -RZ, R51.H0_H0 ;  /* 0x20000033ffbf6230 */ /* 0x000fca0000004100 */
[----:B------:R-:W-:-:S06]  /*34e0*/  @P6 FMUL.FTZ R107, R106, R191 ;  /* 0x000000bf6a6b6220 */ /* 0x000fcc0000410000 */
[----:B------:R-:W-:-:S05]  /*34f0*/  @P5 HADD2.F32 R198, -RZ, R51.H1_H1 ;  /* 0x30000033ffc65230 */ /* 0x000fca0000004100 */
[----:B------:R-:W-:-:S05]  /*3500*/  @P5 FMUL.FTZ R163, R102, R198 ;  /* 0x000000c666a35220 */ /* 0x000fca0000410000 */
[----:B------:R-:W-:-:S05]  /*3510*/  F2FP.F16.F32.PACK_AB R99, R163, R107 ;  /* 0x0000006ba363723e */ /* 0x000fca00000000ff */
[----:B------:R0:W-:Y:S04]  /*3520*/  STG.E.128 desc[UR4][R100.64], R96 ;  /* 0x0000006064007986 */ /* 0x0001e8000c101d04 */
[----:B0-----:R0:W2:Y:S01]  /*3530*/  LDG.E.128 R96, desc[UR4][R104.64] ;  /* 0x0000000468607981 */ /* 0x0010a2000c1e1d00 */
[--C-:B------:R-:W-:Y:S01]  /*3540*/  @P6 HADD2.F32 R100, -RZ, R103.reuse.H0_H0 ;  /* 0x20000067ff646230 */ /* 0x100fe20000004100 */
[----:B------:R-:W-:Y:S01]  /*3550*/  MOV R163, RZ ;  /* 0x000000ff00a37202 */ /* 0x000fe20000000f00 */
[----:B------:R-:W-:Y:S01]  /*3560*/  HFMA2.MMA R191, -RZ, RZ, 0, 0 ;  /* 0x00000000ffbf7435 */ /* 0x000fe200000001ff */
[----:B------:R-:W-:Y:S01]  /*3570*/  MOV R101, R156 ;  /* 0x0000009c00657202 */ /* 0x000fe20000000f00 */
[----:B------:R-:W-:Y:S02]  /*3580*/  @P5 HADD2.F32 R103, -RZ, R103.H1_H1 ;  /* 0x30000067ff675230 */ /* 0x000fe40000004100 */
[----:B------:R-:W-:Y:S01]  /*3590*/  @P6 FMUL.FTZ R163, R106, R100 ;  /* 0x000000646aa36220 */ /* 0x000fe20000410000 */
[-CC-:B------:R-:W-:Y:S01]  /*35a0*/  FFMA.FTZ R100, R108, R133.reuse, R132.reuse ;  /* 0x000000856c647223 */ /* 0x180fe20000010084 */
[----:B------:R-:W-:Y:S01]  /*35b0*/  LOP3.LUT P6, RZ, R101, 0xff, RZ, 0xc0, !PT ;  /* 0x000000ff65ff7812 */ /* 0x000fe200078cc0ff */
[----:B------:R-:W-:Y:S01]  /*35c0*/  FFMA.FTZ R101, R109, R133, R132 ;  /* 0x000000856d657223 */ /* 0x000fe20000010084 */
[----:B------:R-:W-:Y:S01]  /*35d0*/  @P5 FMUL.FTZ R191, R102, R103 ;  /* 0x0000006766bf5220 */ /* 0x000fe20000410000 */
[----:B------:R-:W-:Y:S01]  /*35e0*/  FADD.FTZ R100, R124, -R100 ;  /* 0x800000647c647221 */ /* 0x000fe20000010000 */
[----:B------:R-:W-:Y:S01]  /*35f0*/  LOP3.LUT P5, RZ, R156, 0xff00, RZ, 0xc0, !PT ;  /* 0x0000ff009cff7812 */ /* 0x000fe200078ac0ff */
[----:B------:R-:W-:Y:S01]  /*3600*/  FADD.FTZ R101, R125, -R101 ;  /* 0x800000657d657221 */ /* 0x000fe20000010000 */
[-CC-:B------:R-:W-:Y:S01]  /*3610*/  FFMA.FTZ R110, R110, R133.reuse, R132.reuse ;  /* 0x000000856e6e7223 */ /* 0x180fe20000010084 */
[C---:B------:R-:W-:Y:S01]  /*3620*/  FMUL.FTZ R100, R184.reuse, R100 ;  /* 0x00000064b8647220 */ /* 0x040fe20000410000 */
[--C-:B------:R-:W-:Y:S01]  /*3630*/  FFMA.FTZ R111, R111, R133, R132.reuse ;  /* 0x000000856f6f7223 */ /* 0x100fe20000010084 */
[----:B------:R-:W-:Y:S01]  /*3640*/  FMUL.FTZ R101, R184, R101 ;  /* 0x00000065b8657220 */ /* 0x000fe20000410000 */
[----:B0-----:R-:W-:Y:S01]  /*3650*/  FFMA.FTZ R104, R138, R133, R132 ;  /* 0x000000858a687223 */ /* 0x001fe20000010084 */
[----:B------:R-:W-:Y:S01]  /*3660*/  @P1 FADD.FTZ R100, R72, R100 ;  /* 0x0000006448641221 */ /* 0x000fe20000010000 */
[----:B------:R-:W-:Y:S01]  /*3670*/  FADD.FTZ R126, R126, -R110 ;  /* 0x8000006e7e7e7221 */ /* 0x000fe20000010000 */
[----:B------:R-:W-:Y:S01]  /*3680*/  @P1 FADD.FTZ R101, R73, R101 ;  /* 0x0000006549651221 */ /* 0x000fe20000010000 */
[----:B------:R-:W-:-:S02]  /*3690*/  @P6 HADD2.F32 R103, -RZ, R44.H0_H0 ;  /* 0x2000002cff676230 */ /* 0x000fc40000004100 */
[-C--:B------:R-:W-:Y:S01]  /*36a0*/  FMUL.FTZ R124, R100, R182.reuse ;  /* 0x000000b6647c7220 */ /* 0x080fe20000410000 */
[----:B------:R-:W-:Y:S01]  /*36b0*/  FADD.FTZ R127, R127, -R111 ;  /* 0x8000006f7f7f7221 */ /* 0x000fe20000010000 */
[-C--:B------:R-:W-:Y:S01]  /*36c0*/  FMUL.FTZ R110, R101, R182.reuse ;  /* 0x000000b6656e7220 */ /* 0x080fe20000410000 */
[----:B------:R-:W-:Y:S01]  /*36d0*/  FADD.FTZ R104, R139, -R104 ;  /* 0x800000688b687221 */ /* 0x000fe20000010000 */
[----:B------:R-:W-:Y:S01]  /*36e0*/  FMUL.FTZ R124, R124, UR11 ;  /* 0x0000000b7c7c7c20 */ /* 0x000fe20008410000 */
[----:B------:R-:W-:Y:S02]  /*36f0*/  CS2R R138, SRZ ;  /* 0x00000000008a7805 */ /* 0x000fe4000001ff00 */
[----:B------:R-:W-:Y:S01]  /*3700*/  CS2R R108, SRZ ;  /* 0x00000000006c7805 */ /* 0x000fe2000001ff00 */
[----:B------:R-:W-:Y:S02]  /*3710*/  @P5 HADD2.F32 R111, -RZ, R44.H1_H1 ;  /* 0x3000002cff6f5230 */ /* 0x000fe40000004100 */
[----:B------:R-:W-:Y:S01]  /*3720*/  FMUL.FTZ R110, R110, UR11 ;  /* 0x0000000b6e6e7c20 */ /* 0x000fe20008410000 */
[----:B------:R-:W-:Y:S01]  /*3730*/  @P6 FMUL.FTZ R108, R124, R103 ;  /* 0x000000677c6c6220 */ /* 0x000fe20000410000 */
[----:B------:R-:W-:Y:S01]  /*3740*/  FMUL.FTZ R103, R184, R127 ;  /* 0x0000007fb8677220 */ /* 0x000fe20000410000 */
[--C-:B------:R-:W-:Y:S01]  /*3750*/  FFMA.FTZ R107, R183, R133, R132.reuse ;  /* 0x00000085b76b7223 */ /* 0x100fe20000010084 */
[----:B------:R-:W-:Y:S01]  /*3760*/  @P5 FMUL.FTZ R109, R110, R111 ;  /* 0x0000006f6e6d5220 */ /* 0x000fe20000410000 */
[----:B------:R-:W-:Y:S01]  /*3770*/  FFMA.FTZ R140, R140, R133, R132 ;  /* 0x000000858c8c7223 */ /* 0x000fe20000010084 */
[----:B------:R-:W-:Y:S01]  /*3780*/  @P1 FADD.FTZ R103, R75, R103 ;  /* 0x000000674b671221 */ /* 0x000fe20000010000 */
[----:B------:R-:W-:Y:S01]  /*3790*/  FADD.FTZ R107, R194, -R107 ;  /* 0x8000006bc26b7221 */ /* 0x000fe20000010000 */
[----:B------:R-:W-:Y:S01]  /*37a0*/  HFMA2.MMA R194, -RZ, RZ, 0, 0 ;  /* 0x00000000ffc27435 */ /* 0x000fe200000001ff */
[----:B------:R-:W-:Y:S01]  /*37b0*/  FADD.FTZ R105, R141, -R140 ;  /* 0x8000008c8d697221 */ /* 0x000fe20000010000 */
[----:B------:R-:W-:Y:S01]  /*37c0*/  FMUL.FTZ R125, R103, R182 ;  /* 0x000000b6677d7220 */ /* 0x000fe20000410000 */
[----:B------:R-:W-:-:S02]  /*37d0*/  CS2R R140, SRZ ;  /* 0x00000000008c7805 */ /* 0x000fc4000001ff00 */
[----:B------:R-:W-:Y:S01]  /*37e0*/  MOV R183, RZ ;  /* 0x000000ff00b77202 */ /* 0x000fe20000000f00 */
[C---:B------:R-:W-:Y:S01]  /*37f0*/  FMUL.FTZ R104, R184.reuse, R104 ;  /* 0x00000068b8687220 */ /* 0x040fe20000410000 */
[----:B------:R-:W-:Y:S01]  /*3800*/  FMUL.FTZ R125, R125, UR11 ;  /* 0x0000000b7d7d7c20 */ /* 0x000fe20008410000 */
[----:B------:R-:W-:Y:S01]  /*3810*/  FMUL.FTZ R105, R184, R105 ;  /* 0x00000069b8697220 */ /* 0x000fe20000410000 */
[----:B------:R-:W-:Y:S01]  /*3820*/  FFMA.FTZ R106, R142, R133, R132 ;  /* 0x000000858e6a7223 */ /* 0x000fe20000010084 */
[----:B------:R-:W-:Y:S01]  /*3830*/  @P1 FADD.FTZ R104, R76, R104 ;  /* 0x000000684c681221 */ /* 0x000fe20000010000 */
[C---:B------:R-:W-:Y:S01]  /*3840*/  FMUL.FTZ R107, R184.reuse, R107 ;  /* 0x0000006bb86b7220 */ /* 0x040fe20000410000 */
[----:B------:R-:W-:Y:S01]  /*3850*/  @P1 FADD.FTZ R105, R77, R105 ;  /* 0x000000694d691221 */ /* 0x000fe20000010000 */
[----:B------:R-:W-:Y:S01]  /*3860*/  FADD.FTZ R106, R143, -R106 ;  /* 0x8000006a8f6a7221 */ /* 0x000fe20000010000 */
[----:B------:R-:W-:Y:S01]  /*3870*/  CS2R R142, SRZ ;  /* 0x00000000008e7805 */ /* 0x000fe2000001ff00 */
[----:B------:R-:W-:Y:S01]  /*3880*/  @P1 FADD.FTZ R107, R79, R107 ;  /* 0x0000006b4f6b1221 */ /* 0x000fe20000010000 */
[----:B------:R-:W-:Y:S01]  /*3890*/  F2FP.F16.F32.PACK_AB R108, R109, R108 ;  /* 0x0000006c6d6c723e */ /* 0x000fe200000000ff */
[----:B------:R-:W-:Y:S01]  /*38a0*/  FMUL.FTZ R106, R184, R106 ;  /* 0x0000006ab86a7220 */ /* 0x000fe20000410000 */
[----:B------:R-:W-:-:S02]  /*38b0*/  SEL R100, R100, R88, P3 ;  /* 0x0000005864647207 */ /* 0x000fc40001800000 */
[----:B------:R-:W-:Y:S01]  /*38c0*/  SEL R101, R101, R89, P3 ;  /* 0x0000005965657207 */ /* 0x000fe20001800000 */
[----:B------:R-:W-:Y:S01]  /*38d0*/  @P1 FADD.FTZ R106, R78, R106 ;  /* 0x0000006a4e6a1221 */ /* 0x000fe20000010000 */
[----:B------:R-:W-:Y:S01]  /*38e0*/  SEL R103, R103, R91, P3 ;  /* 0x0000005b67677207 */ /* 0x000fe20001800000 */
[--C-:B--2---:R-:W-:Y:S02]  /*38f0*/  @P6 HADD2.F32 R102, -RZ, R96.reuse.H0_H0 ;  /* 0x20000060ff666230 */ /* 0x104fe40000004100 */
[----:B------:R-:W-:-:S03]  /*3900*/  @P5 HADD2.F32 R96, -RZ, R96.H1_H1 ;  /* 0x30000060ff605230 */ /* 0x000fc60000004100 */
[----:B------:R-:W-:Y:S01]  /*3910*/  @P6 FMUL.FTZ R139, R124, R102 ;  /* 0x000000667c8b6220 */ /* 0x000fe20000410000 */
[----:B------:R-:W-:Y:S01]  /*3920*/  LOP3.LUT P6, RZ, R156, 0xff0000, RZ, 0xc0, !PT ;  /* 0x00ff00009cff7812 */ /* 0x000fe200078cc0ff */
[----:B------:R-:W-:Y:S01]  /*3930*/  @P5 FMUL.FTZ R138, R110, R96 ;  /* 0x000000606e8a5220 */ /* 0x000fe20000410000 */
[----:B------:R-:W-:Y:S01]  /*3940*/  FMUL.FTZ R102, R184, R126 ;  /* 0x0000007eb8667220 */ /* 0x000fe20000410000 */
[----:B------:R-:W-:Y:S01]  /*3950*/  LOP3.LUT P5, RZ, R156, 0xff000000, RZ, 0xc0, !PT ;  /* 0xff0000009cff7812 */ /* 0x000fe200078ac0ff */
[CC--:B------:R-:W-:Y:S01]  /*3960*/  FMUL.FTZ R156, R107.reuse, R182.reuse ;  /* 0x000000b66b9c7220 */ /* 0x0c0fe20000410000 */
[----:B------:R-:W-:Y:S01]  /*3970*/  SEL R107, R107, R95, P3 ;  /* 0x0000005f6b6b7207 */ /* 0x000fe20001800000 */
[----:B------:R-:W-:Y:S02]  /*3980*/  @P1 FADD.FTZ R102, R74, R102 ;  /* 0x000000664a661221 */ /* 0x000fe40000010000 */
[----:B------:R-:W-:Y:S02]  /*3990*/  FMUL.FTZ R156, R156, UR11 ;  /* 0x0000000b9c9c7c20 */ /* 0x000fe40008410000 */
[C---:B------:R-:W-:Y:S01]  /*39a0*/  FMUL.FTZ R111, R102.reuse, R182 ;  /* 0x000000b6666f7220 */ /* 0x040fe20000410000 */
[----:B------:R-:W-:-:S02]  /*39b0*/  SEL R102, R102, R90, P3 ;  /* 0x0000005a66667207 */ /* 0x000fc40001800000 */
[----:B------:R-:W-:Y:S02]  /*39c0*/  @P6 HADD2.F32 R124, -RZ, R45.H0_H0 ;  /* 0x2000002dff7c6230 */ /* 0x000fe40000004100 */
[----:B------:R-:W-:Y:S01]  /*39d0*/  FMUL.FTZ R111, R111, UR11 ;  /* 0x0000000b6f6f7c20 */ /* 0x000fe20008410000 */
[----:B------:R-:W-:Y:S02]  /*39e0*/  @P6 HADD2.F32 R96, -RZ, R97.H0_H0 ;  /* 0x20000061ff606230 */ /* 0x000fe40000004100 */
[----:B------:R-:W-:Y:S02]  /*39f0*/  @P5 HADD2.F32 R110, -RZ, R45.H1_H1 ;  /* 0x3000002dff6e5230 */ /* 0x000fe40000004100 */
[C---:B------:R-:W-:Y:S01]  /*3a00*/  @P6 FMUL.FTZ R183, R111.reuse, R124 ;  /* 0x0000007c6fb76220 */ /* 0x040fe20000410000 */
[----:B------:R-:W-:Y:S02]  /*3a10*/  @P5 HADD2.F32 R97, -RZ, R97.H1_H1 ;  /* 0x30000061ff615230 */ /* 0x000fe40000004100 */
[----:B------:R-:W-:Y:S01]  /*3a20*/  @P6 FMUL.FTZ R141, R111, R96 ;  /* 0x000000606f8d6220 */ /* 0x000fe20000410000 */
[----:B------:R-:W-:Y:S01]  /*3a30*/  LOP3.LUT P6, RZ, R157, 0xff, RZ, 0xc0, !PT ;  /* 0x000000ff9dff7812 */ /* 0x000fe200078cc0ff */
[C---:B------:R-:W-:Y:S01]  /*3a40*/  @P5 FMUL.FTZ R194, R125.reuse, R110 ;  /* 0x0000006e7dc25220 */ /* 0x040fe20000410000 */
[----:B------:R-:W-:Y:S01]  /*3a50*/  CS2R R110, SRZ ;  /* 0x00000000006e7805 */ /* 0x000fe2000001ff00 */
[----:B------:R-:W-:Y:S01]  /*3a60*/  @P5 FMUL.FTZ R140, R125, R97 ;  /* 0x000000617d8c5220 */ /* 0x000fe20000410000 */
[----:B------:R-:W-:Y:S01]  /*3a70*/  LOP3.LUT P5, RZ, R157, 0xff00, RZ, 0xc0, !PT ;  /* 0x0000ff009dff7812 */ /* 0x000fe200078ac0ff */
[CC--:B------:R-:W-:Y:S01]  /*3a80*/  FMUL.FTZ R125, R104.reuse, R182.reuse ;  /* 0x000000b6687d7220 */ /* 0x0c0fe20000410000 */
[----:B------:R-:W-:Y:S01]  /*3a90*/  FMUL.FTZ R97, R105, R182 ;  /* 0x000000b669617220 */ /* 0x000fe20000410000 */
[----:B------:R-:W-:-:S02]  /*3aa0*/  SEL R104, R104, R92, P3 ;  /* 0x0000005c68687207 */ /* 0x000fc40001800000 */
[----:B------:R-:W-:Y:S01]  /*3ab0*/  FMUL.FTZ R125, R125, UR11 ;  /* 0x0000000b7d7d7c20 */ /* 0x000fe20008410000 */
[----:B------:R-:W-:Y:S01]  /*3ac0*/  FMUL.FTZ R97, R97, UR11 ;  /* 0x0000000b61617c20 */ /* 0x000fe20008410000 */
[----:B------:R-:W-:Y:S02]  /*3ad0*/  SEL R105, R105, R93, P3 ;  /* 0x0000005d69697207 */ /* 0x000fe40001800000 */
[----:B------:R-:W-:Y:S01]  /*3ae0*/  @P6 HADD2.F32 R124, -RZ, R46.H0_H0 ;  /* 0x2000002eff7c6230 */ /* 0x000fe20000004100 */
[----:B------:R-:W-:Y:S01]  /*3af0*/  F2FP.F16.F32.PACK_AB R109, R194, R183 ;  /* 0x000000b7c26d723e */ /* 0x000fe200000000ff */
[--C-:B------:R-:W-:Y:S02]  /*3b00*/  @P6 HADD2.F32 R96, -RZ, R98.reuse.H0_H0 ;  /* 0x20000062ff606230 */ /* 0x100fe40000004100 */
[----:B------:R-:W-:Y:S02]  /*3b10*/  @P5 HADD2.F32 R126, -RZ, R98.H1_H1 ;  /* 0x30000062ff7e5230 */ /* 0x000fe40000004100 */
[----:B------:R-:W-:Y:S01]  /*3b20*/  @P6 FMUL.FTZ R110, R125, R124 ;  /* 0x0000007c7d6e6220 */ /* 0x000fe20000410000 */
[----:B------:R-:W-:-:S02]  /*3b30*/  @P5 HADD2.F32 R98, -RZ, R46.H1_H1 ;  /* 0x3000002eff625230 */ /* 0x000fc40000004100 */
[----:B------:R-:W-:Y:S01]  /*3b40*/  @P6 FMUL.FTZ R142, R125, R96 ;  /* 0x000000607d8e6220 */ /* 0x000fe20000410000 */
[C---:B------:R-:W-:Y:S01]  /*3b50*/  LEA R96, P6, R186.reuse, UR14, 0x4 ;  /* 0x0000000eba607c11 */ /* 0x040fe2000f8c20ff */
[C---:B------:R-:W-:Y:S01]  /*3b60*/  @P5 FMUL.FTZ R143, R97.reuse, R126 ;  /* 0x0000007e618f5220 */ /* 0x040fe20000410000 */
[----:B------:R-:W0:Y:S01]  /*3b70*/  @P2 LDC.64 R124, c[0x0][0x308] ;  /* 0x0000c200ff7c2b82 */ /* 0x000e220000000a00 */
[----:B------:R-:W-:Y:S01]  /*3b80*/  @P5 FMUL.FTZ R111, R97, R98 ;  /* 0x00000062616f5220 */ /* 0x000fe20000410000 */
[----:B------:R-:W-:Y:S01]  /*3b90*/  LEA.HI.X R97, R186, UR15, RZ, 0x4, P6 ;  /* 0x0000000fba617c11 */ /* 0x000fe2000b0f24ff */
[----:B------:R-:W-:Y:S01]  /*3ba0*/  FMUL.FTZ R98, R106, R182 ;  /* 0x000000b66a627220 */ /* 0x000fe20000410000 */
[C---:B------:R-:W-:Y:S02]  /*3bb0*/  LOP3.LUT P5, RZ, R157.reuse, 0xff0000, RZ, 0xc0, !PT ;  /* 0x00ff00009dff7812 */ /* 0x040fe400078ac0ff */
[----:B------:R-:W-:Y:S02]  /*3bc0*/  CS2R R126, SRZ ;  /* 0x00000000007e7805 */ /* 0x000fe4000001ff00 */
[----:B------:R-:W-:Y:S01]  /*3bd0*/  LOP3.LUT P6, RZ, R157, 0xff000000, RZ, 0xc0, !PT ;  /* 0xff0000009dff7812 */ /* 0x000fe200078cc0ff */
[----:B------:R-:W-:Y:S01]  /*3be0*/  FMUL.FTZ R98, R98, UR11 ;  /* 0x0000000b62627c20 */ /* 0x000fe20008410000 */
[----:B------:R-:W-:-:S02]  /*3bf0*/  SEL R106, R106, R94, P3 ;  /* 0x0000005e6a6a7207 */ /* 0x000fc40001800000 */
[----:B------:R-:W-:-:S05]  /*3c00*/  F2FP.F16.F32.PACK_AB R110, R111, R110 ;  /* 0x0000006e6f6e723e */ /* 0x000fca00000000ff */
[----:B------:R-:W-:-:S04]  /*3c10*/  @P5 HADD2.F32 R157, -RZ, R47.H0_H0 ;  /* 0x2000002fff9d5230 */ /* 0x000fc80000004100 */
[----:B------:R-:W-:Y:S02]  /*3c20*/  @P6 HADD2.F32 R198, -RZ, R47.H1_H1 ;  /* 0x3000002fffc66230 */ /* 0x000fe40000004100 */
[----:B------:R-:W-:-:S03]  /*3c30*/  @P5 FMUL.FTZ R126, R98, R157 ;  /* 0x0000009d627e5220 */ /* 0x000fc60000410000 */
[----:B------:R-:W-:Y:S01]  /*3c40*/  @P6 FMUL.FTZ R127, R156, R198 ;  /* 0x000000c69c7f6220 */ /* 0x000fe20000410000 */
[----:B0-----:R-:W-:-:S04]  /*3c50*/  @P2 IMAD.WIDE.U32 R124, R186, 0x20, R124 ;  /* 0x00000020ba7c2825 */ /* 0x001fc800078e007c */
[----:B------:R-:W-:Y:S01]  /*3c60*/  F2FP.F16.F32.PACK_AB R111, R127, R126 ;  /* 0x0000007e7f6f723e */ /* 0x000fe200000000ff */
[----:B------:R-:W-:Y:S01]  /*3c70*/  IMAD.WIDE.U32 R126, R181, 0x10, R218 ;  /* 0x00000010b57e7825 */ /* 0x000fe200078e00da */
[----:B------:R0:W-:Y:S04]  /*3c80*/  @P2 STG.E.128 desc[UR4][R124.64], R100 ;  /* 0x000000647c002986 */ /* 0x0001e8000c101d04 */
[----:B------:R1:W-:Y:S04]  /*3c90*/  @P2 STG.E.128 desc[UR4][R124.64+0x10], R104 ;  /* 0x000010687c002986 */ /* 0x0003e8000c101d04 */
[----:B------:R2:W-:Y:S04]  /*3ca0*/  STG.E.128 desc[UR4][R96.64], R108 ;  /* 0x0000006c60007986 */ /* 0x0005e8000c101d04 */
[----:B0-----:R-:W3:Y:S01]  /*3cb0*/  LDG.E.128 R100, desc[UR4][R126.64] ;  /* 0x000000047e647981 */ /* 0x001ee2000c1e1d00 */
[-CC-:B------:R-:W-:Y:S01]  /*3cc0*/  FFMA.FTZ R199, R120, R133.reuse, R132.reuse ;  /* 0x0000008578c77223 */ /* 0x180fe20000010084 */
[--C-:B------:R-:W-:Y:S01]  /*3cd0*/  @P5 HADD2.F32 R183, -RZ, R99.reuse.H0_H0 ;  /* 0x20000063ffb75230 */ /* 0x100fe20000004100 */
[----:B------:R-:W-:Y:S01]  /*3ce0*/  MOV R186, R150 ;  /* 0x0000009600ba7202 */ /* 0x000fe20000000f00 */
[--C-:B------:R-:W-:Y:S01]  /*3cf0*/  FFMA.FTZ R116, R116, R133, R132.reuse ;  /* 0x0000008574747223 */ /* 0x100fe20000010084 */
[----:B------:R-:W-:Y:S01]  /*3d00*/  FADD.FTZ R199, R118, -R199 ;  /* 0x800000c776c77221 */ /* 0x000fe20000010000 */
[----:B------:R-:W-:Y:S01]  /*3d10*/  MOV R157, RZ ;  /* 0x000000ff009d7202 */ /* 0x000fe20000000f00 */
[----:B------:R-:W-:Y:S01]  /*3d20*/  @P5 FMUL.FTZ R157, R98, R183 ;  /* 0x000000b7629d5220 */ /* 0x000fe20000410000 */
[----:B------:R-:W-:Y:S01]  /*3d30*/  LOP3.LUT P5, RZ, R186, 0xff, RZ, 0xc0, !PT ;  /* 0x000000ffbaff7812 */ /* 0x000fe200078ac0ff */
[----:B-1----:R-:W-:Y:S01]  /*3d40*/  FMUL.FTZ R105, R184, R199 ;  /* 0x000000c7b8697220 */ /* 0x002fe20000410000 */
[----:B------:R-:W-:Y:S01]  /*3d50*/  HFMA2.MMA R98, -RZ, RZ, 0, 0 ;  /* 0x00000000ff627435 */ /* 0x000fe200000001ff */
[----:B------:R-:W-:Y:S01]  /*3d60*/  @P6 HADD2.F32 R99, -RZ, R99.H1_H1 ;  /* 0x30000063ff636230 */ /* 0x000fe20000004100 */
[----:B------:R-:W-:Y:S01]  /*3d70*/  CS2R R106, SRZ ;  /* 0x00000000006a7805 */ /* 0x000fe2000001ff00 */
[----:B------:R-:W-:Y:S01]  /*3d80*/  @P1 FADD.FTZ R105, R80, R105 ;  /* 0x0000006950691221 */ /* 0x000fe20000010000 */
[----:B------:R-:W-:Y:S01]  /*3d90*/  FFMA.FTZ R113, R113, R133, R132 ;  /* 0x0000008571717223 */ /* 0x000fe20000010084 */
[----:B------:R-:W-:Y:S01]  /*3da0*/  FADD.FTZ R131, R131, -R116 ;  /* 0x8000007483837221 */ /* 0x000fe20000010000 */
[----:B------:R-:W-:Y:S01]  /*3db0*/  @P6 FMUL.FTZ R98, R156, R99 ;  /* 0x000000639c626220 */ /* 0x000fe20000410000 */
[----:B--2---:R-:W-:Y:S01]  /*3dc0*/  FMUL.FTZ R96, R105, R182 ;  /* 0x000000b669607220 */ /* 0x004fe20000410000 */
[----:B------:R-:W-:Y:S01]  /*3dd0*/  LOP3.LUT P6, RZ, R150, 0xff00, RZ, 0xc0, !PT ;  /* 0x0000ff0096ff7812 */ /* 0x000fe200078cc0ff */
[----:B------:R-:W-:Y:S01]  /*3de0*/  FADD.FTZ R113, R130, -R113 ;  /* 0x8000007182717221 */ /* 0x000fe20000010000 */
[----:B------:R-:W-:Y:S01]  /*3df0*/  FFMA.FTZ R114, R114, R133, R132 ;  /* 0x0000008572727223 */ /* 0x000fe20000010084 */
[----:B------:R-:W-:-:S02]  /*3e00*/  @P5 HADD2.F32 R104, -RZ, R40.H0_H0 ;  /* 0x20000028ff685230 */ /* 0x000fc40000004100 */
[----:B------:R-:W-:Y:S01]  /*3e10*/  FMUL.FTZ R96, R96, UR11 ;  /* 0x0000000b60607c20 */ /* 0x000fe20008410000 */
[-CC-:B------:R-:W-:Y:S01]  /*3e20*/  FFMA.FTZ R108, R119, R133.reuse, R132.reuse ;  /* 0x00000085776c7223 */ /* 0x180fe20000010084 */
[-CC-:B------:R-:W-:Y:S01]  /*3e30*/  FFMA.FTZ R121, R121, R133.reuse, R132.reuse ;  /* 0x0000008579797223 */ /* 0x180fe20000010084 */
[--C-:B------:R-:W-:Y:S01]  /*3e40*/  FFMA.FTZ R112, R112, R133, R132.reuse ;  /* 0x0000008570707223 */ /* 0x100fe20000010084 */
[----:B------:R-:W-:Y:S01]  /*3e50*/  @P5 FMUL.FTZ R106, R96, R104 ;  /* 0x00000068606a5220 */ /* 0x000fe20000410000 */
[C---:B------:R-:W-:Y:S01]  /*3e60*/  FMUL.FTZ R104, R184.reuse, R131 ;  /* 0x00000083b8687220 */ /* 0x040fe20000410000 */
[----:B------:R-:W-:Y:S01]  /*3e70*/  FFMA.FTZ R133, R117, R133, R132 ;  /* 0x0000008575857223 */ /* 0x000fe20000010084 */
[----:B------:R-:W-:Y:S01]  /*3e80*/  FMUL.FTZ R113, R184, R113 ;  /* 0x00000071b8717220 */ /* 0x000fe20000410000 */
[----:B------:R-:W-:Y:S01]  /*3e90*/  FADD.FTZ R117, R115, -R114 ;  /* 0x8000007273757221 */ /* 0x000fe20000010000 */
[----:B------:R-:W-:Y:S01]  /*3ea0*/  @P1 FADD.FTZ R104, R81, R104 ;  /* 0x0000006851681221 */ /* 0x000fe20000010000 */
[----:B------:R-:W-:Y:S01]  /*3eb0*/  FADD.FTZ R99, R129, -R108 ;  /* 0x8000006c81637221 */ /* 0x000fe20000010000 */
[----:B------:R-:W-:Y:S01]  /*3ec0*/  FADD.FTZ R121, R128, -R121 ;  /* 0x8000007980797221 */ /* 0x000fe20000010000 */
[----:B------:R-:W-:Y:S01]  /*3ed0*/  FADD.FTZ R123, R123, -R112 ;  /* 0x800000707b7b7221 */ /* 0x000fe20000010000 */
[----:B------:R-:W-:Y:S01]  /*3ee0*/  FADD.FTZ R133, R122, -R133 ;  /* 0x800000857a857221 */ /* 0x000fe20000010000 */
[----:B------:R-:W-:Y:S01]  /*3ef0*/  @P1 FADD.FTZ R113, R82, R113 ;  /* 0x0000007152711221 */ /* 0x000fe20000010000 */
[----:B------:R-:W-:Y:S01]  /*3f00*/  FMUL.FTZ R110, R104, R182 ;  /* 0x000000b6686e7220 */ /* 0x000fe20000410000 */
[C---:B------:R-:W-:Y:S01]  /*3f10*/  FMUL.FTZ R116, R184.reuse, R117 ;  /* 0x00000075b8747220 */ /* 0x040fe20000410000 */
[C---:B------:R-:W-:Y:S01]  /*3f20*/  FMUL.FTZ R99, R184.reuse, R99 ;  /* 0x00000063b8637220 */ /* 0x040fe20000410000 */
[C---:B------:R-:W-:Y:S01]  /*3f30*/  FMUL.FTZ R112, R184.reuse, R121 ;  /* 0x00000079b8707220 */ /* 0x040fe20000410000 */
[C---:B------:R-:W-:Y:S01]  /*3f40*/  FMUL.FTZ R123, R184.reuse, R123 ;  /* 0x0000007bb87b7220 */ /* 0x040fe20000410000 */
[----:B------:R-:W-:Y:S01]  /*3f50*/  FMUL.FTZ R184, R184, R133 ;  /* 0x00000085b8b87220 */ /* 0x000fe20000410000 */
[----:B------:R-:W-:-:S02]  /*3f60*/  @P6 HADD2.F32 R111, -RZ, R40.H1_H1 ;  /* 0x30000028ff6f6230 */ /* 0x000fc40000004100 */
[----:B------:R-:W-:Y:S01]  /*3f70*/  FMUL.FTZ R114, R113, R182 ;  /* 0x000000b671727220 */ /* 0x000fe20000410000 */
[----:B------:R-:W-:Y:S01]  /*3f80*/  FMUL.FTZ R117, R110, UR11 ;  /* 0x0000000b6e757c20 */ /* 0x000fe20008410000 */
[----:B------:R-:W-:Y:S02]  /*3f90*/  SEL R89, R104, R89, P3 ;  /* 0x0000005968597207 */ /* 0x000fe40001800000 */
[----:B------:R-:W-:Y:S01]  /*3fa0*/  CS2R R108, SRZ ;  /* 0x00000000006c7805 */ /* 0x000fe2000001ff00 */
[----:B------:R-:W-:Y:S01]  /*3fb0*/  @P1 FADD.FTZ R116, R83, R116 ;  /* 0x0000007453741221 */ /* 0x000fe20000010000 */
[----:B------:R-:W-:Y:S01]  /*3fc0*/  @P1 FADD.FTZ R99, R84, R99 ;  /* 0x0000006354631221 */ /* 0x000fe20000010000 */
[----:B------:R-:W-:Y:S01]  /*3fd0*/  @P1 FADD.FTZ R112, R85, R112 ;  /* 0x0000007055701221 */ /* 0x000fe20000010000 */
[----:B------:R-:W-:Y:S01]  /*3fe0*/  @P1 FADD.FTZ R123, R86, R123 ;  /* 0x0000007b567b1221 */ /* 0x000fe20000010000 */
[----:B------:R-:W-:Y:S01]  /*3ff0*/  @P1 FADD.FTZ R184, R87, R184 ;  /* 0x000000b857b81221 */ /* 0x000fe20000010000 */
[----:B------:R-:W-:Y:S01]  /*4000*/  FMUL.FTZ R114, R114, UR11 ;  /* 0x0000000b72727c20 */ /* 0x000fe20008410000 */
[----:B------:R-:W-:Y:S01]  /*4010*/  @P6 FMUL.FTZ R109, R117, R111 ;  /* 0x0000006f756d6220 */ /* 0x000fe20000410000 */
[----:B------:R-:W-:-:S02]  /*4020*/  CS2R R110, SRZ ;  /* 0x00000000006e7805 */ /* 0x000fc4000001ff00 */
[----:B------:R-:W-:Y:S01]  /*4030*/  SEL R88, R105, R88, P3 ;  /* 0x0000005869587207 */ /* 0x000fe20001800000 */
[----:B------:R-:W-:Y:S01]  /*4040*/  FADD.FTZ R235, R98, R235 ;  /* 0x000000eb62eb7221 */ /* 0x000fe20000010000 */
[----:B------:R-:W-:Y:S01]  /*4050*/  SEL R90, R113, R90, P3 ;  /* 0x0000005a715a7207 */ /* 0x000fe20001800000 */
[----:B------:R-:W-:Y:S01]  /*4060*/  FADD.FTZ R224, R195, R224 ;  /* 0x000000e0c3e07221 */ /* 0x000fe20000010000 */
[----:B------:R-:W-:Y:S01]  /*4070*/  SEL R91, R116, R91, P3 ;  /* 0x0000005b745b7207 */ /* 0x000fe20001800000 */
[----:B------:R-:W-:Y:S01]  /*4080*/  FADD.FTZ R2, R134, R2 ;  /* 0x0000000286027221 */ /* 0x000fe20000010000 */
[C---:B------:R-:W-:Y:S01]  /*4090*/  SEL R92, R99.reuse, R92, P3 ;  /* 0x0000005c635c7207 */ /* 0x040fe20001800000 */
[-C--:B------:R-:W-:Y:S01]  /*40a0*/  FMUL.FTZ R99, R99, R182.reuse ;  /* 0x000000b663637220 */ /* 0x080fe20000410000 */
[C---:B------:R-:W-:Y:S01]  /*40b0*/  SEL R93, R112.reuse, R93, P3 ;  /* 0x0000005d705d7207 */ /* 0x040fe20001800000 */
[----:B------:R-:W-:Y:S01]  /*40c0*/  FMUL.FTZ R112, R112, R182 ;  /* 0x000000b670707220 */ /* 0x000fe20000410000 */
[C---:B------:R-:W-:Y:S01]  /*40d0*/  SEL R94, R123.reuse, R94, P3 ;  /* 0x0000005e7b5e7207 */ /* 0x040fe20001800000 */
[----:B------:R-:W-:Y:S01]  /*40e0*/  FMUL.FTZ R123, R123, R182 ;  /* 0x000000b67b7b7220 */ /* 0x000fe20000410000 */
[----:B------:R-:W-:Y:S01]  /*40f0*/  SEL R95, R184, R95, P3 ;  /* 0x0000005fb85f7207 */ /* 0x000fe20001800000 */
[----:B------:R-:W-:Y:S01]  /*4100*/  FMUL.FTZ R120, R99, UR11 ;  /* 0x0000000b63787c20 */ /* 0x000fe20008410000 */
[----:B------:R-:W-:Y:S01]  /*4110*/  LOP3.LUT P1, RZ, R150, 0xff000000, RZ, 0xc0, !PT ;  /* 0xff00000096ff7812 */ /* 0x000fe2000782c0ff */
[----:B------:R-:W-:Y:S01]  /*4120*/  FMUL.FTZ R121, R112, UR11 ;  /* 0x0000000b70797c20 */ /* 0x000fe20008410000 */
[----:B------:R-:W-:Y:S01]  /*4130*/  LOP3.LUT P3, RZ, R151, 0xff00, RZ, 0xc0, !PT ;  /* 0x0000ff0097ff7812 */ /* 0x000fe2000786c0ff */
[----:B------:R-:W-:Y:S01]  /*4140*/  FMUL.FTZ R123, R123, UR11 ;  /* 0x0000000b7b7b7c20 */ /* 0x000fe20008410000 */
[----:B------:R-:W-:Y:S01]  /*4150*/  MOV R113, RZ ;  /* 0x000000ff00717202 */ /* 0x000fe20000000f00 */
[----:B------:R-:W-:Y:S01]  /*4160*/  FADD.FTZ R188, R135, R188 ;  /* 0x000000bc87bc7221 */ /* 0x000fe20000010000 */
[----:B------:R-:W-:Y:S01]  /*4170*/  MOV R119, RZ ;  /* 0x000000ff00777202 */ /* 0x000fe20000000f00 */
        /* <DEDUP_REMOVED lines=22> */
[----:B------:R-:W-:-:S03]  /*42e0*/  @P6 HADD2.F32 R100, -RZ, R100.H1_H1 ;  /* 0x30000064ff646230 */ /* 0x000fc60000004100 */
[----:B------:R-:W-:Y:S01]  /*42f0*/  @P5 FMUL.FTZ R107, R96, R97 ;  /* 0x00000061606b5220 */ /* 0x000fe20000410000 */
[----:B------:R-:W-:Y:S01]  /*4300*/  LOP3.LUT P5, RZ, R150, 0xff0000, RZ, 0xc0, !PT ;  /* 0x00ff000096ff7812 */ /* 0x000fe200078ac0ff */
[----:B------:R-:W0:Y:S01]  /*4310*/  @P2 LDC.64 R96, c[0x0][0x308] ;  /* 0x0000c200ff602b82 */ /* 0x000e220000000a00 */
[----:B------:R-:W-:Y:S01]  /*4320*/  @P6 FMUL.FTZ R110, R117, R100 ;  /* 0x00000064756e6220 */ /* 0x000fe20000410000 */
[-C--:B------:R-:W-:Y:S01]  /*4330*/  FMUL.FTZ R100, R116, R182.reuse ;  /* 0x000000b674647220 */ /* 0x080fe20000410000 */
[----:B------:R-:W-:Y:S01]  /*4340*/  FMUL.FTZ R182, R184, R182 ;  /* 0x000000b6b8b67220 */ /* 0x000fe20000410000 */
[----:B------:R-:W-:Y:S01]  /*4350*/  HFMA2.MMA R116, -RZ, RZ, 0, 0 ;  /* 0x00000000ff747435 */ /* 0x000fe200000001ff */
[----:B------:R-:W-:Y:S01]  /*4360*/  FADD.FTZ R238, R107, R238 ;  /* 0x000000ee6bee7221 */ /* 0x000fe20000010000 */
[----:B------:R-:W-:Y:S01]  /*4370*/  FMUL.FTZ R100, R100, UR11 ;  /* 0x0000000b64647c20 */ /* 0x000fe20008410000 */
[----:B------:R-:W-:Y:S01]  /*4380*/  FMUL.FTZ R182, R182, UR11 ;  /* 0x0000000bb6b67c20 */ /* 0x000fe20008410000 */
[----:B------:R-:W-:-:S04]  /*4390*/  FADD.FTZ R237, R110, R237 ;  /* 0x000000ed6eed7221 */ /* 0x000fc80000010000 */
[----:B------:R-:W-:Y:S02]  /*43a0*/  @P5 HADD2.F32 R104, -RZ, R101.H0_H0 ;  /* 0x20000065ff685230 */ /* 0x000fe40000004100 */
[----:B------:R-:W-:Y:S02]  /*43b0*/  @P5 HADD2.F32 R115, -RZ, R41.H0_H0 ;  /* 0x20000029ff735230 */ /* 0x000fe40000004100 */
[----:B------:R-:W-:Y:S02]  /*43c0*/  @P1 HADD2.F32 R101, -RZ, R101.H1_H1 ;  /* 0x30000065ff651230 */ /* 0x000fe40000004100 */
[C---:B------:R-:W-:Y:S01]  /*43d0*/  @P5 FMUL.FTZ R111, R114.reuse, R104 ;  /* 0x00000068726f5220 */ /* 0x040fe20000410000 */
[----:B------:R-:W-:Y:S01]  /*43e0*/  LEA R104, P6, R181, UR14, 0x4 ;  /* 0x0000000eb5687c11 */ /* 0x000fe2000f8c20ff */
[----:B------:R-:W-:Y:S01]  /*43f0*/  @P5 FMUL.FTZ R108, R114, R115 ;  /* 0x00000073726c5220 */ /* 0x000fe20000410000 */
[----:B------:R-:W-:Y:S01]  /*4400*/  LOP3.LUT P5, RZ, R151, 0xff, RZ, 0xc0, !PT ;  /* 0x000000ff97ff7812 */ /* 0x000fe200078ac0ff */
[----:B------:R-:W-:Y:S01]  /*4410*/  @P1 HADD2.F32 R115, -RZ, R41.H1_H1 ;  /* 0x30000029ff731230 */ /* 0x000fe20000004100 */
[----:B------:R-:W-:Y:S01]  /*4420*/  LEA.HI.X R105, R181, UR15, RZ, 0x4, P6 ;  /* 0x0000000fb5697c11 */ /* 0x000fe2000b0f24ff */
[----:B------:R-:W-:Y:S01]  /*4430*/  @P3 HADD2.F32 R114, -RZ, R42.H1_H1 ;  /* 0x3000002aff723230 */ /* 0x000fe20000004100 */
[----:B------:R-:W-:Y:S01]  /*4440*/  LOP3.LUT P6, RZ, R151, 0xff000000, RZ, 0xc0, !PT ;  /* 0xff00000097ff7812 */ /* 0x000fe200078cc0ff */
[----:B0-----:R-:W-:-:S04]  /*4450*/  @P2 IMAD.WIDE.U32 R96, R181, 0x20, R96 ;  /* 0x00000020b5602825 */ /* 0x001fc800078e0060 */
[----:B------:R-:W-:Y:S01]  /*4460*/  @P1 FMUL.FTZ R113, R100, R115 ;  /* 0x0000007364711220 */ /* 0x000fe20000410000 */
[----:B------:R-:W-:Y:S01]  /*4470*/  MOV R115, RZ ;  /* 0x000000ff00737202 */ /* 0x000fe20000000f00 */
[----:B------:R-:W-:Y:S01]  /*4480*/  @P3 FMUL.FTZ R115, R121, R114 ;  /* 0x0000007279733220 */ /* 0x000fe20000410000 */
[----:B------:R-:W-:Y:S01]  /*4490*/  HFMA2.MMA R114, -RZ, RZ, 0, 0 ;  /* 0x00000000ff727435 */ /* 0x000fe200000001ff */
[----:B------:R-:W-:Y:S01]  /*44a0*/  @P2 STG.E.128 desc[UR4][R96.64], R88 ;  /* 0x0000005860002986 */ /* 0x000fe2000c101d04 */
[----:B------:R-:W-:-:S03]  /*44b0*/  FADD.FTZ R240, R111, R240 ;  /* 0x000000f06ff07221 */ /* 0x000fc60000010000 */
[----:B------:R0:W-:Y:S01]  /*44c0*/  @P2 STG.E.128 desc[UR4][R96.64+0x10], R92 ;  /* 0x0000105c60002986 */ /* 0x0001e2000c101d04 */
[----:B------:R-:W-:Y:S01]  /*44d0*/  LOP3.LUT P2, RZ, R151, 0xff0000, RZ, 0xc0, !PT ;  /* 0x00ff000097ff7812 */ /* 0x000fe2000784c0ff */
[----:B------:R-:W-:-:S05]  /*44e0*/  @P6 HADD2.F32 R118, -RZ, R43.H1_H1 ;  /* 0x3000002bff766230 */ /* 0x000fca0000004100 */
[----:B------:R-:W-:-:S07]  /*44f0*/  @P6 FMUL.FTZ R119, R182, R118 ;  /* 0x00000076b6776220 */ /* 0x000fce0000410000 */
[----:B------:R-:W-:Y:S02]  /*4500*/  @P2 HADD2.F32 R117, -RZ, R43.H0_H0 ;  /* 0x2000002bff752230 */ /* 0x000fe40000004100 */
[----:B------:R-:W-:Y:S01]  /*4510*/  @P2 HADD2.F32 R112, -RZ, R103.H0_H0 ;  /* 0x20000067ff702230 */ /* 0x000fe20000004100 */
[----:B0-----:R-:W-:Y:S01]  /*4520*/  HFMA2.MMA R96, -RZ, RZ, 0, 0 ;  /* 0x00000000ff607435 */ /* 0x001fe200000001ff */
[----:B------:R-:W-:Y:S02]  /*4530*/  @P5 HADD2.F32 R97, -RZ, R42.H0_H0 ;  /* 0x2000002aff615230 */ /* 0x000fe40000004100 */
[----:B------:R-:W-:-:S03]  /*4540*/  @P2 FMUL.FTZ R116, R123, R117 ;  /* 0x000000757b742220 */ /* 0x000fc60000410000 */
[----:B------:R-:W-:Y:S02]  /*4550*/  @P5 FMUL.FTZ R96, R120, R97 ;  /* 0x0000006178605220 */ /* 0x000fe40000410000 */
[----:B------:R-:W-:Y:S02]  /*4560*/  F2FP.F16.F32.PACK_AB R99, R119, R116 ;  /* 0x000000747763723e */ /* 0x000fe400000000ff */
[----:B------:R-:W-:Y:S01]  /*4570*/  F2FP.F16.F32.PACK_AB R97, R113, R108 ;  /* 0x0000006c7161723e */ /* 0x000fe200000000ff */
[----:B------:R-:W-:Y:S01]  /*4580*/  HFMA2.MMA R108, -RZ, RZ, 0, 0 ;  /* 0x00000000ff6c7435 */ /* 0x000fe200000001ff */
[----:B------:R-:W-:Y:S01]  /*4590*/  F2FP.F16.F32.PACK_AB R98, R115, R96 ;  /* 0x000000607362723e */ /* 0x000fe200000000ff */
        /* <DEDUP_REMOVED lines=8> */
[----:B------:R-:W-:Y:S01]  /*4620*/  ISETP.GE.AND P1, PT, R0, UR17, PT ;  /* 0x0000001100007c0c */ /* 0x000fe2000bf26270 */
        /* <DEDUP_REMOVED lines=8> */
[----:B------:R-:W-:-:S04]  /*46b0*/  FADD.FTZ R243, R114, R243 ;  /* 0x000000f372f37221 */ /* 0x000fc80000010000 */
        /* <DEDUP_REMOVED lines=78> */
.L_x_9328:
[----:B------:R-:W1:Y:S01]  /*4ba0*/  S2R R0, SR_TID.X ;  /* 0x0000000000007919 */ /* 0x000e620000002100 */
[----:B------:R-:W2:Y:S08]  /*4bb0*/  S2UR UR6, SR_CTAID.X ;  /* 0x00000000000679c3 */ /* 0x000eb00000002500 */
[----:B------:R-:W3:Y:S08]  /*4bc0*/  LDC.64 R2, c[0x0][0x2d0] ;  /* 0x0000b400ff027b82 */ /* 0x000ef00000000a00 */
[----:B------:R-:W4:Y:S08]  /*4bd0*/  LDC.64 R16, c[0x0][0x2d8] ;  /* 0x0000b600ff107b82 */ /* 0x000f300000000a00 */
[----:B------:R-:W5:Y:S01]  /*4be0*/  LDC.64 R18, c[0x0][0x2f0] ;  /* 0x0000bc00ff127b82 */ /* 0x000f620000000a00 */
[----:B-1----:R-:W-:-:S02]  /*4bf0*/  LOP3.LUT R20, R0, 0x7f, RZ, 0xc0, !PT ;  /* 0x0000007f00147812 */ /* 0x002fc400078ec0ff */
[----:B--2---:R-:W-:Y:S01]  /*4c00*/  LEA.HI R0, R0, UR6, RZ, 0x19 ;  /* 0x0000000600007c11 */ /* 0x004fe2000f8fc8ff */
[----:B------:R-:W-:-:S04]  /*4c10*/  ULDC UR6, c[0x0][0x218] ;  /* 0x0000860000067ab9 */ /* 0x000fc80000000800 */
[----:B------:R-:W-:-:S05]  /*4c20*/  IMAD R0, R0, UR6, RZ ;  /* 0x0000000600007c24 */ /* 0x000fca000f8e02ff */
[----:B------:R-:W-:-:S05]  /*4c30*/  LEA.HI R21, R0, R20, RZ, 0x1d ;  /* 0x0000001400157211 */ /* 0x000fca00078fe8ff */
[----:B---3--:R-:W-:-:S04]  /*4c40*/  IMAD.WIDE.U32 R2, R21, 0x20, R2 ;  /* 0x0000002015027825 */ /* 0x008fc800078e0002 */
[C---:B----4-:R-:W-:Y:S01]  /*4c50*/  IMAD.WIDE.U32 R16, R21.reuse, 0x20, R16 ;  /* 0x0000002015107825 */ /* 0x050fe200078e0010 */
[----:B------:R-:W-:Y:S03]  /*4c60*/  STG.E.128 desc[UR4][R2.64], R52 ;  /* 0x0000003402007986 */ /* 0x000fe6000c101d04 */
[----:B-----5:R-:W-:Y:S01]  /*4c70*/  IMAD.WIDE.U32 R18, R21, 0x20, R18 ;  /* 0x0000002015127825 */ /* 0x020fe200078e0012 */
        /* <DEDUP_REMOVED lines=24> */
.L_x_9329:
[----:B------:R-:W-:Y:S01]  /*4e00*/  HFMA2.MMA R102, -RZ, RZ, 0, 9.5367431640625e-07 ;  /* 0x00000010ff667435 */ /* 0x000fe200000001ff */
[----:B------:R-:W-:Y:S02]  /*4e10*/  MOV R103, R99 ;  /* 0x0000006300677202 */ /* 0x000fe40000000f00 */
[----:B------:R-:W-:Y:S02]  /*4e20*/  MOV R101, 0x1f ;  /* 0x0000001f00657802 */ /* 0x000fe40000000f00 */
[----:B------:R-:W-:-:S07]  /*4e30*/  MOV R100, 0xffffffff ;  /* 0xffffffff00647802 */ /* 0x000fce0000000f00 */
[----:B-----5:R-:W-:Y:S05]  /*4e40*/  WARPSYNC.COLLECTIVE R100, `(.L_x_9331) ;  /* 0x0000000064087348 */ /* 0x020fea0003c00000 */
[----:B------:R0:W1:Y:S02]  /*4e50*/  SHFL.DOWN P3, R132, R103, R102, R101 ;  /* 0x0800006667847389 */ /* 0x0000640000060065 */
[----:B01---5:R-:W-:Y:S01]  /*4e60*/  ENDCOLLECTIVE ;  /* 0x000000000000791b */ /* 0x023fe20003800000 */
.L_x_9331:
[----:B------:R-:W-:Y:S01]  /*4e70*/  MOV R103, R97 ;  /* 0x0000006100677202 */ /* 0x000fe20000000f00 */
[----:B------:R-:W-:-:S07]  /*4e80*/  FADD.FTZ R99, R99, R132 ;  /* 0x0000008463637221 */ /* 0x000fce0000010000 */
[----:B------:R-:W-:Y:S05]  /*4e90*/  WARPSYNC.COLLECTIVE R100, `(.L_x_9332) ;  /* 0x0000000064087348 */ /* 0x000fea0003c00000 */
[----:B------:R0:W1:Y:S02]  /*4ea0*/  SHFL.DOWN P3, R132, R103, R102, R101 ;  /* 0x0800006667847389 */ /* 0x0000640000060065 */
[----:B01----:R-:W-:Y:S01]  /*4eb0*/  ENDCOLLECTIVE ;  /* 0x000000000000791b */ /* 0x003fe20003800000 */
.L_x_9332:
[----:B------:R-:W-:Y:S01]  /*4ec0*/  HFMA2.MMA R102, -RZ, RZ, 0, 4.76837158203125e-07 ;  /* 0x00000008ff667435 */ /* 0x000fe200000001ff */
[----:B------:R-:W-:Y:S01]  /*4ed0*/  MOV R103, R99 ;  /* 0x0000006300677202 */ /* 0x000fe20000000f00 */
[----:B------:R-:W-:-:S09]  /*4ee0*/  FADD.FTZ R97, R97, R132 ;  /* 0x0000008461617221 */ /* 0x000fd20000010000 */
[----:B------:R-:W-:Y:S05]  /*4ef0*/  WARPSYNC.COLLECTIVE R100, `(.L_x_9333) ;  /* 0x0000000064087348 */ /* 0x000fea0003c00000 */
[----:B------:R0:W1:Y:S02]  /*4f00*/  SHFL.DOWN P3, R132, R103, R102, R101 ;  /* 0x0800006667847389 */ /* 0x0000640000060065 */
[----:B01----:R-:W-:Y:S01]  /*4f10*/  ENDCOLLECTIVE ;  /* 0x000000000000791b */ /* 0x003fe20003800000 */
.L_x_9333:
[----:B------:R-:W-:Y:S01]  /*4f20*/  MOV R103, R97 ;  /* 0x0000006100677202 */ /* 0x000fe20000000f00 */
[----:B------:R-:W-:-:S07]  /*4f30*/  FADD.FTZ R99, R99, R132 ;  /* 0x0000008463637221 */ /* 0x000fce0000010000 */
[----:B------:R-:W-:Y:S05]  /*4f40*/  WARPSYNC.COLLECTIVE R100, `(.L_x_9334) ;  /* 0x0000000064087348 */ /* 0x000fea0003c00000 */
[----:B------:R0:W1:Y:S02]  /*4f50*/  SHFL.DOWN P3, R132, R103, R102, R101 ;  /* 0x0800006667847389 */ /* 0x0000640000060065 */
[----:B01----:R-:W-:Y:S01]  /*4f60*/  ENDCOLLECTIVE ;  /* 0x000000000000791b */ /* 0x003fe20003800000 */
.L_x_9334:
[----:B------:R-:W-:Y:S01]  /*4f70*/  HFMA2.MMA R102, -RZ, RZ, 0, 2.384185791015625e-07 ;  /* 0x00000004ff667435 */ /* 0x000fe200000001ff */
[----:B------:R-:W-:Y:S01]  /*4f80*/  MOV R103, R99 ;  /* 0x0000006300677202 */ /* 0x000fe20000000f00 */
[----:B------:R-:W-:-:S09]  /*4f90*/  FADD.FTZ R97, R97, R132 ;  /* 0x0000008461617221 */ /* 0x000fd20000010000 */
[----:B------:R-:W-:Y:S05]  /*4fa0*/  WARPSYNC.COLLECTIVE R100, `(.L_x_9335) ;  /* 0x0000000064087348 */ /* 0x000fea0003c00000 */
[----:B------:R0:W1:Y:S02]  /*4fb0*/  SHFL.DOWN P3, R132, R103, R102, R101 ;  /* 0x0800006667847389 */ /* 0x0000640000060065 */
[----:B01----:R-:W-:Y:S01]  /*4fc0*/  ENDCOLLECTIVE ;  /* 0x000000000000791b */ /* 0x003fe20003800000 */
.L_x_9335:
[----:B------:R-:W-:Y:S01]  /*4fd0*/  MOV R103, R97 ;  /* 0x0000006100677202 */ /* 0x000fe20000000f00 */
[----:B------:R-:W-:-:S07]  /*4fe0*/  FADD.FTZ R99, R99, R132 ;  /* 0x0000008463637221 */ /* 0x000fce0000010000 */
[----:B------:R-:W-:Y:S05]  /*4ff0*/  WARPSYNC.COLLECTIVE R100, `(.L_x_9336) ;  /* 0x0000000064087348 */ /* 0x000fea0003c00000 */
[----:B------:R0:W1:Y:S02]  /*5000*/  SHFL.DOWN P3, R132, R103, R102, R101 ;  /* 0x0800006667847389 */ /* 0x0000640000060065 */
[----:B01----:R-:W-:Y:S01]  /*5010*/  ENDCOLLECTIVE ;  /* 0x000000000000791b */ /* 0x003fe20003800000 */
.L_x_9336:
[----:B------:R-:W-:Y:S01]  /*5020*/  HFMA2.MMA R102, -RZ, RZ, 0, 1.1920928955078125e-07 ;  /* 0x00000002ff667435 */ /* 0x000fe200000001ff */
[----:B------:R-:W-:Y:S01]  /*5030*/  MOV R103, R99 ;  /* 0x0000006300677202 */ /* 0x000fe20000000f00 */
[----:B------:R-:W-:-:S09]  /*5040*/  FADD.FTZ R97, R97, R132 ;  /* 0x0000008461617221 */ /* 0x000fd20000010000 */
[----:B------:R-:W-:Y:S05]  /*5050*/  WARPSYNC.COLLECTIVE R100, `(.L_x_9337) ;  /* 0x0000000064087348 */ /* 0x000fea0003c00000 */
[----:B------:R0:W1:Y:S02]  /*5060*/  SHFL.DOWN P3, R132, R103, R102, R101 ;  /* 0x0800006667847389 */ /* 0x0000640000060065 */
[----:B01----:R-:W-:Y:S01]  /*5070*/  ENDCOLLECTIVE ;  /* 0x000000000000791b */ /* 0x003fe20003800000 */
.L_x_9337:
[----:B------:R-:W-:Y:S01]  /*5080*/  MOV R103, R97 ;  /* 0x0000006100677202 */ /* 0x000fe20000000f00 */
[----:B------:R-:W-:-:S07]  /*5090*/  FADD.FTZ R99, R99, R132 ;  /* 0x0000008463637221 */ /* 0x000fce0000010000 */
[----:B------:R-:W-:Y:S05]  /*50a0*/  WARPSYNC.COLLECTIVE R100, `(.L_x_9338) ;  /* 0x0000000064087348 */ /* 0x000fea0003c00000 */
[----:B------:R0:W1:Y:S02]  /*50b0*/  SHFL.DOWN P3, R132, R103, R102, R101 ;  /* 0x0800006667847389 */ /* 0x0000640000060065 */
[----:B01----:R-:W-:Y:S01]  /*50c0*/  ENDCOLLECTIVE ;  /* 0x000000000000791b */ /* 0x003fe20003800000 */
.L_x_9338:
[----:B------:R-:W-:Y:S01]  /*50d0*/  HFMA2.MMA R102, -RZ, RZ, 0, 5.9604644775390625e-08 ;  /* 0x00000001ff667435 */ /* 0x000fe200000001ff */
[----:B------:R-:W-:Y:S01]  /*50e0*/  MOV R103, R99 ;  /* 0x0000006300677202 */ /* 0x000fe20000000f00 */
[----:B------:R-:W-:-:S09]  /*50f0*/  FADD.FTZ R97, R97, R132 ;  /* 0x0000008461617221 */ /* 0x000fd20000010000 */
[----:B------:R-:W-:Y:S05]  /*5100*/  WARPSYNC.COLLECTIVE R100, `(.L_x_9339) ;  /* 0x0000000064087348 */ /* 0x000fea0003c00000 */
[----:B------:R0:W1:Y:S02]  /*5110*/  SHFL.DOWN P3, R132, R103, R102, R101 ;  /* 0x0800006667847389 */ /* 0x0000640000060065 */
[----:B01----:R-:W-:Y:S01]  /*5120*/  ENDCOLLECTIVE ;  /* 0x000000000000791b */ /* 0x003fe20003800000 */
.L_x_9339:
[----:B------:R-:W-:Y:S02]  /*5130*/  MOV R103, R97 ;  /* 0x0000006100677202 */ /* 0x000fe40000000f00 */
[----:B------:R-:W-:-:S07]  /*5140*/  MOV R96, R132 ;  /* 0x0000008400607202 */ /* 0x000fce0000000f00 */
[----:B------:R-:W-:Y:S05]  /*5150*/  WARPSYNC.COLLECTIVE R100, `(.L_x_9340) ;  /* 0x0000000064087348 */ /* 0x000fea0003c00000 */
[----:B------:R0:W1:Y:S02]  /*5160*/  SHFL.DOWN P3, R132, R103, R102, R101 ;  /* 0x0800006667847389 */ /* 0x0000640000060065 */
[----:B01----:R-:W-:Y:S01]  /*5170*/  ENDCOLLECTIVE ;  /* 0x000000000000791b */ /* 0x003fe20003800000 */
.L_x_9340:
[----:B------:R-:W-:Y:S01]  /*5180*/  MOV R100, R132 ;  /* 0x0000008400647202 */ /* 0x000fe20000000f00 */
[----:B------:R-:W-:Y:S06]  /*5190*/  BRA `(.L_x_9341) ;  /* 0xffffffd000907947 */ /* 0x000fec000383ffff */
.L_x_9342:
        /* <DEDUP_REMOVED lines=14> */
.L_x_13995:


//--------------------- .text._ZN10layer_norm22ln_bwd_finalize_kernelINS_22Kernel_traits_finalizeILj4096E6__halfS2_fS2_fjLb1ELj1024ELj4ENS_18Kernel_traits_baseILj4096ES2_S2_fS2_fjLj1024EEEEELb1ELb0EEEvNS_9BwdParamsE --------------------------
	.section	.text._ZN10layer_norm22ln_bwd_finalize_kernelINS_22Kernel_traits_finalizeILj4096E6__halfS2_fS2_fjLb1ELj1024ELj4ENS_18Kernel_traits_baseILj4096ES2_S2_fS2_fjLj1024EEEEELb1ELb0EEEvNS_9BwdParamsE,"ax",@progbits
	.align	128
        .global         _ZN10layer_norm22ln_bwd_finalize_kernelINS_22Kernel_traits_finalizeILj4096E6__halfS2_fS2_fjLb1ELj1024ELj4ENS_18Kernel_traits_baseILj4096ES2_S2_fS2_fjLj1024EEEEELb1ELb0EEEvNS_9BwdParamsE
        .type           _ZN10layer_norm22ln_bwd_finalize_kernelINS_22Kernel_traits_finalizeILj4096E6__halfS2_fS2_fjLb1ELj1024ELj4ENS_18Kernel_traits_baseILj4096ES2_S2_fS2_fjLj1024EEEEELb1ELb0EEEvNS_9BwdParamsE,@function
        .size           _ZN10layer_norm22ln_bwd_finalize_kernelINS_22Kernel_traits_finalizeILj4096E6__halfS2_fS2_fjLb1ELj1024ELj4ENS_18Kernel_traits_baseILj4096ES2_S2_fS2_fjLj1024EEEEELb1ELb0EEEvNS_9BwdParamsE,(.L_x_13996 - _ZN10layer_norm22ln_bwd_finalize_kernelINS_22Kernel_traits_finalizeILj4096E6__halfS2_fS2_fjLb1ELj1024ELj4ENS_18Kernel_traits_baseILj4096ES2_S2_fS2_fjLj1024EEEEELb1ELb0EEEvNS_9BwdParamsE)
        .other          _ZN10layer_norm22ln_bwd_finalize_kernelINS_22Kernel_traits_finalizeILj4096E6__halfS2_fS2_fjLb1ELj1024ELj4ENS_18Kernel_traits_baseILj4096ES2_S2_fS2_fjLj1024EEEEELb1ELb0EEEvNS_9BwdParamsE,@"STO_CUDA_ENTRY STV_DEFAULT"
_ZN10layer_norm22ln_bwd_finalize_kernelINS_22Kernel_traits_finalizeILj4096E6__halfS2_fS2_fjLb1ELj1024ELj4ENS_18Kernel_traits_baseILj4096ES2_S2_fS2_fjLj1024EEEEELb1ELb0EEEvNS_9BwdParamsE:
.text._ZN10layer_norm22ln_bwd_finalize_kernelINS_22Kernel_traits_finalizeILj4096E6__halfS2_fS2_fjLb1ELj1024ELj4ENS_18Kernel_traits_baseILj4096ES2_S2_fS2_fjLj1024EEEEELb1ELb0EEEvNS_9BwdParamsE:
        /* <DEDUP_REMOVED lines=24> */
.L_x_9355:
        /* <DEDUP_REMOVED lines=36> */
.L_x_9347:
        /* <DEDUP_REMOVED lines=49> */
.L_x_9346:
[----:B------:R-:W-:Y:S05]  /*06d0*/  BSYNC B1 ;  /* 0x0000000000017941 */ /* 0x000fea0003800000 */
.L_x_9345:
        /* <DEDUP_REMOVED lines=31> */
.L_x_9349:
[----:B------:R-:W-:Y:S05]  /*08d0*/  BSYNC B1 ;  /* 0x0000000000017941 */ /* 0x000fea0003800000 */
.L_x_9348:
        /* <DEDUP_REMOVED lines=16> */
.L_x_9350:
[----:B------:R-:W-:Y:S05]  /*09e0*/  BSYNC B1 ;  /* 0x0000000000017941 */ /* 0x000fea0003800000 */
.L_x_9344:
[----:B------:R-:W-:Y:S05]  /*09f0*/  BSYNC B0 ;  /* 0x0000000000007941 */ /* 0x000fea0003800000 */
.L_x_9343:
        /* <DEDUP_REMOVED lines=40> */
.L_x_9371:
        /* <DEDUP_REMOVED lines=8> */
.L_x_9351:
        /* <DEDUP_REMOVED lines=23> */
.L_x_9354:
[----:B------:R-:W-:Y:S05]  /*0e70*/  BSYNC B0 ;  /* 0x0000000000007941 */ /* 0x000fea0003800000 */
.L_x_9353:
[C---:B------:R-:W-:Y:S01]  /*0e80*/  ISETP.GT.U32.AND P1, PT, R4.reuse, -0x1001, PT ;  /* 0xffffefff0400780c */ /* 0x040fe20003f24070 */
[----:B------:R-:W-:Y:S01]  /*0e90*/  VIADD R4, R4, 0x1000 ;  /* 0x0000100004047836 */ /* 0x000fe20000000000 */
[----:B------:R-:W-:-:S11]  /*0ea0*/  IADD3 R5, R5, 0x800, RZ ;  /* 0x0000080005057810 */ /* 0x000fd60007ffe0ff */
[----:B------:R-:W-:Y:S05]  /*0eb0*/  @P1 BRA `(.L_x_9355) ;  /* 0xfffffff000b01947 */ /* 0x000fea000383ffff */
[----:B------:R-:W-:Y:S05]  /*0ec0*/  EXIT ;  /* 0x000000000000794d */ /* 0x000fea0003800000 */
.L_x_9352:
[----:B0-----:R-:W-:Y:S01]  /*0ed0*/  HFMA2.MMA R24, -RZ, RZ, 0, 5.9604644775390625e-08 ;  /* 0x00000001ff187435 */ /* 0x001fe200000001ff */
[----:B----4-:R-:W-:Y:S02]  /*0ee0*/  MOV R23, R10 ;  /* 0x0000000a00177202 */ /* 0x010fe40000000f00 */
[----:B------:R-:W-:Y:S02]  /*0ef0*/  MOV R25, 0x1f ;  /* 0x0000001f00197802 */ /* 0x000fe40000000f00 */
[----:B------:R-:W-:-:S07]  /*0f00*/  MOV R20, 0xffffffff ;  /* 0xffffffff00147802 */ /* 0x000fce0000000f00 */
[----:B-123--:R-:W-:Y:S05]  /*0f10*/  WARPSYNC.COLLECTIVE R20, `(.L_x_9356) ;  /* 0x0000000014087348 */ /* 0x00efea0003c00000 */
[----:B------:R0:W4:Y:S02]  /*0f20*/  SHFL.BFLY P2, R22, R23, R24, R25 ;  /* 0x0c00001817167389 */ /* 0x0001240000040019 */
[----:B01234-:R-:W-:Y:S01]  /*0f30*/  ENDCOLLECTIVE ;  /* 0x000000000000791b */ /* 0x01ffe20003800000 */
.L_x_9356:
[----:B------:R-:W-:Y:S01]  /*0f40*/  HFMA2.MMA R24, -RZ, RZ, 0, 1.1920928955078125e-07 ;  /* 0x00000002ff187435 */ /* 0x000fe200000001ff */
[----:B------:R-:W-:-:S05]  /*0f50*/  MOV R11, R22 ;  /* 0x00000016000b7202 */ /* 0x000fca0000000f00 */
[----:B------:R-:W-:-:S04]  /*0f60*/  FADD.FTZ R11, R10, R11 ;  /* 0x0000000b0a0b7221 */ /* 0x000fc80000010000 */
[----:B------:R-:W-:-:S07]  /*0f70*/  IMAD.MOV.U32 R23, RZ, RZ, R11 ;  /* 0x000000ffff177224 */ /* 0x000fce00078e000b */
[----:B------:R-:W-:Y:S05]  /*0f80*/  WARPSYNC.COLLECTIVE R20, `(.L_x_9357) ;  /* 0x0000000014087348 */ /* 0x000fea0003c00000 */
[----:B------:R0:W1:Y:S02]  /*0f90*/  SHFL.BFLY P2, R22, R23, R24, R25 ;  /* 0x0c00001817167389 */ /* 0x0000640000040019 */
[----:B01----:R-:W-:Y:S01]  /*0fa0*/  ENDCOLLECTIVE ;  /* 0x000000000000791b */ /* 0x003fe20003800000 */
.L_x_9357:
[----:B------:R-:W-:Y:S01]  /*0fb0*/  HFMA2.MMA R24, -RZ, RZ, 0, 2.384185791015625e-07 ;  /* 0x00000004ff187435 */ /* 0x000fe200000001ff */
[----:B------:R-:W-:-:S05]  /*0fc0*/  MOV R14, R22 ;  /* 0x00000016000e7202 */ /* 0x000fca0000000f00 */
[----:B------:R-:W-:-:S05]  /*0fd0*/  FADD.FTZ R14, R11, R14 ;  /* 0x0000000e0b0e7221 */ /* 0x000fca0000010000 */
[----:B------:R-:W-:-:S07]  /*0fe0*/  MOV R23, R14 ;  /* 0x0000000e00177202 */ /* 0x000fce0000000f00 */
[----:B------:R-:W-:Y:S05]  /*0ff0*/  WARPSYNC.COLLECTIVE R20, `(.L_x_9358) ;  /* 0x0000000014087348 */ /* 0x000fea0003c00000 */
[----:B------:R0:W1:Y:S02]  /*1000*/  SHFL.BFLY P2, R22, R23, R24, R25 ;  /* 0x0c00001817167389 */ /* 0x0000640000040019 */
[----:B01----:R-:W-:Y:S01]  /*1010*/  ENDCOLLECTIVE ;  /* 0x000000000000791b */ /* 0x003fe20003800000 */
.L_x_9358:
[----:B------:R-:W-:Y:S01]  /*1020*/  IMAD.MOV.U32 R24, RZ, RZ, 0x8 ;  /* 0x00000008ff187424 */ /* 0x000fe200078e00ff */
[----:B------:R-:W-:-:S05]  /*1030*/  MOV R13, R22 ;  /* 0x00000016000d7202 */ /* 0x000fca0000000f00 */
[----:B------:R-:W-:-:S05]  /*1040*/  FADD.FTZ R13, R14, R13 ;  /* 0x0000000d0e0d7221 */ /* 0x000fca0000010000 */
[----:B------:R-:W-:-:S07]  /*1050*/  MOV R23, R13 ;  /* 0x0000000d00177202 */ /* 0x000fce0000000f00 */
[----:B------:R-:W-:Y:S05]  /*1060*/  WARPSYNC.COLLECTIVE R20, `(.L_x_9359) ;  /* 0x0000000014087348 */ /* 0x000fea0003c00000 */
[----:B------:R0:W1:Y:S02]  /*1070*/  SHFL.BFLY P2, R22, R23, R24, R25 ;  /* 0x0c00001817167389 */ /* 0x0000640000040019 */
[----:B01----:R-:W-:Y:S01]  /*1080*/  ENDCOLLECTIVE ;  /* 0x000000000000791b */ /* 0x003fe20003800000 */
.L_x_9359:
[----:B------:R-:W-:Y:S01]  /*1090*/  HFMA2.MMA R24, -RZ, RZ, 0, 9.5367431640625e-07 ;  /* 0x00000010ff187435 */ /* 0x000fe200000001ff */
[----:B------:R-:W-:-:S05]  /*10a0*/  MOV R10, R22 ;  /* 0x00000016000a7202 */ /* 0x000fca0000000f00 */
[----:B------:R-:W-:-:S05]  /*10b0*/  FADD.FTZ R11, R13, R10 ;  /* 0x0000000a0d0b7221 */ /* 0x000fca0000010000 */
[----:B------:R-:W-:-:S07]  /*10c0*/  MOV R23, R11 ;  /* 0x0000000b00177202 */ /* 0x000fce0000000f00 */
[----:B------:R-:W-:Y:S05]  /*10d0*/  WARPSYNC.COLLECTIVE R20, `(.L_x_9360) ;  /* 0x0000000014087348 */ /* 0x000fea0003c00000 */
[----:B------:R0:W1:Y:S02]  /*10e0*/  SHFL.BFLY P2, R22, R23, R24, R25 ;  /* 0x0c00001817167389 */ /* 0x0000640000040019 */
[----:B01----:R-:W-:Y:S01]  /*10f0*/  ENDCOLLECTIVE ;  /* 0x000000000000791b */ /* 0x003fe20003800000 */
.L_x_9360:
[----:B------:R-:W-:Y:S01]  /*1100*/  HFMA2.MMA R24, -RZ, RZ, 0, 5.9604644775390625e-08 ;  /* 0x00000001ff187435 */ /* 0x000fe200000001ff */
[----:B------:R-:W-:Y:S02]  /*1110*/  MOV R23, R12 ;  /* 0x0000000c00177202 */ /* 0x000fe40000000f00 */
[----:B------:R-:W-:-:S08]  /*1120*/  MOV R10, R22 ;  /* 0x00000016000a7202 */ /* 0x000fd00000000f00 */
[----:B------:R-:W-:Y:S05]  /*1130*/  WARPSYNC.COLLECTIVE R20, `(.L_x_9361) ;  /* 0x0000000014087348 */ /* 0x000fea0003c00000 */
[----:B------:R0:W1:Y:S02]  /*1140*/  SHFL.BFLY P2, R22, R23, R24, R25 ;  /* 0x0c00001817167389 */ /* 0x0000640000040019 */
[----:B01----:R-:W-:Y:S01]  /*1150*/  ENDCOLLECTIVE ;  /* 0x000000000000791b */ /* 0x003fe20003800000 */
.L_x_9361:
[----:B------:R-:W-:Y:S01]  /*1160*/  HFMA2.MMA R24, -RZ, RZ, 0, 1.1920928955078125e-07 ;  /* 0x00000002ff187435 */ /* 0x000fe200000001ff */
[----:B------:R-:W-:-:S04]  /*1170*/  IMAD.MOV.U32 R13, RZ, RZ, R22 ;  /* 0x000000ffff0d7224 */ /* 0x000fc800078e0016 */
[----:B------:R-:W-:-:S05]  /*1180*/  FADD.FTZ R15, R12, R13 ;  /* 0x0000000d0c0f7221 */ /* 0x000fca0000010000 */
[----:B------:R-:W-:-:S07]  /*1190*/  MOV R23, R15 ;  /* 0x0000000f00177202 */ /* 0x000fce0000000f00 */
[----:B------:R-:W-:Y:S05]  /*11a0*/  WARPSYNC.COLLECTIVE R20, `(.L_x_9362) ;  /* 0x0000000014087348 */ /* 0x000fea0003c00000 */
[----:B------:R0:W1:Y:S02]  /*11b0*/  SHFL.BFLY P2, R22, R23, R24, R25 ;  /* 0x0c00001817167389 */ /* 0x0000640000040019 */
[----:B01----:R-:W-:Y:S01]  /*11c0*/  ENDCOLLECTIVE ;  /* 0x000000000000791b */ /* 0x003fe20003800000 */
.L_x_9362:
[----:B------:R-:W-:Y:S01]  /*11d0*/  HFMA2.MMA R24, -RZ, RZ, 0, 2.384185791015625e-07 ;  /* 0x00000004ff187435 */ /* 0x000fe200000001ff */
[----:B------:R-:W-:-:S05]  /*11e0*/  MOV R16, R22 ;  /* 0x0000001600107202 */ /* 0x000fca0000000f00 */
[----:B------:R-:W-:-:S05]  /*11f0*/  FADD.FTZ R16, R15, R16 ;  /* 0x000000100f107221 */ /* 0x000fca0000010000 */
[----:B------:R-:W-:-:S07]  /*1200*/  MOV R23, R16 ;  /* 0x0000001000177202 */ /* 0x000fce0000000f00 */
[----:B------:R-:W-:Y:S05]  /*1210*/  WARPSYNC.COLLECTIVE R20, `(.L_x_9363) ;  /* 0x0000000014087348 */ /* 0x000fea0003c00000 */
[----:B------:R0:W1:Y:S02]  /*1220*/  SHFL.BFLY P2, R22, R23, R24, R25 ;  /* 0x0c00001817167389 */ /* 0x0000640000040019 */
[----:B01----:R-:W-:Y:S01]  /*1230*/  ENDCOLLECTIVE ;  /* 0x000000000000791b */ /* 0x003fe20003800000 */
.L_x_9363:
[----:B------:R-:W-:Y:S01]  /*1240*/  HFMA2.MMA R24, -RZ, RZ, 0, 4.76837158203125e-07 ;  /* 0x00000008ff187435 */ /* 0x000fe200000001ff */
[----:B------:R-:W-:-:S05]  /*1250*/  MOV R17, R22 ;  /* 0x0000001600117202 */ /* 0x000fca0000000f00 */
[----:B------:R-:W-:-:S04]  /*1260*/  FADD.FTZ R17, R16, R17 ;  /* 0x0000001110117221 */ /* 0x000fc80000010000 */
[----:B------:R-:W-:-:S07]  /*1270*/  IMAD.MOV.U32 R23, RZ, RZ, R17 ;  /* 0x000000ffff177224 */ /* 0x000fce00078e0011 */
[----:B------:R-:W-:Y:S05]  /*1280*/  WARPSYNC.COLLECTIVE R20, `(.L_x_9364) ;  /* 0x0000000014087348 */ /* 0x000fea0003c00000 */
[----:B------:R0:W1:Y:S02]  /*1290*/  SHFL.BFLY P2, R22, R23, R24, R25 ;  /* 0x0c00001817167389 */ /* 0x0000640000040019 */
[----:B01----:R-:W-:Y:S01]  /*12a0*/  ENDCOLLECTIVE ;  /* 0x000000000000791b */ /* 0x003fe20003800000 */
.L_x_9364:
[----:B------:R-:W-:Y:S01]  /*12b0*/  HFMA2.MMA R24, -RZ, RZ, 0, 9.5367431640625e-07 ;  /* 0x00000010ff187435 */ /* 0x000fe200000001ff */
[----:B------:R-:W-:-:S05]  /*12c0*/  MOV R12, R22 ;  /* 0x00000016000c7202 */ /* 0x000fca0000000f00 */
[----:B------:R-:W-:-:S05]  /*12d0*/  FADD.FTZ R12, R17, R12 ;  /* 0x0000000c110c7221 */ /* 0x000fca0000010000 */
[----:B------:R-:W-:-:S07]  /*12e0*/  MOV R23, R12 ;  /* 0x0000000c00177202 */ /* 0x000fce0000000f00 */
[----:B------:R-:W-:Y:S05]  /*12f0*/  WARPSYNC.COLLECTIVE R20, `(.L_x_9365) ;  /* 0x0000000014087348 */ /* 0x000fea0003c00000 */
[----:B------:R0:W1:Y:S02]  /*1300*/  SHFL.BFLY P2, R22, R23, R24, R25 ;  /* 0x0c00001817167389 */ /* 0x0000640000040019 */
[----:B01----:R-:W-:Y:S01]  /*1310*/  ENDCOLLECTIVE ;  /* 0x000000000000791b */ /* 0x003fe20003800000 */
.L_x_9365:
[----:B------:R-:W-:Y:S01]  /*1320*/  MOV R23, R8 ;  /* 0x0000000800177202 */ /* 0x000fe20000000f00 */
[----:B------:R-:W-:Y:S01]  /*1330*/  IMAD.MOV.U32 R24, RZ, RZ, 0x1 ;  /* 0x00000001ff187424 */ /* 0x000fe200078e00ff */
[----:B------:R-:W-:-:S07]  /*1340*/  MOV R15, R22 ;  /* 0x00000016000f7202 */ /* 0x000fce0000000f00 */
[----:B------:R-:W-:Y:S05]  /*1350*/  WARPSYNC.COLLECTIVE R20, `(.L_x_9366) ;  /* 0x0000000014087348 */ /* 0x000fea0003c00000 */
[----:B------:R0:W1:Y:S02]  /*1360*/  SHFL.BFLY P2, R22, R23, R24, R25 ;  /* 0x0c00001817167389 */ /* 0x0000640000040019 */
[----:B01----:R-:W-:Y:S01]  /*1370*/  ENDCOLLECTIVE ;  /* 0x000000000000791b */ /* 0x003fe20003800000 */
.L_x_9366:
[----:B------:R-:W-:Y:S01]  /*1380*/  HFMA2.MMA R24, -RZ, RZ, 0, 1.1920928955078125e-07 ;  /* 0x00000002ff187435 */ /* 0x000fe200000001ff */
[----:B------:R-:W-:-:S05]  /*1390*/  MOV R17, R22 ;  /* 0x0000001600117202 */ /* 0x000fca0000000f00 */
[----:B------:R-:W-:-:S05]  /*13a0*/  FADD.FTZ R18, R8, R17 ;  /* 0x0000001108127221 */ /* 0x000fca0000010000 */
[----:B------:R-:W-:-:S07]  /*13b0*/  MOV R23, R18 ;  /* 0x0000001200177202 */ /* 0x000fce0000000f00 */
[----:B------:R-:W-:Y:S05]  /*13c0*/  WARPSYNC.COLLECTIVE R20, `(.L_x_9367) ;  /* 0x0000000014087348 */ /* 0x000fea0003c00000 */
[----:B------:R0:W1:Y:S02]  /*13d0*/  SHFL.BFLY P2, R22, R23, R24, R25 ;  /* 0x0c00001817167389 */ /* 0x0000640000040019 */
[----:B01----:R-:W-:Y:S01]  /*13e0*/  ENDCOLLECTIVE ;  /* 0x000000000000791b */ /* 0x003fe20003800000 */
.L_x_9367:
[----:B------:R-:W-:Y:S01]  /*13f0*/  HFMA2.MMA R24, -RZ, RZ, 0, 2.384185791015625e-07 ;  /* 0x00000004ff187435 */ /* 0x000fe200000001ff */
[----:B------:R-:W-:-:S05]  /*1400*/  MOV R13, R22 ;  /* 0x00000016000d7202 */ /* 0x000fca0000000f00 */
[----:B------:R-:W-:-:S05]  /*1410*/  FADD.FTZ R19, R18, R13 ;  /* 0x0000000d12137221 */ /* 0x000fca0000010000 */
[----:B------:R-:W-:-:S07]  /*1420*/  MOV R23, R19 ;  /* 0x0000001300177202 */ /* 0x000fce0000000f00 */
[----:B------:R-:W-:Y:S05]  /*1430*/  WARPSYNC.COLLECTIVE R20, `(.L_x_9368) ;  /* 0x0000000014087348 */ /* 0x000fea0003c00000 */
[----:B------:R0:W1:Y:S02]  /*1440*/  SHFL.BFLY P2, R22, R23, R24, R25 ;  /* 0x0c00001817167389 */ /* 0x0000640000040019 */
[----:B01----:R-:W-:Y:S01]  /*1450*/  ENDCOLLECTIVE ;  /* 0x000000000000791b */ /* 0x003fe20003800000 */
.L_x_9368:
[----:B------:R-:W-:Y:S01]  /*1460*/  HFMA2.MMA R24, -RZ, RZ, 0, 4.76837158203125e-07 ;  /* 0x00000008ff187435 */ /* 0x000fe200000001ff */
[----:B------:R-:W-:-:S04]  /*1470*/  IMAD.MOV.U32 R8, RZ, RZ, R22 ;  /* 0x000000ffff087224 */ /* 0x000fc800078e0016 */
[----:B------:R-:W-:-:S05]  /*1480*/  FADD.FTZ R8, R19, R8 ;  /* 0x0000000813087221 */ /* 0x000fca0000010000 */
[----:B------:R-:W-:-:S07]  /*1490*/  MOV R23, R8 ;  /* 0x0000000800177202 */ /* 0x000fce0000000f00 */
[----:B------:R-:W-:Y:S05]  /*14a0*/  WARPSYNC.COLLECTIVE R20, `(.L_x_9369) ;  /* 0x0000000014087348 */ /* 0x000fea0003c00000 */
[----:B------:R0:W1:Y:S02]  /*14b0*/  SHFL.BFLY P2, R22, R23, R24, R25 ;  /* 0x0c00001817167389 */ /* 0x0000640000040019 */
[----:B01----:R-:W-:Y:S01]  /*14c0*/  ENDCOLLECTIVE ;  /* 0x000000000000791b */ /* 0x003fe20003800000 */
.L_x_9369:
[----:B------:R-:W-:Y:S01]  /*14d0*/  HFMA2.MMA R24, -RZ, RZ, 0, 9.5367431640625e-07 ;  /* 0x00000010ff187435 */ /* 0x000fe200000001ff */
[----:B------:R-:W-:-:S05]  /*14e0*/  MOV R21, R22 ;  /* 0x0000001600157202 */ /* 0x000fca0000000f00 */
[----:B------:R-:W-:-:S05]  /*14f0*/  FADD.FTZ R21, R8, R21 ;  /* 0x0000001508157221 */ /* 0x000fca0000010000 */
[----:B------:R-:W-:-:S07]  /*1500*/  MOV R23, R21 ;  /* 0x0000001500177202 */ /* 0x000fce0000000f00 */
[----:B------:R-:W-:Y:S05]  /*1510*/  WARPSYNC.COLLECTIVE R20, `(.L_x_9370) ;  /* 0x0000000014087348 */ /* 0x000fea0003c00000 */
[----:B------:R0:W1:Y:S02]  /*1520*/  SHFL.BFLY P2, R22, R23, R24, R25 ;  /* 0x0c00001817167389 */ /* 0x0000640000040019 */
[----:B01----:R-:W-:Y:S01]  /*1530*/  ENDCOLLECTIVE ;  /* 0x000000000000791b */ /* 0x003fe20003800000 */
.L_x_9370:
[----:B------:R-:W-:Y:S01]  /*1540*/  MOV R14, R22 ;  /* 0x00000016000e7202 */ /* 0x000fe20000000f00 */
[----:B------:R-:W-:Y:S06]  /*1550*/  BRA `(.L_x_9371) ;  /* 0xfffffff400c87947 */ /* 0x000fec000383ffff */
.L_x_9372:
        /* <DEDUP_REMOVED lines=10> */
.L_x_13996:


//--------------------- .text._ZN10layer_norm13ln_bwd_kernelINS_13Kernel_traitsI6__halfS2_fS2_fjLj4096ELj1ELj1ELj4ELj16ENS_18Kernel_traits_baseILj4096ES2_S2_fS2_fjLj128EEEEELb1ELb1ELb1ELb0EEEvNS_9BwdParamsE --------------------------
	.section	.text._ZN10layer_norm13ln_bwd_kernelINS_13Kernel_traitsI6__halfS2_fS2_fjLj4096ELj1ELj1ELj4ELj16ENS_18Kernel_traits_baseILj4096ES2_S2_fS2_fjLj128EEEEELb1ELb1ELb1ELb0EEEvNS_9BwdParamsE,"ax",@progbits
	.align	128
        .global         _ZN10layer_norm13ln_bwd_kernelINS_13Kernel_traitsI6__halfS2_fS2_fjLj4096ELj1ELj1ELj4ELj16ENS_18Kernel_traits_baseILj4096ES2_S2_fS2_fjLj128EEEEELb1ELb1ELb1ELb0EEEvNS_9BwdParamsE
        .type           _ZN10layer_norm13ln_bwd_kernelINS_13Kernel_traitsI6__halfS2_fS2_fjLj4096ELj1ELj1ELj4ELj16ENS_18Kernel_traits_baseILj4096ES2_S2_fS2_fjLj128EEEEELb1ELb1ELb1ELb0EEEvNS_9BwdParamsE,@function
        .size           _ZN10layer_norm13ln_bwd_kernelINS_13Kernel_traitsI6__halfS2_fS2_fjLj4096ELj1ELj1ELj4ELj16ENS_18Kernel_traits_baseILj4096ES2_S2_fS2_fjLj128EEEEELb1ELb1ELb1ELb0EEEvNS_9BwdParamsE,(.L_x_13997 - _ZN10layer_norm13ln_bwd_kernelINS_13Kernel_traitsI6__halfS2_fS2_fjLj4096ELj1ELj1ELj4ELj16ENS_18Kernel_traits_baseILj4096ES2_S2_fS2_fjLj128EEEEELb1ELb1ELb1ELb0EEEvNS_9BwdParamsE)
        .other          _ZN10layer_norm13ln_bwd_kernelINS_13Kernel_traitsI6__halfS2_fS2_fjLj4096ELj1ELj1ELj4ELj16ENS_18Kernel_traits_baseILj4096ES2_S2_fS2_fjLj128EEEEELb1ELb1ELb1ELb0EEEvNS_9BwdParamsE,@"STO_CUDA_ENTRY STV_DEFAULT"
_ZN10layer_norm13ln_bwd_kernelINS_13Kernel_traitsI6__halfS2_fS2_fjLj4096ELj1ELj1ELj4ELj16ENS_18Kernel_traits_baseILj4096ES2_S2_fS2_fjLj128EEEEELb1ELb1ELb1ELb0EEEvNS_9BwdParamsE:
.text._ZN10layer_norm13ln_bwd_kernelINS_13Kernel_traitsI6__halfS2_fS2_fjLj4096ELj1ELj1ELj4ELj16ENS_18Kernel_traits_baseILj4096ES2_S2_fS2_fjLj128EEEEELb1ELb1ELb1ELb0EEEvNS_9BwdParamsE:
        /* <DEDUP_REMOVED lines=24> */
[----:B--2---:R-:W-:-:S05]  /*0180*/  LEA.HI R168, R132, UR6, RZ, 0x19 ;  /* 0x0000000684a87c11 */ /* 0x004fca000f8fc8ff */
[----:B------:R-:W-:Y:S02]  /*0190*/  @P3 LOP3.LUT R0, R0, 0x2, RZ, 0xfc, !PT ;  /* 0x0000000200003812 */ /* 0x000fe400078efcff */
[----:B------:R-:W1:Y:S08]  /*01a0*/  @P0 LDC.64 R4, c[0x0][0x278] ;  /* 0x00009e00ff040b82 */ /* 0x000e700000000a00 */
[----:B------:R-:W2:Y:S01]  /*01b0*/  @P1 LDC.64 R6, c[0x0][0x260] ;  /* 0x00009800ff061b82 */ /* 0x000ea20000000a00 */
[----:B0-----:R-:W-:-:S07]  /*01c0*/  @P0 IMAD.WIDE.U32 R2, R23, 0x10, R2 ;  /* 0x0000001017020825 */ /* 0x001fce00078e0002 */
[----:B------:R-:W0:Y:S01]  /*01d0*/  @P1 LDC.64 R8, c[0x0][0x278] ;  /* 0x00009e00ff081b82 */ /* 0x000e220000000a00 */
[----:B------:R-:W5:Y:S01]  /*01e0*/  @P0 LDG.E.128 R128, desc[UR4][R2.64] ;  /* 0x0000000402800981 */ /* 0x000f62000c1e1d00 */
[----:B-1----:R-:W-:-:S06]  /*01f0*/  @P0 IMAD.WIDE.U32 R4, R23, 0x10, R4 ;  /* 0x0000001017040825 */ /* 0x002fcc00078e0004 */
[----:B------:R-:W1:Y:S01]  /*0200*/  @P2 LDC.64 R14, c[0x0][0x260] ;  /* 0x00009800ff0e2b82 */ /* 0x000e620000000a00 */
[----:B------:R-:W-:Y:S02]  /*0210*/  @P0 LOP3.LUT R23, R23, 0x80, RZ, 0xfc, !PT ;  /* 0x0000008017170812 */ /* 0x000fe400078efcff */
[----:B------:R-:W-:Y:S02]  /*0220*/  CS2R R96, SRZ ;  /* 0x0000000000607805 */ /* 0x000fe4000001ff00 */
[----:B------:R-:W-:Y:S01]  /*0230*/  CS2R R98, SRZ ;  /* 0x0000000000627805 */ /* 0x000fe2000001ff00 */
[----:B------:R-:W5:Y:S01]  /*0240*/  @P0 LDG.E.128 R112, desc[UR4][R4.64] ;  /* 0x0000000404700981 */ /* 0x000f62000c1e1d00 */
[----:B--2---:R-:W-:Y:S01]  /*0250*/  @P1 IMAD.WIDE.U32 R10, R23, 0x10, R6 ;  /* 0x00000010170a1825 */ /* 0x004fe200078e0006 */
[----:B------:R-:W2:Y:S01]  /*0260*/  @P2 LDC.64 R16, c[0x0][0x278] ;  /* 0x00009e00ff102b82 */ /* 0x000ea20000000a00 */
[----:B------:R-:W-:Y:S02]  /*0270*/  CS2R R92, SRZ ;  /* 0x00000000005c7805 */ /* 0x000fe4000001ff00 */
[----:B------:R-:W-:-:S02]  /*0280*/  CS2R R94, SRZ ;  /* 0x00000000005e7805 */ /* 0x000fc4000001ff00 */
[----:B------:R-:W-:Y:S01]  /*0290*/  CS2R R88, SRZ ;  /* 0x0000000000587805 */ /* 0x000fe2000001ff00 */
[----:B------:R-:W5:Y:S02]  /*02a0*/  @P1 LDG.E.128 R124, desc[UR4][R10.64] ;  /* 0x000000040a7c1981 */ /* 0x000f64000c1e1d00 */
[----:B------:R-:W3:Y:S01]  /*02b0*/  @P3 LDC.64 R18, c[0x0][0x260] ;  /* 0x00009800ff123b82 */ /* 0x000ee20000000a00 */
[C---:B0-----:R-:W-:Y:S01]  /*02c0*/  @P1 IMAD.WIDE.U32 R12, R23.reuse, 0x10, R8 ;  /* 0x00000010170c1825 */ /* 0x041fe200078e0008 */
[----:B------:R-:W-:-:S06]  /*02d0*/  @P1 IADD3 R23, R23, 0x80, RZ ;  /* 0x0000008017171810 */ /* 0x000fcc0007ffe0ff */
[----:B------:R-:W0:Y:S01]  /*02e0*/  @P3 LDC.64 R20, c[0x0][0x278] ;  /* 0x00009e00ff143b82 */ /* 0x000e220000000a00 */
[C---:B-1----:R-:W-:Y:S01]  /*02f0*/  @P2 IMAD.WIDE.U32 R14, R23.reuse, 0x10, R14 ;  /* 0x00000010170e2825 */ /* 0x042fe200078e000e */
[----:B------:R-:W5:Y:S01]  /*0300*/  @P1 LDG.E.128 R108, desc[UR4][R12.64] ;  /* 0x000000040c6c1981 */ /* 0x000f62000c1e1d00 */
[----:B------:R-:W-:Y:S02]  /*0310*/  CS2R R90, SRZ ;  /* 0x00000000005a7805 */ /* 0x000fe4000001ff00 */
[----:B------:R-:W-:Y:S02]  /*0320*/  CS2R R84, SRZ ;  /* 0x0000000000547805 */ /* 0x000fe4000001ff00 */
[----:B------:R-:W-:Y:S01]  /*0330*/  CS2R R86, SRZ ;  /* 0x0000000000567805 */ /* 0x000fe2000001ff00 */
[----:B------:R-:W5:Y:S01]  /*0340*/  @P2 LDG.E.128 R120, desc[UR4][R14.64] ;  /* 0x000000040e782981 */ /* 0x000f62000c1e1d00 */
[C---:B--2---:R-:W-:Y:S01]  /*0350*/  @P2 IMAD.WIDE.U32 R16, R23.reuse, 0x10, R16 ;  /* 0x0000001017102825 */ /* 0x044fe200078e0010 */
[----:B------:R-:W-:-:S02]  /*0360*/  @P2 IADD3 R23, R23, 0x80, RZ ;  /* 0x0000008017172810 */ /* 0x000fc40007ffe0ff */
[----:B------:R-:W-:Y:S02]  /*0370*/  CS2R R80, SRZ ;  /* 0x0000000000507805 */ /* 0x000fe4000001ff00 */
[----:B------:R-:W-:Y:S02]  /*0380*/  CS2R R82, SRZ ;  /* 0x0000000000527805 */ /* 0x000fe4000001ff00 */
[----:B------:R-:W-:Y:S01]  /*0390*/  CS2R R76, SRZ ;  /* 0x00000000004c7805 */ /* 0x000fe2000001ff00 */
[----:B------:R1:W5:Y:S01]  /*03a0*/  @P2 LDG.E.128 R104, desc[UR4][R16.64] ;  /* 0x0000000410682981 */ /* 0x000362000c1e1d00 */
[----:B---3--:R-:W-:-:S05]  /*03b0*/  @P3 IMAD.WIDE.U32 R6, R23, 0x10, R18 ;  /* 0x0000001017063825 */ /* 0x008fca00078e0012 */
[----:B------:R-:W5:Y:S01]  /*03c0*/  @P3 LDG.E.128 R116, desc[UR4][R6.64] ;  /* 0x0000000406743981 */ /* 0x000f62000c1e1d00 */
        /* <DEDUP_REMOVED lines=42> */
[--C-:B-----5:R-:W-:Y:S01]  /*0670*/  HADD2.F32 R97, -RZ, R128.reuse.H0_H0 ;  /* 0x20000080ff617230 */ /* 0x120fe20000004100 */
[----:B------:R-:W0:Y:S01]  /*0680*/  LDC.U8 R245, c[0x0][0x2a0] ;  /* 0x0000a800fff57b82 */ /* 0x000e220000000000 */
[----:B------:R-:W-:Y:S01]  /*0690*/  HADD2.F32 R3, -RZ, R128.H1_H1 ;  /* 0x30000080ff037230 */ /* 0x000fe20000004100 */
[----:B------:R-:W-:Y:S01]  /*06a0*/  HFMA2.MMA R244, -RZ, RZ, 0, 5.9604644775390625e-08 ;  /* 0x00000001fff47435 */ /* 0x000fe200000001ff */
[----:B------:R-:W-:Y:S01]  /*06b0*/  HADD2.F32 R2, -RZ, R129.H0_H0 ;  /* 0x20000081ff027230 */ /* 0x000fe20000004100 */
[----:B------:R1:W-:Y:S01]  /*06c0*/  STL [R1+0xe0], R97 ;  /* 0x0000e06101007387 */ /* 0x0003e20000100800 */
[----:B------:R-:W-:Y:S02]  /*06d0*/  HADD2.F32 R252, -RZ, R100.H1_H1 ;  /* 0x30000064fffc7230 */ /* 0x000fe40000004100 */
[--C-:B------:R-:W-:Y:S01]  /*06e0*/  HADD2.F32 R251, -RZ, R101.reuse.H0_H0 ;  /* 0x20000065fffb7230 */ /* 0x100fe20000004100 */
[----:B------:R2:W-:Y:S01]  /*06f0*/  STL [R1+0xdc], R3 ;  /* 0x0000dc0301007387 */ /* 0x0005e20000100800 */
[----:B------:R-:W-:-:S02]  /*0700*/  HADD2.F32 R250, -RZ, R101.H1_H1 ;  /* 0x30000065fffa7230 */ /* 0x000fc40000004100 */
[--C-:B------:R-:W-:Y:S01]  /*0710*/  HADD2.F32 R249, -RZ, R102.reuse.H0_H0 ;  /* 0x20000066fff97230 */ /* 0x100fe20000004100 */
[----:B------:R3:W-:Y:S01]  /*0720*/  STL [R1+0xd8], R2 ;  /* 0x0000d80201007387 */ /* 0x0007e20000100800 */
[----:B------:R-:W-:Y:S02]  /*0730*/  HADD2.F32 R248, -RZ, R102.H1_H1 ;  /* 0x30000066fff87230 */ /* 0x000fe40000004100 */
[----:B-1----:R-:W-:Y:S02]  /*0740*/  HADD2.F32 R97, -RZ, R129.H1_H1 ;  /* 0x30000081ff617230 */ /* 0x002fe40000004100 */
[--C-:B------:R-:W-:Y:S02]  /*0750*/  HADD2.F32 R247, -RZ, R103.reuse.H0_H0 ;  /* 0x20000067fff77230 */ /* 0x100fe40000004100 */
[----:B--2---:R-:W-:Y:S01]  /*0760*/  HADD2.F32 R3, -RZ, R130.H0_H0 ;  /* 0x20000082ff037230 */ /* 0x004fe20000004100 */
[----:B------:R1:W-:Y:S01]  /*0770*/  STL [R1+0xd4], R97 ;  /* 0x0000d46101007387 */ /* 0x0003e20000100800 */
[----:B------:R-:W-:-:S02]  /*0780*/  HADD2.F32 R246, -RZ, R103.H1_H1 ;  /* 0x30000067fff67230 */ /* 0x000fc40000004100 */
[----:B---3--:R-:W-:Y:S01]  /*0790*/  HADD2.F32 R2, -RZ, R130.H1_H1 ;  /* 0x30000082ff027230 */ /* 0x008fe20000004100 */
        /* <DEDUP_REMOVED lines=103> */
[----:B------:R2:W-:Y:S01]  /*0e10*/  STL [R1], R2 ;  /* 0x0000000201007387 */ /* 0x0005e20000100800 */
[----:B01----:R-:W-:-:S07]  /*0e20*/  MOV R97, RZ ;  /* 0x000000ff00617202 */ /* 0x003fce0000000f00 */
.L_x_9534:
[----:B01-34-:R-:W0:Y:S08]  /*0e30*/  LDC.64 R148, c[0x0][0x288] ;  /* 0x0000a200ff947b82 */ /* 0x01be300000000a00 */
[----:B------:R-:W1:Y:S08]  /*0e40*/  LDC.64 R150, c[0x0][0x258] ;  /* 0x00009600ff967b82 */ /* 0x000e700000000a00 */
[----:B------:R-:W3:Y:S01]  /*0e50*/  LDC.64 R154, c[0x0][0x280] ;  /* 0x0000a000ff9a7b82 */ /* 0x000ee20000000a00 */
[----:B0-----:R-:W-:-:S07]  /*0e60*/  IMAD.WIDE R148, R168, 0x4, R148 ;  /* 0x00000004a8947825 */ /* 0x001fce00078e0294 */
[----:B------:R-:W0:Y:S01]  /*0e70*/  LDC.64 R160, c[0x0][0x2c8] ;  /* 0x0000b200ffa07b82 */ /* 0x000e220000000a00 */
[----:B------:R3:W4:Y:S01]  /*0e80*/  LDG.E R152, desc[UR4][R148.64] ;  /* 0x0000000494987981 */ /* 0x000722000c1e1900 */
[----:B-1----:R-:W-:-:S05]  /*0e90*/  IMAD.WIDE R150, R168, 0x4, R150 ;  /* 0x00000004a8967825 */ /* 0x002fca00078e0296 */
[----:B-----5:R-:W5:Y:S01]  /*0ea0*/  LDG.E R167, desc[UR4][R150.64] ;  /* 0x0000000496a77981 */ /* 0x020f62000c1e1900 */
[----:B------:R-:W-:Y:S01]  /*0eb0*/  MOV R170, UR14 ;  /* 0x0000000e00aa7c02 */ /* 0x000fe20008000f00 */
[C---:B---3--:R-:W-:Y:S01]  /*0ec0*/  IMAD.WIDE R148, R168.reuse, 0x4, R154 ;  /* 0x00000004a8947825 */ /* 0x048fe200078e029a */
[----:B------:R-:W1:Y:S04]  /*0ed0*/  S2R R153, SR_TID.X ;  /* 0x0000000000997919 */ /* 0x000e680000002100 */
[----:B------:R3:W5:Y:S02]  /*0ee0*/  LDG.E R166, desc[UR4][R148.64] ;  /* 0x0000000494a67981 */ /* 0x000764000c1e1900 */
[----:B---3--:R-:W-:-:S05]  /*0ef0*/  IMAD R148, R168, R170, RZ ;  /* 0x000000aaa8947224 */ /* 0x008fca00078e02ff */
[----:B------:R-:W-:-:S04]  /*0f00*/  SHF.R.S32.HI R149, RZ, 0x1f, R148 ;  /* 0x0000001fff957819 */ /* 0x000fc80000011494 */
[----:B------:R-:W-:Y:S01]  /*0f10*/  LEA.HI R149, R149, R148, RZ, 0x3 ;  /* 0x0000009495957211 */ /* 0x000fe200078f18ff */
[----:B------:R-:W-:Y:S01]  /*0f20*/  BSSY B0, `(.L_x_9374) ;  /* 0x00001c8000007945 */ /* 0x000fe20003800000 */
[----:B-1----:R-:W-:-:S04]  /*0f30*/  LOP3.LUT R169, R153, 0x7f, RZ, 0xc0, !PT ;  /* 0x0000007f99a97812 */ /* 0x002fc800078ec0ff */
[----:B------:R-:W-:-:S05]  /*0f40*/  LEA.HI.SX32 R171, R149, R169, 0x1d ;  /* 0x000000a995ab7211 */ /* 0x000fca00078feaff */
[----:B0-----:R-:W-:Y:S01]  /*0f50*/  IMAD.WIDE.U32 R172, R171, 0x20, R160 ;  /* 0x00000020abac7825 */ /* 0x001fe200078e00a0 */
[----:B----4-:R-:W-:-:S13]  /*0f60*/  ISETP.GT.AND P3, PT, R152, RZ, PT ;  /* 0x000000ff9800720c */ /* 0x010fda0003f64270 */
[----:B------:R-:W-:Y:S05]  /*0f70*/  @P3 BRA `(.L_x_9375) ;  /* 0x0000000000f03947 */ /* 0x000fea0003800000 */
        /* <DEDUP_REMOVED lines=15> */
[----:B0-----:R-:W-:-:S06]  /*1070*/  IMAD.WIDE.U32 R164, R150, 0x8, R164 ;  /* 0x0000000896a47825 */ /* 0x001fcc00078e00a4 */
[----:B------:R-:W5:Y:S01]  /*1080*/  LDG.E.64 R164, desc[UR4][R164.64] ;  /* 0x00000004a4a47981 */ /* 0x000f62000c1e1b00 */
[----:B------:R-:W-:Y:S02]  /*1090*/  IADD3 R150, R150, 0x80, RZ ;  /* 0x0000008096967810 */ /* 0x000fe40007ffe0ff */
[----:B-1----:R-:W-:-:S07]  /*10a0*/  IADD3 R151, R171, 0x80, RZ ;  /* 0x00000080ab977810 */ /* 0x002fce0007ffe0ff */
.L_x_9377:
[----:B------:R-:W-:Y:S05]  /*10b0*/  BSYNC B1 ;  /* 0x0000000000017941 */ /* 0x000fea0003800000 */
.L_x_9376:
[----:B------:R-:W-:Y:S04]  /*10c0*/  BSSY B1, `(.L_x_9378) ;  /* 0x000000c000017945 */ /* 0x000fe80003800000 */
[----:B------:R-:W-:Y:S05]  /*10d0*/  @!P1 BRA `(.L_x_9379) ;  /* 0x0000000000289947 */ /* 0x000fea0003800000 */
        /* <DEDUP_REMOVED lines=8> */
[----:B------:R-:W-:Y:S02]  /*1160*/  IADD3 R150, R150, 0x80, RZ ;  /* 0x0000008096967810 */ /* 0x000fe40007ffe0ff */
[----:B------:R-:W-:-:S07]  /*1170*/  IADD3 R151, R151, 0x80, RZ ;  /* 0x0000008097977810 */ /* 0x000fce0007ffe0ff */
.L_x_9379:
[----:B------:R-:W-:Y:S05]  /*1180*/  BSYNC B1 ;  /* 0x0000000000017941 */ /* 0x000fea0003800000 */
.L_x_9378:
        /* <DEDUP_REMOVED lines=12> */
.L_x_9381:
[----:B------:R-:W-:Y:S05]  /*1250*/  BSYNC B1 ;  /* 0x0000000000017941 */ /* 0x000fea0003800000 */
.L_x_9380:
[----:B------:R-:W-:Y:S01]  /*1260*/  LOP3.LUT P5, RZ, R0, 0x2, RZ, 0xc0, !PT ;  /* 0x0000000200ff7812 */ /* 0x000fe200078ac0ff */
[----:B------:R-:W-:Y:S01]  /*1270*/  HFMA2.MMA R221, -RZ, RZ, 0, 0 ;  /* 0x00000000ffdd7435 */ /* 0x000fe200000001ff */
[----:B------:R-:W-:-:S11]  /*1280*/  MOV R222, RZ ;  /* 0x000000ff00de7202 */ /* 0x000fd60000000f00 */
[----:B------:R-:W-:Y:S05]  /*1290*/  @!P5 BRA `(.L_x_9382) ;  /* 0x000000180040d947 */ /* 0x000fea0003800000 */
[----:B------:R-:W-:-:S04]  /*12a0*/  ISETP.NE.U32.AND P5, PT, RZ, UR6, PT ;  /* 0x00000006ff007c0c */ /* 0x000fc8000bfa5070 */
[----:B------:R-:W-:-:S13]  /*12b0*/  ISETP.NE.AND.EX P5, PT, RZ, UR7, PT, P5 ;  /* 0x00000007ff007c0c */ /* 0x000fda000bfa5350 */
[----:B--2---:R-:W-:-:S05]  /*12c0*/  @P5 IMAD.WIDE.U32 R2, R151, 0x20, R160 ;  /* 0x0000002097025825 */ /* 0x004fca00078e00a0 */
[----:B------:R-:W5:Y:S04]  /*12d0*/  @P5 LDG.E.128 R124, desc[UR4][R2.64] ;  /* 0x00000004027c5981 */ /* 0x000f68000c1e1d00 */
[----:B------:R0:W5:Y:S02]  /*12e0*/  @P5 LDG.E.128 R128, desc[UR4][R2.64+0x10] ;  /* 0x0000100402805981 */ /* 0x000164000c1e1d00 */
[----:B0-----:R-:W0:Y:S02]  /*12f0*/  LDC.64 R2, c[0x0][0x240] ;  /* 0x00009000ff027b82 */ /* 0x001e240000000a00 */
[----:B0-----:R-:W-:-:S06]  /*1300*/  IMAD.WIDE.U32 R2, R150, 0x8, R2 ;  /* 0x0000000896027825 */ /* 0x001fcc00078e0002 */
[----:B------:R-:W5:Y:S01]  /*1310*/  LDG.E.64 R2, desc[UR4][R2.64] ;  /* 0x0000000402027981 */ /* 0x000f62000c1e1b00 */
[----:B------:R-:W-:Y:S01]  /*1320*/  MOV R222, RZ ;  /* 0x000000ff00de7202 */ /* 0x000fe20000000f00 */
[----:B------:R-:W-:Y:S06]  /*1330*/  BRA `(.L_x_9382) ;  /* 0x0000001800187947 */ /* 0x000fec0003800000 */
.L_x_9375:
[----:B------:R-:W0:Y:S02]  /*1340*/  LDC.64 R148, c[0x0][0x250] ;  /* 0x00009400ff947b82 */ /* 0x000e240000000a00 */
[----:B0-----:R-:W-:-:S06]  /*1350*/  IMAD.WIDE R148, R168, 0x4, R148 ;  /* 0x00000004a8947825 */ /* 0x001fcc00078e0294 */
[----:B------:R0:W3:Y:S01]  /*1360*/  LDG.E R148, desc[UR4][R148.64] ;  /* 0x0000000494947981 */ /* 0x0000e2000c1e1900 */
        /* <DEDUP_REMOVED lines=17> */
[----:B---3--:R-:W-:Y:S01]  /*1480*/  FSEL R174, R148, RZ, !P5 ;  /* 0x000000ff94ae7208 */ /* 0x008fe20006800000 */
[----:B------:R-:W-:Y:S06]  /*1490*/  @!P0 BRA `(.L_x_9384) ;  /* 0x0000000400648947 */ /* 0x000fec0003800000 */
[----:B------:R-:W0:Y:S01]  /*14a0*/  LDC.64 R160, c[0x0][0x238] ;  /* 0x00008e00ffa07b82 */ /* 0x000e220000000a00 */
[----:B------:R-:W3:Y:S04]  /*14b0*/  LDL R237, [R1+0xe0] ;  /* 0x0000e00001ed7983 */ /* 0x000ee80000100800 */
[----:B------:R-:W4:Y:S03]  /*14c0*/  LDL R238, [R1+0xdc] ;  /* 0x0000dc0001ee7983 */ /* 0x000f260000100800 */
[----:B------:R-:W1:Y:S01]  /*14d0*/  LDC.64 R152, c[0x0][0x2b8] ;  /* 0x0000ae00ff987b82 */ /* 0x000e620000000a00 */
[----:B------:R-:W2:Y:S04]  /*14e0*/  LDL R235, [R1+0xd8] ;  /* 0x0000d80001eb7983 */ /* 0x000ea80000100800 */
[----:B------:R-:W2:Y:S03]  /*14f0*/  LDL R234, [R1+0xd4] ;  /* 0x0000d40001ea7983 */ /* 0x000ea60000100800 */
[----:B------:R-:W1:Y:S01]  /*1500*/  LDC.64 R164, c[0x0][0x240] ;  /* 0x00009000ffa47b82 */ /* 0x000e620000000a00 */
[----:B------:R-:W2:Y:S04]  /*1510*/  LDL R233, [R1+0xd0] ;  /* 0x0000d00001e97983 */ /* 0x000ea80000100800 */
[----:B------:R-:W2:Y:S01]  /*1520*/  LDL R231, [R1+0xcc] ;  /* 0x0000cc0001e77983 */ /* 0x000ea20000100800 */
[----:B0-----:R-:W-:-:S03]  /*1530*/  IMAD.WIDE.U32 R160, R171, 0x20, R160 ;  /* 0x00000020aba07825 */ /* 0x001fc600078e00a0 */
[----:B------:R-:W2:Y:S04]  /*1540*/  LDL R230, [R1+0xc8] ;  /* 0x0000c80001e67983 */ /* 0x000ea80000100800 */
[----:B------:R-:W3:Y:S01]  /*1550*/  LDG.E.128 R148, desc[UR4][R160.64] ;  /* 0x00000004a0947981 */ /* 0x000ee2000c1e1d00 */
[----:B-1----:R-:W-:-:S06]  /*1560*/  IMAD.WIDE.U32 R152, R220, 0x10, R152 ;  /* 0x00000010dc987825 */ /* 0x002fcc00078e0098 */
[----:B------:R-:W4:Y:S04]  /*1570*/  LDG.E.128 R152, desc[UR4][R152.64] ;  /* 0x0000000498987981 */ /* 0x000f28000c1e1d00 */
[----:B------:R-:W2:Y:S01]  /*1580*/  LDG.E.128 R160, desc[UR4][R160.64+0x10] ;  /* 0x00001004a0a07981 */ /* 0x000ea2000c1e1d00 */
[----:B------:R-:W-:-:S04]  /*1590*/  ISETP.NE.U32.AND P5, PT, RZ, UR6, PT ;  /* 0x00000006ff007c0c */ /* 0x000fc8000bfa5070 */
[----:B------:R-:W-:Y:S01]  /*15a0*/  ISETP.NE.AND.EX P5, PT, RZ, UR7, PT, P5 ;  /* 0x00000007ff007c0c */ /* 0x000fe2000bfa5350 */
[----:B------:R-:W-:-:S06]  /*15b0*/  IMAD.WIDE.U32 R164, R175, 0x8, R164 ;  /* 0x00000008afa47825 */ /* 0x000fcc00078e00a4 */
[----:B------:R-:W5:Y:S06]  /*15c0*/  LDG.E.64 R164, desc[UR4][R164.64] ;  /* 0x00000004a4a47981 */ /* 0x000f6c000c1e1b00 */
[----:B------:R0:W5:Y:S04]  /*15d0*/  @P5 LDG.E.128 R100, desc[UR4][R172.64] ;  /* 0x00000004ac645981 */ /* 0x000168000c1e1d00 */
[----:B------:R0:W5:Y:S01]  /*15e0*/  @P5 LDG.E.128 R104, desc[UR4][R172.64+0x10] ;  /* 0x00001004ac685981 */ /* 0x000162000c1e1d00 */
[----:B---3--:R-:W-:-:S04]  /*15f0*/  FADD.FTZ R150, -R174, R150 ;  /* 0x00000096ae967221 */ /* 0x008fc80000010100 */
[----:B------:R-:W-:Y:S02]  /*1600*/  FMUL.FTZ R241, R167, R150 ;  /* 0x00000096a7f17220 */ /* 0x000fe40000410000 */
[----:B------:R-:W3:Y:S01]  /*1610*/  LDL R150, [R1+0xc4] ;  /* 0x0000c40001967983 */ /* 0x000ee20000100800 */
[----:B------:R-:W-:Y:S01]  /*1620*/  FADD.FTZ R148, -R174, R148 ;  /* 0x00000094ae947221 */ /* 0x000fe20000010100 */
[----:B----4-:R-:W-:-:S03]  /*1630*/  HADD2.F32 R215, -RZ, R152.H0_H0 ;  /* 0x20000098ffd77230 */ /* 0x010fc60000004100 */
        /* <DEDUP_REMOVED lines=12> */
[----:B--2---:R-:W-:Y:S01]  /*1700*/  FADD.FTZ R160, -R174, R160 ;  /* 0x000000a0aea07221 */ /* 0x004fe20000010100 */
        /* <DEDUP_REMOVED lines=45> */
[----:B------:R-:W-:Y:S02]  /*19e0*/  IADD3 R175, R175, 0x80, RZ ;  /* 0x00000080afaf7810 */ /* 0x000fe40007ffe0ff */
[----:B------:R-:W-:Y:S01]  /*19f0*/  IADD3 R223, R171, 0x80, RZ ;  /* 0x00000080abdf7810 */ /* 0x000fe20007ffe0ff */
[----:B---3--:R-:W-:-:S04]  /*1a00*/  FMUL.FTZ R230, R150, R155 ;  /* 0x0000009b96e67220 */ /* 0x008fc80000410000 */
[----:B------:R-:W-:Y:S01]  /*1a10*/  FADD.FTZ R221, R149, R230 ;  /* 0x000000e695dd7221 */ /* 0x000fe20000010000 */
[----:B0-----:R-:W-:-:S07]  /*1a20*/  FFMA.FTZ R222, R231, R230, R148 ;  /* 0x000000e6e7de7223 */ /* 0x001fce0000010094 */
.L_x_9384:
[----:B------:R-:W-:Y:S05]  /*1a30*/  BSYNC B1 ;  /* 0x0000000000017941 */ /* 0x000fea0003800000 */
.L_x_9383:
[----:B------:R-:W-:Y:S04]  /*1a40*/  BSSY B1, `(.L_x_9385) ;  /* 0x000005d000017945 */ /* 0x000fe80003800000 */
[----:B------:R-:W-:Y:S05]  /*1a50*/  @!P1 BRA `(.L_x_9386) ;  /* 0x00000004006c9947 */ /* 0x000fea0003800000 */
[----:B------:R-:W0:Y:S08]  /*1a60*/  LDC.64 R160, c[0x0][0x238] ;  /* 0x00008e00ffa07b82 */ /* 0x000e300000000a00 */
[----:B------:R-:W1:Y:S01]  /*1a70*/  LDC.64 R152, c[0x0][0x2b8] ;  /* 0x0000ae00ff987b82 */ /* 0x000e620000000a00 */
[----:B------:R-:W-:Y:S01]  /*1a80*/  ISETP.NE.U32.AND P5, PT, RZ, UR6, PT ;  /* 0x00000006ff007c0c */ /* 0x000fe2000bfa5070 */
[----:B------:R-:W3:Y:S04]  /*1a90*/  LDL R182, [R1+0xbc] ;  /* 0x0000bc0001b67983 */ /* 0x000ee80000100800 */
[----:B------:R-:W4:Y:S02]  /*1aa0*/  LDL R177, [R1+0xb8] ;  /* 0x0000b80001b17983 */ /* 0x000f240000100800 */
[----:B------:R-:W2:Y:S02]  /*1ab0*/  LDC.64 R184, c[0x0][0x2c8] ;  /* 0x0000b200ffb87b82 */ /* 0x000ea40000000a00 */
[----:B------:R-:W4:Y:S04]  /*1ac0*/  LDL R178, [R1+0xb4] ;  /* 0x0000b40001b27983 */ /* 0x000f280000100800 */
[----:B------:R-:W4:Y:S01]  /*1ad0*/  LDL R180, [R1+0xb0] ;  /* 0x0000b00001b47983 */ /* 0x000f220000100800 */
[----:B0-----:R-:W-:Y:S01]  /*1ae0*/  IMAD.WIDE.U32 R160, R223, 0x20, R160 ;  /* 0x00000020dfa07825 */ /* 0x001fe200078e00a0 */
[----:B------:R-:W0:Y:S02]  /*1af0*/  LDC.64 R172, c[0x0][0x240] ;  /* 0x00009000ffac7b82 */ /* 0x000e240000000a00 */
[----:B------:R-:W4:Y:S04]  /*1b00*/  LDL R181, [R1+0xac] ;  /* 0x0000ac0001b57983 */ /* 0x000f280000100800 */
[----:B------:R-:W3:Y:S01]  /*1b10*/  LDG.E.128 R148, desc[UR4][R160.64] ;  /* 0x00000004a0947981 */ /* 0x000ee2000c1e1d00 */
[----:B------:R-:W-:Y:S01]  /*1b20*/  ISETP.NE.AND.EX P5, PT, RZ, UR7, PT, P5 ;  /* 0x00000007ff007c0c */ /* 0x000fe2000bfa5350 */
[----:B-1----:R-:W-:-:S06]  /*1b30*/  IMAD.WIDE.U32 R152, R220, 0x10, R152 ;  /* 0x00000010dc987825 */ /* 0x002fcc00078e0098 */
[----:B------:R-:W4:Y:S04]  /*1b40*/  LDG.E.128 R152, desc[UR4][R152.64] ;  /* 0x0000000498987981 */ /* 0x000f28000c1e1d00 */
[----:B------:R-:W4:Y:S02]  /*1b50*/  LDG.E.128 R160, desc[UR4][R160.64+0x10] ;  /* 0x00001004a0a07981 */ /* 0x000f24000c1e1d00 */
[----:B--2---:R-:W-:Y:S02]  /*1b60*/  @P5 IMAD.WIDE.U32 R158, R223, 0x20, R184 ;  /* 0x00000020df9e5825 */ /* 0x004fe400078e00b8 */
[----:B------:R-:W2:Y:S04]  /*1b70*/  LDL R185, [R1+0xc0] ;  /* 0x0000c00001b97983 */ /* 0x000ea80000100800 */
[----:B------:R-:W2:Y:S04]  /*1b80*/  LDL R184, [R1+0xa8] ;  /* 0x0000a80001b87983 */ /* 0x000ea80000100800 */
[----:B------:R-:W5:Y:S04]  /*1b90*/  @P5 LDG.E.128 R108, desc[UR4][R158.64] ;  /* 0x000000049e6c5981 */ /* 0x000f68000c1e1d00 */
[----:B------:R0:W5:Y:S02]  /*1ba0*/  @P5 LDG.E.128 R112, desc[UR4][R158.64+0x10] ;  /* 0x000010049e705981 */ /* 0x000164000c1e1d00 */
[----:B0-----:R-:W-:-:S06]  /*1bb0*/  IMAD.WIDE.U32 R158, R175, 0x8, R172 ;  /* 0x00000008af9e7825 */ /* 0x001fcc00078e00ac */
[----:B------:R-:W5:Y:S01]  /*1bc0*/  LDG.E.64 R158, desc[UR4][R158.64] ;  /* 0x000000049e9e7981 */ /* 0x000f62000c1e1b00 */
[----:B---3--:R-:W-:-:S04]  /*1bd0*/  FADD.FTZ R148, -R174, R148 ;  /* 0x00000094ae947221 */ /* 0x008fc80000010100 */
[----:B------:R-:W-:Y:S02]  /*1be0*/  FMUL.FTZ R229, R167, R148 ;  /* 0x00000094a7e57220 */ /* 0x000fe40000410000 */
[----:B------:R-:W3:Y:S01]  /*1bf0*/  LDL R148, [R1+0xa4] ;  /* 0x0000a40001947983 */ /* 0x000ee20000100800 */
[--C-:B----4-:R-:W-:Y:S02]  /*1c00*/  HADD2.F32 R228, -RZ, R152.reuse.H0_H0 ;  /* 0x20000098ffe47230 */ /* 0x110fe40000004100 */
[C---:B------:R-:W-:Y:S01]  /*1c10*/  FADD.FTZ R150, -R174.reuse, R150 ;  /* 0x00000096ae967221 */ /* 0x040fe20000010100 */
[----:B------:R-:W-:Y:S02]  /*1c20*/  HADD2.F32 R152, -RZ, R152.H1_H1 ;  /* 0x30000098ff987230 */ /* 0x000fe40000004100 */
[----:B------:R-:W-:Y:S01]  /*1c30*/  FADD.FTZ R149, -R174, R149 ;  /* 0x00000095ae957221 */ /* 0x000fe20000010100 */
[----:B------:R-:W-:Y:S01]  /*1c40*/  FADD.FTZ R56, R56, R228 ;  /* 0x000000e438387221 */ /* 0x000fe20000010000 */
[-C--:B------:R-:W-:Y:S01]  /*1c50*/  FFMA.FTZ R88, R229, R228.reuse, R88 ;  /* 0x000000e4e5587223 */ /* 0x080fe20000010058 */
[----:B--2---:R-:W-:Y:S01]  /*1c60*/  FMUL.FTZ R228, R185, R228 ;  /* 0x000000e4b9e47220 */ /* 0x004fe20000410000 */
        /* <DEDUP_REMOVED lines=55> */
[----:B---3--:R-:W-:-:S04]  /*1fe0*/  FMUL.FTZ R185, R148, R155 ;  /* 0x0000009b94b97220 */ /* 0x008fc80000410000 */
[----:B------:R-:W-:Y:S01]  /*1ff0*/  FADD.FTZ R221, R221, R185 ;  /* 0x000000b9dddd7221 */ /* 0x000fe20000010000 */
[----:B------:R-:W-:-:S07]  /*2000*/  FFMA.FTZ R222, R184, R185, R222 ;  /* 0x000000b9b8de7223 */ /* 0x000fce00000100de */
.L_x_9386:
[----:B------:R-:W-:Y:S05]  /*2010*/  BSYNC B1 ;  /* 0x0000000000017941 */ /* 0x000fea0003800000 */
.L_x_9385:
[----:B------:R-:W-:Y:S04]  /*2020*/  BSSY B1, `(.L_x_9387) ;  /* 0x000005d000017945 */ /* 0x000fe80003800000 */
[----:B------:R-:W-:Y:S05]  /*2030*/  @!P2 BRA `(.L_x_9388) ;  /* 0x00000004006ca947 */ /* 0x000fea0003800000 */
[----:B------:R-:W0:Y:S01]  /*2040*/  LDC.64 R160, c[0x0][0x238] ;  /* 0x00008e00ffa07b82 */ /* 0x000e220000000a00 */
[----:B------:R-:W3:Y:S07]  /*2050*/  LDL R197, [R1+0xa0] ;  /* 0x0000a00001c57983 */ /* 0x000eee0000100800 */
[----:B------:R-:W1:Y:S01]  /*2060*/  LDC.64 R152, c[0x0][0x2b8] ;  /* 0x0000ae00ff987b82 */ /* 0x000e620000000a00 */
[----:B------:R-:W4:Y:S07]  /*2070*/  LDL R190, [R1+0x9c] ;  /* 0x00009c0001be7983 */ /* 0x000f2e0000100800 */
[----:B------:R-:W2:Y:S01]  /*2080*/  LDC.64 R198, c[0x0][0x2c8] ;  /* 0x0000b200ffc67b82 */ /* 0x000ea20000000a00 */
[----:B------:R-:W-:Y:S01]  /*2090*/  ISETP.NE.U32.AND P5, PT, RZ, UR6, PT ;  /* 0x00000006ff007c0c */ /* 0x000fe2000bfa5070 */
[----:B------:R-:W4:Y:S04]  /*20a0*/  LDL R192, [R1+0x98] ;  /* 0x0000980001c07983 */ /* 0x000f280000100800 */
[----:B------:R-:W4:Y:S01]  /*20b0*/  LDL R193, [R1+0x94] ;  /* 0x0000940001c17983 */ /* 0x000f220000100800 */
[----:B0-----:R-:W-:Y:S01]  /*20c0*/  IMAD.WIDE.U32 R160, R223, 0x20, R160 ;  /* 0x00000020dfa07825 */ /* 0x001fe200078e00a0 */
[----:B------:R-:W0:Y:S02]  /*20d0*/  LDC.64 R172, c[0x0][0x240] ;  /* 0x00009000ffac7b82 */ /* 0x000e240000000a00 */
[----:B------:R-:W4:Y:S04]  /*20e0*/  LDL R195, [R1+0x90] ;  /* 0x0000900001c37983 */ /* 0x000f280000100800 */
[----:B------:R-:W3:Y:S01]  /*20f0*/  LDG.E.128 R148, desc[UR4][R160.64] ;  /* 0x00000004a0947981 */ /* 0x000ee2000c1e1d00 */
[----:B-1----:R-:W-:-:S03]  /*2100*/  IMAD.WIDE.U32 R152, R220, 0x10, R152 ;  /* 0x00000010dc987825 */ /* 0x002fc600078e0098 */
[----:B------:R-:W4:Y:S04]  /*2110*/  LDL R196, [R1+0x8c] ;  /* 0x00008c0001c47983 */ /* 0x000f280000100800 */
[----:B------:R-:W4:Y:S01]  /*2120*/  LDG.E.128 R152, desc[UR4][R152.64] ;  /* 0x0000000498987981 */ /* 0x000f22000c1e1d00 */
[----:B------:R-:W-:-:S03]  /*2130*/  ISETP.NE.AND.EX P5, PT, RZ, UR7, PT, P5 ;  /* 0x00000007ff007c0c */ /* 0x000fc6000bfa5350 */
[----:B------:R-:W4:Y:S10]  /*2140*/  LDG.E.128 R160, desc[UR4][R160.64+0x10] ;  /* 0x00001004a0a07981 */ /* 0x000f34000c1e1d00 */
[----:B--2---:R-:W-:-:S02]  /*2150*/  @P5 IMAD.WIDE.U32 R156, R223, 0x20, R198 ;  /* 0x00000020df9c5825 */ /* 0x004fc400078e00c6 */
        /* <DEDUP_REMOVED lines=53> */
[----:B--2---:R-:W-:Y:S01]  /*24b0*/  FMUL.FTZ R198, R199, R198 ;  /* 0x000000c6c7c67220 */ /* 0x004fe20000410000 */
        /* <DEDUP_REMOVED lines=19> */
.L_x_9388:
[----:B------:R-:W-:Y:S05]  /*25f0*/  BSYNC B1 ;  /* 0x0000000000017941 */ /* 0x000fea0003800000 */
.L_x_9387:
[----:B------:R-:W-:-:S13]  /*2600*/  LOP3.LUT P5, RZ, R0, 0x2, RZ, 0xc0, !PT ;  /* 0x0000000200ff7812 */ /* 0x000fda00078ac0ff */
        /* <DEDUP_REMOVED lines=19> */
[----:B------:R-:W2:Y:S02]  /*2740*/  LDL R212, [R1+0x68] ;  /* 0x0000680001d47983 */ /* 0x000ea40000100800 */
[----:B0-----:R-:W-:Y:S02]  /*2750*/  IMAD.WIDE.U32 R172, R175, 0x8, R172 ;  /* 0x00000008afac7825 */ /* 0x001fe400078e00ac */
[----:B------:R0:W5:Y:S04]  /*2760*/  @P5 LDG.E.128 R124, desc[UR4][R2.64] ;  /* 0x00000004027c5981 */ /* 0x000168000c1e1d00 */
[----:B------:R0:W5:Y:S04]  /*2770*/  @P5 LDG.E.128 R128, desc[UR4][R2.64+0x10] ;  /* 0x0000100402805981 */ /* 0x000168000c1e1d00 */
[----:B------:R0:W5:Y:S01]  /*2780*/  LDG.E.64 R2, desc[UR4][R172.64] ;  /* 0x00000004ac027981 */ /* 0x000162000c1e1b00 */
        /* <DEDUP_REMOVED lines=64> */
[----:B0-----:R-:W-:-:S07]  /*2b90*/  FFMA.FTZ R222, R212, R213, R222 ;  /* 0x000000d5d4de7223 */ /* 0x001fce00000100de */
.L_x_9382:
[----:B------:R-:W-:Y:S05]  /*2ba0*/  BSYNC B0 ;  /* 0x0000000000007941 */ /* 0x000fea0003800000 */
.L_x_9374:
[----:B-1-3--:R-:W0:Y:S01]  /*2bb0*/  S2R R148, SR_TID.X ;  /* 0x0000000000947919 */ /* 0x00ae220000002100 */
        /* <DEDUP_REMOVED lines=24> */
[----:B------:R1:W3:Y:S01]  /*2d40*/  SHFL.DOWN PT, R160, R154, 0x1, 0x1f ;  /* 0x08201f009aa07f89 */ /* 0x0002e200000e0000 */
[----:B0-----:R-:W-:-:S05]  /*2d50*/  FADD.FTZ R153, R153, R155 ;  /* 0x0000009b99997221 */ /* 0x001fca0000010000 */
[----:B---3--:R1:W0:Y:S02]  /*2d60*/  SHFL.DOWN PT, R149, R153, 0x1, 0x1f ;  /* 0x08201f0099957f89 */ /* 0x00822400000e0000 */
.L_x_9551:
[----:B------:R-:W3:Y:S01]  /*2d70*/  S2R R152, SR_CgaCtaId ;  /* 0x0000000000987919 */ /* 0x000ee20000008800 */
[----:B0-----:R-:W-:Y:S01]  /*2d80*/  FADD.FTZ R149, R153, R149 ;  /* 0x0000009599957221 */ /* 0x001fe20000010000 */
[----:B------:R-:W-:Y:S01]  /*2d90*/  @!P5 LOP3.LUT R151, R161, 0x3, RZ, 0xc0, !PT ;  /* 0x00000003a197d812 */ /* 0x000fe200078ec0ff */
[----:B------:R-:W-:Y:S01]  /*2da0*/  FADD.FTZ R148, R154, R160 ;  /* 0x000000a09a947221 */ /* 0x000fe20000010000 */
[----:B-1----:R-:W-:Y:S01]  /*2db0*/  MOV R153, 0x400 ;  /* 0x0000040000997802 */ /* 0x002fe20000000f00 */
        /* <DEDUP_REMOVED lines=29> */
[----:B------:R-:W0:Y:S02]  /*2f90*/  LDC.64 R132, c[0x0][0x220] ;  /* 0x00008800ff847b82 */ /* 0x000e240000000a00 */
[----:B0-----:R-:W-:-:S06]  /*2fa0*/  IMAD.WIDE.U32 R132, R152, 0x10, R132 ;  /* 0x0000001098847825 */ /* 0x001fcc00078e0084 */
[----:B------:R-:W5:Y:S02]  /*2fb0*/  LDG.E.128 R132, desc[UR4][R132.64] ;  /* 0x0000000484847981 */ /* 0x000f64000c1e1d00 */
.L_x_9393:
[----:B------:R-:W-:Y:S05]  /*2fc0*/  BSYNC B1 ;  /* 0x0000000000017941 */ /* 0x000fea0003800000 */
.L_x_9392:
[----:B------:R-:W0:Y:S01]  /*2fd0*/  @!P3 LDC.64 R148, c[0x0][0x2c8] ;  /* 0x0000b200ff94bb82 */ /* 0x000e220000000a00 */
[----:B------:R-:W-:Y:S01]  /*2fe0*/  BSSY B1, `(.L_x_9394) ;  /* 0x000000f000017945 */ /* 0x000fe20003800000 */
[----:B0-----:R-:W-:-:S04]  /*2ff0*/  @!P3 ISETP.NE.U32.AND P5, PT, R148, RZ, PT ;  /* 0x000000ff9400b20c */ /* 0x001fc80003fa5070 */
        /* <DEDUP_REMOVED lines=13> */
.L_x_9395:
[----:B------:R-:W-:Y:S05]  /*30d0*/  BSYNC B1 ;  /* 0x0000000000017941 */ /* 0x000fea0003800000 */
.L_x_9394:
[----:B------:R-:W0:Y:S01]  /*30e0*/  LDC.64 R150, c[0x0][0x308] ;  /* 0x0000c200ff967b82 */ /* 0x000e220000000a00 */
[----:B------:R-:W-:Y:S01]  /*30f0*/  BSSY B1, `(.L_x_9396) ;  /* 0x0000011000017945 */ /* 0x000fe20003800000 */
[----:B0-----:R-:W-:-:S04]  /*3100*/  ISETP.NE.U32.AND P5, PT, R150, RZ, PT ;  /* 0x000000ff9600720c */ /* 0x001fc80003fa5070 */
[----:B------:R-:W-:-:S04]  /*3110*/  ISETP.NE.AND.EX P5, PT, R151, RZ, PT, P5 ;  /* 0x000000ff9700720c */ /* 0x000fc80003fa5350 */
[----:B------:R-:W-:Y:S01]  /*3120*/  SEL R136, R155, R136, P5 ;  /* 0x000000889b887207 */ /* 0x000fe20002800000 */
[----:B------:R-:W-:Y:S08]  /*3130*/  @!P4 BRA `(.L_x_9397) ;  /* 0x000000000030c947 */ /* 0x000ff00003800000 */
[----:B------:R-:W3:Y:S01]  /*3140*/  LDL R162, [R1+0x60] ;  /* 0x0000600001a27983 */ /* 0x000ee20000100800 */
[----:B------:R-:W-:Y:S01]  /*3150*/  LOP3.LUT P6, RZ, R164, 0xff, RZ, 0xc0, !PT ;  /* 0x000000ffa4ff7812 */ /* 0x000fe200078cc0ff */
[----:B------:R-:W-:Y:S01]  /*3160*/  FMUL.FTZ R155, R155, UR11 ;  /* 0x0000000b9b9b7c20 */ /* 0x000fe20008410000 */
[----:B------:R-:W-:-:S03]  /*3170*/  MOV R160, RZ ;  /* 0x000000ff00a07202 */ /* 0x000fc60000000f00 */
[----:B------:R-:W-:-:S08]  /*3180*/  FMUL.FTZ R155, R155, UR10 ;  /* 0x0000000a9b9b7c20 */ /* 0x000fd00008410000 */
[----:B------:R-:W-:-:S05]  /*3190*/  @P6 HADD2.F32 R161, -RZ, R132.H0_H0 ;  /* 0x20000084ffa16230 */ /* 0x000fca0000004100 */
[----:B------:R-:W-:-:S04]  /*31a0*/  @P6 FMUL.FTZ R160, R155, R161 ;  /* 0x000000a19ba06220 */ /* 0x000fc80000410000 */
[----:B------:R-:W-:Y:S01]  /*31b0*/  FADD.FTZ R32, R32, R160 ;  /* 0x000000a020207221 */ /* 0x000fe20000010000 */
[----:B------:R-:W-:-:S06]  /*31c0*/  HFMA2.MMA R160, -RZ, RZ, 0, 0 ;  /* 0x00000000ffa07435 */ /* 0x000fcc00000001ff */
[----:B---3--:R-:W-:-:S05]  /*31d0*/  @P6 FMUL.FTZ R160, R162, R155 ;  /* 0x0000009ba2a06220 */ /* 0x008fca0000410000 */
[----:B------:R-:W-:-:S04]  /*31e0*/  F2FP.F16.F32.PACK_AB R160, RZ, R160 ;  /* 0x000000a0ffa0723e */ /* 0x000fc800000000ff */
[----:B------:R-:W-:-:S07]  /*31f0*/  PRMT R140, R160, 0x7610, R140 ;  /* 0x00007610a08c7816 */ /* 0x000fce000000008c */
.L_x_9397:
[----:B------:R-:W-:Y:S05]  /*3200*/  BSYNC B1 ;  /* 0x0000000000017941 */ /* 0x000fea0003800000 */
.L_x_9396:
        /* <DEDUP_REMOVED lines=13> */
.L_x_9399:
[----:B------:R-:W-:Y:S05]  /*32e0*/  BSYNC B1 ;  /* 0x0000000000017941 */ /* 0x000fea0003800000 */
.L_x_9398:
[----:B------:R-:W-:Y:S01]  /*32f0*/  BSSY B1, `(.L_x_9400) ;  /* 0x000000f000017945 */ /* 0x000fe20003800000 */
[----:B------:R-:W-:-:S03]  /*3300*/  SEL R137, R155, R137, P5 ;  /* 0x000000899b897207 */ /* 0x000fc60002800000 */
[----:B------:R-:W-:Y:S05]  /*3310*/  @!P4 BRA `(.L_x_9401) ;  /* 0x000000000030c947 */ /* 0x000fea0003800000 */
[----:B------:R-:W3:Y:S01]  /*3320*/  LDL R162, [R1+0x5c] ;  /* 0x00005c0001a27983 */ /* 0x000ee20000100800 */
[----:B------:R-:W-:Y:S01]  /*3330*/  LOP3.LUT P6, RZ, R164, 0xff00, RZ, 0xc0, !PT ;  /* 0x0000ff00a4ff7812 */ /* 0x000fe200078cc0ff */
[----:B------:R-:W-:Y:S01]  /*3340*/  FMUL.FTZ R155, R155, UR11 ;  /* 0x0000000b9b9b7c20 */ /* 0x000fe20008410000 */
[----:B------:R-:W-:-:S03]  /*3350*/  MOV R160, RZ ;  /* 0x000000ff00a07202 */ /* 0x000fc60000000f00 */
[----:B------:R-:W-:-:S08]  /*3360*/  FMUL.FTZ R155, R155, UR10 ;  /* 0x0000000a9b9b7c20 */ /* 0x000fd00008410000 */
[----:B------:R-:W-:-:S05]  /*3370*/  @P6 HADD2.F32 R161, -RZ, R132.H1_H1 ;  /* 0x30000084ffa16230 */ /* 0x000fca0000004100 */
[----:B------:R-:W-:-:S04]  /*3380*/  @P6 FMUL.FTZ R160, R155, R161 ;  /* 0x000000a19ba06220 */ /* 0x000fc80000410000 */
[----:B------:R-:W-:Y:S01]  /*3390*/  FADD.FTZ R33, R33, R160 ;  /* 0x000000a021217221 */ /* 0x000fe20000010000 */
[----:B------:R-:W-:-:S06]  /*33a0*/  HFMA2.MMA R160, -RZ, RZ, 0, 0 ;  /* 0x00000000ffa07435 */ /* 0x000fcc00000001ff */
[----:B---3--:R-:W-:-:S05]  /*33b0*/  @P6 FMUL.FTZ R160, R162, R155 ;  /* 0x0000009ba2a06220 */ /* 0x008fca0000410000 */
[----:B------:R-:W-:-:S04]  /*33c0*/  F2FP.F16.F32.PACK_AB R160, RZ, R160 ;  /* 0x000000a0ffa0723e */ /* 0x000fc800000000ff */
[----:B------:R-:W-:-:S07]  /*33d0*/  PRMT R140, R140, 0x5410, R160 ;  /* 0x000054108c8c7816 */ /* 0x000fce00000000a0 */
.L_x_9401:
[----:B------:R-:W-:Y:S05]  /*33e0*/  BSYNC B1 ;  /* 0x0000000000017941 */ /* 0x000fea0003800000 */
.L_x_9400:
        /* <DEDUP_REMOVED lines=13> */
.L_x_9403:
[----:B------:R-:W-:Y:S05]  /*34c0*/  BSYNC B1 ;  /* 0x0000000000017941 */ /* 0x000fea0003800000 */
.L_x_9402:
        /* <DEDUP_REMOVED lines=15> */
.L_x_9405:
[----:B------:R-:W-:Y:S05]  /*35c0*/  BSYNC B1 ;  /* 0x0000000000017941 */ /* 0x000fea0003800000 */
.L_x_9404:
        /* <DEDUP_REMOVED lines=13> */
.L_x_9407:
[----:B------:R-:W-:Y:S05]  /*36a0*/  BSYNC B1 ;  /* 0x0000000000017941 */ /* 0x000fea0003800000 */
.L_x_9406:
        /* <DEDUP_REMOVED lines=15> */
.L_x_9409:
[----:B------:R-:W-:Y:S05]  /*37a0*/  BSYNC B1 ;  /* 0x0000000000017941 */ /* 0x000fea0003800000 */
.L_x_9408:
        /* <DEDUP_REMOVED lines=13> */
.L_x_9411:
[----:B------:R-:W-:Y:S05]  /*3880*/  BSYNC B1 ;  /* 0x0000000000017941 */ /* 0x000fea0003800000 */
.L_x_9410:
        /* <DEDUP_REMOVED lines=15> */
.L_x_9413:
[----:B------:R-:W-:Y:S05]  /*3980*/  BSYNC B1 ;  /* 0x0000000000017941 */ /* 0x000fea0003800000 */
.L_x_9412:
        /* <DEDUP_REMOVED lines=13> */
.L_x_9415:
[----:B------:R-:W-:Y:S05]  /*3a60*/  BSYNC B1 ;  /* 0x0000000000017941 */ /* 0x000fea0003800000 */
.L_x_9414:
        /* <DEDUP_REMOVED lines=15> */
.L_x_9417:
[----:B------:R-:W-:Y:S05]  /*3b60*/  BSYNC B1 ;  /* 0x0000000000017941 */ /* 0x000fea0003800000 */
.L_x_9416:
        /* <DEDUP_REMOVED lines=13> */
.L_x_9419:
[----:B------:R-:W-:Y:S05]  /*3c40*/  BSYNC B1 ;  /* 0x0000000000017941 */ /* 0x000fea0003800000 */
.L_x_9418:
        /* <DEDUP_REMOVED lines=15> */
.L_x_9421:
[----:B------:R-:W-:Y:S05]  /*3d40*/  BSYNC B1 ;  /* 0x0000000000017941 */ /* 0x000fea0003800000 */
.L_x_9420:
        /* <DEDUP_REMOVED lines=16> */
.L_x_9423:
[----:B------:R-:W-:Y:S05]  /*3e50*/  BSYNC B1 ;  /* 0x0000000000017941 */ /* 0x000fea0003800000 */
.L_x_9422:
        /* <DEDUP_REMOVED lines=9> */
[----:B------:R-:W3:Y:S01]  /*3ef0*/  LDL R160, [R1+0x44] ;  /* 0x0000440001a07983 */ /* 0x000ee20000100800 */
[----:B------:R-:W-:Y:S01]  /*3f00*/  LOP3.LUT P5, RZ, R165, 0xff000000, RZ, 0xc0, !PT ;  /* 0xff000000a5ff7812 */ /* 0x000fe200078ac0ff */
[----:B0-----:R-:W-:Y:S01]  /*3f10*/  FMUL.FTZ R148, R155, UR11 ;  /* 0x0000000b9b947c20 */ /* 0x001fe20008410000 */
        /* <DEDUP_REMOVED lines=9> */
.L_x_9425:
[----:B------:R-:W-:Y:S05]  /*3fb0*/  BSYNC B1 ;  /* 0x0000000000017941 */ /* 0x000fea0003800000 */
.L_x_9424:
[----:B0-----:R-:W0:Y:S01]  /*3fc0*/  @P4 LDC.64 R148, c[0x0][0x2f8] ;  /* 0x0000be00ff944b82 */ /* 0x001e220000000a00 */
[----:B------:R-:W-:Y:S01]  /*3fd0*/  IADD3 R171, R171, 0x80, RZ ;  /* 0x00000080abab7810 */ /* 0x000fe20007ffe0ff */
[C---:B0-----:R-:W-:Y:S01]  /*3fe0*/  @P4 IMAD.WIDE.U32 R148, R152.reuse, 0x10, R148 ;  /* 0x0000001098944825 */ /* 0x041fe200078e0094 */
[----:B------:R-:W-:-:S04]  /*3ff0*/  IADD3 R152, R152, 0x80, RZ ;  /* 0x0000008098987810 */ /* 0x000fc80007ffe0ff */
[----:B------:R0:W-:Y:S03]  /*4000*/  @P4 STG.E.128 desc[UR4][R148.64], R140 ;  /* 0x0000008c94004986 */ /* 0x0001e6000c101d04 */
.L_x_9391:
[----:B------:R-:W-:Y:S05]  /*4010*/  BSYNC B0 ;  /* 0x0000000000007941 */ /* 0x000fea0003800000 */
.L_x_9390:
[----:B------:R-:W-:Y:S04]  /*4020*/  BSSY B0, `(.L_x_9426) ;  /* 0x000010c000007945 */ /* 0x000fe80003800000 */
[----:B------:R-:W-:Y:S05]  /*4030*/  @!P1 BRA `(.L_x_9427) ;  /* 0x0000001000289947 */ /* 0x000fea0003800000 */
[----:B------:R-:W-:Y:S04]  /*4040*/  BSSY B1, `(.L_x_9428) ;  /* 0x0000005000017945 */ /* 0x000fe80003800000 */
[----:B------:R-:W-:Y:S05]  /*4050*/  @!P4 BRA `(.L_x_9429) ;  /* 0x00000000000cc947 */ /* 0x000fea0003800000 */
[----:B------:R-:W1:Y:S02]  /*4060*/  LDC.64 R132, c[0x0][0x220] ;  /* 0x00008800ff847b82 */ /* 0x000e640000000a00 */
[----:B-1----:R-:W-:-:S06]  /*4070*/  IMAD.WIDE.U32 R132, R152, 0x10, R132 ;  /* 0x0000001098847825 */ /* 0x002fcc00078e0084 */
[----:B------:R-:W5:Y:S02]  /*4080*/  LDG.E.128 R132, desc[UR4][R132.64] ;  /* 0x0000000484847981 */ /* 0x000f64000c1e1d00 */
.L_x_9429:
[----:B------:R-:W-:Y:S05]  /*4090*/  BSYNC B1 ;  /* 0x0000000000017941 */ /* 0x000fea0003800000 */
.L_x_9428:
[----:B0-----:R-:W0:Y:S01]  /*40a0*/  @!P3 LDC.64 R148, c[0x0][0x2c8] ;  /* 0x0000b200ff94bb82 */ /* 0x001e220000000a00 */
        /* <DEDUP_REMOVED lines=15> */
.L_x_9431:
[----:B------:R-:W-:Y:S05]  /*41a0*/  BSYNC B1 ;  /* 0x0000000000017941 */ /* 0x000fea0003800000 */
.L_x_9430:
        /* <DEDUP_REMOVED lines=18> */
.L_x_9433:
[----:B------:R-:W-:Y:S05]  /*42d0*/  BSYNC B1 ;  /* 0x0000000000017941 */ /* 0x000fea0003800000 */
.L_x_9432:
        /* <DEDUP_REMOVED lines=13> */
.L_x_9435:
[----:B------:R-:W-:Y:S05]  /*43b0*/  BSYNC B1 ;  /* 0x0000000000017941 */ /* 0x000fea0003800000 */
.L_x_9434:
        /* <DEDUP_REMOVED lines=15> */
.L_x_9437:
[----:B------:R-:W-:Y:S05]  /*44b0*/  BSYNC B1 ;  /* 0x0000000000017941 */ /* 0x000fea0003800000 */
.L_x_9436:
        /* <DEDUP_REMOVED lines=13> */
.L_x_9439:
[----:B------:R-:W-:Y:S05]  /*4590*/  BSYNC B1 ;  /* 0x0000000000017941 */ /* 0x000fea0003800000 */
.L_x_9438:
        /* <DEDUP_REMOVED lines=15> */
.L_x_9441:
[----:B------:R-:W-:Y:S05]  /*4690*/  BSYNC B1 ;  /* 0x0000000000017941 */ /* 0x000fea0003800000 */
.L_x_9440:
        /* <DEDUP_REMOVED lines=13> */
.L_x_9443:
[----:B------:R-:W-:Y:S05]  /*4770*/  BSYNC B1 ;  /* 0x0000000000017941 */ /* 0x000fea0003800000 */
.L_x_9442:
        /* <DEDUP_REMOVED lines=15> */
.L_x_9445:
[----:B------:R-:W-:Y:S05]  /*4870*/  BSYNC B1 ;  /* 0x0000000000017941 */ /* 0x000fea0003800000 */
.L_x_9444:
        /* <DEDUP_REMOVED lines=13> */
.L_x_9447:
[----:B------:R-:W-:Y:S05]  /*4950*/  BSYNC B1 ;  /* 0x0000000000017941 */ /* 0x000fea0003800000 */
.L_x_9446:
        /* <DEDUP_REMOVED lines=15> */
.L_x_9449:
[----:B------:R-:W-:Y:S05]  /*4a50*/  BSYNC B1 ;  /* 0x0000000000017941 */ /* 0x000fea0003800000 */
.L_x_9448:
        /* <DEDUP_REMOVED lines=13> */
.L_x_9451:
[----:B------:R-:W-:Y:S05]  /*4b30*/  BSYNC B1 ;  /* 0x0000000000017941 */ /* 0x000fea0003800000 */
.L_x_9450:
        /* <DEDUP_REMOVED lines=15> */
.L_x_9453:
[----:B------:R-:W-:Y:S05]  /*4c30*/  BSYNC B1 ;  /* 0x0000000000017941 */ /* 0x000fea0003800000 */
.L_x_9452:
        /* <DEDUP_REMOVED lines=13> */
.L_x_9455:
[----:B------:R-:W-:Y:S05]  /*4d10*/  BSYNC B1 ;  /* 0x0000000000017941 */ /* 0x000fea0003800000 */
.L_x_9454:
        /* <DEDUP_REMOVED lines=15> */
.L_x_9457:
[----:B------:R-:W-:Y:S05]  /*4e10*/  BSYNC B1 ;  /* 0x0000000000017941 */ /* 0x000fea0003800000 */
.L_x_9456:
        /* <DEDUP_REMOVED lines=16> */
.L_x_9459:
[----:B------:R-:W-:Y:S05]  /*4f20*/  BSYNC B1 ;  /* 0x0000000000017941 */ /* 0x000fea0003800000 */
.L_x_9458:
        /* <DEDUP_REMOVED lines=21> */
.L_x_9461:
[----:B------:R-:W-:Y:S05]  /*5080*/  BSYNC B1 ;  /* 0x0000000000017941 */ /* 0x000fea0003800000 */
.L_x_9460:
[----:B0-----:R-:W0:Y:S01]  /*5090*/  @P4 LDC.64 R148, c[0x0][0x2f8] ;  /* 0x0000be00ff944b82 */ /* 0x001e220000000a00 */
[----:B------:R-:W-:Y:S01]  /*50a0*/  IADD3 R171, R171, 0x80, RZ ;  /* 0x00000080abab7810 */ /* 0x000fe20007ffe0ff */
[C---:B0-----:R-:W-:Y:S01]  /*50b0*/  @P4 IMAD.WIDE.U32 R148, R152.reuse, 0x10, R148 ;  /* 0x0000001098944825 */ /* 0x041fe200078e0094 */
[----:B------:R-:W-:-:S04]  /*50c0*/  IADD3 R152, R152, 0x80, RZ ;  /* 0x0000008098987810 */ /* 0x000fc80007ffe0ff */
[----:B------:R1:W-:Y:S03]  /*50d0*/  @P4 STG.E.128 desc[UR4][R148.64], R140 ;  /* 0x0000008c94004986 */ /* 0x0003e6000c101d04 */
.L_x_9427:
[----:B------:R-:W-:Y:S05]  /*50e0*/  BSYNC B0 ;  /* 0x0000000000007941 */ /* 0x000fea0003800000 */
.L_x_9426:
[----:B------:R-:W-:Y:S04]  /*50f0*/  BSSY B0, `(.L_x_9462) ;  /* 0x000010c000007945 */ /* 0x000fe80003800000 */
[----:B------:R-:W-:Y:S05]  /*5100*/  @!P2 BRA `(.L_x_9463) ;  /* 0x000000100028a947 */ /* 0x000fea0003800000 */
[----:B------:R-:W-:Y:S04]  /*5110*/  BSSY B1, `(.L_x_9464) ;  /* 0x0000005000017945 */ /* 0x000fe80003800000 */
[----:B------:R-:W-:Y:S05]  /*5120*/  @!P4 BRA `(.L_x_9465) ;  /* 0x00000000000cc947 */ /* 0x000fea0003800000 */
[----:B------:R-:W3:Y:S02]  /*5130*/  LDC.64 R132, c[0x0][0x220] ;  /* 0x00008800ff847b82 */ /* 0x000ee40000000a00 */
[----:B---3--:R-:W-:-:S06]  /*5140*/  IMAD.WIDE.U32 R132, R152, 0x10, R132 ;  /* 0x0000001098847825 */ /* 0x008fcc00078e0084 */
[----:B------:R-:W5:Y:S02]  /*5150*/  LDG.E.128 R132, desc[UR4][R132.64] ;  /* 0x0000000484847981 */ /* 0x000f64000c1e1d00 */
.L_x_9465:
[----:B------:R-:W-:Y:S05]  /*5160*/  BSYNC B1 ;  /* 0x0000000000017941 */ /* 0x000fea0003800000 */
.L_x_9464:
[----:B01----:R-:W0:Y:S01]  /*5170*/  @!P3 LDC.64 R148, c[0x0][0x2c8] ;  /* 0x0000b200ff94bb82 */ /* 0x003e220000000a00 */
        /* <DEDUP_REMOVED lines=15> */
.L_x_9467:
[----:B------:R-:W-:Y:S05]  /*5270*/  BSYNC B1 ;  /* 0x0000000000017941 */ /* 0x000fea0003800000 */
.L_x_9466:
        /* <DEDUP_REMOVED lines=18> */
.L_x_9469:
[----:B------:R-:W-:Y:S05]  /*53a0*/  BSYNC B1 ;  /* 0x0000000000017941 */ /* 0x000fea0003800000 */
.L_x_9468:
        /* <DEDUP_REMOVED lines=13> */
.L_x_9471:
[----:B------:R-:W-:Y:S05]  /*5480*/  BSYNC B1 ;  /* 0x0000000000017941 */ /* 0x000fea0003800000 */
.L_x_9470:
        /* <DEDUP_REMOVED lines=15> */
.L_x_9473:
[----:B------:R-:W-:Y:S05]  /*5580*/  BSYNC B1 ;  /* 0x0000000000017941 */ /* 0x000fea0003800000 */
.L_x_9472:
        /* <DEDUP_REMOVED lines=13> */
.L_x_9475:
[----:B------:R-:W-:Y:S05]  /*5660*/  BSYNC B1 ;  /* 0x0000000000017941 */ /* 0x000fea0003800000 */
.L_x_9474:
        /* <DEDUP_REMOVED lines=15> */
.L_x_9477:
[----:B------:R-:W-:Y:S05]  /*5760*/  BSYNC B1 ;  /* 0x0000000000017941 */ /* 0x000fea0003800000 */
.L_x_9476:
        /* <DEDUP_REMOVED lines=13> */
.L_x_9479:
[----:B------:R-:W-:Y:S05]  /*5840*/  BSYNC B1 ;  /* 0x0000000000017941 */ /* 0x000fea0003800000 */
.L_x_9478:
        /* <DEDUP_REMOVED lines=15> */
.L_x_9481:
[----:B------:R-:W-:Y:S05]  /*5940*/  BSYNC B1 ;  /* 0x0000000000017941 */ /* 0x000fea0003800000 */
.L_x_9480:
        /* <DEDUP_REMOVED lines=13> */
.L_x_9483:
[----:B------:R-:W-:Y:S05]  /*5a20*/  BSYNC B1 ;  /* 0x0000000000017941 */ /* 0x000fea0003800000 */
.L_x_9482:
        /* <DEDUP_REMOVED lines=15> */
.L_x_9485:
[----:B------:R-:W-:Y:S05]  /*5b20*/  BSYNC B1 ;  /* 0x0000000000017941 */ /* 0x000fea0003800000 */
.L_x_9484:
        /* <DEDUP_REMOVED lines=13> */
.L_x_9487:
[----:B------:R-:W-:Y:S05]  /*5c00*/  BSYNC B1 ;  /* 0x0000000000017941 */ /* 0x000fea0003800000 */
.L_x_9486:
        /* <DEDUP_REMOVED lines=15> */
.L_x_9489:
[----:B------:R-:W-:Y:S05]  /*5d00*/  BSYNC B1 ;  /* 0x0000000000017941 */ /* 0x000fea0003800000 */
.L_x_9488:
        /* <DEDUP_REMOVED lines=13> */
.L_x_9491:
[----:B------:R-:W-:Y:S05]  /*5de0*/  BSYNC B1 ;  /* 0x0000000000017941 */ /* 0x000fea0003800000 */
.L_x_9490:
        /* <DEDUP_REMOVED lines=15> */
.L_x_9493:
[----:B------:R-:W-:Y:S05]  /*5ee0*/  BSYNC B1 ;  /* 0x0000000000017941 */ /* 0x000fea0003800000 */
.L_x_9492:
        /* <DEDUP_REMOVED lines=16> */
.L_x_9495:
[----:B------:R-:W-:Y:S05]  /*5ff0*/  BSYNC B1 ;  /* 0x0000000000017941 */ /* 0x000fea0003800000 */
.L_x_9494:
        /* <DEDUP_REMOVED lines=21> */
.L_x_9497:
[----:B------:R-:W-:Y:S05]  /*6150*/  BSYNC B1 ;  /* 0x0000000000017941 */ /* 0x000fea0003800000 */
.L_x_9496:
[----:B0-----:R-:W0:Y:S01]  /*6160*/  @P4 LDC.64 R148, c[0x0][0x2f8] ;  /* 0x0000be00ff944b82 */ /* 0x001e220000000a00 */
[----:B------:R-:W-:Y:S01]  /*6170*/  IADD3 R171, R171, 0x80, RZ ;  /* 0x00000080abab7810 */ /* 0x000fe20007ffe0ff */
[C---:B0-----:R-:W-:Y:S01]  /*6180*/  @P4 IMAD.WIDE.U32 R148, R152.reuse, 0x10, R148 ;  /* 0x0000001098944825 */ /* 0x041fe200078e0094 */
[----:B------:R-:W-:-:S04]  /*6190*/  IADD3 R152, R152, 0x80, RZ ;  /* 0x0000008098987810 */ /* 0x000fc80007ffe0ff */
[----:B------:R3:W-:Y:S03]  /*61a0*/  @P4 STG.E.128 desc[UR4][R148.64], R140 ;  /* 0x0000008c94004986 */ /* 0x0007e6000c101d04 */
.L_x_9463:
[----:B------:R-:W-:Y:S05]  /*61b0*/  BSYNC B0 ;  /* 0x0000000000007941 */ /* 0x000fea0003800000 */
.L_x_9462:
        /* <DEDUP_REMOVED lines=8> */
.L_x_9501:
[----:B------:R-:W-:Y:S05]  /*6240*/  BSYNC B1 ;  /* 0x0000000000017941 */ /* 0x000fea0003800000 */
.L_x_9500:
[----:B01-3--:R-:W0:Y:S01]  /*6250*/  @!P3 LDC.64 R148, c[0x0][0x2c8] ;  /* 0x0000b200ff94bb82 */ /* 0x00be220000000a00 */
        /* <DEDUP_REMOVED lines=15> */
.L_x_9503:
[----:B------:R-:W-:Y:S05]  /*6350*/  BSYNC B1 ;  /* 0x0000000000017941 */ /* 0x000fea0003800000 */
.L_x_9502:
[----:B------:R-:W0:Y:S01]  /*6360*/  LDC.64 R150, c[0x0][0x308] ;  /* 0x0000c200ff967b82 */ /* 0x000e220000000a00 */
[----:B------:R-:W-:Y:S01]  /*6370*/  BSSY B1, `(.L_x_9504) ;  /* 0x0000011000017945 */ /* 0x000fe20003800000 */
[----:B0-----:R-:W-:-:S04]  /*6380*/  ISETP.NE.U32.AND P5, PT, R150, RZ, PT ;  /* 0x000000ff9600720c */ /* 0x001fc80003fa5070 */
[----:B------:R-:W-:-:S04]  /*6390*/  ISETP.NE.AND.EX P5, PT, R151, RZ, PT, P5 ;  /* 0x000000ff9700720c */ /* 0x000fc80003fa5350 */
[----:B------:R-:W-:Y:S01]  /*63a0*/  SEL R136, R155, R136, P5 ;  /* 0x000000889b887207 */ /* 0x000fe20002800000 */
[----:B------:R-:W-:Y:S08]  /*63b0*/  @!P4 BRA `(.L_x_9505) ;  /* 0x000000000030c947 */ /* 0x000ff00003800000 */
[----:B------:R-:W3:Y:S01]  /*63c0*/  LDL R162, [R1] ;  /* 0x0000000001a27983 */ /* 0x000ee20000100800 */
        /* <DEDUP_REMOVED lines=11> */
.L_x_9505:
[----:B------:R-:W-:Y:S05]  /*6480*/  BSYNC B1 ;  /* 0x0000000000017941 */ /* 0x000fea0003800000 */
.L_x_9504:
        /* <DEDUP_REMOVED lines=13> */
.L_x_9507:
[----:B------:R-:W-:Y:S05]  /*6560*/  BSYNC B1 ;  /* 0x0000000000017941 */ /* 0x000fea0003800000 */
.L_x_9506:
[----:B------:R-:W-:Y:S01]  /*6570*/  BSSY B1, `(.L_x_9508) ;  /* 0x000000e000017945 */ /* 0x000fe20003800000 */
[----:B------:R-:W-:-:S03]  /*6580*/  SEL R137, R155, R137, P5 ;  /* 0x000000899b897207 */ /* 0x000fc60002800000 */
[----:B------:R-:W-:Y:S05]  /*6590*/  @!P4 BRA `(.L_x_9509) ;  /* 0x00000000002cc947 */ /* 0x000fea0003800000 */
        /* <DEDUP_REMOVED lines=11> */
.L_x_9509:
[----:B------:R-:W-:Y:S05]  /*6650*/  BSYNC B1 ;  /* 0x0000000000017941 */ /* 0x000fea0003800000 */
.L_x_9508:
        /* <DEDUP_REMOVED lines=13> */
.L_x_9511:
[----:B------:R-:W-:Y:S05]  /*6730*/  BSYNC B1 ;  /* 0x0000000000017941 */ /* 0x000fea0003800000 */
.L_x_9510:
[----:B------:R-:W-:Y:S01]  /*6740*/  BSSY B1, `(.L_x_9512) ;  /* 0x000000e000017945 */ /* 0x000fe20003800000 */
[----:B------:R-:W-:-:S03]  /*6750*/  SEL R138, R155, R138, P5 ;  /* 0x0000008a9b8a7207 */ /* 0x000fc60002800000 */
[----:B------:R-:W-:Y:S05]  /*6760*/  @!P4 BRA `(.L_x_9513) ;  /* 0x00000000002cc947 */ /* 0x000fea0003800000 */
        /* <DEDUP_REMOVED lines=8> */
[----:B------:R-:W-:-:S05]  /*67f0*/  @P6 FMUL.FTZ R160, R251, R155 ;  /* 0x0000009bfba06220 */ /* 0x000fca0000410000 */
[----:B------:R-:W-:-:S04]  /*6800*/  F2FP.F16.F32.PACK_AB R160, RZ, R160 ;  /* 0x000000a0ffa0723e */ /* 0x000fc800000000ff */
[----:B------:R-:W-:-:S07]  /*6810*/  PRMT R141, R160, 0x7610, R141 ;  /* 0x00007610a08d7816 */ /* 0x000fce000000008d */
.L_x_9513:
[----:B------:R-:W-:Y:S05]  /*6820*/  BSYNC B1 ;  /* 0x0000000000017941 */ /* 0x000fea0003800000 */
.L_x_9512:
        /* <DEDUP_REMOVED lines=13> */
.L_x_9515:
[----:B------:R-:W-:Y:S05]  /*6900*/  BSYNC B1 ;  /* 0x0000000000017941 */ /* 0x000fea0003800000 */
.L_x_9514:
        /* <DEDUP_REMOVED lines=14> */
.L_x_9517:
[----:B------:R-:W-:Y:S05]  /*69f0*/  BSYNC B1 ;  /* 0x0000000000017941 */ /* 0x000fea0003800000 */
.L_x_9516:
        /* <DEDUP_REMOVED lines=13> */
.L_x_9519:
[----:B------:R-:W-:Y:S05]  /*6ad0*/  BSYNC B1 ;  /* 0x0000000000017941 */ /* 0x000fea0003800000 */
.L_x_9518:
        /* <DEDUP_REMOVED lines=14> */
.L_x_9521:
[----:B------:R-:W-:Y:S05]  /*6bc0*/  BSYNC B1 ;  /* 0x0000000000017941 */ /* 0x000fea0003800000 */
.L_x_9520:
        /* <DEDUP_REMOVED lines=13> */
.L_x_9523:
[----:B------:R-:W-:Y:S05]  /*6ca0*/  BSYNC B1 ;  /* 0x0000000000017941 */ /* 0x000fea0003800000 */
.L_x_9522:
        /* <DEDUP_REMOVED lines=14> */
.L_x_9525:
[----:B------:R-:W-:Y:S05]  /*6d90*/  BSYNC B1 ;  /* 0x0000000000017941 */ /* 0x000fea0003800000 */
.L_x_9524:
        /* <DEDUP_REMOVED lines=13> */
.L_x_9527:
[----:B------:R-:W-:Y:S05]  /*6e70*/  BSYNC B1 ;  /* 0x0000000000017941 */ /* 0x000fea0003800000 */
.L_x_9526:
        /* <DEDUP_REMOVED lines=14> */
.L_x_9529:
[----:B------:R-:W-:Y:S05]  /*6f60*/  BSYNC B1 ;  /* 0x0000000000017941 */ /* 0x000fea0003800000 */
.L_x_9528:
        /* <DEDUP_REMOVED lines=13> */
.L_x_9531:
[----:B------:R-:W-:Y:S05]  /*7040*/  BSYNC B1 ;  /* 0x0000000000017941 */ /* 0x000fea0003800000 */
.L_x_9530:
        /* <DEDUP_REMOVED lines=22> */
.L_x_9533:
[----:B------:R-:W-:Y:S05]  /*71b0*/  BSYNC B1 ;  /* 0x0000000000017941 */ /* 0x000fea0003800000 */
.L_x_9532:
[----:B------:R4:W-:Y:S02]  /*71c0*/  @P4 STG.E.128 desc[UR4][R148.64], R140 ;  /* 0x0000008c94004986 */ /* 0x0009e4000c101d04 */
.L_x_9499:
[----:B------:R-:W-:Y:S05]  /*71d0*/  BSYNC B0 ;  /* 0x0000000000007941 */ /* 0x000fea0003800000 */
.L_x_9498:
[----:B------:R-:W-:Y:S02]  /*71e0*/  IADD3 R168, R168, UR12, RZ ;  /* 0x0000000ca8a87c10 */ /* 0x000fe4000fffe0ff */
[----:B------:R-:W-:Y:S02]  /*71f0*/  LOP3.LUT P4, RZ, R0, 0x4, RZ, 0xc0, !PT ;  /* 0x0000000400ff7812 */ /* 0x000fe4000788c0ff */
[----:B------:R-:W-:Y:S02]  /*7200*/  ISETP.GE.AND P3, PT, R168, UR13, PT ;  /* 0x0000000da8007c0c */ /* 0x000fe4000bf66270 */
[----:B------:R-:W-:-:S11]  /*7210*/  SEL R244, RZ, 0x1, P4 ;  /* 0x00000001fff47807 */ /* 0x000fd60002000000 */
[----:B------:R-:W-:Y:S05]  /*7220*/  @!P3 BRA `(.L_x_9534) ;  /* 0xffffff9c0000b947 */ /* 0x000fea000383ffff */
.L_x_9373:
[----:B--2--5:R-:W2:Y:S01]  /*7230*/  S2R R2, SR_TID.X ;  /* 0x0000000000027919 */ /* 0x024ea20000002100 */
[----:B------:R-:W2:Y:S01]  /*7240*/  S2UR UR9, SR_CTAID.X ;  /* 0x00000000000979c3 */ /* 0x000ea20000002500 */
[----:B------:R-:W-:Y:S01]  /*7250*/  BSSY B0, `(.L_x_9535) ;  /* 0x0000012000007945 */ /* 0x000fe20003800000 */
[----:B--2---:R-:W-:-:S05]  /*7260*/  LEA.HI R3, R2, UR9, RZ, 0x19 ;  /* 0x0000000902037c11 */ /* 0x004fca000f8fc8ff */
[----:B------:R-:W-:-:S05]  /*7270*/  IMAD R170, R3, R170, RZ ;  /* 0x000000aa03aa7224 */ /* 0x000fca00078e02ff */
[----:B------:R-:W-:Y:S01]  /*7280*/  LEA.HI R169, R170, R169, RZ, 0x1d ;  /* 0x000000a9aaa97211 */ /* 0x000fe200078fe8ff */
[----:B------:R-:W-:Y:S06]  /*7290*/  @!P0 BRA `(.L_x_9536) ;  /* 0x0000000000348947 */ /* 0x000fec0003800000 */
[----:B------:R-:W2:Y:S08]  /*72a0*/  LDC.64 R2, c[0x0][0x2d0] ;  /* 0x0000b400ff027b82 */ /* 0x000eb00000000a00 */
[----:B------:R-:W5:Y:S08]  /*72b0*/  LDC.64 R100, c[0x0][0x2d8] ;  /* 0x0000b600ff647b82 */ /* 0x000f700000000a00 */
[----:B------:R-:W0:Y:S01]  /*72c0*/  LDC.64 R102, c[0x0][0x2f0] ;  /* 0x0000bc00ff667b82 */ /* 0x000e220000000a00 */
[----:B--2---:R-:W-:-:S05]  /*72d0*/  IMAD.WIDE.U32 R2, R169, 0x20, R2 ;  /* 0x00000020a9027825 */ /* 0x004fca00078e0002 */
        /* <DEDUP_REMOVED lines=9> */
.L_x_9536:
[----:B------:R-:W-:Y:S05]  /*7370*/  BSYNC B0 ;  /* 0x0000000000007941 */ /* 0x000fea0003800000 */
.L_x_9535:
[----:B------:R-:W-:Y:S04]  /*7380*/  BSSY B0, `(.L_x_9537) ;  /* 0x000000f000007945 */ /* 0x000fe80003800000 */
[----:B------:R-:W-:Y:S05]  /*7390*/  @!P1 BRA `(.L_x_9538) ;  /* 0x0000000000349947 */ /* 0x000fea0003800000 */
[----:B--2---:R-:W2:Y:S08]  /*73a0*/  LDC.64 R2, c[0x0][0x2d0] ;  /* 0x0000b400ff027b82 */ /* 0x004eb00000000a00 */
        /* <DEDUP_REMOVED lines=12> */
.L_x_9538:
[----:B------:R-:W-:Y:S05]  /*7470*/  BSYNC B0 ;  /* 0x0000000000007941 */ /* 0x000fea0003800000 */
.L_x_9537:
        /* <DEDUP_REMOVED lines=15> */
.L_x_9540:
[----:B------:R-:W-:Y:S05]  /*7570*/  BSYNC B0 ;  /* 0x0000000000007941 */ /* 0x000fea0003800000 */
.L_x_9539:
[----:B------:R-:W-:-:S13]  /*7580*/  LOP3.LUT P0, RZ, R0, 0x2, RZ, 0xc0, !PT ;  /* 0x0000000200ff7812 */ /* 0x000fda000780c0ff */
[----:B------:R-:W-:Y:S05]  /*7590*/  @!P0 EXIT ;  /* 0x000000000000894d */ /* 0x000fea0003800000 */
[----:B--2---:R-:W2:Y:S08]  /*75a0*/  LDC.64 R2, c[0x0][0x2d0] ;  /* 0x0000b400ff027b82 */ /* 0x004eb00000000a00 */
[----:B------:R-:W5:Y:S08]  /*75b0*/  LDC.64 R12, c[0x0][0x2d8] ;  /* 0x0000b600ff0c7b82 */ /* 0x000f700000000a00 */
[----:B------:R-:W0:Y:S01]  /*75c0*/  LDC.64 R14, c[0x0][0x2f0] ;  /* 0x0000bc00ff0e7b82 */ /* 0x000e220000000a00 */
[----:B--2---:R-:W-:-:S05]  /*75d0*/  IMAD.WIDE.U32 R2, R169, 0x20, R2 ;  /* 0x00000020a9027825 */ /* 0x004fca00078e0002 */
        /* <DEDUP_REMOVED lines=9> */
.L_x_9389:
[----:B------:R-:W-:Y:S01]  /*7670*/  HFMA2.MMA R148, -RZ, RZ, 0, 9.5367431640625e-07 ;  /* 0x00000010ff947435 */ /* 0x000fe200000001ff */
[----:B------:R-:W-:Y:S02]  /*7680*/  MOV R152, R221 ;  /* 0x000000dd00987202 */ /* 0x000fe40000000f00 */
[----:B------:R-:W-:Y:S02]  /*7690*/  MOV R149, 0x1f ;  /* 0x0000001f00957802 */ /* 0x000fe40000000f00 */
[----:B------:R-:W-:-:S07]  /*76a0*/  MOV R151, 0xffffffff ;  /* 0xffffffff00977802 */ /* 0x000fce0000000f00 */
[----:B--2--5:R-:W-:Y:S05]  /*76b0*/  WARPSYNC.COLLECTIVE R151, `(.L_x_9541) ;  /* 0x0000000097087348 */ /* 0x024fea0003c00000 */
[----:B------:R0:W1:Y:S02]  /*76c0*/  SHFL.DOWN P6, R155, R152, R148, R149 ;  /* 0x08000094989b7389 */ /* 0x00006400000c0095 */
[----:B012--5:R-:W-:Y:S01]  /*76d0*/  ENDCOLLECTIVE ;  /* 0x000000000000791b */ /* 0x027fe20003800000 */
.L_x_9541:
[----:B------:R-:W-:Y:S01]  /*76e0*/  MOV R152, R222 ;  /* 0x000000de00987202 */ /* 0x000fe20000000f00 */
[----:B------:R-:W-:-:S07]  /*76f0*/  FADD.FTZ R221, R155, R221 ;  /* 0x000000dd9bdd7221 */ /* 0x000fce0000010000 */
[----:B------:R-:W-:Y:S05]  /*7700*/  WARPSYNC.COLLECTIVE R151, `(.L_x_9542) ;  /* 0x0000000097087348 */ /* 0x000fea0003c00000 */
[----:B------:R0:W1:Y:S02]  /*7710*/  SHFL.DOWN P6, R155, R152, R148, R149 ;  /* 0x08000094989b7389 */ /* 0x00006400000c0095 */
[----:B01----:R-:W-:Y:S01]  /*7720*/  ENDCOLLECTIVE ;  /* 0x000000000000791b */ /* 0x003fe20003800000 */
.L_x_9542:
[----:B------:R-:W-:Y:S01]  /*7730*/  HFMA2.MMA R148, -RZ, RZ, 0, 4.76837158203125e-07 ;  /* 0x00000008ff947435 */ /* 0x000fe200000001ff */
[----:B------:R-:W-:Y:S01]  /*7740*/  MOV R152, R221 ;  /* 0x000000dd00987202 */ /* 0x000fe20000000f00 */
[----:B------:R-:W-:-:S09]  /*7750*/  FADD.FTZ R222, R155, R222 ;  /* 0x000000de9bde7221 */ /* 0x000fd20000010000 */
[----:B------:R-:W-:Y:S05]  /*7760*/  WARPSYNC.COLLECTIVE R151, `(.L_x_9543) ;  /* 0x0000000097087348 */ /* 0x000fea0003c00000 */
[----:B------:R0:W1:Y:S02]  /*7770*/  SHFL.DOWN P6, R155, R152, R148, R149 ;  /* 0x08000094989b7389 */ /* 0x00006400000c0095 */
[----:B01----:R-:W-:Y:S01]  /*7780*/  ENDCOLLECTIVE ;  /* 0x000000000000791b */ /* 0x003fe20003800000 */
.L_x_9543:
[----:B------:R-:W-:Y:S01]  /*7790*/  MOV R152, R222 ;  /* 0x000000de00987202 */ /* 0x000fe20000000f00 */
[----:B------:R-:W-:-:S07]  /*77a0*/  FADD.FTZ R221, R221, R155 ;  /* 0x0000009bdddd7221 */ /* 0x000fce0000010000 */
[----:B------:R-:W-:Y:S05]  /*77b0*/  WARPSYNC.COLLECTIVE R151, `(.L_x_9544) ;  /* 0x0000000097087348 */ /* 0x000fea0003c00000 */
[----:B------:R0:W1:Y:S02]  /*77c0*/  SHFL.DOWN P6, R155, R152, R148, R149 ;  /* 0x08000094989b7389 */ /* 0x00006400000c0095 */
[----:B01----:R-:W-:Y:S01]  /*77d0*/  ENDCOLLECTIVE ;  /* 0x000000000000791b */ /* 0x003fe20003800000 */
.L_x_9544:
[----:B------:R-:W-:Y:S01]  /*77e0*/  HFMA2.MMA R148, -RZ, RZ, 0, 2.384185791015625e-07 ;  /* 0x00000004ff947435 */ /* 0x000fe200000001ff */
[----:B------:R-:W-:Y:S01]  /*77f0*/  MOV R152, R221 ;  /* 0x000000dd00987202 */ /* 0x000fe20000000f00 */
[----:B------:R-:W-:-:S09]  /*7800*/  FADD.FTZ R222, R222, R155 ;  /* 0x0000009bdede7221 */ /* 0x000fd20000010000 */
[----:B------:R-:W-:Y:S05]  /*7810*/  WARPSYNC.COLLECTIVE R151, `(.L_x_9545) ;  /* 0x0000000097087348 */ /* 0x000fea0003c00000 */
[----:B------:R0:W1:Y:S02]  /*7820*/  SHFL.DOWN P6, R155, R152, R148, R149 ;  /* 0x08000094989b7389 */ /* 0x00006400000c0095 */
[----:B01----:R-:W-:Y:S01]  /*7830*/  ENDCOLLECTIVE ;  /* 0x000000000000791b */ /* 0x003fe20003800000 */
.L_x_9545:
[----:B------:R-:W-:Y:S02]  /*7840*/  MOV R152, R222 ;  /* 0x000000de00987202 */ /* 0x000fe40000000f00 */
[----:B------:R-:W-:-:S07]  /*7850*/  MOV R154, R155 ;  /* 0x0000009b009a7202 */ /* 0x000fce0000000f00 */
[----:B------:R-:W-:Y:S05]  /*7860*/  WARPSYNC.COLLECTIVE R151, `(.L_x_9546) ;  /* 0x0000000097087348 */ /* 0x000fea0003c00000 */
[----:B------:R0:W1:Y:S02]  /*7870*/  SHFL.DOWN P6, R155, R152, R148, R149 ;  /* 0x08000094989b7389 */ /* 0x00006400000c0095 */
[----:B01----:R-:W-:Y:S01]  /*7880*/  ENDCOLLECTIVE ;  /* 0x000000000000791b */ /* 0x003fe20003800000 */
.L_x_9546:
[----:B------:R-:W-:Y:S01]  /*7890*/  FADD.FTZ R154, R221, R154 ;  /* 0x0000009add9a7221 */ /* 0x000fe20000010000 */
[----:B------:R-:W-:-:S04]  /*78a0*/  HFMA2.MMA R148, -RZ, RZ, 0, 1.1920928955078125e-07 ;  /* 0x00000002ff947435 */ /* 0x000fc800000001ff */
[----:B------:R-:W-:Y:S02]  /*78b0*/  MOV R152, R154 ;  /* 0x0000009a00987202 */ /* 0x000fe40000000f00 */
[----:B------:R-:W-:-:S07]  /*78c0*/  MOV R153, R155 ;  /* 0x0000009b00997202 */ /* 0x000fce0000000f00 */
[----:B------:R-:W-:Y:S05]  /*78d0*/  WARPSYNC.COLLECTIVE R151, `(.L_x_9547) ;  /* 0x0000000097087348 */ /* 0x000fea0003c00000 */
[----:B------:R0:W1:Y:S02]  /*78e0*/  SHFL.DOWN P6, R155, R152, R148, R149 ;  /* 0x08000094989b7389 */ /* 0x00006400000c0095 */
[----:B01----:R-:W-:Y:S01]  /*78f0*/  ENDCOLLECTIVE ;  /* 0x000000000000791b */ /* 0x003fe20003800000 */
.L_x_9547:
[----:B------:R-:W-:-:S05]  /*7900*/  FADD.FTZ R153, R222, R153 ;  /* 0x00000099de997221 */ /* 0x000fca0000010000 */
[----:B------:R-:W-:Y:S01]  /*7910*/  MOV R152, R153 ;  /* 0x0000009900987202 */ /* 0x000fe20000000f00 */
[----:B------:R-:W-:-:S07]  /*7920*/  FADD.FTZ R154, R154, R155 ;  /* 0x0000009b9a9a7221 */ /* 0x000fce0000010000 */
[----:B------:R-:W-:Y:S05]  /*7930*/  WARPSYNC.COLLECTIVE R151, `(.L_x_9548) ;  /* 0x0000000097087348 */ /* 0x000fea0003c00000 */
[----:B------:R0:W1:Y:S02]  /*7940*/  SHFL.DOWN P6, R155, R152, R148, R149 ;  /* 0x08000094989b7389 */ /* 0x00006400000c0095 */
[----:B01----:R-:W-:Y:S01]  /*7950*/  ENDCOLLECTIVE ;  /* 0x000000000000791b */ /* 0x003fe20003800000 */
.L_x_9548:
[----:B------:R-:W-:Y:S01]  /*7960*/  HFMA2.MMA R148, -RZ, RZ, 0, 5.9604644775390625e-08 ;  /* 0x00000001ff947435 */ /* 0x000fe200000001ff */
[----:B------:R-:W-:Y:S01]  /*7970*/  MOV R152, R154 ;  /* 0x0000009a00987202 */ /* 0x000fe20000000f00 */
[----:B------:R-:W-:-:S09]  /*7980*/  FADD.FTZ R153, R153, R155 ;  /* 0x0000009b99997221 */ /* 0x000fd20000010000 */
[----:B------:R-:W-:Y:S05]  /*7990*/  WARPSYNC.COLLECTIVE R151, `(.L_x_9549) ;  /* 0x0000000097087348 */ /* 0x000fea0003c00000 */
[----:B------:R0:W1:Y:S02]  /*79a0*/  SHFL.DOWN P6, R155, R152, R148, R149 ;  /* 0x08000094989b7389 */ /* 0x00006400000c0095 */
[----:B01----:R-:W-:Y:S01]  /*79b0*/  ENDCOLLECTIVE ;  /* 0x000000000000791b */ /* 0x003fe20003800000 */
.L_x_9549:
[----:B------:R-:W-:Y:S02]  /*79c0*/  MOV R152, R153 ;  /* 0x0000009900987202 */ /* 0x000fe40000000f00 */
[----:B------:R-:W-:-:S07]  /*79d0*/  MOV R160, R155 ;  /* 0x0000009b00a07202 */ /* 0x000fce0000000f00 */
[----:B------:R-:W-:Y:S05]  /*79e0*/  WARPSYNC.COLLECTIVE R151, `(.L_x_9550) ;  /* 0x0000000097087348 */ /* 0x000fea0003c00000 */
[----:B------:R0:W1:Y:S02]  /*79f0*/  SHFL.DOWN P6, R155, R152, R148, R149 ;  /* 0x08000094989b7389 */ /* 0x00006400000c0095 */
[----:B01----:R-:W-:Y:S01]  /*7a00*/  ENDCOLLECTIVE ;  /* 0x000000000000791b */ /* 0x003fe20003800000 */
.L_x_9550:
[----:B------:R-:W-:Y:S01]  /*7a10*/  MOV R149, R155 ;  /* 0x0000009b00957202 */ /* 0x000fe20000000f00 */
[----:B------:R-:W-:Y:S06]  /*7a20*/  BRA `(.L_x_9551) ;  /* 0xffffffb000d07947 */ /* 0x000fec000383ffff */
.L_x_9552:
        /* <DEDUP_REMOVED lines=13> */
.L_x_13997:


//--------------------- .text._ZN10layer_norm22ln_bwd_finalize_kernelINS_22Kernel_traits_finalizeILj4096E6__halfS2_fS2_fjLb1ELj1024ELj4ENS_18Kernel_traits_baseILj4096ES2_S2_fS2_fjLj1024EEEEELb1ELb1EEEvNS_9BwdParamsE --------------------------
	.section	.text._ZN10layer_norm22ln_bwd_finalize_kernelINS_22Kernel_traits_finalizeILj4096E6__halfS2_fS2_fjLb1ELj1024ELj4ENS_18Kernel_traits_baseILj4096ES2_S2_fS2_fjLj1024EEEEELb1ELb1EEEvNS_9BwdParamsE,"ax",@progbits
	.align	128
        .global         _ZN10layer_norm22ln_bwd_finalize_kernelINS_22Kernel_traits_finalizeILj4096E6__halfS2_fS2_fjLb1ELj1024ELj4ENS_18Kernel_traits_baseILj4096ES2_S2_fS2_fjLj1024EEEEELb1ELb1EEEvNS_9BwdParamsE
        .type           _ZN10layer_norm22ln_bwd_finalize_kernelINS_22Kernel_traits_finalizeILj4096E6__halfS2_fS2_fjLb1ELj1024ELj4ENS_18Kernel_traits_baseILj4096ES2_S2_fS2_fjLj1024EEEEELb1ELb1EEEvNS_9BwdParamsE,@function
        .size           _ZN10layer_norm22ln_bwd_finalize_kernelINS_22Kernel_traits_finalizeILj4096E6__halfS2_fS2_fjLb1ELj1024ELj4ENS_18Kernel_traits_baseILj4096ES2_S2_fS2_fjLj1024EEEEELb1ELb1EEEvNS_9BwdParamsE,(.L_x_13998 - _ZN10layer_norm22ln_bwd_finalize_kernelINS_22Kernel_traits_finalizeILj4096E6__halfS2_fS2_fjLb1ELj1024ELj4ENS_18Kernel_traits_baseILj4096ES2_S2_fS2_fjLj1024EEEEELb1ELb1EEEvNS_9BwdParamsE)
        .other          _ZN10layer_norm22ln_bwd_finalize_kernelINS_22Kernel_traits_finalizeILj4096E6__halfS2_fS2_fjLb1ELj1024ELj4ENS_18Kernel_traits_baseILj4096ES2_S2_fS2_fjLj1024EEEEELb1ELb1EEEvNS_9BwdParamsE,@"STO_CUDA_ENTRY STV_DEFAULT"
_ZN10layer_norm22ln_bwd_finalize_kernelINS_22Kernel_traits_finalizeILj4096E6__halfS2_fS2_fjLb1ELj1024ELj4ENS_18Kernel_traits_baseILj4096ES2_S2_fS2_fjLj1024EEEEELb1ELb1EEEvNS_9BwdParamsE:
.text._ZN10layer_norm22ln_bwd_finalize_kernelINS_22Kernel_traits_finalizeILj4096E6__halfS2_fS2_fjLb1ELj1024ELj4ENS_18Kernel_traits_baseILj4096ES2_S2_fS2_fjLj1024EEEEELb1ELb1EEEvNS_9BwdParamsE:
        /* <DEDUP_REMOVED lines=25> */
.L_x_9564:
        /* <DEDUP_REMOVED lines=33> */
.L_x_9557:
        /* <DEDUP_REMOVED lines=49> */
.L_x_9556:
[----:B------:R-:W-:Y:S05]  /*06b0*/  BSYNC B1 ;  /* 0x0000000000017941 */ /* 0x000fea0003800000 */
.L_x_9555:
        /* <DEDUP_REMOVED lines=32> */
.L_x_9559:
[----:B------:R-:W-:Y:S05]  /*08c0*/  BSYNC B1 ;  /* 0x0000000000017941 */ /* 0x000fea0003800000 */
.L_x_9558:
        /* <DEDUP_REMOVED lines=16> */
.L_x_9554:
[----:B------:R-:W-:Y:S05]  /*09d0*/  BSYNC B0 ;  /* 0x0000000000007941 */ /* 0x000fea0003800000 */
.L_x_9553:
        /* <DEDUP_REMOVED lines=40> */
.L_x_9580:
        /* <DEDUP_REMOVED lines=8> */
.L_x_9560:
        /* <DEDUP_REMOVED lines=21> */
.L_x_9563:
[----:B------:R-:W-:Y:S05]  /*0e30*/  BSYNC B0 ;  /* 0x0000000000007941 */ /* 0x000fea0003800000 */
.L_x_9562:
[C---:B------:R-:W-:Y:S02]  /*0e40*/  ISETP.GT.U32.AND P1, PT, R4.reuse, -0x1001, PT ;  /* 0xffffefff0400780c */ /* 0x040fe40003f24070 */
[----:B------:R-:W-:Y:S02]  /*0e50*/  IADD3 R4, R4, 0x1000, RZ ;  /* 0x0000100004047810 */ /* 0x000fe40007ffe0ff */
[----:B------:R-:W-:-:S09]  /*0e60*/  IADD3 R5, R5, 0x800, RZ ;  /* 0x0000080005057810 */ /* 0x000fd20007ffe0ff */
[----:B------:R-:W-:Y:S05]  /*0e70*/  @P1 BRA `(.L_x_9564) ;  /* 0xfffffff000c41947 */ /* 0x000fea000383ffff */
[----:B------:R-:W-:Y:S05]  /*0e80*/  EXIT ;  /* 0x000000000000794d */ /* 0x000fea0003800000 */
.L_x_9561:
[----:B------:R-:W-:Y:S01]  /*0e90*/  HFMA2.MMA R22, -RZ, RZ, 0, 5.9604644775390625e-08 ;  /* 0x00000001ff167435 */ /* 0x000fe200000001ff */
[----:B---3--:R-:W-:Y:S01]  /*0ea0*/  MOV R23, R8 ;  /* 0x0000000800177202 */ /* 0x008fe20000000f00 */
[----:B------:R-:W-:Y:S01]  /*0eb0*/  IMAD.MOV.U32 R20, RZ, RZ, -0x1 ;  /* 0xffffffffff147424 */ /* 0x000fe200078e00ff */
[----:B------:R-:W-:-:S08]  /*0ec0*/  MOV R25, 0x1f ;  /* 0x0000001f00197802 */ /* 0x000fd00000000f00 */
[----:B012---:R-:W-:Y:S05]  /*0ed0*/  WARPSYNC.COLLECTIVE R20, `(.L_x_9565) ;  /* 0x0000000014087348 */ /* 0x007fea0003c00000 */
[----:B------:R3:W4:Y:S02]  /*0ee0*/  SHFL.BFLY P2, R21, R23, R22, R25 ;  /* 0x0c00001617157389 */ /* 0x0007240000040019 */
[----:B01234-:R-:W-:Y:S01]  /*0ef0*/  ENDCOLLECTIVE ;  /* 0x000000000000791b */ /* 0x01ffe20003800000 */
.L_x_9565:
[----:B------:R-:W-:Y:S01]  /*0f00*/  HFMA2.MMA R22, -RZ, RZ, 0, 1.1920928955078125e-07 ;  /* 0x00000002ff167435 */ /* 0x000fe200000001ff */
[----:B------:R-:W-:-:S05]  /*0f10*/  MOV R9, R21 ;  /* 0x0000001500097202 */ /* 0x000fca0000000f00 */
[----:B------:R-:W-:-:S05]  /*0f20*/  FADD.FTZ R9, R8, R9 ;  /* 0x0000000908097221 */ /* 0x000fca0000010000 */
[----:B------:R-:W-:-:S07]  /*0f30*/  MOV R23, R9 ;  /* 0x0000000900177202 */ /* 0x000fce0000000f00 */
[----:B------:R-:W-:Y:S05]  /*0f40*/  WARPSYNC.COLLECTIVE R20, `(.L_x_9566) ;  /* 0x0000000014087348 */ /* 0x000fea0003c00000 */
[----:B------:R0:W1:Y:S02]  /*0f50*/  SHFL.BFLY P2, R21, R23, R22, R25 ;  /* 0x0c00001617157389 */ /* 0x0000640000040019 */
[----:B01----:R-:W-:Y:S01]  /*0f60*/  ENDCOLLECTIVE ;  /* 0x000000000000791b */ /* 0x003fe20003800000 */
.L_x_9566:
[----:B------:R-:W-:Y:S01]  /*0f70*/  HFMA2.MMA R22, -RZ, RZ, 0, 2.384185791015625e-07 ;  /* 0x00000004ff167435 */ /* 0x000fe200000001ff */
[----:B------:R-:W-:-:S05]  /*0f80*/  MOV R12, R21 ;  /* 0x00000015000c7202 */ /* 0x000fca0000000f00 */
[----:B------:R-:W-:-:S05]  /*0f90*/  FADD.FTZ R12, R9, R12 ;  /* 0x0000000c090c7221 */ /* 0x000fca0000010000 */
[----:B------:R-:W-:-:S07]  /*0fa0*/  MOV R23, R12 ;  /* 0x0000000c00177202 */ /* 0x000fce0000000f00 */
[----:B------:R-:W-:Y:S05]  /*0fb0*/  WARPSYNC.COLLECTIVE R20, `(.L_x_9567) ;  /* 0x0000000014087348 */ /* 0x000fea0003c00000 */
[----:B------:R0:W1:Y:S02]  /*0fc0*/  SHFL.BFLY P2, R21, R23, R22, R25 ;  /* 0x0c00001617157389 */ /* 0x0000640000040019 */
[----:B01----:R-:W-:Y:S01]  /*0fd0*/  ENDCOLLECTIVE ;  /* 0x000000000000791b */ /* 0x003fe20003800000 */
.L_x_9567:
[----:B------:R-:W-:Y:S01]  /*0fe0*/  HFMA2.MMA R22, -RZ, RZ, 0, 4.76837158203125e-07 ;  /* 0x00000008ff167435 */ /* 0x000fe200000001ff */
[----:B------:R-:W-:-:S05]  /*0ff0*/  MOV R13, R21 ;  /* 0x00000015000d7202 */ /* 0x000fca0000000f00 */
[----:B------:R-:W-:-:S04]  /*1000*/  FADD.FTZ R13, R12, R13 ;  /* 0x0000000d0c0d7221 */ /* 0x000fc80000010000 */
[----:B------:R-:W-:-:S07]  /*1010*/  IMAD.MOV.U32 R23, RZ, RZ, R13 ;  /* 0x000000ffff177224 */ /* 0x000fce00078e000d */
[----:B------:R-:W-:Y:S05]  /*1020*/  WARPSYNC.COLLECTIVE R20, `(.L_x_9568) ;  /* 0x0000000014087348 */ /* 0x000fea0003c00000 */
[----:B------:R0:W1:Y:S02]  /*1030*/  SHFL.BFLY P2, R21, R23, R22, R25 ;  /* 0x0c00001617157389 */ /* 0x0000640000040019 */
[----:B01----:R-:W-:Y:S01]  /*1040*/  ENDCOLLECTIVE ;  /* 0x000000000000791b */ /* 0x003fe20003800000 */
.L_x_9568:
[----:B------:R-:W-:Y:S01]  /*1050*/  HFMA2.MMA R22, -RZ, RZ, 0, 9.5367431640625e-07 ;  /* 0x00000010ff167435 */ /* 0x000fe200000001ff */
[----:B------:R-:W-:-:S05]  /*1060*/  MOV R8, R21 ;  /* 0x0000001500087202 */ /* 0x000fca0000000f00 */
[----:B------:R-:W-:-:S05]  /*1070*/  FADD.FTZ R9, R13, R8 ;  /* 0x000000080d097221 */ /* 0x000fca0000010000 */
[----:B------:R-:W-:-:S07]  /*1080*/  MOV R23, R9 ;  /* 0x0000000900177202 */ /* 0x000fce0000000f00 */
[----:B------:R-:W-:Y:S05]  /*1090*/  WARPSYNC.COLLECTIVE R20, `(.L_x_9569) ;  /* 0x0000000014087348 */ /* 0x000fea0003c00000 */
[----:B------:R0:W1:Y:S02]  /*10a0*/  SHFL.BFLY P2, R21, R23, R22, R25 ;  /* 0x0c00001617157389 */ /* 0x0000640000040019 */
[----:B01----:R-:W-:Y:S01]  /*10b0*/  ENDCOLLECTIVE ;  /* 0x000000000000791b */ /* 0x003fe20003800000 */
.L_x_9569:
[----:B------:R-:W-:Y:S01]  /*10c0*/  HFMA2.MMA R22, -RZ, RZ, 0, 5.9604644775390625e-08 ;  /* 0x00000001ff167435 */ /* 0x000fe200000001ff */
[----:B------:R-:W-:Y:S02]  /*10d0*/  MOV R23, R11 ;  /* 0x0000000b00177202 */ /* 0x000fe40000000f00 */
[----:B------:R-:W-:-:S08]  /*10e0*/  MOV R8, R21 ;  /* 0x0000001500087202 */ /* 0x000fd00000000f00 */
[----:B------:R-:W-:Y:S05]  /*10f0*/  WARPSYNC.COLLECTIVE R20, `(.L_x_9570) ;  /* 0x0000000014087348 */ /* 0x000fea0003c00000 */
[----:B------:R0:W1:Y:S02]  /*1100*/  SHFL.BFLY P2, R21, R23, R22, R25 ;  /* 0x0c00001617157389 */ /* 0x0000640000040019 */
[----:B01----:R-:W-:Y:S01]  /*1110*/  ENDCOLLECTIVE ;  /* 0x000000000000791b */ /* 0x003fe20003800000 */
.L_x_9570:
[----:B------:R-:W-:Y:S01]  /*1120*/  HFMA2.MMA R22, -RZ, RZ, 0, 1.1920928955078125e-07 ;  /* 0x00000002ff167435 */ /* 0x000fe200000001ff */
[----:B------:R-:W-:-:S05]  /*1130*/  MOV R12, R21 ;  /* 0x00000015000c7202 */ /* 0x000fca0000000f00 */
[----:B------:R-:W-:-:S04]  /*1140*/  FADD.FTZ R14, R11, R12 ;  /* 0x0000000c0b0e7221 */ /* 0x000fc80000010000 */
[----:B------:R-:W-:-:S07]  /*1150*/  IMAD.MOV.U32 R23, RZ, RZ, R14 ;  /* 0x000000ffff177224 */ /* 0x000fce00078e000e */
[----:B------:R-:W-:Y:S05]  /*1160*/  WARPSYNC.COLLECTIVE R20, `(.L_x_9571) ;  /* 0x0000000014087348 */ /* 0x000fea0003c00000 */
[----:B------:R0:W1:Y:S02]  /*1170*/  SHFL.BFLY P2, R21, R23, R22, R25 ;  /* 0x0c00001617157389 */ /* 0x0000640000040019 */
[----:B01----:R-:W-:Y:S01]  /*1180*/  ENDCOLLECTIVE ;  /* 0x000000000000791b */ /* 0x003fe20003800000 */
.L_x_9571:
[----:B------:R-:W-:Y:S01]  /*1190*/  HFMA2.MMA R22, -RZ, RZ, 0, 2.384185791015625e-07 ;  /* 0x00000004ff167435 */ /* 0x000fe200000001ff */
[----:B------:R-:W-:-:S05]  /*11a0*/  MOV R13, R21 ;  /* 0x00000015000d7202 */ /* 0x000fca0000000f00 */
[----:B------:R-:W-:-:S05]  /*11b0*/  FADD.FTZ R15, R14, R13 ;  /* 0x0000000d0e0f7221 */ /* 0x000fca0000010000 */
[----:B------:R-:W-:-:S07]  /*11c0*/  MOV R23, R15 ;  /* 0x0000000f00177202 */ /* 0x000fce0000000f00 */
[----:B------:R-:W-:Y:S05]  /*11d0*/  WARPSYNC.COLLECTIVE R20, `(.L_x_9572) ;  /* 0x0000000014087348 */ /* 0x000fea0003c00000 */
[----:B------:R0:W1:Y:S02]  /*11e0*/  SHFL.BFLY P2, R21, R23, R22, R25 ;  /* 0x0c00001617157389 */ /* 0x0000640000040019 */
[----:B01----:R-:W-:Y:S01]  /*11f0*/  ENDCOLLECTIVE ;  /* 0x000000000000791b */ /* 0x003fe20003800000 */
.L_x_9572:
[----:B------:R-:W-:Y:S01]  /*1200*/  HFMA2.MMA R22, -RZ, RZ, 0, 4.76837158203125e-07 ;  /* 0x00000008ff167435 */ /* 0x000fe200000001ff */
[----:B------:R-:W-:-:S05]  /*1210*/  MOV R16, R21 ;  /* 0x0000001500107202 */ /* 0x000fca0000000f00 */
[----:B------:R-:W-:-:S05]  /*1220*/  FADD.FTZ R16, R15, R16 ;  /* 0x000000100f107221 */ /* 0x000fca0000010000 */
[----:B------:R-:W-:-:S07]  /*1230*/  MOV R23, R16 ;  /* 0x0000001000177202 */ /* 0x000fce0000000f00 */
[----:B------:R-:W-:Y:S05]  /*1240*/  WARPSYNC.COLLECTIVE R20, `(.L_x_9573) ;  /* 0x0000000014087348 */ /* 0x000fea0003c00000 */
[----:B------:R0:W1:Y:S02]  /*1250*/  SHFL.BFLY P2, R21, R23, R22, R25 ;  /* 0x0c00001617157389 */ /* 0x0000640000040019 */
[----:B01----:R-:W-:Y:S01]  /*1260*/  ENDCOLLECTIVE ;  /* 0x000000000000791b */ /* 0x003fe20003800000 */
.L_x_9573:
[----:B------:R-:W-:Y:S01]  /*1270*/  HFMA2.MMA R22, -RZ, RZ, 0, 9.5367431640625e-07 ;  /* 0x00000010ff167435 */ /* 0x000fe200000001ff */
[----:B------:R-:W-:-:S05]  /*1280*/  MOV R11, R21 ;  /* 0x00000015000b7202 */ /* 0x000fca0000000f00 */
[----:B------:R-:W-:-:S04]  /*1290*/  FADD.FTZ R11, R16, R11 ;  /* 0x0000000b100b7221 */ /* 0x000fc80000010000 */
[----:B------:R-:W-:-:S07]  /*12a0*/  IMAD.MOV.U32 R23, RZ, RZ, R11 ;  /* 0x000000ffff177224 */ /* 0x000fce00078e000b */
[----:B------:R-:W-:Y:S05]  /*12b0*/  WARPSYNC.COLLECTIVE R20, `(.L_x_9574) ;  /* 0x0000000014087348 */ /* 0x000fea0003c00000 */
[----:B------:R0:W1:Y:S02]  /*12c0*/  SHFL.BFLY P2, R21, R23, R22, R25 ;  /* 0x0c00001617157389 */ /* 0x0000640000040019 */
[----:B01----:R-:W-:Y:S01]  /*12d0*/  ENDCOLLECTIVE ;  /* 0x000000000000791b */ /* 0x003fe20003800000 */
.L_x_9574:
[----:B------:R-:W-:Y:S01]  /*12e0*/  HFMA2.MMA R22, -RZ, RZ, 0, 5.9604644775390625e-08 ;  /* 0x00000001ff167435 */ /* 0x000fe200000001ff */
[----:B------:R-:W-:Y:S02]  /*12f0*/  MOV R23, R10 ;  /* 0x0000000a00177202 */ /* 0x000fe40000000f00 */
[----:B------:R-:W-:-:S08]  /*1300*/  MOV R12, R21 ;  /* 0x00000015000c7202 */ /* 0x000fd00000000f00 */
[----:B------:R-:W-:Y:S05]  /*1310*/  WARPSYNC.COLLECTIVE R20, `(.L_x_9575) ;  /* 0x0000000014087348 */ /* 0x000fea0003c00000 */
[----:B------:R0:W1:Y:S02]  /*1320*/  SHFL.BFLY P2, R21, R23, R22, R25 ;  /* 0x0c00001617157389 */ /* 0x0000640000040019 */
[----:B01----:R-:W-:Y:S01]  /*1330*/  ENDCOLLECTIVE ;  /* 0x000000000000791b */ /* 0x003fe20003800000 */
.L_x_9575:
[----:B------:R-:W-:Y:S01]  /*1340*/  HFMA2.MMA R22, -RZ, RZ, 0, 1.1920928955078125e-07 ;  /* 0x00000002ff167435 */ /* 0x000fe200000001ff */
[----:B------:R-:W-:-:S05]  /*1350*/  MOV R13, R21 ;  /* 0x00000015000d7202 */ /* 0x000fca0000000f00 */
[----:B------:R-:W-:-:S05]  /*1360*/  FADD.FTZ R17, R10, R13 ;  /* 0x0000000d0a117221 */ /* 0x000fca0000010000 */
[----:B------:R-:W-:-:S07]  /*1370*/  MOV R23, R17 ;  /* 0x0000001100177202 */ /* 0x000fce0000000f00 */
[----:B------:R-:W-:Y:S05]  /*1380*/  WARPSYNC.COLLECTIVE R20, `(.L_x_9576) ;  /* 0x0000000014087348 */ /* 0x000fea0003c00000 */
[----:B------:R0:W1:Y:S02]  /*1390*/  SHFL.BFLY P2, R21, R23, R22, R25 ;  /* 0x0c00001617157389 */ /* 0x0000640000040019 */
[----:B01----:R-:W-:Y:S01]  /*13a0*/  ENDCOLLECTIVE ;  /* 0x000000000000791b */ /* 0x003fe20003800000 */
.L_x_9576:
[----:B------:R-:W-:Y:S01]  /*13b0*/  HFMA2.MMA R22, -RZ, RZ, 0, 2.384185791015625e-07 ;  /* 0x00000004ff167435 */ /* 0x000fe200000001ff */
[----:B------:R-:W-:-:S05]  /*13c0*/  MOV R16, R21 ;  /* 0x0000001500107202 */ /* 0x000fca0000000f00 */
[----:B------:R-:W-:-:S04]  /*13d0*/  FADD.FTZ R18, R17, R16 ;  /* 0x0000001011127221 */ /* 0x000fc80000010000 */
[----:B------:R-:W-:-:S07]  /*13e0*/  IMAD.MOV.U32 R23, RZ, RZ, R18 ;  /* 0x000000ffff177224 */ /* 0x000fce00078e0012 */
[----:B------:R-:W-:Y:S05]  /*13f0*/  WARPSYNC.COLLECTIVE R20, `(.L_x_9577) ;  /* 0x0000000014087348 */ /* 0x000fea0003c00000 */
[----:B------:R0:W1:Y:S02]  /*1400*/  SHFL.BFLY P2, R21, R23, R22, R25 ;  /* 0x0c00001617157389 */ /* 0x0000640000040019 */
[----:B01----:R-:W-:Y:S01]  /*1410*/  ENDCOLLECTIVE ;  /* 0x000000000000791b */ /* 0x003fe20003800000 */
.L_x_9577:
[----:B------:R-:W-:Y:S01]  /*1420*/  HFMA2.MMA R22, -RZ, RZ, 0, 4.76837158203125e-07 ;  /* 0x00000008ff167435 */ /* 0x000fe200000001ff */
[----:B------:R-:W-:-:S05]  /*1430*/  MOV R19, R21 ;  /* 0x0000001500137202 */ /* 0x000fca0000000f00 */
[----:B------:R-:W-:-:S05]  /*1440*/  FADD.FTZ R19, R18, R19 ;  /* 0x0000001312137221 */ /* 0x000fca0000010000 */
[----:B------:R-:W-:-:S07]  /*1450*/  MOV R23, R19 ;  /* 0x0000001300177202 */ /* 0x000fce0000000f00 */
[----:B------:R-:W-:Y:S05]  /*1460*/  WARPSYNC.COLLECTIVE R20, `(.L_x_9578) ;  /* 0x0000000014087348 */ /* 0x000fea0003c00000 */
[----:B------:R0:W1:Y:S02]  /*1470*/  SHFL.BFLY P2, R21, R23, R22, R25 ;  /* 0x0c00001617157389 */ /* 0x0000640000040019 */
[----:B01----:R-:W-:Y:S01]  /*1480*/  ENDCOLLECTIVE ;  /* 0x000000000000791b */ /* 0x003fe20003800000 */
.L_x_9578:
[----:B------:R-:W-:Y:S01]  /*1490*/  HFMA2.MMA R22, -RZ, RZ, 0, 9.5367431640625e-07 ;  /* 0x00000010ff167435 */ /* 0x000fe200000001ff */
[----:B------:R-:W-:-:S05]  /*14a0*/  MOV R10, R21 ;  /* 0x00000015000a7202 */ /* 0x000fca0000000f00 */
[----:B------:R-:W-:-:S05]  /*14b0*/  FADD.FTZ R10, R19, R10 ;  /* 0x0000000a130a7221 */ /* 0x000fca0000010000 */
[----:B------:R-:W-:-:S07]  /*14c0*/  MOV R23, R10 ;  /* 0x0000000a00177202 */ /* 0x000fce0000000f00 */
[----:B------:R-:W-:Y:S05]  /*14d0*/  WARPSYNC.COLLECTIVE R20, `(.L_x_9579) ;  /* 0x0000000014087348 */ /* 0x000fea0003c00000 */
[----:B------:R0:W1:Y:S02]  /*14e0*/  SHFL.BFLY P2, R21, R23, R22, R25 ;  /* 0x0c00001617157389 */ /* 0x0000640000040019 */
[----:B01----:R-:W-:Y:S01]  /*14f0*/  ENDCOLLECTIVE ;  /* 0x000000000000791b */ /* 0x003fe20003800000 */
.L_x_9579:
[----:B------:R-:W-:Y:S01]  /*1500*/  MOV R15, R21 ;  /* 0x00000015000f7202 */ /* 0x000fe20000000f00 */
[----:B------:R-:W-:Y:S06]  /*1510*/  BRA `(.L_x_9580) ;  /* 0xfffffff400d07947 */ /* 0x000fec000383ffff */
.L_x_9581:
        /* <DEDUP_REMOVED lines=14> */
.L_x_13998:


//--------------------- .text._ZN10layer_norm13ln_bwd_kernelINS_13Kernel_traitsI6__halfS2_fS2_fjLj4096ELj1ELj1ELj4ELj16ENS_18Kernel_traits_baseILj4096ES2_S2_fS2_fjLj128EEEEELb1ELb1ELb1ELb1EEEvNS_9BwdParamsE --------------------------
	.section	.text._ZN10layer_norm13ln_bwd_kernelINS_13Kernel_traitsI6__halfS2_fS2_fjLj4096ELj1ELj1ELj4ELj16ENS_18Kernel_traits_baseILj4096ES2_S2_fS2_fjLj128EEEEELb1ELb1ELb1ELb1EEEvNS_9BwdParamsE,"ax",@progbits
	.align	128
        .global         _ZN10layer_norm13ln_bwd_kernelINS_13Kernel_traitsI6__halfS2_fS2_fjLj4096ELj1ELj1ELj4ELj16ENS_18Kernel_traits_baseILj4096ES2_S2_fS2_fjLj128EEEEELb1ELb1ELb1ELb1EEEvNS_9BwdParamsE
        .type           _ZN10layer_norm13ln_bwd_kernelINS_13Kernel_traitsI6__halfS2_fS2_fjLj4096ELj1ELj1ELj4ELj16ENS_18Kernel_traits_baseILj4096ES2_S2_fS2_fjLj128EEEEELb1ELb1ELb1ELb1EEEvNS_9BwdParamsE,@function
        .size           _ZN10layer_norm13ln_bwd_kernelINS_13Kernel_traitsI6__halfS2_fS2_fjLj4096ELj1ELj1ELj4ELj16ENS_18Kernel_traits_baseILj4096ES2_S2_fS2_fjLj128EEEEELb1ELb1ELb1ELb1EEEvNS_9BwdParamsE,(.L_x_13999 - _ZN10layer_norm13ln_bwd_kernelINS_13Kernel_traitsI6__halfS2_fS2_fjLj4096ELj1ELj1ELj4ELj16ENS_18Kernel_traits_baseILj4096ES2_S2_fS2_fjLj128EEEEELb1ELb1ELb1ELb1EEEvNS_9BwdParamsE)
        .other          _ZN10layer_norm13ln_bwd_kernelINS_13Kernel_traitsI6__halfS2_fS2_fjLj4096ELj1ELj1ELj4ELj16ENS_18Kernel_traits_baseILj4096ES2_S2_fS2_fjLj128EEEEELb1ELb1ELb1ELb1EEEvNS_9BwdParamsE,@"STO_CUDA_ENTRY STV_DEFAULT"
_ZN10layer_norm13ln_bwd_kernelINS_13Kernel_traitsI6__halfS2_fS2_fjLj4096ELj1ELj1ELj4ELj16ENS_18Kernel_traits_baseILj4096ES2_S2_fS2_fjLj128EEEEELb1ELb1ELb1ELb1EEEvNS_9BwdParamsE:
.text._ZN10layer_norm13ln_bwd_kernelINS_13Kernel_traitsI6__halfS2_fS2_fjLj4096ELj1ELj1ELj4ELj16ENS_18Kernel_traits_baseILj4096ES2_S2_fS2_fjLj128EEEEELb1ELb1ELb1ELb1EEEvNS_9BwdParamsE:
        /* <DEDUP_REMOVED lines=73> */
.L_x_9582:
        /* <DEDUP_REMOVED lines=119> */
[----:B------:R2:W-:Y:S02]  /*0c00*/  STL [R1+0xc], R0 ;  /* 0x00000c0001007387 */ /* 0x0005e40000100800 */
.L_x_9722:
        /* <DEDUP_REMOVED lines=18> */
[C---:B----4-:R-:W-:Y:S01]  /*0d30*/  IMAD.WIDE R4, R2.reuse, 0x4, R20 ;  /* 0x0000000402047825 */ /* 0x050fe200078e0214 */
[----:B------:R-:W-:Y:S02]  /*0d40*/  IADD3 R2, R2, UR8, RZ ;  /* 0x0000000802027c10 */ /* 0x000fe4000fffe0ff */
[C---:B------:R-:W-:Y:S02]  /*0d50*/  IADD3 R228, R6.reuse, 0x80, RZ ;  /* 0x0000008006e47810 */ /* 0x040fe40007ffe0ff */
[C---:B------:R-:W-:Y:S02]  /*0d60*/  IADD3 R249, R6.reuse, 0x100, RZ ;  /* 0x0000010006f97810 */ /* 0x040fe40007ffe0ff */
[C---:B------:R-:W-:Y:S01]  /*0d70*/  IADD3 R252, R6.reuse, 0x180, RZ ;  /* 0x0000018006fc7810 */ /* 0x040fe20007ffe0ff */
        /* <DEDUP_REMOVED lines=8> */
[----:B------:R-:W-:Y:S02]  /*0e00*/  MOV R4, UR16 ;  /* 0x0000001000047c02 */ /* 0x000fe40008000f00 */
[----:B------:R-:W-:Y:S02]  /*0e10*/  MOV R5, UR17 ;  /* 0x0000001100057c02 */ /* 0x000fe40008000f00 */
[----:B------:R-:W-:Y:S02]  /*0e20*/  ISETP.NE.U32.AND P0, PT, R4, RZ, PT ;  /* 0x000000ff0400720c */ /* 0x000fe40003f05070 */
[----:B-----5:R-:W-:Y:S02]  /*0e30*/  ISETP.GE.AND P3, PT, R7, 0x1, PT ;  /* 0x000000010700780c */ /* 0x020fe40003f66270 */
[----:B------:R-:W-:-:S13]  /*0e40*/  ISETP.NE.AND.EX P0, PT, R5, RZ, PT, P0 ;  /* 0x000000ff0500720c */ /* 0x000fda0003f05300 */
[----:B------:R-:W5:Y:S04]  /*0e50*/  @P0 LDG.E.128 R40, desc[UR4][R20.64] ;  /* 0x0000000414280981 */ /* 0x000f68000c1e1d00 */
[----:B------:R0:W5:Y:S04]  /*0e60*/  @P0 LDG.E.128 R36, desc[UR4][R20.64+0x10] ;  /* 0x0000100414240981 */ /* 0x000168000c1e1d00 */
[----:B------:R-:W5:Y:S04]  /*0e70*/  @P0 LDG.E.128 R56, desc[UR4][R24.64] ;  /* 0x0000000418380981 */ /* 0x000f68000c1e1d00 */
[----:B------:R-:W5:Y:S01]  /*0e80*/  @P0 LDG.E.128 R52, desc[UR4][R24.64+0x10] ;  /* 0x0000100418340981 */ /* 0x000f62000c1e1d00 */
[----:B0-----:R-:W-:-:S03]  /*0e90*/  @P3 IADD3 R20, R7, -0x1, RZ ;  /* 0xffffffff07143810 */ /* 0x001fc60007ffe0ff */
[----:B------:R-:W5:Y:S02]  /*0ea0*/  @P0 LDG.E.128 R48, desc[UR4][R22.64] ;  /* 0x0000000416300981 */ /* 0x000f64000c1e1d00 */
[----:B------:R-:W-:Y:S02]  /*0eb0*/  @P3 IMAD R20, R20, R189, RZ ;  /* 0x000000bd14143224 */ /* 0x000fe400078e02ff */
[----:B------:R0:W5:Y:S01]  /*0ec0*/  @P0 LDG.E.128 R44, desc[UR4][R22.64+0x10] ;  /* 0x00001004162c0981 */ /* 0x000162000c1e1d00 */
[----:B------:R-:W1:Y:S02]  /*0ed0*/  LDC.64 R188, c[0x0][0x240] ;  /* 0x00009000ffbc7b82 */ /* 0x000e640000000a00 */
[----:B------:R-:W-:Y:S01]  /*0ee0*/  @P3 SHF.R.S32.HI R21, RZ, 0x1f, R20 ;  /* 0x0000001fff153819 */ /* 0x000fe20000011414 */
[----:B------:R-:W5:Y:S03]  /*0ef0*/  @P0 LDG.E.128 R32, desc[UR4][R18.64] ;  /* 0x0000000412200981 */ /* 0x000f66000c1e1d00 */
[----:B------:R-:W-:Y:S01]  /*0f00*/  @P3 LEA.HI R21, R21, R20, RZ, 0x3 ;  /* 0x0000001415153211 */ /* 0x000fe200078f18ff */
[----:B------:R1:W5:Y:S01]  /*0f10*/  @P0 LDG.E.128 R28, desc[UR4][R18.64+0x10] ;  /* 0x00001004121c0981 */ /* 0x000362000c1e1d00 */
[----:B------:R-:W-:-:S02]  /*0f20*/  MOV R20, RZ ;  /* 0x000000ff00147202 */ /* 0x000fc40000000f00 */
[----:B------:R-:W-:-:S04]  /*0f30*/  @P3 LEA.HI.SX32 R20, R21, R251, 0x1d ;  /* 0x000000fb15143211 */ /* 0x000fc800078feaff */
[C---:B------:R-:W-:Y:S02]  /*0f40*/  IADD3 R21, R20.reuse, 0x80, RZ ;  /* 0x0000008014157810 */ /* 0x040fe40007ffe0ff */
[C---:B0-----:R-:W-:Y:S02]  /*0f50*/  IADD3 R22, R20.reuse, 0x100, RZ ;  /* 0x0000010014167810 */ /* 0x041fe40007ffe0ff */
[C---:B------:R-:W-:Y:S01]  /*0f60*/  IADD3 R24, R20.reuse, 0x180, RZ ;  /* 0x0000018014187810 */ /* 0x040fe20007ffe0ff */
        /* <DEDUP_REMOVED lines=10> */
[----:B------:R-:W-:Y:S09]  /*1010*/  BRA `(.L_x_9586) ;  /* 0x0000001400dc7947 */ /* 0x000ff20003800000 */
.L_x_9585:
        /* <DEDUP_REMOVED lines=8> */
[----:B------:R-:W-:Y:S01]  /*10a0*/  HFMA2.MMA R26, -RZ, RZ, 0, 0 ;  /* 0x00000000ff1a7435 */ /* 0x000fe200000001ff */
[----:B-1----:R-:W-:Y:S01]  /*10b0*/  MOV R5, UR17 ;  /* 0x0000001100057c02 */ /* 0x002fe20008000f00 */
[----:B------:R-:W-:Y:S01]  /*10c0*/  STL [R1+0xac], R67 ;  /* 0x0000ac4301007387 */ /* 0x000fe20000100800 */
[----:B------:R-:W-:-:S02]  /*10d0*/  SHF.R.S32.HI R9, RZ, 0x1f, R188 ;  /* 0x0000001fff097819 */ /* 0x000fc400000114bc */
[----:B------:R-:W0:Y:S01]  /*10e0*/  LDC.64 R230, c[0x0][0x240] ;  /* 0x00009000ffe67b82 */ /* 0x000e220000000a00 */
[--C-:B---3--:R-:W-:Y:S01]  /*10f0*/  IMAD.WIDE.U32 R196, R228, 0x20, R212.reuse ;  /* 0x00000020e4c47825 */ /* 0x108fe200078e00d4 */
[----:B------:R-:W-:Y:S01]  /*1100*/  LEA.HI R9, R9, R188, RZ, 0x3 ;  /* 0x000000bc09097211 */ /* 0x000fe200078f18ff */
[----:B------:R-:W-:Y:S02]  /*1110*/  STL [R1+0xa8], R66 ;  /* 0x0000a84201007387 */ /* 0x000fe40000100800 */
[----:B------:R-:W-:Y:S01]  /*1120*/  IMAD.WIDE.U32 R188, R6, 0x20, R212 ;  /* 0x0000002006bc7825 */ /* 0x000fe200078e00d4 */
[----:B------:R-:W-:Y:S01]  /*1130*/  LEA.HI.SX32 R4, R9, R251, 0x1d ;  /* 0x000000fb09047211 */ /* 0x000fe200078feaff */
[----:B------:R-:W3:Y:S04]  /*1140*/  LDG.E.128 R192, desc[UR4][R196.64] ;  /* 0x00000004c4c07981 */ /* 0x000ee8000c1e1d00 */
[----:B------:R1:W3:Y:S01]  /*1150*/  LDG.E.128 R8, desc[UR4][R188.64] ;  /* 0x00000004bc087981 */ /* 0x0002e2000c1e1d00 */
[----:B------:R-:W-:-:S02]  /*1160*/  IADD3 R217, R4, 0x80, RZ ;  /* 0x0000008004d97810 */ /* 0x000fc40007ffe0ff */
[C---:B------:R-:W-:Y:S01]  /*1170*/  IADD3 R220, R4.reuse, 0x100, RZ ;  /* 0x0000010004dc7810 */ /* 0x040fe20007ffe0ff */
[----:B------:R-:W-:Y:S01]  /*1180*/  IMAD.WIDE.U32 R204, R249, 0x20, R212 ;  /* 0x00000020f9cc7825 */ /* 0x000fe200078e00d4 */
[C---:B------:R-:W-:Y:S01]  /*1190*/  IADD3 R224, R4.reuse, 0x180, RZ ;  /* 0x0000018004e07810 */ /* 0x040fe20007ffe0ff */
[----:B------:R-:W-:Y:S04]  /*11a0*/  STL [R1+0xa4], R65 ;  /* 0x0000a44101007387 */ /* 0x000fe80000100800 */
[----:B------:R-:W1:Y:S01]  /*11b0*/  LDG.E.128 R188, desc[UR4][R188.64+0x10] ;  /* 0x00001004bcbc7981 */ /* 0x000e62000c1e1d00 */
[----:B----4-:R-:W-:-:S03]  /*11c0*/  IMAD.WIDE.U32 R12, R4, 0x10, R16 ;  /* 0x00000010040c7825 */ /* 0x010fc600078e0010 */
[----:B------:R-:W4:Y:S01]  /*11d0*/  LDG.E.128 R200, desc[UR4][R204.64] ;  /* 0x00000004ccc87981 */ /* 0x000f22000c1e1d00 */
[----:B------:R-:W-:-:S03]  /*11e0*/  IMAD.WIDE.U32 R216, R217, 0x10, R16 ;  /* 0x00000010d9d87825 */ /* 0x000fc600078e0010 */
[----:B------:R-:W4:Y:S01]  /*11f0*/  LDG.E.128 R196, desc[UR4][R196.64+0x10] ;  /* 0x00001004c4c47981 */ /* 0x000f22000c1e1d00 */
[----:B------:R-:W-:-:S04]  /*1200*/  IMAD.WIDE.U32 R220, R220, 0x10, R16 ;  /* 0x00000010dcdc7825 */ /* 0x000fc800078e0010 */
[----:B------:R-:W-:Y:S01]  /*1210*/  IMAD.WIDE.U32 R224, R224, 0x10, R16 ;  /* 0x00000010e0e07825 */ /* 0x000fe200078e0010 */
[----:B------:R-:W-:Y:S01]  /*1220*/  @P3 IADD3 R16, R7, -0x1, RZ ;  /* 0xffffffff07103810 */ /* 0x000fe20007ffe0ff */
[----:B------:R-:W-:Y:S04]  /*1230*/  STL [R1+0xa0], R64 ;  /* 0x0000a04001007387 */ /* 0x000fe80000100800 */
[----:B------:R-:W-:Y:S01]  /*1240*/  @P3 IMAD R16, R16, R229, RZ ;  /* 0x000000e510103224 */ /* 0x000fe200078e02ff */
[----:B------:R-:W-:Y:S01]  /*1250*/  MOV R4, UR16 ;  /* 0x0000001000047c02 */ /* 0x000fe20008000f00 */
[----:B------:R-:W-:Y:S01]  /*1260*/  IMAD.WIDE.U32 R212, R252, 0x20, R212 ;  /* 0x00000020fcd47825 */ /* 0x000fe200078e00d4 */
[----:B------:R-:W4:Y:S02]  /*1270*/  LDG.E.128 R12, desc[UR4][R12.64] ;  /* 0x000000040c0c7981 */ /* 0x000f24000c1e1d00 */
[----:B------:R-:W-:-:S02]  /*1280*/  @P3 SHF.R.S32.HI R17, RZ, 0x1f, R16 ;  /* 0x0000001fff113819 */ /* 0x000fc40000011410 */
[----:B------:R-:W-:Y:S01]  /*1290*/  ISETP.NE.U32.AND P0, PT, R4, RZ, PT ;  /* 0x000000ff0400720c */ /* 0x000fe20003f05070 */
[----:B------:R-:W-:Y:S01]  /*12a0*/  STL [R1+0x9c], R63 ;  /* 0x00009c3f01007387 */ /* 0x000fe20000100800 */
[----:B------:R-:W-:Y:S02]  /*12b0*/  @P3 LEA.HI R17, R17, R16, RZ, 0x3 ;  /* 0x0000001011113211 */ /* 0x000fe400078f18ff */
[----:B------:R-:W-:Y:S01]  /*12c0*/  ISETP.NE.AND.EX P0, PT, R5, RZ, PT, P0 ;  /* 0x000000ff0500720c */ /* 0x000fe20003f05300 */
[----:B------:R-:W-:Y:S01]  /*12d0*/  STL [R1+0x98], R62 ;  /* 0x0000983e01007387 */ /* 0x000fe20000100800 */
[----:B------:R-:W-:Y:S02]  /*12e0*/  @P3 LEA.HI.SX32 R26, R17, R251, 0x1d ;  /* 0x000000fb111a3211 */ /* 0x000fe400078feaff */
[----:B------:R-:W0:Y:S01]  /*12f0*/  LDC.U8 R251, c[0x0][0x2a0] ;  /* 0x0000a800fffb7b82 */ /* 0x000e220000000000 */
[----:B------:R-:W-:Y:S04]  /*1300*/  STL [R1+0x94], R61 ;  /* 0x0000943d01007387 */ /* 0x000fe80000100800 */
[----:B------:R-:W4:Y:S04]  /*1310*/  LDG.E.128 R208, desc[UR4][R212.64] ;  /* 0x00000004d4d07981 */ /* 0x000f28000c1e1d00 */
[----:B------:R-:W5:Y:S04]  /*1320*/  @P0 LDG.E.128 R56, desc[UR4][R24.64] ;  /* 0x0000000418380981 */ /* 0x000f68000c1e1d00 */
[----:B------:R3:W5:Y:S04]  /*1330*/  @P0 LDG.E.128 R52, desc[UR4][R24.64+0x10] ;  /* 0x0000100418340981 */ /* 0x000768000c1e1d00 */
[----:B------:R-:W5:Y:S04]  /*1340*/  @P0 LDG.E.128 R48, desc[UR4][R22.64] ;  /* 0x0000000416300981 */ /* 0x000f68000c1e1d00 */
[----:B------:R-:W5:Y:S04]  /*1350*/  @P0 LDG.E.128 R44, desc[UR4][R22.64+0x10] ;  /* 0x00001004162c0981 */ /* 0x000f68000c1e1d00 */
[----:B------:R-:W5:Y:S04]  /*1360*/  @P0 LDG.E.128 R40, desc[UR4][R20.64] ;  /* 0x0000000414280981 */ /* 0x000f68000c1e1d00 */
[----:B------:R-:W5:Y:S04]  /*1370*/  @P0 LDG.E.128 R36, desc[UR4][R20.64+0x10] ;  /* 0x0000100414240981 */ /* 0x000f68000c1e1d00 */
[----:B------:R-:W5:Y:S04]  /*1380*/  @P0 LDG.E.128 R32, desc[UR4][R18.64] ;  /* 0x0000000412200981 */ /* 0x000f68000c1e1d00 */
[----:B------:R-:W5:Y:S01]  /*1390*/  @P0 LDG.E.128 R28, desc[UR4][R18.64+0x10] ;  /* 0x00001004121c0981 */ /* 0x000f62000c1e1d00 */
[----:B0-----:R-:W-:-:S03]  /*13a0*/  ISETP.NE.AND P0, PT, R251, RZ, PT ;  /* 0x000000fffb00720c */ /* 0x001fc60003f05270 */
[----:B------:R-:W-:Y:S04]  /*13b0*/  STL [R1+0x90], R60 ;  /* 0x0000903c01007387 */ /* 0x000fe80000100800 */
[----:B------:R-:W4:Y:S04]  /*13c0*/  LDG.E.128 R204, desc[UR4][R204.64+0x10] ;  /* 0x00001004cccc7981 */ /* 0x000f28000c1e1d00 */
[----:B------:R-:W4:Y:S04]  /*13d0*/  LDG.E.128 R212, desc[UR4][R212.64+0x10] ;  /* 0x00001004d4d47981 */ /* 0x000f28000c1e1d00 */
[----:B------:R0:W-:Y:S04]  /*13e0*/  STL [R1+0x8c], R2 ;  /* 0x00008c0201007387 */ /* 0x0001e80000100800 */
[----:B------:R-:W4:Y:S04]  /*13f0*/  LDG.E.128 R224, desc[UR4][R224.64] ;  /* 0x00000004e0e07981 */ /* 0x000f28000c1e1d00 */
[----:B------:R-:W4:Y:S04]  /*1400*/  LDG.E.128 R220, desc[UR4][R220.64] ;  /* 0x00000004dcdc7981 */ /* 0x000f28000c1e1d00 */
[----:B------:R-:W4:Y:S01]  /*1410*/  LDG.E.128 R216, desc[UR4][R216.64] ;  /* 0x00000004d8d87981 */ /* 0x000f22000c1e1d00 */
[----:B--2---:R-:W-:-:S05]  /*1420*/  FSEL R0, R0, RZ, !P0 ;  /* 0x000000ff00007208 */ /* 0x004fca0004000000 */
[C---:B-1----:R-:W-:Y:S01]  /*1430*/  FADD.FTZ R188, -R0.reuse, R188 ;  /* 0x000000bc00bc7221 */ /* 0x042fe20000010100 */
[----:B------:R-:W-:-:S03]  /*1440*/  FADD.FTZ R189, -R0, R189 ;  /* 0x000000bd00bd7221 */ /* 0x000fc60000010100 */
[C---:B------:R-:W-:Y:S01]  /*1450*/  FMUL.FTZ R242, R3.reuse, R188 ;  /* 0x000000bc03f27220 */ /* 0x040fe20000410000 */
[C---:B------:R-:W-:Y:S01]  /*1460*/  FMUL.FTZ R240, R3.reuse, R189 ;  /* 0x000000bd03f07220 */ /* 0x040fe20000410000 */
[----:B------:R-:W2:Y:S04]  /*1470*/  LDL R188, [R1+0x80] ;  /* 0x0000800001bc7983 */ /* 0x000ea80000100800 */
[----:B------:R-:W2:Y:S01]  /*1480*/  LDL R189, [R1+0x84] ;  /* 0x0000840001bd7983 */ /* 0x000ea20000100800 */
[C---:B------:R-:W-:Y:S01]  /*1490*/  FADD.FTZ R190, -R0.reuse, R190 ;  /* 0x000000be00be7221 */ /* 0x040fe20000010100 */
[C---:B---3--:R-:W-:Y:S01]  /*14a0*/  FADD.FTZ R192, -R0.reuse, R192 ;  /* 0x000000c000c07221 */ /* 0x048fe20000010100 */
[----:B------:R-:W-:Y:S02]  /*14b0*/  FADD.FTZ R191, -R0, R191 ;  /* 0x000000bf00bf7221 */ /* 0x000fe40000010100 */
[----:B------:R-:W-:-:S02]  /*14c0*/  FMUL.FTZ R238, R3, R190 ;  /* 0x000000be03ee7220 */ /* 0x000fc40000410000 */
[----:B------:R-:W3:Y:S01]  /*14d0*/  LDL R190, [R1+0x78] ;  /* 0x0000780001be7983 */ /* 0x000ee20000100800 */
[C---:B------:R-:W-:Y:S01]  /*14e0*/  FMUL.FTZ R234, R3.reuse, R192 ;  /* 0x000000c003ea7220 */ /* 0x040fe20000410000 */
[----:B------:R-:W-:Y:S02]  /*14f0*/  FMUL.FTZ R236, R3, R191 ;  /* 0x000000bf03ec7220 */ /* 0x000fe40000410000 */
[----:B------:R-:W3:Y:S04]  /*1500*/  LDL R192, [R1+0x88] ;  /* 0x0000880001c07983 */ /* 0x000ee80000100800 */
[----:B------:R-:W3:Y:S01]  /*1510*/  LDL R191, [R1+0x7c] ;  /* 0x00007c0001bf7983 */ /* 0x000ee20000100800 */
[----:B------:R-:W-:Y:S01]  /*1520*/  IADD3 R16, R26, 0x80, RZ ;  /* 0x000000801a107810 */ /* 0x000fe20007ffe0ff */
[----:B------:R-:W-:Y:S01]  /*1530*/  FADD.FTZ R9, -R0, R9 ;  /* 0x0000000900097221 */ /* 0x000fe20000010100 */
[----:B------:R-:W-:Y:S01]  /*1540*/  IADD3 R25, R26, 0x100, RZ ;  /* 0x000001001a197810 */ /* 0x000fe20007ffe0ff */
[----:B------:R-:W-:Y:S01]  /*1550*/  FADD.FTZ R10, -R0, R10 ;  /* 0x0000000a000a7221 */ /* 0x000fe20000010100 */
[C---:B------:R-:W-:Y:S01]  /*1560*/  IADD3 R24, R26.reuse, 0x180, RZ ;  /* 0x000001801a187810 */ /* 0x040fe20007ffe0ff */
[----:B------:R-:W-:-:S04]  /*1570*/  IMAD.WIDE.U32 R26, R26, 0x8, R230 ;  /* 0x000000081a1a7825 */ /* 0x000fc800078e00e6 */
[----:B------:R-:W-:Y:S01]  /*1580*/  FADD.FTZ R229, -R0, R8 ;  /* 0x0000000800e57221 */ /* 0x000fe20000010100 */
[----:B------:R-:W-:-:S04]  /*1590*/  IMAD.WIDE.U32 R16, R16, 0x8, R230 ;  /* 0x0000000810107825 */ /* 0x000fc800078e00e6 */
[C---:B------:R-:W-:Y:S01]  /*15a0*/  FMUL.FTZ R248, R3.reuse, R9 ;  /* 0x0000000903f87220 */ /* 0x040fe20000410000 */
[----:B------:R-:W-:Y:S01]  /*15b0*/  FMUL.FTZ R246, R3, R10 ;  /* 0x0000000a03f67220 */ /* 0x000fe20000410000 */
[----:B------:R-:W5:Y:S01]  /*15c0*/  LDG.E.64 R18, desc[UR4][R26.64] ;  /* 0x000000041a127981 */ /* 0x000f62000c1e1b00 */
[--C-:B----4-:R-:W-:Y:S02]  /*15d0*/  HADD2.F32 R247, -RZ, R12.reuse.H1_H1 ;  /* 0x3000000cfff77230 */ /* 0x110fe40000004100 */
[--C-:B------:R-:W-:Y:S01]  /*15e0*/  HADD2.F32 R245, -RZ, R13.reuse.H0_H0 ;  /* 0x2000000dfff57230 */ /* 0x100fe20000004100 */
[----:B------:R1:W5:Y:S01]  /*15f0*/  LDG.E.64 R20, desc[UR4][R16.64] ;  /* 0x0000000410147981 */ /* 0x000362000c1e1b00 */
[----:B------:R-:W-:Y:S02]  /*1600*/  HADD2.F32 R235, -RZ, R12.H0_H0 ;  /* 0x2000000cffeb7230 */ /* 0x000fe40000004100 */
[----:B------:R-:W-:Y:S01]  /*1610*/  FADD.FTZ R11, -R0, R11 ;  /* 0x0000000b000b7221 */ /* 0x000fe20000010100 */
[----:B------:R-:W-:-:S02]  /*1620*/  HADD2.F32 R243, -RZ, R13.H1_H1 ;  /* 0x3000000dfff37230 */ /* 0x000fc40000004100 */
[C---:B------:R-:W-:Y:S01]  /*1630*/  FADD.FTZ R193, -R0.reuse, R193 ;  /* 0x000000c100c17221 */ /* 0x040fe20000010100 */
[--C-:B------:R-:W-:Y:S02]  /*1640*/  HADD2.F32 R241, -RZ, R14.reuse.H0_H0 ;  /* 0x2000000efff17230 */ /* 0x100fe40000004100 */
[C---:B------:R-:W-:Y:S01]  /*1650*/  FADD.FTZ R194, -R0.reuse, R194 ;  /* 0x000000c200c27221 */ /* 0x040fe20000010100 */
[----:B------:R-:W-:Y:S02]  /*1660*/  HADD2.F32 R239, -RZ, R14.H1_H1 ;  /* 0x3000000effef7230 */ /* 0x000fe40000004100 */
[C---:B------:R-:W-:Y:S01]  /*1670*/  FADD.FTZ R195, -R0.reuse, R195 ;  /* 0x000000c300c37221 */ /* 0x040fe20000010100 */
[--C-:B------:R-:W-:Y:S02]  /*1680*/  HADD2.F32 R237, -RZ, R15.reuse.H0_H0 ;  /* 0x2000000fffed7230 */ /* 0x100fe40000004100 */
[----:B------:R-:W-:Y:S01]  /*1690*/  FADD.FTZ R196, -R0, R196 ;  /* 0x000000c400c47221 */ /* 0x000fe20000010100 */
[----:B0-----:R-:W-:-:S02]  /*16a0*/  HADD2.F32 R2, -RZ, R15.H1_H1 ;  /* 0x3000000fff027230 */ /* 0x001fc40000004100 */
        /* <DEDUP_REMOVED lines=8> */
[C---:B-1----:R-:W-:Y:S01]  /*1730*/  FADD.FTZ R16, -R0.reuse, R209 ;  /* 0x000000d100107221 */ /* 0x042fe20000010100 */
[C---:B------:R-:W-:Y:S01]  /*1740*/  FADD.FTZ R17, -R0.reuse, R210 ;  /* 0x000000d200117221 */ /* 0x040fe20000010100 */
[----:B------:R-:W-:Y:S01]  /*1750*/  FADD.FTZ R26, -R0, R211 ;  /* 0x000000d3001a7221 */ /* 0x000fe20000010100 */
[----:B------:R-:W-:Y:S01]  /*1760*/  FFMA.FTZ R173, R248, R247, R173 ;  /* 0x000000f7f8ad7223 */ /* 0x000fe200000100ad */
[----:B------:R-:W-:Y:S01]  /*1770*/  FADD.FTZ R169, R169, R247 ;  /* 0x000000f7a9a97221 */ /* 0x000fe20000010000 */
[----:B------:R-:W-:Y:S01]  /*1780*/  FFMA.FTZ R174, R246, R245, R174 ;  /* 0x000000f5f6ae7223 */ /* 0x000fe200000100ae */
        /* <DEDUP_REMOVED lines=9> */
[----:B------:R-:W-:-:S02]  /*1820*/  FMUL.FTZ R0, R3, R229 ;  /* 0x000000e503007220 */ /* 0x000fc40000410000 */
[----:B------:R-:W4:Y:S01]  /*1830*/  LDL R229, [R1+0x74] ;  /* 0x0000740001e57983 */ /* 0x000f220000100800 */
[--C-:B------:R-:W-:Y:S02]  /*1840*/  HADD2.F32 R62, -RZ, R226.reuse.H0_H0 ;  /* 0x200000e2ff3e7230 */ /* 0x100fe40000004100 */
[----:B------:R-:W-:Y:S02]  /*1850*/  HADD2.F32 R61, -RZ, R226.H1_H1 ;  /* 0x300000e2ff3d7230 */ /* 0x000fe40000004100 */
[----:B------:R-:W4:Y:S01]  /*1860*/  LDL R226, [R1+0x70] ;  /* 0x0000700001e27983 */ /* 0x000f220000100800 */
[--C-:B------:R-:W-:Y:S02]  /*1870*/  HADD2.F32 R251, -RZ, R222.reuse.H0_H0 ;  /* 0x200000defffb7230 */ /* 0x100fe40000004100 */
[----:B------:R-:W-:Y:S01]  /*1880*/  FADD.FTZ R176, R176, R241 ;  /* 0x000000f1b0b07221 */ /* 0x000fe20000010000 */
[----:B------:R-:W-:Y:S02]  /*1890*/  HADD2.F32 R212, -RZ, R222.H1_H1 ;  /* 0x300000deffd47230 */ /* 0x000fe40000004100 */
[----:B------:R-:W-:Y:S01]  /*18a0*/  FFMA.FTZ R80, R242, R241, R80 ;  /* 0x000000f1f2507223 */ /* 0x000fe20000010050 */
[----:B------:R-:W4:Y:S01]  /*18b0*/  LDL R222, [R1+0x6c] ;  /* 0x00006c0001de7983 */ /* 0x000f220000100800 */
[----:B------:R-:W-:Y:S01]  /*18c0*/  FMUL.FTZ R244, R3, R11 ;  /* 0x0000000b03f47220 */ /* 0x000fe20000410000 */
[----:B------:R-:W-:-:S02]  /*18d0*/  HADD2.F32 R206, -RZ, R218.H0_H0 ;  /* 0x200000daffce7230 */ /* 0x000fc40000004100 */
[----:B------:R-:W-:Y:S02]  /*18e0*/  HADD2.F32 R205, -RZ, R218.H1_H1 ;  /* 0x300000daffcd7230 */ /* 0x000fe40000004100 */
[----:B------:R-:W-:Y:S01]  /*18f0*/  FMUL.FTZ R218, R3, R199 ;  /* 0x000000c703da7220 */ /* 0x000fe20000410000 */
[--C-:B------:R-:W-:Y:S02]  /*1900*/  HADD2.F32 R209, -RZ, R220.reuse.H0_H0 ;  /* 0x200000dcffd17230 */ /* 0x100fe40000004100 */
[----:B------:R-:W-:Y:S01]  /*1910*/  FFMA.FTZ R175, R244, R243, R175 ;  /* 0x000000f3f4af7223 */ /* 0x000fe200000100af */
[----:B------:R-:W-:Y:S02]  /*1920*/  HADD2.F32 R208, -RZ, R220.H1_H1 ;  /* 0x300000dcffd07230 */ /* 0x000fe40000004100 */
[----:B------:R-:W-:Y:S01]  /*1930*/  FADD.FTZ R171, R171, R243 ;  /* 0x000000f3abab7221 */ /* 0x000fe20000010000 */
[----:B------:R-:W4:Y:S01]  /*1940*/  LDL R220, [R1+0x68] ;  /* 0x0000680001dc7983 */ /* 0x000f220000100800 */
[----:B------:R-:W-:-:S03]  /*1950*/  FMUL.FTZ R232, R3, R193 ;  /* 0x000000c103e87220 */ /* 0x000fc60000410000 */
[----:B------:R-:W4:Y:S01]  /*1960*/  LDL R193, [R1+0x64] ;  /* 0x0000640001c17983 */ /* 0x000f220000100800 */
[----:B--2---:R-:W-:-:S03]  /*1970*/  FMUL.FTZ R245, R188, R245 ;  /* 0x000000f5bcf57220 */ /* 0x004fc60000410000 */
[----:B------:R-:W2:Y:S01]  /*1980*/  LDL R188, [R1+0x5c] ;  /* 0x00005c0001bc7983 */ /* 0x000ea20000100800 */
[----:B------:R-:W-:-:S03]  /*1990*/  FMUL.FTZ R247, R189, R247 ;  /* 0x000000f7bdf77220 */ /* 0x000fc60000410000 */
[----:B------:R-:W2:Y:S01]  /*19a0*/  LDL R189, [R1+0x60] ;  /* 0x0000600001bd7983 */ /* 0x000ea20000100800 */
[----:B---3--:R-:W-:-:S03]  /*19b0*/  FMUL.FTZ R241, R190, R241 ;  /* 0x000000f1bef17220 */ /* 0x008fc60000410000 */
[----:B------:R-:W3:Y:S01]  /*19c0*/  LDL R190, [R1+0x54] ;  /* 0x0000540001be7983 */ /* 0x000ee20000100800 */
[----:B------:R-:W-:-:S03]  /*19d0*/  FMUL.FTZ R199, R192, R235 ;  /* 0x000000ebc0c77220 */ /* 0x000fc60000410000 */
[----:B------:R-:W3:Y:S01]  /*19e0*/  LDL R192, [R1+0x58] ;  /* 0x0000580001c07983 */ /* 0x000ee20000100800 */
[----:B------:R-:W-:-:S03]  /*19f0*/  FMUL.FTZ R243, R191, R243 ;  /* 0x000000f3bff37220 */ /* 0x000fc60000410000 */
[----:B------:R-:W3:Y:S01]  /*1a00*/  LDL R191, [R1+0x50] ;  /* 0x0000500001bf7983 */ /* 0x000ee20000100800 */
[--C-:B------:R-:W-:Y:S02]  /*1a10*/  HADD2.F32 R201, -RZ, R217.reuse.H0_H0 ;  /* 0x200000d9ffc97230 */ /* 0x100fe40000004100 */
[----:B------:R-:W-:Y:S02]  /*1a20*/  HADD2.F32 R217, -RZ, R217.H1_H1 ;  /* 0x300000d9ffd97230 */ /* 0x000fe40000004100 */
[----:B------:R-:W-:Y:S01]  /*1a30*/  FADD.FTZ R177, R177, R239 ;  /* 0x000000efb1b17221 */ /* 0x000fe20000010000 */
[----:B------:R-:W-:Y:S01]  /*1a40*/  FFMA.FTZ R81, R240, R239, R81 ;  /* 0x000000eff0517223 */ /* 0x000fe20000010051 */
[----:B------:R-:W-:Y:S01]  /*1a50*/  FADD.FTZ R178, R178, R237 ;  /* 0x000000edb2b27221 */ /* 0x000fe20000010000 */
[----:B------:R-:W-:Y:S01]  /*1a60*/  FFMA.FTZ R82, R238, R237, R82 ;  /* 0x000000edee527223 */ /* 0x000fe20000010052 */
[--C-:B------:R-:W-:Y:S02]  /*1a70*/  HADD2.F32 R66, -RZ, R224.reuse.H0_H0 ;  /* 0x200000e0ff427230 */ /* 0x100fe40000004100 */
[----:B------:R-:W-:Y:S01]  /*1a80*/  HADD2.F32 R65, -RZ, R224.H1_H1 ;  /* 0x300000e0ff417230 */ /* 0x000fe20000004100 */
[----:B------:R-:W-:Y:S01]  /*1a90*/  MOV R224, R2 ;  /* 0x0000000200e07202 */ /* 0x000fe20000000f00 */
[----:B------:R-:W-:-:S04]  /*1aa0*/  IMAD.WIDE.U32 R22, R25, 0x8, R230 ;  /* 0x0000000819167825 */ /* 0x000fc800078e00e6 */
[----:B------:R-:W-:Y:S01]  /*1ab0*/  FFMA.FTZ R172, R0, R235, R172 ;  /* 0x000000eb00ac7223 */ /* 0x000fe200000100ac */
[----:B------:R-:W-:Y:S01]  /*1ac0*/  FADD.FTZ R168, R168, R235 ;  /* 0x000000eba8a87221 */ /* 0x000fe20000010000 */
[----:B------:R-:W-:-:S04]  /*1ad0*/  IMAD.WIDE.U32 R24, R24, 0x8, R230 ;  /* 0x0000000818187825 */ /* 0x000fc800078e00e6 */
[--C-:B------:R-:W-:Y:S02]  /*1ae0*/  HADD2.F32 R233, -RZ, R216.reuse.H0_H0 ;  /* 0x200000d8ffe97230 */ /* 0x100fe40000004100 */
[----:B------:R-:W-:Y:S02]  /*1af0*/  HADD2.F32 R207, -RZ, R219.H0_H0 ;  /* 0x200000dbffcf7230 */ /* 0x000fe40000004100 */
[----:B------:R-:W-:Y:S01]  /*1b00*/  FADD.FTZ R179, R179, R224 ;  /* 0x000000e0b3b37221 */ /* 0x000fe20000010000 */
[----:B------:R-:W-:Y:S02]  /*1b10*/  HADD2.F32 R231, -RZ, R216.H1_H1 ;  /* 0x300000d8ffe77230 */ /* 0x000fe40000004100 */
[----:B------:R-:W-:Y:S01]  /*1b20*/  FFMA.FTZ R83, R236, R224, R83 ;  /* 0x000000e0ec537223 */ /* 0x000fe20000010053 */
[----:B------:R-:W-:Y:S01]  /*1b30*/  FFMA.FTZ R180, R234, R233, R180 ;  /* 0x000000e9eab47223 */ /* 0x000fe200000100b4 */
[----:B------:R-:W-:Y:S01]  /*1b40*/  FADD.FTZ R164, R164, R233 ;  /* 0x000000e9a4a47221 */ /* 0x000fe20000010000 */
[----:B------:R-:W-:Y:S01]  /*1b50*/  FMUL.FTZ R230, R3, R194 ;  /* 0x000000c203e67220 */ /* 0x000fe20000410000 */
[----:B------:R-:W-:Y:S01]  /*1b60*/  FFMA.FTZ R181, R232, R231, R181 ;  /* 0x000000e7e8b57223 */ /* 0x000fe200000100b5 */
[----:B------:R-:W-:Y:S01]  /*1b70*/  FADD.FTZ R165, R165, R231 ;  /* 0x000000e7a5a57221 */ /* 0x000fe20000010000 */
[----:B------:R-:W3:Y:S01]  /*1b80*/  LDL R194, [R1+0x4c] ;  /* 0x00004c0001c27983 */ /* 0x000ee20000100800 */
[----:B----4-:R-:W-:Y:S01]  /*1b90*/  FMUL.FTZ R239, R229, R239 ;  /* 0x000000efe5ef7220 */ /* 0x010fe20000410000 */
[----:B------:R-:W-:Y:S01]  /*1ba0*/  FMUL.FTZ R237, R226, R237 ;  /* 0x000000ede2ed7220 */ /* 0x000fe20000410000 */
[----:B------:R-:W-:-:S02]  /*1bb0*/  HADD2.F32 R211, -RZ, R221.H0_H0 ;  /* 0x200000ddffd37230 */ /* 0x000fc40000004100 */
[----:B------:R-:W-:Y:S02]  /*1bc0*/  HADD2.F32 R60, -RZ, R227.H0_H0 ;  /* 0x200000e3ff3c7230 */ /* 0x000fe40000004100 */
[----:B------:R-:W-:Y:S02]  /*1bd0*/  HADD2.F32 R210, -RZ, R221.H1_H1 ;  /* 0x300000ddffd27230 */ /* 0x000fe40000004100 */
[----:B------:R-:W-:Y:S01]  /*1be0*/  FMUL.FTZ R235, R222, R224 ;  /* 0x000000e0deeb7220 */ /* 0x000fe20000410000 */
[----:B------:R-:W-:Y:S02]  /*1bf0*/  HADD2.F32 R2, -RZ, R227.H1_H1 ;  /* 0x300000e3ff027230 */ /* 0x000fe40000004100 */
[--C-:B------:R-:W-:Y:S02]  /*1c00*/  HADD2.F32 R64, -RZ, R225.reuse.H0_H0 ;  /* 0x200000e1ff407230 */ /* 0x100fe40000004100 */
[----:B------:R-:W-:Y:S02]  /*1c10*/  HADD2.F32 R63, -RZ, R225.H1_H1 ;  /* 0x300000e1ff3f7230 */ /* 0x000fe40000004100 */
[----:B------:R-:W-:Y:S01]  /*1c20*/  FMUL.FTZ R9, R3, R202 ;  /* 0x000000ca03097220 */ /* 0x000fe20000410000 */
[----:B------:R-:W-:-:S02]  /*1c30*/  HADD2.F32 R68, -RZ, R223.H0_H0 ;  /* 0x200000dfff447230 */ /* 0x000fc40000004100 */
[C---:B------:R-:W-:Y:S01]  /*1c40*/  FMUL.FTZ R13, R3.reuse, R13 ;  /* 0x0000000d030d7220 */ /* 0x040fe20000410000 */
[----:B------:R-:W-:Y:S01]  /*1c50*/  FMUL.FTZ R233, R220, R233 ;  /* 0x000000e9dce97220 */ /* 0x000fe20000410000 */
[----:B------:R-:W-:Y:S01]  /*1c60*/  FMUL.FTZ R10, R3, R203 ;  /* 0x000000cb030a7220 */ /* 0x000fe20000410000 */
[----:B------:R-:W-:Y:S01]  /*1c70*/  FADD.FTZ R167, R167, R217 ;  /* 0x000000d9a7a77221 */ /* 0x000fe20000010000 */
[----:B------:R-:W-:Y:S01]  /*1c80*/  FADD.FTZ R184, R184, R206 ;  /* 0x000000ceb8b87221 */ /* 0x000fe20000010000 */
[----:B------:R-:W-:Y:S01]  /*1c90*/  FMUL.FTZ R231, R193, R231 ;  /* 0x000000e7c1e77220 */ /* 0x000fe20000410000 */
[----:B------:R-:W-:Y:S01]  /*1ca0*/  HADD2.F32 R67, -RZ, R223.H1_H1 ;  /* 0x300000dfff437230 */ /* 0x000fe20000004100 */
[----:B------:R-:W4:Y:S01]  /*1cb0*/  LDL R193, [R1+0x48] ;  /* 0x0000480001c17983 */ /* 0x000f220000100800 */
[C---:B------:R-:W-:Y:S01]  /*1cc0*/  FMUL.FTZ R14, R3.reuse, R14 ;  /* 0x0000000e030e7220 */ /* 0x040fe20000410000 */
[C---:B------:R-:W-:Y:S01]  /*1cd0*/  FMUL.FTZ R8, R3.reuse, R8 ;  /* 0x0000000803087220 */ /* 0x040fe20000410000 */
[C---:B------:R-:W-:Y:S01]  /*1ce0*/  FMUL.FTZ R15, R3.reuse, R15 ;  /* 0x0000000f030f7220 */ /* 0x040fe20000410000 */
[----:B------:R-:W-:Y:S01]  /*1cf0*/  FMUL.FTZ R16, R3, R16 ;  /* 0x0000001003107220 */ /* 0x000fe20000410000 */
[----:B------:R-:W-:Y:S01]  /*1d00*/  FADD.FTZ R166, R166, R201 ;  /* 0x000000c9a6a67221 */ /* 0x000fe20000010000 */
[----:B------:R-:W-:Y:S01]  /*1d10*/  FADD.FTZ R153, R153, R208 ;  /* 0x000000d099997221 */ /* 0x000fe20000010000 */
[----:B------:R-:W-:Y:S01]  /*1d20*/  FADD.FTZ R140, R140, R66 ;  /* 0x000000428c8c7221 */ /* 0x000fe20000010000 */
[----:B------:R-:W-:Y:S01]  /*1d30*/  FADD.FTZ R152, R152, R209 ;  /* 0x000000d198987221 */ /* 0x000fe20000010000 */
[----:B------:R-:W-:Y:S01]  /*1d40*/  FADD.FTZ R141, R141, R65 ;  /* 0x000000418d8d7221 */ /* 0x000fe20000010000 */
        /* <DEDUP_REMOVED lines=8> */
[----:B------:R-:W5:Y:S04]  /*1dd0*/  LDG.E.64 R22, desc[UR4][R22.64] ;  /* 0x0000000416167981 */ /* 0x000f68000c1e1b00 */
[----:B------:R-:W5:Y:S01]  /*1de0*/  LDG.E.64 R24, desc[UR4][R24.64] ;  /* 0x0000000418187981 */ /* 0x000f62000c1e1b00 */
[----:B--2---:R-:W-:Y:S01]  /*1df0*/  FMUL.FTZ R226, R188, R217 ;  /* 0x000000d9bce27220 */ /* 0x004fe20000410000 */
[----:B------:R-:W-:Y:S01]  /*1e00*/  FADD.FTZ R188, RZ, R199 ;  /* 0x000000c7ffbc7221 */ /* 0x000fe20000010000 */
[----:B------:R-:W-:Y:S01]  /*1e10*/  FMUL.FTZ R229, R189, R201 ;  /* 0x000000c9bde57220 */ /* 0x000fe20000410000 */
[----:B------:R-:W-:-:S02]  /*1e20*/  FFMA.FTZ R189, R0, R199, RZ ;  /* 0x000000c700bd7223 */ /* 0x000fc400000100ff */
[----:B------:R-:W-:Y:S02]  /*1e30*/  FADD.FTZ R188, R188, R247 ;  /* 0x000000f7bcbc7221 */ /* 0x000fe40000010000 */
[----:B------:R-:W-:Y:S02]  /*1e40*/  FFMA.FTZ R189, R248, R247, R189 ;  /* 0x000000f7f8bd7223 */ /* 0x000fe400000100bd */
[----:B------:R-:W-:Y:S02]  /*1e50*/  FADD.FTZ R188, R188, R245 ;  /* 0x000000f5bcbc7221 */ /* 0x000fe40000010000 */
[----:B------:R-:W-:Y:S01]  /*1e60*/  FFMA.FTZ R189, R246, R245, R189 ;  /* 0x000000f5f6bd7223 */ /* 0x000fe200000100bd */
[----:B---3--:R-:W-:Y:S01]  /*1e70*/  FMUL.FTZ R222, R190, R205 ;  /* 0x000000cdbede7220 */ /* 0x008fe20000410000 */
[----:B------:R-:W-:Y:S02]  /*1e80*/  FADD.FTZ R188, R188, R243 ;  /* 0x000000f3bcbc7221 */ /* 0x000fe40000010000 */
[----:B------:R-:W-:Y:S01]  /*1e90*/  FFMA.FTZ R190, R244, R243, R189 ;  /* 0x000000f3f4be7223 */ /* 0x000fe200000100bd */
[----:B------:R-:W-:Y:S01]  /*1ea0*/  FMUL.FTZ R224, R192, R206 ;  /* 0x000000cec0e07220 */ /* 0x000fe20000410000 */
[----:B------:R-:W-:Y:S01]  /*1eb0*/  FADD.FTZ R189, R188, R241 ;  /* 0x000000f1bcbd7221 */ /* 0x000fe20000010000 */
[----:B------:R-:W2:Y:S01]  /*1ec0*/  LDL R192, [R1+0x40] ;  /* 0x0000400001c07983 */ /* 0x000ea20000100800 */
[----:B------:R-:W-:Y:S01]  /*1ed0*/  FMUL.FTZ R220, R191, R207 ;  /* 0x000000cfbfdc7220 */ /* 0x000fe20000410000 */
[----:B------:R-:W-:-:S02]  /*1ee0*/  FFMA.FTZ R188, R242, R241, R190 ;  /* 0x000000f1f2bc7223 */ /* 0x000fc400000100be */
[----:B------:R-:W3:Y:S04]  /*1ef0*/  LDL R191, [R1+0x3c] ;  /* 0x00003c0001bf7983 */ /* 0x000ee80000100800 */
[----:B------:R-:W3:Y:S01]  /*1f00*/  LDL R190, [R1+0x30] ;  /* 0x0000300001be7983 */ /* 0x000ee20000100800 */
[----:B------:R-:W-:Y:S02]  /*1f10*/  HADD2.F32 R219, -RZ, R219.H1_H1 ;  /* 0x300000dbffdb7230 */ /* 0x000fe40000004100 */
[C---:B------:R-:W-:Y:S01]  /*1f20*/  FMUL.FTZ R227, R3.reuse, R195 ;  /* 0x000000c303e37220 */ /* 0x040fe20000410000 */
[C---:B------:R-:W-:Y:S01]  /*1f30*/  FMUL.FTZ R225, R3.reuse, R196 ;  /* 0x000000c403e17220 */ /* 0x040fe20000410000 */
[----:B------:R-:W-:Y:S01]  /*1f40*/  FMUL.FTZ R216, R3, R200 ;  /* 0x000000c803d87220 */ /* 0x000fe20000410000 */
[----:B------:R-:W3:Y:S01]  /*1f50*/  LDL R195, [R1+0x44] ;  /* 0x0000440001c37983 */ /* 0x000ee20000100800 */
[----:B------:R-:W-:Y:S01]  /*1f60*/  FFMA.FTZ R183, R227, R217, R183 ;  /* 0x000000d9e3b77223 */ /* 0x000fe200000100b7 */
[----:B------:R-:W-:Y:S01]  /*1f70*/  FFMA.FTZ R84, R225, R206, R84 ;  /* 0x000000cee1547223 */ /* 0x000fe20000010054 */
[----:B------:R-:W-:Y:S01]  /*1f80*/  FADD.FTZ R90, R90, R68 ;  /* 0x000000445a5a7221 */ /* 0x000fe20000010000 */
[----:B------:R-:W-:Y:S01]  /*1f90*/  FFMA.FTZ R94, R13, R68, R94 ;  /* 0x000000440d5e7223 */ /* 0x000fe2000001005e */
[----:B------:R-:W-:-:S02]  /*1fa0*/  FMUL.FTZ R217, R194, R219 ;  /* 0x000000dbc2d97220 */ /* 0x000fc40000410000 */
[----:B------:R-:W3:Y:S01]  /*1fb0*/  LDL R194, [R1+0x38] ;  /* 0x0000380001c27983 */ /* 0x000ee20000100800 */
[----:B----4-:R-:W-:-:S03]  /*1fc0*/  FMUL.FTZ R200, R193, R209 ;  /* 0x000000d1c1c87220 */ /* 0x010fc60000410000 */
[----:B------:R-:W4:Y:S01]  /*1fd0*/  LDL R193, [R1+0x34] ;  /* 0x0000340001c17983 */ /* 0x000f220000100800 */
[----:B--2---:R-:W-:-:S03]  /*1fe0*/  FMUL.FTZ R202, R192, R211 ;  /* 0x000000d3c0ca7220 */ /* 0x004fc60000410000 */
[----:B------:R-:W2:Y:S01]  /*1ff0*/  LDL R192, [R1+0x2c] ;  /* 0x00002c0001c07983 */ /* 0x000ea20000100800 */
[----:B---3--:R-:W-:-:S03]  /*2000*/  FMUL.FTZ R203, R191, R210 ;  /* 0x000000d2bfcb7220 */ /* 0x008fc60000410000 */
[----:B------:R-:W3:Y:S01]  /*2010*/  LDL R191, [R1+0x28] ;  /* 0x0000280001bf7983 */ /* 0x000ee20000100800 */
[----:B------:R-:W-:-:S03]  /*2020*/  FMUL.FTZ R206, R190, R68 ;  /* 0x00000044bece7220 */ /* 0x000fc60000410000 */
[----:B------:R0:W5:Y:S04]  /*2030*/  LDL.LU R68, [R1+0xb0] ;  /* 0x0000b00001447983 */ /* 0x0001680000300800 */
[----:B------:R-:W4:Y:S01]  /*2040*/  LDL R190, [R1+0x24] ;  /* 0x0000240001be7983 */ /* 0x000f220000100800 */
[----:B------:R-:W-:Y:S01]  /*2050*/  FMUL.FTZ R221, R3, R198 ;  /* 0x000000c603dd7220 */ /* 0x000fe20000410000 */
[----:B------:R-:W-:Y:S01]  /*2060*/  FADD.FTZ R186, R186, R207 ;  /* 0x000000cfbaba7221 */ /* 0x000fe20000010000 */
[----:B------:R-:W-:Y:S01]  /*2070*/  FFMA.FTZ R182, R230, R201, R182 ;  /* 0x000000c9e6b67223 */ /* 0x000fe200000100b6 */
[----:B------:R-:W-:Y:S01]  /*2080*/  FADD.FTZ R91, R91, R67 ;  /* 0x000000435b5b7221 */ /* 0x000fe20000010000 */
[----:B------:R-:W-:Y:S01]  /*2090*/  FFMA.FTZ R86, R221, R207, R86 ;  /* 0x000000cfdd567223 */ /* 0x000fe20000010056 */
[----:B------:R-:W-:Y:S01]  /*20a0*/  FFMA.FTZ R95, R14, R67, R95 ;  /* 0x000000430e5f7223 */ /* 0x000fe2000001005f */
[-C--:B------:R-:W-:Y:S01]  /*20b0*/  FFMA.FTZ R157, R8, R208.reuse, R157 ;  /* 0x000000d0089d7223 */ /* 0x080fe2000001009d */
[----:B------:R-:W-:Y:S01]  /*20c0*/  FMUL.FTZ R201, R195, R208 ;  /* 0x000000d0c3c97220 */ /* 0x000fe20000410000 */
[----:B------:R-:W-:Y:S01]  /*20d0*/  FFMA.FTZ R144, R15, R66, R144 ;  /* 0x000000420f907223 */ /* 0x000fe20000010090 */
[----:B------:R-:W-:Y:S01]  /*20e0*/  FFMA.FTZ R156, R216, R209, R156 ;  /* 0x000000d1d89c7223 */ /* 0x000fe2000001009c */
[----:B------:R-:W-:Y:S01]  /*20f0*/  FFMA.FTZ R145, R16, R65, R145 ;  /* 0x0000004110917223 */ /* 0x000fe20000010091 */
[----:B--2---:R-:W-:-:S02]  /*2100*/  FMUL.FTZ R207, R192, R67 ;  /* 0x00000043c0cf7220 */ /* 0x004fc40000410000 */
[----:B------:R0:W5:Y:S01]  /*2110*/  LDL.LU R67, [R1+0xac] ;  /* 0x0000ac0001437983 */ /* 0x0001620000300800 */
[----:B---3--:R-:W-:-:S03]  /*2120*/  FMUL.FTZ R208, R191, R66 ;  /* 0x00000042bfd07220 */ /* 0x008fc60000410000 */
[----:B------:R-:W2:Y:S04]  /*2130*/  LDL R192, [R1+0x20] ;  /* 0x0000200001c07983 */ /* 0x000ea80000100800 */
[----:B------:R0:W5:Y:S01]  /*2140*/  LDL.LU R66, [R1+0xa8] ;  /* 0x0000a80001427983 */ /* 0x0001620000300800 */
[----:B----4-:R-:W-:-:S03]  /*2150*/  FMUL.FTZ R209, R190, R65 ;  /* 0x00000041bed17220 */ /* 0x010fc60000410000 */
[----:B------:R-:W3:Y:S04]  /*2160*/  LDL R191, [R1+0x1c] ;  /* 0x00001c0001bf7983 */ /* 0x000ee80000100800 */
[----:B------:R0:W5:Y:S04]  /*2170*/  LDL.LU R65, [R1+0xa4] ;  /* 0x0000a40001417983 */ /* 0x0001680000300800 */
[----:B------:R-:W4:Y:S01]  /*2180*/  LDL R190, [R1+0x18] ;  /* 0x0000180001be7983 */ /* 0x000f220000100800 */
        /* <DEDUP_REMOVED lines=10> */
[-C--:B------:R-:W-:Y:S01]  /*2230*/  FFMA.FTZ R93, R12, R212.reuse, R93 ;  /* 0x000000d40c5d7223 */ /* 0x080fe2000001005d */
[----:B------:R-:W-:Y:S01]  /*2240*/  FMUL.FTZ R205, R193, R212 ;  /* 0x000000d4c1cd7220 */ /* 0x000fe20000410000 */
[----:B------:R-:W-:Y:S01]  /*2250*/  FFMA.FTZ R100, R27, R62, R100 ;  /* 0x0000003e1b647223 */ /* 0x000fe20000010064 */
[----:B--2---:R-:W-:-:S02]  /*2260*/  FMUL.FTZ R210, R192, R64 ;  /* 0x00000040c0d27220 */ /* 0x004fc40000410000 */
[----:B------:R0:W5:Y:S04]  /*2270*/  LDL.LU R64, [R1+0xa0] ;  /* 0x0000a00001407983 */ /* 0x0001680000300800 */
[----:B------:R-:W2:Y:S01]  /*2280*/  LDL R192, [R1+0x14] ;  /* 0x0000140001c07983 */ /* 0x000ea20000100800 */
[----:B---3--:R-:W-:-:S03]  /*2290*/  FMUL.FTZ R211, R191, R63 ;  /* 0x0000003fbfd37220 */ /* 0x008fc60000410000 */
[----:B------:R0:W5:Y:S04]  /*22a0*/  LDL.LU R63, [R1+0x9c] ;  /* 0x00009c00013f7983 */ /* 0x0001680000300800 */
[----:B------:R-:W3:Y:S01]  /*22b0*/  LDL R191, [R1+0x10] ;  /* 0x0000100001bf7983 */ /* 0x000ee20000100800 */
[----:B----4-:R-:W-:-:S03]  /*22c0*/  FMUL.FTZ R212, R190, R62 ;  /* 0x0000003ebed47220 */ /* 0x010fc60000410000 */
[----:B------:R0:W5:Y:S04]  /*22d0*/  LDL.LU R62, [R1+0x98] ;  /* 0x00009800013e7983 */ /* 0x0001680000300800 */
[----:B------:R-:W4:Y:S01]  /*22e0*/  LDL R190, [R1+0xc] ;  /* 0x00000c0001be7983 */ /* 0x000f220000100800 */
[C---:B------:R-:W-:Y:S01]  /*22f0*/  FMUL.FTZ R196, R3.reuse, R213 ;  /* 0x000000d503c47220 */ /* 0x040fe20000410000 */
[C---:B------:R-:W-:Y:S01]  /*2300*/  FMUL.FTZ R197, R3.reuse, R214 ;  /* 0x000000d603c57220 */ /* 0x040fe20000410000 */
[----:B------:R-:W-:Y:S01]  /*2310*/  FMUL.FTZ R198, R3, R215 ;  /* 0x000000d703c67220 */ /* 0x000fe20000410000 */
[----:B------:R-:W-:Y:S01]  /*2320*/  FADD.FTZ R98, R98, R60 ;  /* 0x0000003c62627221 */ /* 0x000fe20000010000 */
[----:B------:R-:W-:Y:S01]  /*2330*/  FFMA.FTZ R101, R196, R61, R101 ;  /* 0x0000003dc4657223 */ /* 0x000fe20000010065 */
[----:B------:R-:W-:Y:S01]  /*2340*/  FFMA.FTZ R102, R197, R60, R102 ;  /* 0x0000003cc5667223 */ /* 0x000fe20000010066 */
[----:B------:R-:W-:Y:S01]  /*2350*/  FADD.FTZ R99, R99, R2 ;  /* 0x0000000263637221 */ /* 0x000fe20000010000 */
[----:B------:R-:W-:Y:S01]  /*2360*/  FFMA.FTZ R103, R198, R2, R103 ;  /* 0x00000002c6677223 */ /* 0x000fe20000010067 */
        /* <DEDUP_REMOVED lines=21> */
[----:B--2---:R-:W-:Y:S02]  /*24c0*/  FMUL.FTZ R213, R192, R61 ;  /* 0x0000003dc0d57220 */ /* 0x004fe40000410000 */
[----:B------:R0:W5:Y:S01]  /*24d0*/  LDL.LU R61, [R1+0x94] ;  /* 0x00009400013d7983 */ /* 0x0001620000300800 */
[----:B---3--:R-:W-:-:S03]  /*24e0*/  FMUL.FTZ R214, R191, R60 ;  /* 0x0000003cbfd67220 */ /* 0x008fc60000410000 */
[----:B------:R0:W5:Y:S01]  /*24f0*/  LDL.LU R60, [R1+0x90] ;  /* 0x00009000013c7983 */ /* 0x0001620000300800 */
[----:B----4-:R-:W-:-:S03]  /*2500*/  FMUL.FTZ R215, R190, R2 ;  /* 0x00000002bed77220 */ /* 0x010fc60000410000 */
[----:B------:R0:W5:Y:S01]  /*2510*/  LDL.LU R2, [R1+0x8c] ;  /* 0x00008c0001027983 */ /* 0x0001620000300800 */
        /* <DEDUP_REMOVED lines=8> */
[----:B------:R-:W-:Y:S01]  /*25a0*/  FMUL.FTZ R204, R194, R251 ;  /* 0x000000fbc2cc7220 */ /* 0x000fe20000410000 */
        /* <DEDUP_REMOVED lines=23> */
[----:B------:R-:W-:Y:S01]  /*2720*/  FFMA.FTZ R188, R197, R214, R188 ;  /* 0x000000d6c5bc7223 */ /* 0x000fe200000100bc */
[----:B------:R-:W-:Y:S01]  /*2730*/  FADD.FTZ R187, R187, R219 ;  /* 0x000000dbbbbb7221 */ /* 0x000fe20000010000 */
[----:B------:R-:W-:Y:S01]  /*2740*/  FADD.FTZ R194, R189, R215 ;  /* 0x000000d7bdc27221 */ /* 0x000fe20000010000 */
[----:B------:R-:W-:Y:S01]  /*2750*/  FFMA.FTZ R87, R218, R219, R87 ;  /* 0x000000dbda577223 */ /* 0x000fe20000010057 */
[----:B------:R-:W-:Y:S01]  /*2760*/  FADD.FTZ R88, R88, R251 ;  /* 0x000000fb58587221 */ /* 0x000fe20000010000 */
[----:B------:R-:W-:Y:S01]  /*2770*/  FFMA.FTZ R92, R11, R251, R92 ;  /* 0x000000fb0b5c7223 */ /* 0x000fe2000001005c */
[----:B0-----:R-:W-:-:S07]  /*2780*/  FFMA.FTZ R189, R198, R215, R188 ;  /* 0x000000d7c6bd7223 */ /* 0x001fce00000100bc */
.L_x_9586:
[----:B------:R-:W-:Y:S05]  /*2790*/  BSYNC B0 ;  /* 0x0000000000007941 */ /* 0x000fea0003800000 */
.L_x_9584:
[----:B------:R-:W0:Y:S01]  /*27a0*/  S2R R191, SR_TID.X ;  /* 0x0000000000bf7919 */ /* 0x000e220000002100 */
[----:B-----5:R-:W-:Y:S01]  /*27b0*/  MOV R188, R20 ;  /* 0x0000001400bc7202 */ /* 0x020fe20000000f00 */
[----:B------:R-:W-:Y:S01]  /*27c0*/  UMOV UR6, 0xffffffff ;  /* 0xffffffff00067882 */ /* 0x000fe20000000000 */
[----:B------:R-:W-:Y:S02]  /*27d0*/  LOP3.LUT P2, RZ, R250, 0xff, RZ, 0xc0, !PT ;  /* 0x000000fffaff7812 */ /* 0x000fe4000784c0ff */
[----:B------:R-:W-:Y:S01]  /*27e0*/  MOV R190, R18 ;  /* 0x0000001200be7202 */ /* 0x000fe20000000f00 */
[----:B------:R1:W-:Y:S03]  /*27f0*/  STL.S16 [R1], R188 ;  /* 0x000000bc01007387 */ /* 0x0003e60000100600 */
[----:B------:R-:W-:Y:S02]  /*2800*/  PRMT R250, R190, 0x7610, R250 ;  /* 0x00007610befa7816 */ /* 0x000fe400000000fa */
[----:B-1----:R-:W-:-:S02]  /*2810*/  MOV R188, R24 ;  /* 0x0000001800bc7202 */ /* 0x002fc40000000f00 */
[----:B0-----:R-:W-:Y:S02]  /*2820*/  LOP3.LUT P0, RZ, R191, 0x1f, RZ, 0xc0, !PT ;  /* 0x0000001fbfff7812 */ /* 0x001fe4000780c0ff */
[----:B------:R-:W-:Y:S02]  /*2830*/  SHF.R.U32.HI R251, RZ, 0x5, R191 ;  /* 0x00000005fffb7819 */ /* 0x000fe400000116bf */
[----:B------:R-:W-:Y:S02]  /*2840*/  MOV R191, R22 ;  /* 0x0000001600bf7202 */ /* 0x000fe40000000f00 */
[----:B------:R-:W-:-:S03]  /*2850*/  LOP3.LUT R190, R251, 0x7fffffc, RZ, 0xc0, !PT ;  /* 0x07fffffcfbbe7812 */ /* 0x000fc600078ec0ff */
[----:B------:R0:W-:Y:S01]  /*2860*/  STL.S16 [R1+0x4], R191 ;  /* 0x000004bf01007387 */ /* 0x0001e20000100600 */
[----:B------:R-:W-:-:S03]  /*2870*/  @!P2 IADD3 R190, R190, 0x4, RZ ;  /* 0x00000004bebea810 */ /* 0x000fc60007ffe0ff */
        /* <DEDUP_REMOVED lines=20> */
.L_x_9733:
        /* <DEDUP_REMOVED lines=9> */
[----:B------:R-:W-:-:S02]  /*2a50*/  @P3 IADD3 R7, R7, -0x1, RZ ;  /* 0xffffffff07073810 */ /* 0x000fc40007ffe0ff */
[----:B-1----:R-:W-:-:S03]  /*2a60*/  LEA R192, R193, R192, 0x18 ;  /* 0x000000c0c1c07211 */ /* 0x002fc600078ec0ff */
[----:B0-----:R-:W-:Y:S01]  /*2a70*/  @P3 IMAD R7, R7, R195, RZ ;  /* 0x000000c307073224 */ /* 0x001fe200078e02ff */
[-C--:B------:R-:W-:Y:S02]  /*2a80*/  @!P0 LEA R191, R191, R192.reuse, 0x3 ;  /* 0x000000c0bfbf8211 */ /* 0x080fe400078e18ff */
[----:B------:R-:W-:-:S03]  /*2a90*/  LEA R192, R190, R192, 0x3 ;  /* 0x000000c0bec07211 */ /* 0x000fc600078e18ff */
[----:B------:R-:W-:Y:S01]  /*2aa0*/  @!P0 STS.64 [R191+0x4000], R188 ;  /* 0x004000bcbf008388 */ /* 0x000fe20000000a00 */
[----:B--2---:R-:W-:Y:S01]  /*2ab0*/  LOP3.LUT R251, R219, 0x7f, RZ, 0xc0, !PT ;  /* 0x0000007fdbfb7812 */ /* 0x004fe200078ec0ff */
[----:B------:R-:W-:Y:S01]  /*2ac0*/  BAR.SYNC.DEFER_BLOCKING 0x0 ;  /* 0x0000000000007b1d */ /* 0x000fe20000010000 */
[----:B------:R-:W-:-:S05]  /*2ad0*/  HFMA2.MMA R219, -RZ, RZ, 0, 0 ;  /* 0x00000000ffdb7435 */ /* 0x000fca00000001ff */
        /* <DEDUP_REMOVED lines=33> */
.L_x_9589:
[----:B------:R-:W-:Y:S05]  /*2cf0*/  BSYNC B0 ;  /* 0x0000000000007941 */ /* 0x000fea0003800000 */
.L_x_9588:
        /* <DEDUP_REMOVED lines=16> */
.L_x_9591:
[----:B------:R-:W-:Y:S05]  /*2e00*/  BSYNC B0 ;  /* 0x0000000000007941 */ /* 0x000fea0003800000 */
.L_x_9590:
        /* <DEDUP_REMOVED lines=12> */
.L_x_9593:
[----:B------:R-:W-:Y:S05]  /*2ed0*/  BSYNC B0 ;  /* 0x0000000000007941 */ /* 0x000fea0003800000 */
.L_x_9592:
        /* <DEDUP_REMOVED lines=8> */
[----:B-----5:R-:W-:-:S05]  /*2f60*/  @P6 HADD2.F32 R191, -RZ, R76.H1_H1 ;  /* 0x3000004cffbf6230 */ /* 0x020fca0000004100 */
[----:B------:R-:W-:Y:S01]  /*2f70*/  @P6 FMUL.FTZ R190, R7, R191 ;  /* 0x000000bf07be6220 */ /* 0x000fe20000410000 */
[----:B------:R-:W-:-:S03]  /*2f80*/  @P6 HADD2.F32 R191, -RZ, R60.H1_H1 ;  /* 0x3000003cffbf6230 */ /* 0x000fc60000004100 */
[----:B------:R-:W-:Y:S01]  /*2f90*/  FADD.FTZ R105, R105, R190 ;  /* 0x000000be69697221 */ /* 0x000fe20000010000 */
[----:B------:R-:W-:-:S06]  /*2fa0*/  HFMA2.MMA R190, -RZ, RZ, 0, 0 ;  /* 0x00000000ffbe7435 */ /* 0x000fcc00000001ff */
[----:B------:R-:W-:-:S05]  /*2fb0*/  @P6 FMUL.FTZ R190, R7, R191 ;  /* 0x000000bf07be6220 */ /* 0x000fca0000410000 */
[----:B------:R-:W-:-:S04]  /*2fc0*/  F2FP.F16.F32.PACK_AB R190, RZ, R190 ;  /* 0x000000beffbe723e */ /* 0x000fc800000000ff */
[----:B------:R-:W-:-:S07]  /*2fd0*/  PRMT R160, R160, 0x5410, R190 ;  /* 0x00005410a0a07816 */ /* 0x000fce00000000be */
.L_x_9595:
[----:B------:R-:W-:Y:S05]  /*2fe0*/  BSYNC B0 ;  /* 0x0000000000007941 */ /* 0x000fea0003800000 */
.L_x_9594:
        /* <DEDUP_REMOVED lines=12> */
.L_x_9597:
[----:B------:R-:W-:Y:S05]  /*30b0*/  BSYNC B0 ;  /* 0x0000000000007941 */ /* 0x000fea0003800000 */
.L_x_9596:
        /* <DEDUP_REMOVED lines=16> */
.L_x_9599:
[----:B------:R-:W-:Y:S05]  /*31c0*/  BSYNC B0 ;  /* 0x0000000000007941 */ /* 0x000fea0003800000 */
.L_x_9598:
        /* <DEDUP_REMOVED lines=12> */
.L_x_9601:
[----:B------:R-:W-:Y:S05]  /*3290*/  BSYNC B0 ;  /* 0x0000000000007941 */ /* 0x000fea0003800000 */
.L_x_9600:
        /* <DEDUP_REMOVED lines=16> */
.L_x_9603:
[----:B------:R-:W-:Y:S05]  /*33a0*/  BSYNC B0 ;  /* 0x0000000000007941 */ /* 0x000fea0003800000 */
.L_x_9602:
        /* <DEDUP_REMOVED lines=12> */
.L_x_9605:
[----:B------:R-:W-:Y:S05]  /*3470*/  BSYNC B0 ;  /* 0x0000000000007941 */ /* 0x000fea0003800000 */
.L_x_9604:
        /* <DEDUP_REMOVED lines=16> */
.L_x_9607:
[----:B------:R-:W-:Y:S05]  /*3580*/  BSYNC B0 ;  /* 0x0000000000007941 */ /* 0x000fea0003800000 */
.L_x_9606:
        /* <DEDUP_REMOVED lines=12> */
.L_x_9609:
[----:B------:R-:W-:Y:S05]  /*3650*/  BSYNC B0 ;  /* 0x0000000000007941 */ /* 0x000fea0003800000 */
.L_x_9608:
        /* <DEDUP_REMOVED lines=17> */
.L_x_9611:
[----:B------:R-:W-:Y:S05]  /*3770*/  BSYNC B0 ;  /* 0x0000000000007941 */ /* 0x000fea0003800000 */
.L_x_9610:
        /* <DEDUP_REMOVED lines=12> */
.L_x_9613:
[----:B------:R-:W-:Y:S05]  /*3840*/  BSYNC B0 ;  /* 0x0000000000007941 */ /* 0x000fea0003800000 */
.L_x_9612:
[----:B------:R-:W-:Y:S04]  /*3850*/  BSSY B0, `(.L_x_9614) ;  /* 0x0000010000007945 */ /* 0x000fe80003800000 */
[----:B------:R-:W-:Y:S05]  /*3860*/  @!P3 BRA `(.L_x_9615) ;  /* 0x000000000038b947 */ /* 0x000fea0003800000 */
[----:B------:R-:W-:Y:S01]  /*3870*/  LOP3.LUT P1, RZ, R19, 0xff0000, RZ, 0xc0, !PT ;  /* 0x00ff000013ff7812 */ /* 0x000fe2000782c0ff */
[----:B------:R-:W-:Y:S01]  /*3880*/  FMUL.FTZ R7, R195, UR13 ;  /* 0x0000000dc3077c20 */ /* 0x000fe20008410000 */
[----:B------:R0:W-:Y:S01]  /*3890*/  STL [R1+0x8c], R0 ;  /* 0x00008c0001007387 */ /* 0x0001e20000100800 */
[----:B------:R-:W-:Y:S02]  /*38a0*/  MOV R194, RZ ;  /* 0x000000ff00c27202 */ /* 0x000fe40000000f00 */
[----:B------:R-:W-:-:S08]  /*38b0*/  FMUL.FTZ R7, R7, UR12 ;  /* 0x0000000c07077c20 */ /* 0x000fd00008410000 */
[----:B0----5:R-:W-:-:S05]  /*38c0*/  @P1 HADD2.F32 R0, -RZ, R79.H0_H0 ;  /* 0x2000004fff001230 */ /* 0x021fca0000004100 */
[----:B------:R-:W-:Y:S01]  /*38d0*/  @P1 FMUL.FTZ R194, R7, R0 ;  /* 0x0000000007c21220 */ /* 0x000fe20000410000 */
[----:B------:R-:W-:-:S03]  /*38e0*/  @P1 HADD2.F32 R0, -RZ, R63.H0_H0 ;  /* 0x2000003fff001230 */ /* 0x000fc60000004100 */
[----:B------:R-:W-:Y:S01]  /*38f0*/  FADD.FTZ R110, R110, R194 ;  /* 0x000000c26e6e7221 */ /* 0x000fe20000010000 */
[----:B------:R-:W-:-:S06]  /*3900*/  HFMA2.MMA R194, -RZ, RZ, 0, 0 ;  /* 0x00000000ffc27435 */ /* 0x000fcc00000001ff */
[----:B------:R-:W-:Y:S02]  /*3910*/  @P1 FMUL.FTZ R194, R7, R0 ;  /* 0x0000000007c21220 */ /* 0x000fe40000410000 */
[----:B------:R0:W5:Y:S03]  /*3920*/  LDL.LU R0, [R1+0x8c] ;  /* 0x00008c0001007983 */ /* 0x0001660000300800 */
[----:B------:R-:W-:-:S04]  /*3930*/  F2FP.F16.F32.PACK_AB R194, RZ, R194 ;  /* 0x000000c2ffc2723e */ /* 0x000fc800000000ff */
[----:B------:R-:W-:-:S07]  /*3940*/  PRMT R163, R194, 0x7610, R163 ;  /* 0x00007610c2a37816 */ /* 0x000fce00000000a3 */
.L_x_9615:
[----:B------:R-:W-:Y:S05]  /*3950*/  BSYNC B0 ;  /* 0x0000000000007941 */ /* 0x000fea0003800000 */
.L_x_9614:
        /* <DEDUP_REMOVED lines=12> */
.L_x_9617:
[----:B------:R-:W-:Y:S05]  /*3a20*/  BSYNC B0 ;  /* 0x0000000000007941 */ /* 0x000fea0003800000 */
.L_x_9616:
[----:B------:R-:W-:Y:S04]  /*3a30*/  BSSY B0, `(.L_x_9618) ;  /* 0x000000e000007945 */ /* 0x000fe80003800000 */
[----:B------:R-:W-:Y:S05]  /*3a40*/  @!P3 BRA `(.L_x_9619) ;  /* 0x000000000030b947 */ /* 0x000fea0003800000 */
        /* <DEDUP_REMOVED lines=12> */
.L_x_9619:
[----:B------:R-:W-:Y:S05]  /*3b10*/  BSYNC B0 ;  /* 0x0000000000007941 */ /* 0x000fea0003800000 */
.L_x_9618:
        /* <DEDUP_REMOVED lines=25> */
[----:B-----5:R-:W-:-:S05]  /*3cb0*/  IADD3 R76, R219, 0x80, RZ ;  /* 0x00000080db4c7810 */ /* 0x020fca0007ffe0ff */
[----:B-1----:R-:W-:-:S06]  /*3cc0*/  IMAD.WIDE.U32 R76, R76, 0x10, R6 ;  /* 0x000000104c4c7825 */ /* 0x002fcc00078e0006 */
[----:B------:R-:W5:Y:S02]  /*3cd0*/  LDG.E.128 R76, desc[UR4][R76.64] ;  /* 0x000000044c4c7981 */ /* 0x000f64000c1e1d00 */
.L_x_9621:
[----:B------:R-:W-:Y:S05]  /*3ce0*/  BSYNC B0 ;  /* 0x0000000000007941 */ /* 0x000fea0003800000 */
.L_x_9620:
        /* <DEDUP_REMOVED lines=12> */
.L_x_9623:
[----:B------:R-:W-:Y:S05]  /*3db0*/  BSYNC B0 ;  /* 0x0000000000007941 */ /* 0x000fea0003800000 */
.L_x_9622:
[----:B------:R-:W-:Y:S04]  /*3dc0*/  BSSY B0, `(.L_x_9624) ;  /* 0x000000f000007945 */ /* 0x000fe80003800000 */
[----:B------:R-:W-:Y:S05]  /*3dd0*/  @!P3 BRA `(.L_x_9625) ;  /* 0x000000000034b947 */ /* 0x000fea0003800000 */
[----:B--2---:R-:W2:Y:S01]  /*3de0*/  LDL.LU R6, [R1] ;  /* 0x0000000001067983 */ /* 0x004ea20000300800 */
[----:B------:R-:W-:Y:S02]  /*3df0*/  MOV R7, RZ ;  /* 0x000000ff00077202 */ /* 0x000fe40000000f00 */
[----:B--2---:R-:W-:Y:S01]  /*3e00*/  LOP3.LUT P6, RZ, R6, 0xff, RZ, 0xc0, !PT ;  /* 0x000000ff06ff7812 */ /* 0x004fe200078cc0ff */
[----:B------:R-:W-:-:S04]  /*3e10*/  FMUL.FTZ R6, R188, UR13 ;  /* 0x0000000dbc067c20 */ /* 0x000fc80008410000 */
        /* <DEDUP_REMOVED lines=9> */
.L_x_9625:
[----:B------:R-:W-:Y:S05]  /*3eb0*/  BSYNC B0 ;  /* 0x0000000000007941 */ /* 0x000fea0003800000 */
.L_x_9624:
        /* <DEDUP_REMOVED lines=14> */
.L_x_9627:
[----:B------:R-:W-:Y:S05]  /*3fa0*/  BSYNC B0 ;  /* 0x0000000000007941 */ /* 0x000fea0003800000 */
.L_x_9626:
[----:B------:R-:W-:Y:S04]  /*3fb0*/  BSSY B0, `(.L_x_9628) ;  /* 0x000000e000007945 */ /* 0x000fe80003800000 */
[----:B------:R-:W-:Y:S05]  /*3fc0*/  @!P3 BRA `(.L_x_9629) ;  /* 0x000000000030b947 */ /* 0x000fea0003800000 */
[----:B------:R-:W-:Y:S01]  /*3fd0*/  LOP3.LUT P6, RZ, R20, 0xff00, RZ, 0xc0, !PT ;  /* 0x0000ff0014ff7812 */ /* 0x000fe200078cc0ff */
[----:B--2---:R-:W-:Y:S01]  /*3fe0*/  FMUL.FTZ R6, R189, UR13 ;  /* 0x0000000dbd067c20 */ /* 0x004fe20008410000 */
        /* <DEDUP_REMOVED lines=10> */
.L_x_9629:
[----:B------:R-:W-:Y:S05]  /*4090*/  BSYNC B0 ;  /* 0x0000000000007941 */ /* 0x000fea0003800000 */
.L_x_9628:
        /* <DEDUP_REMOVED lines=14> */
.L_x_9631:
[----:B------:R-:W-:Y:S05]  /*4180*/  BSYNC B0 ;  /* 0x0000000000007941 */ /* 0x000fea0003800000 */
.L_x_9630:
[----:B------:R-:W-:Y:S04]  /*4190*/  BSSY B0, `(.L_x_9632) ;  /* 0x000000e000007945 */ /* 0x000fe80003800000 */
[----:B------:R-:W-:Y:S05]  /*41a0*/  @!P3 BRA `(.L_x_9633) ;  /* 0x000000000030b947 */ /* 0x000fea0003800000 */
[----:B------:R-:W-:Y:S01]  /*41b0*/  LOP3.LUT P6, RZ, R20, 0xff0000, RZ, 0xc0, !PT ;  /* 0x00ff000014ff7812 */ /* 0x000fe200078cc0ff */
[----:B--2---:R-:W-:Y:S01]  /*41c0*/  FMUL.FTZ R6, R190, UR13 ;  /* 0x0000000dbe067c20 */ /* 0x004fe20008410000 */
        /* <DEDUP_REMOVED lines=10> */
.L_x_9633:
[----:B------:R-:W-:Y:S05]  /*4270*/  BSYNC B0 ;  /* 0x0000000000007941 */ /* 0x000fea0003800000 */
.L_x_9632:
        /* <DEDUP_REMOVED lines=18> */
.L_x_9635:
[----:B------:R-:W-:Y:S05]  /*43a0*/  BSYNC B0 ;  /* 0x0000000000007941 */ /* 0x000fea0003800000 */
.L_x_9634:
        /* <DEDUP_REMOVED lines=14> */
.L_x_9637:
[----:B------:R-:W-:Y:S05]  /*4490*/  BSYNC B0 ;  /* 0x0000000000007941 */ /* 0x000fea0003800000 */
.L_x_9636:
        /* <DEDUP_REMOVED lines=16> */
.L_x_9639:
[----:B------:R-:W-:Y:S05]  /*45a0*/  BSYNC B0 ;  /* 0x0000000000007941 */ /* 0x000fea0003800000 */
.L_x_9638:
[----:B------:R-:W-:Y:S04]  /*45b0*/  BSSY B0, `(.L_x_9640) ;  /* 0x000000e000007945 */ /* 0x000fe80003800000 */
[----:B------:R-:W-:Y:S05]  /*45c0*/  @!P3 BRA `(.L_x_9641) ;  /* 0x000000000030b947 */ /* 0x000fea0003800000 */
        /* <DEDUP_REMOVED lines=12> */
.L_x_9641:
[----:B------:R-:W-:Y:S05]  /*4690*/  BSYNC B0 ;  /* 0x0000000000007941 */ /* 0x000fea0003800000 */
.L_x_9640:
        /* <DEDUP_REMOVED lines=14> */
.L_x_9643:
[----:B------:R-:W-:Y:S05]  /*4780*/  BSYNC B0 ;  /* 0x0000000000007941 */ /* 0x000fea0003800000 */
.L_x_9642:
        /* <DEDUP_REMOVED lines=14> */
.L_x_9645:
[----:B------:R-:W-:Y:S05]  /*4870*/  BSYNC B0 ;  /* 0x0000000000007941 */ /* 0x000fea0003800000 */
.L_x_9644:
        /* <DEDUP_REMOVED lines=14> */
.L_x_9647:
[----:B------:R-:W-:Y:S05]  /*4960*/  BSYNC B0 ;  /* 0x0000000000007941 */ /* 0x000fea0003800000 */
.L_x_9646:
        /* <DEDUP_REMOVED lines=14> */
.L_x_9649:
[----:B------:R-:W-:Y:S05]  /*4a50*/  BSYNC B0 ;  /* 0x0000000000007941 */ /* 0x000fea0003800000 */
.L_x_9648:
        /* <DEDUP_REMOVED lines=14> */
.L_x_9651:
[----:B------:R-:W-:Y:S05]  /*4b40*/  BSYNC B0 ;  /* 0x0000000000007941 */ /* 0x000fea0003800000 */
.L_x_9650:
        /* <DEDUP_REMOVED lines=14> */
.L_x_9653:
[----:B------:R-:W-:Y:S05]  /*4c30*/  BSYNC B0 ;  /* 0x0000000000007941 */ /* 0x000fea0003800000 */
.L_x_9652:
[----:B------:R-:W-:Y:S01]  /*4c40*/  SEL R188, R188, R136, P1 ;  /* 0x00000088bcbc7207 */ /* 0x000fe20000800000 */
[----:B------:R-:W1:Y:S01]  /*4c50*/  @P0 LDC.64 R18, c[0x0][0x308] ;  /* 0x0000c200ff120b82 */ /* 0x000e620000000a00 */
[----:B------:R-:W-:Y:S01]  /*4c60*/  SEL R189, R189, R137, P1 ;  /* 0x00000089bdbd7207 */ /* 0x000fe20000800000 */
[----:B------:R-:W-:Y:S01]  /*4c70*/  BSSY B0, `(.L_x_9654) ;  /* 0x000000f000007945 */ /* 0x000fe20003800000 */
[----:B------:R-:W-:Y:S02]  /*4c80*/  SEL R190, R190, R138, P1 ;  /* 0x0000008abebe7207 */ /* 0x000fe40000800000 */
[----:B------:R-:W-:Y:S02]  /*4c90*/  SEL R191, R191, R139, P1 ;  /* 0x0000008bbfbf7207 */ /* 0x000fe40000800000 */
[C---:B------:R-:W-:Y:S02]  /*4ca0*/  @P3 IADD3 R20, R219.reuse, 0x80, RZ ;  /* 0x00000080db143810 */ /* 0x040fe40007ffe0ff */
[----:B------:R-:W-:Y:S01]  /*4cb0*/  @!P5 ISETP.NE.U32.AND P6, PT, R4, RZ, PT ;  /* 0x000000ff0400d20c */ /* 0x000fe20003fc5070 */
[----:B------:R2:W-:Y:S01]  /*4cc0*/  @P0 STG.E.128 desc[UR4][R6.64+0x10], R188 ;  /* 0x000010bc06000986 */ /* 0x0005e2000c101d04 */
[----:B------:R-:W-:-:S02]  /*4cd0*/  IADD3 R194, R219, 0x100, RZ ;  /* 0x00000100dbc27810 */ /* 0x000fc40007ffe0ff */
        /* <DEDUP_REMOVED lines=8> */
.L_x_9655:
[----:B------:R-:W-:Y:S05]  /*4d60*/  BSYNC B0 ;  /* 0x0000000000007941 */ /* 0x000fea0003800000 */
.L_x_9654:
        /* <DEDUP_REMOVED lines=12> */
.L_x_9657:
[----:B------:R-:W-:Y:S05]  /*4e30*/  BSYNC B0 ;  /* 0x0000000000007941 */ /* 0x000fea0003800000 */
.L_x_9656:
[----:B------:R-:W-:Y:S04]  /*4e40*/  BSSY B0, `(.L_x_9658) ;  /* 0x000000f000007945 */ /* 0x000fe80003800000 */
[----:B------:R-:W-:Y:S05]  /*4e50*/  @!P3 BRA `(.L_x_9659) ;  /* 0x000000000034b947 */ /* 0x000fea0003800000 */
[----:B--2---:R-:W2:Y:S01]  /*4e60*/  LDL.LU R6, [R1+0x4] ;  /* 0x0000040001067983 */ /* 0x004ea20000300800 */
        /* <DEDUP_REMOVED lines=12> */
.L_x_9659:
[----:B------:R-:W-:Y:S05]  /*4f30*/  BSYNC B0 ;  /* 0x0000000000007941 */ /* 0x000fea0003800000 */
.L_x_9658:
        /* <DEDUP_REMOVED lines=14> */
.L_x_9661:
[----:B------:R-:W-:Y:S05]  /*5020*/  BSYNC B0 ;  /* 0x0000000000007941 */ /* 0x000fea0003800000 */
.L_x_9660:
        /* <DEDUP_REMOVED lines=14> */
.L_x_9663:
[----:B------:R-:W-:Y:S05]  /*5110*/  BSYNC B0 ;  /* 0x0000000000007941 */ /* 0x000fea0003800000 */
.L_x_9662:
        /* <DEDUP_REMOVED lines=14> */
.L_x_9665:
[----:B------:R-:W-:Y:S05]  /*5200*/  BSYNC B0 ;  /* 0x0000000000007941 */ /* 0x000fea0003800000 */
.L_x_9664:
        /* <DEDUP_REMOVED lines=14> */
.L_x_9667:
[----:B------:R-:W-:Y:S05]  /*52f0*/  BSYNC B0 ;  /* 0x0000000000007941 */ /* 0x000fea0003800000 */
.L_x_9666:
        /* <DEDUP_REMOVED lines=18> */
.L_x_9669:
[----:B------:R-:W-:Y:S05]  /*5420*/  BSYNC B0 ;  /* 0x0000000000007941 */ /* 0x000fea0003800000 */
.L_x_9668:
        /* <DEDUP_REMOVED lines=14> */
.L_x_9671:
[----:B------:R-:W-:Y:S05]  /*5510*/  BSYNC B0 ;  /* 0x0000000000007941 */ /* 0x000fea0003800000 */
.L_x_9670:
        /* <DEDUP_REMOVED lines=17> */
.L_x_9673:
[----:B------:R-:W-:Y:S05]  /*5630*/  BSYNC B0 ;  /* 0x0000000000007941 */ /* 0x000fea0003800000 */
.L_x_9672:
[----:B------:R-:W-:Y:S04]  /*5640*/  BSSY B0, `(.L_x_9674) ;  /* 0x000000e000007945 */ /* 0x000fe80003800000 */
[----:B------:R-:W-:Y:S05]  /*5650*/  @!P3 BRA `(.L_x_9675) ;  /* 0x000000000030b947 */ /* 0x000fea0003800000 */
[----:B------:R-:W-:Y:S01]  /*5660*/  LOP3.LUT P6, RZ, R23, 0xff, RZ, 0xc0, !PT ;  /* 0x000000ff17ff7812 */ /* 0x000fe200078cc0ff */
[----:B------:R-:W-:Y:S01]  /*5670*/  FMUL.FTZ R21, R20, UR13 ;  /* 0x0000000d14157c20 */ /* 0x000fe20008410000 */
[----:B--2---:R-:W-:-:S03]  /*5680*/  MOV R188, RZ ;  /* 0x000000ff00bc7202 */ /* 0x004fc60000000f00 */
        /* <DEDUP_REMOVED lines=9> */
.L_x_9675:
[----:B------:R-:W-:Y:S05]  /*5720*/  BSYNC B0 ;  /* 0x0000000000007941 */ /* 0x000fea0003800000 */
.L_x_9674:
        /* <DEDUP_REMOVED lines=14> */
.L_x_9677:
[----:B------:R-:W-:Y:S05]  /*5810*/  BSYNC B0 ;  /* 0x0000000000007941 */ /* 0x000fea0003800000 */
.L_x_9676:
        /* <DEDUP_REMOVED lines=14> */
.L_x_9679:
[----:B------:R-:W-:Y:S05]  /*5900*/  BSYNC B0 ;  /* 0x0000000000007941 */ /* 0x000fea0003800000 */
.L_x_9678:
        /* <DEDUP_REMOVED lines=14> */
.L_x_9681:
[----:B------:R-:W-:Y:S05]  /*59f0*/  BSYNC B0 ;  /* 0x0000000000007941 */ /* 0x000fea0003800000 */
.L_x_9680:
        /* <DEDUP_REMOVED lines=14> */
.L_x_9683:
[----:B------:R-:W-:Y:S05]  /*5ae0*/  BSYNC B0 ;  /* 0x0000000000007941 */ /* 0x000fea0003800000 */
.L_x_9682:
        /* <DEDUP_REMOVED lines=14> */
.L_x_9685:
[----:B------:R-:W-:Y:S05]  /*5bd0*/  BSYNC B0 ;  /* 0x0000000000007941 */ /* 0x000fea0003800000 */
.L_x_9684:
        /* <DEDUP_REMOVED lines=14> */
.L_x_9687:
[----:B------:R-:W-:Y:S05]  /*5cc0*/  BSYNC B0 ;  /* 0x0000000000007941 */ /* 0x000fea0003800000 */
.L_x_9686:
        /* <DEDUP_REMOVED lines=15> */
.L_x_9689:
[----:B------:R-:W-:Y:S05]  /*5dc0*/  BSYNC B0 ;  /* 0x0000000000007941 */ /* 0x000fea0003800000 */
.L_x_9688:
        /* <DEDUP_REMOVED lines=12> */
.L_x_9691:
[----:B------:R-:W-:Y:S05]  /*5e90*/  BSYNC B0 ;  /* 0x0000000000007941 */ /* 0x000fea0003800000 */
.L_x_9690:
[----:B------:R-:W-:Y:S04]  /*5ea0*/  BSSY B0, `(.L_x_9692) ;  /* 0x000000f000007945 */ /* 0x000fe80003800000 */
[----:B------:R-:W-:Y:S05]  /*5eb0*/  @!P3 BRA `(.L_x_9693) ;  /* 0x000000000034b947 */ /* 0x000fea0003800000 */
[----:B------:R-:W2:Y:S01]  /*5ec0*/  LDL.LU R7, [R1+0x8] ;  /* 0x0000080001077983 */ /* 0x000ea20000300800 */
        /* <DEDUP_REMOVED lines=12> */
.L_x_9693:
[----:B------:R-:W-:Y:S05]  /*5f90*/  BSYNC B0 ;  /* 0x0000000000007941 */ /* 0x000fea0003800000 */
.L_x_9692:
        /* <DEDUP_REMOVED lines=14> */
.L_x_9695:
[----:B------:R-:W-:Y:S05]  /*6080*/  BSYNC B0 ;  /* 0x0000000000007941 */ /* 0x000fea0003800000 */
.L_x_9694:
        /* <DEDUP_REMOVED lines=14> */
.L_x_9697:
[----:B------:R-:W-:Y:S05]  /*6170*/  BSYNC B0 ;  /* 0x0000000000007941 */ /* 0x000fea0003800000 */
.L_x_9696:
        /* <DEDUP_REMOVED lines=14> */
.L_x_9699:
[----:B------:R-:W-:Y:S05]  /*6260*/  BSYNC B0 ;  /* 0x0000000000007941 */ /* 0x000fea0003800000 */
.L_x_9698:
        /* <DEDUP_REMOVED lines=14> */
.L_x_9701:
[----:B------:R-:W-:Y:S05]  /*6350*/  BSYNC B0 ;  /* 0x0000000000007941 */ /* 0x000fea0003800000 */
.L_x_9700:
        /* <DEDUP_REMOVED lines=14> */
.L_x_9703:
[----:B------:R-:W-:Y:S05]  /*6440*/  BSYNC B0 ;  /* 0x0000000000007941 */ /* 0x000fea0003800000 */
.L_x_9702:
        /* <DEDUP_REMOVED lines=14> */
.L_x_9705:
[----:B------:R-:W-:Y:S05]  /*6530*/  BSYNC B0 ;  /* 0x0000000000007941 */ /* 0x000fea0003800000 */
.L_x_9704:
        /* <DEDUP_REMOVED lines=14> */
.L_x_9707:
[----:B------:R-:W-:Y:S05]  /*6620*/  BSYNC B0 ;  /* 0x0000000000007941 */ /* 0x000fea0003800000 */
.L_x_9706:
        /* <DEDUP_REMOVED lines=14> */
.L_x_9709:
[----:B------:R-:W-:Y:S05]  /*6710*/  BSYNC B0 ;  /* 0x0000000000007941 */ /* 0x000fea0003800000 */
.L_x_9708:
        /* <DEDUP_REMOVED lines=14> */
.L_x_9711:
[----:B------:R-:W-:Y:S05]  /*6800*/  BSYNC B0 ;  /* 0x0000000000007941 */ /* 0x000fea0003800000 */
.L_x_9710:
        /* <DEDUP_REMOVED lines=14> */
.L_x_9713:
[----:B------:R-:W-:Y:S05]  /*68f0*/  BSYNC B0 ;  /* 0x0000000000007941 */ /* 0x000fea0003800000 */
.L_x_9712:
        /* <DEDUP_REMOVED lines=14> */
.L_x_9715:
[----:B------:R-:W-:Y:S05]  /*69e0*/  BSYNC B0 ;  /* 0x0000000000007941 */ /* 0x000fea0003800000 */
.L_x_9714:
        /* <DEDUP_REMOVED lines=14> */
.L_x_9717:
[----:B------:R-:W-:Y:S05]  /*6ad0*/  BSYNC B0 ;  /* 0x0000000000007941 */ /* 0x000fea0003800000 */
.L_x_9716:
        /* <DEDUP_REMOVED lines=14> */
.L_x_9719:
[----:B------:R-:W-:Y:S05]  /*6bc0*/  BSYNC B0 ;  /* 0x0000000000007941 */ /* 0x000fea0003800000 */
.L_x_9718:
        /* <DEDUP_REMOVED lines=22> */
.L_x_9721:
[----:B------:R-:W-:Y:S05]  /*6d30*/  BSYNC B0 ;  /* 0x0000000000007941 */ /* 0x000fea0003800000 */
.L_x_9720:
        /* <DEDUP_REMOVED lines=9> */
.L_x_9583:
        /* <DEDUP_REMOVED lines=38> */
.L_x_9587:
[----:B------:R-:W-:Y:S01]  /*7030*/  HFMA2.MMA R192, -RZ, RZ, 0, 9.5367431640625e-07 ;  /* 0x00000010ffc07435 */ /* 0x000fe200000001ff */
[----:B------:R-:W-:Y:S02]  /*7040*/  MOV R193, R194 ;  /* 0x000000c200c17202 */ /* 0x000fe40000000f00 */
[----:B0-----:R-:W-:Y:S02]  /*7050*/  MOV R191, 0x1f ;  /* 0x0000001f00bf7802 */ /* 0x001fe40000000f00 */
[----:B------:R-:W-:-:S07]  /*7060*/  MOV R188, 0xffffffff ;  /* 0xffffffff00bc7802 */ /* 0x000fce0000000f00 */
[----:B------:R-:W-:Y:S05]  /*7070*/  WARPSYNC.COLLECTIVE R188, `(.L_x_9723) ;  /* 0x00000000bc087348 */ /* 0x000fea0003c00000 */
[----:B------:R0:W1:Y:S02]  /*7080*/  SHFL.DOWN P1, R195, R193, R192, R191 ;  /* 0x080000c0c1c37389 */ /* 0x00006400000200bf */
[----:B01----:R-:W-:Y:S01]  /*7090*/  ENDCOLLECTIVE ;  /* 0x000000000000791b */ /* 0x003fe20003800000 */
.L_x_9723:
[----:B------:R-:W-:Y:S01]  /*70a0*/  MOV R193, R189 ;  /* 0x000000bd00c17202 */ /* 0x000fe20000000f00 */
[----:B------:R-:W-:-:S07]  /*70b0*/  FADD.FTZ R194, R195, R194 ;  /* 0x000000c2c3c27221 */ /* 0x000fce0000010000 */
[----:B------:R-:W-:Y:S05]  /*70c0*/  WARPSYNC.COLLECTIVE R188, `(.L_x_9724) ;  /* 0x00000000bc087348 */ /* 0x000fea0003c00000 */
[----:B------:R0:W1:Y:S02]  /*70d0*/  SHFL.DOWN P1, R195, R193, R192, R191 ;  /* 0x080000c0c1c37389 */ /* 0x00006400000200bf */
[----:B01----:R-:W-:Y:S01]  /*70e0*/  ENDCOLLECTIVE ;  /* 0x000000000000791b */ /* 0x003fe20003800000 */
.L_x_9724:
[----:B------:R-:W-:Y:S01]  /*70f0*/  HFMA2.MMA R192, -RZ, RZ, 0, 4.76837158203125e-07 ;  /* 0x00000008ffc07435 */ /* 0x000fe200000001ff */
[----:B------:R-:W-:Y:S01]  /*7100*/  MOV R193, R194 ;  /* 0x000000c200c17202 */ /* 0x000fe20000000f00 */
[----:B------:R-:W-:-:S09]  /*7110*/  FADD.FTZ R189, R195, R189 ;  /* 0x000000bdc3bd7221 */ /* 0x000fd20000010000 */
[----:B------:R-:W-:Y:S05]  /*7120*/  WARPSYNC.COLLECTIVE R188, `(.L_x_9725) ;  /* 0x00000000bc087348 */ /* 0x000fea0003c00000 */
[----:B------:R0:W1:Y:S02]  /*7130*/  SHFL.DOWN P1, R195, R193, R192, R191 ;  /* 0x080000c0c1c37389 */ /* 0x00006400000200bf */
[----:B01----:R-:W-:Y:S01]  /*7140*/  ENDCOLLECTIVE ;  /* 0x000000000000791b */ /* 0x003fe20003800000 */
.L_x_9725:
[----:B------:R-:W-:Y:S01]  /*7150*/  MOV R193, R189 ;  /* 0x000000bd00c17202 */ /* 0x000fe20000000f00 */
[----:B------:R-:W-:-:S07]  /*7160*/  FADD.FTZ R194, R194, R195 ;  /* 0x000000c3c2c27221 */ /* 0x000fce0000010000 */
[----:B------:R-:W-:Y:S05]  /*7170*/  WARPSYNC.COLLECTIVE R188, `(.L_x_9726) ;  /* 0x00000000bc087348 */ /* 0x000fea0003c00000 */
[----:B------:R0:W1:Y:S02]  /*7180*/  SHFL.DOWN P1, R195, R193, R192, R191 ;  /* 0x080000c0c1c37389 */ /* 0x00006400000200bf */
[----:B01----:R-:W-:Y:S01]  /*7190*/  ENDCOLLECTIVE ;  /* 0x000000000000791b */ /* 0x003fe20003800000 */
.L_x_9726:
[----:B------:R-:W-:Y:S01]  /*71a0*/  HFMA2.MMA R192, -RZ, RZ, 0, 2.384185791015625e-07 ;  /* 0x00000004ffc07435 */ /* 0x000fe200000001ff */
[----:B------:R-:W-:Y:S01]  /*71b0*/  MOV R193, R194 ;  /* 0x000000c200c17202 */ /* 0x000fe20000000f00 */
[----:B------:R-:W-:-:S09]  /*71c0*/  FADD.FTZ R189, R189, R195 ;  /* 0x000000c3bdbd7221 */ /* 0x000fd20000010000 */
[----:B------:R-:W-:Y:S05]  /*71d0*/  WARPSYNC.COLLECTIVE R188, `(.L_x_9727) ;  /* 0x00000000bc087348 */ /* 0x000fea0003c00000 */
[----:B------:R0:W1:Y:S02]  /*71e0*/  SHFL.DOWN P1, R195, R193, R192, R191 ;  /* 0x080000c0c1c37389 */ /* 0x00006400000200bf */
[----:B01----:R-:W-:Y:S01]  /*71f0*/  ENDCOLLECTIVE ;  /* 0x000000000000791b */ /* 0x003fe20003800000 */
.L_x_9727:
[----:B------:R-:W-:Y:S01]  /*7200*/  MOV R193, R189 ;  /* 0x000000bd00c17202 */ /* 0x000fe20000000f00 */
[----:B------:R-:W-:-:S07]  /*7210*/  FADD.FTZ R194, R194, R195 ;  /* 0x000000c3c2c27221 */ /* 0x000fce0000010000 */
[----:B------:R-:W-:Y:S05]  /*7220*/  WARPSYNC.COLLECTIVE R188, `(.L_x_9728) ;  /* 0x00000000bc087348 */ /* 0x000fea0003c00000 */
[----:B------:R0:W1:Y:S02]  /*7230*/  SHFL.DOWN P1, R195, R193, R192, R191 ;  /* 0x080000c0c1c37389 */ /* 0x00006400000200bf */
[----:B01----:R-:W-:Y:S01]  /*7240*/  ENDCOLLECTIVE ;  /* 0x000000000000791b */ /* 0x003fe20003800000 */
.L_x_9728:
[----:B------:R-:W-:Y:S01]  /*7250*/  HFMA2.MMA R192, -RZ, RZ, 0, 1.1920928955078125e-07 ;  /* 0x00000002ffc07435 */ /* 0x000fe200000001ff */
[----:B------:R-:W-:Y:S01]  /*7260*/  MOV R193, R194 ;  /* 0x000000c200c17202 */ /* 0x000fe20000000f00 */
[----:B------:R-:W-:-:S09]  /*7270*/  FADD.FTZ R189, R189, R195 ;  /* 0x000000c3bdbd7221 */ /* 0x000fd20000010000 */
[----:B------:R-:W-:Y:S05]  /*7280*/  WARPSYNC.COLLECTIVE R188, `(.L_x_9729) ;  /* 0x00000000bc087348 */ /* 0x000fea0003c00000 */
[----:B------:R0:W1:Y:S02]  /*7290*/  SHFL.DOWN P1, R195, R193, R192, R191 ;  /* 0x080000c0c1c37389 */ /* 0x00006400000200bf */
[----:B01----:R-:W-:Y:S01]  /*72a0*/  ENDCOLLECTIVE ;  /* 0x000000000000791b */ /* 0x003fe20003800000 */
.L_x_9729:
[----:B------:R-:W-:Y:S01]  /*72b0*/  MOV R193, R189 ;  /* 0x000000bd00c17202 */ /* 0x000fe20000000f00 */
[----:B------:R-:W-:-:S07]  /*72c0*/  FADD.FTZ R194, R194, R195 ;  /* 0x000000c3c2c27221 */ /* 0x000fce0000010000 */
[----:B------:R-:W-:Y:S05]  /*72d0*/  WARPSYNC.COLLECTIVE R188, `(.L_x_9730) ;  /* 0x00000000bc087348 */ /* 0x000fea0003c00000 */
[----:B------:R0:W1:Y:S02]  /*72e0*/  SHFL.DOWN P1, R195, R193, R192, R191 ;  /* 0x080000c0c1c37389 */ /* 0x00006400000200bf */
[----:B01----:R-:W-:Y:S01]  /*72f0*/  ENDCOLLECTIVE ;  /* 0x000000000000791b */ /* 0x003fe20003800000 */
.L_x_9730:
[----:B------:R-:W-:Y:S01]  /*7300*/  HFMA2.MMA R192, -RZ, RZ, 0, 5.9604644775390625e-08 ;  /* 0x00000001ffc07435 */ /* 0x000fe200000001ff */
[----:B------:R-:W-:Y:S01]  /*7310*/  MOV R193, R194 ;  /* 0x000000c200c17202 */ /* 0x000fe20000000f00 */
[----:B------:R-:W-:-:S09]  /*7320*/  FADD.FTZ R189, R189, R195 ;  /* 0x000000c3bdbd7221 */ /* 0x000fd20000010000 */
[----:B------:R-:W-:Y:S05]  /*7330*/  WARPSYNC.COLLECTIVE R188, `(.L_x_9731) ;  /* 0x00000000bc087348 */ /* 0x000fea0003c00000 */
[----:B------:R0:W1:Y:S02]  /*7340*/  SHFL.DOWN P1, R195, R193, R192, R191 ;  /* 0x080000c0c1c37389 */ /* 0x00006400000200bf */
[----:B01----:R-:W-:Y:S01]  /*7350*/  ENDCOLLECTIVE ;  /* 0x000000000000791b */ /* 0x003fe20003800000 */
.L_x_9731:
[----:B------:R-:W-:Y:S02]  /*7360*/  MOV R193, R189 ;  /* 0x000000bd00c17202 */ /* 0x000fe40000000f00 */
[----:B------:R-:W-:-:S07]  /*7370*/  MOV R219, R195 ;  /* 0x000000c300db7202 */ /* 0x000fce0000000f00 */
[----:B------:R-:W-:Y:S05]  /*7380*/  WARPSYNC.COLLECTIVE R188, `(.L_x_9732) ;  /* 0x00000000bc087348 */ /* 0x000fea0003c00000 */
[----:B------:R0:W1:Y:S02]  /*7390*/  SHFL.DOWN P1, R195, R193, R192, R191 ;  /* 0x080000c0c1c37389 */ /* 0x00006400000200bf */
[----:B01----:R-:W-:Y:S01]  /*73a0*/  ENDCOLLECTIVE ;  /* 0x000000000000791b */ /* 0x003fe20003800000 */
.L_x_9732:
[----:B------:R-:W-:Y:S01]  /*73b0*/  MOV R191, R195 ;  /* 0x000000c300bf7202 */ /* 0x000fe20000000f00 */
[----:B------:R-:W-:Y:S06]  /*73c0*/  BRA `(.L_x_9733) ;  /* 0xffffffb4007c7947 */ /* 0x000fec000383ffff */
.L_x_9734:
        /* <DEDUP_REMOVED lines=11> */
.L_x_13999:


//--------------------- .text._ZN10layer_norm13ln_bwd_kernelINS_13Kernel_traitsIf6__halffS2_fjLj4096ELj1ELj1ELj4ELj16ENS_18Kernel_traits_baseILj4096EfS2_fS2_fjLj128EEEEELb0ELb0ELb0ELb0EEEvNS_9BwdParamsE --------------------------
	.section	.text._ZN10layer_norm13ln_bwd_kernelINS_13Kernel_traitsIf6__halffS2_fjLj4096ELj1ELj1ELj4ELj16ENS_18Kernel_traits_baseILj4096EfS2_fS2_fjLj128EEEEELb0ELb0ELb0ELb0EEEvNS_9BwdParamsE,"ax",@progbits
	.align	128
        .global         _ZN10layer_norm13ln_bwd_kernelINS_13Kernel_traitsIf6__halffS2_fjLj4096ELj1ELj1ELj4ELj16ENS_18Kernel_traits_baseILj4096EfS2_fS2_fjLj128EEEEELb0ELb0ELb0ELb0EEEvNS_9BwdParamsE
        .type           _ZN10layer_norm13ln_bwd_kernelINS_13Kernel_traitsIf6__halffS2_fjLj4096ELj1ELj1ELj4ELj16ENS_18Kernel_traits_baseILj4096EfS2_fS2_fjLj128EEEEELb0ELb0ELb0ELb0EEEvNS_9BwdParamsE,@function
        .size           _ZN10layer_norm13ln_bwd_kernelINS_13Kernel_traitsIf6__halffS2_fjLj4096ELj1ELj1ELj4ELj16ENS_18Kernel_traits_baseILj4096EfS2_fS2_fjLj128EEEEELb0ELb0ELb0ELb0EEEvNS_9BwdParamsE,(.L_x_14000 - _ZN10layer_norm13ln_bwd_kernelINS_13Kernel_traitsIf6__halffS2_fjLj4096ELj1ELj1ELj4ELj16ENS_18Kernel_traits_baseILj4096EfS2_fS2_fjLj128EEEEELb0ELb0ELb0ELb0EEEvNS_9BwdParamsE)
        .other          _ZN10layer_norm13ln_bwd_kernelINS_13Kernel_traitsIf6__halffS2_fjLj4096ELj1ELj1ELj4ELj16ENS_18Kernel_traits_baseILj4096EfS2_fS2_fjLj128EEEEELb0ELb0ELb0ELb0EEEvNS_9BwdParamsE,@"STO_CUDA_ENTRY STV_DEFAULT"
_ZN10layer_norm13ln_bwd_kernelINS_13Kernel_traitsIf6__halffS2_fjLj4096ELj1ELj1ELj4ELj16ENS_18Kernel_traits_baseILj4096EfS2_fS2_fjLj128EEEEELb0ELb0ELb0ELb0EEEvNS_9BwdParamsE:
.text._ZN10layer_norm13ln_bwd_kernelINS_13Kernel_traitsIf6__halffS2_fjLj4096ELj1ELj1ELj4ELj16ENS_18Kernel_traits_baseILj4096EfS2_fS2_fjLj128EEEEELb0ELb0ELb0ELb0EEEvNS_9BwdParamsE:
        /* <DEDUP_REMOVED lines=83> */
.L_x_9753:
        /* <DEDUP_REMOVED lines=41> */
[C---:B-----5:R-:W-:Y:S01]  /*07c0*/  FMUL.FTZ R218, R187.reuse, R218 ;  /* 0x000000dabbda7220 */ /* 0x060fe20000410000 */
[----:B------:R-:W-:Y:S01]  /*07d0*/  FMUL.FTZ R3, R187, R172 ;  /* 0x000000acbb037220 */ /* 0x000fe20000410000 */
[C---:B------:R-:W-:Y:S01]  /*07e0*/  FADD.FTZ R214, -R221.reuse, R175 ;  /* 0x000000afddd67221 */ /* 0x040fe20000010100 */
[C---:B---3--:R-:W-:Y:S01]  /*07f0*/  FADD.FTZ R168, -R221.reuse, R168 ;  /* 0x000000a8dda87221 */ /* 0x048fe20000010100 */
[C---:B------:R-:W-:Y:S01]  /*0800*/  FADD.FTZ R210, -R221.reuse, R169 ;  /* 0x000000a9ddd27221 */ /* 0x040fe20000010100 */
[----:B0-----:R-:W-:Y:S01]  /*0810*/  FADD.FTZ R206, -R221, R171 ;  /* 0x000000abddce7221 */ /* 0x001fe20000010100 */
[----:B------:R-:W-:Y:S01]  /*0820*/  FMUL.FTZ R217, R187, R174 ;  /* 0x000000aebbd97220 */ /* 0x000fe20000410000 */
[--C-:B----4-:R-:W-:Y:S02]  /*0830*/  HADD2.F32 R173, -RZ, R176.reuse.H0_H0 ;  /* 0x200000b0ffad7230 */ /* 0x110fe40000004100 */
[----:B------:R-:W-:-:S03]  /*0840*/  HADD2.F32 R216, -RZ, R176.H1_H1 ;  /* 0x300000b0ffd87230 */ /* 0x000fc60000004100 */
[----:B------:R-:W-:Y:S01]  /*0850*/  FMUL.FTZ R220, R148, R173 ;  /* 0x000000ad94dc7220 */ /* 0x000fe20000410000 */
[--C-:B------:R-:W-:Y:S02]  /*0860*/  HADD2.F32 R215, -RZ, R177.reuse.H0_H0 ;  /* 0x200000b1ffd77230 */ /* 0x100fe40000004100 */
[----:B------:R-:W-:Y:S01]  /*0870*/  FADD.FTZ R85, R85, R216 ;  /* 0x000000d855557221 */ /* 0x000fe20000010000 */
[-C--:B------:R-:W-:Y:S01]  /*0880*/  FFMA.FTZ R117, R218, R216.reuse, R117 ;  /* 0x000000d8da757223 */ /* 0x080fe20000010075 */
[----:B------:R-:W-:Y:S01]  /*0890*/  FMUL.FTZ R216, R149, R216 ;  /* 0x000000d895d87220 */ /* 0x000fe20000410000 */
[----:B------:R-:W-:Y:S01]  /*08a0*/  FADD.FTZ R169, RZ, R220 ;  /* 0x000000dcffa97221 */ /* 0x000fe20000010000 */
[----:B------:R-:W-:Y:S01]  /*08b0*/  FFMA.FTZ R171, R3, R220, RZ ;  /* 0x000000dc03ab7223 */ /* 0x000fe200000100ff */
[----:B------:R-:W-:Y:S02]  /*08c0*/  HADD2.F32 R212, -RZ, R177.H1_H1 ;  /* 0x300000b1ffd47230 */ /* 0x000fe40000004100 */
[----:B------:R-:W-:Y:S01]  /*08d0*/  FADD.FTZ R176, -R221, R170 ;  /* 0x000000aaddb07221 */ /* 0x000fe20000010100 */
[----:B------:R-:W-:Y:S01]  /*08e0*/  FADD.FTZ R86, R86, R215 ;  /* 0x000000d756567221 */ /* 0x000fe20000010000 */
[----:B------:R-:W-:Y:S01]  /*08f0*/  FMUL.FTZ R214, R187, R214 ;  /* 0x000000d6bbd67220 */ /* 0x000fe20000410000 */
        /* <DEDUP_REMOVED lines=42> */
.L_x_9737:
[----:B------:R-:W-:Y:S05]  /*0ba0*/  BSYNC B0 ;  /* 0x0000000000007941 */ /* 0x000fea0003800000 */
.L_x_9736:
        /* <DEDUP_REMOVED lines=19> */
[C---:B---3--:R-:W-:Y:S01]  /*0ce0*/  FADD.FTZ R168, -R221.reuse, R9 ;  /* 0x00000009dda87221 */ /* 0x048fe20000010100 */
[----:B------:R-:W-:Y:S01]  /*0cf0*/  FADD.FTZ R174, -R221, R10 ;  /* 0x0000000addae7221 */ /* 0x000fe20000010100 */
[----:B-----5:R-:W-:Y:S01]  /*0d00*/  FMUL.FTZ R9, R187, R12 ;  /* 0x0000000cbb097220 */ /* 0x020fe20000410000 */
[C---:B------:R-:W-:Y:S01]  /*0d10*/  FADD.FTZ R170, -R221.reuse, R15 ;  /* 0x0000000fddaa7221 */ /* 0x040fe20000010100 */
[----:B------:R-:W-:Y:S01]  /*0d20*/  FADD.FTZ R176, -R221, R11 ;  /* 0x0000000bddb07221 */ /* 0x000fe20000010100 */
[----:B------:R-:W-:Y:S01]  /*0d30*/  FMUL.FTZ R11, R187, R24 ;  /* 0x00000018bb0b7220 */ /* 0x000fe20000410000 */
[----:B----4-:R-:W-:-:S02]  /*0d40*/  HADD2.F32 R13, -RZ, R16.H0_H0 ;  /* 0x20000010ff0d7230 */ /* 0x010fc40000004100 */
[----:B------:R-:W-:-:S03]  /*0d50*/  HADD2.F32 R14, -RZ, R16.H1_H1 ;  /* 0x30000010ff0e7230 */ /* 0x000fc60000004100 */
[-C--:B------:R-:W-:Y:S01]  /*0d60*/  FMUL.FTZ R10, R140, R13.reuse ;  /* 0x0000000d8c0a7220 */ /* 0x080fe20000410000 */
[--C-:B------:R-:W-:Y:S02]  /*0d70*/  HADD2.F32 R169, -RZ, R18.reuse.H0_H0 ;  /* 0x20000012ffa97230 */ /* 0x100fe40000004100 */
[----:B------:R-:W-:Y:S01]  /*0d80*/  FADD.FTZ R76, R76, R13 ;  /* 0x0000000d4c4c7221 */ /* 0x000fe20000010000 */
[----:B------:R-:W-:Y:S02]  /*0d90*/  HADD2.F32 R172, -RZ, R18.H1_H1 ;  /* 0x30000012ffac7230 */ /* 0x000fe40000004100 */
[----:B------:R-:W-:Y:S01]  /*0da0*/  FADD.FTZ R18, -R221, R8 ;  /* 0x00000008dd127221 */ /* 0x000fe20000010100 */
[----:B------:R-:W-:Y:S01]  /*0db0*/  FFMA.FTZ R108, R9, R13, R108 ;  /* 0x0000000d096c7223 */ /* 0x000fe2000001006c */
[----:B------:R-:W-:Y:S02]  /*0dc0*/  HADD2.F32 R15, -RZ, R17.H0_H0 ;  /* 0x20000011ff0f7230 */ /* 0x000fe40000004100 */
[----:B------:R-:W-:Y:S01]  /*0dd0*/  FMUL.FTZ R8, R187, R22 ;  /* 0x00000016bb087220 */ /* 0x000fe20000410000 */
[----:B------:R-:W-:-:S02]  /*0de0*/  HADD2.F32 R173, -RZ, R19.H0_H0 ;  /* 0x20000013ffad7230 */ /* 0x000fc40000004100 */
[----:B------:R-:W-:Y:S01]  /*0df0*/  FMUL.FTZ R13, R141, R14 ;  /* 0x0000000e8d0d7220 */ /* 0x000fe20000410000 */
[----:B------:R-:W-:Y:S02]  /*0e00*/  HADD2.F32 R226, -RZ, R19.H1_H1 ;  /* 0x30000013ffe27230 */ /* 0x000fe40000004100 */
[----:B0-----:R-:W-:Y:S01]  /*0e10*/  FADD.FTZ R20, R223, R10 ;  /* 0x0000000adf147221 */ /* 0x001fe20000010000 */
[----:B------:R-:W-:Y:S01]  /*0e20*/  FFMA.FTZ R19, R9, R10, R224 ;  /* 0x0000000a09137223 */ /* 0x000fe200000100e0 */
        /* <DEDUP_REMOVED lines=40> */
.L_x_9739:
[----:B------:R-:W-:Y:S05]  /*10b0*/  BSYNC B0 ;  /* 0x0000000000007941 */ /* 0x000fea0003800000 */
.L_x_9738:
        /* <DEDUP_REMOVED lines=19> */
[----:B-----5:R-:W-:Y:S01]  /*11f0*/  FMUL.FTZ R7, R187, R168 ;  /* 0x000000a8bb077220 */ /* 0x020fe20000410000 */
[C---:B------:R-:W-:Y:S01]  /*1200*/  FADD.FTZ R180, -R221.reuse, R169 ;  /* 0x000000a9ddb47221 */ /* 0x040fe20000010100 */
[----:B---3--:R-:W-:-:S03]  /*1210*/  FADD.FTZ R226, -R221, R31 ;  /* 0x0000001fdde27221 */ /* 0x008fc60000010100 */
[----:B0-----:R-:W-:Y:S01]  /*1220*/  FMUL.FTZ R26, R187, R180 ;  /* 0x000000b4bb1a7220 */ /* 0x001fe20000410000 */
[----:B----4-:R-:W-:Y:S02]  /*1230*/  HADD2.F32 R23, -RZ, R172.H0_H0 ;  /* 0x200000acff177230 */ /* 0x010fe40000004100 */
[--C-:B------:R-:W-:Y:S02]  /*1240*/  HADD2.F32 R171, -RZ, R174.reuse.H0_H0 ;  /* 0x200000aeffab7230 */ /* 0x100fe40000004100 */
[----:B------:R-:W-:Y:S02]  /*1250*/  HADD2.F32 R186, -RZ, R174.H1_H1 ;  /* 0x300000aeffba7230 */ /* 0x000fe40000004100 */
[----:B------:R-:W-:Y:S01]  /*1260*/  FADD.FTZ R174, -R221, R28 ;  /* 0x0000001cddae7221 */ /* 0x000fe20000010100 */
[----:B------:R-:W-:Y:S02]  /*1270*/  HADD2.F32 R170, -RZ, R172.H1_H1 ;  /* 0x300000acffaa7230 */ /* 0x000fe40000004100 */
[----:B------:R-:W-:Y:S01]  /*1280*/  FMUL.FTZ R28, R132, R23 ;  /* 0x00000017841c7220 */ /* 0x000fe20000410000 */
[----:B------:R-:W-:-:S02]  /*1290*/  HADD2.F32 R169, -RZ, R173.H0_H0 ;  /* 0x200000adffa97230 */ /* 0x000fc40000004100 */
        /* <DEDUP_REMOVED lines=9> */
[----:B------:R-:W-:Y:S02]  /*1330*/  HADD2.F32 R172, -RZ, R173.H1_H1 ;  /* 0x300000adffac7230 */ /* 0x000fe40000004100 */
[----:B------:R-:W-:Y:S01]  /*1340*/  FADD.FTZ R169, R168, R25 ;  /* 0x00000019a8a97221 */ /* 0x000fe20000010000 */
[C---:B------:R-:W-:Y:S01]  /*1350*/  FFMA.FTZ R168, R26.reuse, R25, R31 ;  /* 0x000000191aa87223 */ /* 0x040fe2000001001f */
[----:B------:R-:W-:Y:S01]  /*1360*/  FADD.FTZ R176, -R221, R29 ;  /* 0x0000001dddb07221 */ /* 0x000fe20000010100 */
[----:B------:R-:W-:Y:S01]  /*1370*/  FADD.FTZ R69, R69, R170 ;  /* 0x000000aa45457221 */ /* 0x000fe20000010000 */
[----:B------:R-:W-:Y:S01]  /*1380*/  FFMA.FTZ R101, R26, R170, R101 ;  /* 0x000000aa1a657223 */ /* 0x000fe20000010065 */
        /* <DEDUP_REMOVED lines=35> */
.L_x_9741:
[----:B------:R-:W-:Y:S05]  /*15c0*/  BSYNC B0 ;  /* 0x0000000000007941 */ /* 0x000fea0003800000 */
.L_x_9740:
        /* <DEDUP_REMOVED lines=9> */
[----:B------:R-:W-:-:S04]  /*1660*/  @P0 LEA R190, P6, R178, UR8, 0x5 ;  /* 0x00000008b2be0c11 */ /* 0x000fc8000f8c28ff */
[----:B------:R-:W-:Y:S01]  /*1670*/  @P0 LEA.HI.X R191, R178, UR9, RZ, 0x5, P6 ;  /* 0x00000009b2bf0c11 */ /* 0x000fe2000b0f2cff */
[----:B------:R-:W3:Y:S04]  /*1680*/  LDG.E.128 R172, desc[UR4][R172.64] ;  /* 0x00000004acac7981 */ /* 0x000ee8000c1e1d00 */
[----:B------:R-:W4:Y:S04]  /*1690*/  LDG.E.128 R176, desc[UR4][R192.64+0x10] ;  /* 0x00001004c0b07981 */ /* 0x000f28000c1e1d00 */
[----:B------:R-:W5:Y:S04]  /*16a0*/  @P0 LDG.E.128 R152, desc[UR4][R190.64] ;  /* 0x00000004be980981 */ /* 0x000f68000c1e1d00 */
[----:B------:R0:W5:Y:S01]  /*16b0*/  @P0 LDG.E.128 R156, desc[UR4][R190.64+0x10] ;  /* 0x00001004be9c0981 */ /* 0x000162000c1e1d00 */
[C---:B--2---:R-:W-:Y:S01]  /*16c0*/  FADD.FTZ R194, -R221.reuse, R169 ;  /* 0x000000a9ddc27221 */ /* 0x044fe20000010100 */
[C---:B------:R-:W-:Y:S01]  /*16d0*/  FADD.FTZ R168, -R221.reuse, R168 ;  /* 0x000000a8dda87221 */ /* 0x040fe20000010100 */
[C---:B------:R-:W-:Y:S01]  /*16e0*/  FADD.FTZ R196, -R221.reuse, R170 ;  /* 0x000000aaddc47221 */ /* 0x040fe20000010100 */
[----:B------:R-:W-:-:S02]  /*16f0*/  FADD.FTZ R198, -R221, R171 ;  /* 0x000000abddc67221 */ /* 0x000fc40000010100 */
[C---:B-----5:R-:W-:Y:S01]  /*1700*/  FMUL.FTZ R189, R187.reuse, R168 ;  /* 0x000000a8bbbd7220 */ /* 0x060fe20000410000 */
[C---:B0-----:R-:W-:Y:S01]  /*1710*/  FMUL.FTZ R191, R187.reuse, R196 ;  /* 0x000000c4bbbf7220 */ /* 0x041fe20000410000 */
[----:B------:R-:W-:Y:S01]  /*1720*/  FMUL.FTZ R190, R187, R194 ;  /* 0x000000c2bbbe7220 */ /* 0x000fe20000410000 */
[--C-:B---3--:R-:W-:Y:S02]  /*1730*/  HADD2.F32 R169, -RZ, R172.reuse.H0_H0 ;  /* 0x200000acffa97230 */ /* 0x108fe40000004100 */
        /* <DEDUP_REMOVED lines=13> */
[C---:B------:R-:W-:Y:S01]  /*1810*/  FFMA.FTZ R168, R190.reuse, R193, R169 ;  /* 0x000000c1bea87223 */ /* 0x040fe200000100a9 */
[--C-:B------:R-:W-:Y:S02]  /*1820*/  HADD2.F32 R173, -RZ, R174.reuse.H0_H0 ;  /* 0x200000aeffad7230 */ /* 0x100fe40000004100 */
[----:B------:R-:W-:Y:S01]  /*1830*/  FADD.FTZ R61, R61, R170 ;  /* 0x000000aa3d3d7221 */ /* 0x000fe20000010000 */
[----:B------:R-:W-:Y:S01]  /*1840*/  FFMA.FTZ R93, R190, R170, R93 ;  /* 0x000000aabe5d7223 */ /* 0x000fe2000001005d */
[----:B----4-:R-:W-:Y:S01]  /*1850*/  FADD.FTZ R176, -R221, R176 ;  /* 0x000000b0ddb07221 */ /* 0x010fe20000010100 */
        /* <DEDUP_REMOVED lines=38> */
.L_x_9743:
[----:B------:R-:W-:Y:S05]  /*1ac0*/  BSYNC B0 ;  /* 0x0000000000007941 */ /* 0x000fea0003800000 */
.L_x_9742:
        /* <DEDUP_REMOVED lines=28> */
.L_x_9770:
        /* <DEDUP_REMOVED lines=93> */
.L_x_9746:
[----:B------:R-:W-:Y:S05]  /*2260*/  BSYNC B0 ;  /* 0x0000000000007941 */ /* 0x000fea0003800000 */
.L_x_9745:
        /* <DEDUP_REMOVED lines=66> */
.L_x_9748:
[----:B------:R-:W-:Y:S05]  /*2690*/  BSYNC B0 ;  /* 0x0000000000007941 */ /* 0x000fea0003800000 */
.L_x_9747:
        /* <DEDUP_REMOVED lines=66> */
.L_x_9750:
[----:B------:R-:W-:Y:S05]  /*2ac0*/  BSYNC B0 ;  /* 0x0000000000007941 */ /* 0x000fea0003800000 */
.L_x_9749:
        /* <DEDUP_REMOVED lines=54> */
[----:B------:R-:W-:-:S02]  /*2e30*/  F2FP.F16.F32.PACK_AB R168, R169, R168 ;  /* 0x000000a8a9a8723e */ /* 0x000fc400000000ff */
        /* <DEDUP_REMOVED lines=10> */
.L_x_9752:
[----:B------:R-:W-:Y:S05]  /*2ee0*/  BSYNC B0 ;  /* 0x0000000000007941 */ /* 0x000fea0003800000 */
.L_x_9751:
[----:B------:R-:W-:Y:S02]  /*2ef0*/  IADD3 R0, R0, UR16, RZ ;  /* 0x0000001000007c10 */ /* 0x000fe4000fffe0ff */
[----:B------:R-:W-:Y:S02]  /*2f00*/  SEL R219, RZ, 0x1, P0 ;  /* 0x00000001ffdb7807 */ /* 0x000fe40000000000 */
[----:B------:R-:W-:-:S13]  /*2f10*/  ISETP.GE.AND P6, PT, R0, UR17, PT ;  /* 0x0000001100007c0c */ /* 0x000fda000bfc6270 */
[----:B------:R-:W-:Y:S05]  /*2f20*/  @!P6 BRA `(.L_x_9753) ;  /* 0xffffffd40080e947 */ /* 0x000fea000383ffff */
.L_x_9735:
        /* <DEDUP_REMOVED lines=16> */
.L_x_9755:
[----:B------:R-:W-:Y:S05]  /*3030*/  BSYNC B0 ;  /* 0x0000000000007941 */ /* 0x000fea0003800000 */
.L_x_9754:
        /* <DEDUP_REMOVED lines=11> */
.L_x_9757:
[----:B------:R-:W-:Y:S05]  /*30f0*/  BSYNC B0 ;  /* 0x0000000000007941 */ /* 0x000fea0003800000 */
.L_x_9756:
        /* <DEDUP_REMOVED lines=11> */
.L_x_9759:
[----:B------:R-:W-:Y:S05]  /*31b0*/  BSYNC B0 ;  /* 0x0000000000007941 */ /* 0x000fea0003800000 */
.L_x_9758:
        /* <DEDUP_REMOVED lines=10> */
.L_x_9744:
[----:B------:R-:W-:Y:S02]  /*3260*/  MOV R222, R223 ;  /* 0x000000df00de7202 */ /* 0x000fe40000000f00 */
[----:B------:R-:W-:Y:S02]  /*3270*/  MOV R221, 0x10 ;  /* 0x0000001000dd7802 */ /* 0x000fe40000000f00 */
[----:B------:R-:W-:Y:S02]  /*3280*/  MOV R226, 0x1f ;  /* 0x0000001f00e27802 */ /* 0x000fe40000000f00 */
[----:B------:R-:W-:-:S07]  /*3290*/  MOV R179, 0xffffffff ;  /* 0xffffffff00b37802 */ /* 0x000fce0000000f00 */
[----:B------:R-:W-:Y:S05]  /*32a0*/  WARPSYNC.COLLECTIVE R179, `(.L_x_9760) ;  /* 0x00000000b3087348 */ /* 0x000fea0003c00000 */
[----:B------:R0:W1:Y:S02]  /*32b0*/  SHFL.DOWN P6, R219, R222, R221, R226 ;  /* 0x080000dddedb7389 */ /* 0x00006400000c00e2 */
[----:B01----:R-:W-:Y:S01]  /*32c0*/  ENDCOLLECTIVE ;  /* 0x000000000000791b */ /* 0x003fe20003800000 */
.L_x_9760:
[----:B------:R-:W-:Y:S02]  /*32d0*/  MOV R222, R224 ;  /* 0x000000e000de7202 */ /* 0x000fe40000000f00 */
[----:B------:R-:W-:-:S07]  /*32e0*/  MOV R170, R219 ;  /* 0x000000db00aa7202 */ /* 0x000fce0000000f00 */
[----:B------:R-:W-:Y:S05]  /*32f0*/  WARPSYNC.COLLECTIVE R179, `(.L_x_9761) ;  /* 0x00000000b3087348 */ /* 0x000fea0003c00000 */
[----:B------:R0:W1:Y:S02]  /*3300*/  SHFL.DOWN P6, R219, R222, R221, R226 ;  /* 0x080000dddedb7389 */ /* 0x00006400000c00e2 */
[----:B01----:R-:W-:Y:S01]  /*3310*/  ENDCOLLECTIVE ;  /* 0x000000000000791b */ /* 0x003fe20003800000 */
.L_x_9761:
[----:B------:R-:W-:-:S05]  /*3320*/  FADD.FTZ R170, R170, R223 ;  /* 0x000000dfaaaa7221 */ /* 0x000fca0000010000 */
[----:B------:R-:W-:Y:S02]  /*3330*/  MOV R222, R170 ;  /* 0x000000aa00de7202 */ /* 0x000fe40000000f00 */
[----:B------:R-:W-:Y:S02]  /*3340*/  MOV R221, 0x8 ;  /* 0x0000000800dd7802 */ /* 0x000fe40000000f00 */
[----:B------:R-:W-:-:S07]  /*3350*/  MOV R171, R219 ;  /* 0x000000db00ab7202 */ /* 0x000fce0000000f00 */
[----:B------:R-:W-:Y:S05]  /*3360*/  WARPSYNC.COLLECTIVE R179, `(.L_x_9762) ;  /* 0x00000000b3087348 */ /* 0x000fea0003c00000 */
[----:B------:R0:W1:Y:S02]  /*3370*/  SHFL.DOWN P6, R219, R222, R221, R226 ;  /* 0x080000dddedb7389 */ /* 0x00006400000c00e2 */
[----:B01----:R-:W-:Y:S01]  /*3380*/  ENDCOLLECTIVE ;  /* 0x000000000000791b */ /* 0x003fe20003800000 */
.L_x_9762:
[----:B------:R-:W-:-:S05]  /*3390*/  FADD.FTZ R171, R171, R224 ;  /* 0x000000e0abab7221 */ /* 0x000fca0000010000 */
[----:B------:R-:W-:Y:S02]  /*33a0*/  MOV R222, R171 ;  /* 0x000000ab00de7202 */ /* 0x000fe40000000f00 */
[----:B------:R-:W-:-:S07]  /*33b0*/  MOV R173, R219 ;  /* 0x000000db00ad7202 */ /* 0x000fce0000000f00 */
[----:B------:R-:W-:Y:S05]  /*33c0*/  WARPSYNC.COLLECTIVE R179, `(.L_x_9763) ;  /* 0x00000000b3087348 */ /* 0x000fea0003c00000 */
[----:B------:R0:W1:Y:S02]  /*33d0*/  SHFL.DOWN P6, R219, R222, R221, R226 ;  /* 0x080000dddedb7389 */ /* 0x00006400000c00e2 */
[----:B01----:R-:W-:Y:S01]  /*33e0*/  ENDCOLLECTIVE ;  /* 0x000000000000791b */ /* 0x003fe20003800000 */
.L_x_9763:
[----:B------:R-:W-:-:S05]  /*33f0*/  FADD.FTZ R173, R170, R173 ;  /* 0x000000adaaad7221 */ /* 0x000fca0000010000 */
[----:B------:R-:W-:Y:S02]  /*3400*/  MOV R222, R173 ;  /* 0x000000ad00de7202 */ /* 0x000fe40000000f00 */
[----:B------:R-:W-:Y:S02]  /*3410*/  MOV R221, 0x4 ;  /* 0x0000000400dd7802 */ /* 0x000fe40000000f00 */
[----:B------:R-:W-:-:S07]  /*3420*/  MOV R172, R219 ;  /* 0x000000db00ac7202 */ /* 0x000fce0000000f00 */
[----:B------:R-:W-:Y:S05]  /*3430*/  WARPSYNC.COLLECTIVE R179, `(.L_x_9764) ;  /* 0x00000000b3087348 */ /* 0x000fea0003c00000 */
[----:B------:R0:W1:Y:S02]  /*3440*/  SHFL.DOWN P6, R219, R222, R221, R226 ;  /* 0x080000dddedb7389 */ /* 0x00006400000c00e2 */
[----:B01----:R-:W-:Y:S01]  /*3450*/  ENDCOLLECTIVE ;  /* 0x000000000000791b */ /* 0x003fe20003800000 */
.L_x_9764:
[----:B------:R-:W-:-:S05]  /*3460*/  FADD.FTZ R172, R171, R172 ;  /* 0x000000acabac7221 */ /* 0x000fca0000010000 */
[----:B------:R-:W-:Y:S02]  /*3470*/  MOV R222, R172 ;  /* 0x000000ac00de7202 */ /* 0x000fe40000000f00 */
[----:B------:R-:W-:-:S07]  /*3480*/  MOV R174, R219 ;  /* 0x000000db00ae7202 */ /* 0x000fce0000000f00 */
[----:B------:R-:W-:Y:S05]  /*3490*/  WARPSYNC.COLLECTIVE R179, `(.L_x_9765) ;  /* 0x00000000b3087348 */ /* 0x000fea0003c00000 */
[----:B------:R0:W1:Y:S02]  /*34a0*/  SHFL.DOWN P6, R219, R222, R221, R226 ;  /* 0x080000dddedb7389 */ /* 0x00006400000c00e2 */
[----:B01----:R-:W-:Y:S01]  /*34b0*/  ENDCOLLECTIVE ;  /* 0x000000000000791b */ /* 0x003fe20003800000 */
.L_x_9765:
[----:B------:R-:W-:-:S05]  /*34c0*/  FADD.FTZ R174, R173, R174 ;  /* 0x000000aeadae7221 */ /* 0x000fca0000010000 */
[----:B------:R-:W-:Y:S02]  /*34d0*/  MOV R222, R174 ;  /* 0x000000ae00de7202 */ /* 0x000fe40000000f00 */
[----:B------:R-:W-:Y:S02]  /*34e0*/  MOV R221, 0x2 ;  /* 0x0000000200dd7802 */ /* 0x000fe40000000f00 */
[----:B------:R-:W-:-:S07]  /*34f0*/  MOV R175, R219 ;  /* 0x000000db00af7202 */ /* 0x000fce0000000f00 */
[----:B------:R-:W-:Y:S05]  /*3500*/  WARPSYNC.COLLECTIVE R179, `(.L_x_9766) ;  /* 0x00000000b3087348 */ /* 0x000fea0003c00000 */
[----:B------:R0:W1:Y:S02]  /*3510*/  SHFL.DOWN P6, R219, R222, R221, R226 ;  /* 0x080000dddedb7389 */ /* 0x00006400000c00e2 */
[----:B01----:R-:W-:Y:S01]  /*3520*/  ENDCOLLECTIVE ;  /* 0x000000000000791b */ /* 0x003fe20003800000 */
.L_x_9766:
[----:B------:R-:W-:-:S05]  /*3530*/  FADD.FTZ R175, R172, R175 ;  /* 0x000000afacaf7221 */ /* 0x000fca0000010000 */
[----:B------:R-:W-:Y:S02]  /*3540*/  MOV R222, R175 ;  /* 0x000000af00de7202 */ /* 0x000fe40000000f00 */
[----:B------:R-:W-:-:S07]  /*3550*/  MOV R177, R219 ;  /* 0x000000db00b17202 */ /* 0x000fce0000000f00 */
[----:B------:R-:W-:Y:S05]  /*3560*/  WARPSYNC.COLLECTIVE R179, `(.L_x_9767) ;  /* 0x00000000b3087348 */ /* 0x000fea0003c00000 */
[----:B------:R0:W1:Y:S02]  /*3570*/  SHFL.DOWN P6, R219, R222, R221, R226 ;  /* 0x080000dddedb7389 */ /* 0x00006400000c00e2 */
[----:B01----:R-:W-:Y:S01]  /*3580*/  ENDCOLLECTIVE ;  /* 0x000000000000791b */ /* 0x003fe20003800000 */
.L_x_9767:
[----:B------:R-:W-:-:S05]  /*3590*/  FADD.FTZ R177, R174, R177 ;  /* 0x000000b1aeb17221 */ /* 0x000fca0000010000 */
[----:B------:R-:W-:Y:S02]  /*35a0*/  MOV R222, R177 ;  /* 0x000000b100de7202 */ /* 0x000fe40000000f00 */
[----:B------:R-:W-:Y:S02]  /*35b0*/  MOV R221, 0x1 ;  /* 0x0000000100dd7802 */ /* 0x000fe40000000f00 */
[----:B------:R-:W-:-:S07]  /*35c0*/  MOV R176, R219 ;  /* 0x000000db00b07202 */ /* 0x000fce0000000f00 */
[----:B------:R-:W-:Y:S05]  /*35d0*/  WARPSYNC.COLLECTIVE R179, `(.L_x_9768) ;  /* 0x00000000b3087348 */ /* 0x000fea0003c00000 */
[----:B------:R0:W1:Y:S02]  /*35e0*/  SHFL.DOWN P6, R219, R222, R221, R226 ;  /* 0x080000dddedb7389 */ /* 0x00006400000c00e2 */
[----:B01----:R-:W-:Y:S01]  /*35f0*/  ENDCOLLECTIVE ;  /* 0x000000000000791b */ /* 0x003fe20003800000 */
.L_x_9768:
[----:B------:R-:W-:-:S05]  /*3600*/  FADD.FTZ R170, R175, R176 ;  /* 0x000000b0afaa7221 */ /* 0x000fca0000010000 */
[----:B------:R-:W-:Y:S02]  /*3610*/  MOV R222, R170 ;  /* 0x000000aa00de7202 */ /* 0x000fe40000000f00 */
[----:B------:R-:W-:-:S07]  /*3620*/  MOV R176, R219 ;  /* 0x000000db00b07202 */ /* 0x000fce0000000f00 */
[----:B------:R-:W-:Y:S05]  /*3630*/  WARPSYNC.COLLECTIVE R179, `(.L_x_9769) ;  /* 0x00000000b3087348 */ /* 0x000fea0003c00000 */
[----:B------:R0:W1:Y:S02]  /*3640*/  SHFL.DOWN P6, R219, R222, R221, R226 ;  /* 0x080000dddedb7389 */ /* 0x00006400000c00e2 */
[----:B01----:R-:W-:Y:S01]  /*3650*/  ENDCOLLECTIVE ;  /* 0x000000000000791b */ /* 0x003fe20003800000 */
.L_x_9769:
[----:B------:R-:W-:Y:S01]  /*3660*/  MOV R171, R219 ;  /* 0x000000db00ab7202 */ /* 0x000fe20000000f00 */
[----:B------:R-:W-:Y:S06]  /*3670*/  BRA `(.L_x_9770) ;  /* 0xffffffe400847947 */ /* 0x000fec000383ffff */
.L_x_9771:
        /* <DEDUP_REMOVED lines=16> */
.L_x_14000:


//--------------------- .text._ZN10layer_norm13ln_bwd_kernelINS_13Kernel_traitsIf6__halffS2_fjLj4096ELj1ELj1ELj4ELj16ENS_18Kernel_traits_baseILj4096EfS2_fS2_fjLj128EEEEELb0ELb0ELb0ELb1EEEvNS_9BwdParamsE --------------------------
	.section	.text._ZN10layer_norm13ln_bwd_kernelINS_13Kernel_traitsIf6__halffS2_fjLj4096ELj1ELj1ELj4ELj16ENS_18Kernel_traits_baseILj4096EfS2_fS2_fjLj128EEEEELb0ELb0ELb0ELb1EEEvNS_9BwdParamsE,"ax",@progbits
	.align	128
        .global         _ZN10layer_norm13ln_bwd_kernelINS_13Kernel_traitsIf6__halffS2_fjLj4096ELj1ELj1ELj4ELj16ENS_18Kernel_traits_baseILj4096EfS2_fS2_fjLj128EEEEELb0ELb0ELb0ELb1EEEvNS_9BwdParamsE
        .type           _ZN10layer_norm13ln_bwd_kernelINS_13Kernel_traitsIf6__halffS2_fjLj4096ELj1ELj1ELj4ELj16ENS_18Kernel_traits_baseILj4096EfS2_fS2_fjLj128EEEEELb0ELb0ELb0ELb1EEEvNS_9BwdParamsE,@function
        .size           _ZN10layer_norm13ln_bwd_kernelINS_13Kernel_traitsIf6__halffS2_fjLj4096ELj1ELj1ELj4ELj16ENS_18Kernel_traits_baseILj4096EfS2_fS2_fjLj128EEEEELb0ELb0ELb0ELb1EEEvNS_9BwdParamsE,(.L_x_14001 - _ZN10layer_norm13ln_bwd_kernelINS_13Kernel_traitsIf6__halffS2_fjLj4096ELj1ELj1ELj4ELj16ENS_18Kernel_traits_baseILj4096EfS2_fS2_fjLj128EEEEELb0ELb0ELb0ELb1EEEvNS_9BwdParamsE)
        .other          _ZN10layer_norm13ln_bwd_kernelINS_13Kernel_traitsIf6__halffS2_fjLj4096ELj1ELj1ELj4ELj16ENS_18Kernel_traits_baseILj4096EfS2_fS2_fjLj128EEEEELb0ELb0ELb0ELb1EEEvNS_9BwdParamsE,@"STO_CUDA_ENTRY STV_DEFAULT"
_ZN10layer_norm13ln_bwd_kernelINS_13Kernel_traitsIf6__halffS2_fjLj4096ELj1ELj1ELj4ELj16ENS_18Kernel_traits_baseILj4096EfS2_fS2_fjLj128EEEEELb0ELb0ELb0ELb1EEEvNS_9BwdParamsE:
.text._ZN10layer_norm13ln_bwd_kernelINS_13Kernel_traitsIf6__halffS2_fjLj4096ELj1ELj1ELj4ELj16ENS_18Kernel_traits_baseILj4096EfS2_fS2_fjLj128EEEEELb0ELb0ELb0ELb1EEEvNS_9BwdParamsE:
        /* <DEDUP_REMOVED lines=46> */
.L_x_9772:
        /* <DEDUP_REMOVED lines=51> */
.L_x_9776:
        /* <DEDUP_REMOVED lines=51> */
[----:B-----5:R-:W5:Y:S01]  /*0940*/  @P1 LDG.E.128 R76, desc[UR6][R190.64] ;  /* 0x00000006be4c1981 */ /* 0x020f62000c1e1d00 */
        /* <DEDUP_REMOVED lines=57> */
[----:B------:R-:W-:Y:S01]  /*0ce0*/  FADD.FTZ R118, -R200, R118 ;  /* 0x00000076c8767221 */ /* 0x000fe20000010100 */
[----:B------:R-:W-:Y:S01]  /*0cf0*/  FADD.FTZ R180, R111, R180 ;  /* 0x000000b46fb47221 */ /* 0x000fe20000010000 */
[----:B------:R-:W-:Y:S01]  /*0d00*/  FFMA.FTZ R181, R150, R111, R181 ;  /* 0x0000006f96b57223 */ /* 0x000fe200000100b5 */
[----:B------:R-:W-:Y:S01]  /*0d10*/  FMUL.FTZ R145, R199, R116 ;  /* 0x00000074c7917220 */ /* 0x000fe20000410000 */
[----:B------:R-:W-:Y:S01]  /*0d20*/  FADD.FTZ R218, -R200, R131 ;  /* 0x00000083c8da7221 */ /* 0x000fe20000010100 */
[----:B------:R-:W-:Y:S01]  /*0d30*/  FMUL.FTZ R116, R60, R113 ;  /* 0x000000713c747220 */ /* 0x000fe20000410000 */
[----:B------:R-:W-:Y:S01]  /*0d40*/  FADD.FTZ R111, R108, R147 ;  /* 0x000000936c6f7221 */ /* 0x000fe20000010000 */
[--C-:B------:R-:W-:Y:S02]  /*0d50*/  HADD2.F32 R131, -RZ, R139.reuse.H0_H0 ;  /* 0x2000008bff837230 */ /* 0x100fe40000004100 */
[----:B------:R-:W-:Y:S01]  /*0d60*/  FFMA.FTZ R108, R184, R147, R109 ;  /* 0x00000093b86c7223 */ /* 0x000fe2000001006d */
[----:B------:R-:W-:-:S02]  /*0d70*/  HADD2.F32 R226, -RZ, R139.H1_H1 ;  /* 0x3000008bffe27230 */ /* 0x000fc40000004100 */
[----:B------:R-:W-:Y:S01]  /*0d80*/  FADD.FTZ R222, -R200, R135 ;  /* 0x00000087c8de7221 */ /* 0x000fe20000010100 */
[--C-:B------:R-:W-:Y:S02]  /*0d90*/  HADD2.F32 R139, -RZ, R151.reuse.H0_H0 ;  /* 0x20000097ff8b7230 */ /* 0x100fe40000004100 */
[----:B------:R-:W-:Y:S02]  /*0da0*/  HADD2.F32 R242, -RZ, R151.H1_H1 ;  /* 0x30000097fff27230 */ /* 0x000fe40000004100 */
[----:B------:R-:W-:Y:S01]  /*0db0*/  FMUL.FTZ R151, R199, R118 ;  /* 0x00000076c7977220 */ /* 0x000fe20000410000 */
[----:B------:R-:W-:Y:S02]  /*0dc0*/  HADD2.F32 R185, -RZ, R115.H0_H0 ;  /* 0x20000073ffb97230 */ /* 0x000fe40000004100 */
[----:B------:R-:W-:Y:S01]  /*0dd0*/  FMUL.FTZ R118, R61, R114 ;  /* 0x000000723d767220 */ /* 0x000fe20000410000 */
        /* <DEDUP_REMOVED lines=8> */
[----:B------:R-:W-:Y:S01]  /*0e60*/  FMUL.FTZ R186, R62, R185 ;  /* 0x000000b93eba7220 */ /* 0x000fe20000410000 */
[----:B------:R-:W-:Y:S01]  /*0e70*/  FADD.FTZ R111, R111, R118 ;  /* 0x000000766f6f7221 */ /* 0x000fe20000010000 */
[C---:B------:R-:W-:Y:S01]  /*0e80*/  FADD.FTZ R206, -R200.reuse, R119 ;  /* 0x00000077c8ce7221 */ /* 0x040fe20000010100 */
        /* <DEDUP_REMOVED lines=205> */
.L_x_9787:
        /* <DEDUP_REMOVED lines=13> */
.L_x_9775:
        /* <DEDUP_REMOVED lines=83> */
[----:B------:R-:W-:Y:S01]  /*2160*/  FMUL.FTZ R184, R199, R184 ;  /* 0x000000b8c7b87220 */ /* 0x000fe20000410000 */
[----:B------:R-:W-:Y:S01]  /*2170*/  FADD.FTZ R112, R124, -R119 ;  /* 0x800000777c707221 */ /* 0x000fe20000010000 */
[----:B------:R-:W-:Y:S01]  /*2180*/  FADD.FTZ R218, R123, -R218 ;  /* 0x800000da7bda7221 */ /* 0x000fe20000010000 */
[----:B------:R-:W-:Y:S01]  /*2190*/  FADD.FTZ R220, R125, -R220 ;  /* 0x800000dc7ddc7221 */ /* 0x000fe20000010000 */
[----:B------:R-:W2:Y:S01]  /*21a0*/  @P2 LDC.64 R136, c[0x0][0x308] ;  /* 0x0000c200ff882b82 */ /* 0x000ea20000000a00 */
        /* <DEDUP_REMOVED lines=219> */
.L_x_9773:
        /* <DEDUP_REMOVED lines=27> */
.L_x_9774:
[----:B------:R-:W-:Y:S01]  /*3110*/  HFMA2.MMA R154, -RZ, RZ, 0, 9.5367431640625e-07 ;  /* 0x00000010ff9a7435 */ /* 0x000fe200000001ff */
[----:B------:R-:W-:Y:S02]  /*3120*/  MOV R223, R110 ;  /* 0x0000006e00df7202 */ /* 0x000fe40000000f00 */
[----:B------:R-:W-:Y:S02]  /*3130*/  MOV R225, 0x1f ;  /* 0x0000001f00e17802 */ /* 0x000fe40000000f00 */
[----:B------:R-:W-:-:S07]  /*3140*/  MOV R144, 0xffffffff ;  /* 0xffffffff00907802 */ /* 0x000fce0000000f00 */
[----:B-----5:R-:W-:Y:S05]  /*3150*/  WARPSYNC.COLLECTIVE R144, `(.L_x_9777) ;  /* 0x0000000090087348 */ /* 0x020fea0003c00000 */
[----:B------:R0:W1:Y:S02]  /*3160*/  SHFL.DOWN P3, R146, R223, R154, R225 ;  /* 0x0800009adf927389 */ /* 0x00006400000600e1 */
[----:B01---5:R-:W-:Y:S01]  /*3170*/  ENDCOLLECTIVE ;  /* 0x000000000000791b */ /* 0x023fe20003800000 */
.L_x_9777:
[----:B------:R-:W-:Y:S02]  /*3180*/  MOV R223, R108 ;  /* 0x0000006c00df7202 */ /* 0x000fe40000000f00 */
[----:B------:R-:W-:-:S07]  /*3190*/  MOV R109, R146 ;  /* 0x00000092006d7202 */ /* 0x000fce0000000f00 */
[----:B------:R-:W-:Y:S05]  /*31a0*/  WARPSYNC.COLLECTIVE R144, `(.L_x_9778) ;  /* 0x0000000090087348 */ /* 0x000fea0003c00000 */
[----:B------:R0:W1:Y:S02]  /*31b0*/  SHFL.DOWN P3, R146, R223, R154, R225 ;  /* 0x0800009adf927389 */ /* 0x00006400000600e1 */
[----:B01----:R-:W-:Y:S01]  /*31c0*/  ENDCOLLECTIVE ;  /* 0x000000000000791b */ /* 0x003fe20003800000 */
.L_x_9778:
[----:B------:R-:W-:Y:S01]  /*31d0*/  FADD.FTZ R109, R110, R109 ;  /* 0x0000006d6e6d7221 */ /* 0x000fe20000010000 */
[----:B------:R-:W-:-:S04]  /*31e0*/  HFMA2.MMA R154, -RZ, RZ, 0, 4.76837158203125e-07 ;  /* 0x00000008ff9a7435 */ /* 0x000fc800000001ff */
[----:B------:R-:W-:Y:S02]  /*31f0*/  MOV R223, R109 ;  /* 0x0000006d00df7202 */ /* 0x000fe40000000f00 */
[----:B------:R-:W-:-:S07]  /*3200*/  MOV R111, R146 ;  /* 0x00000092006f7202 */ /* 0x000fce0000000f00 */
[----:B------:R-:W-:Y:S05]  /*3210*/  WARPSYNC.COLLECTIVE R144, `(.L_x_9779) ;  /* 0x0000000090087348 */ /* 0x000fea0003c00000 */
[----:B------:R0:W1:Y:S02]  /*3220*/  SHFL.DOWN P3, R146, R223, R154, R225 ;  /* 0x0800009adf927389 */ /* 0x00006400000600e1 */
[----:B01----:R-:W-:Y:S01]  /*3230*/  ENDCOLLECTIVE ;  /* 0x000000000000791b */ /* 0x003fe20003800000 */
.L_x_9779:
[----:B------:R-:W-:-:S05]  /*3240*/  FADD.FTZ R111, R108, R111 ;  /* 0x0000006f6c6f7221 */ /* 0x000fca0000010000 */
[----:B------:R-:W-:Y:S02]  /*3250*/  MOV R223, R111 ;  /* 0x0000006f00df7202 */ /* 0x000fe40000000f00 */
[----:B------:R-:W-:-:S07]  /*3260*/  MOV R112, R146 ;  /* 0x0000009200707202 */ /* 0x000fce0000000f00 */
[----:B------:R-:W-:Y:S05]  /*3270*/  WARPSYNC.COLLECTIVE R144, `(.L_x_9780) ;  /* 0x0000000090087348 */ /* 0x000fea0003c00000 */
[----:B------:R0:W1:Y:S02]  /*3280*/  SHFL.DOWN P3, R146, R223, R154, R225 ;  /* 0x0800009adf927389 */ /* 0x00006400000600e1 */
[----:B01----:R-:W-:Y:S01]  /*3290*/  ENDCOLLECTIVE ;  /* 0x000000000000791b */ /* 0x003fe20003800000 */
.L_x_9780:
[----:B------:R-:W-:Y:S01]  /*32a0*/  FADD.FTZ R112, R109, R112 ;  /* 0x000000706d707221 */ /* 0x000fe20000010000 */
[----:B------:R-:W-:-:S04]  /*32b0*/  HFMA2.MMA R154, -RZ, RZ, 0, 2.384185791015625e-07 ;  /* 0x00000004ff9a7435 */ /* 0x000fc800000001ff */
[----:B------:R-:W-:Y:S02]  /*32c0*/  MOV R223, R112 ;  /* 0x0000007000df7202 */ /* 0x000fe40000000f00 */
[----:B------:R-:W-:-:S07]  /*32d0*/  MOV R114, R146 ;  /* 0x0000009200727202 */ /* 0x000fce0000000f00 */
[----:B------:R-:W-:Y:S05]  /*32e0*/  WARPSYNC.COLLECTIVE R144, `(.L_x_9781) ;  /* 0x0000000090087348 */ /* 0x000fea0003c00000 */
[----:B------:R0:W1:Y:S02]  /*32f0*/  SHFL.DOWN P3, R146, R223, R154, R225 ;  /* 0x0800009adf927389 */ /* 0x00006400000600e1 */
[----:B01----:R-:W-:Y:S01]  /*3300*/  ENDCOLLECTIVE ;  /* 0x000000000000791b */ /* 0x003fe20003800000 */
.L_x_9781:
[----:B------:R-:W-:-:S05]  /*3310*/  FADD.FTZ R114, R111, R114 ;  /* 0x000000726f727221 */ /* 0x000fca0000010000 */
[----:B------:R-:W-:Y:S02]  /*3320*/  MOV R223, R114 ;  /* 0x0000007200df7202 */ /* 0x000fe40000000f00 */
[----:B------:R-:W-:-:S07]  /*3330*/  MOV R113, R146 ;  /* 0x0000009200717202 */ /* 0x000fce0000000f00 */
[----:B------:R-:W-:Y:S05]  /*3340*/  WARPSYNC.COLLECTIVE R144, `(.L_x_9782) ;  /* 0x0000000090087348 */ /* 0x000fea0003c00000 */
[----:B------:R0:W1:Y:S02]  /*3350*/  SHFL.DOWN P3, R146, R223, R154, R225 ;  /* 0x0800009adf927389 */ /* 0x00006400000600e1 */
[----:B01----:R-:W-:Y:S01]  /*3360*/  ENDCOLLECTIVE ;  /* 0x000000000000791b */ /* 0x003fe20003800000 */
.L_x_9782:
[----:B------:R-:W-:Y:S01]  /*3370*/  FADD.FTZ R113, R112, R113 ;  /* 0x0000007170717221 */ /* 0x000fe20000010000 */
[----:B------:R-:W-:-:S04]  /*3380*/  HFMA2.MMA R154, -RZ, RZ, 0, 1.1920928955078125e-07 ;  /* 0x00000002ff9a7435 */ /* 0x000fc800000001ff */
[----:B------:R-:W-:Y:S02]  /*3390*/  MOV R223, R113 ;  /* 0x0000007100df7202 */ /* 0x000fe40000000f00 */
[----:B------:R-:W-:-:S07]  /*33a0*/  MOV R115, R146 ;  /* 0x0000009200737202 */ /* 0x000fce0000000f00 */
[----:B------:R-:W-:Y:S05]  /*33b0*/  WARPSYNC.COLLECTIVE R144, `(.L_x_9783) ;  /* 0x0000000090087348 */ /* 0x000fea0003c00000 */
[----:B------:R0:W1:Y:S02]  /*33c0*/  SHFL.DOWN P3, R146, R223, R154, R225 ;  /* 0x0800009adf927389 */ /* 0x00006400000600e1 */
[----:B01----:R-:W-:Y:S01]  /*33d0*/  ENDCOLLECTIVE ;  /* 0x000000000000791b */ /* 0x003fe20003800000 */
.L_x_9783:
[----:B------:R-:W-:-:S05]  /*33e0*/  FADD.FTZ R115, R114, R115 ;  /* 0x0000007372737221 */ /* 0x000fca0000010000 */
[----:B------:R-:W-:Y:S02]  /*33f0*/  MOV R223, R115 ;  /* 0x0000007300df7202 */ /* 0x000fe40000000f00 */
[----:B------:R-:W-:-:S07]  /*3400*/  MOV R108, R146 ;  /* 0x00000092006c7202 */ /* 0x000fce0000000f00 */
[----:B------:R-:W-:Y:S05]  /*3410*/  WARPSYNC.COLLECTIVE R144, `(.L_x_9784) ;  /* 0x0000000090087348 */ /* 0x000fea0003c00000 */
[----:B------:R0:W1:Y:S02]  /*3420*/  SHFL.DOWN P3, R146, R223, R154, R225 ;  /* 0x0800009adf927389 */ /* 0x00006400000600e1 */
[----:B01----:R-:W-:Y:S01]  /*3430*/  ENDCOLLECTIVE ;  /* 0x000000000000791b */ /* 0x003fe20003800000 */
.L_x_9784:
[----:B------:R-:W-:Y:S01]  /*3440*/  FADD.FTZ R108, R113, R108 ;  /* 0x0000006c716c7221 */ /* 0x000fe20000010000 */
[----:B------:R-:W-:-:S04]  /*3450*/  HFMA2.MMA R154, -RZ, RZ, 0, 5.9604644775390625e-08 ;  /* 0x00000001ff9a7435 */ /* 0x000fc800000001ff */
[----:B------:R-:W-:Y:S02]  /*3460*/  MOV R223, R108 ;  /* 0x0000006c00df7202 */ /* 0x000fe40000000f00 */
[----:B------:R-:W-:-:S07]  /*3470*/  MOV R110, R146 ;  /* 0x00000092006e7202 */ /* 0x000fce0000000f00 */
[----:B------:R-:W-:Y:S05]  /*3480*/  WARPSYNC.COLLECTIVE R144, `(.L_x_9785) ;  /* 0x0000000090087348 */ /* 0x000fea0003c00000 */
[----:B------:R0:W1:Y:S02]  /*3490*/  SHFL.DOWN P3, R146, R223, R154, R225 ;  /* 0x0800009adf927389 */ /* 0x00006400000600e1 */
[----:B01----:R-:W-:Y:S01]  /*34a0*/  ENDCOLLECTIVE ;  /* 0x000000000000791b */ /* 0x003fe20003800000 */
.L_x_9785:
[----:B------:R-:W-:-:S05]  /*34b0*/  FADD.FTZ R110, R115, R110 ;  /* 0x0000006e736e7221 */ /* 0x000fca0000010000 */
[----:B------:R-:W-:Y:S02]  /*34c0*/  MOV R223, R110 ;  /* 0x0000006e00df7202 */ /* 0x000fe40000000f00 */
[----:B------:R-:W-:-:S07]  /*34d0*/  MOV R109, R146 ;  /* 0x00000092006d7202 */ /* 0x000fce0000000f00 */
[----:B------:R-:W-:Y:S05]  /*34e0*/  WARPSYNC.COLLECTIVE R144, `(.L_x_9786) ;  /* 0x0000000090087348 */ /* 0x000fea0003c00000 */
[----:B------:R0:W1:Y:S02]  /*34f0*/  SHFL.DOWN P3, R146, R223, R154, R225 ;  /* 0x0800009adf927389 */ /* 0x00006400000600e1 */
[----:B01----:R-:W-:Y:S01]  /*3500*/  ENDCOLLECTIVE ;  /* 0x000000000000791b */ /* 0x003fe20003800000 */
.L_x_9786:
[----:B------:R-:W-:Y:S01]  /*3510*/  MOV R111, R146 ;  /* 0x00000092006f7202 */ /* 0x000fe20000000f00 */
[----:B------:R-:W-:Y:S06]  /*3520*/  BRA `(.L_x_9787) ;  /* 0xffffffe4008c7947 */ /* 0x000fec000383ffff */
.L_x_9788:
        /* <DEDUP_REMOVED lines=13> */
.L_x_14001:


//--------------------- .text._ZN10layer_norm13ln_bwd_kernelINS_13Kernel_traitsIf6__halffS2_fjLj4096ELj1ELj1ELj4ELj16ENS_18Kernel_traits_baseILj4096EfS2_fS2_fjLj128EEEEELb0ELb0ELb1ELb0EEEvNS_9BwdParamsE --------------------------
	.section	.text._ZN10layer_norm13ln_bwd_kernelINS_13Kernel_traitsIf6__halffS2_fjLj4096ELj1ELj1ELj4ELj16ENS_18Kernel_traits_baseILj4096EfS2_fS2_fjLj128EEEEELb0ELb0ELb1ELb0EEEvNS_9BwdParamsE,"ax",@progbits
	.align	128
        .global         _ZN10layer_norm13ln_bwd_kernelINS_13Kernel_traitsIf6__halffS2_fjLj4096ELj1ELj1ELj4ELj16ENS_18Kernel_traits_baseILj4096EfS2_fS2_fjLj128EEEEELb0ELb0ELb1ELb0EEEvNS_9BwdParamsE
        .type           _ZN10layer_norm13ln_bwd_kernelINS_13Kernel_traitsIf6__halffS2_fjLj4096ELj1ELj1ELj4ELj16ENS_18Kernel_traits_baseILj4096EfS2_fS2_fjLj128EEEEELb0ELb0ELb1ELb0EEEvNS_9BwdParamsE,@function
        .size           _ZN10layer_norm13ln_bwd_kernelINS_13Kernel_traitsIf6__halffS2_fjLj4096ELj1ELj1ELj4ELj16ENS_18Kernel_traits_baseILj4096EfS2_fS2_fjLj128EEEEELb0ELb0ELb1ELb0EEEvNS_9BwdParamsE,(.L_x_14002 - _ZN10layer_norm13ln_bwd_kernelINS_13Kernel_traitsIf6__halffS2_fjLj4096ELj1ELj1ELj4ELj16ENS_18Kernel_traits_baseILj4096EfS2_fS2_fjLj128EEEEELb0ELb0ELb1ELb0EEEvNS_9BwdParamsE)
        .other          _ZN10layer_norm13ln_bwd_kernelINS_13Kernel_traitsIf6__halffS2_fjLj4096ELj1ELj1ELj4ELj16ENS_18Kernel_traits_baseILj4096EfS2_fS2_fjLj128EEEEELb0ELb0ELb1ELb0EEEvNS_9BwdParamsE,@"STO_CUDA_ENTRY STV_DEFAULT"
_ZN10layer_norm13ln_bwd_kernelINS_13Kernel_traitsIf6__halffS2_fjLj4096ELj1ELj1ELj4ELj16ENS_18Kernel_traits_baseILj4096EfS2_fS2_fjLj128EEEEELb0ELb0ELb1ELb0EEEvNS_9BwdParamsE:
.text._ZN10layer_norm13ln_bwd_kernelINS_13Kernel_traitsIf6__halffS2_fjLj4096ELj1ELj1ELj4ELj16ENS_18Kernel_traits_baseILj4096EfS2_fS2_fjLj128EEEEELb0ELb0ELb1ELb0EEEvNS_9BwdParamsE:
        /* <DEDUP_REMOVED lines=84> */
.L_x_9881:
        /* <DEDUP_REMOVED lines=28> */
.L_x_9794:
[----:B------:R-:W-:-:S07]  /*0700*/  IADD3 R171, R3, 0x80, RZ ;  /* 0x0000008003ab7810 */ /* 0x000fce0007ffe0ff */
.L_x_9793:
[----:B------:R-:W-:Y:S05]  /*0710*/  BSYNC B1 ;  /* 0x0000000000017941 */ /* 0x000fea0003800000 */
.L_x_9792:
        /* <DEDUP_REMOVED lines=8> */
.L_x_9797:
[----:B------:R-:W-:-:S07]  /*07a0*/  IADD3 R171, R171, 0x80, RZ ;  /* 0x00000080abab7810 */ /* 0x000fce0007ffe0ff */
.L_x_9796:
[----:B------:R-:W-:Y:S05]  /*07b0*/  BSYNC B1 ;  /* 0x0000000000017941 */ /* 0x000fea0003800000 */
.L_x_9795:
        /* <DEDUP_REMOVED lines=8> */
.L_x_9800:
[----:B------:R-:W-:-:S07]  /*0840*/  IADD3 R171, R171, 0x80, RZ ;  /* 0x00000080abab7810 */ /* 0x000fce0007ffe0ff */
.L_x_9799:
[----:B------:R-:W-:Y:S05]  /*0850*/  BSYNC B1 ;  /* 0x0000000000017941 */ /* 0x000fea0003800000 */
.L_x_9798:
[----:B------:R-:W-:Y:S01]  /*0860*/  ISETP.NE.AND P4, PT, R2, RZ, PT ;  /* 0x000000ff0200720c */ /* 0x000fe20003f85270 */
[----:B------:R-:W-:Y:S01]  /*0870*/  HFMA2.MMA R232, -RZ, RZ, 0, 0 ;  /* 0x00000000ffe87435 */ /* 0x000fe200000001ff */
[----:B------:R-:W-:-:S11]  /*0880*/  MOV R230, RZ ;  /* 0x000000ff00e67202 */ /* 0x000fd60000000f00 */
[----:B------:R-:W-:Y:S05]  /*0890*/  @P4 BRA `(.L_x_9801) ;  /* 0x0000001400444947 */ /* 0x000fea0003800000 */
[----:B------:R-:W-:-:S05]  /*08a0*/  IMAD.WIDE.U32 R234, R171, 0x20, R234 ;  /* 0x00000020abea7825 */ /* 0x000fca00078e00ea */
[----:B------:R4:W5:Y:S04]  /*08b0*/  LDG.E.128 R144, desc[UR4][R234.64] ;  /* 0x00000004ea907981 */ /* 0x000968000c1e1d00 */
[----:B------:R4:W5:Y:S01]  /*08c0*/  LDG.E.128 R148, desc[UR4][R234.64+0x10] ;  /* 0x00001004ea947981 */ /* 0x000962000c1e1d00 */
[----:B------:R-:W-:Y:S05]  /*08d0*/  BRA `(.L_x_9801) ;  /* 0x0000001400347947 */ /* 0x000fea0003800000 */
.L_x_9791:
[----:B------:R-:W1:Y:S02]  /*08e0*/  LDC.64 R168, c[0x0][0x250] ;  /* 0x00009400ffa87b82 */ /* 0x000e640000000a00 */
        /* <DEDUP_REMOVED lines=91> */
.L_x_9803:
[----:B------:R-:W-:Y:S05]  /*0ea0*/  BSYNC B1 ;  /* 0x0000000000017941 */ /* 0x000fea0003800000 */
.L_x_9802:
        /* <DEDUP_REMOVED lines=17> */
[----:B------:R-:W-:-:S03]  /*0fc0*/  FADD.FTZ R205, -R227, R170 ;  /* 0x000000aae3cd7221 */ /* 0x000fc60000010100 */
[C---:B-----5:R-:W-:Y:S01]  /*0fd0*/  FMUL.FTZ R209, R4.reuse, R209 ;  /* 0x000000d104d17220 */ /* 0x060fe20000410000 */
[C---:B------:R-:W-:Y:S01]  /*0fe0*/  FADD.FTZ R199, -R227.reuse, R171 ;  /* 0x000000abe3c77221 */ /* 0x040fe20000010100 */
[--C-:B----4-:R-:W-:Y:S02]  /*0ff0*/  HADD2.F32 R207, -RZ, R172.reuse.H0_H0 ;  /* 0x200000acffcf7230 */ /* 0x110fe40000004100 */
[----:B------:R-:W-:Y:S01]  /*1000*/  FADD.FTZ R169, -R227, R169 ;  /* 0x000000a9e3a97221 */ /* 0x000fe20000010100 */
[----:B------:R-:W-:Y:S02]  /*1010*/  HADD2.F32 R172, -RZ, R172.H1_H1 ;  /* 0x300000acffac7230 */ /* 0x000fe40000004100 */
[----:B------:R-:W-:Y:S01]  /*1020*/  FMUL.FTZ R205, R4, R205 ;  /* 0x000000cd04cd7220 */ /* 0x000fe20000410000 */
[--C-:B------:R-:W-:Y:S02]  /*1030*/  HADD2.F32 R171, -RZ, R173.reuse.H0_H0 ;  /* 0x200000adffab7230 */ /* 0x100fe40000004100 */
[----:B------:R-:W-:Y:S01]  /*1040*/  FADD.FTZ R152, R152, R207 ;  /* 0x000000cf98987221 */ /* 0x000fe20000010000 */
[-C--:B------:R-:W-:Y:S01]  /*1050*/  FFMA.FTZ R104, R209, R207.reuse, R104 ;  /* 0x000000cfd1687223 */ /* 0x080fe20000010068 */
[----:B------:R-:W-:Y:S01]  /*1060*/  FMUL.FTZ R207, R44, R207 ;  /* 0x000000cf2ccf7220 */ /* 0x000fe20000410000 */
[----:B------:R-:W-:-:S02]  /*1070*/  HADD2.F32 R168, -RZ, R173.H1_H1 ;  /* 0x300000adffa87230 */ /* 0x000fc40000004100 */
[C---:B------:R-:W-:Y:S01]  /*1080*/  FMUL.FTZ R208, R4.reuse, R169 ;  /* 0x000000a904d07220 */ /* 0x040fe20000410000 */
        /* <DEDUP_REMOVED lines=17> */
[C---:B------:R-:W-:Y:S01]  /*11a0*/  FADD.FTZ R197, -R227.reuse, R178 ;  /* 0x000000b2e3c57221 */ /* 0x040fe20000010100 */
[----:B------:R-:W-:Y:S01]  /*11b0*/  FADD.FTZ R177, -R227, R177 ;  /* 0x000000b1e3b17221 */ /* 0x000fe20000010100 */
[----:B------:R-:W-:Y:S01]  /*11c0*/  FMUL.FTZ R203, R4, R203 ;  /* 0x000000cb04cb7220 */ /* 0x000fe20000410000 */
[----:B------:R-:W-:Y:S01]  /*11d0*/  FMUL.FTZ R199, R48, R173 ;  /* 0x000000ad30c77220 */ /* 0x000fe20000410000 */
[----:B------:R-:W-:Y:S01]  /*11e0*/  FADD.FTZ R170, R170, R201 ;  /* 0x000000c9aaaa7221 */ /* 0x000fe20000010000 */
[----:B------:R-:W-:Y:S01]  /*11f0*/  FFMA.FTZ R168, R204, R201, R169 ;  /* 0x000000c9cca87223 */ /* 0x000fe200000100a9 */
[----:B0-----:R-:W-:-:S02]  /*1200*/  HADD2.F32 R195, -RZ, R175.H0_H0 ;  /* 0x200000afffc37230 */ /* 0x001fc40000004100 */
        /* <DEDUP_REMOVED lines=26> */
.L_x_9805:
[----:B------:R-:W-:Y:S05]  /*13b0*/  BSYNC B1 ;  /* 0x0000000000017941 */ /* 0x000fea0003800000 */
.L_x_9804:
        /* <DEDUP_REMOVED lines=18> */
[----:B-----5:R-:W-:Y:S01]  /*14e0*/  FMUL.FTZ R193, R4, R193 ;  /* 0x000000c104c17220 */ /* 0x020fe20000410000 */
[C---:B------:R-:W-:Y:S01]  /*14f0*/  FADD.FTZ R185, -R227.reuse, R169 ;  /* 0x000000a9e3b97221 */ /* 0x040fe20000010100 */
[--C-:B----4-:R-:W-:Y:S02]  /*1500*/  HADD2.F32 R189, -RZ, R172.reuse.H0_H0 ;  /* 0x200000acffbd7230 */ /* 0x110fe40000004100 */
[C---:B------:R-:W-:Y:S01]  /*1510*/  FADD.FTZ R187, -R227.reuse, R171 ;  /* 0x000000abe3bb7221 */ /* 0x040fe20000010100 */
[----:B------:R-:W-:Y:S02]  /*1520*/  HADD2.F32 R172, -RZ, R172.H1_H1 ;  /* 0x300000acffac7230 */ /* 0x000fe40000004100 */
[----:B---3--:R-:W-:Y:S01]  /*1530*/  FADD.FTZ R27, -R227, R176 ;  /* 0x000000b0e31b7221 */ /* 0x008fe20000010100 */
[--C-:B------:R-:W-:Y:S02]  /*1540*/  HADD2.F32 R169, -RZ, R173.reuse.H0_H0 ;  /* 0x200000adffa97230 */ /* 0x100fe40000004100 */
[----:B------:R-:W-:Y:S01]  /*1550*/  FADD.FTZ R112, R112, R189 ;  /* 0x000000bd70707221 */ /* 0x000fe20000010000 */
[----:B------:R-:W-:Y:S01]  /*1560*/  FFMA.FTZ R80, R193, R189, R80 ;  /* 0x000000bdc1507223 */ /* 0x000fe20000010050 */
[----:B------:R-:W-:Y:S01]  /*1570*/  FMUL.FTZ R191, R4, R191 ;  /* 0x000000bf04bf7220 */ /* 0x000fe20000410000 */
[----:B------:R-:W-:Y:S01]  /*1580*/  FMUL.FTZ R189, R52, R189 ;  /* 0x000000bd34bd7220 */ /* 0x000fe20000410000 */
[----:B------:R-:W-:Y:S01]  /*1590*/  FMUL.FTZ R190, R4, R187 ;  /* 0x000000bb04be7220 */ /* 0x000fe20000410000 */
[----:B------:R-:W-:-:S02]  /*15a0*/  HADD2.F32 R168, -RZ, R173.H1_H1 ;  /* 0x300000adffa87230 */ /* 0x000fc40000004100 */
[----:B------:R-:W-:Y:S01]  /*15b0*/  FMUL.FTZ R187, R4, R27 ;  /* 0x0000001b04bb7220 */ /* 0x000fe20000410000 */
        /* <DEDUP_REMOVED lines=16> */
[--C-:B------:R-:W-:Y:S02]  /*16c0*/  HADD2.F32 R171, -RZ, R175.reuse.H0_H0 ;  /* 0x200000afffab7230 */ /* 0x100fe40000004100 */
[----:B------:R-:W-:Y:S01]  /*16d0*/  FADD.FTZ R116, R116, R183 ;  /* 0x000000b774747221 */ /* 0x000fe20000010000 */
[----:B------:R-:W-:Y:S02]  /*16e0*/  HADD2.F32 R174, -RZ, R174.H1_H1 ;  /* 0x300000aeffae7230 */ /* 0x000fe40000004100 */
[----:B------:R-:W-:Y:S01]  /*16f0*/  FFMA.FTZ R84, R187, R183, R84 ;  /* 0x000000b7bb547223 */ /* 0x000fe20000010054 */
[----:B------:R-:W-:Y:S01]  /*1700*/  FMUL.FTZ R181, R4, R181 ;  /* 0x000000b504b57220 */ /* 0x000fe20000410000 */
        /* <DEDUP_REMOVED lines=27> */
.L_x_9807:
[----:B------:R-:W-:Y:S05]  /*18c0*/  BSYNC B1 ;  /* 0x0000000000017941 */ /* 0x000fea0003800000 */
.L_x_9806:
[----:B------:R-:W-:-:S13]  /*18d0*/  ISETP.NE.AND P4, PT, R0, RZ, PT ;  /* 0x000000ff0000720c */ /* 0x000fda0003f85270 */
        /* <DEDUP_REMOVED lines=15> */
[C---:B------:R-:W-:Y:S01]  /*19d0*/  FADD.FTZ R171, -R227.reuse, R14 ;  /* 0x0000000ee3ab7221 */ /* 0x040fe20000010100 */
[C---:B------:R-:W-:Y:S01]  /*19e0*/  FADD.FTZ R15, -R227.reuse, R15 ;  /* 0x0000000fe30f7221 */ /* 0x040fe20000010100 */
[C---:B---3--:R-:W-:Y:S01]  /*19f0*/  FADD.FTZ R175, -R227.reuse, R21 ;  /* 0x00000015e3af7221 */ /* 0x048fe20000010100 */
[----:B------:R-:W-:Y:S01]  /*1a00*/  FADD.FTZ R177, -R227, R22 ;  /* 0x00000016e3b17221 */ /* 0x000fe20000010100 */
[----:B----4-:R-:W-:-:S02]  /*1a10*/  HADD2.F32 R13, -RZ, R16.H0_H0 ;  /* 0x20000010ff0d7230 */ /* 0x010fc40000004100 */
[--C-:B------:R-:W-:Y:S02]  /*1a20*/  HADD2.F32 R11, -RZ, R17.reuse.H0_H0 ;  /* 0x20000011ff0b7230 */ /* 0x100fe40000004100 */
[----:B------:R-:W-:Y:S02]  /*1a30*/  HADD2.F32 R10, -RZ, R17.H1_H1 ;  /* 0x30000011ff0a7230 */ /* 0x000fe40000004100 */
[C---:B------:R-:W-:Y:S01]  /*1a40*/  FADD.FTZ R17, -R227.reuse, R20 ;  /* 0x00000014e3117221 */ /* 0x040fe20000010100 */
[----:B------:R-:W-:Y:S01]  /*1a50*/  FADD.FTZ R227, -R227, R23 ;  /* 0x00000017e3e37221 */ /* 0x000fe20000010100 */
[----:B------:R-:W-:Y:S02]  /*1a60*/  HADD2.F32 R16, -RZ, R16.H1_H1 ;  /* 0x30000010ff107230 */ /* 0x000fe40000004100 */
[C---:B-----5:R-:W-:Y:S01]  /*1a70*/  FMUL.FTZ R25, R4.reuse, R25 ;  /* 0x0000001904197220 */ /* 0x060fe20000410000 */
[----:B------:R-:W-:Y:S01]  /*1a80*/  FMUL.FTZ R23, R4, R171 ;  /* 0x000000ab04177220 */ /* 0x000fe20000410000 */
[----:B------:R-:W-:Y:S01]  /*1a90*/  FMUL.FTZ R21, R60, R13 ;  /* 0x0000000d3c157220 */ /* 0x000fe20000410000 */
[----:B------:R-:W-:-:S02]  /*1aa0*/  HADD2.F32 R179, -RZ, R19.H0_H0 ;  /* 0x20000013ffb37230 */ /* 0x000fc40000004100 */
[----:B------:R-:W-:Y:S01]  /*1ab0*/  FMUL.FTZ R22, R4, R15 ;  /* 0x0000000f04167220 */ /* 0x000fe20000410000 */
[----:B------:R-:W-:Y:S02]  /*1ac0*/  HADD2.F32 R168, -RZ, R19.H1_H1 ;  /* 0x30000013ffa87230 */ /* 0x000fe40000004100 */
        /* <DEDUP_REMOVED lines=14> */
[----:B------:R-:W-:Y:S01]  /*1bb0*/  FADD.FTZ R10, R11, R20 ;  /* 0x000000140b0a7221 */ /* 0x000fe20000010000 */
[----:B------:R-:W-:Y:S01]  /*1bc0*/  FFMA.FTZ R12, R24, R20, R13 ;  /* 0x00000014180c7223 */ /* 0x000fe2000001000d */
[----:B------:R-:W-:Y:S02]  /*1bd0*/  FADD.FTZ R121, R121, R16 ;  /* 0x0000001079797221 */ /* 0x000fe40000010000 */
[----:B------:R-:W-:Y:S01]  /*1be0*/  FADD.FTZ R11, R10, R19 ;  /* 0x000000130a0b7221 */ /* 0x000fe20000010000 */
[----:B------:R-:W-:Y:S01]  /*1bf0*/  FFMA.FTZ R13, R23, R19, R12 ;  /* 0x00000013170d7223 */ /* 0x000fe2000001000c */
        /* <DEDUP_REMOVED lines=27> */
.L_x_9801:
[----:B------:R-:W-:Y:S05]  /*1db0*/  BSYNC B0 ;  /* 0x0000000000007941 */ /* 0x000fea0003800000 */
.L_x_9790:
        /* <DEDUP_REMOVED lines=26> */
.L_x_9898:
[----:B------:R-:W1:Y:S01]  /*1f60*/  S2R R175, SR_CgaCtaId ;  /* 0x0000000000af7919 */ /* 0x000e620000008800 */
[----:B------:R-:W-:Y:S01]  /*1f70*/  MOV R170, 0x400 ;  /* 0x0000040000aa7802 */ /* 0x000fe20000000f00 */
[----:B---3--:R-:W-:Y:S01]  /*1f80*/  FADD.FTZ R176, R174, R173 ;  /* 0x000000adaeb07221 */ /* 0x008fe20000010000 */
[----:B------:R-:W-:Y:S01]  /*1f90*/  @!P4 LOP3.LUT R168, R168, 0x3, RZ, 0xc0, !PT ;  /* 0x00000003a8a8c812 */ /* 0x000fe200078ec0ff */
[----:B0-----:R-:W-:Y:S01]  /*1fa0*/  FADD.FTZ R177, R171, R228 ;  /* 0x000000e4abb17221 */ /* 0x001fe20000010000 */
[----:B------:R-:W-:Y:S05]  /*1fb0*/  WARPSYNC.ALL ;  /* 0x0000000000007948 */ /* 0x000fea0003800000 */
[----:B------:R-:W-:Y:S01]  /*1fc0*/  @!P4 IADD3 R168, R169, R168, RZ ;  /* 0x000000a8a9a8c210 */ /* 0x000fe20007ffe0ff */
[----:B------:R-:W-:Y:S01]  /*1fd0*/  BSSY B0, `(.L_x_9809) ;  /* 0x00000b5000007945 */ /* 0x000fe20003800000 */
[----:B-1----:R-:W-:-:S04]  /*1fe0*/  LEA R170, R175, R170, 0x18 ;  /* 0x000000aaafaa7211 */ /* 0x002fc800078ec0ff */
[-C--:B------:R-:W-:Y:S02]  /*1ff0*/  @!P4 LEA R179, R168, R170.reuse, 0x3 ;  /* 0x000000aaa8b3c211 */ /* 0x080fe400078e18ff */
[----:B------:R-:W-:-:S03]  /*2000*/  LEA R227, R169, R170, 0x3 ;  /* 0x000000aaa9e37211 */ /* 0x000fc600078e18ff */
[----:B------:R-:W-:Y:S01]  /*2010*/  @!P4 STS.64 [R179+0x4000], R176 ;  /* 0x004000b0b300c388 */ /* 0x000fe20000000a00 */
[----:B------:R-:W-:Y:S01]  /*2020*/  BAR.SYNC.DEFER_BLOCKING 0x0 ;  /* 0x0000000000007b1d */ /* 0x000fe20000010000 */
[----:B------:R-:W-:-:S05]  /*2030*/  ISETP.NE.AND P4, PT, R6, RZ, PT ;  /* 0x000000ff0600720c */ /* 0x000fca0003f85270 */
[----:B--2---:R-:W0:Y:S04]  /*2040*/  LDS.128 R168, [R227+0x4000] ;  /* 0x00400000e3a87984 */ /* 0x004e280000000c00 */
        /* <DEDUP_REMOVED lines=34> */
.L_x_9812:
[----:B------:R-:W-:Y:S05]  /*2270*/  BSYNC B1 ;  /* 0x0000000000017941 */ /* 0x000fea0003800000 */
.L_x_9811:
        /* <DEDUP_REMOVED lines=11> */
.L_x_9814:
[----:B------:R-:W-:Y:S05]  /*2330*/  BSYNC B1 ;  /* 0x0000000000017941 */ /* 0x000fea0003800000 */
.L_x_9813:
        /* <DEDUP_REMOVED lines=11> */
.L_x_9816:
[----:B------:R-:W-:Y:S05]  /*23f0*/  BSYNC B1 ;  /* 0x0000000000017941 */ /* 0x000fea0003800000 */
.L_x_9815:
        /* <DEDUP_REMOVED lines=11> */
.L_x_9818:
[----:B------:R-:W-:Y:S05]  /*24b0*/  BSYNC B1 ;  /* 0x0000000000017941 */ /* 0x000fea0003800000 */
.L_x_9817:
        /* <DEDUP_REMOVED lines=11> */
.L_x_9820:
[----:B------:R-:W-:Y:S05]  /*2570*/  BSYNC B1 ;  /* 0x0000000000017941 */ /* 0x000fea0003800000 */
.L_x_9819:
        /* <DEDUP_REMOVED lines=11> */
.L_x_9822:
[----:B------:R-:W-:Y:S05]  /*2630*/  BSYNC B1 ;  /* 0x0000000000017941 */ /* 0x000fea0003800000 */
.L_x_9821:
        /* <DEDUP_REMOVED lines=11> */
.L_x_9824:
[----:B------:R-:W-:Y:S05]  /*26f0*/  BSYNC B1 ;  /* 0x0000000000017941 */ /* 0x000fea0003800000 */
.L_x_9823:
        /* <DEDUP_REMOVED lines=16> */
.L_x_9826:
[----:B------:R-:W-:Y:S05]  /*2800*/  BSYNC B1 ;  /* 0x0000000000017941 */ /* 0x000fea0003800000 */
.L_x_9825:
        /* <DEDUP_REMOVED lines=49> */
.L_x_9810:
[----:B------:R-:W-:Y:S05]  /*2b20*/  BSYNC B0 ;  /* 0x0000000000007941 */ /* 0x000fea0003800000 */
.L_x_9809:
        /* <DEDUP_REMOVED lines=16> */
.L_x_9830:
[----:B------:R-:W-:Y:S05]  /*2c30*/  BSYNC B1 ;  /* 0x0000000000017941 */ /* 0x000fea0003800000 */
.L_x_9829:
        /* <DEDUP_REMOVED lines=11> */
.L_x_9832:
[----:B------:R-:W-:Y:S05]  /*2cf0*/  BSYNC B1 ;  /* 0x0000000000017941 */ /* 0x000fea0003800000 */
.L_x_9831:
        /* <DEDUP_REMOVED lines=11> */
.L_x_9834:
[----:B------:R-:W-:Y:S05]  /*2db0*/  BSYNC B1 ;  /* 0x0000000000017941 */ /* 0x000fea0003800000 */
.L_x_9833:
        /* <DEDUP_REMOVED lines=11> */
.L_x_9836:
[----:B------:R-:W-:Y:S05]  /*2e70*/  BSYNC B1 ;  /* 0x0000000000017941 */ /* 0x000fea0003800000 */
.L_x_9835:
        /* <DEDUP_REMOVED lines=11> */
.L_x_9838:
[----:B------:R-:W-:Y:S05]  /*2f30*/  BSYNC B1 ;  /* 0x0000000000017941 */ /* 0x000fea0003800000 */
.L_x_9837:
        /* <DEDUP_REMOVED lines=11> */
.L_x_9840:
[----:B------:R-:W-:Y:S05]  /*2ff0*/  BSYNC B1 ;  /* 0x0000000000017941 */ /* 0x000fea0003800000 */
.L_x_9839:
        /* <DEDUP_REMOVED lines=11> */
.L_x_9842:
[----:B------:R-:W-:Y:S05]  /*30b0*/  BSYNC B1 ;  /* 0x0000000000017941 */ /* 0x000fea0003800000 */
.L_x_9841:
        /* <DEDUP_REMOVED lines=16> */
.L_x_9844:
[----:B------:R-:W-:Y:S05]  /*31c0*/  BSYNC B1 ;  /* 0x0000000000017941 */ /* 0x000fea0003800000 */
.L_x_9843:
        /* <DEDUP_REMOVED lines=49> */
.L_x_9828:
[----:B------:R-:W-:Y:S05]  /*34e0*/  BSYNC B0 ;  /* 0x0000000000007941 */ /* 0x000fea0003800000 */
.L_x_9827:
        /* <DEDUP_REMOVED lines=16> */
.L_x_9848:
[----:B------:R-:W-:Y:S05]  /*35f0*/  BSYNC B1 ;  /* 0x0000000000017941 */ /* 0x000fea0003800000 */
.L_x_9847:
        /* <DEDUP_REMOVED lines=11> */
.L_x_9850:
[----:B------:R-:W-:Y:S05]  /*36b0*/  BSYNC B1 ;  /* 0x0000000000017941 */ /* 0x000fea0003800000 */
.L_x_9849:
        /* <DEDUP_REMOVED lines=11> */
.L_x_9852:
[----:B------:R-:W-:Y:S05]  /*3770*/  BSYNC B1 ;  /* 0x0000000000017941 */ /* 0x000fea0003800000 */
.L_x_9851:
        /* <DEDUP_REMOVED lines=11> */
.L_x_9854:
[----:B------:R-:W-:Y:S05]  /*3830*/  BSYNC B1 ;  /* 0x0000000000017941 */ /* 0x000fea0003800000 */
.L_x_9853:
        /* <DEDUP_REMOVED lines=11> */
.L_x_9856:
[----:B------:R-:W-:Y:S05]  /*38f0*/  BSYNC B1 ;  /* 0x0000000000017941 */ /* 0x000fea0003800000 */
.L_x_9855:
        /* <DEDUP_REMOVED lines=11> */
.L_x_9858:
[----:B------:R-:W-:Y:S05]  /*39b0*/  BSYNC B1 ;  /* 0x0000000000017941 */ /* 0x000fea0003800000 */
.L_x_9857:
        /* <DEDUP_REMOVED lines=11> */
.L_x_9860:
[----:B------:R-:W-:Y:S05]  /*3a70*/  BSYNC B1 ;  /* 0x0000000000017941 */ /* 0x000fea0003800000 */
.L_x_9859:
        /* <DEDUP_REMOVED lines=16> */
.L_x_9862:
[----:B------:R-:W-:Y:S05]  /*3b80*/  BSYNC B1 ;  /* 0x0000000000017941 */ /* 0x000fea0003800000 */
.L_x_9861:
        /* <DEDUP_REMOVED lines=49> */
.L_x_9846:
[----:B------:R-:W-:Y:S05]  /*3ea0*/  BSYNC B0 ;  /* 0x0000000000007941 */ /* 0x000fea0003800000 */
.L_x_9845:
        /* <DEDUP_REMOVED lines=17> */
.L_x_9866:
[----:B------:R-:W-:Y:S05]  /*3fc0*/  BSYNC B1 ;  /* 0x0000000000017941 */ /* 0x000fea0003800000 */
.L_x_9865:
        /* <DEDUP_REMOVED lines=11> */
.L_x_9868:
[----:B------:R-:W-:Y:S05]  /*4080*/  BSYNC B1 ;  /* 0x0000000000017941 */ /* 0x000fea0003800000 */
.L_x_9867:
        /* <DEDUP_REMOVED lines=11> */
.L_x_9870:
[----:B------:R-:W-:Y:S05]  /*4140*/  BSYNC B1 ;  /* 0x0000000000017941 */ /* 0x000fea0003800000 */
.L_x_9869:
        /* <DEDUP_REMOVED lines=11> */
.L_x_9872:
[----:B------:R-:W-:Y:S05]  /*4200*/  BSYNC B1 ;  /* 0x0000000000017941 */ /* 0x000fea0003800000 */
.L_x_9871:
        /* <DEDUP_REMOVED lines=11> */
.L_x_9874:
[----:B------:R-:W-:Y:S05]  /*42c0*/  BSYNC B1 ;  /* 0x0000000000017941 */ /* 0x000fea0003800000 */
.L_x_9873:
        /* <DEDUP_REMOVED lines=11> */
.L_x_9876:
[----:B------:R-:W-:Y:S05]  /*4380*/  BSYNC B1 ;  /* 0x0000000000017941 */ /* 0x000fea0003800000 */
.L_x_9875:
        /* <DEDUP_REMOVED lines=11> */
.L_x_9878:
[----:B------:R-:W-:Y:S05]  /*4440*/  BSYNC B1 ;  /* 0x0000000000017941 */ /* 0x000fea0003800000 */
.L_x_9877:
        /* <DEDUP_REMOVED lines=16> */
.L_x_9880:
[----:B------:R-:W-:Y:S05]  /*4550*/  BSYNC B1 ;  /* 0x0000000000017941 */ /* 0x000fea0003800000 */
.L_x_9879:
        /* <DEDUP_REMOVED lines=22> */
[----:B---3--:R-:W-:-:S03]  /*46c0*/  @P4 FMUL.FTZ R179, R179, R230 ;  /* 0x000000e6b3b34220 */ /* 0x008fc60000410000 */
[----:B------:R-:W3:Y:S01]  /*46d0*/  @P4 LDC R3, c[0x0][0x29c] ;  /* 0x0000a700ff034b82 */ /* 0x000ee20000000800 */
        /* <DEDUP_REMOVED lines=11> */
[----:B---3--:R-:W-:Y:S01]  /*4790*/  @P4 FMUL.FTZ R176, R176, R3 ;  /* 0x00000003b0b04220 */ /* 0x008fe20000410000 */
        /* <DEDUP_REMOVED lines=11> */
.L_x_9864:
[----:B------:R-:W-:Y:S05]  /*4850*/  BSYNC B0 ;  /* 0x0000000000007941 */ /* 0x000fea0003800000 */
.L_x_9863:
[----:B------:R-:W-:Y:S02]  /*4860*/  IADD3 R5, R5, UR10, RZ ;  /* 0x0000000a05057c10 */ /* 0x000fe4000fffe0ff */
[----:B------:R-:W-:Y:S02]  /*4870*/  ISETP.NE.AND P4, PT, R178, RZ, PT ;  /* 0x000000ffb200720c */ /* 0x000fe40003f85270 */
[----:B------:R-:W-:Y:S02]  /*4880*/  ISETP.GE.AND P3, PT, R5, UR11, PT ;  /* 0x0000000b05007c0c */ /* 0x000fe4000bf66270 */
[----:B------:R-:W-:-:S11]  /*4890*/  SEL R228, RZ, 0x1, P4 ;  /* 0x00000001ffe47807 */ /* 0x000fd60002000000 */
[----:B------:R-:W-:Y:S05]  /*48a0*/  @!P3 BRA `(.L_x_9881) ;  /* 0xffffffbc0024b947 */ /* 0x000fea000383ffff */
.L_x_9789:
        /* <DEDUP_REMOVED lines=16> */
.L_x_9883:
[----:B------:R-:W-:Y:S05]  /*49b0*/  BSYNC B0 ;  /* 0x0000000000007941 */ /* 0x000fea0003800000 */
.L_x_9882:
        /* <DEDUP_REMOVED lines=11> */
.L_x_9885:
[----:B------:R-:W-:Y:S05]  /*4a70*/  BSYNC B0 ;  /* 0x0000000000007941 */ /* 0x000fea0003800000 */
.L_x_9884:
        /* <DEDUP_REMOVED lines=11> */
.L_x_9887:
[----:B------:R-:W-:Y:S05]  /*4b30*/  BSYNC B0 ;  /* 0x0000000000007941 */ /* 0x000fea0003800000 */
.L_x_9886:
        /* <DEDUP_REMOVED lines=11> */
.L_x_9808:
[----:B----4-:R-:W-:Y:S01]  /*4bf0*/  HFMA2.MMA R234, -RZ, RZ, 0, 1.847743988037109375e-06 ;  /* 0x0000001fffea7435 */ /* 0x010fe200000001ff */
[----:B------:R-:W-:Y:S02]  /*4c00*/  MOV R227, 0x10 ;  /* 0x0000001000e37802 */ /* 0x000fe40000000f00 */
[----:B------:R-:W-:-:S08]  /*4c10*/  MOV R179, 0xffffffff ;  /* 0xffffffff00b37802 */ /* 0x000fd00000000f00 */
[----:B01---5:R-:W-:Y:S05]  /*4c20*/  WARPSYNC.COLLECTIVE R179, `(.L_x_9888) ;  /* 0x00000000b3087348 */ /* 0x023fea0003c00000 */
[----:B------:R2:W3:Y:S02]  /*4c30*/  SHFL.DOWN P5, R176, R232, R227, R234 ;  /* 0x080000e3e8b07389 */ /* 0x0004e400000a00ea */
[----:B0123-5:R-:W-:Y:S01]  /*4c40*/  ENDCOLLECTIVE ;  /* 0x000000000000791b */ /* 0x02ffe20003800000 */
.L_x_9888:
[----:B------:R-:W-:-:S05]  /*4c50*/  MOV R171, R176 ;  /* 0x000000b000ab7202 */ /* 0x000fca0000000f00 */
[----:B------:R-:W-:Y:S01]  /*4c60*/  FADD.FTZ R171, R171, R232 ;  /* 0x000000e8abab7221 */ /* 0x000fe20000010000 */
[----:B------:R-:W-:-:S07]  /*4c70*/  MOV R232, R230 ;  /* 0x000000e600e87202 */ /* 0x000fce0000000f00 */
[----:B------:R-:W-:Y:S05]  /*4c80*/  WARPSYNC.COLLECTIVE R179, `(.L_x_9889) ;  /* 0x00000000b3087348 */ /* 0x000fea0003c00000 */
[----:B------:R0:W1:Y:S02]  /*4c90*/  SHFL.DOWN P5, R176, R232, R227, R234 ;  /* 0x080000e3e8b07389 */ /* 0x00006400000a00ea */
[----:B01----:R-:W-:Y:S01]  /*4ca0*/  ENDCOLLECTIVE ;  /* 0x000000000000791b */ /* 0x003fe20003800000 */
.L_x_9889:
[----:B------:R-:W-:Y:S01]  /*4cb0*/  HFMA2.MMA R227, -RZ, RZ, 0, 4.76837158203125e-07 ;  /* 0x00000008ffe37435 */ /* 0x000fe200000001ff */
[----:B------:R-:W-:Y:S02]  /*4cc0*/  MOV R232, R171 ;  /* 0x000000ab00e87202 */ /* 0x000fe40000000f00 */
[----:B------:R-:W-:-:S08]  /*4cd0*/  MOV R173, R176 ;  /* 0x000000b000ad7202 */ /* 0x000fd00000000f00 */
[----:B------:R-:W-:Y:S05]  /*4ce0*/  WARPSYNC.COLLECTIVE R179, `(.L_x_9890) ;  /* 0x00000000b3087348 */ /* 0x000fea0003c00000 */
[----:B------:R0:W1:Y:S02]  /*4cf0*/  SHFL.DOWN P5, R176, R232, R227, R234 ;  /* 0x080000e3e8b07389 */ /* 0x00006400000a00ea */
[----:B01----:R-:W-:Y:S01]  /*4d00*/  ENDCOLLECTIVE ;  /* 0x000000000000791b */ /* 0x003fe20003800000 */
.L_x_9890:
[----:B------:R-:W-:-:S05]  /*4d10*/  FADD.FTZ R173, R173, R230 ;  /* 0x000000e6adad7221 */ /* 0x000fca0000010000 */
[----:B------:R-:W-:Y:S02]  /*4d20*/  MOV R232, R173 ;  /* 0x000000ad00e87202 */ /* 0x000fe40000000f00 */
[----:B------:R-:W-:-:S07]  /*4d30*/  MOV R170, R176 ;  /* 0x000000b000aa7202 */ /* 0x000fce0000000f00 */
[----:B------:R-:W-:Y:S05]  /*4d40*/  WARPSYNC.COLLECTIVE R179, `(.L_x_9891) ;  /* 0x00000000b3087348 */ /* 0x000fea0003c00000 */
[----:B------:R0:W1:Y:S02]  /*4d50*/  SHFL.DOWN P5, R176, R232, R227, R234 ;  /* 0x080000e3e8b07389 */ /* 0x00006400000a00ea */
[----:B01----:R-:W-:Y:S01]  /*4d60*/  ENDCOLLECTIVE ;  /* 0x000000000000791b */ /* 0x003fe20003800000 */
.L_x_9891:
[----:B------:R-:W-:Y:S01]  /*4d70*/  FADD.FTZ R170, R171, R170 ;  /* 0x000000aaabaa7221 */ /* 0x000fe20000010000 */
[----:B------:R-:W-:-:S04]  /*4d80*/  HFMA2.MMA R227, -RZ, RZ, 0, 2.384185791015625e-07 ;  /* 0x00000004ffe37435 */ /* 0x000fc800000001ff */
[----:B------:R-:W-:Y:S02]  /*4d90*/  MOV R232, R170 ;  /* 0x000000aa00e87202 */ /* 0x000fe40000000f00 */
[----:B------:R-:W-:-:S07]  /*4da0*/  MOV R172, R176 ;  /* 0x000000b000ac7202 */ /* 0x000fce0000000f00 */
[----:B------:R-:W-:Y:S05]  /*4db0*/  WARPSYNC.COLLECTIVE R179, `(.L_x_9892) ;  /* 0x00000000b3087348 */ /* 0x000fea0003c00000 */
[----:B------:R0:W1:Y:S02]  /*4dc0*/  SHFL.DOWN P5, R176, R232, R227, R234 ;  /* 0x080000e3e8b07389 */ /* 0x00006400000a00ea */
[----:B01----:R-:W-:Y:S01]  /*4dd0*/  ENDCOLLECTIVE ;  /* 0x000000000000791b */ /* 0x003fe20003800000 */
.L_x_9892:
[----:B------:R-:W-:-:S05]  /*4de0*/  FADD.FTZ R172, R173, R172 ;  /* 0x000000acadac7221 */ /* 0x000fca0000010000 */
[----:B------:R-:W-:Y:S02]  /*4df0*/  MOV R232, R172 ;  /* 0x000000ac00e87202 */ /* 0x000fe40000000f00 */
[----:B------:R-:W-:-:S07]  /*4e00*/  MOV R175, R176 ;  /* 0x000000b000af7202 */ /* 0x000fce0000000f00 */
[----:B------:R-:W-:Y:S05]  /*4e10*/  WARPSYNC.COLLECTIVE R179, `(.L_x_9893) ;  /* 0x00000000b3087348 */ /* 0x000fea0003c00000 */
[----:B------:R0:W1:Y:S02]  /*4e20*/  SHFL.DOWN P5, R176, R232, R227, R234 ;  /* 0x080000e3e8b07389 */ /* 0x00006400000a00ea */
[----:B01----:R-:W-:Y:S01]  /*4e30*/  ENDCOLLECTIVE ;  /* 0x000000000000791b */ /* 0x003fe20003800000 */
.L_x_9893:
[----:B------:R-:W-:Y:S01]  /*4e40*/  FADD.FTZ R175, R170, R175 ;  /* 0x000000afaaaf7221 */ /* 0x000fe20000010000 */
[----:B------:R-:W-:-:S04]  /*4e50*/  HFMA2.MMA R227, -RZ, RZ, 0, 1.1920928955078125e-07 ;  /* 0x00000002ffe37435 */ /* 0x000fc800000001ff */
[----:B------:R-:W-:Y:S02]  /*4e60*/  MOV R232, R175 ;  /* 0x000000af00e87202 */ /* 0x000fe40000000f00 */
[----:B------:R-:W-:-:S07]  /*4e70*/  MOV R177, R176 ;  /* 0x000000b000b17202 */ /* 0x000fce0000000f00 */
[----:B------:R-:W-:Y:S05]  /*4e80*/  WARPSYNC.COLLECTIVE R179, `(.L_x_9894) ;  /* 0x00000000b3087348 */ /* 0x000fea0003c00000 */
[----:B------:R0:W1:Y:S02]  /*4e90*/  SHFL.DOWN P5, R176, R232, R227, R234 ;  /* 0x080000e3e8b07389 */ /* 0x00006400000a00ea */
[----:B01----:R-:W-:Y:S01]  /*4ea0*/  ENDCOLLECTIVE ;  /* 0x000000000000791b */ /* 0x003fe20003800000 */
.L_x_9894:
[----:B------:R-:W-:-:S05]  /*4eb0*/  FADD.FTZ R177, R172, R177 ;  /* 0x000000b1acb17221 */ /* 0x000fca0000010000 */
[----:B------:R-:W-:Y:S02]  /*4ec0*/  MOV R232, R177 ;  /* 0x000000b100e87202 */ /* 0x000fe40000000f00 */
[----:B------:R-:W-:-:S07]  /*4ed0*/  MOV R174, R176 ;  /* 0x000000b000ae7202 */ /* 0x000fce0000000f00 */
[----:B------:R-:W-:Y:S05]  /*4ee0*/  WARPSYNC.COLLECTIVE R179, `(.L_x_9895) ;  /* 0x00000000b3087348 */ /* 0x000fea0003c00000 */
[----:B------:R0:W1:Y:S02]  /*4ef0*/  SHFL.DOWN P5, R176, R232, R227, R234 ;  /* 0x080000e3e8b07389 */ /* 0x00006400000a00ea */
[----:B01----:R-:W-:Y:S01]  /*4f00*/  ENDCOLLECTIVE ;  /* 0x000000000000791b */ /* 0x003fe20003800000 */
.L_x_9895:
[----:B------:R-:W-:Y:S01]  /*4f10*/  FADD.FTZ R174, R175, R174 ;  /* 0x000000aeafae7221 */ /* 0x000fe20000010000 */
[----:B------:R-:W-:-:S04]  /*4f20*/  HFMA2.MMA R227, -RZ, RZ, 0, 5.9604644775390625e-08 ;  /* 0x00000001ffe37435 */ /* 0x000fc800000001ff */
[----:B------:R-:W-:Y:S01]  /*4f30*/  MOV R232, R174 ;  /* 0x000000ae00e87202 */ /* 0x000fe20000000f00 */
[----:B------:R-:W-:-:S07]  /*4f40*/  FADD.FTZ R171, R177, R176 ;  /* 0x000000b0b1ab7221 */ /* 0x000fce0000010000 */
[----:B------:R-:W-:Y:S05]  /*4f50*/  WARPSYNC.COLLECTIVE R179, `(.L_x_9896) ;  /* 0x00000000b3087348 */ /* 0x000fea0003c00000 */
[----:B------:R0:W1:Y:S02]  /*4f60*/  SHFL.DOWN P5, R176, R232, R227, R234 ;  /* 0x080000e3e8b07389 */ /* 0x00006400000a00ea */
[----:B01----:R-:W-:Y:S01]  /*4f70*/  ENDCOLLECTIVE ;  /* 0x000000000000791b */ /* 0x003fe20003800000 */
.L_x_9896:
[----:B------:R-:W-:Y:S02]  /*4f80*/  MOV R232, R171 ;  /* 0x000000ab00e87202 */ /* 0x000fe40000000f00 */
[----:B------:R-:W-:-:S07]  /*4f90*/  MOV R173, R176 ;  /* 0x000000b000ad7202 */ /* 0x000fce0000000f00 */
[----:B------:R-:W-:Y:S05]  /*4fa0*/  WARPSYNC.COLLECTIVE R179, `(.L_x_9897) ;  /* 0x00000000b3087348 */ /* 0x000fea0003c00000 */
[----:B------:R0:W1:Y:S02]  /*4fb0*/  SHFL.DOWN P5, R176, R232, R227, R234 ;  /* 0x080000e3e8b07389 */ /* 0x00006400000a00ea */
[----:B01----:R-:W-:Y:S01]  /*4fc0*/  ENDCOLLECTIVE ;  /* 0x000000000000791b */ /* 0x003fe20003800000 */
.L_x_9897:
[----:B------:R-:W-:Y:S01]  /*4fd0*/  MOV R228, R176 ;  /* 0x000000b000e47202 */ /* 0x000fe20000000f00 */
[----:B------:R-:W-:Y:S06]  /*4fe0*/  BRA `(.L_x_9898) ;  /* 0xffffffcc00dc7947 */ /* 0x000fec000383ffff */
.L_x_9899:
        /* <DEDUP_REMOVED lines=9> */
.L_x_14002:


//--------------------- .text._ZN10layer_norm13ln_bwd_kernelINS_13Kernel_traitsIf6__halffS2_fjLj4096ELj1ELj1ELj4ELj16ENS_18Kernel_traits_baseILj4096EfS2_fS2_fjLj128EEEEELb0ELb0ELb1ELb1EEEvNS_9BwdParamsE --------------------------
	.section	.text._ZN10layer_norm13ln_bwd_kernelINS_13Kernel_traitsIf6__halffS2_fjLj4096ELj1ELj1ELj4ELj16ENS_18Kernel_traits_baseILj4096EfS2_fS2_fjLj128EEEEELb0ELb0ELb1ELb1EEEvNS_9BwdParamsE,"ax",@progbits
	.align	128
        .global         _ZN10layer_norm13ln_bwd_kernelINS_13Kernel_traitsIf6__halffS2_fjLj4096ELj1ELj1ELj4ELj16ENS_18Kernel_traits_baseILj4096EfS2_fS2_fjLj128EEEEELb0ELb0ELb1ELb1EEEvNS_9BwdParamsE
        .type           _ZN10layer_norm13ln_bwd_kernelINS_13Kernel_traitsIf6__halffS2_fjLj4096ELj1ELj1ELj4ELj16ENS_18Kernel_traits_baseILj4096EfS2_fS2_fjLj128EEEEELb0ELb0ELb1ELb1EEEvNS_9BwdParamsE,@function
        .size           _ZN10layer_norm13ln_bwd_kernelINS_13Kernel_traitsIf6__halffS2_fjLj4096ELj1ELj1ELj4ELj16ENS_18Kernel_traits_baseILj4096EfS2_fS2_fjLj128EEEEELb0ELb0ELb1ELb1EEEvNS_9BwdParamsE,(.L_x_14003 - _ZN10layer_norm13ln_bwd_kernelINS_13Kernel_traitsIf6__halffS2_fjLj4096ELj1ELj1ELj4ELj16ENS_18Kernel_traits_baseILj4096EfS2_fS2_fjLj128EEEEELb0ELb0ELb1ELb1EEEvNS_9BwdParamsE)
        .other          _ZN10layer_norm13ln_bwd_kernelINS_13Kernel_traitsIf6__halffS2_fjLj4096ELj1ELj1ELj4ELj16ENS_18Kernel_traits_baseILj4096EfS2_fS2_fjLj128EEEEELb0ELb0ELb1ELb1EEEvNS_9BwdParamsE,@"STO_CUDA_ENTRY STV_DEFAULT"
_ZN10layer_norm13ln_bwd_kernelINS_13Kernel_traitsIf6__halffS2_fjLj4096ELj1ELj1ELj4ELj16ENS_18Kernel_traits_baseILj4096EfS2_fS2_fjLj128EEEEELb0ELb0ELb1ELb1EEEvNS_9BwdParamsE:
.text._ZN10layer_norm13ln_bwd_kernelINS_13Kernel_traitsIf6__halffS2_fjLj4096ELj1ELj1ELj4ELj16ENS_18Kernel_traits_baseILj4096EfS2_fS2_fjLj128EEEEELb0ELb0ELb1ELb1EEEvNS_9BwdParamsE:
        /* <DEDUP_REMOVED lines=45> */
.L_x_9900:
        /* <DEDUP_REMOVED lines=47> */
.L_x_9970:
        /* <DEDUP_REMOVED lines=44> */
.L_x_9903:
        /* <DEDUP_REMOVED lines=12> */
[----:B-1----:R-:W-:-:S04]  /*0940*/  IMAD.WIDE.U32 R10, R227, 0x20, R188 ;  /* 0x00000020e30a7825 */ /* 0x002fc800078e00bc */
[----:B------:R-:W-:Y:S01]  /*0950*/  IMAD.WIDE.U32 R206, R223, 0x20, R188 ;  /* 0x00000020dfce7825 */ /* 0x000fe200078e00bc */
[----:B------:R-:W4:Y:S03]  /*0960*/  LDG.E.128 R12, desc[UR4][R10.64] ;  /* 0x000000040a0c7981 */ /* 0x000f26000c1e1d00 */
[--C-:B--2---:R-:W-:Y:S01]  /*0970*/  IMAD.WIDE.U32 R16, R3, 0x10, R196.reuse ;  /* 0x0000001003107825 */ /* 0x104fe200078e00c4 */
[----:B------:R0:W2:Y:S03]  /*0980*/  LDG.E.128 R20, desc[UR4][R10.64+0x10] ;  /* 0x000010040a147981 */ /* 0x0000a6000c1e1d00 */
[--C-:B------:R-:W-:Y:S01]  /*0990*/  IMAD.WIDE.U32 R172, R173, 0x10, R196.reuse ;  /* 0x00000010adac7825 */ /* 0x100fe200078e00c4 */
[----:B------:R-:W2:Y:S03]  /*09a0*/  LDG.E.128 R176, desc[UR4][R206.64+0x10] ;  /* 0x00001004ceb07981 */ /* 0x000ea6000c1e1d00 */
[----:B------:R-:W-:Y:S01]  /*09b0*/  IMAD.WIDE.U32 R184, R185, 0x10, R196 ;  /* 0x00000010b9b87825 */ /* 0x000fe200078e00c4 */
[----:B------:R-:W2:Y:S03]  /*09c0*/  LDG.E.128 R16, desc[UR4][R16.64] ;  /* 0x0000000410107981 */ /* 0x000ea6000c1e1d00 */
[--C-:B0-----:R-:W-:Y:S01]  /*09d0*/  IMAD.WIDE.U32 R10, R6, 0x20, R188.reuse ;  /* 0x00000020060a7825 */ /* 0x101fe200078e00bc */
[----:B------:R-:W2:Y:S03]  /*09e0*/  LDG.E.128 R172, desc[UR4][R172.64] ;  /* 0x00000004acac7981 */ /* 0x000ea6000c1e1d00 */
[----:B------:R-:W-:Y:S01]  /*09f0*/  IMAD.WIDE.U32 R208, R221, 0x20, R188 ;  /* 0x00000020ddd07825 */ /* 0x000fe200078e00bc */
[----:B------:R-:W2:Y:S01]  /*0a00*/  LDG.E.128 R184, desc[UR4][R184.64] ;  /* 0x00000004b8b87981 */ /* 0x000ea2000c1e1d00 */
[----:B------:R-:W-:-:S03]  /*0a10*/  IADD3 R3, R3, 0x180, RZ ;  /* 0x0000018003037810 */ /* 0x000fc60007ffe0ff */
[----:B------:R-:W2:Y:S04]  /*0a20*/  LDG.E.128 R192, desc[UR4][R10.64] ;  /* 0x000000040ac07981 */ /* 0x000ea8000c1e1d00 */
[----:B------:R-:W2:Y:S01]  /*0a30*/  LDG.E.128 R188, desc[UR4][R208.64+0x10] ;  /* 0x00001004d0bc7981 */ /* 0x000ea2000c1e1d00 */
[----:B------:R-:W-:-:S03]  /*0a40*/  IMAD.WIDE.U32 R196, R3, 0x10, R196 ;  /* 0x0000001003c47825 */ /* 0x000fc600078e00c4 */
[----:B------:R-:W2:Y:S04]  /*0a50*/  LDG.E.128 R180, desc[UR4][R208.64] ;  /* 0x00000004d0b47981 */ /* 0x000ea8000c1e1d00 */
[----:B------:R-:W2:Y:S04]  /*0a60*/  LDG.E.128 R196, desc[UR4][R196.64] ;  /* 0x00000004c4c47981 */ /* 0x000ea8000c1e1d00 */
[----:B------:R0:W2:Y:S04]  /*0a70*/  LDG.E.128 R200, desc[UR4][R10.64+0x10] ;  /* 0x000010040ac87981 */ /* 0x0000a8000c1e1d00 */
[----:B------:R1:W2:Y:S01]  /*0a80*/  LDG.E.128 R24, desc[UR4][R206.64] ;  /* 0x00000004ce187981 */ /* 0x0002a2000c1e1d00 */
[----:B------:R-:W-:-:S02]  /*0a90*/  MOV R7, UR14 ;  /* 0x0000000e00077c02 */ /* 0x000fc40008000f00 */
[----:B------:R-:W-:Y:S02]  /*0aa0*/  MOV R8, UR15 ;  /* 0x0000000f00087c02 */ /* 0x000fe40008000f00 */
[----:B------:R-:W-:-:S04]  /*0ab0*/  ISETP.NE.U32.AND P0, PT, R7, RZ, PT ;  /* 0x000000ff0700720c */ /* 0x000fc80003f05070 */
[----:B------:R-:W-:-:S13]  /*0ac0*/  ISETP.NE.AND.EX P0, PT, R8, RZ, PT, P0 ;  /* 0x000000ff0800720c */ /* 0x000fda0003f05300 */
        /* <DEDUP_REMOVED lines=8> */
[----:B------:R-:W-:-:S04]  /*0b50*/  ISETP.NE.AND P0, PT, R2, RZ, PT ;  /* 0x000000ff0200720c */ /* 0x000fc80003f05270 */
[----:B---3--:R-:W-:-:S05]  /*0b60*/  FSEL R237, R9, RZ, !P0 ;  /* 0x000000ff09ed7208 */ /* 0x008fca0004000000 */
[C---:B----4-:R-:W-:Y:S01]  /*0b70*/  FADD.FTZ R13, -R237.reuse, R13 ;  /* 0x0000000ded0d7221 */ /* 0x050fe20000010100 */
[C---:B------:R-:W-:Y:S01]  /*0b80*/  FADD.FTZ R3, -R237.reuse, R12 ;  /* 0x0000000ced037221 */ /* 0x040fe20000010100 */
[C---:B--2---:R-:W-:Y:S01]  /*0b90*/  FADD.FTZ R23, -R237.reuse, R23 ;  /* 0x00000017ed177221 */ /* 0x044fe20000010100 */
[C---:B0-----:R-:W-:Y:S01]  /*0ba0*/  FADD.FTZ R11, -R237.reuse, R20 ;  /* 0x00000014ed0b7221 */ /* 0x041fe20000010100 */
[----:B-----5:R-:W-:Y:S01]  /*0bb0*/  FMUL.FTZ R10, R0, R13 ;  /* 0x0000000d000a7220 */ /* 0x020fe20000410000 */
[----:B------:R-:W-:Y:S01]  /*0bc0*/  FADD.FTZ R177, -R237, R177 ;  /* 0x000000b1edb17221 */ /* 0x000fe20000010100 */
[----:B-1----:R-:W-:Y:S02]  /*0bd0*/  HADD2.F32 R207, -RZ, R16.H0_H0 ;  /* 0x20000010ffcf7230 */ /* 0x002fe40000004100 */
        /* <DEDUP_REMOVED lines=9> */
[----:B------:R-:W-:Y:S02]  /*0c70*/  HADD2.F32 R172, -RZ, R175.H1_H1 ;  /* 0x300000afffac7230 */ /* 0x000fe40000004100 */
[----:B------:R-:W-:Y:S02]  /*0c80*/  HADD2.F32 R208, -RZ, R16.H1_H1 ;  /* 0x30000010ffd07230 */ /* 0x000fe40000004100 */
[----:B------:R-:W-:Y:S01]  /*0c90*/  FMUL.FTZ R16, R0, R23 ;  /* 0x0000001700107220 */ /* 0x000fe20000410000 */
[----:B------:R-:W-:Y:S02]  /*0ca0*/  HADD2.F32 R168, -RZ, R19.H1_H1 ;  /* 0x30000013ffa87230 */ /* 0x000fe40000004100 */
[--C-:B------:R-:W-:Y:S02]  /*0cb0*/  HADD2.F32 R217, -RZ, R185.reuse.H0_H0 ;  /* 0x200000b9ffd97230 */ /* 0x100fe40000004100 */
[----:B------:R-:W-:Y:S02]  /*0cc0*/  HADD2.F32 R218, -RZ, R185.H1_H1 ;  /* 0x300000b9ffda7230 */ /* 0x000fe40000004100 */
[----:B------:R-:W-:Y:S01]  /*0cd0*/  FADD.FTZ R185, -R237, R188 ;  /* 0x000000bcedb97221 */ /* 0x000fe20000010100 */
[----:B------:R-:W-:-:S02]  /*0ce0*/  HADD2.F32 R175, -RZ, R187.H0_H0 ;  /* 0x200000bbffaf7230 */ /* 0x000fc40000004100 */
[----:B------:R-:W-:Y:S02]  /*0cf0*/  HADD2.F32 R214, -RZ, R187.H1_H1 ;  /* 0x300000bbffd67230 */ /* 0x000fe40000004100 */
[C---:B------:R-:W-:Y:S01]  /*0d00*/  FADD.FTZ R187, -R237.reuse, R190 ;  /* 0x000000beedbb7221 */ /* 0x040fe20000010100 */
[----:B------:R-:W-:Y:S02]  /*0d10*/  HADD2.F32 R169, -RZ, R19.H0_H0 ;  /* 0x20000013ffa97230 */ /* 0x000fe40000004100 */
[----:B------:R-:W-:Y:S01]  /*0d20*/  FMUL.FTZ R13, R0, R17 ;  /* 0x00000011000d7220 */ /* 0x000fe20000410000 */
[----:B------:R-:W-:Y:S01]  /*0d30*/  FMUL.FTZ R188, R92, R207 ;  /* 0x000000cf5cbc7220 */ /* 0x000fe20000410000 */
[C---:B------:R-:W-:Y:S01]  /*0d40*/  FADD.FTZ R247, -R237.reuse, R182 ;  /* 0x000000b6edf77221 */ /* 0x040fe20000010100 */
[C---:B------:R-:W-:Y:S01]  /*0d50*/  FMUL.FTZ R3, R0.reuse, R3 ;  /* 0x0000000300037220 */ /* 0x040fe20000410000 */
[----:B------:R-:W-:Y:S02]  /*0d60*/  HADD2.F32 R171, -RZ, R18.H0_H0 ;  /* 0x20000012ffab7230 */ /* 0x000fe40000004100 */
[C---:B------:R-:W-:Y:S01]  /*0d70*/  FMUL.FTZ R22, R0.reuse, R177 ;  /* 0x000000b100167220 */ /* 0x040fe20000410000 */
[C---:B------:R-:W-:Y:S01]  /*0d80*/  FMUL.FTZ R182, R0.reuse, R193 ;  /* 0x000000c100b67220 */ /* 0x040fe20000410000 */
        /* <DEDUP_REMOVED lines=11> */
[----:B------:R-:W-:Y:S01]  /*0e40*/  FADD.FTZ R9, -R237, R14 ;  /* 0x0000000eed097221 */ /* 0x000fe20000010100 */
[----:B------:R-:W-:Y:S01]  /*0e50*/  FFMA.FTZ R169, R3, R188, RZ ;  /* 0x000000bc03a97223 */ /* 0x000fe200000100ff */
[C---:B------:R-:W-:Y:S01]  /*0e60*/  FADD.FTZ R249, -R237.reuse, R192 ;  /* 0x000000c0edf97221 */ /* 0x040fe20000010100 */
[----:B------:R-:W-:Y:S01]  /*0e70*/  FADD.FTZ R189, -R237, R189 ;  /* 0x000000bdedbd7221 */ /* 0x000fe20000010100 */
[----:B------:R-:W-:Y:S01]  /*0e80*/  FADD.FTZ R152, R152, R171 ;  /* 0x000000ab98987221 */ /* 0x000fe20000010000 */
[-C--:B------:R-:W-:Y:S01]  /*0e90*/  FFMA.FTZ R100, R11, R171.reuse, R100 ;  /* 0x000000ab0b647223 */ /* 0x080fe20000010064 */
[----:B------:R-:W-:Y:S01]  /*0ea0*/  FMUL.FTZ R192, R88, R171 ;  /* 0x000000ab58c07220 */ /* 0x000fe20000410000 */
[----:B------:R-:W-:Y:S01]  /*0eb0*/  FMUL.FTZ R190, R94, R205 ;  /* 0x000000cd5ebe7220 */ /* 0x000fe20000410000 */
[----:B------:R-:W-:Y:S01]  /*0ec0*/  FADD.FTZ R171, R168, R187 ;  /* 0x000000bba8ab7221 */ /* 0x000fe20000010000 */
[C---:B------:R-:W-:Y:S01]  /*0ed0*/  FADD.FTZ R15, -R237.reuse, R15 ;  /* 0x0000000fed0f7221 */ /* 0x040fe20000010100 */
[----:B------:R-:W-:Y:S01]  /*0ee0*/  FMUL.FTZ R9, R0, R9 ;  /* 0x0000000900097220 */ /* 0x000fe20000410000 */
[----:B------:R-:W-:Y:S01]  /*0ef0*/  FFMA.FTZ R168, R10, R187, R169 ;  /* 0x000000bb0aa87223 */ /* 0x000fe200000100a9 */
[----:B------:R-:W-:Y:S01]  /*0f00*/  FADD.FTZ R243, -R237, R178 ;  /* 0x000000b2edf37221 */ /* 0x000fe20000010100 */
[----:B------:R-:W-:-:S02]  /*0f10*/  HADD2.F32 R229, -RZ, R199.H0_H0 ;  /* 0x200000c7ffe57230 */ /* 0x000fc40000004100 */
[C---:B------:R-:W-:Y:S01]  /*0f20*/  FMUL.FTZ R178, R0.reuse, R189 ;  /* 0x000000bd00b27220 */ /* 0x040fe20000410000 */
[----:B------:R-:W-:Y:S02]  /*0f30*/  HADD2.F32 R228, -RZ, R199.H1_H1 ;  /* 0x300000c7ffe47230 */ /* 0x000fe40000004100 */
[C---:B------:R-:W-:Y:S01]  /*0f40*/  FADD.FTZ R199, -R237.reuse, R202 ;  /* 0x000000caedc77221 */ /* 0x040fe20000010100 */
[----:B------:R-:W-:Y:S01]  /*0f50*/  FADD.FTZ R27, -R237, R27 ;  /* 0x0000001bed1b7221 */ /* 0x000fe20000010100 */
[----:B------:R-:W-:Y:S01]  /*0f60*/  FMUL.FTZ R189, R95, R206 ;  /* 0x000000ce5fbd7220 */ /* 0x000fe20000410000 */
[----:B------:R-:W-:Y:S01]  /*0f70*/  FADD.FTZ R202, R171, R190 ;  /* 0x000000beabca7221 */ /* 0x000fe20000010000 */
[--C-:B------:R-:W-:Y:S02]  /*0f80*/  HADD2.F32 R209, -RZ, R174.reuse.H0_H0 ;  /* 0x200000aeffd17230 */ /* 0x100fe40000004100 */
[----:B------:R-:W-:Y:S01]  /*0f90*/  FMUL.FTZ R12, R0, R15 ;  /* 0x0000000f000c7220 */ /* 0x000fe20000410000 */
[----:B------:R-:W-:Y:S01]  /*0fa0*/  FFMA.FTZ R169, R9, R190, R168 ;  /* 0x000000be09a97223 */ /* 0x000fe200000100a8 */
[----:B------:R-:W-:-:S02]  /*0fb0*/  HADD2.F32 R174, -RZ, R174.H1_H1 ;  /* 0x300000aeffae7230 */ /* 0x000fc40000004100 */
[C---:B------:R-:W-:Y:S01]  /*0fc0*/  FADD.FTZ R191, -R237.reuse, R191 ;  /* 0x000000bfedbf7221 */ /* 0x040fe20000010100 */
[----:B------:R-:W-:Y:S02]  /*0fd0*/  HADD2.F32 R204, -RZ, R18.H1_H1 ;  /* 0x30000012ffcc7230 */ /* 0x000fe40000004100 */
[----:B------:R-:W-:Y:S01]  /*0fe0*/  FMUL.FTZ R20, R0, R27 ;  /* 0x0000001b00147220 */ /* 0x000fe20000410000 */
[----:B------:R-:W-:Y:S01]  /*0ff0*/  FADD.FTZ R171, R202, R189 ;  /* 0x000000bdcaab7221 */ /* 0x000fe20000010000 */
[C---:B------:R-:W-:Y:S01]  /*1000*/  FADD.FTZ R21, -R237.reuse, R21 ;  /* 0x00000015ed157221 */ /* 0x040fe20000010100 */
[----:B------:R-:W-:Y:S01]  /*1010*/  FMUL.FTZ R27, R0, R185 ;  /* 0x000000b9001b7220 */ /* 0x000fe20000410000 */
[----:B------:R-:W-:Y:S01]  /*1020*/  FFMA.FTZ R168, R12, R189, R169 ;  /* 0x000000bd0ca87223 */ /* 0x000fe200000100a9 */
        /* <DEDUP_REMOVED lines=10> */
[----:B------:R-:W-:Y:S01]  /*10d0*/  FADD.FTZ R179, -R237, R179 ;  /* 0x000000b3edb37221 */ /* 0x000fe20000010100 */
[----:B------:R-:W-:-:S02]  /*10e0*/  FADD.FTZ R171, R174, R191 ;  /* 0x000000bfaeab7221 */ /* 0x000fc40000010000 */
[----:B------:R-:W-:Y:S01]  /*10f0*/  FFMA.FTZ R168, R14, R191, R169 ;  /* 0x000000bf0ea87223 */ /* 0x000fe200000100a9 */
[C---:B------:R-:W-:Y:S01]  /*1100*/  FADD.FTZ R19, -R237.reuse, R24 ;  /* 0x00000018ed137221 */ /* 0x040fe20000010100 */
[----:B------:R-:W-:Y:S01]  /*1110*/  FADD.FTZ R201, -R237, R201 ;  /* 0x000000c9edc97221 */ /* 0x000fe20000010100 */
[C---:B------:R-:W-:Y:S01]  /*1120*/  FMUL.FTZ R24, R0.reuse, R179 ;  /* 0x000000b300187220 */ /* 0x040fe20000410000 */
[----:B------:R-:W-:Y:S01]  /*1130*/  FADD.FTZ R174, R171, R194 ;  /* 0x000000c2abae7221 */ /* 0x000fe20000010000 */
[----:B------:R-:W-:Y:S01]  /*1140*/  FFMA.FTZ R169, R13, R194, R168 ;  /* 0x000000c20da97223 */ /* 0x000fe200000100a8 */
[--C-:B------:R-:W-:Y:S02]  /*1150*/  HADD2.F32 R215, -RZ, R186.reuse.H0_H0 ;  /* 0x200000baffd77230 */ /* 0x100fe40000004100 */
[----:B------:R-:W-:Y:S01]  /*1160*/  FADD.FTZ R195, -R237, R195 ;  /* 0x000000c3edc37221 */ /* 0x000fe20000010100 */
[----:B------:R-:W-:Y:S02]  /*1170*/  HADD2.F32 R216, -RZ, R186.H1_H1 ;  /* 0x300000baffd87230 */ /* 0x000fe40000004100 */
[----:B------:R-:W-:Y:S01]  /*1180*/  FMUL.FTZ R186, R0, R201 ;  /* 0x000000c900ba7220 */ /* 0x000fe20000410000 */
[----:B------:R-:W-:-:S02]  /*1190*/  HADD2.F32 R235, -RZ, R196.H0_H0 ;  /* 0x200000c4ffeb7230 */ /* 0x000fc40000004100 */
[----:B------:R-:W-:Y:S01]  /*11a0*/  FADD.FTZ R147, R147, R172 ;  /* 0x000000ac93937221 */ /* 0x000fe20000010000 */
[----:B------:R-:W-:Y:S02]  /*11b0*/  HADD2.F32 R232, -RZ, R196.H1_H1 ;  /* 0x300000c4ffe87230 */ /* 0x000fe40000004100 */
[----:B------:R-:W-:Y:S01]  /*11c0*/  FMUL.FTZ R196, R84, R213 ;  /* 0x000000d554c47220 */ /* 0x000fe20000410000 */
[-C--:B------:R-:W-:Y:S01]  /*11d0*/  FFMA.FTZ R111, R24, R172.reuse, R111 ;  /* 0x000000ac186f7223 */ /* 0x080fe2000001006f */
[----:B------:R-:W-:Y:S01]  /*11e0*/  FMUL.FTZ R201, R83, R172 ;  /* 0x000000ac53c97220 */ /* 0x000fe20000410000 */
[----:B------:R-:W-:Y:S01]  /*11f0*/  FADD.FTZ R171, R174, R193 ;  /* 0x000000c1aeab7221 */ /* 0x000fe20000010000 */
[----:B------:R-:W-:Y:S01]  /*1200*/  FADD.FTZ R25, -R237, R25 ;  /* 0x00000019ed197221 */ /* 0x000fe20000010100 */
[----:B------:R-:W-:Y:S01]  /*1210*/  FMUL.FTZ R15, R0, R19 ;  /* 0x00000013000f7220 */ /* 0x000fe20000410000 */
[----:B------:R-:W-:Y:S01]  /*1220*/  FFMA.FTZ R172, R16, R193, R169 ;  /* 0x000000c110ac7223 */ /* 0x000fe200000100a9 */
[----:B------:R-:W-:-:S02]  /*1230*/  HADD2.F32 R219, -RZ, R184.H0_H0 ;  /* 0x200000b8ffdb7230 */ /* 0x000fc40000004100 */
[----:B------:R-:W-:Y:S02]  /*1240*/  HADD2.F32 R220, -RZ, R184.H1_H1 ;  /* 0x300000b8ffdc7230 */ /* 0x000fe40000004100 */
[C---:B------:R-:W-:Y:S01]  /*1250*/  FMUL.FTZ R184, R0.reuse, R195 ;  /* 0x000000c300b87220 */ /* 0x040fe20000410000 */
[----:B------:R-:W-:Y:S01]  /*1260*/  FMUL.FTZ R195, R85, R212 ;  /* 0x000000d455c37220 */ /* 0x000fe20000410000 */
[----:B------:R-:W-:Y:S01]  /*1270*/  FADD.FTZ R168, R171, R196 ;  /* 0x000000c4aba87221 */ /* 0x000fe20000010000 */
[----:B------:R-:W-:Y:S01]  /*1280*/  FADD.FTZ R239, -R237, R26 ;  /* 0x0000001aedef7221 */ /* 0x000fe20000010100 */
[----:B------:R-:W-:Y:S01]  /*1290*/  FMUL.FTZ R18, R0, R25 ;  /* 0x0000001900127220 */ /* 0x000fe20000410000 */
[----:B------:R-:W-:Y:S01]  /*12a0*/  FFMA.FTZ R169, R15, R196, R172 ;  /* 0x000000c40fa97223 */ /* 0x000fe200000100ac */
[----:B------:R-:W-:Y:S01]  /*12b0*/  FADD.FTZ R183, -R237, R183 ;  /* 0x000000b7edb77221 */ /* 0x000fe20000010100 */
[--C-:B------:R-:W-:Y:S02]  /*12c0*/  HADD2.F32 R233, -RZ, R197.reuse.H0_H0 ;  /* 0x200000c5ffe97230 */ /* 0x100fe40000004100 */
[----:B------:R-:W-:-:S02]  /*12d0*/  HADD2.F32 R230, -RZ, R197.H1_H1 ;  /* 0x300000c5ffe67230 */ /* 0x000fc40000004100 */
[C---:B------:R-:W-:Y:S01]  /*12e0*/  FADD.FTZ R197, -R237.reuse, R200 ;  /* 0x000000c8edc57221 */ /* 0x040fe20000010100 */
[--C-:B------:R-:W-:Y:S02]  /*12f0*/  HADD2.F32 R231, -RZ, R198.reuse.H0_H0 ;  /* 0x200000c6ffe77230 */ /* 0x100fe40000004100 */
[----:B------:R-:W-:Y:S01]  /*1300*/  FADD.FTZ R171, R168, R195 ;  /* 0x000000c3a8ab7221 */ /* 0x000fe20000010000 */
[----:B------:R-:W-:Y:S02]  /*1310*/  HADD2.F32 R222, -RZ, R198.H1_H1 ;  /* 0x300000c6ffde7230 */ /* 0x000fe40000004100 */
[----:B------:R-:W-:Y:S01]  /*1320*/  FMUL.FTZ R198, R86, R211 ;  /* 0x000000d356c67220 */ /* 0x000fe20000410000 */
[----:B------:R-:W-:Y:S01]  /*1330*/  FADD.FTZ R241, -R237, R176 ;  /* 0x000000b0edf17221 */ /* 0x000fe20000010100 */
[----:B------:R-:W-:Y:S01]  /*1340*/  FMUL.FTZ R17, R0, R239 ;  /* 0x000000ef00117220 */ /* 0x000fe20000410000 */
[----:B------:R-:W-:Y:S01]  /*1350*/  FFMA.FTZ R168, R18, R195, R169 ;  /* 0x000000c312a87223 */ /* 0x000fe200000100a9 */
[C---:B------:R-:W-:Y:S01]  /*1360*/  FMUL.FTZ R176, R0.reuse, R183 ;  /* 0x000000b700b07220 */ /* 0x040fe20000410000 */
[----:B------:R-:W-:Y:S01]  /*1370*/  FMUL.FTZ R183, R0, R197 ;  /* 0x000000c500b77220 */ /* 0x000fe20000410000 */
[----:B------:R-:W-:Y:S01]  /*1380*/  FMUL.FTZ R197, R87, R210 ;  /* 0x000000d257c57220 */ /* 0x000fe20000410000 */
        /* <DEDUP_REMOVED lines=18> */
[C---:B------:R-:W-:Y:S01]  /*14b0*/  FADD.FTZ R181, -R237.reuse, R181 ;  /* 0x000000b5edb57221 */ /* 0x040fe20000010100 */
[----:B------:R-:W-:Y:S01]  /*14c0*/  FMUL.FTZ R23, R0, R245 ;  /* 0x000000f500177220 */ /* 0x000fe20000410000 */
[----:B------:R-:W-:Y:S01]  /*14d0*/  FFMA.FTZ R172, R24, R201, R169 ;  /* 0x000000c918ac7223 */ /* 0x000fe200000100a9 */
[----:B------:R-:W-:Y:S01]  /*14e0*/  FADD.FTZ R237, -R237, R203 ;  /* 0x000000cbeded7221 */ /* 0x000fe20000010100 */
        /* <DEDUP_REMOVED lines=104> */
.L_x_9904:
[----:B------:R-:W-:Y:S05]  /*1b70*/  BSYNC B0 ;  /* 0x0000000000007941 */ /* 0x000fea0003800000 */
.L_x_9902:
        /* <DEDUP_REMOVED lines=25> */
.L_x_9981:
        /* <DEDUP_REMOVED lines=30> */
[----:B--2---:R-:W-:Y:S01]  /*1ef0*/  HFMA2.MMA R229, -RZ, RZ, 0, 0 ;  /* 0x00000000ffe57435 */ /* 0x004fe200000001ff */
[----:B0-----:R-:W-:Y:S01]  /*1f00*/  FADD.FTZ R225, RZ, R168 ;  /* 0x000000a8ffe17221 */ /* 0x001fe20000010000 */
[----:B------:R-:W-:Y:S01]  /*1f10*/  FADD.FTZ R168, RZ, R169 ;  /* 0x000000a9ffa87221 */ /* 0x000fe20000010000 */
[----:B------:R-:W-:-:S02]  /*1f20*/  @P5 SHF.R.S32.HI R169, RZ, 0x1f, R224 ;  /* 0x0000001fffa95819 */ /* 0x000fc400000114e0 */
[----:B------:R-:W-:Y:S01]  /*1f30*/  FADD.FTZ R225, R170, R225 ;  /* 0x000000e1aae17221 */ /* 0x000fe20000010000 */
[----:B------:R-:W-:Y:S01]  /*1f40*/  FADD.FTZ R168, R171, R168 ;  /* 0x000000a8aba87221 */ /* 0x000fe20000010000 */
[----:B------:R-:W-:Y:S01]  /*1f50*/  @P5 LEA.HI R171, R169, R224, RZ, 0x3 ;  /* 0x000000e0a9ab5211 */ /* 0x000fe200078f18ff */
[----:B------:R-:W0:Y:S01]  /*1f60*/  @P5 LDC R170, c[0x0][0x29c] ;  /* 0x0000a700ffaa5b82 */ /* 0x000e220000000800 */
[----:B----4-:R-:W-:Y:S01]  /*1f70*/  FADD.FTZ R225, R225, R172 ;  /* 0x000000ace1e17221 */ /* 0x010fe20000010000 */
[----:B------:R-:W-:Y:S01]  /*1f80*/  FADD.FTZ R228, R168, R173 ;  /* 0x000000ada8e47221 */ /* 0x000fe20000010000 */
[----:B------:R-:W-:Y:S02]  /*1f90*/  @!P3 FSEL R173, R60, RZ, P2 ;  /* 0x000000ff3cadb208 */ /* 0x000fe40001000000 */
        /* <DEDUP_REMOVED lines=23> */
.L_x_9907:
[----:B------:R-:W-:Y:S05]  /*2110*/  BSYNC B0 ;  /* 0x0000000000007941 */ /* 0x000fea0003800000 */
.L_x_9906:
        /* <DEDUP_REMOVED lines=8> */
.L_x_9909:
[----:B------:R-:W-:Y:S05]  /*21a0*/  BSYNC B0 ;  /* 0x0000000000007941 */ /* 0x000fea0003800000 */
.L_x_9908:
        /* <DEDUP_REMOVED lines=15> */
.L_x_9911:
[----:B------:R-:W-:Y:S05]  /*22a0*/  BSYNC B0 ;  /* 0x0000000000007941 */ /* 0x000fea0003800000 */
.L_x_9910:
        /* <DEDUP_REMOVED lines=8> */
.L_x_9913:
[----:B------:R-:W-:Y:S05]  /*2330*/  BSYNC B0 ;  /* 0x0000000000007941 */ /* 0x000fea0003800000 */
.L_x_9912:
        /* <DEDUP_REMOVED lines=19> */
.L_x_9915:
[----:B------:R-:W-:Y:S05]  /*2470*/  BSYNC B0 ;  /* 0x0000000000007941 */ /* 0x000fea0003800000 */
.L_x_9914:
        /* <DEDUP_REMOVED lines=10> */
.L_x_9917:
[----:B------:R-:W-:Y:S05]  /*2520*/  BSYNC B0 ;  /* 0x0000000000007941 */ /* 0x000fea0003800000 */
.L_x_9916:
        /* <DEDUP_REMOVED lines=10> */
.L_x_9919:
[----:B------:R-:W-:Y:S05]  /*25d0*/  BSYNC B0 ;  /* 0x0000000000007941 */ /* 0x000fea0003800000 */
.L_x_9918:
[----:B----4-:R-:W-:Y:S01]  /*25e0*/  @P5 FMUL.FTZ R168, R235, R168 ;  /* 0x000000a8eba85220 */ /* 0x010fe20000410000 */
[----:B------:R-:W-:Y:S01]  /*25f0*/  ISETP.NE.U32.AND P1, PT, RZ, UR10, PT ;  /* 0x0000000aff007c0c */ /* 0x000fe2000bf25070 */
[----:B------:R-:W-:Y:S01]  /*2600*/  BSSY B0, `(.L_x_9920) ;  /* 0x0000019000007945 */ /* 0x000fe20003800000 */
[----:B------:R-:W-:Y:S01]  /*2610*/  @P5 F2FP.F16.F32.PACK_AB R170, RZ, R170 ;  /* 0x000000aaffaa523e */ /* 0x000fe200000000ff */
[----:B------:R-:W-:Y:S01]  /*2620*/  @P0 IMAD.WIDE.U32 R224, R227, 0x20, R224 ;  /* 0x00000020e3e00825 */ /* 0x000fe200078e00e0 */
[----:B------:R-:W-:Y:S02]  /*2630*/  @!P3 ISETP.NE.U32.AND P2, PT, R7, RZ, PT ;  /* 0x000000ff0700b20c */ /* 0x000fe40003f45070 */
[----:B------:R-:W-:Y:S02]  /*2640*/  ISETP.NE.AND.EX P1, PT, RZ, UR11, PT, P1 ;  /* 0x0000000bff007c0c */ /* 0x000fe4000bf25310 */
[----:B------:R-:W-:Y:S02]  /*2650*/  @P5 F2FP.F16.F32.PACK_AB R169, RZ, R169 ;  /* 0x000000a9ffa9523e */ /* 0x000fe400000000ff */
[----:B------:R-:W-:-:S02]  /*2660*/  @P5 F2FP.F16.F32.PACK_AB R168, RZ, R168 ;  /* 0x000000a8ffa8523e */ /* 0x000fc400000000ff */
        /* <DEDUP_REMOVED lines=18> */
.L_x_9921:
[----:B------:R-:W-:Y:S05]  /*2790*/  BSYNC B0 ;  /* 0x0000000000007941 */ /* 0x000fea0003800000 */
.L_x_9920:
        /* <DEDUP_REMOVED lines=42> */
.L_x_9923:
[----:B------:R-:W-:Y:S05]  /*2a40*/  BSYNC B0 ;  /* 0x0000000000007941 */ /* 0x000fea0003800000 */
.L_x_9922:
        /* <DEDUP_REMOVED lines=8> */
.L_x_9925:
[----:B------:R-:W-:Y:S05]  /*2ad0*/  BSYNC B0 ;  /* 0x0000000000007941 */ /* 0x000fea0003800000 */
.L_x_9924:
        /* <DEDUP_REMOVED lines=15> */
.L_x_9927:
[----:B------:R-:W-:Y:S05]  /*2bd0*/  BSYNC B0 ;  /* 0x0000000000007941 */ /* 0x000fea0003800000 */
.L_x_9926:
        /* <DEDUP_REMOVED lines=8> */
.L_x_9929:
[----:B------:R-:W-:Y:S05]  /*2c60*/  BSYNC B0 ;  /* 0x0000000000007941 */ /* 0x000fea0003800000 */
.L_x_9928:
        /* <DEDUP_REMOVED lines=8> */
.L_x_9931:
[----:B------:R-:W-:Y:S05]  /*2cf0*/  BSYNC B0 ;  /* 0x0000000000007941 */ /* 0x000fea0003800000 */
.L_x_9930:
        /* <DEDUP_REMOVED lines=18> */
.L_x_9933:
[----:B------:R-:W-:Y:S05]  /*2e20*/  BSYNC B0 ;  /* 0x0000000000007941 */ /* 0x000fea0003800000 */
.L_x_9932:
        /* <DEDUP_REMOVED lines=10> */
.L_x_9935:
[----:B------:R-:W-:Y:S05]  /*2ed0*/  BSYNC B0 ;  /* 0x0000000000007941 */ /* 0x000fea0003800000 */
.L_x_9934:
[----:B------:R-:W-:Y:S01]  /*2ee0*/  @P5 FMUL.FTZ R168, R235, R168 ;  /* 0x000000a8eba85220 */ /* 0x000fe20000410000 */
[----:B------:R-:W-:Y:S01]  /*2ef0*/  @P5 F2FP.F16.F32.PACK_AB R230, RZ, R230 ;  /* 0x000000e6ffe6523e */ /* 0x000fe200000000ff */
[----:B------:R-:W-:Y:S01]  /*2f00*/  BSSY B0, `(.L_x_9936) ;  /* 0x0000019000007945 */ /* 0x000fe20003800000 */
[----:B------:R-:W-:Y:S01]  /*2f10*/  @!P3 ISETP.NE.U32.AND P2, PT, R7, RZ, PT ;  /* 0x000000ff0700b20c */ /* 0x000fe20003f45070 */
[----:B------:R-:W-:Y:S01]  /*2f20*/  @P0 IMAD.WIDE.U32 R224, R223, 0x20, R224 ;  /* 0x00000020dfe00825 */ /* 0x000fe200078e00e0 */
[----:B------:R-:W-:Y:S02]  /*2f30*/  @P5 F2FP.F16.F32.PACK_AB R168, RZ, R168 ;  /* 0x000000a8ffa8523e */ /* 0x000fe400000000ff */
        /* <DEDUP_REMOVED lines=21> */
.L_x_9937:
[----:B------:R-:W-:Y:S05]  /*3090*/  BSYNC B0 ;  /* 0x0000000000007941 */ /* 0x000fea0003800000 */
.L_x_9936:
        /* <DEDUP_REMOVED lines=41> */
.L_x_9939:
[----:B------:R-:W-:Y:S05]  /*3330*/  BSYNC B0 ;  /* 0x0000000000007941 */ /* 0x000fea0003800000 */
.L_x_9938:
        /* <DEDUP_REMOVED lines=8> */
.L_x_9941:
[----:B------:R-:W-:Y:S05]  /*33c0*/  BSYNC B0 ;  /* 0x0000000000007941 */ /* 0x000fea0003800000 */
.L_x_9940:
        /* <DEDUP_REMOVED lines=15> */
.L_x_9943:
[----:B------:R-:W-:Y:S05]  /*34c0*/  BSYNC B0 ;  /* 0x0000000000007941 */ /* 0x000fea0003800000 */
.L_x_9942:
        /* <DEDUP_REMOVED lines=8> */
.L_x_9945:
[----:B------:R-:W-:Y:S05]  /*3550*/  BSYNC B0 ;  /* 0x0000000000007941 */ /* 0x000fea0003800000 */
.L_x_9944:
        /* <DEDUP_REMOVED lines=8> */
.L_x_9947:
[----:B------:R-:W-:Y:S05]  /*35e0*/  BSYNC B0 ;  /* 0x0000000000007941 */ /* 0x000fea0003800000 */
.L_x_9946:
        /* <DEDUP_REMOVED lines=19> */
.L_x_9949:
[----:B------:R-:W-:Y:S05]  /*3720*/  BSYNC B0 ;  /* 0x0000000000007941 */ /* 0x000fea0003800000 */
.L_x_9948:
        /* <DEDUP_REMOVED lines=10> */
.L_x_9951:
[----:B------:R-:W-:Y:S05]  /*37d0*/  BSYNC B0 ;  /* 0x0000000000007941 */ /* 0x000fea0003800000 */
.L_x_9950:
        /* <DEDUP_REMOVED lines=28> */
.L_x_9953:
[----:B------:R-:W-:Y:S05]  /*39a0*/  BSYNC B0 ;  /* 0x0000000000007941 */ /* 0x000fea0003800000 */
.L_x_9952:
        /* <DEDUP_REMOVED lines=41> */
.L_x_9955:
[----:B------:R-:W-:Y:S05]  /*3c40*/  BSYNC B0 ;  /* 0x0000000000007941 */ /* 0x000fea0003800000 */
.L_x_9954:
        /* <DEDUP_REMOVED lines=9> */
.L_x_9957:
[----:B------:R-:W-:Y:S05]  /*3ce0*/  BSYNC B0 ;  /* 0x0000000000007941 */ /* 0x000fea0003800000 */
.L_x_9956:
        /* <DEDUP_REMOVED lines=9> */
.L_x_9959:
[----:B------:R-:W-:Y:S05]  /*3d80*/  BSYNC B0 ;  /* 0x0000000000007941 */ /* 0x000fea0003800000 */
.L_x_9958:
        /* <DEDUP_REMOVED lines=8> */
.L_x_9961:
[----:B------:R-:W-:Y:S05]  /*3e10*/  BSYNC B0 ;  /* 0x0000000000007941 */ /* 0x000fea0003800000 */
.L_x_9960:
        /* <DEDUP_REMOVED lines=8> */
.L_x_9963:
[----:B------:R-:W-:Y:S05]  /*3ea0*/  BSYNC B0 ;  /* 0x0000000000007941 */ /* 0x000fea0003800000 */
.L_x_9962:
        /* <DEDUP_REMOVED lines=17> */
.L_x_9965:
[----:B------:R-:W-:Y:S05]  /*3fc0*/  BSYNC B0 ;  /* 0x0000000000007941 */ /* 0x000fea0003800000 */
.L_x_9964:
        /* <DEDUP_REMOVED lines=10> */
.L_x_9967:
[----:B------:R-:W-:Y:S05]  /*4070*/  BSYNC B0 ;  /* 0x0000000000007941 */ /* 0x000fea0003800000 */
.L_x_9966:
        /* <DEDUP_REMOVED lines=31> */
.L_x_9969:
[----:B------:R-:W-:Y:S05]  /*4270*/  BSYNC B0 ;  /* 0x0000000000007941 */ /* 0x000fea0003800000 */
.L_x_9968:
        /* <DEDUP_REMOVED lines=17> */
.L_x_9901:
        /* <DEDUP_REMOVED lines=27> */
.L_x_9905:
[----:B------:R-:W-:Y:S01]  /*4540*/  HFMA2.MMA R230, -RZ, RZ, 0, 9.5367431640625e-07 ;  /* 0x00000010ffe67435 */ /* 0x000fe200000001ff */
[----:B------:R-:W-:Y:S02]  /*4550*/  MOV R231, R172 ;  /* 0x000000ac00e77202 */ /* 0x000fe40000000f00 */
[----:B------:R-:W-:Y:S02]  /*4560*/  MOV R233, 0x1f ;  /* 0x0000001f00e97802 */ /* 0x000fe40000000f00 */
[----:B------:R-:W-:-:S07]  /*4570*/  MOV R228, 0xffffffff ;  /* 0xffffffff00e47802 */ /* 0x000fce0000000f00 */
[----:B-----5:R-:W-:Y:S05]  /*4580*/  WARPSYNC.COLLECTIVE R228, `(.L_x_9971) ;  /* 0x00000000e4087348 */ /* 0x020fea0003c00000 */
[----:B------:R0:W1:Y:S02]  /*4590*/  SHFL.DOWN P1, R229, R231, R230, R233 ;  /* 0x080000e6e7e57389 */ /* 0x00006400000200e9 */
[----:B01---5:R-:W-:Y:S01]  /*45a0*/  ENDCOLLECTIVE ;  /* 0x000000000000791b */ /* 0x023fe20003800000 */
.L_x_9971:
[----:B------:R-:W-:Y:S02]  /*45b0*/  MOV R231, R171 ;  /* 0x000000ab00e77202 */ /* 0x000fe40000000f00 */
[----:B------:R-:W-:-:S07]  /*45c0*/  MOV R173, R229 ;  /* 0x000000e500ad7202 */ /* 0x000fce0000000f00 */
[----:B------:R-:W-:Y:S05]  /*45d0*/  WARPSYNC.COLLECTIVE R228, `(.L_x_9972) ;  /* 0x00000000e4087348 */ /* 0x000fea0003c00000 */
[----:B------:R0:W1:Y:S02]  /*45e0*/  SHFL.DOWN P1, R229, R231, R230, R233 ;  /* 0x080000e6e7e57389 */ /* 0x00006400000200e9 */
[----:B01----:R-:W-:Y:S01]  /*45f0*/  ENDCOLLECTIVE ;  /* 0x000000000000791b */ /* 0x003fe20003800000 */
.L_x_9972:
[----:B------:R-:W-:Y:S01]  /*4600*/  FADD.FTZ R173, R173, R172 ;  /* 0x000000acadad7221 */ /* 0x000fe20000010000 */
[----:B------:R-:W-:-:S04]  /*4610*/  HFMA2.MMA R230, -RZ, RZ, 0, 4.76837158203125e-07 ;  /* 0x00000008ffe67435 */ /* 0x000fc800000001ff */
[----:B------:R-:W-:Y:S02]  /*4620*/  MOV R231, R173 ;  /* 0x000000ad00e77202 */ /* 0x000fe40000000f00 */
[----:B------:R-:W-:-:S07]  /*4630*/  MOV R170, R229 ;  /* 0x000000e500aa7202 */ /* 0x000fce0000000f00 */
[----:B------:R-:W-:Y:S05]  /*4640*/  WARPSYNC.COLLECTIVE R228, `(.L_x_9973) ;  /* 0x00000000e4087348 */ /* 0x000fea0003c00000 */
[----:B------:R0:W1:Y:S02]  /*4650*/  SHFL.DOWN P1, R229, R231, R230, R233 ;  /* 0x080000e6e7e57389 */ /* 0x00006400000200e9 */
[----:B01----:R-:W-:Y:S01]  /*4660*/  ENDCOLLECTIVE ;  /* 0x000000000000791b */ /* 0x003fe20003800000 */
.L_x_9973:
[----:B------:R-:W-:-:S05]  /*4670*/  FADD.FTZ R170, R170, R171 ;  /* 0x000000abaaaa7221 */ /* 0x000fca0000010000 */
[----:B------:R-:W-:Y:S02]  /*4680*/  MOV R231, R170 ;  /* 0x000000aa00e77202 */ /* 0x000fe40000000f00 */
[----:B------:R-:W-:-:S07]  /*4690*/  MOV R174, R229 ;  /* 0x000000e500ae7202 */ /* 0x000fce0000000f00 */
[----:B------:R-:W-:Y:S05]  /*46a0*/  WARPSYNC.COLLECTIVE R228, `(.L_x_9974) ;  /* 0x00000000e4087348 */ /* 0x000fea0003c00000 */
[----:B------:R0:W1:Y:S02]  /*46b0*/  SHFL.DOWN P1, R229, R231, R230, R233 ;  /* 0x080000e6e7e57389 */ /* 0x00006400000200e9 */
[----:B01----:R-:W-:Y:S01]  /*46c0*/  ENDCOLLECTIVE ;  /* 0x000000000000791b */ /* 0x003fe20003800000 */
.L_x_9974:
[----:B------:R-:W-:Y:S01]  /*46d0*/  FADD.FTZ R174, R173, R174 ;  /* 0x000000aeadae7221 */ /* 0x000fe20000010000 */
[----:B------:R-:W-:-:S04]  /*46e0*/  HFMA2.MMA R230, -RZ, RZ, 0, 2.384185791015625e-07 ;  /* 0x00000004ffe67435 */ /* 0x000fc800000001ff */
[----:B------:R-:W-:Y:S02]  /*46f0*/  MOV R231, R174 ;  /* 0x000000ae00e77202 */ /* 0x000fe40000000f00 */
[----:B------:R-:W-:-:S07]  /*4700*/  MOV R175, R229 ;  /* 0x000000e500af7202 */ /* 0x000fce0000000f00 */
[----:B------:R-:W-:Y:S05]  /*4710*/  WARPSYNC.COLLECTIVE R228, `(.L_x_9975) ;  /* 0x00000000e4087348 */ /* 0x000fea0003c00000 */
[----:B------:R0:W1:Y:S02]  /*4720*/  SHFL.DOWN P1, R229, R231, R230, R233 ;  /* 0x080000e6e7e57389 */ /* 0x00006400000200e9 */
[----:B01----:R-:W-:Y:S01]  /*4730*/  ENDCOLLECTIVE ;  /* 0x000000000000791b */ /* 0x003fe20003800000 */
.L_x_9975:
[----:B------:R-:W-:-:S05]  /*4740*/  FADD.FTZ R175, R170, R175 ;  /* 0x000000afaaaf7221 */ /* 0x000fca0000010000 */
[----:B------:R-:W-:Y:S02]  /*4750*/  MOV R231, R175 ;  /* 0x000000af00e77202 */ /* 0x000fe40000000f00 */
[----:B------:R-:W-:-:S07]  /*4760*/  MOV R205, R229 ;  /* 0x000000e500cd7202 */ /* 0x000fce0000000f00 */
[----:B------:R-:W-:Y:S05]  /*4770*/  WARPSYNC.COLLECTIVE R228, `(.L_x_9976) ;  /* 0x00000000e4087348 */ /* 0x000fea0003c00000 */
[----:B------:R0:W1:Y:S02]  /*4780*/  SHFL.DOWN P1, R229, R231, R230, R233 ;  /* 0x080000e6e7e57389 */ /* 0x00006400000200e9 */
[----:B01----:R-:W-:Y:S01]  /*4790*/  ENDCOLLECTIVE ;  /* 0x000000000000791b */ /* 0x003fe20003800000 */
.L_x_9976:
[----:B------:R-:W-:Y:S01]  /*47a0*/  FADD.FTZ R205, R174, R205 ;  /* 0x000000cdaecd7221 */ /* 0x000fe20000010000 */
[----:B------:R-:W-:-:S04]  /*47b0*/  HFMA2.MMA R230, -RZ, RZ, 0, 1.1920928955078125e-07 ;  /* 0x00000002ffe67435 */ /* 0x000fc800000001ff */
[----:B------:R-:W-:Y:S02]  /*47c0*/  MOV R231, R205 ;  /* 0x000000cd00e77202 */ /* 0x000fe40000000f00 */
[----:B------:R-:W-:-:S07]  /*47d0*/  MOV R204, R229 ;  /* 0x000000e500cc7202 */ /* 0x000fce0000000f00 */
[----:B------:R-:W-:Y:S05]  /*47e0*/  WARPSYNC.COLLECTIVE R228, `(.L_x_9977) ;  /* 0x00000000e4087348 */ /* 0x000fea0003c00000 */
[----:B------:R0:W1:Y:S02]  /*47f0*/  SHFL.DOWN P1, R229, R231, R230, R233 ;  /* 0x080000e6e7e57389 */ /* 0x00006400000200e9 */
[----:B01----:R-:W-:Y:S01]  /*4800*/  ENDCOLLECTIVE ;  /* 0x000000000000791b */ /* 0x003fe20003800000 */
.L_x_9977:
[----:B------:R-:W-:-:S05]  /*4810*/  FADD.FTZ R204, R175, R204 ;  /* 0x000000ccafcc7221 */ /* 0x000fca0000010000 */
[----:B------:R-:W-:Y:S02]  /*4820*/  MOV R231, R204 ;  /* 0x000000cc00e77202 */ /* 0x000fe40000000f00 */
[----:B------:R-:W-:-:S07]  /*4830*/  MOV R172, R229 ;  /* 0x000000e500ac7202 */ /* 0x000fce0000000f00 */
[----:B------:R-:W-:Y:S05]  /*4840*/  WARPSYNC.COLLECTIVE R228, `(.L_x_9978) ;  /* 0x00000000e4087348 */ /* 0x000fea0003c00000 */
[----:B------:R0:W1:Y:S02]  /*4850*/  SHFL.DOWN P1, R229, R231, R230, R233 ;  /* 0x080000e6e7e57389 */ /* 0x00006400000200e9 */
[----:B01----:R-:W-:Y:S01]  /*4860*/  ENDCOLLECTIVE ;  /* 0x000000000000791b */ /* 0x003fe20003800000 */
.L_x_9978:
[----:B------:R-:W-:Y:S01]  /*4870*/  FADD.FTZ R172, R205, R172 ;  /* 0x000000accdac7221 */ /* 0x000fe20000010000 */
[----:B------:R-:W-:-:S04]  /*4880*/  HFMA2.MMA R230, -RZ, RZ, 0, 5.9604644775390625e-08 ;  /* 0x00000001ffe67435 */ /* 0x000fc800000001ff */
[----:B------:R-:W-:Y:S02]  /*4890*/  MOV R231, R172 ;  /* 0x000000ac00e77202 */ /* 0x000fe40000000f00 */
[----:B------:R-:W-:-:S07]  /*48a0*/  MOV R171, R229 ;  /* 0x000000e500ab7202 */ /* 0x000fce0000000f00 */
[----:B------:R-:W-:Y:S05]  /*48b0*/  WARPSYNC.COLLECTIVE R228, `(.L_x_9979) ;  /* 0x00000000e4087348 */ /* 0x000fea0003c00000 */
[----:B------:R0:W1:Y:S02]  /*48c0*/  SHFL.DOWN P1, R229, R231, R230, R233 ;  /* 0x080000e6e7e57389 */ /* 0x00006400000200e9 */
[----:B01----:R-:W-:Y:S01]  /*48d0*/  ENDCOLLECTIVE ;  /* 0x000000000000791b */ /* 0x003fe20003800000 */
.L_x_9979:
[----:B------:R-:W-:-:S05]  /*48e0*/  FADD.FTZ R171, R204, R171 ;  /* 0x000000abccab7221 */ /* 0x000fca0000010000 */
[----:B------:R-:W-:Y:S02]  /*48f0*/  MOV R231, R171 ;  /* 0x000000ab00e77202 */ /* 0x000fe40000000f00 */
[----:B------:R-:W-:-:S07]  /*4900*/  MOV R173, R229 ;  /* 0x000000e500ad7202 */ /* 0x000fce0000000f00 */
[----:B------:R-:W-:Y:S05]  /*4910*/  WARPSYNC.COLLECTIVE R228, `(.L_x_9980) ;  /* 0x00000000e4087348 */ /* 0x000fea0003c00000 */
[----:B------:R0:W1:Y:S02]  /*4920*/  SHFL.DOWN P1, R229, R231, R230, R233 ;  /* 0x080000e6e7e57389 */ /* 0x00006400000200e9 */
[----:B01----:R-:W-:Y:S01]  /*4930*/  ENDCOLLECTIVE ;  /* 0x000000000000791b */ /* 0x003fe20003800000 */
.L_x_9980:
[----:B------:R-:W-:Y:S01]  /*4940*/  MOV R170, R229 ;  /* 0x000000e500aa7202 */ /* 0x000fe20000000f00 */
[----:B------:R-:W-:Y:S06]  /*4950*/  BRA `(.L_x_9981) ;  /* 0xffffffd000ec7947 */ /* 0x000fec000383ffff */
.L_x_9982:
        /* <DEDUP_REMOVED lines=10> */
.L_x_14003:


//--------------------- .text._ZN10layer_norm13ln_bwd_kernelINS_13Kernel_traitsIf6__halffS2_fjLj4096ELj1ELj1ELj4ELj16ENS_18Kernel_traits_baseILj4096EfS2_fS2_fjLj128EEEEELb0ELb1ELb0ELb0EEEvNS_9BwdParamsE --------------------------
	.section	.text._ZN10layer_norm13ln_bwd_kernelINS_13Kernel_traitsIf6__halffS2_fjLj4096ELj1ELj1ELj4ELj16ENS_18Kernel_traits_baseILj4096EfS2_fS2_fjLj128EEEEELb0ELb1ELb0ELb0EEEvNS_9BwdParamsE,"ax",@progbits
	.align	128
        .global         _ZN10layer_norm13ln_bwd_kernelINS_13Kernel_traitsIf6__halffS2_fjLj4096ELj1ELj1ELj4ELj16ENS_18Kernel_traits_baseILj4096EfS2_fS2_fjLj128EEEEELb0ELb1ELb0ELb0EEEvNS_9BwdParamsE
        .type           _ZN10layer_norm13ln_bwd_kernelINS_13Kernel_traitsIf6__halffS2_fjLj4096ELj1ELj1ELj4ELj16ENS_18Kernel_traits_baseILj4096EfS2_fS2_fjLj128EEEEELb0ELb1ELb0ELb0EEEvNS_9BwdParamsE,@function
        .size           _ZN10layer_norm13ln_bwd_kernelINS_13Kernel_traitsIf6__halffS2_fjLj4096ELj1ELj1ELj4ELj16ENS_18Kernel_traits_baseILj4096EfS2_fS2_fjLj128EEEEELb0ELb1ELb0ELb0EEEvNS_9BwdParamsE,(.L_x_14004 - _ZN10layer_norm13ln_bwd_kernelINS_13Kernel_traitsIf6__halffS2_fjLj4096ELj1ELj1ELj4ELj16ENS_18Kernel_traits_baseILj4096EfS2_fS2_fjLj128EEEEELb0ELb1ELb0ELb0EEEvNS_9BwdParamsE)
        .other          _ZN10layer_norm13ln_bwd_kernelINS_13Kernel_traitsIf6__halffS2_fjLj4096ELj1ELj1ELj4ELj16ENS_18Kernel_traits_baseILj4096EfS2_fS2_fjLj128EEEEELb0ELb1ELb0ELb0EEEvNS_9BwdParamsE,@"STO_CUDA_ENTRY STV_DEFAULT"
_ZN10layer_norm13ln_bwd_kernelINS_13Kernel_traitsIf6__halffS2_fjLj4096ELj1ELj1ELj4ELj16ENS_18Kernel_traits_baseILj4096EfS2_fS2_fjLj128EEEEELb0ELb1ELb0ELb0EEEvNS_9BwdParamsE:
.text._ZN10layer_norm13ln_bwd_kernelINS_13Kernel_traitsIf6__halffS2_fjLj4096ELj1ELj1ELj4ELj16ENS_18Kernel_traits_baseILj4096EfS2_fS2_fjLj128EEEEELb0ELb1ELb0ELb0EEEvNS_9BwdParamsE:
        /* <DEDUP_REMOVED lines=145> */
.L_x_10001:
[----:B0----5:R-:W1:Y:S01]  /*0910*/  @P3 LDC.64 R14, c[0x0][0x270] ;  /* 0x00009c00ff0e3b82 */ /* 0x021e620000000a00 */
        /* <DEDUP_REMOVED lines=17> */
[----:B-1----:R-:W-:Y:S01]  /*0a30*/  MOV R15, 0x3f800000 ;  /* 0x3f800000000f7802 */ /* 0x002fe20000000f00 */
[----:B----4-:R-:W-:Y:S02]  /*0a40*/  @P3 HADD2.F32 R15, -RZ, R13.H0_H0 ;  /* 0x2000000dff0f3230 */ /* 0x010fe40000004100 */
        /* <DEDUP_REMOVED lines=11> */
[----:B------:R-:W2:Y:S04]  /*0b00*/  LDL R252, [R1+0x74] ;  /* 0x0000740001fc7983 */ /* 0x000ea80000100800 */
[----:B------:R-:W3:Y:S04]  /*0b10*/  LDL R250, [R1+0x78] ;  /* 0x0000780001fa7983 */ /* 0x000ee80000100800 */
[----:B------:R-:W4:Y:S04]  /*0b20*/  LDL R225, [R1+0x7c] ;  /* 0x00007c0001e17983 */ /* 0x000f280000100800 */
[----:B------:R-:W4:Y:S01]  /*0b30*/  LDL R251, [R1+0x64] ;  /* 0x0000640001fb7983 */ /* 0x000f220000100800 */
[----:B------:R-:W-:-:S04]  /*0b40*/  LEA R192, P4, R13, UR10, 0x5 ;  /* 0x0000000a0dc07c11 */ /* 0x000fc8000f8828ff */
[----:B0-----:R-:W-:Y:S02]  /*0b50*/  LEA.HI.X R193, R13, UR11, RZ, 0x5, P4 ;  /* 0x0000000b0dc17c11 */ /* 0x001fe4000a0f2cff */
[----:B------:R-:W-:-:S03]  /*0b60*/  ISETP.NE.U32.AND P4, PT, RZ, UR8, PT ;  /* 0x00000008ff007c0c */ /* 0x000fc6000bf85070 */
[----:B------:R-:W2:Y:S01]  /*0b70*/  LDG.E.128 R196, desc[UR4][R192.64] ;  /* 0x00000004c0c47981 */ /* 0x000ea2000c1e1d00 */
[----:B-1----:R-:W-:Y:S01]  /*0b80*/  IMAD.WIDE.U32 R194, R13, 0x10, R194 ;  /* 0x000000100dc27825 */ /* 0x002fe200078e00c2 */
[----:B------:R-:W-:-:S04]  /*0b90*/  ISETP.NE.AND.EX P4, PT, RZ, UR9, PT, P4 ;  /* 0x00000009ff007c0c */ /* 0x000fc8000bf85340 */
[----:B------:R-:W3:Y:S09]  /*0ba0*/  LDG.E.128 R204, desc[UR4][R194.64] ;  /* 0x00000004c2cc7981 */ /* 0x000ef2000c1e1d00 */
[C---:B------:R-:W-:Y:S01]  /*0bb0*/  @P4 LEA R214, P5, R13.reuse, UR8, 0x5 ;  /* 0x000000080dd64c11 */ /* 0x040fe2000f8a28ff */
[----:B------:R-:W4:Y:S03]  /*0bc0*/  LDG.E.128 R192, desc[UR4][R192.64+0x10] ;  /* 0x00001004c0c07981 */ /* 0x000f26000c1e1d00 */
[----:B------:R-:W-:-:S05]  /*0bd0*/  @P4 LEA.HI.X R215, R13, UR9, RZ, 0x5, P5 ;  /* 0x000000090dd74c11 */ /* 0x000fca000a8f2cff */
[----:B------:R-:W5:Y:S04]  /*0be0*/  @P4 LDG.E.128 R20, desc[UR4][R214.64] ;  /* 0x00000004d6144981 */ /* 0x000f68000c1e1d00 */
[----:B------:R2:W5:Y:S01]  /*0bf0*/  @P4 LDG.E.128 R16, desc[UR4][R214.64+0x10] ;  /* 0x00001004d6104981 */ /* 0x000562000c1e1d00 */
[--C-:B---3--:R-:W-:Y:S02]  /*0c00*/  HADD2.F32 R221, -RZ, R204.reuse.H0_H0 ;  /* 0x200000ccffdd7230 */ /* 0x108fe40000004100 */
[----:B------:R-:W-:Y:S02]  /*0c10*/  HADD2.F32 R213, -RZ, R204.H1_H1 ;  /* 0x300000ccffd57230 */ /* 0x000fe40000004100 */
[----:B------:R-:W3:Y:S01]  /*0c20*/  LDL R204, [R1+0x70] ;  /* 0x0000700001cc7983 */ /* 0x000ee20000100800 */
[C---:B--2---:R-:W-:Y:S01]  /*0c30*/  FADD.FTZ R214, -R212.reuse, R197 ;  /* 0x000000c5d4d67221 */ /* 0x044fe20000010100 */
[----:B------:R-:W-:Y:S01]  /*0c40*/  FADD.FTZ R215, -R212, R198 ;  /* 0x000000c6d4d77221 */ /* 0x000fe20000010100 */
[----:B------:R-:W-:-:S02]  /*0c50*/  HADD2.F32 R198, -RZ, R205.H0_H0 ;  /* 0x200000cdffc67230 */ /* 0x000fc40000004100 */
[----:B------:R-:W-:Y:S02]  /*0c60*/  HADD2.F32 R197, -RZ, R205.H1_H1 ;  /* 0x300000cdffc57230 */ /* 0x000fe40000004100 */
[--C-:B------:R-:W-:Y:S02]  /*0c70*/  HADD2.F32 R205, -RZ, R207.reuse.H0_H0 ;  /* 0x200000cfffcd7230 */ /* 0x100fe40000004100 */
[----:B------:R-:W-:Y:S02]  /*0c80*/  HADD2.F32 R224, -RZ, R207.H1_H1 ;  /* 0x300000cfffe07230 */ /* 0x000fe40000004100 */
[----:B------:R-:W2:Y:S01]  /*0c90*/  LDL R207, [R1+0x60] ;  /* 0x0000600001cf7983 */ /* 0x000ea20000100800 */
[----:B------:R-:W-:Y:S01]  /*0ca0*/  FADD.FTZ R0, -R212, R196 ;  /* 0x000000c4d4007221 */ /* 0x000fe20000010100 */
[----:B------:R-:W-:Y:S01]  /*0cb0*/  FMUL.FTZ R252, R252, R213 ;  /* 0x000000d5fcfc7220 */ /* 0x000fe20000410000 */
[----:B------:R-:W-:Y:S02]  /*0cc0*/  FMUL.FTZ R250, R250, R198 ;  /* 0x000000c6fafa7220 */ /* 0x000fe40000410000 */
[----:B-----5:R-:W-:Y:S01]  /*0cd0*/  FMUL.FTZ R0, R14, R0 ;  /* 0x000000000e007220 */ /* 0x020fe20000410000 */
[----:B------:R-:W-:Y:S01]  /*0ce0*/  FADD.FTZ R84, R84, R221 ;  /* 0x000000dd54547221 */ /* 0x000fe20000010000 */
[----:B------:R0:W-:Y:S01]  /*0cf0*/  STL [R1+0xc], R252 ;  /* 0x00000cfc01007387 */ /* 0x0001e20000100800 */
[----:B------:R-:W-:Y:S01]  /*0d00*/  FMUL.FTZ R215, R14, R215 ;  /* 0x000000d70ed77220 */ /* 0x000fe20000410000 */
[----:B------:R-:W-:-:S02]  /*0d10*/  FFMA.FTZ R116, R0, R221, R116 ;  /* 0x000000dd00747223 */ /* 0x000fc40000010074 */
[----:B------:R1:W-:Y:S01]  /*0d20*/  STL [R1+0x8], R250 ;  /* 0x000008fa01007387 */ /* 0x0003e20000100800 */
[----:B------:R-:W-:Y:S01]  /*0d30*/  FADD.FTZ R86, R86, R198 ;  /* 0x000000c656567221 */ /* 0x000fe20000010000 */
[----:B------:R-:W-:Y:S02]  /*0d40*/  FFMA.FTZ R118, R215, R198, R118 ;  /* 0x000000c6d7767223 */ /* 0x000fe40000010076 */
[----:B------:R-:W1:Y:S01]  /*0d50*/  LDL R198, [R1+0x6c] ;  /* 0x00006c0001c67983 */ /* 0x000e620000100800 */
[----:B---3--:R-:W-:-:S03]  /*0d60*/  FMUL.FTZ R204, R204, R221 ;  /* 0x000000ddcccc7220 */ /* 0x008fc60000410000 */
[----:B------:R-:W3:Y:S01]  /*0d70*/  LDL R221, [R1+0x68] ;  /* 0x0000680001dd7983 */ /* 0x000ee20000100800 */
[----:B------:R-:W-:Y:S01]  /*0d80*/  FADD.FTZ R199, -R212, R199 ;  /* 0x000000c7d4c77221 */ /* 0x000fe20000010100 */
[----:B------:R-:W-:Y:S02]  /*0d90*/  HADD2.F32 R196, -RZ, R206.H0_H0 ;  /* 0x200000ceffc47230 */ /* 0x000fe40000004100 */
[----:B------:R-:W-:Y:S01]  /*0da0*/  FMUL.FTZ R226, R14, R214 ;  /* 0x000000d60ee27220 */ /* 0x000fe20000410000 */
[C---:B----4-:R-:W-:Y:S01]  /*0db0*/  FADD.FTZ R192, -R212.reuse, R192 ;  /* 0x000000c0d4c07221 */ /* 0x050fe20000010100 */
[----:B------:R-:W-:Y:S01]  /*0dc0*/  FADD.FTZ R193, -R212, R193 ;  /* 0x000000c1d4c17221 */ /* 0x000fe20000010100 */
[----:B------:R-:W-:Y:S01]  /*0dd0*/  FMUL.FTZ R214, R14, R199 ;  /* 0x000000c70ed67220 */ /* 0x000fe20000410000 */
[----:B------:R-:W-:Y:S01]  /*0de0*/  FADD.FTZ R85, R85, R213 ;  /* 0x000000d555557221 */ /* 0x000fe20000010000 */
[----:B------:R-:W-:Y:S01]  /*0df0*/  FFMA.FTZ R117, R226, R213, R117 ;  /* 0x000000d5e2757223 */ /* 0x000fe20000010075 */
[----:B--2---:R-:W-:Y:S01]  /*0e00*/  FMUL.FTZ R199, R207, R196 ;  /* 0x000000c4cfc77220 */ /* 0x004fe20000410000 */
[C---:B------:R-:W-:Y:S01]  /*0e10*/  FMUL.FTZ R213, R14.reuse, R192 ;  /* 0x000000c00ed57220 */ /* 0x040fe20000410000 */
[----:B------:R-:W-:Y:S01]  /*0e20*/  FMUL.FTZ R207, R14, R193 ;  /* 0x000000c10ecf7220 */ /* 0x000fe20000410000 */
[----:B------:R-:W-:Y:S01]  /*0e30*/  FADD.FTZ R193, RZ, R204 ;  /* 0x000000ccffc17221 */ /* 0x000fe20000010000 */
[----:B------:R-:W-:Y:S01]  /*0e40*/  FFMA.FTZ R192, R0, R204, RZ ;  /* 0x000000cc00c07223 */ /* 0x000fe200000100ff */
[----:B------:R-:W-:-:S02]  /*0e50*/  FMUL.FTZ R225, R225, R197 ;  /* 0x000000c5e1e17220 */ /* 0x000fc40000410000 */
[----:B------:R-:W-:Y:S01]  /*0e60*/  FADD.FTZ R193, R193, R252 ;  /* 0x000000fcc1c17221 */ /* 0x000fe20000010000 */
[----:B------:R-:W-:Y:S02]  /*0e70*/  FFMA.FTZ R192, R226, R252, R192 ;  /* 0x000000fce2c07223 */ /* 0x000fe400000100c0 */
[----:B------:R2:W-:Y:S01]  /*0e80*/  STL [R1+0x4], R225 ;  /* 0x000004e101007387 */ /* 0x0005e20000100800 */
[----:B------:R-:W-:Y:S01]  /*0e90*/  FADD.FTZ R193, R193, R250 ;  /* 0x000000fac1c17221 */ /* 0x000fe20000010000 */
[----:B------:R-:W-:Y:S02]  /*0ea0*/  FFMA.FTZ R192, R215, R250, R192 ;  /* 0x000000fad7c07223 */ /* 0x000fe400000100c0 */
[----:B------:R4:W-:Y:S01]  /*0eb0*/  STL [R1], R199 ;  /* 0x000000c701007387 */ /* 0x0009e20000100800 */
[----:B------:R-:W-:Y:S02]  /*0ec0*/  HADD2.F32 R206, -RZ, R206.H1_H1 ;  /* 0x300000ceffce7230 */ /* 0x000fe40000004100 */
[----:B------:R-:W-:Y:S01]  /*0ed0*/  FADD.FTZ R193, R193, R225 ;  /* 0x000000e1c1c17221 */ /* 0x000fe20000010000 */
[----:B------:R-:W-:Y:S01]  /*0ee0*/  FFMA.FTZ R192, R214, R225, R192 ;  /* 0x000000e1d6c07223 */ /* 0x000fe200000100c0 */
[----:B------:R-:W-:Y:S01]  /*0ef0*/  FADD.FTZ R194, -R212, R194 ;  /* 0x000000c2d4c27221 */ /* 0x000fe20000010100 */
[-C--:B0-----:R-:W-:Y:S01]  /*0f00*/  FMUL.FTZ R252, R251, R206.reuse ;  /* 0x000000cefbfc7220 */ /* 0x081fe20000410000 */
        /* <DEDUP_REMOVED lines=10> */
[----:B-1----:R-:W-:Y:S01]  /*0fb0*/  FMUL.FTZ R250, R198, R224 ;  /* 0x000000e0c6fa7220 */ /* 0x002fe20000410000 */
[----:B------:R-:W-:Y:S01]  /*0fc0*/  FADD.FTZ R83, R83, R224 ;  /* 0x000000e053537221 */ /* 0x000fe20000010000 */
[----:B------:R-:W-:Y:S01]  /*0fd0*/  FADD.FTZ R87, R87, R197 ;  /* 0x000000c557577221 */ /* 0x000fe20000010000 */
[----:B------:R-:W-:Y:S01]  /*0fe0*/  FFMA.FTZ R119, R214, R197, R119 ;  /* 0x000000c5d6777223 */ /* 0x000fe20000010077 */
[----:B------:R-:W-:Y:S01]  /*0ff0*/  FADD.FTZ R80, R80, R196 ;  /* 0x000000c450507221 */ /* 0x000fe20000010000 */
[----:B------:R-:W-:Y:S01]  /*1000*/  FFMA.FTZ R112, R213, R196, R112 ;  /* 0x000000c4d5707223 */ /* 0x000fe20000010070 */
[----:B--2---:R-:W-:Y:S01]  /*1010*/  IADD3 R225, R13, 0x80, RZ ;  /* 0x000000800de17810 */ /* 0x004fe20007ffe0ff */
[----:B---3--:R-:W-:Y:S01]  /*1020*/  FMUL.FTZ R251, R221, R205 ;  /* 0x000000cdddfb7220 */ /* 0x008fe20000410000 */
[----:B------:R-:W-:-:S03]  /*1030*/  FMUL.FTZ R205, R14, R195 ;  /* 0x000000c30ecd7220 */ /* 0x000fc60000410000 */
[----:B------:R-:W-:Y:S01]  /*1040*/  FADD.FTZ R193, R193, R251 ;  /* 0x000000fbc1c17221 */ /* 0x000fe20000010000 */
[----:B------:R-:W-:Y:S01]  /*1050*/  FFMA.FTZ R192, R206, R251, R192 ;  /* 0x000000fbcec07223 */ /* 0x000fe200000100c0 */
[----:B------:R-:W-:Y:S02]  /*1060*/  FFMA.FTZ R115, R205, R224, R115 ;  /* 0x000000e0cd737223 */ /* 0x000fe40000010073 */
[----:B------:R-:W-:Y:S01]  /*1070*/  FADD.FTZ R224, R193, R250 ;  /* 0x000000fac1e07221 */ /* 0x000fe20000010000 */
[----:B----4-:R-:W-:-:S07]  /*1080*/  FFMA.FTZ R221, R205, R250, R192 ;  /* 0x000000facddd7223 */ /* 0x010fce00000100c0 */
.L_x_9985:
[----:B------:R-:W-:Y:S05]  /*1090*/  BSYNC B0 ;  /* 0x0000000000007941 */ /* 0x000fea0003800000 */
.L_x_9984:
        /* <DEDUP_REMOVED lines=17> */
[C---:B0-----:R-:W-:Y:S01]  /*11b0*/  FADD.FTZ R211, -R212.reuse, R5 ;  /* 0x00000005d4d37221 */ /* 0x041fe20000010100 */
[----:B------:R-:W-:-:S02]  /*11c0*/  FADD.FTZ R4, -R212, R6 ;  /* 0x00000006d4047221 */ /* 0x000fc40000010100 */
[C---:B-----5:R-:W-:Y:S01]  /*11d0*/  FMUL.FTZ R218, R14.reuse, R218 ;  /* 0x000000da0eda7220 */ /* 0x060fe20000410000 */
[----:B------:R-:W-:Y:S01]  /*11e0*/  FMUL.FTZ R211, R14, R211 ;  /* 0x000000d30ed37220 */ /* 0x000fe20000410000 */
[C---:B------:R-:W-:Y:S01]  /*11f0*/  FADD.FTZ R3, -R212.reuse, R7 ;  /* 0x00000007d4037221 */ /* 0x040fe20000010100 */
[--C-:B----4-:R-:W-:Y:S02]  /*1200*/  HADD2.F32 R210, -RZ, R192.reuse.H0_H0 ;  /* 0x200000c0ffd27230 */ /* 0x110fe40000004100 */
[----:B------:R-:W-:Y:S02]  /*1210*/  HADD2.F32 R192, -RZ, R192.H1_H1 ;  /* 0x300000c0ffc07230 */ /* 0x000fe40000004100 */
[--C-:B------:R-:W-:Y:S02]  /*1220*/  HADD2.F32 R242, -RZ, R193.reuse.H0_H0 ;  /* 0x200000c1fff27230 */ /* 0x100fe40000004100 */
[----:B------:R-:W-:Y:S02]  /*1230*/  HADD2.F32 R243, -RZ, R193.H1_H1 ;  /* 0x300000c1fff37230 */ /* 0x000fe40000004100 */
[----:B---3--:R-:W-:Y:S01]  /*1240*/  FADD.FTZ R193, -R212, R196 ;  /* 0x000000c4d4c17221 */ /* 0x008fe20000010100 */
[-C--:B------:R-:W-:Y:S01]  /*1250*/  FMUL.FTZ R249, R156, R210.reuse ;  /* 0x000000d29cf97220 */ /* 0x080fe20000410000 */
[----:B------:R-:W-:Y:S01]  /*1260*/  FADD.FTZ R76, R76, R210 ;  /* 0x000000d24c4c7221 */ /* 0x000fe20000010000 */
[----:B------:R-:W-:Y:S01]  /*1270*/  FFMA.FTZ R108, R218, R210, R108 ;  /* 0x000000d2da6c7223 */ /* 0x000fe2000001006c */
[C---:B------:R-:W-:Y:S01]  /*1280*/  FMUL.FTZ R210, R14.reuse, R4 ;  /* 0x000000040ed27220 */ /* 0x040fe20000410000 */
        /* <DEDUP_REMOVED lines=9> */
[--C-:B------:R-:W-:Y:S02]  /*1320*/  HADD2.F32 R245, -RZ, R194.reuse.H0_H0 ;  /* 0x200000c2fff57230 */ /* 0x100fe40000004100 */
[----:B------:R-:W-:Y:S01]  /*1330*/  FMUL.FTZ R3, R14, R3 ;  /* 0x000000030e037220 */ /* 0x000fe20000410000 */
[----:B------:R-:W-:Y:S01]  /*1340*/  FMUL.FTZ R246, R159, R243 ;  /* 0x000000f39ff67220 */ /* 0x000fe20000410000 */
[----:B------:R-:W-:Y:S01]  /*1350*/  FADD.FTZ R192, R192, R247 ;  /* 0x000000f7c0c07221 */ /* 0x000fe20000010000 */
[----:B------:R-:W-:Y:S01]  /*1360*/  FFMA.FTZ R193, R210, R247, R193 ;  /* 0x000000f7d2c17223 */ /* 0x000fe200000100c1 */
[----:B------:R-:W-:Y:S02]  /*1370*/  HADD2.F32 R244, -RZ, R195.H0_H0 ;  /* 0x200000c3fff47230 */ /* 0x000fe40000004100 */
[----:B------:R-:W-:Y:S01]  /*1380*/  FADD.FTZ R72, R72, R245 ;  /* 0x000000f548487221 */ /* 0x000fe20000010000 */
[----:B------:R-:W-:-:S02]  /*1390*/  HADD2.F32 R194, -RZ, R194.H1_H1 ;  /* 0x300000c2ffc27230 */ /* 0x000fc40000004100 */
[-C--:B------:R-:W-:Y:S01]  /*13a0*/  FFMA.FTZ R104, R4, R245.reuse, R104 ;  /* 0x000000f504687223 */ /* 0x080fe20000010068 */
[----:B------:R-:W-:Y:S01]  /*13b0*/  FADD.FTZ R5, -R212, R197 ;  /* 0x000000c5d4057221 */ /* 0x000fe20000010100 */
[----:B------:R-:W-:Y:S01]  /*13c0*/  FMUL.FTZ R245, R152, R245 ;  /* 0x000000f598f57220 */ /* 0x000fe20000410000 */
[----:B------:R-:W-:Y:S01]  /*13d0*/  FADD.FTZ R192, R192, R246 ;  /* 0x000000f6c0c07221 */ /* 0x000fe20000010000 */
[----:B------:R-:W-:Y:S01]  /*13e0*/  FFMA.FTZ R193, R3, R246, R193 ;  /* 0x000000f603c17223 */ /* 0x000fe200000100c1 */
[----:B------:R-:W-:Y:S01]  /*13f0*/  MOV R196, R244 ;  /* 0x000000f400c47202 */ /* 0x000fe20000000f00 */
        /* <DEDUP_REMOVED lines=27> */
.L_x_9987:
[----:B------:R-:W-:Y:S05]  /*15b0*/  BSYNC B0 ;  /* 0x0000000000007941 */ /* 0x000fea0003800000 */
.L_x_9986:
        /* <DEDUP_REMOVED lines=20> */
[C---:B------:R-:W-:Y:S01]  /*1700*/  FADD.FTZ R8, -R212.reuse, R11 ;  /* 0x0000000bd4087221 */ /* 0x040fe20000010100 */
[----:B----4-:R-:W-:Y:S02]  /*1710*/  HADD2.F32 R217, -RZ, R195.H0_H0 ;  /* 0x200000c3ffd97230 */ /* 0x010fe40000004100 */
[--C-:B------:R-:W-:Y:S02]  /*1720*/  HADD2.F32 R208, -RZ, R192.reuse.H0_H0 ;  /* 0x200000c0ffd07230 */ /* 0x100fe40000004100 */
[----:B------:R-:W-:Y:S02]  /*1730*/  HADD2.F32 R9, -RZ, R192.H1_H1 ;  /* 0x300000c0ff097230 */ /* 0x000fe40000004100 */
[----:B---3--:R-:W-:Y:S01]  /*1740*/  FADD.FTZ R192, -R212, R197 ;  /* 0x000000c5d4c07221 */ /* 0x008fe20000010100 */
[--C-:B------:R-:W-:Y:S01]  /*1750*/  HADD2.F32 R234, -RZ, R193.reuse.H0_H0 ;  /* 0x200000c1ffea7230 */ /* 0x100fe20000004100 */
[----:B------:R-:W-:Y:S01]  /*1760*/  MOV R197, R217 ;  /* 0x000000d900c57202 */ /* 0x000fe20000000f00 */
[----:B------:R-:W-:-:S02]  /*1770*/  HADD2.F32 R235, -RZ, R193.H1_H1 ;  /* 0x300000c1ffeb7230 */ /* 0x000fc40000004100 */
[----:B------:R-:W-:Y:S01]  /*1780*/  FADD.FTZ R193, -R212, R196 ;  /* 0x000000c4d4c17221 */ /* 0x000fe20000010100 */
[----:B------:R-:W-:Y:S01]  /*1790*/  FMUL.FTZ R217, R14, R12 ;  /* 0x0000000c0ed97220 */ /* 0x000fe20000410000 */
[-C--:B------:R-:W-:Y:S01]  /*17a0*/  FMUL.FTZ R241, R148, R208.reuse ;  /* 0x000000d094f17220 */ /* 0x080fe20000410000 */
        /* <DEDUP_REMOVED lines=50> */
.L_x_9989:
[----:B------:R-:W-:Y:S05]  /*1ad0*/  BSYNC B0 ;  /* 0x0000000000007941 */ /* 0x000fea0003800000 */
.L_x_9988:
        /* <DEDUP_REMOVED lines=19> */
[C---:B0-----:R-:W-:Y:S01]  /*1c10*/  FADD.FTZ R222, -R212.reuse, R193 ;  /* 0x000000c1d4de7221 */ /* 0x041fe20000010100 */
[----:B------:R-:W-:-:S02]  /*1c20*/  FADD.FTZ R220, -R212, R194 ;  /* 0x000000c2d4dc7221 */ /* 0x000fc40000010100 */
[----:B-----5:R-:W-:Y:S01]  /*1c30*/  FMUL.FTZ R216, R14, R216 ;  /* 0x000000d80ed87220 */ /* 0x020fe20000410000 */
[C---:B---3--:R-:W-:Y:S01]  /*1c40*/  FADD.FTZ R195, -R212.reuse, R196 ;  /* 0x000000c4d4c37221 */ /* 0x048fe20000010100 */
[C---:B------:R-:W-:Y:S01]  /*1c50*/  FADD.FTZ R192, -R212.reuse, R198 ;  /* 0x000000c6d4c07221 */ /* 0x040fe20000010100 */
[C---:B------:R-:W-:Y:S01]  /*1c60*/  FADD.FTZ R194, -R212.reuse, R197 ;  /* 0x000000c5d4c27221 */ /* 0x040fe20000010100 */
[----:B------:R-:W-:Y:S01]  /*1c70*/  FADD.FTZ R193, -R212, R199 ;  /* 0x000000c7d4c17221 */ /* 0x000fe20000010100 */
[----:B----4-:R-:W-:Y:S02]  /*1c80*/  HADD2.F32 R227, -RZ, R200.H0_H0 ;  /* 0x200000c8ffe37230 */ /* 0x010fe40000004100 */
[----:B------:R-:W-:Y:S02]  /*1c90*/  HADD2.F32 R198, -RZ, R202.H0_H0 ;  /* 0x200000caffc67230 */ /* 0x000fe40000004100 */
[--C-:B------:R-:W-:Y:S02]  /*1ca0*/  HADD2.F32 R196, -RZ, R203.reuse.H0_H0 ;  /* 0x200000cbffc47230 */ /* 0x100fe40000004100 */
[----:B------:R-:W-:-:S02]  /*1cb0*/  HADD2.F32 R225, -RZ, R203.H1_H1 ;  /* 0x300000cbffe17230 */ /* 0x000fc40000004100 */
[----:B------:R-:W-:Y:S01]  /*1cc0*/  FMUL.FTZ R203, R14, R195 ;  /* 0x000000c30ecb7220 */ /* 0x000fe20000410000 */
[----:B------:R-:W-:Y:S02]  /*1cd0*/  HADD2.F32 R223, -RZ, R200.H1_H1 ;  /* 0x300000c8ffdf7230 */ /* 0x000fe40000004100 */
[----:B------:R-:W-:Y:S01]  /*1ce0*/  FMUL.FTZ R233, R132, R227 ;  /* 0x000000e384e97220 */ /* 0x000fe20000410000 */
[--C-:B------:R-:W-:Y:S02]  /*1cf0*/  HADD2.F32 R212, -RZ, R201.reuse.H0_H0 ;  /* 0x200000c9ffd47230 */ /* 0x100fe40000004100 */
        /* <DEDUP_REMOVED lines=8> */
[C---:B------:R-:W-:Y:S01]  /*1d80*/  FMUL.FTZ R228, R14.reuse, R194 ;  /* 0x000000c20ee47220 */ /* 0x040fe20000410000 */
[----:B------:R-:W-:Y:S01]  /*1d90*/  FMUL.FTZ R201, R14, R220 ;  /* 0x000000dc0ec97220 */ /* 0x000fe20000410000 */
[----:B------:R-:W-:Y:S01]  /*1da0*/  FMUL.FTZ R231, R134, R212 ;  /* 0x000000d486e77220 */ /* 0x000fe20000410000 */
[----:B------:R-:W-:Y:S01]  /*1db0*/  FADD.FTZ R195, R195, R232 ;  /* 0x000000e8c3c37221 */ /* 0x000fe20000010000 */
[----:B------:R-:W-:Y:S01]  /*1dc0*/  FFMA.FTZ R194, R200, R232, R198 ;  /* 0x000000e8c8c27223 */ /* 0x000fe200000100c6 */
[----:B------:R-:W-:Y:S02]  /*1dd0*/  HADD2.F32 R197, -RZ, R202.H1_H1 ;  /* 0x300000caffc57230 */ /* 0x000fe40000004100 */
        /* <DEDUP_REMOVED lines=33> */
.L_x_9991:
[----:B------:R-:W-:Y:S05]  /*1ff0*/  BSYNC B0 ;  /* 0x0000000000007941 */ /* 0x000fea0003800000 */
.L_x_9990:
        /* <DEDUP_REMOVED lines=27> */
.L_x_10018:
        /* <DEDUP_REMOVED lines=30> */
[----:B------:R-:W2:Y:S01]  /*2390*/  LDL R221, [R1+0xc] ;  /* 0x00000c0001dd7983 */ /* 0x000ea20000100800 */
[----:B------:R-:W-:Y:S01]  /*23a0*/  FFMA.FTZ R196, R0, R198, R199 ;  /* 0x000000c600c47223 */ /* 0x000fe200000100c7 */
[----:B------:R-:W-:Y:S02]  /*23b0*/  ISETP.NE.U32.AND P5, PT, RZ, UR8, PT ;  /* 0x00000008ff007c0c */ /* 0x000fe4000bfa5070 */
[----:B------:R-:W3:Y:S04]  /*23c0*/  LDL R225, [R1+0x54] ;  /* 0x0000540001e17983 */ /* 0x000ee80000100800 */
[----:B------:R-:W4:Y:S01]  /*23d0*/  LDL R224, [R1+0x5c] ;  /* 0x00005c0001e07983 */ /* 0x000f220000100800 */
[----:B0-----:R-:W-:-:S06]  /*23e0*/  IMAD.WIDE.U32 R192, R13, 0x10, R192 ;  /* 0x000000100dc07825 */ /* 0x001fcc00078e00c0 */
[----:B------:R-:W3:Y:S01]  /*23f0*/  LDG.E.128 R192, desc[UR4][R192.64] ;  /* 0x00000004c0c07981 */ /* 0x000ee2000c1e1d00 */
[----:B------:R-:W-:Y:S01]  /*2400*/  FADD.FTZ R196, R204, -R196 ;  /* 0x800000c4ccc47221 */ /* 0x000fe20000010000 */
[----:B------:R-:W-:-:S03]  /*2410*/  ISETP.NE.AND.EX P5, PT, RZ, UR9, PT, P5 ;  /* 0x00000009ff007c0c */ /* 0x000fc6000bfa5350 */
[----:B-----5:R-:W-:Y:S01]  /*2420*/  FMUL.FTZ R197, R14, R196 ;  /* 0x000000c40ec57220 */ /* 0x020fe20000410000 */
[----:B------:R-:W-:Y:S01]  /*2430*/  FFMA.FTZ R196, R226, R198, R199 ;  /* 0x000000c6e2c47223 */ /* 0x000fe200000100c7 */
[----:B------:R-:W-:-:S04]  /*2440*/  ISETP.NE.U32.AND P6, PT, RZ, UR14, PT ;  /* 0x0000000eff007c0c */ /* 0x000fc8000bfc5070 */
[----:B------:R-:W-:Y:S01]  /*2450*/  ISETP.NE.AND.EX P6, PT, RZ, UR15, PT, P6 ;  /* 0x0000000fff007c0c */ /* 0x000fe2000bfc5360 */
[----:B--2---:R-:W-:Y:S01]  /*2460*/  FADD.FTZ R196, R221, -R196 ;  /* 0x800000c4ddc47221 */ /* 0x004fe20000010000 */
[----:B---3--:R-:W-:-:S03]  /*2470*/  HADD2.F32 R212, -RZ, R192.H0_H0 ;  /* 0x200000c0ffd47230 */ /* 0x008fc60000004100 */
[----:B------:R-:W-:Y:S01]  /*2480*/  FMUL.FTZ R196, R14, R196 ;  /* 0x000000c40ec47220 */ /* 0x000fe20000410000 */
[----:B------:R-:W-:Y:S01]  /*2490*/  @P5 FADD.FTZ R197, R20, R197 ;  /* 0x000000c514c55221 */ /* 0x000fe20000010000 */
[----:B------:R-:W2:Y:S02]  /*24a0*/  LDL R221, [R1] ;  /* 0x0000000001dd7983 */ /* 0x000ea40000100800 */
[----:B------:R-:W-:Y:S01]  /*24b0*/  @P5 FADD.FTZ R196, R21, R196 ;  /* 0x000000c415c45221 */ /* 0x000fe20000010000 */
[----:B------:R-:W-:-:S04]  /*24c0*/  HADD2.F32 R192, -RZ, R192.H1_H1 ;  /* 0x300000c0ffc07230 */ /* 0x000fc80000004100 */
[C---:B------:R-:W-:Y:S01]  /*24d0*/  SEL R185, R196.reuse, R185, P6 ;  /* 0x000000b9c4b97207 */ /* 0x040fe20003000000 */
[----:B------:R-:W-:-:S04]  /*24e0*/  FMUL.FTZ R196, R196, R15 ;  /* 0x0000000fc4c47220 */ /* 0x000fc80000410000 */
[----:B------:R-:W-:Y:S02]  /*24f0*/  FFMA.FTZ R53, R196, R192, R53 ;  /* 0x000000c0c4357223 */ /* 0x000fe40000010035 */
[----:B------:R-:W3:Y:S01]  /*2500*/  LDL R192, [R1+0x50] ;  /* 0x0000500001c07983 */ /* 0x000ee20000100800 */
[C---:B------:R-:W-:Y:S01]  /*2510*/  SEL R184, R197.reuse, R184, P6 ;  /* 0x000000b8c5b87207 */ /* 0x040fe20003000000 */
[----:B------:R-:W-:-:S04]  /*2520*/  FMUL.FTZ R197, R197, R15 ;  /* 0x0000000fc5c57220 */ /* 0x000fc80000410000 */
[----:B------:R-:W-:Y:S02]  /*2530*/  FFMA.FTZ R52, R197, R212, R52 ;  /* 0x000000d4c5347223 */ /* 0x000fe40000010034 */
[----:B------:R-:W4:Y:S01]  /*2540*/  LDL R212, [R1+0x4] ;  /* 0x0000040001d47983 */ /* 0x000f220000100800 */
[----:B------:R-:W-:-:S03]  /*2550*/  FMUL.FTZ R196, R225, R196 ;  /* 0x000000c4e1c47220 */ /* 0x000fc60000410000 */
[----:B------:R-:W2:Y:S01]  /*2560*/  LDL R225, [R1+0x58] ;  /* 0x0000580001e17983 */ /* 0x000ea20000100800 */
[----:B---3--:R-:W-:-:S03]  /*2570*/  FMUL.FTZ R192, R192, R197 ;  /* 0x000000c5c0c07220 */ /* 0x008fc60000410000 */
[----:B------:R-:W3:Y:S02]  /*2580*/  LDL R197, [R1+0x8] ;  /* 0x0000080001c57983 */ /* 0x000ee40000100800 */
[----:B------:R-:W-:Y:S01]  /*2590*/  F2FP.F16.F32.PACK_AB R192, R196, R192 ;  /* 0x000000c0c4c0723e */ /* 0x000fe200000000ff */
[----:B------:R-:W-:-:S04]  /*25a0*/  FFMA.FTZ R196, R215, R198, R199 ;  /* 0x000000c6d7c47223 */ /* 0x000fc800000100c7 */
[----:B---3--:R-:W-:-:S04]  /*25b0*/  FADD.FTZ R196, R197, -R196 ;  /* 0x800000c4c5c47221 */ /* 0x008fc80000010000 */
[----:B------:R-:W-:Y:S01]  /*25c0*/  FMUL.FTZ R197, R14, R196 ;  /* 0x000000c40ec57220 */ /* 0x000fe20000410000 */
[----:B------:R-:W-:-:S04]  /*25d0*/  FFMA.FTZ R196, R214, R198, R199 ;  /* 0x000000c6d6c47223 */ /* 0x000fc800000100c7 */
[----:B----4-:R-:W-:-:S04]  /*25e0*/  FADD.FTZ R196, R212, -R196 ;  /* 0x800000c4d4c47221 */ /* 0x010fc80000010000 */
[----:B------:R-:W-:Y:S01]  /*25f0*/  FMUL.FTZ R196, R14, R196 ;  /* 0x000000c40ec47220 */ /* 0x000fe20000410000 */
[----:B------:R-:W-:-:S03]  /*2600*/  @P5 FADD.FTZ R197, R22, R197 ;  /* 0x000000c516c55221 */ /* 0x000fc60000010000 */
[----:B------:R-:W-:Y:S01]  /*2610*/  @P5 FADD.FTZ R196, R23, R196 ;  /* 0x000000c417c45221 */ /* 0x000fe20000010000 */
[--C-:B------:R-:W-:Y:S01]  /*2620*/  HADD2.F32 R212, -RZ, R193.reuse.H0_H0 ;  /* 0x200000c1ffd47230 */ /* 0x100fe20000004100 */
[C---:B------:R-:W-:Y:S01]  /*2630*/  SEL R186, R197.reuse, R186, P6 ;  /* 0x000000bac5ba7207 */ /* 0x040fe20003000000 */
[----:B------:R-:W-:Y:S02]  /*2640*/  HADD2.F32 R193, -RZ, R193.H1_H1 ;  /* 0x300000c1ffc17230 */ /* 0x000fe40000004100 */
[C---:B------:R-:W-:Y:S01]  /*2650*/  SEL R187, R196.reuse, R187, P6 ;  /* 0x000000bbc4bb7207 */ /* 0x040fe20003000000 */
[-C--:B------:R-:W-:Y:S01]  /*2660*/  FMUL.FTZ R196, R196, R15.reuse ;  /* 0x0000000fc4c47220 */ /* 0x080fe20000410000 */
[----:B------:R-:W-:-:S03]  /*2670*/  FMUL.FTZ R197, R197, R15 ;  /* 0x0000000fc5c57220 */ /* 0x000fc60000410000 */
[----:B------:R-:W-:Y:S01]  /*2680*/  FFMA.FTZ R55, R196, R193, R55 ;  /* 0x000000c1c4377223 */ /* 0x000fe20000010037 */
[----:B--2---:R-:W-:Y:S01]  /*2690*/  FMUL.FTZ R193, R225, R197 ;  /* 0x000000c5e1c17220 */ /* 0x004fe20000410000 */
[----:B------:R-:W-:Y:S01]  /*26a0*/  FMUL.FTZ R196, R224, R196 ;  /* 0x000000c4e0c47220 */ /* 0x000fe20000410000 */
[----:B------:R-:W-:Y:S01]  /*26b0*/  FFMA.FTZ R54, R197, R212, R54 ;  /* 0x000000d4c5367223 */ /* 0x000fe20000010036 */
[----:B------:R-:W2:Y:S03]  /*26c0*/  LDL R225, [R1+0x44] ;  /* 0x0000440001e17983 */ /* 0x000ea60000100800 */
[----:B------:R-:W-:Y:S01]  /*26d0*/  F2FP.F16.F32.PACK_AB R193, R196, R193 ;  /* 0x000000c1c4c1723e */ /* 0x000fe200000000ff */
[----:B------:R-:W-:Y:S01]  /*26e0*/  FFMA.FTZ R196, R213, R198, R199 ;  /* 0x000000c6d5c47223 */ /* 0x000fe200000100c7 */
[----:B------:R-:W3:Y:S03]  /*26f0*/  LDL R224, [R1+0x48] ;  /* 0x0000480001e07983 */ /* 0x000ee60000100800 */
[----:B------:R-:W-:Y:S01]  /*2700*/  FADD.FTZ R196, R221, -R196 ;  /* 0x800000c4ddc47221 */ /* 0x000fe20000010000 */
[----:B------:R-:W-:Y:S01]  /*2710*/  HADD2.F32 R212, -RZ, R194.H0_H0 ;  /* 0x200000c2ffd47230 */ /* 0x000fe20000004100 */
[----:B------:R-:W4:Y:S02]  /*2720*/  LDL R221, [R1+0x4c] ;  /* 0x00004c0001dd7983 */ /* 0x000f240000100800 */
[----:B------:R-:W-:-:S04]  /*2730*/  FMUL.FTZ R197, R14, R196 ;  /* 0x000000c40ec57220 */ /* 0x000fc80000410000 */
[----:B------:R-:W-:-:S05]  /*2740*/  @P5 FADD.FTZ R197, R16, R197 ;  /* 0x000000c510c55221 */ /* 0x000fca0000010000 */
[C---:B------:R-:W-:Y:S01]  /*2750*/  SEL R188, R197.reuse, R188, P6 ;  /* 0x000000bcc5bc7207 */ /* 0x040fe20003000000 */
[----:B------:R-:W-:-:S04]  /*2760*/  FMUL.FTZ R197, R197, R15 ;  /* 0x0000000fc5c57220 */ /* 0x000fc80000410000 */
[----:B------:R-:W-:Y:S02]  /*2770*/  FFMA.FTZ R48, R197, R212, R48 ;  /* 0x000000d4c5307223 */ /* 0x000fe40000010030 */
[----:B------:R-:W3:Y:S01]  /*2780*/  LDL R212, [R1+0x40] ;  /* 0x0000400001d47983 */ /* 0x000ee20000100800 */
[----:B------:R-:W-:-:S04]  /*2790*/  FFMA.FTZ R196, R207, R198, R199 ;  /* 0x000000c6cfc47223 */ /* 0x000fc800000100c7 */
[----:B------:R-:W-:-:S04]  /*27a0*/  FADD.FTZ R196, R252, -R196 ;  /* 0x800000c4fcc47221 */ /* 0x000fc80000010000 */
[----:B------:R-:W-:-:S04]  /*27b0*/  FMUL.FTZ R196, R14, R196 ;  /* 0x000000c40ec47220 */ /* 0x000fc80000410000 */
[----:B------:R-:W-:Y:S01]  /*27c0*/  @P5 FADD.FTZ R196, R17, R196 ;  /* 0x000000c411c45221 */ /* 0x000fe20000010000 */
[----:B------:R-:W-:-:S04]  /*27d0*/  HADD2.F32 R194, -RZ, R194.H1_H1 ;  /* 0x300000c2ffc27230 */ /* 0x000fc80000004100 */
[C---:B------:R-:W-:Y:S01]  /*27e0*/  SEL R189, R196.reuse, R189, P6 ;  /* 0x000000bdc4bd7207 */ /* 0x040fe20003000000 */
[----:B------:R-:W-:-:S04]  /*27f0*/  FMUL.FTZ R196, R196, R15 ;  /* 0x0000000fc4c47220 */ /* 0x000fc80000410000 */
[----:B------:R-:W-:Y:S01]  /*2800*/  FFMA.FTZ R49, R196, R194, R49 ;  /* 0x000000c2c4317223 */ /* 0x000fe20000010031 */
[----:B--2---:R-:W-:Y:S01]  /*2810*/  FMUL.FTZ R196, R225, R196 ;  /* 0x000000c4e1c47220 */ /* 0x004fe20000410000 */
[----:B---3--:R-:W-:Y:S01]  /*2820*/  FMUL.FTZ R194, R212, R197 ;  /* 0x000000c5d4c27220 */ /* 0x008fe20000410000 */
        /* <DEDUP_REMOVED lines=9> */
[----:B------:R-:W-:Y:S01]  /*28c0*/  ISETP.NE.U32.AND P5, PT, RZ, UR14, PT ;  /* 0x0000000eff007c0c */ /* 0x000fe2000bfa5070 */
[--C-:B------:R-:W-:Y:S01]  /*28d0*/  HADD2.F32 R212, -RZ, R195.reuse.H0_H0 ;  /* 0x200000c3ffd47230 */ /* 0x100fe20000004100 */
[C---:B------:R-:W-:Y:S01]  /*28e0*/  SEL R191, R197.reuse, R191, P6 ;  /* 0x000000bfc5bf7207 */ /* 0x040fe20003000000 */
[----:B------:R-:W-:Y:S01]  /*28f0*/  HADD2.F32 R195, -RZ, R195.H1_H1 ;  /* 0x300000c3ffc37230 */ /* 0x000fe20000004100 */
[----:B------:R-:W-:Y:S01]  /*2900*/  ISETP.NE.AND.EX P5, PT, RZ, UR15, PT, P5 ;  /* 0x0000000fff007c0c */ /* 0x000fe2000bfa5350 */
[-C--:B------:R-:W-:Y:S01]  /*2910*/  FMUL.FTZ R197, R197, R15.reuse ;  /* 0x0000000fc5c57220 */ /* 0x080fe20000410000 */
[C---:B------:R-:W-:Y:S01]  /*2920*/  SEL R190, R196.reuse, R190, P6 ;  /* 0x000000bec4be7207 */ /* 0x040fe20003000000 */
[----:B------:R-:W-:Y:S02]  /*2930*/  FMUL.FTZ R196, R196, R15 ;  /* 0x0000000fc4c47220 */ /* 0x000fe40000410000 */
[----:B------:R-:W-:Y:S01]  /*2940*/  FFMA.FTZ R51, R197, R195, R51 ;  /* 0x000000c3c5337223 */ /* 0x000fe20000010033 */
[----:B----4-:R-:W-:Y:S01]  /*2950*/  FMUL.FTZ R197, R221, R197 ;  /* 0x000000c5ddc57220 */ /* 0x010fe20000410000 */
[----:B------:R-:W-:Y:S01]  /*2960*/  FMUL.FTZ R195, R224, R196 ;  /* 0x000000c4e0c37220 */ /* 0x000fe20000410000 */
[----:B------:R-:W-:-:S04]  /*2970*/  FFMA.FTZ R50, R196, R212, R50 ;  /* 0x000000d4c4327223 */ /* 0x000fc80000010032 */
[----:B------:R-:W-:Y:S02]  /*2980*/  F2FP.F16.F32.PACK_AB R195, R197, R195 ;  /* 0x000000c3c5c3723e */ /* 0x000fe400000000ff */
[----:B------:R-:W0:Y:S02]  /*2990*/  @P5 LDC.64 R196, c[0x0][0x308] ;  /* 0x0000c200ffc45b82 */ /* 0x000e240000000a00 */
[----:B0-----:R-:W-:-:S05]  /*29a0*/  @P5 IMAD.WIDE.U32 R196, R13, 0x20, R196 ;  /* 0x000000200dc45825 */ /* 0x001fca00078e00c4 */
[----:B------:R-:W-:Y:S04]  /*29b0*/  @P5 STG.E.128 desc[UR4][R196.64], R184 ;  /* 0x000000b8c4005986 */ /* 0x000fe8000c101d04 */
[----:B------:R0:W-:Y:S02]  /*29c0*/  @P5 STG.E.128 desc[UR4][R196.64+0x10], R188 ;  /* 0x000010bcc4005986 */ /* 0x0001e4000c101d04 */
[----:B0-----:R-:W0:Y:S02]  /*29d0*/  LDC.64 R196, c[0x0][0x2f8] ;  /* 0x0000be00ffc47b82 */ /* 0x001e240000000a00 */
[----:B0-----:R-:W-:-:S05]  /*29e0*/  IMAD.WIDE.U32 R196, R13, 0x10, R196 ;  /* 0x000000100dc47825 */ /* 0x001fca00078e00c4 */
[----:B------:R0:W-:Y:S01]  /*29f0*/  STG.E.128 desc[UR4][R196.64], R192 ;  /* 0x000000c0c4007986 */ /* 0x0001e2000c101d04 */
[----:B------:R-:W-:-:S07]  /*2a00*/  IADD3 R13, R13, 0x80, RZ ;  /* 0x000000800d0d7810 */ /* 0x000fce0007ffe0ff */
.L_x_9994:
[----:B------:R-:W-:Y:S05]  /*2a10*/  BSYNC B0 ;  /* 0x0000000000007941 */ /* 0x000fea0003800000 */
.L_x_9993:
        /* <DEDUP_REMOVED lines=21> */
[----:B------:R-:W-:Y:S01]  /*2b70*/  @P5 FADD.FTZ R196, R161, R196 ;  /* 0x000000c4a1c45221 */ /* 0x000fe20000010000 */
[----:B--2---:R-:W-:-:S05]  /*2b80*/  HADD2.F32 R212, -RZ, R192.H0_H0 ;  /* 0x200000c0ffd47230 */ /* 0x004fca0000004100 */
[----:B------:R-:W-:Y:S02]  /*2b90*/  FFMA.FTZ R44, R197, R212, R44 ;  /* 0x000000d4c52c7223 */ /* 0x000fe4000001002c */
[----:B------:R-:W2:Y:S01]  /*2ba0*/  LDL R212, [R1+0x30] ;  /* 0x0000300001d47983 */ /* 0x000ea20000100800 */
[----:B------:R-:W-:Y:S01]  /*2bb0*/  HADD2.F32 R192, -RZ, R192.H1_H1 ;  /* 0x300000c0ffc07230 */ /* 0x000fe20000004100 */
[C---:B------:R-:W-:Y:S01]  /*2bc0*/  SEL R185, R196.reuse, R185, P6 ;  /* 0x000000b9c4b97207 */ /* 0x040fe20003000000 */
[----:B------:R-:W-:-:S04]  /*2bd0*/  FMUL.FTZ R196, R196, R15 ;  /* 0x0000000fc4c47220 */ /* 0x000fc80000410000 */
[----:B------:R-:W-:Y:S01]  /*2be0*/  FFMA.FTZ R45, R196, R192, R45 ;  /* 0x000000c0c42d7223 */ /* 0x000fe2000001002d */
[----:B------:R-:W-:Y:S02]  /*2bf0*/  FMUL.FTZ R196, R225, R196 ;  /* 0x000000c4e1c47220 */ /* 0x000fe40000410000 */
[----:B------:R-:W4:Y:S01]  /*2c00*/  LDL R225, [R1+0x20] ;  /* 0x0000200001e17983 */ /* 0x000f220000100800 */
[----:B--2---:R-:W-:Y:S01]  /*2c10*/  FMUL.FTZ R192, R212, R197 ;  /* 0x000000c5d4c07220 */ /* 0x004fe20000410000 */
[--C-:B------:R-:W-:Y:S02]  /*2c20*/  HADD2.F32 R212, -RZ, R193.reuse.H0_H0 ;  /* 0x200000c1ffd47230 */ /* 0x100fe40000004100 */
[----:B------:R-:W-:Y:S02]  /*2c30*/  HADD2.F32 R193, -RZ, R193.H1_H1 ;  /* 0x300000c1ffc17230 */ /* 0x000fe40000004100 */
[----:B------:R-:W-:Y:S01]  /*2c40*/  F2FP.F16.F32.PACK_AB R192, R196, R192 ;  /* 0x000000c0c4c0723e */ /* 0x000fe200000000ff */
[----:B------:R-:W-:-:S04]  /*2c50*/  FFMA.FTZ R196, R210, R198, R199 ;  /* 0x000000c6d2c47223 */ /* 0x000fc800000100c7 */
[----:B------:R-:W-:-:S04]  /*2c60*/  FADD.FTZ R196, R247, -R196 ;  /* 0x800000c4f7c47221 */ /* 0x000fc80000010000 */
[----:B------:R-:W-:Y:S01]  /*2c70*/  FMUL.FTZ R197, R14, R196 ;  /* 0x000000c40ec57220 */ /* 0x000fe20000410000 */
[----:B------:R-:W-:-:S03]  /*2c80*/  FFMA.FTZ R196, R3, R198, R199 ;  /* 0x000000c603c47223 */ /* 0x000fc600000100c7 */
[----:B------:R-:W-:Y:S01]  /*2c90*/  @P5 FADD.FTZ R197, R162, R197 ;  /* 0x000000c5a2c55221 */ /* 0x000fe20000010000 */
[----:B------:R-:W-:-:S04]  /*2ca0*/  FADD.FTZ R196, R246, -R196 ;  /* 0x800000c4f6c47221 */ /* 0x000fc80000010000 */
[C---:B------:R-:W-:Y:S01]  /*2cb0*/  SEL R186, R197.reuse, R186, P6 ;  /* 0x000000bac5ba7207 */ /* 0x040fe20003000000 */
[----:B------:R-:W-:Y:S01]  /*2cc0*/  FMUL.FTZ R197, R197, R15 ;  /* 0x0000000fc5c57220 */ /* 0x000fe20000410000 */
[----:B------:R-:W-:-:S03]  /*2cd0*/  FMUL.FTZ R196, R14, R196 ;  /* 0x000000c40ec47220 */ /* 0x000fc60000410000 */
[----:B------:R-:W-:Y:S01]  /*2ce0*/  FFMA.FTZ R46, R197, R212, R46 ;  /* 0x000000d4c52e7223 */ /* 0x000fe2000001002e */
[----:B------:R-:W-:Y:S01]  /*2cf0*/  @P5 FADD.FTZ R196, R163, R196 ;  /* 0x000000c4a3c45221 */ /* 0x000fe20000010000 */
[----:B------:R-:W2:Y:S04]  /*2d00*/  LDL R212, [R1+0x24] ;  /* 0x0000240001d47983 */ /* 0x000ea80000100800 */
[C---:B------:R-:W-:Y:S01]  /*2d10*/  SEL R187, R196.reuse, R187, P6 ;  /* 0x000000bbc4bb7207 */ /* 0x040fe20003000000 */
[----:B------:R-:W-:-:S04]  /*2d20*/  FMUL.FTZ R196, R196, R15 ;  /* 0x0000000fc4c47220 */ /* 0x000fc80000410000 */
[----:B------:R-:W-:Y:S01]  /*2d30*/  FFMA.FTZ R47, R196, R193, R47 ;  /* 0x000000c1c42f7223 */ /* 0x000fe2000001002f */
[----:B---3--:R-:W-:Y:S01]  /*2d40*/  FMUL.FTZ R193, R224, R197 ;  /* 0x000000c5e0c17220 */ /* 0x008fe20000410000 */
[----:B----4-:R-:W-:Y:S01]  /*2d50*/  FMUL.FTZ R196, R221, R196 ;  /* 0x000000c4ddc47220 */ /* 0x010fe20000410000 */
[----:B------:R-:W3:Y:S04]  /*2d60*/  LDL R224, [R1+0x28] ;  /* 0x0000280001e07983 */ /* 0x000ee80000100800 */
[----:B------:R-:W4:Y:S01]  /*2d70*/  LDL R221, [R1+0x2c] ;  /* 0x00002c0001dd7983 */ /* 0x000f220000100800 */
[----:B------:R-:W-:Y:S01]  /*2d80*/  F2FP.F16.F32.PACK_AB R193, R196, R193 ;  /* 0x000000c1c4c1723e */ /* 0x000fe200000000ff */
[----:B------:R-:W-:-:S04]  /*2d90*/  FFMA.FTZ R196, R4, R198, R199 ;  /* 0x000000c604c47223 */ /* 0x000fc800000100c7 */
[----:B------:R-:W-:-:S04]  /*2da0*/  FADD.FTZ R196, R245, -R196 ;  /* 0x800000c4f5c47221 */ /* 0x000fc80000010000 */
[----:B------:R-:W-:-:S04]  /*2db0*/  FMUL.FTZ R196, R14, R196 ;  /* 0x000000c40ec47220 */ /* 0x000fc80000410000 */
[----:B------:R-:W-:Y:S01]  /*2dc0*/  @P5 FADD.FTZ R196, R164, R196 ;  /* 0x000000c4a4c45221 */ /* 0x000fe20000010000 */
[----:B------:R-:W-:-:S04]  /*2dd0*/  HADD2.F32 R197, -RZ, R194.H0_H0 ;  /* 0x200000c2ffc57230 */ /* 0x000fc80000004100 */
[C---:B------:R-:W-:Y:S01]  /*2de0*/  SEL R188, R196.reuse, R188, P6 ;  /* 0x000000bcc4bc7207 */ /* 0x040fe20003000000 */
[----:B------:R-:W-:-:S04]  /*2df0*/  FMUL.FTZ R196, R196, R15 ;  /* 0x0000000fc4c47220 */ /* 0x000fc80000410000 */
[----:B------:R-:W-:Y:S01]  /*2e00*/  FFMA.FTZ R40, R196, R197, R40 ;  /* 0x000000c5c4287223 */ /* 0x000fe20000010028 */
        /* <DEDUP_REMOVED lines=16> */
[----:B------:R-:W-:Y:S01]  /*2f10*/  F2FP.F16.F32.PACK_AB R194, R197, R194 ;  /* 0x000000c2c5c2723e */ /* 0x000fe200000000ff */
[----:B------:R-:W-:-:S04]  /*2f20*/  FFMA.FTZ R197, R7, R198, R199 ;  /* 0x000000c607c57223 */ /* 0x000fc800000100c7 */
[----:B------:R-:W-:-:S04]  /*2f30*/  FADD.FTZ R197, R242, -R197 ;  /* 0x800000c5f2c57221 */ /* 0x000fc80000010000 */
[----:B------:R-:W-:-:S04]  /*2f40*/  FMUL.FTZ R197, R14, R197 ;  /* 0x000000c50ec57220 */ /* 0x000fc80000410000 */
[----:B------:R-:W-:Y:S01]  /*2f50*/  @P5 FADD.FTZ R197, R167, R197 ;  /* 0x000000c5a7c55221 */ /* 0x000fe20000010000 */
[----:B------:R-:W-:-:S04]  /*2f60*/  ISETP.NE.U32.AND P5, PT, RZ, UR14, PT ;  /* 0x0000000eff007c0c */ /* 0x000fc8000bfa5070 */
[----:B------:R-:W-:Y:S01]  /*2f70*/  ISETP.NE.AND.EX P5, PT, RZ, UR15, PT, P5 ;  /* 0x0000000fff007c0c */ /* 0x000fe2000bfa5350 */
[--C-:B------:R-:W-:Y:S01]  /*2f80*/  HADD2.F32 R212, -RZ, R195.reuse.H0_H0 ;  /* 0x200000c3ffd47230 */ /* 0x100fe20000004100 */
[C---:B------:R-:W-:Y:S01]  /*2f90*/  SEL R191, R197.reuse, R191, P6 ;  /* 0x000000bfc5bf7207 */ /* 0x040fe20003000000 */
[----:B------:R-:W-:Y:S02]  /*2fa0*/  HADD2.F32 R195, -RZ, R195.H1_H1 ;  /* 0x300000c3ffc37230 */ /* 0x000fe40000004100 */
[----:B------:R-:W-:Y:S01]  /*2fb0*/  FMUL.FTZ R197, R197, R15 ;  /* 0x0000000fc5c57220 */ /* 0x000fe20000410000 */
[----:B------:R-:W-:-:S03]  /*2fc0*/  FFMA.FTZ R42, R196, R212, R42 ;  /* 0x000000d4c42a7223 */ /* 0x000fc6000001002a */
[----:B------:R-:W-:Y:S01]  /*2fd0*/  FFMA.FTZ R43, R197, R195, R43 ;  /* 0x000000c3c52b7223 */ /* 0x000fe2000001002b */
[----:B---3--:R-:W-:Y:S01]  /*2fe0*/  FMUL.FTZ R195, R224, R196 ;  /* 0x000000c4e0c37220 */ /* 0x008fe20000410000 */
[----:B----4-:R-:W-:Y:S02]  /*2ff0*/  FMUL.FTZ R197, R221, R197 ;  /* 0x000000c5ddc57220 */ /* 0x010fe40000410000 */
[----:B------:R-:W-:-:S03]  /*3000*/  @P5 LEA R196, P6, R13, UR14, 0x5 ;  /* 0x0000000e0dc45c11 */ /* 0x000fc6000f8c28ff */
[----:B------:R-:W-:Y:S02]  /*3010*/  F2FP.F16.F32.PACK_AB R195, R197, R195 ;  /* 0x000000c3c5c3723e */ /* 0x000fe400000000ff */
[----:B------:R-:W-:-:S05]  /*3020*/  @P5 LEA.HI.X R197, R13, UR15, RZ, 0x5, P6 ;  /* 0x0000000f0dc55c11 */ /* 0x000fca000b0f2cff */
[----:B------:R-:W-:Y:S04]  /*3030*/  @P5 STG.E.128 desc[UR4][R196.64], R184 ;  /* 0x000000b8c4005986 */ /* 0x000fe8000c101d04 */
[----:B------:R0:W-:Y:S02]  /*3040*/  @P5 STG.E.128 desc[UR4][R196.64+0x10], R188 ;  /* 0x000010bcc4005986 */ /* 0x0001e4000c101d04 */
[----:B0-----:R-:W-:-:S04]  /*3050*/  LEA R196, P5, R13, UR16, 0x4 ;  /* 0x000000100dc47c11 */ /* 0x001fc8000f8a20ff */
[----:B------:R-:W-:-:S05]  /*3060*/  LEA.HI.X R197, R13, UR17, RZ, 0x4, P5 ;  /* 0x000000110dc57c11 */ /* 0x000fca000a8f24ff */
[----:B------:R1:W-:Y:S01]  /*3070*/  STG.E.128 desc[UR4][R196.64], R192 ;  /* 0x000000c0c4007986 */ /* 0x0003e2000c101d04 */
[----:B------:R-:W-:-:S07]  /*3080*/  IADD3 R13, R13, 0x80, RZ ;  /* 0x000000800d0d7810 */ /* 0x000fce0007ffe0ff */
.L_x_9996:
[----:B------:R-:W-:Y:S05]  /*3090*/  BSYNC B0 ;  /* 0x0000000000007941 */ /* 0x000fea0003800000 */
.L_x_9995:
        /* <DEDUP_REMOVED lines=87> */
[----:B------:R-:W-:Y:S02]  /*3610*/  F2FP.F16.F32.PACK_AB R195, R197, R195 ;  /* 0x000000c3c5c3723e */ /* 0x000fe400000000ff */
[----:B------:R-:W-:-:S05]  /*3620*/  @P5 LEA.HI.X R197, R13, UR15, RZ, 0x5, P6 ;  /* 0x0000000f0dc55c11 */ /* 0x000fca000b0f2cff */
[----:B------:R-:W-:Y:S04]  /*3630*/  @P5 STG.E.128 desc[UR4][R196.64], R184 ;  /* 0x000000b8c4005986 */ /* 0x000fe8000c101d04 */
[----:B------:R0:W-:Y:S02]  /*3640*/  @P5 STG.E.128 desc[UR4][R196.64+0x10], R188 ;  /* 0x000010bcc4005986 */ /* 0x0001e4000c101d04 */
[----:B0-----:R-:W-:-:S04]  /*3650*/  LEA R196, P5, R13, UR16, 0x4 ;  /* 0x000000100dc47c11 */ /* 0x001fc8000f8a20ff */
[C---:B------:R-:W-:Y:S02]  /*3660*/  LEA.HI.X R197, R13.reuse, UR17, RZ, 0x4, P5 ;  /* 0x000000110dc57c11 */ /* 0x040fe4000a8f24ff */
[----:B------:R-:W-:-:S03]  /*3670*/  IADD3 R13, R13, 0x80, RZ ;  /* 0x000000800d0d7810 */ /* 0x000fc60007ffe0ff */
[----:B------:R2:W-:Y:S04]  /*3680*/  STG.E.128 desc[UR4][R196.64], R192 ;  /* 0x000000c0c4007986 */ /* 0x0005e8000c101d04 */
.L_x_9998:
[----:B------:R-:W-:Y:S05]  /*3690*/  BSYNC B0 ;  /* 0x0000000000007941 */ /* 0x000fea0003800000 */
.L_x_9997:
        /* <DEDUP_REMOVED lines=10> */
[-CC-:B------:R-:W-:Y:S01]  /*3740*/  FFMA.FTZ R197, R200, R198.reuse, R199.reuse ;  /* 0x000000c6c8c57223 */ /* 0x180fe200000100c7 */
[----:B------:R-:W-:Y:S01]  /*3750*/  ISETP.NE.U32.AND P6, PT, RZ, UR14, PT ;  /* 0x0000000eff007c0c */ /* 0x000fe2000bfc5070 */
[----:B------:R-:W-:Y:S01]  /*3760*/  FFMA.FTZ R221, R223, R198, R199 ;  /* 0x000000c6dfdd7223 */ /* 0x000fe200000100c7 */
        /* <DEDUP_REMOVED lines=8> */
[C---:B------:R-:W-:Y:S01]  /*37f0*/  SEL R184, R196.reuse, R184, P6 ;  /* 0x000000b8c4b87207 */ /* 0x040fe20003000000 */
[----:B------:R-:W-:Y:S01]  /*3800*/  FMUL.FTZ R196, R196, R15 ;  /* 0x0000000fc4c47220 */ /* 0x000fe20000410000 */
[----:B------:R-:W-:Y:S01]  /*3810*/  SEL R185, R197, R185, P6 ;  /* 0x000000b9c5b97207 */ /* 0x000fe20003000000 */
[----:B--2---:R-:W-:-:S05]  /*3820*/  HADD2.F32 R212, -RZ, R192.H0_H0 ;  /* 0x200000c0ffd47230 */ /* 0x004fca0000004100 */
[----:B------:R-:W-:Y:S01]  /*3830*/  FFMA.FTZ R28, R196, R212, R28 ;  /* 0x000000d4c41c7223 */ /* 0x000fe2000001001c */
[----:B------:R-:W-:Y:S02]  /*3840*/  HADD2.F32 R212, -RZ, R192.H1_H1 ;  /* 0x300000c0ffd47230 */ /* 0x000fe40000004100 */
[----:B------:R-:W-:Y:S01]  /*3850*/  FMUL.FTZ R192, R197, R15 ;  /* 0x0000000fc5c07220 */ /* 0x000fe20000410000 */
[----:B------:R-:W-:Y:S01]  /*3860*/  FMUL.FTZ R196, R124, R196 ;  /* 0x000000c47cc47220 */ /* 0x000fe20000410000 */
[----:B------:R-:W-:Y:S02]  /*3870*/  FFMA.FTZ R197, R202, R198, R199 ;  /* 0x000000c6cac57223 */ /* 0x000fe400000100c7 */
[----:B------:R-:W-:Y:S01]  /*3880*/  FFMA.FTZ R29, R192, R212, R29 ;  /* 0x000000d4c01d7223 */ /* 0x000fe2000001001d */
[----:B------:R-:W-:Y:S01]  /*3890*/  FMUL.FTZ R192, R125, R192 ;  /* 0x000000c07dc07220 */ /* 0x000fe20000410000 */
[----:B------:R-:W-:Y:S01]  /*38a0*/  FADD.FTZ R197, R230, -R197 ;  /* 0x800000c5e6c57221 */ /* 0x000fe20000010000 */
[----:B------:R-:W-:-:S03]  /*38b0*/  HADD2.F32 R212, -RZ, R193.H0_H0 ;  /* 0x200000c1ffd47230 */ /* 0x000fc60000004100 */
[----:B------:R-:W-:Y:S01]  /*38c0*/  F2FP.F16.F32.PACK_AB R196, R192, R196 ;  /* 0x000000c4c0c4723e */ /* 0x000fe200000000ff */
[----:B------:R-:W-:Y:S01]  /*38d0*/  FFMA.FTZ R192, R201, R198, R199 ;  /* 0x000000c6c9c07223 */ /* 0x000fe200000100c7 */
[----:B------:R-:W-:-:S03]  /*38e0*/  FMUL.FTZ R197, R14, R197 ;  /* 0x000000c50ec57220 */ /* 0x000fc60000410000 */
[----:B------:R-:W-:Y:S01]  /*38f0*/  FADD.FTZ R192, R231, -R192 ;  /* 0x800000c0e7c07221 */ /* 0x000fe20000010000 */
[----:B------:R-:W-:-:S03]  /*3900*/  @P5 FADD.FTZ R197, R179, R197 ;  /* 0x000000c5b3c55221 */ /* 0x000fc60000010000 */
[----:B------:R-:W-:Y:S02]  /*3910*/  FMUL.FTZ R192, R14, R192 ;  /* 0x000000c00ec07220 */ /* 0x000fe40000410000 */
[----:B------:R-:W-:Y:S02]  /*3920*/  SEL R187, R197, R187, P6 ;  /* 0x000000bbc5bb7207 */ /* 0x000fe40003000000 */
[----:B------:R-:W-:-:S05]  /*3930*/  @P5 FADD.FTZ R192, R178, R192 ;  /* 0x000000c0b2c05221 */ /* 0x000fca0000010000 */
[C---:B------:R-:W-:Y:S01]  /*3940*/  SEL R186, R192.reuse, R186, P6 ;  /* 0x000000bac0ba7207 */ /* 0x040fe20003000000 */
[----:B------:R-:W-:-:S04]  /*3950*/  FMUL.FTZ R192, R192, R15 ;  /* 0x0000000fc0c07220 */ /* 0x000fc80000410000 */
[----:B------:R-:W-:Y:S01]  /*3960*/  FFMA.FTZ R30, R192, R212, R30 ;  /* 0x000000d4c01e7223 */ /* 0x000fe2000001001e */
[----:B------:R-:W-:Y:S02]  /*3970*/  HADD2.F32 R212, -RZ, R193.H1_H1 ;  /* 0x300000c1ffd47230 */ /* 0x000fe40000004100 */
[----:B------:R-:W-:Y:S01]  /*3980*/  FMUL.FTZ R193, R197, R15 ;  /* 0x0000000fc5c17220 */ /* 0x000fe20000410000 */
[----:B------:R-:W-:-:S03]  /*3990*/  FMUL.FTZ R192, R126, R192 ;  /* 0x000000c07ec07220 */ /* 0x000fc60000410000 */
[----:B------:R-:W-:Y:S01]  /*39a0*/  FFMA.FTZ R31, R193, R212, R31 ;  /* 0x000000d4c11f7223 */ /* 0x000fe2000001001f */
[----:B------:R-:W-:-:S05]  /*39b0*/  FMUL.FTZ R193, R127, R193 ;  /* 0x000000c17fc17220 */ /* 0x000fca0000410000 */
[----:B------:R-:W-:Y:S01]  /*39c0*/  F2FP.F16.F32.PACK_AB R197, R193, R192 ;  /* 0x000000c0c1c5723e */ /* 0x000fe200000000ff */
[-CC-:B------:R-:W-:Y:S01]  /*39d0*/  FFMA.FTZ R192, R203, R198.reuse, R199.reuse ;  /* 0x000000c6cbc07223 */ /* 0x180fe200000100c7 */
[----:B------:R-:W-:-:S03]  /*39e0*/  FFMA.FTZ R193, R220, R198, R199 ;  /* 0x000000c6dcc17223 */ /* 0x000fc600000100c7 */
[----:B------:R-:W-:Y:S01]  /*39f0*/  FADD.FTZ R192, R229, -R192 ;  /* 0x800000c0e5c07221 */ /* 0x000fe20000010000 */
[----:B------:R-:W-:-:S03]  /*3a00*/  FADD.FTZ R193, R219, -R193 ;  /* 0x800000c1dbc17221 */ /* 0x000fc60000010000 */
[----:B------:R-:W-:-:S04]  /*3a10*/  FMUL.FTZ R192, R14, R192 ;  /* 0x000000c00ec07220 */ /* 0x000fc80000410000 */
[----:B------:R-:W-:-:S04]  /*3a20*/  @P5 FADD.FTZ R192, R180, R192 ;  /* 0x000000c0b4c05221 */ /* 0x000fc80000010000 */
[C---:B------:R-:W-:Y:S01]  /*3a30*/  FMUL.FTZ R212, R192.reuse, R15 ;  /* 0x0000000fc0d47220 */ /* 0x040fe20000410000 */
[----:B------:R-:W-:Y:S01]  /*3a40*/  SEL R188, R192, R188, P6 ;  /* 0x000000bcc0bc7207 */ /* 0x000fe20003000000 */
[----:B------:R-:W-:-:S05]  /*3a50*/  HADD2.F32 R192, -RZ, R194.H0_H0 ;  /* 0x200000c2ffc07230 */ /* 0x000fca0000004100 */
        /* <DEDUP_REMOVED lines=8> */
[----:B------:R-:W-:Y:S02]  /*3ae0*/  HADD2.F32 R193, -RZ, R194.H1_H1 ;  /* 0x300000c2ffc17230 */ /* 0x000fe40000004100 */
[----:B------:R-:W-:Y:S01]  /*3af0*/  @P5 FADD.FTZ R192, R181, R192 ;  /* 0x000000c0b5c05221 */ /* 0x000fe20000010000 */
[----:B------:R-:W-:Y:S01]  /*3b00*/  @P5 FADD.FTZ R14, R183, R14 ;  /* 0x0000000eb70e5221 */ /* 0x000fe20000010000 */
[----:B------:R-:W-:Y:S02]  /*3b10*/  ISETP.NE.U32.AND P5, PT, RZ, UR14, PT ;  /* 0x0000000eff007c0c */ /* 0x000fe4000bfa5070 */
[C---:B------:R-:W-:Y:S01]  /*3b20*/  FMUL.FTZ R194, R192.reuse, R15 ;  /* 0x0000000fc0c27220 */ /* 0x040fe20000410000 */
[----:B------:R-:W-:-:S02]  /*3b30*/  SEL R189, R192, R189, P6 ;  /* 0x000000bdc0bd7207 */ /* 0x000fc40003000000 */
[----:B------:R-:W-:Y:S01]  /*3b40*/  ISETP.NE.AND.EX P5, PT, RZ, UR15, PT, P5 ;  /* 0x0000000fff007c0c */ /* 0x000fe2000bfa5350 */
[----:B------:R-:W-:Y:S01]  /*3b50*/  FFMA.FTZ R25, R194, R193, R25 ;  /* 0x000000c1c2197223 */ /* 0x000fe20000010019 */
[----:B------:R-:W-:Y:S01]  /*3b60*/  SEL R190, R198, R190, P6 ;  /* 0x000000bec6be7207 */ /* 0x000fe20003000000 */
[----:B------:R-:W-:Y:S01]  /*3b70*/  FMUL.FTZ R199, R121, R194 ;  /* 0x000000c279c77220 */ /* 0x000fe20000410000 */
[----:B------:R-:W-:Y:S01]  /*3b80*/  SEL R191, R14, R191, P6 ;  /* 0x000000bf0ebf7207 */ /* 0x000fe20003000000 */
[----:B------:R-:W-:-:S08]  /*3b90*/  FMUL.FTZ R194, R198, R15 ;  /* 0x0000000fc6c27220 */ /* 0x000fd00000410000 */
[----:B------:R-:W-:-:S04]  /*3ba0*/  @P5 LEA R192, P0, R13, UR14, 0x5 ;  /* 0x0000000e0dc05c11 */ /* 0x000fc8000f8028ff */
[----:B------:R-:W-:Y:S02]  /*3bb0*/  @P5 LEA.HI.X R193, R13, UR15, RZ, 0x5, P0 ;  /* 0x0000000f0dc15c11 */ /* 0x000fe400080f2cff */
[----:B------:R-:W-:-:S03]  /*3bc0*/  ISETP.NE.AND P0, PT, R224, RZ, PT ;  /* 0x000000ffe000720c */ /* 0x000fc60003f05270 */
[----:B------:R-:W-:Y:S04]  /*3bd0*/  @P5 STG.E.128 desc[UR4][R192.64], R184 ;  /* 0x000000b8c0005986 */ /* 0x000fe8000c101d04 */
[----:B------:R0:W-:Y:S02]  /*3be0*/  @P5 STG.E.128 desc[UR4][R192.64+0x10], R188 ;  /* 0x000010bcc0005986 */ /* 0x0001e4000c101d04 */
[----:B0-----:R-:W-:Y:S01]  /*3bf0*/  FMUL.FTZ R193, R14, R15 ;  /* 0x0000000f0ec17220 */ /* 0x001fe20000410000 */
[----:B------:R-:W-:Y:S02]  /*3c00*/  HADD2.F32 R14, -RZ, R195.H0_H0 ;  /* 0x200000c3ff0e7230 */ /* 0x000fe40000004100 */
[----:B------:R-:W-:Y:S01]  /*3c10*/  FMUL.FTZ R192, R120, R212 ;  /* 0x000000d478c07220 */ /* 0x000fe20000410000 */
[----:B------:R-:W-:-:S02]  /*3c20*/  FMUL.FTZ R15, R123, R193 ;  /* 0x000000c17b0f7220 */ /* 0x000fc40000410000 */
[----:B------:R-:W-:Y:S01]  /*3c30*/  FFMA.FTZ R26, R194, R14, R26 ;  /* 0x0000000ec21a7223 */ /* 0x000fe2000001001a */
[----:B------:R-:W-:Y:S01]  /*3c40*/  FMUL.FTZ R14, R122, R194 ;  /* 0x000000c27a0e7220 */ /* 0x000fe20000410000 */
[----:B------:R-:W-:-:S04]  /*3c50*/  F2FP.F16.F32.PACK_AB R198, R199, R192 ;  /* 0x000000c0c7c6723e */ /* 0x000fc800000000ff */
[----:B------:R-:W-:Y:S02]  /*3c60*/  F2FP.F16.F32.PACK_AB R199, R15, R14 ;  /* 0x0000000e0fc7723e */ /* 0x000fe400000000ff */
[----:B------:R-:W-:-:S04]  /*3c70*/  LEA R14, P5, R13, UR16, 0x4 ;  /* 0x000000100d0e7c11 */ /* 0x000fc8000f8a20ff */
[----:B------:R-:W-:Y:S01]  /*3c80*/  LEA.HI.X R15, R13, UR17, RZ, 0x4, P5 ;  /* 0x000000110d0f7c11 */ /* 0x000fe2000a8f24ff */
[----:B------:R-:W-:-:S04]  /*3c90*/  HADD2.F32 R13, -RZ, R195.H1_H1 ;  /* 0x300000c3ff0d7230 */ /* 0x000fc80000004100 */
[----:B------:R0:W-:Y:S01]  /*3ca0*/  STG.E.128 desc[UR4][R14.64], R196 ;  /* 0x000000c40e007986 */ /* 0x0001e2000c101d04 */
[----:B------:R-:W-:-:S07]  /*3cb0*/  FFMA.FTZ R27, R193, R13, R27 ;  /* 0x0000000dc11b7223 */ /* 0x000fce000001001b */
.L_x_10000:
[----:B------:R-:W-:Y:S05]  /*3cc0*/  BSYNC B0 ;  /* 0x0000000000007941 */ /* 0x000fea0003800000 */
.L_x_9999:
[----:B------:R-:W-:Y:S02]  /*3cd0*/  SEL R13, RZ, 0x1, P4 ;  /* 0x00000001ff0d7807 */ /* 0x000fe40002000000 */
[----:B------:R-:W-:-:S03]  /*3ce0*/  IADD3 R2, R2, UR18, RZ ;  /* 0x0000001202027c10 */ /* 0x000fc6000fffe0ff */
[----:B------:R1:W-:Y:S01]  /*3cf0*/  STL.S16 [R1+0x10], R13 ;  /* 0x0000100d01007387 */ /* 0x0003e20000100600 */
[----:B------:R-:W-:-:S13]  /*3d00*/  ISETP.GE.AND P5, PT, R2, UR19, PT ;  /* 0x0000001302007c0c */ /* 0x000fda000bfa6270 */
[----:B-1----:R-:W-:Y:S05]  /*3d10*/  @!P5 BRA `(.L_x_10001) ;  /* 0xffffffc800fcd947 */ /* 0x002fea000383ffff */
.L_x_9983:
[----:B0----5:R-:W2:Y:S04]  /*3d20*/  LDL.LU R14, [R1+0x18] ;  /* 0x00001800010e7983 */ /* 0x021ea80000300800 */
        /* <DEDUP_REMOVED lines=21> */
.L_x_10003:
[----:B------:R-:W-:Y:S05]  /*3e80*/  BSYNC B0 ;  /* 0x0000000000007941 */ /* 0x000fea0003800000 */
.L_x_10002:
        /* <DEDUP_REMOVED lines=15> */
.L_x_10005:
[----:B------:R-:W-:Y:S05]  /*3f80*/  BSYNC B0 ;  /* 0x0000000000007941 */ /* 0x000fea0003800000 */
.L_x_10004:
        /* <DEDUP_REMOVED lines=15> */
.L_x_10007:
[----:B------:R-:W-:Y:S05]  /*4080*/  BSYNC B0 ;  /* 0x0000000000007941 */ /* 0x000fea0003800000 */
.L_x_10006:
        /* <DEDUP_REMOVED lines=16> */
.L_x_9992:
[----:B------:R-:W-:Y:S01]  /*4190*/  HFMA2.MMA R192, -RZ, RZ, 0, 9.5367431640625e-07 ;  /* 0x00000010ffc07435 */ /* 0x000fe200000001ff */
[----:B------:R-:W-:Y:S02]  /*41a0*/  MOV R196, R224 ;  /* 0x000000e000c47202 */ /* 0x000fe40000000f00 */
[----:B------:R-:W-:Y:S02]  /*41b0*/  MOV R193, 0x1f ;  /* 0x0000001f00c17802 */ /* 0x000fe40000000f00 */
[----:B------:R-:W-:-:S07]  /*41c0*/  MOV R195, 0xffffffff ;  /* 0xffffffff00c37802 */ /* 0x000fce0000000f00 */
[----:B-----5:R-:W-:Y:S05]  /*41d0*/  WARPSYNC.COLLECTIVE R195, `(.L_x_10008) ;  /* 0x00000000c3087348 */ /* 0x020fea0003c00000 */
[----:B------:R0:W1:Y:S02]  /*41e0*/  SHFL.DOWN P6, R199, R196, R192, R193 ;  /* 0x080000c0c4c77389 */ /* 0x00006400000c00c1 */
[----:B01---5:R-:W-:Y:S01]  /*41f0*/  ENDCOLLECTIVE ;  /* 0x000000000000791b */ /* 0x023fe20003800000 */
.L_x_10008:
[----:B------:R-:W-:Y:S02]  /*4200*/  MOV R196, R221 ;  /* 0x000000dd00c47202 */ /* 0x000fe40000000f00 */
[----:B------:R-:W-:-:S05]  /*4210*/  MOV R192, R199 ;  /* 0x000000c700c07202 */ /* 0x000fca0000000f00 */
[----:B------:R-:W-:Y:S01]  /*4220*/  FADD.FTZ R197, R192, R224 ;  /* 0x000000e0c0c57221 */ /* 0x000fe20000010000 */
[----:B------:R-:W-:-:S11]  /*4230*/  HFMA2.MMA R192, -RZ, RZ, 0, 9.5367431640625e-07 ;  /* 0x00000010ffc07435 */ /* 0x000fd600000001ff */
[----:B------:R-:W-:Y:S05]  /*4240*/  WARPSYNC.COLLECTIVE R195, `(.L_x_10009) ;  /* 0x00000000c3087348 */ /* 0x000fea0003c00000 */
[----:B------:R0:W1:Y:S02]  /*4250*/  SHFL.DOWN P6, R199, R196, R192, R193 ;  /* 0x080000c0c4c77389 */ /* 0x00006400000c00c1 */
[----:B01----:R-:W-:Y:S01]  /*4260*/  ENDCOLLECTIVE ;  /* 0x000000000000791b */ /* 0x003fe20003800000 */
.L_x_10009:
[----:B------:R-:W-:Y:S02]  /*4270*/  MOV R196, R197 ;  /* 0x000000c500c47202 */ /* 0x000fe40000000f00 */
[----:B------:R-:W-:-:S05]  /*4280*/  MOV R192, R199 ;  /* 0x000000c700c07202 */ /* 0x000fca0000000f00 */
[----:B------:R-:W-:Y:S01]  /*4290*/  FADD.FTZ R198, R192, R221 ;  /* 0x000000ddc0c67221 */ /* 0x000fe20000010000 */
[----:B------:R-:W-:-:S11]  /*42a0*/  HFMA2.MMA R192, -RZ, RZ, 0, 4.76837158203125e-07 ;  /* 0x00000008ffc07435 */ /* 0x000fd600000001ff */
[----:B------:R-:W-:Y:S05]  /*42b0*/  WARPSYNC.COLLECTIVE R195, `(.L_x_10010) ;  /* 0x00000000c3087348 */ /* 0x000fea0003c00000 */
[----:B------:R0:W1:Y:S02]  /*42c0*/  SHFL.DOWN P6, R199, R196, R192, R193 ;  /* 0x080000c0c4c77389 */ /* 0x00006400000c00c1 */
[----:B01----:R-:W-:Y:S01]  /*42d0*/  ENDCOLLECTIVE ;  /* 0x000000000000791b */ /* 0x003fe20003800000 */
.L_x_10010:
[----:B------:R-:W-:Y:S02]  /*42e0*/  MOV R196, R198 ;  /* 0x000000c600c47202 */ /* 0x000fe40000000f00 */
[----:B------:R-:W-:-:S05]  /*42f0*/  MOV R192, R199 ;  /* 0x000000c700c07202 */ /* 0x000fca0000000f00 */
[----:B------:R-:W-:Y:S01]  /*4300*/  FADD.FTZ R197, R197, R192 ;  /* 0x000000c0c5c57221 */ /* 0x000fe20000010000 */
[----:B------:R-:W-:-:S11]  /*4310*/  HFMA2.MMA R192, -RZ, RZ, 0, 4.76837158203125e-07 ;  /* 0x00000008ffc07435 */ /* 0x000fd600000001ff */
[----:B------:R-:W-:Y:S05]  /*4320*/  WARPSYNC.COLLECTIVE R195, `(.L_x_10011) ;  /* 0x00000000c3087348 */ /* 0x000fea0003c00000 */
[----:B------:R0:W1:Y:S02]  /*4330*/  SHFL.DOWN P6, R199, R196, R192, R193 ;  /* 0x080000c0c4c77389 */ /* 0x00006400000c00c1 */
[----:B01----:R-:W-:Y:S01]  /*4340*/  ENDCOLLECTIVE ;  /* 0x000000000000791b */ /* 0x003fe20003800000 */
.L_x_10011:
[----:B------:R-:W-:Y:S02]  /*4350*/  MOV R196, R197 ;  /* 0x000000c500c47202 */ /* 0x000fe40000000f00 */
[----:B------:R-:W-:-:S05]  /*4360*/  MOV R192, R199 ;  /* 0x000000c700c07202 */ /* 0x000fca0000000f00 */
[----:B------:R-:W-:Y:S01]  /*4370*/  FADD.FTZ R198, R198, R192 ;  /* 0x000000c0c6c67221 */ /* 0x000fe20000010000 */
[----:B------:R-:W-:-:S11]  /*4380*/  HFMA2.MMA R192, -RZ, RZ, 0, 2.384185791015625e-07 ;  /* 0x00000004ffc07435 */ /* 0x000fd600000001ff */
[----:B------:R-:W-:Y:S05]  /*4390*/  WARPSYNC.COLLECTIVE R195, `(.L_x_10012) ;  /* 0x00000000c3087348 */ /* 0x000fea0003c00000 */
[----:B------:R0:W1:Y:S02]  /*43a0*/  SHFL.DOWN P6, R199, R196, R192, R193 ;  /* 0x080000c0c4c77389 */ /* 0x00006400000c00c1 */
[----:B01----:R-:W-:Y:S01]  /*43b0*/  ENDCOLLECTIVE ;  /* 0x000000000000791b */ /* 0x003fe20003800000 */
.L_x_10012:
[----:B------:R-:W-:Y:S02]  /*43c0*/  MOV R196, R198 ;  /* 0x000000c600c47202 */ /* 0x000fe40000000f00 */
[----:B------:R-:W-:-:S05]  /*43d0*/  MOV R192, R199 ;  /* 0x000000c700c07202 */ /* 0x000fca0000000f00 */
[----:B------:R-:W-:Y:S01]  /*43e0*/  FADD.FTZ R197, R197, R192 ;  /* 0x000000c0c5c57221 */ /* 0x000fe20000010000 */
[----:B------:R-:W-:-:S11]  /*43f0*/  HFMA2.MMA R192, -RZ, RZ, 0, 2.384185791015625e-07 ;  /* 0x00000004ffc07435 */ /* 0x000fd600000001ff */
[----:B------:R-:W-:Y:S05]  /*4400*/  WARPSYNC.COLLECTIVE R195, `(.L_x_10013) ;  /* 0x00000000c3087348 */ /* 0x000fea0003c00000 */
[----:B------:R0:W1:Y:S02]  /*4410*/  SHFL.DOWN P6, R199, R196, R192, R193 ;  /* 0x080000c0c4c77389 */ /* 0x00006400000c00c1 */
[----:B01----:R-:W-:Y:S01]  /*4420*/  ENDCOLLECTIVE ;  /* 0x000000000000791b */ /* 0x003fe20003800000 */
.L_x_10013:
[----:B------:R-:W-:Y:S02]  /*4430*/  MOV R196, R197 ;  /* 0x000000c500c47202 */ /* 0x000fe40000000f00 */
[----:B------:R-:W-:-:S05]  /*4440*/  MOV R192, R199 ;  /* 0x000000c700c07202 */ /* 0x000fca0000000f00 */
[----:B------:R-:W-:Y:S01]  /*4450*/  FADD.FTZ R198, R198, R192 ;  /* 0x000000c0c6c67221 */ /* 0x000fe20000010000 */
[----:B------:R-:W-:-:S11]  /*4460*/  HFMA2.MMA R192, -RZ, RZ, 0, 1.1920928955078125e-07 ;  /* 0x00000002ffc07435 */ /* 0x000fd600000001ff */
[----:B------:R-:W-:Y:S05]  /*4470*/  WARPSYNC.COLLECTIVE R195, `(.L_x_10014) ;  /* 0x00000000c3087348 */ /* 0x000fea0003c00000 */
[----:B------:R0:W1:Y:S02]  /*4480*/  SHFL.DOWN P6, R199, R196, R192, R193 ;  /* 0x080000c0c4c77389 */ /* 0x00006400000c00c1 */
[----:B01----:R-:W-:Y:S01]  /*4490*/  ENDCOLLECTIVE ;  /* 0x000000000000791b */ /* 0x003fe20003800000 */
.L_x_10014:
[----:B------:R-:W-:Y:S02]  /*44a0*/  MOV R196, R198 ;  /* 0x000000c600c47202 */ /* 0x000fe40000000f00 */
[----:B------:R-:W-:-:S05]  /*44b0*/  MOV R192, R199 ;  /* 0x000000c700c07202 */ /* 0x000fca0000000f00 */
[----:B------:R-:W-:Y:S01]  /*44c0*/  FADD.FTZ R197, R197, R192 ;  /* 0x000000c0c5c57221 */ /* 0x000fe20000010000 */
[----:B------:R-:W-:-:S11]  /*44d0*/  HFMA2.MMA R192, -RZ, RZ, 0, 1.1920928955078125e-07 ;  /* 0x00000002ffc07435 */ /* 0x000fd600000001ff */
[----:B------:R-:W-:Y:S05]  /*44e0*/  WARPSYNC.COLLECTIVE R195, `(.L_x_10015) ;  /* 0x00000000c3087348 */ /* 0x000fea0003c00000 */
[----:B------:R0:W1:Y:S02]  /*44f0*/  SHFL.DOWN P6, R199, R196, R192, R193 ;  /* 0x080000c0c4c77389 */ /* 0x00006400000c00c1 */
[----:B01----:R-:W-:Y:S01]  /*4500*/  ENDCOLLECTIVE ;  /* 0x000000000000791b */ /* 0x003fe20003800000 */
.L_x_10015:
[----:B------:R-:W-:Y:S02]  /*4510*/  MOV R196, R197 ;  /* 0x000000c500c47202 */ /* 0x000fe40000000f00 */
[----:B------:R-:W-:-:S05]  /*4520*/  MOV R192, R199 ;  /* 0x000000c700c07202 */ /* 0x000fca0000000f00 */
[----:B------:R-:W-:Y:S01]  /*4530*/  FADD.FTZ R198, R198, R192 ;  /* 0x000000c0c6c67221 */ /* 0x000fe20000010000 */
[----:B------:R-:W-:-:S11]  /*4540*/  HFMA2.MMA R192, -RZ, RZ, 0, 5.9604644775390625e-08 ;  /* 0x00000001ffc07435 */ /* 0x000fd600000001ff */
[----:B------:R-:W-:Y:S05]  /*4550*/  WARPSYNC.COLLECTIVE R195, `(.L_x_10016) ;  /* 0x00000000c3087348 */ /* 0x000fea0003c00000 */
[----:B------:R0:W1:Y:S02]  /*4560*/  SHFL.DOWN P6, R199, R196, R192, R193 ;  /* 0x080000c0c4c77389 */ /* 0x00006400000c00c1 */
[----:B01----:R-:W-:Y:S01]  /*4570*/  ENDCOLLECTIVE ;  /* 0x000000000000791b */ /* 0x003fe20003800000 */
.L_x_10016:
[----:B------:R-:W-:Y:S02]  /*4580*/  MOV R196, R198 ;  /* 0x000000c600c47202 */ /* 0x000fe40000000f00 */
[----:B------:R-:W-:-:S07]  /*4590*/  MOV R212, R199 ;  /* 0x000000c700d47202 */ /* 0x000fce0000000f00 */
[----:B------:R-:W-:Y:S05]  /*45a0*/  WARPSYNC.COLLECTIVE R195, `(.L_x_10017) ;  /* 0x00000000c3087348 */ /* 0x000fea0003c00000 */
[----:B------:R0:W1:Y:S02]  /*45b0*/  SHFL.DOWN P6, R199, R196, R192, R193 ;  /* 0x080000c0c4c77389 */ /* 0x00006400000c00c1 */
[----:B01----:R-:W-:Y:S01]  /*45c0*/  ENDCOLLECTIVE ;  /* 0x000000000000791b */ /* 0x003fe20003800000 */
.L_x_10017:
[----:B------:R-:W-:Y:S01]  /*45d0*/  MOV R193, R199 ;  /* 0x000000c700c17202 */ /* 0x000fe20000000f00 */
[----:B------:R-:W-:Y:S06]  /*45e0*/  BRA `(.L_x_10018) ;  /* 0xffffffd800f07947 */ /* 0x000fec000383ffff */
.L_x_10019:
        /* <DEDUP_REMOVED lines=9> */
.L_x_14004:


//--------------------- .text._ZN10layer_norm13ln_bwd_kernelINS_13Kernel_traitsIf6__halffS2_fjLj4096ELj1ELj1ELj4ELj16ENS_18Kernel_traits_baseILj4096EfS2_fS2_fjLj128EEEEELb0ELb1ELb0ELb1EEEvNS_9BwdParamsE --------------------------
	.section	.text._ZN10layer_norm13ln_bwd_kernelINS_13Kernel_traitsIf6__halffS2_fjLj4096ELj1ELj1ELj4ELj16ENS_18Kernel_traits_baseILj4096EfS2_fS2_fjLj128EEEEELb0ELb1ELb0ELb1EEEvNS_9BwdParamsE,"ax",@progbits
	.align	128
        .global         _ZN10layer_norm13ln_bwd_kernelINS_13Kernel_traitsIf6__halffS2_fjLj4096ELj1ELj1ELj4ELj16ENS_18Kernel_traits_baseILj4096EfS2_fS2_fjLj128EEEEELb0ELb1ELb0ELb1EEEvNS_9BwdParamsE
        .type           _ZN10layer_norm13ln_bwd_kernelINS_13Kernel_traitsIf6__halffS2_fjLj4096ELj1ELj1ELj4ELj16ENS_18Kernel_traits_baseILj4096EfS2_fS2_fjLj128EEEEELb0ELb1ELb0ELb1EEEvNS_9BwdParamsE,@function
        .size           _ZN10layer_norm13ln_bwd_kernelINS_13Kernel_traitsIf6__halffS2_fjLj4096ELj1ELj1ELj4ELj16ENS_18Kernel_traits_baseILj4096EfS2_fS2_fjLj128EEEEELb0ELb1ELb0ELb1EEEvNS_9BwdParamsE,(.L_x_14005 - _ZN10layer_norm13ln_bwd_kernelINS_13Kernel_traitsIf6__halffS2_fjLj4096ELj1ELj1ELj4ELj16ENS_18Kernel_traits_baseILj4096EfS2_fS2_fjLj128EEEEELb0ELb1ELb0ELb1EEEvNS_9BwdParamsE)
        .other          _ZN10layer_norm13ln_bwd_kernelINS_13Kernel_traitsIf6__halffS2_fjLj4096ELj1ELj1ELj4ELj16ENS_18Kernel_traits_baseILj4096EfS2_fS2_fjLj128EEEEELb0ELb1ELb0ELb1EEEvNS_9BwdParamsE,@"STO_CUDA_ENTRY STV_DEFAULT"
_ZN10layer_norm13ln_bwd_kernelINS_13Kernel_traitsIf6__halffS2_fjLj4096ELj1ELj1ELj4ELj16ENS_18Kernel_traits_baseILj4096EfS2_fS2_fjLj128EEEEELb0ELb1ELb0ELb1EEEvNS_9BwdParamsE:
.text._ZN10layer_norm13ln_bwd_kernelINS_13Kernel_traitsIf6__halffS2_fjLj4096ELj1ELj1ELj4ELj16ENS_18Kernel_traits_baseILj4096EfS2_fS2_fjLj128EEEEELb0ELb1ELb0ELb1EEEvNS_9BwdParamsE:
        /* <DEDUP_REMOVED lines=64> */
.L_x_10020:
        /* <DEDUP_REMOVED lines=59> */
[----:B------:R-:W-:Y:S02]  /*07b0*/  MOV R252, RZ ;  /* 0x000000ff00fc7202 */ /* 0x000fe40000000f00 */
[----:B------:R-:W-:Y:S02]  /*07c0*/  CS2R R250, SRZ ;  /* 0x0000000000fa7805 */ /* 0x000fe4000001ff00 */
        /* <DEDUP_REMOVED lines=11> */
[----:B------:R-:W-:Y:S02]  /*0880*/  MOV R209, RZ ;  /* 0x000000ff00d17202 */ /* 0x000fe40000000f00 */
        /* <DEDUP_REMOVED lines=18> */
[----:B-1----:R-:W-:Y:S02]  /*09b0*/  CS2R R2, SRZ ;  /* 0x0000000000027805 */ /* 0x002fe4000001ff00 */
[----:B------:R-:W-:Y:S01]  /*09c0*/  MOV R0, RZ ;  /* 0x000000ff00007202 */ /* 0x000fe20000000f00 */
[----:B------:R-:W5:Y:S04]  /*09d0*/  LDG.E.128 R40, desc[UR6][R4.64+0x2000] ;  /* 0x0020000604287981 */ /* 0x000f68000c1e1d00 */
[----:B------:R-:W5:Y:S04]  /*09e0*/  LDG.E.128 R36, desc[UR6][R4.64+0x2010] ;  /* 0x0020100604247981 */ /* 0x000f68000c1e1d00 */
[----:B------:R-:W5:Y:S04]  /*09f0*/  LDG.E.128 R32, desc[UR6][R4.64+0x3000] ;  /* 0x0030000604207981 */ /* 0x000f68000c1e1d00 */
[----:B------:R1:W5:Y:S02]  /*0a00*/  LDG.E.128 R28, desc[UR6][R4.64+0x3010] ;  /* 0x00301006041c7981 */ /* 0x000364000c1e1d00 */
[----:B01----:R-:W-:-:S07]  /*0a10*/  CS2R R4, SRZ ;  /* 0x0000000000047805 */ /* 0x003fce000001ff00 */
.L_x_10024:
        /* <DEDUP_REMOVED lines=11> */
[----:B0-----:R-:W-:-:S05]  /*0ad0*/  LOP3.LUT R214, R138, 0x7f, RZ, 0xc0, !PT ;  /* 0x0000007f8ad67812 */ /* 0x001fca00078ec0ff */
[----:B------:R-:W0:Y:S01]  /*0ae0*/  LDC.64 R198, c[0x0][0x258] ;  /* 0x00009600ffc67b82 */ /* 0x000e220000000a00 */
[----:B------:R-:W4:Y:S01]  /*0af0*/  @P0 LDG.E.U16 R218, desc[UR6][R132.64] ;  /* 0x0000000684da0981 */ /* 0x000f22000c1e1500 */
[----:B------:R-:W-:-:S05]  /*0b00*/  LEA.HI.SX32 R214, R137, R214, 0x1d ;  /* 0x000000d689d67211 */ /* 0x000fca00078feaff */
[----:B--2---:R-:W-:-:S04]  /*0b10*/  IMAD.WIDE.U32 R136, R214, 0x10, R176 ;  /* 0x00000010d6887825 */ /* 0x004fc800078e00b0 */
[----:B---3--:R-:W-:Y:S02]  /*0b20*/  IMAD.WIDE R134, R188, 0x4, R134 ;  /* 0x00000004bc867825 */ /* 0x008fe400078e0286 */
[----:B------:R-:W2:Y:S01]  /*0b30*/  LDG.E.128 R136, desc[UR6][R136.64] ;  /* 0x0000000688887981 */ /* 0x000ea2000c1e1d00 */
[C---:B------:R-:W-:Y:S02]  /*0b40*/  IADD3 R208, R214.reuse, 0x80, RZ ;  /* 0x00000080d6d07810 */ /* 0x040fe40007ffe0ff */
[C---:B------:R-:W-:Y:S02]  /*0b50*/  IADD3 R196, R214.reuse, 0x100, RZ ;  /* 0x00000100d6c47810 */ /* 0x040fe40007ffe0ff */
[C---:B------:R-:W-:Y:S01]  /*0b60*/  IADD3 R189, R214.reuse, 0x180, RZ ;  /* 0x00000180d6bd7810 */ /* 0x040fe20007ffe0ff */
[--C-:B-1----:R-:W-:Y:S01]  /*0b70*/  IMAD.WIDE.U32 R140, R214, 0x20, R164.reuse ;  /* 0x00000020d68c7825 */ /* 0x102fe200078e00a4 */
[----:B------:R-:W3:Y:S03]  /*0b80*/  LDG.E R219, desc[UR6][R134.64] ;  /* 0x0000000686db7981 */ /* 0x000ee6000c1e1900 */
[----:B------:R-:W-:-:S04]  /*0b90*/  IMAD.WIDE.U32 R148, R208, 0x20, R164 ;  /* 0x00000020d0947825 */ /* 0x000fc800078e00a4 */
[--C-:B------:R-:W-:Y:S01]  /*0ba0*/  IMAD.WIDE.U32 R156, R196, 0x20, R164.reuse ;  /* 0x00000020c49c7825 */ /* 0x100fe200078e00a4 */
[----:B------:R-:W4:Y:S03]  /*0bb0*/  LDG.E.128 R144, desc[UR6][R148.64] ;  /* 0x0000000694907981 */ /* 0x000f26000c1e1d00 */
[C---:B------:R-:W-:Y:S01]  /*0bc0*/  IMAD.WIDE.U32 R164, R189.reuse, 0x20, R164 ;  /* 0x00000020bda47825 */ /* 0x040fe200078e00a4 */
[----:B------:R-:W4:Y:S03]  /*0bd0*/  LDG.E.128 R132, desc[UR6][R140.64] ;  /* 0x000000068c847981 */ /* 0x000f26000c1e1d00 */
[--C-:B------:R-:W-:Y:S01]  /*0be0*/  IMAD.WIDE.U32 R168, R208, 0x10, R176.reuse ;  /* 0x00000010d0a87825 */ /* 0x100fe200078e00b0 */
[----:B------:R-:W4:Y:S03]  /*0bf0*/  LDG.E.128 R160, desc[UR6][R164.64] ;  /* 0x00000006a4a07981 */ /* 0x000f26000c1e1d00 */
[----:B------:R-:W-:Y:S01]  /*0c00*/  IMAD.WIDE.U32 R172, R196, 0x10, R176 ;  /* 0x00000010c4ac7825 */ /* 0x000fe200078e00b0 */
[----:B------:R-:W4:Y:S03]  /*0c10*/  LDG.E.128 R148, desc[UR6][R148.64+0x10] ;  /* 0x0000100694947981 */ /* 0x000f26000c1e1d00 */
[----:B0-----:R-:W-:Y:S01]  /*0c20*/  IMAD.WIDE R198, R188, 0x4, R198 ;  /* 0x00000004bcc67825 */ /* 0x001fe200078e02c6 */
[----:B------:R-:W4:Y:S04]  /*0c30*/  LDG.E.128 R140, desc[UR6][R140.64+0x10] ;  /* 0x000010068c8c7981 */ /* 0x000f28000c1e1d00 */
[----:B------:R-:W4:Y:S04]  /*0c40*/  LDG.E.128 R164, desc[UR6][R164.64+0x10] ;  /* 0x00001006a4a47981 */ /* 0x000f28000c1e1d00 */
[----:B------:R-:W4:Y:S04]  /*0c50*/  LDG.E.128 R152, desc[UR6][R156.64] ;  /* 0x000000069c987981 */ /* 0x000f28000c1e1d00 */
[----:B------:R-:W4:Y:S04]  /*0c60*/  LDG.E.128 R168, desc[UR6][R168.64] ;  /* 0x00000006a8a87981 */ /* 0x000f28000c1e1d00 */
[----:B------:R-:W4:Y:S04]  /*0c70*/  LDG.E.128 R172, desc[UR6][R172.64] ;  /* 0x00000006acac7981 */ /* 0x000f28000c1e1d00 */
[----:B------:R-:W4:Y:S04]  /*0c80*/  LDG.E.128 R156, desc[UR6][R156.64+0x10] ;  /* 0x000010069c9c7981 */ /* 0x000f28000c1e1d00 */
[----:B------:R0:W4:Y:S02]  /*0c90*/  LDG.E R191, desc[UR6][R198.64] ;  /* 0x00000006c6bf7981 */ /* 0x000124000c1e1900 */
[----:B0-----:R-:W0:Y:S01]  /*0ca0*/  LDC.64 R198, c[0x0][0x2c8] ;  /* 0x0000b200ffc67b82 */ /* 0x001e220000000a00 */
[----:B------:R-:W-:-:S06]  /*0cb0*/  IMAD.WIDE.U32 R176, R189, 0x10, R176 ;  /* 0x00000010bdb07825 */ /* 0x000fcc00078e00b0 */
[----:B------:R-:W4:Y:S01]  /*0cc0*/  LDG.E.128 R176, desc[UR6][R176.64] ;  /* 0x00000006b0b07981 */ /* 0x000f22000c1e1d00 */
[----:B0-----:R-:W-:-:S04]  /*0cd0*/  ISETP.NE.U32.AND P1, PT, R198, RZ, PT ;  /* 0x000000ffc600720c */ /* 0x001fc80003f25070 */
[----:B------:R-:W-:-:S13]  /*0ce0*/  ISETP.NE.AND.EX P1, PT, R199, RZ, PT, P1 ;  /* 0x000000ffc700720c */ /* 0x000fda0003f25310 */
[----:B------:R-:W0:Y:S08]  /*0cf0*/  @P1 LDC.64 R200, c[0x0][0x2c8] ;  /* 0x0000b200ffc81b82 */ /* 0x000e300000000a00 */
[----:B------:R-:W1:Y:S08]  /*0d00*/  @P1 LDC.64 R204, c[0x0][0x2c8] ;  /* 0x0000b200ffcc1b82 */ /* 0x000e700000000a00 */
[----:B------:R-:W1:Y:S01]  /*0d10*/  @P1 LDC.64 R206, c[0x0][0x2c8] ;  /* 0x0000b200ffce1b82 */ /* 0x000e620000000a00 */
[----:B0-----:R-:W-:-:S07]  /*0d20*/  @P1 IMAD.WIDE.U32 R200, R196, 0x20, R200 ;  /* 0x00000020c4c81825 */ /* 0x001fce00078e00c8 */
[----:B------:R-:W0:Y:S01]  /*0d30*/  @P1 LDC.64 R202, c[0x0][0x2c8] ;  /* 0x0000b200ffca1b82 */ /* 0x000e220000000a00 */
[----:B-----5:R-:W5:Y:S04]  /*0d40*/  @P1 LDG.E.128 R108, desc[UR6][R200.64] ;  /* 0x00000006c86c1981 */ /* 0x020f68000c1e1d00 */
[----:B------:R2:W5:Y:S01]  /*0d50*/  @P1 LDG.E.128 R112, desc[UR6][R200.64+0x10] ;  /* 0x00001006c8701981 */ /* 0x000562000c1e1d00 */
[----:B-1----:R-:W-:Y:S01]  /*0d60*/  @P1 IMAD.WIDE.U32 R204, R208, 0x20, R204 ;  /* 0x00000020d0cc1825 */ /* 0x002fe200078e00cc */
[----:B------:R-:W-:-:S04]  /*0d70*/  ISETP.NE.AND P2, PT, RZ, UR10, PT ;  /* 0x0000000aff007c0c */ /* 0x000fc8000bf45270 */
[----:B------:R-:W5:Y:S01]  /*0d80*/  @P1 LDG.E.128 R100, desc[UR6][R204.64] ;  /* 0x00000006cc641981 */ /* 0x000f62000c1e1d00 */
[----:B------:R-:W-:-:S03]  /*0d90*/  @P1 IMAD.WIDE.U32 R206, R214, 0x20, R206 ;  /* 0x00000020d6ce1825 */ /* 0x000fc600078e00ce */
[----:B------:R3:W5:Y:S04]  /*0da0*/  @P1 LDG.E.128 R104, desc[UR6][R204.64+0x10] ;  /* 0x00001006cc681981 */ /* 0x000768000c1e1d00 */
[----:B------:R-:W5:Y:S01]  /*0db0*/  @P1 LDG.E.128 R92, desc[UR6][R206.64] ;  /* 0x00000006ce5c1981 */ /* 0x000f62000c1e1d00 */
[----:B0-----:R-:W-:-:S03]  /*0dc0*/  @P1 IMAD.WIDE.U32 R202, R189, 0x20, R202 ;  /* 0x00000020bdca1825 */ /* 0x001fc600078e00ca */
[----:B------:R-:W5:Y:S04]  /*0dd0*/  @P1 LDG.E.128 R96, desc[UR6][R206.64+0x10] ;  /* 0x00001006ce601981 */ /* 0x000f68000c1e1d00 */
[----:B------:R-:W5:Y:S04]  /*0de0*/  @P1 LDG.E.128 R116, desc[UR6][R202.64] ;  /* 0x00000006ca741981 */ /* 0x000f68000c1e1d00 */
[----:B------:R0:W5:Y:S01]  /*0df0*/  @P1 LDG.E.128 R120, desc[UR6][R202.64+0x10] ;  /* 0x00001006ca781981 */ /* 0x000162000c1e1d00 */
[--C-:B--2---:R-:W-:Y:S02]  /*0e00*/  HADD2.F32 R233, -RZ, R136.reuse.H0_H0 ;  /* 0x20000088ffe97230 */ /* 0x104fe40000004100 */
[----:B------:R-:W-:-:S02]  /*0e10*/  HADD2.F32 R201, -RZ, R136.H1_H1 ;  /* 0x30000088ffc97230 */ /* 0x000fc40000004100 */
[----:B------:R-:W1:Y:S01]  /*0e20*/  S2R R136, SR_TID.X ;  /* 0x0000000000887919 */ /* 0x000e620000002100 */
[----:B---3--:R-:W-:-:S05]  /*0e30*/  FSEL R205, R219, RZ, !P2 ;  /* 0x000000ffdbcd7208 */ /* 0x008fca0005000000 */
[C---:B----4-:R-:W-:Y:S01]  /*0e40*/  FADD.FTZ R204, -R205.reuse, R132 ;  /* 0x00000084cdcc7221 */ /* 0x050fe20000010100 */
        /* <DEDUP_REMOVED lines=37> */
[----:B------:R-:W-:Y:S01]  /*10a0*/  HADD2.F32 R169, -RZ, R173.H1_H1 ;  /* 0x300000adffa97230 */ /* 0x000fe20000004100 */
[----:B-1----:R-:W-:Y:S01]  /*10b0*/  LOP3.LUT P1, RZ, R136, 0x1f, RZ, 0xc0, !PT ;  /* 0x0000001f88ff7812 */ /* 0x002fe2000782c0ff */
[--C-:B------:R-:W-:Y:S01]  /*10c0*/  HADD2.F32 R152, -RZ, R174.reuse.H0_H0 ;  /* 0x200000aeff987230 */ /* 0x100fe20000004100 */
[----:B------:R-:W-:Y:S01]  /*10d0*/  MOV R149, R207 ;  /* 0x000000cf00957202 */ /* 0x000fe20000000f00 */
[----:B------:R-:W-:Y:S02]  /*10e0*/  HADD2.F32 R173, -RZ, R174.H1_H1 ;  /* 0x300000aeffad7230 */ /* 0x000fe40000004100 */
[C---:B------:R-:W-:Y:S01]  /*10f0*/  FMUL.FTZ R136, R191.reuse, R204 ;  /* 0x000000ccbf887220 */ /* 0x040fe20000410000 */
[----:B------:R-:W2:Y:S01]  /*1100*/  LDL.LU R174, [R1] ;  /* 0x0000000001ae7983 */ /* 0x000ea20000300800 */
[C---:B------:R-:W-:Y:S01]  /*1110*/  FMUL.FTZ R207, R191.reuse, R150 ;  /* 0x00000096bfcf7220 */ /* 0x040fe20000410000 */
[C---:B------:R-:W-:Y:S01]  /*1120*/  FMUL.FTZ R204, R191.reuse, R148 ;  /* 0x00000094bfcc7220 */ /* 0x040fe20000410000 */
[----:B------:R-:W-:Y:S01]  /*1130*/  MOV R150, R219 ;  /* 0x000000db00967202 */ /* 0x000fe20000000f00 */
[C---:B------:R-:W-:Y:S01]  /*1140*/  FMUL.FTZ R219, R191.reuse, R151 ;  /* 0x00000097bfdb7220 */ /* 0x040fe20000410000 */
[----:B------:R-:W-:Y:S01]  /*1150*/  MOV R148, R160 ;  /* 0x000000a000947202 */ /* 0x000fe20000000f00 */
[----:B------:R-:W3:Y:S01]  /*1160*/  LDL.LU R151, [R1+0x4] ;  /* 0x0000040001977983 */ /* 0x000ee20000300800 */
[----:B------:R-:W-:-:S03]  /*1170*/  FMUL.FTZ R160, R191, R154 ;  /* 0x0000009abfa07220 */ /* 0x000fc60000410000 */
[----:B------:R-:W4:Y:S01]  /*1180*/  LDL.LU R154, [R1+0x8] ;  /* 0x00000800019a7983 */ /* 0x000f220000300800 */
[--C-:B------:R-:W-:Y:S02]  /*1190*/  HADD2.F32 R132, -RZ, R139.reuse.H0_H0 ;  /* 0x2000008bff847230 */ /* 0x100fe40000004100 */
[----:B------:R-:W-:Y:S01]  /*11a0*/  FADD.FTZ R210, R233, R210 ;  /* 0x000000d2e9d27221 */ /* 0x000fe20000010000 */
[----:B------:R-:W-:Y:S02]  /*11b0*/  HADD2.F32 R133, -RZ, R139.H1_H1 ;  /* 0x3000008bff857230 */ /* 0x000fe40000004100 */
[----:B------:R-:W-:Y:S01]  /*11c0*/  FFMA.FTZ R2, R136, R233, R2 ;  /* 0x000000e988027223 */ /* 0x000fe20000010002 */
[--C-:B------:R-:W-:Y:S02]  /*11d0*/  HADD2.F32 R162, -RZ, R178.reuse.H0_H0 ;  /* 0x200000b2ffa27230 */ /* 0x100fe40000004100 */
[----:B------:R-:W-:Y:S01]  /*11e0*/  FMUL.FTZ R228, R191, R228 ;  /* 0x000000e4bfe47220 */ /* 0x000fe20000410000 */
[----:B------:R-:W-:-:S02]  /*11f0*/  HADD2.F32 R159, -RZ, R178.H1_H1 ;  /* 0x300000b2ff9f7230 */ /* 0x000fc40000004100 */
[----:B------:R-:W-:Y:S01]  /*1200*/  FMUL.FTZ R233, R88, R233 ;  /* 0x000000e958e97220 */ /* 0x000fe20000410000 */
[----:B------:R-:W-:Y:S01]  /*1210*/  FMUL.FTZ R178, R191, R200 ;  /* 0x000000c8bfb27220 */ /* 0x000fe20000410000 */
[--C-:B------:R-:W-:Y:S02]  /*1220*/  HADD2.F32 R166, -RZ, R177.reuse.H0_H0 ;  /* 0x200000b1ffa67230 */ /* 0x100fe40000004100 */
[----:B------:R-:W-:Y:S01]  /*1230*/  FADD.FTZ R222, R132, R222 ;  /* 0x000000de84de7221 */ /* 0x000fe20000010000 */
[----:B------:R-:W-:Y:S02]  /*1240*/  HADD2.F32 R163, -RZ, R177.H1_H1 ;  /* 0x300000b1ffa37230 */ /* 0x000fe40000004100 */
[-C--:B------:R-:W-:Y:S01]  /*1250*/  FFMA.FTZ R8, R228, R132.reuse, R8 ;  /* 0x00000084e4087223 */ /* 0x080fe20000010008 */
[----:B------:R-:W-:Y:S02]  /*1260*/  HADD2.F32 R135, -RZ, R137.H0_H0 ;  /* 0x20000089ff877230 */ /* 0x000fe40000004100 */
[----:B------:R-:W-:Y:S01]  /*1270*/  FMUL.FTZ R177, R86, R132 ;  /* 0x0000008456b17220 */ /* 0x000fe20000410000 */
[----:B------:R-:W-:-:S02]  /*1280*/  HADD2.F32 R153, -RZ, R176.H0_H0 ;  /* 0x200000b0ff997230 */ /* 0x000fc40000004100 */
[----:B------:R-:W-:Y:S01]  /*1290*/  FMUL.FTZ R139, R89, R201 ;  /* 0x000000c9598b7220 */ /* 0x000fe20000410000 */
[----:B------:R-:W-:Y:S02]  /*12a0*/  HADD2.F32 R167, -RZ, R176.H1_H1 ;  /* 0x300000b0ffa77230 */ /* 0x000fe40000004100 */
[----:B------:R-:W-:Y:S01]  /*12b0*/  FADD.FTZ R217, R133, R217 ;  /* 0x000000d985d97221 */ /* 0x000fe20000010000 */
[-C--:B------:R-:W-:Y:S01]  /*12c0*/  FFMA.FTZ R7, R178, R133.reuse, R7 ;  /* 0x00000085b2077223 */ /* 0x080fe20000010007 */
[----:B------:R-:W-:Y:S01]  /*12d0*/  FMUL.FTZ R176, R87, R133 ;  /* 0x0000008557b07220 */ /* 0x000fe20000410000 */
[----:B------:R-:W-:Y:S01]  /*12e0*/  FADD.FTZ R132, RZ, R233 ;  /* 0x000000e9ff847221 */ /* 0x000fe20000010000 */
[C---:B------:R-:W-:Y:S01]  /*12f0*/  FMUL.FTZ R232, R191.reuse, R232 ;  /* 0x000000e8bfe87220 */ /* 0x040fe20000410000 */
[----:B------:R-:W-:Y:S01]  /*1300*/  FFMA.FTZ R133, R136, R233, RZ ;  /* 0x000000e988857223 */ /* 0x000fe200000100ff */
[----:B------:R-:W-:Y:S02]  /*1310*/  HADD2.F32 R137, -RZ, R137.H1_H1 ;  /* 0x30000089ff897230 */ /* 0x000fe40000004100 */
[----:B------:R-:W-:Y:S01]  /*1320*/  FMUL.FTZ R140, R191, R203 ;  /* 0x000000cbbf8c7220 */ /* 0x000fe20000410000 */
[----:B------:R-:W-:-:S02]  /*1330*/  HADD2.F32 R229, -RZ, R138.H0_H0 ;  /* 0x2000008affe57230 */ /* 0x000fc40000004100 */
[----:B------:R-:W-:Y:S01]  /*1340*/  FADD.FTZ R132, R132, R139 ;  /* 0x0000008b84847221 */ /* 0x000fe20000010000 */
[----:B------:R-:W-:Y:S02]  /*1350*/  HADD2.F32 R134, -RZ, R138.H1_H1 ;  /* 0x3000008aff867230 */ /* 0x000fe40000004100 */
[----:B------:R-:W-:Y:S01]  /*1360*/  FMUL.FTZ R138, R90, R135 ;  /* 0x000000875a8a7220 */ /* 0x000fe20000410000 */
[----:B------:R-:W-:Y:S01]  /*1370*/  FMUL.FTZ R141, R191, R202 ;  /* 0x000000cabf8d7220 */ /* 0x000fe20000410000 */
        /* <DEDUP_REMOVED lines=43> */
[----:B------:R-:W-:-:S02]  /*1630*/  HADD2.F32 R206, -RZ, R170.H0_H0 ;  /* 0x200000aaffce7230 */ /* 0x000fc40000004100 */
[----:B------:R-:W-:Y:S01]  /*1640*/  FADD.FTZ R235, R227, R235 ;  /* 0x000000ebe3eb7221 */ /* 0x000fe20000010000 */
[-C--:B------:R-:W-:Y:S01]  /*1650*/  FFMA.FTZ R11, R145, R227.reuse, R11 ;  /* 0x000000e3910b7223 */ /* 0x080fe2000001000b */
[----:B------:R-:W-:Y:S01]  /*1660*/  MOV R192, 0x3f800000 ;  /* 0x3f80000000c07802 */ /* 0x000fe20000000f00 */
[----:B------:R-:W-:Y:S01]  /*1670*/  FMUL.FTZ R227, R83, R227 ;  /* 0x000000e353e37220 */ /* 0x000fe20000410000 */
[----:B------:R-:W-:Y:S01]  /*1680*/  FADD.FTZ R133, R133, R226 ;  /* 0x000000e285857221 */ /* 0x000fe20000010000 */
[----:B------:R-:W-:Y:S02]  /*1690*/  @P0 HADD2.F32 R192, -RZ, R218.H0_H0 ;  /* 0x200000daffc00230 */ /* 0x000fe40000004100 */
        /* <DEDUP_REMOVED lines=19> */
[----:B------:R-:W-:Y:S01]  /*17d0*/  FADD.FTZ R212, R135, R212 ;  /* 0x000000d487d47221 */ /* 0x000fe20000010000 */
[----:B------:R-:W-:Y:S01]  /*17e0*/  FFMA.FTZ R4, R141, R135, R4 ;  /* 0x000000878d047223 */ /* 0x000fe20000010004 */
[--C-:B------:R-:W-:Y:S01]  /*17f0*/  HADD2.F32 R170, -RZ, R172.reuse.H0_H0 ;  /* 0x200000acffaa7230 */ /* 0x100fe20000004100 */
[----:B------:R-:W-:Y:S01]  /*1800*/  MOV R135, R221 ;  /* 0x000000dd00877202 */ /* 0x000fe20000000f00 */
[----:B------:R-:W-:Y:S01]  /*1810*/  FMUL.FTZ R221, R79, R171 ;  /* 0x000000ab4fdd7220 */ /* 0x000fe20000410000 */
[----:B------:R-:W-:Y:S01]  /*1820*/  FADD.FTZ R133, R133, R220 ;  /* 0x000000dc85857221 */ /* 0x000fe20000010000 */
[----:B------:R-:W-:Y:S01]  /*1830*/  FFMA.FTZ R132, R207, R220, R132 ;  /* 0x000000dccf847223 */ /* 0x000fe20000010084 */
[----:B------:R-:W-:-:S02]  /*1840*/  HADD2.F32 R172, -RZ, R172.H1_H1 ;  /* 0x300000acffac7230 */ /* 0x000fc40000004100 */
        /* <DEDUP_REMOVED lines=13> */
[----:B------:R-:W-:Y:S01]  /*1920*/  FMUL.FTZ R203, R75, R169 ;  /* 0x000000a94bcb7220 */ /* 0x000fe20000410000 */
[----:B------:R-:W-:Y:S01]  /*1930*/  FADD.FTZ R133, R133, R202 ;  /* 0x000000ca85857221 */ /* 0x000fe20000010000 */
[--C-:B------:R-:W-:Y:S02]  /*1940*/  HADD2.F32 R165, -RZ, R175.reuse.H0_H0 ;  /* 0x200000afffa57230 */ /* 0x100fe40000004100 */
[C---:B------:R-:W-:Y:S01]  /*1950*/  FMUL.FTZ R161, R191.reuse, R155 ;  /* 0x0000009bbfa17220 */ /* 0x040fe20000410000 */
[----:B------:R-:W-:Y:S01]  /*1960*/  FFMA.FTZ R132, R160, R202, R132 ;  /* 0x000000caa0847223 */ /* 0x000fe20000010084 */
[----:B------:R-:W-:Y:S02]  /*1970*/  HADD2.F32 R164, -RZ, R175.H1_H1 ;  /* 0x300000afffa47230 */ /* 0x000fe40000004100 */
        /* <DEDUP_REMOVED lines=17> */
[----:B------:R-:W-:Y:S01]  /*1a90*/  FADD.FTZ R133, R133, R173 ;  /* 0x000000ad85857221 */ /* 0x000fe20000010000 */
[----:B------:R-:W-:-:S02]  /*1aa0*/  FFMA.FTZ R132, R170, R173, R132 ;  /* 0x000000adaa847223 */ /* 0x000fc40000010084 */
[----:B------:R-:W-:Y:S01]  /*1ab0*/  FFMA.FTZ R195, R172, R164, R195 ;  /* 0x000000a4acc37223 */ /* 0x000fe200000100c3 */
[----:B------:R-:W-:Y:S01]  /*1ac0*/  FFMA.FTZ R194, R171, R152, R194 ;  /* 0x00000098abc27223 */ /* 0x000fe200000100c2 */
[----:B------:R-:W-:Y:S01]  /*1ad0*/  FADD.FTZ R181, R153, R181 ;  /* 0x000000b599b57221 */ /* 0x000fe20000010000 */
[----:B------:R-:W-:Y:S01]  /*1ae0*/  FMUL.FTZ R155, R191, R244 ;  /* 0x000000f4bf9b7220 */ /* 0x000fe20000410000 */
[----:B------:R-:W-:Y:S01]  /*1af0*/  FADD.FTZ R180, R167, R180 ;  /* 0x000000b4a7b47221 */ /* 0x000fe20000010000 */
[----:B------:R-:W-:Y:S02]  /*1b00*/  FADD.FTZ R183, R166, R183 ;  /* 0x000000b7a6b77221 */ /* 0x000fe40000010000 */
[-C--:B------:R-:W-:Y:S01]  /*1b10*/  FFMA.FTZ R23, R155, R166.reuse, R23 ;  /* 0x000000a69b177223 */ /* 0x080fe20000010017 */
[----:B------:R-:W-:Y:S01]  /*1b20*/  FMUL.FTZ R166, R66, R166 ;  /* 0x000000a642a67220 */ /* 0x000fe20000410000 */
[----:B------:R-:W-:Y:S01]  /*1b30*/  FADD.FTZ R182, R163, R182 ;  /* 0x000000b6a3b67221 */ /* 0x000fe20000010000 */
[----:B------:R-:W-:Y:S01]  /*1b40*/  FADD.FTZ R185, R162, R185 ;  /* 0x000000b9a2b97221 */ /* 0x000fe20000010000 */
[----:B------:R-:W-:Y:S01]  /*1b50*/  FADD.FTZ R184, R159, R184 ;  /* 0x000000b89fb87221 */ /* 0x000fe20000010000 */
[----:B------:R-:W-:Y:S01]  /*1b60*/  FADD.FTZ R187, R158, R187 ;  /* 0x000000bb9ebb7221 */ /* 0x000fe20000010000 */
[----:B------:R-:W-:Y:S01]  /*1b70*/  FADD.FTZ R186, R157, R186 ;  /* 0x000000ba9dba7221 */ /* 0x000fe20000010000 */
[----:B------:R-:W-:Y:S01]  /*1b80*/  UMOV UR4, 0xffffffff ;  /* 0xffffffff00047882 */ /* 0x000fe20000000000 */
[----:B------:R-:W-:Y:S01]  /*1b90*/  FADD.FTZ R251, R168, R251 ;  /* 0x000000fba8fb7221 */ /* 0x000fe20000010000 */
[----:B------:R-:W-:Y:S01]  /*1ba0*/  FFMA.FTZ R190, R160, R168, R190 ;  /* 0x000000a8a0be7223 */ /* 0x000fe200000100be */
[----:B------:R-:W-:Y:S01]  /*1bb0*/  FADD.FTZ R250, R169, R250 ;  /* 0x000000faa9fa7221 */ /* 0x000fe20000010000 */
[----:B------:R-:W-:Y:S01]  /*1bc0*/  FFMA.FTZ R19, R161, R169, R19 ;  /* 0x000000a9a1137223 */ /* 0x000fe20000010013 */
[----:B--2---:R-:W-:-:S05]  /*1bd0*/  FADD.FTZ R174, R152, R174 ;  /* 0x000000ae98ae7221 */ /* 0x004fca0000010000 */
[----:B------:R0:W-:Y:S01]  /*1be0*/  STL [R1], R174 ;  /* 0x000000ae01007387 */ /* 0x0001e20000100800 */
[----:B---3--:R-:W-:Y:S01]  /*1bf0*/  FADD.FTZ R151, R164, R151 ;  /* 0x00000097a4977221 */ /* 0x008fe20000010000 */
[----:B----4-:R-:W-:Y:S01]  /*1c00*/  FADD.FTZ R154, R165, R154 ;  /* 0x0000009aa59a7221 */ /* 0x010fe20000010000 */
[----:B0-----:R-:W-:-:S04]  /*1c10*/  FMUL.FTZ R174, R191, R240 ;  /* 0x000000f0bfae7220 */ /* 0x001fc80000410000 */
[----:B------:R-:W-:Y:S01]  /*1c20*/  STL [R1+0x8], R154 ;  /* 0x0000089a01007387 */ /* 0x000fe20000100800 */
[-C--:B------:R-:W-:Y:S01]  /*1c30*/  FFMA.FTZ R197, R174, R165.reuse, R197 ;  /* 0x000000a5aec57223 */ /* 0x080fe200000100c5 */
[----:B------:R-:W-:Y:S02]  /*1c40*/  FMUL.FTZ R165, R70, R165 ;  /* 0x000000a546a57220 */ /* 0x000fe40000410000 */
[----:B------:R0:W-:Y:S01]  /*1c50*/  STL [R1+0x4], R151 ;  /* 0x0000049701007387 */ /* 0x0001e20000100800 */
[----:B------:R-:W-:Y:S01]  /*1c60*/  FMUL.FTZ R164, R71, R164 ;  /* 0x000000a447a47220 */ /* 0x000fe20000410000 */
[----:B------:R-:W-:Y:S01]  /*1c70*/  FADD.FTZ R133, R133, R165 ;  /* 0x000000a585857221 */ /* 0x000fe20000010000 */
[----:B------:R-:W-:Y:S01]  /*1c80*/  FFMA.FTZ R132, R174, R165, R132 ;  /* 0x000000a5ae847223 */ /* 0x000fe20000010084 */
[----:B0-----:R-:W-:Y:S02]  /*1c90*/  MOV R151, R150 ;  /* 0x0000009600977202 */ /* 0x001fe40000000f00 */
[----:B------:R-:W-:Y:S01]  /*1ca0*/  MOV R150, R148 ;  /* 0x0000009400967202 */ /* 0x000fe20000000f00 */
[C---:B------:R-:W-:Y:S01]  /*1cb0*/  FMUL.FTZ R148, R191.reuse, R246 ;  /* 0x000000f6bf947220 */ /* 0x040fe20000410000 */
[----:B------:R-:W-:Y:S01]  /*1cc0*/  FMUL.FTZ R152, R191, R245 ;  /* 0x000000f5bf987220 */ /* 0x000fe20000410000 */
[----:B------:R-:W-:-:S02]  /*1cd0*/  FADD.FTZ R133, R133, R164 ;  /* 0x000000a485857221 */ /* 0x000fc40000010000 */
[-C--:B------:R-:W-:Y:S01]  /*1ce0*/  FFMA.FTZ R21, R148, R153.reuse, R21 ;  /* 0x0000009994157223 */ /* 0x080fe20000010015 */
[----:B------:R-:W-:Y:S01]  /*1cf0*/  FMUL.FTZ R153, R64, R153 ;  /* 0x0000009940997220 */ /* 0x000fe20000410000 */
[----:B------:R-:W-:Y:S01]  /*1d00*/  FFMA.FTZ R132, R172, R164, R132 ;  /* 0x000000a4ac847223 */ /* 0x000fe20000010084 */
[-C--:B------:R-:W-:Y:S01]  /*1d10*/  FFMA.FTZ R20, R152, R167.reuse, R20 ;  /* 0x000000a798147223 */ /* 0x080fe20000010014 */
[----:B------:R-:W-:Y:S01]  /*1d20*/  FMUL.FTZ R167, R65, R167 ;  /* 0x000000a741a77220 */ /* 0x000fe20000410000 */
[----:B------:R-:W-:Y:S01]  /*1d30*/  FADD.FTZ R133, R133, R153 ;  /* 0x0000009985857221 */ /* 0x000fe20000010000 */
[----:B------:R-:W-:Y:S01]  /*1d40*/  FFMA.FTZ R132, R148, R153, R132 ;  /* 0x0000009994847223 */ /* 0x000fe20000010084 */
[----:B------:R-:W-:Y:S01]  /*1d50*/  MOV R154, R149 ;  /* 0x00000095009a7202 */ /* 0x000fe20000000f00 */
        /* <DEDUP_REMOVED lines=8> */
[----:B------:R-:W-:Y:S01]  /*1de0*/  FFMA.FTZ R25, R150, R162, R25 ;  /* 0x000000a296197223 */ /* 0x000fe20000010019 */
[----:B------:R-:W-:Y:S01]  /*1df0*/  FMUL.FTZ R156, R191, R154 ;  /* 0x0000009abf9c7220 */ /* 0x000fe20000410000 */
        /* <DEDUP_REMOVED lines=8> */
[-C--:B------:R-:W-:Y:S01]  /*1e80*/  FFMA.FTZ R27, R151, R158.reuse, R27 ;  /* 0x0000009e971b7223 */ /* 0x080fe2000001001b */
[----:B------:R-:W-:Y:S01]  /*1e90*/  FMUL.FTZ R154, R191, R135 ;  /* 0x00000087bf9a7220 */ /* 0x000fe20000410000 */
[----:B------:R-:W-:Y:S01]  /*1ea0*/  FMUL.FTZ R158, R62, R158 ;  /* 0x0000009e3e9e7220 */ /* 0x000fe20000410000 */
[----:B------:R-:W-:Y:S01]  /*1eb0*/  FADD.FTZ R133, R133, R159 ;  /* 0x0000009f85857221 */ /* 0x000fe20000010000 */
[----:B------:R-:W-:Y:S01]  /*1ec0*/  FFMA.FTZ R132, R156, R159, R132 ;  /* 0x0000009f9c847223 */ /* 0x000fe20000010084 */
        /* <DEDUP_REMOVED lines=25> */
.L_x_10035:
        /* <DEDUP_REMOVED lines=14> */
.L_x_10023:
[----:B------:R-:W-:Y:S05]  /*2140*/  WARPSYNC.ALL ;  /* 0x0000000000007948 */ /* 0x000fea0003800000 */
[----:B------:R-:W1:Y:S08]  /*2150*/  S2UR UR5, SR_CgaCtaId ;  /* 0x00000000000579c3 */ /* 0x000e700000008800 */
[----:B------:R-:W-:Y:S01]  /*2160*/  BAR.SYNC.DEFER_BLOCKING 0x0 ;  /* 0x0000000000007b1d */ /* 0x000fe20000010000 */
[----:B--2---:R-:W-:-:S04]  /*2170*/  SHF.R.U32.HI R169, RZ, 0x5, R168 ;  /* 0x00000005ffa97819 */ /* 0x004fc800000116a8 */
[----:B------:R-:W-:Y:S01]  /*2180*/  LOP3.LUT R169, R169, 0x7fffffc, RZ, 0xc0, !PT ;  /* 0x07fffffca9a97812 */ /* 0x000fe200078ec0ff */
[----:B------:R-:W-:Y:S01]  /*2190*/  UMOV UR4, 0x400 ;  /* 0x0000040000047882 */ /* 0x000fe20000000000 */
[----:B------:R-:W-:Y:S01]  /*21a0*/  ISETP.NE.U32.AND P1, PT, R198, RZ, PT ;  /* 0x000000ffc600720c */ /* 0x000fe20003f25070 */
[----:B------:R-:W2:Y:S01]  /*21b0*/  LDC.64 R240, c[0x0][0x220] ;  /* 0x00008800fff07b82 */ /* 0x000ea20000000a00 */
[----:B------:R-:W-:Y:S01]  /*21c0*/  @!P4 IADD3 R169, R169, 0x4, RZ ;  /* 0x00000004a9a9c810 */ /* 0x000fe20007ffe0ff */
[----:B------:R-:W3:Y:S01]  /*21d0*/  LDL.LU R239, [R1+0x18] ;  /* 0x0000180001ef7983 */ /* 0x000ee20000300800 */
[----:B-1----:R-:W-:Y:S01]  /*21e0*/  ULEA UR4, UR5, UR4, 0x18 ;  /* 0x0000000405047291 */ /* 0x002fe2000f8ec03f */
[----:B------:R-:W-:Y:S02]  /*21f0*/  ISETP.NE.AND.EX P1, PT, R199, RZ, PT, P1 ;  /* 0x000000ffc700720c */ /* 0x000fe40003f25310 */
[----:B------:R-:W4:Y:S03]  /*2200*/  LDL.LU R246, [R1+0x80] ;  /* 0x0000800001f67983 */ /* 0x000f260000300800 */
[----:B------:R-:W-:Y:S01]  /*2210*/  LEA R169, R169, UR4, 0x3 ;  /* 0x00000004a9a97c11 */ /* 0x000fe2000f8e18ff */
[----:B------:R-:W4:Y:S04]  /*2220*/  LDL.LU R245, [R1+0x7c] ;  /* 0x00007c0001f57983 */ /* 0x000f280000300800 */
[----:B0-----:R-:W0:Y:S01]  /*2230*/  LDS.128 R132, [R169+0x4000] ;  /* 0x00400000a9847984 */ /* 0x001e220000000c00 */
[----:B------:R-:W-:-:S03]  /*2240*/  ISETP.NE.U32.AND P3, PT, RZ, UR14, PT ;  /* 0x0000000eff007c0c */ /* 0x000fc6000bf65070 */
[----:B------:R-:W4:Y:S01]  /*2250*/  LDL.LU R244, [R1+0x88] ;  /* 0x0000880001f47983 */ /* 0x000f220000300800 */
[----:B0-----:R-:W-:Y:S01]  /*2260*/  FADD.FTZ R132, RZ, R132 ;  /* 0x00000084ff847221 */ /* 0x001fe20000010000 */
[----:B------:R-:W-:Y:S01]  /*2270*/  FADD.FTZ R133, RZ, R133 ;  /* 0x00000085ff857221 */ /* 0x000fe20000010000 */
[----:B------:R-:W-:Y:S01]  /*2280*/  ISETP.NE.AND.EX P3, PT, RZ, UR15, PT, P3 ;  /* 0x0000000fff007c0c */ /* 0x000fe2000bf65330 */
[----:B------:R-:W4:Y:S01]  /*2290*/  LDL.LU R242, [R1+0x84] ;  /* 0x0000840001f27983 */ /* 0x000f220000300800 */
        /* <DEDUP_REMOVED lines=17> */
[----:B------:R-:W-:Y:S01]  /*23b0*/  FFMA.FTZ R140, R140, R169, R168 ;  /* 0x000000a98c8c7223 */ /* 0x000fe200000100a8 */
[----:B------:R-:W-:-:S06]  /*23c0*/  FADD.FTZ R215, R233, -R215 ;  /* 0x800000d7e9d77221 */ /* 0x000fcc0000010000 */
[----:B------:R-:W0:Y:S01]  /*23d0*/  @P2 LDC.64 R138, c[0x0][0x308] ;  /* 0x0000c200ff8a2b82 */ /* 0x000e220000000a00 */
[----:B------:R-:W-:Y:S01]  /*23e0*/  FADD.FTZ R137, R137, -R140 ;  /* 0x8000008c89897221 */ /* 0x000fe20000010000 */
[C---:B------:R-:W-:Y:S01]  /*23f0*/  FMUL.FTZ R215, R191.reuse, R215 ;  /* 0x000000d7bfd77220 */ /* 0x040fe20000410000 */
[C---:B------:R-:W-:Y:S01]  /*2400*/  FMUL.FTZ R232, R191.reuse, R232 ;  /* 0x000000e8bfe87220 */ /* 0x040fe20000410000 */
[C---:B------:R-:W-:Y:S01]  /*2410*/  FMUL.FTZ R198, R191.reuse, R141 ;  /* 0x0000008dbfc67220 */ /* 0x040fe20000410000 */
[----:B------:R-:W-:Y:S01]  /*2420*/  FMUL.FTZ R199, R191, R137 ;  /* 0x00000089bfc77220 */ /* 0x000fe20000410000 */
[----:B-----5:R-:W-:Y:S01]  /*2430*/  @P1 FADD.FTZ R215, R92, R215 ;  /* 0x000000d75cd71221 */ /* 0x020fe20000010000 */
[----:B------:R-:W-:Y:S01]  /*2440*/  @P1 FADD.FTZ R232, R93, R232 ;  /* 0x000000e85de81221 */ /* 0x000fe20000010000 */
[----:B------:R-:W-:Y:S01]  /*2450*/  @P1 FADD.FTZ R198, R94, R198 ;  /* 0x000000c65ec61221 */ /* 0x000fe20000010000 */
[----:B------:R-:W-:Y:S01]  /*2460*/  @P1 FADD.FTZ R199, R95, R199 ;  /* 0x000000c75fc71221 */ /* 0x000fe20000010000 */
[----:B--2---:R-:W-:Y:S01]  /*2470*/  IMAD.WIDE.U32 R132, R214, 0x10, R240 ;  /* 0x00000010d6847825 */ /* 0x004fe200078e00f0 */
[----:B------:R-:W-:-:S03]  /*2480*/  SEL R136, R215, R124, P3 ;  /* 0x0000007cd7887207 */ /* 0x000fc60001800000 */
[--C-:B------:R-:W-:Y:S01]  /*2490*/  FFMA.FTZ R231, R231, R169, R168.reuse ;  /* 0x000000a9e7e77223 */ /* 0x100fe200000100a8 */
[----:B------:R-:W-:Y:S01]  /*24a0*/  SEL R137, R232, R125, P3 ;  /* 0x0000007de8897207 */ /* 0x000fe20001800000 */
[-CC-:B------:R-:W-:Y:S01]  /*24b0*/  FFMA.FTZ R230, R230, R169.reuse, R168.reuse ;  /* 0x000000a9e6e67223 */ /* 0x180fe200000100a8 */
[----:B------:R-:W-:Y:S01]  /*24c0*/  FFMA.FTZ R228, R228, R169, R168 ;  /* 0x000000a9e4e47223 */ /* 0x000fe200000100a8 */
[----:B------:R-:W2:Y:S04]  /*24d0*/  LDG.E.128 R132, desc[UR6][R132.64] ;  /* 0x0000000684847981 */ /* 0x000ea8000c1e1d00 */
[----:B------:R-:W3:Y:S01]  /*24e0*/  LDL.LU R233, [R1+0xc] ;  /* 0x00000c0001e97983 */ /* 0x000ee20000300800 */
[----:B0-----:R-:W-:Y:S01]  /*24f0*/  @P2 IMAD.WIDE.U32 R140, R214, 0x20, R138 ;  /* 0x00000020d68c2825 */ /* 0x001fe200078e008a */
[----:B------:R-:W-:-:S02]  /*2500*/  SEL R138, R198, R126, P3 ;  /* 0x0000007ec68a7207 */ /* 0x000fc40001800000 */
[----:B------:R-:W-:-:S05]  /*2510*/  SEL R139, R199, R127, P3 ;  /* 0x0000007fc78b7207 */ /* 0x000fca0001800000 */
[----:B------:R0:W-:Y:S01]  /*2520*/  @P2 STG.E.128 desc[UR6][R140.64], R136 ;  /* 0x000000888c002986 */ /* 0x0001e2000c101d06 */
[----:B------:R-:W-:Y:S01]  /*2530*/  FADD.FTZ R231, R229, -R231 ;  /* 0x800000e7e5e77221 */ /* 0x000fe20000010000 */
[----:B------:R-:W-:Y:S02]  /*2540*/  FADD.FTZ R230, R179, -R230 ;  /* 0x800000e6b3e67221 */ /* 0x000fe40000010000 */
[----:B------:R-:W4:Y:S01]  /*2550*/  LDL.LU R229, [R1+0x74] ;  /* 0x0000740001e57983 */ /* 0x000f220000300800 */
[----:B0-----:R-:W-:Y:S01]  /*2560*/  FFMA.FTZ R136, R178, R169, R168 ;  /* 0x000000a9b2887223 */ /* 0x001fe200000100a8 */
[----:B------:R-:W-:-:S03]  /*2570*/  FADD.FTZ R178, R177, -R228 ;  /* 0x800000e4b1b27221 */ /* 0x000fc60000010000 */
        /* <DEDUP_REMOVED lines=9> */
[----:B------:R-:W4:Y:S01]  /*2610*/  LDL.LU R228, [R1+0x78] ;  /* 0x0000780001e47983 */ /* 0x000f220000300800 */
[----:B------:R-:W-:-:S02]  /*2620*/  SEL R136, R176, R128, P3 ;  /* 0x00000080b0887207 */ /* 0x000fc40001800000 */
[----:B------:R-:W-:Y:S01]  /*2630*/  SEL R137, R177, R129, P3 ;  /* 0x00000081b1897207 */ /* 0x000fe20001800000 */
[----:B------:R-:W4:Y:S01]  /*2640*/  LDL.LU R231, [R1+0x6c] ;  /* 0x00006c0001e77983 */ /* 0x000f220000300800 */
[----:B------:R-:W-:Y:S02]  /*2650*/  SEL R138, R178, R130, P3 ;  /* 0x00000082b28a7207 */ /* 0x000fe40001800000 */
[----:B------:R-:W-:Y:S01]  /*2660*/  SEL R139, R179, R131, P3 ;  /* 0x00000083b38b7207 */ /* 0x000fe20001800000 */
[----:B------:R-:W4:Y:S04]  /*2670*/  LDL.LU R230, [R1+0x70] ;  /* 0x0000700001e67983 */ /* 0x000f280000300800 */
        /* <DEDUP_REMOVED lines=11> */
[----:B------:R-:W-:Y:S02]  /*2730*/  F2FP.F16.F32.PACK_AB R139, R140, R139 ;  /* 0x0000008b8c8b723e */ /* 0x000fe400000000ff */
        /* <DEDUP_REMOVED lines=11> */
[----:B------:R-:W-:-:S03]  /*27f0*/  FADD.FTZ R205, R218, -R205 ;  /* 0x800000cddacd7221 */ /* 0x000fc60000010000 */
[----:B------:R-:W-:-:S04]  /*2800*/  FMUL.FTZ R206, R191, R204 ;  /* 0x000000ccbfce7220 */ /* 0x000fc80000410000 */
[----:B------:R-:W-:Y:S01]  /*2810*/  @P1 FADD.FTZ R206, R104, R206 ;  /* 0x000000ce68ce1221 */ /* 0x000fe20000010000 */
        /* <DEDUP_REMOVED lines=36> */
[----:B--2---:R-:W-:-:S02]  /*2a60*/  HADD2.F32 R136, -RZ, R132.H0_H0 ;  /* 0x20000084ff887230 */ /* 0x004fc40000004100 */
[----:B------:R-:W-:Y:S02]  /*2a70*/  HADD2.F32 R132, -RZ, R132.H1_H1 ;  /* 0x30000084ff847230 */ /* 0x000fe40000004100 */
[----:B------:R-:W-:-:S03]  /*2a80*/  HADD2.F32 R137, -RZ, R133.H0_H0 ;  /* 0x20000085ff897230 */ /* 0x000fc60000004100 */
[----:B---3--:R-:W-:Y:S01]  /*2a90*/  FFMA.FTZ R233, R232, R132, R233 ;  /* 0x00000084e8e97223 */ /* 0x008fe200000100e9 */
[----:B------:R-:W-:Y:S01]  /*2aa0*/  FMUL.FTZ R132, R199, R192 ;  /* 0x000000c0c7847220 */ /* 0x000fe20000410000 */
[----:B------:R-:W-:Y:S01]  /*2ab0*/  FFMA.FTZ R239, R198, R137, R239 ;  /* 0x00000089c6ef7223 */ /* 0x000fe200000100ef */
[----:B------:R-:W-:Y:S02]  /*2ac0*/  FMUL.FTZ R137, R58, R198 ;  /* 0x000000c63a897220 */ /* 0x000fe40000410000 */
[----:B------:R-:W-:Y:S01]  /*2ad0*/  FMUL.FTZ R138, R59, R132 ;  /* 0x000000843b8a7220 */ /* 0x000fe20000410000 */
[----:B------:R-:W-:-:S04]  /*2ae0*/  FMUL.FTZ R232, R57, R232 ;  /* 0x000000e839e87220 */ /* 0x000fc80000410000 */
[----:B------:R-:W-:Y:S01]  /*2af0*/  F2FP.F16.F32.PACK_AB R137, R138, R137 ;  /* 0x000000898a89723e */ /* 0x000fe200000000ff */
[----:B------:R-:W-:Y:S01]  /*2b00*/  FMUL.FTZ R138, R52, R176 ;  /* 0x000000b0348a7220 */ /* 0x000fe20000410000 */
[C---:B------:R-:W-:Y:S01]  /*2b10*/  FMUL.FTZ R198, R191.reuse, R142 ;  /* 0x0000008ebfc67220 */ /* 0x040fe20000410000 */
[----:B------:R-:W-:-:S03]  /*2b20*/  FMUL.FTZ R199, R191, R143 ;  /* 0x0000008fbfc77220 */ /* 0x000fc60000410000 */
[----:B------:R-:W-:Y:S01]  /*2b30*/  @P1 FADD.FTZ R198, R100, R198 ;  /* 0x000000c664c61221 */ /* 0x000fe20000010000 */
[----:B------:R-:W-:Y:S01]  /*2b40*/  @P1 FADD.FTZ R199, R101, R199 ;  /* 0x000000c765c71221 */ /* 0x000fe20000010000 */
[----:B----4-:R-:W-:Y:S01]  /*2b50*/  FFMA.FTZ R141, R215, R136, R141 ;  /* 0x00000088d78d7223 */ /* 0x010fe2000001008d */
[----:B------:R-:W-:-:S04]  /*2b60*/  FMUL.FTZ R136, R56, R215 ;  /* 0x000000d738887220 */ /* 0x000fc80000410000 */
[----:B------:R0:W-:Y:S01]  /*2b70*/  STL [R1+0x10], R141 ;  /* 0x0000108d01007387 */ /* 0x0001e20000100800 */
[----:B------:R-:W-:Y:S01]  /*2b80*/  F2FP.F16.F32.PACK_AB R136, R232, R136 ;  /* 0x00000088e888723e */ /* 0x000fe200000000ff */
[----:B0-----:R-:W-:-:S05]  /*2b90*/  FMUL.FTZ R141, R53, R177 ;  /* 0x000000b1358d7220 */ /* 0x001fca0000410000 */
[----:B------:R-:W-:Y:S02]  /*2ba0*/  F2FP.F16.F32.PACK_AB R138, R141, R138 ;  /* 0x0000008a8d8a723e */ /* 0x000fe400000000ff */
[----:B------:R-:W-:-:S05]  /*2bb0*/  LEA.HI.X R141, R214, UR17, RZ, 0x4, P5 ;  /* 0x00000011d68d7c11 */ /* 0x000fca000a8f24ff */
[----:B------:R0:W-:Y:S01]  /*2bc0*/  STG.E.128 desc[UR6][R140.64], R136 ;  /* 0x000000888c007986 */ /* 0x0001e2000c101d06 */
[----:B------:R-:W-:-:S04]  /*2bd0*/  FFMA.FTZ R215, R144, R169, R168 ;  /* 0x000000a990d77223 */ /* 0x000fc800000100a8 */
[----:B------:R-:W-:Y:S01]  /*2be0*/  FADD.FTZ R215, R226, -R215 ;  /* 0x800000d7e2d77221 */ /* 0x000fe20000010000 */
[----:B0-----:R-:W0:Y:S03]  /*2bf0*/  @P2 LDC.64 R136, c[0x0][0x308] ;  /* 0x0000c200ff882b82 */ /* 0x001e260000000a00 */
[C---:B------:R-:W-:Y:S01]  /*2c00*/  FMUL.FTZ R215, R191.reuse, R215 ;  /* 0x000000d7bfd77220 */ /* 0x040fe20000410000 */
[----:B------:R-:W-:-:S03]  /*2c10*/  FMUL.FTZ R214, R191, R145 ;  /* 0x00000091bfd67220 */ /* 0x000fc60000410000 */
[----:B------:R-:W-:Y:S01]  /*2c20*/  @P1 FADD.FTZ R215, R102, R215 ;  /* 0x000000d766d71221 */ /* 0x000fe20000010000 */
[----:B------:R-:W-:Y:S01]  /*2c30*/  @P1 FADD.FTZ R214, R103, R214 ;  /* 0x000000d667d61221 */ /* 0x000fe20000010000 */
[----:B------:R-:W-:-:S03]  /*2c40*/  IMAD.WIDE.U32 R140, R208, 0x10, R240 ;  /* 0x00000010d08c7825 */ /* 0x000fc600078e00f0 */
[----:B------:R-:W-:Y:S02]  /*2c50*/  SEL R138, R215, R126, P3 ;  /* 0x0000007ed78a7207 */ /* 0x000fe40001800000 */
[----:B------:R-:W-:Y:S01]  /*2c60*/  SEL R139, R214, R127, P3 ;  /* 0x0000007fd68b7207 */ /* 0x000fe20001800000 */
[----:B------:R-:W2:Y:S01]  /*2c70*/  LDG.E.128 R140, desc[UR6][R140.64] ;  /* 0x000000068c8c7981 */ /* 0x000ea2000c1e1d00 */
[----:B0-----:R-:W-:Y:S01]  /*2c80*/  @P2 IMAD.WIDE.U32 R144, R208, 0x20, R136 ;  /* 0x00000020d0902825 */ /* 0x001fe200078e0088 */
[----:B------:R-:W-:Y:S02]  /*2c90*/  SEL R136, R198, R124, P3 ;  /* 0x0000007cc6887207 */ /* 0x000fe40001800000 */
[----:B------:R-:W-:-:S05]  /*2ca0*/  SEL R137, R199, R125, P3 ;  /* 0x0000007dc7897207 */ /* 0x000fca0001800000 */
[----:B------:R0:W-:Y:S02]  /*2cb0*/  @P2 STG.E.128 desc[UR6][R144.64], R136 ;  /* 0x0000008890002986 */ /* 0x0001e4000c101d06 */
[----:B0-----:R-:W-:Y:S01]  /*2cc0*/  FFMA.FTZ R136, R219, R169, R168 ;  /* 0x000000a9db887223 */ /* 0x001fe200000100a8 */
[----:B------:R-:W-:-:S03]  /*2cd0*/  FADD.FTZ R219, R220, -R207 ;  /* 0x800000cfdcdb7221 */ /* 0x000fc60000010000 */
[----:B------:R-:W-:Y:S01]  /*2ce0*/  FADD.FTZ R136, R221, -R136 ;  /* 0x80000088dd887221 */ /* 0x000fe20000010000 */
[C---:B------:R-:W-:Y:S01]  /*2cf0*/  FMUL.FTZ R207, R191.reuse, R205 ;  /* 0x000000cdbfcf7220 */ /* 0x040fe20000410000 */
[C---:B------:R-:W-:Y:S02]  /*2d00*/  FMUL.FTZ R219, R191.reuse, R219 ;  /* 0x000000dbbfdb7220 */ /* 0x040fe40000410000 */
[----:B------:R-:W-:Y:S01]  /*2d10*/  FMUL.FTZ R218, R191, R136 ;  /* 0x00000088bfda7220 */ /* 0x000fe20000410000 */
[----:B------:R-:W-:Y:S01]  /*2d20*/  @P1 FADD.FTZ R207, R105, R207 ;  /* 0x000000cf69cf1221 */ /* 0x000fe20000010000 */
[----:B------:R-:W-:Y:S02]  /*2d30*/  @P1 FADD.FTZ R219, R106, R219 ;  /* 0x000000db6adb1221 */ /* 0x000fe40000010000 */
[----:B------:R-:W-:Y:S01]  /*2d40*/  @P1 FADD.FTZ R218, R107, R218 ;  /* 0x000000da6bda1221 */ /* 0x000fe20000010000 */
[----:B------:R-:W-:Y:S02]  /*2d50*/  SEL R136, R206, R128, P3 ;  /* 0x00000080ce887207 */ /* 0x000fe40001800000 */
[----:B------:R-:W-:-:S02]  /*2d60*/  SEL R137, R207, R129, P3 ;  /* 0x00000081cf897207 */ /* 0x000fc40001800000 */
[----:B------:R-:W-:Y:S02]  /*2d70*/  SEL R138, R219, R130, P3 ;  /* 0x00000082db8a7207 */ /* 0x000fe40001800000 */
[----:B------:R-:W-:Y:S01]  /*2d80*/  SEL R139, R218, R131, P3 ;  /* 0x00000083da8b7207 */ /* 0x000fe20001800000 */
[-C--:B------:R-:W-:Y:S01]  /*2d90*/  FMUL.FTZ R198, R198, R192.reuse ;  /* 0x000000c0c6c67220 */ /* 0x080fe20000410000 */
[-C--:B------:R-:W-:Y:S01]  /*2da0*/  FMUL.FTZ R199, R199, R192.reuse ;  /* 0x000000c0c7c77220 */ /* 0x080fe20000410000 */
[-C--:B------:R-:W-:Y:S01]  /*2db0*/  FMUL.FTZ R204, R215, R192.reuse ;  /* 0x000000c0d7cc7220 */ /* 0x080fe20000410000 */
[-C--:B------:R-:W-:Y:S01]  /*2dc0*/  FMUL.FTZ R205, R214, R192.reuse ;  /* 0x000000c0d6cd7220 */ /* 0x080fe20000410000 */
[----:B------:R0:W-:Y:S01]  /*2dd0*/  @P2 STG.E.128 desc[UR6][R144.64+0x10], R136 ;  /* 0x0000108890002986 */ /* 0x0001e2000c101d06 */
[-C--:B------:R-:W-:Y:S01]  /*2de0*/  FMUL.FTZ R214, R219, R192.reuse ;  /* 0x000000c0dbd67220 */ /* 0x080fe20000410000 */
[-C--:B------:R-:W-:Y:S01]  /*2df0*/  FMUL.FTZ R215, R218, R192.reuse ;  /* 0x000000c0dad77220 */ /* 0x080fe20000410000 */
[-C--:B------:R-:W-:Y:S01]  /*2e00*/  FMUL.FTZ R206, R206, R192.reuse ;  /* 0x000000c0cece7220 */ /* 0x080fe20000410000 */
[----:B------:R-:W-:Y:S01]  /*2e10*/  FMUL.FTZ R207, R207, R192 ;  /* 0x000000c0cfcf7220 */ /* 0x000fe20000410000 */
[----:B0-----:R-:W-:Y:S01]  /*2e20*/  FMUL.FTZ R136, R48, R198 ;  /* 0x000000c630887220 */ /* 0x001fe20000410000 */
[----:B------:R-:W-:Y:S01]  /*2e30*/  FMUL.FTZ R139, R49, R199 ;  /* 0x000000c7318b7220 */ /* 0x000fe20000410000 */
[----:B------:R-:W-:Y:S01]  /*2e40*/  FMUL.FTZ R137, R50, R204 ;  /* 0x000000cc32897220 */ /* 0x000fe20000410000 */
[----:B------:R-:W-:Y:S01]  /*2e50*/  FMUL.FTZ R138, R51, R205 ;  /* 0x000000cd338a7220 */ /* 0x000fe20000410000 */
[----:B------:R-:W-:-:S02]  /*2e60*/  FMUL.FTZ R144, R47, R215 ;  /* 0x000000d72f907220 */ /* 0x000fc40000410000 */
[----:B------:R-:W-:Y:S01]  /*2e70*/  F2FP.F16.F32.PACK_AB R136, R139, R136 ;  /* 0x000000888b88723e */ /* 0x000fe200000000ff */
[----:B------:R-:W-:Y:S01]  /*2e80*/  FMUL.FTZ R139, R46, R214 ;  /* 0x000000d62e8b7220 */ /* 0x000fe20000410000 */
[----:B------:R-:W-:Y:S01]  /*2e90*/  F2FP.F16.F32.PACK_AB R137, R138, R137 ;  /* 0x000000898a89723e */ /* 0x000fe200000000ff */
[----:B------:R-:W-:Y:S01]  /*2ea0*/  FMUL.FTZ R138, R44, R206 ;  /* 0x000000ce2c8a7220 */ /* 0x000fe20000410000 */
[----:B------:R-:W-:Y:S02]  /*2eb0*/  FMUL.FTZ R145, R45, R207 ;  /* 0x000000cf2d917220 */ /* 0x000fe40000410000 */
[----:B------:R-:W-:Y:S02]  /*2ec0*/  F2FP.F16.F32.PACK_AB R139, R144, R139 ;  /* 0x0000008b908b723e */ /* 0x000fe400000000ff */
[----:B------:R-:W-:Y:S02]  /*2ed0*/  LEA R144, P5, R208, UR16, 0x4 ;  /* 0x00000010d0907c11 */ /* 0x000fe4000f8a20ff */
[----:B------:R-:W-:-:S02]  /*2ee0*/  F2FP.F16.F32.PACK_AB R138, R145, R138 ;  /* 0x0000008a918a723e */ /* 0x000fc400000000ff */
        /* <DEDUP_REMOVED lines=9> */
[----:B------:R-:W3:Y:S04]  /*2f80*/  LDG.E.128 R136, desc[UR6][R136.64] ;  /* 0x0000000688887981 */ /* 0x000ee8000c1e1d00 */
[----:B------:R0:W-:Y:S04]  /*2f90*/  @P2 STG.E.128 desc[UR6][R160.64], R144 ;  /* 0x00000090a0002986 */ /* 0x0001e8000c101d06 */
[----:B------:R-:W-:Y:S01]  /*2fa0*/  STL [R1+0xc], R233 ;  /* 0x00000ce901007387 */ /* 0x000fe20000100800 */
[----:B0-----:R-:W-:Y:S02]  /*2fb0*/  SEL R144, R171, R128, P3 ;  /* 0x00000080ab907207 */ /* 0x001fe40001800000 */
[----:B------:R-:W-:-:S02]  /*2fc0*/  SEL R145, R172, R129, P3 ;  /* 0x00000081ac917207 */ /* 0x000fc40001800000 */
[C---:B------:R-:W-:Y:S02]  /*2fd0*/  SEL R146, R173.reuse, R130, P3 ;  /* 0x00000082ad927207 */ /* 0x040fe40001800000 */
[C---:B------:R-:W-:Y:S01]  /*2fe0*/  SEL R147, R170.reuse, R131, P3 ;  /* 0x00000083aa937207 */ /* 0x040fe20001800000 */
[-C--:B------:R-:W-:Y:S01]  /*2ff0*/  FMUL.FTZ R173, R173, R192.reuse ;  /* 0x000000c0adad7220 */ /* 0x080fe20000410000 */
[----:B------:R-:W-:-:S03]  /*3000*/  FMUL.FTZ R170, R170, R192 ;  /* 0x000000c0aaaa7220 */ /* 0x000fc60000410000 */
[----:B------:R0:W-:Y:S01]  /*3010*/  @P2 STG.E.128 desc[UR6][R160.64+0x10], R144 ;  /* 0x00001090a0002986 */ /* 0x0001e2000c101d06 */
[-C--:B------:R-:W-:Y:S01]  /*3020*/  FMUL.FTZ R171, R171, R192.reuse ;  /* 0x000000c0abab7220 */ /* 0x080fe20000410000 */
[----:B------:R-:W-:Y:S02]  /*3030*/  FMUL.FTZ R172, R172, R192 ;  /* 0x000000c0acac7220 */ /* 0x000fe40000410000 */
[----:B------:R-:W-:Y:S04]  /*3040*/  STL [R1+0x18], R239 ;  /* 0x000018ef01007387 */ /* 0x000fe80000100800 */
[----:B------:R-:W4:Y:S04]  /*3050*/  LDL.LU R224, [R1+0x64] ;  /* 0x0000640001e07983 */ /* 0x000f280000300800 */
[----:B------:R-:W4:Y:S04]  /*3060*/  LDL.LU R225, [R1+0x68] ;  /* 0x0000680001e17983 */ /* 0x000f280000300800 */
[----:B------:R-:W4:Y:S01]  /*3070*/  LDL.LU R226, [R1+0x5c] ;  /* 0x00005c0001e27983 */ /* 0x000f220000300800 */
[----:B0-----:R-:W-:Y:S01]  /*3080*/  FMUL.FTZ R144, R40, R200 ;  /* 0x000000c828907220 */ /* 0x001fe20000410000 */
[----:B------:R-:W-:Y:S01]  /*3090*/  FMUL.FTZ R147, R41, R201 ;  /* 0x000000c929937220 */ /* 0x000fe20000410000 */
[----:B------:R-:W-:Y:S01]  /*30a0*/  FMUL.FTZ R145, R42, R202 ;  /* 0x000000ca2a917220 */ /* 0x000fe20000410000 */
[----:B------:R-:W-:Y:S01]  /*30b0*/  FMUL.FTZ R146, R43, R203 ;  /* 0x000000cb2b927220 */ /* 0x000fe20000410000 */
[----:B------:R-:W-:Y:S01]  /*30c0*/  FMUL.FTZ R160, R39, R170 ;  /* 0x000000aa27a07220 */ /* 0x000fe20000410000 */
[----:B------:R-:W-:Y:S01]  /*30d0*/  FMUL.FTZ R161, R37, R172 ;  /* 0x000000ac25a17220 */ /* 0x000fe20000410000 */
[----:B------:R-:W-:Y:S01]  /*30e0*/  F2FP.F16.F32.PACK_AB R144, R147, R144 ;  /* 0x000000909390723e */ /* 0x000fe200000000ff */
[----:B------:R-:W-:Y:S01]  /*30f0*/  FMUL.FTZ R147, R38, R173 ;  /* 0x000000ad26937220 */ /* 0x000fe20000410000 */
[----:B------:R-:W-:Y:S01]  /*3100*/  F2FP.F16.F32.PACK_AB R145, R146, R145 ;  /* 0x000000919291723e */ /* 0x000fe200000000ff */
[----:B------:R-:W-:Y:S01]  /*3110*/  FMUL.FTZ R146, R36, R171 ;  /* 0x000000ab24927220 */ /* 0x000fe20000410000 */
[----:B------:R-:W4:Y:S02]  /*3120*/  LDL.LU R227, [R1+0x60] ;  /* 0x0000600001e37983 */ /* 0x000f240000300800 */
[----:B------:R-:W-:-:S02]  /*3130*/  F2FP.F16.F32.PACK_AB R147, R160, R147 ;  /* 0x00000093a093723e */ /* 0x000fc400000000ff */
[----:B------:R-:W-:Y:S01]  /*3140*/  LEA R160, P5, R196, UR16, 0x4 ;  /* 0x00000010c4a07c11 */ /* 0x000fe2000f8a20ff */
[----:B------:R-:W4:Y:S01]  /*3150*/  LDL.LU R220, [R1+0x54] ;  /* 0x0000540001dc7983 */ /* 0x000f220000300800 */
[----:B------:R-:W-:-:S03]  /*3160*/  F2FP.F16.F32.PACK_AB R146, R161, R146 ;  /* 0x00000092a192723e */ /* 0x000fc600000000ff */
[----:B------:R-:W4:Y:S01]  /*3170*/  LDL.LU R221, [R1+0x58] ;  /* 0x0000580001dd7983 */ /* 0x000f220000300800 */
[----:B------:R-:W-:-:S03]  /*3180*/  LEA.HI.X R161, R196, UR17, RZ, 0x4, P5 ;  /* 0x00000011c4a17c11 */ /* 0x000fc6000a8f24ff */
[----:B------:R-:W4:Y:S01]  /*3190*/  LDL.LU R219, [R1+0x4c] ;  /* 0x00004c0001db7983 */ /* 0x000f220000300800 */
[----:B------:R-:W-:-:S03]  /*31a0*/  IMAD.WIDE.U32 R164, R189, 0x10, R240 ;  /* 0x00000010bda47825 */ /* 0x000fc600078e00f0 */
[----:B------:R-:W4:Y:S04]  /*31b0*/  LDL.LU R218, [R1+0x50] ;  /* 0x0000500001da7983 */ /* 0x000f280000300800 */
[----:B------:R-:W4:Y:S04]  /*31c0*/  LDL.LU R175, [R1+0x44] ;  /* 0x0000440001af7983 */ /* 0x000f280000300800 */
[----:B------:R-:W3:Y:S04]  /*31d0*/  LDL.LU R174, [R1+0x48] ;  /* 0x0000480001ae7983 */ /* 0x000ee80000300800 */
[----:B------:R-:W4:Y:S01]  /*31e0*/  LDL.LU R196, [R1+0x3c] ;  /* 0x00003c0001c47983 */ /* 0x000f220000300800 */
[----:B------:R-:W-:-:S03]  /*31f0*/  FFMA.FTZ R152, R152, R169, R168 ;  /* 0x000000a998987223 */ /* 0x000fc600000100a8 */
[----:B------:R-:W4:Y:S01]  /*3200*/  LDL.LU R240, [R1+0x34] ;  /* 0x0000340001f07983 */ /* 0x000f220000300800 */
[----:B------:R-:W-:-:S03]  /*3210*/  FFMA.FTZ R155, R155, R169, R168 ;  /* 0x000000a99b9b7223 */ /* 0x000fc600000100a8 */
[----:B------:R-:W4:Y:S04]  /*3220*/  LDL.LU R241, [R1+0x40] ;  /* 0x0000400001f17983 */ /* 0x000f280000300800 */
[----:B------:R0:W-:Y:S01]  /*3230*/  STG.E.128 desc[UR6][R160.64], R144 ;  /* 0x00000090a0007986 */ /* 0x0001e2000c101d06 */
        /* <DEDUP_REMOVED lines=8> */
[----:B0-----:R-:W4:Y:S04]  /*32c0*/  LDL.LU R160, [R1+0x2c] ;  /* 0x00002c0001a07983 */ /* 0x001f280000300800 */
[----:B------:R-:W4:Y:S04]  /*32d0*/  LDL.LU R161, [R1+0x38] ;  /* 0x0000380001a17983 */ /* 0x000f280000300800 */
[----:B------:R0:W4:Y:S04]  /*32e0*/  LDG.E.128 R144, desc[UR6][R164.64] ;  /* 0x00000006a4907981 */ /* 0x000128000c1e1d00 */
[----:B------:R-:W0:Y:S04]  /*32f0*/  LDL.LU R164, [R1+0x24] ;  /* 0x0000240001a47983 */ /* 0x000e280000300800 */
[----:B------:R-:W4:Y:S04]  /*3300*/  LDL.LU R165, [R1+0x30] ;  /* 0x0000300001a57983 */ /* 0x000f280000300800 */
[----:B------:R-:W4:Y:S04]  /*3310*/  LDL.LU R169, [R1+0x1c] ;  /* 0x00001c0001a97983 */ /* 0x000f280000300800 */
[----:B------:R-:W4:Y:S04]  /*3320*/  LDL.LU R168, [R1+0x28] ;  /* 0x0000280001a87983 */ /* 0x000f280000300800 */
[----:B------:R-:W4:Y:S04]  /*3330*/  LDL.LU R167, [R1+0x20] ;  /* 0x0000200001a77983 */ /* 0x000f280000300800 */
[----:B------:R-:W4:Y:S01]  /*3340*/  LDL.LU R166, [R1+0x14] ;  /* 0x0000140001a67983 */ /* 0x000f220000300800 */
[----:B------:R-:W-:-:S02]  /*3350*/  HADD2.F32 R133, -RZ, R133.H1_H1 ;  /* 0x30000085ff857230 */ /* 0x000fc40000004100 */
[----:B------:R-:W-:Y:S01]  /*3360*/  FADD.FTZ R148, R153, -R148 ;  /* 0x8000009499947221 */ /* 0x000fe20000010000 */
[----:B------:R-:W-:Y:S01]  /*3370*/  FADD.FTZ R158, R158, -R151 ;  /* 0x800000979e9e7221 */ /* 0x000fe20000010000 */
[----:B------:R-:W-:Y:S02]  /*3380*/  HADD2.F32 R151, -RZ, R135.H0_H0 ;  /* 0x20000087ff977230 */ /* 0x000fe40000004100 */
[----:B------:R-:W-:Y:S01]  /*3390*/  FMUL.FTZ R152, R191, R152 ;  /* 0x00000098bf987220 */ /* 0x000fe20000410000 */
[----:B------:R-:W-:Y:S01]  /*33a0*/  FADD.FTZ R149, R163, -R149 ;  /* 0x80000095a3957221 */ /* 0x000fe20000010000 */
[----:B------:R-:W-:Y:S01]  /*33b0*/  FADD.FTZ R154, R157, -R154 ;  /* 0x8000009a9d9a7221 */ /* 0x000fe20000010000 */
[----:B------:R-:W-:Y:S01]  /*33c0*/  FADD.FTZ R150, R162, -R150 ;  /* 0x80000096a2967221 */ /* 0x000fe20000010000 */
[----:B------:R-:W-:Y:S01]  /*33d0*/  FADD.FTZ R156, R159, -R156 ;  /* 0x8000009c9f9c7221 */ /* 0x000fe20000010000 */
[----:B--2---:R-:W-:Y:S02]  /*33e0*/  HADD2.F32 R157, -RZ, R143.H0_H0 ;  /* 0x2000008fff9d7230 */ /* 0x004fe40000004100 */
[----:B------:R-:W-:Y:S01]  /*33f0*/  @P1 FADD.FTZ R152, R117, R152 ;  /* 0x0000009875981221 */ /* 0x000fe20000010000 */
[C---:B------:R-:W-:Y:S01]  /*3400*/  FMUL.FTZ R155, R191.reuse, R155 ;  /* 0x0000009bbf9b7220 */ /* 0x040fe20000410000 */
[C---:B------:R-:W-:Y:S01]  /*3410*/  FMUL.FTZ R156, R191.reuse, R156 ;  /* 0x0000009cbf9c7220 */ /* 0x040fe20000410000 */
[----:B------:R-:W-:-:S02]  /*3420*/  FMUL.FTZ R153, R191, R158 ;  /* 0x0000009ebf997220 */ /* 0x000fc40000410000 */
[----:B------:R-:W-:Y:S01]  /*3430*/  SEL R125, R152, R125, P3 ;  /* 0x0000007d987d7207 */ /* 0x000fe20001800000 */
[----:B------:R-:W-:Y:S01]  /*3440*/  @P1 FADD.FTZ R155, R118, R155 ;  /* 0x0000009b769b1221 */ /* 0x000fe20000010000 */
[----:B------:R-:W-:Y:S01]  /*3450*/  FMUL.FTZ R152, R152, R192 ;  /* 0x000000c098987220 */ /* 0x000fe20000410000 */
[----:B------:R-:W-:Y:S01]  /*3460*/  FMUL.FTZ R154, R191, R154 ;  /* 0x0000009abf9a7220 */ /* 0x000fe20000410000 */
[----:B------:R-:W-:Y:S01]  /*3470*/  @P1 FADD.FTZ R156, R121, R156 ;  /* 0x0000009c799c1221 */ /* 0x000fe20000010000 */
[----:B------:R-:W-:Y:S01]  /*3480*/  @P1 FADD.FTZ R153, R122, R153 ;  /* 0x000000997a991221 */ /* 0x000fe20000010000 */
[----:B------:R-:W-:Y:S01]  /*3490*/  SEL R126, R155, R126, P3 ;  /* 0x0000007e9b7e7207 */ /* 0x000fe20001800000 */
[----:B------:R-:W-:Y:S01]  /*34a0*/  @P1 FADD.FTZ R154, R123, R154 ;  /* 0x0000009a7b9a1221 */ /* 0x000fe20000010000 */
[-C--:B------:R-:W-:Y:S01]  /*34b0*/  FMUL.FTZ R155, R155, R192.reuse ;  /* 0x000000c09b9b7220 */ /* 0x080fe20000410000 */
[C---:B------:R-:W-:Y:S01]  /*34c0*/  SEL R129, R156.reuse, R129, P3 ;  /* 0x000000819c817207 */ /* 0x040fe20001800000 */
[----:B------:R-:W-:Y:S01]  /*34d0*/  FMUL.FTZ R156, R156, R192 ;  /* 0x000000c09c9c7220 */ /* 0x000fe20000410000 */
[C---:B------:R-:W-:Y:S01]  /*34e0*/  SEL R130, R153.reuse, R130, P3 ;  /* 0x0000008299827207 */ /* 0x040fe20001800000 */
[----:B------:R-:W-:Y:S01]  /*34f0*/  FMUL.FTZ R153, R153, R192 ;  /* 0x000000c099997220 */ /* 0x000fe20000410000 */
[----:B------:R-:W-:-:S02]  /*3500*/  SEL R131, R154, R131, P3 ;  /* 0x000000839a837207 */ /* 0x000fc40001800000 */
[----:B------:R-:W-:Y:S01]  /*3510*/  IADD3 R188, R188, UR18, RZ ;  /* 0x00000012bcbc7c10 */ /* 0x000fe2000fffe0ff */
[----:B---3--:R-:W-:Y:S01]  /*3520*/  FFMA.FTZ R174, R214, R157, R174 ;  /* 0x0000009dd6ae7223 */ /* 0x008fe200000100ae */
[----:B----4-:R-:W-:Y:S01]  /*3530*/  FFMA.FTZ R166, R132, R133, R166 ;  /* 0x0000008584a67223 */ /* 0x010fe200000100a6 */
[--C-:B------:R-:W-:Y:S02]  /*3540*/  HADD2.F32 R133, -RZ, R134.reuse.H0_H0 ;  /* 0x20000086ff857230 */ /* 0x100fe40000004100 */
[----:B------:R-:W-:Y:S02]  /*3550*/  HADD2.F32 R132, -RZ, R135.H1_H1 ;  /* 0x30000087ff847230 */ /* 0x000fe40000004100 */
[----:B------:R-:W-:Y:S02]  /*3560*/  HADD2.F32 R134, -RZ, R134.H1_H1 ;  /* 0x30000086ff867230 */ /* 0x000fe40000004100 */
[----:B------:R-:W-:Y:S01]  /*3570*/  FFMA.FTZ R167, R176, R133, R167 ;  /* 0x00000085b0a77223 */ /* 0x000fe200000100a7 */
[----:B0-----:R-:W-:Y:S01]  /*3580*/  FFMA.FTZ R164, R179, R132, R164 ;  /* 0x00000084b3a47223 */ /* 0x001fe200000100a4 */
[----:B------:R-:W-:-:S02]  /*3590*/  HADD2.F32 R132, -RZ, R141.H1_H1 ;  /* 0x3000008dff847230 */ /* 0x000fc40000004100 */
[----:B------:R-:W-:Y:S01]  /*35a0*/  FFMA.FTZ R169, R177, R134, R169 ;  /* 0x00000086b1a97223 */ /* 0x000fe200000100a9 */
[----:B------:R-:W-:Y:S02]  /*35b0*/  HADD2.F32 R134, -RZ, R143.H1_H1 ;  /* 0x3000008fff867230 */ /* 0x000fe40000004100 */
[----:B------:R-:W-:Y:S01]  /*35c0*/  FMUL.FTZ R135, R191, R148 ;  /* 0x00000094bf877220 */ /* 0x000fe20000410000 */
[----:B------:R-:W-:Y:S02]  /*35d0*/  HADD2.F32 R133, -RZ, R140.H0_H0 ;  /* 0x2000008cff857230 */ /* 0x000fe40000004100 */
[----:B------:R-:W-:Y:S01]  /*35e0*/  FFMA.FTZ R168, R178, R151, R168 ;  /* 0x00000097b2a87223 */ /* 0x000fe200000100a8 */
[----:B------:R-:W-:Y:S02]  /*35f0*/  HADD2.F32 R143, -RZ, R137.H0_H0 ;  /* 0x20000089ff8f7230 */ /* 0x000fe40000004100 */
[----:B------:R-:W-:Y:S01]  /*3600*/  FFMA.FTZ R240, R205, R132, R240 ;  /* 0x00000084cdf07223 */ /* 0x000fe200000100f0 */
[----:B------:R-:W-:Y:S01]  /*3610*/  FMUL.FTZ R148, R191, R149 ;  /* 0x00000095bf947220 */ /* 0x000fe20000410000 */
[----:B------:R-:W-:-:S02]  /*3620*/  HADD2.F32 R151, -RZ, R141.H0_H0 ;  /* 0x2000008dff977230 */ /* 0x000fc40000004100 */
[----:B------:R-:W-:Y:S01]  /*3630*/  FFMA.FTZ R175, R215, R134, R175 ;  /* 0x00000086d7af7223 */ /* 0x000fe200000100af */
[----:B------:R-:W-:Y:S02]  /*3640*/  HADD2.F32 R132, -RZ, R137.H1_H1 ;  /* 0x30000089ff847230 */ /* 0x000fe40000004100 */
[----:B------:R-:W-:Y:S01]  /*3650*/  @P1 FADD.FTZ R135, R116, R135 ;  /* 0x0000008774871221 */ /* 0x000fe20000010000 */
[----:B------:R-:W-:Y:S01]  /*3660*/  FMUL.FTZ R149, R191, R150 ;  /* 0x00000096bf957220 */ /* 0x000fe20000410000 */
[----:B------:R-:W-:Y:S02]  /*3670*/  HADD2.F32 R141, -RZ, R142.H0_H0 ;  /* 0x2000008eff8d7230 */ /* 0x000fe40000004100 */
[----:B------:R-:W-:Y:S01]  /*3680*/  FFMA.FTZ R165, R198, R133, R165 ;  /* 0x00000085c6a57223 */ /* 0x000fe200000100a5 */
[--C-:B------:R-:W-:Y:S02]  /*3690*/  HADD2.F32 R134, -RZ, R138.reuse.H0_H0 ;  /* 0x2000008aff867230 */ /* 0x100fe40000004100 */
[----:B------:R-:W-:-:S02]  /*36a0*/  HADD2.F32 R137, -RZ, R138.H1_H1 ;  /* 0x3000008aff897230 */ /* 0x000fc40000004100 */
[----:B------:R-:W-:Y:S01]  /*36b0*/  FFMA.FTZ R221, R202, R143, R221 ;  /* 0x0000008fcadd7223 */ /* 0x000fe200000100dd */
[----:B------:R-:W-:Y:S02]  /*36c0*/  HADD2.F32 R133, -RZ, R136.H0_H0 ;  /* 0x20000088ff857230 */ /* 0x000fe40000004100 */
[--C-:B------:R-:W-:Y:S02]  /*36d0*/  HADD2.F32 R138, -RZ, R139.reuse.H0_H0 ;  /* 0x2000008bff8a7230 */ /* 0x100fe40000004100 */
[----:B------:R-:W-:Y:S01]  /*36e0*/  @P1 FADD.FTZ R148, R119, R148 ;  /* 0x0000009477941221 */ /* 0x000fe20000010000 */
[----:B------:R-:W-:Y:S01]  /*36f0*/  FMUL.FTZ R143, R135, R192 ;  /* 0x000000c0878f7220 */ /* 0x000fe20000410000 */
[----:B------:R-:W-:Y:S01]  /*3700*/  @P1 FADD.FTZ R149, R120, R149 ;  /* 0x0000009578951221 */ /* 0x000fe20000010000 */
[----:B------:R-:W-:Y:S02]  /*3710*/  HADD2.F32 R140, -RZ, R140.H1_H1 ;  /* 0x3000008cff8c7230 */ /* 0x000fe40000004100 */
[----:B------:R-:W-:Y:S01]  /*3720*/  FFMA.FTZ R241, R206, R141, R241 ;  /* 0x0000008dcef17223 */ /* 0x000fe200000100f1 */
[----:B------:R-:W-:-:S02]  /*3730*/  HADD2.F32 R141, -RZ, R139.H1_H1 ;  /* 0x3000008bff8d7230 */ /* 0x000fc40000004100 */
[----:B------:R-:W-:Y:S01]  /*3740*/  FFMA.FTZ R218, R200, R133, R218 ;  /* 0x00000085c8da7223 */ /* 0x000fe200000100da */
[----:B------:R-:W-:Y:S01]  /*3750*/  FFMA.FTZ R220, R203, R132, R220 ;  /* 0x00000084cbdc7223 */ /* 0x000fe200000100dc */
[----:B------:R-:W-:Y:S01]  /*3760*/  FFMA.FTZ R225, R173, R138, R225 ;  /* 0x0000008aade17223 */ /* 0x000fe200000100e1 */
[----:B------:R-:W-:Y:S01]  /*3770*/  FMUL.FTZ R132, R32, R143 ;  /* 0x0000008f20847220 */ /* 0x000fe20000410000 */
[----:B------:R-:W0:Y:S01]  /*3780*/  @P2 LDC.64 R138, c[0x0][0x308] ;  /* 0x0000c200ff8a2b82 */ /* 0x000e220000000a00 */
[----:B------:R-:W-:Y:S01]  /*3790*/  FMUL.FTZ R133, R33, R152 ;  /* 0x0000009821857220 */ /* 0x000fe20000410000 */
[C---:B------:R-:W-:Y:S01]  /*37a0*/  SEL R127, R148.reuse, R127, P3 ;  /* 0x0000007f947f7207 */ /* 0x040fe20001800000 */
[----:B------:R1:W-:Y:S01]  /*37b0*/  STL [R1+0x14], R166 ;  /* 0x000014a601007387 */ /* 0x0003e20000100800 */
[----:B------:R-:W-:Y:S02]  /*37c0*/  HADD2.F32 R142, -RZ, R142.H1_H1 ;  /* 0x3000008eff8e7230 */ /* 0x000fe40000004100 */
[----:B------:R-:W-:Y:S01]  /*37d0*/  FMUL.FTZ R148, R148, R192 ;  /* 0x000000c094947220 */ /* 0x000fe20000410000 */
[----:B------:R-:W-:Y:S01]  /*37e0*/  SEL R128, R149, R128, P3 ;  /* 0x0000008095807207 */ /* 0x000fe20001800000 */
[----:B------:R1:W-:Y:S01]  /*37f0*/  STL [R1+0x20], R167 ;  /* 0x000020a701007387 */ /* 0x0003e20000100800 */
[----:B------:R-:W-:Y:S01]  /*3800*/  FFMA.FTZ R160, R199, R140, R160 ;  /* 0x0000008cc7a07223 */ /* 0x000fe200000100a0 */
[----:B------:R-:W-:Y:S01]  /*3810*/  FMUL.FTZ R149, R149, R192 ;  /* 0x000000c095957220 */ /* 0x000fe20000410000 */
[----:B------:R-:W-:Y:S01]  /*3820*/  FFMA.FTZ R161, R204, R151, R161 ;  /* 0x00000097cca17223 */ /* 0x000fe200000100a1 */
[----:B------:R1:W-:Y:S01]  /*3830*/  STL [R1+0x1c], R169 ;  /* 0x00001ca901007387 */ /* 0x0003e20000100800 */
[----:B------:R-:W-:Y:S01]  /*3840*/  FFMA.FTZ R227, R171, R134, R227 ;  /* 0x00000086abe37223 */ /* 0x000fe200000100e3 */
[----:B------:R-:W-:Y:S01]  /*3850*/  FMUL.FTZ R192, R154, R192 ;  /* 0x000000c09ac07220 */ /* 0x000fe20000410000 */
[----:B------:R-:W-:Y:S01]  /*3860*/  F2FP.F16.F32.PACK_AB R132, R133, R132 ;  /* 0x000000848584723e */ /* 0x000fe200000000ff */
[----:B------:R1:W-:Y:S01]  /*3870*/  STL [R1+0x28], R168 ;  /* 0x000028a801007387 */ /* 0x0003e20000100800 */
[----:B------:R-:W-:Y:S01]  /*3880*/  HADD2.F32 R136, -RZ, R136.H1_H1 ;  /* 0x30000088ff887230 */ /* 0x000fe20000004100 */
[----:B------:R-:W-:Y:S01]  /*3890*/  SEL R124, R135, R124, P3 ;  /* 0x0000007c877c7207 */ /* 0x000fe20001800000 */
[----:B------:R-:W-:Y:S01]  /*38a0*/  FMUL.FTZ R133, R34, R155 ;  /* 0x0000009b22857220 */ /* 0x000fe20000410000 */
[----:B------:R1:W-:Y:S01]  /*38b0*/  STL [R1+0x24], R164 ;  /* 0x000024a401007387 */ /* 0x0003e20000100800 */
[----:B------:R-:W-:Y:S01]  /*38c0*/  FMUL.FTZ R134, R35, R148 ;  /* 0x0000009423867220 */ /* 0x000fe20000410000 */
[----:B------:R-:W-:Y:S01]  /*38d0*/  FFMA.FTZ R196, R207, R142, R196 ;  /* 0x0000008ecfc47223 */ /* 0x000fe200000100c4 */
[----:B------:R-:W-:Y:S01]  /*38e0*/  FMUL.FTZ R135, R28, R149 ;  /* 0x000000951c877220 */ /* 0x000fe20000410000 */
[----:B------:R1:W-:Y:S01]  /*38f0*/  STL [R1+0x30], R165 ;  /* 0x000030a501007387 */ /* 0x0003e20000100800 */
[----:B------:R-:W-:Y:S01]  /*3900*/  FMUL.FTZ R140, R29, R156 ;  /* 0x0000009c1d8c7220 */ /* 0x000fe20000410000 */
[----:B------:R-:W-:Y:S01]  /*3910*/  FMUL.FTZ R142, R30, R153 ;  /* 0x000000991e8e7220 */ /* 0x000fe20000410000 */
[----:B------:R-:W-:Y:S01]  /*3920*/  FMUL.FTZ R151, R31, R192 ;  /* 0x000000c01f977220 */ /* 0x000fe20000410000 */
[----:B------:R1:W-:Y:S01]  /*3930*/  STL [R1+0x2c], R160 ;  /* 0x00002ca001007387 */ /* 0x0003e20000100800 */
[----:B------:R-:W-:Y:S01]  /*3940*/  FFMA.FTZ R219, R201, R136, R219 ;  /* 0x00000088c9db7223 */ /* 0x000fe200000100db */
[----:B------:R-:W-:-:S02]  /*3950*/  F2FP.F16.F32.PACK_AB R133, R134, R133 ;  /* 0x000000858685723e */ /* 0x000fc400000000ff */
[----:B------:R1:W-:Y:S01]  /*3960*/  STL [R1+0x38], R161 ;  /* 0x000038a101007387 */ /* 0x0003e20000100800 */
[----:B------:R-:W-:-:S03]  /*3970*/  F2FP.F16.F32.PACK_AB R134, R140, R135 ;  /* 0x000000878c86723e */ /* 0x000fc600000000ff */
[----:B------:R1:W-:Y:S01]  /*3980*/  STL [R1+0x34], R240 ;  /* 0x000034f001007387 */ /* 0x0003e20000100800 */
[----:B------:R-:W-:Y:S01]  /*3990*/  FFMA.FTZ R224, R170, R141, R224 ;  /* 0x0000008daae07223 */ /* 0x000fe200000100e0 */
[--C-:B------:R-:W-:Y:S02]  /*39a0*/  HADD2.F32 R140, -RZ, R144.reuse.H0_H0 ;  /* 0x20000090ff8c7230 */ /* 0x100fe40000004100 */
[----:B------:R1:W-:Y:S01]  /*39b0*/  STL [R1+0x40], R241 ;  /* 0x000040f101007387 */ /* 0x0003e20000100800 */
[----:B------:R-:W-:Y:S01]  /*39c0*/  F2FP.F16.F32.PACK_AB R135, R151, R142 ;  /* 0x0000008e9787723e */ /* 0x000fe200000000ff */
[----:B------:R-:W-:Y:S02]  /*39d0*/  HADD2.F32 R141, -RZ, R144.H1_H1 ;  /* 0x30000090ff8d7230 */ /* 0x000fe40000004100 */
[----:B------:R1:W-:Y:S01]  /*39e0*/  STL [R1+0x3c], R196 ;  /* 0x00003cc401007387 */ /* 0x0003e20000100800 */
[----:B------:R-:W-:Y:S01]  /*39f0*/  FFMA.FTZ R226, R172, R137, R226 ;  /* 0x00000089ace27223 */ /* 0x000fe200000100e2 */
[----:B------:R-:W-:-:S02]  /*3a00*/  HADD2.F32 R142, -RZ, R145.H0_H0 ;  /* 0x20000091ff8e7230 */ /* 0x000fc40000004100 */
[----:B------:R1:W-:Y:S01]  /*3a10*/  STL [R1+0x48], R174 ;  /* 0x000048ae01007387 */ /* 0x0003e20000100800 */
[----:B------:R-:W-:-:S03]  /*3a20*/  HADD2.F32 R145, -RZ, R145.H1_H1 ;  /* 0x30000091ff917230 */ /* 0x000fc60000004100 */
[----:B------:R1:W-:Y:S01]  /*3a30*/  STL [R1+0x44], R175 ;  /* 0x000044af01007387 */ /* 0x0003e20000100800 */
[----:B------:R-:W-:-:S03]  /*3a40*/  HADD2.F32 R144, -RZ, R146.H0_H0 ;  /* 0x20000092ff907230 */ /* 0x000fc60000004100 */
[----:B------:R1:W-:Y:S01]  /*3a50*/  STL [R1+0x50], R218 ;  /* 0x000050da01007387 */ /* 0x0003e20000100800 */
[----:B------:R-:W-:Y:S02]  /*3a60*/  HADD2.F32 R151, -RZ, R146.H1_H1 ;  /* 0x30000092ff977230 */ /* 0x000fe40000004100 */
[----:B------:R-:W-:Y:S01]  /*3a70*/  FFMA.FTZ R230, R143, R140, R230 ;  /* 0x0000008c8fe67223 */ /* 0x000fe200000100e6 */
[----:B------:R1:W-:Y:S01]  /*3a80*/  STL [R1+0x4c], R219 ;  /* 0x00004cdb01007387 */ /* 0x0003e20000100800 */
[--C-:B------:R-:W-:Y:S02]  /*3a90*/  HADD2.F32 R146, -RZ, R147.reuse.H0_H0 ;  /* 0x20000093ff927230 */ /* 0x100fe40000004100 */
[----:B------:R-:W-:Y:S01]  /*3aa0*/  FFMA.FTZ R231, R152, R141, R231 ;  /* 0x0000008d98e77223 */ /* 0x000fe200000100e7 */
[----:B------:R1:W-:Y:S01]  /*3ab0*/  STL [R1+0x58], R221 ;  /* 0x000058dd01007387 */ /* 0x0003e20000100800 */
[----:B------:R-:W-:Y:S02]  /*3ac0*/  HADD2.F32 R147, -RZ, R147.H1_H1 ;  /* 0x30000093ff937230 */ /* 0x000fe40000004100 */
[----:B------:R-:W-:Y:S01]  /*3ad0*/  FFMA.FTZ R228, R155, R142, R228 ;  /* 0x0000008e9be47223 */ /* 0x000fe200000100e4 */
[----:B------:R1:W-:Y:S01]  /*3ae0*/  STL [R1+0x54], R220 ;  /* 0x000054dc01007387 */ /* 0x0003e20000100800 */
[----:B------:R-:W-:Y:S01]  /*3af0*/  LEA R136, P1, R189, UR16, 0x4 ;  /* 0x00000010bd887c11 */ /* 0x000fe2000f8220ff */
[----:B------:R-:W-:-:S02]  /*3b00*/  FFMA.FTZ R229, R148, R145, R229 ;  /* 0x0000009194e57223 */ /* 0x000fc400000100e5 */
[----:B------:R1:W-:Y:S01]  /*3b10*/  STL [R1+0x60], R227 ;  /* 0x000060e301007387 */ /* 0x0003e20000100800 */
[----:B------:R-:W-:-:S03]  /*3b20*/  FFMA.FTZ R246, R149, R144, R246 ;  /* 0x0000009095f67223 */ /* 0x000fc600000100f6 */
[----:B------:R1:W-:Y:S01]  /*3b30*/  STL [R1+0x5c], R226 ;  /* 0x00005ce201007387 */ /* 0x0003e20000100800 */
[----:B------:R-:W-:-:S03]  /*3b40*/  FFMA.FTZ R245, R156, R151, R245 ;  /* 0x000000979cf57223 */ /* 0x000fc600000100f5 */
[----:B------:R1:W-:Y:S01]  /*3b50*/  STL [R1+0x68], R225 ;  /* 0x000068e101007387 */ /* 0x0003e20000100800 */
[----:B0-----:R-:W-:-:S04]  /*3b60*/  @P2 IMAD.WIDE.U32 R138, R189, 0x20, R138 ;  /* 0x00000020bd8a2825 */ /* 0x001fc800078e008a */
[----:B------:R-:W-:Y:S01]  /*3b70*/  FFMA.FTZ R242, R192, R147, R242 ;  /* 0x00000093c0f27223 */ /* 0x000fe200000100f2 */
[----:B------:R1:W-:Y:S01]  /*3b80*/  STL [R1+0x64], R224 ;  /* 0x000064e001007387 */ /* 0x0003e20000100800 */
[----:B------:R-:W-:Y:S01]  /*3b90*/  LEA.HI.X R137, R189, UR17, RZ, 0x4, P1 ;  /* 0x00000011bd897c11 */ /* 0x000fe200088f24ff */
[----:B------:R-:W-:Y:S02]  /*3ba0*/  FFMA.FTZ R244, R153, R146, R244 ;  /* 0x0000009299f47223 */ /* 0x000fe400000100f4 */
[----:B------:R1:W-:Y:S04]  /*3bb0*/  STL [R1+0x70], R230 ;  /* 0x000070e601007387 */ /* 0x0003e80000100800 */
[----:B------:R1:W-:Y:S04]  /*3bc0*/  STL [R1+0x6c], R231 ;  /* 0x00006ce701007387 */ /* 0x0003e80000100800 */
[----:B------:R1:W-:Y:S04]  /*3bd0*/  STL [R1+0x78], R228 ;  /* 0x000078e401007387 */ /* 0x0003e80000100800 */
[----:B------:R1:W-:Y:S04]  /*3be0*/  STL [R1+0x74], R229 ;  /* 0x000074e501007387 */ /* 0x0003e80000100800 */
[----:B------:R1:W-:Y:S04]  /*3bf0*/  STL [R1+0x80], R246 ;  /* 0x000080f601007387 */ /* 0x0003e80000100800 */
[----:B------:R1:W-:Y:S04]  /*3c00*/  STL [R1+0x7c], R245 ;  /* 0x00007cf501007387 */ /* 0x0003e80000100800 */
[----:B------:R1:W-:Y:S04]  /*3c10*/  @P2 STG.E.128 desc[UR6][R138.64], R124 ;  /* 0x0000007c8a002986 */ /* 0x0003e8000c101d06 */
[----:B------:R1:W-:Y:S04]  /*3c20*/  @P2 STG.E.128 desc[UR6][R138.64+0x10], R128 ;  /* 0x000010808a002986 */ /* 0x0003e8000c101d06 */
[----:B------:R1:W-:Y:S04]  /*3c30*/  STL [R1+0x84], R242 ;  /* 0x000084f201007387 */ /* 0x0003e80000100800 */
[----:B------:R1:W-:Y:S04]  /*3c40*/  STG.E.128 desc[UR6][R136.64], R132 ;  /* 0x0000008488007986 */ /* 0x0003e8000c101d06 */
[----:B------:R1:W-:Y:S01]  /*3c50*/  STL [R1+0x88], R244 ;  /* 0x000088f401007387 */ /* 0x0003e20000100800 */
[----:B------:R-:W-:-:S02]  /*3c60*/  ISETP.GE.AND P1, PT, R188, UR19, PT ;  /* 0x00000013bc007c0c */ /* 0x000fc4000bf26270 */
[----:B------:R-:W-:-:S11]  /*3c70*/  SEL R215, RZ, 0x1, P4 ;  /* 0x00000001ffd77807 */ /* 0x000fd60002000000 */
[----:B-1----:R-:W-:Y:S05]  /*3c80*/  @!P1 BRA `(.L_x_10024) ;  /* 0xffffffcc00649947 */ /* 0x002fea000383ffff */
[----:B------:R0:W5:Y:S01]  /*3c90*/  LDL.LU R36, [R1] ;  /* 0x0000000001247983 */ /* 0x0001620000300800 */
[----:B------:R-:W-:Y:S02]  /*3ca0*/  MOV R40, R21 ;  /* 0x0000001500287202 */ /* 0x000fe40000000f00 */
        /* <DEDUP_REMOVED lines=79> */
.L_x_10021:
        /* <DEDUP_REMOVED lines=38> */
.L_x_10022:
[----:B------:R-:W-:Y:S01]  /*4400*/  HFMA2.MMA R169, -RZ, RZ, 0, 9.5367431640625e-07 ;  /* 0x00000010ffa97435 */ /* 0x000fe200000001ff */
[----:B------:R-:W-:Y:S02]  /*4410*/  MOV R239, R132 ;  /* 0x0000008400ef7202 */ /* 0x000fe40000000f00 */
[----:B------:R-:W-:Y:S02]  /*4420*/  MOV R168, 0x1f ;  /* 0x0000001f00a87802 */ /* 0x000fe40000000f00 */
[----:B------:R-:W-:-:S07]  /*4430*/  MOV R134, 0xffffffff ;  /* 0xffffffff00867802 */ /* 0x000fce0000000f00 */
[----:B-----5:R-:W-:Y:S05]  /*4440*/  WARPSYNC.COLLECTIVE R134, `(.L_x_10025) ;  /* 0x0000000086087348 */ /* 0x020fea0003c00000 */
[----:B------:R0:W1:Y:S02]  /*4450*/  SHFL.DOWN P3, R240, R239, R169, R168 ;  /* 0x080000a9eff07389 */ /* 0x00006400000600a8 */
[----:B01---5:R-:W-:Y:S01]  /*4460*/  ENDCOLLECTIVE ;  /* 0x000000000000791b */ /* 0x023fe20003800000 */
.L_x_10025:
[----:B------:R-:W-:Y:S01]  /*4470*/  MOV R239, R133 ;  /* 0x0000008500ef7202 */ /* 0x000fe20000000f00 */
[----:B------:R-:W-:-:S07]  /*4480*/  FADD.FTZ R132, R132, R240 ;  /* 0x000000f084847221 */ /* 0x000fce0000010000 */
[----:B------:R-:W-:Y:S05]  /*4490*/  WARPSYNC.COLLECTIVE R134, `(.L_x_10026) ;  /* 0x0000000086087348 */ /* 0x000fea0003c00000 */
[----:B------:R0:W1:Y:S02]  /*44a0*/  SHFL.DOWN P3, R240, R239, R169, R168 ;  /* 0x080000a9eff07389 */ /* 0x00006400000600a8 */
[----:B01----:R-:W-:Y:S01]  /*44b0*/  ENDCOLLECTIVE ;  /* 0x000000000000791b */ /* 0x003fe20003800000 */
.L_x_10026:
[----:B------:R-:W-:Y:S01]  /*44c0*/  HFMA2.MMA R169, -RZ, RZ, 0, 4.76837158203125e-07 ;  /* 0x00000008ffa97435 */ /* 0x000fe200000001ff */
[----:B------:R-:W-:Y:S01]  /*44d0*/  MOV R239, R132 ;  /* 0x0000008400ef7202 */ /* 0x000fe20000000f00 */
[----:B------:R-:W-:-:S09]  /*44e0*/  FADD.FTZ R133, R133, R240 ;  /* 0x000000f085857221 */ /* 0x000fd20000010000 */
[----:B------:R-:W-:Y:S05]  /*44f0*/  WARPSYNC.COLLECTIVE R134, `(.L_x_10027) ;  /* 0x0000000086087348 */ /* 0x000fea0003c00000 */
[----:B------:R0:W1:Y:S02]  /*4500*/  SHFL.DOWN P3, R240, R239, R169, R168 ;  /* 0x080000a9eff07389 */ /* 0x00006400000600a8 */
[----:B01----:R-:W-:Y:S01]  /*4510*/  ENDCOLLECTIVE ;  /* 0x000000000000791b */ /* 0x003fe20003800000 */
.L_x_10027:
[----:B------:R-:W-:Y:S01]  /*4520*/  MOV R239, R133 ;  /* 0x0000008500ef7202 */ /* 0x000fe20000000f00 */
[----:B------:R-:W-:-:S07]  /*4530*/  FADD.FTZ R132, R132, R240 ;  /* 0x000000f084847221 */ /* 0x000fce0000010000 */
[----:B------:R-:W-:Y:S05]  /*4540*/  WARPSYNC.COLLECTIVE R134, `(.L_x_10028) ;  /* 0x0000000086087348 */ /* 0x000fea0003c00000 */
[----:B------:R0:W1:Y:S02]  /*4550*/  SHFL.DOWN P3, R240, R239, R169, R168 ;  /* 0x080000a9eff07389 */ /* 0x00006400000600a8 */
[----:B01----:R-:W-:Y:S01]  /*4560*/  ENDCOLLECTIVE ;  /* 0x000000000000791b */ /* 0x003fe20003800000 */
.L_x_10028:
[----:B------:R-:W-:Y:S01]  /*4570*/  HFMA2.MMA R169, -RZ, RZ, 0, 2.384185791015625e-07 ;  /* 0x00000004ffa97435 */ /* 0x000fe200000001ff */
[----:B------:R-:W-:Y:S01]  /*4580*/  MOV R239, R132 ;  /* 0x0000008400ef7202 */ /* 0x000fe20000000f00 */
[----:B------:R-:W-:-:S09]  /*4590*/  FADD.FTZ R133, R133, R240 ;  /* 0x000000f085857221 */ /* 0x000fd20000010000 */
[----:B------:R-:W-:Y:S05]  /*45a0*/  WARPSYNC.COLLECTIVE R134, `(.L_x_10029) ;  /* 0x0000000086087348 */ /* 0x000fea0003c00000 */
[----:B------:R0:W1:Y:S02]  /*45b0*/  SHFL.DOWN P3, R240, R239, R169, R168 ;  /* 0x080000a9eff07389 */ /* 0x00006400000600a8 */
[----:B01----:R-:W-:Y:S01]  /*45c0*/  ENDCOLLECTIVE ;  /* 0x000000000000791b */ /* 0x003fe20003800000 */
.L_x_10029:
[----:B------:R-:W-:Y:S01]  /*45d0*/  MOV R239, R133 ;  /* 0x0000008500ef7202 */ /* 0x000fe20000000f00 */
[----:B------:R-:W-:-:S07]  /*45e0*/  FADD.FTZ R132, R132, R240 ;  /* 0x000000f084847221 */ /* 0x000fce0000010000 */
[----:B------:R-:W-:Y:S05]  /*45f0*/  WARPSYNC.COLLECTIVE R134, `(.L_x_10030) ;  /* 0x0000000086087348 */ /* 0x000fea0003c00000 */
[----:B------:R0:W1:Y:S02]  /*4600*/  SHFL.DOWN P3, R240, R239, R169, R168 ;  /* 0x080000a9eff07389 */ /* 0x00006400000600a8 */
[----:B01----:R-:W-:Y:S01]  /*4610*/  ENDCOLLECTIVE ;  /* 0x000000000000791b */ /* 0x003fe20003800000 */
.L_x_10030:
[----:B------:R-:W-:Y:S01]  /*4620*/  HFMA2.MMA R169, -RZ, RZ, 0, 1.1920928955078125e-07 ;  /* 0x00000002ffa97435 */ /* 0x000fe200000001ff */
[----:B------:R-:W-:Y:S01]  /*4630*/  MOV R239, R132 ;  /* 0x0000008400ef7202 */ /* 0x000fe20000000f00 */
[----:B------:R-:W-:-:S09]  /*4640*/  FADD.FTZ R133, R133, R240 ;  /* 0x000000f085857221 */ /* 0x000fd20000010000 */
[----:B------:R-:W-:Y:S05]  /*4650*/  WARPSYNC.COLLECTIVE R134, `(.L_x_10031) ;  /* 0x0000000086087348 */ /* 0x000fea0003c00000 */
[----:B------:R0:W1:Y:S02]  /*4660*/  SHFL.DOWN P3, R240, R239, R169, R168 ;  /* 0x080000a9eff07389 */ /* 0x00006400000600a8 */
[----:B01----:R-:W-:Y:S01]  /*4670*/  ENDCOLLECTIVE ;  /* 0x000000000000791b */ /* 0x003fe20003800000 */
.L_x_10031:
[----:B------:R-:W-:Y:S01]  /*4680*/  MOV R239, R133 ;  /* 0x0000008500ef7202 */ /* 0x000fe20000000f00 */
[----:B------:R-:W-:-:S07]  /*4690*/  FADD.FTZ R132, R132, R240 ;  /* 0x000000f084847221 */ /* 0x000fce0000010000 */
[----:B------:R-:W-:Y:S05]  /*46a0*/  WARPSYNC.COLLECTIVE R134, `(.L_x_10032) ;  /* 0x0000000086087348 */ /* 0x000fea0003c00000 */
[----:B------:R0:W1:Y:S02]  /*46b0*/  SHFL.DOWN P3, R240, R239, R169, R168 ;  /* 0x080000a9eff07389 */ /* 0x00006400000600a8 */
[----:B01----:R-:W-:Y:S01]  /*46c0*/  ENDCOLLECTIVE ;  /* 0x000000000000791b */ /* 0x003fe20003800000 */
.L_x_10032:
[----:B------:R-:W-:Y:S01]  /*46d0*/  HFMA2.MMA R169, -RZ, RZ, 0, 5.9604644775390625e-08 ;  /* 0x00000001ffa97435 */ /* 0x000fe200000001ff */
[----:B------:R-:W-:Y:S01]  /*46e0*/  MOV R239, R132 ;  /* 0x0000008400ef7202 */ /* 0x000fe20000000f00 */
[----:B------:R-:W-:-:S09]  /*46f0*/  FADD.FTZ R133, R133, R240 ;  /* 0x000000f085857221 */ /* 0x000fd20000010000 */
[----:B------:R-:W-:Y:S05]  /*4700*/  WARPSYNC.COLLECTIVE R134, `(.L_x_10033) ;  /* 0x0000000086087348 */ /* 0x000fea0003c00000 */
[----:B------:R0:W1:Y:S02]  /*4710*/  SHFL.DOWN P3, R240, R239, R169, R168 ;  /* 0x080000a9eff07389 */ /* 0x00006400000600a8 */
[----:B01----:R-:W-:Y:S01]  /*4720*/  ENDCOLLECTIVE ;  /* 0x000000000000791b */ /* 0x003fe20003800000 */
.L_x_10033:
[----:B------:R-:W-:Y:S02]  /*4730*/  MOV R239, R133 ;  /* 0x0000008500ef7202 */ /* 0x000fe40000000f00 */
[----:B------:R-:W-:-:S07]  /*4740*/  MOV R135, R240 ;  /* 0x000000f000877202 */ /* 0x000fce0000000f00 */
[----:B------:R-:W-:Y:S05]  /*4750*/  WARPSYNC.COLLECTIVE R134, `(.L_x_10034) ;  /* 0x0000000086087348 */ /* 0x000fea0003c00000 */
[----:B------:R0:W1:Y:S02]  /*4760*/  SHFL.DOWN P3, R240, R239, R169, R168 ;  /* 0x080000a9eff07389 */ /* 0x00006400000600a8 */
[----:B01----:R-:W-:Y:S01]  /*4770*/  ENDCOLLECTIVE ;  /* 0x000000000000791b */ /* 0x003fe20003800000 */
.L_x_10034:
[----:B------:R-:W-:Y:S01]  /*4780*/  MOV R134, R240 ;  /* 0x000000f000867202 */ /* 0x000fe20000000f00 */
[----:B------:R-:W-:Y:S06]  /*4790*/  BRA `(.L_x_10035) ;  /* 0xffffffd800307947 */ /* 0x000fec000383ffff */
.L_x_10036:
        /* <DEDUP_REMOVED lines=14> */
.L_x_14005:


//--------------------- .text._ZN10layer_norm13ln_bwd_kernelINS_13Kernel_traitsIf6__halffS2_fjLj4096ELj1ELj1ELj4ELj16ENS_18Kernel_traits_baseILj4096EfS2_fS2_fjLj128EEEEELb0ELb1ELb1ELb0EEEvNS_9BwdParamsE --------------------------
	.section	.text._ZN10layer_norm13ln_bwd_kernelINS_13Kernel_traitsIf6__halffS2_fjLj4096ELj1ELj1ELj4ELj16ENS_18Kernel_traits_baseILj4096EfS2_fS2_fjLj128EEEEELb0ELb1ELb1ELb0EEEvNS_9BwdParamsE,"ax",@progbits
	.align	128
        .global         _ZN10layer_norm13ln_bwd_kernelINS_13Kernel_traitsIf6__halffS2_fjLj4096ELj1ELj1ELj4ELj16ENS_18Kernel_traits_baseILj4096EfS2_fS2_fjLj128EEEEELb0ELb1ELb1ELb0EEEvNS_9BwdParamsE
        .type           _ZN10layer_norm13ln_bwd_kernelINS_13Kernel_traitsIf6__halffS2_fjLj4096ELj1ELj1ELj4ELj16ENS_18Kernel_traits_baseILj4096EfS2_fS2_fjLj128EEEEELb0ELb1ELb1ELb0EEEvNS_9BwdParamsE,@function
        .size           _ZN10layer_norm13ln_bwd_kernelINS_13Kernel_traitsIf6__halffS2_fjLj4096ELj1ELj1ELj4ELj16ENS_18Kernel_traits_baseILj4096EfS2_fS2_fjLj128EEEEELb0ELb1ELb1ELb0EEEvNS_9BwdParamsE,(.L_x_14006 - _ZN10layer_norm13ln_bwd_kernelINS_13Kernel_traitsIf6__halffS2_fjLj4096ELj1ELj1ELj4ELj16ENS_18Kernel_traits_baseILj4096EfS2_fS2_fjLj128EEEEELb0ELb1ELb1ELb0EEEvNS_9BwdParamsE)
        .other          _ZN10layer_norm13ln_bwd_kernelINS_13Kernel_traitsIf6__halffS2_fjLj4096ELj1ELj1ELj4ELj16ENS_18Kernel_traits_baseILj4096EfS2_fS2_fjLj128EEEEELb0ELb1ELb1ELb0EEEvNS_9BwdParamsE,@"STO_CUDA_ENTRY STV_DEFAULT"
_ZN10layer_norm13ln_bwd_kernelINS_13Kernel_traitsIf6__halffS2_fjLj4096ELj1ELj1ELj4ELj16ENS_18Kernel_traits_baseILj4096EfS2_fS2_fjLj128EEEEELb0ELb1ELb1ELb0EEEvNS_9BwdParamsE:
.text._ZN10layer_norm13ln_bwd_kernelINS_13Kernel_traitsIf6__halffS2_fjLj4096ELj1ELj1ELj4ELj16ENS_18Kernel_traits_baseILj4096EfS2_fS2_fjLj128EEEEELb0ELb1ELb1ELb0EEEvNS_9BwdParamsE:
        /* <DEDUP_REMOVED lines=29> */
[----:B------:R-:W-:-:S02]  /*01d0*/  MOV R6, UR4 ;  /* 0x0000000400067c02 */ /* 0x000fc40008000f00 */
[----:B0-----:R-:W-:Y:S02]  /*01e0*/  LOP3.LUT R5, R2, 0x7f, RZ, 0xc0, !PT ;  /* 0x0000007f02057812 */ /* 0x001fe400078ec0ff */
        /* <DEDUP_REMOVED lines=12> */
[----:B------:R-:W1:Y:S01]  /*02b0*/  @P2 LDC.64 R22, c[0x0][0x278] ;  /* 0x00009e00ff162b82 */ /* 0x000e620000000a00 */
[----:B0-----:R-:W-:-:S04]  /*02c0*/  @P0 IMAD.WIDE.U32 R8, R7, 0x20, R8 ;  /* 0x0000002007080825 */ /* 0x001fc800078e0008 */
[C---:B-1----:R-:W-:Y:S01]  /*02d0*/  @P0 IMAD.WIDE.U32 R10, R7.reuse, 0x20, R10 ;  /* 0x00000020070a0825 */ /* 0x042fe200078e000a */
[----:B------:R-:W-:Y:S02]  /*02e0*/  @P0 LOP3.LUT R7, R7, 0x80, RZ, 0xfc, !PT ;  /* 0x0000008007070812 */ /* 0x000fe400078efcff */
[----:B------:R-:W0:Y:S03]  /*02f0*/  @P2 LDC.64 R20, c[0x0][0x260] ;  /* 0x00009800ff142b82 */ /* 0x000e260000000a00 */
[----:B------:R-:W-:-:S04]  /*0300*/  @P1 IMAD.WIDE.U32 R16, R7, 0x20, R12 ;  /* 0x0000002007101825 */ /* 0x000fc800078e000c */
[C---:B------:R-:W-:Y:S01]  /*0310*/  @P1 IMAD.WIDE.U32 R18, R7.reuse, 0x20, R14 ;  /* 0x0000002007121825 */ /* 0x040fe200078e000e */
[----:B------:R-:W-:Y:S01]  /*0320*/  @P1 IADD3 R7, R7, 0x80, RZ ;  /* 0x0000008007071810 */ /* 0x000fe20007ffe0ff */
[----:B------:R-:W-:-:S04]  /*0330*/  ULDC.64 UR4, c[0x0][0x208] ;  /* 0x0000820000047ab9 */ /* 0x000fc80000000a00 */
[----:B------:R-:W-:-:S05]  /*0340*/  @P2 IMAD.WIDE.U32 R22, R7, 0x20, R22 ;  /* 0x0000002007162825 */ /* 0x000fca00078e0016 */
[----:B------:R1:W5:Y:S01]  /*0350*/  @P2 LDG.E.128 R36, desc[UR4][R22.64] ;  /* 0x0000000416242981 */ /* 0x000362000c1e1d00 */
[----:B0-----:R-:W-:-:S05]  /*0360*/  @P2 IMAD.WIDE.U32 R20, R7, 0x20, R20 ;  /* 0x0000002007142825 */ /* 0x001fca00078e0014 */
        /* <DEDUP_REMOVED lines=12> */
[----:B------:R-:W0:Y:S08]  /*0430*/  @P3 LDC.64 R24, c[0x0][0x260] ;  /* 0x00009800ff183b82 */ /* 0x000e300000000a00 */
[----:B------:R-:W1:Y:S01]  /*0440*/  @P3 LDC.64 R26, c[0x0][0x278] ;  /* 0x00009e00ff1a3b82 */ /* 0x000e620000000a00 */
[----:B------:R-:W-:Y:S02]  /*0450*/  @P2 IADD3 R7, R7, 0x80, RZ ;  /* 0x0000008007072810 */ /* 0x000fe40007ffe0ff */
[----:B------:R-:W-:-:S02]  /*0460*/  LEA.HI R4, R2, UR6, RZ, 0x19 ;  /* 0x0000000602047c11 */ /* 0x000fc4000f8fc8ff */
[----:B------:R-:W-:Y:S01]  /*0470*/  @P3 LOP3.LUT R3, R3, 0x4, RZ, 0xfc, !PT ;  /* 0x0000000403033812 */ /* 0x000fe200078efcff */
[----:B0-----:R-:W-:-:S05]  /*0480*/  @P3 IMAD.WIDE.U32 R12, R7, 0x20, R24 ;  /* 0x00000020070c3825 */ /* 0x001fca00078e0018 */
[----:B------:R0:W5:Y:S01]  /*0490*/  @P3 LDG.E.128 R40, desc[UR4][R12.64] ;  /* 0x000000040c283981 */ /* 0x000162000c1e1d00 */
[----:B-1----:R-:W-:-:S03]  /*04a0*/  @P3 IMAD.WIDE.U32 R14, R7, 0x20, R26 ;  /* 0x00000020070e3825 */ /* 0x002fc600078e001a */
        /* <DEDUP_REMOVED lines=49> */
[----:B-1----:R-:W-:-:S03]  /*07c0*/  CS2R R56, SRZ ;  /* 0x0000000000387805 */ /* 0x002fc6000001ff00 */
[----:B------:R1:W-:Y:S01]  /*07d0*/  @P1 STL.64 [R1+0x58], R74 ;  /* 0x0000584a01001387 */ /* 0x0003e20000100a00 */
[----:B---3--:R-:W-:Y:S02]  /*07e0*/  CS2R R58, SRZ ;  /* 0x00000000003a7805 */ /* 0x008fe4000001ff00 */
[----:B----4-:R-:W-:Y:S01]  /*07f0*/  CS2R R60, SRZ ;  /* 0x00000000003c7805 */ /* 0x010fe2000001ff00 */
[----:B------:R3:W-:Y:S01]  /*0800*/  @P1 STL.64 [R1+0x40], R68 ;  /* 0x0000404401001387 */ /* 0x0007e20000100a00 */
[----:B0-----:R-:W-:Y:S02]  /*0810*/  CS2R R62, SRZ ;  /* 0x00000000003e7805 */ /* 0x001fe4000001ff00 */
[----:B--2---:R-:W-:Y:S02]  /*0820*/  CS2R R64, SRZ ;  /* 0x0000000000407805 */ /* 0x004fe4000001ff00 */
[----:B------:R-:W-:Y:S01]  /*0830*/  CS2R R66, SRZ ;  /* 0x0000000000427805 */ /* 0x000fe2000001ff00 */
[----:B------:R0:W-:Y:S01]  /*0840*/  @P1 STL.64 [R1+0x48], R70 ;  /* 0x0000484601001387 */ /* 0x0001e20000100a00 */
[----:B------:R-:W-:-:S02]  /*0850*/  CS2R R72, SRZ ;  /* 0x0000000000487805 */ /* 0x000fc4000001ff00 */
[----:B------:R-:W-:Y:S02]  /*0860*/  CS2R R76, SRZ ;  /* 0x00000000004c7805 */ /* 0x000fe4000001ff00 */
[----:B------:R-:W-:Y:S02]  /*0870*/  CS2R R78, SRZ ;  /* 0x00000000004e7805 */ /* 0x000fe4000001ff00 */
[----:B-1----:R-:W-:Y:S02]  /*0880*/  CS2R R74, SRZ ;  /* 0x00000000004a7805 */ /* 0x002fe4000001ff00 */
[----:B------:R-:W-:Y:S02]  /*0890*/  CS2R R80, SRZ ;  /* 0x0000000000507805 */ /* 0x000fe4000001ff00 */
[----:B------:R-:W-:Y:S02]  /*08a0*/  CS2R R82, SRZ ;  /* 0x0000000000527805 */ /* 0x000fe4000001ff00 */
[----:B------:R-:W-:-:S02]  /*08b0*/  CS2R R84, SRZ ;  /* 0x0000000000547805 */ /* 0x000fc4000001ff00 */
[----:B---3--:R-:W-:Y:S02]  /*08c0*/  CS2R R68, SRZ ;  /* 0x0000000000447805 */ /* 0x008fe4000001ff00 */
[----:B------:R-:W-:Y:S02]  /*08d0*/  CS2R R86, SRZ ;  /* 0x0000000000567805 */ /* 0x000fe4000001ff00 */
[----:B------:R-:W-:Y:S02]  /*08e0*/  CS2R R88, SRZ ;  /* 0x0000000000587805 */ /* 0x000fe4000001ff00 */
[----:B------:R-:W-:Y:S02]  /*08f0*/  CS2R R90, SRZ ;  /* 0x00000000005a7805 */ /* 0x000fe4000001ff00 */
[----:B0-----:R-:W-:Y:S01]  /*0900*/  CS2R R70, SRZ ;  /* 0x0000000000467805 */ /* 0x001fe2000001ff00 */
        /* <DEDUP_REMOVED lines=10> */
.L_x_10137:
        /* <DEDUP_REMOVED lines=10> */
[----:B--2---:R-:W-:Y:S01]  /*0a50*/  MOV R6, UR9 ;  /* 0x0000000900067c02 */ /* 0x004fe20008000f00 */
[----:B0-----:R-:W0:Y:S04]  /*0a60*/  LDC.64 R192, c[0x0][0x2c8] ;  /* 0x0000b200ffc07b82 */ /* 0x001e280000000a00 */
        /* <DEDUP_REMOVED lines=18> */
.L_x_10042:
[----:B------:R-:W-:-:S07]  /*0b90*/  IADD3 R8, R7, 0x80, RZ ;  /* 0x0000008007087810 */ /* 0x000fce0007ffe0ff */
.L_x_10041:
[----:B------:R-:W-:Y:S05]  /*0ba0*/  BSYNC B1 ;  /* 0x0000000000017941 */ /* 0x000fea0003800000 */
.L_x_10040:
        /* <DEDUP_REMOVED lines=8> */
.L_x_10045:
[----:B------:R-:W-:-:S07]  /*0c30*/  IADD3 R8, R8, 0x80, RZ ;  /* 0x0000008008087810 */ /* 0x000fce0007ffe0ff */
.L_x_10044:
[----:B------:R-:W-:Y:S05]  /*0c40*/  BSYNC B1 ;  /* 0x0000000000017941 */ /* 0x000fea0003800000 */
.L_x_10043:
        /* <DEDUP_REMOVED lines=8> */
.L_x_10048:
[----:B------:R-:W-:-:S07]  /*0cd0*/  IADD3 R8, R8, 0x80, RZ ;  /* 0x0000008008087810 */ /* 0x000fce0007ffe0ff */
.L_x_10047:
[----:B------:R-:W-:Y:S05]  /*0ce0*/  BSYNC B1 ;  /* 0x0000000000017941 */ /* 0x000fea0003800000 */
.L_x_10046:
[----:B------:R-:W-:Y:S01]  /*0cf0*/  LOP3.LUT P4, RZ, R3, 0x8, RZ, 0xc0, !PT ;  /* 0x0000000803ff7812 */ /* 0x000fe2000788c0ff */
[----:B------:R-:W-:Y:S01]  /*0d00*/  HFMA2.MMA R224, -RZ, RZ, 0, 0 ;  /* 0x00000000ffe07435 */ /* 0x000fe200000001ff */
[----:B------:R-:W-:-:S11]  /*0d10*/  MOV R222, RZ ;  /* 0x000000ff00de7202 */ /* 0x000fd60000000f00 */
[----:B------:R-:W-:Y:S05]  /*0d20*/  @P4 BRA `(.L_x_10049) ;  /* 0x0000001400bc4947 */ /* 0x000fea0003800000 */
[----:B------:R-:W-:-:S05]  /*0d30*/  IMAD.WIDE.U32 R20, R8, 0x20, R192 ;  /* 0x0000002008147825 */ /* 0x000fca00078e00c0 */
[----:B------:R2:W5:Y:S04]  /*0d40*/  LDG.E.128 R24, desc[UR4][R20.64] ;  /* 0x0000000414187981 */ /* 0x000568000c1e1d00 */
[----:B------:R-:W5:Y:S01]  /*0d50*/  LDG.E.128 R20, desc[UR4][R20.64+0x10] ;  /* 0x0000100414147981 */ /* 0x000f62000c1e1d00 */
[----:B--2---:R-:W-:Y:S05]  /*0d60*/  BRA `(.L_x_10049) ;  /* 0x0000001400ac7947 */ /* 0x004fea0003800000 */
.L_x_10039:
[----:B------:R-:W1:Y:S08]  /*0d70*/  LDC.64 R192, c[0x0][0x250] ;  /* 0x00009400ffc07b82 */ /* 0x000e700000000a00 */
[----:B0-----:R-:W0:Y:S01]  /*0d80*/  LDC.U8 R194, c[0x0][0x2a0] ;  /* 0x0000a800ffc27b82 */ /* 0x001e220000000000 */
[----:B-1----:R-:W-:-:S06]  /*0d90*/  IMAD.WIDE R192, R4, 0x4, R192 ;  /* 0x0000000404c07825 */ /* 0x002fcc00078e02c0 */
[----:B------:R1:W2:Y:S01]  /*0da0*/  LDG.E R192, desc[UR4][R192.64] ;  /* 0x00000004c0c07981 */ /* 0x0002a2000c1e1900 */
[----:B------:R-:W-:Y:S01]  /*0db0*/  IADD3 R8, R8, -0x1, RZ ;  /* 0xffffffff08087810 */ /* 0x000fe20007ffe0ff */
[----:B------:R-:W-:Y:S01]  /*0dc0*/  BSSY B1, `(.L_x_10050) ;  /* 0x0000069000017945 */ /* 0x000fe20003800000 */
[----:B0-----:R-:W-:Y:S01]  /*0dd0*/  ISETP.NE.AND P4, PT, R194, RZ, PT ;  /* 0x000000ffc200720c */ /* 0x001fe20003f85270 */
[----:B------:R-:W-:Y:S01]  /*0de0*/  HFMA2.MMA R224, -RZ, RZ, 0, 0 ;  /* 0x00000000ffe07435 */ /* 0x000fe200000001ff */
[----:B------:R-:W-:Y:S01]  /*0df0*/  MOV R222, RZ ;  /* 0x000000ff00de7202 */ /* 0x000fe20000000f00 */
[----:B------:R-:W-:Y:S01]  /*0e00*/  IMAD R8, R8, R6, RZ ;  /* 0x0000000608087224 */ /* 0x000fe200078e02ff */
[----:B------:R-:W-:-:S04]  /*0e10*/  MOV R223, R7 ;  /* 0x0000000700df7202 */ /* 0x000fc80000000f00 */
        /* <DEDUP_REMOVED lines=9> */
[----:B0-----:R-:W-:-:S05]  /*0eb0*/  IMAD.WIDE.U32 R200, R7, 0x20, R200 ;  /* 0x0000002007c87825 */ /* 0x001fca00078e00c8 */
[----:B------:R-:W4:Y:S01]  /*0ec0*/  LDG.E.128 R192, desc[UR4][R200.64] ;  /* 0x00000004c8c07981 */ /* 0x000f22000c1e1d00 */
[----:B-1----:R-:W-:-:S06]  /*0ed0*/  IMAD.WIDE.U32 R196, R221, 0x10, R196 ;  /* 0x00000010ddc47825 */ /* 0x002fcc00078e00c4 */
[----:B------:R-:W2:Y:S04]  /*0ee0*/  LDG.E.128 R196, desc[UR4][R196.64] ;  /* 0x00000004c4c47981 */ /* 0x000ea8000c1e1d00 */
[----:B------:R-:W3:Y:S01]  /*0ef0*/  LDG.E.128 R200, desc[UR4][R200.64+0x10] ;  /* 0x00001004c8c87981 */ /* 0x000ee2000c1e1d00 */
[----:B------:R-:W-:-:S04]  /*0f00*/  ISETP.NE.U32.AND P4, PT, RZ, UR12, PT ;  /* 0x0000000cff007c0c */ /* 0x000fc8000bf85070 */
[----:B------:R-:W-:-:S13]  /*0f10*/  ISETP.NE.AND.EX P4, PT, RZ, UR13, PT, P4 ;  /* 0x0000000dff007c0c */ /* 0x000fda000bf85340 */
[----:B------:R-:W5:Y:S04]  /*0f20*/  @P4 LDG.E.128 R144, desc[UR4][R216.64] ;  /* 0x00000004d8904981 */ /* 0x000f68000c1e1d00 */
[----:B------:R0:W5:Y:S01]  /*0f30*/  @P4 LDG.E.128 R148, desc[UR4][R216.64+0x10] ;  /* 0x00001004d8944981 */ /* 0x000162000c1e1d00 */
[C---:B----4-:R-:W-:Y:S01]  /*0f40*/  FADD.FTZ R0, -R8.reuse, R192 ;  /* 0x000000c008007221 */ /* 0x050fe20000010100 */
[C---:B0-----:R-:W-:Y:S01]  /*0f50*/  FADD.FTZ R217, -R8.reuse, R194 ;  /* 0x000000c208d97221 */ /* 0x041fe20000010100 */
[----:B------:R-:W-:Y:S01]  /*0f60*/  FADD.FTZ R222, -R8, R195 ;  /* 0x000000c308de7221 */ /* 0x000fe20000010100 */
[--C-:B--2---:R-:W-:Y:S02]  /*0f70*/  HADD2.F32 R194, -RZ, R197.reuse.H0_H0 ;  /* 0x200000c5ffc27230 */ /* 0x104fe40000004100 */
[----:B------:R-:W-:-:S02]  /*0f80*/  HADD2.F32 R192, -RZ, R197.H1_H1 ;  /* 0x300000c5ffc07230 */ /* 0x000fc40000004100 */
[C---:B---3--:R-:W-:Y:S01]  /*0f90*/  FADD.FTZ R197, -R8.reuse, R201 ;  /* 0x000000c908c57221 */ /* 0x048fe20000010100 */
[----:B------:R-:W-:Y:S01]  /*0fa0*/  FADD.FTZ R195, -R8, R202 ;  /* 0x000000ca08c37221 */ /* 0x000fe20000010100 */
[----:B------:R-:W2:Y:S01]  /*0fb0*/  LDL R201, [R1+0x94] ;  /* 0x0000940001c97983 */ /* 0x000ea20000100800 */
[----:B------:R-:W-:-:S03]  /*0fc0*/  HADD2.F32 R223, -RZ, R198.H0_H0 ;  /* 0x200000c6ffdf7230 */ /* 0x000fc60000004100 */
[----:B------:R-:W3:Y:S01]  /*0fd0*/  LDL R202, [R1+0x90] ;  /* 0x0000900001ca7983 */ /* 0x000ee20000100800 */
[----:B------:R-:W-:Y:S02]  /*0fe0*/  HADD2.F32 R224, -RZ, R198.H1_H1 ;  /* 0x300000c6ffe07230 */ /* 0x000fe40000004100 */
[----:B------:R-:W-:Y:S01]  /*0ff0*/  FADD.FTZ R198, -R8, R200 ;  /* 0x000000c808c67221 */ /* 0x000fe20000010100 */
[----:B-----5:R-:W-:Y:S01]  /*1000*/  FMUL.FTZ R251, R2, R217 ;  /* 0x000000d902fb7220 */ /* 0x020fe20000410000 */
[----:B------:R-:W4:Y:S04]  /*1010*/  LDL R200, [R1+0x9c] ;  /* 0x00009c0001c87983 */ /* 0x000f280000100800 */
[----:B------:R-:W4:Y:S01]  /*1020*/  LDL R217, [R1+0x80] ;  /* 0x0000800001d97983 */ /* 0x000f220000100800 */
[----:B------:R-:W-:Y:S01]  /*1030*/  FADD.FTZ R216, -R8, R193 ;  /* 0x000000c108d87221 */ /* 0x000fe20000010100 */
[----:B------:R-:W-:-:S02]  /*1040*/  HADD2.F32 R9, -RZ, R196.H0_H0 ;  /* 0x200000c4ff097230 */ /* 0x000fc40000004100 */
[C---:B------:R-:W-:Y:S01]  /*1050*/  FMUL.FTZ R0, R2.reuse, R0 ;  /* 0x0000000002007220 */ /* 0x040fe20000410000 */
[----:B------:R-:W-:Y:S02]  /*1060*/  HADD2.F32 R196, -RZ, R196.H1_H1 ;  /* 0x300000c4ffc47230 */ /* 0x000fe40000004100 */
[----:B------:R-:W-:Y:S01]  /*1070*/  FMUL.FTZ R216, R2, R216 ;  /* 0x000000d802d87220 */ /* 0x000fe20000410000 */
[----:B------:R-:W-:Y:S01]  /*1080*/  FADD.FTZ R193, -R8, R203 ;  /* 0x000000cb08c17221 */ /* 0x000fe20000010100 */
[----:B------:R-:W-:Y:S01]  /*1090*/  FMUL.FTZ R249, R2, R222 ;  /* 0x000000de02f97220 */ /* 0x000fe20000410000 */
[----:B------:R-:W-:Y:S01]  /*10a0*/  FADD.FTZ R80, R80, R9 ;  /* 0x0000000950507221 */ /* 0x000fe20000010000 */
[----:B------:R-:W-:Y:S01]  /*10b0*/  FFMA.FTZ R56, R0, R9, R56 ;  /* 0x0000000900387223 */ /* 0x000fe20000010038 */
[----:B------:R-:W-:Y:S01]  /*10c0*/  STL [R1+0x20], R216 ;  /* 0x000020d801007387 */ /* 0x000fe20000100800 */
[----:B------:R-:W-:-:S03]  /*10d0*/  FMUL.FTZ R197, R2, R197 ;  /* 0x000000c502c57220 */ /* 0x000fc60000410000 */
[----:B------:R0:W-:Y:S04]  /*10e0*/  STL [R1+0x18], R251 ;  /* 0x000018fb01007387 */ /* 0x0001e80000100800 */
[----:B------:R1:W-:Y:S01]  /*10f0*/  STL [R1+0x10], R249 ;  /* 0x000010f901007387 */ /* 0x0003e20000100800 */
[----:B------:R-:W-:Y:S01]  /*1100*/  FADD.FTZ R81, R81, R196 ;  /* 0x000000c451517221 */ /* 0x000fe20000010000 */
[-C--:B------:R-:W-:Y:S01]  /*1110*/  FFMA.FTZ R57, R216, R196.reuse, R57 ;  /* 0x000000c4d8397223 */ /* 0x080fe20000010039 */
[----:B--2---:R-:W-:Y:S01]  /*1120*/  FMUL.FTZ R203, R201, R196 ;  /* 0x000000c4c9cb7220 */ /* 0x004fe20000410000 */
[----:B---3--:R-:W-:Y:S01]  /*1130*/  FMUL.FTZ R9, R202, R9 ;  /* 0x00000009ca097220 */ /* 0x008fe20000410000 */
[----:B------:R-:W-:Y:S01]  /*1140*/  FMUL.FTZ R202, R248, R194 ;  /* 0x000000c2f8ca7220 */ /* 0x000fe20000410000 */
[----:B------:R-:W-:-:S02]  /*1150*/  FMUL.FTZ R248, R2, R198 ;  /* 0x000000c602f87220 */ /* 0x000fc40000410000 */
[----:B------:R-:W-:Y:S01]  /*1160*/  STL [R1+0x1c], R203 ;  /* 0x00001ccb01007387 */ /* 0x000fe20000100800 */
[----:B----4-:R-:W-:-:S03]  /*1170*/  FMUL.FTZ R201, R200, R192 ;  /* 0x000000c0c8c97220 */ /* 0x010fc60000410000 */
[----:B------:R-:W-:Y:S01]  /*1180*/  STL [R1+0x14], R202 ;  /* 0x000014ca01007387 */ /* 0x000fe20000100800 */
[----:B------:R-:W-:-:S03]  /*1190*/  FMUL.FTZ R198, R217, R223 ;  /* 0x000000dfd9c67220 */ /* 0x000fc60000410000 */
[----:B------:R-:W2:Y:S04]  /*11a0*/  LDL R200, [R1+0x88] ;  /* 0x0000880001c87983 */ /* 0x000ea80000100800 */
[----:B------:R3:W-:Y:S04]  /*11b0*/  STL [R1+0x8], R248 ;  /* 0x000008f801007387 */ /* 0x0007e80000100800 */
[----:B------:R4:W-:Y:S04]  /*11c0*/  STL [R1+0xc], R201 ;  /* 0x00000cc901007387 */ /* 0x0009e80000100800 */
[----:B------:R4:W-:Y:S04]  /*11d0*/  STL [R1+0x4], R198 ;  /* 0x000004c601007387 */ /* 0x0009e80000100800 */
[----:B------:R4:W-:Y:S04]  /*11e0*/  STL [R1], R197 ;  /* 0x000000c501007387 */ /* 0x0009e80000100800 */
[----:B------:R-:W3:Y:S01]  /*11f0*/  LDL R196, [R1+0x8c] ;  /* 0x00008c0001c47983 */ /* 0x000ee20000100800 */
        /* <DEDUP_REMOVED lines=10> */
[--C-:B------:R-:W-:Y:S02]  /*12a0*/  HADD2.F32 R250, -RZ, R199.reuse.H0_H0 ;  /* 0x200000c7fffa7230 */ /* 0x100fe40000004100 */
[----:B------:R-:W-:Y:S01]  /*12b0*/  FADD.FTZ R192, R192, R201 ;  /* 0x000000c9c0c07221 */ /* 0x000fe20000010000 */
[----:B------:R-:W-:Y:S01]  /*12c0*/  FFMA.FTZ R194, R249, R201, R194 ;  /* 0x000000c9f9c27223 */ /* 0x000fe200000100c2 */
[----:B0-----:R-:W-:Y:S01]  /*12d0*/  FMUL.FTZ R251, R2, R195 ;  /* 0x000000c302fb7220 */ /* 0x001fe20000410000 */
        /* <DEDUP_REMOVED lines=8> */
[----:B------:R-:W-:Y:S01]  /*1360*/  FFMA.FTZ R60, R248, R223, R60 ;  /* 0x000000dff83c7223 */ /* 0x000fe2000001003c */
[----:B-1----:R-:W-:Y:S01]  /*1370*/  FMUL.FTZ R249, R2, R193 ;  /* 0x000000c102f97220 */ /* 0x002fe20000410000 */
[----:B------:R-:W-:Y:S01]  /*1380*/  FADD.FTZ R84, R84, R223 ;  /* 0x000000df54547221 */ /* 0x000fe20000010000 */
        /* <DEDUP_REMOVED lines=11> */
[----:B----4-:R-:W-:-:S07]  /*1440*/  FFMA.FTZ R222, R249, R248, R194 ;  /* 0x000000f8f9de7223 */ /* 0x010fce00000100c2 */
.L_x_10051:
[----:B------:R-:W-:Y:S05]  /*1450*/  BSYNC B1 ;  /* 0x0000000000017941 */ /* 0x000fea0003800000 */
.L_x_10050:
        /* <DEDUP_REMOVED lines=12> */
[----:B-1----:R-:W-:-:S05]  /*1520*/  IMAD.WIDE.U32 R18, R223, 0x20, R18 ;  /* 0x00000020df127825 */ /* 0x002fca00078e0012 */
[----:B------:R-:W3:Y:S04]  /*1530*/  LDG.E.128 R200, desc[UR4][R18.64+0x10] ;  /* 0x0000100412c87981 */ /* 0x000ee8000c1e1d00 */
[----:B------:R4:W3:Y:S01]  /*1540*/  LDG.E.128 R192, desc[UR4][R18.64] ;  /* 0x0000000412c07981 */ /* 0x0008e2000c1e1d00 */
[----:B------:R-:W-:-:S13]  /*1550*/  ISETP.NE.AND.EX P4, PT, RZ, UR13, PT, P4 ;  /* 0x0000000dff007c0c */ /* 0x000fda000bf85340 */
[----:B----4-:R-:W-:-:S05]  /*1560*/  @P4 IMAD.WIDE.U32 R18, R223, 0x20, R216 ;  /* 0x00000020df124825 */ /* 0x010fca00078e00d8 */
[----:B------:R-:W5:Y:S04]  /*1570*/  @P4 LDG.E.128 R152, desc[UR4][R18.64] ;  /* 0x0000000412984981 */ /* 0x000f68000c1e1d00 */
[----:B------:R3:W5:Y:S01]  /*1580*/  @P4 LDG.E.128 R156, desc[UR4][R18.64+0x10] ;  /* 0x00001004129c4981 */ /* 0x000762000c1e1d00 */
[----:B--2---:R-:W-:Y:S02]  /*1590*/  HADD2.F32 R237, -RZ, R199.H0_H0 ;  /* 0x200000c7ffed7230 */ /* 0x004fe40000004100 */
[----:B---3--:R-:W-:-:S03]  /*15a0*/  FADD.FTZ R18, -R8, R202 ;  /* 0x000000ca08127221 */ /* 0x008fc60000010100 */
[----:B------:R-:W-:Y:S02]  /*15b0*/  MOV R202, R237 ;  /* 0x000000ed00ca7202 */ /* 0x000fe40000000f00 */
[----:B------:R-:W2:Y:S01]  /*15c0*/  LDL R237, [R1+0x40] ;  /* 0x0000400001ed7983 */ /* 0x000ea20000100800 */
[C---:B------:R-:W-:Y:S01]  /*15d0*/  FADD.FTZ R205, -R8.reuse, R192 ;  /* 0x000000c008cd7221 */ /* 0x040fe20000010100 */
[C---:B------:R-:W-:Y:S02]  /*15e0*/  FADD.FTZ R192, -R8.reuse, R203 ;  /* 0x000000cb08c07221 */ /* 0x040fe40000010100 */
[----:B------:R-:W3:Y:S01]  /*15f0*/  LDL R203, [R1+0x44] ;  /* 0x0000440001cb7983 */ /* 0x000ee20000100800 */
[C---:B------:R-:W-:Y:S01]  /*1600*/  FADD.FTZ R204, -R8.reuse, R193 ;  /* 0x000000c108cc7221 */ /* 0x040fe20000010100 */
[----:B------:R-:W-:Y:S02]  /*1610*/  FADD.FTZ R193, -R8, R201 ;  /* 0x000000c908c17221 */ /* 0x000fe40000010100 */
[----:B------:R-:W4:Y:S01]  /*1620*/  LDL R201, [R1+0x48] ;  /* 0x0000480001c97983 */ /* 0x000f220000100800 */
[----:B------:R-:W-:-:S02]  /*1630*/  HADD2.F32 R216, -RZ, R196.H0_H0 ;  /* 0x200000c4ffd87230 */ /* 0x000fc40000004100 */
[----:B------:R-:W-:Y:S02]  /*1640*/  HADD2.F32 R19, -RZ, R196.H1_H1 ;  /* 0x300000c4ff137230 */ /* 0x000fe40000004100 */
[C---:B------:R-:W-:Y:S02]  /*1650*/  FADD.FTZ R196, -R8.reuse, R200 ;  /* 0x000000c808c47221 */ /* 0x040fe40000010100 */
[----:B------:R-:W4:Y:S01]  /*1660*/  LDL R200, [R1+0x4c] ;  /* 0x00004c0001c87983 */ /* 0x000f220000100800 */
[----:B------:R-:W-:Y:S01]  /*1670*/  FADD.FTZ R194, -R8, R194 ;  /* 0x000000c208c27221 */ /* 0x000fe20000010100 */
[C---:B-----5:R-:W-:Y:S01]  /*1680*/  FMUL.FTZ R245, R2.reuse, R204 ;  /* 0x000000cc02f57220 */ /* 0x060fe20000410000 */
[----:B------:R-:W-:Y:S01]  /*1690*/  FMUL.FTZ R247, R2, R205 ;  /* 0x000000cd02f77220 */ /* 0x000fe20000410000 */
[----:B------:R-:W-:Y:S01]  /*16a0*/  FMUL.FTZ R246, R242, R216 ;  /* 0x000000d8f2f67220 */ /* 0x000fe20000410000 */
[--C-:B------:R-:W-:Y:S02]  /*16b0*/  HADD2.F32 R217, -RZ, R197.reuse.H0_H0 ;  /* 0x200000c5ffd97230 */ /* 0x100fe40000004100 */
[----:B------:R-:W-:Y:S01]  /*16c0*/  FMUL.FTZ R243, R2, R194 ;  /* 0x000000c202f37220 */ /* 0x000fe20000410000 */
[----:B------:R-:W-:Y:S01]  /*16d0*/  FADD.FTZ R89, R89, R19 ;  /* 0x0000001359597221 */ /* 0x000fe20000010000 */
[-C--:B------:R-:W-:Y:S01]  /*16e0*/  FFMA.FTZ R65, R245, R19.reuse, R65 ;  /* 0x00000013f5417223 */ /* 0x080fe20000010041 */
[----:B------:R-:W-:Y:S01]  /*16f0*/  FMUL.FTZ R244, R240, R19 ;  /* 0x00000013f0f47220 */ /* 0x000fe20000410000 */
[----:B------:R-:W-:Y:S01]  /*1700*/  FADD.FTZ R19, R224, R246 ;  /* 0x000000f6e0137221 */ /* 0x000fe20000010000 */
[----:B------:R-:W-:Y:S01]  /*1710*/  FFMA.FTZ R194, R247, R246, R222 ;  /* 0x000000f6f7c27223 */ /* 0x000fe200000100de */
[----:B------:R-:W-:-:S02]  /*1720*/  HADD2.F32 R197, -RZ, R197.H1_H1 ;  /* 0x300000c5ffc57230 */ /* 0x000fc40000004100 */
[----:B------:R-:W-:Y:S01]  /*1730*/  FADD.FTZ R195, -R8, R195 ;  /* 0x000000c308c37221 */ /* 0x000fe20000010100 */
[----:B------:R-:W-:Y:S01]  /*1740*/  FMUL.FTZ R242, R239, R217 ;  /* 0x000000d9eff27220 */ /* 0x000fe20000410000 */
        /* <DEDUP_REMOVED lines=8> */
[----:B------:R-:W-:Y:S01]  /*17d0*/  FMUL.FTZ R239, R2, R196 ;  /* 0x000000c402ef7220 */ /* 0x000fe20000410000 */
[----:B------:R-:W-:Y:S01]  /*17e0*/  FFMA.FTZ R194, R241, R240, R194 ;  /* 0x000000f0f1c27223 */ /* 0x000fe200000100c2 */
[----:B------:R-:W-:Y:S02]  /*17f0*/  FADD.FTZ R92, R92, R220 ;  /* 0x000000dc5c5c7221 */ /* 0x000fe40000010000 */
[----:B------:R-:W-:Y:S01]  /*1800*/  FFMA.FTZ R68, R239, R220, R68 ;  /* 0x000000dcef447223 */ /* 0x000fe20000010044 */
[----:B------:R-:W-:Y:S02]  /*1810*/  HADD2.F32 R199, -RZ, R199.H1_H1 ;  /* 0x300000c7ffc77230 */ /* 0x000fe40000004100 */
        /* <DEDUP_REMOVED lines=13> */
[----:B------:R-:W-:-:S02]  /*18f0*/  IADD3 R221, R221, 0x80, RZ ;  /* 0x00000080dddd7810 */ /* 0x000fc40007ffe0ff */
[----:B------:R-:W-:Y:S01]  /*1900*/  IADD3 R223, R223, 0x80, RZ ;  /* 0x00000080dfdf7810 */ /* 0x000fe20007ffe0ff */
[----:B--2---:R-:W-:Y:S01]  /*1910*/  FMUL.FTZ R238, R237, R220 ;  /* 0x000000dcedee7220 */ /* 0x004fe20000410000 */
[----:B------:R-:W-:Y:S01]  /*1920*/  FMUL.FTZ R237, R2, R193 ;  /* 0x000000c102ed7220 */ /* 0x000fe20000410000 */
[----:B------:R-:W-:Y:S01]  /*1930*/  FADD.FTZ R193, R19, R240 ;  /* 0x000000f013c17221 */ /* 0x000fe20000010000 */
[----:B---3--:R-:W-:Y:S01]  /*1940*/  FMUL.FTZ R220, R203, R198 ;  /* 0x000000c6cbdc7220 */ /* 0x008fe20000410000 */
[----:B------:R-:W-:Y:S02]  /*1950*/  FFMA.FTZ R194, R239, R238, R194 ;  /* 0x000000eeefc27223 */ /* 0x000fe400000100c2 */
[----:B------:R-:W-:Y:S01]  /*1960*/  FADD.FTZ R193, R193, R238 ;  /* 0x000000eec1c17221 */ /* 0x000fe20000010000 */
[----:B----4-:R-:W-:Y:S01]  /*1970*/  FMUL.FTZ R19, R201, R202 ;  /* 0x000000cac9137220 */ /* 0x010fe20000410000 */
[----:B------:R-:W-:Y:S02]  /*1980*/  FFMA.FTZ R194, R237, R220, R194 ;  /* 0x000000dcedc27223 */ /* 0x000fe400000100c2 */
[----:B------:R-:W-:-:S02]  /*1990*/  FADD.FTZ R193, R193, R220 ;  /* 0x000000dcc1c17221 */ /* 0x000fc40000010000 */
[----:B------:R-:W-:Y:S01]  /*19a0*/  FFMA.FTZ R194, R18, R19, R194 ;  /* 0x0000001312c27223 */ /* 0x000fe200000100c2 */
[----:B------:R-:W-:Y:S01]  /*19b0*/  FMUL.FTZ R205, R200, R199 ;  /* 0x000000c7c8cd7220 */ /* 0x000fe20000410000 */
[----:B------:R-:W-:Y:S01]  /*19c0*/  FADD.FTZ R193, R193, R19 ;  /* 0x00000013c1c17221 */ /* 0x000fe20000010000 */
[----:B------:R-:W-:Y:S02]  /*19d0*/  FFMA.FTZ R69, R237, R198, R69 ;  /* 0x000000c6ed457223 */ /* 0x000fe40000010045 */
[----:B------:R-:W-:Y:S01]  /*19e0*/  FFMA.FTZ R222, R204, R205, R194 ;  /* 0x000000cdccde7223 */ /* 0x000fe200000100c2 */
[----:B------:R-:W-:-:S07]  /*19f0*/  FADD.FTZ R224, R193, R205 ;  /* 0x000000cdc1e07221 */ /* 0x000fce0000010000 */
.L_x_10053:
[----:B------:R-:W-:Y:S05]  /*1a00*/  BSYNC B1 ;  /* 0x0000000000017941 */ /* 0x000fea0003800000 */
.L_x_10052:
        /* <DEDUP_REMOVED lines=15> */
[----:B------:R-:W-:Y:S02]  /*1b00*/  IADD3 R221, R221, 0x80, RZ ;  /* 0x00000080dddd7810 */ /* 0x000fe40007ffe0ff */
[----:B------:R-:W-:Y:S01]  /*1b10*/  IADD3 R223, R223, 0x80, RZ ;  /* 0x00000080dfdf7810 */ /* 0x000fe20007ffe0ff */
[C---:B---3--:R-:W-:Y:S01]  /*1b20*/  FADD.FTZ R11, -R8.reuse, R13 ;  /* 0x0000000d080b7221 */ /* 0x048fe20000010100 */
[C---:B------:R-:W-:Y:S01]  /*1b30*/  FADD.FTZ R10, -R8.reuse, R12 ;  /* 0x0000000c080a7221 */ /* 0x040fe20000010100 */
[C---:B------:R-:W-:Y:S01]  /*1b40*/  FADD.FTZ R13, -R8.reuse, R15 ;  /* 0x0000000f080d7221 */ /* 0x040fe20000010100 */
[----:B------:R-:W-:Y:S01]  /*1b50*/  FADD.FTZ R12, -R8, R14 ;  /* 0x0000000e080c7221 */ /* 0x000fe20000010100 */
[----:B-----5:R-:W-:Y:S01]  /*1b60*/  FMUL.FTZ R11, R2, R11 ;  /* 0x0000000b020b7220 */ /* 0x020fe20000410000 */
[----:B----4-:R-:W-:-:S02]  /*1b70*/  HADD2.F32 R200, -RZ, R192.H0_H0 ;  /* 0x200000c0ffc87230 */ /* 0x010fc40000004100 */
[----:B------:R-:W-:Y:S02]  /*1b80*/  HADD2.F32 R14, -RZ, R192.H1_H1 ;  /* 0x300000c0ff0e7230 */ /* 0x000fe40000004100 */
[--C-:B------:R-:W-:Y:S02]  /*1b90*/  HADD2.F32 R201, -RZ, R193.reuse.H0_H0 ;  /* 0x200000c1ffc97230 */ /* 0x100fe40000004100 */
[----:B------:R-:W-:Y:S01]  /*1ba0*/  FADD.FTZ R192, -R8, R196 ;  /* 0x000000c408c07221 */ /* 0x000fe20000010100 */
[----:B------:R-:W-:Y:S02]  /*1bb0*/  HADD2.F32 R193, -RZ, R193.H1_H1 ;  /* 0x300000c1ffc17230 */ /* 0x000fe40000004100 */
[C---:B------:R-:W-:Y:S01]  /*1bc0*/  FMUL.FTZ R13, R2.reuse, R13 ;  /* 0x0000000d020d7220 */ /* 0x040fe20000410000 */
[----:B------:R-:W-:Y:S01]  /*1bd0*/  FMUL.FTZ R10, R2, R10 ;  /* 0x0000000a020a7220 */ /* 0x000fe20000410000 */
        /* <DEDUP_REMOVED lines=17> */
[----:B------:R-:W-:Y:S02]  /*1cf0*/  HADD2.F32 R194, -RZ, R194.H1_H1 ;  /* 0x300000c2ffc27230 */ /* 0x000fe40000004100 */
[----:B------:R-:W-:Y:S01]  /*1d00*/  FADD.FTZ R15, -R8, R197 ;  /* 0x000000c5080f7221 */ /* 0x000fe20000010100 */
        /* <DEDUP_REMOVED lines=33> */
.L_x_10055:
[----:B------:R-:W-:Y:S05]  /*1f20*/  BSYNC B1 ;  /* 0x0000000000017941 */ /* 0x000fea0003800000 */
.L_x_10054:
        /* <DEDUP_REMOVED lines=18> */
[----:B------:R-:W-:Y:S01]  /*2050*/  FADD.FTZ R195, -R8, R195 ;  /* 0x000000c308c37221 */ /* 0x000fe20000010100 */
[----:B-----5:R-:W-:Y:S01]  /*2060*/  FMUL.FTZ R236, R2, R206 ;  /* 0x000000ce02ec7220 */ /* 0x020fe20000410000 */
[----:B----4-:R-:W-:-:S02]  /*2070*/  HADD2.F32 R209, -RZ, R200.H0_H0 ;  /* 0x200000c8ffd17230 */ /* 0x010fc40000004100 */
[----:B------:R-:W-:Y:S02]  /*2080*/  HADD2.F32 R200, -RZ, R200.H1_H1 ;  /* 0x300000c8ffc87230 */ /* 0x000fe40000004100 */
[----:B------:R-:W-:Y:S01]  /*2090*/  FADD.FTZ R194, -R8, R196 ;  /* 0x000000c408c27221 */ /* 0x000fe20000010100 */
[----:B------:R-:W-:Y:S01]  /*20a0*/  FMUL.FTZ R234, R40, R209 ;  /* 0x000000d128ea7220 */ /* 0x000fe20000410000 */
[C---:B------:R-:W-:Y:S01]  /*20b0*/  FADD.FTZ R193, -R8.reuse, R197 ;  /* 0x000000c508c17221 */ /* 0x040fe20000010100 */
[C---:B------:R-:W-:Y:S01]  /*20c0*/  FADD.FTZ R192, -R8.reuse, R198 ;  /* 0x000000c608c07221 */ /* 0x040fe20000010100 */
        /* <DEDUP_REMOVED lines=53> */
.L_x_10049:
[----:B------:R-:W-:Y:S05]  /*2420*/  BSYNC B0 ;  /* 0x0000000000007941 */ /* 0x000fea0003800000 */
.L_x_10038:
[----:B------:R-:W2:Y:S01]  /*2430*/  LDL.LU R8, [R1+0x2c] ;  /* 0x00002c0001087983 */ /* 0x000ea20000300800 */
[----:B------:R-:W-:Y:S01]  /*2440*/  UMOV UR6, 0xffffffff ;  /* 0xffffffff00067882 */ /* 0x000fe20000000000 */
[----:B------:R-:W-:Y:S01]  /*2450*/  LOP3.LUT R3, R3, 0xfffffffd, RZ, 0xc0, !PT ;  /* 0xfffffffd03037812 */ /* 0x000fe200078ec0ff */
[----:B------:R-:W3:Y:S02]  /*2460*/  S2R R192, SR_TID.X ;  /* 0x0000000000c07919 */ /* 0x000ee40000002100 */
[----:B---3--:R-:W-:Y:S02]  /*2470*/  SHF.R.U32.HI R200, RZ, 0x5, R192 ;  /* 0x00000005ffc87819 */ /* 0x008fe400000116c0 */
[----:B--2---:R-:W-:Y:S02]  /*2480*/  LOP3.LUT P4, RZ, R8, 0xff, RZ, 0xc0, !PT ;  /* 0x000000ff08ff7812 */ /* 0x004fe4000788c0ff */
[----:B------:R-:W-:-:S11]  /*2490*/  LOP3.LUT R8, R200, 0x7fffffc, RZ, 0xc0, !PT ;  /* 0x07fffffcc8087812 */ /* 0x000fd600078ec0ff */
[----:B------:R-:W-:Y:S02]  /*24a0*/  @P4 LOP3.LUT R3, R3, 0x2, RZ, 0xfc, !PT ;  /* 0x0000000203034812 */ /* 0x000fe400078efcff */
[----:B------:R-:W-:Y:S02]  /*24b0*/  @!P4 IADD3 R8, R8, 0x4, RZ ;  /* 0x000000040808c810 */ /* 0x000fe40007ffe0ff */
        /* <DEDUP_REMOVED lines=20> */
.L_x_10154:
[----:B------:R-:W4:Y:S01]  /*2600*/  LDL.LU R198, [R1+0x24] ;  /* 0x0000240001c67983 */ /* 0x000f220000300800 */
[----:B--2---:R-:W-:Y:S01]  /*2610*/  FADD.FTZ R193, R197, R193 ;  /* 0x000000c1c5c17221 */ /* 0x004fe20000010000 */
[----:B------:R-:W-:Y:S01]  /*2620*/  @!P4 LOP3.LUT R195, R200, 0x3, RZ, 0xc0, !PT ;  /* 0x00000003c8c3c812 */ /* 0x000fe200078ec0ff */
[----:B------:R-:W-:Y:S01]  /*2630*/  FADD.FTZ R192, R196, R199 ;  /* 0x000000c7c4c07221 */ /* 0x000fe20000010000 */
[----:B---3--:R-:W2:Y:S01]  /*2640*/  S2R R197, SR_CgaCtaId ;  /* 0x0000000000c57919 */ /* 0x008ea20000008800 */
[----:B0-----:R-:W-:Y:S01]  /*2650*/  MOV R194, 0x400 ;  /* 0x0000040000c27802 */ /* 0x001fe20000000f00 */
[----:B------:R-:W-:Y:S05]  /*2660*/  WARPSYNC.ALL ;  /* 0x0000000000007948 */ /* 0x000fea0003800000 */
[----:B------:R-:W-:Y:S01]  /*2670*/  @!P4 IADD3 R195, R8, R195, RZ ;  /* 0x000000c308c3c210 */ /* 0x000fe20007ffe0ff */
[----:B------:R-:W-:Y:S01]  /*2680*/  BSSY B0, `(.L_x_10057) ;  /* 0x00000f6000007945 */ /* 0x000fe20003800000 */
        /* <DEDUP_REMOVED lines=30> */
.L_x_10060:
[----:B------:R-:W-:Y:S05]  /*2870*/  BSYNC B1 ;  /* 0x0000000000017941 */ /* 0x000fea0003800000 */
.L_x_10059:
[----:B------:R-:W0:Y:S01]  /*2880*/  @!P3 LDC.64 R192, c[0x0][0x2c8] ;  /* 0x0000b200ffc0bb82 */ /* 0x000e220000000a00 */
[----:B------:R-:W-:Y:S07]  /*2890*/  BSSY B1, `(.L_x_10061) ;  /* 0x0000010000017945 */ /* 0x000fee0003800000 */
[----:B------:R-:W2:Y:S01]  /*28a0*/  LDC.U8 R200, c[0x0][0x2a0] ;  /* 0x0000a800ffc87b82 */ /* 0x000ea20000000000 */
[----:B0-----:R-:W-:-:S04]  /*28b0*/  @!P3 ISETP.NE.U32.AND P5, PT, R192, RZ, PT ;  /* 0x000000ffc000b20c */ /* 0x001fc80003fa5070 */
[----:B------:R-:W-:-:S04]  /*28c0*/  @!P3 ISETP.NE.AND.EX P5, PT, R193, RZ, PT, P5 ;  /* 0x000000ffc100b20c */ /* 0x000fc80003fa5350 */
[----:B-----5:R-:W-:Y:S01]  /*28d0*/  @!P3 FSEL R198, R144, RZ, P5 ;  /* 0x000000ff90c6b208 */ /* 0x020fe20002800000 */
[----:B--2---:R-:W-:Y:S08]  /*28e0*/  @!P3 BRA `(.L_x_10062) ;  /* 0x000000000028b947 */ /* 0x004ff00003800000 */
        /* <DEDUP_REMOVED lines=10> */
.L_x_10062:
[----:B------:R-:W-:Y:S05]  /*2990*/  BSYNC B1 ;  /* 0x0000000000017941 */ /* 0x000fea0003800000 */
.L_x_10061:
        /* <DEDUP_REMOVED lines=10> */
[----:B------:R-:W-:-:S05]  /*2a40*/  @P4 HADD2.F32 R198, -RZ, R180.H0_H0 ;  /* 0x200000b4ffc64230 */ /* 0x000fca0000004100 */
[----:B------:R-:W-:Y:S01]  /*2a50*/  @P4 FFMA.FTZ R112, R199, R198, R112 ;  /* 0x000000c6c7704223 */ /* 0x000fe20000010070 */
[----:B--2---:R-:W-:-:S05]  /*2a60*/  @P4 FMUL.FTZ R198, R201, R199 ;  /* 0x000000c7c9c64220 */ /* 0x004fca0000410000 */
[----:B------:R-:W-:-:S04]  /*2a70*/  @P4 F2FP.F16.F32.PACK_AB R198, RZ, R198 ;  /* 0x000000c6ffc6423e */ /* 0x000fc800000000ff */
        /* <DEDUP_REMOVED lines=13> */
.L_x_10064:
[----:B------:R-:W-:Y:S05]  /*2b50*/  BSYNC B1 ;  /* 0x0000000000017941 */ /* 0x000fea0003800000 */
.L_x_10063:
[----:B------:R-:W2:Y:S01]  /*2b60*/  LDL R201, [R1+0xa4] ;  /* 0x0000a40001c97983 */ /* 0x000ea20000100800 */
[----:B------:R-:W0:Y:S01]  /*2b70*/  @P4 LDC R199, c[0x0][0x29c] ;  /* 0x0000a700ffc74b82 */ /* 0x000e220000000800 */
[----:B------:R-:W-:Y:S01]  /*2b80*/  SEL R185, R198, R185, P5 ;  /* 0x000000b9c6b97207 */ /* 0x000fe20002800000 */
[----:B------:R-:W-:Y:S01]  /*2b90*/  BSSY B1, `(.L_x_10065) ;  /* 0x0000015000017945 */ /* 0x000fe20003800000 */
[----:B------:R-:W-:-:S04]  /*2ba0*/  @!P3 ISETP.NE.U32.AND P6, PT, R192, RZ, PT ;  /* 0x000000ffc000b20c */ /* 0x000fc80003fc5070 */
[----:B------:R-:W-:Y:S01]  /*2bb0*/  @!P3 ISETP.NE.AND.EX P6, PT, R193, RZ, PT, P6 ;  /* 0x000000ffc100b20c */ /* 0x000fe20003fc5360 */
[----:B0-----:R-:W-:Y:S01]  /*2bc0*/  @P4 FMUL.FTZ R199, R198, R199 ;  /* 0x000000c7c6c74220 */ /* 0x001fe20000410000 */
[----:B------:R-:W-:-:S05]  /*2bd0*/  @P4 HADD2.F32 R198, -RZ, R180.H1_H1 ;  /* 0x300000b4ffc64230 */ /* 0x000fca0000004100 */
        /* <DEDUP_REMOVED lines=16> */
.L_x_10066:
[----:B------:R-:W-:Y:S05]  /*2ce0*/  BSYNC B1 ;  /* 0x0000000000017941 */ /* 0x000fea0003800000 */
.L_x_10065:
[----:B------:R-:W2:Y:S01]  /*2cf0*/  LDL R201, [R1+0xa8] ;  /* 0x0000a80001c97983 */ /* 0x000ea20000100800 */
[----:B------:R-:W0:Y:S01]  /*2d00*/  @P4 LDC R199, c[0x0][0x29c] ;  /* 0x0000a700ffc74b82 */ /* 0x000e220000000800 */
[----:B------:R-:W-:Y:S01]  /*2d10*/  SEL R186, R198, R186, P5 ;  /* 0x000000bac6ba7207 */ /* 0x000fe20002800000 */
[----:B------:R-:W-:Y:S01]  /*2d20*/  BSSY B1, `(.L_x_10067) ;  /* 0x0000015000017945 */ /* 0x000fe20003800000 */
[----:B------:R-:W-:-:S04]  /*2d30*/  @!P3 ISETP.NE.U32.AND P6, PT, R192, RZ, PT ;  /* 0x000000ffc000b20c */ /* 0x000fc80003fc5070 */
[----:B------:R-:W-:Y:S01]  /*2d40*/  @!P3 ISETP.NE.AND.EX P6, PT, R193, RZ, PT, P6 ;  /* 0x000000ffc100b20c */ /* 0x000fe20003fc5360 */
[----:B0-----:R-:W-:Y:S01]  /*2d50*/  @P4 FMUL.FTZ R199, R198, R199 ;  /* 0x000000c7c6c74220 */ /* 0x001fe20000410000 */
        /* <DEDUP_REMOVED lines=17> */
.L_x_10068:
[----:B------:R-:W-:Y:S05]  /*2e70*/  BSYNC B1 ;  /* 0x0000000000017941 */ /* 0x000fea0003800000 */
.L_x_10067:
        /* <DEDUP_REMOVED lines=24> */
.L_x_10070:
[----:B------:R-:W-:Y:S05]  /*3000*/  BSYNC B1 ;  /* 0x0000000000017941 */ /* 0x000fea0003800000 */
.L_x_10069:
        /* <DEDUP_REMOVED lines=23> */
.L_x_10072:
[----:B------:R-:W-:Y:S05]  /*3180*/  BSYNC B1 ;  /* 0x0000000000017941 */ /* 0x000fea0003800000 */
.L_x_10071:
        /* <DEDUP_REMOVED lines=22> */
.L_x_10074:
[----:B------:R-:W-:Y:S05]  /*32f0*/  BSYNC B1 ;  /* 0x0000000000017941 */ /* 0x000fea0003800000 */
.L_x_10073:
        /* <DEDUP_REMOVED lines=25> */
.L_x_10076:
[----:B------:R-:W-:Y:S05]  /*3490*/  BSYNC B1 ;  /* 0x0000000000017941 */ /* 0x000fea0003800000 */
.L_x_10075:
        /* <DEDUP_REMOVED lines=11> */
[----:B0-----:R-:W-:-:S05]  /*3550*/  @P4 HADD2.F32 R192, -RZ, R183.H1_H1 ;  /* 0x300000b7ffc04230 */ /* 0x001fca0000004100 */
[----:B------:R-:W-:Y:S02]  /*3560*/  @P4 FFMA.FTZ R119, R194, R192, R119 ;  /* 0x000000c0c2774223 */ /* 0x000fe40000010077 */
[----:B------:R-:W0:Y:S02]  /*3570*/  @P4 LDC.64 R192, c[0x0][0x2f8] ;  /* 0x0000be00ffc04b82 */ /* 0x000e240000000a00 */
[C---:B0-----:R-:W-:Y:S01]  /*3580*/  @P4 IMAD.WIDE.U32 R192, R8.reuse, 0x10, R192 ;  /* 0x0000001008c04825 */ /* 0x041fe200078e00c0 */
[----:B------:R-:W-:-:S03]  /*3590*/  IADD3 R8, R8, 0x80, RZ ;  /* 0x0000008008087810 */ /* 0x000fc60007ffe0ff */
[----:B--2---:R-:W-:-:S05]  /*35a0*/  @P4 FMUL.FTZ R194, R199, R194 ;  /* 0x000000c2c7c24220 */ /* 0x004fca0000410000 */
[----:B------:R-:W-:-:S04]  /*35b0*/  @P4 F2FP.F16.F32.PACK_AB R194, RZ, R194 ;  /* 0x000000c2ffc2423e */ /* 0x000fc800000000ff */
[----:B------:R-:W-:-:S05]  /*35c0*/  @P4 PRMT R191, R191, 0x5410, R194 ;  /* 0x00005410bfbf4816 */ /* 0x000fca00000000c2 */
[----:B------:R0:W-:Y:S02]  /*35d0*/  @P4 STG.E.128 desc[UR4][R192.64], R188 ;  /* 0x000000bcc0004986 */ /* 0x0001e4000c101d04 */
.L_x_10058:
[----:B------:R-:W-:Y:S05]  /*35e0*/  BSYNC B0 ;  /* 0x0000000000007941 */ /* 0x000fea0003800000 */
.L_x_10057:
[----:B------:R-:W-:Y:S04]  /*35f0*/  BSSY B0, `(.L_x_10077) ;  /* 0x00000d5000007945 */ /* 0x000fe80003800000 */
[----:B------:R-:W-:Y:S05]  /*3600*/  @!P1 BRA `(.L_x_10078) ;  /* 0x0000000c004c9947 */ /* 0x000fea0003800000 */
[----:B------:R-:W-:Y:S04]  /*3610*/  BSSY B1, `(.L_x_10079) ;  /* 0x0000005000017945 */ /* 0x000fe80003800000 */
[----:B------:R-:W-:Y:S05]  /*3620*/  @!P4 BRA `(.L_x_10080) ;  /* 0x00000000000cc947 */ /* 0x000fea0003800000 */
[----:B------:R-:W2:Y:S02]  /*3630*/  LDC.64 R180, c[0x0][0x220] ;  /* 0x00008800ffb47b82 */ /* 0x000ea40000000a00 */
[----:B--2---:R-:W-:-:S06]  /*3640*/  IMAD.WIDE.U32 R180, R8, 0x10, R180 ;  /* 0x0000001008b47825 */ /* 0x004fcc00078e00b4 */
[----:B------:R-:W5:Y:S02]  /*3650*/  LDG.E.128 R180, desc[UR4][R180.64] ;  /* 0x00000004b4b47981 */ /* 0x000f64000c1e1d00 */
.L_x_10080:
[----:B------:R-:W-:Y:S05]  /*3660*/  BSYNC B1 ;  /* 0x0000000000017941 */ /* 0x000fea0003800000 */
.L_x_10079:
[----:B0-----:R-:W0:Y:S01]  /*3670*/  @!P3 LDC.64 R192, c[0x0][0x2c8] ;  /* 0x0000b200ffc0bb82 */ /* 0x001e220000000a00 */
        /* <DEDUP_REMOVED lines=16> */
.L_x_10082:
[----:B------:R-:W-:Y:S05]  /*3780*/  BSYNC B1 ;  /* 0x0000000000017941 */ /* 0x000fea0003800000 */
.L_x_10081:
        /* <DEDUP_REMOVED lines=25> */
.L_x_10084:
[----:B------:R-:W-:Y:S05]  /*3920*/  BSYNC B1 ;  /* 0x0000000000017941 */ /* 0x000fea0003800000 */
.L_x_10083:
        /* <DEDUP_REMOVED lines=22> */
.L_x_10086:
[----:B------:R-:W-:Y:S05]  /*3a90*/  BSYNC B1 ;  /* 0x0000000000017941 */ /* 0x000fea0003800000 */
.L_x_10085:
        /* <DEDUP_REMOVED lines=22> */
.L_x_10088:
[----:B------:R-:W-:Y:S05]  /*3c00*/  BSYNC B1 ;  /* 0x0000000000017941 */ /* 0x000fea0003800000 */
.L_x_10087:
        /* <DEDUP_REMOVED lines=22> */
.L_x_10090:
[----:B------:R-:W-:Y:S05]  /*3d70*/  BSYNC B1 ;  /* 0x0000000000017941 */ /* 0x000fea0003800000 */
.L_x_10089:
        /* <DEDUP_REMOVED lines=22> */
.L_x_10092:
[----:B------:R-:W-:Y:S05]  /*3ee0*/  BSYNC B1 ;  /* 0x0000000000017941 */ /* 0x000fea0003800000 */
.L_x_10091:
        /* <DEDUP_REMOVED lines=22> */
.L_x_10094:
[----:B------:R-:W-:Y:S05]  /*4050*/  BSYNC B1 ;  /* 0x0000000000017941 */ /* 0x000fea0003800000 */
.L_x_10093:
        /* <DEDUP_REMOVED lines=25> */
.L_x_10096:
[----:B------:R-:W-:Y:S05]  /*41f0*/  BSYNC B1 ;  /* 0x0000000000017941 */ /* 0x000fea0003800000 */
.L_x_10095:
        /* <DEDUP_REMOVED lines=20> */
.L_x_10078:
[----:B------:R-:W-:Y:S05]  /*4340*/  BSYNC B0 ;  /* 0x0000000000007941 */ /* 0x000fea0003800000 */
.L_x_10077:
[----:B------:R-:W-:Y:S04]  /*4350*/  BSSY B0, `(.L_x_10097) ;  /* 0x00000d1000007945 */ /* 0x000fe80003800000 */
[----:B------:R-:W-:Y:S05]  /*4360*/  @!P2 BRA `(.L_x_10098) ;  /* 0x0000000c003ca947 */ /* 0x000fea0003800000 */
[----:B------:R-:W-:Y:S04]  /*4370*/  BSSY B1, `(.L_x_10099) ;  /* 0x0000005000017945 */ /* 0x000fe80003800000 */
[----:B------:R-:W-:Y:S05]  /*4380*/  @!P4 BRA `(.L_x_10100) ;  /* 0x00000000000cc947 */ /* 0x000fea0003800000 */
[----:B------:R-:W3:Y:S02]  /*4390*/  LDC.64 R180, c[0x0][0x220] ;  /* 0x00008800ffb47b82 */ /* 0x000ee40000000a00 */
[----:B---3--:R-:W-:-:S06]  /*43a0*/  IMAD.WIDE.U32 R180, R8, 0x10, R180 ;  /* 0x0000001008b47825 */ /* 0x008fcc00078e00b4 */
[----:B------:R-:W5:Y:S02]  /*43b0*/  LDG.E.128 R180, desc[UR4][R180.64] ;  /* 0x00000004b4b47981 */ /* 0x000f64000c1e1d00 */
.L_x_10100:
[----:B------:R-:W-:Y:S05]  /*43c0*/  BSYNC B1 ;  /* 0x0000000000017941 */ /* 0x000fea0003800000 */
.L_x_10099:
[----:B0-2---:R-:W0:Y:S01]  /*43d0*/  @!P3 LDC.64 R192, c[0x0][0x2c8] ;  /* 0x0000b200ffc0bb82 */ /* 0x005e220000000a00 */
        /* <DEDUP_REMOVED lines=16> */
.L_x_10102:
[----:B------:R-:W-:Y:S05]  /*44e0*/  BSYNC B1 ;  /* 0x0000000000017941 */ /* 0x000fea0003800000 */
.L_x_10101:
        /* <DEDUP_REMOVED lines=24> */
.L_x_10104:
[----:B------:R-:W-:Y:S05]  /*4670*/  BSYNC B1 ;  /* 0x0000000000017941 */ /* 0x000fea0003800000 */
.L_x_10103:
        /* <DEDUP_REMOVED lines=21> */
.L_x_10106:
[----:B------:R-:W-:Y:S05]  /*47d0*/  BSYNC B1 ;  /* 0x0000000000017941 */ /* 0x000fea0003800000 */
.L_x_10105:
        /* <DEDUP_REMOVED lines=21> */
.L_x_10108:
[----:B------:R-:W-:Y:S05]  /*4930*/  BSYNC B1 ;  /* 0x0000000000017941 */ /* 0x000fea0003800000 */
.L_x_10107:
        /* <DEDUP_REMOVED lines=21> */
.L_x_10110:
[----:B------:R-:W-:Y:S05]  /*4a90*/  BSYNC B1 ;  /* 0x0000000000017941 */ /* 0x000fea0003800000 */
.L_x_10109:
        /* <DEDUP_REMOVED lines=22> */
.L_x_10112:
[----:B------:R-:W-:Y:S05]  /*4c00*/  BSYNC B1 ;  /* 0x0000000000017941 */ /* 0x000fea0003800000 */
.L_x_10111:
        /* <DEDUP_REMOVED lines=22> */
.L_x_10114:
[----:B------:R-:W-:Y:S05]  /*4d70*/  BSYNC B1 ;  /* 0x0000000000017941 */ /* 0x000fea0003800000 */
.L_x_10113:
        /* <DEDUP_REMOVED lines=25> */
.L_x_10116:
[----:B------:R-:W-:Y:S05]  /*4f10*/  BSYNC B1 ;  /* 0x0000000000017941 */ /* 0x000fea0003800000 */
.L_x_10115:
        /* <DEDUP_REMOVED lines=20> */
.L_x_10098:
[----:B------:R-:W-:Y:S05]  /*5060*/  BSYNC B0 ;  /* 0x0000000000007941 */ /* 0x000fea0003800000 */
.L_x_10097:
        /* <DEDUP_REMOVED lines=8> */
.L_x_10120:
[----:B------:R-:W-:Y:S05]  /*50f0*/  BSYNC B1 ;  /* 0x0000000000017941 */ /* 0x000fea0003800000 */
.L_x_10119:
[----:B0-23--:R-:W0:Y:S01]  /*5100*/  @!P3 LDC.64 R192, c[0x0][0x2c8] ;  /* 0x0000b200ffc0bb82 */ /* 0x00de220000000a00 */
        /* <DEDUP_REMOVED lines=16> */
.L_x_10122:
[----:B------:R-:W-:Y:S05]  /*5210*/  BSYNC B1 ;  /* 0x0000000000017941 */ /* 0x000fea0003800000 */
.L_x_10121:
        /* <DEDUP_REMOVED lines=24> */
.L_x_10124:
[----:B------:R-:W-:Y:S05]  /*53a0*/  BSYNC B1 ;  /* 0x0000000000017941 */ /* 0x000fea0003800000 */
.L_x_10123:
        /* <DEDUP_REMOVED lines=21> */
.L_x_10126:
[----:B------:R-:W-:Y:S05]  /*5500*/  BSYNC B1 ;  /* 0x0000000000017941 */ /* 0x000fea0003800000 */
.L_x_10125:
        /* <DEDUP_REMOVED lines=21> */
.L_x_10128:
[----:B------:R-:W-:Y:S05]  /*5660*/  BSYNC B1 ;  /* 0x0000000000017941 */ /* 0x000fea0003800000 */
.L_x_10127:
        /* <DEDUP_REMOVED lines=21> */
.L_x_10130:
[----:B------:R-:W-:Y:S05]  /*57c0*/  BSYNC B1 ;  /* 0x0000000000017941 */ /* 0x000fea0003800000 */
.L_x_10129:
        /* <DEDUP_REMOVED lines=21> */
.L_x_10132:
[----:B------:R-:W-:Y:S05]  /*5920*/  BSYNC B1 ;  /* 0x0000000000017941 */ /* 0x000fea0003800000 */
.L_x_10131:
        /* <DEDUP_REMOVED lines=21> */
.L_x_10134:
[----:B------:R-:W-:Y:S05]  /*5a80*/  BSYNC B1 ;  /* 0x0000000000017941 */ /* 0x000fea0003800000 */
.L_x_10133:
        /* <DEDUP_REMOVED lines=21> */
.L_x_10136:
[----:B------:R-:W-:Y:S05]  /*5be0*/  BSYNC B1 ;  /* 0x0000000000017941 */ /* 0x000fea0003800000 */
.L_x_10135:
        /* <DEDUP_REMOVED lines=9> */
[----:B------:R-:W-:Y:S01]  /*5c80*/  @P4 F2FP.F16.F32.PACK_AB R7, RZ, R7 ;  /* 0x00000007ff07423e */ /* 0x000fe200000000ff */
[----:B------:R0:W-:Y:S03]  /*5c90*/  @P3 STG.E.128 desc[UR4][R192.64+0x10], R172 ;  /* 0x000010acc0003986 */ /* 0x0001e6000c101d04 */
[----:B------:R-:W-:Y:S01]  /*5ca0*/  @P4 PRMT R191, R191, 0x5410, R7 ;  /* 0x00005410bfbf4816 */ /* 0x000fe20000000007 */
[----:B0-----:R-:W0:Y:S02]  /*5cb0*/  @P4 LDC.64 R192, c[0x0][0x2f8] ;  /* 0x0000be00ffc04b82 */ /* 0x001e240000000a00 */
[----:B0-----:R-:W-:-:S04]  /*5cc0*/  @P4 IMAD.WIDE.U32 R192, R8, 0x10, R192 ;  /* 0x0000001008c04825 */ /* 0x001fc800078e00c0 */
[----:B------:R-:W-:Y:S01]  /*5cd0*/  @P4 HADD2.F32 R8, -RZ, R183.H1_H1 ;  /* 0x300000b7ff084230 */ /* 0x000fe20000004100 */
[----:B------:R4:W-:Y:S04]  /*5ce0*/  @P4 STG.E.128 desc[UR4][R192.64], R188 ;  /* 0x000000bcc0004986 */ /* 0x0009e8000c101d04 */
[----:B------:R-:W-:-:S07]  /*5cf0*/  @P4 FFMA.FTZ R143, R8, R2, R143 ;  /* 0x00000002088f4223 */ /* 0x000fce000001008f */
.L_x_10118:
[----:B------:R-:W-:Y:S05]  /*5d00*/  BSYNC B0 ;  /* 0x0000000000007941 */ /* 0x000fea0003800000 */
.L_x_10117:
[----:B------:R-:W-:Y:S02]  /*5d10*/  LOP3.LUT P4, RZ, R3, 0x2, RZ, 0xc0, !PT ;  /* 0x0000000203ff7812 */ /* 0x000fe4000788c0ff */
[----:B------:R-:W-:Y:S02]  /*5d20*/  IADD3 R4, R4, UR10, RZ ;  /* 0x0000000a04047c10 */ /* 0x000fe4000fffe0ff */
[----:B-----5:R-:W-:Y:S02]  /*5d30*/  SEL R2, RZ, 0x1, P4 ;  /* 0x00000001ff027807 */ /* 0x020fe40002000000 */
[----:B------:R-:W-:-:S03]  /*5d40*/  ISETP.GE.AND P3, PT, R4, UR11, PT ;  /* 0x0000000b04007c0c */ /* 0x000fc6000bf66270 */
[----:B------:R0:W-:Y:S10]  /*5d50*/  STL.S16 [R1+0x2c], R2 ;  /* 0x00002c0201007387 */ /* 0x0001f40000100600 */
[----:B0-----:R-:W-:Y:S05]  /*5d60*/  @!P3 BRA `(.L_x_10137) ;  /* 0xffffffac0010b947 */ /* 0x001fea000383ffff */
.L_x_10037:
        /* <DEDUP_REMOVED lines=20> */
.L_x_10139:
[----:B------:R-:W-:Y:S05]  /*5eb0*/  BSYNC B0 ;  /* 0x0000000000007941 */ /* 0x000fea0003800000 */
.L_x_10138:
        /* <DEDUP_REMOVED lines=15> */
.L_x_10141:
[----:B------:R-:W-:Y:S05]  /*5fb0*/  BSYNC B0 ;  /* 0x0000000000007941 */ /* 0x000fea0003800000 */
.L_x_10140:
        /* <DEDUP_REMOVED lines=15> */
.L_x_10143:
[----:B------:R-:W-:Y:S05]  /*60b0*/  BSYNC B0 ;  /* 0x0000000000007941 */ /* 0x000fea0003800000 */
.L_x_10142:
        /* <DEDUP_REMOVED lines=15> */
.L_x_10056:
[----:B------:R-:W-:Y:S01]  /*61b0*/  HFMA2.MMA R192, -RZ, RZ, 0, 9.5367431640625e-07 ;  /* 0x00000010ffc07435 */ /* 0x000fe200000001ff */
[----:B------:R-:W-:Y:S02]  /*61c0*/  MOV R195, R224 ;  /* 0x000000e000c37202 */ /* 0x000fe40000000f00 */
[----:B------:R-:W-:Y:S02]  /*61d0*/  MOV R193, 0x1f ;  /* 0x0000001f00c17802 */ /* 0x000fe40000000f00 */
[----:B0-----:R-:W-:-:S07]  /*61e0*/  MOV R194, 0xffffffff ;  /* 0xffffffff00c27802 */ /* 0x001fce0000000f00 */
[----:B-1---5:R-:W-:Y:S05]  /*61f0*/  WARPSYNC.COLLECTIVE R194, `(.L_x_10144) ;  /* 0x00000000c2087348 */ /* 0x022fea0003c00000 */
[----:B------:R0:W2:Y:S02]  /*6200*/  SHFL.DOWN P5, R198, R195, R192, R193 ;  /* 0x080000c0c3c67389 */ /* 0x0000a400000a00c1 */
[----:B012--5:R-:W-:Y:S01]  /*6210*/  ENDCOLLECTIVE ;  /* 0x000000000000791b */ /* 0x027fe20003800000 */
.L_x_10144:
[----:B------:R-:W-:Y:S02]  /*6220*/  MOV R195, R222 ;  /* 0x000000de00c37202 */ /* 0x000fe40000000f00 */
[----:B------:R-:W-:-:S05]  /*6230*/  MOV R192, R198 ;  /* 0x000000c600c07202 */ /* 0x000fca0000000f00 */
[----:B------:R-:W-:Y:S01]  /*6240*/  FADD.FTZ R196, R192, R224 ;  /* 0x000000e0c0c47221 */ /* 0x000fe20000010000 */
[----:B------:R-:W-:-:S11]  /*6250*/  HFMA2.MMA R192, -RZ, RZ, 0, 9.5367431640625e-07 ;  /* 0x00000010ffc07435 */ /* 0x000fd600000001ff */
[----:B------:R-:W-:Y:S05]  /*6260*/  WARPSYNC.COLLECTIVE R194, `(.L_x_10145) ;  /* 0x00000000c2087348 */ /* 0x000fea0003c00000 */
[----:B------:R0:W1:Y:S02]  /*6270*/  SHFL.DOWN P5, R198, R195, R192, R193 ;  /* 0x080000c0c3c67389 */ /* 0x00006400000a00c1 */
[----:B01----:R-:W-:Y:S01]  /*6280*/  ENDCOLLECTIVE ;  /* 0x000000000000791b */ /* 0x003fe20003800000 */
.L_x_10145:
[----:B------:R-:W-:Y:S02]  /*6290*/  MOV R195, R196 ;  /* 0x000000c400c37202 */ /* 0x000fe40000000f00 */
[----:B------:R-:W-:-:S05]  /*62a0*/  MOV R192, R198 ;  /* 0x000000c600c07202 */ /* 0x000fca0000000f00 */
[----:B------:R-:W-:Y:S01]  /*62b0*/  FADD.FTZ R197, R192, R222 ;  /* 0x000000dec0c57221 */ /* 0x000fe20000010000 */
[----:B------:R-:W-:-:S11]  /*62c0*/  HFMA2.MMA R192, -RZ, RZ, 0, 4.76837158203125e-07 ;  /* 0x00000008ffc07435 */ /* 0x000fd600000001ff */
[----:B------:R-:W-:Y:S05]  /*62d0*/  WARPSYNC.COLLECTIVE R194, `(.L_x_10146) ;  /* 0x00000000c2087348 */ /* 0x000fea0003c00000 */
[----:B------:R0:W1:Y:S02]  /*62e0*/  SHFL.DOWN P5, R198, R195, R192, R193 ;  /* 0x080000c0c3c67389 */ /* 0x00006400000a00c1 */
[----:B01----:R-:W-:Y:S01]  /*62f0*/  ENDCOLLECTIVE ;  /* 0x000000000000791b */ /* 0x003fe20003800000 */
.L_x_10146:
[----:B------:R-:W-:Y:S02]  /*6300*/  MOV R195, R197 ;  /* 0x000000c500c37202 */ /* 0x000fe40000000f00 */
[----:B------:R-:W-:-:S05]  /*6310*/  MOV R192, R198 ;  /* 0x000000c600c07202 */ /* 0x000fca0000000f00 */
[----:B------:R-:W-:Y:S01]  /*6320*/  FADD.FTZ R196, R196, R192 ;  /* 0x000000c0c4c47221 */ /* 0x000fe20000010000 */
[----:B------:R-:W-:-:S11]  /*6330*/  HFMA2.MMA R192, -RZ, RZ, 0, 4.76837158203125e-07 ;  /* 0x00000008ffc07435 */ /* 0x000fd600000001ff */
[----:B------:R-:W-:Y:S05]  /*6340*/  WARPSYNC.COLLECTIVE R194, `(.L_x_10147) ;  /* 0x00000000c2087348 */ /* 0x000fea0003c00000 */
[----:B------:R0:W1:Y:S02]  /*6350*/  SHFL.DOWN P5, R198, R195, R192, R193 ;  /* 0x080000c0c3c67389 */ /* 0x00006400000a00c1 */
[----:B01----:R-:W-:Y:S01]  /*6360*/  ENDCOLLECTIVE ;  /* 0x000000000000791b */ /* 0x003fe20003800000 */
.L_x_10147:
[----:B------:R-:W-:Y:S02]  /*6370*/  MOV R195, R196 ;  /* 0x000000c400c37202 */ /* 0x000fe40000000f00 */
[----:B------:R-:W-:-:S05]  /*6380*/  MOV R192, R198 ;  /* 0x000000c600c07202 */ /* 0x000fca0000000f00 */
[----:B------:R-:W-:Y:S01]  /*6390*/  FADD.FTZ R197, R197, R192 ;  /* 0x000000c0c5c57221 */ /* 0x000fe20000010000 */
[----:B------:R-:W-:-:S11]  /*63a0*/  HFMA2.MMA R192, -RZ, RZ, 0, 2.384185791015625e-07 ;  /* 0x00000004ffc07435 */ /* 0x000fd600000001ff */
[----:B------:R-:W-:Y:S05]  /*63b0*/  WARPSYNC.COLLECTIVE R194, `(.L_x_10148) ;  /* 0x00000000c2087348 */ /* 0x000fea0003c00000 */
[----:B------:R0:W1:Y:S02]  /*63c0*/  SHFL.DOWN P5, R198, R195, R192, R193 ;  /* 0x080000c0c3c67389 */ /* 0x00006400000a00c1 */
[----:B01----:R-:W-:Y:S01]  /*63d0*/  ENDCOLLECTIVE ;  /* 0x000000000000791b */ /* 0x003fe20003800000 */
.L_x_10148:
[----:B------:R-:W-:Y:S02]  /*63e0*/  MOV R195, R197 ;  /* 0x000000c500c37202 */ /* 0x000fe40000000f00 */
[----:B------:R-:W-:-:S05]  /*63f0*/  MOV R192, R198 ;  /* 0x000000c600c07202 */ /* 0x000fca0000000f00 */
[----:B------:R-:W-:Y:S01]  /*6400*/  FADD.FTZ R196, R196, R192 ;  /* 0x000000c0c4c47221 */ /* 0x000fe20000010000 */
[----:B------:R-:W-:-:S11]  /*6410*/  HFMA2.MMA R192, -RZ, RZ, 0, 2.384185791015625e-07 ;  /* 0x00000004ffc07435 */ /* 0x000fd600000001ff */
[----:B------:R-:W-:Y:S05]  /*6420*/  WARPSYNC.COLLECTIVE R194, `(.L_x_10149) ;  /* 0x00000000c2087348 */ /* 0x000fea0003c00000 */
[----:B------:R0:W1:Y:S02]  /*6430*/  SHFL.DOWN P5, R198, R195, R192, R193 ;  /* 0x080000c0c3c67389 */ /* 0x00006400000a00c1 */
[----:B01----:R-:W-:Y:S01]  /*6440*/  ENDCOLLECTIVE ;  /* 0x000000000000791b */ /* 0x003fe20003800000 */
.L_x_10149:
[----:B------:R-:W-:Y:S02]  /*6450*/  MOV R195, R196 ;  /* 0x000000c400c37202 */ /* 0x000fe40000000f00 */
[----:B------:R-:W-:-:S05]  /*6460*/  MOV R192, R198 ;  /* 0x000000c600c07202 */ /* 0x000fca0000000f00 */
[----:B------:R-:W-:Y:S01]  /*6470*/  FADD.FTZ R197, R197, R192 ;  /* 0x000000c0c5c57221 */ /* 0x000fe20000010000 */
[----:B------:R-:W-:-:S11]  /*6480*/  HFMA2.MMA R192, -RZ, RZ, 0, 1.1920928955078125e-07 ;  /* 0x00000002ffc07435 */ /* 0x000fd600000001ff */
[----:B------:R-:W-:Y:S05]  /*6490*/  WARPSYNC.COLLECTIVE R194, `(.L_x_10150) ;  /* 0x00000000c2087348 */ /* 0x000fea0003c00000 */
[----:B------:R0:W1:Y:S02]  /*64a0*/  SHFL.DOWN P5, R198, R195, R192, R193 ;  /* 0x080000c0c3c67389 */ /* 0x00006400000a00c1 */
[----:B01----:R-:W-:Y:S01]  /*64b0*/  ENDCOLLECTIVE ;  /* 0x000000000000791b */ /* 0x003fe20003800000 */
.L_x_10150:
[----:B------:R-:W-:Y:S02]  /*64c0*/  MOV R195, R197 ;  /* 0x000000c500c37202 */ /* 0x000fe40000000f00 */
[----:B------:R-:W-:-:S05]  /*64d0*/  MOV R192, R198 ;  /* 0x000000c600c07202 */ /* 0x000fca0000000f00 */
[----:B------:R-:W-:Y:S01]  /*64e0*/  FADD.FTZ R196, R196, R192 ;  /* 0x000000c0c4c47221 */ /* 0x000fe20000010000 */
[----:B------:R-:W-:-:S11]  /*64f0*/  HFMA2.MMA R192, -RZ, RZ, 0, 1.1920928955078125e-07 ;  /* 0x00000002ffc07435 */ /* 0x000fd600000001ff */
[----:B------:R-:W-:Y:S05]  /*6500*/  WARPSYNC.COLLECTIVE R194, `(.L_x_10151) ;  /* 0x00000000c2087348 */ /* 0x000fea0003c00000 */
[----:B------:R0:W1:Y:S02]  /*6510*/  SHFL.DOWN P5, R198, R195, R192, R193 ;  /* 0x080000c0c3c67389 */ /* 0x00006400000a00c1 */
[----:B01----:R-:W-:Y:S01]  /*6520*/  ENDCOLLECTIVE ;  /* 0x000000000000791b */ /* 0x003fe20003800000 */
.L_x_10151:
[----:B------:R-:W-:Y:S02]  /*6530*/  MOV R195, R196 ;  /* 0x000000c400c37202 */ /* 0x000fe40000000f00 */
[----:B------:R-:W-:-:S05]  /*6540*/  MOV R192, R198 ;  /* 0x000000c600c07202 */ /* 0x000fca0000000f00 */
[----:B------:R-:W-:Y:S01]  /*6550*/  FADD.FTZ R197, R197, R192 ;  /* 0x000000c0c5c57221 */ /* 0x000fe20000010000 */
[----:B------:R-:W-:-:S11]  /*6560*/  HFMA2.MMA R192, -RZ, RZ, 0, 5.9604644775390625e-08 ;  /* 0x00000001ffc07435 */ /* 0x000fd600000001ff */
[----:B------:R-:W-:Y:S05]  /*6570*/  WARPSYNC.COLLECTIVE R194, `(.L_x_10152) ;  /* 0x00000000c2087348 */ /* 0x000fea0003c00000 */
[----:B------:R0:W1:Y:S02]  /*6580*/  SHFL.DOWN P5, R198, R195, R192, R193 ;  /* 0x080000c0c3c67389 */ /* 0x00006400000a00c1 */
[----:B01----:R-:W-:Y:S01]  /*6590*/  ENDCOLLECTIVE ;  /* 0x000000000000791b */ /* 0x003fe20003800000 */
.L_x_10152:
[----:B------:R-:W-:Y:S02]  /*65a0*/  MOV R195, R197 ;  /* 0x000000c500c37202 */ /* 0x000fe40000000f00 */
[----:B------:R-:W-:-:S07]  /*65b0*/  MOV R199, R198 ;  /* 0x000000c600c77202 */ /* 0x000fce0000000f00 */
[----:B------:R-:W-:Y:S05]  /*65c0*/  WARPSYNC.COLLECTIVE R194, `(.L_x_10153) ;  /* 0x00000000c2087348 */ /* 0x000fea0003c00000 */
[----:B------:R0:W1:Y:S02]  /*65d0*/  SHFL.DOWN P5, R198, R195, R192, R193 ;  /* 0x080000c0c3c67389 */ /* 0x00006400000a00c1 */
[----:B01----:R-:W-:Y:S01]  /*65e0*/  ENDCOLLECTIVE ;  /* 0x000000000000791b */ /* 0x003fe20003800000 */
.L_x_10153:
[----:B------:R-:W-:Y:S01]  /*65f0*/  MOV R193, R198 ;  /* 0x000000c600c17202 */ /* 0x000fe20000000f00 */
[----:B------:R-:W-:Y:S06]  /*6600*/  BRA `(.L_x_10154) ;  /* 0xffffffbc00fc7947 */ /* 0x000fec000383ffff */
.L_x_10155:
        /* <DEDUP_REMOVED lines=15> */
.L_x_14006:


//--------------------- .text._ZN10layer_norm13ln_bwd_kernelINS_13Kernel_traitsIf6__halffS2_fjLj4096ELj1ELj1ELj4ELj16ENS_18Kernel_traits_baseILj4096EfS2_fS2_fjLj128EEEEELb0ELb1ELb1ELb1EEEvNS_9BwdParamsE --------------------------
	.section	.text._ZN10layer_norm13ln_bwd_kernelINS_13Kernel_traitsIf6__halffS2_fjLj4096ELj1ELj1ELj4ELj16ENS_18Kernel_traits_baseILj4096EfS2_fS2_fjLj128EEEEELb0ELb1ELb1ELb1EEEvNS_9BwdParamsE,"ax",@progbits
	.align	128
        .global         _ZN10layer_norm13ln_bwd_kernelINS_13Kernel_traitsIf6__halffS2_fjLj4096ELj1ELj1ELj4ELj16ENS_18Kernel_traits_baseILj4096EfS2_fS2_fjLj128EEEEELb0ELb1ELb1ELb1EEEvNS_9BwdParamsE
        .type           _ZN10layer_norm13ln_bwd_kernelINS_13Kernel_traitsIf6__halffS2_fjLj4096ELj1ELj1ELj4ELj16ENS_18Kernel_traits_baseILj4096EfS2_fS2_fjLj128EEEEELb0ELb1ELb1ELb1EEEvNS_9BwdParamsE,@function
        .size           _ZN10layer_norm13ln_bwd_kernelINS_13Kernel_traitsIf6__halffS2_fjLj4096ELj1ELj1ELj4ELj16ENS_18Kernel_traits_baseILj4096EfS2_fS2_fjLj128EEEEELb0ELb1ELb1ELb1EEEvNS_9BwdParamsE,(.L_x_14007 - _ZN10layer_norm13ln_bwd_kernelINS_13Kernel_traitsIf6__halffS2_fjLj4096ELj1ELj1ELj4ELj16ENS_18Kernel_traits_baseILj4096EfS2_fS2_fjLj128EEEEELb0ELb1ELb1ELb1EEEvNS_9BwdParamsE)
        .other          _ZN10layer_norm13ln_bwd_kernelINS_13Kernel_traitsIf6__halffS2_fjLj4096ELj1ELj1ELj4ELj16ENS_18Kernel_traits_baseILj4096EfS2_fS2_fjLj128EEEEELb0ELb1ELb1ELb1EEEvNS_9BwdParamsE,@"STO_CUDA_ENTRY STV_DEFAULT"
_ZN10layer_norm13ln_bwd_kernelINS_13Kernel_traitsIf6__halffS2_fjLj4096ELj1ELj1ELj4ELj16ENS_18Kernel_traits_baseILj4096EfS2_fS2_fjLj128EEEEELb0ELb1ELb1ELb1EEEvNS_9BwdParamsE:
.text._ZN10layer_norm13ln_bwd_kernelINS_13Kernel_traitsIf6__halffS2_fjLj4096ELj1ELj1ELj4ELj16ENS_18Kernel_traits_baseILj4096EfS2_fS2_fjLj128EEEEELb0ELb1ELb1ELb1EEEvNS_9BwdParamsE:
        /* <DEDUP_REMOVED lines=62> */
.L_x_10156:
        /* <DEDUP_REMOVED lines=94> */
.L_x_10226:
        /* <DEDUP_REMOVED lines=16> */
[----:B------:R-:W-:-:S04]  /*0ac0*/  LEA.HI.SX32 R6, R5, R198, 0x1d ;  /* 0x000000c605067211 */ /* 0x000fc800078feaff */
[----:B------:R-:W-:-:S05]  /*0ad0*/  IADD3 R216, R6, 0x180, RZ ;  /* 0x0000018006d87810 */ /* 0x000fca0007ffe0ff */
[----:B------:R0:W-:Y:S01]  /*0ae0*/  STL [R1+0x4], R216 ;  /* 0x000004d801007387 */ /* 0x0001e20000100800 */
[C---:B------:R-:W-:Y:S02]  /*0af0*/  IADD3 R234, R6.reuse, 0x80, RZ ;  /* 0x0000008006ea7810 */ /* 0x040fe40007ffe0ff */
[C---:B------:R-:W-:Y:S01]  /*0b00*/  IADD3 R252, R6.reuse, 0x100, RZ ;  /* 0x0000010006fc7810 */ /* 0x040fe20007ffe0ff */
        /* <DEDUP_REMOVED lines=8> */
[----:B------:R-:W-:Y:S02]  /*0b90*/  MOV R4, UR16 ;  /* 0x0000001000047c02 */ /* 0x000fe40008000f00 */
[----:B0-----:R-:W-:Y:S02]  /*0ba0*/  CS2R R196, SRZ ;  /* 0x0000000000c47805 */ /* 0x001fe4000001ff00 */
[----:B------:R-:W-:Y:S02]  /*0bb0*/  MOV R5, UR17 ;  /* 0x0000001100057c02 */ /* 0x000fe40008000f00 */
        /* <DEDUP_REMOVED lines=13> */
.L_x_10159:
[----:B------:R-:W1:Y:S01]  /*0c90*/  LDC.64 R208, c[0x0][0x238] ;  /* 0x00008e00ffd07b82 */ /* 0x000e620000000a00 */
[----:B------:R-:W-:Y:S01]  /*0ca0*/  IADD3 R196, R196, -0x1, RZ ;  /* 0xffffffffc4c47810 */ /* 0x000fe20007ffe0ff */
[----:B------:R-:W-:Y:S04]  /*0cb0*/  STL [R1+0xd4], R61 ;  /* 0x0000d43d01007387 */ /* 0x000fe80000100800 */
[----:B------:R-:W-:Y:S01]  /*0cc0*/  IMAD R196, R196, R199, RZ ;  /* 0x000000c7c4c47224 */ /* 0x000fe200078e02ff */
[----:B------:R-:W-:Y:S01]  /*0cd0*/  STL [R1+0xd0], R60 ;  /* 0x0000d03c01007387 */ /* 0x000fe20000100800 */
[----:B------:R-:W2:Y:S03]  /*0ce0*/  LDC.64 R4, c[0x0][0x250] ;  /* 0x00009400ff047b82 */ /* 0x000ea60000000a00 */
[----:B------:R-:W-:Y:S01]  /*0cf0*/  SHF.R.S32.HI R7, RZ, 0x1f, R196 ;  /* 0x0000001fff077819 */ /* 0x000fe200000114c4 */
[----:B------:R-:W-:Y:S03]  /*0d00*/  STL [R1+0xcc], R59 ;  /* 0x0000cc3b01007387 */ /* 0x000fe60000100800 */
[----:B------:R-:W-:Y:S01]  /*0d10*/  LEA.HI R7, R7, R196, RZ, 0x3 ;  /* 0x000000c407077211 */ /* 0x000fe200078f18ff */
[----:B------:R-:W3:Y:S01]  /*0d20*/  LDC.64 R228, c[0x0][0x2b8] ;  /* 0x0000ae00ffe47b82 */ /* 0x000ee20000000a00 */
[----:B------:R-:W-:Y:S02]  /*0d30*/  STL [R1+0xc8], R58 ;  /* 0x0000c83a01007387 */ /* 0x000fe40000100800 */
[----:B------:R-:W-:-:S02]  /*0d40*/  LEA.HI.SX32 R7, R7, R198, 0x1d ;  /* 0x000000c607077211 */ /* 0x000fc400078feaff */
[----:B------:R-:W-:Y:S01]  /*0d50*/  STL [R1+0xc4], R57 ;  /* 0x0000c43901007387 */ /* 0x000fe20000100800 */
[----:B-1----:R-:W-:-:S03]  /*0d60*/  IMAD.WIDE.U32 R12, R234, 0x20, R208 ;  /* 0x00000020ea0c7825 */ /* 0x002fc600078e00d0 */
[----:B------:R-:W-:Y:S01]  /*0d70*/  STL [R1+0xc0], R56 ;  /* 0x0000c03801007387 */ /* 0x000fe20000100800 */
[----:B------:R-:W-:-:S03]  /*0d80*/  IMAD.WIDE.U32 R192, R6, 0x20, R208 ;  /* 0x0000002006c07825 */ /* 0x000fc600078e00d0 */
[----:B0-----:R-:W4:Y:S01]  /*0d90*/  LDG.E.128 R196, desc[UR4][R12.64] ;  /* 0x000000040cc47981 */ /* 0x001f22000c1e1d00 */
[----:B--2---:R-:W-:-:S03]  /*0da0*/  IMAD.WIDE R204, R2, 0x4, R4 ;  /* 0x0000000402cc7825 */ /* 0x004fc600078e0204 */
[----:B------:R0:W2:Y:S01]  /*0db0*/  LDG.E.128 R200, desc[UR4][R12.64+0x10] ;  /* 0x000010040cc87981 */ /* 0x0000a2000c1e1d00 */
[----:B------:R-:W-:-:S03]  /*0dc0*/  IMAD.WIDE.U32 R4, R252, 0x20, R208 ;  /* 0x00000020fc047825 */ /* 0x000fc600078e00d0 */
[----:B------:R-:W4:Y:S01]  /*0dd0*/  LDG.E R0, desc[UR4][R204.64] ;  /* 0x00000004cc007981 */ /* 0x000f22000c1e1900 */
[----:B---3--:R-:W-:-:S03]  /*0de0*/  IMAD.WIDE.U32 R188, R7, 0x10, R228 ;  /* 0x0000001007bc7825 */ /* 0x008fc600078e00e4 */
[----:B------:R-:W3:Y:S01]  /*0df0*/  LDG.E.128 R8, desc[UR4][R192.64] ;  /* 0x00000004c0087981 */ /* 0x000ee2000c1e1d00 */
[----:B0-----:R-:W-:-:S03]  /*0e00*/  IMAD.WIDE.U32 R12, R216, 0x20, R208 ;  /* 0x00000020d80c7825 */ /* 0x001fc600078e00d0 */
[----:B------:R-:W-:Y:S04]  /*0e10*/  STL [R1+0xbc], R55 ;  /* 0x0000bc3701007387 */ /* 0x000fe80000100800 */
[----:B------:R-:W2:Y:S04]  /*0e20*/  LDG.E.128 R204, desc[UR4][R4.64] ;  /* 0x0000000404cc7981 */ /* 0x000ea8000c1e1d00 */
[----:B------:R0:W2:Y:S04]  /*0e30*/  LDG.E.128 R208, desc[UR4][R4.64+0x10] ;  /* 0x0000100404d07981 */ /* 0x0000a8000c1e1d00 */
[----:B------:R-:W2:Y:S04]  /*0e40*/  LDG.E.128 R212, desc[UR4][R12.64] ;  /* 0x000000040cd47981 */ /* 0x000ea8000c1e1d00 */
[----:B------:R1:W2:Y:S01]  /*0e50*/  LDG.E.128 R216, desc[UR4][R12.64+0x10] ;  /* 0x000010040cd87981 */ /* 0x0002a2000c1e1d00 */
[----:B0-----:R-:W-:-:S03]  /*0e60*/  IADD3 R4, R7, 0x80, RZ ;  /* 0x0000008007047810 */ /* 0x001fc60007ffe0ff */
[----:B------:R-:W2:Y:S02]  /*0e70*/  LDG.E.128 R188, desc[UR4][R188.64] ;  /* 0x00000004bcbc7981 */ /* 0x000ea4000c1e1d00 */
[----:B------:R-:W-:Y:S02]  /*0e80*/  IMAD.WIDE.U32 R4, R4, 0x10, R228 ;  /* 0x0000001004047825 */ /* 0x000fe400078e00e4 */
[----:B------:R-:W2:Y:S01]  /*0e90*/  LDG.E.128 R192, desc[UR4][R192.64+0x10] ;  /* 0x00001004c0c07981 */ /* 0x000ea2000c1e1d00 */
[----:B-1----:R-:W-:-:S03]  /*0ea0*/  IADD3 R12, R7, 0x100, RZ ;  /* 0x00000100070c7810 */ /* 0x002fc60007ffe0ff */
[----:B------:R0:W2:Y:S01]  /*0eb0*/  LDG.E.128 R220, desc[UR4][R4.64] ;  /* 0x0000000404dc7981 */ /* 0x0000a2000c1e1d00 */
[----:B------:R-:W-:-:S03]  /*0ec0*/  IADD3 R7, R7, 0x180, RZ ;  /* 0x0000018007077810 */ /* 0x000fc60007ffe0ff */
[----:B------:R-:W-:Y:S04]  /*0ed0*/  STL [R1+0xb8], R54 ;  /* 0x0000b83601007387 */ /* 0x000fe80000100800 */
[----:B------:R-:W-:Y:S01]  /*0ee0*/  STL [R1+0xb4], R53 ;  /* 0x0000b43501007387 */ /* 0x000fe20000100800 */
[----:B0-----:R-:W-:-:S03]  /*0ef0*/  IMAD.WIDE.U32 R4, R12, 0x10, R228 ;  /* 0x000000100c047825 */ /* 0x001fc600078e00e4 */
[----:B------:R0:W-:Y:S04]  /*0f00*/  STL [R1+0xb0], R52 ;  /* 0x0000b03401007387 */ /* 0x0001e80000100800 */
[----:B------:R1:W2:Y:S01]  /*0f10*/  LDG.E.128 R224, desc[UR4][R4.64] ;  /* 0x0000000404e07981 */ /* 0x0002a2000c1e1d00 */
[----:B0-----:R-:W0:Y:S01]  /*0f20*/  LDC.U8 R52, c[0x0][0x2a0] ;  /* 0x0000a800ff347b82 */ /* 0x001e220000000000 */
[----:B-1----:R-:W-:-:S05]  /*0f30*/  IMAD.WIDE.U32 R4, R7, 0x10, R228 ;  /* 0x0000001007047825 */ /* 0x002fca00078e00e4 */
[----:B------:R1:W2:Y:S02]  /*0f40*/  LDG.E.128 R228, desc[UR4][R4.64] ;  /* 0x0000000404e47981 */ /* 0x0002a4000c1e1d00 */
[----:B-1----:R-:W-:Y:S02]  /*0f50*/  MOV R4, UR16 ;  /* 0x0000001000047c02 */ /* 0x002fe40008000f00 */
        /* <DEDUP_REMOVED lines=11> */
[----:B0-----:R-:W-:-:S04]  /*1010*/  ISETP.NE.AND P0, PT, R52, RZ, PT ;  /* 0x000000ff3400720c */ /* 0x001fc80003f05270 */
[----:B----4-:R-:W-:-:S05]  /*1020*/  FSEL R0, R0, RZ, !P0 ;  /* 0x000000ff00007208 */ /* 0x010fca0004000000 */
[C---:B---3--:R-:W-:Y:S01]  /*1030*/  FADD.FTZ R11, -R0.reuse, R11 ;  /* 0x0000000b000b7221 */ /* 0x048fe20000010100 */
[C---:B------:R-:W-:Y:S01]  /*1040*/  FADD.FTZ R7, -R0.reuse, R9 ;  /* 0x0000000900077221 */ /* 0x040fe20000010100 */
[C---:B-1----:R-:W-:Y:S01]  /*1050*/  FADD.FTZ R14, -R0.reuse, R196 ;  /* 0x000000c4000e7221 */ /* 0x042fe20000010100 */
[C---:B------:R-:W-:Y:S01]  /*1060*/  FADD.FTZ R15, -R0.reuse, R197 ;  /* 0x000000c5000f7221 */ /* 0x040fe20000010100 */
[C---:B------:R-:W-:Y:S01]  /*1070*/  FADD.FTZ R17, -R0.reuse, R199 ;  /* 0x000000c700117221 */ /* 0x040fe20000010100 */
[C---:B------:R-:W-:Y:S01]  /*1080*/  FADD.FTZ R16, -R0.reuse, R198 ;  /* 0x000000c600107221 */ /* 0x040fe20000010100 */
[----:B-----5:R-:W-:Y:S01]  /*1090*/  FMUL.FTZ R247, R3, R11 ;  /* 0x0000000b03f77220 */ /* 0x020fe20000410000 */
[----:B--2---:R-:W-:Y:S01]  /*10a0*/  FADD.FTZ R19, -R0, R201 ;  /* 0x000000c900137221 */ /* 0x004fe20000010100 */
[----:B------:R-:W-:Y:S02]  /*10b0*/  HADD2.F32 R53, -RZ, R190.H1_H1 ;  /* 0x300000beff357230 */ /* 0x000fe40000004100 */
[----:B------:R-:W-:-:S02]  /*10c0*/  HADD2.F32 R52, -RZ, R191.H0_H0 ;  /* 0x200000bfff347230 */ /* 0x000fc40000004100 */
[----:B------:R-:W-:Y:S02]  /*10d0*/  HADD2.F32 R244, -RZ, R190.H0_H0 ;  /* 0x200000befff47230 */ /* 0x000fe40000004100 */
[C---:B------:R-:W-:Y:S01]  /*10e0*/  FADD.FTZ R13, -R0.reuse, R195 ;  /* 0x000000c3000d7221 */ /* 0x040fe20000010100 */
[----:B------:R-:W-:Y:S02]  /*10f0*/  HADD2.F32 R235, -RZ, R191.H1_H1 ;  /* 0x300000bfffeb7230 */ /* 0x000fe40000004100 */
[----:B------:R-:W-:Y:S02]  /*1100*/  HADD2.F32 R239, -RZ, R223.H0_H0 ;  /* 0x200000dfffef7230 */ /* 0x000fe40000004100 */
[C---:B------:R-:W-:Y:S01]  /*1110*/  FADD.FTZ R9, -R0.reuse, R193 ;  /* 0x000000c100097221 */ /* 0x040fe20000010100 */
[C---:B------:R-:W-:Y:S01]  /*1120*/  FADD.FTZ R190, -R0.reuse, R204 ;  /* 0x000000cc00be7221 */ /* 0x040fe20000010100 */
[C---:B------:R-:W-:Y:S01]  /*1130*/  FADD.FTZ R195, -R0.reuse, R209 ;  /* 0x000000d100c37221 */ /* 0x040fe20000010100 */
[----:B------:R-:W-:Y:S01]  /*1140*/  HADD2.F32 R246, -RZ, R221.H0_H0 ;  /* 0x200000ddfff67230 */ /* 0x000fe20000004100 */
[----:B------:R-:W-:Y:S01]  /*1150*/  MOV R204, R53 ;  /* 0x0000003500cc7202 */ /* 0x000fe20000000f00 */
[----:B------:R-:W-:Y:S01]  /*1160*/  HADD2.F32 R241, -RZ, R222.H1_H1 ;  /* 0x300000defff17230 */ /* 0x000fe20000004100 */
[----:B------:R-:W-:Y:S01]  /*1170*/  MOV R209, R52 ;  /* 0x0000003400d17202 */ /* 0x000fe20000000f00 */
[----:B------:R-:W-:Y:S01]  /*1180*/  FADD.FTZ R12, -R0, R194 ;  /* 0x000000c2000c7221 */ /* 0x000fe20000010100 */
[----:B------:R-:W-:Y:S01]  /*1190*/  MOV R11, R239 ;  /* 0x000000ef000b7202 */ /* 0x000fe20000000f00 */
[----:B------:R-:W-:Y:S01]  /*11a0*/  FMUL.FTZ R239, R3, R13 ;  /* 0x0000000d03ef7220 */ /* 0x000fe20000410000 */
[----:B------:R-:W-:-:S02]  /*11b0*/  HADD2.F32 R243, -RZ, R225.H0_H0 ;  /* 0x200000e1fff37230 */ /* 0x000fc40000004100 */
[--C-:B------:R-:W-:Y:S01]  /*11c0*/  HADD2.F32 R237, -RZ, R224.reuse.H1_H1 ;  /* 0x300000e0ffed7230 */ /* 0x100fe20000004100 */
[----:B------:R-:W-:Y:S01]  /*11d0*/  MOV R13, R235 ;  /* 0x000000eb000d7202 */ /* 0x000fe20000000f00 */
[----:B------:R-:W-:Y:S01]  /*11e0*/  FADD.FTZ R191, -R0, R205 ;  /* 0x000000cd00bf7221 */ /* 0x000fe20000010100 */
[----:B------:R-:W-:Y:S02]  /*11f0*/  HADD2.F32 R250, -RZ, R223.H1_H1 ;  /* 0x300000dffffa7230 */ /* 0x000fe40000004100 */
[----:B------:R-:W-:Y:S01]  /*1200*/  FMUL.FTZ R235, R3, R15 ;  /* 0x0000000f03eb7220 */ /* 0x000fe20000410000 */
[----:B------:R-:W-:Y:S01]  /*1210*/  HADD2.F32 R205, -RZ, R224.H0_H0 ;  /* 0x200000e0ffcd7230 */ /* 0x000fe20000004100 */
[----:B------:R-:W-:Y:S01]  /*1220*/  MOV R223, R241 ;  /* 0x000000f100df7202 */ /* 0x000fe20000000f00 */
[----:B------:R-:W2:Y:S01]  /*1230*/  LDL R15, [R1+0xa8] ;  /* 0x0000a800010f7983 */ /* 0x000ea20000100800 */
[--C-:B------:R-:W-:Y:S02]  /*1240*/  HADD2.F32 R53, -RZ, R231.reuse.H0_H0 ;  /* 0x200000e7ff357230 */ /* 0x100fe40000004100 */
[----:B------:R-:W-:Y:S01]  /*1250*/  HADD2.F32 R52, -RZ, R231.H1_H1 ;  /* 0x300000e7ff347230 */ /* 0x000fe20000004100 */
[----:B------:R-:W-:Y:S01]  /*1260*/  MOV R231, R243 ;  /* 0x000000f300e77202 */ /* 0x000fe20000000f00 */
[----:B------:R-:W-:-:S02]  /*1270*/  HADD2.F32 R57, -RZ, R229.H0_H0 ;  /* 0x200000e5ff397230 */ /* 0x000fc40000004100 */
[C---:B------:R-:W-:Y:S01]  /*1280*/  FMUL.FTZ R243, R3.reuse, R9 ;  /* 0x0000000903f37220 */ /* 0x040fe20000410000 */
[----:B------:R-:W-:Y:S01]  /*1290*/  HADD2.F32 R56, -RZ, R229.H1_H1 ;  /* 0x300000e5ff387230 */ /* 0x000fe20000004100 */
[----:B------:R-:W-:Y:S01]  /*12a0*/  MOV R9, R237 ;  /* 0x000000ed00097202 */ /* 0x000fe20000000f00 */
[--C-:B------:R-:W-:Y:S01]  /*12b0*/  HADD2.F32 R59, -RZ, R228.reuse.H0_H0 ;  /* 0x200000e4ff3b7230 */ /* 0x100fe20000004100 */
[----:B------:R-:W-:Y:S01]  /*12c0*/  MOV R229, R246 ;  /* 0x000000f600e57202 */ /* 0x000fe20000000f00 */
[----:B------:R-:W-:Y:S02]  /*12d0*/  HADD2.F32 R58, -RZ, R228.H1_H1 ;  /* 0x300000e4ff3a7230 */ /* 0x000fe40000004100 */
[C---:B------:R-:W-:Y:S01]  /*12e0*/  FMUL.FTZ R237, R3.reuse, R14 ;  /* 0x0000000e03ed7220 */ /* 0x040fe20000410000 */
[--C-:B------:R-:W-:Y:S02]  /*12f0*/  HADD2.F32 R55, -RZ, R230.reuse.H0_H0 ;  /* 0x200000e6ff377230 */ /* 0x100fe40000004100 */
[C---:B------:R-:W-:Y:S01]  /*1300*/  FMUL.FTZ R228, R3.reuse, R17 ;  /* 0x0000001103e47220 */ /* 0x040fe20000410000 */
[----:B------:R-:W-:Y:S01]  /*1310*/  HADD2.F32 R54, -RZ, R230.H1_H1 ;  /* 0x300000e6ff367230 */ /* 0x000fe20000004100 */
[----:B------:R-:W3:Y:S01]  /*1320*/  LDL R246, [R1+0xa0] ;  /* 0x0000a00001f67983 */ /* 0x000ee20000100800 */
[C---:B------:R-:W-:Y:S01]  /*1330*/  FMUL.FTZ R230, R3.reuse, R16 ;  /* 0x0000001003e67220 */ /* 0x040fe20000410000 */
[C---:B------:R-:W-:Y:S01]  /*1340*/  FMUL.FTZ R241, R3.reuse, R12 ;  /* 0x0000000c03f17220 */ /* 0x040fe20000410000 */
[----:B------:R-:W-:Y:S01]  /*1350*/  FMUL.FTZ R224, R3, R19 ;  /* 0x0000001303e07220 */ /* 0x000fe20000410000 */
[----:B------:R-:W4:Y:S04]  /*1360*/  LDL R17, [R1+0xa4] ;  /* 0x0000a40001117983 */ /* 0x000f280000100800 */
[----:B------:R-:W4:Y:S04]  /*1370*/  LDL R14, [R1+0xac] ;  /* 0x0000ac00010e7983 */ /* 0x000f280000100800 */
[----:B------:R-:W4:Y:S04]  /*1380*/  LDL R16, [R1+0x98] ;  /* 0x0000980001107983 */ /* 0x000f280000100800 */
[----:B------:R-:W4:Y:S04]  /*1390*/  LDL R12, [R1+0x9c] ;  /* 0x00009c00010c7983 */ /* 0x000f280000100800 */
[----:B------:R-:W4:Y:S01]  /*13a0*/  LDL R19, [R1+0x94] ;  /* 0x0000940001137983 */ /* 0x000f220000100800 */
[C---:B------:R-:W-:Y:S01]  /*13b0*/  FADD.FTZ R232, -R0.reuse, R8 ;  /* 0x0000000800e87221 */ /* 0x040fe20000010100 */
[----:B------:R-:W-:Y:S01]  /*13c0*/  FADD.FTZ R8, -R0, R192 ;  /* 0x000000c000087221 */ /* 0x000fe20000010100 */
[----:B------:R-:W-:-:S02]  /*13d0*/  HADD2.F32 R238, -RZ, R188.H0_H0 ;  /* 0x200000bcffee7230 */ /* 0x000fc40000004100 */
[C---:B------:R-:W-:Y:S01]  /*13e0*/  FADD.FTZ R18, -R0.reuse, R200 ;  /* 0x000000c800127221 */ /* 0x040fe20000010100 */
[----:B------:R-:W-:Y:S02]  /*13f0*/  HADD2.F32 R236, -RZ, R188.H1_H1 ;  /* 0x300000bcffec7230 */ /* 0x000fe40000004100 */
[C---:B------:R-:W-:Y:S01]  /*1400*/  FADD.FTZ R192, -R0.reuse, R206 ;  /* 0x000000ce00c07221 */ /* 0x040fe20000010100 */
[C---:B------:R-:W-:Y:S01]  /*1410*/  FADD.FTZ R188, -R0.reuse, R202 ;  /* 0x000000ca00bc7221 */ /* 0x040fe20000010100 */
[----:B------:R-:W-:Y:S02]  /*1420*/  HADD2.F32 R206, -RZ, R226.H0_H0 ;  /* 0x200000e2ffce7230 */ /* 0x000fe40000004100 */
[C---:B------:R-:W-:Y:S01]  /*1430*/  FADD.FTZ R10, -R0.reuse, R10 ;  /* 0x0000000a000a7221 */ /* 0x040fe20000010100 */
[C---:B------:R-:W-:Y:S01]  /*1440*/  FADD.FTZ R194, -R0.reuse, R208 ;  /* 0x000000d000c27221 */ /* 0x040fe20000010100 */
[--C-:B------:R-:W-:Y:S02]  /*1450*/  HADD2.F32 R242, -RZ, R189.reuse.H0_H0 ;  /* 0x200000bdfff27230 */ /* 0x100fe40000004100 */
[----:B------:R-:W-:Y:S01]  /*1460*/  FADD.FTZ R193, -R0, R207 ;  /* 0x000000cf00c17221 */ /* 0x000fe20000010100 */
[----:B------:R-:W-:-:S02]  /*1470*/  HADD2.F32 R240, -RZ, R189.H1_H1 ;  /* 0x300000bdfff07230 */ /* 0x000fc40000004100 */
[C---:B------:R-:W-:Y:S01]  /*1480*/  FADD.FTZ R200, -R0.reuse, R214 ;  /* 0x000000d600c87221 */ /* 0x040fe20000010100 */
[----:B------:R-:W-:Y:S02]  /*1490*/  HADD2.F32 R248, -RZ, R225.H1_H1 ;  /* 0x300000e1fff87230 */ /* 0x000fe40000004100 */
[C---:B------:R-:W-:Y:S01]  /*14a0*/  FADD.FTZ R189, -R0.reuse, R203 ;  /* 0x000000cb00bd7221 */ /* 0x040fe20000010100 */
[----:B------:R-:W-:Y:S02]  /*14b0*/  HADD2.F32 R208, -RZ, R226.H1_H1 ;  /* 0x300000e2ffd07230 */ /* 0x000fe40000004100 */
[C---:B------:R-:W-:Y:S01]  /*14c0*/  FADD.FTZ R202, -R0.reuse, R216 ;  /* 0x000000d800ca7221 */ /* 0x040fe20000010100 */
[----:B------:R-:W-:Y:S02]  /*14d0*/  HADD2.F32 R207, -RZ, R222.H0_H0 ;  /* 0x200000deffcf7230 */ /* 0x000fe40000004100 */
        /* <DEDUP_REMOVED lines=10> */
[----:B------:R-:W-:Y:S01]  /*1580*/  MOV R18, R209 ;  /* 0x000000d100127202 */ /* 0x000fe20000000f00 */
[C---:B------:R-:W-:Y:S01]  /*1590*/  FMUL.FTZ R222, R3.reuse, R188 ;  /* 0x000000bc03de7220 */ /* 0x040fe20000410000 */
[C---:B------:R-:W-:Y:S01]  /*15a0*/  FMUL.FTZ R0, R3.reuse, R232 ;  /* 0x000000e803007220 */ /* 0x040fe20000410000 */
[C---:B------:R-:W-:Y:S01]  /*15b0*/  FMUL.FTZ R249, R3.reuse, R10 ;  /* 0x0000000a03f97220 */ /* 0x040fe20000410000 */
[----:B------:R-:W-:Y:S01]  /*15c0*/  MOV R7, R206 ;  /* 0x000000ce00077202 */ /* 0x000fe20000000f00 */
[--C-:B------:R-:W-:Y:S01]  /*15d0*/  HADD2.F32 R61, -RZ, R227.reuse.H0_H0 ;  /* 0x200000e3ff3d7230 */ /* 0x100fe20000004100 */
[----:B------:R-:W-:Y:S01]  /*15e0*/  MOV R188, R204 ;  /* 0x000000cc00bc7202 */ /* 0x000fe20000000f00 */
[----:B------:R-:W-:Y:S01]  /*15f0*/  HADD2.F32 R60, -RZ, R227.H1_H1 ;  /* 0x300000e3ff3c7230 */ /* 0x000fe20000004100 */
[----:B------:R-:W-:Y:S01]  /*1600*/  MOV R10, R250 ;  /* 0x000000fa000a7202 */ /* 0x000fe20000000f00 */
[----:B------:R-:W-:Y:S01]  /*1610*/  FMUL.FTZ R206, R3, R200 ;  /* 0x000000c803ce7220 */ /* 0x000fe20000410000 */
[----:B------:R-:W-:Y:S01]  /*1620*/  MOV R227, R248 ;  /* 0x000000f800e37202 */ /* 0x000fe20000000f00 */
[----:B------:R-:W-:Y:S01]  /*1630*/  FFMA.FTZ R179, R247, R240, R179 ;  /* 0x000000f0f7b37223 */ /* 0x000fe200000100b3 */
[----:B------:R-:W-:Y:S01]  /*1640*/  FADD.FTZ R147, R147, R240 ;  /* 0x000000f093937221 */ /* 0x000fe20000010000 */
[----:B------:R-:W-:Y:S01]  /*1650*/  FFMA.FTZ R176, R0, R238, R176 ;  /* 0x000000ee00b07223 */ /* 0x000fe200000100b0 */
[----:B------:R-:W-:Y:S01]  /*1660*/  FADD.FTZ R144, R144, R238 ;  /* 0x000000ee90907221 */ /* 0x000fe20000010000 */
[-C--:B------:R-:W-:Y:S01]  /*1670*/  FFMA.FTZ R178, R249, R242.reuse, R178 ;  /* 0x000000f2f9b27223 */ /* 0x080fe200000100b2 */
[----:B------:R-:W-:Y:S01]  /*1680*/  FADD.FTZ R146, R146, R242 ;  /* 0x000000f292927221 */ /* 0x000fe20000010000 */
[----:B------:R-:W-:Y:S01]  /*1690*/  FADD.FTZ R183, R183, R13 ;  /* 0x0000000db7b77221 */ /* 0x000fe20000010000 */
[----:B------:R-:W-:Y:S01]  /*16a0*/  FFMA.FTZ R115, R239, R13, R115 ;  /* 0x0000000def737223 */ /* 0x000fe20000010073 */
[----:B--2---:R-:W-:-:S02]  /*16b0*/  FMUL.FTZ R248, R15, R242 ;  /* 0x000000f20ff87220 */ /* 0x004fc40000410000 */
[----:B------:R-:W2:Y:S01]  /*16c0*/  LDL R15, [R1+0x84] ;  /* 0x00008400010f7983 */ /* 0x000ea20000100800 */
[----:B---3--:R-:W-:Y:S01]  /*16d0*/  FMUL.FTZ R200, R246, R238 ;  /* 0x000000eef6c87220 */ /* 0x008fe20000410000 */
[----:B----4-:R-:W-:Y:S02]  /*16e0*/  FMUL.FTZ R250, R17, R236 ;  /* 0x000000ec11fa7220 */ /* 0x010fe40000410000 */
[----:B------:R-:W3:Y:S01]  /*16f0*/  LDL R17, [R1+0x80] ;  /* 0x0000800001117983 */ /* 0x000ee20000100800 */
[----:B------:R-:W-:-:S03]  /*1700*/  FMUL.FTZ R246, R14, R240 ;  /* 0x000000f00ef67220 */ /* 0x000fc60000410000 */
[----:B------:R-:W4:Y:S01]  /*1710*/  LDL R14, [R1+0x88] ;  /* 0x00008800010e7983 */ /* 0x000f220000100800 */
[----:B------:R-:W-:-:S03]  /*1720*/  FMUL.FTZ R240, R16, R18 ;  /* 0x0000001210f07220 */ /* 0x000fc60000410000 */
[----:B------:R-:W4:Y:S01]  /*1730*/  LDL R16, [R1+0x70] ;  /* 0x0000700001107983 */ /* 0x000f220000100800 */
[----:B------:R-:W-:-:S03]  /*1740*/  FMUL.FTZ R238, R12, R13 ;  /* 0x0000000d0cee7220 */ /* 0x000fc60000410000 */
[----:B------:R-:W4:Y:S01]  /*1750*/  LDL R13, [R1+0x8c] ;  /* 0x00008c00010d7983 */ /* 0x000f220000100800 */
[----:B------:R-:W-:Y:S01]  /*1760*/  FMUL.FTZ R242, R19, R188 ;  /* 0x000000bc13f27220 */ /* 0x000fe20000410000 */
[----:B------:R-:W-:Y:S02]  /*1770*/  MOV R19, R10 ;  /* 0x0000000a00137202 */ /* 0x000fe40000000f00 */
[----:B------:R-:W4:Y:S01]  /*1780*/  LDL R10, [R1+0x78] ;  /* 0x00007800010a7983 */ /* 0x000f220000100800 */
[--C-:B------:R-:W-:Y:S01]  /*1790*/  HADD2.F32 R233, -RZ, R220.reuse.H0_H0 ;  /* 0x200000dcffe97230 */ /* 0x100fe20000004100 */
[----:B------:R-:W-:Y:S01]  /*17a0*/  MOV R12, R9 ;  /* 0x00000009000c7202 */ /* 0x000fe20000000f00 */
[----:B------:R-:W-:Y:S01]  /*17b0*/  HADD2.F32 R217, -RZ, R220.H1_H1 ;  /* 0x300000dcffd97230 */ /* 0x000fe20000004100 */
[----:B------:R-:W-:Y:S01]  /*17c0*/  MOV R225, R207 ;  /* 0x000000cf00e17202 */ /* 0x000fe20000000f00 */
[----:B------:R-:W-:Y:S01]  /*17d0*/  FMUL.FTZ R220, R3, R189 ;  /* 0x000000bd03dc7220 */ /* 0x000fe20000410000 */
[----:B------:R-:W-:Y:S01]  /*17e0*/  FADD.FTZ R181, R181, R188 ;  /* 0x000000bcb5b57221 */ /* 0x000fe20000010000 */
[----:B------:R-:W-:Y:S01]  /*17f0*/  FFMA.FTZ R113, R243, R188, R113 ;  /* 0x000000bcf3717223 */ /* 0x000fe20000010071 */
[----:B------:R-:W4:Y:S01]  /*1800*/  LDL R9, [R1+0x74] ;  /* 0x0000740001097983 */ /* 0x000f220000100800 */
[----:B------:R-:W-:Y:S01]  /*1810*/  MOV R188, R11 ;  /* 0x0000000b00bc7202 */ /* 0x000fe20000000f00 */
[----:B------:R-:W-:Y:S01]  /*1820*/  HADD2.F32 R221, -RZ, R221.H1_H1 ;  /* 0x300000ddffdd7230 */ /* 0x000fe20000004100 */
[----:B------:R-:W-:Y:S01]  /*1830*/  MOV R11, R231 ;  /* 0x000000e7000b7202 */ /* 0x000fe20000000f00 */
[----:B------:R-:W4:Y:S01]  /*1840*/  LDL R189, [R1+0x90] ;  /* 0x0000900001bd7983 */ /* 0x000f220000100800 */
        /* <DEDUP_REMOVED lines=8> */
[----:B--2---:R-:W-:Y:S01]  /*18d0*/  FMUL.FTZ R231, R15, R217 ;  /* 0x000000d90fe77220 */ /* 0x004fe20000410000 */
[----:B------:R-:W-:Y:S01]  /*18e0*/  MOV R15, R227 ;  /* 0x000000e3000f7202 */ /* 0x000fe20000000f00 */
[----:B---3--:R-:W-:Y:S01]  /*18f0*/  FMUL.FTZ R236, R17, R233 ;  /* 0x000000e911ec7220 */ /* 0x008fe20000410000 */
[----:B------:R-:W-:-:S02]  /*1900*/  MOV R17, R12 ;  /* 0x0000000c00117202 */ /* 0x000fc40000000f00 */
[----:B------:R-:W2:Y:S01]  /*1910*/  LDL R12, [R1+0x60] ;  /* 0x00006000010c7983 */ /* 0x000ea20000100800 */
[----:B----4-:R-:W-:-:S03]  /*1920*/  FMUL.FTZ R229, R14, R229 ;  /* 0x000000e50ee57220 */ /* 0x010fc60000410000 */
[----:B------:R-:W3:Y:S01]  /*1930*/  LDL R14, [R1+0x7c] ;  /* 0x00007c00010e7983 */ /* 0x000ee20000100800 */
[----:B------:R-:W-:Y:S01]  /*1940*/  FMUL.FTZ R225, R16, R225 ;  /* 0x000000e110e17220 */ /* 0x000fe20000410000 */
[----:B------:R-:W-:Y:S02]  /*1950*/  MOV R16, R11 ;  /* 0x0000000b00107202 */ /* 0x000fe40000000f00 */
[----:B------:R-:W4:Y:S01]  /*1960*/  LDL R11, [R1+0x64] ;  /* 0x00006400010b7983 */ /* 0x000f220000100800 */
[----:B------:R-:W-:Y:S01]  /*1970*/  FMUL.FTZ R227, R13, R221 ;  /* 0x000000dd0de37220 */ /* 0x000fe20000410000 */
[----:B------:R-:W-:Y:S02]  /*1980*/  FMUL.FTZ R221, R10, R188 ;  /* 0x000000bc0add7220 */ /* 0x000fe40000410000 */
[----:B------:R-:W4:Y:S01]  /*1990*/  LDL R10, [R1+0x68] ;  /* 0x00006800010a7983 */ /* 0x000f220000100800 */
[----:B------:R-:W-:Y:S01]  /*19a0*/  FMUL.FTZ R245, R3, R8 ;  /* 0x0000000803f57220 */ /* 0x000fe20000410000 */
[----:B------:R-:W-:Y:S01]  /*19b0*/  MOV R8, R205 ;  /* 0x000000cd00087202 */ /* 0x000fe20000000f00 */
[----:B------:R-:W-:Y:S01]  /*19c0*/  FADD.FTZ R182, R182, R18 ;  /* 0x00000012b6b67221 */ /* 0x000fe20000010000 */
[----:B------:R-:W-:Y:S01]  /*19d0*/  FFMA.FTZ R114, R241, R18, R114 ;  /* 0x00000012f1727223 */ /* 0x000fe20000010072 */
[----:B------:R-:W-:Y:S01]  /*19e0*/  MOV R13, R7 ;  /* 0x00000007000d7202 */ /* 0x000fe20000000f00 */
[----:B------:R-:W-:Y:S01]  /*19f0*/  FFMA.FTZ R7, R0, R200, RZ ;  /* 0x000000c800077223 */ /* 0x000fe200000100ff */
[----:B------:R-:W-:Y:S01]  /*1a00*/  MOV R18, R8 ;  /* 0x0000000800127202 */ /* 0x000fe20000000f00 */
[----:B------:R-:W-:-:S02]  /*1a10*/  FADD.FTZ R8, RZ, R200 ;  /* 0x000000c8ff087221 */ /* 0x000fc40000010000 */
[----:B------:R-:W-:Y:S02]  /*1a20*/  FFMA.FTZ R7, R251, R250, R7 ;  /* 0x000000fafb077223 */ /* 0x000fe40000010007 */
[----:B------:R-:W-:Y:S02]  /*1a30*/  FADD.FTZ R8, R8, R250 ;  /* 0x000000fa08087221 */ /* 0x000fe40000010000 */
[----:B------:R-:W-:Y:S02]  /*1a40*/  FFMA.FTZ R7, R249, R248, R7 ;  /* 0x000000f8f9077223 */ /* 0x000fe40000010007 */
[----:B------:R-:W-:Y:S01]  /*1a50*/  FADD.FTZ R8, R8, R248 ;  /* 0x000000f808087221 */ /* 0x000fe20000010000 */
        /* <DEDUP_REMOVED lines=14> */
[C---:B------:R-:W-:Y:S01]  /*1b40*/  FMUL.FTZ R211, R3.reuse, R195 ;  /* 0x000000c303d37220 */ /* 0x040fe20000410000 */
[----:B------:R-:W4:Y:S01]  /*1b50*/  LDL R9, [R1+0x6c] ;  /* 0x00006c0001097983 */ /* 0x000f220000100800 */
[----:B------:R-:W-:Y:S01]  /*1b60*/  FMUL.FTZ R212, R3, R194 ;  /* 0x000000c203d47220 */ /* 0x000fe20000410000 */
[----:B--2---:R-:W-:-:S02]  /*1b70*/  FMUL.FTZ R217, R12, R18 ;  /* 0x000000120cd97220 */ /* 0x004fc40000410000 */
[----:B------:R-:W2:Y:S01]  /*1b80*/  LDL R12, [R1+0x54] ;  /* 0x00005400010c7983 */ /* 0x000ea20000100800 */
[----:B---3--:R-:W-:Y:S01]  /*1b90*/  FMUL.FTZ R219, R14, R19 ;  /* 0x000000130edb7220 */ /* 0x008fe20000410000 */
[----:B------:R-:W-:Y:S02]  /*1ba0*/  MOV R14, R13 ;  /* 0x0000000d000e7202 */ /* 0x000fe40000000f00 */
[----:B------:R-:W3:Y:S01]  /*1bb0*/  LDL R13, [R1+0x50] ;  /* 0x00005000010d7983 */ /* 0x000ee20000100800 */
[----:B----4-:R-:W-:-:S03]  /*1bc0*/  FMUL.FTZ R195, R11, R17 ;  /* 0x000000110bc37220 */ /* 0x010fc60000410000 */
[----:B------:R-:W4:Y:S01]  /*1bd0*/  LDL R11, [R1+0x58] ;  /* 0x00005800010b7983 */ /* 0x000f220000100800 */
[----:B------:R-:W-:-:S03]  /*1be0*/  FMUL.FTZ R194, R10, R16 ;  /* 0x000000100ac27220 */ /* 0x000fc60000410000 */
[----:B------:R-:W4:Y:S01]  /*1bf0*/  LDL R10, [R1+0x5c] ;  /* 0x00005c00010a7983 */ /* 0x000f220000100800 */
[----:B------:R-:W-:Y:S01]  /*1c00*/  MOV R232, R208 ;  /* 0x000000d000e87202 */ /* 0x000fe20000000f00 */
[C---:B------:R-:W-:Y:S01]  /*1c10*/  FMUL.FTZ R210, R3.reuse, R196 ;  /* 0x000000c403d27220 */ /* 0x040fe20000410000 */
[C---:B------:R-:W-:Y:S01]  /*1c20*/  FMUL.FTZ R213, R3.reuse, R193 ;  /* 0x000000c103d57220 */ /* 0x040fe20000410000 */
[C---:B------:R-:W-:Y:S01]  /*1c30*/  FMUL.FTZ R209, R3.reuse, R197 ;  /* 0x000000c503d17220 */ /* 0x040fe20000410000 */
[C---:B------:R-:W-:Y:S01]  /*1c40*/  FMUL.FTZ R215, R3.reuse, R191 ;  /* 0x000000bf03d77220 */ /* 0x040fe20000410000 */
[C---:B------:R-:W-:Y:S01]  /*1c50*/  FMUL.FTZ R214, R3.reuse, R192 ;  /* 0x000000c003d67220 */ /* 0x040fe20000410000 */
[----:B------:R-:W-:Y:S01]  /*1c60*/  FMUL.FTZ R218, R3, R190 ;  /* 0x000000be03da7220 */ /* 0x000fe20000410000 */
[----:B------:R-:W-:Y:S01]  /*1c70*/  FADD.FTZ R102, R102, R61 ;  /* 0x0000003d66667221 */ /* 0x000fe20000010000 */
[----:B------:R-:W-:Y:S01]  /*1c80*/  FFMA.FTZ R98, R210, R61, R98 ;  /* 0x0000003dd2627223 */ /* 0x000fe20000010062 */
[----:B------:R-:W-:Y:S01]  /*1c90*/  FADD.FTZ R103, R103, R60 ;  /* 0x0000003c67677221 */ /* 0x000fe20000010000 */
[----:B------:R-:W-:Y:S01]  /*1ca0*/  FFMA.FTZ R99, R209, R60, R99 ;  /* 0x0000003cd1637223 */ /* 0x000fe20000010063 */
[----:B------:R-:W-:-:S02]  /*1cb0*/  FMUL.FTZ R193, R9, R15 ;  /* 0x0000000f09c17220 */ /* 0x000fc40000410000 */
[----:B------:R-:W4:Y:S01]  /*1cc0*/  LDL R9, [R1+0x40] ;  /* 0x0000400001097983 */ /* 0x000f220000100800 */
[----:B--2---:R-:W-:-:S03]  /*1cd0*/  FMUL.FTZ R191, R12, R232 ;  /* 0x000000e80cbf7220 */ /* 0x004fc60000410000 */
[----:B------:R-:W2:Y:S01]  /*1ce0*/  LDL R12, [R1+0x48] ;  /* 0x00004800010c7983 */ /* 0x000ea20000100800 */
[----:B---3--:R-:W-:-:S03]  /*1cf0*/  FMUL.FTZ R192, R13, R14 ;  /* 0x0000000e0dc07220 */ /* 0x008fc60000410000 */
[----:B------:R-:W3:Y:S01]  /*1d00*/  LDL R13, [R1+0x44] ;  /* 0x00004400010d7983 */ /* 0x000ee20000100800 */
[----:B----4-:R-:W-:-:S03]  /*1d10*/  FMUL.FTZ R190, R11, R61 ;  /* 0x0000003d0bbe7220 */ /* 0x010fc60000410000 */
[----:B------:R0:W5:Y:S01]  /*1d20*/  LDL.LU R61, [R1+0xd4] ;  /* 0x0000d400013d7983 */ /* 0x0001620000300800 */
[----:B------:R-:W-:-:S03]  /*1d30*/  FMUL.FTZ R189, R10, R60 ;  /* 0x0000003c0abd7220 */ /* 0x000fc60000410000 */
[----:B------:R0:W5:Y:S04]  /*1d40*/  LDL.LU R60, [R1+0xd0] ;  /* 0x0000d000013c7983 */ /* 0x0001680000300800 */
[----:B------:R-:W4:Y:S01]  /*1d50*/  LDL R11, [R1+0x4c] ;  /* 0x00004c00010b7983 */ /* 0x000f220000100800 */
[C---:B------:R-:W-:Y:S01]  /*1d60*/  FMUL.FTZ R208, R3.reuse, R198 ;  /* 0x000000c603d07220 */ /* 0x040fe20000410000 */
[----:B------:R-:W-:Y:S01]  /*1d70*/  FMUL.FTZ R207, R3, R199 ;  /* 0x000000c703cf7220 */ /* 0x000fe20000410000 */
[----:B------:R-:W-:Y:S01]  /*1d80*/  FADD.FTZ R174, R174, R188 ;  /* 0x000000bcaeae7221 */ /* 0x000fe20000010000 */
[----:B------:R-:W-:Y:S01]  /*1d90*/  FFMA.FTZ R110, R222, R188, R110 ;  /* 0x000000bcde6e7223 */ /* 0x000fe2000001006e */
[----:B------:R-:W4:Y:S01]  /*1da0*/  LDL R10, [R1+0x30] ;  /* 0x00003000010a7983 */ /* 0x000f220000100800 */
        /* <DEDUP_REMOVED lines=12> */
[----:B------:R-:W-:-:S02]  /*1e70*/  FMUL.FTZ R188, R9, R59 ;  /* 0x0000003b09bc7220 */ /* 0x000fc40000410000 */
[----:B------:R0:W5:Y:S04]  /*1e80*/  LDL.LU R59, [R1+0xcc] ;  /* 0x0000cc00013b7983 */ /* 0x0001680000300800 */
[----:B------:R-:W4:Y:S01]  /*1e90*/  LDL R9, [R1+0x34] ;  /* 0x0000340001097983 */ /* 0x000f220000100800 */
        /* <DEDUP_REMOVED lines=10> */
[----:B--2---:R-:W-:Y:S01]  /*1f40*/  FMUL.FTZ R12, R12, R57 ;  /* 0x000000390c0c7220 */ /* 0x004fe20000410000 */
[----:B---3--:R-:W-:Y:S02]  /*1f50*/  FMUL.FTZ R13, R13, R58 ;  /* 0x0000003a0d0d7220 */ /* 0x008fe40000410000 */
[----:B------:R0:W5:Y:S04]  /*1f60*/  LDL.LU R58, [R1+0xc8] ;  /* 0x0000c800013a7983 */ /* 0x0001680000300800 */
[----:B------:R0:W5:Y:S01]  /*1f70*/  LDL.LU R57, [R1+0xc4] ;  /* 0x0000c40001397983 */ /* 0x0001620000300800 */
[----:B----4-:R-:W-:-:S03]  /*1f80*/  FMUL.FTZ R11, R11, R56 ;  /* 0x000000380b0b7220 */ /* 0x010fc60000410000 */
[----:B------:R0:W5:Y:S04]  /*1f90*/  LDL.LU R56, [R1+0xc0] ;  /* 0x0000c00001387983 */ /* 0x0001680000300800 */
[----:B------:R-:W2:Y:S04]  /*1fa0*/  LDL R15, [R1+0x38] ;  /* 0x00003800010f7983 */ /* 0x000ea80000100800 */
[----:B------:R-:W3:Y:S01]  /*1fb0*/  LDL R16, [R1+0x3c] ;  /* 0x00003c0001107983 */ /* 0x000ee20000100800 */
        /* <DEDUP_REMOVED lines=36> */
[----:B------:R-:W-:Y:S01]  /*2200*/  FMUL.FTZ R204, R3, R202 ;  /* 0x000000ca03cc7220 */ /* 0x000fe20000410000 */
[----:B------:R-:W-:Y:S01]  /*2210*/  FFMA.FTZ R8, R205, R11, R8 ;  /* 0x0000000bcd087223 */ /* 0x000fe20000010008 */
[C---:B------:R-:W-:Y:S01]  /*2220*/  FMUL.FTZ R203, R3.reuse, R203 ;  /* 0x000000cb03cb7220 */ /* 0x040fe20000410000 */
[----:B------:R-:W-:Y:S01]  /*2230*/  FMUL.FTZ R202, R3, R216 ;  /* 0x000000d803ca7220 */ /* 0x000fe20000410000 */
[----:B------:R-:W-:Y:S01]  /*2240*/  FMUL.FTZ R9, R9, R54 ;  /* 0x0000003609097220 */ /* 0x000fe20000410000 */
[----:B------:R-:W-:Y:S01]  /*2250*/  FADD.FTZ R7, R7, R10 ;  /* 0x0000000a07077221 */ /* 0x000fe20000010000 */
[----:B------:R-:W-:Y:S01]  /*2260*/  FADD.FTZ R100, R100, R14 ;  /* 0x0000000e64647221 */ /* 0x000fe20000010000 */
[----:B------:R-:W-:Y:S01]  /*2270*/  FFMA.FTZ R96, R212, R14, R96 ;  /* 0x0000000ed4607223 */ /* 0x000fe20000010060 */
[----:B------:R-:W-:Y:S01]  /*2280*/  FADD.FTZ R88, R88, R55 ;  /* 0x0000003758587221 */ /* 0x000fe20000010000 */
[C---:B------:R-:W-:Y:S01]  /*2290*/  FFMA.FTZ R84, R204.reuse, R55, R84 ;  /* 0x00000037cc547223 */ /* 0x040fe20000010054 */
[----:B------:R-:W-:Y:S01]  /*22a0*/  FFMA.FTZ R14, R204, R10, R8 ;  /* 0x0000000acc0e7223 */ /* 0x000fe20000010008 */
[----:B------:R0:W5:Y:S01]  /*22b0*/  LDL.LU R55, [R1+0xbc] ;  /* 0x0000bc0001377983 */ /* 0x0001620000300800 */
[----:B------:R-:W-:Y:S01]  /*22c0*/  FADD.FTZ R89, R89, R54 ;  /* 0x0000003659597221 */ /* 0x000fe20000010000 */
[----:B------:R-:W-:Y:S01]  /*22d0*/  FFMA.FTZ R85, R203, R54, R85 ;  /* 0x00000036cb557223 */ /* 0x000fe20000010055 */
[----:B------:R-:W-:Y:S01]  /*22e0*/  FADD.FTZ R90, R90, R53 ;  /* 0x000000355a5a7221 */ /* 0x000fe20000010000 */
[----:B------:R0:W5:Y:S01]  /*22f0*/  LDL.LU R54, [R1+0xb8] ;  /* 0x0000b80001367983 */ /* 0x0001620000300800 */
[-C--:B------:R-:W-:Y:S01]  /*2300*/  FFMA.FTZ R86, R202, R53.reuse, R86 ;  /* 0x00000035ca567223 */ /* 0x080fe20000010056 */
[----:B------:R-:W-:Y:S01]  /*2310*/  FADD.FTZ R91, R91, R52 ;  /* 0x000000345b5b7221 */ /* 0x000fe20000010000 */
[-C--:B------:R-:W-:Y:S01]  /*2320*/  FFMA.FTZ R87, R201, R52.reuse, R87 ;  /* 0x00000034c9577223 */ /* 0x080fe20000010057 */
[----:B--2---:R-:W-:Y:S01]  /*2330*/  FMUL.FTZ R8, R15, R53 ;  /* 0x000000350f087220 */ /* 0x004fe20000410000 */
[----:B------:R-:W-:Y:S01]  /*2340*/  FADD.FTZ R15, R7, R9 ;  /* 0x00000009070f7221 */ /* 0x000fe20000010000 */
[----:B------:R0:W5:Y:S01]  /*2350*/  LDL.LU R53, [R1+0xb4] ;  /* 0x0000b40001357983 */ /* 0x0001620000300800 */
[----:B---3--:R-:W-:-:S03]  /*2360*/  FMUL.FTZ R7, R16, R52 ;  /* 0x0000003410077220 */ /* 0x008fc60000410000 */
[----:B------:R0:W5:Y:S01]  /*2370*/  LDL.LU R52, [R1+0xb0] ;  /* 0x0000b00001347983 */ /* 0x0001620000300800 */
[----:B------:R-:W-:Y:S01]  /*2380*/  FFMA.FTZ R14, R203, R9, R14 ;  /* 0x00000009cb0e7223 */ /* 0x000fe2000001000e */
[----:B------:R-:W-:-:S03]  /*2390*/  FADD.FTZ R15, R15, R8 ;  /* 0x000000080f0f7221 */ /* 0x000fc60000010000 */
        /* <DEDUP_REMOVED lines=12> */
[----:B0-----:R-:W-:-:S07]  /*2460*/  FFMA.FTZ R197, R201, R7, R14 ;  /* 0x00000007c9c57223 */ /* 0x001fce000001000e */
.L_x_10160:
[----:B------:R-:W-:Y:S05]  /*2470*/  BSYNC B0 ;  /* 0x0000000000007941 */ /* 0x000fea0003800000 */
.L_x_10158:
        /* <DEDUP_REMOVED lines=27> */
.L_x_10237:
[----:B------:R-:W2:Y:S01]  /*2630*/  LDL.LU R14, [R1] ;  /* 0x00000000010e7983 */ /* 0x000ea20000300800 */
[----:B------:R-:W3:Y:S01]  /*2640*/  LDC R15, c[0x0][0x218] ;  /* 0x00008600ff0f7b82 */ /* 0x000ee20000000800 */
[----:B------:R-:W-:Y:S01]  /*2650*/  LOP3.LUT R197, R216, 0x7f, RZ, 0xc0, !PT ;  /* 0x0000007fd8c57812 */ /* 0x000fe200078ec0ff */
[----:B------:R-:W-:Y:S01]  /*2660*/  HFMA2.MMA R216, -RZ, RZ, 0, 0 ;  /* 0x00000000ffd87435 */ /* 0x000fe200000001ff */
[----:B------:R-:W4:Y:S01]  /*2670*/  S2R R198, SR_CgaCtaId ;  /* 0x0000000000c67919 */ /* 0x000f220000008800 */
[----:B------:R-:W-:Y:S01]  /*2680*/  FADD.FTZ R16, R19, R16 ;  /* 0x0000001013107221 */ /* 0x000fe20000010000 */
[----:B-1----:R-:W-:Y:S01]  /*2690*/  @!P0 LOP3.LUT R19, R232, 0x3, RZ, 0xc0, !PT ;  /* 0x00000003e8138812 */ /* 0x002fe200078ec0ff */
[----:B0-----:R-:W-:Y:S01]  /*26a0*/  FADD.FTZ R17, R17, R196 ;  /* 0x000000c411117221 */ /* 0x001fe20000010000 */
[----:B------:R-:W-:Y:S05]  /*26b0*/  WARPSYNC.ALL ;  /* 0x0000000000007948 */ /* 0x000fea0003800000 */
[----:B------:R-:W-:Y:S01]  /*26c0*/  @!P0 IADD3 R19, R18, R19, RZ ;  /* 0x0000001312138210 */ /* 0x000fe20007ffe0ff */
[----:B------:R-:W0:Y:S01]  /*26d0*/  LDC.U8 R233, c[0x0][0x2a0] ;  /* 0x0000a800ffe97b82 */ /* 0x000e220000000000 */
[----:B------:R-:W-:Y:S01]  /*26e0*/  @!P3 ISETP.NE.U32.AND P4, PT, R4, RZ, PT ;  /* 0x000000ff0400b20c */ /* 0x000fe20003f85070 */
[----:B------:R-:W-:Y:S03]  /*26f0*/  BSSY B0, `(.L_x_10162) ;  /* 0x000002b000007945 */ /* 0x000fe60003800000 */
[----:B------:R-:W-:-:S02]  /*2700*/  @!P3 ISETP.NE.AND.EX P4, PT, R5, RZ, PT, P4 ;  /* 0x000000ff0500b20c */ /* 0x000fc40003f85340 */
[----:B--2---:R-:W-:-:S13]  /*2710*/  ISETP.GE.AND P1, PT, R14, 0x1, PT ;  /* 0x000000010e00780c */ /* 0x004fda0003f26270 */
[----:B------:R-:W-:-:S05]  /*2720*/  @P1 IADD3 R14, R14, -0x1, RZ ;  /* 0xffffffff0e0e1810 */ /* 0x000fca0007ffe0ff */
[----:B---3--:R-:W-:-:S05]  /*2730*/  @P1 IMAD R14, R14, R15, RZ ;  /* 0x0000000f0e0e1224 */ /* 0x008fca00078e02ff */
[----:B------:R-:W-:-:S04]  /*2740*/  @P1 SHF.R.S32.HI R15, RZ, 0x1f, R14 ;  /* 0x0000001fff0f1819 */ /* 0x000fc8000001140e */
[----:B------:R-:W-:-:S04]  /*2750*/  @P1 LEA.HI R15, R15, R14, RZ, 0x3 ;  /* 0x0000000e0f0f1211 */ /* 0x000fc800078f18ff */
[----:B------:R-:W-:Y:S02]  /*2760*/  @P1 LEA.HI.SX32 R216, R15, R197, 0x1d ;  /* 0x000000c50fd81211 */ /* 0x000fe400078feaff */
[----:B------:R-:W-:Y:S01]  /*2770*/  MOV R197, 0x400 ;  /* 0x0000040000c57802 */ /* 0x000fe20000000f00 */
[----:B------:R-:W1:Y:S03]  /*2780*/  @P1 LDC.64 R14, c[0x0][0x220] ;  /* 0x00008800ff0e1b82 */ /* 0x000e660000000a00 */
[----:B----4-:R-:W-:-:S04]  /*2790*/  LEA R197, R198, R197, 0x18 ;  /* 0x000000c5c6c57211 */ /* 0x010fc800078ec0ff */
[----:B------:R-:W-:-:S05]  /*27a0*/  @!P0 LEA R19, R19, R197, 0x3 ;  /* 0x000000c513138211 */ /* 0x000fca00078e18ff */
[----:B------:R-:W-:Y:S01]  /*27b0*/  @!P0 STS.64 [R19+0x4000], R16 ;  /* 0x0040001013008388 */ /* 0x000fe20000000a00 */
[----:B-1----:R-:W-:Y:S01]  /*27c0*/  @P1 IMAD.WIDE.U32 R14, R216, 0x10, R14 ;  /* 0x00000010d80e1825 */ /* 0x002fe200078e000e */
[----:B------:R-:W-:Y:S06]  /*27d0*/  BAR.SYNC.DEFER_BLOCKING 0x0 ;  /* 0x0000000000007b1d */ /* 0x000fec0000010000 */
[----:B------:R1:W5:Y:S01]  /*27e0*/  @P1 LDG.E.128 R116, desc[UR4][R14.64] ;  /* 0x000000040e741981 */ /* 0x000362000c1e1d00 */
[----:B------:R-:W-:-:S04]  /*27f0*/  @!P3 ISETP.NE.U32.AND P0, PT, R4, RZ, PT ;  /* 0x000000ff0400b20c */ /* 0x000fc80003f05070 */
[----:B------:R-:W-:Y:S02]  /*2800*/  @!P3 ISETP.NE.AND.EX P0, PT, R5, RZ, PT, P0 ;  /* 0x000000ff0500b20c */ /* 0x000fe40003f05300 */
[----:B-1----:R-:W-:-:S05]  /*2810*/  LEA R14, R18, R197, 0x3 ;  /* 0x000000c5120e7211 */ /* 0x002fca00078e18ff */
[----:B------:R-:W1:Y:S04]  /*2820*/  LDS.128 R16, [R14+0x4000] ;  /* 0x004000000e107984 */ /* 0x000e680000000c00 */
[----:B------:R1:W2:Y:S02]  /*2830*/  LDS.128 R196, [R14+0x4010] ;  /* 0x004010000ec47984 */ /* 0x0002a40000000c00 */
[----:B-1----:R-:W-:Y:S01]  /*2840*/  FADD.FTZ R14, RZ, R16 ;  /* 0x00000010ff0e7221 */ /* 0x002fe20000010000 */
[----:B------:R-:W-:-:S03]  /*2850*/  FADD.FTZ R15, RZ, R17 ;  /* 0x00000011ff0f7221 */ /* 0x000fc60000010000 */
[----:B------:R-:W-:Y:S01]  /*2860*/  FADD.FTZ R14, R18, R14 ;  /* 0x0000000e120e7221 */ /* 0x000fe20000010000 */
[----:B------:R-:W-:-:S03]  /*2870*/  FADD.FTZ R15, R19, R15 ;  /* 0x0000000f130f7221 */ /* 0x000fc60000010000 */
[----:B--2---:R-:W-:Y:S01]  /*2880*/  FADD.FTZ R16, R14, R196 ;  /* 0x000000c40e107221 */ /* 0x004fe20000010000 */
[----:B------:R-:W-:Y:S01]  /*2890*/  FADD.FTZ R17, R15, R197 ;  /* 0x000000c50f117221 */ /* 0x000fe20000010000 */
[----:B------:R-:W1:Y:S02]  /*28a0*/  @P1 LDC R14, c[0x0][0x29c] ;  /* 0x0000a700ff0e1b82 */ /* 0x000e640000000800 */
[----:B------:R-:W-:Y:S01]  /*28b0*/  FADD.FTZ R16, R198, R16 ;  /* 0x00000010c6107221 */ /* 0x000fe20000010000 */
[----:B------:R-:W-:-:S03]  /*28c0*/  FADD.FTZ R17, R199, R17 ;  /* 0x00000011c7117221 */ /* 0x000fc60000010000 */
[----:B------:R-:W-:Y:S01]  /*28d0*/  FMUL.FTZ R196, R16, UR10 ;  /* 0x0000000a10c47c20 */ /* 0x000fe20008410000 */
[----:B------:R-:W-:Y:S01]  /*28e0*/  FMUL.FTZ R197, R17, UR10 ;  /* 0x0000000a11c57c20 */ /* 0x000fe20008410000 */
[----:B------:R-:W2:Y:S01]  /*28f0*/  @P1 LDC R15, c[0x0][0x29c] ;  /* 0x0000a700ff0f1b82 */ /* 0x000ea20000000800 */
[----:B-----5:R-:W-:Y:S01]  /*2900*/  @!P3 FSEL R16, R48, RZ, P4 ;  /* 0x000000ff3010b208 */ /* 0x020fe20002000000 */
        /* <DEDUP_REMOVED lines=9> */
.L_x_10163:
[----:B------:R-:W-:Y:S05]  /*29a0*/  BSYNC B0 ;  /* 0x0000000000007941 */ /* 0x000fea0003800000 */
.L_x_10162:
[----:B------:R-:W-:Y:S01]  /*29b0*/  BSSY B0, `(.L_x_10164) ;  /* 0x000000c000007945 */ /* 0x000fe20003800000 */
[----:B--2---:R-:W-:Y:S01]  /*29c0*/  @P1 FMUL.FTZ R15, R16, R15 ;  /* 0x0000000f100f1220 */ /* 0x004fe20000410000 */
[----:B------:R-:W-:Y:S02]  /*29d0*/  @!P3 FSEL R17, R49, RZ, P0 ;  /* 0x000000ff3111b208 */ /* 0x000fe40000000000 */
        /* <DEDUP_REMOVED lines=9> */
.L_x_10165:
[----:B------:R-:W-:Y:S05]  /*2a70*/  BSYNC B0 ;  /* 0x0000000000007941 */ /* 0x000fea0003800000 */
.L_x_10164:
[----:B------:R-:W2:Y:S04]  /*2a80*/  LDL R199, [R1+0x20] ;  /* 0x0000200001c77983 */ /* 0x000ea80000100800 */
[----:B------:R-:W3:Y:S01]  /*2a90*/  LDL R198, [R1+0x24] ;  /* 0x0000240001c67983 */ /* 0x000ee20000100800 */
[--C-:B------:R-:W-:Y:S02]  /*2aa0*/  @P1 HADD2.F32 R18, -RZ, R116.reuse.H0_H0 ;  /* 0x20000074ff121230 */ /* 0x100fe40000004100 */
[----:B-1----:R-:W-:Y:S01]  /*2ab0*/  @P1 FMUL.FTZ R14, R17, R14 ;  /* 0x0000000e110e1220 */ /* 0x002fe20000410000 */
[----:B------:R-:W-:Y:S01]  /*2ac0*/  @P1 HADD2.F32 R19, -RZ, R116.H1_H1 ;  /* 0x30000074ff131230 */ /* 0x000fe20000004100 */
[C---:B------:R-:W-:Y:S01]  /*2ad0*/  @!P3 ISETP.NE.U32.AND P4, PT, R4.reuse, RZ, PT ;  /* 0x000000ff0400b20c */ /* 0x040fe20003f85070 */
[----:B------:R-:W-:Y:S01]  /*2ae0*/  BSSY B0, `(.L_x_10166) ;  /* 0x0000018000007945 */ /* 0x000fe20003800000 */
[----:B------:R-:W-:Y:S01]  /*2af0*/  @P1 FFMA.FTZ R52, R15, R18, R52 ;  /* 0x000000120f341223 */ /* 0x000fe20000010034 */
[----:B------:R-:W-:Y:S01]  /*2b00*/  @!P3 ISETP.NE.U32.AND P0, PT, R4, RZ, PT ;  /* 0x000000ff0400b20c */ /* 0x000fe20003f05070 */
[----:B------:R-:W-:Y:S01]  /*2b10*/  @P1 FFMA.FTZ R53, R14, R19, R53 ;  /* 0x000000130e351223 */ /* 0x000fe20000010035 */
[----:B------:R-:W-:-:S02]  /*2b20*/  @!P3 ISETP.NE.AND.EX P4, PT, R5, RZ, PT, P4 ;  /* 0x000000ff0500b20c */ /* 0x000fc40003f85340 */
[----:B------:R-:W-:Y:S01]  /*2b30*/  @!P3 ISETP.NE.AND.EX P0, PT, R5, RZ, PT, P0 ;  /* 0x000000ff0500b20c */ /* 0x000fe20003f05300 */
[----:B--2---:R-:W-:Y:S02]  /*2b40*/  @P1 FMUL.FTZ R18, R199, R15 ;  /* 0x0000000fc7121220 */ /* 0x004fe40000410000 */
[----:B------:R-:W0:Y:S01]  /*2b50*/  @P1 LDC R15, c[0x0][0x29c] ;  /* 0x0000a700ff0f1b82 */ /* 0x000e220000000800 */
[----:B---3--:R-:W-:Y:S02]  /*2b60*/  @P1 FMUL.FTZ R19, R198, R14 ;  /* 0x0000000ec6131220 */ /* 0x008fe40000410000 */
[----:B------:R-:W-:-:S03]  /*2b70*/  @P1 F2FP.F16.F32.PACK_AB R18, RZ, R18 ;  /* 0x00000012ff12123e */ /* 0x000fc600000000ff */
[----:B------:R-:W-:Y:S02]  /*2b80*/  @P1 F2FP.F16.F32.PACK_AB R19, RZ, R19 ;  /* 0x00000013ff13123e */ /* 0x000fe400000000ff */
[----:B------:R-:W1:Y:S01]  /*2b90*/  @P1 LDC R14, c[0x0][0x29c] ;  /* 0x0000a700ff0e1b82 */ /* 0x000e620000000800 */
[----:B------:R-:W-:Y:S02]  /*2ba0*/  @P1 PRMT R136, R18, 0x7610, R136 ;  /* 0x0000761012881816 */ /* 0x000fe40000000088 */
[----:B------:R-:W-:Y:S02]  /*2bb0*/  @!P3 FSEL R18, R50, RZ, P4 ;  /* 0x000000ff3212b208 */ /* 0x000fe40002000000 */
        /* <DEDUP_REMOVED lines=10> */
.L_x_10167:
[----:B------:R-:W-:Y:S05]  /*2c60*/  BSYNC B0 ;  /* 0x0000000000007941 */ /* 0x000fea0003800000 */
.L_x_10166:
[----:B------:R-:W-:Y:S01]  /*2c70*/  BSSY B0, `(.L_x_10168) ;  /* 0x000000c000007945 */ /* 0x000fe20003800000 */
[----:B0-----:R-:W-:Y:S01]  /*2c80*/  @P1 FMUL.FTZ R15, R18, R15 ;  /* 0x0000000f120f1220 */ /* 0x001fe20000410000 */
        /* <DEDUP_REMOVED lines=10> */
.L_x_10169:
[----:B------:R-:W-:Y:S05]  /*2d30*/  BSYNC B0 ;  /* 0x0000000000007941 */ /* 0x000fea0003800000 */
.L_x_10168:
        /* <DEDUP_REMOVED lines=12> */
[----:B--2---:R-:W-:Y:S01]  /*2e00*/  @P1 FMUL.FTZ R198, R233, R15 ;  /* 0x0000000fe9c61220 */ /* 0x004fe20000410000 */
[----:B------:R-:W-:Y:S01]  /*2e10*/  @!P3 FSEL R233, R44, RZ, P4 ;  /* 0x000000ff2ce9b208 */ /* 0x000fe20002000000 */
[----:B------:R-:W0:Y:S01]  /*2e20*/  @P1 LDC R15, c[0x0][0x29c] ;  /* 0x0000a700ff0f1b82 */ /* 0x000e220000000800 */
[----:B---3--:R-:W-:Y:S02]  /*2e30*/  @P1 FMUL.FTZ R199, R232, R14 ;  /* 0x0000000ee8c71220 */ /* 0x008fe40000410000 */
[----:B------:R-:W-:-:S03]  /*2e40*/  @P1 F2FP.F16.F32.PACK_AB R198, RZ, R198 ;  /* 0x000000c6ffc6123e */ /* 0x000fc600000000ff */
[----:B------:R-:W-:Y:S02]  /*2e50*/  @P1 F2FP.F16.F32.PACK_AB R199, RZ, R199 ;  /* 0x000000c7ffc7123e */ /* 0x000fe400000000ff */
[----:B------:R-:W1:Y:S01]  /*2e60*/  @P1 LDC R14, c[0x0][0x29c] ;  /* 0x0000a700ff0e1b82 */ /* 0x000e620000000800 */
[----:B------:R-:W-:-:S04]  /*2e70*/  @P1 PRMT R137, R198, 0x7610, R137 ;  /* 0x00007610c6891816 */ /* 0x000fc80000000089 */
[----:B------:R-:W-:-:S03]  /*2e80*/  @P1 PRMT R137, R137, 0x5410, R199 ;  /* 0x0000541089891816 */ /* 0x000fc600000000c7 */
        /* <DEDUP_REMOVED lines=10> */
.L_x_10171:
[----:B------:R-:W-:Y:S05]  /*2f30*/  BSYNC B0 ;  /* 0x0000000000007941 */ /* 0x000fea0003800000 */
.L_x_10170:
[----:B------:R-:W-:Y:S01]  /*2f40*/  BSSY B0, `(.L_x_10172) ;  /* 0x000000c000007945 */ /* 0x000fe20003800000 */
[----:B0-----:R-:W-:Y:S01]  /*2f50*/  @P1 FMUL.FTZ R15, R233, R15 ;  /* 0x0000000fe90f1220 */ /* 0x001fe20000410000 */
[----:B------:R-:W-:Y:S02]  /*2f60*/  @!P3 FSEL R232, R45, RZ, P0 ;  /* 0x000000ff2de8b208 */ /* 0x000fe40000000000 */
        /* <DEDUP_REMOVED lines=9> */
.L_x_10173:
[----:B------:R-:W-:Y:S05]  /*3000*/  BSYNC B0 ;  /* 0x0000000000007941 */ /* 0x000fea0003800000 */
.L_x_10172:
[--C-:B--2---:R-:W-:Y:S02]  /*3010*/  @P1 HADD2.F32 R199, -RZ, R118.reuse.H0_H0 ;  /* 0x20000076ffc71230 */ /* 0x104fe40000004100 */
[----:B-1----:R-:W-:Y:S01]  /*3020*/  @P1 FMUL.FTZ R14, R232, R14 ;  /* 0x0000000ee80e1220 */ /* 0x002fe20000410000 */
[----:B------:R-:W-:Y:S02]  /*3030*/  @P1 HADD2.F32 R198, -RZ, R118.H1_H1 ;  /* 0x30000076ffc61230 */ /* 0x000fe40000004100 */
[----:B------:R-:W-:Y:S02]  /*3040*/  @P1 FFMA.FTZ R56, R15, R199, R56 ;  /* 0x000000c70f381223 */ /* 0x000fe40000010038 */
[----:B------:R-:W2:Y:S01]  /*3050*/  LDL R199, [R1+0x14] ;  /* 0x0000140001c77983 */ /* 0x000ea20000100800 */
[----:B------:R-:W-:-:S03]  /*3060*/  @P1 FFMA.FTZ R57, R14, R198, R57 ;  /* 0x000000c60e391223 */ /* 0x000fc60000010039 */
[----:B------:R-:W3:Y:S01]  /*3070*/  LDL R198, [R1+0x10] ;  /* 0x0000100001c67983 */ /* 0x000ee20000100800 */
[C---:B------:R-:W-:Y:S01]  /*3080*/  @!P3 ISETP.NE.U32.AND P5, PT, R4.reuse, RZ, PT ;  /* 0x000000ff0400b20c */ /* 0x040fe20003fa5070 */
[----:B------:R-:W-:Y:S01]  /*3090*/  BSSY B0, `(.L_x_10174) ;  /* 0x0000019000007945 */ /* 0x000fe20003800000 */
[----:B------:R-:W-:Y:S02]  /*30a0*/  ISETP.NE.U32.AND P0, PT, RZ, UR12, PT ;  /* 0x0000000cff007c0c */ /* 0x000fe4000bf05070 */
[----:B------:R-:W-:Y:S02]  /*30b0*/  @!P3 ISETP.NE.AND.EX P5, PT, R5, RZ, PT, P5 ;  /* 0x000000ff0500b20c */ /* 0x000fe40003fa5350 */
[----:B------:R-:W-:Y:S02]  /*30c0*/  @!P3 ISETP.NE.U32.AND P4, PT, R4, RZ, PT ;  /* 0x000000ff0400b20c */ /* 0x000fe40003f85070 */
[----:B------:R-:W-:Y:S01]  /*30d0*/  ISETP.NE.AND.EX P0, PT, RZ, UR13, PT, P0 ;  /* 0x0000000dff007c0c */ /* 0x000fe2000bf05300 */
[----:B--2---:R-:W-:-:S02]  /*30e0*/  @P1 FMUL.FTZ R14, R199, R14 ;  /* 0x0000000ec70e1220 */ /* 0x004fc40000410000 */
[----:B------:R-:W0:Y:S01]  /*30f0*/  @P1 LDC R199, c[0x0][0x29c] ;  /* 0x0000a700ffc71b82 */ /* 0x000e220000000800 */
[----:B---3--:R-:W-:Y:S02]  /*3100*/  @P1 FMUL.FTZ R15, R198, R15 ;  /* 0x0000000fc60f1220 */ /* 0x008fe40000410000 */
[----:B------:R-:W-:-:S03]  /*3110*/  @P1 F2FP.F16.F32.PACK_AB R14, RZ, R14 ;  /* 0x0000000eff0e123e */ /* 0x000fc600000000ff */
[----:B------:R-:W-:Y:S02]  /*3120*/  @P1 F2FP.F16.F32.PACK_AB R15, RZ, R15 ;  /* 0x0000000fff0f123e */ /* 0x000fe400000000ff */
[----:B------:R-:W1:Y:S02]  /*3130*/  @P1 LDC R198, c[0x0][0x29c] ;  /* 0x0000a700ffc61b82 */ /* 0x000e640000000800 */
[----:B------:R-:W-:-:S04]  /*3140*/  @P1 PRMT R138, R15, 0x7610, R138 ;  /* 0x000076100f8a1816 */ /* 0x000fc8000000008a */
[----:B------:R-:W-:Y:S01]  /*3150*/  @P1 PRMT R138, R138, 0x5410, R14 ;  /* 0x000054108a8a1816 */ /* 0x000fe2000000000e */
[----:B0-----:R0:W-:Y:S02]  /*3160*/  @P1 STL [R1], R199 ;  /* 0x000000c701001387 */ /* 0x0011e40000100800 */
[----:B0-----:R-:W-:Y:S01]  /*3170*/  @!P3 FSEL R199, R46, RZ, P5 ;  /* 0x000000ff2ec7b208 */ /* 0x001fe20002800000 */
        /* <DEDUP_REMOVED lines=10> */
.L_x_10175:
[----:B------:R-:W-:Y:S05]  /*3220*/  BSYNC B0 ;  /* 0x0000000000007941 */ /* 0x000fea0003800000 */
.L_x_10174:
[----:B------:R-:W-:Y:S02]  /*3230*/  @P1 HADD2.F32 R15, -RZ, R119.H0_H0 ;  /* 0x20000077ff0f1230 */ /* 0x000fe40000004100 */
[----:B------:R-:W-:Y:S01]  /*3240*/  @P1 FMUL.FTZ R14, R199, R198 ;  /* 0x000000c6c70e1220 */ /* 0x000fe20000410000 */
[----:B------:R-:W-:Y:S01]  /*3250*/  @!P3 ISETP.NE.AND.EX P4, PT, R5, RZ, PT, P4 ;  /* 0x000000ff0500b20c */ /* 0x000fe20003f85340 */
[----:B------:R-:W-:Y:S02]  /*3260*/  BSSY B0, `(.L_x_10176) ;  /* 0x000000d000007945 */ /* 0x000fe40003800000 */
[----:B------:R-:W-:Y:S01]  /*3270*/  @P1 FFMA.FTZ R58, R14, R15, R58 ;  /* 0x0000000f0e3a1223 */ /* 0x000fe2000001003a */
        /* <DEDUP_REMOVED lines=11> */
.L_x_10177:
[----:B------:R-:W-:Y:S05]  /*3330*/  BSYNC B0 ;  /* 0x0000000000007941 */ /* 0x000fea0003800000 */
.L_x_10176:
[----:B------:R-:W2:Y:S04]  /*3340*/  LDL.LU R15, [R1] ;  /* 0x00000000010f7983 */ /* 0x000ea80000300800 */
[----:B------:R-:W-:Y:S04]  /*3350*/  STL [R1+0xc4], R9 ;  /* 0x0000c40901007387 */ /* 0x000fe80000100800 */
[----:B------:R0:W-:Y:S04]  /*3360*/  STL [R1+0xc0], R8 ;  /* 0x0000c00801007387 */ /* 0x0001e80000100800 */
[----:B0-----:R-:W3:Y:S04]  /*3370*/  LDL R8, [R1+0x18] ;  /* 0x0000180001087983 */ /* 0x001ee80000100800 */
[----:B------:R0:W-:Y:S04]  /*3380*/  STL [R1+0xbc], R7 ;  /* 0x0000bc0701007387 */ /* 0x0001e80000100800 */
[----:B0-----:R-:W4:Y:S01]  /*3390*/  LDL R7, [R1+0x1c] ;  /* 0x00001c0001077983 */ /* 0x001f220000100800 */
[----:B------:R-:W-:-:S03]  /*33a0*/  @P1 HADD2.F32 R9, -RZ, R119.H1_H1 ;  /* 0x30000077ff091230 */ /* 0x000fc60000004100 */
[----:B------:R0:W-:Y:S04]  /*33b0*/  STL [R1+0xb8], R3 ;  /* 0x0000b80301007387 */ /* 0x0001e80000100800 */
[----:B------:R1:W-:Y:S04]  /*33c0*/  STL [R1+0xb4], R2 ;  /* 0x0000b40201007387 */ /* 0x0003e80000100800 */
[----:B------:R1:W-:Y:S01]  /*33d0*/  STL [R1+0xb0], R0 ;  /* 0x0000b00001007387 */ /* 0x0003e20000100800 */
[----:B------:R-:W-:-:S04]  /*33e0*/  ISETP.NE.U32.AND P4, PT, RZ, UR12, PT ;  /* 0x0000000cff007c0c */ /* 0x000fc8000bf85070 */
[----:B------:R-:W-:Y:S01]  /*33f0*/  ISETP.NE.AND.EX P4, PT, RZ, UR13, PT, P4 ;  /* 0x0000000dff007c0c */ /* 0x000fe2000bf85340 */
[----:B--2---:R-:W-:-:S04]  /*3400*/  @P1 FMUL.FTZ R15, R198, R15 ;  /* 0x0000000fc60f1220 */ /* 0x004fc80000410000 */
[----:B------:R-:W-:Y:S02]  /*3410*/  @P1 FFMA.FTZ R59, R15, R9, R59 ;  /* 0x000000090f3b1223 */ /* 0x000fe4000001003b */
[----:B------:R-:W5:Y:S01]  /*3420*/  LDL.LU R9, [R1+0xc4] ;  /* 0x0000c40001097983 */ /* 0x000f620000300800 */
[----:B---3--:R-:W-:-:S03]  /*3430*/  @P1 FMUL.FTZ R14, R8, R14 ;  /* 0x0000000e080e1220 */ /* 0x008fc60000410000 */
[----:B------:R-:W5:Y:S02]  /*3440*/  LDL.LU R8, [R1+0xc0] ;  /* 0x0000c00001087983 */ /* 0x000f640000300800 */
[----:B0-----:R-:W-:Y:S01]  /*3450*/  @P1 F2FP.F16.F32.PACK_AB R3, RZ, R14 ;  /* 0x0000000eff03123e */ /* 0x001fe200000000ff */
[----:B----4-:R-:W-:-:S03]  /*3460*/  @P1 FMUL.FTZ R15, R7, R15 ;  /* 0x0000000f070f1220 */ /* 0x010fc60000410000 */
[----:B-1----:R-:W-:Y:S01]  /*3470*/  PRMT R2, R3, 0x7610, R2 ;  /* 0x0000761003027816 */ /* 0x002fe20000000002 */
[----:B------:R-:W5:Y:S01]  /*3480*/  LDL.LU R7, [R1+0xbc] ;  /* 0x0000bc0001077983 */ /* 0x000f620000300800 */
[----:B------:R-:W-:-:S03]  /*3490*/  @P1 F2FP.F16.F32.PACK_AB R14, RZ, R15 ;  /* 0x0000000fff0e123e */ /* 0x000fc600000000ff */
[----:B------:R-:W5:Y:S01]  /*34a0*/  LDL.LU R3, [R1+0xb8] ;  /* 0x0000b80001037983 */ /* 0x000f620000300800 */
[----:B------:R-:W-:Y:S02]  /*34b0*/  @P1 PRMT R139, R2, 0x7610, R139 ;  /* 0x00007610028b1816 */ /* 0x000fe4000000008b */
[----:B------:R-:W-:Y:S01]  /*34c0*/  PRMT R0, R14, 0x7610, R0 ;  /* 0x000076100e007816 */ /* 0x000fe20000000000 */
[----:B------:R-:W5:Y:S01]  /*34d0*/  LDL.LU R2, [R1+0xb4] ;  /* 0x0000b40001027983 */ /* 0x000f620000300800 */
[----:B------:R-:W0:Y:S01]  /*34e0*/  @P0 LDC.64 R14, c[0x0][0x308] ;  /* 0x0000c200ff0e0b82 */ /* 0x000e220000000a00 */
[----:B------:R-:W-:Y:S02]  /*34f0*/  SEL R16, R16, R104, P4 ;  /* 0x0000006810107207 */ /* 0x000fe40002000000 */
[----:B------:R-:W-:Y:S02]  /*3500*/  @P1 PRMT R139, R139, 0x5410, R0 ;  /* 0x000054108b8b1816 */ /* 0x000fe40000000000 */
[----:B------:R-:W5:Y:S01]  /*3510*/  LDL.LU R0, [R1+0xb0] ;  /* 0x0000b00001007983 */ /* 0x000f620000300800 */
[----:B------:R-:W-:-:S02]  /*3520*/  SEL R17, R17, R105, P4 ;  /* 0x0000006911117207 */ /* 0x000fc40002000000 */
[----:B------:R-:W-:Y:S02]  /*3530*/  SEL R18, R18, R106, P4 ;  /* 0x0000006a12127207 */ /* 0x000fe40002000000 */
[----:B------:R-:W-:Y:S01]  /*3540*/  SEL R19, R19, R107, P4 ;  /* 0x0000006b13137207 */ /* 0x000fe20002000000 */
[----:B0-----:R-:W-:-:S05]  /*3550*/  @P0 IMAD.WIDE.U32 R14, R6, 0x20, R14 ;  /* 0x00000020060e0825 */ /* 0x001fca00078e000e */
[----:B------:R0:W-:Y:S02]  /*3560*/  @P0 STG.E.128 desc[UR4][R14.64], R16 ;  /* 0x000000100e000986 */ /* 0x0001e4000c101d04 */
[----:B0-----:R-:W-:Y:S02]  /*3570*/  SEL R16, R233, R92, P4 ;  /* 0x0000005ce9107207 */ /* 0x001fe40002000000 */
[----:B------:R-:W-:Y:S01]  /*3580*/  SEL R17, R232, R93, P4 ;  /* 0x0000005de8117207 */ /* 0x000fe20002000000 */
[----:B------:R-:W0:Y:S01]  /*3590*/  LDC.U8 R233, c[0x0][0x2a0] ;  /* 0x0000a800ffe97b82 */ /* 0x000e220000000000 */
[----:B------:R-:W-:Y:S02]  /*35a0*/  SEL R18, R199, R94, P4 ;  /* 0x0000005ec7127207 */ /* 0x000fe40002000000 */
[----:B------:R-:W-:-:S05]  /*35b0*/  SEL R19, R198, R95, P4 ;  /* 0x0000005fc6137207 */ /* 0x000fca0002000000 */
[----:B------:R1:W-:Y:S02]  /*35c0*/  @P0 STG.E.128 desc[UR4][R14.64+0x10], R16 ;  /* 0x000010100e000986 */ /* 0x0003e4000c101d04 */
[----:B-1----:R-:W1:Y:S08]  /*35d0*/  @P1 LDC.64 R16, c[0x0][0x2f8] ;  /* 0x0000be00ff101b82 */ /* 0x002e700000000a00 */
[----:B------:R-:W2:Y:S01]  /*35e0*/  @P1 LDC.64 R14, c[0x0][0x220] ;  /* 0x00008800ff0e1b82 */ /* 0x000ea20000000a00 */
[----:B------:R-:W-:-:S07]  /*35f0*/  IADD3 R6, R216, 0x80, RZ ;  /* 0x00000080d8067810 */ /* 0x000fce0007ffe0ff */
[----:B------:R-:W3:Y:S01]  /*3600*/  @P1 LDC R19, c[0x0][0x29c] ;  /* 0x0000a700ff131b82 */ /* 0x000ee20000000800 */
[----:B-1----:R-:W-:-:S04]  /*3610*/  @P1 IMAD.WIDE.U32 R16, R216, 0x10, R16 ;  /* 0x00000010d8101825 */ /* 0x002fc800078e0010 */
[----:B--2---:R-:W-:Y:S01]  /*3620*/  @P1 IMAD.WIDE.U32 R14, R6, 0x10, R14 ;  /* 0x00000010060e1825 */ /* 0x004fe200078e000e */
[----:B------:R1:W-:Y:S04]  /*3630*/  @P1 STG.E.128 desc[UR4][R16.64], R136 ;  /* 0x0000008810001986 */ /* 0x0003e8000c101d04 */
[----:B------:R2:W5:Y:S02]  /*3640*/  @P1 LDG.E.128 R116, desc[UR4][R14.64] ;  /* 0x000000040e741981 */ /* 0x000564000c1e1d00 */
[----:B--2---:R-:W2:Y:S08]  /*3650*/  @P1 LDC R14, c[0x0][0x29c] ;  /* 0x0000a700ff0e1b82 */ /* 0x004eb00000000800 */
[----:B------:R-:W4:Y:S01]  /*3660*/  @P1 LDC R15, c[0x0][0x29c] ;  /* 0x0000a700ff0f1b82 */ /* 0x000f220000000800 */
        /* <DEDUP_REMOVED lines=13> */
.L_x_10179:
[----:B------:R-:W-:Y:S05]  /*3740*/  BSYNC B0 ;  /* 0x0000000000007941 */ /* 0x000fea0003800000 */
.L_x_10178:
[----:B-----5:R-:W-:Y:S02]  /*3750*/  @P1 HADD2.F32 R17, -RZ, R116.H0_H0 ;  /* 0x20000074ff111230 */ /* 0x020fe40000004100 */
[----:B--2---:R-:W-:Y:S01]  /*3760*/  @P1 FMUL.FTZ R14, R16, R14 ;  /* 0x0000000e100e1220 */ /* 0x004fe20000410000 */
[----:B------:R-:W-:Y:S01]  /*3770*/  @!P3 ISETP.NE.U32.AND P5, PT, R4, RZ, PT ;  /* 0x000000ff0400b20c */ /* 0x000fe20003fa5070 */
[----:B------:R-:W-:Y:S02]  /*3780*/  BSSY B0, `(.L_x_10180) ;  /* 0x000000f000007945 */ /* 0x000fe40003800000 */
[-C--:B------:R-:W-:Y:S01]  /*3790*/  @P1 FFMA.FTZ R60, R17, R14.reuse, R60 ;  /* 0x0000000e113c1223 */ /* 0x080fe2000001003c */
[----:B------:R-:W-:Y:S01]  /*37a0*/  @P1 FMUL.FTZ R14, R148, R14 ;  /* 0x0000000e940e1220 */ /* 0x000fe20000410000 */
[----:B------:R-:W-:-:S04]  /*37b0*/  @!P3 ISETP.NE.AND.EX P5, PT, R5, RZ, PT, P5 ;  /* 0x000000ff0500b20c */ /* 0x000fc80003fa5350 */
        /* <DEDUP_REMOVED lines=11> */
.L_x_10181:
[----:B------:R-:W-:Y:S05]  /*3870*/  BSYNC B0 ;  /* 0x0000000000007941 */ /* 0x000fea0003800000 */
.L_x_10180:
[----:B------:R-:W-:Y:S01]  /*3880*/  @!P3 ISETP.NE.U32.AND P5, PT, R4, RZ, PT ;  /* 0x000000ff0400b20c */ /* 0x000fe20003fa5070 */
[----:B------:R-:W-:Y:S01]  /*3890*/  BSSY B0, `(.L_x_10182) ;  /* 0x000000e000007945 */ /* 0x000fe20003800000 */
[----:B------:R-:W-:Y:S01]  /*38a0*/  @P1 PRMT R136, R14, 0x7610, R136 ;  /* 0x000076100e881816 */ /* 0x000fe20000000088 */
[----:B----4-:R-:W-:Y:S01]  /*38b0*/  @P1 FMUL.FTZ R198, R17, R15 ;  /* 0x0000000f11c61220 */ /* 0x010fe20000410000 */
        /* <DEDUP_REMOVED lines=11> */
.L_x_10183:
[----:B------:R-:W-:Y:S05]  /*3970*/  BSYNC B0 ;  /* 0x0000000000007941 */ /* 0x000fea0003800000 */
.L_x_10182:
[----:B------:R-:W-:Y:S02]  /*3980*/  @P1 HADD2.F32 R232, -RZ, R117.H0_H0 ;  /* 0x20000075ffe81230 */ /* 0x000fe40000004100 */
[----:B------:R-:W-:Y:S01]  /*3990*/  @P1 FMUL.FTZ R19, R18, R19 ;  /* 0x0000001312131220 */ /* 0x000fe20000410000 */
[----:B------:R-:W0:Y:S01]  /*39a0*/  @P1 LDC R14, c[0x0][0x29c] ;  /* 0x0000a700ff0e1b82 */ /* 0x000e220000000800 */
[----:B------:R-:W-:Y:S01]  /*39b0*/  @P1 HADD2.F32 R199, -RZ, R116.H1_H1 ;  /* 0x30000074ffc71230 */ /* 0x000fe20000004100 */
[----:B------:R-:W-:Y:S01]  /*39c0*/  @!P3 ISETP.NE.U32.AND P5, PT, R4, RZ, PT ;  /* 0x000000ff0400b20c */ /* 0x000fe20003fa5070 */
[-C--:B------:R-:W-:Y:S01]  /*39d0*/  @P1 FFMA.FTZ R62, R232, R19.reuse, R62 ;  /* 0x00000013e83e1223 */ /* 0x080fe2000001003e */
[----:B------:R-:W-:Y:S01]  /*39e0*/  @P1 FMUL.FTZ R19, R150, R19 ;  /* 0x0000001396131220 */ /* 0x000fe20000410000 */
[----:B------:R-:W-:Y:S01]  /*39f0*/  BSSY B0, `(.L_x_10184) ;  /* 0x0000012000007945 */ /* 0x000fe20003800000 */
[-C--:B------:R-:W-:Y:S01]  /*3a00*/  @P1 FFMA.FTZ R61, R199, R198.reuse, R61 ;  /* 0x000000c6c73d1223 */ /* 0x080fe2000001003d */
[----:B------:R-:W-:Y:S01]  /*3a10*/  @P1 FMUL.FTZ R198, R149, R198 ;  /* 0x000000c695c61220 */ /* 0x000fe20000410000 */
[----:B------:R-:W1:Y:S01]  /*3a20*/  @P1 LDC R15, c[0x0][0x29c] ;  /* 0x0000a700ff0f1b82 */ /* 0x000e620000000800 */
[----:B------:R-:W-:-:S02]  /*3a30*/  @!P3 ISETP.NE.AND.EX P5, PT, R5, RZ, PT, P5 ;  /* 0x000000ff0500b20c */ /* 0x000fc40003fa5350 */
[----:B------:R-:W-:Y:S02]  /*3a40*/  @P1 F2FP.F16.F32.PACK_AB R199, RZ, R19 ;  /* 0x00000013ffc7123e */ /* 0x000fe400000000ff */
[----:B------:R-:W-:Y:S02]  /*3a50*/  @P1 F2FP.F16.F32.PACK_AB R198, RZ, R198 ;  /* 0x000000c6ffc6123e */ /* 0x000fe400000000ff */
        /* <DEDUP_REMOVED lines=11> */
.L_x_10185:
[----:B------:R-:W-:Y:S05]  /*3b10*/  BSYNC B0 ;  /* 0x0000000000007941 */ /* 0x000fea0003800000 */
.L_x_10184:
[----:B------:R-:W-:Y:S01]  /*3b20*/  @!P3 ISETP.NE.U32.AND P5, PT, R4, RZ, PT ;  /* 0x000000ff0400b20c */ /* 0x000fe20003fa5070 */
[----:B------:R-:W-:Y:S01]  /*3b30*/  BSSY B0, `(.L_x_10186) ;  /* 0x000000f000007945 */ /* 0x000fe20003800000 */
[----:B------:R-:W-:Y:S01]  /*3b40*/  @P1 PRMT R136, R136, 0x5410, R198 ;  /* 0x0000541088881816 */ /* 0x000fe200000000c6 */
[----:B0-----:R-:W-:Y:S01]  /*3b50*/  @P1 FMUL.FTZ R14, R19, R14 ;  /* 0x0000000e130e1220 */ /* 0x001fe20000410000 */
[----:B------:R-:W-:Y:S02]  /*3b60*/  @!P3 ISETP.NE.AND.EX P5, PT, R5, RZ, PT, P5 ;  /* 0x000000ff0500b20c */ /* 0x000fe40003fa5350 */
[----:B------:R-:W-:Y:S02]  /*3b70*/  @P1 PRMT R137, R199, 0x7610, R137 ;  /* 0x00007610c7891816 */ /* 0x000fe40000000089 */
        /* <DEDUP_REMOVED lines=10> */
.L_x_10187:
[----:B------:R-:W-:Y:S05]  /*3c20*/  BSYNC B0 ;  /* 0x0000000000007941 */ /* 0x000fea0003800000 */
.L_x_10186:
[----:B------:R-:W0:Y:S01]  /*3c30*/  @P1 LDC R199, c[0x0][0x29c] ;  /* 0x0000a700ffc71b82 */ /* 0x000e220000000800 */
[----:B------:R-:W-:Y:S02]  /*3c40*/  @P1 HADD2.F32 R198, -RZ, R117.H1_H1 ;  /* 0x30000075ffc61230 */ /* 0x000fe40000004100 */
[----:B-1----:R-:W-:Y:S01]  /*3c50*/  @P1 FMUL.FTZ R15, R233, R15 ;  /* 0x0000000fe90f1220 */ /* 0x002fe20000410000 */
[----:B------:R-:W-:Y:S01]  /*3c60*/  @!P3 ISETP.NE.U32.AND P5, PT, R4, RZ, PT ;  /* 0x000000ff0400b20c */ /* 0x000fe20003fa5070 */
[----:B------:R-:W-:Y:S01]  /*3c70*/  BSSY B0, `(.L_x_10188) ;  /* 0x0000015000007945 */ /* 0x000fe20003800000 */
[-C--:B------:R-:W-:Y:S01]  /*3c80*/  @P1 FFMA.FTZ R63, R198, R14.reuse, R63 ;  /* 0x0000000ec63f1223 */ /* 0x080fe2000001003f */
[----:B------:R-:W-:Y:S01]  /*3c90*/  @P1 FMUL.FTZ R14, R151, R14 ;  /* 0x0000000e970e1220 */ /* 0x000fe20000410000 */
[----:B------:R-:W-:-:S04]  /*3ca0*/  @!P3 ISETP.NE.AND.EX P5, PT, R5, RZ, PT, P5 ;  /* 0x000000ff0500b20c */ /* 0x000fc80003fa5350 */
[----:B------:R-:W-:Y:S02]  /*3cb0*/  @P1 F2FP.F16.F32.PACK_AB R198, RZ, R14 ;  /* 0x0000000effc6123e */ /* 0x000fe400000000ff */
[----:B--2---:R-:W-:Y:S01]  /*3cc0*/  @!P3 FSEL R232, R37, RZ, P5 ;  /* 0x000000ff25e8b208 */ /* 0x004fe20002800000 */
[----:B0-----:R0:W-:Y:S02]  /*3cd0*/  @P1 STL [R1], R199 ;  /* 0x000000c701001387 */ /* 0x0011e40000100800 */
[----:B0-----:R-:W-:-:S05]  /*3ce0*/  @P1 HADD2.F32 R199, -RZ, R118.H0_H0 ;  /* 0x20000076ffc71230 */ /* 0x001fca0000004100 */
[-C--:B------:R-:W-:Y:S01]  /*3cf0*/  @P1 FFMA.FTZ R64, R199, R15.reuse, R64 ;  /* 0x0000000fc7401223 */ /* 0x080fe20000010040 */
[----:B------:R-:W-:-:S05]  /*3d00*/  @P1 FMUL.FTZ R15, R152, R15 ;  /* 0x0000000f980f1220 */ /* 0x000fca0000410000 */
[----:B------:R-:W-:Y:S01]  /*3d10*/  @P1 F2FP.F16.F32.PACK_AB R14, RZ, R15 ;  /* 0x0000000fff0e123e */ /* 0x000fe200000000ff */
        /* <DEDUP_REMOVED lines=10> */
.L_x_10189:
[----:B------:R-:W-:Y:S05]  /*3dc0*/  BSYNC B0 ;  /* 0x0000000000007941 */ /* 0x000fea0003800000 */
.L_x_10188:
[----:B------:R-:W2:Y:S01]  /*3dd0*/  LDL R15, [R1] ;  /* 0x00000000010f7983 */ /* 0x000ea20000100800 */
[----:B------:R-:W0:Y:S01]  /*3de0*/  @P1 LDC R199, c[0x0][0x29c] ;  /* 0x0000a700ffc71b82 */ /* 0x000e220000000800 */
[----:B------:R-:W-:Y:S01]  /*3df0*/  @!P3 ISETP.NE.U32.AND P5, PT, R4, RZ, PT ;  /* 0x000000ff0400b20c */ /* 0x000fe20003fa5070 */
[----:B------:R-:W-:Y:S01]  /*3e00*/  BSSY B0, `(.L_x_10190) ;  /* 0x0000018000007945 */ /* 0x000fe20003800000 */
[----:B------:R-:W-:Y:S02]  /*3e10*/  @P1 PRMT R138, R14, 0x7610, R138 ;  /* 0x000076100e8a1816 */ /* 0x000fe4000000008a */
[----:B------:R-:W-:Y:S02]  /*3e20*/  @!P3 ISETP.NE.AND.EX P5, PT, R5, RZ, PT, P5 ;  /* 0x000000ff0500b20c */ /* 0x000fe40003fa5350 */
[----:B------:R-:W-:Y:S01]  /*3e30*/  @P1 PRMT R137, R137, 0x5410, R198 ;  /* 0x0000541089891816 */ /* 0x000fe200000000c6 */
[----:B0-----:R0:W-:Y:S02]  /*3e40*/  @P1 STL [R1], R199 ;  /* 0x000000c701001387 */ /* 0x0011e40000100800 */
[----:B0-----:R-:W0:Y:S02]  /*3e50*/  @P1 LDC R199, c[0x0][0x29c] ;  /* 0x0000a700ffc71b82 */ /* 0x001e240000000800 */
[----:B0-----:R0:W-:Y:S02]  /*3e60*/  @P1 STL [R1+0x8], R199 ;  /* 0x000008c701001387 */ /* 0x0011e40000100800 */
[----:B0-----:R-:W-:-:S02]  /*3e70*/  @P1 HADD2.F32 R199, -RZ, R118.H1_H1 ;  /* 0x30000076ffc71230 */ /* 0x001fc40000004100 */
[----:B--2---:R-:W-:-:S04]  /*3e80*/  @P1 FMUL.FTZ R15, R232, R15 ;  /* 0x0000000fe80f1220 */ /* 0x004fc80000410000 */
[-C--:B------:R-:W-:Y:S01]  /*3e90*/  @P1 FFMA.FTZ R65, R199, R15.reuse, R65 ;  /* 0x0000000fc7411223 */ /* 0x080fe20000010041 */
[----:B------:R-:W-:Y:S01]  /*3ea0*/  @P1 FMUL.FTZ R15, R153, R15 ;  /* 0x0000000f990f1220 */ /* 0x000fe20000410000 */
[----:B------:R-:W-:-:S04]  /*3eb0*/  @!P3 FSEL R199, R38, RZ, P5 ;  /* 0x000000ff26c7b208 */ /* 0x000fc80002800000 */
[----:B------:R-:W-:-:S04]  /*3ec0*/  @P1 F2FP.F16.F32.PACK_AB R15, RZ, R15 ;  /* 0x0000000fff0f123e */ /* 0x000fc800000000ff */
[----:B------:R-:W-:Y:S01]  /*3ed0*/  @P1 PRMT R138, R138, 0x5410, R15 ;  /* 0x000054108a8a1816 */ /* 0x000fe2000000000f */
        /* <DEDUP_REMOVED lines=10> */
.L_x_10191:
[----:B------:R-:W-:Y:S05]  /*3f80*/  BSYNC B0 ;  /* 0x0000000000007941 */ /* 0x000fea0003800000 */
.L_x_10190:
[----:B------:R-:W2:Y:S01]  /*3f90*/  LDL.LU R14, [R1] ;  /* 0x00000000010e7983 */ /* 0x000ea20000300800 */
[----:B------:R-:W-:Y:S01]  /*3fa0*/  @!P3 ISETP.NE.U32.AND P5, PT, R4, RZ, PT ;  /* 0x000000ff0400b20c */ /* 0x000fe20003fa5070 */
[----:B------:R-:W-:Y:S01]  /*3fb0*/  @P1 HADD2.F32 R15, -RZ, R119.H0_H0 ;  /* 0x20000077ff0f1230 */ /* 0x000fe20000004100 */
[----:B------:R-:W-:Y:S02]  /*3fc0*/  BSSY B0, `(.L_x_10192) ;  /* 0x000000f000007945 */ /* 0x000fe40003800000 */
[----:B------:R-:W-:-:S04]  /*3fd0*/  @!P3 ISETP.NE.AND.EX P5, PT, R5, RZ, PT, P5 ;  /* 0x000000ff0500b20c */ /* 0x000fc80003fa5350 */
[----:B------:R-:W-:Y:S01]  /*3fe0*/  @!P3 FSEL R198, R39, RZ, P5 ;  /* 0x000000ff27c6b208 */ /* 0x000fe20002800000 */
[----:B--2---:R-:W-:-:S04]  /*3ff0*/  @P1 FMUL.FTZ R14, R199, R14 ;  /* 0x0000000ec70e1220 */ /* 0x004fc80000410000 */
[----:B------:R-:W-:Y:S01]  /*4000*/  @P1 FFMA.FTZ R66, R15, R14, R66 ;  /* 0x0000000e0f421223 */ /* 0x000fe20000010042 */
        /* <DEDUP_REMOVED lines=10> */
.L_x_10193:
[----:B------:R-:W-:Y:S05]  /*40b0*/  BSYNC B0 ;  /* 0x0000000000007941 */ /* 0x000fea0003800000 */
.L_x_10192:
[----:B------:R-:W2:Y:S04]  /*40c0*/  LDL.LU R15, [R1+0x8] ;  /* 0x00000800010f7983 */ /* 0x000ea80000300800 */
[----:B------:R0:W-:Y:S01]  /*40d0*/  STL [R1+0xbc], R7 ;  /* 0x0000bc0701007387 */ /* 0x0001e20000100800 */
[----:B------:R-:W-:-:S03]  /*40e0*/  @P1 FMUL.FTZ R14, R154, R14 ;  /* 0x0000000e9a0e1220 */ /* 0x000fc60000410000 */
[----:B------:R1:W-:Y:S04]  /*40f0*/  STL [R1+0xb8], R3 ;  /* 0x0000b80301007387 */ /* 0x0003e80000100800 */
[----:B------:R3:W-:Y:S01]  /*4100*/  STL [R1+0xb4], R2 ;  /* 0x0000b40201007387 */ /* 0x0007e20000100800 */
[----:B0-----:R-:W-:-:S03]  /*4110*/  @P1 HADD2.F32 R7, -RZ, R119.H1_H1 ;  /* 0x30000077ff071230 */ /* 0x001fc60000004100 */
[----:B------:R0:W-:Y:S01]  /*4120*/  STL [R1+0xb0], R0 ;  /* 0x0000b00001007387 */ /* 0x0001e20000100800 */
[----:B-1----:R-:W-:-:S04]  /*4130*/  @P1 F2FP.F16.F32.PACK_AB R3, RZ, R14 ;  /* 0x0000000eff03123e */ /* 0x002fc800000000ff */
[----:B---3--:R-:W-:-:S04]  /*4140*/  PRMT R2, R3, 0x7610, R2 ;  /* 0x0000761003027816 */ /* 0x008fc80000000002 */
[----:B------:R-:W-:Y:S02]  /*4150*/  @P1 PRMT R139, R2, 0x7610, R139 ;  /* 0x00007610028b1816 */ /* 0x000fe4000000008b */
[----:B------:R-:W-:Y:S02]  /*4160*/  SEL R16, R16, R104, P4 ;  /* 0x0000006810107207 */ /* 0x000fe40002000000 */
[----:B------:R-:W-:Y:S02]  /*4170*/  SEL R17, R17, R105, P4 ;  /* 0x0000006911117207 */ /* 0x000fe40002000000 */
[----:B------:R-:W-:Y:S02]  /*4180*/  SEL R18, R18, R106, P4 ;  /* 0x0000006a12127207 */ /* 0x000fe40002000000 */
[----:B------:R-:W-:Y:S01]  /*4190*/  SEL R19, R19, R107, P4 ;  /* 0x0000006b13137207 */ /* 0x000fe20002000000 */
[----:B--2---:R-:W-:-:S04]  /*41a0*/  @P1 FMUL.FTZ R15, R198, R15 ;  /* 0x0000000fc60f1220 */ /* 0x004fc80000410000 */
[-C--:B------:R-:W-:Y:S01]  /*41b0*/  @P1 FFMA.FTZ R67, R7, R15.reuse, R67 ;  /* 0x0000000f07431223 */ /* 0x080fe20000010043 */
[----:B------:R-:W-:Y:S01]  /*41c0*/  @P1 FMUL.FTZ R15, R155, R15 ;  /* 0x0000000f9b0f1220 */ /* 0x000fe20000410000 */
[----:B------:R-:W5:Y:S04]  /*41d0*/  LDL.LU R7, [R1+0xbc] ;  /* 0x0000bc0001077983 */ /* 0x000f680000300800 */
[----:B------:R-:W-:Y:S01]  /*41e0*/  @P1 F2FP.F16.F32.PACK_AB R14, RZ, R15 ;  /* 0x0000000fff0e123e */ /* 0x000fe200000000ff */
[----:B------:R-:W5:Y:S03]  /*41f0*/  LDL.LU R3, [R1+0xb8] ;  /* 0x0000b80001037983 */ /* 0x000f660000300800 */
[----:B0-----:R-:W-:Y:S01]  /*4200*/  PRMT R0, R14, 0x7610, R0 ;  /* 0x000076100e007816 */ /* 0x001fe20000000000 */
        /* <DEDUP_REMOVED lines=34> */
.L_x_10195:
[----:B------:R-:W-:Y:S05]  /*4430*/  BSYNC B0 ;  /* 0x0000000000007941 */ /* 0x000fea0003800000 */
.L_x_10194:
[----:B------:R-:W-:Y:S01]  /*4440*/  @!P3 ISETP.NE.U32.AND P5, PT, R4, RZ, PT ;  /* 0x000000ff0400b20c */ /* 0x000fe20003fa5070 */
[----:B------:R-:W-:Y:S01]  /*4450*/  BSSY B0, `(.L_x_10196) ;  /* 0x000000d000007945 */ /* 0x000fe20003800000 */
[----:B-1----:R-:W-:Y:S02]  /*4460*/  @P1 FMUL.FTZ R18, R16, R6 ;  /* 0x0000000610121220 */ /* 0x002fe40000410000 */
        /* <DEDUP_REMOVED lines=11> */
.L_x_10197:
[----:B------:R-:W-:Y:S05]  /*4520*/  BSYNC B0 ;  /* 0x0000000000007941 */ /* 0x000fea0003800000 */
.L_x_10196:
[----:B------:R-:W0:Y:S01]  /*4530*/  @P1 LDC R6, c[0x0][0x29c] ;  /* 0x0000a700ff061b82 */ /* 0x000e220000000800 */
[--C-:B-----5:R-:W-:Y:S02]  /*4540*/  @P1 HADD2.F32 R19, -RZ, R116.reuse.H0_H0 ;  /* 0x20000074ff131230 */ /* 0x120fe40000004100 */
[----:B---3--:R-:W-:Y:S01]  /*4550*/  @P1 FMUL.FTZ R14, R17, R14 ;  /* 0x0000000e110e1220 */ /* 0x008fe20000410000 */
[----:B------:R-:W-:Y:S01]  /*4560*/  @!P3 ISETP.NE.U32.AND P5, PT, R4, RZ, PT ;  /* 0x000000ff0400b20c */ /* 0x000fe20003fa5070 */
[----:B------:R-:W-:Y:S01]  /*4570*/  @P1 HADD2.F32 R199, -RZ, R116.H1_H1 ;  /* 0x30000074ffc71230 */ /* 0x000fe20000004100 */
[----:B------:R-:W-:Y:S01]  /*4580*/  BSSY B0, `(.L_x_10198) ;  /* 0x0000013000007945 */ /* 0x000fe20003800000 */
[-C--:B------:R-:W-:Y:S01]  /*4590*/  @P1 FFMA.FTZ R68, R19, R18.reuse, R68 ;  /* 0x0000001213441223 */ /* 0x080fe20000010044 */
[----:B------:R-:W-:Y:S01]  /*45a0*/  @P1 FMUL.FTZ R18, R156, R18 ;  /* 0x000000129c121220 */ /* 0x000fe20000410000 */
[----:B------:R-:W1:Y:S01]  /*45b0*/  @P1 LDC R15, c[0x0][0x29c] ;  /* 0x0000a700ff0f1b82 */ /* 0x000e620000000800 */
[-C--:B------:R-:W-:Y:S01]  /*45c0*/  @P1 FMUL.FTZ R19, R157, R14.reuse ;  /* 0x0000000e9d131220 */ /* 0x080fe20000410000 */
[----:B------:R-:W-:Y:S01]  /*45d0*/  @!P3 ISETP.NE.AND.EX P5, PT, R5, RZ, PT, P5 ;  /* 0x000000ff0500b20c */ /* 0x000fe20003fa5350 */
        /* <DEDUP_REMOVED lines=13> */
.L_x_10199:
[----:B------:R-:W-:Y:S05]  /*46b0*/  BSYNC B0 ;  /* 0x0000000000007941 */ /* 0x000fea0003800000 */
.L_x_10198:
        /* <DEDUP_REMOVED lines=16> */
.L_x_10201:
[----:B------:R-:W-:Y:S05]  /*47c0*/  BSYNC B0 ;  /* 0x0000000000007941 */ /* 0x000fea0003800000 */
.L_x_10200:
[----:B------:R-:W0:Y:S01]  /*47d0*/  @P1 LDC R6, c[0x0][0x29c] ;  /* 0x0000a700ff061b82 */ /* 0x000e220000000800 */
[--C-:B------:R-:W-:Y:S02]  /*47e0*/  @P1 HADD2.F32 R232, -RZ, R117.reuse.H0_H0 ;  /* 0x20000075ffe81230 */ /* 0x100fe40000004100 */
[----:B-1----:R-:W-:Y:S01]  /*47f0*/  @P1 FMUL.FTZ R15, R19, R15 ;  /* 0x0000000f130f1220 */ /* 0x002fe20000410000 */
        /* <DEDUP_REMOVED lines=13> */
[----:B------:R-:W2:Y:S01]  /*48d0*/  LDC.U8 R233, c[0x0][0x2a0] ;  /* 0x0000a800ffe97b82 */ /* 0x000ea20000000000 */
[----:B------:R-:W-:-:S04]  /*48e0*/  ISETP.NE.U32.AND P5, PT, R4, RZ, PT ;  /* 0x000000ff0400720c */ /* 0x000fc80003fa5070 */
[----:B------:R-:W-:Y:S02]  /*48f0*/  ISETP.NE.AND.EX P5, PT, R5, RZ, PT, P5 ;  /* 0x000000ff0500720c */ /* 0x000fe40003fa5350 */
[----:B--2---:R-:W-:-:S04]  /*4900*/  ISETP.NE.AND P6, PT, R233, RZ, PT ;  /* 0x000000ffe900720c */ /* 0x004fc80003fc5270 */
[----:B------:R-:W-:-:S05]  /*4910*/  FSEL R232, R196, RZ, !P6 ;  /* 0x000000ffc4e87208 */ /* 0x000fca0007000000 */
[----:B------:R-:W-:-:S04]  /*4920*/  FFMA.FTZ R232, R212, R197, R232 ;  /* 0x000000c5d4e87223 */ /* 0x000fc800000100e8 */
[----:B------:R-:W-:-:S04]  /*4930*/  FADD.FTZ R232, R192, -R232 ;  /* 0x800000e8c0e87221 */ /* 0x000fc80000010000 */
[----:B------:R-:W-:-:S04]  /*4940*/  FMUL.FTZ R234, R3, R232 ;  /* 0x000000e803ea7220 */ /* 0x000fc80000410000 */
[----:B------:R-:W-:-:S07]  /*4950*/  @P5 FADD.FTZ R234, R28, R234 ;  /* 0x000000ea1cea5221 */ /* 0x000fce0000010000 */
.L_x_10203:
[----:B------:R-:W-:Y:S05]  /*4960*/  BSYNC B0 ;  /* 0x0000000000007941 */ /* 0x000fea0003800000 */
.L_x_10202:
        /* <DEDUP_REMOVED lines=17> */
.L_x_10205:
[----:B------:R-:W-:Y:S05]  /*4a80*/  BSYNC B0 ;  /* 0x0000000000007941 */ /* 0x000fea0003800000 */
.L_x_10204:
[----:B------:R-:W0:Y:S01]  /*4a90*/  @P1 LDC R15, c[0x0][0x29c] ;  /* 0x0000a700ff0f1b82 */ /* 0x000e220000000800 */
[----:B-1----:R-:W-:Y:S01]  /*4aa0*/  @P1 FMUL.FTZ R14, R233, R14 ;  /* 0x0000000ee90e1220 */ /* 0x002fe20000410000 */
[----:B------:R-:W-:Y:S01]  /*4ab0*/  @!P3 ISETP.NE.U32.AND P5, PT, R4, RZ, PT ;  /* 0x000000ff0400b20c */ /* 0x000fe20003fa5070 */
[----:B------:R-:W-:Y:S03]  /*4ac0*/  BSSY B0, `(.L_x_10206) ;  /* 0x0000018000007945 */ /* 0x000fe60003800000 */
[----:B------:R-:W-:Y:S02]  /*4ad0*/  @!P3 ISETP.NE.AND.EX P5, PT, R5, RZ, PT, P5 ;  /* 0x000000ff0500b20c */ /* 0x000fe40003fa5350 */
[----:B------:R-:W1:Y:S02]  /*4ae0*/  @P1 LDC R199, c[0x0][0x29c] ;  /* 0x0000a700ffc71b82 */ /* 0x000e640000000800 */
[----:B------:R-:W-:Y:S01]  /*4af0*/  @!P3 FSEL R232, R30, RZ, P5 ;  /* 0x000000ff1ee8b208 */ /* 0x000fe20002800000 */
[----:B0-----:R0:W-:Y:S04]  /*4b00*/  @P1 STL [R1], R15 ;  /* 0x0000000f01001387 */ /* 0x0011e80000100800 */
[----:B-1----:R1:W-:Y:S01]  /*4b10*/  @P1 STL [R1+0x8], R199 ;  /* 0x000008c701001387 */ /* 0x0023e20000100800 */
[----:B0-----:R-:W-:-:S05]  /*4b20*/  @P1 HADD2.F32 R15, -RZ, R118.H0_H0 ;  /* 0x20000076ff0f1230 */ /* 0x001fca0000004100 */
[-C--:B------:R-:W-:Y:S01]  /*4b30*/  @P1 FFMA.FTZ R72, R15, R6.reuse, R72 ;  /* 0x000000060f481223 */ /* 0x080fe20000010048 */
[----:B------:R-:W-:Y:S01]  /*4b40*/  @P1 FMUL.FTZ R6, R160, R6 ;  /* 0x00000006a0061220 */ /* 0x000fe20000410000 */
[----:B-1----:R-:W-:-:S04]  /*4b50*/  @P1 HADD2.F32 R199, -RZ, R118.H1_H1 ;  /* 0x30000076ffc71230 */ /* 0x002fc80000004100 */
[----:B------:R-:W-:Y:S01]  /*4b60*/  @P1 F2FP.F16.F32.PACK_AB R6, RZ, R6 ;  /* 0x00000006ff06123e */ /* 0x000fe200000000ff */
        /* <DEDUP_REMOVED lines=13> */
.L_x_10207:
[----:B------:R-:W-:Y:S05]  /*4c40*/  BSYNC B0 ;  /* 0x0000000000007941 */ /* 0x000fea0003800000 */
.L_x_10206:
[----:B------:R-:W2:Y:S01]  /*4c50*/  LDL.LU R15, [R1] ;  /* 0x00000000010f7983 */ /* 0x000ea20000300800 */
[----:B------:R-:W-:Y:S01]  /*4c60*/  @!P3 ISETP.NE.U32.AND P5, PT, R4, RZ, PT ;  /* 0x000000ff0400b20c */ /* 0x000fe20003fa5070 */
[----:B------:R-:W-:Y:S01]  /*4c70*/  BSSY B0, `(.L_x_10208) ;  /* 0x0000011000007945 */ /* 0x000fe20003800000 */
[----:B------:R-:W-:Y:S02]  /*4c80*/  @P1 PRMT R138, R6, 0x7610, R138 ;  /* 0x00007610068a1816 */ /* 0x000fe4000000008a */
[----:B------:R-:W-:Y:S02]  /*4c90*/  @!P3 ISETP.NE.AND.EX P5, PT, R5, RZ, PT, P5 ;  /* 0x000000ff0500b20c */ /* 0x000fe40003fa5350 */
[----:B------:R-:W-:Y:S02]  /*4ca0*/  @P1 PRMT R138, R138, 0x5410, R14 ;  /* 0x000054108a8a1816 */ /* 0x000fe4000000000e */
[----:B------:R-:W-:Y:S01]  /*4cb0*/  @!P3 FSEL R199, R31, RZ, P5 ;  /* 0x000000ff1fc7b208 */ /* 0x000fe20002800000 */
[----:B--2---:R-:W-:Y:S01]  /*4cc0*/  @P1 FMUL.FTZ R14, R232, R15 ;  /* 0x0000000fe80e1220 */ /* 0x004fe20000410000 */
[----:B------:R-:W-:Y:S01]  /*4cd0*/  @P1 HADD2.F32 R15, -RZ, R119.H0_H0 ;  /* 0x20000077ff0f1230 */ /* 0x000fe20000004100 */
        /* <DEDUP_REMOVED lines=10> */
.L_x_10209:
[----:B------:R-:W-:Y:S05]  /*4d80*/  BSYNC B0 ;  /* 0x0000000000007941 */ /* 0x000fea0003800000 */
.L_x_10208:
[----:B------:R-:W2:Y:S01]  /*4d90*/  LDL.LU R6, [R1+0x8] ;  /* 0x0000080001067983 */ /* 0x000ea20000300800 */
[-C--:B------:R-:W-:Y:S01]  /*4da0*/  @P1 FFMA.FTZ R74, R15, R14.reuse, R74 ;  /* 0x0000000e0f4a1223 */ /* 0x080fe2000001004a */
[----:B------:R-:W-:Y:S02]  /*4db0*/  @P1 FMUL.FTZ R14, R162, R14 ;  /* 0x0000000ea20e1220 */ /* 0x000fe40000410000 */
[----:B------:R0:W-:Y:S04]  /*4dc0*/  STL [R1+0xb8], R3 ;  /* 0x0000b80301007387 */ /* 0x0001e80000100800 */
[----:B------:R1:W-:Y:S04]  /*4dd0*/  STL [R1+0xb4], R2 ;  /* 0x0000b40201007387 */ /* 0x0003e80000100800 */
[----:B------:R3:W-:Y:S01]  /*4de0*/  STL [R1+0xb0], R0 ;  /* 0x0000b00001007387 */ /* 0x0007e20000100800 */
[----:B0-----:R-:W-:-:S04]  /*4df0*/  @P1 F2FP.F16.F32.PACK_AB R3, RZ, R14 ;  /* 0x0000000eff03123e */ /* 0x001fc800000000ff */
        /* <DEDUP_REMOVED lines=10> */
[----:B------:R-:W-:-:S04]  /*4ea0*/  @P1 F2FP.F16.F32.PACK_AB R14, RZ, R15 ;  /* 0x0000000fff0e123e */ /* 0x000fc800000000ff */
        /* <DEDUP_REMOVED lines=13> */
[----:B------:R-:W2:Y:S08]  /*4f80*/  @P1 LDC.64 R14, c[0x0][0x220] ;  /* 0x00008800ff0e1b82 */ /* 0x000eb00000000a00 */
[----:B------:R-:W3:Y:S01]  /*4f90*/  @P1 LDC R19, c[0x0][0x29c] ;  /* 0x0000a700ff131b82 */ /* 0x000ee20000000800 */
[----:B-1----:R-:W-:-:S07]  /*4fa0*/  @P1 IMAD.WIDE.U32 R16, R198, 0x10, R16 ;  /* 0x00000010c6101825 */ /* 0x002fce00078e0010 */
[----:B------:R-:W1:Y:S01]  /*4fb0*/  @P1 LDC R18, c[0x0][0x29c] ;  /* 0x0000a700ff121b82 */ /* 0x000e620000000800 */
[----:B------:R4:W-:Y:S07]  /*4fc0*/  @P1 STG.E.128 desc[UR4][R16.64], R136 ;  /* 0x0000008810001986 */ /* 0x0009ee000c101d04 */
[----:B------:R-:W0:Y:S01]  /*4fd0*/  @P1 LDC R198, c[0x0][0x29c] ;  /* 0x0000a700ffc61b82 */ /* 0x000e220000000800 */
[----:B----4-:R-:W-:Y:S01]  /*4fe0*/  IADD3 R16, R216, 0x180, RZ ;  /* 0x00000180d8107810 */ /* 0x010fe20007ffe0ff */
[----:B------:R-:W-:-:S04]  /*4ff0*/  @P1 HADD2.F32 R17, -RZ, R119.H1_H1 ;  /* 0x30000077ff111230 */ /* 0x000fc80000004100 */
[----:B--2---:R-:W-:-:S05]  /*5000*/  @P1 IMAD.WIDE.U32 R14, R16, 0x10, R14 ;  /* 0x00000010100e1825 */ /* 0x004fca00078e000e */
[----:B------:R2:W5:Y:S02]  /*5010*/  @P1 LDG.E.128 R116, desc[UR4][R14.64] ;  /* 0x000000040e741981 */ /* 0x000564000c1e1d00 */
[----:B--2---:R-:W2:Y:S01]  /*5020*/  @P1 LDC R14, c[0x0][0x29c] ;  /* 0x0000a700ff0e1b82 */ /* 0x004ea20000000800 */
[----:B------:R-:W-:Y:S01]  /*5030*/  @!P3 ISETP.NE.U32.AND P5, PT, R4, RZ, PT ;  /* 0x000000ff0400b20c */ /* 0x000fe20003fa5070 */
[----:B------:R-:W-:Y:S03]  /*5040*/  BSSY B0, `(.L_x_10210) ;  /* 0x000000d000007945 */ /* 0x000fe60003800000 */
[----:B------:R-:W-:Y:S01]  /*5050*/  @!P3 ISETP.NE.AND.EX P5, PT, R5, RZ, PT, P5 ;  /* 0x000000ff0500b20c */ /* 0x000fe20003fa5350 */
[----:B------:R-:W-:-:S03]  /*5060*/  @P1 FFMA.FTZ R75, R17, R6, R75 ;  /* 0x00000006114b1223 */ /* 0x000fc6000001004b */
[----:B------:R-:W-:Y:S01]  /*5070*/  @!P3 FSEL R17, R24, RZ, P5 ;  /* 0x000000ff1811b208 */ /* 0x000fe20002800000 */
[----:B-1-3--:R-:W-:Y:S08]  /*5080*/  @!P3 BRA `(.L_x_10211) ;  /* 0x000000000020b947 */ /* 0x00aff00003800000 */
[----:B0-----:R-:W-:Y:S02]  /*5090*/  ISETP.NE.AND P6, PT, R252, RZ, PT ;  /* 0x000000fffc00720c */ /* 0x001fe40003fc5270 */
[----:B------:R-:W-:Y:S02]  /*50a0*/  ISETP.NE.U32.AND P5, PT, R4, RZ, PT ;  /* 0x000000ff0400720c */ /* 0x000fe40003fa5070 */
[----:B------:R-:W-:Y:S02]  /*50b0*/  FSEL R6, R196, RZ, !P6 ;  /* 0x000000ffc4067208 */ /* 0x000fe40007000000 */
[----:B------:R-:W-:-:S03]  /*50c0*/  ISETP.NE.AND.EX P5, PT, R5, RZ, PT, P5 ;  /* 0x000000ff0500720c */ /* 0x000fc60003fa5350 */
[----:B------:R-:W-:-:S04]  /*50d0*/  FFMA.FTZ R6, R208, R197, R6 ;  /* 0x000000c5d0067223 */ /* 0x000fc80000010006 */
[----:B------:R-:W-:-:S04]  /*50e0*/  FADD.FTZ R6, R188, -R6 ;  /* 0x80000006bc067221 */ /* 0x000fc80000010000 */
[----:B-----5:R-:W-:-:S04]  /*50f0*/  FMUL.FTZ R17, R3, R6 ;  /* 0x0000000603117220 */ /* 0x020fc80000410000 */
[----:B------:R-:W-:-:S07]  /*5100*/  @P5 FADD.FTZ R17, R24, R17 ;  /* 0x0000001118115221 */ /* 0x000fce0000010000 */
.L_x_10211:
[----:B------:R-:W-:Y:S05]  /*5110*/  BSYNC B0 ;  /* 0x0000000000007941 */ /* 0x000fea0003800000 */
.L_x_10210:
[----:B------:R-:W-:Y:S01]  /*5120*/  @!P3 ISETP.NE.U32.AND P5, PT, R4, RZ, PT ;  /* 0x000000ff0400b20c */ /* 0x000fe20003fa5070 */
[----:B------:R-:W-:Y:S03]  /*5130*/  BSSY B0, `(.L_x_10212) ;  /* 0x000000c000007945 */ /* 0x000fe60003800000 */
[----:B------:R-:W-:-:S04]  /*5140*/  @!P3 ISETP.NE.AND.EX P5, PT, R5, RZ, PT, P5 ;  /* 0x000000ff0500b20c */ /* 0x000fc80003fa5350 */
[----:B------:R-:W-:Y:S01]  /*5150*/  @!P3 FSEL R15, R25, RZ, P5 ;  /* 0x000000ff190fb208 */ /* 0x000fe20002800000 */
[----:B------:R-:W-:Y:S08]  /*5160*/  @!P3 BRA `(.L_x_10213) ;  /* 0x000000000020b947 */ /* 0x000ff00003800000 */
        /* <DEDUP_REMOVED lines=8> */
.L_x_10213:
[----:B------:R-:W-:Y:S05]  /*51f0*/  BSYNC B0 ;  /* 0x0000000000007941 */ /* 0x000fea0003800000 */
.L_x_10212:
[----:B------:R-:W-:Y:S01]  /*5200*/  @!P3 ISETP.NE.U32.AND P5, PT, R4, RZ, PT ;  /* 0x000000ff0400b20c */ /* 0x000fe20003fa5070 */
[----:B-----5:R-:W-:Y:S02]  /*5210*/  @P1 HADD2.F32 R6, -RZ, R116.H0_H0 ;  /* 0x20000074ff061230 */ /* 0x020fe40000004100 */
[----:B--2---:R-:W-:Y:S01]  /*5220*/  @P1 FMUL.FTZ R199, R17, R14 ;  /* 0x0000000e11c71220 */ /* 0x004fe20000410000 */
[----:B------:R-:W-:Y:S01]  /*5230*/  BSSY B0, `(.L_x_10214) ;  /* 0x000000d000007945 */ /* 0x000fe20003800000 */
[----:B------:R-:W-:Y:S02]  /*5240*/  @!P3 ISETP.NE.AND.EX P5, PT, R5, RZ, PT, P5 ;  /* 0x000000ff0500b20c */ /* 0x000fe40003fa5350 */
[----:B------:R-:W-:Y:S02]  /*5250*/  @P1 FFMA.FTZ R76, R6, R199, R76 ;  /* 0x000000c7064c1223 */ /* 0x000fe4000001004c */
        /* <DEDUP_REMOVED lines=8> */
[----:B------:R-:W-:-:S04]  /*52e0*/  FMUL.FTZ R14, R3, R6 ;  /* 0x00000006030e7220 */ /* 0x000fc80000410000 */
[----:B------:R-:W-:-:S07]  /*52f0*/  @P5 FADD.FTZ R14, R26, R14 ;  /* 0x0000000e1a0e5221 */ /* 0x000fce0000010000 */
.L_x_10215:
[----:B------:R-:W-:Y:S05]  /*5300*/  BSYNC B0 ;  /* 0x0000000000007941 */ /* 0x000fea0003800000 */
.L_x_10214:
[----:B------:R-:W-:Y:S01]  /*5310*/  @!P3 ISETP.NE.U32.AND P5, PT, R4, RZ, PT ;  /* 0x000000ff0400b20c */ /* 0x000fe20003fa5070 */
[----:B------:R-:W-:Y:S02]  /*5320*/  @P1 HADD2.F32 R6, -RZ, R116.H1_H1 ;  /* 0x30000074ff061230 */ /* 0x000fe40000004100 */
[----:B0-----:R-:W-:Y:S01]  /*5330*/  @P1 FMUL.FTZ R198, R15, R198 ;  /* 0x000000c60fc61220 */ /* 0x001fe20000410000 */
[----:B------:R-:W-:Y:S01]  /*5340*/  BSSY B0, `(.L_x_10216) ;  /* 0x000000e000007945 */ /* 0x000fe20003800000 */
[----:B------:R-:W-:Y:S01]  /*5350*/  @!P3 ISETP.NE.AND.EX P5, PT, R5, RZ, PT, P5 ;  /* 0x000000ff0500b20c */ /* 0x000fe20003fa5350 */
[----:B------:R-:W-:Y:S01]  /*5360*/  @P1 FMUL.FTZ R19, R14, R19 ;  /* 0x000000130e131220 */ /* 0x000fe20000410000 */
        /* <DEDUP_REMOVED lines=11> */
.L_x_10217:
[----:B------:R-:W-:Y:S05]  /*5420*/  BSYNC B0 ;  /* 0x0000000000007941 */ /* 0x000fea0003800000 */
.L_x_10216:
[--C-:B------:R-:W-:Y:S02]  /*5430*/  @P1 HADD2.F32 R216, -RZ, R117.reuse.H0_H0 ;  /* 0x20000075ffd81230 */ /* 0x100fe40000004100 */
[----:B------:R-:W-:Y:S01]  /*5440*/  @P1 FMUL.FTZ R18, R6, R18 ;  /* 0x0000001206121220 */ /* 0x000fe20000410000 */
[----:B------:R-:W-:Y:S01]  /*5450*/  @P1 HADD2.F32 R232, -RZ, R117.H1_H1 ;  /* 0x30000075ffe81230 */ /* 0x000fe20000004100 */
[----:B------:R-:W-:Y:S01]  /*5460*/  @!P3 ISETP.NE.U32.AND P5, PT, R4, RZ, PT ;  /* 0x000000ff0400b20c */ /* 0x000fe20003fa5070 */
[----:B------:R-:W-:Y:S01]  /*5470*/  @P1 FMUL.FTZ R199, R164, R199 ;  /* 0x000000c7a4c71220 */ /* 0x000fe20000410000 */
[-C--:B------:R-:W-:Y:S01]  /*5480*/  @P1 FFMA.FTZ R78, R216, R19.reuse, R78 ;  /* 0x00000013d84e1223 */ /* 0x080fe2000001004e */
[----:B------:R-:W-:Y:S01]  /*5490*/  @P1 FMUL.FTZ R216, R166, R19 ;  /* 0x00000013a6d81220 */ /* 0x000fe20000410000 */
[----:B------:R-:W-:Y:S01]  /*54a0*/  @P1 FFMA.FTZ R79, R232, R18, R79 ;  /* 0x00000012e84f1223 */ /* 0x000fe2000001004f */
[----:B------:R-:W0:Y:S01]  /*54b0*/  @P1 LDC R19, c[0x0][0x29c] ;  /* 0x0000a700ff131b82 */ /* 0x000e220000000800 */
[----:B------:R-:W-:Y:S01]  /*54c0*/  @P1 FMUL.FTZ R198, R165, R198 ;  /* 0x000000c6a5c61220 */ /* 0x000fe20000410000 */
[----:B------:R-:W-:Y:S01]  /*54d0*/  @P1 FMUL.FTZ R18, R167, R18 ;  /* 0x00000012a7121220 */ /* 0x000fe20000410000 */
[----:B------:R-:W-:Y:S01]  /*54e0*/  @!P3 ISETP.NE.AND.EX P5, PT, R5, RZ, PT, P5 ;  /* 0x000000ff0500b20c */ /* 0x000fe20003fa5350 */
[----:B------:R-:W-:Y:S01]  /*54f0*/  BSSY B0, `(.L_x_10218) ;  /* 0x0000013000007945 */ /* 0x000fe20003800000 */
[----:B------:R-:W-:-:S02]  /*5500*/  SEL R107, R6, R107, P4 ;  /* 0x0000006b066b7207 */ /* 0x000fc40002000000 */
[----:B------:R-:W-:Y:S02]  /*5510*/  @P1 F2FP.F16.F32.PACK_AB R199, RZ, R199 ;  /* 0x000000c7ffc7123e */ /* 0x000fe400000000ff */
[----:B------:R-:W-:Y:S02]  /*5520*/  @P1 F2FP.F16.F32.PACK_AB R198, RZ, R198 ;  /* 0x000000c6ffc6123e */ /* 0x000fe400000000ff */
[----:B------:R-:W-:Y:S02]  /*5530*/  @P1 F2FP.F16.F32.PACK_AB R216, RZ, R216 ;  /* 0x000000d8ffd8123e */ /* 0x000fe400000000ff */
[----:B------:R-:W-:Y:S02]  /*5540*/  @P1 F2FP.F16.F32.PACK_AB R18, RZ, R18 ;  /* 0x00000012ff12123e */ /* 0x000fe400000000ff */
[----:B------:R-:W-:Y:S02]  /*5550*/  SEL R104, R17, R104, P4 ;  /* 0x0000006811687207 */ /* 0x000fe40002000000 */
        /* <DEDUP_REMOVED lines=12> */
.L_x_10219:
[----:B------:R-:W-:Y:S05]  /*5620*/  BSYNC B0 ;  /* 0x0000000000007941 */ /* 0x000fea0003800000 */
.L_x_10218:
[C---:B------:R-:W-:Y:S01]  /*5630*/  SEL R92, R6.reuse, R92, P4 ;  /* 0x0000005c065c7207 */ /* 0x040fe20002000000 */
[----:B0-----:R-:W-:Y:S01]  /*5640*/  @P1 FMUL.FTZ R14, R6, R19 ;  /* 0x00000013060e1220 */ /* 0x001fe20000410000 */
[----:B------:R-:W-:Y:S01]  /*5650*/  @P1 HADD2.F32 R15, -RZ, R118.H0_H0 ;  /* 0x20000076ff0f1230 */ /* 0x000fe20000004100 */
[----:B------:R-:W0:Y:S01]  /*5660*/  @P1 LDC R6, c[0x0][0x29c] ;  /* 0x0000a700ff061b82 */ /* 0x000e220000000800 */
[----:B------:R-:W-:Y:S01]  /*5670*/  @!P3 ISETP.NE.U32.AND P5, PT, R4, RZ, PT ;  /* 0x000000ff0400b20c */ /* 0x000fe20003fa5070 */
[----:B------:R-:W-:Y:S01]  /*5680*/  BSSY B0, `(.L_x_10220) ;  /* 0x0000010000007945 */ /* 0x000fe20003800000 */
[----:B------:R-:W-:Y:S01]  /*5690*/  @P1 PRMT R136, R199, 0x7610, R136 ;  /* 0x00007610c7881816 */ /* 0x000fe20000000088 */
        /* <DEDUP_REMOVED lines=14> */
.L_x_10221:
[----:B------:R-:W-:Y:S05]  /*5780*/  BSYNC B0 ;  /* 0x0000000000007941 */ /* 0x000fea0003800000 */
.L_x_10220:
[C---:B------:R-:W-:Y:S01]  /*5790*/  SEL R93, R15.reuse, R93, P4 ;  /* 0x0000005d0f5d7207 */ /* 0x040fe20002000000 */
[----:B0-----:R-:W-:Y:S01]  /*57a0*/  @P1 FMUL.FTZ R15, R15, R6 ;  /* 0x000000060f0f1220 */ /* 0x001fe20000410000 */
[----:B------:R-:W-:Y:S01]  /*57b0*/  @P1 HADD2.F32 R17, -RZ, R118.H1_H1 ;  /* 0x30000076ff111230 */ /* 0x000fe20000004100 */
        /* <DEDUP_REMOVED lines=18> */
.L_x_10223:
[----:B------:R-:W-:Y:S05]  /*58e0*/  BSYNC B0 ;  /* 0x0000000000007941 */ /* 0x000fea0003800000 */
.L_x_10222:
[C---:B------:R-:W-:Y:S01]  /*58f0*/  SEL R94, R17.reuse, R94, P4 ;  /* 0x0000005e115e7207 */ /* 0x040fe20002000000 */
[----:B0-----:R-:W-:Y:S01]  /*5900*/  @P1 FMUL.FTZ R6, R17, R6 ;  /* 0x0000000611061220 */ /* 0x001fe20000410000 */
[----:B------:R-:W-:Y:S01]  /*5910*/  @P1 HADD2.F32 R17, -RZ, R119.H0_H0 ;  /* 0x20000077ff111230 */ /* 0x000fe20000004100 */
[----:B------:R-:W-:Y:S01]  /*5920*/  @!P3 ISETP.NE.U32.AND P5, PT, R4, RZ, PT ;  /* 0x000000ff0400b20c */ /* 0x000fe20003fa5070 */
[----:B------:R-:W-:Y:S01]  /*5930*/  BSSY B0, `(.L_x_10224) ;  /* 0x0000014000007945 */ /* 0x000fe20003800000 */
[----:B------:R-:W-:Y:S02]  /*5940*/  @P1 PRMT R137, R216, 0x7610, R137 ;  /* 0x00007610d8891816 */ /* 0x000fe40000000089 */
[-C--:B------:R-:W-:Y:S01]  /*5950*/  @P1 FFMA.FTZ R82, R17, R6.reuse, R82 ;  /* 0x0000000611521223 */ /* 0x080fe20000010052 */
[----:B------:R-:W-:Y:S01]  /*5960*/  @P1 FMUL.FTZ R6, R170, R6 ;  /* 0x00000006aa061220 */ /* 0x000fe20000410000 */
[----:B------:R-:W-:Y:S02]  /*5970*/  @!P3 ISETP.NE.AND.EX P5, PT, R5, RZ, PT, P5 ;  /* 0x000000ff0500b20c */ /* 0x000fe40003fa5350 */
[----:B------:R-:W-:-:S02]  /*5980*/  @P1 PRMT R138, R14, 0x7610, R138 ;  /* 0x000076100e8a1816 */ /* 0x000fc4000000008a */
[----:B------:R-:W-:Y:S02]  /*5990*/  @P1 F2FP.F16.F32.PACK_AB R6, RZ, R6 ;  /* 0x00000006ff06123e */ /* 0x000fe400000000ff */
        /* <DEDUP_REMOVED lines=13> */
.L_x_10225:
[----:B------:R-:W-:Y:S05]  /*5a70*/  BSYNC B0 ;  /* 0x0000000000007941 */ /* 0x000fea0003800000 */
.L_x_10224:
[----:B------:R-:W2:Y:S01]  /*5a80*/  LDL.LU R14, [R1+0x4] ;  /* 0x00000400010e7983 */ /* 0x000ea20000300800 */
[----:B------:R-:W0:Y:S01]  /*5a90*/  @P1 LDC R3, c[0x0][0x29c] ;  /* 0x0000a700ff031b82 */ /* 0x000e220000000800 */
[----:B------:R-:W-:Y:S01]  /*5aa0*/  @P1 HADD2.F32 R4, -RZ, R119.H1_H1 ;  /* 0x30000077ff041230 */ /* 0x000fe20000004100 */
[----:B------:R-:W-:Y:S02]  /*5ab0*/  SEL R95, R6, R95, P4 ;  /* 0x0000005f065f7207 */ /* 0x000fe40002000000 */
[----:B------:R-:W-:Y:S01]  /*5ac0*/  IADD3 R2, R2, UR14, RZ ;  /* 0x0000000e02027c10 */ /* 0x000fe2000fffe0ff */
[----:B0-----:R-:W-:-:S04]  /*5ad0*/  @P1 FMUL.FTZ R3, R6, R3 ;  /* 0x0000000306031220 */ /* 0x001fc80000410000 */
[-C--:B------:R-:W-:Y:S01]  /*5ae0*/  @P1 FFMA.FTZ R83, R4, R3.reuse, R83 ;  /* 0x0000000304531223 */ /* 0x080fe20000010053 */
[----:B------:R-:W-:Y:S01]  /*5af0*/  @P1 FMUL.FTZ R3, R171, R3 ;  /* 0x00000003ab031220 */ /* 0x000fe20000410000 */
[----:B------:R-:W2:Y:S04]  /*5b00*/  @P0 LDC.64 R4, c[0x0][0x308] ;  /* 0x0000c200ff040b82 */ /* 0x000ea80000000a00 */
[----:B------:R-:W-:-:S04]  /*5b10*/  @P1 F2FP.F16.F32.PACK_AB R3, RZ, R3 ;  /* 0x00000003ff03123e */ /* 0x000fc800000000ff */
        /* <DEDUP_REMOVED lines=11> */
.L_x_10157:
        /* <DEDUP_REMOVED lines=38> */
.L_x_10161:
[----:B------:R-:W-:Y:S01]  /*5e30*/  HFMA2.MMA R15, -RZ, RZ, 0, 1.847743988037109375e-06 ;  /* 0x0000001fff0f7435 */ /* 0x000fe200000001ff */
[----:B------:R-:W-:Y:S02]  /*5e40*/  MOV R198, 0x10 ;  /* 0x0000001000c67802 */ /* 0x000fe40000000f00 */
[----:B------:R-:W-:-:S08]  /*5e50*/  MOV R14, 0xffffffff ;  /* 0xffffffff000e7802 */ /* 0x000fd00000000f00 */
[----:B-----5:R-:W-:Y:S05]  /*5e60*/  WARPSYNC.COLLECTIVE R14, `(.L_x_10227) ;  /* 0x000000000e087348 */ /* 0x020fea0003c00000 */
[----:B------:R0:W1:Y:S02]  /*5e70*/  SHFL.DOWN P1, R199, R196, R198, R15 ;  /* 0x080000c6c4c77389 */ /* 0x000064000002000f */
[----:B01---5:R-:W-:Y:S01]  /*5e80*/  ENDCOLLECTIVE ;  /* 0x000000000000791b */ /* 0x023fe20003800000 */
.L_x_10227:
[----:B------:R-:W-:-:S05]  /*5e90*/  MOV R14, R199 ;  /* 0x000000c7000e7202 */ /* 0x000fca0000000f00 */
[----:B------:R-:W-:Y:S01]  /*5ea0*/  FADD.FTZ R16, R14, R196 ;  /* 0x000000c40e107221 */ /* 0x000fe20000010000 */
[----:B------:R-:W-:Y:S02]  /*5eb0*/  MOV R196, R197 ;  /* 0x000000c500c47202 */ /* 0x000fe40000000f00 */
[----:B------:R-:W-:-:S07]  /*5ec0*/  MOV R14, 0xffffffff ;  /* 0xffffffff000e7802 */ /* 0x000fce0000000f00 */
[----:B------:R-:W-:Y:S05]  /*5ed0*/  WARPSYNC.COLLECTIVE R14, `(.L_x_10228) ;  /* 0x000000000e087348 */ /* 0x000fea0003c00000 */
[----:B------:R0:W1:Y:S02]  /*5ee0*/  SHFL.DOWN P1, R199, R196, R198, R15 ;  /* 0x080000c6c4c77389 */ /* 0x000064000002000f */
[----:B01----:R-:W-:Y:S01]  /*5ef0*/  ENDCOLLECTIVE ;  /* 0x000000000000791b */ /* 0x003fe20003800000 */
.L_x_10228:
[----:B------:R-:W-:Y:S01]  /*5f00*/  HFMA2.MMA R198, -RZ, RZ, 0, 4.76837158203125e-07 ;  /* 0x00000008ffc67435 */ /* 0x000fe200000001ff */
[----:B------:R-:W-:Y:S02]  /*5f10*/  MOV R196, R16 ;  /* 0x0000001000c47202 */ /* 0x000fe40000000f00 */
[----:B------:R-:W-:-:S05]  /*5f20*/  MOV R14, R199 ;  /* 0x000000c7000e7202 */ /* 0x000fca0000000f00 */
[----:B------:R-:W-:Y:S01]  /*5f30*/  FADD.FTZ R17, R14, R197 ;  /* 0x000000c50e117221 */ /* 0x000fe20000010000 */
[----:B------:R-:W-:-:S07]  /*5f40*/  MOV R14, 0xffffffff ;  /* 0xffffffff000e7802 */ /* 0x000fce0000000f00 */
[----:B------:R-:W-:Y:S05]  /*5f50*/  WARPSYNC.COLLECTIVE R14, `(.L_x_10229) ;  /* 0x000000000e087348 */ /* 0x000fea0003c00000 */
[----:B------:R0:W1:Y:S02]  /*5f60*/  SHFL.DOWN P1, R199, R196, R198, R15 ;  /* 0x080000c6c4c77389 */ /* 0x000064000002000f */
[----:B01----:R-:W-:Y:S01]  /*5f70*/  ENDCOLLECTIVE ;  /* 0x000000000000791b */ /* 0x003fe20003800000 */
.L_x_10229:
[----:B------:R-:W-:Y:S02]  /*5f80*/  MOV R196, R17 ;  /* 0x0000001100c47202 */ /* 0x000fe40000000f00 */
[----:B------:R-:W-:-:S05]  /*5f90*/  MOV R14, R199 ;  /* 0x000000c7000e7202 */ /* 0x000fca0000000f00 */
[----:B------:R-:W-:Y:S01]  /*5fa0*/  FADD.FTZ R16, R16, R14 ;  /* 0x0000000e10107221 */ /* 0x000fe20000010000 */
[----:B------:R-:W-:-:S07]  /*5fb0*/  MOV R14, 0xffffffff ;  /* 0xffffffff000e7802 */ /* 0x000fce0000000f00 */
[----:B------:R-:W-:Y:S05]  /*5fc0*/  WARPSYNC.COLLECTIVE R14, `(.L_x_10230) ;  /* 0x000000000e087348 */ /* 0x000fea0003c00000 */
[----:B------:R0:W1:Y:S02]  /*5fd0*/  SHFL.DOWN P1, R199, R196, R198, R15 ;  /* 0x080000c6c4c77389 */ /* 0x000064000002000f */
[----:B01----:R-:W-:Y:S01]  /*5fe0*/  ENDCOLLECTIVE ;  /* 0x000000000000791b */ /* 0x003fe20003800000 */
.L_x_10230:
[----:B------:R-:W-:Y:S01]  /*5ff0*/  HFMA2.MMA R198, -RZ, RZ, 0, 2.384185791015625e-07 ;  /* 0x00000004ffc67435 */ /* 0x000fe200000001ff */
[----:B------:R-:W-:Y:S02]  /*6000*/  MOV R196, R16 ;  /* 0x0000001000c47202 */ /* 0x000fe40000000f00 */
[----:B------:R-:W-:-:S05]  /*6010*/  MOV R14, R199 ;  /* 0x000000c7000e7202 */ /* 0x000fca0000000f00 */
[----:B------:R-:W-:Y:S01]  /*6020*/  FADD.FTZ R17, R17, R14 ;  /* 0x0000000e11117221 */ /* 0x000fe20000010000 */
[----:B------:R-:W-:-:S07]  /*6030*/  MOV R14, 0xffffffff ;  /* 0xffffffff000e7802 */ /* 0x000fce0000000f00 */
[----:B------:R-:W-:Y:S05]  /*6040*/  WARPSYNC.COLLECTIVE R14, `(.L_x_10231) ;  /* 0x000000000e087348 */ /* 0x000fea0003c00000 */
[----:B------:R0:W1:Y:S02]  /*6050*/  SHFL.DOWN P1, R199, R196, R198, R15 ;  /* 0x080000c6c4c77389 */ /* 0x000064000002000f */
[----:B01----:R-:W-:Y:S01]  /*6060*/  ENDCOLLECTIVE ;  /* 0x000000000000791b */ /* 0x003fe20003800000 */
.L_x_10231:
[----:B------:R-:W-:Y:S02]  /*6070*/  MOV R196, R17 ;  /* 0x0000001100c47202 */ /* 0x000fe40000000f00 */
[----:B------:R-:W-:-:S05]  /*6080*/  MOV R14, R199 ;  /* 0x000000c7000e7202 */ /* 0x000fca0000000f00 */
[----:B------:R-:W-:Y:S01]  /*6090*/  FADD.FTZ R16, R16, R14 ;  /* 0x0000000e10107221 */ /* 0x000fe20000010000 */
[----:B------:R-:W-:-:S07]  /*60a0*/  MOV R14, 0xffffffff ;  /* 0xffffffff000e7802 */ /* 0x000fce0000000f00 */
[----:B------:R-:W-:Y:S05]  /*60b0*/  WARPSYNC.COLLECTIVE R14, `(.L_x_10232) ;  /* 0x000000000e087348 */ /* 0x000fea0003c00000 */
[----:B------:R0:W1:Y:S02]  /*60c0*/  SHFL.DOWN P1, R199, R196, R198, R15 ;  /* 0x080000c6c4c77389 */ /* 0x000064000002000f */
[----:B01----:R-:W-:Y:S01]  /*60d0*/  ENDCOLLECTIVE ;  /* 0x000000000000791b */ /* 0x003fe20003800000 */
.L_x_10232:
[----:B------:R-:W-:Y:S01]  /*60e0*/  HFMA2.MMA R198, -RZ, RZ, 0, 1.1920928955078125e-07 ;  /* 0x00000002ffc67435 */ /* 0x000fe200000001ff */
[----:B------:R-:W-:Y:S02]  /*60f0*/  MOV R196, R16 ;  /* 0x0000001000c47202 */ /* 0x000fe40000000f00 */
[----:B------:R-:W-:-:S05]  /*6100*/  MOV R14, R199 ;  /* 0x000000c7000e7202 */ /* 0x000fca0000000f00 */
[----:B------:R-:W-:Y:S01]  /*6110*/  FADD.FTZ R17, R17, R14 ;  /* 0x0000000e11117221 */ /* 0x000fe20000010000 */
[----:B------:R-:W-:-:S07]  /*6120*/  MOV R14, 0xffffffff ;  /* 0xffffffff000e7802 */ /* 0x000fce0000000f00 */
[----:B------:R-:W-:Y:S05]  /*6130*/  WARPSYNC.COLLECTIVE R14, `(.L_x_10233) ;  /* 0x000000000e087348 */ /* 0x000fea0003c00000 */
[----:B------:R0:W1:Y:S02]  /*6140*/  SHFL.DOWN P1, R199, R196, R198, R15 ;  /* 0x080000c6c4c77389 */ /* 0x000064000002000f */
[----:B01----:R-:W-:Y:S01]  /*6150*/  ENDCOLLECTIVE ;  /* 0x000000000000791b */ /* 0x003fe20003800000 */
.L_x_10233:
[----:B------:R-:W-:Y:S02]  /*6160*/  MOV R196, R17 ;  /* 0x0000001100c47202 */ /* 0x000fe40000000f00 */
[----:B------:R-:W-:-:S05]  /*6170*/  MOV R14, R199 ;  /* 0x000000c7000e7202 */ /* 0x000fca0000000f00 */
[----:B------:R-:W-:Y:S01]  /*6180*/  FADD.FTZ R19, R16, R14 ;  /* 0x0000000e10137221 */ /* 0x000fe20000010000 */
[----:B------:R-:W-:-:S07]  /*6190*/  MOV R14, 0xffffffff ;  /* 0xffffffff000e7802 */ /* 0x000fce0000000f00 */
[----:B------:R-:W-:Y:S05]  /*61a0*/  WARPSYNC.COLLECTIVE R14, `(.L_x_10234) ;  /* 0x000000000e087348 */ /* 0x000fea0003c00000 */
[----:B------:R0:W1:Y:S02]  /*61b0*/  SHFL.DOWN P1, R199, R196, R198, R15 ;  /* 0x080000c6c4c77389 */ /* 0x000064000002000f */
[----:B01----:R-:W-:Y:S01]  /*61c0*/  ENDCOLLECTIVE ;  /* 0x000000000000791b */ /* 0x003fe20003800000 */
.L_x_10234:
[----:B------:R-:W-:Y:S01]  /*61d0*/  HFMA2.MMA R198, -RZ, RZ, 0, 5.9604644775390625e-08 ;  /* 0x00000001ffc67435 */ /* 0x000fe200000001ff */
[----:B------:R-:W-:Y:S02]  /*61e0*/  MOV R196, R19 ;  /* 0x0000001300c47202 */ /* 0x000fe40000000f00 */
[----:B------:R-:W-:-:S05]  /*61f0*/  MOV R14, R199 ;  /* 0x000000c7000e7202 */ /* 0x000fca0000000f00 */
[----:B------:R-:W-:Y:S01]  /*6200*/  FADD.FTZ R17, R17, R14 ;  /* 0x0000000e11117221 */ /* 0x000fe20000010000 */
[----:B------:R-:W-:-:S07]  /*6210*/  MOV R14, 0xffffffff ;  /* 0xffffffff000e7802 */ /* 0x000fce0000000f00 */
[----:B------:R-:W-:Y:S05]  /*6220*/  WARPSYNC.COLLECTIVE R14, `(.L_x_10235) ;  /* 0x000000000e087348 */ /* 0x000fea0003c00000 */
[----:B------:R0:W1:Y:S02]  /*6230*/  SHFL.DOWN P1, R199, R196, R198, R15 ;  /* 0x080000c6c4c77389 */ /* 0x000064000002000f */
[----:B01----:R-:W-:Y:S01]  /*6240*/  ENDCOLLECTIVE ;  /* 0x000000000000791b */ /* 0x003fe20003800000 */
.L_x_10235:
[----:B------:R-:W-:Y:S02]  /*6250*/  MOV R196, R17 ;  /* 0x0000001100c47202 */ /* 0x000fe40000000f00 */
[----:B------:R-:W-:-:S07]  /*6260*/  MOV R16, R199 ;  /* 0x000000c700107202 */ /* 0x000fce0000000f00 */
[----:B------:R-:W-:Y:S05]  /*6270*/  WARPSYNC.COLLECTIVE R14, `(.L_x_10236) ;  /* 0x000000000e087348 */ /* 0x000fea0003c00000 */
[----:B------:R0:W1:Y:S02]  /*6280*/  SHFL.DOWN P1, R199, R196, R198, R15 ;  /* 0x080000c6c4c77389 */ /* 0x000064000002000f */
[----:B01----:R-:W-:Y:S01]  /*6290*/  ENDCOLLECTIVE ;  /* 0x000000000000791b */ /* 0x003fe20003800000 */
.L_x_10236:
[----:B------:R-:W-:Y:S01]  /*62a0*/  MOV R196, R199 ;  /* 0x000000c700c47202 */ /* 0x000fe20000000f00 */
[----:B------:R-:W-:Y:S06]  /*62b0*/  BRA `(.L_x_10237) ;  /* 0xffffffc000dc7947 */ /* 0x000fec000383ffff */
.L_x_10238:
        /* <DEDUP_REMOVED lines=12> */
.L_x_14007:


//--------------------- .text._ZN10layer_norm13ln_bwd_kernelINS_13Kernel_traitsIf6__halffS2_fjLj4096ELj1ELj1ELj4ELj16ENS_18Kernel_traits_baseILj4096EfS2_fS2_fjLj128EEEEELb1ELb0ELb0ELb0EEEvNS_9BwdParamsE --------------------------
	.section	.text._ZN10layer_norm13ln_bwd_kernelINS_13Kernel_traitsIf6__halffS2_fjLj4096ELj1ELj1ELj4ELj16ENS_18Kernel_traits_baseILj4096EfS2_fS2_fjLj128EEEEELb1ELb0ELb0ELb0EEEvNS_9BwdParamsE,"ax",@progbits
	.align	128
        .global         _ZN10layer_norm13ln_bwd_kernelINS_13Kernel_traitsIf6__halffS2_fjLj4096ELj1ELj1ELj4ELj16ENS_18Kernel_traits_baseILj4096EfS2_fS2_fjLj128EEEEELb1ELb0ELb0ELb0EEEvNS_9BwdParamsE
        .type           _ZN10layer_norm13ln_bwd_kernelINS_13Kernel_traitsIf6__halffS2_fjLj4096ELj1ELj1ELj4ELj16ENS_18Kernel_traits_baseILj4096EfS2_fS2_fjLj128EEEEELb1ELb0ELb0ELb0EEEvNS_9BwdParamsE,@function
        .size           _ZN10layer_norm13ln_bwd_kernelINS_13Kernel_traitsIf6__halffS2_fjLj4096ELj1ELj1ELj4ELj16ENS_18Kernel_traits_baseILj4096EfS2_fS2_fjLj128EEEEELb1ELb0ELb0ELb0EEEvNS_9BwdParamsE,(.L_x_14008 - _ZN10layer_norm13ln_bwd_kernelINS_13Kernel_traitsIf6__halffS2_fjLj4096ELj1ELj1ELj4ELj16ENS_18Kernel_traits_baseILj4096EfS2_fS2_fjLj128EEEEELb1ELb0ELb0ELb0EEEvNS_9BwdParamsE)
        .other          _ZN10layer_norm13ln_bwd_kernelINS_13Kernel_traitsIf6__halffS2_fjLj4096ELj1ELj1ELj4ELj16ENS_18Kernel_traits_baseILj4096EfS2_fS2_fjLj128EEEEELb1ELb0ELb0ELb0EEEvNS_9BwdParamsE,@"STO_CUDA_ENTRY STV_DEFAULT"
_ZN10layer_norm13ln_bwd_kernelINS_13Kernel_traitsIf6__halffS2_fjLj4096ELj1ELj1ELj4ELj16ENS_18Kernel_traits_baseILj4096EfS2_fS2_fjLj128EEEEELb1ELb0ELb0ELb0EEEvNS_9BwdParamsE:
.text._ZN10layer_norm13ln_bwd_kernelINS_13Kernel_traitsIf6__halffS2_fjLj4096ELj1ELj1ELj4ELj16ENS_18Kernel_traits_baseILj4096EfS2_fS2_fjLj128EEEEELb1ELb0ELb0ELb0EEEvNS_9BwdParamsE:
        /* <DEDUP_REMOVED lines=86> */
.L_x_10257:
        /* <DEDUP_REMOVED lines=45> */
[C---:B---3--:R-:W-:Y:S01]  /*0830*/  FADD.FTZ R164, -R221.reuse, R164 ;  /* 0x000000a4dda47221 */ /* 0x048fe20000010100 */
[C---:B------:R-:W-:Y:S01]  /*0840*/  FADD.FTZ R212, -R221.reuse, R165 ;  /* 0x000000a5ddd47221 */ /* 0x040fe20000010100 */
[----:B------:R-:W-:Y:S01]  /*0850*/  FADD.FTZ R228, -R221, R167 ;  /* 0x000000a7dde47221 */ /* 0x000fe20000010100 */
[C---:B------:R-:W-:Y:S01]  /*0860*/  FMUL.FTZ R217, R9.reuse, R170 ;  /* 0x000000aa09d97220 */ /* 0x040fe20000410000 */
[----:B------:R-:W-:Y:S01]  /*0870*/  FMUL.FTZ R220, R9, R220 ;  /* 0x000000dc09dc7220 */ /* 0x000fe20000410000 */
[--C-:B----4-:R-:W-:Y:S02]  /*0880*/  HADD2.F32 R169, -RZ, R172.reuse.H0_H0 ;  /* 0x200000acffa97230 */ /* 0x110fe40000004100 */
[----:B------:R-:W-:-:S03]  /*0890*/  HADD2.F32 R172, -RZ, R172.H1_H1 ;  /* 0x300000acffac7230 */ /* 0x000fc60000004100 */
[----:B------:R-:W-:Y:S01]  /*08a0*/  FMUL.FTZ R222, R144, R169 ;  /* 0x000000a990de7220 */ /* 0x000fe20000410000 */
[--C-:B------:R-:W-:Y:S02]  /*08b0*/  HADD2.F32 R215, -RZ, R173.reuse.H0_H0 ;  /* 0x200000adffd77230 */ /* 0x100fe40000004100 */
[----:B------:R-:W-:Y:S01]  /*08c0*/  FMUL.FTZ R218, R145, R172 ;  /* 0x000000ac91da7220 */ /* 0x000fe20000410000 */
[----:B------:R-:W-:Y:S01]  /*08d0*/  FADD.FTZ R165, RZ, R222 ;  /* 0x000000deffa57221 */ /* 0x000fe20000010000 */
[----:B------:R-:W-:Y:S01]  /*08e0*/  FFMA.FTZ R167, R3, R222, RZ ;  /* 0x000000de03a77223 */ /* 0x000fe200000100ff */
[----:B0-----:R-:W-:Y:S02]  /*08f0*/  HADD2.F32 R210, -RZ, R173.H1_H1 ;  /* 0x300000adffd27230 */ /* 0x001fe40000004100 */
[----:B------:R-:W-:Y:S01]  /*0900*/  FADD.FTZ R226, -R221, R166 ;  /* 0x000000a6dde27221 */ /* 0x000fe20000010100 */
[----:B------:R-:W-:Y:S01]  /*0910*/  FADD.FTZ R82, R82, R215 ;  /* 0x000000d752527221 */ /* 0x000fe20000010000 */
[-C--:B------:R-:W-:Y:S01]  /*0920*/  FFMA.FTZ R114, R217, R215.reuse, R114 ;  /* 0x000000d7d9727223 */ /* 0x080fe20000010072 */
[----:B------:R-:W-:Y:S01]  /*0930*/  FMUL.FTZ R213, R9, R164 ;  /* 0x000000a409d57220 */ /* 0x000fe20000410000 */
[----:B------:R-:W-:Y:S01]  /*0940*/  FADD.FTZ R216, -R221, R171 ;  /* 0x000000abddd87221 */ /* 0x000fe20000010100 */
        /* <DEDUP_REMOVED lines=43> */
.L_x_10241:
[----:B------:R-:W-:Y:S05]  /*0c00*/  BSYNC B0 ;  /* 0x0000000000007941 */ /* 0x000fea0003800000 */
.L_x_10240:
        /* <DEDUP_REMOVED lines=44> */
[----:B---3--:R-:W-:Y:S01]  /*0ed0*/  FADD.FTZ R172, -R221, R172 ;  /* 0x000000acddac7221 */ /* 0x008fe20000010100 */
        /* <DEDUP_REMOVED lines=38> */
.L_x_10243:
[----:B------:R-:W-:Y:S05]  /*1140*/  BSYNC B0 ;  /* 0x0000000000007941 */ /* 0x000fea0003800000 */
.L_x_10242:
        /* <DEDUP_REMOVED lines=21> */
[----:B---3--:R-:W-:-:S03]  /*12a0*/  FADD.FTZ R166, -R221, R13 ;  /* 0x0000000ddda67221 */ /* 0x008fc60000010100 */
[----:B-----5:R-:W-:Y:S01]  /*12b0*/  FMUL.FTZ R13, R9, R16 ;  /* 0x00000010090d7220 */ /* 0x020fe20000410000 */
[C---:B------:R-:W-:Y:S01]  /*12c0*/  FADD.FTZ R26, -R221.reuse, R19 ;  /* 0x00000013dd1a7221 */ /* 0x040fe20000010100 */
[C---:B------:R-:W-:Y:S01]  /*12d0*/  FADD.FTZ R18, -R221.reuse, R18 ;  /* 0x00000012dd127221 */ /* 0x040fe20000010100 */
[----:B------:R-:W-:Y:S01]  /*12e0*/  FADD.FTZ R172, -R221, R15 ;  /* 0x0000000fddac7221 */ /* 0x000fe20000010100 */
[----:B------:R-:W-:Y:S01]  /*12f0*/  FMUL.FTZ R10, R9, R10 ;  /* 0x0000000a090a7220 */ /* 0x000fe20000410000 */
[----:B----4-:R-:W-:Y:S02]  /*1300*/  HADD2.F32 R17, -RZ, R20.H0_H0 ;  /* 0x20000014ff117230 */ /* 0x010fe40000004100 */
[--C-:B0-----:R-:W-:Y:S02]  /*1310*/  HADD2.F32 R25, -RZ, R22.reuse.H0_H0 ;  /* 0x20000016ff197230 */ /* 0x101fe40000004100 */
[----:B------:R-:W-:Y:S02]  /*1320*/  HADD2.F32 R168, -RZ, R22.H1_H1 ;  /* 0x30000016ffa87230 */ /* 0x000fe40000004100 */
[----:B------:R-:W-:Y:S01]  /*1330*/  FADD.FTZ R22, -R221, R12 ;  /* 0x0000000cdd167221 */ /* 0x000fe20000010100 */
[----:B------:R-:W-:-:S02]  /*1340*/  HADD2.F32 R20, -RZ, R20.H1_H1 ;  /* 0x30000014ff147230 */ /* 0x000fc40000004100 */
[-C--:B------:R-:W-:Y:S01]  /*1350*/  FMUL.FTZ R12, R128, R17.reuse ;  /* 0x00000011800c7220 */ /* 0x080fe20000410000 */
[--C-:B------:R-:W-:Y:S02]  /*1360*/  HADD2.F32 R19, -RZ, R21.reuse.H0_H0 ;  /* 0x20000015ff137230 */ /* 0x100fe40000004100 */
[----:B------:R-:W-:Y:S01]  /*1370*/  FADD.FTZ R64, R64, R17 ;  /* 0x0000001140407221 */ /* 0x000fe20000010000 */
[----:B------:R-:W-:Y:S02]  /*1380*/  HADD2.F32 R24, -RZ, R21.H1_H1 ;  /* 0x30000015ff187230 */ /* 0x000fe40000004100 */
[----:B------:R-:W-:Y:S01]  /*1390*/  FFMA.FTZ R96, R13, R17, R96 ;  /* 0x000000110d607223 */ /* 0x000fe20000010060 */
[----:B------:R-:W-:Y:S01]  /*13a0*/  FMUL.FTZ R21, R9, R22 ;  /* 0x0000001609157220 */ /* 0x000fe20000410000 */
[--C-:B------:R-:W-:Y:S02]  /*13b0*/  HADD2.F32 R169, -RZ, R23.reuse.H0_H0 ;  /* 0x20000017ffa97230 */ /* 0x100fe40000004100 */
[----:B------:R-:W-:Y:S01]  /*13c0*/  FMUL.FTZ R17, R129, R20 ;  /* 0x0000001481117220 */ /* 0x000fe20000410000 */
[----:B------:R-:W-:-:S02]  /*13d0*/  HADD2.F32 R164, -RZ, R23.H1_H1 ;  /* 0x30000017ffa47230 */ /* 0x000fc40000004100 */
[----:B------:R-:W-:Y:S01]  /*13e0*/  FADD.FTZ R22, R227, R12 ;  /* 0x0000000ce3167221 */ /* 0x000fe20000010000 */
[----:B------:R-:W-:Y:S01]  /*13f0*/  FFMA.FTZ R23, R13, R12, R228 ;  /* 0x0000000c0d177223 */ /* 0x000fe200000100e4 */
        /* <DEDUP_REMOVED lines=40> */
.L_x_10245:
[----:B------:R-:W-:Y:S05]  /*1680*/  BSYNC B0 ;  /* 0x0000000000007941 */ /* 0x000fea0003800000 */
.L_x_10244:
        /* <DEDUP_REMOVED lines=26> */
[----:B0-----:R-:W-:Y:S01]  /*1830*/  FMUL.FTZ R192, R9, R198 ;  /* 0x000000c609c07220 */ /* 0x001fe20000410000 */
[----:B----4-:R-:W-:-:S02]  /*1840*/  HADD2.F32 R169, -RZ, R172.H0_H0 ;  /* 0x200000acffa97230 */ /* 0x010fc40000004100 */
[----:B------:R-:W-:-:S03]  /*1850*/  HADD2.F32 R172, -RZ, R172.H1_H1 ;  /* 0x300000acffac7230 */ /* 0x000fc60000004100 */
[----:B------:R-:W-:Y:S01]  /*1860*/  FMUL.FTZ R194, R120, R169 ;  /* 0x000000a978c27220 */ /* 0x000fe20000410000 */
[--C-:B------:R-:W-:Y:S02]  /*1870*/  HADD2.F32 R171, -RZ, R173.reuse.H0_H0 ;  /* 0x200000adffab7230 */ /* 0x100fe40000004100 */
[----:B------:R-:W-:Y:S02]  /*1880*/  HADD2.F32 R202, -RZ, R173.H1_H1 ;  /* 0x300000adffca7230 */ /* 0x000fe40000004100 */
[----:B------:R-:W-:Y:S01]  /*1890*/  FMUL.FTZ R191, R121, R172 ;  /* 0x000000ac79bf7220 */ /* 0x000fe20000410000 */
[--C-:B------:R-:W-:Y:S02]  /*18a0*/  HADD2.F32 R173, -RZ, R174.reuse.H0_H0 ;  /* 0x200000aeffad7230 */ /* 0x100fe40000004100 */
[----:B------:R-:W-:Y:S01]  /*18b0*/  FADD.FTZ R164, R227, R194 ;  /* 0x000000c2e3a47221 */ /* 0x000fe20000010000 */
[----:B------:R-:W-:Y:S02]  /*18c0*/  HADD2.F32 R204, -RZ, R174.H1_H1 ;  /* 0x300000aeffcc7230 */ /* 0x000fe40000004100 */
[----:B------:R-:W-:Y:S01]  /*18d0*/  FADD.FTZ R174, -R221, R165 ;  /* 0x000000a5ddae7221 */ /* 0x000fe20000010100 */
[----:B------:R-:W-:Y:S01]  /*18e0*/  FFMA.FTZ R165, R11, R194, R228 ;  /* 0x000000c20ba57223 */ /* 0x000fe200000100e4 */
[----:B------:R-:W-:Y:S01]  /*18f0*/  FADD.FTZ R226, -R221, R167 ;  /* 0x000000a7dde27221 */ /* 0x000fe20000010100 */
[----:B------:R-:W-:Y:S01]  /*1900*/  FADD.FTZ R167, R164, R191 ;  /* 0x000000bfa4a77221 */ /* 0x000fe20000010000 */
[----:B------:R-:W-:Y:S01]  /*1910*/  FMUL.FTZ R189, R9, R170 ;  /* 0x000000aa09bd7220 */ /* 0x000fe20000410000 */
        /* <DEDUP_REMOVED lines=42> */
.L_x_10247:
[----:B------:R-:W-:Y:S05]  /*1bc0*/  BSYNC B0 ;  /* 0x0000000000007941 */ /* 0x000fea0003800000 */
.L_x_10246:
        /* <DEDUP_REMOVED lines=27> */
.L_x_10274:
        /* <DEDUP_REMOVED lines=63> */
[----:B------:R-:W-:Y:S02]  /*2170*/  F2FP.F16.F32.PACK_AB R164, R167, R164 ;  /* 0x000000a4a7a4723e */ /* 0x000fe400000000ff */
        /* <DEDUP_REMOVED lines=53> */
.L_x_10250:
[----:B------:R-:W-:Y:S05]  /*24d0*/  BSYNC B0 ;  /* 0x0000000000007941 */ /* 0x000fea0003800000 */
.L_x_10249:
        /* <DEDUP_REMOVED lines=91> */
.L_x_10252:
[----:B------:R-:W-:Y:S05]  /*2a90*/  BSYNC B0 ;  /* 0x0000000000007941 */ /* 0x000fea0003800000 */
.L_x_10251:
        /* <DEDUP_REMOVED lines=91> */
.L_x_10254:
[----:B------:R-:W-:Y:S05]  /*3050*/  BSYNC B0 ;  /* 0x0000000000007941 */ /* 0x000fea0003800000 */
.L_x_10253:
        /* <DEDUP_REMOVED lines=91> */
.L_x_10256:
[----:B------:R-:W-:Y:S05]  /*3610*/  BSYNC B0 ;  /* 0x0000000000007941 */ /* 0x000fea0003800000 */
.L_x_10255:
[----:B------:R-:W-:Y:S02]  /*3620*/  IADD3 R2, R2, UR18, RZ ;  /* 0x0000001202027c10 */ /* 0x000fe4000fffe0ff */
[----:B------:R-:W-:Y:S02]  /*3630*/  SEL R219, RZ, 0x1, P4 ;  /* 0x00000001ffdb7807 */ /* 0x000fe40002000000 */
[----:B------:R-:W-:-:S13]  /*3640*/  ISETP.GE.AND P5, PT, R2, UR19, PT ;  /* 0x0000001302007c0c */ /* 0x000fda000bfa6270 */
[----:B------:R-:W-:Y:S05]  /*3650*/  @!P5 BRA `(.L_x_10257) ;  /* 0xffffffcc00c0d947 */ /* 0x000fea000383ffff */
.L_x_10239:
        /* <DEDUP_REMOVED lines=16> */
.L_x_10259:
[----:B------:R-:W-:Y:S05]  /*3760*/  BSYNC B0 ;  /* 0x0000000000007941 */ /* 0x000fea0003800000 */
.L_x_10258:
        /* <DEDUP_REMOVED lines=11> */
.L_x_10261:
[----:B------:R-:W-:Y:S05]  /*3820*/  BSYNC B0 ;  /* 0x0000000000007941 */ /* 0x000fea0003800000 */
.L_x_10260:
        /* <DEDUP_REMOVED lines=11> */
.L_x_10263:
[----:B------:R-:W-:Y:S05]  /*38e0*/  BSYNC B0 ;  /* 0x0000000000007941 */ /* 0x000fea0003800000 */
.L_x_10262:
        /* <DEDUP_REMOVED lines=11> */
.L_x_10248:
[----:B------:R-:W-:Y:S02]  /*39a0*/  MOV R226, R227 ;  /* 0x000000e300e27202 */ /* 0x000fe40000000f00 */
[----:B------:R-:W-:Y:S02]  /*39b0*/  MOV R221, 0x10 ;  /* 0x0000001000dd7802 */ /* 0x000fe40000000f00 */
[----:B------:R-:W-:Y:S02]  /*39c0*/  MOV R236, 0x1f ;  /* 0x0000001f00ec7802 */ /* 0x000fe40000000f00 */
[----:B------:R-:W-:-:S07]  /*39d0*/  MOV R175, 0xffffffff ;  /* 0xffffffff00af7802 */ /* 0x000fce0000000f00 */
[----:B------:R-:W-:Y:S05]  /*39e0*/  WARPSYNC.COLLECTIVE R175, `(.L_x_10264) ;  /* 0x00000000af087348 */ /* 0x000fea0003c00000 */
[----:B------:R0:W1:Y:S02]  /*39f0*/  SHFL.DOWN P6, R219, R226, R221, R236 ;  /* 0x080000dde2db7389 */ /* 0x00006400000c00ec */
[----:B01----:R-:W-:Y:S01]  /*3a00*/  ENDCOLLECTIVE ;  /* 0x000000000000791b */ /* 0x003fe20003800000 */
.L_x_10264:
[----:B------:R-:W-:Y:S02]  /*3a10*/  MOV R226, R228 ;  /* 0x000000e400e27202 */ /* 0x000fe40000000f00 */
[----:B------:R-:W-:-:S07]  /*3a20*/  MOV R166, R219 ;  /* 0x000000db00a67202 */ /* 0x000fce0000000f00 */
[----:B------:R-:W-:Y:S05]  /*3a30*/  WARPSYNC.COLLECTIVE R175, `(.L_x_10265) ;  /* 0x00000000af087348 */ /* 0x000fea0003c00000 */
[----:B------:R0:W1:Y:S02]  /*3a40*/  SHFL.DOWN P6, R219, R226, R221, R236 ;  /* 0x080000dde2db7389 */ /* 0x00006400000c00ec */
[----:B01----:R-:W-:Y:S01]  /*3a50*/  ENDCOLLECTIVE ;  /* 0x000000000000791b */ /* 0x003fe20003800000 */
.L_x_10265:
[----:B------:R-:W-:-:S05]  /*3a60*/  FADD.FTZ R166, R166, R227 ;  /* 0x000000e3a6a67221 */ /* 0x000fca0000010000 */
[----:B------:R-:W-:Y:S02]  /*3a70*/  MOV R226, R166 ;  /* 0x000000a600e27202 */ /* 0x000fe40000000f00 */
[----:B------:R-:W-:Y:S02]  /*3a80*/  MOV R221, 0x8 ;  /* 0x0000000800dd7802 */ /* 0x000fe40000000f00 */
[----:B------:R-:W-:-:S07]  /*3a90*/  MOV R167, R219 ;  /* 0x000000db00a77202 */ /* 0x000fce0000000f00 */
[----:B------:R-:W-:Y:S05]  /*3aa0*/  WARPSYNC.COLLECTIVE R175, `(.L_x_10266) ;  /* 0x00000000af087348 */ /* 0x000fea0003c00000 */
[----:B------:R0:W1:Y:S02]  /*3ab0*/  SHFL.DOWN P6, R219, R226, R221, R236 ;  /* 0x080000dde2db7389 */ /* 0x00006400000c00ec */
[----:B01----:R-:W-:Y:S01]  /*3ac0*/  ENDCOLLECTIVE ;  /* 0x000000000000791b */ /* 0x003fe20003800000 */
.L_x_10266:
[----:B------:R-:W-:-:S05]  /*3ad0*/  FADD.FTZ R167, R167, R228 ;  /* 0x000000e4a7a77221 */ /* 0x000fca0000010000 */
[----:B------:R-:W-:Y:S02]  /*3ae0*/  MOV R226, R167 ;  /* 0x000000a700e27202 */ /* 0x000fe40000000f00 */
[----:B------:R-:W-:-:S07]  /*3af0*/  MOV R169, R219 ;  /* 0x000000db00a97202 */ /* 0x000fce0000000f00 */
[----:B------:R-:W-:Y:S05]  /*3b00*/  WARPSYNC.COLLECTIVE R175, `(.L_x_10267) ;  /* 0x00000000af087348 */ /* 0x000fea0003c00000 */
[----:B------:R0:W1:Y:S02]  /*3b10*/  SHFL.DOWN P6, R219, R226, R221, R236 ;  /* 0x080000dde2db7389 */ /* 0x00006400000c00ec */
[----:B01----:R-:W-:Y:S01]  /*3b20*/  ENDCOLLECTIVE ;  /* 0x000000000000791b */ /* 0x003fe20003800000 */
.L_x_10267:
[----:B------:R-:W-:-:S05]  /*3b30*/  FADD.FTZ R169, R166, R169 ;  /* 0x000000a9a6a97221 */ /* 0x000fca0000010000 */
[----:B------:R-:W-:Y:S02]  /*3b40*/  MOV R226, R169 ;  /* 0x000000a900e27202 */ /* 0x000fe40000000f00 */
[----:B------:R-:W-:Y:S02]  /*3b50*/  MOV R221, 0x4 ;  /* 0x0000000400dd7802 */ /* 0x000fe40000000f00 */
[----:B------:R-:W-:-:S07]  /*3b60*/  MOV R168, R219 ;  /* 0x000000db00a87202 */ /* 0x000fce0000000f00 */
[----:B------:R-:W-:Y:S05]  /*3b70*/  WARPSYNC.COLLECTIVE R175, `(.L_x_10268) ;  /* 0x00000000af087348 */ /* 0x000fea0003c00000 */
[----:B------:R0:W1:Y:S02]  /*3b80*/  SHFL.DOWN P6, R219, R226, R221, R236 ;  /* 0x080000dde2db7389 */ /* 0x00006400000c00ec */
[----:B01----:R-:W-:Y:S01]  /*3b90*/  ENDCOLLECTIVE ;  /* 0x000000000000791b */ /* 0x003fe20003800000 */
.L_x_10268:
[----:B------:R-:W-:-:S05]  /*3ba0*/  FADD.FTZ R168, R167, R168 ;  /* 0x000000a8a7a87221 */ /* 0x000fca0000010000 */
[----:B------:R-:W-:Y:S02]  /*3bb0*/  MOV R226, R168 ;  /* 0x000000a800e27202 */ /* 0x000fe40000000f00 */
[----:B------:R-:W-:-:S07]  /*3bc0*/  MOV R170, R219 ;  /* 0x000000db00aa7202 */ /* 0x000fce0000000f00 */
[----:B------:R-:W-:Y:S05]  /*3bd0*/  WARPSYNC.COLLECTIVE R175, `(.L_x_10269) ;  /* 0x00000000af087348 */ /* 0x000fea0003c00000 */
[----:B------:R0:W1:Y:S02]  /*3be0*/  SHFL.DOWN P6, R219, R226, R221, R236 ;  /* 0x080000dde2db7389 */ /* 0x00006400000c00ec */
[----:B01----:R-:W-:Y:S01]  /*3bf0*/  ENDCOLLECTIVE ;  /* 0x000000000000791b */ /* 0x003fe20003800000 */
.L_x_10269:
[----:B------:R-:W-:-:S05]  /*3c00*/  FADD.FTZ R170, R169, R170 ;  /* 0x000000aaa9aa7221 */ /* 0x000fca0000010000 */
[----:B------:R-:W-:Y:S02]  /*3c10*/  MOV R226, R170 ;  /* 0x000000aa00e27202 */ /* 0x000fe40000000f00 */
[----:B------:R-:W-:Y:S02]  /*3c20*/  MOV R221, 0x2 ;  /* 0x0000000200dd7802 */ /* 0x000fe40000000f00 */
[----:B------:R-:W-:-:S07]  /*3c30*/  MOV R171, R219 ;  /* 0x000000db00ab7202 */ /* 0x000fce0000000f00 */
[----:B------:R-:W-:Y:S05]  /*3c40*/  WARPSYNC.COLLECTIVE R175, `(.L_x_10270) ;  /* 0x00000000af087348 */ /* 0x000fea0003c00000 */
[----:B------:R0:W1:Y:S02]  /*3c50*/  SHFL.DOWN P6, R219, R226, R221, R236 ;  /* 0x080000dde2db7389 */ /* 0x00006400000c00ec */
[----:B01----:R-:W-:Y:S01]  /*3c60*/  ENDCOLLECTIVE ;  /* 0x000000000000791b */ /* 0x003fe20003800000 */
.L_x_10270:
[----:B------:R-:W-:-:S05]  /*3c70*/  FADD.FTZ R171, R168, R171 ;  /* 0x000000aba8ab7221 */ /* 0x000fca0000010000 */
[----:B------:R-:W-:Y:S02]  /*3c80*/  MOV R226, R171 ;  /* 0x000000ab00e27202 */ /* 0x000fe40000000f00 */
[----:B------:R-:W-:-:S07]  /*3c90*/  MOV R173, R219 ;  /* 0x000000db00ad7202 */ /* 0x000fce0000000f00 */
[----:B------:R-:W-:Y:S05]  /*3ca0*/  WARPSYNC.COLLECTIVE R175, `(.L_x_10271) ;  /* 0x00000000af087348 */ /* 0x000fea0003c00000 */
[----:B------:R0:W1:Y:S02]  /*3cb0*/  SHFL.DOWN P6, R219, R226, R221, R236 ;  /* 0x080000dde2db7389 */ /* 0x00006400000c00ec */
[----:B01----:R-:W-:Y:S01]  /*3cc0*/  ENDCOLLECTIVE ;  /* 0x000000000000791b */ /* 0x003fe20003800000 */
.L_x_10271:
[----:B------:R-:W-:-:S05]  /*3cd0*/  FADD.FTZ R173, R170, R173 ;  /* 0x000000adaaad7221 */ /* 0x000fca0000010000 */
[----:B------:R-:W-:Y:S02]  /*3ce0*/  MOV R226, R173 ;  /* 0x000000ad00e27202 */ /* 0x000fe40000000f00 */
[----:B------:R-:W-:Y:S02]  /*3cf0*/  MOV R221, 0x1 ;  /* 0x0000000100dd7802 */ /* 0x000fe40000000f00 */
[----:B------:R-:W-:-:S07]  /*3d00*/  MOV R172, R219 ;  /* 0x000000db00ac7202 */ /* 0x000fce0000000f00 */
[----:B------:R-:W-:Y:S05]  /*3d10*/  WARPSYNC.COLLECTIVE R175, `(.L_x_10272) ;  /* 0x00000000af087348 */ /* 0x000fea0003c00000 */
[----:B------:R0:W1:Y:S02]  /*3d20*/  SHFL.DOWN P6, R219, R226, R221, R236 ;  /* 0x080000dde2db7389 */ /* 0x00006400000c00ec */
[----:B01----:R-:W-:Y:S01]  /*3d30*/  ENDCOLLECTIVE ;  /* 0x000000000000791b */ /* 0x003fe20003800000 */
.L_x_10272:
[----:B------:R-:W-:-:S05]  /*3d40*/  FADD.FTZ R166, R171, R172 ;  /* 0x000000acaba67221 */ /* 0x000fca0000010000 */
[----:B------:R-:W-:Y:S02]  /*3d50*/  MOV R226, R166 ;  /* 0x000000a600e27202 */ /* 0x000fe40000000f00 */
[----:B------:R-:W-:-:S07]  /*3d60*/  MOV R172, R219 ;  /* 0x000000db00ac7202 */ /* 0x000fce0000000f00 */
[----:B------:R-:W-:Y:S05]  /*3d70*/  WARPSYNC.COLLECTIVE R175, `(.L_x_10273) ;  /* 0x00000000af087348 */ /* 0x000fea0003c00000 */
[----:B------:R0:W1:Y:S02]  /*3d80*/  SHFL.DOWN P6, R219, R226, R221, R236 ;  /* 0x080000dde2db7389 */ /* 0x00006400000c00ec */
[----:B01----:R-:W-:Y:S01]  /*3d90*/  ENDCOLLECTIVE ;  /* 0x000000000000791b */ /* 0x003fe20003800000 */
.L_x_10273:
[----:B------:R-:W-:Y:S01]  /*3da0*/  MOV R167, R219 ;  /* 0x000000db00a77202 */ /* 0x000fe20000000f00 */
[----:B------:R-:W-:Y:S06]  /*3db0*/  BRA `(.L_x_10274) ;  /* 0xffffffdc00f07947 */ /* 0x000fec000383ffff */
.L_x_10275:
        /* <DEDUP_REMOVED lines=12> */
.L_x_14008:


//--------------------- .text._ZN10layer_norm13ln_bwd_kernelINS_13Kernel_traitsIf6__halffS2_fjLj4096ELj1ELj1ELj4ELj16ENS_18Kernel_traits_baseILj4096EfS2_fS2_fjLj128EEEEELb1ELb0ELb0ELb1EEEvNS_9BwdParamsE --------------------------
	.section	.text._ZN10layer_norm13ln_bwd_kernelINS_13Kernel_traitsIf6__halffS2_fjLj4096ELj1ELj1ELj4ELj16ENS_18Kernel_traits_baseILj4096EfS2_fS2_fjLj128EEEEELb1ELb0ELb0ELb1EEEvNS_9BwdParamsE,"ax",@progbits
	.align	128
        .global         _ZN10layer_norm13ln_bwd_kernelINS_13Kernel_traitsIf6__halffS2_fjLj4096ELj1ELj1ELj4ELj16ENS_18Kernel_traits_baseILj4096EfS2_fS2_fjLj128EEEEELb1ELb0ELb0ELb1EEEvNS_9BwdParamsE
        .type           _ZN10layer_norm13ln_bwd_kernelINS_13Kernel_traitsIf6__halffS2_fjLj4096ELj1ELj1ELj4ELj16ENS_18Kernel_traits_baseILj4096EfS2_fS2_fjLj128EEEEELb1ELb0ELb0ELb1EEEvNS_9BwdParamsE,@function
        .size           _ZN10layer_norm13ln_bwd_kernelINS_13Kernel_traitsIf6__halffS2_fjLj4096ELj1ELj1ELj4ELj16ENS_18Kernel_traits_baseILj4096EfS2_fS2_fjLj128EEEEELb1ELb0ELb0ELb1EEEvNS_9BwdParamsE,(.L_x_14009 - _ZN10layer_norm13ln_bwd_kernelINS_13Kernel_traitsIf6__halffS2_fjLj4096ELj1ELj1ELj4ELj16ENS_18Kernel_traits_baseILj4096EfS2_fS2_fjLj128EEEEELb1ELb0ELb0ELb1EEEvNS_9BwdParamsE)
        .other          _ZN10layer_norm13ln_bwd_kernelINS_13Kernel_traitsIf6__halffS2_fjLj4096ELj1ELj1ELj4ELj16ENS_18Kernel_traits_baseILj4096EfS2_fS2_fjLj128EEEEELb1ELb0ELb0ELb1EEEvNS_9BwdParamsE,@"STO_CUDA_ENTRY STV_DEFAULT"
_ZN10layer_norm13ln_bwd_kernelINS_13Kernel_traitsIf6__halffS2_fjLj4096ELj1ELj1ELj4ELj16ENS_18Kernel_traits_baseILj4096EfS2_fS2_fjLj128EEEEELb1ELb0ELb0ELb1EEEvNS_9BwdParamsE:
.text._ZN10layer_norm13ln_bwd_kernelINS_13Kernel_traitsIf6__halffS2_fjLj4096ELj1ELj1ELj4ELj16ENS_18Kernel_traits_baseILj4096EfS2_fS2_fjLj128EEEEELb1ELb0ELb0ELb1EEEvNS_9BwdParamsE:
        /* <DEDUP_REMOVED lines=47> */
.L_x_10276:
        /* <DEDUP_REMOVED lines=50> */
.L_x_10280:
        /* <DEDUP_REMOVED lines=12> */
[C---:B-1----:R-:W-:Y:S01]  /*06d0*/  @P0 LEA R128, P1, R196.reuse, R128, 0x1 ;  /* 0x00000080c4800211 */ /* 0x042fe200078208ff */
[----:B------:R-:W4:Y:S01]  /*06e0*/  LDG.E R0, desc[UR6][R124.64] ;  /* 0x000000067c007981 */ /* 0x000f22000c1e1900 */
[C---:B------:R-:W-:Y:S02]  /*06f0*/  IADD3 R202, R201.reuse, 0x80, RZ ;  /* 0x00000080c9ca7810 */ /* 0x040fe40007ffe0ff */
[C---:B------:R-:W-:Y:S02]  /*0700*/  IADD3 R199, R201.reuse, 0x100, RZ ;  /* 0x00000100c9c77810 */ /* 0x040fe40007ffe0ff */
[C---:B------:R-:W-:Y:S01]  /*0710*/  IADD3 R200, R201.reuse, 0x180, RZ ;  /* 0x00000180c9c87810 */ /* 0x040fe20007ffe0ff */
[C---:B--2---:R-:W-:Y:S01]  /*0720*/  IMAD.WIDE.U32 R140, R201.reuse, 0x20, R210 ;  /* 0x00000020c98c7825 */ /* 0x044fe200078e00d2 */
[----:B------:R-:W-:Y:S01]  /*0730*/  @P0 LEA.HI.X R129, R196, R129, R108, 0x1, P1 ;  /* 0x00000081c4810211 */ /* 0x000fe200008f0c6c */
[----:B------:R-:W1:Y:S02]  /*0740*/  LDC.64 R180, c[0x0][0x2c8] ;  /* 0x0000b200ffb47b82 */ /* 0x000e640000000a00 */
[----:B------:R-:W-:Y:S01]  /*0750*/  IMAD.WIDE.U32 R152, R202, 0x20, R210 ;  /* 0x00000020ca987825 */ /* 0x000fe200078e00d2 */
[----:B------:R-:W2:Y:S03]  /*0760*/  LDG.E.128 R108, desc[UR6][R140.64] ;  /* 0x000000068c6c7981 */ /* 0x000ea6000c1e1d00 */
[----:B---3--:R-:W-:Y:S01]  /*0770*/  IMAD.WIDE.U32 R112, R201, 0x10, R148 ;  /* 0x00000010c9707825 */ /* 0x008fe200078e0094 */
[----:B------:R-:W3:Y:S03]  /*0780*/  @P0 LDG.E.U16 R205, desc[UR6][R128.64] ;  /* 0x0000000680cd0981 */ /* 0x000ee6000c1e1500 */
[--C-:B------:R-:W-:Y:S01]  /*0790*/  IMAD.WIDE.U32 R178, R199, 0x20, R210.reuse ;  /* 0x00000020c7b27825 */ /* 0x100fe200078e00d2 */
[----:B------:R-:W3:Y:S03]  /*07a0*/  LDG.E.128 R116, desc[UR6][R140.64+0x10] ;  /* 0x000010068c747981 */ /* 0x000ee6000c1e1d00 */
[----:B------:R-:W-:Y:S01]  /*07b0*/  IMAD.WIDE.U32 R210, R200, 0x20, R210 ;  /* 0x00000020c8d27825 */ /* 0x000fe200078e00d2 */
[----:B------:R-:W3:Y:S03]  /*07c0*/  LDG.E.128 R112, desc[UR6][R112.64] ;  /* 0x0000000670707981 */ /* 0x000ee6000c1e1d00 */
[----:B0-----:R-:W-:Y:S01]  /*07d0*/  IMAD.WIDE R212, R196, 0x4, R212 ;  /* 0x00000004c4d47825 */ /* 0x001fe200078e02d4 */
[----:B------:R-:W3:Y:S04]  /*07e0*/  LDG.E.128 R120, desc[UR6][R152.64] ;  /* 0x0000000698787981 */ /* 0x000ee8000c1e1d00 */
[----:B------:R-:W3:Y:S04]  /*07f0*/  LDG.E.128 R128, desc[UR6][R152.64+0x10] ;  /* 0x0000100698807981 */ /* 0x000ee8000c1e1d00 */
[----:B------:R-:W3:Y:S04]  /*0800*/  LDG.E.128 R132, desc[UR6][R178.64] ;  /* 0x00000006b2847981 */ /* 0x000ee8000c1e1d00 */
[----:B------:R0:W3:Y:S04]  /*0810*/  LDG.E.128 R140, desc[UR6][R178.64+0x10] ;  /* 0x00001006b28c7981 */ /* 0x0000e8000c1e1d00 */
[----:B------:R-:W3:Y:S04]  /*0820*/  LDG.E.128 R144, desc[UR6][R210.64] ;  /* 0x00000006d2907981 */ /* 0x000ee8000c1e1d00 */
[----:B------:R0:W3:Y:S01]  /*0830*/  LDG.E.128 R152, desc[UR6][R210.64+0x10] ;  /* 0x00001006d2987981 */ /* 0x0000e2000c1e1d00 */
[----:B------:R-:W-:-:S04]  /*0840*/  IMAD.WIDE.U32 R126, R202, 0x10, R148 ;  /* 0x00000010ca7e7825 */ /* 0x000fc800078e0094 */
[--C-:B------:R-:W-:Y:S01]  /*0850*/  IMAD.WIDE.U32 R136, R199, 0x10, R148.reuse ;  /* 0x00000010c7887825 */ /* 0x100fe200078e0094 */
[----:B------:R0:W3:Y:S01]  /*0860*/  LDG.E R203, desc[UR6][R212.64] ;  /* 0x00000006d4cb7981 */ /* 0x0000e2000c1e1900 */
[----:B-1----:R-:W-:Y:S01]  /*0870*/  ISETP.NE.U32.AND P1, PT, R180, RZ, PT ;  /* 0x000000ffb400720c */ /* 0x002fe20003f25070 */
[----:B0-----:R-:W0:Y:S02]  /*0880*/  LDC.64 R178, c[0x0][0x240] ;  /* 0x00009000ffb27b82 */ /* 0x001e240000000a00 */
[----:B------:R-:W3:Y:S04]  /*0890*/  LDG.E.128 R124, desc[UR6][R126.64] ;  /* 0x000000067e7c7981 */ /* 0x000ee8000c1e1d00 */
[----:B------:R-:W3:Y:S01]  /*08a0*/  LDG.E.128 R136, desc[UR6][R136.64] ;  /* 0x0000000688887981 */ /* 0x000ee2000c1e1d00 */
[----:B------:R-:W-:Y:S01]  /*08b0*/  IMAD.WIDE.U32 R148, R200, 0x10, R148 ;  /* 0x00000010c8947825 */ /* 0x000fe200078e0094 */
[----:B------:R-:W-:-:S05]  /*08c0*/  ISETP.NE.AND.EX P1, PT, R181, RZ, PT, P1 ;  /* 0x000000ffb500720c */ /* 0x000fca0003f25310 */
[----:B------:R-:W3:Y:S08]  /*08d0*/  LDG.E.128 R148, desc[UR6][R148.64] ;  /* 0x0000000694947981 */ /* 0x000ef0000c1e1d00 */
        /* <DEDUP_REMOVED lines=35> */
[--C-:B------:R-:W-:Y:S02]  /*0b10*/  HADD2.F32 R109, -RZ, R112.reuse.H0_H0 ;  /* 0x20000070ff6d7230 */ /* 0x100fe40000004100 */
[C---:B------:R-:W-:Y:S01]  /*0b20*/  FADD.FTZ R118, -R0.reuse, R118 ;  /* 0x0000007600767221 */ /* 0x040fe20000010100 */
        /* <DEDUP_REMOVED lines=28> */
[----:B------:R-:W-:-:S02]  /*0cf0*/  HADD2.F32 R111, -RZ, R113.H0_H0 ;  /* 0x20000071ff6f7230 */ /* 0x000fc40000004100 */
[----:B------:R-:W-:Y:S01]  /*0d00*/  FADD.FTZ R195, R109, R195 ;  /* 0x000000c36dc37221 */ /* 0x000fe20000010000 */
[----:B------:R-:W-:Y:S01]  /*0d10*/  FMUL.FTZ R131, R203, R108 ;  /* 0x0000006ccb837220 */ /* 0x000fe20000410000 */
[C---:B------:R-:W-:Y:S01]  /*0d20*/  FFMA.FTZ R197, R0.reuse, R109, R197 ;  /* 0x0000006d00c57223 */ /* 0x040fe200000100c5 */
[----:B------:R-:W-:Y:S01]  /*0d30*/  FMUL.FTZ R154, R69, R112 ;  /* 0x00000070459a7220 */ /* 0x000fe20000410000 */
[----:B------:R-:W-:Y:S01]  /*0d40*/  FADD.FTZ R109, RZ, R143 ;  /* 0x0000008fff6d7221 */ /* 0x000fe20000010000 */
[----:B------:R-:W-:Y:S01]  /*0d50*/  FFMA.FTZ R108, R0, R143, RZ ;  /* 0x0000008f006c7223 */ /* 0x000fe200000100ff */
[----:B------:R-:W-:Y:S02]  /*0d60*/  HADD2.F32 R212, -RZ, R113.H1_H1 ;  /* 0x30000071ffd47230 */ /* 0x000fe40000004100 */
[----:B------:R-:W-:Y:S01]  /*0d70*/  FMUL.FTZ R141, R203, R208 ;  /* 0x000000d0cb8d7220 */ /* 0x000fe20000410000 */
[----:B------:R-:W-:Y:S01]  /*0d80*/  FMUL.FTZ R206, R70, R111 ;  /* 0x0000006f46ce7220 */ /* 0x000fe20000410000 */
[----:B------:R-:W-:Y:S01]  /*0d90*/  FADD.FTZ R109, R109, R154 ;  /* 0x0000009a6d6d7221 */ /* 0x000fe20000010000 */
[----:B------:R-:W-:Y:S01]  /*0da0*/  FMUL.FTZ R135, R203, R110 ;  /* 0x0000006ecb877220 */ /* 0x000fe20000410000 */
[----:B------:R-:W-:Y:S01]  /*0db0*/  FFMA.FTZ R108, R131, R154, R108 ;  /* 0x0000009a836c7223 */ /* 0x000fe2000001006c */
[----:B-1----:R-:W-:-:S02]  /*0dc0*/  HADD2.F32 R210, -RZ, R114.H0_H0 ;  /* 0x20000072ffd27230 */ /* 0x002fc40000004100 */
[----:B------:R-:W-:Y:S01]  /*0dd0*/  FADD.FTZ R189, R212, R189 ;  /* 0x000000bdd4bd7221 */ /* 0x000fe20000010000 */
[-C--:B------:R-:W-:Y:S01]  /*0de0*/  FFMA.FTZ R190, R141, R212.reuse, R190 ;  /* 0x000000d48dbe7223 */ /* 0x080fe200000100be */
        /* <DEDUP_REMOVED lines=15> */
[----:B------:R-:W-:Y:S02]  /*0ee0*/  @P0 HADD2.F32 R198, -RZ, R205.H0_H0 ;  /* 0x200000cdffc60230 */ /* 0x000fe40000004100 */
[----:B------:R-:W-:Y:S01]  /*0ef0*/  FMUL.FTZ R205, R74, R114 ;  /* 0x000000724acd7220 */ /* 0x000fe20000410000 */
[----:B------:R-:W-:Y:S02]  /*0f00*/  HADD2.F32 R115, -RZ, R115.H1_H1 ;  /* 0x30000073ff737230 */ /* 0x000fe40000004100 */
        /* <DEDUP_REMOVED lines=51> */
[----:B------:R-:W-:-:S02]  /*1240*/  HADD2.F32 R234, -RZ, R136.H0_H0 ;  /* 0x20000088ffea7230 */ /* 0x000fc40000004100 */
        /* <DEDUP_REMOVED lines=28> */
[----:B------:R-:W-:Y:S01]  /*1410*/  FMUL.FTZ R217, R203, R232 ;  /* 0x000000e8cbd97220 */ /* 0x000fe20000410000 */
[----:B------:R-:W-:Y:S01]  /*1420*/  FADD.FTZ R165, R136, R165 ;  /* 0x000000a588a57221 */ /* 0x000fe20000010000 */
[----:B------:R-:W-:Y:S01]  /*1430*/  FFMA.FTZ R17, R134, R136, R17 ;  /* 0x0000008886117223 */ /* 0x000fe20000010011 */
        /* <DEDUP_REMOVED lines=47> */
[----:B------:R-:W-:Y:S01]  /*1730*/  FADD.FTZ R110, R109, R222 ;  /* 0x000000de6d6e7221 */ /* 0x000fe20000010000 */
[----:B------:R-:W-:Y:S01]  /*1740*/  FMUL.FTZ R129, R94, R148 ;  /* 0x000000945e817220 */ /* 0x000fe20000410000 */
        /* <DEDUP_REMOVED lines=74> */
.L_x_10291:
        /* <DEDUP_REMOVED lines=13> */
.L_x_10279:
        /* <DEDUP_REMOVED lines=24> */
[----:B------:R-:W-:Y:S01]  /*1e40*/  FMUL.FTZ R112, R108, UR10 ;  /* 0x0000000a6c707c20 */ /* 0x000fe20008410000 */
[----:B------:R-:W-:-:S03]  /*1e50*/  MOV R108, R182 ;  /* 0x000000b6006c7202 */ /* 0x000fc60000000f00 */
[----:B------:R-:W-:Y:S02]  /*1e60*/  FSEL R115, R114, RZ, !P2 ;  /* 0x000000ff72737208 */ /* 0x000fe40005000000 */
[----:B------:R-:W-:Y:S02]  /*1e70*/  ISETP.NE.U32.AND P2, PT, R180, RZ, PT ;  /* 0x000000ffb400720c */ /* 0x000fe40003f45070 */
[----:B------:R-:W-:Y:S01]  /*1e80*/  LOP3.LUT P6, RZ, R108, 0xff, RZ, 0xc0, !PT ;  /* 0x000000ff6cff7812 */ /* 0x000fe200078cc0ff */
        /* <DEDUP_REMOVED lines=11> */
[----:B------:R-:W-:Y:S01]  /*1f40*/  FMUL.FTZ R114, R203, R114 ;  /* 0x00000072cb727220 */ /* 0x000fe20000410000 */
[----:B------:R-:W-:Y:S01]  /*1f50*/  FFMA.FTZ R131, R131, R112, R115 ;  /* 0x0000007083837223 */ /* 0x000fe20000010073 */
[----:B------:R-:W-:Y:S01]  /*1f60*/  FMUL.FTZ R113, R203, R116 ;  /* 0x00000074cb717220 */ /* 0x000fe20000410000 */
[----:B------:R-:W-:Y:S01]  /*1f70*/  @P2 FADD.FTZ R151, R64, R151 ;  /* 0x0000009740972221 */ /* 0x000fe20000010000 */
[----:B------:R-:W-:Y:S01]  /*1f80*/  @P2 FADD.FTZ R143, R66, R143 ;  /* 0x0000008f428f2221 */ /* 0x000fe20000010000 */
[----:B------:R-:W-:Y:S01]  /*1f90*/  @P2 FADD.FTZ R114, R67, R114 ;  /* 0x0000007243722221 */ /* 0x000fe20000010000 */
[----:B------:R-:W-:Y:S01]  /*1fa0*/  @P2 FADD.FTZ R113, R60, R113 ;  /* 0x000000713c712221 */ /* 0x000fe20000010000 */
[-C--:B------:R-:W-:Y:S01]  /*1fb0*/  FMUL.FTZ R0, R151, R198.reuse ;  /* 0x000000c697007220 */ /* 0x080fe20000410000 */
[-C--:B------:R-:W-:Y:S01]  /*1fc0*/  FMUL.FTZ R109, R143, R198.reuse ;  /* 0x000000c68f6d7220 */ /* 0x080fe20000410000 */
[-C--:B------:R-:W-:Y:S01]  /*1fd0*/  FMUL.FTZ R110, R114, R198.reuse ;  /* 0x000000c6726e7220 */ /* 0x080fe20000410000 */
[----:B------:R-:W-:Y:S01]  /*1fe0*/  FMUL.FTZ R116, R113, R198 ;  /* 0x000000c671747220 */ /* 0x000fe20000410000 */
[----:B------:R-:W-:Y:S01]  /*1ff0*/  FMUL.FTZ R0, R0, UR11 ;  /* 0x0000000b00007c20 */ /* 0x000fe20008410000 */
[----:B------:R-:W-:Y:S01]  /*2000*/  FADD.FTZ R154, R154, -R131 ;  /* 0x800000839a9a7221 */ /* 0x000fe20000010000 */
[-CC-:B------:R-:W-:Y:S01]  /*2010*/  FFMA.FTZ R145, R145, R112.reuse, R115.reuse ;  /* 0x0000007091917223 */ /* 0x180fe20000010073 */
        /* <DEDUP_REMOVED lines=13> */
[--C-:B------:R-:W-:Y:S01]  /*20f0*/  FFMA.FTZ R116, R122, R112, R115.reuse ;  /* 0x000000707a747223 */ /* 0x100fe20000010073 */
[----:B------:R-:W-:Y:S01]  /*2100*/  FMUL.FTZ R122, R203, R208 ;  /* 0x000000d0cb7a7220 */ /* 0x000fe20000410000 */
[----:B------:R-:W-:Y:S01]  /*2110*/  FMUL.FTZ R108, R180, R198 ;  /* 0x000000c6b46c7220 */ /* 0x000fe20000410000 */
[----:B------:R-:W-:Y:S01]  /*2120*/  FFMA.FTZ R153, R153, R112, R115 ;  /* 0x0000007099997223 */ /* 0x000fe20000010073 */
[----:B------:R-:W-:Y:S01]  /*2130*/  FADD.FTZ R120, R211, -R120 ;  /* 0x80000078d3787221 */ /* 0x000fe20000010000 */
[----:B------:R-:W-:Y:S01]  /*2140*/  @P2 FADD.FTZ R122, R61, R122 ;  /* 0x0000007a3d7a2221 */ /* 0x000fe20000010000 */
[----:B------:R-:W-:Y:S01]  /*2150*/  FMUL.FTZ R108, R108, UR11 ;  /* 0x0000000b6c6c7c20 */ /* 0x000fe20008410000 */
[----:B------:R-:W-:Y:S01]  /*2160*/  FADD.FTZ R118, R205, -R118 ;  /* 0x80000076cd767221 */ /* 0x000fe20000010000 */
[----:B------:R-:W-:Y:S01]  /*2170*/  FADD.FTZ R210, R210, -R153 ;  /* 0x80000099d2d27221 */ /* 0x000fe20000010000 */
[----:B------:R-:W-:Y:S01]  /*2180*/  FADD.FTZ R150, R117, -R116 ;  /* 0x8000007475967221 */ /* 0x000fe20000010000 */
[----:B------:R-:W-:Y:S01]  /*2190*/  FMUL.FTZ R116, R122, R198 ;  /* 0x000000c67a747220 */ /* 0x000fe20000410000 */
[C---:B------:R-:W-:Y:S01]  /*21a0*/  FMUL.FTZ R141, R203.reuse, R120 ;  /* 0x00000078cb8d7220 */ /* 0x040fe20000410000 */
[C---:B------:R-:W-:Y:S01]  /*21b0*/  FMUL.FTZ R233, R203.reuse, R118 ;  /* 0x00000076cbe97220 */ /* 0x040fe20000410000 */
[----:B------:R-:W-:Y:S01]  /*21c0*/  FMUL.FTZ R212, R203, R210 ;  /* 0x000000d2cbd47220 */ /* 0x000fe20000410000 */
[----:B------:R-:W-:Y:S01]  /*21d0*/  FSEL R108, R108, RZ, P1 ;  /* 0x000000ff6c6c7208 */ /* 0x000fe20000800000 */
[-CC-:B------:R-:W-:Y:S01]  /*21e0*/  FFMA.FTZ R128, R128, R112.reuse, R115.reuse ;  /* 0x0000007080807223 */ /* 0x180fe20000010073 */
[----:B------:R-:W-:Y:S01]  /*21f0*/  FMUL.FTZ R116, R116, UR11 ;  /* 0x0000000b74747c20 */ /* 0x000fe20008410000 */
[----:B------:R-:W-:Y:S01]  /*2200*/  LOP3.LUT P1, RZ, R183, 0xff00, RZ, 0xc0, !PT ;  /* 0x0000ff00b7ff7812 */ /* 0x000fe2000782c0ff */
[-CC-:B------:R-:W-:Y:S01]  /*2210*/  FFMA.FTZ R207, R207, R112.reuse, R115.reuse ;  /* 0x00000070cfcf7223 */ /* 0x180fe20000010073 */
[----:B------:R-:W-:Y:S01]  /*2220*/  FFMA.FTZ R209, R209, R112, R115 ;  /* 0x00000070d1d17223 */ /* 0x000fe20000010073 */
[----:B------:R-:W-:Y:S01]  /*2230*/  @P2 FADD.FTZ R141, R56, R141 ;  /* 0x0000008d388d2221 */ /* 0x000fe20000010000 */
[----:B------:R-:W-:Y:S01]  /*2240*/  @P2 FADD.FTZ R233, R62, R233 ;  /* 0x000000e93ee92221 */ /* 0x000fe20000010000 */
[----:B------:R-:W-:Y:S01]  /*2250*/  @P2 FADD.FTZ R212, R63, R212 ;  /* 0x000000d43fd42221 */ /* 0x000fe20000010000 */
[----:B------:R-:W-:Y:S01]  /*2260*/  FADD.FTZ R128, R213, -R128 ;  /* 0x80000080d5807221 */ /* 0x000fe20000010000 */
[----:B------:R-:W-:Y:S01]  /*2270*/  FADD.FTZ R154, R214, -R207 ;  /* 0x800000cfd69a7221 */ /* 0x000fe20000010000 */
[----:B------:R-:W-:Y:S01]  /*2280*/  FADD.FTZ R124, R124, -R209 ;  /* 0x800000d17c7c7221 */ /* 0x000fe20000010000 */
[----:B------:R-:W-:Y:S01]  /*2290*/  FSEL R211, R116, RZ, P1 ;  /* 0x000000ff74d37208 */ /* 0x000fe20000800000 */
[-C--:B------:R-:W-:Y:S01]  /*22a0*/  FMUL.FTZ R116, R141, R198.reuse ;  /* 0x000000c68d747220 */ /* 0x080fe20000410000 */
[-C--:B------:R-:W-:Y:S01]  /*22b0*/  FMUL.FTZ R117, R233, R198.reuse ;  /* 0x000000c6e9757220 */ /* 0x080fe20000410000 */
[----:B------:R-:W-:Y:S01]  /*22c0*/  FMUL.FTZ R118, R212, R198 ;  /* 0x000000c6d4767220 */ /* 0x000fe20000410000 */
[C---:B------:R-:W-:Y:S01]  /*22d0*/  FMUL.FTZ R135, R203.reuse, R150 ;  /* 0x00000096cb877220 */ /* 0x040fe20000410000 */
[C---:B------:R-:W-:Y:S01]  /*22e0*/  FMUL.FTZ R131, R203.reuse, R128 ;  /* 0x00000080cb837220 */ /* 0x040fe20000410000 */
[C---:B------:R-:W-:Y:S01]  /*22f0*/  FMUL.FTZ R154, R203.reuse, R154 ;  /* 0x0000009acb9a7220 */ /* 0x040fe20000410000 */
[----:B------:R-:W-:Y:S01]  /*2300*/  FMUL.FTZ R150, R203, R124 ;  /* 0x0000007ccb967220 */ /* 0x000fe20000410000 */
[----:B------:R-:W-:Y:S01]  /*2310*/  FMUL.FTZ R116, R116, UR11 ;  /* 0x0000000b74747c20 */ /* 0x000fe20008410000 */
[----:B------:R-:W-:Y:S01]  /*2320*/  FFMA.FTZ R125, R125, R112, R115 ;  /* 0x000000707d7d7223 */ /* 0x000fe20000010073 */
[----:B------:R-:W-:Y:S01]  /*2330*/  FSEL R0, R0, RZ, P5 ;  /* 0x000000ff00007208 */ /* 0x000fe20002800000 */
[----:B------:R-:W-:Y:S01]  /*2340*/  FMUL.FTZ R117, R117, UR11 ;  /* 0x0000000b75757c20 */ /* 0x000fe20008410000 */
[----:B------:R-:W-:Y:S01]  /*2350*/  FSEL R109, R109, RZ, P3 ;  /* 0x000000ff6d6d7208 */ /* 0x000fe20001800000 */
[----:B------:R-:W-:Y:S01]  /*2360*/  FMUL.FTZ R118, R118, UR11 ;  /* 0x0000000b76767c20 */ /* 0x000fe20008410000 */
[C---:B------:R-:W-:Y:S01]  /*2370*/  LOP3.LUT P5, RZ, R183.reuse, 0xff0000, RZ, 0xc0, !PT ;  /* 0x00ff0000b7ff7812 */ /* 0x040fe200078ac0ff */
[----:B------:R-:W-:Y:S01]  /*2380*/  @P2 FADD.FTZ R131, R52, R131 ;  /* 0x0000008334832221 */ /* 0x000fe20000010000 */
[----:B------:R-:W-:Y:S01]  /*2390*/  LOP3.LUT P3, RZ, R183, 0xff000000, RZ, 0xc0, !PT ;  /* 0xff000000b7ff7812 */ /* 0x000fe2000786c0ff */
[----:B------:R-:W-:Y:S01]  /*23a0*/  @P2 FADD.FTZ R154, R57, R154 ;  /* 0x0000009a399a2221 */ /* 0x000fe20000010000 */
[----:B------:R-:W-:Y:S01]  /*23b0*/  @P2 FADD.FTZ R135, R58, R135 ;  /* 0x000000873a872221 */ /* 0x000fe20000010000 */
[----:B------:R-:W-:Y:S01]  /*23c0*/  @P2 FADD.FTZ R150, R59, R150 ;  /* 0x000000963b962221 */ /* 0x000fe20000010000 */
[----:B------:R-:W-:Y:S01]  /*23d0*/  FADD.FTZ R182, R216, -R125 ;  /* 0x8000007dd8b67221 */ /* 0x000fe20000010000 */
[----:B------:R-:W-:Y:S01]  /*23e0*/  FSEL R210, R116, RZ, P6 ;  /* 0x000000ff74d27208 */ /* 0x000fe20003000000 */
[-C--:B------:R-:W-:Y:S01]  /*23f0*/  FMUL.FTZ R116, R131, R198.reuse ;  /* 0x000000c683747220 */ /* 0x080fe20000410000 */
[----:B------:R-:W-:Y:S01]  /*2400*/  FSEL R214, R117, RZ, P5 ;  /* 0x000000ff75d67208 */ /* 0x000fe20002800000 */
[-C--:B------:R-:W-:Y:S01]  /*2410*/  FMUL.FTZ R117, R154, R198.reuse ;  /* 0x000000c69a757220 */ /* 0x080fe20000410000 */
[----:B------:R-:W-:Y:S01]  /*2420*/  FSEL R209, R118, RZ, P3 ;  /* 0x000000ff76d17208 */ /* 0x000fe20001800000 */
[-C--:B------:R-:W-:Y:S01]  /*2430*/  FMUL.FTZ R118, R135, R198.reuse ;  /* 0x000000c687767220 */ /* 0x080fe20000410000 */
[----:B------:R-:W-:Y:S01]  /*2440*/  FMUL.FTZ R120, R150, R198 ;  /* 0x000000c696787220 */ /* 0x000fe20000410000 */
[--C-:B------:R-:W-:Y:S01]  /*2450*/  FFMA.FTZ R130, R130, R112, R115.reuse ;  /* 0x0000007082827223 */ /* 0x100fe20000010073 */
[----:B------:R-:W-:Y:S01]  /*2460*/  FMUL.FTZ R182, R203, R182 ;  /* 0x000000b6cbb67220 */ /* 0x000fe20000410000 */
[----:B------:R-:W-:Y:S01]  /*2470*/  FMUL.FTZ R116, R116, UR11 ;  /* 0x0000000b74747c20 */ /* 0x000fe20008410000 */
[-CC-:B------:R-:W-:Y:S01]  /*2480*/  FFMA.FTZ R132, R132, R112.reuse, R115.reuse ;  /* 0x0000007084847223 */ /* 0x180fe20000010073 */
[----:B------:R-:W-:Y:S01]  /*2490*/  FMUL.FTZ R117, R117, UR11 ;  /* 0x0000000b75757c20 */ /* 0x000fe20008410000 */
[----:B------:R-:W-:Y:S01]  /*24a0*/  LOP3.LUT P6, RZ, R185, 0xff, RZ, 0xc0, !PT ;  /* 0x000000ffb9ff7812 */ /* 0x000fe200078cc0ff */
[----:B------:R-:W-:Y:S01]  /*24b0*/  FMUL.FTZ R118, R118, UR11 ;  /* 0x0000000b76767c20 */ /* 0x000fe20008410000 */
[----:B------:R-:W-:Y:S01]  /*24c0*/  FMUL.FTZ R120, R120, UR11 ;  /* 0x0000000b78787c20 */ /* 0x000fe20008410000 */
[----:B------:R-:W-:Y:S01]  /*24d0*/  FADD.FTZ R130, R215, -R130 ;  /* 0x80000082d7827221 */ /* 0x000fe20000010000 */
[C---:B------:R-:W-:Y:S01]  /*24e0*/  LOP3.LUT P1, RZ, R184.reuse, 0xff00, RZ, 0xc0, !PT ;  /* 0x0000ff00b8ff7812 */ /* 0x040fe2000782c0ff */
[----:B------:R-:W-:Y:S01]  /*24f0*/  @P2 FADD.FTZ R182, R53, R182 ;  /* 0x000000b635b62221 */ /* 0x000fe20000010000 */
[C---:B------:R-:W-:Y:S01]  /*2500*/  LOP3.LUT P5, RZ, R184.reuse, 0xff0000, RZ, 0xc0, !PT ;  /* 0x00ff0000b8ff7812 */ /* 0x040fe200078ac0ff */
[----:B------:R-:W-:Y:S01]  /*2510*/  FFMA.FTZ R119, R119, R112, R115 ;  /* 0x0000007077777223 */ /* 0x000fe20000010073 */
[----:B------:R-:W-:Y:S01]  /*2520*/  LOP3.LUT P3, RZ, R184, 0xff000000, RZ, 0xc0, !PT ;  /* 0xff000000b8ff7812 */ /* 0x000fe2000786c0ff */
[----:B------:R-:W-:Y:S01]  /*2530*/  FADD.FTZ R132, R219, -R132 ;  /* 0x80000084db847221 */ /* 0x000fe20000010000 */
[----:B------:R-:W-:Y:S01]  /*2540*/  FSEL R213, R116, RZ, P6 ;  /* 0x000000ff74d57208 */ /* 0x000fe20003000000 */
[----:B------:R-:W-:Y:S01]  /*2550*/  FMUL.FTZ R181, R203, R130 ;  /* 0x00000082cbb57220 */ /* 0x000fe20000410000 */
[----:B------:R-:W-:Y:S01]  /*2560*/  FSEL R207, R117, RZ, P1 ;  /* 0x000000ff75cf7208 */ /* 0x000fe20000800000 */
[----:B------:R-:W-:Y:S01]  /*2570*/  FMUL.FTZ R116, R182, R198 ;  /* 0x000000c6b6747220 */ /* 0x000fe20000410000 */
[----:B------:R-:W-:Y:S01]  /*2580*/  FSEL R208, R118, RZ, P5 ;  /* 0x000000ff76d07208 */ /* 0x000fe20002800000 */
[----:B------:R-:W-:Y:S01]  /*2590*/  FADD.FTZ R126, R126, -R119 ;  /* 0x800000777e7e7221 */ /* 0x000fe20000010000 */
[----:B------:R-:W-:Y:S01]  /*25a0*/  FSEL R205, R120, RZ, P3 ;  /* 0x000000ff78cd7208 */ /* 0x000fe20001800000 */
[-C--:B------:R-:W-:Y:S01]  /*25b0*/  FFMA.FTZ R127, R127, R112.reuse, R115 ;  /* 0x000000707f7f7223 */ /* 0x080fe20000010073 */
[C---:B------:R-:W-:Y:S01]  /*25c0*/  LOP3.LUT P1, RZ, R185.reuse, 0xff00, RZ, 0xc0, !PT ;  /* 0x0000ff00b9ff7812 */ /* 0x040fe2000782c0ff */
[----:B------:R-:W-:Y:S01]  /*25d0*/  @P2 FADD.FTZ R181, R54, R181 ;  /* 0x000000b536b52221 */ /* 0x000fe20000010000 */
[----:B------:R-:W-:Y:S01]  /*25e0*/  LOP3.LUT P5, RZ, R185, 0xff0000, RZ, 0xc0, !PT ;  /* 0x00ff0000b9ff7812 */ /* 0x000fe200078ac0ff */
[----:B------:R-:W-:Y:S01]  /*25f0*/  FFMA.FTZ R217, R217, R112, R115 ;  /* 0x00000070d9d97223 */ /* 0x000fe20000010073 */
[----:B------:R-:W-:Y:S01]  /*2600*/  LOP3.LUT P3, RZ, R185, 0xff000000, RZ, 0xc0, !PT ;  /* 0xff000000b9ff7812 */ /* 0x000fe2000786c0ff */
[C---:B------:R-:W-:Y:S01]  /*2610*/  FMUL.FTZ R185, R203.reuse, R132 ;  /* 0x00000084cbb97220 */ /* 0x040fe20000410000 */
[----:B------:R-:W-:Y:S01]  /*2620*/  MOV R117, R186 ;  /* 0x000000ba00757202 */ /* 0x000fe20000000f00 */
[----:B------:R-:W-:Y:S01]  /*2630*/  FMUL.FTZ R116, R116, UR11 ;  /* 0x0000000b74747c20 */ /* 0x000fe20008410000 */
[----:B------:R-:W-:Y:S01]  /*2640*/  FADD.FTZ R206, R218, -R127 ;  /* 0x8000007fdace7221 */ /* 0x000fe20000010000 */
[----:B------:R-:W-:Y:S01]  /*2650*/  FMUL.FTZ R204, R203, R126 ;  /* 0x0000007ecbcc7220 */ /* 0x000fe20000410000 */
[----:B------:R-:W-:Y:S01]  /*2660*/  LOP3.LUT P6, RZ, R117, 0xff, RZ, 0xc0, !PT ;  /* 0x000000ff75ff7812 */ /* 0x000fe200078cc0ff */
[----:B------:R-:W-:Y:S01]  /*2670*/  @P2 FADD.FTZ R185, R48, R185 ;  /* 0x000000b930b92221 */ /* 0x000fe20000010000 */
[----:B------:R-:W-:Y:S01]  /*2680*/  FFMA.FTZ R134, R134, R112, R115 ;  /* 0x0000007086867223 */ /* 0x000fe20000010073 */
[----:B------:R-:W-:Y:S01]  /*2690*/  FMUL.FTZ R117, R181, R198 ;  /* 0x000000c6b5757220 */ /* 0x000fe20000410000 */
[----:B------:R-:W-:Y:S01]  /*26a0*/  FADD.FTZ R184, R136, -R217 ;  /* 0x800000d988b87221 */ /* 0x000fe20000010000 */
[----:B------:R-:W-:Y:S01]  /*26b0*/  @P2 FADD.FTZ R204, R55, R204 ;  /* 0x000000cc37cc2221 */ /* 0x000fe20000010000 */
[----:B------:R-:W-:Y:S01]  /*26c0*/  FSEL R216, R116, RZ, P1 ;  /* 0x000000ff74d87208 */ /* 0x000fe20000800000 */
[----:B------:R-:W-:Y:S01]  /*26d0*/  FMUL.FTZ R206, R203, R206 ;  /* 0x000000cecbce7220 */ /* 0x000fe20000410000 */
[----:B------:R-:W-:Y:S01]  /*26e0*/  FMUL.FTZ R116, R185, R198 ;  /* 0x000000c6b9747220 */ /* 0x000fe20000410000 */
[----:B------:R-:W-:Y:S01]  /*26f0*/  FADD.FTZ R134, R121, -R134 ;  /* 0x8000008679867221 */ /* 0x000fe20000010000 */
[----:B------:R-:W-:Y:S01]  /*2700*/  FFMA.FTZ R140, R140, R112, R115 ;  /* 0x000000708c8c7223 */ /* 0x000fe20000010073 */
[----:B------:R-:W-:Y:S01]  /*2710*/  FMUL.FTZ R117, R117, UR11 ;  /* 0x0000000b75757c20 */ /* 0x000fe20008410000 */
[----:B------:R-:W-:Y:S01]  /*2720*/  FMUL.FTZ R184, R203, R184 ;  /* 0x000000b8cbb87220 */ /* 0x000fe20000410000 */
[----:B------:R-:W-:Y:S01]  /*2730*/  FMUL.FTZ R118, R204, R198 ;  /* 0x000000c6cc767220 */ /* 0x000fe20000410000 */
[----:B------:R-:W-:Y:S01]  /*2740*/  @P2 FADD.FTZ R206, R49, R206 ;  /* 0x000000ce31ce2221 */ /* 0x000fe20000010000 */
[----:B------:R-:W-:Y:S01]  /*2750*/  FMUL.FTZ R116, R116, UR11 ;  /* 0x0000000b74747c20 */ /* 0x000fe20008410000 */
[----:B------:R-:W-:Y:S01]  /*2760*/  FADD.FTZ R140, R137, -R140 ;  /* 0x8000008c898c7221 */ /* 0x000fe20000010000 */
[----:B------:R-:W-:Y:S01]  /*2770*/  FMUL.FTZ R183, R203, R134 ;  /* 0x00000086cbb77220 */ /* 0x000fe20000410000 */
[----:B------:R-:W-:Y:S01]  /*2780*/  FSEL R137, R117, RZ, P5 ;  /* 0x000000ff75897208 */ /* 0x000fe20002800000 */
[----:B------:R-:W-:Y:S01]  /*2790*/  @P2 FADD.FTZ R184, R51, R184 ;  /* 0x000000b833b82221 */ /* 0x000fe20000010000 */
[----:B------:R-:W-:Y:S01]  /*27a0*/  FMUL.FTZ R118, R118, UR11 ;  /* 0x0000000b76767c20 */ /* 0x000fe20008410000 */
[----:B------:R-:W-:Y:S01]  /*27b0*/  FMUL.FTZ R117, R206, R198 ;  /* 0x000000c6ce757220 */ /* 0x000fe20000410000 */
[----:B------:R-:W-:Y:S01]  /*27c0*/  @P2 FADD.FTZ R183, R50, R183 ;  /* 0x000000b732b72221 */ /* 0x000fe20000010000 */
[----:B------:R-:W-:Y:S01]  /*27d0*/  FMUL.FTZ R153, R203, R140 ;  /* 0x0000008ccb997220 */ /* 0x000fe20000410000 */
[----:B------:R-:W-:Y:S01]  /*27e0*/  FSEL R134, R116, RZ, P6 ;  /* 0x000000ff74867208 */ /* 0x000fe20003000000 */
[-C--:B------:R-:W-:Y:S01]  /*27f0*/  FMUL.FTZ R116, R184, R198.reuse ;  /* 0x000000c6b8747220 */ /* 0x080fe20000410000 */
[----:B------:R-:W-:Y:S01]  /*2800*/  FMUL.FTZ R117, R117, UR11 ;  /* 0x0000000b75757c20 */ /* 0x000fe20008410000 */
[----:B------:R-:W-:Y:S01]  /*2810*/  LOP3.LUT P1, RZ, R186, 0xff00, RZ, 0xc0, !PT ;  /* 0x0000ff00baff7812 */ /* 0x000fe2000782c0ff */
[----:B------:R-:W-:Y:S01]  /*2820*/  @P2 FADD.FTZ R153, R44, R153 ;  /* 0x000000992c992221 */ /* 0x000fe20000010000 */
[----:B------:R-:W-:Y:S01]  /*2830*/  FSEL R136, R118, RZ, P3 ;  /* 0x000000ff76887208 */ /* 0x000fe20001800000 */
[----:B------:R-:W-:Y:S01]  /*2840*/  FMUL.FTZ R118, R183, R198 ;  /* 0x000000c6b7767220 */ /* 0x000fe20000410000 */
[----:B------:R-:W-:Y:S01]  /*2850*/  FFMA.FTZ R221, R221, R112, R115 ;  /* 0x00000070dddd7223 */ /* 0x000fe20000010073 */
[----:B------:R-:W-:Y:S01]  /*2860*/  FMUL.FTZ R116, R116, UR11 ;  /* 0x0000000b74747c20 */ /* 0x000fe20008410000 */
[----:B------:R-:W-:Y:S01]  /*2870*/  LOP3.LUT P3, RZ, R186, 0xff000000, RZ, 0xc0, !PT ;  /* 0xff000000baff7812 */ /* 0x000fe2000786c0ff */
[----:B------:R-:W-:Y:S01]  /*2880*/  FMUL.FTZ R118, R118, UR11 ;  /* 0x0000000b76767c20 */ /* 0x000fe20008410000 */
[----:B------:R-:W-:Y:S01]  /*2890*/  FSEL R145, R117, RZ, P1 ;  /* 0x000000ff75917208 */ /* 0x000fe20000800000 */
[----:B------:R-:W-:Y:S01]  /*28a0*/  FMUL.FTZ R117, R153, R198 ;  /* 0x000000c699757220 */ /* 0x000fe20000410000 */
[----:B------:R-:W-:Y:S01]  /*28b0*/  FADD.FTZ R220, R220, -R221 ;  /* 0x800000dddcdc7221 */ /* 0x000fe20000010000 */
[----:B------:R-:W-:Y:S01]  /*28c0*/  LOP3.LUT P5, RZ, R186, 0xff0000, RZ, 0xc0, !PT ;  /* 0x00ff0000baff7812 */ /* 0x000fe200078ac0ff */
[-CC-:B------:R-:W-:Y:S01]  /*28d0*/  FFMA.FTZ R223, R223, R112.reuse, R115.reuse ;  /* 0x00000070dfdf7223 */ /* 0x180fe20000010073 */
[----:B------:R-:W-:Y:S01]  /*28e0*/  FSEL R147, R116, RZ, P3 ;  /* 0x000000ff74937208 */ /* 0x000fe20001800000 */
[--C-:B------:R-:W-:Y:S01]  /*28f0*/  FFMA.FTZ R116, R142, R112, R115.reuse ;  /* 0x000000708e747223 */ /* 0x100fe20000010073 */
[----:B------:R-:W-:Y:S01]  /*2900*/  FMUL.FTZ R117, R117, UR11 ;  /* 0x0000000b75757c20 */ /* 0x000fe20008410000 */
[----:B------:R-:W-:Y:S01]  /*2910*/  FMUL.FTZ R142, R203, R220 ;  /* 0x000000dccb8e7220 */ /* 0x000fe20000410000 */
[----:B------:R-:W-:Y:S01]  /*2920*/  LOP3.LUT P6, RZ, R187, 0xff, RZ, 0xc0, !PT ;  /* 0x000000ffbbff7812 */ /* 0x000fe200078cc0ff */
[--C-:B------:R-:W-:Y:S01]  /*2930*/  FFMA.FTZ R144, R144, R112, R115.reuse ;  /* 0x0000007090907223 */ /* 0x100fe20000010073 */
[----:B------:R-:W-:Y:S01]  /*2940*/  FSEL R130, R118, RZ, P5 ;  /* 0x000000ff76827208 */ /* 0x000fe20002800000 */
[----:B------:R-:W-:Y:S01]  /*2950*/  @P2 FADD.FTZ R142, R45, R142 ;  /* 0x0000008e2d8e2221 */ /* 0x000fe20000010000 */
[----:B------:R-:W-:Y:S01]  /*2960*/  MOV R118, R178 ;  /* 0x000000b200767202 */ /* 0x000fe20000000f00 */
[-CC-:B------:R-:W-:Y:S01]  /*2970*/  FFMA.FTZ R139, R139, R112.reuse, R115.reuse ;  /* 0x000000708b8b7223 */ /* 0x180fe20000010073 */
[----:B------:R-:W-:Y:S01]  /*2980*/  FSEL R140, R117, RZ, P6 ;  /* 0x000000ff758c7208 */ /* 0x000fe20003000000 */
[-CC-:B------:R-:W-:Y:S01]  /*2990*/  FFMA.FTZ R146, R146, R112.reuse, R115.reuse ;  /* 0x0000007092927223 */ /* 0x180fe20000010073 */
[----:B------:R-:W-:Y:S01]  /*29a0*/  LOP3.LUT P6, RZ, R118, 0xff, RZ, 0xc0, !PT ;  /* 0x000000ff76ff7812 */ /* 0x000fe200078cc0ff */
[-CC-:B------:R-:W-:Y:S01]  /*29b0*/  FFMA.FTZ R225, R225, R112.reuse, R115.reuse ;  /* 0x00000070e1e17223 */ /* 0x180fe20000010073 */
[-CC-:B------:R-:W-:Y:S01]  /*29c0*/  FFMA.FTZ R152, R152, R112.reuse, R115.reuse ;  /* 0x0000007098987223 */ /* 0x180fe20000010073 */
[-CC-:B------:R-:W-:Y:S01]  /*29d0*/  FFMA.FTZ R229, R229, R112.reuse, R115.reuse ;  /* 0x00000070e5e57223 */ /* 0x180fe20000010073 */
[-CC-:B------:R-:W-:Y:S01]  /*29e0*/  FFMA.FTZ R252, R252, R112.reuse, R115.reuse ;  /* 0x00000070fcfc7223 */ /* 0x180fe20000010073 */
[----:B------:R-:W-:Y:S01]  /*29f0*/  FFMA.FTZ R118, R155, R112, R115 ;  /* 0x000000709b767223 */ /* 0x000fe20000010073 */
[----:B------:R-:W-:Y:S01]  /*2a00*/  FMUL.FTZ R112, R142, R198 ;  /* 0x000000c68e707220 */ /* 0x000fe20000410000 */
[----:B------:R-:W-:Y:S01]  /*2a10*/  LOP3.LUT P1, RZ, R187, 0xff00, RZ, 0xc0, !PT ;  /* 0x0000ff00bbff7812 */ /* 0x000fe2000782c0ff */
[----:B------:R-:W-:Y:S01]  /*2a20*/  FADD.FTZ R152, R149, -R152 ;  /* 0x8000009895987221 */ /* 0x000fe20000010000 */
[----:B------:R-:W-:Y:S01]  /*2a30*/  FADD.FTZ R116, R123, -R116 ;  /* 0x800000747b747221 */ /* 0x000fe20000010000 */
[----:B------:R-:W-:Y:S01]  /*2a40*/  FMUL.FTZ R112, R112, UR11 ;  /* 0x0000000b70707c20 */ /* 0x000fe20008410000 */
[----:B------:R-:W-:Y:S01]  /*2a50*/  FADD.FTZ R138, R138, -R223 ;  /* 0x800000df8a8a7221 */ /* 0x000fe20000010000 */
[----:B------:R-:W-:Y:S01]  /*2a60*/  FADD.FTZ R146, R129, -R146 ;  /* 0x8000009281927221 */ /* 0x000fe20000010000 */
[----:B------:R-:W-:Y:S01]  /*2a70*/  FMUL.FTZ R217, R203, R116 ;  /* 0x00000074cbd97220 */ /* 0x000fe20000410000 */
[----:B------:R-:W-:Y:S01]  /*2a80*/  FADD.FTZ R144, R227, -R144 ;  /* 0x80000090e3907221 */ /* 0x000fe20000010000 */
[----:B------:R-:W-:Y:S01]  /*2a90*/  FSEL R149, R112, RZ, P1 ;  /* 0x000000ff70957208 */ /* 0x000fe20000800000 */
[C---:B------:R-:W-:Y:S01]  /*2aa0*/  FMUL.FTZ R186, R203.reuse, R138 ;  /* 0x0000008acbba7220 */ /* 0x040fe20000410000 */
[----:B------:R-:W-:Y:S01]  /*2ab0*/  ISETP.NE.U32.AND P1, PT, RZ, UR12, PT ;  /* 0x0000000cff007c0c */ /* 0x000fe2000bf25070 */
[----:B------:R-:W-:Y:S01]  /*2ac0*/  @P2 FADD.FTZ R217, R46, R217 ;  /* 0x000000d92ed92221 */ /* 0x000fe20000010000 */
[----:B------:R-:W-:Y:S01]  /*2ad0*/  FMUL.FTZ R221, R203, R146 ;  /* 0x00000092cbdd7220 */ /* 0x000fe20000410000 */
[----:B------:R-:W-:Y:S01]  /*2ae0*/  @P2 FADD.FTZ R186, R47, R186 ;  /* 0x000000ba2fba2221 */ /* 0x000fe20000010000 */
[----:B------:R-:W-:Y:S01]  /*2af0*/  ISETP.NE.AND.EX P1, PT, RZ, UR13, PT, P1 ;  /* 0x0000000dff007c0c */ /* 0x000fe2000bf25310 */
[----:B------:R-:W-:Y:S01]  /*2b00*/  FADD.FTZ R222, R222, -R139 ;  /* 0x8000008bdede7221 */ /* 0x000fe20000010000 */
[----:B------:R-:W-:Y:S01]  /*2b10*/  FADD.FTZ R118, R133, -R118 ;  /* 0x8000007685767221 */ /* 0x000fe20000010000 */
[-C--:B------:R-:W-:Y:S01]  /*2b20*/  FMUL.FTZ R112, R217, R198.reuse ;  /* 0x000000c6d9707220 */ /* 0x080fe20000410000 */
[----:B------:R-:W-:Y:S01]  /*2b30*/  FMUL.FTZ R115, R186, R198 ;  /* 0x000000c6ba737220 */ /* 0x000fe20000410000 */
[C---:B------:R-:W-:Y:S01]  /*2b40*/  FMUL.FTZ R223, R203.reuse, R144 ;  /* 0x00000090cbdf7220 */ /* 0x040fe20000410000 */
[----:B------:R-:W-:Y:S01]  /*2b50*/  @P2 FADD.FTZ R221, R42, R221 ;  /* 0x000000dd2add2221 */ /* 0x000fe20000010000 */
[----:B------:R-:W0:Y:S01]  /*2b60*/  LDC.64 R128, c[0x0][0x2f8] ;  /* 0x0000be00ff807b82 */ /* 0x000e220000000a00 */
[----:B------:R-:W-:Y:S01]  /*2b70*/  FADD.FTZ R148, R148, -R225 ;  /* 0x800000e194947221 */ /* 0x000fe20000010000 */
[----:B------:R-:W-:Y:S01]  /*2b80*/  FADD.FTZ R220, R224, -R229 ;  /* 0x800000e5e0dc7221 */ /* 0x000fe20000010000 */
[----:B------:R-:W-:Y:S01]  /*2b90*/  FMUL.FTZ R224, R203, R222 ;  /* 0x000000decbe07220 */ /* 0x000fe20000410000 */
[----:B------:R-:W-:Y:S01]  /*2ba0*/  FMUL.FTZ R112, R112, UR11 ;  /* 0x0000000b70707c20 */ /* 0x000fe20008410000 */
[----:B------:R-:W-:Y:S01]  /*2bb0*/  LOP3.LUT P5, RZ, R187, 0xff0000, RZ, 0xc0, !PT ;  /* 0x00ff0000bbff7812 */ /* 0x000fe200078ac0ff */
[----:B------:R-:W-:Y:S01]  /*2bc0*/  FADD.FTZ R252, R231, -R252 ;  /* 0x800000fce7fc7221 */ /* 0x000fe20000010000 */
[----:B------:R-:W-:Y:S01]  /*2bd0*/  FMUL.FTZ R115, R115, UR11 ;  /* 0x0000000b73737c20 */ /* 0x000fe20008410000 */
[----:B------:R-:W1:Y:S01]  /*2be0*/  @P1 LDC.64 R132, c[0x0][0x308] ;  /* 0x0000c200ff841b82 */ /* 0x000e620000000a00 */
[----:B------:R-:W-:Y:S01]  /*2bf0*/  LOP3.LUT P3, RZ, R187, 0xff000000, RZ, 0xc0, !PT ;  /* 0xff000000bbff7812 */ /* 0x000fe2000786c0ff */
[----:B------:R-:W-:Y:S01]  /*2c00*/  @P2 FADD.FTZ R223, R40, R223 ;  /* 0x000000df28df2221 */ /* 0x000fe20000010000 */
[----:B------:R-:W-:Y:S01]  /*2c10*/  FMUL.FTZ R116, R221, R198 ;  /* 0x000000c6dd747220 */ /* 0x000fe20000410000 */
[C---:B------:R-:W-:Y:S01]  /*2c20*/  FMUL.FTZ R222, R203.reuse, R148 ;  /* 0x00000094cbde7220 */ /* 0x040fe20000410000 */
[----:B------:R-:W-:Y:S01]  /*2c30*/  FMUL.FTZ R219, R203, R152 ;  /* 0x00000098cbdb7220 */ /* 0x000fe20000410000 */
[----:B------:R-:W-:Y:S01]  /*2c40*/  @P2 FADD.FTZ R224, R41, R224 ;  /* 0x000000e029e02221 */ /* 0x000fe20000010000 */
[C---:B------:R-:W-:Y:S01]  /*2c50*/  FMUL.FTZ R220, R203.reuse, R220 ;  /* 0x000000dccbdc7220 */ /* 0x040fe20000410000 */
[C---:B------:R-:W-:Y:S01]  /*2c60*/  FMUL.FTZ R215, R203.reuse, R252 ;  /* 0x000000fccbd77220 */ /* 0x040fe20000410000 */
[----:B------:R-:W-:Y:S01]  /*2c70*/  FMUL.FTZ R218, R203, R118 ;  /* 0x00000076cbda7220 */ /* 0x000fe20000410000 */
[----:B------:R-:W-:Y:S01]  /*2c80*/  FSEL R152, R112, RZ, P5 ;  /* 0x000000ff70987208 */ /* 0x000fe20002800000 */
[-C--:B------:R-:W-:Y:S01]  /*2c90*/  FMUL.FTZ R112, R223, R198.reuse ;  /* 0x000000c6df707220 */ /* 0x080fe20000410000 */
[----:B------:R-:W-:Y:S01]  /*2ca0*/  FSEL R203, R115, RZ, P3 ;  /* 0x000000ff73cb7208 */ /* 0x000fe20001800000 */
[----:B------:R-:W-:Y:S01]  /*2cb0*/  FMUL.FTZ R116, R116, UR11 ;  /* 0x0000000b74747c20 */ /* 0x000fe20008410000 */
[----:B------:R-:W-:Y:S01]  /*2cc0*/  LOP3.LUT P3, RZ, R178, 0xff0000, RZ, 0xc0, !PT ;  /* 0x00ff0000b2ff7812 */ /* 0x000fe2000786c0ff */
[----:B------:R-:W-:Y:S01]  /*2cd0*/  @P2 FADD.FTZ R222, R43, R222 ;  /* 0x000000de2bde2221 */ /* 0x000fe20000010000 */
[-C--:B------:R-:W-:Y:S01]  /*2ce0*/  FMUL.FTZ R115, R224, R198.reuse ;  /* 0x000000c6e0737220 */ /* 0x080fe20000410000 */
[----:B------:R-:W2:Y:S01]  /*2cf0*/  @P1 LDC.64 R124, c[0x0][0x308] ;  /* 0x0000c200ff7c1b82 */ /* 0x000ea20000000a00 */
[----:B------:R-:W-:Y:S01]  /*2d00*/  FMUL.FTZ R112, R112, UR11 ;  /* 0x0000000b70707c20 */ /* 0x000fe20008410000 */
[----:B------:R-:W-:Y:S01]  /*2d10*/  FMUL.FTZ R117, R222, R198 ;  /* 0x000000c6de757220 */ /* 0x000fe20000410000 */
[----:B------:R-:W-:Y:S01]  /*2d20*/  FSEL R146, R116, RZ, P3 ;  /* 0x000000ff74927208 */ /* 0x000fe20001800000 */
[----:B------:R-:W-:Y:S01]  /*2d30*/  FMUL.FTZ R115, R115, UR11 ;  /* 0x0000000b73737c20 */ /* 0x000fe20008410000 */
[----:B------:R-:W-:Y:S01]  /*2d40*/  ISETP.NE.U32.AND P3, PT, RZ, UR12, PT ;  /* 0x0000000cff007c0c */ /* 0x000fe2000bf65070 */
[----:B------:R-:W-:Y:S01]  /*2d50*/  FMUL.FTZ R117, R117, UR11 ;  /* 0x0000000b75757c20 */ /* 0x000fe20008410000 */
[----:B------:R-:W-:Y:S01]  /*2d60*/  LOP3.LUT P5, RZ, R178, 0xff00, RZ, 0xc0, !PT ;  /* 0x0000ff00b2ff7812 */ /* 0x000fe200078ac0ff */
[----:B------:R-:W3:Y:S01]  /*2d70*/  @P1 LDC.64 R126, c[0x0][0x308] ;  /* 0x0000c200ff7e1b82 */ /* 0x000ee20000000a00 */
[----:B------:R-:W-:Y:S01]  /*2d80*/  FSEL R148, R112, RZ, P6 ;  /* 0x000000ff70947208 */ /* 0x000fe20003000000 */
[----:B------:R-:W-:Y:S01]  /*2d90*/  @P2 FADD.FTZ R219, R36, R219 ;  /* 0x000000db24db2221 */ /* 0x000fe20000010000 */
[----:B------:R-:W-:Y:S01]  /*2da0*/  LOP3.LUT P6, RZ, R178, 0xff000000, RZ, 0xc0, !PT ;  /* 0xff000000b2ff7812 */ /* 0x000fe200078cc0ff */
[----:B-1----:R-:W-:Y:S01]  /*2db0*/  @P1 IMAD.WIDE.U32 R132, R201, 0x20, R132 ;  /* 0x00000020c9841825 */ /* 0x002fe200078e0084 */
[----:B------:R-:W-:-:S03]  /*2dc0*/  ISETP.NE.AND.EX P3, PT, RZ, UR13, PT, P3 ;  /* 0x0000000dff007c0c */ /* 0x000fc6000bf65330 */
[----:B------:R-:W-:Y:S01]  /*2dd0*/  FMUL.FTZ R112, R219, R198 ;  /* 0x000000c6db707220 */ /* 0x000fe20000410000 */
[----:B------:R-:W-:Y:S01]  /*2de0*/  FSEL R187, R115, RZ, P5 ;  /* 0x000000ff73bb7208 */ /* 0x000fe20002800000 */
[----:B0-----:R-:W-:Y:S01]  /*2df0*/  IMAD.WIDE.U32 R138, R201, 0x10, R128 ;  /* 0x00000010c98a7825 */ /* 0x001fe200078e0080 */
[----:B------:R-:W-:-:S03]  /*2e00*/  F2FP.F16.F32.PACK_AB R115, R136, R137 ;  /* 0x000000898873723e */ /* 0x000fc600000000ff */
[----:B------:R-:W-:Y:S01]  /*2e10*/  @P2 FADD.FTZ R220, R37, R220 ;  /* 0x000000dc25dc2221 */ /* 0x000fe20000010000 */
[----:B------:R-:W0:Y:S01]  /*2e20*/  @P1 LDC.64 R136, c[0x0][0x308] ;  /* 0x0000c200ff881b82 */ /* 0x000e220000000a00 */
[----:B------:R-:W-:Y:S01]  /*2e30*/  FSEL R155, R117, RZ, P6 ;  /* 0x000000ff759b7208 */ /* 0x000fe20003000000 */
[----:B------:R-:W-:Y:S01]  /*2e40*/  @P2 FADD.FTZ R215, R38, R215 ;  /* 0x000000d726d72221 */ /* 0x000fe20000010000 */
[----:B------:R-:W-:Y:S01]  /*2e50*/  SEL R121, R122, R105, P3 ;  /* 0x000000697a797207 */ /* 0x000fe20001800000 */
[----:B------:R-:W-:Y:S01]  /*2e60*/  FMUL.FTZ R112, R112, UR11 ;  /* 0x0000000b70707c20 */ /* 0x000fe20008410000 */
[----:B------:R-:W-:Y:S01]  /*2e70*/  SEL R116, R151, R100, P3 ;  /* 0x0000006497747207 */ /* 0x000fe20001800000 */
[----:B------:R-:W-:Y:S01]  /*2e80*/  @P2 FADD.FTZ R218, R39, R218 ;  /* 0x000000da27da2221 */ /* 0x000fe20000010000 */
[----:B------:R-:W-:Y:S02]  /*2e90*/  SEL R117, R180, R101, P3 ;  /* 0x00000065b4757207 */ /* 0x000fe40001800000 */
[----:B------:R-:W-:-:S02]  /*2ea0*/  SEL R118, R143, R102, P3 ;  /* 0x000000668f767207 */ /* 0x000fc40001800000 */
[----:B------:R-:W-:Y:S02]  /*2eb0*/  SEL R119, R114, R103, P3 ;  /* 0x0000006772777207 */ /* 0x000fe40001800000 */
[----:B------:R-:W-:Y:S02]  /*2ec0*/  SEL R120, R113, R104, P3 ;  /* 0x0000006871787207 */ /* 0x000fe40001800000 */
[----:B------:R-:W-:Y:S01]  /*2ed0*/  SEL R122, R233, R106, P3 ;  /* 0x0000006ae97a7207 */ /* 0x000fe20001800000 */
[----:B------:R1:W-:Y:S01]  /*2ee0*/  @P1 STG.E.128 desc[UR6][R132.64], R116 ;  /* 0x0000007484001986 */ /* 0x0003e2000c101d06 */
[----:B------:R-:W-:Y:S02]  /*2ef0*/  SEL R123, R212, R107, P3 ;  /* 0x0000006bd47b7207 */ /* 0x000fe40001800000 */
[----:B------:R-:W-:Y:S02]  /*2f00*/  F2FP.F16.F32.PACK_AB R108, R108, R111 ;  /* 0x0000006f6c6c723e */ /* 0x000fe400000000ff */
[----:B------:R-:W-:Y:S01]  /*2f10*/  F2FP.F16.F32.PACK_AB R109, R109, R0 ;  /* 0x000000006d6d723e */ /* 0x000fe200000000ff */
[----:B------:R3:W-:Y:S01]  /*2f20*/  @P1 STG.E.128 desc[UR6][R132.64+0x10], R120 ;  /* 0x0000107884001986 */ /* 0x0007e2000c101d06 */
[----:B------:R-:W-:Y:S01]  /*2f30*/  F2FP.F16.F32.PACK_AB R110, R211, R110 ;  /* 0x0000006ed36e723e */ /* 0x000fe200000000ff */
[----:B0-----:R-:W-:Y:S01]  /*2f40*/  @P1 IMAD.WIDE.U32 R136, R200, 0x20, R136 ;  /* 0x00000020c8881825 */ /* 0x001fe200078e0088 */
[----:B------:R-:W-:-:S02]  /*2f50*/  F2FP.F16.F32.PACK_AB R111, R209, R214 ;  /* 0x000000d6d16f723e */ /* 0x000fc400000000ff */
[C---:B------:R-:W-:Y:S02]  /*2f60*/  LOP3.LUT P5, RZ, R179.reuse, 0xff, RZ, 0xc0, !PT ;  /* 0x000000ffb3ff7812 */ /* 0x040fe400078ac0ff */
[C---:B------:R-:W-:Y:S01]  /*2f70*/  LOP3.LUT P6, RZ, R179.reuse, 0xff00, RZ, 0xc0, !PT ;  /* 0x0000ff00b3ff7812 */ /* 0x040fe200078cc0ff */
[----:B------:R0:W-:Y:S01]  /*2f80*/  STG.E.128 desc[UR6][R138.64], R108 ;  /* 0x0000006c8a007986 */ /* 0x0001e2000c101d06 */
[----:B------:R-:W-:Y:S02]  /*2f90*/  FSEL R144, R112, RZ, P5 ;  /* 0x000000ff70907208 */ /* 0x000fe40002800000 */
[C---:B------:R-:W-:Y:S02]  /*2fa0*/  LOP3.LUT P5, RZ, R179.reuse, 0xff0000, RZ, 0xc0, !PT ;  /* 0x00ff0000b3ff7812 */ /* 0x040fe400078ac0ff */
[----:B------:R-:W-:Y:S01]  /*2fb0*/  LOP3.LUT P2, RZ, R179, 0xff000000, RZ, 0xc0, !PT ;  /* 0xff000000b3ff7812 */ /* 0x000fe2000784c0ff */
[----:B--2---:R-:W-:Y:S01]  /*2fc0*/  @P1 IMAD.WIDE.U32 R178, R202, 0x20, R124 ;  /* 0x00000020cab21825 */ /* 0x004fe200078e007c */
[----:B-1----:R-:W-:-:S02]  /*2fd0*/  SEL R116, R141, R100, P3 ;  /* 0x000000648d747207 */ /* 0x002fc40001800000 */
[----:B------:R-:W-:Y:S01]  /*2fe0*/  SEL R117, R154, R101, P3 ;  /* 0x000000659a757207 */ /* 0x000fe20001800000 */
[----:B---3--:R-:W-:Y:S01]  /*2ff0*/  @P1 IMAD.WIDE.U32 R132, R199, 0x20, R126 ;  /* 0x00000020c7841825 */ /* 0x008fe200078e007e */
[----:B------:R-:W-:Y:S02]  /*3000*/  SEL R121, R182, R105, P3 ;  /* 0x00000069b6797207 */ /* 0x000fe40001800000 */
[----:B------:R-:W-:Y:S02]  /*3010*/  SEL R122, R181, R106, P3 ;  /* 0x0000006ab57a7207 */ /* 0x000fe40001800000 */
[----:B------:R-:W-:Y:S02]  /*3020*/  SEL R118, R135, R102, P3 ;  /* 0x0000006687767207 */ /* 0x000fe40001800000 */
[----:B------:R-:W-:Y:S01]  /*3030*/  SEL R119, R150, R103, P3 ;  /* 0x0000006796777207 */ /* 0x000fe20001800000 */
[----:B------:R-:W-:Y:S01]  /*3040*/  IMAD.WIDE.U32 R150, R199, 0x10, R128 ;  /* 0x00000010c7967825 */ /* 0x000fe200078e0080 */
[----:B0-----:R-:W-:-:S02]  /*3050*/  SEL R109, R142, R105, P3 ;  /* 0x000000698e6d7207 */ /* 0x001fc40001800000 */
[----:B------:R-:W-:Y:S01]  /*3060*/  SEL R110, R217, R106, P3 ;  /* 0x0000006ad96e7207 */ /* 0x000fe20001800000 */
[----:B------:R0:W-:Y:S01]  /*3070*/  @P1 STG.E.128 desc[UR6][R178.64], R116 ;  /* 0x00000074b2001986 */ /* 0x0001e2000c101d06 */
[C---:B------:R-:W-:Y:S01]  /*3080*/  SEL R105, R220.reuse, R105, P3 ;  /* 0x00000069dc697207 */ /* 0x040fe20001800000 */
[----:B------:R-:W-:Y:S01]  /*3090*/  FMUL.FTZ R220, R220, R198 ;  /* 0x000000c6dcdc7220 */ /* 0x000fe20000410000 */
[C---:B------:R-:W-:Y:S01]  /*30a0*/  SEL R106, R215.reuse, R106, P3 ;  /* 0x0000006ad76a7207 */ /* 0x040fe20001800000 */
[-C--:B------:R-:W-:Y:S01]  /*30b0*/  FMUL.FTZ R215, R215, R198.reuse ;  /* 0x000000c6d7d77220 */ /* 0x080fe20000410000 */
[----:B------:R-:W-:Y:S01]  /*30c0*/  FMUL.FTZ R198, R218, R198 ;  /* 0x000000c6dac67220 */ /* 0x000fe20000410000 */
[----:B------:R-:W-:Y:S01]  /*30d0*/  FMUL.FTZ R220, R220, UR11 ;  /* 0x0000000bdcdc7c20 */ /* 0x000fe20008410000 */
[----:B------:R-:W-:Y:S01]  /*30e0*/  F2FP.F16.F32.PACK_AB R113, R205, R208 ;  /* 0x000000d0cd71723e */ /* 0x000fe200000000ff */
[----:B------:R-:W-:Y:S01]  /*30f0*/  FMUL.FTZ R215, R215, UR11 ;  /* 0x0000000bd7d77c20 */ /* 0x000fe20008410000 */
[----:B------:R-:W-:Y:S01]  /*3100*/  SEL R120, R131, R104, P3 ;  /* 0x0000006883787207 */ /* 0x000fe20001800000 */
[----:B------:R-:W-:Y:S01]  /*3110*/  FMUL.FTZ R198, R198, UR11 ;  /* 0x0000000bc6c67c20 */ /* 0x000fe20008410000 */
[----:B------:R-:W-:Y:S01]  /*3120*/  SEL R123, R204, R107, P3 ;  /* 0x0000006bcc7b7207 */ /* 0x000fe20001800000 */
[----:B------:R-:W-:Y:S01]  /*3130*/  IMAD.WIDE.U32 R208, R202, 0x10, R128 ;  /* 0x00000010cad07825 */ /* 0x000fe200078e0080 */
[----:B------:R-:W-:-:S02]  /*3140*/  F2FP.F16.F32.PACK_AB R112, R207, R210 ;  /* 0x000000d2cf70723e */ /* 0x000fc400000000ff */
[----:B------:R-:W-:Y:S01]  /*3150*/  F2FP.F16.F32.PACK_AB R114, R216, R213 ;  /* 0x000000d5d872723e */ /* 0x000fe200000000ff */
[----:B------:R-:W-:Y:S01]  /*3160*/  @P1 STG.E.128 desc[UR6][R178.64+0x10], R120 ;  /* 0x00001078b2001986 */ /* 0x000fe2000c101d06 */
[----:B------:R-:W-:Y:S01]  /*3170*/  FSEL R215, R215, RZ, P5 ;  /* 0x000000ffd7d77208 */ /* 0x000fe20002800000 */
[----:B------:R-:W-:Y:S01]  /*3180*/  IMAD.WIDE.U32 R128, R200, 0x10, R128 ;  /* 0x00000010c8807825 */ /* 0x000fe200078e0080 */
[----:B0-----:R-:W-:Y:S01]  /*3190*/  FSEL R119, R220, RZ, P6 ;  /* 0x000000ffdc777208 */ /* 0x001fe20003000000 */
[----:B------:R0:W-:Y:S01]  /*31a0*/  STG.E.128 desc[UR6][R208.64], R112 ;  /* 0x00000070d0007986 */ /* 0x0001e2000c101d06 */
[----:B------:R-:W-:Y:S02]  /*31b0*/  FSEL R198, R198, RZ, P2 ;  /* 0x000000ffc6c67208 */ /* 0x000fe40001000000 */
[----:B------:R-:W-:Y:S02]  /*31c0*/  SEL R124, R185, R100, P3 ;  /* 0x00000064b97c7207 */ /* 0x000fe40001800000 */
[----:B------:R-:W-:-:S02]  /*31d0*/  SEL R125, R206, R101, P3 ;  /* 0x00000065ce7d7207 */ /* 0x000fc40001800000 */
[----:B------:R-:W-:Y:S02]  /*31e0*/  SEL R126, R183, R102, P3 ;  /* 0x00000066b77e7207 */ /* 0x000fe40001800000 */
[----:B------:R-:W-:Y:S02]  /*31f0*/  SEL R127, R184, R103, P3 ;  /* 0x00000067b87f7207 */ /* 0x000fe40001800000 */
[----:B------:R-:W-:Y:S02]  /*3200*/  SEL R108, R153, R104, P3 ;  /* 0x00000068996c7207 */ /* 0x000fe40001800000 */
[----:B------:R-:W-:Y:S01]  /*3210*/  SEL R111, R186, R107, P3 ;  /* 0x0000006bba6f7207 */ /* 0x000fe20001800000 */
[----:B------:R1:W-:Y:S01]  /*3220*/  @P1 STG.E.128 desc[UR6][R132.64], R124 ;  /* 0x0000007c84001986 */ /* 0x0003e2000c101d06 */
[----:B------:R-:W-:Y:S02]  /*3230*/  SEL R100, R223, R100, P3 ;  /* 0x00000064df647207 */ /* 0x000fe40001800000 */
[----:B------:R-:W-:Y:S01]  /*3240*/  SEL R101, R224, R101, P3 ;  /* 0x00000065e0657207 */ /* 0x000fe20001800000 */
[----:B------:R1:W-:Y:S01]  /*3250*/  @P1 STG.E.128 desc[UR6][R132.64+0x10], R108 ;  /* 0x0000106c84001986 */ /* 0x0003e2000c101d06 */
[----:B0-----:R-:W-:-:S02]  /*3260*/  F2FP.F16.F32.PACK_AB R112, R145, R134 ;  /* 0x000000869170723e */ /* 0x001fc400000000ff */
        /* <DEDUP_REMOVED lines=82> */
.L_x_10277:
        /* <DEDUP_REMOVED lines=27> */
.L_x_10278:
[----:B------:R-:W-:Y:S01]  /*3940*/  HFMA2.MMA R226, -RZ, RZ, 0, 9.5367431640625e-07 ;  /* 0x00000010ffe27435 */ /* 0x000fe200000001ff */
[----:B------:R-:W-:Y:S02]  /*3950*/  MOV R233, R110 ;  /* 0x0000006e00e97202 */ /* 0x000fe40000000f00 */
[----:B------:R-:W-:Y:S02]  /*3960*/  MOV R235, 0x1f ;  /* 0x0000001f00eb7802 */ /* 0x000fe40000000f00 */
[----:B------:R-:W-:-:S07]  /*3970*/  MOV R150, 0xffffffff ;  /* 0xffffffff00967802 */ /* 0x000fce0000000f00 */
[----:B-----5:R-:W-:Y:S05]  /*3980*/  WARPSYNC.COLLECTIVE R150, `(.L_x_10281) ;  /* 0x0000000096087348 */ /* 0x020fea0003c00000 */
[----:B------:R0:W1:Y:S02]  /*3990*/  SHFL.DOWN P3, R151, R233, R226, R235 ;  /* 0x080000e2e9977389 */ /* 0x00006400000600eb */
[----:B01---5:R-:W-:Y:S01]  /*39a0*/  ENDCOLLECTIVE ;  /* 0x000000000000791b */ /* 0x023fe20003800000 */
.L_x_10281:
[----:B------:R-:W-:Y:S02]  /*39b0*/  MOV R233, R108 ;  /* 0x0000006c00e97202 */ /* 0x000fe40000000f00 */
[----:B------:R-:W-:-:S07]  /*39c0*/  MOV R109, R151 ;  /* 0x00000097006d7202 */ /* 0x000fce0000000f00 */
[----:B------:R-:W-:Y:S05]  /*39d0*/  WARPSYNC.COLLECTIVE R150, `(.L_x_10282) ;  /* 0x0000000096087348 */ /* 0x000fea0003c00000 */
[----:B------:R0:W1:Y:S02]  /*39e0*/  SHFL.DOWN P3, R151, R233, R226, R235 ;  /* 0x080000e2e9977389 */ /* 0x00006400000600eb */
[----:B01----:R-:W-:Y:S01]  /*39f0*/  ENDCOLLECTIVE ;  /* 0x000000000000791b */ /* 0x003fe20003800000 */
.L_x_10282:
[----:B------:R-:W-:Y:S01]  /*3a00*/  FADD.FTZ R109, R110, R109 ;  /* 0x0000006d6e6d7221 */ /* 0x000fe20000010000 */
[----:B------:R-:W-:-:S04]  /*3a10*/  HFMA2.MMA R226, -RZ, RZ, 0, 4.76837158203125e-07 ;  /* 0x00000008ffe27435 */ /* 0x000fc800000001ff */
[----:B------:R-:W-:Y:S02]  /*3a20*/  MOV R233, R109 ;  /* 0x0000006d00e97202 */ /* 0x000fe40000000f00 */
[----:B------:R-:W-:-:S07]  /*3a30*/  MOV R111, R151 ;  /* 0x00000097006f7202 */ /* 0x000fce0000000f00 */
[----:B------:R-:W-:Y:S05]  /*3a40*/  WARPSYNC.COLLECTIVE R150, `(.L_x_10283) ;  /* 0x0000000096087348 */ /* 0x000fea0003c00000 */
[----:B------:R0:W1:Y:S02]  /*3a50*/  SHFL.DOWN P3, R151, R233, R226, R235 ;  /* 0x080000e2e9977389 */ /* 0x00006400000600eb */
[----:B01----:R-:W-:Y:S01]  /*3a60*/  ENDCOLLECTIVE ;  /* 0x000000000000791b */ /* 0x003fe20003800000 */
.L_x_10283:
[----:B------:R-:W-:-:S05]  /*3a70*/  FADD.FTZ R111, R108, R111 ;  /* 0x0000006f6c6f7221 */ /* 0x000fca0000010000 */
[----:B------:R-:W-:Y:S02]  /*3a80*/  MOV R233, R111 ;  /* 0x0000006f00e97202 */ /* 0x000fe40000000f00 */
[----:B------:R-:W-:-:S07]  /*3a90*/  MOV R112, R151 ;  /* 0x0000009700707202 */ /* 0x000fce0000000f00 */
[----:B------:R-:W-:Y:S05]  /*3aa0*/  WARPSYNC.COLLECTIVE R150, `(.L_x_10284) ;  /* 0x0000000096087348 */ /* 0x000fea0003c00000 */
[----:B------:R0:W1:Y:S02]  /*3ab0*/  SHFL.DOWN P3, R151, R233, R226, R235 ;  /* 0x080000e2e9977389 */ /* 0x00006400000600eb */
[----:B01----:R-:W-:Y:S01]  /*3ac0*/  ENDCOLLECTIVE ;  /* 0x000000000000791b */ /* 0x003fe20003800000 */
.L_x_10284:
[----:B------:R-:W-:Y:S01]  /*3ad0*/  FADD.FTZ R112, R109, R112 ;  /* 0x000000706d707221 */ /* 0x000fe20000010000 */
[----:B------:R-:W-:-:S04]  /*3ae0*/  HFMA2.MMA R226, -RZ, RZ, 0, 2.384185791015625e-07 ;  /* 0x00000004ffe27435 */ /* 0x000fc800000001ff */
[----:B------:R-:W-:Y:S02]  /*3af0*/  MOV R233, R112 ;  /* 0x0000007000e97202 */ /* 0x000fe40000000f00 */
[----:B------:R-:W-:-:S07]  /*3b00*/  MOV R114, R151 ;  /* 0x0000009700727202 */ /* 0x000fce0000000f00 */
[----:B------:R-:W-:Y:S05]  /*3b10*/  WARPSYNC.COLLECTIVE R150, `(.L_x_10285) ;  /* 0x0000000096087348 */ /* 0x000fea0003c00000 */
[----:B------:R0:W1:Y:S02]  /*3b20*/  SHFL.DOWN P3, R151, R233, R226, R235 ;  /* 0x080000e2e9977389 */ /* 0x00006400000600eb */
[----:B01----:R-:W-:Y:S01]  /*3b30*/  ENDCOLLECTIVE ;  /* 0x000000000000791b */ /* 0x003fe20003800000 */
.L_x_10285:
[----:B------:R-:W-:-:S05]  /*3b40*/  FADD.FTZ R114, R111, R114 ;  /* 0x000000726f727221 */ /* 0x000fca0000010000 */
[----:B------:R-:W-:Y:S02]  /*3b50*/  MOV R233, R114 ;  /* 0x0000007200e97202 */ /* 0x000fe40000000f00 */
[----:B------:R-:W-:-:S07]  /*3b60*/  MOV R113, R151 ;  /* 0x0000009700717202 */ /* 0x000fce0000000f00 */
[----:B------:R-:W-:Y:S05]  /*3b70*/  WARPSYNC.COLLECTIVE R150, `(.L_x_10286) ;  /* 0x0000000096087348 */ /* 0x000fea0003c00000 */
[----:B------:R0:W1:Y:S02]  /*3b80*/  SHFL.DOWN P3, R151, R233, R226, R235 ;  /* 0x080000e2e9977389 */ /* 0x00006400000600eb */
[----:B01----:R-:W-:Y:S01]  /*3b90*/  ENDCOLLECTIVE ;  /* 0x000000000000791b */ /* 0x003fe20003800000 */
.L_x_10286:
[----:B------:R-:W-:Y:S01]  /*3ba0*/  FADD.FTZ R113, R112, R113 ;  /* 0x0000007170717221 */ /* 0x000fe20000010000 */
[----:B------:R-:W-:-:S04]  /*3bb0*/  HFMA2.MMA R226, -RZ, RZ, 0, 1.1920928955078125e-07 ;  /* 0x00000002ffe27435 */ /* 0x000fc800000001ff */
[----:B------:R-:W-:Y:S02]  /*3bc0*/  MOV R233, R113 ;  /* 0x0000007100e97202 */ /* 0x000fe40000000f00 */
[----:B------:R-:W-:-:S07]  /*3bd0*/  MOV R115, R151 ;  /* 0x0000009700737202 */ /* 0x000fce0000000f00 */
[----:B------:R-:W-:Y:S05]  /*3be0*/  WARPSYNC.COLLECTIVE R150, `(.L_x_10287) ;  /* 0x0000000096087348 */ /* 0x000fea0003c00000 */
[----:B------:R0:W1:Y:S02]  /*3bf0*/  SHFL.DOWN P3, R151, R233, R226, R235 ;  /* 0x080000e2e9977389 */ /* 0x00006400000600eb */
[----:B01----:R-:W-:Y:S01]  /*3c00*/  ENDCOLLECTIVE ;  /* 0x000000000000791b */ /* 0x003fe20003800000 */
.L_x_10287:
[----:B------:R-:W-:-:S05]  /*3c10*/  FADD.FTZ R115, R114, R115 ;  /* 0x0000007372737221 */ /* 0x000fca0000010000 */
[----:B------:R-:W-:Y:S02]  /*3c20*/  MOV R233, R115 ;  /* 0x0000007300e97202 */ /* 0x000fe40000000f00 */
[----:B------:R-:W-:-:S07]  /*3c30*/  MOV R108, R151 ;  /* 0x00000097006c7202 */ /* 0x000fce0000000f00 */
[----:B------:R-:W-:Y:S05]  /*3c40*/  WARPSYNC.COLLECTIVE R150, `(.L_x_10288) ;  /* 0x0000000096087348 */ /* 0x000fea0003c00000 */
[----:B------:R0:W1:Y:S02]  /*3c50*/  SHFL.DOWN P3, R151, R233, R226, R235 ;  /* 0x080000e2e9977389 */ /* 0x00006400000600eb */
[----:B01----:R-:W-:Y:S01]  /*3c60*/  ENDCOLLECTIVE ;  /* 0x000000000000791b */ /* 0x003fe20003800000 */
.L_x_10288:
[----:B------:R-:W-:Y:S01]  /*3c70*/  FADD.FTZ R108, R113, R108 ;  /* 0x0000006c716c7221 */ /* 0x000fe20000010000 */
[----:B------:R-:W-:-:S04]  /*3c80*/  HFMA2.MMA R226, -RZ, RZ, 0, 5.9604644775390625e-08 ;  /* 0x00000001ffe27435 */ /* 0x000fc800000001ff */
[----:B------:R-:W-:Y:S02]  /*3c90*/  MOV R233, R108 ;  /* 0x0000006c00e97202 */ /* 0x000fe40000000f00 */
[----:B------:R-:W-:-:S07]  /*3ca0*/  MOV R110, R151 ;  /* 0x00000097006e7202 */ /* 0x000fce0000000f00 */
[----:B------:R-:W-:Y:S05]  /*3cb0*/  WARPSYNC.COLLECTIVE R150, `(.L_x_10289) ;  /* 0x0000000096087348 */ /* 0x000fea0003c00000 */
[----:B------:R0:W1:Y:S02]  /*3cc0*/  SHFL.DOWN P3, R151, R233, R226, R235 ;  /* 0x080000e2e9977389 */ /* 0x00006400000600eb */
[----:B01----:R-:W-:Y:S01]  /*3cd0*/  ENDCOLLECTIVE ;  /* 0x000000000000791b */ /* 0x003fe20003800000 */
.L_x_10289:
[----:B------:R-:W-:-:S05]  /*3ce0*/  FADD.FTZ R110, R115, R110 ;  /* 0x0000006e736e7221 */ /* 0x000fca0000010000 */
[----:B------:R-:W-:Y:S02]  /*3cf0*/  MOV R233, R110 ;  /* 0x0000006e00e97202 */ /* 0x000fe40000000f00 */
[----:B------:R-:W-:-:S07]  /*3d00*/  MOV R109, R151 ;  /* 0x00000097006d7202 */ /* 0x000fce0000000f00 */
[----:B------:R-:W-:Y:S05]  /*3d10*/  WARPSYNC.COLLECTIVE R150, `(.L_x_10290) ;  /* 0x0000000096087348 */ /* 0x000fea0003c00000 */
[----:B------:R0:W1:Y:S02]  /*3d20*/  SHFL.DOWN P3, R151, R233, R226, R235 ;  /* 0x080000e2e9977389 */ /* 0x00006400000600eb */
[----:B01----:R-:W-:Y:S01]  /*3d30*/  ENDCOLLECTIVE ;  /* 0x000000000000791b */ /* 0x003fe20003800000 */
.L_x_10290:
[----:B------:R-:W-:Y:S01]  /*3d40*/  MOV R111, R151 ;  /* 0x00000097006f7202 */ /* 0x000fe20000000f00 */
[----:B------:R-:W-:Y:S06]  /*3d50*/  BRA `(.L_x_10291) ;  /* 0xffffffdc00a47947 */ /* 0x000fec000383ffff */
.L_x_10292:
        /* <DEDUP_REMOVED lines=10> */
.L_x_14009:


//--------------------- .text._ZN10layer_norm22ln_bwd_finalize_kernelINS_22Kernel_traits_finalizeILj4096Ef6__halffS2_fjLb0ELj1024ELj4ENS_18Kernel_traits_baseILj4096EfS2_fS2_fjLj1024EEEEELb0ELb0EEEvNS_9BwdParamsE --------------------------
	.section	.text._ZN10layer_norm22ln_bwd_finalize_kernelINS_22Kernel_traits_finalizeILj4096Ef6__halffS2_fjLb0ELj1024ELj4ENS_18Kernel_traits_baseILj4096EfS2_fS2_fjLj1024EEEEELb0ELb0EEEvNS_9BwdParamsE,"ax",@progbits
	.align	128
        .global         _ZN10layer_norm22ln_bwd_finalize_kernelINS_22Kernel_traits_finalizeILj4096Ef6__halffS2_fjLb0ELj1024ELj4ENS_18Kernel_traits_baseILj4096EfS2_fS2_fjLj1024EEEEELb0ELb0EEEvNS_9BwdParamsE
        .type           _ZN10layer_norm22ln_bwd_finalize_kernelINS_22Kernel_traits_finalizeILj4096Ef6__halffS2_fjLb0ELj1024ELj4ENS_18Kernel_traits_baseILj4096EfS2_fS2_fjLj1024EEEEELb0ELb0EEEvNS_9BwdParamsE,@function
        .size           _ZN10layer_norm22ln_bwd_finalize_kernelINS_22Kernel_traits_finalizeILj4096Ef6__halffS2_fjLb0ELj1024ELj4ENS_18Kernel_traits_baseILj4096EfS2_fS2_fjLj1024EEEEELb0ELb0EEEvNS_9BwdParamsE,(.L_x_14010 - _ZN10layer_norm22ln_bwd_finalize_kernelINS_22Kernel_traits_finalizeILj4096Ef6__halffS2_fjLb0ELj1024ELj4ENS_18Kernel_traits_baseILj4096EfS2_fS2_fjLj1024EEEEELb0ELb0EEEvNS_9BwdParamsE)
        .other          _ZN10layer_norm22ln_bwd_finalize_kernelINS_22Kernel_traits_finalizeILj4096Ef6__halffS2_fjLb0ELj1024ELj4ENS_18Kernel_traits_baseILj4096EfS2_fS2_fjLj1024EEEEELb0ELb0EEEvNS_9BwdParamsE,@"STO_CUDA_ENTRY STV_DEFAULT"
_ZN10layer_norm22ln_bwd_finalize_kernelINS_22Kernel_traits_finalizeILj4096Ef6__halffS2_fjLb0ELj1024ELj4ENS_18Kernel_traits_baseILj4096EfS2_fS2_fjLj1024EEEEELb0ELb0EEEvNS_9BwdParamsE:
.text._ZN10layer_norm22ln_bwd_finalize_kernelINS_22Kernel_traits_finalizeILj4096Ef6__halffS2_fjLb0ELj1024ELj4ENS_18Kernel_traits_baseILj4096EfS2_fS2_fjLj1024EEEEELb0ELb0EEEvNS_9BwdParamsE:
        /* <DEDUP_REMOVED lines=25> */
.L_x_10305:
        /* <DEDUP_REMOVED lines=30> */
.L_x_10297:
        /* <DEDUP_REMOVED lines=36> */
.L_x_10296:
[----:B------:R-:W-:Y:S05]  /*05b0*/  BSYNC B1 ;  /* 0x0000000000017941 */ /* 0x000fea0003800000 */
.L_x_10295:
        /* <DEDUP_REMOVED lines=24> */
.L_x_10299:
[----:B------:R-:W-:Y:S05]  /*0740*/  BSYNC B1 ;  /* 0x0000000000017941 */ /* 0x000fea0003800000 */
.L_x_10298:
        /* <DEDUP_REMOVED lines=12> */
.L_x_10300:
[----:B------:R-:W-:Y:S05]  /*0810*/  BSYNC B1 ;  /* 0x0000000000017941 */ /* 0x000fea0003800000 */
.L_x_10294:
[----:B------:R-:W-:Y:S05]  /*0820*/  BSYNC B0 ;  /* 0x0000000000007941 */ /* 0x000fea0003800000 */
.L_x_10293:
        /* <DEDUP_REMOVED lines=29> */
.L_x_10316:
[----:B---3--:R-:W-:Y:S01]  /*0a00*/  FADD.FTZ R9, R18, R9 ;  /* 0x0000000912097221 */ /* 0x008fe20000010000 */
[----:B--2---:R-:W-:-:S04]  /*0a10*/  FADD.FTZ R11, R10, R11 ;  /* 0x0000000b0a0b7221 */ /* 0x004fc80000010000 */
[----:B------:R2:W-:Y:S04]  /*0a20*/  @!P1 STS [R6+0x2000], R9 ;  /* 0x0020000906009388 */ /* 0x0005e80000000800 */
[----:B------:R2:W-:Y:S02]  /*0a30*/  @!P1 STS [R6+0x2080], R11 ;  /* 0x0020800b06009388 */ /* 0x0005e40000000800 */
.L_x_10301:
        /* <DEDUP_REMOVED lines=16> */
.L_x_10304:
[----:B------:R-:W-:Y:S05]  /*0b40*/  BSYNC B0 ;  /* 0x0000000000007941 */ /* 0x000fea0003800000 */
.L_x_10303:
[C---:B------:R-:W-:Y:S01]  /*0b50*/  ISETP.GT.U32.AND P1, PT, R3.reuse, -0x1001, PT ;  /* 0xffffefff0300780c */ /* 0x040fe20003f24070 */
[----:B------:R-:W-:Y:S01]  /*0b60*/  VIADD R4, R4, 0x800 ;  /* 0x0000080004047836 */ /* 0x000fe20000000000 */
[----:B------:R-:W-:-:S11]  /*0b70*/  IADD3 R3, R3, 0x1000, RZ ;  /* 0x0000100003037810 */ /* 0x000fd60007ffe0ff */
[----:B------:R-:W-:Y:S05]  /*0b80*/  @P1 BRA `(.L_x_10305) ;  /* 0xfffffff400801947 */ /* 0x000fea000383ffff */
[----:B------:R-:W-:Y:S05]  /*0b90*/  EXIT ;  /* 0x000000000000794d */ /* 0x000fea0003800000 */
.L_x_10302:
[----:B------:R-:W-:Y:S01]  /*0ba0*/  HFMA2.MMA R21, -RZ, RZ, 0, 5.9604644775390625e-08 ;  /* 0x00000001ff157435 */ /* 0x000fe200000001ff */
[----:B0--3--:R-:W-:Y:S01]  /*0bb0*/  MOV R22, R10 ;  /* 0x0000000a00167202 */ /* 0x009fe20000000f00 */
[----:B------:R-:W-:Y:S01]  /*0bc0*/  IMAD.MOV.U32 R19, RZ, RZ, -0x1 ;  /* 0xffffffffff137424 */ /* 0x000fe200078e00ff */
[----:B------:R-:W-:-:S08]  /*0bd0*/  MOV R24, 0x1f ;  /* 0x0000001f00187802 */ /* 0x000fd00000000f00 */
[----:B-12---:R-:W-:Y:S05]  /*0be0*/  WARPSYNC.COLLECTIVE R19, `(.L_x_10306) ;  /* 0x0000000013087348 */ /* 0x006fea0003c00000 */
[----:B------:R0:W3:Y:S02]  /*0bf0*/  SHFL.BFLY P2, R20, R22, R21, R24 ;  /* 0x0c00001516147389 */ /* 0x0000e40000040018 */
[----:B0123--:R-:W-:Y:S01]  /*0c00*/  ENDCOLLECTIVE ;  /* 0x000000000000791b */ /* 0x00ffe20003800000 */
.L_x_10306:
[----:B------:R-:W-:Y:S01]  /*0c10*/  HFMA2.MMA R21, -RZ, RZ, 0, 1.1920928955078125e-07 ;  /* 0x00000002ff157435 */ /* 0x000fe200000001ff */
[----:B------:R-:W-:-:S05]  /*0c20*/  MOV R11, R20 ;  /* 0x00000014000b7202 */ /* 0x000fca0000000f00 */
[----:B------:R-:W-:-:S05]  /*0c30*/  FADD.FTZ R11, R10, R11 ;  /* 0x0000000b0a0b7221 */ /* 0x000fca0000010000 */
[----:B------:R-:W-:-:S07]  /*0c40*/  MOV R22, R11 ;  /* 0x0000000b00167202 */ /* 0x000fce0000000f00 */
[----:B------:R-:W-:Y:S05]  /*0c50*/  WARPSYNC.COLLECTIVE R19, `(.L_x_10307) ;  /* 0x0000000013087348 */ /* 0x000fea0003c00000 */
[----:B------:R0:W1:Y:S02]  /*0c60*/  SHFL.BFLY P2, R20, R22, R21, R24 ;  /* 0x0c00001516147389 */ /* 0x0000640000040018 */
[----:B01----:R-:W-:Y:S01]  /*0c70*/  ENDCOLLECTIVE ;  /* 0x000000000000791b */ /* 0x003fe20003800000 */
.L_x_10307:
[----:B------:R-:W-:Y:S01]  /*0c80*/  HFMA2.MMA R21, -RZ, RZ, 0, 2.384185791015625e-07 ;  /* 0x00000004ff157435 */ /* 0x000fe200000001ff */
[----:B------:R-:W-:-:S04]  /*0c90*/  IMAD.MOV.U32 R14, RZ, RZ, R20 ;  /* 0x000000ffff0e7224 */ /* 0x000fc800078e0014 */
[----:B------:R-:W-:-:S05]  /*0ca0*/  FADD.FTZ R14, R11, R14 ;  /* 0x0000000e0b0e7221 */ /* 0x000fca0000010000 */
[----:B------:R-:W-:-:S07]  /*0cb0*/  MOV R22, R14 ;  /* 0x0000000e00167202 */ /* 0x000fce0000000f00 */
[----:B------:R-:W-:Y:S05]  /*0cc0*/  WARPSYNC.COLLECTIVE R19, `(.L_x_10308) ;  /* 0x0000000013087348 */ /* 0x000fea0003c00000 */
[----:B------:R0:W1:Y:S02]  /*0cd0*/  SHFL.BFLY P2, R20, R22, R21, R24 ;  /* 0x0c00001516147389 */ /* 0x0000640000040018 */
[----:B01----:R-:W-:Y:S01]  /*0ce0*/  ENDCOLLECTIVE ;  /* 0x000000000000791b */ /* 0x003fe20003800000 */
.L_x_10308:
[----:B------:R-:W-:Y:S01]  /*0cf0*/  IMAD.MOV.U32 R21, RZ, RZ, 0x8 ;  /* 0x00000008ff157424 */ /* 0x000fe200078e00ff */
[----:B------:R-:W-:-:S05]  /*0d00*/  MOV R13, R20 ;  /* 0x00000014000d7202 */ /* 0x000fca0000000f00 */
[----:B------:R-:W-:-:S05]  /*0d10*/  FADD.FTZ R13, R14, R13 ;  /* 0x0000000d0e0d7221 */ /* 0x000fca0000010000 */
[----:B------:R-:W-:-:S07]  /*0d20*/  MOV R22, R13 ;  /* 0x0000000d00167202 */ /* 0x000fce0000000f00 */
[----:B------:R-:W-:Y:S05]  /*0d30*/  WARPSYNC.COLLECTIVE R19, `(.L_x_10309) ;  /* 0x0000000013087348 */ /* 0x000fea0003c00000 */
[----:B------:R0:W1:Y:S02]  /*0d40*/  SHFL.BFLY P2, R20, R22, R21, R24 ;  /* 0x0c00001516147389 */ /* 0x0000640000040018 */
[----:B01----:R-:W-:Y:S01]  /*0d50*/  ENDCOLLECTIVE ;  /* 0x000000000000791b */ /* 0x003fe20003800000 */
.L_x_10309:
[----:B------:R-:W-:Y:S01]  /*0d60*/  HFMA2.MMA R21, -RZ, RZ, 0, 9.5367431640625e-07 ;  /* 0x00000010ff157435 */ /* 0x000fe200000001ff */
[----:B------:R-:W-:-:S05]  /*0d70*/  MOV R10, R20 ;  /* 0x00000014000a7202 */ /* 0x000fca0000000f00 */
[----:B------:R-:W-:-:S05]  /*0d80*/  FADD.FTZ R10, R13, R10 ;  /* 0x0000000a0d0a7221 */ /* 0x000fca0000010000 */
[----:B------:R-:W-:-:S07]  /*0d90*/  MOV R22, R10 ;  /* 0x0000000a00167202 */ /* 0x000fce0000000f00 */
[----:B------:R-:W-:Y:S05]  /*0da0*/  WARPSYNC.COLLECTIVE R19, `(.L_x_10310) ;  /* 0x0000000013087348 */ /* 0x000fea0003c00000 */
[----:B------:R0:W1:Y:S02]  /*0db0*/  SHFL.BFLY P2, R20, R22, R21, R24 ;  /* 0x0c00001516147389 */ /* 0x0000640000040018 */
[----:B01----:R-:W-:Y:S01]  /*0dc0*/  ENDCOLLECTIVE ;  /* 0x000000000000791b */ /* 0x003fe20003800000 */
.L_x_10310:
[----:B------:R-:W-:Y:S01]  /*0dd0*/  HFMA2.MMA R21, -RZ, RZ, 0, 5.9604644775390625e-08 ;  /* 0x00000001ff157435 */ /* 0x000fe200000001ff */
[----:B------:R-:W-:Y:S01]  /*0de0*/  IMAD.MOV.U32 R22, RZ, RZ, R9 ;  /* 0x000000ffff167224 */ /* 0x000fe200078e0009 */
[----:B------:R-:W-:-:S09]  /*0df0*/  MOV R11, R20 ;  /* 0x00000014000b7202 */ /* 0x000fd20000000f00 */
[----:B------:R-:W-:Y:S05]  /*0e00*/  WARPSYNC.COLLECTIVE R19, `(.L_x_10311) ;  /* 0x0000000013087348 */ /* 0x000fea0003c00000 */
[----:B------:R0:W1:Y:S02]  /*0e10*/  SHFL.BFLY P2, R20, R22, R21, R24 ;  /* 0x0c00001516147389 */ /* 0x0000640000040018 */
[----:B01----:R-:W-:Y:S01]  /*0e20*/  ENDCOLLECTIVE ;  /* 0x000000000000791b */ /* 0x003fe20003800000 */
.L_x_10311:
[----:B------:R-:W-:Y:S01]  /*0e30*/  HFMA2.MMA R21, -RZ, RZ, 0, 1.1920928955078125e-07 ;  /* 0x00000002ff157435 */ /* 0x000fe200000001ff */
[----:B------:R-:W-:-:S05]  /*0e40*/  MOV R14, R20 ;  /* 0x00000014000e7202 */ /* 0x000fca0000000f00 */
[----:B------:R-:W-:-:S05]  /*0e50*/  FADD.FTZ R15, R9, R14 ;  /* 0x0000000e090f7221 */ /* 0x000fca0000010000 */
[----:B------:R-:W-:-:S07]  /*0e60*/  MOV R22, R15 ;  /* 0x0000000f00167202 */ /* 0x000fce0000000f00 */
[----:B------:R-:W-:Y:S05]  /*0e70*/  WARPSYNC.COLLECTIVE R19, `(.L_x_10312) ;  /* 0x0000000013087348 */ /* 0x000fea0003c00000 */
[----:B------:R0:W1:Y:S02]  /*0e80*/  SHFL.BFLY P2, R20, R22, R21, R24 ;  /* 0x0c00001516147389 */ /* 0x0000640000040018 */
[----:B01----:R-:W-:Y:S01]  /*0e90*/  ENDCOLLECTIVE ;  /* 0x000000000000791b */ /* 0x003fe20003800000 */
.L_x_10312:
[----:B------:R-:W-:Y:S01]  /*0ea0*/  HFMA2.MMA R21, -RZ, RZ, 0, 2.384185791015625e-07 ;  /* 0x00000004ff157435 */ /* 0x000fe200000001ff */
[----:B------:R-:W-:-:S04]  /*0eb0*/  IMAD.MOV.U32 R16, RZ, RZ, R20 ;  /* 0x000000ffff107224 */ /* 0x000fc800078e0014 */
[----:B------:R-:W-:-:S05]  /*0ec0*/  FADD.FTZ R16, R15, R16 ;  /* 0x000000100f107221 */ /* 0x000fca0000010000 */
[----:B------:R-:W-:-:S07]  /*0ed0*/  MOV R22, R16 ;  /* 0x0000001000167202 */ /* 0x000fce0000000f00 */
[----:B------:R-:W-:Y:S05]  /*0ee0*/  WARPSYNC.COLLECTIVE R19, `(.L_x_10313) ;  /* 0x0000000013087348 */ /* 0x000fea0003c00000 */
[----:B------:R0:W1:Y:S02]  /*0ef0*/  SHFL.BFLY P2, R20, R22, R21, R24 ;  /* 0x0c00001516147389 */ /* 0x0000640000040018 */
[----:B01----:R-:W-:Y:S01]  /*0f00*/  ENDCOLLECTIVE ;  /* 0x000000000000791b */ /* 0x003fe20003800000 */
.L_x_10313:
[----:B------:R-:W-:Y:S01]  /*0f10*/  IMAD.MOV.U32 R21, RZ, RZ, 0x8 ;  /* 0x00000008ff157424 */ /* 0x000fe200078e00ff */
[----:B------:R-:W-:-:S05]  /*0f20*/  MOV R17, R20 ;  /* 0x0000001400117202 */ /* 0x000fca0000000f00 */
[----:B------:R-:W-:-:S05]  /*0f30*/  FADD.FTZ R17, R16, R17 ;  /* 0x0000001110117221 */ /* 0x000fca0000010000 */
[----:B------:R-:W-:-:S07]  /*0f40*/  MOV R22, R17 ;  /* 0x0000001100167202 */ /* 0x000fce0000000f00 */
[----:B------:R-:W-:Y:S05]  /*0f50*/  WARPSYNC.COLLECTIVE R19, `(.L_x_10314) ;  /* 0x0000000013087348 */ /* 0x000fea0003c00000 */
[----:B------:R0:W1:Y:S02]  /*0f60*/  SHFL.BFLY P2, R20, R22, R21, R24 ;  /* 0x0c00001516147389 */ /* 0x0000640000040018 */
[----:B01----:R-:W-:Y:S01]  /*0f70*/  ENDCOLLECTIVE ;  /* 0x000000000000791b */ /* 0x003fe20003800000 */
.L_x_10314:
[----:B------:R-:W-:Y:S01]  /*0f80*/  HFMA2.MMA R21, -RZ, RZ, 0, 9.5367431640625e-07 ;  /* 0x00000010ff157435 */ /* 0x000fe200000001ff */
[----:B------:R-:W-:-:S05]  /*0f90*/  MOV R18, R20 ;  /* 0x0000001400127202 */ /* 0x000fca0000000f00 */
[----:B------:R-:W-:-:S05]  /*0fa0*/  FADD.FTZ R18, R17, R18 ;  /* 0x0000001211127221 */ /* 0x000fca0000010000 */
[----:B------:R-:W-:-:S07]  /*0fb0*/  MOV R22, R18 ;  /* 0x0000001200167202 */ /* 0x000fce0000000f00 */
[----:B------:R-:W-:Y:S05]  /*0fc0*/  WARPSYNC.COLLECTIVE R19, `(.L_x_10315) ;  /* 0x0000000013087348 */ /* 0x000fea0003c00000 */
[----:B------:R0:W1:Y:S02]  /*0fd0*/  SHFL.BFLY P2, R20, R22, R21, R24 ;  /* 0x0c00001516147389 */ /* 0x0000640000040018 */
[----:B01----:R-:W-:Y:S01]  /*0fe0*/  ENDCOLLECTIVE ;  /* 0x000000000000791b */ /* 0x003fe20003800000 */
.L_x_10315:
[----:B------:R-:W-:Y:S01]  /*0ff0*/  MOV R9, R20 ;  /* 0x0000001400097202 */ /* 0x000fe20000000f00 */
[----:B------:R-:W-:Y:S06]  /*1000*/  BRA `(.L_x_10316) ;  /* 0xfffffff8007c7947 */ /* 0x000fec000383ffff */
.L_x_10317:
        /* <DEDUP_REMOVED lines=15> */
.L_x_14010:


//--------------------- .text._ZN10layer_norm13ln_bwd_kernelINS_13Kernel_traitsIf6__halffS2_fjLj4096ELj1ELj1ELj4ELj16ENS_18Kernel_traits_baseILj4096EfS2_fS2_fjLj128EEEEELb1ELb0ELb1ELb0EEEvNS_9BwdParamsE --------------------------
	.section	.text._ZN10layer_norm13ln_bwd_kernelINS_13Kernel_traitsIf6__halffS2_fjLj4096ELj1ELj1ELj4ELj16ENS_18Kernel_traits_baseILj4096EfS2_fS2_fjLj128EEEEELb1ELb0ELb1ELb0EEEvNS_9BwdParamsE,"ax",@progbits
	.align	128
        .global         _ZN10layer_norm13ln_bwd_kernelINS_13Kernel_traitsIf6__halffS2_fjLj4096ELj1ELj1ELj4ELj16ENS_18Kernel_traits_baseILj4096EfS2_fS2_fjLj128EEEEELb1ELb0ELb1ELb0EEEvNS_9BwdParamsE
        .type           _ZN10layer_norm13ln_bwd_kernelINS_13Kernel_traitsIf6__halffS2_fjLj4096ELj1ELj1ELj4ELj16ENS_18Kernel_traits_baseILj4096EfS2_fS2_fjLj128EEEEELb1ELb0ELb1ELb0EEEvNS_9BwdParamsE,@function
        .size           _ZN10layer_norm13ln_bwd_kernelINS_13Kernel_traitsIf6__halffS2_fjLj4096ELj1ELj1ELj4ELj16ENS_18Kernel_traits_baseILj4096EfS2_fS2_fjLj128EEEEELb1ELb0ELb1ELb0EEEvNS_9BwdParamsE,(.L_x_14011 - _ZN10layer_norm13ln_bwd_kernelINS_13Kernel_traitsIf6__halffS2_fjLj4096ELj1ELj1ELj4ELj16ENS_18Kernel_traits_baseILj4096EfS2_fS2_fjLj128EEEEELb1ELb0ELb1ELb0EEEvNS_9BwdParamsE)
        .other          _ZN10layer_norm13ln_bwd_kernelINS_13Kernel_traitsIf6__halffS2_fjLj4096ELj1ELj1ELj4ELj16ENS_18Kernel_traits_baseILj4096EfS2_fS2_fjLj128EEEEELb1ELb0ELb1ELb0EEEvNS_9BwdParamsE,@"STO_CUDA_ENTRY STV_DEFAULT"
_ZN10layer_norm13ln_bwd_kernelINS_13Kernel_traitsIf6__halffS2_fjLj4096ELj1ELj1ELj4ELj16ENS_18Kernel_traits_baseILj4096EfS2_fS2_fjLj128EEEEELb1ELb0ELb1ELb0EEEvNS_9BwdParamsE:
.text._ZN10layer_norm13ln_bwd_kernelINS_13Kernel_traitsIf6__halffS2_fjLj4096ELj1ELj1ELj4ELj16ENS_18Kernel_traits_baseILj4096EfS2_fS2_fjLj128EEEEELb1ELb0ELb1ELb0EEEvNS_9BwdParamsE:
        /* <DEDUP_REMOVED lines=77> */
[----:B------:R-:W-:-:S10]  /*04d0*/  MOV R69, RZ ;  /* 0x000000ff00457202 */ /* 0x000fd40000000f00 */
.L_x_10407:
        /* <DEDUP_REMOVED lines=38> */
[----:B------:R-:W-:Y:S02]  /*0740*/  IADD3 R173, R0, 0x80, RZ ;  /* 0x0000008000ad7810 */ /* 0x000fe40007ffe0ff */
[----:B------:R-:W-:-:S07]  /*0750*/  IADD3 R171, R171, 0x80, RZ ;  /* 0x00000080abab7810 */ /* 0x000fce0007ffe0ff */
.L_x_10322:
[----:B------:R-:W-:Y:S05]  /*0760*/  BSYNC B1 ;  /* 0x0000000000017941 */ /* 0x000fea0003800000 */
.L_x_10321:
        /* <DEDUP_REMOVED lines=12> */
.L_x_10324:
[----:B------:R-:W-:Y:S05]  /*0830*/  BSYNC B1 ;  /* 0x0000000000017941 */ /* 0x000fea0003800000 */
.L_x_10323:
        /* <DEDUP_REMOVED lines=10> */
[----:B------:R-:W-:Y:S02]  /*08e0*/  IADD3 R171, R171, 0x80, RZ ;  /* 0x00000080abab7810 */ /* 0x000fe40007ffe0ff */
[----:B------:R-:W-:-:S07]  /*08f0*/  IADD3 R173, R173, 0x80, RZ ;  /* 0x00000080adad7810 */ /* 0x000fce0007ffe0ff */
.L_x_10326:
[----:B------:R-:W-:Y:S05]  /*0900*/  BSYNC B1 ;  /* 0x0000000000017941 */ /* 0x000fea0003800000 */
.L_x_10325:
        /* <DEDUP_REMOVED lines=12> */
.L_x_10320:
[----:B------:R-:W1:Y:S02]  /*09d0*/  LDC.64 R168, c[0x0][0x250] ;  /* 0x00009400ffa87b82 */ /* 0x000e640000000a00 */
[----:B-1----:R-:W-:-:S06]  /*09e0*/  IMAD.WIDE R168, R3, 0x4, R168 ;  /* 0x0000000403a87825 */ /* 0x002fcc00078e02a8 */
[----:B------:R-:W2:Y:S01]  /*09f0*/  LDG.E R168, desc[UR4][R168.64] ;  /* 0x00000004a8a87981 */ /* 0x000ea2000c1e1900 */
[----:B-----5:R-:W-:Y:S01]  /*0a00*/  ISETP.GE.AND P0, PT, R230, 0x1, PT ;  /* 0x00000001e600780c */ /* 0x020fe20003f06270 */
[----:B------:R-:W-:Y:S01]  /*0a10*/  BSSY B1, `(.L_x_10328) ;  /* 0x0000062000017945 */ /* 0x000fe20003800000 */
[----:B------:R-:W-:Y:S02]  /*0a20*/  IADD3 R171, R171, -0x1, RZ ;  /* 0xffffffffabab7810 */ /* 0x000fe40007ffe0ff */
[----:B------:R-:W-:Y:S02]  /*0a30*/  CS2R R236, SRZ ;  /* 0x0000000000ec7805 */ /* 0x000fe4000001ff00 */
[----:B0-----:R-:W-:Y:S02]  /*0a40*/  ISETP.NE.AND P6, PT, R4, RZ, PT ;  /* 0x000000ff0400720c */ /* 0x001fe40003fc5270 */
        /* <DEDUP_REMOVED lines=94> */
.L_x_10329:
[----:B------:R-:W-:Y:S05]  /*1030*/  BSYNC B1 ;  /* 0x0000000000017941 */ /* 0x000fea0003800000 */
.L_x_10328:
        /* <DEDUP_REMOVED lines=84> */
.L_x_10331:
[----:B------:R-:W-:Y:S05]  /*1580*/  BSYNC B1 ;  /* 0x0000000000017941 */ /* 0x000fea0003800000 */
.L_x_10330:
        /* <DEDUP_REMOVED lines=8> */
[----:B------:R-:W4:Y:S04]  /*1610*/  LDG.E.128 R24, desc[UR4][R178.64] ;  /* 0x00000004b2187981 */ /* 0x000f28000c1e1d00 */
[----:B------:R0:W4:Y:S01]  /*1620*/  LDG.E.128 R172, desc[UR4][R178.64+0x10] ;  /* 0x00001004b2ac7981 */ /* 0x000122000c1e1d00 */
[----:B------:R-:W-:-:S04]  /*1630*/  ISETP.NE.U32.AND P6, PT, RZ, UR6, PT ;  /* 0x00000006ff007c0c */ /* 0x000fc8000bfc5070 */
[----:B------:R-:W-:Y:S01]  /*1640*/  ISETP.NE.AND.EX P6, PT, RZ, UR7, PT, P6 ;  /* 0x00000007ff007c0c */ /* 0x000fe2000bfc5360 */
[----:B--2---:R-:W-:-:S06]  /*1650*/  IMAD.WIDE.U32 R184, R234, 0x8, R184 ;  /* 0x00000008eab87825 */ /* 0x004fcc00078e00b8 */
[----:B------:R-:W5:Y:S06]  /*1660*/  LDG.E.64 R184, desc[UR4][R184.64] ;  /* 0x00000004b8b87981 */ /* 0x000f6c000c1e1b00 */
[----:B------:R-:W-:-:S05]  /*1670*/  @P6 IMAD.WIDE.U32 R176, R238, 0x20, R240 ;  /* 0x00000020eeb06825 */ /* 0x000fca00078e00f0 */
[----:B------:R1:W5:Y:S04]  /*1680*/  @P6 LDG.E.128 R140, desc[UR4][R176.64] ;  /* 0x00000004b08c6981 */ /* 0x000368000c1e1d00 */
[----:B------:R1:W5:Y:S01]  /*1690*/  @P6 LDG.E.128 R144, desc[UR4][R176.64+0x10] ;  /* 0x00001004b0906981 */ /* 0x000362000c1e1d00 */
[----:B------:R-:W-:Y:S02]  /*16a0*/  IADD3 R239, R239, 0x80, RZ ;  /* 0x00000080efef7810 */ /* 0x000fe40007ffe0ff */
[----:B------:R-:W-:Y:S02]  /*16b0*/  IADD3 R234, R234, 0x80, RZ ;  /* 0x00000080eaea7810 */ /* 0x000fe40007ffe0ff */
[----:B------:R-:W-:Y:S01]  /*16c0*/  IADD3 R238, R238, 0x80, RZ ;  /* 0x00000080eeee7810 */ /* 0x000fe20007ffe0ff */
[----:B---3--:R-:W-:-:S02]  /*16d0*/  HADD2.F32 R23, -RZ, R168.H0_H0 ;  /* 0x200000a8ff177230 */ /* 0x008fc40000004100 */
[C---:B----4-:R-:W-:Y:S01]  /*16e0*/  FADD.FTZ R191, -R233.reuse, R25 ;  /* 0x00000019e9bf7221 */ /* 0x050fe20000010100 */
[C---:B------:R-:W-:Y:S01]  /*16f0*/  FADD.FTZ R197, -R233.reuse, R24 ;  /* 0x00000018e9c57221 */ /* 0x040fe20000010100 */
[----:B------:R-:W-:Y:S02]  /*1700*/  HADD2.F32 R24, -RZ, R168.H1_H1 ;  /* 0x300000a8ff187230 */ /* 0x000fe40000004100 */
[C---:B------:R-:W-:Y:S01]  /*1710*/  FADD.FTZ R195, -R233.reuse, R26 ;  /* 0x0000001ae9c37221 */ /* 0x040fe20000010100 */
[C---:B------:R-:W-:Y:S01]  /*1720*/  FMUL.FTZ R198, R2.reuse, R191 ;  /* 0x000000bf02c67220 */ /* 0x040fe20000410000 */
[----:B------:R-:W-:Y:S01]  /*1730*/  FMUL.FTZ R197, R2, R197 ;  /* 0x000000c502c57220 */ /* 0x000fe20000410000 */
[----:B------:R-:W-:Y:S01]  /*1740*/  FMUL.FTZ R194, R52, R23 ;  /* 0x0000001734c27220 */ /* 0x000fe20000410000 */
[----:B0-----:R-:W-:Y:S01]  /*1750*/  FADD.FTZ R179, -R233, R27 ;  /* 0x0000001be9b37221 */ /* 0x001fe20000010100 */
[--C-:B------:R-:W-:Y:S02]  /*1760*/  HADD2.F32 R27, -RZ, R169.reuse.H0_H0 ;  /* 0x200000a9ff1b7230 */ /* 0x100fe40000004100 */
        /* <DEDUP_REMOVED lines=12> */
[C---:B------:R-:W-:Y:S01]  /*1830*/  FADD.FTZ R169, -R233.reuse, R172 ;  /* 0x000000ace9a97221 */ /* 0x040fe20000010100 */
[----:B------:R-:W-:Y:S01]  /*1840*/  FMUL.FTZ R196, R2, R179 ;  /* 0x000000b302c47220 */ /* 0x000fe20000410000 */
[----:B------:R-:W-:Y:S01]  /*1850*/  FADD.FTZ R27, R24, R193 ;  /* 0x000000c1181b7221 */ /* 0x000fe20000010000 */
[----:B------:R-:W-:Y:S01]  /*1860*/  FFMA.FTZ R24, R198, R193, R23 ;  /* 0x000000c1c6187223 */ /* 0x000fe20000010017 */
[--C-:B------:R-:W-:Y:S02]  /*1870*/  HADD2.F32 R181, -RZ, R170.reuse.H0_H0 ;  /* 0x200000aaffb57230 */ /* 0x100fe40000004100 */
        /* <DEDUP_REMOVED lines=9> */
[--C-:B------:R-:W-:Y:S02]  /*1910*/  HADD2.F32 R25, -RZ, R171.reuse.H0_H0 ;  /* 0x200000abff197230 */ /* 0x100fe40000004100 */
[----:B------:R-:W-:Y:S01]  /*1920*/  FFMA.FTZ R88, R191, R181, R88 ;  /* 0x000000b5bf587223 */ /* 0x000fe20000010058 */
[----:B------:R-:W-:Y:S02]  /*1930*/  HADD2.F32 R168, -RZ, R171.H1_H1 ;  /* 0x300000abffa87230 */ /* 0x000fe40000004100 */
        /* <DEDUP_REMOVED lines=24> */
[----:B-1----:R-:W-:-:S07]  /*1ac0*/  FFMA.FTZ R236, R24, R23, R169 ;  /* 0x0000001718ec7223 */ /* 0x002fce00000100a9 */
.L_x_10333:
[----:B------:R-:W-:Y:S05]  /*1ad0*/  BSYNC B1 ;  /* 0x0000000000017941 */ /* 0x000fea0003800000 */
.L_x_10332:
        /* <DEDUP_REMOVED lines=19> */
[----:B----4-:R-:W-:Y:S01]  /*1c10*/  FADD.FTZ R179, -R233, R18 ;  /* 0x00000012e9b37221 */ /* 0x010fe20000010100 */
[----:B0-----:R-:W-:Y:S01]  /*1c20*/  FMUL.FTZ R20, R2, R175 ;  /* 0x000000af02147220 */ /* 0x001fe20000410000 */
[--C-:B------:R-:W-:Y:S02]  /*1c30*/  HADD2.F32 R11, -RZ, R12.reuse.H0_H0 ;  /* 0x2000000cff0b7230 */ /* 0x100fe40000004100 */
[----:B------:R-:W-:Y:S02]  /*1c40*/  HADD2.F32 R8, -RZ, R13.H1_H1 ;  /* 0x3000000dff087230 */ /* 0x000fe40000004100 */
[----:B------:R-:W-:-:S02]  /*1c50*/  HADD2.F32 R12, -RZ, R12.H1_H1 ;  /* 0x3000000cff0c7230 */ /* 0x000fc40000004100 */
[----:B------:R-:W-:Y:S01]  /*1c60*/  FMUL.FTZ R18, R60, R11 ;  /* 0x0000000b3c127220 */ /* 0x000fe20000410000 */
[C---:B------:R-:W-:Y:S01]  /*1c70*/  FADD.FTZ R169, -R233.reuse, R10 ;  /* 0x0000000ae9a97221 */ /* 0x040fe20000010100 */
[----:B------:R-:W-:Y:S02]  /*1c80*/  HADD2.F32 R173, -RZ, R13.H0_H0 ;  /* 0x2000000dffad7230 */ /* 0x000fe40000004100 */
[----:B------:R-:W-:Y:S01]  /*1c90*/  FMUL.FTZ R21, R2, R7 ;  /* 0x0000000702157220 */ /* 0x000fe20000410000 */
[--C-:B------:R-:W-:Y:S02]  /*1ca0*/  HADD2.F32 R13, -RZ, R14.reuse.H0_H0 ;  /* 0x2000000eff0d7230 */ /* 0x100fe40000004100 */
[----:B------:R-:W-:Y:S01]  /*1cb0*/  FADD.FTZ R177, -R233, R17 ;  /* 0x00000011e9b17221 */ /* 0x000fe20000010100 */
        /* <DEDUP_REMOVED lines=50> */
.L_x_10327:
[----:B------:R-:W-:Y:S05]  /*1fe0*/  BSYNC B0 ;  /* 0x0000000000007941 */ /* 0x000fea0003800000 */
.L_x_10319:
[----:B------:R-:W-:Y:S01]  /*1ff0*/  LOP3.LUT P6, RZ, R235, 0xff, RZ, 0xc0, !PT ;  /* 0x000000ffebff7812 */ /* 0x000fe200078cc0ff */
[----:B------:R-:W-:Y:S01]  /*2000*/  UMOV UR9, 0xffffffff ;  /* 0xffffffff00097882 */ /* 0x000fe20000000000 */
[----:B--234-:R-:W-:Y:S02]  /*2010*/  SHF.R.U32.HI R169, RZ, 0x5, R232 ;  /* 0x00000005ffa97819 */ /* 0x01cfe400000116e8 */
[----:B------:R-:W-:Y:S02]  /*2020*/  P2R R178, PR, RZ, 0x40 ;  /* 0x00000040ffb27803 */ /* 0x000fe40000000000 */
[----:B------:R-:W-:-:S07]  /*2030*/  LOP3.LUT R168, R169, 0x7fffffc, RZ, 0xc0, !PT ;  /* 0x07fffffca9a87812 */ /* 0x000fce00078ec0ff */
[----:B------:R-:W-:Y:S02]  /*2040*/  @!P6 IADD3 R168, R168, 0x4, RZ ;  /* 0x00000004a8a8e810 */ /* 0x000fe40007ffe0ff */
        /* <DEDUP_REMOVED lines=21> */
.L_x_10424:
        /* <DEDUP_REMOVED lines=50> */
.L_x_10338:
[----:B------:R-:W-:Y:S05]  /*24c0*/  BSYNC B1 ;  /* 0x0000000000017941 */ /* 0x000fea0003800000 */
.L_x_10337:
        /* <DEDUP_REMOVED lines=15> */
.L_x_10340:
[----:B------:R-:W-:Y:S05]  /*25c0*/  BSYNC B1 ;  /* 0x0000000000017941 */ /* 0x000fea0003800000 */
.L_x_10339:
        /* <DEDUP_REMOVED lines=17> */
.L_x_10342:
[----:B------:R-:W-:Y:S05]  /*26e0*/  BSYNC B1 ;  /* 0x0000000000017941 */ /* 0x000fea0003800000 */
.L_x_10341:
        /* <DEDUP_REMOVED lines=15> */
.L_x_10344:
[----:B------:R-:W-:Y:S05]  /*27e0*/  BSYNC B1 ;  /* 0x0000000000017941 */ /* 0x000fea0003800000 */
.L_x_10343:
        /* <DEDUP_REMOVED lines=17> */
.L_x_10346:
[----:B------:R-:W-:Y:S05]  /*2900*/  BSYNC B1 ;  /* 0x0000000000017941 */ /* 0x000fea0003800000 */
.L_x_10345:
        /* <DEDUP_REMOVED lines=16> */
.L_x_10348:
[----:B------:R-:W-:Y:S05]  /*2a10*/  BSYNC B1 ;  /* 0x0000000000017941 */ /* 0x000fea0003800000 */
.L_x_10347:
        /* <DEDUP_REMOVED lines=16> */
.L_x_10350:
[----:B------:R-:W-:Y:S05]  /*2b20*/  BSYNC B1 ;  /* 0x0000000000017941 */ /* 0x000fea0003800000 */
.L_x_10349:
        /* <DEDUP_REMOVED lines=16> */
.L_x_10352:
[----:B------:R-:W-:Y:S05]  /*2c30*/  BSYNC B1 ;  /* 0x0000000000017941 */ /* 0x000fea0003800000 */
.L_x_10351:
        /* <DEDUP_REMOVED lines=42> */
.L_x_10336:
[----:B------:R-:W-:Y:S05]  /*2ee0*/  BSYNC B0 ;  /* 0x0000000000007941 */ /* 0x000fea0003800000 */
.L_x_10335:
        /* <DEDUP_REMOVED lines=17> */
.L_x_10356:
[----:B------:R-:W-:Y:S05]  /*3000*/  BSYNC B1 ;  /* 0x0000000000017941 */ /* 0x000fea0003800000 */
.L_x_10355:
        /* <DEDUP_REMOVED lines=15> */
.L_x_10358:
[----:B------:R-:W-:Y:S05]  /*3100*/  BSYNC B1 ;  /* 0x0000000000017941 */ /* 0x000fea0003800000 */
.L_x_10357:
        /* <DEDUP_REMOVED lines=17> */
.L_x_10360:
[----:B------:R-:W-:Y:S05]  /*3220*/  BSYNC B1 ;  /* 0x0000000000017941 */ /* 0x000fea0003800000 */
.L_x_10359:
        /* <DEDUP_REMOVED lines=15> */
.L_x_10362:
[----:B------:R-:W-:Y:S05]  /*3320*/  BSYNC B1 ;  /* 0x0000000000017941 */ /* 0x000fea0003800000 */
.L_x_10361:
        /* <DEDUP_REMOVED lines=17> */
.L_x_10364:
[----:B------:R-:W-:Y:S05]  /*3440*/  BSYNC B1 ;  /* 0x0000000000017941 */ /* 0x000fea0003800000 */
.L_x_10363:
        /* <DEDUP_REMOVED lines=16> */
.L_x_10366:
[----:B------:R-:W-:Y:S05]  /*3550*/  BSYNC B1 ;  /* 0x0000000000017941 */ /* 0x000fea0003800000 */
.L_x_10365:
        /* <DEDUP_REMOVED lines=16> */
.L_x_10368:
[----:B------:R-:W-:Y:S05]  /*3660*/  BSYNC B1 ;  /* 0x0000000000017941 */ /* 0x000fea0003800000 */
.L_x_10367:
        /* <DEDUP_REMOVED lines=16> */
.L_x_10370:
[----:B------:R-:W-:Y:S05]  /*3770*/  BSYNC B1 ;  /* 0x0000000000017941 */ /* 0x000fea0003800000 */
.L_x_10369:
        /* <DEDUP_REMOVED lines=42> */
.L_x_10354:
[----:B------:R-:W-:Y:S05]  /*3a20*/  BSYNC B0 ;  /* 0x0000000000007941 */ /* 0x000fea0003800000 */
.L_x_10353:
        /* <DEDUP_REMOVED lines=17> */
.L_x_10374:
[----:B------:R-:W-:Y:S05]  /*3b40*/  BSYNC B1 ;  /* 0x0000000000017941 */ /* 0x000fea0003800000 */
.L_x_10373:
        /* <DEDUP_REMOVED lines=15> */
.L_x_10376:
[----:B------:R-:W-:Y:S05]  /*3c40*/  BSYNC B1 ;  /* 0x0000000000017941 */ /* 0x000fea0003800000 */
.L_x_10375:
        /* <DEDUP_REMOVED lines=17> */
.L_x_10378:
[----:B------:R-:W-:Y:S05]  /*3d60*/  BSYNC B1 ;  /* 0x0000000000017941 */ /* 0x000fea0003800000 */
.L_x_10377:
        /* <DEDUP_REMOVED lines=15> */
.L_x_10380:
[----:B------:R-:W-:Y:S05]  /*3e60*/  BSYNC B1 ;  /* 0x0000000000017941 */ /* 0x000fea0003800000 */
.L_x_10379:
        /* <DEDUP_REMOVED lines=17> */
.L_x_10382:
[----:B------:R-:W-:Y:S05]  /*3f80*/  BSYNC B1 ;  /* 0x0000000000017941 */ /* 0x000fea0003800000 */
.L_x_10381:
        /* <DEDUP_REMOVED lines=16> */
.L_x_10384:
[----:B------:R-:W-:Y:S05]  /*4090*/  BSYNC B1 ;  /* 0x0000000000017941 */ /* 0x000fea0003800000 */
.L_x_10383:
        /* <DEDUP_REMOVED lines=16> */
.L_x_10386:
[----:B------:R-:W-:Y:S05]  /*41a0*/  BSYNC B1 ;  /* 0x0000000000017941 */ /* 0x000fea0003800000 */
.L_x_10385:
        /* <DEDUP_REMOVED lines=16> */
.L_x_10388:
[----:B------:R-:W-:Y:S05]  /*42b0*/  BSYNC B1 ;  /* 0x0000000000017941 */ /* 0x000fea0003800000 */
.L_x_10387:
        /* <DEDUP_REMOVED lines=42> */
.L_x_10372:
[----:B------:R-:W-:Y:S05]  /*4560*/  BSYNC B0 ;  /* 0x0000000000007941 */ /* 0x000fea0003800000 */
.L_x_10371:
        /* <DEDUP_REMOVED lines=17> */
.L_x_10392:
[----:B------:R-:W-:Y:S05]  /*4680*/  BSYNC B1 ;  /* 0x0000000000017941 */ /* 0x000fea0003800000 */
.L_x_10391:
        /* <DEDUP_REMOVED lines=15> */
.L_x_10394:
[----:B------:R-:W-:Y:S05]  /*4780*/  BSYNC B1 ;  /* 0x0000000000017941 */ /* 0x000fea0003800000 */
.L_x_10393:
        /* <DEDUP_REMOVED lines=17> */
.L_x_10396:
[----:B------:R-:W-:Y:S05]  /*48a0*/  BSYNC B1 ;  /* 0x0000000000017941 */ /* 0x000fea0003800000 */
.L_x_10395:
        /* <DEDUP_REMOVED lines=15> */
.L_x_10398:
[----:B------:R-:W-:Y:S05]  /*49a0*/  BSYNC B1 ;  /* 0x0000000000017941 */ /* 0x000fea0003800000 */
.L_x_10397:
        /* <DEDUP_REMOVED lines=17> */
.L_x_10400:
[----:B------:R-:W-:Y:S05]  /*4ac0*/  BSYNC B1 ;  /* 0x0000000000017941 */ /* 0x000fea0003800000 */
.L_x_10399:
        /* <DEDUP_REMOVED lines=16> */
.L_x_10402:
[----:B------:R-:W-:Y:S05]  /*4bd0*/  BSYNC B1 ;  /* 0x0000000000017941 */ /* 0x000fea0003800000 */
.L_x_10401:
        /* <DEDUP_REMOVED lines=16> */
.L_x_10404:
[----:B------:R-:W-:Y:S05]  /*4ce0*/  BSYNC B1 ;  /* 0x0000000000017941 */ /* 0x000fea0003800000 */
.L_x_10403:
        /* <DEDUP_REMOVED lines=17> */
.L_x_10406:
[----:B------:R-:W-:Y:S05]  /*4e00*/  BSYNC B1 ;  /* 0x0000000000017941 */ /* 0x000fea0003800000 */
.L_x_10405:
        /* <DEDUP_REMOVED lines=39> */
.L_x_10390:
[----:B------:R-:W-:Y:S05]  /*5080*/  BSYNC B0 ;  /* 0x0000000000007941 */ /* 0x000fea0003800000 */
.L_x_10389:
[----:B------:R-:W-:Y:S02]  /*5090*/  IADD3 R3, R3, UR10, RZ ;  /* 0x0000000a03037c10 */ /* 0x000fe4000fffe0ff */
[----:B------:R-:W-:Y:S02]  /*50a0*/  ISETP.NE.AND P1, PT, R178, RZ, PT ;  /* 0x000000ffb200720c */ /* 0x000fe40003f25270 */
[----:B------:R-:W-:Y:S02]  /*50b0*/  ISETP.GE.AND P0, PT, R3, UR11, PT ;  /* 0x0000000b03007c0c */ /* 0x000fe4000bf06270 */
[----:B------:R-:W-:-:S11]  /*50c0*/  SEL R235, RZ, 0x1, P1 ;  /* 0x00000001ffeb7807 */ /* 0x000fd60000800000 */
[----:B------:R-:W-:Y:S05]  /*50d0*/  @!P0 BRA `(.L_x_10407) ;  /* 0xffffffb400008947 */ /* 0x000fea000383ffff */
.L_x_10318:
        /* <DEDUP_REMOVED lines=16> */
.L_x_10409:
[----:B------:R-:W-:Y:S05]  /*51e0*/  BSYNC B0 ;  /* 0x0000000000007941 */ /* 0x000fea0003800000 */
.L_x_10408:
        /* <DEDUP_REMOVED lines=11> */
.L_x_10411:
[----:B------:R-:W-:Y:S05]  /*52a0*/  BSYNC B0 ;  /* 0x0000000000007941 */ /* 0x000fea0003800000 */
.L_x_10410:
        /* <DEDUP_REMOVED lines=11> */
.L_x_10413:
[----:B------:R-:W-:Y:S05]  /*5360*/  BSYNC B0 ;  /* 0x0000000000007941 */ /* 0x000fea0003800000 */
.L_x_10412:
        /* <DEDUP_REMOVED lines=10> */
.L_x_10334:
[----:B------:R-:W-:Y:S01]  /*5410*/  HFMA2.MMA R235, -RZ, RZ, 0, 9.5367431640625e-07 ;  /* 0x00000010ffeb7435 */ /* 0x000fe200000001ff */
[----:B------:R-:W-:Y:S02]  /*5420*/  MOV R234, R237 ;  /* 0x000000ed00ea7202 */ /* 0x000fe40000000f00 */
[----:B------:R-:W-:Y:S02]  /*5430*/  MOV R238, 0x1f ;  /* 0x0000001f00ee7802 */ /* 0x000fe40000000f00 */
[----:B------:R-:W-:-:S07]  /*5440*/  MOV R179, 0xffffffff ;  /* 0xffffffff00b37802 */ /* 0x000fce0000000f00 */
[----:B01---5:R-:W-:Y:S05]  /*5450*/  WARPSYNC.COLLECTIVE R179, `(.L_x_10414) ;  /* 0x00000000b3087348 */ /* 0x023fea0003c00000 */
[----:B------:R2:W3:Y:S02]  /*5460*/  SHFL.DOWN P6, R233, R234, R235, R238 ;  /* 0x080000ebeae97389 */ /* 0x0004e400000c00ee */
[----:B0123-5:R-:W-:Y:S01]  /*5470*/  ENDCOLLECTIVE ;  /* 0x000000000000791b */ /* 0x02ffe20003800000 */
.L_x_10414:
[----:B------:R-:W-:Y:S02]  /*5480*/  MOV R234, R236 ;  /* 0x000000ec00ea7202 */ /* 0x000fe40000000f00 */
[----:B------:R-:W-:-:S07]  /*5490*/  MOV R170, R233 ;  /* 0x000000e900aa7202 */ /* 0x000fce0000000f00 */
[----:B------:R-:W-:Y:S05]  /*54a0*/  WARPSYNC.COLLECTIVE R179, `(.L_x_10415) ;  /* 0x00000000b3087348 */ /* 0x000fea0003c00000 */
[----:B------:R0:W1:Y:S02]  /*54b0*/  SHFL.DOWN P6, R233, R234, R235, R238 ;  /* 0x080000ebeae97389 */ /* 0x00006400000c00ee */
[----:B01----:R-:W-:Y:S01]  /*54c0*/  ENDCOLLECTIVE ;  /* 0x000000000000791b */ /* 0x003fe20003800000 */
.L_x_10415:
[----:B------:R-:W-:Y:S01]  /*54d0*/  FADD.FTZ R170, R170, R237 ;  /* 0x000000edaaaa7221 */ /* 0x000fe20000010000 */
[----:B------:R-:W-:-:S04]  /*54e0*/  HFMA2.MMA R235, -RZ, RZ, 0, 4.76837158203125e-07 ;  /* 0x00000008ffeb7435 */ /* 0x000fc800000001ff */
[----:B------:R-:W-:Y:S02]  /*54f0*/  MOV R234, R170 ;  /* 0x000000aa00ea7202 */ /* 0x000fe40000000f00 */
[----:B------:R-:W-:-:S07]  /*5500*/  MOV R171, R233 ;  /* 0x000000e900ab7202 */ /* 0x000fce0000000f00 */
[----:B------:R-:W-:Y:S05]  /*5510*/  WARPSYNC.COLLECTIVE R179, `(.L_x_10416) ;  /* 0x00000000b3087348 */ /* 0x000fea0003c00000 */
[----:B------:R0:W1:Y:S02]  /*5520*/  SHFL.DOWN P6, R233, R234, R235, R238 ;  /* 0x080000ebeae97389 */ /* 0x00006400000c00ee */
[----:B01----:R-:W-:Y:S01]  /*5530*/  ENDCOLLECTIVE ;  /* 0x000000000000791b */ /* 0x003fe20003800000 */
.L_x_10416:
[----:B------:R-:W-:-:S05]  /*5540*/  FADD.FTZ R171, R171, R236 ;  /* 0x000000ecabab7221 */ /* 0x000fca0000010000 */
[----:B------:R-:W-:Y:S02]  /*5550*/  MOV R234, R171 ;  /* 0x000000ab00ea7202 */ /* 0x000fe40000000f00 */
[----:B------:R-:W-:-:S07]  /*5560*/  MOV R173, R233 ;  /* 0x000000e900ad7202 */ /* 0x000fce0000000f00 */
[----:B------:R-:W-:Y:S05]  /*5570*/  WARPSYNC.COLLECTIVE R179, `(.L_x_10417) ;  /* 0x00000000b3087348 */ /* 0x000fea0003c00000 */
[----:B------:R0:W1:Y:S02]  /*5580*/  SHFL.DOWN P6, R233, R234, R235, R238 ;  /* 0x080000ebeae97389 */ /* 0x00006400000c00ee */
[----:B01----:R-:W-:Y:S01]  /*5590*/  ENDCOLLECTIVE ;  /* 0x000000000000791b */ /* 0x003fe20003800000 */
.L_x_10417:
[----:B------:R-:W-:Y:S01]  /*55a0*/  FADD.FTZ R173, R170, R173 ;  /* 0x000000adaaad7221 */ /* 0x000fe20000010000 */
[----:B------:R-:W-:-:S04]  /*55b0*/  HFMA2.MMA R235, -RZ, RZ, 0, 2.384185791015625e-07 ;  /* 0x00000004ffeb7435 */ /* 0x000fc800000001ff */
[----:B------:R-:W-:Y:S02]  /*55c0*/  MOV R234, R173 ;  /* 0x000000ad00ea7202 */ /* 0x000fe40000000f00 */
[----:B------:R-:W-:-:S07]  /*55d0*/  MOV R172, R233 ;  /* 0x000000e900ac7202 */ /* 0x000fce0000000f00 */
[----:B------:R-:W-:Y:S05]  /*55e0*/  WARPSYNC.COLLECTIVE R179, `(.L_x_10418) ;  /* 0x00000000b3087348 */ /* 0x000fea0003c00000 */
[----:B------:R0:W1:Y:S02]  /*55f0*/  SHFL.DOWN P6, R233, R234, R235, R238 ;  /* 0x080000ebeae97389 */ /* 0x00006400000c00ee */
[----:B01----:R-:W-:Y:S01]  /*5600*/  ENDCOLLECTIVE ;  /* 0x000000000000791b */ /* 0x003fe20003800000 */
.L_x_10418:
[----:B------:R-:W-:-:S05]  /*5610*/  FADD.FTZ R172, R171, R172 ;  /* 0x000000acabac7221 */ /* 0x000fca0000010000 */
[----:B------:R-:W-:Y:S02]  /*5620*/  MOV R234, R172 ;  /* 0x000000ac00ea7202 */ /* 0x000fe40000000f00 */
[----:B------:R-:W-:-:S07]  /*5630*/  MOV R174, R233 ;  /* 0x000000e900ae7202 */ /* 0x000fce0000000f00 */
[----:B------:R-:W-:Y:S05]  /*5640*/  WARPSYNC.COLLECTIVE R179, `(.L_x_10419) ;  /* 0x00000000b3087348 */ /* 0x000fea0003c00000 */
[----:B------:R0:W1:Y:S02]  /*5650*/  SHFL.DOWN P6, R233, R234, R235, R238 ;  /* 0x080000ebeae97389 */ /* 0x00006400000c00ee */
[----:B01----:R-:W-:Y:S01]  /*5660*/  ENDCOLLECTIVE ;  /* 0x000000000000791b */ /* 0x003fe20003800000 */
.L_x_10419:
[----:B------:R-:W-:Y:S01]  /*5670*/  FADD.FTZ R174, R173, R174 ;  /* 0x000000aeadae7221 */ /* 0x000fe20000010000 */
[----:B------:R-:W-:-:S04]  /*5680*/  HFMA2.MMA R235, -RZ, RZ, 0, 1.1920928955078125e-07 ;  /* 0x00000002ffeb7435 */ /* 0x000fc800000001ff */
[----:B------:R-:W-:Y:S02]  /*5690*/  MOV R234, R174 ;  /* 0x000000ae00ea7202 */ /* 0x000fe40000000f00 */
[----:B------:R-:W-:-:S07]  /*56a0*/  MOV R175, R233 ;  /* 0x000000e900af7202 */ /* 0x000fce0000000f00 */
[----:B------:R-:W-:Y:S05]  /*56b0*/  WARPSYNC.COLLECTIVE R179, `(.L_x_10420) ;  /* 0x00000000b3087348 */ /* 0x000fea0003c00000 */
[----:B------:R0:W1:Y:S02]  /*56c0*/  SHFL.DOWN P6, R233, R234, R235, R238 ;  /* 0x080000ebeae97389 */ /* 0x00006400000c00ee */
[----:B01----:R-:W-:Y:S01]  /*56d0*/  ENDCOLLECTIVE ;  /* 0x000000000000791b */ /* 0x003fe20003800000 */
.L_x_10420:
[----:B------:R-:W-:-:S05]  /*56e0*/  FADD.FTZ R175, R172, R175 ;  /* 0x000000afacaf7221 */ /* 0x000fca0000010000 */
[----:B------:R-:W-:Y:S02]  /*56f0*/  MOV R234, R175 ;  /* 0x000000af00ea7202 */ /* 0x000fe40000000f00 */
[----:B------:R-:W-:-:S07]  /*5700*/  MOV R177, R233 ;  /* 0x000000e900b17202 */ /* 0x000fce0000000f00 */
[----:B------:R-:W-:Y:S05]  /*5710*/  WARPSYNC.COLLECTIVE R179, `(.L_x_10421) ;  /* 0x00000000b3087348 */ /* 0x000fea0003c00000 */
[----:B------:R0:W1:Y:S02]  /*5720*/  SHFL.DOWN P6, R233, R234, R235, R238 ;  /* 0x080000ebeae97389 */ /* 0x00006400000c00ee */
[----:B01----:R-:W-:Y:S01]  /*5730*/  ENDCOLLECTIVE ;  /* 0x000000000000791b */ /* 0x003fe20003800000 */
.L_x_10421:
[----:B------:R-:W-:Y:S01]  /*5740*/  FADD.FTZ R177, R174, R177 ;  /* 0x000000b1aeb17221 */ /* 0x000fe20000010000 */
[----:B------:R-:W-:-:S04]  /*5750*/  HFMA2.MMA R235, -RZ, RZ, 0, 5.9604644775390625e-08 ;  /* 0x00000001ffeb7435 */ /* 0x000fc800000001ff */
[----:B------:R-:W-:Y:S02]  /*5760*/  MOV R234, R177 ;  /* 0x000000b100ea7202 */ /* 0x000fe40000000f00 */
[----:B------:R-:W-:-:S07]  /*5770*/  MOV R176, R233 ;  /* 0x000000e900b07202 */ /* 0x000fce0000000f00 */
[----:B------:R-:W-:Y:S05]  /*5780*/  WARPSYNC.COLLECTIVE R179, `(.L_x_10422) ;  /* 0x00000000b3087348 */ /* 0x000fea0003c00000 */
[----:B------:R0:W1:Y:S02]  /*5790*/  SHFL.DOWN P6, R233, R234, R235, R238 ;  /* 0x080000ebeae97389 */ /* 0x00006400000c00ee */
[----:B01----:R-:W-:Y:S01]  /*57a0*/  ENDCOLLECTIVE ;  /* 0x000000000000791b */ /* 0x003fe20003800000 */
.L_x_10422:
[----:B------:R-:W-:-:S05]  /*57b0*/  FADD.FTZ R170, R175, R176 ;  /* 0x000000b0afaa7221 */ /* 0x000fca0000010000 */
[----:B------:R-:W-:Y:S02]  /*57c0*/  MOV R234, R170 ;  /* 0x000000aa00ea7202 */ /* 0x000fe40000000f00 */
[----:B------:R-:W-:-:S07]  /*57d0*/  MOV R176, R233 ;  /* 0x000000e900b07202 */ /* 0x000fce0000000f00 */
[----:B------:R-:W-:Y:S05]  /*57e0*/  WARPSYNC.COLLECTIVE R179, `(.L_x_10423) ;  /* 0x00000000b3087348 */ /* 0x000fea0003c00000 */
[----:B------:R0:W1:Y:S02]  /*57f0*/  SHFL.DOWN P6, R233, R234, R235, R238 ;  /* 0x080000ebeae97389 */ /* 0x00006400000c00ee */
[----:B01----:R-:W-:Y:S01]  /*5800*/  ENDCOLLECTIVE ;  /* 0x000000000000791b */ /* 0x003fe20003800000 */
.L_x_10423:
[----:B------:R-:W-:Y:S01]  /*5810*/  MOV R171, R233 ;  /* 0x000000e900ab7202 */ /* 0x000fe20000000f00 */
[----:B------:R-:W-:Y:S06]  /*5820*/  BRA `(.L_x_10424) ;  /* 0xffffffc8005c7947 */ /* 0x000fec000383ffff */
.L_x_10425:
        /* <DEDUP_REMOVED lines=13> */
.L_x_14011:


//--------------------- .text._ZN10layer_norm22ln_bwd_finalize_kernelINS_22Kernel_traits_finalizeILj4096Ef6__halffS2_fjLb0ELj1024ELj4ENS_18Kernel_traits_baseILj4096EfS2_fS2_fjLj1024EEEEELb0ELb1EEEvNS_9BwdParamsE --------------------------
	.section	.text._ZN10layer_norm22ln_bwd_finalize_kernelINS_22Kernel_traits_finalizeILj4096Ef6__halffS2_fjLb0ELj1024ELj4ENS_18Kernel_traits_baseILj4096EfS2_fS2_fjLj1024EEEEELb0ELb1EEEvNS_9BwdParamsE,"ax",@progbits
	.align	128
        .global         _ZN10layer_norm22ln_bwd_finalize_kernelINS_22Kernel_traits_finalizeILj4096Ef6__halffS2_fjLb0ELj1024ELj4ENS_18Kernel_traits_baseILj4096EfS2_fS2_fjLj1024EEEEELb0ELb1EEEvNS_9BwdParamsE
        .type           _ZN10layer_norm22ln_bwd_finalize_kernelINS_22Kernel_traits_finalizeILj4096Ef6__halffS2_fjLb0ELj1024ELj4ENS_18Kernel_traits_baseILj4096EfS2_fS2_fjLj1024EEEEELb0ELb1EEEvNS_9BwdParamsE,@function
        .size           _ZN10layer_norm22ln_bwd_finalize_kernelINS_22Kernel_traits_finalizeILj4096Ef6__halffS2_fjLb0ELj1024ELj4ENS_18Kernel_traits_baseILj4096EfS2_fS2_fjLj1024EEEEELb0ELb1EEEvNS_9BwdParamsE,(.L_x_14012 - _ZN10layer_norm22ln_bwd_finalize_kernelINS_22Kernel_traits_finalizeILj4096Ef6__halffS2_fjLb0ELj1024ELj4ENS_18Kernel_traits_baseILj4096EfS2_fS2_fjLj1024EEEEELb0ELb1EEEvNS_9BwdParamsE)
        .other          _ZN10layer_norm22ln_bwd_finalize_kernelINS_22Kernel_traits_finalizeILj4096Ef6__halffS2_fjLb0ELj1024ELj4ENS_18Kernel_traits_baseILj4096EfS2_fS2_fjLj1024EEEEELb0ELb1EEEvNS_9BwdParamsE,@"STO_CUDA_ENTRY STV_DEFAULT"
_ZN10layer_norm22ln_bwd_finalize_kernelINS_22Kernel_traits_finalizeILj4096Ef6__halffS2_fjLb0ELj1024ELj4ENS_18Kernel_traits_baseILj4096EfS2_fS2_fjLj1024EEEEELb0ELb1EEEvNS_9BwdParamsE:
.text._ZN10layer_norm22ln_bwd_finalize_kernelINS_22Kernel_traits_finalizeILj4096Ef6__halffS2_fjLb0ELj1024ELj4ENS_18Kernel_traits_baseILj4096EfS2_fS2_fjLj1024EEEEELb0ELb1EEEvNS_9BwdParamsE:
        /* <DEDUP_REMOVED lines=26> */
.L_x_10435:
        /* <DEDUP_REMOVED lines=31> */
.L_x_10430:
        /* <DEDUP_REMOVED lines=34> */
.L_x_10429:
[----:B------:R-:W-:Y:S05]  /*05b0*/  BSYNC B1 ;  /* 0x0000000000017941 */ /* 0x000fea0003800000 */
.L_x_10428:
        /* <DEDUP_REMOVED lines=25> */
.L_x_10432:
[----:B------:R-:W-:Y:S05]  /*0750*/  BSYNC B1 ;  /* 0x0000000000017941 */ /* 0x000fea0003800000 */
.L_x_10431:
        /* <DEDUP_REMOVED lines=12> */
.L_x_10427:
[----:B------:R-:W-:Y:S05]  /*0820*/  BSYNC B0 ;  /* 0x0000000000007941 */ /* 0x000fea0003800000 */
.L_x_10426:
        /* <DEDUP_REMOVED lines=29> */
.L_x_10446:
[----:B------:R-:W-:Y:S01]  /*0a00*/  @!P1 SHF.R.U32.HI R12, RZ, 0x3, R0 ;  /* 0x00000003ff0c9819 */ /* 0x000fe20000011600 */
[----:B----4-:R-:W-:Y:S01]  /*0a10*/  FADD.FTZ R14, R9, R14 ;  /* 0x0000000e090e7221 */ /* 0x010fe20000010000 */
[----:B---3--:R-:W-:Y:S02]  /*0a20*/  FADD.FTZ R11, R10, R11 ;  /* 0x0000000b0a0b7221 */ /* 0x008fe40000010000 */
[----:B------:R-:W-:-:S05]  /*0a30*/  @!P1 LOP3.LUT R12, R12, 0x1ffffffc, RZ, 0xc0, !PT ;  /* 0x1ffffffc0c0c9812 */ /* 0x000fca00078ec0ff */
[----:B------:R3:W-:Y:S04]  /*0a40*/  @!P1 STS [R12+UR4+0x2000], R14 ;  /* 0x0020000e0c009988 */ /* 0x0007e80008000804 */
[----:B------:R3:W-:Y:S02]  /*0a50*/  @!P1 STS [R12+UR4+0x2080], R11 ;  /* 0x0020800b0c009988 */ /* 0x0007e40008000804 */
.L_x_10433:
        /* <DEDUP_REMOVED lines=15> */
.L_x_10434:
[----:B------:R-:W-:Y:S01]  /*0b50*/  HFMA2.MMA R19, -RZ, RZ, 0, 5.9604644775390625e-08 ;  /* 0x00000001ff137435 */ /* 0x000fe200000001ff */
[----:B0--3--:R-:W-:Y:S01]  /*0b60*/  MOV R20, R10 ;  /* 0x0000000a00147202 */ /* 0x009fe20000000f00 */
[----:B------:R-:W-:Y:S01]  /*0b70*/  IMAD.MOV.U32 R22, RZ, RZ, 0x1f ;  /* 0x0000001fff167424 */ /* 0x000fe200078e00ff */
[----:B------:R-:W-:-:S08]  /*0b80*/  MOV R17, 0xffffffff ;  /* 0xffffffff00117802 */ /* 0x000fd00000000f00 */
[----:B-12---:R-:W-:Y:S05]  /*0b90*/  WARPSYNC.COLLECTIVE R17, `(.L_x_10436) ;  /* 0x0000000011087348 */ /* 0x006fea0003c00000 */
[----:B------:R0:W3:Y:S02]  /*0ba0*/  SHFL.BFLY P2, R18, R20, R19, R22 ;  /* 0x0c00001314127389 */ /* 0x0000e40000040016 */
[----:B0123--:R-:W-:Y:S01]  /*0bb0*/  ENDCOLLECTIVE ;  /* 0x000000000000791b */ /* 0x00ffe20003800000 */
.L_x_10436:
[----:B------:R-:W-:Y:S01]  /*0bc0*/  HFMA2.MMA R19, -RZ, RZ, 0, 1.1920928955078125e-07 ;  /* 0x00000002ff137435 */ /* 0x000fe200000001ff */
[----:B------:R-:W-:-:S05]  /*0bd0*/  MOV R11, R18 ;  /* 0x00000012000b7202 */ /* 0x000fca0000000f00 */
[----:B------:R-:W-:-:S05]  /*0be0*/  FADD.FTZ R11, R10, R11 ;  /* 0x0000000b0a0b7221 */ /* 0x000fca0000010000 */
[----:B------:R-:W-:-:S07]  /*0bf0*/  MOV R20, R11 ;  /* 0x0000000b00147202 */ /* 0x000fce0000000f00 */
[----:B------:R-:W-:Y:S05]  /*0c00*/  WARPSYNC.COLLECTIVE R17, `(.L_x_10437) ;  /* 0x0000000011087348 */ /* 0x000fea0003c00000 */
[----:B------:R0:W1:Y:S02]  /*0c10*/  SHFL.BFLY P2, R18, R20, R19, R22 ;  /* 0x0c00001314127389 */ /* 0x0000640000040016 */
[----:B01----:R-:W-:Y:S01]  /*0c20*/  ENDCOLLECTIVE ;  /* 0x000000000000791b */ /* 0x003fe20003800000 */
.L_x_10437:
[----:B------:R-:W-:Y:S01]  /*0c30*/  HFMA2.MMA R19, -RZ, RZ, 0, 2.384185791015625e-07 ;  /* 0x00000004ff137435 */ /* 0x000fe200000001ff */
[----:B------:R-:W-:-:S04]  /*0c40*/  IMAD.MOV.U32 R12, RZ, RZ, R18 ;  /* 0x000000ffff0c7224 */ /* 0x000fc800078e0012 */
[----:B------:R-:W-:-:S05]  /*0c50*/  FADD.FTZ R12, R11, R12 ;  /* 0x0000000c0b0c7221 */ /* 0x000fca0000010000 */
[----:B------:R-:W-:-:S07]  /*0c60*/  MOV R20, R12 ;  /* 0x0000000c00147202 */ /* 0x000fce0000000f00 */
[----:B------:R-:W-:Y:S05]  /*0c70*/  WARPSYNC.COLLECTIVE R17, `(.L_x_10438) ;  /* 0x0000000011087348 */ /* 0x000fea0003c00000 */
[----:B------:R0:W1:Y:S02]  /*0c80*/  SHFL.BFLY P2, R18, R20, R19, R22 ;  /* 0x0c00001314127389 */ /* 0x0000640000040016 */
[----:B01----:R-:W-:Y:S01]  /*0c90*/  ENDCOLLECTIVE ;  /* 0x000000000000791b */ /* 0x003fe20003800000 */
.L_x_10438:
[----:B------:R-:W-:Y:S01]  /*0ca0*/  IMAD.MOV.U32 R19, RZ, RZ, 0x8 ;  /* 0x00000008ff137424 */ /* 0x000fe200078e00ff */
[----:B------:R-:W-:-:S05]  /*0cb0*/  MOV R13, R18 ;  /* 0x00000012000d7202 */ /* 0x000fca0000000f00 */
[----:B------:R-:W-:-:S05]  /*0cc0*/  FADD.FTZ R13, R12, R13 ;  /* 0x0000000d0c0d7221 */ /* 0x000fca0000010000 */
[----:B------:R-:W-:-:S07]  /*0cd0*/  MOV R20, R13 ;  /* 0x0000000d00147202 */ /* 0x000fce0000000f00 */
[----:B------:R-:W-:Y:S05]  /*0ce0*/  WARPSYNC.COLLECTIVE R17, `(.L_x_10439) ;  /* 0x0000000011087348 */ /* 0x000fea0003c00000 */
[----:B------:R0:W1:Y:S02]  /*0cf0*/  SHFL.BFLY P2, R18, R20, R19, R22 ;  /* 0x0c00001314127389 */ /* 0x0000640000040016 */
[----:B01----:R-:W-:Y:S01]  /*0d00*/  ENDCOLLECTIVE ;  /* 0x000000000000791b */ /* 0x003fe20003800000 */
.L_x_10439:
[----:B------:R-:W-:Y:S01]  /*0d10*/  HFMA2.MMA R19, -RZ, RZ, 0, 9.5367431640625e-07 ;  /* 0x00000010ff137435 */ /* 0x000fe200000001ff */
[----:B------:R-:W-:-:S05]  /*0d20*/  MOV R10, R18 ;  /* 0x00000012000a7202 */ /* 0x000fca0000000f00 */
[----:B------:R-:W-:-:S05]  /*0d30*/  FADD.FTZ R10, R13, R10 ;  /* 0x0000000a0d0a7221 */ /* 0x000fca0000010000 */
[----:B------:R-:W-:-:S07]  /*0d40*/  MOV R20, R10 ;  /* 0x0000000a00147202 */ /* 0x000fce0000000f00 */
[----:B------:R-:W-:Y:S05]  /*0d50*/  WARPSYNC.COLLECTIVE R17, `(.L_x_10440) ;  /* 0x0000000011087348 */ /* 0x000fea0003c00000 */
[----:B------:R0:W1:Y:S02]  /*0d60*/  SHFL.BFLY P2, R18, R20, R19, R22 ;  /* 0x0c00001314127389 */ /* 0x0000640000040016 */
[----:B01----:R-:W-:Y:S01]  /*0d70*/  ENDCOLLECTIVE ;  /* 0x000000000000791b */ /* 0x003fe20003800000 */
.L_x_10440:
[----:B------:R-:W-:Y:S01]  /*0d80*/  HFMA2.MMA R19, -RZ, RZ, 0, 5.9604644775390625e-08 ;  /* 0x00000001ff137435 */ /* 0x000fe200000001ff */
[----:B------:R-:W-:Y:S01]  /*0d90*/  IMAD.MOV.U32 R20, RZ, RZ, R9 ;  /* 0x000000ffff147224 */ /* 0x000fe200078e0009 */
[----:B------:R-:W-:-:S09]  /*0da0*/  MOV R11, R18 ;  /* 0x00000012000b7202 */ /* 0x000fd20000000f00 */
[----:B------:R-:W-:Y:S05]  /*0db0*/  WARPSYNC.COLLECTIVE R17, `(.L_x_10441) ;  /* 0x0000000011087348 */ /* 0x000fea0003c00000 */
[----:B------:R0:W1:Y:S02]  /*0dc0*/  SHFL.BFLY P2, R18, R20, R19, R22 ;  /* 0x0c00001314127389 */ /* 0x0000640000040016 */
[----:B01----:R-:W-:Y:S01]  /*0dd0*/  ENDCOLLECTIVE ;  /* 0x000000000000791b */ /* 0x003fe20003800000 */
.L_x_10441:
[----:B------:R-:W-:Y:S01]  /*0de0*/  HFMA2.MMA R19, -RZ, RZ, 0, 1.1920928955078125e-07 ;  /* 0x00000002ff137435 */ /* 0x000fe200000001ff */
[----:B------:R-:W-:-:S05]  /*0df0*/  MOV R12, R18 ;  /* 0x00000012000c7202 */ /* 0x000fca0000000f00 */
[----:B------:R-:W-:-:S05]  /*0e00*/  FADD.FTZ R14, R9, R12 ;  /* 0x0000000c090e7221 */ /* 0x000fca0000010000 */
[----:B------:R-:W-:-:S07]  /*0e10*/  MOV R20, R14 ;  /* 0x0000000e00147202 */ /* 0x000fce0000000f00 */
[----:B------:R-:W-:Y:S05]  /*0e20*/  WARPSYNC.COLLECTIVE R17, `(.L_x_10442) ;  /* 0x0000000011087348 */ /* 0x000fea0003c00000 */
[----:B------:R0:W1:Y:S02]  /*0e30*/  SHFL.BFLY P2, R18, R20, R19, R22 ;  /* 0x0c00001314127389 */ /* 0x0000640000040016 */
[----:B01----:R-:W-:Y:S01]  /*0e40*/  ENDCOLLECTIVE ;  /* 0x000000000000791b */ /* 0x003fe20003800000 */
.L_x_10442:
[----:B------:R-:W-:Y:S01]  /*0e50*/  HFMA2.MMA R19, -RZ, RZ, 0, 2.384185791015625e-07 ;  /* 0x00000004ff137435 */ /* 0x000fe200000001ff */
[----:B------:R-:W-:-:S04]  /*0e60*/  IMAD.MOV.U32 R13, RZ, RZ, R18 ;  /* 0x000000ffff0d7224 */ /* 0x000fc800078e0012 */
[----:B------:R-:W-:-:S05]  /*0e70*/  FADD.FTZ R15, R14, R13 ;  /* 0x0000000d0e0f7221 */ /* 0x000fca0000010000 */
[----:B------:R-:W-:-:S07]  /*0e80*/  MOV R20, R15 ;  /* 0x0000000f00147202 */ /* 0x000fce0000000f00 */
[----:B------:R-:W-:Y:S05]  /*0e90*/  WARPSYNC.COLLECTIVE R17, `(.L_x_10443) ;  /* 0x0000000011087348 */ /* 0x000fea0003c00000 */
[----:B------:R0:W1:Y:S02]  /*0ea0*/  SHFL.BFLY P2, R18, R20, R19, R22 ;  /* 0x0c00001314127389 */ /* 0x0000640000040016 */
[----:B01----:R-:W-:Y:S01]  /*0eb0*/  ENDCOLLECTIVE ;  /* 0x000000000000791b */ /* 0x003fe20003800000 */
.L_x_10443:
[----:B------:R-:W-:Y:S01]  /*0ec0*/  IMAD.MOV.U32 R19, RZ, RZ, 0x8 ;  /* 0x00000008ff137424 */ /* 0x000fe200078e00ff */
[----:B------:R-:W-:-:S05]  /*0ed0*/  MOV R16, R18 ;  /* 0x0000001200107202 */ /* 0x000fca0000000f00 */
[----:B------:R-:W-:-:S05]  /*0ee0*/  FADD.FTZ R16, R15, R16 ;  /* 0x000000100f107221 */ /* 0x000fca0000010000 */
[----:B------:R-:W-:-:S07]  /*0ef0*/  MOV R20, R16 ;  /* 0x0000001000147202 */ /* 0x000fce0000000f00 */
[----:B------:R-:W-:Y:S05]  /*0f00*/  WARPSYNC.COLLECTIVE R17, `(.L_x_10444) ;  /* 0x0000000011087348 */ /* 0x000fea0003c00000 */
[----:B------:R0:W1:Y:S02]  /*0f10*/  SHFL.BFLY P2, R18, R20, R19, R22 ;  /* 0x0c00001314127389 */ /* 0x0000640000040016 */
[----:B01----:R-:W-:Y:S01]  /*0f20*/  ENDCOLLECTIVE ;  /* 0x000000000000791b */ /* 0x003fe20003800000 */
.L_x_10444:
[----:B------:R-:W-:Y:S01]  /*0f30*/  HFMA2.MMA R19, -RZ, RZ, 0, 9.5367431640625e-07 ;  /* 0x00000010ff137435 */ /* 0x000fe200000001ff */
[----:B------:R-:W-:-:S05]  /*0f40*/  MOV R9, R18 ;  /* 0x0000001200097202 */ /* 0x000fca0000000f00 */
[----:B------:R-:W-:-:S05]  /*0f50*/  FADD.FTZ R9, R16, R9 ;  /* 0x0000000910097221 */ /* 0x000fca0000010000 */
[----:B------:R-:W-:-:S07]  /*0f60*/  MOV R20, R9 ;  /* 0x0000000900147202 */ /* 0x000fce0000000f00 */
[----:B------:R-:W-:Y:S05]  /*0f70*/  WARPSYNC.COLLECTIVE R17, `(.L_x_10445) ;  /* 0x0000000011087348 */ /* 0x000fea0003c00000 */
[----:B------:R0:W1:Y:S02]  /*0f80*/  SHFL.BFLY P2, R18, R20, R19, R22 ;  /* 0x0c00001314127389 */ /* 0x0000640000040016 */
[----:B01----:R-:W-:Y:S01]  /*0f90*/  ENDCOLLECTIVE ;  /* 0x000000000000791b */ /* 0x003fe20003800000 */
.L_x_10445:
[----:B------:R-:W-:Y:S01]  /*0fa0*/  MOV R14, R18 ;  /* 0x00000012000e7202 */ /* 0x000fe20000000f00 */
[----:B------:R-:W-:Y:S06]  /*0fb0*/  BRA `(.L_x_10446) ;  /* 0xfffffff800907947 */ /* 0x000fec000383ffff */
.L_x_10447:
        /* <DEDUP_REMOVED lines=12> */
.L_x_14012:


//--------------------- .text._ZN10layer_norm13ln_bwd_kernelINS_13Kernel_traitsIf6__halffS2_fjLj4096ELj1ELj1ELj4ELj16ENS_18Kernel_traits_baseILj4096EfS2_fS2_fjLj128EEEEELb1ELb0ELb1ELb1EEEvNS_9BwdParamsE --------------------------
	.section	.text._ZN10layer_norm13ln_bwd_kernelINS_13Kernel_traitsIf6__halffS2_fjLj4096ELj1ELj1ELj4ELj16ENS_18Kernel_traits_baseILj4096EfS2_fS2_fjLj128EEEEELb1ELb0ELb1ELb1EEEvNS_9BwdParamsE,"ax",@progbits
	.align	128
        .global         _ZN10layer_norm13ln_bwd_kernelINS_13Kernel_traitsIf6__halffS2_fjLj4096ELj1ELj1ELj4ELj16ENS_18Kernel_traits_baseILj4096EfS2_fS2_fjLj128EEEEELb1ELb0ELb1ELb1EEEvNS_9BwdParamsE
        .type           _ZN10layer_norm13ln_bwd_kernelINS_13Kernel_traitsIf6__halffS2_fjLj4096ELj1ELj1ELj4ELj16ENS_18Kernel_traits_baseILj4096EfS2_fS2_fjLj128EEEEELb1ELb0ELb1ELb1EEEvNS_9BwdParamsE,@function
        .size           _ZN10layer_norm13ln_bwd_kernelINS_13Kernel_traitsIf6__halffS2_fjLj4096ELj1ELj1ELj4ELj16ENS_18Kernel_traits_baseILj4096EfS2_fS2_fjLj128EEEEELb1ELb0ELb1ELb1EEEvNS_9BwdParamsE,(.L_x_14013 - _ZN10layer_norm13ln_bwd_kernelINS_13Kernel_traitsIf6__halffS2_fjLj4096ELj1ELj1ELj4ELj16ENS_18Kernel_traits_baseILj4096EfS2_fS2_fjLj128EEEEELb1ELb0ELb1ELb1EEEvNS_9BwdParamsE)
        .other          _ZN10layer_norm13ln_bwd_kernelINS_13Kernel_traitsIf6__halffS2_fjLj4096ELj1ELj1ELj4ELj16ENS_18Kernel_traits_baseILj4096EfS2_fS2_fjLj128EEEEELb1ELb0ELb1ELb1EEEvNS_9BwdParamsE,@"STO_CUDA_ENTRY STV_DEFAULT"
_ZN10layer_norm13ln_bwd_kernelINS_13Kernel_traitsIf6__halffS2_fjLj4096ELj1ELj1ELj4ELj16ENS_18Kernel_traits_baseILj4096EfS2_fS2_fjLj128EEEEELb1ELb0ELb1ELb1EEEvNS_9BwdParamsE:
.text._ZN10layer_norm13ln_bwd_kernelINS_13Kernel_traitsIf6__halffS2_fjLj4096ELj1ELj1ELj4ELj16ENS_18Kernel_traits_baseILj4096EfS2_fS2_fjLj128EEEEELb1ELb0ELb1ELb1EEEvNS_9BwdParamsE:
        /* <DEDUP_REMOVED lines=45> */
.L_x_10448:
        /* <DEDUP_REMOVED lines=47> */
.L_x_10518:
        /* <DEDUP_REMOVED lines=21> */
[C---:B------:R-:W-:Y:S02]  /*0710*/  IADD3 R227, R233.reuse, 0x80, RZ ;  /* 0x00000080e9e37810 */ /* 0x040fe40007ffe0ff */
[C---:B------:R-:W-:Y:S02]  /*0720*/  IADD3 R225, R233.reuse, 0x100, RZ ;  /* 0x00000100e9e17810 */ /* 0x040fe40007ffe0ff */
        /* <DEDUP_REMOVED lines=35> */
[----:B------:R-:W5:Y:S04]  /*0960*/  LDG.E.64 R242, desc[UR4][R242.64] ;  /* 0x00000004f2f27981 */ /* 0x000f68000c1e1b00 */
[----:B------:R-:W5:Y:S04]  /*0970*/  LDG.E.64 R240, desc[UR4][R240.64] ;  /* 0x00000004f0f07981 */ /* 0x000f68000c1e1b00 */
[----:B------:R-:W5:Y:S04]  /*0980*/  LDG.E.64 R236, desc[UR4][R236.64] ;  /* 0x00000004ecec7981 */ /* 0x000f68000c1e1b00 */
[----:B------:R-:W5:Y:S01]  /*0990*/  LDG.E.64 R230, desc[UR4][R230.64] ;  /* 0x00000004e6e67981 */ /* 0x000f62000c1e1b00 */
[----:B------:R-:W-:Y:S01]  /*09a0*/  CS2R R172, SRZ ;  /* 0x0000000000ac7805 */ /* 0x000fe2000001ff00 */
[----:B--2---:R-:W-:Y:S06]  /*09b0*/  BRA `(.L_x_10452) ;  /* 0x0000001400007947 */ /* 0x004fec0003800000 */
.L_x_10451:
[----:B------:R-:W0:Y:S01]  /*09c0*/  LDC.64 R176, c[0x0][0x238] ;  /* 0x00008e00ffb07b82 */ /* 0x000e220000000a00 */
[----:B------:R-:W-:Y:S01]  /*09d0*/  IADD3 R3, R219, -0x1, RZ ;  /* 0xffffffffdb037810 */ /* 0x000fe20007ffe0ff */
[----:B------:R1:W2:Y:S04]  /*09e0*/  LDG.E R238, desc[UR4][R172.64] ;  /* 0x00000004acee7981 */ /* 0x0002a8000c1e1900 */
[----:B------:R-:W-:Y:S02]  /*09f0*/  IMAD R3, R3, R224, RZ ;  /* 0x000000e003037224 */ /* 0x000fe400078e02ff */
[----:B------:R-:W3:Y:S03]  /*0a00*/  LDC.64 R184, c[0x0][0x2b8] ;  /* 0x0000ae00ffb87b82 */ /* 0x000ee60000000a00 */
[----:B------:R-:W-:-:S04]  /*0a10*/  SHF.R.S32.HI R0, RZ, 0x1f, R3 ;  /* 0x0000001fff007819 */ /* 0x000fc80000011403 */
[----:B------:R-:W-:-:S04]  /*0a20*/  LEA.HI R0, R0, R3, RZ, 0x3 ;  /* 0x0000000300007211 */ /* 0x000fc800078f18ff */
[----:B------:R-:W-:Y:S01]  /*0a30*/  LEA.HI.SX32 R181, R0, R229, 0x1d ;  /* 0x000000e500b57211 */ /* 0x000fe200078feaff */
[----:B0-----:R-:W-:-:S03]  /*0a40*/  IMAD.WIDE.U32 R2, R233, 0x20, R176 ;  /* 0x00000020e9027825 */ /* 0x001fc600078e00b0 */
[C---:B------:R-:W-:Y:S02]  /*0a50*/  IADD3 R13, R181.reuse, 0x80, RZ ;  /* 0x00000080b50d7810 */ /* 0x040fe40007ffe0ff */
[----:B-1----:R-:W-:Y:S01]  /*0a60*/  IADD3 R173, R181, 0x100, RZ ;  /* 0x00000100b5ad7810 */ /* 0x002fe20007ffe0ff */
[----:B------:R-:W-:Y:S01]  /*0a70*/  IMAD.WIDE.U32 R196, R227, 0x20, R176 ;  /* 0x00000020e3c47825 */ /* 0x000fe200078e00b0 */
[----:B------:R-:W4:Y:S03]  /*0a80*/  LDG.E.128 R192, desc[UR4][R2.64] ;  /* 0x0000000402c07981 */ /* 0x000f26000c1e1d00 */
[C-C-:B---3--:R-:W-:Y:S01]  /*0a90*/  IMAD.WIDE.U32 R24, R181.reuse, 0x10, R184.reuse ;  /* 0x00000010b5187825 */ /* 0x148fe200078e00b8 */
[----:B------:R0:W3:Y:S01]  /*0aa0*/  LDG.E.128 R4, desc[UR4][R2.64+0x10] ;  /* 0x0000100402047981 */ /* 0x0000e2000c1e1d00 */
[----:B------:R-:W-:Y:S02]  /*0ab0*/  IADD3 R181, R181, 0x180, RZ ;  /* 0x00000180b5b57810 */ /* 0x000fe40007ffe0ff */
[----:B------:R-:W-:Y:S01]  /*0ac0*/  IMAD.WIDE.U32 R12, R13, 0x10, R184 ;  /* 0x000000100d0c7825 */ /* 0x000fe200078e00b8 */
[----:B------:R-:W3:Y:S04]  /*0ad0*/  LDG.E.128 R8, desc[UR4][R196.64] ;  /* 0x00000004c4087981 */ /* 0x000ee8000c1e1d00 */
[----:B------:R-:W3:Y:S01]  /*0ae0*/  LDG.E.128 R24, desc[UR4][R24.64] ;  /* 0x0000000418187981 */ /* 0x000ee2000c1e1d00 */
[----:B0-----:R-:W-:-:S03]  /*0af0*/  IMAD.WIDE.U32 R2, R215, 0x20, R176 ;  /* 0x00000020d7027825 */ /* 0x001fc600078e00b0 */
[----:B------:R0:W3:Y:S01]  /*0b00*/  LDG.E.128 R16, desc[UR4][R196.64+0x10] ;  /* 0x00001004c4107981 */ /* 0x0000e2000c1e1d00 */
[----:B------:R-:W-:-:S03]  /*0b10*/  IMAD.WIDE.U32 R172, R173, 0x10, R184 ;  /* 0x00000010adac7825 */ /* 0x000fc600078e00b8 */
[----:B------:R-:W3:Y:S01]  /*0b20*/  LDG.E.128 R12, desc[UR4][R12.64] ;  /* 0x000000040c0c7981 */ /* 0x000ee2000c1e1d00 */
[----:B------:R-:W-:-:S03]  /*0b30*/  IMAD.WIDE.U32 R198, R225, 0x20, R176 ;  /* 0x00000020e1c67825 */ /* 0x000fc600078e00b0 */
[----:B------:R-:W3:Y:S01]  /*0b40*/  LDG.E.128 R188, desc[UR4][R2.64+0x10] ;  /* 0x0000100402bc7981 */ /* 0x000ee2000c1e1d00 */
[----:B------:R-:W-:Y:S01]  /*0b50*/  IMAD.WIDE.U32 R184, R181, 0x10, R184 ;  /* 0x00000010b5b87825 */ /* 0x000fe200078e00b8 */
[C---:B-----5:R-:W-:Y:S02]  /*0b60*/  ISETP.GE.AND P5, PT, R232.reuse, 0x1, PT ;  /* 0x00000001e800780c */ /* 0x060fe40003fa6270 */
[----:B------:R1:W3:Y:S01]  /*0b70*/  LDG.E.128 R180, desc[UR4][R2.64] ;  /* 0x0000000402b47981 */ /* 0x0002e2000c1e1d00 */
[----:B0-----:R-:W0:Y:S03]  /*0b80*/  LDC.64 R196, c[0x0][0x240] ;  /* 0x00009000ffc47b82 */ /* 0x001e260000000a00 */
[----:B------:R-:W3:Y:S04]  /*0b90*/  LDG.E.128 R20, desc[UR4][R198.64] ;  /* 0x00000004c6147981 */ /* 0x000ee8000c1e1d00 */
[----:B------:R-:W3:Y:S04]  /*0ba0*/  LDG.E.128 R184, desc[UR4][R184.64] ;  /* 0x00000004b8b87981 */ /* 0x000ee8000c1e1d00 */
[----:B------:R-:W3:Y:S04]  /*0bb0*/  LDG.E.128 R176, desc[UR4][R198.64+0x10] ;  /* 0x00001004c6b07981 */ /* 0x000ee8000c1e1d00 */
[----:B------:R-:W3:Y:S01]  /*0bc0*/  LDG.E.128 R172, desc[UR4][R172.64] ;  /* 0x00000004acac7981 */ /* 0x000ee2000c1e1d00 */
[----:B------:R-:W-:-:S05]  /*0bd0*/  @P5 IADD3 R203, R232, -0x1, RZ ;  /* 0xffffffffe8cb5810 */ /* 0x000fca0007ffe0ff */
[----:B------:R-:W-:Y:S01]  /*0be0*/  @P5 IMAD R203, R203, R224, RZ ;  /* 0x000000e0cbcb5224 */ /* 0x000fe200078e02ff */
[----:B------:R-:W-:-:S04]  /*0bf0*/  HFMA2.MMA R243, -RZ, RZ, 0, 0 ;  /* 0x00000000fff37435 */ /* 0x000fc800000001ff */
[----:B------:R-:W-:-:S04]  /*0c00*/  @P5 SHF.R.S32.HI R0, RZ, 0x1f, R203 ;  /* 0x0000001fff005819 */ /* 0x000fc800000114cb */
[----:B------:R-:W-:-:S04]  /*0c10*/  @P5 LEA.HI R0, R0, R203, RZ, 0x3 ;  /* 0x000000cb00005211 */ /* 0x000fc800078f18ff */
[----:B------:R-:W-:-:S04]  /*0c20*/  @P5 LEA.HI.SX32 R243, R0, R229, 0x1d ;  /* 0x000000e500f35211 */ /* 0x000fc800078feaff */
[C---:B------:R-:W-:Y:S02]  /*0c30*/  IADD3 R241, R243.reuse, 0x80, RZ ;  /* 0x00000080f3f17810 */ /* 0x040fe40007ffe0ff */
[C---:B------:R-:W-:Y:S02]  /*0c40*/  IADD3 R237, R243.reuse, 0x100, RZ ;  /* 0x00000100f3ed7810 */ /* 0x040fe40007ffe0ff */
[C---:B-1----:R-:W-:Y:S01]  /*0c50*/  IADD3 R3, R243.reuse, 0x180, RZ ;  /* 0x00000180f3037810 */ /* 0x042fe20007ffe0ff */
[----:B0-----:R-:W-:-:S04]  /*0c60*/  IMAD.WIDE.U32 R242, R243, 0x8, R196 ;  /* 0x00000008f3f27825 */ /* 0x001fc800078e00c4 */
        /* <DEDUP_REMOVED lines=16> */
[----:B------:R-:W5:Y:S01]  /*0d70*/  @P0 LDG.E.128 R28, desc[UR4][R170.64+0x10] ;  /* 0x00001004aa1c0981 */ /* 0x000f62000c1e1d00 */
[----:B------:R-:W-:Y:S01]  /*0d80*/  ISETP.NE.AND P0, PT, R216, RZ, PT ;  /* 0x000000ffd800720c */ /* 0x000fe20003f05270 */
[----:B------:R-:W-:-:S05]  /*0d90*/  IMAD.WIDE.U32 R2, R3, 0x8, R196 ;  /* 0x0000000803027825 */ /* 0x000fca00078e00c4 */
[----:B------:R0:W5:Y:S01]  /*0da0*/  LDG.E.64 R230, desc[UR4][R2.64] ;  /* 0x0000000402e67981 */ /* 0x000162000c1e1b00 */
[----:B--2---:R-:W-:-:S05]  /*0db0*/  FSEL R238, R238, RZ, !P0 ;  /* 0x000000ffeeee7208 */ /* 0x004fca0004000000 */
[C---:B----4-:R-:W-:Y:S01]  /*0dc0*/  FADD.FTZ R214, -R238.reuse, R192 ;  /* 0x000000c0eed67221 */ /* 0x050fe20000010100 */
[----:B------:R-:W-:-:S03]  /*0dd0*/  FADD.FTZ R212, -R238, R193 ;  /* 0x000000c1eed47221 */ /* 0x000fc60000010100 */
[----:B------:R-:W-:Y:S01]  /*0de0*/  FMUL.FTZ R214, R218, R214 ;  /* 0x000000d6dad67220 */ /* 0x000fe20000410000 */
[C---:B---3--:R-:W-:Y:S01]  /*0df0*/  FADD.FTZ R5, -R238.reuse, R5 ;  /* 0x00000005ee057221 */ /* 0x048fe20000010100 */
[C---:B------:R-:W-:Y:S01]  /*0e00*/  FADD.FTZ R210, -R238.reuse, R194 ;  /* 0x000000c2eed27221 */ /* 0x040fe20000010100 */
[----:B------:R-:W-:Y:S01]  /*0e10*/  FADD.FTZ R10, -R238, R10 ;  /* 0x0000000aee0a7221 */ /* 0x000fe20000010100 */
[--C-:B------:R-:W-:Y:S02]  /*0e20*/  HADD2.F32 R213, -RZ, R24.reuse.H0_H0 ;  /* 0x20000018ffd57230 */ /* 0x100fe40000004100 */
[----:B------:R-:W-:Y:S01]  /*0e30*/  FMUL.FTZ R212, R218, R212 ;  /* 0x000000d4dad47220 */ /* 0x000fe20000410000 */
[----:B------:R-:W-:Y:S02]  /*0e40*/  HADD2.F32 R211, -RZ, R24.H1_H1 ;  /* 0x30000018ffd37230 */ /* 0x000fe40000004100 */
[----:B------:R-:W-:Y:S01]  /*0e50*/  FADD.FTZ R19, -R238, R19 ;  /* 0x00000013ee137221 */ /* 0x000fe20000010100 */
[----:B------:R-:W-:Y:S01]  /*0e60*/  FFMA.FTZ R92, R214, R213, R92 ;  /* 0x000000d5d65c7223 */ /* 0x000fe2000001005c */
[----:B------:R-:W-:Y:S01]  /*0e70*/  FADD.FTZ R152, R152, R213 ;  /* 0x000000d598987221 */ /* 0x000fe20000010000 */
[----:B------:R-:W-:Y:S01]  /*0e80*/  FMUL.FTZ R204, R218, R5 ;  /* 0x00000005dacc7220 */ /* 0x000fe20000410000 */
[----:B------:R-:W-:Y:S01]  /*0e90*/  FMUL.FTZ R213, R88, R213 ;  /* 0x000000d558d57220 */ /* 0x000fe20000410000 */
[----:B------:R-:W-:Y:S01]  /*0ea0*/  FADD.FTZ R0, -R238, R6 ;  /* 0x00000006ee007221 */ /* 0x000fe20000010100 */
[----:B------:R-:W-:Y:S01]  /*0eb0*/  FMUL.FTZ R5, R218, R10 ;  /* 0x0000000ada057220 */ /* 0x000fe20000410000 */
[----:B------:R-:W-:-:S02]  /*0ec0*/  HADD2.F32 R209, -RZ, R25.H0_H0 ;  /* 0x20000019ffd17230 */ /* 0x000fc40000004100 */
[----:B------:R-:W-:Y:S01]  /*0ed0*/  FADD.FTZ R6, -R238, R11 ;  /* 0x0000000bee067221 */ /* 0x000fe20000010100 */
[----:B------:R-:W-:Y:S01]  /*0ee0*/  FMUL.FTZ R10, R218, R19 ;  /* 0x00000013da0a7220 */ /* 0x000fe20000410000 */
[C---:B------:R-:W-:Y:S01]  /*0ef0*/  FADD.FTZ R180, -R238.reuse, R180 ;  /* 0x000000b4eeb47221 */ /* 0x040fe20000010100 */
[----:B------:R-:W-:Y:S01]  /*0f00*/  FADD.FTZ R208, -R238, R195 ;  /* 0x000000c3eed07221 */ /* 0x000fe20000010100 */
[----:B------:R-:W-:Y:S01]  /*0f10*/  FMUL.FTZ R210, R218, R210 ;  /* 0x000000d2dad27220 */ /* 0x000fe20000410000 */
[-C--:B------:R-:W-:Y:S01]  /*0f20*/  FFMA.FTZ R93, R212, R211.reuse, R93 ;  /* 0x000000d3d45d7223 */ /* 0x080fe2000001005d */
[----:B------:R-:W-:Y:S01]  /*0f30*/  FADD.FTZ R11, -R238, R20 ;  /* 0x00000014ee0b7221 */ /* 0x000fe20000010100 */
[----:B------:R-:W-:Y:S01]  /*0f40*/  FMUL.FTZ R19, R218, R180 ;  /* 0x000000b4da137220 */ /* 0x000fe20000410000 */
[----:B------:R-:W-:Y:S01]  /*0f50*/  FADD.FTZ R153, R153, R211 ;  /* 0x000000d399997221 */ /* 0x000fe20000010000 */
[----:B------:R-:W-:Y:S01]  /*0f60*/  FADD.FTZ R20, -R238, R181 ;  /* 0x000000b5ee147221 */ /* 0x000fe20000010100 */
[----:B------:R-:W-:Y:S01]  /*0f70*/  FMUL.FTZ R211, R89, R211 ;  /* 0x000000d359d37220 */ /* 0x000fe20000410000 */
[----:B------:R-:W-:Y:S01]  /*0f80*/  FADD.FTZ R180, RZ, R213 ;  /* 0x000000d5ffb47221 */ /* 0x000fe20000010000 */
[----:B------:R-:W-:-:S02]  /*0f90*/  HADD2.F32 R197, -RZ, R12.H0_H0 ;  /* 0x2000000cffc57230 */ /* 0x000fc40000004100 */
[----:B------:R-:W-:Y:S01]  /*0fa0*/  FFMA.FTZ R181, R214, R213, RZ ;  /* 0x000000d5d6b57223 */ /* 0x000fe200000100ff */
[----:B------:R-:W-:Y:S02]  /*0fb0*/  HADD2.F32 R196, -RZ, R12.H1_H1 ;  /* 0x3000000cffc47230 */ /* 0x000fe40000004100 */
[C---:B------:R-:W-:Y:S01]  /*0fc0*/  FADD.FTZ R12, -R238.reuse, R21 ;  /* 0x00000015ee0c7221 */ /* 0x040fe20000010100 */
[----:B------:R-:W-:Y:S02]  /*0fd0*/  HADD2.F32 R207, -RZ, R25.H1_H1 ;  /* 0x30000019ffcf7230 */ /* 0x000fe40000004100 */
[C---:B------:R-:W-:Y:S01]  /*0fe0*/  FADD.FTZ R4, -R238.reuse, R4 ;  /* 0x00000004ee047221 */ /* 0x040fe20000010100 */
        /* <DEDUP_REMOVED lines=8> */
[----:B------:R-:W-:Y:S01]  /*1070*/  FMUL.FTZ R206, R218, R4 ;  /* 0x00000004dace7220 */ /* 0x000fe20000410000 */
[-C--:B------:R-:W-:Y:S01]  /*1080*/  FFMA.FTZ R95, R208, R207.reuse, R95 ;  /* 0x000000cfd05f7223 */ /* 0x080fe2000001005f */
[----:B------:R-:W-:Y:S01]  /*1090*/  FADD.FTZ R155, R155, R207 ;  /* 0x000000cf9b9b7221 */ /* 0x000fe20000010000 */
[----:B------:R-:W-:Y:S01]  /*10a0*/  FMUL.FTZ R207, R91, R207 ;  /* 0x000000cf5bcf7220 */ /* 0x000fe20000410000 */
[----:B------:R-:W-:Y:S01]  /*10b0*/  FADD.FTZ R182, R182, R209 ;  /* 0x000000d1b6b67221 */ /* 0x000fe20000010000 */
[----:B------:R-:W-:Y:S01]  /*10c0*/  FFMA.FTZ R181, R210, R209, R181 ;  /* 0x000000d1d2b57223 */ /* 0x000fe200000100b5 */
[----:B------:R-:W-:Y:S02]  /*10d0*/  HADD2.F32 R203, -RZ, R26.H1_H1 ;  /* 0x3000001affcb7230 */ /* 0x000fe40000004100 */
[----:B------:R-:W-:Y:S01]  /*10e0*/  FADD.FTZ R148, R148, R205 ;  /* 0x000000cd94947221 */ /* 0x000fe20000010000 */
[--C-:B------:R-:W-:Y:S02]  /*10f0*/  HADD2.F32 R195, -RZ, R13.reuse.H0_H0 ;  /* 0x2000000dffc37230 */ /* 0x100fe40000004100 */
[----:B------:R-:W-:Y:S01]  /*1100*/  FFMA.FTZ R96, R206, R205, R96 ;  /* 0x000000cdce607223 */ /* 0x000fe20000010060 */
[----:B------:R-:W-:-:S02]  /*1110*/  HADD2.F32 R194, -RZ, R13.H1_H1 ;  /* 0x3000000dffc27230 */ /* 0x000fc40000004100 */
[C---:B------:R-:W-:Y:S01]  /*1120*/  FADD.FTZ R13, -R238.reuse, R22 ;  /* 0x00000016ee0d7221 */ /* 0x040fe20000010100 */
[----:B------:R-:W-:Y:S01]  /*1130*/  FADD.FTZ R22, -R238, R183 ;  /* 0x000000b7ee167221 */ /* 0x000fe20000010100 */
[----:B------:R-:W-:Y:S01]  /*1140*/  FMUL.FTZ R205, R84, R205 ;  /* 0x000000cd54cd7220 */ /* 0x000fe20000410000 */
[----:B------:R-:W-:Y:S01]  /*1150*/  FADD.FTZ R182, R182, R207 ;  /* 0x000000cfb6b67221 */ /* 0x000fe20000010000 */
[----:B------:R-:W-:Y:S01]  /*1160*/  FFMA.FTZ R183, R208, R207, R181 ;  /* 0x000000cfd0b77223 */ /* 0x000fe200000100b5 */
[----:B------:R-:W-:Y:S02]  /*1170*/  HADD2.F32 R26, -RZ, R27.H0_H0 ;  /* 0x2000001bff1a7230 */ /* 0x000fe40000004100 */
[C---:B------:R-:W-:Y:S01]  /*1180*/  FADD.FTZ R9, -R238.reuse, R9 ;  /* 0x00000009ee097221 */ /* 0x040fe20000010100 */
[C---:B0-----:R-:W-:Y:S01]  /*1190*/  FADD.FTZ R2, -R238.reuse, R7 ;  /* 0x00000007ee027221 */ /* 0x041fe20000010100 */
[----:B------:R-:W-:Y:S01]  /*11a0*/  FADD.FTZ R18, -R238, R18 ;  /* 0x00000012ee127221 */ /* 0x000fe20000010100 */
[----:B------:R-:W-:-:S02]  /*11b0*/  HADD2.F32 R234, -RZ, R184.H0_H0 ;  /* 0x200000b8ffea7230 */ /* 0x000fc40000004100 */
[----:B------:R-:W-:Y:S01]  /*11c0*/  FMUL.FTZ R0, R218, R0 ;  /* 0x00000000da007220 */ /* 0x000fe20000410000 */
[----:B------:R-:W-:Y:S02]  /*11d0*/  HADD2.F32 R235, -RZ, R184.H1_H1 ;  /* 0x300000b8ffeb7230 */ /* 0x000fe40000004100 */
[----:B------:R-:W-:Y:S01]  /*11e0*/  FADD.FTZ R149, R149, R203 ;  /* 0x000000cb95957221 */ /* 0x000fe20000010000 */
[-C--:B------:R-:W-:Y:S01]  /*11f0*/  FFMA.FTZ R97, R204, R203.reuse, R97 ;  /* 0x000000cbcc617223 */ /* 0x080fe20000010061 */
[----:B------:R-:W-:Y:S01]  /*1200*/  FMUL.FTZ R203, R85, R203 ;  /* 0x000000cb55cb7220 */ /* 0x000fe20000410000 */
[----:B------:R-:W-:Y:S01]  /*1210*/  FADD.FTZ R184, R182, R205 ;  /* 0x000000cdb6b87221 */ /* 0x000fe20000010000 */
[----:B------:R-:W-:Y:S01]  /*1220*/  FFMA.FTZ R183, R206, R205, R183 ;  /* 0x000000cdceb77223 */ /* 0x000fe200000100b7 */
[----:B------:R-:W-:Y:S02]  /*1230*/  HADD2.F32 R27, -RZ, R27.H1_H1 ;  /* 0x3000001bff1b7230 */ /* 0x000fe40000004100 */
[----:B------:R-:W-:Y:S01]  /*1240*/  FMUL.FTZ R4, R218, R9 ;  /* 0x00000009da047220 */ /* 0x000fe20000410000 */
[----:B------:R-:W-:-:S02]  /*1250*/  HADD2.F32 R170, -RZ, R15.H0_H0 ;  /* 0x2000000fffaa7230 */ /* 0x000fc40000004100 */
[C---:B------:R-:W-:Y:S01]  /*1260*/  FMUL.FTZ R2, R218.reuse, R2 ;  /* 0x00000002da027220 */ /* 0x040fe20000410000 */
[--C-:B------:R-:W-:Y:S02]  /*1270*/  HADD2.F32 R226, -RZ, R185.reuse.H0_H0 ;  /* 0x200000b9ffe27230 */ /* 0x100fe40000004100 */
[----:B------:R-:W-:Y:S01]  /*1280*/  FMUL.FTZ R9, R218, R18 ;  /* 0x00000012da097220 */ /* 0x000fe20000410000 */
[----:B------:R-:W-:Y:S02]  /*1290*/  HADD2.F32 R228, -RZ, R185.H1_H1 ;  /* 0x300000b9ffe47230 */ /* 0x000fe40000004100 */
        /* <DEDUP_REMOVED lines=8> */
[----:B------:R-:W-:Y:S01]  /*1320*/  FADD.FTZ R142, R142, R170 ;  /* 0x000000aa8e8e7221 */ /* 0x000fe20000010000 */
[-C--:B------:R-:W-:Y:S01]  /*1330*/  FFMA.FTZ R106, R9, R170.reuse, R106 ;  /* 0x000000aa096a7223 */ /* 0x080fe2000001006a */
[----:B------:R-:W-:Y:S01]  /*1340*/  FMUL.FTZ R182, R78, R170 ;  /* 0x000000aa4eb67220 */ /* 0x000fe20000410000 */
[----:B------:R-:W-:Y:S01]  /*1350*/  FMUL.FTZ R27, R87, R27 ;  /* 0x0000001b571b7220 */ /* 0x000fe20000410000 */
[----:B------:R-:W-:Y:S01]  /*1360*/  FADD.FTZ R170, R185, R26 ;  /* 0x0000001ab9aa7221 */ /* 0x000fe20000010000 */
[----:B------:R-:W-:Y:S01]  /*1370*/  FADD.FTZ R3, -R238, R8 ;  /* 0x00000008ee037221 */ /* 0x000fe20000010100 */
[----:B------:R-:W-:Y:S01]  /*1380*/  FFMA.FTZ R185, R0, R26, R183 ;  /* 0x0000001a00b97223 */ /* 0x000fe200000100b7 */
[----:B------:R-:W-:Y:S01]  /*1390*/  FADD.FTZ R15, -R238, R176 ;  /* 0x000000b0ee0f7221 */ /* 0x000fe20000010100 */
[----:B------:R-:W-:Y:S01]  /*13a0*/  FADD.FTZ R143, R143, R171 ;  /* 0x000000ab8f8f7221 */ /* 0x000fe20000010000 */
[-C--:B------:R-:W-:Y:S01]  /*13b0*/  FFMA.FTZ R107, R10, R171.reuse, R107 ;  /* 0x000000ab0a6b7223 */ /* 0x080fe2000001006b */
[----:B------:R-:W-:Y:S01]  /*13c0*/  FMUL.FTZ R183, R79, R171 ;  /* 0x000000ab4fb77220 */ /* 0x000fe20000410000 */
[----:B------:R-:W-:-:S02]  /*13d0*/  HADD2.F32 R222, -RZ, R186.H0_H0 ;  /* 0x200000baffde7230 */ /* 0x000fc40000004100 */
[----:B------:R-:W-:Y:S01]  /*13e0*/  FMUL.FTZ R176, R80, R197 ;  /* 0x000000c550b07220 */ /* 0x000fe20000410000 */
[----:B------:R-:W-:Y:S02]  /*13f0*/  HADD2.F32 R223, -RZ, R186.H1_H1 ;  /* 0x300000baffdf7230 */ /* 0x000fe40000004100 */
[----:B------:R-:W-:Y:S01]  /*1400*/  FADD.FTZ R171, R170, R27 ;  /* 0x0000001baaab7221 */ /* 0x000fe20000010000 */
[----:B------:R-:W-:Y:S01]  /*1410*/  FMUL.FTZ R3, R218, R3 ;  /* 0x00000003da037220 */ /* 0x000fe20000410000 */
[----:B------:R-:W-:Y:S01]  /*1420*/  FFMA.FTZ R186, R2, R27, R185 ;  /* 0x0000001b02ba7223 */ /* 0x000fe200000100b9 */
[C---:B------:R-:W-:Y:S01]  /*1430*/  FADD.FTZ R7, -R238.reuse, R16 ;  /* 0x00000010ee077221 */ /* 0x040fe20000010100 */
[C---:B------:R-:W-:Y:S01]  /*1440*/  FADD.FTZ R16, -R238.reuse, R177 ;  /* 0x000000b1ee107221 */ /* 0x040fe20000010100 */
[----:B------:R-:W-:Y:S01]  /*1450*/  FMUL.FTZ R177, R81, R196 ;  /* 0x000000c451b17220 */ /* 0x000fe20000410000 */
[----:B------:R-:W-:Y:S01]  /*1460*/  FADD.FTZ R170, R171, R176 ;  /* 0x000000b0abaa7221 */ /* 0x000fe20000010000 */
[----:B------:R-:W-:Y:S01]  /*1470*/  FFMA.FTZ R171, R3, R176, R186 ;  /* 0x000000b003ab7223 */ /* 0x000fe200000100ba */
[C---:B------:R-:W-:Y:S01]  /*1480*/  FADD.FTZ R8, -R238.reuse, R17 ;  /* 0x00000011ee087221 */ /* 0x040fe20000010100 */
[C---:B------:R-:W-:Y:S01]  /*1490*/  FADD.FTZ R17, -R238.reuse, R178 ;  /* 0x000000b2ee117221 */ /* 0x040fe20000010100 */
[----:B------:R-:W-:Y:S01]  /*14a0*/  FADD.FTZ R179, -R238, R179 ;  /* 0x000000b3eeb37221 */ /* 0x000fe20000010100 */
[----:B------:R-:W-:-:S02]  /*14b0*/  HADD2.F32 R221, -RZ, R187.H0_H0 ;  /* 0x200000bbffdd7230 */ /* 0x000fc40000004100 */
[----:B------:R-:W-:Y:S01]  /*14c0*/  FMUL.FTZ R178, R82, R195 ;  /* 0x000000c352b27220 */ /* 0x000fe20000410000 */
[----:B------:R-:W-:Y:S02]  /*14d0*/  HADD2.F32 R200, -RZ, R187.H1_H1 ;  /* 0x300000bbffc87230 */ /* 0x000fe40000004100 */
[----:B------:R-:W-:Y:S01]  /*14e0*/  FADD.FTZ R187, R170, R177 ;  /* 0x000000b1aabb7221 */ /* 0x000fe20000010000 */
[--C-:B------:R-:W-:Y:S02]  /*14f0*/  HADD2.F32 R192, -RZ, R14.reuse.H0_H0 ;  /* 0x2000000effc07230 */ /* 0x100fe40000004100 */
[----:B------:R-:W-:Y:S01]  /*1500*/  FFMA.FTZ R170, R4, R177, R171 ;  /* 0x000000b104aa7223 */ /* 0x000fe200000100ab */
[----:B------:R-:W-:Y:S02]  /*1510*/  HADD2.F32 R193, -RZ, R14.H1_H1 ;  /* 0x3000000effc17230 */ /* 0x000fe40000004100 */
[C---:B------:R-:W-:Y:S01]  /*1520*/  FADD.FTZ R14, -R238.reuse, R23 ;  /* 0x00000017ee0e7221 */ /* 0x040fe20000010100 */
[----:B------:R-:W-:Y:S01]  /*1530*/  FADD.FTZ R23, -R238, R188 ;  /* 0x000000bcee177221 */ /* 0x000fe20000010100 */
[C---:B------:R-:W-:Y:S01]  /*1540*/  FMUL.FTZ R18, R218.reuse, R179 ;  /* 0x000000b3da127220 */ /* 0x040fe20000410000 */
        /* <DEDUP_REMOVED lines=12> */
[----:B------:R-:W-:Y:S01]  /*1610*/  FADD.FTZ R24, -R238, R189 ;  /* 0x000000bdee187221 */ /* 0x000fe20000010100 */
[----:B------:R-:W-:Y:S01]  /*1620*/  FADD.FTZ R189, R188, R181 ;  /* 0x000000b5bcbd7221 */ /* 0x000fe20000010000 */
[----:B------:R-:W-:-:S02]  /*1630*/  HADD2.F32 R198, -RZ, R173.H0_H0 ;  /* 0x200000adffc67230 */ /* 0x000fc40000004100 */
[----:B------:R-:W-:Y:S01]  /*1640*/  FFMA.FTZ R170, R8, R181, R171 ;  /* 0x000000b508aa7223 */ /* 0x000fe200000100ab */
[----:B------:R-:W-:Y:S02]  /*1650*/  HADD2.F32 R199, -RZ, R173.H1_H1 ;  /* 0x300000adffc77230 */ /* 0x000fe40000004100 */
[----:B------:R-:W-:Y:S01]  /*1660*/  FADD.FTZ R25, -R238, R190 ;  /* 0x000000beee197221 */ /* 0x000fe20000010100 */
[----:B------:R-:W-:Y:S02]  /*1670*/  HADD2.F32 R173, -RZ, R174.H0_H0 ;  /* 0x200000aeffad7230 */ /* 0x000fe40000004100 */
[----:B------:R-:W-:Y:S01]  /*1680*/  FMUL.FTZ R15, R218, R15 ;  /* 0x0000000fda0f7220 */ /* 0x000fe20000410000 */
[--C-:B------:R-:W-:Y:S02]  /*1690*/  HADD2.F32 R201, -RZ, R172.reuse.H0_H0 ;  /* 0x200000acffc97230 */ /* 0x100fe40000004100 */
        /* <DEDUP_REMOVED lines=54> */
[----:B------:R-:W-:Y:S01]  /*1a00*/  FADD.FTZ R173, R170, R193 ;  /* 0x000000c1aaad7221 */ /* 0x000fe20000010000 */
[----:B------:R-:W-:Y:S01]  /*1a10*/  FMUL.FTZ R21, R218, R21 ;  /* 0x00000015da157220 */ /* 0x000fe20000410000 */
        /* <DEDUP_REMOVED lines=58> */
.L_x_10452:
[----:B------:R-:W-:Y:S05]  /*1dc0*/  BSYNC B0 ;  /* 0x0000000000007941 */ /* 0x000fea0003800000 */
.L_x_10450:
[----:B------:R-:W-:Y:S01]  /*1dd0*/  LOP3.LUT P6, RZ, R168, 0xff, RZ, 0xc0, !PT ;  /* 0x000000ffa8ff7812 */ /* 0x000fe200078cc0ff */
[----:B------:R-:W-:Y:S01]  /*1de0*/  UMOV UR6, 0xffffffff ;  /* 0xffffffff00067882 */ /* 0x000fe20000000000 */
[----:B------:R-:W-:Y:S02]  /*1df0*/  LOP3.LUT P0, RZ, R169, 0x1f, RZ, 0xc0, !PT ;  /* 0x0000001fa9ff7812 */ /* 0x000fe4000780c0ff */
[----:B------:R-:W-:Y:S02]  /*1e00*/  SHF.R.U32.HI R168, RZ, 0x5, R169 ;  /* 0x00000005ffa87819 */ /* 0x000fe400000116a9 */
[----:B-----5:R-:W-:Y:S02]  /*1e10*/  MOV R169, R242 ;  /* 0x000000f200a97202 */ /* 0x020fe40000000f00 */
[----:B------:R-:W-:Y:S02]  /*1e20*/  MOV R170, R240 ;  /* 0x000000f000aa7202 */ /* 0x000fe40000000f00 */
[----:B------:R-:W-:-:S02]  /*1e30*/  PRMT R238, R169, 0x7610, R238 ;  /* 0x00007610a9ee7816 */ /* 0x000fc400000000ee */
[----:B------:R-:W-:Y:S02]  /*1e40*/  MOV R171, R236 ;  /* 0x000000ec00ab7202 */ /* 0x000fe40000000f00 */
[----:B------:R-:W-:Y:S02]  /*1e50*/  MOV R174, R230 ;  /* 0x000000e600ae7202 */ /* 0x000fe40000000f00 */
[----:B------:R-:W-:Y:S02]  /*1e60*/  LOP3.LUT R169, R168, 0x7fffffc, RZ, 0xc0, !PT ;  /* 0x07fffffca8a97812 */ /* 0x000fe400078ec0ff */
        /* <DEDUP_REMOVED lines=23> */
.L_x_10529:
        /* <DEDUP_REMOVED lines=11> */
[----:B-1----:R-:W-:Y:S01]  /*2090*/  FADD.FTZ R168, R173, R170 ;  /* 0x000000aaada87221 */ /* 0x002fe20000010000 */
[-C--:B------:R-:W-:Y:S01]  /*20a0*/  LEA R201, R169, R175.reuse, 0x3 ;  /* 0x000000afa9c97211 */ /* 0x080fe200078e18ff */
[----:B--2---:R-:W-:Y:S01]  /*20b0*/  FADD.FTZ R169, R172, R171 ;  /* 0x000000abaca97221 */ /* 0x004fe20000010000 */
[----:B------:R-:W-:-:S05]  /*20c0*/  @!P0 LEA R200, R174, R175, 0x3 ;  /* 0x000000afaec88211 */ /* 0x000fca00078e18ff */
        /* <DEDUP_REMOVED lines=29> */
.L_x_10455:
[----:B------:R-:W-:Y:S05]  /*22a0*/  BSYNC B0 ;  /* 0x0000000000007941 */ /* 0x000fea0003800000 */
.L_x_10454:
        /* <DEDUP_REMOVED lines=11> */
.L_x_10457:
[----:B------:R-:W-:Y:S05]  /*2360*/  BSYNC B0 ;  /* 0x0000000000007941 */ /* 0x000fea0003800000 */
.L_x_10456:
        /* <DEDUP_REMOVED lines=11> */
.L_x_10459:
[----:B------:R-:W-:Y:S05]  /*2420*/  BSYNC B0 ;  /* 0x0000000000007941 */ /* 0x000fea0003800000 */
.L_x_10458:
        /* <DEDUP_REMOVED lines=13> */
.L_x_10461:
[----:B------:R-:W-:Y:S05]  /*2500*/  BSYNC B0 ;  /* 0x0000000000007941 */ /* 0x000fea0003800000 */
.L_x_10460:
        /* <DEDUP_REMOVED lines=33> */
.L_x_10463:
[----:B------:R-:W-:Y:S05]  /*2720*/  BSYNC B0 ;  /* 0x0000000000007941 */ /* 0x000fea0003800000 */
.L_x_10462:
        /* <DEDUP_REMOVED lines=15> */
.L_x_10465:
[----:B------:R-:W-:Y:S05]  /*2820*/  BSYNC B0 ;  /* 0x0000000000007941 */ /* 0x000fea0003800000 */
.L_x_10464:
        /* <DEDUP_REMOVED lines=17> */
.L_x_10467:
[----:B------:R-:W-:Y:S05]  /*2940*/  BSYNC B0 ;  /* 0x0000000000007941 */ /* 0x000fea0003800000 */
.L_x_10466:
        /* <DEDUP_REMOVED lines=16> */
.L_x_10469:
[----:B------:R-:W-:Y:S05]  /*2a50*/  BSYNC B0 ;  /* 0x0000000000007941 */ /* 0x000fea0003800000 */
.L_x_10468:
[----:B------:R-:W-:Y:S01]  /*2a60*/  @P5 LOP3.LUT P2, RZ, R243, 0xff0000, RZ, 0xc0, !PT ;  /* 0x00ff0000f3ff5812 */ /* 0x000fe2000784c0ff */
[----:B------:R-:W-:Y:S01]  /*2a70*/  HFMA2.MMA R224, -RZ, RZ, 0, 0 ;  /* 0x00000000ffe07435 */ /* 0x000fe200000001ff */
[----:B------:R-:W-:Y:S01]  /*2a80*/  @P5 F2FP.F16.F32.PACK_AB R200, RZ, R200 ;  /* 0x000000c8ffc8523e */ /* 0x000fe200000000ff */
[----:B------:R-:W-:Y:S01]  /*2a90*/  BSSY B0, `(.L_x_10470) ;  /* 0x000002f000007945 */ /* 0x000fe20003800000 */
[----:B------:R-:W-:Y:S02]  /*2aa0*/  @P5 FSEL R232, R168, RZ, P2 ;  /* 0x000000ffa8e85208 */ /* 0x000fe40001000000 */
[----:B------:R-:W-:Y:S02]  /*2ab0*/  @P5 SHF.R.S32.HI R168, RZ, 0x1f, R239 ;  /* 0x0000001fffa85819 */ /* 0x000fe400000114ef */
[----:B------:R-:W-:Y:S02]  /*2ac0*/  @P5 PRMT R164, R200, 0x7610, R164 ;  /* 0x00007610c8a45816 */ /* 0x000fe400000000a4 */
[----:B------:R-:W-:-:S02]  /*2ad0*/  @P5 LEA.HI R242, R168, R239, RZ, 0x3 ;  /* 0x000000efa8f25211 */ /* 0x000fc400078f18ff */
[----:B------:R-:W0:Y:S01]  /*2ae0*/  @P5 LDC.64 R168, c[0x0][0x298] ;  /* 0x0000a600ffa85b82 */ /* 0x000e220000000a00 */
[----:B------:R-:W-:Y:S02]  /*2af0*/  @P5 F2FP.F16.F32.PACK_AB R200, RZ, R174 ;  /* 0x000000aeffc8523e */ /* 0x000fe400000000ff */
[----:B------:R-:W-:Y:S02]  /*2b00*/  @P5 LEA.HI.SX32 R224, R242, R229, 0x1d ;  /* 0x000000e5f2e05211 */ /* 0x000fe400078feaff */
[----:B------:R-:W-:Y:S02]  /*2b10*/  @P5 F2FP.F16.F32.PACK_AB R229, RZ, R175 ;  /* 0x000000afffe5523e */ /* 0x000fe400000000ff */
[----:B------:R-:W-:Y:S01]  /*2b20*/  @P5 LOP3.LUT P2, RZ, R243, 0xff000000, RZ, 0xc0, !PT ;  /* 0xff000000f3ff5812 */ /* 0x000fe2000784c0ff */
[----:B------:R-:W1:Y:S01]  /*2b30*/  @P5 LDC.64 R174, c[0x0][0x2f8] ;  /* 0x0000be00ffae5b82 */ /* 0x000e620000000a00 */
[----:B------:R-:W-:Y:S02]  /*2b40*/  @P5 PRMT R164, R164, 0x5410, R200 ;  /* 0x00005410a4a45816 */ /* 0x000fe400000000c8 */
[----:B------:R-:W-:-:S02]  /*2b50*/  @P5 F2FP.F16.F32.PACK_AB R238, RZ, R238 ;  /* 0x000000eeffee523e */ /* 0x000fc400000000ff */
[----:B------:R-:W-:Y:S02]  /*2b60*/  @P5 F2FP.F16.F32.PACK_AB R232, RZ, R232 ;  /* 0x000000e8ffe8523e */ /* 0x000fe400000000ff */
[----:B------:R-:W-:Y:S02]  /*2b70*/  @P5 F2FP.F16.F32.PACK_AB R233, RZ, R233 ;  /* 0x000000e9ffe9523e */ /* 0x000fe400000000ff */
[----:B------:R-:W-:Y:S02]  /*2b80*/  @P5 PRMT R165, R229, 0x7610, R165 ;  /* 0x00007610e5a55816 */ /* 0x000fe400000000a5 */
[----:B------:R-:W-:Y:S02]  /*2b90*/  @P5 PRMT R166, R238, 0x7610, R166 ;  /* 0x00007610eea65816 */ /* 0x000fe400000000a6 */
[----:B------:R-:W-:Y:S02]  /*2ba0*/  @P5 F2FP.F16.F32.PACK_AB R173, RZ, R173 ;  /* 0x000000adffad523e */ /* 0x000fe400000000ff */
        /* <DEDUP_REMOVED lines=9> */
[----:B------:R-:W-:Y:S02]  /*2c40*/  @P5 F2FP.F16.F32.PACK_AB R200, RZ, R200 ;  /* 0x000000c8ffc8523e */ /* 0x000fe400000000ff */
        /* <DEDUP_REMOVED lines=19> */
.L_x_10471:
[----:B------:R-:W-:Y:S05]  /*2d80*/  BSYNC B0 ;  /* 0x0000000000007941 */ /* 0x000fea0003800000 */
.L_x_10470:
        /* <DEDUP_REMOVED lines=15> */
.L_x_10473:
[----:B------:R-:W-:Y:S05]  /*2e80*/  BSYNC B0 ;  /* 0x0000000000007941 */ /* 0x000fea0003800000 */
.L_x_10472:
        /* <DEDUP_REMOVED lines=15> */
.L_x_10475:
[----:B------:R-:W-:Y:S05]  /*2f80*/  BSYNC B0 ;  /* 0x0000000000007941 */ /* 0x000fea0003800000 */
.L_x_10474:
        /* <DEDUP_REMOVED lines=20> */
.L_x_10477:
[----:B------:R-:W-:Y:S05]  /*30d0*/  BSYNC B0 ;  /* 0x0000000000007941 */ /* 0x000fea0003800000 */
.L_x_10476:
        /* <DEDUP_REMOVED lines=19> */
.L_x_10479:
[----:B------:R-:W-:Y:S05]  /*3210*/  BSYNC B0 ;  /* 0x0000000000007941 */ /* 0x000fea0003800000 */
.L_x_10478:
        /* <DEDUP_REMOVED lines=15> */
.L_x_10481:
[----:B------:R-:W-:Y:S05]  /*3310*/  BSYNC B0 ;  /* 0x0000000000007941 */ /* 0x000fea0003800000 */
.L_x_10480:
        /* <DEDUP_REMOVED lines=16> */
.L_x_10483:
[----:B------:R-:W-:Y:S05]  /*3420*/  BSYNC B0 ;  /* 0x0000000000007941 */ /* 0x000fea0003800000 */
.L_x_10482:
        /* <DEDUP_REMOVED lines=19> */
.L_x_10485:
[----:B------:R-:W-:Y:S05]  /*3560*/  BSYNC B0 ;  /* 0x0000000000007941 */ /* 0x000fea0003800000 */
.L_x_10484:
        /* <DEDUP_REMOVED lines=19> */
.L_x_10487:
[----:B------:R-:W-:Y:S05]  /*36a0*/  BSYNC B0 ;  /* 0x0000000000007941 */ /* 0x000fea0003800000 */
.L_x_10486:
[----:B0-----:R-:W-:Y:S01]  /*36b0*/  @P5 FMUL.FTZ R169, R239, R169 ;  /* 0x000000a9efa95220 */ /* 0x001fe20000410000 */
[----:B------:R-:W-:Y:S01]  /*36c0*/  @P5 LOP3.LUT P2, RZ, R226, 0xff, RZ, 0xc0, !PT ;  /* 0x000000ffe2ff5812 */ /* 0x000fe2000784c0ff */
[----:B------:R-:W-:Y:S01]  /*36d0*/  BSSY B0, `(.L_x_10488) ;  /* 0x000000e000007945 */ /* 0x000fe20003800000 */
[----:B------:R-:W-:Y:S01]  /*36e0*/  @P5 F2FP.F16.F32.PACK_AB R174, RZ, R174 ;  /* 0x000000aeffae523e */ /* 0x000fe200000000ff */
        /* <DEDUP_REMOVED lines=12> */
.L_x_10489:
[----:B------:R-:W-:Y:S05]  /*37b0*/  BSYNC B0 ;  /* 0x0000000000007941 */ /* 0x000fea0003800000 */
.L_x_10488:
[----:B-1----:R-:W-:Y:S01]  /*37c0*/  @P5 FMUL.FTZ R171, R200, R171 ;  /* 0x000000abc8ab5220 */ /* 0x002fe20000410000 */
[----:B------:R-:W-:Y:S01]  /*37d0*/  @P5 PRMT R164, R174, 0x7610, R164 ;  /* 0x00007610aea45816 */ /* 0x000fe200000000a4 */
[----:B------:R-:W0:Y:S01]  /*37e0*/  @P5 LDC.64 R168, c[0x0][0x298] ;  /* 0x0000a600ffa85b82 */ /* 0x000e220000000a00 */
[----:B------:R-:W-:Y:S01]  /*37f0*/  @P5 LOP3.LUT P2, RZ, R236, 0xff00, RZ, 0xc0, !PT ;  /* 0x0000ff00ecff5812 */ /* 0x000fe2000784c0ff */
[----:B------:R-:W-:Y:S01]  /*3800*/  @P5 FMUL.FTZ R172, R171, R170 ;  /* 0x000000aaabac5220 */ /* 0x000fe20000410000 */
[----:B------:R-:W-:Y:S01]  /*3810*/  @P5 F2FP.F16.F32.PACK_AB R170, RZ, R175 ;  /* 0x000000afffaa523e */ /* 0x000fe200000000ff */
[----:B------:R-:W-:Y:S01]  /*3820*/  BSSY B0, `(.L_x_10490) ;  /* 0x0000016000007945 */ /* 0x000fe20003800000 */
[----:B------:R-:W-:Y:S02]  /*3830*/  @P5 F2FP.F16.F32.PACK_AB R171, RZ, R227 ;  /* 0x000000e3ffab523e */ /* 0x000fe400000000ff */
[----:B------:R-:W-:Y:S01]  /*3840*/  @P5 F2FP.F16.F32.PACK_AB R228, RZ, R228 ;  /* 0x000000e4ffe4523e */ /* 0x000fe200000000ff */
[----:B------:R-:W1:Y:S01]  /*3850*/  @P5 LDC.64 R174, c[0x0][0x2f8] ;  /* 0x0000be00ffae5b82 */ /* 0x000e620000000a00 */
[----:B------:R-:W-:-:S02]  /*3860*/  @P5 FSEL R227, R172, RZ, P2 ;  /* 0x000000fface35208 */ /* 0x000fc40001000000 */
[----:B------:R-:W-:Y:S02]  /*3870*/  @!P3 ISETP.NE.U32.AND P2, PT, R220, RZ, PT ;  /* 0x000000ffdc00b20c */ /* 0x000fe40003f45070 */
[----:B------:R-:W-:Y:S02]  /*3880*/  @P5 PRMT R165, R228, 0x7610, R165 ;  /* 0x00007610e4a55816 */ /* 0x000fe400000000a5 */
[----:B------:R-:W-:Y:S01]  /*3890*/  @P5 F2FP.F16.F32.PACK_AB R234, RZ, R234 ;  /* 0x000000eaffea523e */ /* 0x000fe200000000ff */
[----:B------:R-:W2:Y:S01]  /*38a0*/  @P0 LDC.64 R232, c[0x0][0x308] ;  /* 0x0000c200ffe80b82 */ /* 0x000ea20000000a00 */
[----:B------:R-:W-:Y:S02]  /*38b0*/  @!P3 ISETP.NE.AND.EX P2, PT, R219, RZ, PT, P2 ;  /* 0x000000ffdb00b20c */ /* 0x000fe40003f45320 */
[----:B------:R-:W-:Y:S02]  /*38c0*/  @P5 PRMT R165, R165, 0x5410, R171 ;  /* 0x00005410a5a55816 */ /* 0x000fe400000000ab */
[----:B------:R-:W-:-:S02]  /*38d0*/  @P5 PRMT R164, R164, 0x5410, R170 ;  /* 0x00005410a4a45816 */ /* 0x000fc400000000aa */
        /* <DEDUP_REMOVED lines=10> */
.L_x_10491:
[----:B------:R-:W-:Y:S05]  /*3980*/  BSYNC B0 ;  /* 0x0000000000007941 */ /* 0x000fea0003800000 */
.L_x_10490:
        /* <DEDUP_REMOVED lines=25> */
.L_x_10493:
[----:B------:R-:W-:Y:S05]  /*3b20*/  BSYNC B0 ;  /* 0x0000000000007941 */ /* 0x000fea0003800000 */
.L_x_10492:
        /* <DEDUP_REMOVED lines=24> */
.L_x_10495:
[----:B------:R-:W-:Y:S05]  /*3cb0*/  BSYNC B0 ;  /* 0x0000000000007941 */ /* 0x000fea0003800000 */
.L_x_10494:
        /* <DEDUP_REMOVED lines=15> */
.L_x_10497:
[----:B------:R-:W-:Y:S05]  /*3db0*/  BSYNC B0 ;  /* 0x0000000000007941 */ /* 0x000fea0003800000 */
.L_x_10496:
        /* <DEDUP_REMOVED lines=15> */
.L_x_10499:
[----:B------:R-:W-:Y:S05]  /*3eb0*/  BSYNC B0 ;  /* 0x0000000000007941 */ /* 0x000fea0003800000 */
.L_x_10498:
        /* <DEDUP_REMOVED lines=18> */
.L_x_10501:
[----:B------:R-:W-:Y:S05]  /*3fe0*/  BSYNC B0 ;  /* 0x0000000000007941 */ /* 0x000fea0003800000 */
.L_x_10500:
        /* <DEDUP_REMOVED lines=21> */
.L_x_10503:
[----:B------:R-:W-:Y:S05]  /*4140*/  BSYNC B0 ;  /* 0x0000000000007941 */ /* 0x000fea0003800000 */
.L_x_10502:
        /* <DEDUP_REMOVED lines=15> */
.L_x_10505:
[----:B------:R-:W-:Y:S05]  /*4240*/  BSYNC B0 ;  /* 0x0000000000007941 */ /* 0x000fea0003800000 */
.L_x_10504:
        /* <DEDUP_REMOVED lines=15> */
.L_x_10507:
[----:B------:R-:W-:Y:S05]  /*4340*/  BSYNC B0 ;  /* 0x0000000000007941 */ /* 0x000fea0003800000 */
.L_x_10506:
        /* <DEDUP_REMOVED lines=15> */
.L_x_10509:
[----:B------:R-:W-:Y:S05]  /*4440*/  BSYNC B0 ;  /* 0x0000000000007941 */ /* 0x000fea0003800000 */
.L_x_10508:
        /* <DEDUP_REMOVED lines=16> */
.L_x_10511:
[----:B------:R-:W-:Y:S05]  /*4550*/  BSYNC B0 ;  /* 0x0000000000007941 */ /* 0x000fea0003800000 */
.L_x_10510:
[----:B-1----:R-:W-:Y:S01]  /*4560*/  @P5 FMUL.FTZ R169, R201, R169 ;  /* 0x000000a9c9a95220 */ /* 0x002fe20000410000 */
        /* <DEDUP_REMOVED lines=21> */
.L_x_10513:
[----:B------:R-:W-:Y:S05]  /*46c0*/  BSYNC B0 ;  /* 0x0000000000007941 */ /* 0x000fea0003800000 */
.L_x_10512:
[----:B0-----:R-:W-:Y:S01]  /*46d0*/  @P5 FMUL.FTZ R169, R228, R169 ;  /* 0x000000a9e4a95220 */ /* 0x001fe20000410000 */
[----:B------:R-:W0:Y:S01]  /*46e0*/  @P5 LDC.64 R170, c[0x0][0x2f8] ;  /* 0x0000be00ffaa5b82 */ /* 0x000e220000000a00 */
[----:B------:R-:W-:Y:S01]  /*46f0*/  @P5 PRMT R165, R227, 0x7610, R165 ;  /* 0x00007610e3a55816 */ /* 0x000fe200000000a5 */
[----:B------:R-:W-:Y:S01]  /*4700*/  BSSY B0, `(.L_x_10514) ;  /* 0x0000018000007945 */ /* 0x000fe20003800000 */
[----:B------:R-:W-:Y:S01]  /*4710*/  @P5 FMUL.FTZ R227, R169, R168 ;  /* 0x000000a8a9e35220 */ /* 0x000fe20000410000 */
[----:B------:R-:W-:Y:S02]  /*4720*/  @P5 F2FP.F16.F32.PACK_AB R229, RZ, R229 ;  /* 0x000000e5ffe5523e */ /* 0x000fe400000000ff */
[----:B------:R-:W-:Y:S02]  /*4730*/  @P5 LOP3.LUT P2, RZ, R231, 0xff00, RZ, 0xc0, !PT ;  /* 0x0000ff00e7ff5812 */ /* 0x000fe4000784c0ff */
[----:B------:R-:W1:Y:S01]  /*4740*/  @P5 LDC.64 R168, c[0x0][0x298] ;  /* 0x0000a600ffa85b82 */ /* 0x000e620000000a00 */
[----:B------:R-:W-:-:S02]  /*4750*/  @P5 PRMT R166, R229, 0x7610, R166 ;  /* 0x00007610e5a65816 */ /* 0x000fc400000000a6 */
[----:B------:R-:W-:Y:S02]  /*4760*/  @P5 FSEL R229, R227, RZ, P2 ;  /* 0x000000ffe3e55208 */ /* 0x000fe40001000000 */
[----:B------:R-:W-:Y:S02]  /*4770*/  @!P3 ISETP.NE.U32.AND P2, PT, R220, RZ, PT ;  /* 0x000000ffdc00b20c */ /* 0x000fe40003f45070 */
[----:B------:R-:W-:Y:S02]  /*4780*/  @P5 IADD3 R227, R224, 0x100, RZ ;  /* 0x00000100e0e35810 */ /* 0x000fe40007ffe0ff */
[----:B------:R-:W-:Y:S02]  /*4790*/  @P5 F2FP.F16.F32.PACK_AB R235, RZ, R235 ;  /* 0x000000ebffeb523e */ /* 0x000fe400000000ff */
        /* <DEDUP_REMOVED lines=14> */
.L_x_10515:
[----:B------:R-:W-:Y:S05]  /*4880*/  BSYNC B0 ;  /* 0x0000000000007941 */ /* 0x000fea0003800000 */
.L_x_10514:
        /* <DEDUP_REMOVED lines=39> */
.L_x_10517:
[----:B------:R-:W-:Y:S05]  /*4b00*/  BSYNC B0 ;  /* 0x0000000000007941 */ /* 0x000fea0003800000 */
.L_x_10516:
        /* <DEDUP_REMOVED lines=10> */
[----:B------:R-:W-:Y:S01]  /*4bb0*/  @P5 F2FP.F16.F32.PACK_AB R168, RZ, R168 ;  /* 0x000000a8ffa8523e */ /* 0x000fe200000000ff */
[----:B------:R0:W-:Y:S01]  /*4bc0*/  @P0 STG.E.128 desc[UR4][R172.64], R156 ;  /* 0x0000009cac000986 */ /* 0x0001e2000c101d04 */
[----:B--2---:R-:W-:Y:S02]  /*4bd0*/  @P5 IMAD.WIDE.U32 R170, R169, 0x10, R170 ;  /* 0x00000010a9aa5825 */ /* 0x004fe400078e00aa */
[----:B------:R-:W-:Y:S01]  /*4be0*/  @P5 PRMT R167, R167, 0x5410, R168 ;  /* 0x00005410a7a75816 */ /* 0x000fe200000000a8 */
[----:B------:R0:W-:Y:S01]  /*4bf0*/  @P0 STG.E.128 desc[UR4][R172.64+0x10], R160 ;  /* 0x000010a0ac000986 */ /* 0x0001e2000c101d04 */
[----:B------:R-:W-:-:S03]  /*4c00*/  SEL R168, RZ, 0x1, P6 ;  /* 0x00000001ffa87807 */ /* 0x000fc60003000000 */
[----:B------:R0:W-:Y:S01]  /*4c10*/  @P5 STG.E.128 desc[UR4][R170.64], R164 ;  /* 0x000000a4aa005986 */ /* 0x0001e2000c101d04 */
[----:B------:R-:W-:Y:S05]  /*4c20*/  @!P4 BRA `(.L_x_10518) ;  /* 0xffffffb80064c947 */ /* 0x000fea000383ffff */
.L_x_10449:
        /* <DEDUP_REMOVED lines=28> */
.L_x_10453:
[----:B------:R-:W-:Y:S01]  /*4df0*/  HFMA2.MMA R234, -RZ, RZ, 0, 9.5367431640625e-07 ;  /* 0x00000010ffea7435 */ /* 0x000fe200000001ff */
[----:B------:R-:W-:Y:S02]  /*4e00*/  MOV R235, R173 ;  /* 0x000000ad00eb7202 */ /* 0x000fe40000000f00 */
[----:B------:R-:W-:Y:S02]  /*4e10*/  MOV R239, 0x1f ;  /* 0x0000001f00ef7802 */ /* 0x000fe40000000f00 */
[----:B------:R-:W-:-:S07]  /*4e20*/  MOV R222, 0xffffffff ;  /* 0xffffffff00de7802 */ /* 0x000fce0000000f00 */
[----:B------:R-:W-:Y:S05]  /*4e30*/  WARPSYNC.COLLECTIVE R222, `(.L_x_10519) ;  /* 0x00000000de087348 */ /* 0x000fea0003c00000 */
[----:B------:R0:W1:Y:S02]  /*4e40*/  SHFL.DOWN P1, R223, R235, R234, R239 ;  /* 0x080000eaebdf7389 */ /* 0x00006400000200ef */
[----:B01----:R-:W-:Y:S01]  /*4e50*/  ENDCOLLECTIVE ;  /* 0x000000000000791b */ /* 0x003fe20003800000 */
.L_x_10519:
[----:B------:R-:W-:Y:S02]  /*4e60*/  MOV R235, R172 ;  /* 0x000000ac00eb7202 */ /* 0x000fe40000000f00 */
[----:B------:R-:W-:-:S07]  /*4e70*/  MOV R170, R223 ;  /* 0x000000df00aa7202 */ /* 0x000fce0000000f00 */
[----:B------:R-:W-:Y:S05]  /*4e80*/  WARPSYNC.COLLECTIVE R222, `(.L_x_10520) ;  /* 0x00000000de087348 */ /* 0x000fea0003c00000 */
[----:B------:R0:W1:Y:S02]  /*4e90*/  SHFL.DOWN P1, R223, R235, R234, R239 ;  /* 0x080000eaebdf7389 */ /* 0x00006400000200ef */
[----:B01----:R-:W-:Y:S01]  /*4ea0*/  ENDCOLLECTIVE ;  /* 0x000000000000791b */ /* 0x003fe20003800000 */
.L_x_10520:
[----:B------:R-:W-:Y:S01]  /*4eb0*/  FADD.FTZ R170, R170, R173 ;  /* 0x000000adaaaa7221 */ /* 0x000fe20000010000 */
[----:B------:R-:W-:-:S04]  /*4ec0*/  HFMA2.MMA R234, -RZ, RZ, 0, 4.76837158203125e-07 ;  /* 0x00000008ffea7435 */ /* 0x000fc800000001ff */
[----:B------:R-:W-:Y:S02]  /*4ed0*/  MOV R235, R170 ;  /* 0x000000aa00eb7202 */ /* 0x000fe40000000f00 */
[----:B------:R-:W-:-:S07]  /*4ee0*/  MOV R171, R223 ;  /* 0x000000df00ab7202 */ /* 0x000fce0000000f00 */
[----:B------:R-:W-:Y:S05]  /*4ef0*/  WARPSYNC.COLLECTIVE R222, `(.L_x_10521) ;  /* 0x00000000de087348 */ /* 0x000fea0003c00000 */
[----:B------:R0:W1:Y:S02]  /*4f00*/  SHFL.DOWN P1, R223, R235, R234, R239 ;  /* 0x080000eaebdf7389 */ /* 0x00006400000200ef */
[----:B01----:R-:W-:Y:S01]  /*4f10*/  ENDCOLLECTIVE ;  /* 0x000000000000791b */ /* 0x003fe20003800000 */
.L_x_10521:
[----:B------:R-:W-:-:S05]  /*4f20*/  FADD.FTZ R171, R171, R172 ;  /* 0x000000acabab7221 */ /* 0x000fca0000010000 */
[----:B------:R-:W-:Y:S02]  /*4f30*/  MOV R235, R171 ;  /* 0x000000ab00eb7202 */ /* 0x000fe40000000f00 */
[----:B------:R-:W-:-:S07]  /*4f40*/  MOV R175, R223 ;  /* 0x000000df00af7202 */ /* 0x000fce0000000f00 */
[----:B------:R-:W-:Y:S05]  /*4f50*/  WARPSYNC.COLLECTIVE R222, `(.L_x_10522) ;  /* 0x00000000de087348 */ /* 0x000fea0003c00000 */
[----:B------:R0:W1:Y:S02]  /*4f60*/  SHFL.DOWN P1, R223, R235, R234, R239 ;  /* 0x080000eaebdf7389 */ /* 0x00006400000200ef */
[----:B01----:R-:W-:Y:S01]  /*4f70*/  ENDCOLLECTIVE ;  /* 0x000000000000791b */ /* 0x003fe20003800000 */
.L_x_10522:
[----:B------:R-:W-:Y:S01]  /*4f80*/  FADD.FTZ R175, R170, R175 ;  /* 0x000000afaaaf7221 */ /* 0x000fe20000010000 */
[----:B------:R-:W-:-:S04]  /*4f90*/  HFMA2.MMA R234, -RZ, RZ, 0, 2.384185791015625e-07 ;  /* 0x00000004ffea7435 */ /* 0x000fc800000001ff */
[----:B------:R-:W-:Y:S02]  /*4fa0*/  MOV R235, R175 ;  /* 0x000000af00eb7202 */ /* 0x000fe40000000f00 */
[----:B------:R-:W-:-:S07]  /*4fb0*/  MOV R174, R223 ;  /* 0x000000df00ae7202 */ /* 0x000fce0000000f00 */
[----:B------:R-:W-:Y:S05]  /*4fc0*/  WARPSYNC.COLLECTIVE R222, `(.L_x_10523) ;  /* 0x00000000de087348 */ /* 0x000fea0003c00000 */
[----:B------:R0:W1:Y:S02]  /*4fd0*/  SHFL.DOWN P1, R223, R235, R234, R239 ;  /* 0x080000eaebdf7389 */ /* 0x00006400000200ef */
[----:B01----:R-:W-:Y:S01]  /*4fe0*/  ENDCOLLECTIVE ;  /* 0x000000000000791b */ /* 0x003fe20003800000 */
.L_x_10523:
[----:B------:R-:W-:-:S05]  /*4ff0*/  FADD.FTZ R174, R171, R174 ;  /* 0x000000aeabae7221 */ /* 0x000fca0000010000 */
[----:B------:R-:W-:Y:S02]  /*5000*/  MOV R235, R174 ;  /* 0x000000ae00eb7202 */ /* 0x000fe40000000f00 */
[----:B------:R-:W-:-:S07]  /*5010*/  MOV R200, R223 ;  /* 0x000000df00c87202 */ /* 0x000fce0000000f00 */
[----:B------:R-:W-:Y:S05]  /*5020*/  WARPSYNC.COLLECTIVE R222, `(.L_x_10524) ;  /* 0x00000000de087348 */ /* 0x000fea0003c00000 */
[----:B------:R0:W1:Y:S02]  /*5030*/  SHFL.DOWN P1, R223, R235, R234, R239 ;  /* 0x080000eaebdf7389 */ /* 0x00006400000200ef */
[----:B01----:R-:W-:Y:S01]  /*5040*/  ENDCOLLECTIVE ;  /* 0x000000000000791b */ /* 0x003fe20003800000 */
.L_x_10524:
[----:B------:R-:W-:Y:S01]  /*5050*/  FADD.FTZ R200, R175, R200 ;  /* 0x000000c8afc87221 */ /* 0x000fe20000010000 */
[----:B------:R-:W-:-:S04]  /*5060*/  HFMA2.MMA R234, -RZ, RZ, 0, 1.1920928955078125e-07 ;  /* 0x00000002ffea7435 */ /* 0x000fc800000001ff */
[----:B------:R-:W-:Y:S02]  /*5070*/  MOV R235, R200 ;  /* 0x000000c800eb7202 */ /* 0x000fe40000000f00 */
[----:B------:R-:W-:-:S07]  /*5080*/  MOV R201, R223 ;  /* 0x000000df00c97202 */ /* 0x000fce0000000f00 */
[----:B------:R-:W-:Y:S05]  /*5090*/  WARPSYNC.COLLECTIVE R222, `(.L_x_10525) ;  /* 0x00000000de087348 */ /* 0x000fea0003c00000 */
[----:B------:R0:W1:Y:S02]  /*50a0*/  SHFL.DOWN P1, R223, R235, R234, R239 ;  /* 0x080000eaebdf7389 */ /* 0x00006400000200ef */
[----:B01----:R-:W-:Y:S01]  /*50b0*/  ENDCOLLECTIVE ;  /* 0x000000000000791b */ /* 0x003fe20003800000 */
.L_x_10525:
[----:B------:R-:W-:-:S05]  /*50c0*/  FADD.FTZ R201, R174, R201 ;  /* 0x000000c9aec97221 */ /* 0x000fca0000010000 */
[----:B------:R-:W-:Y:S02]  /*50d0*/  MOV R235, R201 ;  /* 0x000000c900eb7202 */ /* 0x000fe40000000f00 */
[----:B------:R-:W-:-:S07]  /*50e0*/  MOV R173, R223 ;  /* 0x000000df00ad7202 */ /* 0x000fce0000000f00 */
[----:B------:R-:W-:Y:S05]  /*50f0*/  WARPSYNC.COLLECTIVE R222, `(.L_x_10526) ;  /* 0x00000000de087348 */ /* 0x000fea0003c00000 */
[----:B------:R0:W1:Y:S02]  /*5100*/  SHFL.DOWN P1, R223, R235, R234, R239 ;  /* 0x080000eaebdf7389 */ /* 0x00006400000200ef */
[----:B01----:R-:W-:Y:S01]  /*5110*/  ENDCOLLECTIVE ;  /* 0x000000000000791b */ /* 0x003fe20003800000 */
.L_x_10526:
[----:B------:R-:W-:Y:S01]  /*5120*/  FADD.FTZ R173, R200, R173 ;  /* 0x000000adc8ad7221 */ /* 0x000fe20000010000 */
[----:B------:R-:W-:-:S04]  /*5130*/  HFMA2.MMA R234, -RZ, RZ, 0, 5.9604644775390625e-08 ;  /* 0x00000001ffea7435 */ /* 0x000fc800000001ff */
[----:B------:R-:W-:Y:S02]  /*5140*/  MOV R235, R173 ;  /* 0x000000ad00eb7202 */ /* 0x000fe40000000f00 */
[----:B------:R-:W-:-:S07]  /*5150*/  MOV R172, R223 ;  /* 0x000000df00ac7202 */ /* 0x000fce0000000f00 */
[----:B------:R-:W-:Y:S05]  /*5160*/  WARPSYNC.COLLECTIVE R222, `(.L_x_10527) ;  /* 0x00000000de087348 */ /* 0x000fea0003c00000 */
[----:B------:R0:W1:Y:S02]  /*5170*/  SHFL.DOWN P1, R223, R235, R234, R239 ;  /* 0x080000eaebdf7389 */ /* 0x00006400000200ef */
[----:B01----:R-:W-:Y:S01]  /*5180*/  ENDCOLLECTIVE ;  /* 0x000000000000791b */ /* 0x003fe20003800000 */
.L_x_10527:
[----:B------:R-:W-:-:S05]  /*5190*/  FADD.FTZ R172, R201, R172 ;  /* 0x000000acc9ac7221 */ /* 0x000fca0000010000 */
[----:B------:R-:W-:Y:S02]  /*51a0*/  MOV R235, R172 ;  /* 0x000000ac00eb7202 */ /* 0x000fe40000000f00 */
[----:B------:R-:W-:-:S07]  /*51b0*/  MOV R170, R223 ;  /* 0x000000df00aa7202 */ /* 0x000fce0000000f00 */
[----:B------:R-:W-:Y:S05]  /*51c0*/  WARPSYNC.COLLECTIVE R222, `(.L_x_10528) ;  /* 0x00000000de087348 */ /* 0x000fea0003c00000 */
[----:B------:R0:W1:Y:S02]  /*51d0*/  SHFL.DOWN P1, R223, R235, R234, R239 ;  /* 0x080000eaebdf7389 */ /* 0x00006400000200ef */
[----:B01----:R-:W-:Y:S01]  /*51e0*/  ENDCOLLECTIVE ;  /* 0x000000000000791b */ /* 0x003fe20003800000 */
.L_x_10528:
[----:B------:R-:W-:Y:S01]  /*51f0*/  MOV R171, R223 ;  /* 0x000000df00ab7202 */ /* 0x000fe20000000f00 */
[----:B------:R-:W-:Y:S06]  /*5200*/  BRA `(.L_x_10529) ;  /* 0xffffffcc00747947 */ /* 0x000fec000383ffff */
.L_x_10530:
        /* <DEDUP_REMOVED lines=15> */
.L_x_14013:


//--------------------- .text._ZN10layer_norm13ln_bwd_kernelINS_13Kernel_traitsIf6__halffS2_fjLj4096ELj1ELj1ELj4ELj16ENS_18Kernel_traits_baseILj4096EfS2_fS2_fjLj128EEEEELb1ELb1ELb0ELb0EEEvNS_9BwdParamsE --------------------------
	.section	.text._ZN10layer_norm13ln_bwd_kernelINS_13Kernel_traitsIf6__halffS2_fjLj4096ELj1ELj1ELj4ELj16ENS_18Kernel_traits_baseILj4096EfS2_fS2_fjLj128EEEEELb1ELb1ELb0ELb0EEEvNS_9BwdParamsE,"ax",@progbits
	.align	128
        .global         _ZN10layer_norm13ln_bwd_kernelINS_13Kernel_traitsIf6__halffS2_fjLj4096ELj1ELj1ELj4ELj16ENS_18Kernel_traits_baseILj4096EfS2_fS2_fjLj128EEEEELb1ELb1ELb0ELb0EEEvNS_9BwdParamsE
        .type           _ZN10layer_norm13ln_bwd_kernelINS_13Kernel_traitsIf6__halffS2_fjLj4096ELj1ELj1ELj4ELj16ENS_18Kernel_traits_baseILj4096EfS2_fS2_fjLj128EEEEELb1ELb1ELb0ELb0EEEvNS_9BwdParamsE,@function
        .size           _ZN10layer_norm13ln_bwd_kernelINS_13Kernel_traitsIf6__halffS2_fjLj4096ELj1ELj1ELj4ELj16ENS_18Kernel_traits_baseILj4096EfS2_fS2_fjLj128EEEEELb1ELb1ELb0ELb0EEEvNS_9BwdParamsE,(.L_x_14014 - _ZN10layer_norm13ln_bwd_kernelINS_13Kernel_traitsIf6__halffS2_fjLj4096ELj1ELj1ELj4ELj16ENS_18Kernel_traits_baseILj4096EfS2_fS2_fjLj128EEEEELb1ELb1ELb0ELb0EEEvNS_9BwdParamsE)
        .other          _ZN10layer_norm13ln_bwd_kernelINS_13Kernel_traitsIf6__halffS2_fjLj4096ELj1ELj1ELj4ELj16ENS_18Kernel_traits_baseILj4096EfS2_fS2_fjLj128EEEEELb1ELb1ELb0ELb0EEEvNS_9BwdParamsE,@"STO_CUDA_ENTRY STV_DEFAULT"
_ZN10layer_norm13ln_bwd_kernelINS_13Kernel_traitsIf6__halffS2_fjLj4096ELj1ELj1ELj4ELj16ENS_18Kernel_traits_baseILj4096EfS2_fS2_fjLj128EEEEELb1ELb1ELb0ELb0EEEvNS_9BwdParamsE:
.text._ZN10layer_norm13ln_bwd_kernelINS_13Kernel_traitsIf6__halffS2_fjLj4096ELj1ELj1ELj4ELj16ENS_18Kernel_traits_baseILj4096EfS2_fS2_fjLj128EEEEELb1ELb1ELb0ELb0EEEvNS_9BwdParamsE:
        /* <DEDUP_REMOVED lines=138> */
[----:B------:R-:W-:Y:S04]  /*08a0*/  @P2 STL.64 [R1+0x40], R72 ;  /* 0x0000404801002387 */ /* 0x000fe80000100a00 */
[----:B------:R-:W-:Y:S04]  /*08b0*/  @P2 STL.64 [R1+0x48], R74 ;  /* 0x0000484a01002387 */ /* 0x000fe80000100a00 */
[----:B------:R-:W-:Y:S04]  /*08c0*/  @P2 STL.64 [R1+0x30], R68 ;  /* 0x0000304401002387 */ /* 0x000fe80000100a00 */
[----:B------:R-:W-:Y:S04]  /*08d0*/  @P2 STL.64 [R1+0x38], R70 ;  /* 0x0000384601002387 */ /* 0x000fe80000100a00 */
[----:B------:R0:W-:Y:S04]  /*08e0*/  @P2 STL.64 [R1+0x60], R64 ;  /* 0x0000604001002387 */ /* 0x0001e80000100a00 */
        /* <DEDUP_REMOVED lines=30> */
.L_x_10549:
        /* <DEDUP_REMOVED lines=21> */
[----:B0-----:R-:W-:Y:S01]  /*0c20*/  MOV R5, 0x3f800000 ;  /* 0x3f80000000057802 */ /* 0x001fe20000000f00 */
[----:B--2---:R-:W-:Y:S02]  /*0c30*/  @P0 HADD2.F32 R5, -RZ, R6.H0_H0 ;  /* 0x20000006ff050230 */ /* 0x004fe40000004100 */
        /* <DEDUP_REMOVED lines=33> */
[C---:B------:R-:W-:Y:S01]  /*0e50*/  FADD.FTZ R199, -R216.reuse, R190 ;  /* 0x000000bed8c77221 */ /* 0x040fe20000010100 */
[----:B------:R-:W-:Y:S01]  /*0e60*/  FADD.FTZ R198, -R216, R191 ;  /* 0x000000bfd8c67221 */ /* 0x000fe20000010100 */
[C---:B-----5:R-:W-:Y:S01]  /*0e70*/  FMUL.FTZ R250, R4.reuse, R200 ;  /* 0x000000c804fa7220 */ /* 0x060fe20000410000 */
[C---:B------:R-:W-:Y:S01]  /*0e80*/  FMUL.FTZ R0, R4.reuse, R0 ;  /* 0x0000000004007220 */ /* 0x040fe20000410000 */
[C---:B------:R-:W-:Y:S01]  /*0e90*/  FMUL.FTZ R248, R4.reuse, R199 ;  /* 0x000000c704f87220 */ /* 0x040fe20000410000 */
[----:B------:R-:W-:Y:S01]  /*0ea0*/  FMUL.FTZ R246, R4, R198 ;  /* 0x000000c604f67220 */ /* 0x000fe20000410000 */
[--C-:B--2---:R-:W-:Y:S02]  /*0eb0*/  HADD2.F32 R223, -RZ, R192.reuse.H0_H0 ;  /* 0x200000c0ffdf7230 */ /* 0x104fe40000004100 */
[----:B------:R-:W-:-:S03]  /*0ec0*/  HADD2.F32 R222, -RZ, R192.H1_H1 ;  /* 0x300000c0ffde7230 */ /* 0x000fc60000004100 */
[----:B------:R-:W-:Y:S01]  /*0ed0*/  FMUL.FTZ R200, R247, R223 ;  /* 0x000000dff7c87220 */ /* 0x000fe20000410000 */
[----:B------:R-:W-:Y:S02]  /*0ee0*/  HADD2.F32 R192, -RZ, R193.H0_H0 ;  /* 0x200000c1ffc07230 */ /* 0x000fe40000004100 */
[----:B---3--:R-:W-:Y:S01]  /*0ef0*/  FMUL.FTZ R249, R245, R222 ;  /* 0x000000def5f97220 */ /* 0x008fe20000410000 */
[C---:B------:R-:W-:Y:S01]  /*0f00*/  FADD.FTZ R184, -R216.reuse, R184 ;  /* 0x000000b8d8b87221 */ /* 0x040fe20000010100 */
[----:B------:R-:W-:-:S03]  /*0f10*/  FADD.FTZ R185, -R216, R185 ;  /* 0x000000b9d8b97221 */ /* 0x000fc60000010100 */
[C---:B------:R-:W-:Y:S01]  /*0f20*/  FMUL.FTZ R199, R4.reuse, R184 ;  /* 0x000000b804c77220 */ /* 0x040fe20000410000 */
[----:B------:R-:W-:Y:S01]  /*0f30*/  FMUL.FTZ R198, R4, R185 ;  /* 0x000000b904c67220 */ /* 0x000fe20000410000 */
[----:B------:R-:W-:Y:S01]  /*0f40*/  FADD.FTZ R184, RZ, R200 ;  /* 0x000000c8ffb87221 */ /* 0x000fe20000010000 */
[----:B------:R-:W-:Y:S01]  /*0f50*/  FFMA.FTZ R185, R0, R200, RZ ;  /* 0x000000c800b97223 */ /* 0x000fe200000100ff */
[----:B------:R-:W-:Y:S02]  /*0f60*/  HADD2.F32 R191, -RZ, R193.H1_H1 ;  /* 0x300000c1ffbf7230 */ /* 0x000fe40000004100 */
        /* <DEDUP_REMOVED lines=45> */
.L_x_10533:
[----:B------:R-:W-:Y:S05]  /*1240*/  BSYNC B0 ;  /* 0x0000000000007941 */ /* 0x000fea0003800000 */
.L_x_10532:
[----:B------:R-:W-:Y:S01]  /*1250*/  LOP3.LUT P1, RZ, R2, 0x4, RZ, 0xc0, !PT ;  /* 0x0000000402ff7812 */ /* 0x000fe2000782c0ff */
[----:B------:R-:W-:-:S12]  /*1260*/  BSSY B0, `(.L_x_10534) ;  /* 0x000005e000007945 */ /* 0x000fd80003800000 */
        /* <DEDUP_REMOVED lines=9> */
[----:B------:R-:W2:Y:S04]  /*1300*/  LDG.E.128 R192, desc[UR4][R20.64+0x10] ;  /* 0x0000100414c07981 */ /* 0x000ea8000c1e1d00 */
[----:B------:R-:W3:Y:S01]  /*1310*/  LDL R234, [R1+0x48] ;  /* 0x0000480001ea7983 */ /* 0x000ee20000100800 */
[----:B0-----:R-:W-:-:S05]  /*1320*/  IMAD.WIDE.U32 R188, R222, 0x10, R188 ;  /* 0x00000010debc7825 */ /* 0x001fca00078e00bc */
[----:B------:R-:W-:-:S04]  /*1330*/  @P1 LEA R16, P2, R222, UR8, 0x5 ;  /* 0x00000008de101c11 */ /* 0x000fc8000f8428ff */
[C---:B------:R-:W-:Y:S01]  /*1340*/  @P1 LEA.HI.X R17, R222.reuse, UR9, RZ, 0x5, P2 ;  /* 0x00000009de111c11 */ /* 0x040fe200090f2cff */
[----:B------:R-:W3:Y:S04]  /*1350*/  LDG.E.128 R188, desc[UR4][R188.64] ;  /* 0x00000004bcbc7981 */ /* 0x000ee8000c1e1d00 */
[----:B------:R-:W5:Y:S04]  /*1360*/  @P1 LDG.E.128 R160, desc[UR4][R16.64] ;  /* 0x0000000410a01981 */ /* 0x000f68000c1e1d00 */
[----:B------:R0:W5:Y:S02]  /*1370*/  @P1 LDG.E.128 R164, desc[UR4][R16.64+0x10] ;  /* 0x0000100410a41981 */ /* 0x000164000c1e1d00 */
[----:B0-----:R-:W-:-:S04]  /*1380*/  LEA R16, P1, R222, UR12, 0x3 ;  /* 0x0000000cde107c11 */ /* 0x001fc8000f8218ff */
[----:B------:R-:W-:-:S05]  /*1390*/  LEA.HI.X R17, R222, UR13, RZ, 0x3, P1 ;  /* 0x0000000dde117c11 */ /* 0x000fca00088f1cff */
[----:B------:R0:W5:Y:S01]  /*13a0*/  LDG.E.64 R20, desc[UR4][R16.64] ;  /* 0x0000000410147981 */ /* 0x000162000c1e1b00 */
[C---:B----4-:R-:W-:Y:S01]  /*13b0*/  FADD.FTZ R184, -R216.reuse, R184 ;  /* 0x000000b8d8b87221 */ /* 0x050fe20000010100 */
[C---:B------:R-:W-:Y:S01]  /*13c0*/  FADD.FTZ R215, -R216.reuse, R185 ;  /* 0x000000b9d8d77221 */ /* 0x040fe20000010100 */
[----:B------:R-:W-:Y:S02]  /*13d0*/  FADD.FTZ R214, -R216, R186 ;  /* 0x000000bad8d67221 */ /* 0x000fe40000010100 */
[----:B-----5:R-:W-:Y:S01]  /*13e0*/  FMUL.FTZ R220, R4, R184 ;  /* 0x000000b804dc7220 */ /* 0x020fe20000410000 */
[C---:B0-----:R-:W-:Y:S01]  /*13f0*/  FADD.FTZ R17, -R216.reuse, R187 ;  /* 0x000000bbd8117221 */ /* 0x041fe20000010100 */
[C---:B--2---:R-:W-:Y:S01]  /*1400*/  FADD.FTZ R186, -R216.reuse, R194 ;  /* 0x000000c2d8ba7221 */ /* 0x044fe20000010100 */
[----:B------:R-:W-:Y:S02]  /*1410*/  FADD.FTZ R187, -R216, R193 ;  /* 0x000000c1d8bb7221 */ /* 0x000fe40000010100 */
[----:B------:R-:W2:Y:S01]  /*1420*/  LDL R193, [R1+0x38] ;  /* 0x0000380001c17983 */ /* 0x000ea20000100800 */
[----:B---3--:R-:W-:-:S02]  /*1430*/  HADD2.F32 R219, -RZ, R191.H0_H0 ;  /* 0x200000bfffdb7230 */ /* 0x008fc40000004100 */
[--C-:B------:R-:W-:Y:S02]  /*1440*/  HADD2.F32 R185, -RZ, R189.reuse.H0_H0 ;  /* 0x200000bdffb97230 */ /* 0x100fe40000004100 */
[----:B------:R-:W-:Y:S02]  /*1450*/  HADD2.F32 R16, -RZ, R189.H1_H1 ;  /* 0x300000bdff107230 */ /* 0x000fe40000004100 */
[C---:B------:R-:W-:Y:S01]  /*1460*/  FADD.FTZ R189, -R216.reuse, R192 ;  /* 0x000000c0d8bd7221 */ /* 0x040fe20000010100 */
[----:B------:R-:W-:Y:S01]  /*1470*/  MOV R194, R219 ;  /* 0x000000db00c27202 */ /* 0x000fe20000000f00 */
[----:B------:R-:W3:Y:S04]  /*1480*/  LDL R192, [R1+0x3c] ;  /* 0x00003c0001c07983 */ /* 0x000ee80000100800 */
[----:B------:R-:W4:Y:S04]  /*1490*/  LDL R219, [R1+0x34] ;  /* 0x0000340001db7983 */ /* 0x000f280000100800 */
[----:B------:R0:W-:Y:S04]  /*14a0*/  STL [R1], R220 ;  /* 0x000000dc01007387 */ /* 0x0001e80000100800 */
[----:B------:R-:W3:Y:S01]  /*14b0*/  LDL R221, [R1+0x4c] ;  /* 0x00004c0001dd7983 */ /* 0x000ee20000100800 */
[----:B------:R-:W-:Y:S01]  /*14c0*/  FADD.FTZ R184, -R216, R195 ;  /* 0x000000c3d8b87221 */ /* 0x000fe20000010100 */
[----:B------:R-:W-:-:S02]  /*14d0*/  MOV R195, R220 ;  /* 0x000000dc00c37202 */ /* 0x000fc40000000f00 */
[----:B0-----:R-:W4:Y:S01]  /*14e0*/  LDL R220, [R1+0x30] ;  /* 0x0000300001dc7983 */ /* 0x001f220000100800 */
[--C-:B------:R-:W-:Y:S02]  /*14f0*/  HADD2.F32 R217, -RZ, R188.reuse.H0_H0 ;  /* 0x200000bcffd97230 */ /* 0x100fe40000004100 */
[----:B------:R-:W-:Y:S02]  /*1500*/  HADD2.F32 R188, -RZ, R188.H1_H1 ;  /* 0x300000bcffbc7230 */ /* 0x000fe40000004100 */
[C---:B------:R-:W-:Y:S01]  /*1510*/  FMUL.FTZ R237, R4.reuse, R215 ;  /* 0x000000d704ed7220 */ /* 0x040fe20000410000 */
[----:B------:R-:W-:Y:S01]  /*1520*/  FMUL.FTZ R235, R4, R214 ;  /* 0x000000d604eb7220 */ /* 0x000fe20000410000 */
[----:B------:R-:W-:Y:S01]  /*1530*/  FMUL.FTZ R238, R236, R217 ;  /* 0x000000d9ecee7220 */ /* 0x000fe20000410000 */
[-C--:B------:R-:W-:Y:S01]  /*1540*/  FMUL.FTZ R236, R233, R188.reuse ;  /* 0x000000bce9ec7220 */ /* 0x080fe20000410000 */
        /* <DEDUP_REMOVED lines=11> */
[----:B------:R-:W-:-:S03]  /*1600*/  HADD2.F32 R218, -RZ, R190.H0_H0 ;  /* 0x200000beffda7230 */ /* 0x000fc60000004100 */
[----:B------:R-:W-:Y:S01]  /*1610*/  FADD.FTZ R185, R185, R234 ;  /* 0x000000eab9b97221 */ /* 0x000fe20000010000 */
[----:B------:R-:W-:Y:S02]  /*1620*/  HADD2.F32 R190, -RZ, R190.H1_H1 ;  /* 0x300000beffbe7230 */ /* 0x000fe40000004100 */
[----:B------:R-:W-:Y:S01]  /*1630*/  FMUL.FTZ R17, R4, R189 ;  /* 0x000000bd04117220 */ /* 0x000fe20000410000 */
[----:B------:R-:W-:Y:S02]  /*1640*/  HADD2.F32 R191, -RZ, R191.H1_H1 ;  /* 0x300000bfffbf7230 */ /* 0x000fe40000004100 */
[----:B------:R-:W-:Y:S01]  /*1650*/  FADD.FTZ R92, R92, R217 ;  /* 0x000000d95c5c7221 */ /* 0x000fe20000010000 */
[----:B------:R-:W-:Y:S01]  /*1660*/  FFMA.FTZ R60, R195, R217, R60 ;  /* 0x000000d9c33c7223 */ /* 0x000fe2000001003c */
[----:B------:R-:W-:Y:S01]  /*1670*/  FADD.FTZ R96, R96, R218 ;  /* 0x000000da60607221 */ /* 0x000fe20000010000 */
[----:B------:R-:W-:Y:S01]  /*1680*/  FFMA.FTZ R64, R17, R218, R64 ;  /* 0x000000da11407223 */ /* 0x000fe20000010040 */
[----:B------:R-:W-:Y:S01]  /*1690*/  FMUL.FTZ R215, R4, R184 ;  /* 0x000000b804d77220 */ /* 0x000fe20000410000 */
[----:B------:R-:W-:Y:S01]  /*16a0*/  FADD.FTZ R97, R97, R190 ;  /* 0x000000be61617221 */ /* 0x000fe20000010000 */
[----:B------:R-:W-:Y:S01]  /*16b0*/  FADD.FTZ R98, R98, R194 ;  /* 0x000000c262627221 */ /* 0x000fe20000010000 */
[----:B------:R-:W-:Y:S01]  /*16c0*/  FADD.FTZ R99, R99, R191 ;  /* 0x000000bf63637221 */ /* 0x000fe20000010000 */
[----:B------:R-:W-:Y:S01]  /*16d0*/  FFMA.FTZ R67, R215, R191, R67 ;  /* 0x000000bfd7437223 */ /* 0x000fe20000010043 */
[----:B------:R-:W-:Y:S01]  /*16e0*/  IADD3 R222, R222, 0x80, RZ ;  /* 0x00000080dede7810 */ /* 0x000fe20007ffe0ff */
[----:B--2---:R-:W-:Y:S01]  /*16f0*/  FMUL.FTZ R217, R193, R194 ;  /* 0x000000c2c1d97220 */ /* 0x004fe20000410000 */
[----:B---3--:R-:W-:Y:S01]  /*1700*/  FMUL.FTZ R221, R221, R16 ;  /* 0x00000010dddd7220 */ /* 0x008fe20000410000 */
[----:B------:R-:W-:Y:S01]  /*1710*/  FMUL.FTZ R16, R4, R187 ;  /* 0x000000bb04107220 */ /* 0x000fe20000410000 */
[----:B------:R-:W-:-:S04]  /*1720*/  FFMA.FTZ R187, R237, R236, R188 ;  /* 0x000000ecedbb7223 */ /* 0x000fc800000100bc */
[----:B------:R-:W-:Y:S01]  /*1730*/  FFMA.FTZ R187, R235, R234, R187 ;  /* 0x000000eaebbb7223 */ /* 0x000fe200000100bb */
[----:B----4-:R-:W-:Y:S01]  /*1740*/  FMUL.FTZ R220, R220, R218 ;  /* 0x000000dadcdc7220 */ /* 0x010fe20000410000 */
[----:B------:R-:W-:Y:S02]  /*1750*/  FADD.FTZ R185, R185, R221 ;  /* 0x000000ddb9b97221 */ /* 0x000fe40000010000 */
[----:B------:R-:W-:Y:S01]  /*1760*/  FFMA.FTZ R187, R233, R221, R187 ;  /* 0x000000dde9bb7223 */ /* 0x000fe200000100bb */
[----:B------:R-:W-:Y:S01]  /*1770*/  FMUL.FTZ R219, R219, R190 ;  /* 0x000000bedbdb7220 */ /* 0x000fe20000410000 */
[----:B------:R-:W-:Y:S02]  /*1780*/  FADD.FTZ R185, R185, R220 ;  /* 0x000000dcb9b97221 */ /* 0x000fe40000010000 */
[----:B------:R-:W-:Y:S01]  /*1790*/  FFMA.FTZ R187, R17, R220, R187 ;  /* 0x000000dc11bb7223 */ /* 0x000fe200000100bb */
[----:B------:R-:W-:Y:S01]  /*17a0*/  FMUL.FTZ R218, R4, R186 ;  /* 0x000000ba04da7220 */ /* 0x000fe20000410000 */
[----:B------:R-:W-:-:S02]  /*17b0*/  FADD.FTZ R185, R185, R219 ;  /* 0x000000dbb9b97221 */ /* 0x000fc40000010000 */
[----:B------:R-:W-:Y:S01]  /*17c0*/  FFMA.FTZ R187, R16, R219, R187 ;  /* 0x000000db10bb7223 */ /* 0x000fe200000100bb */
[----:B------:R-:W-:Y:S01]  /*17d0*/  FMUL.FTZ R214, R192, R191 ;  /* 0x000000bfc0d67220 */ /* 0x000fe20000410000 */
[----:B------:R-:W-:Y:S02]  /*17e0*/  FADD.FTZ R185, R185, R217 ;  /* 0x000000d9b9b97221 */ /* 0x000fe40000010000 */
[----:B------:R-:W-:Y:S01]  /*17f0*/  FFMA.FTZ R187, R218, R217, R187 ;  /* 0x000000d9dabb7223 */ /* 0x000fe200000100bb */
[----:B------:R-:W-:Y:S01]  /*1800*/  FFMA.FTZ R65, R16, R190, R65 ;  /* 0x000000be10417223 */ /* 0x000fe20000010041 */
[----:B------:R-:W-:Y:S01]  /*1810*/  FFMA.FTZ R66, R218, R194, R66 ;  /* 0x000000c2da427223 */ /* 0x000fe20000010042 */
[----:B------:R-:W-:Y:S01]  /*1820*/  FADD.FTZ R224, R185, R214 ;  /* 0x000000d6b9e07221 */ /* 0x000fe20000010000 */
[----:B------:R-:W-:-:S07]  /*1830*/  FFMA.FTZ R223, R215, R214, R187 ;  /* 0x000000d6d7df7223 */ /* 0x000fce00000100bb */
.L_x_10535:
[----:B------:R-:W-:Y:S05]  /*1840*/  BSYNC B0 ;  /* 0x0000000000007941 */ /* 0x000fea0003800000 */
.L_x_10534:
        /* <DEDUP_REMOVED lines=22> */
[----:B------:R-:W-:Y:S02]  /*19b0*/  FADD.FTZ R194, -R216, R13 ;  /* 0x0000000dd8c27221 */ /* 0x000fe40000010100 */
[C---:B-----5:R-:W-:Y:S01]  /*19c0*/  FMUL.FTZ R225, R4.reuse, R15 ;  /* 0x0000000f04e17220 */ /* 0x060fe20000410000 */
[----:B------:R-:W-:Y:S01]  /*19d0*/  FMUL.FTZ R252, R4, R209 ;  /* 0x000000d104fc7220 */ /* 0x000fe20000410000 */
[----:B------:R-:W-:Y:S01]  /*19e0*/  FADD.FTZ R192, -R216, R14 ;  /* 0x0000000ed8c07221 */ /* 0x000fe20000010100 */
[----:B------:R-:W-:Y:S01]  /*19f0*/  FMUL.FTZ R230, R4, R194 ;  /* 0x000000c204e67220 */ /* 0x000fe20000410000 */
[----:B----4-:R-:W-:-:S02]  /*1a00*/  HADD2.F32 R195, -RZ, R184.H0_H0 ;  /* 0x200000b8ffc37230 */ /* 0x010fc40000004100 */
[--C-:B------:R-:W-:Y:S02]  /*1a10*/  HADD2.F32 R12, -RZ, R185.reuse.H1_H1 ;  /* 0x300000b9ff0c7230 */ /* 0x100fe40000004100 */
[--C-:B------:R-:W-:Y:S02]  /*1a20*/  HADD2.F32 R210, -RZ, R186.reuse.H0_H0 ;  /* 0x200000baffd27230 */ /* 0x100fe40000004100 */
[----:B------:R-:W-:Y:S02]  /*1a30*/  HADD2.F32 R211, -RZ, R186.H1_H1 ;  /* 0x300000baffd37230 */ /* 0x000fe40000004100 */
[----:B---3--:R-:W-:Y:S01]  /*1a40*/  FADD.FTZ R186, -R216, R188 ;  /* 0x000000bcd8ba7221 */ /* 0x008fe20000010100 */
[----:B------:R-:W-:Y:S02]  /*1a50*/  HADD2.F32 R193, -RZ, R184.H1_H1 ;  /* 0x300000b8ffc17230 */ /* 0x000fe40000004100 */
[----:B------:R-:W-:Y:S01]  /*1a60*/  FMUL.FTZ R232, R32, R195 ;  /* 0x000000c320e87220 */ /* 0x000fe20000410000 */
[----:B------:R-:W-:-:S02]  /*1a70*/  HADD2.F32 R14, -RZ, R185.H0_H0 ;  /* 0x200000b9ff0e7230 */ /* 0x000fc40000004100 */
[----:B------:R-:W-:Y:S01]  /*1a80*/  FADD.FTZ R103, R103, R12 ;  /* 0x0000000c67677221 */ /* 0x000fe20000010000 */
[----:B------:R-:W-:Y:S01]  /*1a90*/  FMUL.FTZ R15, R4, R186 ;  /* 0x000000ba040f7220 */ /* 0x000fe20000410000 */
        /* <DEDUP_REMOVED lines=10> */
[----:B------:R-:W-:Y:S01]  /*1b40*/  FADD.FTZ R185, -R216, R189 ;  /* 0x000000bdd8b97221 */ /* 0x000fe20000010100 */
[----:B------:R-:W-:Y:S01]  /*1b50*/  FADD.FTZ R12, R12, R226 ;  /* 0x000000e20c0c7221 */ /* 0x000fe20000010000 */
[C---:B------:R-:W-:Y:S01]  /*1b60*/  FFMA.FTZ R186, R227.reuse, R226, R186 ;  /* 0x000000e2e3ba7223 */ /* 0x040fe200000100ba */
[----:B------:R-:W-:Y:S01]  /*1b70*/  FADD.FTZ R102, R102, R14 ;  /* 0x0000000e66667221 */ /* 0x000fe20000010000 */
[----:B------:R-:W-:Y:S01]  /*1b80*/  FFMA.FTZ R70, R227, R14, R70 ;  /* 0x0000000ee3467223 */ /* 0x000fe20000010046 */
[----:B------:R-:W-:Y:S01]  /*1b90*/  MOV R188, R212 ;  /* 0x000000d400bc7202 */ /* 0x000fe20000000f00 */
        /* <DEDUP_REMOVED lines=9> */
[C---:B------:R-:W-:Y:S01]  /*1c30*/  FFMA.FTZ R186, R15.reuse, R212, R186 ;  /* 0x000000d40fba7223 */ /* 0x040fe200000100ba */
[----:B------:R-:W-:Y:S01]  /*1c40*/  FADD.FTZ R104, R104, R210 ;  /* 0x000000d268687221 */ /* 0x000fe20000010000 */
[----:B------:R-:W-:Y:S01]  /*1c50*/  FFMA.FTZ R72, R15, R210, R72 ;  /* 0x000000d20f487223 */ /* 0x000fe20000010048 */
[----:B------:R-:W-:-:S02]  /*1c60*/  HADD2.F32 R187, -RZ, R187.H1_H1 ;  /* 0x300000bbffbb7230 */ /* 0x000fc40000004100 */
[----:B------:R-:W-:Y:S01]  /*1c70*/  FMUL.FTZ R210, R4, R184 ;  /* 0x000000b804d27220 */ /* 0x000fe20000410000 */
[----:B------:R-:W-:Y:S01]  /*1c80*/  FADD.FTZ R13, -R216, R191 ;  /* 0x000000bfd80d7221 */ /* 0x000fe20000010100 */
[-C--:B------:R-:W-:Y:S01]  /*1c90*/  FMUL.FTZ R209, R38, R188.reuse ;  /* 0x000000bc26d17220 */ /* 0x080fe20000410000 */
        /* <DEDUP_REMOVED lines=16> */
.L_x_10537:
[----:B------:R-:W-:Y:S05]  /*1da0*/  BSYNC B0 ;  /* 0x0000000000007941 */ /* 0x000fea0003800000 */
.L_x_10536:
        /* <DEDUP_REMOVED lines=18> */
[----:B------:R0:W5:Y:S01]  /*1ed0*/  LDG.E.64 R196, desc[UR4][R192.64] ;  /* 0x00000004c0c47981 */ /* 0x000162000c1e1b00 */
[C---:B--2---:R-:W-:Y:S01]  /*1ee0*/  FADD.FTZ R195, -R216.reuse, R8 ;  /* 0x00000008d8c37221 */ /* 0x044fe20000010100 */
[----:B------:R-:W-:-:S03]  /*1ef0*/  FADD.FTZ R194, -R216, R9 ;  /* 0x00000009d8c27221 */ /* 0x000fc60000010100 */
[----:B-----5:R-:W-:Y:S01]  /*1f00*/  FMUL.FTZ R251, R4, R195 ;  /* 0x000000c304fb7220 */ /* 0x020fe20000410000 */
[C---:B---3--:R-:W-:Y:S01]  /*1f10*/  FADD.FTZ R9, -R216.reuse, R184 ;  /* 0x000000b8d8097221 */ /* 0x048fe20000010100 */
[----:B------:R-:W-:-:S03]  /*1f20*/  FADD.FTZ R8, -R216, R186 ;  /* 0x000000bad8087221 */ /* 0x000fc60000010100 */
[----:B------:R-:W-:Y:S01]  /*1f30*/  FMUL.FTZ R203, R4, R9 ;  /* 0x0000000904cb7220 */ /* 0x000fe20000410000 */
[----:B----4-:R-:W-:Y:S02]  /*1f40*/  HADD2.F32 R202, -RZ, R188.H0_H0 ;  /* 0x200000bcffca7230 */ /* 0x010fe40000004100 */
[----:B------:R-:W-:Y:S02]  /*1f50*/  HADD2.F32 R186, -RZ, R190.H0_H0 ;  /* 0x200000beffba7230 */ /* 0x000fe40000004100 */
[----:B------:R-:W-:Y:S02]  /*1f60*/  HADD2.F32 R201, -RZ, R188.H1_H1 ;  /* 0x300000bcffc97230 */ /* 0x000fe40000004100 */
[-C--:B------:R-:W-:Y:S01]  /*1f70*/  FMUL.FTZ R231, R40, R202.reuse ;  /* 0x000000ca28e77220 */ /* 0x080fe20000410000 */
[----:B------:R-:W-:Y:S01]  /*1f80*/  FADD.FTZ R108, R108, R202 ;  /* 0x000000ca6c6c7221 */ /* 0x000fe20000010000 */
[----:B------:R-:W-:Y:S01]  /*1f90*/  FFMA.FTZ R76, R251, R202, R76 ;  /* 0x000000cafb4c7223 */ /* 0x000fe2000001004c */
[----:B------:R-:W-:-:S02]  /*1fa0*/  HADD2.F32 R188, -RZ, R189.H0_H0 ;  /* 0x200000bdffbc7230 */ /* 0x000fc40000004100 */
[----:B------:R-:W-:Y:S01]  /*1fb0*/  FADD.FTZ R112, R112, R186 ;  /* 0x000000ba70707221 */ /* 0x000fe20000010000 */
[-C--:B------:R-:W-:Y:S01]  /*1fc0*/  FFMA.FTZ R80, R203, R186.reuse, R80 ;  /* 0x000000bacb507223 */ /* 0x080fe20000010050 */
[----:B------:R-:W-:Y:S01]  /*1fd0*/  FMUL.FTZ R202, R44, R186 ;  /* 0x000000ba2cca7220 */ /* 0x000fe20000410000 */
[----:B0-----:R-:W-:Y:S01]  /*1fe0*/  FADD.FTZ R193, -R216, R10 ;  /* 0x0000000ad8c17221 */ /* 0x001fe20000010100 */
[----:B------:R-:W-:Y:S01]  /*1ff0*/  FMUL.FTZ R229, R4, R194 ;  /* 0x000000c204e57220 */ /* 0x000fe20000410000 */
[----:B------:R-:W-:Y:S01]  /*2000*/  FMUL.FTZ R208, R41, R201 ;  /* 0x000000c929d07220 */ /* 0x000fe20000410000 */
[----:B------:R-:W-:Y:S01]  /*2010*/  FADD.FTZ R9, R224, R231 ;  /* 0x000000e7e0097221 */ /* 0x000fe20000010000 */
[----:B------:R-:W-:Y:S01]  /*2020*/  FFMA.FTZ R186, R251, R231, R223 ;  /* 0x000000e7fbba7223 */ /* 0x000fe200000100df */
[C---:B------:R-:W-:Y:S01]  /*2030*/  FADD.FTZ R10, -R216.reuse, R187 ;  /* 0x000000bbd80a7221 */ /* 0x040fe20000010100 */
[----:B------:R-:W-:Y:S01]  /*2040*/  FADD.FTZ R7, -R216, R185 ;  /* 0x000000b9d8077221 */ /* 0x000fe20000010100 */
[----:B------:R-:W-:-:S02]  /*2050*/  HADD2.F32 R187, -RZ, R189.H1_H1 ;  /* 0x300000bdffbb7230 */ /* 0x000fc40000004100 */
        /* <DEDUP_REMOVED lines=19> */
[----:B------:R-:W-:Y:S01]  /*2190*/  FADD.FTZ R185, R185, R202 ;  /* 0x000000cab9b97221 */ /* 0x000fe20000010000 */
        /* <DEDUP_REMOVED lines=20> */
.L_x_10539:
[----:B------:R-:W-:Y:S05]  /*22e0*/  BSYNC B0 ;  /* 0x0000000000007941 */ /* 0x000fea0003800000 */
.L_x_10538:
        /* <DEDUP_REMOVED lines=27> */
.L_x_10566:
[----:B-1----:R-:W-:Y:S01]  /*24a0*/  FADD.FTZ R184, R190, R192 ;  /* 0x000000c0beb87221 */ /* 0x002fe20000010000 */
[----:B------:R-:W-:Y:S01]  /*24b0*/  @!P2 LOP3.LUT R188, R193, 0x3, RZ, 0xc0, !PT ;  /* 0x00000003c1bca812 */ /* 0x000fe200078ec0ff */
[----:B0-----:R-:W0:Y:S01]  /*24c0*/  S2R R190, SR_CgaCtaId ;  /* 0x0000000000be7919 */ /* 0x001e220000008800 */
[----:B------:R-:W-:Y:S01]  /*24d0*/  MOV R187, 0x400 ;  /* 0x0000040000bb7802 */ /* 0x000fe20000000f00 */
[----:B--2---:R-:W-:Y:S01]  /*24e0*/  FADD.FTZ R185, R189, R185 ;  /* 0x000000b9bdb97221 */ /* 0x004fe20000010000 */
        /* <DEDUP_REMOVED lines=24> */
[----:B------:R-:W3:Y:S01]  /*2670*/  LDL R224, [R1+0x88] ;  /* 0x0000880001e07983 */ /* 0x000ee20000100800 */
[----:B------:R-:W-:Y:S01]  /*2680*/  LOP3.LUT P3, RZ, R2, 0x20, RZ, 0xc0, !PT ;  /* 0x0000002002ff7812 */ /* 0x000fe2000786c0ff */
[----:B0-----:R-:W-:-:S06]  /*2690*/  IMAD.WIDE.U32 R184, R6, 0x10, R184 ;  /* 0x0000001006b87825 */ /* 0x001fcc00078e00b8 */
[----:B------:R-:W4:Y:S01]  /*26a0*/  LDG.E.128 R184, desc[UR4][R184.64] ;  /* 0x00000004b8b87981 */ /* 0x000f22000c1e1d00 */
[----:B------:R-:W-:Y:S02]  /*26b0*/  FSEL R192, R190, RZ, !P3 ;  /* 0x000000ffbec07208 */ /* 0x000fe40005800000 */
[----:B------:R-:W-:Y:S02]  /*26c0*/  ISETP.NE.U32.AND P2, PT, RZ, UR8, PT ;  /* 0x00000008ff007c0c */ /* 0x000fe4000bf45070 */
[----:B------:R-:W-:Y:S01]  /*26d0*/  ISETP.NE.U32.AND P3, PT, RZ, UR16, PT ;  /* 0x00000010ff007c0c */ /* 0x000fe2000bf65070 */
[-CC-:B------:R-:W-:Y:S01]  /*26e0*/  FFMA.FTZ R188, R199, R191.reuse, R192.reuse ;  /* 0x000000bfc7bc7223 */ /* 0x180fe200000100c0 */
[----:B------:R-:W-:Y:S01]  /*26f0*/  ISETP.NE.AND.EX P2, PT, RZ, UR9, PT, P2 ;  /* 0x00000009ff007c0c */ /* 0x000fe2000bf45320 */
[-C--:B------:R-:W-:Y:S01]  /*2700*/  FFMA.FTZ R189, R198, R191.reuse, R192 ;  /* 0x000000bfc6bd7223 */ /* 0x080fe200000100c0 */
[----:B------:R-:W-:Y:S01]  /*2710*/  LOP3.LUT P4, RZ, R19, 0xff, RZ, 0xc0, !PT ;  /* 0x000000ff13ff7812 */ /* 0x000fe2000788c0ff */
[----:B------:R-:W-:Y:S01]  /*2720*/  FADD.FTZ R188, R244, -R188 ;  /* 0x800000bcf4bc7221 */ /* 0x000fe20000010000 */
[----:B------:R-:W-:Y:S01]  /*2730*/  ISETP.NE.AND.EX P3, PT, RZ, UR17, PT, P3 ;  /* 0x00000011ff007c0c */ /* 0x000fe2000bf65330 */
[----:B------:R-:W-:Y:S01]  /*2740*/  FADD.FTZ R189, R243, -R189 ;  /* 0x800000bdf3bd7221 */ /* 0x000fe20000010000 */
[----:B------:R-:W-:Y:S01]  /*2750*/  LOP3.LUT P5, RZ, R19, 0xff00, RZ, 0xc0, !PT ;  /* 0x0000ff0013ff7812 */ /* 0x000fe200078ac0ff */
[----:B-----5:R-:W-:Y:S01]  /*2760*/  FMUL.FTZ R188, R4, R188 ;  /* 0x000000bc04bc7220 */ /* 0x020fe20000410000 */
[--C-:B------:R-:W-:Y:S01]  /*2770*/  FFMA.FTZ R195, R0, R191, R192.reuse ;  /* 0x000000bf00c37223 */ /* 0x100fe200000100c0 */
        /* <DEDUP_REMOVED lines=11> */
[--C-:B----4-:R-:W-:Y:S02]  /*2830*/  @P4 HADD2.F32 R193, -RZ, R186.reuse.H0_H0 ;  /* 0x200000baffc14230 */ /* 0x110fe40000004100 */
[----:B------:R-:W-:-:S03]  /*2840*/  @P5 HADD2.F32 R186, -RZ, R186.H1_H1 ;  /* 0x300000baffba5230 */ /* 0x000fc60000004100 */
[----:B------:R-:W-:Y:S01]  /*2850*/  @P4 FMUL.FTZ R188, R222, R193 ;  /* 0x000000c1debc4220 */ /* 0x000fe20000410000 */
[----:B------:R-:W-:Y:S01]  /*2860*/  FMUL.FTZ R193, R189, R5 ;  /* 0x00000005bdc17220 */ /* 0x000fe20000410000 */
[-C--:B------:R-:W-:Y:S02]  /*2870*/  FFMA.FTZ R189, R242, R191.reuse, R192 ;  /* 0x000000bff2bd7223 */ /* 0x080fe400000100c0 */
[----:B------:R-:W-:Y:S01]  /*2880*/  FADD.FTZ R120, R120, R188 ;  /* 0x000000bc78787221 */ /* 0x000fe20000010000 */
[----:B------:R-:W-:Y:S01]  /*2890*/  FMUL.FTZ R216, R193, UR15 ;  /* 0x0000000fc1d87c20 */ /* 0x000fe20008410000 */
[----:B------:R-:W-:Y:S01]  /*28a0*/  MOV R193, RZ ;  /* 0x000000ff00c17202 */ /* 0x000fe20000000f00 */
[-CC-:B------:R-:W-:Y:S01]  /*28b0*/  FFMA.FTZ R188, R246, R191.reuse, R192.reuse ;  /* 0x000000bff6bc7223 */ /* 0x180fe200000100c0 */
[----:B------:R-:W-:Y:S01]  /*28c0*/  FADD.FTZ R189, R241, -R189 ;  /* 0x800000bdf1bd7221 */ /* 0x000fe20000010000 */
[----:B------:R-:W-:Y:S01]  /*28d0*/  @P5 FMUL.FTZ R193, R216, R186 ;  /* 0x000000bad8c15220 */ /* 0x000fe20000410000 */
[----:B------:R-:W-:Y:S01]  /*28e0*/  FFMA.FTZ R186, R240, R191, R192 ;  /* 0x000000bff0ba7223 */ /* 0x000fe200000100c0 */
[----:B------:R-:W-:Y:S01]  /*28f0*/  FADD.FTZ R188, R245, -R188 ;  /* 0x800000bcf5bc7221 */ /* 0x000fe20000010000 */
[----:B------:R-:W-:Y:S01]  /*2900*/  FMUL.FTZ R189, R4, R189 ;  /* 0x000000bd04bd7220 */ /* 0x000fe20000410000 */
[----:B------:R-:W-:Y:S01]  /*2910*/  FADD.FTZ R121, R121, R193 ;  /* 0x000000c179797221 */ /* 0x000fe20000010000 */
[----:B------:R-:W-:Y:S01]  /*2920*/  FADD.FTZ R186, R239, -R186 ;  /* 0x800000baefba7221 */ /* 0x000fe20000010000 */
[----:B------:R-:W-:Y:S01]  /*2930*/  FFMA.FTZ R193, R248, R191, R192 ;  /* 0x000000bff8c17223 */ /* 0x000fe200000100c0 */
[----:B------:R-:W-:Y:S01]  /*2940*/  FADD.FTZ R192, R200, -R195 ;  /* 0x800000c3c8c07221 */ /* 0x000fe20000010000 */
[C---:B------:R-:W-:Y:S01]  /*2950*/  FMUL.FTZ R195, R4.reuse, R188 ;  /* 0x000000bc04c37220 */ /* 0x040fe20000410000 */
[C---:B------:R-:W-:Y:S01]  /*2960*/  FMUL.FTZ R188, R4.reuse, R186 ;  /* 0x000000ba04bc7220 */ /* 0x040fe20000410000 */
[----:B--2---:R-:W-:Y:S01]  /*2970*/  FMUL.FTZ R216, R223, R216 ;  /* 0x000000d8dfd87220 */ /* 0x004fe20000410000 */
[----:B------:R-:W2:Y:S01]  /*2980*/  LDL R186, [R1+0x70] ;  /* 0x0000700001ba7983 */ /* 0x000ea20000100800 */
[----:B------:R-:W-:Y:S01]  /*2990*/  FADD.FTZ R193, R247, -R193 ;  /* 0x800000c1f7c17221 */ /* 0x000fe20000010000 */
[----:B------:R-:W-:-:S02]  /*29a0*/  FMUL.FTZ R192, R4, R192 ;  /* 0x000000c004c07220 */ /* 0x000fc40000410000 */
[----:B------:R-:W4:Y:S01]  /*29b0*/  LDL R223, [R1+0x8c] ;  /* 0x00008c0001df7983 */ /* 0x000f220000100800 */
[----:B------:R-:W-:Y:S01]  /*29c0*/  FMUL.FTZ R193, R4, R193 ;  /* 0x000000c104c17220 */ /* 0x000fe20000410000 */
[----:B------:R-:W-:Y:S01]  /*29d0*/  @P2 FADD.FTZ R192, R28, R192 ;  /* 0x000000c01cc02221 */ /* 0x000fe20000010000 */
[----:B------:R-:W-:Y:S01]  /*29e0*/  @P2 FADD.FTZ R194, R29, R194 ;  /* 0x000000c21dc22221 */ /* 0x000fe20000010000 */
[----:B------:R-:W-:Y:S01]  /*29f0*/  @P2 FADD.FTZ R195, R31, R195 ;  /* 0x000000c31fc32221 */ /* 0x000fe20000010000 */
[----:B------:R-:W-:Y:S01]  /*2a00*/  @P2 FADD.FTZ R193, R30, R193 ;  /* 0x000000c11ec12221 */ /* 0x000fe20000010000 */
[----:B------:R-:W-:Y:S01]  /*2a10*/  @P2 FADD.FTZ R189, R26, R189 ;  /* 0x000000bd1abd2221 */ /* 0x000fe20000010000 */
[----:B------:R-:W-:Y:S01]  /*2a20*/  @P2 FADD.FTZ R188, R27, R188 ;  /* 0x000000bc1bbc2221 */ /* 0x000fe20000010000 */
[----:B------:R-:W-:Y:S02]  /*2a30*/  LOP3.LUT P2, RZ, R18, 0xff0000, RZ, 0xc0, !PT ;  /* 0x00ff000012ff7812 */ /* 0x000fe4000784c0ff */
[C---:B------:R-:W-:Y:S01]  /*2a40*/  SEL R58, R193.reuse, R58, P3 ;  /* 0x0000003ac13a7207 */ /* 0x040fe20001800000 */
[----:B------:R-:W-:Y:S01]  /*2a50*/  FMUL.FTZ R193, R193, R5 ;  /* 0x00000005c1c17220 */ /* 0x000fe20000410000 */
[----:B------:R-:W-:-:S02]  /*2a60*/  FSEL R216, R216, RZ, P5 ;  /* 0x000000ffd8d87208 */ /* 0x000fc40002800000 */
[C---:B------:R-:W-:Y:S01]  /*2a70*/  SEL R59, R195.reuse, R59, P3 ;  /* 0x0000003bc33b7207 */ /* 0x040fe20001800000 */
[----:B------:R-:W-:Y:S01]  /*2a80*/  FMUL.FTZ R195, R195, R5 ;  /* 0x00000005c3c37220 */ /* 0x000fe20000410000 */
[----:B------:R-:W-:Y:S02]  /*2a90*/  SEL R56, R192, R56, P3 ;  /* 0x00000038c0387207 */ /* 0x000fe40001800000 */
[----:B------:R-:W-:Y:S02]  /*2aa0*/  SEL R57, R194, R57, P3 ;  /* 0x00000039c2397207 */ /* 0x000fe40001800000 */
[----:B------:R-:W-:Y:S02]  /*2ab0*/  SEL R86, R189, R86, P3 ;  /* 0x00000056bd567207 */ /* 0x000fe40001800000 */
[----:B------:R-:W-:Y:S02]  /*2ac0*/  SEL R87, R188, R87, P3 ;  /* 0x00000057bc577207 */ /* 0x000fe40001800000 */
[----:B------:R-:W-:Y:S01]  /*2ad0*/  LOP3.LUT P3, RZ, R18, 0xff00, RZ, 0xc0, !PT ;  /* 0x0000ff0012ff7812 */ /* 0x000fe2000786c0ff */
[----:B------:R-:W-:Y:S01]  /*2ae0*/  FMUL.FTZ R194, R194, R5 ;  /* 0x00000005c2c27220 */ /* 0x000fe20000410000 */
[----:B--2---:R-:W-:Y:S01]  /*2af0*/  FMUL.FTZ R186, R186, R222 ;  /* 0x000000debaba7220 */ /* 0x004fe20000410000 */
[----:B------:R-:W-:-:S04]  /*2b00*/  FMUL.FTZ R222, R193, UR15 ;  /* 0x0000000fc1de7c20 */ /* 0x000fc80008410000 */
[----:B------:R-:W-:Y:S01]  /*2b10*/  FSEL R186, R186, RZ, P4 ;  /* 0x000000ffbaba7208 */ /* 0x000fe20002000000 */
[----:B------:R-:W-:-:S03]  /*2b20*/  HFMA2.MMA R193, -RZ, RZ, 0, 0 ;  /* 0x00000000ffc17435 */ /* 0x000fc600000001ff */
[----:B------:R-:W-:Y:S01]  /*2b30*/  F2FP.F16.F32.PACK_AB R186, R216, R186 ;  /* 0x000000bad8ba723e */ /* 0x000fe200000000ff */
[----:B------:R-:W-:-:S05]  /*2b40*/  @P2 HADD2.F32 R216, -RZ, R185.H0_H0 ;  /* 0x200000b9ffd82230 */ /* 0x000fca0000004100 */
[----:B------:R-:W-:-:S04]  /*2b50*/  @P2 FMUL.FTZ R193, R222, R216 ;  /* 0x000000d8dec12220 */ /* 0x000fc80000410000 */
[----:B------:R-:W-:Y:S01]  /*2b60*/  FADD.FTZ R118, R118, R193 ;  /* 0x000000c176767221 */ /* 0x000fe20000010000 */
[----:B---3--:R-:W-:-:S05]  /*2b70*/  FMUL.FTZ R193, R224, R222 ;  /* 0x000000dee0c17220 */ /* 0x008fca0000410000 */
[----:B------:R-:W-:Y:S02]  /*2b80*/  FSEL R193, R193, RZ, P2 ;  /* 0x000000ffc1c17208 */ /* 0x000fe40001000000 */
[----:B------:R-:W-:Y:S01]  /*2b90*/  LOP3.LUT P2, RZ, R18, 0xff000000, RZ, 0xc0, !PT ;  /* 0xff00000012ff7812 */ /* 0x000fe2000784c0ff */
[----:B------:R-:W-:Y:S01]  /*2ba0*/  FMUL.FTZ R216, R195, UR15 ;  /* 0x0000000fc3d87c20 */ /* 0x000fe20008410000 */
[----:B------:R-:W-:-:S11]  /*2bb0*/  MOV R195, RZ ;  /* 0x000000ff00c37202 */ /* 0x000fd60000000f00 */
[----:B------:R-:W-:-:S05]  /*2bc0*/  @P2 HADD2.F32 R185, -RZ, R185.H1_H1 ;  /* 0x300000b9ffb92230 */ /* 0x000fca0000004100 */
[----:B------:R-:W-:Y:S01]  /*2bd0*/  @P2 FMUL.FTZ R195, R216, R185 ;  /* 0x000000b9d8c32220 */ /* 0x000fe20000410000 */
[----:B----4-:R-:W-:-:S03]  /*2be0*/  FMUL.FTZ R185, R223, R216 ;  /* 0x000000d8dfb97220 */ /* 0x010fc60000410000 */
[----:B------:R-:W-:Y:S01]  /*2bf0*/  FADD.FTZ R119, R119, R195 ;  /* 0x000000c377777221 */ /* 0x000fe20000010000 */
[----:B------:R-:W-:Y:S02]  /*2c00*/  MOV R195, R18 ;  /* 0x0000001200c37202 */ /* 0x000fe40000000f00 */
[----:B------:R-:W-:Y:S02]  /*2c10*/  FSEL R185, R185, RZ, P2 ;  /* 0x000000ffb9b97208 */ /* 0x000fe40001000000 */
[----:B------:R-:W-:Y:S02]  /*2c20*/  LOP3.LUT P2, RZ, R195, 0xff, RZ, 0xc0, !PT ;  /* 0x000000ffc3ff7812 */ /* 0x000fe4000784c0ff */
[----:B------:R-:W-:Y:S01]  /*2c30*/  LOP3.LUT P4, RZ, R19, 0xff0000, RZ, 0xc0, !PT ;  /* 0x00ff000013ff7812 */ /* 0x000fe2000788c0ff */
[----:B------:R-:W-:Y:S01]  /*2c40*/  FMUL.FTZ R223, R194, UR15 ;  /* 0x0000000fc2df7c20 */ /* 0x000fe20008410000 */
[----:B------:R-:W-:-:S09]  /*2c50*/  MOV R194, RZ ;  /* 0x000000ff00c27202 */ /* 0x000fd20000000f00 */
[--C-:B------:R-:W-:Y:S02]  /*2c60*/  @P2 HADD2.F32 R195, -RZ, R184.reuse.H0_H0 ;  /* 0x200000b8ffc32230 */ /* 0x100fe40000004100 */
[----:B------:R-:W-:Y:S01]  /*2c70*/  @P3 HADD2.F32 R184, -RZ, R184.H1_H1 ;  /* 0x300000b8ffb83230 */ /* 0x000fe20000004100 */
[----:B------:R-:W-:-:S04]  /*2c80*/  F2FP.F16.F32.PACK_AB R185, R185, R193 ;  /* 0x000000c1b9b9723e */ /* 0x000fc800000000ff */
[----:B------:R-:W-:Y:S01]  /*2c90*/  @P3 FMUL.FTZ R194, R223, R184 ;  /* 0x000000b8dfc23220 */ /* 0x000fe20000410000 */
[----:B------:R-:W-:Y:S01]  /*2ca0*/  FMUL.FTZ R184, R189, R5 ;  /* 0x00000005bdb87220 */ /* 0x000fe20000410000 */
[----:B------:R-:W-:-:S03]  /*2cb0*/  HFMA2.MMA R193, -RZ, RZ, 0, 0 ;  /* 0x00000000ffc17435 */ /* 0x000fc600000001ff */
[----:B------:R-:W-:Y:S01]  /*2cc0*/  FMUL.FTZ R222, R184, UR15 ;  /* 0x0000000fb8de7c20 */ /* 0x000fe20008410000 */
[----:B------:R-:W-:-:S05]  /*2cd0*/  @P4 HADD2.F32 R184, -RZ, R187.H0_H0 ;  /* 0x200000bbffb84230 */ /* 0x000fca0000004100 */
[----:B------:R-:W-:Y:S01]  /*2ce0*/  @P4 FMUL.FTZ R193, R222, R184 ;  /* 0x000000b8dec14220 */ /* 0x000fe20000410000 */
[----:B------:R-:W-:-:S04]  /*2cf0*/  FMUL.FTZ R184, R188, R5 ;  /* 0x00000005bcb87220 */ /* 0x000fc80000410000 */
[----:B------:R-:W-:Y:S02]  /*2d00*/  FMUL.FTZ R216, R184, UR15 ;  /* 0x0000000fb8d87c20 */ /* 0x000fe40008410000 */
[----:B------:R-:W2:Y:S01]  /*2d10*/  LDL R184, [R1+0x80] ;  /* 0x0000800001b87983 */ /* 0x000ea20000100800 */
[----:B------:R-:W-:-:S04]  /*2d20*/  ISETP.NE.U32.AND P6, PT, RZ, UR16, PT ;  /* 0x00000010ff007c0c */ /* 0x000fc8000bfc5070 */
[----:B------:R-:W-:Y:S02]  /*2d30*/  ISETP.NE.AND.EX P6, PT, RZ, UR17, PT, P6 ;  /* 0x00000011ff007c0c */ /* 0x000fe4000bfc5360 */
[----:B------:R-:W-:-:S11]  /*2d40*/  LOP3.LUT P5, RZ, R19, 0xff000000, RZ, 0xc0, !PT ;  /* 0xff00000013ff7812 */ /* 0x000fd600078ac0ff */
[----:B------:R-:W0:Y:S01]  /*2d50*/  @P6 LDC.64 R188, c[0x0][0x308] ;  /* 0x0000c200ffbc6b82 */ /* 0x000e220000000a00 */
[----:B------:R-:W-:-:S04]  /*2d60*/  FMUL.FTZ R192, R192, R5 ;  /* 0x00000005c0c07220 */ /* 0x000fc80000410000 */
[----:B------:R-:W-:Y:S01]  /*2d70*/  FMUL.FTZ R224, R192, UR15 ;  /* 0x0000000fc0e07c20 */ /* 0x000fe20008410000 */
[----:B------:R-:W-:Y:S01]  /*2d80*/  HFMA2.MMA R192, -RZ, RZ, 0, 0 ;  /* 0x00000000ffc07435 */ /* 0x000fe200000001ff */
[----:B------:R-:W-:-:S05]  /*2d90*/  @P5 HADD2.F32 R187, -RZ, R187.H1_H1 ;  /* 0x300000bbffbb5230 */ /* 0x000fca0000004100 */
[----:B------:R-:W-:Y:S01]  /*2da0*/  @P2 FMUL.FTZ R192, R224, R195 ;  /* 0x000000c3e0c02220 */ /* 0x000fe20000410000 */
[----:B------:R-:W-:Y:S01]  /*2db0*/  MOV R195, RZ ;  /* 0x000000ff00c37202 */ /* 0x000fe20000000f00 */
[----:B------:R-:W-:Y:S02]  /*2dc0*/  @P5 FMUL.FTZ R195, R216, R187 ;  /* 0x000000bbd8c35220 */ /* 0x000fe40000410000 */
[----:B------:R-:W3:Y:S01]  /*2dd0*/  LDL R187, [R1+0x84] ;  /* 0x0000840001bb7983 */ /* 0x000ee20000100800 */
[----:B0-----:R-:W-:-:S05]  /*2de0*/  @P6 IMAD.WIDE.U32 R188, R6, 0x20, R188 ;  /* 0x0000002006bc6825 */ /* 0x001fca00078e00bc */
[----:B------:R-:W-:Y:S04]  /*2df0*/  @P6 STG.E.128 desc[UR4][R188.64], R56 ;  /* 0x00000038bc006986 */ /* 0x000fe8000c101d04 */
[----:B------:R0:W-:Y:S04]  /*2e00*/  @P6 STG.E.128 desc[UR4][R188.64+0x10], R84 ;  /* 0x00001054bc006986 */ /* 0x0001e8000c101d04 */
[----:B0-----:R-:W4:Y:S01]  /*2e10*/  LDL R188, [R1+0x7c] ;  /* 0x00007c0001bc7983 */ /* 0x001f220000100800 */
[----:B--2---:R-:W-:-:S03]  /*2e20*/  FMUL.FTZ R184, R184, R224 ;  /* 0x000000e0b8b87220 */ /* 0x004fc60000410000 */
[----:B------:R-:W2:Y:S02]  /*2e30*/  LDL R224, [R1+0x78] ;  /* 0x0000780001e07983 */ /* 0x000ea40000100800 */
[----:B------:R-:W-:Y:S01]  /*2e40*/  FSEL R184, R184, RZ, P2 ;  /* 0x000000ffb8b87208 */ /* 0x000fe20001000000 */
[----:B---3--:R-:W-:-:S05]  /*2e50*/  FMUL.FTZ R187, R187, R223 ;  /* 0x000000dfbbbb7220 */ /* 0x008fca0000410000 */
[----:B------:R-:W-:-:S04]  /*2e60*/  FSEL R189, R187, RZ, P3 ;  /* 0x000000ffbbbd7208 */ /* 0x000fc80001800000 */
[----:B------:R-:W-:Y:S01]  /*2e70*/  F2FP.F16.F32.PACK_AB R184, R189, R184 ;  /* 0x000000b8bdb8723e */ /* 0x000fe200000000ff */
[----:B----4-:R-:W-:-:S05]  /*2e80*/  FMUL.FTZ R188, R188, R216 ;  /* 0x000000d8bcbc7220 */ /* 0x010fca0000410000 */
[----:B------:R-:W-:Y:S01]  /*2e90*/  FSEL R188, R188, RZ, P5 ;  /* 0x000000ffbcbc7208 */ /* 0x000fe20002800000 */
[----:B------:R-:W-:Y:S01]  /*2ea0*/  FADD.FTZ R116, R116, R192 ;  /* 0x000000c074747221 */ /* 0x000fe20000010000 */
[----:B------:R-:W-:Y:S01]  /*2eb0*/  FADD.FTZ R117, R117, R194 ;  /* 0x000000c275757221 */ /* 0x000fe20000010000 */
[----:B------:R-:W-:Y:S01]  /*2ec0*/  FADD.FTZ R122, R122, R193 ;  /* 0x000000c17a7a7221 */ /* 0x000fe20000010000 */
[----:B------:R-:W-:Y:S01]  /*2ed0*/  FADD.FTZ R123, R123, R195 ;  /* 0x000000c37b7b7221 */ /* 0x000fe20000010000 */
[----:B--2---:R-:W-:-:S05]  /*2ee0*/  FMUL.FTZ R187, R224, R222 ;  /* 0x000000dee0bb7220 */ /* 0x004fca0000410000 */
[----:B------:R-:W-:-:S04]  /*2ef0*/  FSEL R187, R187, RZ, P4 ;  /* 0x000000ffbbbb7208 */ /* 0x000fc80002000000 */
[----:B------:R-:W-:Y:S02]  /*2f00*/  F2FP.F16.F32.PACK_AB R187, R188, R187 ;  /* 0x000000bbbcbb723e */ /* 0x000fe400000000ff */
[----:B------:R-:W0:Y:S02]  /*2f10*/  LDC.64 R188, c[0x0][0x2f8] ;  /* 0x0000be00ffbc7b82 */ /* 0x000e240000000a00 */
[----:B0-----:R-:W-:-:S05]  /*2f20*/  IMAD.WIDE.U32 R188, R6, 0x10, R188 ;  /* 0x0000001006bc7825 */ /* 0x001fca00078e00bc */
[----:B------:R0:W-:Y:S01]  /*2f30*/  STG.E.128 desc[UR4][R188.64], R184 ;  /* 0x000000b8bc007986 */ /* 0x0001e2000c101d04 */
[----:B------:R-:W-:-:S07]  /*2f40*/  IADD3 R6, R6, 0x80, RZ ;  /* 0x0000008006067810 */ /* 0x000fce0007ffe0ff */
.L_x_10542:
[----:B------:R-:W-:Y:S05]  /*2f50*/  BSYNC B0 ;  /* 0x0000000000007941 */ /* 0x000fea0003800000 */
.L_x_10541:
[----:B------:R-:W-:Y:S01]  /*2f60*/  LOP3.LUT P2, RZ, R2, 0x4, RZ, 0xc0, !PT ;  /* 0x0000000402ff7812 */ /* 0x000fe2000784c0ff */
[----:B------:R-:W-:-:S12]  /*2f70*/  BSSY B0, `(.L_x_10543) ;  /* 0x0000093000007945 */ /* 0x000fd80003800000 */
[----:B------:R-:W-:Y:S05]  /*2f80*/  @!P2 BRA `(.L_x_10544) ;  /* 0x000000080044a947 */ /* 0x000fea0003800000 */
[----:B0-----:R-:W0:Y:S01]  /*2f90*/  LDC.64 R184, c[0x0][0x220] ;  /* 0x00008800ffb87b82 */ /* 0x001e220000000a00 */
[----:B------:R-:W2:Y:S01]  /*2fa0*/  LDL R194, [R1] ;  /* 0x0000000001c27983 */ /* 0x000ea20000100800 */
[----:B------:R-:W-:-:S03]  /*2fb0*/  LOP3.LUT P2, RZ, R2, 0x20, RZ, 0xc0, !PT ;  /* 0x0000002002ff7812 */ /* 0x000fc6000784c0ff */
[----:B------:R-:W3:Y:S04]  /*2fc0*/  LDL R224, [R1+0x50] ;  /* 0x0000500001e07983 */ /* 0x000ee80000100800 */
[----:B------:R-:W4:Y:S01]  /*2fd0*/  LDL R223, [R1+0x54] ;  /* 0x0000540001df7983 */ /* 0x000f220000100800 */
        /* <DEDUP_REMOVED lines=22> */
[----:B------:R-:W-:-:S04]  /*3140*/  FFMA.FTZ R195, R235, R191, R192 ;  /* 0x000000bfebc37223 */ /* 0x000fc800000100c0 */
[----:B------:R-:W-:-:S04]  /*3150*/  FADD.FTZ R195, R234, -R195 ;  /* 0x800000c3eac37221 */ /* 0x000fc80000010000 */
[----:B------:R-:W-:-:S04]  /*3160*/  FMUL.FTZ R195, R4, R195 ;  /* 0x000000c304c37220 */ /* 0x000fc80000410000 */
[----:B------:R-:W-:-:S05]  /*3170*/  @P2 FADD.FTZ R195, R162, R195 ;  /* 0x000000c3a2c32221 */ /* 0x000fca0000010000 */
[C---:B------:R-:W-:Y:S01]  /*3180*/  SEL R58, R195.reuse, R58, P3 ;  /* 0x0000003ac33a7207 */ /* 0x040fe20001800000 */
[----:B------:R-:W-:Y:S01]  /*3190*/  FMUL.FTZ R195, R195, R5 ;  /* 0x00000005c3c37220 */ /* 0x000fe20000410000 */
[--C-:B--2---:R-:W-:Y:S02]  /*31a0*/  @P4 HADD2.F32 R193, -RZ, R186.reuse.H0_H0 ;  /* 0x200000baffc14230 */ /* 0x104fe40000004100 */
[----:B------:R-:W-:-:S03]  /*31b0*/  @P5 HADD2.F32 R186, -RZ, R186.H1_H1 ;  /* 0x300000baffba5230 */ /* 0x000fc60000004100 */
[----:B------:R-:W-:Y:S01]  /*31c0*/  @P4 FMUL.FTZ R188, R222, R193 ;  /* 0x000000c1debc4220 */ /* 0x000fe20000410000 */
[----:B------:R-:W-:-:S03]  /*31d0*/  FMUL.FTZ R193, R189, R5 ;  /* 0x00000005bdc17220 */ /* 0x000fc60000410000 */
[----:B------:R-:W-:Y:S01]  /*31e0*/  FADD.FTZ R128, R128, R188 ;  /* 0x000000bc80807221 */ /* 0x000fe20000010000 */
[----:B------:R-:W-:Y:S01]  /*31f0*/  FMUL.FTZ R216, R193, UR15 ;  /* 0x0000000fc1d87c20 */ /* 0x000fe20008410000 */
[----:B------:R-:W-:-:S03]  /*3200*/  MOV R193, RZ ;  /* 0x000000ff00c17202 */ /* 0x000fc60000000f00 */
[----:B------:R-:W-:Y:S01]  /*3210*/  @P5 FMUL.FTZ R193, R216, R186 ;  /* 0x000000bad8c15220 */ /* 0x000fe20000410000 */
[-CC-:B------:R-:W-:Y:S01]  /*3220*/  FFMA.FTZ R188, R233, R191.reuse, R192.reuse ;  /* 0x000000bfe9bc7223 */ /* 0x180fe200000100c0 */
[-CC-:B------:R-:W-:Y:S02]  /*3230*/  FFMA.FTZ R189, R218, R191.reuse, R192.reuse ;  /* 0x000000bfdabd7223 */ /* 0x180fe400000100c0 */
[----:B------:R-:W-:Y:S01]  /*3240*/  FADD.FTZ R129, R129, R193 ;  /* 0x000000c181817221 */ /* 0x000fe20000010000 */
        /* <DEDUP_REMOVED lines=18> */
[----:B------:R-:W-:Y:S01]  /*3370*/  LOP3.LUT P2, RZ, R20, 0xff0000, RZ, 0xc0, !PT ;  /* 0x00ff000014ff7812 */ /* 0x000fe2000784c0ff */
[----:B---3--:R-:W-:Y:S01]  /*3380*/  FMUL.FTZ R186, R224, R222 ;  /* 0x000000dee0ba7220 */ /* 0x008fe20000410000 */
[----:B----4-:R-:W-:Y:S01]  /*3390*/  FMUL.FTZ R216, R223, R216 ;  /* 0x000000d8dfd87220 */ /* 0x010fe20000410000 */
[----:B------:R-:W-:Y:S01]  /*33a0*/  FMUL.FTZ R222, R195, UR15 ;  /* 0x0000000fc3de7c20 */ /* 0x000fe20008410000 */
[----:B------:R-:W2:Y:S02]  /*33b0*/  LDL R224, [R1+0x60] ;  /* 0x0000600001e07983 */ /* 0x000ea40000100800 */
[----:B------:R-:W-:-:S02]  /*33c0*/  FSEL R186, R186, RZ, P4 ;  /* 0x000000ffbaba7208 */ /* 0x000fc40002000000 */
[----:B------:R-:W-:Y:S01]  /*33d0*/  FSEL R216, R216, RZ, P5 ;  /* 0x000000ffd8d87208 */ /* 0x000fe20002800000 */
[----:B------:R-:W-:Y:S01]  /*33e0*/  HFMA2.MMA R195, -RZ, RZ, 0, 0 ;  /* 0x00000000ffc37435 */ /* 0x000fe200000001ff */
[----:B------:R-:W3:Y:S02]  /*33f0*/  LDL R223, [R1+0x64] ;  /* 0x0000640001df7983 */ /* 0x000ee40000100800 */
[----:B------:R-:W-:Y:S01]  /*3400*/  F2FP.F16.F32.PACK_AB R186, R216, R186 ;  /* 0x000000bad8ba723e */ /* 0x000fe200000000ff */
[----:B------:R-:W-:-:S05]  /*3410*/  @P2 HADD2.F32 R216, -RZ, R185.H0_H0 ;  /* 0x200000b9ffd82230 */ /* 0x000fca0000004100 */
[----:B------:R-:W-:Y:S02]  /*3420*/  @P2 FMUL.FTZ R195, R222, R216 ;  /* 0x000000d8dec32220 */ /* 0x000fe40000410000 */
[----:B------:R-:W4:Y:S02]  /*3430*/  LDL R216, [R1+0x68] ;  /* 0x0000680001d87983 */ /* 0x000f240000100800 */
[----:B------:R-:W-:Y:S01]  /*3440*/  FADD.FTZ R126, R126, R195 ;  /* 0x000000c37e7e7221 */ /* 0x000fe20000010000 */
[C---:B------:R-:W-:Y:S01]  /*3450*/  SEL R59, R192.reuse, R59, P3 ;  /* 0x0000003bc03b7207 */ /* 0x040fe20001800000 */
[----:B------:R-:W-:Y:S01]  /*3460*/  FMUL.FTZ R192, R192, R5 ;  /* 0x00000005c0c07220 */ /* 0x000fe20000410000 */
[----:B----4-:R-:W-:Y:S02]  /*3470*/  FMUL.FTZ R195, R216, R222 ;  /* 0x000000ded8c37220 */ /* 0x010fe40000410000 */
[----:B------:R-:W4:Y:S03]  /*3480*/  LDL R222, [R1+0x6c] ;  /* 0x00006c0001de7983 */ /* 0x000f260000100800 */
[----:B------:R-:W-:-:S02]  /*3490*/  FSEL R195, R195, RZ, P2 ;  /* 0x000000ffc3c37208 */ /* 0x000fc40001000000 */
[----:B------:R-:W-:Y:S01]  /*34a0*/  LOP3.LUT P2, RZ, R20, 0xff000000, RZ, 0xc0, !PT ;  /* 0xff00000014ff7812 */ /* 0x000fe2000784c0ff */
[----:B------:R-:W-:Y:S01]  /*34b0*/  FMUL.FTZ R216, R192, UR15 ;  /* 0x0000000fc0d87c20 */ /* 0x000fe20008410000 */
[----:B------:R-:W-:-:S11]  /*34c0*/  MOV R192, RZ ;  /* 0x000000ff00c07202 */ /* 0x000fd60000000f00 */
[----:B------:R-:W-:-:S05]  /*34d0*/  @P2 HADD2.F32 R185, -RZ, R185.H1_H1 ;  /* 0x300000b9ffb92230 */ /* 0x000fca0000004100 */
        /* <DEDUP_REMOVED lines=11> */
[----:B----4-:R-:W-:-:S05]  /*3590*/  FMUL.FTZ R185, R222, R216 ;  /* 0x000000d8deb97220 */ /* 0x010fca0000410000 */
[----:B------:R-:W-:-:S04]  /*35a0*/  FSEL R185, R185, RZ, P2 ;  /* 0x000000ffb9b97208 */ /* 0x000fc80001000000 */
[----:B------:R-:W-:Y:S02]  /*35b0*/  F2FP.F16.F32.PACK_AB R185, R185, R195 ;  /* 0x000000c3b9b9723e */ /* 0x000fe400000000ff */
[----:B------:R-:W-:-:S04]  /*35c0*/  MOV R195, R20 ;  /* 0x0000001400c37202 */ /* 0x000fc80000000f00 */
[----:B------:R-:W-:Y:S01]  /*35d0*/  LOP3.LUT P2, RZ, R195, 0xff, RZ, 0xc0, !PT ;  /* 0x000000ffc3ff7812 */ /* 0x000fe2000784c0ff */
[----:B------:R-:W-:Y:S01]  /*35e0*/  FMUL.FTZ R216, R193, UR15 ;  /* 0x0000000fc1d87c20 */ /* 0x000fe20008410000 */
[----:B------:R-:W-:-:S11]  /*35f0*/  HFMA2.MMA R193, -RZ, RZ, 0, 0 ;  /* 0x00000000ffc17435 */ /* 0x000fd600000001ff */
[----:B------:R-:W-:-:S05]  /*3600*/  @P2 HADD2.F32 R195, -RZ, R184.H0_H0 ;  /* 0x200000b8ffc32230 */ /* 0x000fca0000004100 */
[----:B------:R-:W-:Y:S01]  /*3610*/  @P2 FMUL.FTZ R193, R216, R195 ;  /* 0x000000c3d8c12220 */ /* 0x000fe20000410000 */
[----:B--2---:R-:W-:Y:S01]  /*3620*/  FMUL.FTZ R195, R224, R216 ;  /* 0x000000d8e0c37220 */ /* 0x004fe20000410000 */
[----:B------:R-:W-:Y:S01]  /*3630*/  FMUL.FTZ R222, R188, UR15 ;  /* 0x0000000fbcde7c20 */ /* 0x000fe20008410000 */
[----:B------:R-:W2:Y:S03]  /*3640*/  LDL R224, [R1+0x5c] ;  /* 0x00005c0001e07983 */ /* 0x000ea60000100800 */
[----:B------:R-:W-:Y:S02]  /*3650*/  FSEL R216, R195, RZ, P2 ;  /* 0x000000ffc3d87208 */ /* 0x000fe40001000000 */
[----:B------:R-:W-:Y:S02]  /*3660*/  LOP3.LUT P2, RZ, R20, 0xff00, RZ, 0xc0, !PT ;  /* 0x0000ff0014ff7812 */ /* 0x000fe4000784c0ff */
[----:B------:R-:W-:-:S11]  /*3670*/  MOV R195, RZ ;  /* 0x000000ff00c37202 */ /* 0x000fd60000000f00 */
[----:B------:R-:W-:-:S05]  /*3680*/  @P2 HADD2.F32 R184, -RZ, R184.H1_H1 ;  /* 0x300000b8ffb82230 */ /* 0x000fca0000004100 */
[----:B------:R-:W-:Y:S01]  /*3690*/  @P2 FMUL.FTZ R195, R194, R184 ;  /* 0x000000b8c2c32220 */ /* 0x000fe20000410000 */
[----:B---3--:R-:W-:-:S05]  /*36a0*/  FMUL.FTZ R184, R223, R194 ;  /* 0x000000c2dfb87220 */ /* 0x008fca0000410000 */
[----:B------:R-:W-:Y:S02]  /*36b0*/  FSEL R184, R184, RZ, P2 ;  /* 0x000000ffb8b87208 */ /* 0x000fe40001000000 */
[----:B------:R-:W-:Y:S01]  /*36c0*/  LOP3.LUT P2, RZ, R21, 0xff0000, RZ, 0xc0, !PT ;  /* 0x00ff000015ff7812 */ /* 0x000fe2000784c0ff */
[----:B------:R-:W-:Y:S01]  /*36d0*/  FMUL.FTZ R223, R189, UR15 ;  /* 0x0000000fbddf7c20 */ /* 0x000fe20008410000 */
[----:B------:R-:W-:Y:S02]  /*36e0*/  F2FP.F16.F32.PACK_AB R184, R184, R216 ;  /* 0x000000d8b8b8723e */ /* 0x000fe400000000ff */
[----:B------:R-:W-:-:S09]  /*36f0*/  MOV R216, RZ ;  /* 0x000000ff00d87202 */ /* 0x000fd20000000f00 */
[--C-:B------:R-:W-:Y:S02]  /*3700*/  @P2 HADD2.F32 R189, -RZ, R187.reuse.H0_H0 ;  /* 0x200000bbffbd2230 */ /* 0x100fe40000004100 */
[----:B------:R-:W-:-:S05]  /*3710*/  @P3 HADD2.F32 R187, -RZ, R187.H1_H1 ;  /* 0x300000bbffbb3230 */ /* 0x000fca0000004100 */
[----:B------:R-:W-:Y:S02]  /*3720*/  @P3 FMUL.FTZ R216, R222, R187 ;  /* 0x000000bbded83220 */ /* 0x000fe40000410000 */
[----:B------:R-:W3:Y:S01]  /*3730*/  LDL R187, [R1+0x58] ;  /* 0x0000580001bb7983 */ /* 0x000ee20000100800 */
        /* <DEDUP_REMOVED lines=14> */
[----:B------:R-:W-:Y:S01]  /*3820*/  FSEL R188, R188, RZ, P3 ;  /* 0x000000ffbcbc7208 */ /* 0x000fe20001800000 */
[----:B---3--:R-:W-:-:S05]  /*3830*/  FMUL.FTZ R187, R187, R223 ;  /* 0x000000dfbbbb7220 */ /* 0x008fca0000410000 */
[----:B------:R-:W-:-:S04]  /*3840*/  FSEL R187, R187, RZ, P2 ;  /* 0x000000ffbbbb7208 */ /* 0x000fc80001000000 */
[----:B------:R-:W-:Y:S02]  /*3850*/  F2FP.F16.F32.PACK_AB R187, R188, R187 ;  /* 0x000000bbbcbb723e */ /* 0x000fe400000000ff */
[----:B------:R-:W-:-:S04]  /*3860*/  LEA R188, P2, R6, UR18, 0x4 ;  /* 0x0000001206bc7c11 */ /* 0x000fc8000f8420ff */
[----:B------:R-:W-:-:S05]  /*3870*/  LEA.HI.X R189, R6, UR19, RZ, 0x4, P2 ;  /* 0x0000001306bd7c11 */ /* 0x000fca00090f24ff */
[----:B------:R1:W-:Y:S01]  /*3880*/  STG.E.128 desc[UR4][R188.64], R184 ;  /* 0x000000b8bc007986 */ /* 0x0003e2000c101d04 */
[----:B------:R-:W-:-:S07]  /*3890*/  IADD3 R6, R6, 0x80, RZ ;  /* 0x0000008006067810 */ /* 0x000fce0007ffe0ff */
.L_x_10544:
[----:B------:R-:W-:Y:S05]  /*38a0*/  BSYNC B0 ;  /* 0x0000000000007941 */ /* 0x000fea0003800000 */
.L_x_10543:
[----:B------:R-:W-:Y:S01]  /*38b0*/  LOP3.LUT P2, RZ, R2, 0x2, RZ, 0xc0, !PT ;  /* 0x0000000202ff7812 */ /* 0x000fe2000784c0ff */
[----:B------:R-:W-:-:S12]  /*38c0*/  BSSY B0, `(.L_x_10545) ;  /* 0x0000092000007945 */ /* 0x000fd80003800000 */
[----:B------:R-:W-:Y:S05]  /*38d0*/  @!P2 BRA `(.L_x_10546) ;  /* 0x000000080040a947 */ /* 0x000fea0003800000 */
[----:B01----:R-:W0:Y:S01]  /*38e0*/  LDC.64 R184, c[0x0][0x220] ;  /* 0x00008800ffb87b82 */ /* 0x003e220000000a00 */
        /* <DEDUP_REMOVED lines=19> */
[----:B------:R-:W-:-:S02]  /*3a20*/  FFMA.FTZ R195, R227, R191, R192 ;  /* 0x000000bfe3c37223 */ /* 0x000fc400000100c0 */
[----:B------:R-:W-:Y:S01]  /*3a30*/  FADD.FTZ R194, R228, -R194 ;  /* 0x800000c2e4c27221 */ /* 0x000fe20000010000 */
[----:B------:R-:W-:Y:S01]  /*3a40*/  @P2 FADD.FTZ R188, R172, R188 ;  /* 0x000000bcacbc2221 */ /* 0x000fe20000010000 */
[----:B------:R-:W-:Y:S01]  /*3a50*/  @P2 FADD.FTZ R189, R173, R189 ;  /* 0x000000bdadbd2221 */ /* 0x000fe20000010000 */
[----:B------:R-:W-:Y:S01]  /*3a60*/  FADD.FTZ R195, R226, -R195 ;  /* 0x800000c3e2c37221 */ /* 0x000fe20000010000 */
[----:B------:R-:W-:Y:S02]  /*3a70*/  FMUL.FTZ R194, R4, R194 ;  /* 0x000000c204c27220 */ /* 0x000fe40000410000 */
[C---:B------:R-:W-:Y:S01]  /*3a80*/  SEL R84, R188.reuse, R84, P3 ;  /* 0x00000054bc547207 */ /* 0x040fe20001800000 */
[----:B------:R-:W-:Y:S01]  /*3a90*/  FMUL.FTZ R188, R188, R5 ;  /* 0x00000005bcbc7220 */ /* 0x000fe20000410000 */
[----:B------:R-:W-:Y:S01]  /*3aa0*/  SEL R85, R189, R85, P3 ;  /* 0x00000055bd557207 */ /* 0x000fe20001800000 */
[----:B------:R-:W-:Y:S01]  /*3ab0*/  FMUL.FTZ R195, R4, R195 ;  /* 0x000000c304c37220 */ /* 0x000fe20000410000 */
[----:B------:R-:W-:Y:S01]  /*3ac0*/  @P2 FADD.FTZ R194, R169, R194 ;  /* 0x000000c2a9c22221 */ /* 0x000fe20000010000 */
[----:B------:R-:W-:Y:S01]  /*3ad0*/  FMUL.FTZ R222, R188, UR15 ;  /* 0x0000000fbcde7c20 */ /* 0x000fe20008410000 */
[----:B------:R-:W-:Y:S01]  /*3ae0*/  HFMA2.MMA R188, -RZ, RZ, 0, 0 ;  /* 0x00000000ffbc7435 */ /* 0x000fe200000001ff */
[----:B------:R-:W-:-:S05]  /*3af0*/  @P2 FADD.FTZ R195, R170, R195 ;  /* 0x000000c3aac32221 */ /* 0x000fca0000010000 */
[C---:B------:R-:W-:Y:S01]  /*3b00*/  SEL R58, R195.reuse, R58, P3 ;  /* 0x0000003ac33a7207 */ /* 0x040fe20001800000 */
[----:B------:R-:W-:Y:S01]  /*3b10*/  FMUL.FTZ R195, R195, R5 ;  /* 0x00000005c3c37220 */ /* 0x000fe20000410000 */
        /* <DEDUP_REMOVED lines=15> */
[----:B------:R-:W-:Y:S01]  /*3c10*/  FFMA.FTZ R193, R252, R191, R192 ;  /* 0x000000bffcc17223 */ /* 0x000fe200000100c0 */
[----:B------:R-:W-:Y:S01]  /*3c20*/  FADD.FTZ R186, R12, -R186 ;  /* 0x800000ba0cba7221 */ /* 0x000fe20000010000 */
[----:B------:R-:W-:Y:S01]  /*3c30*/  FMUL.FTZ R192, R4, R188 ;  /* 0x000000bc04c07220 */ /* 0x000fe20000410000 */
[----:B------:R-:W-:Y:S01]  /*3c40*/  @P2 FADD.FTZ R189, R174, R189 ;  /* 0x000000bdaebd2221 */ /* 0x000fe20000010000 */
[----:B------:R-:W-:Y:S01]  /*3c50*/  FADD.FTZ R193, R232, -R193 ;  /* 0x800000c1e8c17221 */ /* 0x000fe20000010000 */
[----:B------:R-:W-:Y:S01]  /*3c60*/  FMUL.FTZ R188, R4, R186 ;  /* 0x000000ba04bc7220 */ /* 0x000fe20000410000 */
[----:B------:R-:W-:Y:S01]  /*3c70*/  @P2 FADD.FTZ R192, R171, R192 ;  /* 0x000000c0abc02221 */ /* 0x000fe20000010000 */
[----:B--2---:R-:W-:Y:S01]  /*3c80*/  FMUL.FTZ R186, R224, R222 ;  /* 0x000000dee0ba7220 */ /* 0x004fe20000410000 */
[----:B------:R-:W-:Y:S01]  /*3c90*/  FMUL.FTZ R193, R4, R193 ;  /* 0x000000c104c17220 */ /* 0x000fe20000410000 */
[----:B------:R-:W-:Y:S01]  /*3ca0*/  @P2 FADD.FTZ R188, R175, R188 ;  /* 0x000000bcafbc2221 */ /* 0x000fe20000010000 */
[----:B---3--:R-:W-:Y:S01]  /*3cb0*/  FMUL.FTZ R216, R223, R216 ;  /* 0x000000d8dfd87220 */ /* 0x008fe20000410000 */
[----:B------:R-:W2:Y:S01]  /*3cc0*/  LDL R224, [R1+0x20] ;  /* 0x0000200001e07983 */ /* 0x000ea20000100800 */
[----:B------:R-:W-:Y:S01]  /*3cd0*/  @P2 FADD.FTZ R193, R168, R193 ;  /* 0x000000c1a8c12221 */ /* 0x000fe20000010000 */
[----:B------:R-:W-:-:S02]  /*3ce0*/  LOP3.LUT P2, RZ, R22, 0xff0000, RZ, 0xc0, !PT ;  /* 0x00ff000016ff7812 */ /* 0x000fc4000784c0ff */
[----:B------:R-:W-:Y:S01]  /*3cf0*/  FSEL R186, R186, RZ, P4 ;  /* 0x000000ffbaba7208 */ /* 0x000fe20002000000 */
[----:B------:R-:W-:Y:S01]  /*3d00*/  FMUL.FTZ R222, R195, UR15 ;  /* 0x0000000fc3de7c20 */ /* 0x000fe20008410000 */
[----:B------:R-:W-:Y:S01]  /*3d10*/  FSEL R216, R216, RZ, P5 ;  /* 0x000000ffd8d87208 */ /* 0x000fe20002800000 */
[----:B------:R-:W-:Y:S01]  /*3d20*/  HFMA2.MMA R195, -RZ, RZ, 0, 0 ;  /* 0x00000000ffc37435 */ /* 0x000fe200000001ff */
[----:B------:R-:W3:Y:S02]  /*3d30*/  LDL R223, [R1+0x24] ;  /* 0x0000240001df7983 */ /* 0x000ee40000100800 */
[----:B------:R-:W-:-:S05]  /*3d40*/  F2FP.F16.F32.PACK_AB R186, R216, R186 ;  /* 0x000000bad8ba723e */ /* 0x000fca00000000ff */
        /* <DEDUP_REMOVED lines=73> */
.L_x_10546:
[----:B------:R-:W-:Y:S05]  /*41e0*/  BSYNC B0 ;  /* 0x0000000000007941 */ /* 0x000fea0003800000 */
.L_x_10545:
        /* <DEDUP_REMOVED lines=52> */
[----:B------:R-:W-:Y:S01]  /*4530*/  SEL R57, R189, R57, P2 ;  /* 0x00000039bd397207 */ /* 0x000fe20001000000 */
[-C--:B------:R-:W-:Y:S01]  /*4540*/  FMUL.FTZ R189, R187, R5.reuse ;  /* 0x00000005bbbd7220 */ /* 0x080fe20000410000 */
[C---:B------:R-:W-:Y:S01]  /*4550*/  SEL R58, R188.reuse, R58, P2 ;  /* 0x0000003abc3a7207 */ /* 0x040fe20001000000 */
        /* <DEDUP_REMOVED lines=17> */
[----:B------:R-:W-:Y:S01]  /*4670*/  @P0 LOP3.LUT R2, R2, 0x40, RZ, 0xfc, !PT ;  /* 0x0000004002020812 */ /* 0x000fe200078efcff */
[----:B--2---:R-:W-:-:S05]  /*4680*/  @P2 HADD2.F32 R5, -RZ, R184.H0_H0 ;  /* 0x200000b8ff052230 */ /* 0x004fca0000004100 */
[----:B------:R-:W-:Y:S01]  /*4690*/  @P2 FMUL.FTZ R4, R195, R5 ;  /* 0x00000005c3042220 */ /* 0x000fe20000410000 */
[----:B------:R-:W-:-:S05]  /*46a0*/  FMUL.FTZ R5, R48, R195 ;  /* 0x000000c330057220 */ /* 0x000fca0000410000 */
[----:B------:R-:W-:Y:S02]  /*46b0*/  FSEL R5, R5, RZ, P2 ;  /* 0x000000ff05057208 */ /* 0x000fe40001000000 */
[----:B------:R-:W-:Y:S01]  /*46c0*/  LOP3.LUT P2, RZ, R196, 0xff00, RZ, 0xc0, !PT ;  /* 0x0000ff00c4ff7812 */ /* 0x000fe2000784c0ff */
[----:B------:R-:W-:-:S12]  /*46d0*/  FADD.FTZ R140, R140, R4 ;  /* 0x000000048c8c7221 */ /* 0x000fd80000010000 */
[----:B------:R-:W-:Y:S02]  /*46e0*/  @P2 HADD2.F32 R4, -RZ, R184.H1_H1 ;  /* 0x300000b8ff042230 */ /* 0x000fe40000004100 */
[----:B------:R-:W-:Y:S01]  /*46f0*/  FMUL.FTZ R184, R194, UR15 ;  /* 0x0000000fc2b87c20 */ /* 0x000fe20008410000 */
[----:B------:R-:W-:-:S03]  /*4700*/  MOV R194, RZ ;  /* 0x000000ff00c27202 */ /* 0x000fc60000000f00 */
[----:B------:R-:W-:Y:S01]  /*4710*/  @P2 FMUL.FTZ R194, R184, R4 ;  /* 0x00000004b8c22220 */ /* 0x000fe20000410000 */
[----:B------:R-:W-:-:S05]  /*4720*/  FMUL.FTZ R4, R49, R184 ;  /* 0x000000b831047220 */ /* 0x000fca0000410000 */
[----:B------:R-:W-:Y:S02]  /*4730*/  FSEL R184, R4, RZ, P2 ;  /* 0x000000ff04b87208 */ /* 0x000fe40001000000 */
[----:B------:R-:W-:Y:S01]  /*4740*/  LOP3.LUT P2, RZ, R196, 0xff0000, RZ, 0xc0, !PT ;  /* 0x00ff0000c4ff7812 */ /* 0x000fe2000784c0ff */
[----:B------:R-:W-:Y:S01]  /*4750*/  FMUL.FTZ R4, R188, UR15 ;  /* 0x0000000fbc047c20 */ /* 0x000fe20008410000 */
[----:B------:R-:W-:Y:S01]  /*4760*/  FADD.FTZ R141, R141, R194 ;  /* 0x000000c28d8d7221 */ /* 0x000fe20000010000 */
[----:B------:R-:W-:-:S10]  /*4770*/  HFMA2.MMA R188, -RZ, RZ, 0, 0 ;  /* 0x00000000ffbc7435 */ /* 0x000fd400000001ff */
[----:B------:R-:W-:-:S05]  /*4780*/  @P2 HADD2.F32 R194, -RZ, R185.H0_H0 ;  /* 0x200000b9ffc22230 */ /* 0x000fca0000004100 */
[----:B------:R-:W-:Y:S01]  /*4790*/  @P2 FMUL.FTZ R188, R4, R194 ;  /* 0x000000c204bc2220 */ /* 0x000fe20000410000 */
[----:B------:R-:W-:-:S05]  /*47a0*/  FMUL.FTZ R4, R50, R4 ;  /* 0x0000000432047220 */ /* 0x000fca0000410000 */
[----:B------:R-:W-:Y:S02]  /*47b0*/  FSEL R4, R4, RZ, P2 ;  /* 0x000000ff04047208 */ /* 0x000fe40001000000 */
[----:B------:R-:W-:Y:S01]  /*47c0*/  LOP3.LUT P2, RZ, R196, 0xff000000, RZ, 0xc0, !PT ;  /* 0xff000000c4ff7812 */ /* 0x000fe2000784c0ff */
[----:B------:R-:W-:Y:S01]  /*47d0*/  FMUL.FTZ R194, R189, UR15 ;  /* 0x0000000fbdc27c20 */ /* 0x000fe20008410000 */
[----:B------:R-:W-:-:S11]  /*47e0*/  MOV R189, RZ ;  /* 0x000000ff00bd7202 */ /* 0x000fd60000000f00 */
[----:B------:R-:W-:-:S05]  /*47f0*/  @P2 HADD2.F32 R185, -RZ, R185.H1_H1 ;  /* 0x300000b9ffb92230 */ /* 0x000fca0000004100 */
[----:B------:R-:W-:Y:S01]  /*4800*/  @P2 FMUL.FTZ R189, R194, R185 ;  /* 0x000000b9c2bd2220 */ /* 0x000fe20000410000 */
[----:B------:R-:W-:-:S05]  /*4810*/  FMUL.FTZ R185, R51, R194 ;  /* 0x000000c233b97220 */ /* 0x000fca0000410000 */
[----:B------:R-:W-:Y:S02]  /*4820*/  FSEL R185, R185, RZ, P2 ;  /* 0x000000ffb9b97208 */ /* 0x000fe40001000000 */
[----:B------:R-:W-:Y:S01]  /*4830*/  LOP3.LUT P2, RZ, R197, 0xff000000, RZ, 0xc0, !PT ;  /* 0xff000000c5ff7812 */ /* 0x000fe2000784c0ff */
[----:B------:R-:W-:Y:S01]  /*4840*/  FMUL.FTZ R194, R191, UR15 ;  /* 0x0000000fbfc27c20 */ /* 0x000fe20008410000 */
[----:B------:R-:W-:Y:S01]  /*4850*/  F2FP.F16.F32.PACK_AB R184, R184, R5 ;  /* 0x00000005b8b8723e */ /* 0x000fe200000000ff */
[----:B------:R-:W-:Y:S01]  /*4860*/  HFMA2.MMA R191, -RZ, RZ, 0, 0 ;  /* 0x00000000ffbf7435 */ /* 0x000fe200000001ff */
[----:B------:R-:W-:Y:S01]  /*4870*/  F2FP.F16.F32.PACK_AB R185, R185, R4 ;  /* 0x00000004b9b9723e */ /* 0x000fe200000000ff */
[----:B------:R-:W-:Y:S02]  /*4880*/  @P5 HADD2.F32 R5, -RZ, R186.H0_H0 ;  /* 0x200000baff055230 */ /* 0x000fe40000004100 */
[----:B------:R-:W-:-:S03]  /*4890*/  @P3 HADD2.F32 R4, -RZ, R187.H0_H0 ;  /* 0x200000bbff043230 */ /* 0x000fc60000004100 */
[----:B------:R-:W-:Y:S01]  /*48a0*/  @P5 FMUL.FTZ R190, R216, R5 ;  /* 0x00000005d8be5220 */ /* 0x000fe20000410000 */
[----:B------:R-:W-:Y:S02]  /*48b0*/  @P4 HADD2.F32 R5, -RZ, R186.H1_H1 ;  /* 0x300000baff054230 */ /* 0x000fe40000004100 */
[----:B------:R-:W-:Y:S01]  /*48c0*/  @P3 FMUL.FTZ R191, R194, R4 ;  /* 0x00000004c2bf3220 */ /* 0x000fe20000410000 */
[----:B------:R-:W-:Y:S02]  /*48d0*/  @P2 HADD2.F32 R4, -RZ, R187.H1_H1 ;  /* 0x300000bbff042230 */ /* 0x000fe40000004100 */
[----:B------:R-:W-:Y:S01]  /*48e0*/  FMUL.FTZ R186, R193, UR15 ;  /* 0x0000000fc1ba7c20 */ /* 0x000fe20008410000 */
[----:B------:R-:W-:Y:S01]  /*48f0*/  MOV R193, RZ ;  /* 0x000000ff00c17202 */ /* 0x000fe20000000f00 */
[----:B------:R-:W-:Y:S02]  /*4900*/  FMUL.FTZ R195, R192, UR15 ;  /* 0x0000000fc0c37c20 */ /* 0x000fe40008410000 */
[----:B------:R-:W-:Y:S01]  /*4910*/  @P2 FMUL.FTZ R193, R186, R4 ;  /* 0x00000004bac12220 */ /* 0x000fe20000410000 */
[----:B------:R-:W-:-:S02]  /*4920*/  @P6 LEA R4, P0, R6, UR16, 0x5 ;  /* 0x0000001006046c11 */ /* 0x000fc4000f8028ff */
[----:B------:R-:W-:Y:S01]  /*4930*/  MOV R192, RZ ;  /* 0x000000ff00c07202 */ /* 0x000fe20000000f00 */
[----:B------:R-:W-:Y:S01]  /*4940*/  @P4 FMUL.FTZ R192, R195, R5 ;  /* 0x00000005c3c04220 */ /* 0x000fe20000410000 */
        /* <DEDUP_REMOVED lines=11> */
[----:B------:R-:W-:Y:S02]  /*4a00*/  F2FP.F16.F32.PACK_AB R186, R5, R4 ;  /* 0x0000000405ba723e */ /* 0x000fe400000000ff */
[----:B------:R-:W-:Y:S02]  /*4a10*/  LEA R4, P2, R6, UR18, 0x4 ;  /* 0x0000001206047c11 */ /* 0x000fe4000f8420ff */
[----:B------:R-:W-:Y:S02]  /*4a20*/  F2FP.F16.F32.PACK_AB R187, R194, R187 ;  /* 0x000000bbc2bb723e */ /* 0x000fe400000000ff */
        /* <DEDUP_REMOVED lines=9> */
.L_x_10548:
[----:B------:R-:W-:Y:S05]  /*4ac0*/  BSYNC B0 ;  /* 0x0000000000007941 */ /* 0x000fea0003800000 */
.L_x_10547:
[----:B---3-5:R-:W-:Y:S02]  /*4ad0*/  SEL R4, RZ, 0x1, P1 ;  /* 0x00000001ff047807 */ /* 0x028fe40000800000 */
[----:B------:R-:W-:-:S03]  /*4ae0*/  IADD3 R3, R3, UR20, RZ ;  /* 0x0000001403037c10 */ /* 0x000fc6000fffe0ff */
[----:B------:R3:W-:Y:S01]  /*4af0*/  STL.S16 [R1+0x4], R4 ;  /* 0x0000040401007387 */ /* 0x0007e20000100600 */
[----:B------:R-:W-:-:S13]  /*4b00*/  ISETP.GE.AND P1, PT, R3, UR21, PT ;  /* 0x0000001503007c0c */ /* 0x000fda000bf26270 */
[----:B---3--:R-:W-:Y:S05]  /*4b10*/  @!P1 BRA `(.L_x_10549) ;  /* 0xffffffbc00ec9947 */ /* 0x008fea000383ffff */
.L_x_10531:
        /* <DEDUP_REMOVED lines=23> */
.L_x_10551:
[----:B------:R-:W-:Y:S05]  /*4c90*/  BSYNC B0 ;  /* 0x0000000000007941 */ /* 0x000fea0003800000 */
.L_x_10550:
        /* <DEDUP_REMOVED lines=16> */
.L_x_10553:
[----:B------:R-:W-:Y:S05]  /*4da0*/  BSYNC B0 ;  /* 0x0000000000007941 */ /* 0x000fea0003800000 */
.L_x_10552:
        /* <DEDUP_REMOVED lines=16> */
.L_x_10555:
[----:B------:R-:W-:Y:S05]  /*4eb0*/  BSYNC B0 ;  /* 0x0000000000007941 */ /* 0x000fea0003800000 */
.L_x_10554:
        /* <DEDUP_REMOVED lines=15> */
.L_x_10540:
[----:B------:R-:W-:Y:S01]  /*4fb0*/  HFMA2.MMA R184, -RZ, RZ, 0, 9.5367431640625e-07 ;  /* 0x00000010ffb87435 */ /* 0x000fe200000001ff */
[----:B------:R-:W-:Y:S02]  /*4fc0*/  MOV R188, R224 ;  /* 0x000000e000bc7202 */ /* 0x000fe40000000f00 */
[----:B------:R-:W-:Y:S02]  /*4fd0*/  MOV R185, 0x1f ;  /* 0x0000001f00b97802 */ /* 0x000fe40000000f00 */
[----:B------:R-:W-:-:S07]  /*4fe0*/  MOV R187, 0xffffffff ;  /* 0xffffffff00bb7802 */ /* 0x000fce0000000f00 */
[----:B-----5:R-:W-:Y:S05]  /*4ff0*/  WARPSYNC.COLLECTIVE R187, `(.L_x_10556) ;  /* 0x00000000bb087348 */ /* 0x020fea0003c00000 */
[----:B------:R0:W1:Y:S02]  /*5000*/  SHFL.DOWN P3, R191, R188, R184, R185 ;  /* 0x080000b8bcbf7389 */ /* 0x00006400000600b9 */
[----:B01---5:R-:W-:Y:S01]  /*5010*/  ENDCOLLECTIVE ;  /* 0x000000000000791b */ /* 0x023fe20003800000 */
.L_x_10556:
[----:B------:R-:W-:Y:S02]  /*5020*/  MOV R188, R223 ;  /* 0x000000df00bc7202 */ /* 0x000fe40000000f00 */
[----:B------:R-:W-:-:S05]  /*5030*/  MOV R184, R191 ;  /* 0x000000bf00b87202 */ /* 0x000fca0000000f00 */
[----:B------:R-:W-:Y:S01]  /*5040*/  FADD.FTZ R189, R184, R224 ;  /* 0x000000e0b8bd7221 */ /* 0x000fe20000010000 */
[----:B------:R-:W-:-:S11]  /*5050*/  HFMA2.MMA R184, -RZ, RZ, 0, 9.5367431640625e-07 ;  /* 0x00000010ffb87435 */ /* 0x000fd600000001ff */
[----:B------:R-:W-:Y:S05]  /*5060*/  WARPSYNC.COLLECTIVE R187, `(.L_x_10557) ;  /* 0x00000000bb087348 */ /* 0x000fea0003c00000 */
[----:B------:R0:W1:Y:S02]  /*5070*/  SHFL.DOWN P3, R191, R188, R184, R185 ;  /* 0x080000b8bcbf7389 */ /* 0x00006400000600b9 */
[----:B01----:R-:W-:Y:S01]  /*5080*/  ENDCOLLECTIVE ;  /* 0x000000000000791b */ /* 0x003fe20003800000 */
.L_x_10557:
[----:B------:R-:W-:Y:S02]  /*5090*/  MOV R188, R189 ;  /* 0x000000bd00bc7202 */ /* 0x000fe40000000f00 */
[----:B------:R-:W-:-:S05]  /*50a0*/  MOV R184, R191 ;  /* 0x000000bf00b87202 */ /* 0x000fca0000000f00 */
[----:B------:R-:W-:Y:S01]  /*50b0*/  FADD.FTZ R190, R184, R223 ;  /* 0x000000dfb8be7221 */ /* 0x000fe20000010000 */
[----:B------:R-:W-:-:S11]  /*50c0*/  HFMA2.MMA R184, -RZ, RZ, 0, 4.76837158203125e-07 ;  /* 0x00000008ffb87435 */ /* 0x000fd600000001ff */
[----:B------:R-:W-:Y:S05]  /*50d0*/  WARPSYNC.COLLECTIVE R187, `(.L_x_10558) ;  /* 0x00000000bb087348 */ /* 0x000fea0003c00000 */
[----:B------:R0:W1:Y:S02]  /*50e0*/  SHFL.DOWN P3, R191, R188, R184, R185 ;  /* 0x080000b8bcbf7389 */ /* 0x00006400000600b9 */
[----:B01----:R-:W-:Y:S01]  /*50f0*/  ENDCOLLECTIVE ;  /* 0x000000000000791b */ /* 0x003fe20003800000 */
.L_x_10558:
[----:B------:R-:W-:Y:S02]  /*5100*/  MOV R188, R190 ;  /* 0x000000be00bc7202 */ /* 0x000fe40000000f00 */
[----:B------:R-:W-:-:S05]  /*5110*/  MOV R184, R191 ;  /* 0x000000bf00b87202 */ /* 0x000fca0000000f00 */
[----:B------:R-:W-:Y:S01]  /*5120*/  FADD.FTZ R189, R189, R184 ;  /* 0x000000b8bdbd7221 */ /* 0x000fe20000010000 */
[----:B------:R-:W-:-:S11]  /*5130*/  HFMA2.MMA R184, -RZ, RZ, 0, 4.76837158203125e-07 ;  /* 0x00000008ffb87435 */ /* 0x000fd600000001ff */
[----:B------:R-:W-:Y:S05]  /*5140*/  WARPSYNC.COLLECTIVE R187, `(.L_x_10559) ;  /* 0x00000000bb087348 */ /* 0x000fea0003c00000 */
[----:B------:R0:W1:Y:S02]  /*5150*/  SHFL.DOWN P3, R191, R188, R184, R185 ;  /* 0x080000b8bcbf7389 */ /* 0x00006400000600b9 */
[----:B01----:R-:W-:Y:S01]  /*5160*/  ENDCOLLECTIVE ;  /* 0x000000000000791b */ /* 0x003fe20003800000 */
.L_x_10559:
[----:B------:R-:W-:Y:S02]  /*5170*/  MOV R188, R189 ;  /* 0x000000bd00bc7202 */ /* 0x000fe40000000f00 */
[----:B------:R-:W-:-:S05]  /*5180*/  MOV R184, R191 ;  /* 0x000000bf00b87202 */ /* 0x000fca0000000f00 */
[----:B------:R-:W-:Y:S01]  /*5190*/  FADD.FTZ R190, R190, R184 ;  /* 0x000000b8bebe7221 */ /* 0x000fe20000010000 */
[----:B------:R-:W-:-:S11]  /*51a0*/  HFMA2.MMA R184, -RZ, RZ, 0, 2.384185791015625e-07 ;  /* 0x00000004ffb87435 */ /* 0x000fd600000001ff */
[----:B------:R-:W-:Y:S05]  /*51b0*/  WARPSYNC.COLLECTIVE R187, `(.L_x_10560) ;  /* 0x00000000bb087348 */ /* 0x000fea0003c00000 */
[----:B------:R0:W1:Y:S02]  /*51c0*/  SHFL.DOWN P3, R191, R188, R184, R185 ;  /* 0x080000b8bcbf7389 */ /* 0x00006400000600b9 */
[----:B01----:R-:W-:Y:S01]  /*51d0*/  ENDCOLLECTIVE ;  /* 0x000000000000791b */ /* 0x003fe20003800000 */
.L_x_10560:
[----:B------:R-:W-:Y:S02]  /*51e0*/  MOV R188, R190 ;  /* 0x000000be00bc7202 */ /* 0x000fe40000000f00 */
[----:B------:R-:W-:-:S05]  /*51f0*/  MOV R184, R191 ;  /* 0x000000bf00b87202 */ /* 0x000fca0000000f00 */
[----:B------:R-:W-:Y:S01]  /*5200*/  FADD.FTZ R189, R189, R184 ;  /* 0x000000b8bdbd7221 */ /* 0x000fe20000010000 */
[----:B------:R-:W-:-:S11]  /*5210*/  HFMA2.MMA R184, -RZ, RZ, 0, 2.384185791015625e-07 ;  /* 0x00000004ffb87435 */ /* 0x000fd600000001ff */
[----:B------:R-:W-:Y:S05]  /*5220*/  WARPSYNC.COLLECTIVE R187, `(.L_x_10561) ;  /* 0x00000000bb087348 */ /* 0x000fea0003c00000 */
[----:B------:R0:W1:Y:S02]  /*5230*/  SHFL.DOWN P3, R191, R188, R184, R185 ;  /* 0x080000b8bcbf7389 */ /* 0x00006400000600b9 */
[----:B01----:R-:W-:Y:S01]  /*5240*/  ENDCOLLECTIVE ;  /* 0x000000000000791b */ /* 0x003fe20003800000 */
.L_x_10561:
[----:B------:R-:W-:Y:S02]  /*5250*/  MOV R188, R189 ;  /* 0x000000bd00bc7202 */ /* 0x000fe40000000f00 */
[----:B------:R-:W-:-:S05]  /*5260*/  MOV R184, R191 ;  /* 0x000000bf00b87202 */ /* 0x000fca0000000f00 */
[----:B------:R-:W-:Y:S01]  /*5270*/  FADD.FTZ R192, R190, R184 ;  /* 0x000000b8bec07221 */ /* 0x000fe20000010000 */
[----:B------:R-:W-:-:S11]  /*5280*/  HFMA2.MMA R184, -RZ, RZ, 0, 1.1920928955078125e-07 ;  /* 0x00000002ffb87435 */ /* 0x000fd600000001ff */
[----:B------:R-:W-:Y:S05]  /*5290*/  WARPSYNC.COLLECTIVE R187, `(.L_x_10562) ;  /* 0x00000000bb087348 */ /* 0x000fea0003c00000 */
[----:B------:R0:W1:Y:S02]  /*52a0*/  SHFL.DOWN P3, R191, R188, R184, R185 ;  /* 0x080000b8bcbf7389 */ /* 0x00006400000600b9 */
[----:B01----:R-:W-:Y:S01]  /*52b0*/  ENDCOLLECTIVE ;  /* 0x000000000000791b */ /* 0x003fe20003800000 */
.L_x_10562:
[----:B------:R-:W-:Y:S02]  /*52c0*/  MOV R188, R192 ;  /* 0x000000c000bc7202 */ /* 0x000fe40000000f00 */
[----:B------:R-:W-:-:S05]  /*52d0*/  MOV R184, R191 ;  /* 0x000000bf00b87202 */ /* 0x000fca0000000f00 */
[----:B------:R-:W-:Y:S01]  /*52e0*/  FADD.FTZ R190, R189, R184 ;  /* 0x000000b8bdbe7221 */ /* 0x000fe20000010000 */
[----:B------:R-:W-:-:S11]  /*52f0*/  HFMA2.MMA R184, -RZ, RZ, 0, 1.1920928955078125e-07 ;  /* 0x00000002ffb87435 */ /* 0x000fd600000001ff */
[----:B------:R-:W-:Y:S05]  /*5300*/  WARPSYNC.COLLECTIVE R187, `(.L_x_10563) ;  /* 0x00000000bb087348 */ /* 0x000fea0003c00000 */
[----:B------:R0:W1:Y:S02]  /*5310*/  SHFL.DOWN P3, R191, R188, R184, R185 ;  /* 0x080000b8bcbf7389 */ /* 0x00006400000600b9 */
[----:B01----:R-:W-:Y:S01]  /*5320*/  ENDCOLLECTIVE ;  /* 0x000000000000791b */ /* 0x003fe20003800000 */
.L_x_10563:
[----:B------:R-:W-:Y:S02]  /*5330*/  MOV R188, R190 ;  /* 0x000000be00bc7202 */ /* 0x000fe40000000f00 */
[----:B------:R-:W-:-:S05]  /*5340*/  MOV R184, R191 ;  /* 0x000000bf00b87202 */ /* 0x000fca0000000f00 */
[----:B------:R-:W-:Y:S01]  /*5350*/  FADD.FTZ R189, R192, R184 ;  /* 0x000000b8c0bd7221 */ /* 0x000fe20000010000 */
[----:B------:R-:W-:-:S11]  /*5360*/  HFMA2.MMA R184, -RZ, RZ, 0, 5.9604644775390625e-08 ;  /* 0x00000001ffb87435 */ /* 0x000fd600000001ff */
[----:B------:R-:W-:Y:S05]  /*5370*/  WARPSYNC.COLLECTIVE R187, `(.L_x_10564) ;  /* 0x00000000bb087348 */ /* 0x000fea0003c00000 */
[----:B------:R0:W1:Y:S02]  /*5380*/  SHFL.DOWN P3, R191, R188, R184, R185 ;  /* 0x080000b8bcbf7389 */ /* 0x00006400000600b9 */
[----:B01----:R-:W-:Y:S01]  /*5390*/  ENDCOLLECTIVE ;  /* 0x000000000000791b */ /* 0x003fe20003800000 */
.L_x_10564:
[----:B------:R-:W-:Y:S02]  /*53a0*/  MOV R188, R189 ;  /* 0x000000bd00bc7202 */ /* 0x000fe40000000f00 */
[----:B------:R-:W-:-:S07]  /*53b0*/  MOV R192, R191 ;  /* 0x000000bf00c07202 */ /* 0x000fce0000000f00 */
[----:B------:R-:W-:Y:S05]  /*53c0*/  WARPSYNC.COLLECTIVE R187, `(.L_x_10565) ;  /* 0x00000000bb087348 */ /* 0x000fea0003c00000 */
[----:B------:R0:W1:Y:S02]  /*53d0*/  SHFL.DOWN P3, R191, R188, R184, R185 ;  /* 0x080000b8bcbf7389 */ /* 0x00006400000600b9 */
[----:B01----:R-:W-:Y:S01]  /*53e0*/  ENDCOLLECTIVE ;  /* 0x000000000000791b */ /* 0x003fe20003800000 */
.L_x_10565:
[----:B------:R-:W-:Y:S01]  /*53f0*/  MOV R185, R191 ;  /* 0x000000bf00b97202 */ /* 0x000fe20000000f00 */
[----:B------:R-:W-:Y:S06]  /*5400*/  BRA `(.L_x_10566) ;  /* 0xffffffd000247947 */ /* 0x000fec000383ffff */
.L_x_10567:
        /* <DEDUP_REMOVED lines=15> */
.L_x_14014:


//--------------------- .text._ZN10layer_norm13ln_bwd_kernelINS_13Kernel_traitsIf6__halffS2_fjLj4096ELj1ELj1ELj4ELj16ENS_18Kernel_traits_baseILj4096EfS2_fS2_fjLj128EEEEELb1ELb1ELb0ELb1EEEvNS_9BwdParamsE --------------------------
	.section	.text._ZN10layer_norm13ln_bwd_kernelINS_13Kernel_traitsIf6__halffS2_fjLj4096ELj1ELj1ELj4ELj16ENS_18Kernel_traits_baseILj4096EfS2_fS2_fjLj128EEEEELb1ELb1ELb0ELb1EEEvNS_9BwdParamsE,"ax",@progbits
	.align	128
        .global         _ZN10layer_norm13ln_bwd_kernelINS_13Kernel_traitsIf6__halffS2_fjLj4096ELj1ELj1ELj4ELj16ENS_18Kernel_traits_baseILj4096EfS2_fS2_fjLj128EEEEELb1ELb1ELb0ELb1EEEvNS_9BwdParamsE
        .type           _ZN10layer_norm13ln_bwd_kernelINS_13Kernel_traitsIf6__halffS2_fjLj4096ELj1ELj1ELj4ELj16ENS_18Kernel_traits_baseILj4096EfS2_fS2_fjLj128EEEEELb1ELb1ELb0ELb1EEEvNS_9BwdParamsE,@function
        .size           _ZN10layer_norm13ln_bwd_kernelINS_13Kernel_traitsIf6__halffS2_fjLj4096ELj1ELj1ELj4ELj16ENS_18Kernel_traits_baseILj4096EfS2_fS2_fjLj128EEEEELb1ELb1ELb0ELb1EEEvNS_9BwdParamsE,(.L_x_14015 - _ZN10layer_norm13ln_bwd_kernelINS_13Kernel_traitsIf6__halffS2_fjLj4096ELj1ELj1ELj4ELj16ENS_18Kernel_traits_baseILj4096EfS2_fS2_fjLj128EEEEELb1ELb1ELb0ELb1EEEvNS_9BwdParamsE)
        .other          _ZN10layer_norm13ln_bwd_kernelINS_13Kernel_traitsIf6__halffS2_fjLj4096ELj1ELj1ELj4ELj16ENS_18Kernel_traits_baseILj4096EfS2_fS2_fjLj128EEEEELb1ELb1ELb0ELb1EEEvNS_9BwdParamsE,@"STO_CUDA_ENTRY STV_DEFAULT"
_ZN10layer_norm13ln_bwd_kernelINS_13Kernel_traitsIf6__halffS2_fjLj4096ELj1ELj1ELj4ELj16ENS_18Kernel_traits_baseILj4096EfS2_fS2_fjLj128EEEEELb1ELb1ELb0ELb1EEEvNS_9BwdParamsE:
.text._ZN10layer_norm13ln_bwd_kernelINS_13Kernel_traitsIf6__halffS2_fjLj4096ELj1ELj1ELj4ELj16ENS_18Kernel_traits_baseILj4096EfS2_fS2_fjLj128EEEEELb1ELb1ELb0ELb1EEEvNS_9BwdParamsE:
        /* <DEDUP_REMOVED lines=65> */
.L_x_10568:
        /* <DEDUP_REMOVED lines=83> */
[----:B------:R1:W5:Y:S01]  /*0940*/  LDG.E.128 R60, desc[UR4][R2.64+0x3010] ;  /* 0x00301004023c7981 */ /* 0x000362000c1e1d00 */
        /* <DEDUP_REMOVED lines=11> */
[----:B------:R-:W5:Y:S04]  /*0a00*/  LDG.E.128 R48, desc[UR4][R4.64+0x1000] ;  /* 0x0010000404307981 */ /* 0x000f68000c1e1d00 */
[----:B------:R-:W5:Y:S04]  /*0a10*/  LDG.E.128 R44, desc[UR4][R4.64+0x1010] ;  /* 0x00101004042c7981 */ /* 0x000f68000c1e1d00 */
[----:B------:R-:W5:Y:S04]  /*0a20*/  LDG.E.128 R40, desc[UR4][R4.64+0x2000] ;  /* 0x0020000404287981 */ /* 0x000f68000c1e1d00 */
[----:B------:R-:W5:Y:S04]  /*0a30*/  LDG.E.128 R36, desc[UR4][R4.64+0x2010] ;  /* 0x0020100404247981 */ /* 0x000f68000c1e1d00 */
[----:B------:R-:W5:Y:S04]  /*0a40*/  LDG.E.128 R32, desc[UR4][R4.64+0x3000] ;  /* 0x0030000404207981 */ /* 0x000f68000c1e1d00 */
[----:B------:R1:W5:Y:S02]  /*0a50*/  LDG.E.128 R28, desc[UR4][R4.64+0x3010] ;  /* 0x00301004041c7981 */ /* 0x000364000c1e1d00 */
[----:B01----:R-:W-:-:S07]  /*0a60*/  CS2R R4, SRZ ;  /* 0x0000000000047805 */ /* 0x003fce000001ff00 */
.L_x_10571:
[----:B------:R-:W0:Y:S01]  /*0a70*/  S2R R211, SR_TID.X ;  /* 0x0000000000d37919 */ /* 0x000e220000002100 */
[----:B------:R-:W1:Y:S01]  /*0a80*/  LDC.64 R132, c[0x0][0x250] ;  /* 0x00009400ff847b82 */ /* 0x000e620000000a00 */
[----:B------:R-:W-:Y:S01]  /*0a90*/  IMAD R134, R17, UR11, RZ ;  /* 0x0000000b11867c24 */ /* 0x000fe2000f8e02ff */
[----:B------:R-:W-:-:S04]  /*0aa0*/  SHF.R.S32.HI R136, RZ, 0x1f, R17 ;  /* 0x0000001fff887819 */ /* 0x000fc80000011411 */
[----:B------:R-:W-:Y:S02]  /*0ab0*/  SHF.R.S32.HI R135, RZ, 0x1f, R134 ;  /* 0x0000001fff877819 */ /* 0x000fe40000011486 */
[----:B------:R-:W2:Y:S02]  /*0ac0*/  @P0 LDC.64 R206, c[0x0][0x270] ;  /* 0x00009c00ffce0b82 */ /* 0x000ea40000000a00 */
[----:B------:R-:W-:-:S06]  /*0ad0*/  LEA.HI R135, R135, R134, RZ, 0x3 ;  /* 0x0000008687877211 */ /* 0x000fcc00078f18ff */
[----:B------:R-:W3:Y:S08]  /*0ae0*/  LDC.64 R164, c[0x0][0x238] ;  /* 0x00008e00ffa47b82 */ /* 0x000ef00000000a00 */
[----:B------:R-:W4:Y:S01]  /*0af0*/  LDC.64 R176, c[0x0][0x2b8] ;  /* 0x0000ae00ffb07b82 */ /* 0x000f220000000a00 */
[----:B-1----:R-:W-:-:S05]  /*0b00*/  IMAD.WIDE R132, R17, 0x4, R132 ;  /* 0x0000000411847825 */ /* 0x002fca00078e0284 */
[----:B------:R-:W4:Y:S01]  /*0b10*/  LDG.E R204, desc[UR4][R132.64] ;  /* 0x0000000484cc7981 */ /* 0x000f22000c1e1900 */
[----:B0-----:R-:W-:Y:S01]  /*0b20*/  LOP3.LUT R134, R211, 0x7f, RZ, 0xc0, !PT ;  /* 0x0000007fd3867812 */ /* 0x001fe200078ec0ff */
[----:B------:R-:W0:Y:S01]  /*0b30*/  LDC.64 R184, c[0x0][0x258] ;  /* 0x00009600ffb87b82 */ /* 0x000e220000000a00 */
[----:B--2---:R-:W-:Y:S02]  /*0b40*/  @P0 LEA R206, P1, R17, R206, 0x1 ;  /* 0x000000ce11ce0211 */ /* 0x004fe400078208ff */
[----:B------:R-:W-:Y:S02]  /*0b50*/  LEA.HI.SX32 R199, R135, R134, 0x1d ;  /* 0x0000008687c77211 */ /* 0x000fe400078feaff */
[----:B------:R-:W-:Y:S02]  /*0b60*/  @P0 LEA.HI.X R207, R17, R207, R136, 0x1, P1 ;  /* 0x000000cf11cf0211 */ /* 0x000fe400008f0c88 */
[C---:B------:R-:W-:Y:S01]  /*0b70*/  IADD3 R198, R199.reuse, 0x80, RZ ;  /* 0x00000080c7c67810 */ /* 0x040fe20007ffe0ff */
[----:B------:R-:W1:Y:S01]  /*0b80*/  LDC.64 R200, c[0x0][0x2c8] ;  /* 0x0000b200ffc87b82 */ /* 0x000e620000000a00 */
[----:B------:R-:W-:-:S02]  /*0b90*/  IADD3 R197, R199, 0x100, RZ ;  /* 0x00000100c7c57810 */ /* 0x000fc40007ffe0ff */
[C---:B------:R-:W-:Y:S01]  /*0ba0*/  IADD3 R190, R199.reuse, 0x180, RZ ;  /* 0x00000180c7be7810 */ /* 0x040fe20007ffe0ff */
[--C-:B---3--:R-:W-:Y:S01]  /*0bb0*/  IMAD.WIDE.U32 R140, R199, 0x20, R164.reuse ;  /* 0x00000020c78c7825 */ /* 0x108fe200078e00a4 */
[----:B------:R-:W2:Y:S03]  /*0bc0*/  @P0 LDG.E.U16 R206, desc[UR4][R206.64] ;  /* 0x00000004cece0981 */ /* 0x000ea6000c1e1500 */
[--C-:B------:R-:W-:Y:S01]  /*0bd0*/  IMAD.WIDE.U32 R148, R198, 0x20, R164.reuse ;  /* 0x00000020c6947825 */ /* 0x100fe200078e00a4 */
[----:B------:R-:W3:Y:S01]  /*0be0*/  LDG.E.128 R132, desc[UR4][R140.64] ;  /* 0x000000048c847981 */ /* 0x000ee2000c1e1d00 */
[----:B------:R-:W1:Y:S02]  /*0bf0*/  LDC.64 R208, c[0x0][0x240] ;  /* 0x00009000ffd07b82 */ /* 0x000e640000000a00 */
        /* <DEDUP_REMOVED lines=8> */
[----:B------:R-:W4:Y:S01]  /*0c80*/  LDG.E.128 R156, desc[UR4][R156.64+0x10] ;  /* 0x000010049c9c7981 */ /* 0x000f22000c1e1d00 */
[----:B------:R-:W-:-:S03]  /*0c90*/  IMAD.WIDE.U32 R136, R199, 0x10, R176 ;  /* 0x00000010c7887825 */ /* 0x000fc600078e00b0 */
[----:B------:R-:W4:Y:S01]  /*0ca0*/  LDG.E.128 R148, desc[UR4][R148.64+0x10] ;  /* 0x0000100494947981 */ /* 0x000f22000c1e1d00 */
[----:B------:R-:W-:-:S03]  /*0cb0*/  IMAD.WIDE.U32 R176, R190, 0x10, R176 ;  /* 0x00000010beb07825 */ /* 0x000fc600078e00b0 */
[----:B------:R-:W4:Y:S01]  /*0cc0*/  LDG.E.128 R164, desc[UR4][R164.64+0x10] ;  /* 0x00001004a4a47981 */ /* 0x000f22000c1e1d00 */
[----:B0-----:R-:W-:-:S03]  /*0cd0*/  IMAD.WIDE R184, R17, 0x4, R184 ;  /* 0x0000000411b87825 */ /* 0x001fc600078e02b8 */
[----:B------:R-:W4:Y:S04]  /*0ce0*/  LDG.E.128 R168, desc[UR4][R168.64] ;  /* 0x00000004a8a87981 */ /* 0x000f28000c1e1d00 */
[----:B------:R-:W4:Y:S04]  /*0cf0*/  LDG.E.128 R172, desc[UR4][R172.64] ;  /* 0x00000004acac7981 */ /* 0x000f28000c1e1d00 */
[----:B------:R-:W4:Y:S04]  /*0d00*/  LDG.E.128 R176, desc[UR4][R176.64] ;  /* 0x00000004b0b07981 */ /* 0x000f28000c1e1d00 */
[----:B------:R0:W4:Y:S01]  /*0d10*/  LDG.E R191, desc[UR4][R184.64] ;  /* 0x00000004b8bf7981 */ /* 0x000122000c1e1900 */
[----:B------:R-:W-:-:S03]  /*0d20*/  LOP3.LUT P4, RZ, R205, 0xff, RZ, 0xc0, !PT ;  /* 0x000000ffcdff7812 */ /* 0x000fc6000788c0ff */
[----:B------:R-:W4:Y:S04]  /*0d30*/  LDL.LU R207, [R1+0x4] ;  /* 0x0000040001cf7983 */ /* 0x000f280000300800 */
[----:B------:R-:W4:Y:S01]  /*0d40*/  LDL.LU R205, [R1] ;  /* 0x0000000001cd7983 */ /* 0x000f220000300800 */
[----:B-1----:R-:W-:Y:S02]  /*0d50*/  ISETP.NE.U32.AND P1, PT, R200, RZ, PT ;  /* 0x000000ffc800720c */ /* 0x002fe40003f25070 */
[----:B------:R-:W-:Y:S01]  /*0d60*/  ISETP.NE.AND P3, PT, RZ, UR10, PT ;  /* 0x0000000aff007c0c */ /* 0x000fe2000bf65270 */
[----:B------:R-:W-:Y:S01]  /*0d70*/  IMAD.WIDE.U32 R202, R199, 0x8, R208 ;  /* 0x00000008c7ca7825 */ /* 0x000fe200078e00d0 */
[----:B------:R-:W-:Y:S01]  /*0d80*/  ISETP.NE.AND.EX P1, PT, R201, RZ, PT, P1 ;  /* 0x000000ffc900720c */ /* 0x000fe20003f25310 */
[----:B------:R-:W4:-:S12]  /*0d90*/  LDG.E.128 R136, desc[UR4][R136.64] ;  /* 0x0000000488887981 */ /* 0x000f18000c1e1d00 */
[----:B------:R-:W1:Y:S08]  /*0da0*/  @P1 LDC.64 R194, c[0x0][0x2c8] ;  /* 0x0000b200ffc21b82 */ /* 0x000e700000000a00 */
[----:B0-----:R-:W0:Y:S08]  /*0db0*/  @P1 LDC.64 R184, c[0x0][0x2c8] ;  /* 0x0000b200ffb81b82 */ /* 0x001e300000000a00 */
[----:B------:R-:W0:Y:S08]  /*0dc0*/  @P1 LDC.64 R188, c[0x0][0x2c8] ;  /* 0x0000b200ffbc1b82 */ /* 0x000e300000000a00 */
[----:B------:R-:W0:Y:S01]  /*0dd0*/  @P1 LDC.64 R186, c[0x0][0x2c8] ;  /* 0x0000b200ffba1b82 */ /* 0x000e220000000a00 */
[----:B-1----:R-:W-:Y:S01]  /*0de0*/  @P1 IMAD.WIDE.U32 R194, R190, 0x20, R194 ;  /* 0x00000020bec21825 */ /* 0x002fe200078e00c2 */
[----:B------:R-:W-:-:S04]  /*0df0*/  MOV R192, 0x3f800000 ;  /* 0x3f80000000c07802 */ /* 0x000fc80000000f00 */
[----:B-----5:R-:W5:Y:S01]  /*0e00*/  @P1 LDG.E.128 R116, desc[UR4][R194.64] ;  /* 0x00000004c2741981 */ /* 0x020f62000c1e1d00 */
[----:B0-----:R-:W-:-:S03]  /*0e10*/  @P1 IMAD.WIDE.U32 R184, R199, 0x20, R184 ;  /* 0x00000020c7b81825 */ /* 0x001fc600078e00b8 */
        /* <DEDUP_REMOVED lines=11> */
[----:B0-----:R-:W-:-:S03]  /*0ed0*/  IMAD.WIDE.U32 R188, R198, 0x8, R208 ;  /* 0x00000008c6bc7825 */ /* 0x001fc600078e00d0 */
[----:B------:R-:W5:Y:S04]  /*0ee0*/  LDG.E.64 R184, desc[UR4][R184.64] ;  /* 0x00000004b8b87981 */ /* 0x000f68000c1e1b00 */
[----:B------:R-:W5:Y:S01]  /*0ef0*/  LDG.E.64 R188, desc[UR4][R188.64] ;  /* 0x00000004bcbc7981 */ /* 0x000f62000c1e1b00 */
[----:B-1----:R-:W-:-:S06]  /*0f00*/  IMAD.WIDE.U32 R186, R197, 0x8, R208 ;  /* 0x00000008c5ba7825 */ /* 0x002fcc00078e00d0 */
[----:B------:R-:W5:Y:S01]  /*0f10*/  LDG.E.64 R186, desc[UR4][R186.64] ;  /* 0x00000004baba7981 */ /* 0x000f62000c1e1b00 */
[----:B------:R-:W-:Y:S01]  /*0f20*/  FSEL R204, R204, RZ, !P3 ;  /* 0x000000ffcccc7208 */ /* 0x000fe20005800000 */
[----:B--2---:R-:W-:-:S04]  /*0f30*/  @P0 HADD2.F32 R192, -RZ, R206.H0_H0 ;  /* 0x200000ceffc00230 */ /* 0x004fc80000004100 */
[C---:B---3--:R-:W-:Y:S01]  /*0f40*/  FADD.FTZ R232, -R204.reuse, R135 ;  /* 0x00000087cce87221 */ /* 0x048fe20000010100 */
        /* <DEDUP_REMOVED lines=10> */
[C---:B----4-:R-:W-:Y:S01]  /*0ff0*/  FADD.FTZ R135, -R204.reuse, R143 ;  /* 0x0000008fcc877221 */ /* 0x050fe20000010100 */
        /* <DEDUP_REMOVED lines=30> */
[----:B------:R-:W2:Y:S01]  /*11e0*/  LDL.LU R175, [R1+0xc] ;  /* 0x00000c0001af7983 */ /* 0x000ea20000300800 */
[--C-:B------:R-:W-:Y:S02]  /*11f0*/  HADD2.F32 R208, -RZ, R171.reuse.H0_H0 ;  /* 0x200000abffd07230 */ /* 0x100fe40000004100 */
[----:B------:R-:W-:Y:S01]  /*1200*/  HADD2.F32 R209, -RZ, R171.H1_H1 ;  /* 0x300000abffd17230 */ /* 0x000fe20000004100 */
[----:B------:R-:W3:Y:S01]  /*1210*/  LDL.LU R167, [R1+0x8] ;  /* 0x0000080001a77983 */ /* 0x000ee20000300800 */
[----:B------:R-:W-:-:S02]  /*1220*/  HADD2.F32 R171, -RZ, R173.H0_H0 ;  /* 0x200000adffab7230 */ /* 0x000fc40000004100 */
[----:B------:R-:W-:Y:S02]  /*1230*/  HADD2.F32 R166, -RZ, R173.H1_H1 ;  /* 0x300000adffa67230 */ /* 0x000fe40000004100 */
[--C-:B------:R-:W-:Y:S01]  /*1240*/  HADD2.F32 R132, -RZ, R179.reuse.H0_H0 ;  /* 0x200000b3ff847230 */ /* 0x100fe20000004100 */
[----:B------:R-:W4:Y:S01]  /*1250*/  LDL.LU R173, [R1+0x14] ;  /* 0x0000140001ad7983 */ /* 0x000f220000300800 */
[----:B------:R-:W-:Y:S02]  /*1260*/  HADD2.F32 R157, -RZ, R179.H1_H1 ;  /* 0x300000b3ff9d7230 */ /* 0x000fe40000004100 */
[C---:B------:R-:W-:Y:S02]  /*1270*/  FMUL.FTZ R179, R191.reuse, R135 ;  /* 0x00000087bfb37220 */ /* 0x040fe40000410000 */
[----:B------:R-:W4:Y:S01]  /*1280*/  LDL.LU R135, [R1+0x10] ;  /* 0x0000100001877983 */ /* 0x000f220000300800 */
[----:B------:R-:W-:Y:S01]  /*1290*/  FADD.FTZ R207, R204, R207 ;  /* 0x000000cfcccf7221 */ /* 0x000fe20000010000 */
[----:B------:R-:W-:Y:S01]  /*12a0*/  FADD.FTZ R205, R206, R205 ;  /* 0x000000cdcecd7221 */ /* 0x000fe20000010000 */
[C---:B------:R-:W-:Y:S01]  /*12b0*/  FMUL.FTZ R146, R191.reuse, R203 ;  /* 0x000000cbbf927220 */ /* 0x040fe20000410000 */
[----:B------:R-:W-:-:S02]  /*12c0*/  FMUL.FTZ R203, R191, R149 ;  /* 0x00000095bfcb7220 */ /* 0x000fc40000410000 */
[----:B------:R-:W-:Y:S04]  /*12d0*/  STL [R1+0x4], R207 ;  /* 0x000004cf01007387 */ /* 0x000fe80000100800 */
[----:B------:R-:W-:Y:S04]  /*12e0*/  STL [R1], R205 ;  /* 0x000000cd01007387 */ /* 0x000fe80000100800 */
[----:B------:R-:W4:Y:S01]  /*12f0*/  LDL.LU R149, [R1+0x1c] ;  /* 0x00001c0001957983 */ /* 0x000f220000300800 */
[----:B------:R-:W-:Y:S02]  /*1300*/  HADD2.F32 R202, -RZ, R136.H0_H0 ;  /* 0x20000088ffca7230 */ /* 0x000fe40000004100 */
[----:B------:R-:W-:-:S02]  /*1310*/  HADD2.F32 R134, -RZ, R139.H0_H0 ;  /* 0x2000008bff867230 */ /* 0x000fc40000004100 */
[----:B------:R-:W-:Y:S02]  /*1320*/  HADD2.F32 R139, -RZ, R139.H1_H1 ;  /* 0x3000008bff8b7230 */ /* 0x000fe40000004100 */
[----:B------:R-:W-:Y:S01]  /*1330*/  FADD.FTZ R237, R202, R237 ;  /* 0x000000edcaed7221 */ /* 0x000fe20000010000 */
[--C-:B------:R-:W-:Y:S02]  /*1340*/  HADD2.F32 R226, -RZ, R138.reuse.H0_H0 ;  /* 0x2000008affe27230 */ /* 0x100fe40000004100 */
[-C--:B------:R-:W-:Y:S01]  /*1350*/  FFMA.FTZ R182, R146, R202.reuse, R182 ;  /* 0x000000ca92b67223 */ /* 0x080fe200000100b6 */
[----:B------:R-:W-:Y:S02]  /*1360*/  HADD2.F32 R138, -RZ, R138.H1_H1 ;  /* 0x3000008aff8a7230 */ /* 0x000fe40000004100 */
[----:B------:R-:W-:Y:S01]  /*1370*/  FMUL.FTZ R147, R88, R202 ;  /* 0x000000ca58937220 */ /* 0x000fe20000410000 */
[----:B------:R-:W-:Y:S02]  /*1380*/  HADD2.F32 R136, -RZ, R136.H1_H1 ;  /* 0x30000088ff887230 */ /* 0x000fe40000004100 */
[----:B------:R-:W-:Y:S01]  /*1390*/  FMUL.FTZ R227, R191, R227 ;  /* 0x000000e3bfe37220 */ /* 0x000fe20000410000 */
[----:B------:R-:W-:-:S02]  /*13a0*/  HADD2.F32 R230, -RZ, R137.H0_H0 ;  /* 0x20000089ffe67230 */ /* 0x000fc40000004100 */
[C---:B------:R-:W-:Y:S01]  /*13b0*/  FMUL.FTZ R225, R191.reuse, R225 ;  /* 0x000000e1bfe17220 */ /* 0x040fe20000410000 */
[C---:B------:R-:W-:Y:S01]  /*13c0*/  FMUL.FTZ R202, R191.reuse, R148 ;  /* 0x00000094bfca7220 */ /* 0x040fe20000410000 */
[----:B------:R-:W-:Y:S01]  /*13d0*/  HADD2.F32 R137, -RZ, R137.H1_H1 ;  /* 0x30000089ff897230 */ /* 0x000fe20000004100 */
[----:B------:R-:W4:Y:S01]  /*13e0*/  LDL.LU R148, [R1+0x18] ;  /* 0x0000180001947983 */ /* 0x000f220000300800 */
[--C-:B------:R-:W-:Y:S02]  /*13f0*/  HADD2.F32 R162, -RZ, R177.reuse.H0_H0 ;  /* 0x200000b1ffa27230 */ /* 0x100fe40000004100 */
[----:B------:R-:W-:Y:S01]  /*1400*/  FMUL.FTZ R232, R191, R232 ;  /* 0x000000e8bfe87220 */ /* 0x000fe20000410000 */
[----:B------:R-:W-:Y:S02]  /*1410*/  HADD2.F32 R161, -RZ, R177.H1_H1 ;  /* 0x300000b1ffa17230 */ /* 0x000fe40000004100 */
[----:B------:R-:W-:Y:S01]  /*1420*/  FADD.FTZ R243, R139, R243 ;  /* 0x000000f38bf37221 */ /* 0x000fe20000010000 */
[-C--:B------:R-:W-:Y:S01]  /*1430*/  FFMA.FTZ R25, R179, R139.reuse, R25 ;  /* 0x0000008bb3197223 */ /* 0x080fe20000010019 */
[----:B------:R-:W-:Y:S01]  /*1440*/  FMUL.FTZ R177, R87, R139 ;  /* 0x0000008b57b17220 */ /* 0x000fe20000410000 */
[----:B------:R-:W-:-:S02]  /*1450*/  HADD2.F32 R133, -RZ, R176.H0_H0 ;  /* 0x200000b0ff857230 */ /* 0x000fc40000004100 */
[----:B------:R-:W-:Y:S01]  /*1460*/  FMUL.FTZ R233, R191, R233 ;  /* 0x000000e9bfe97220 */ /* 0x000fe20000410000 */
[----:B------:R-:W-:Y:S02]  /*1470*/  HADD2.F32 R163, -RZ, R176.H1_H1 ;  /* 0x300000b0ffa37230 */ /* 0x000fe40000004100 */
[----:B------:R-:W-:Y:S01]  /*1480*/  FADD.FTZ R240, R138, R240 ;  /* 0x000000f08af07221 */ /* 0x000fe20000010000 */
[--C-:B------:R-:W-:Y:S02]  /*1490*/  HADD2.F32 R160, -RZ, R178.reuse.H0_H0 ;  /* 0x200000b2ffa07230 */ /* 0x100fe40000004100 */
[-C--:B------:R-:W-:Y:S01]  /*14a0*/  FFMA.FTZ R27, R227, R138.reuse, R27 ;  /* 0x0000008ae31b7223 */ /* 0x080fe2000001001b */
[----:B------:R-:W-:Y:S02]  /*14b0*/  HADD2.F32 R159, -RZ, R178.H1_H1 ;  /* 0x300000b2ff9f7230 */ /* 0x000fe40000004100 */
[----:B------:R-:W-:Y:S01]  /*14c0*/  FMUL.FTZ R176, R85, R138 ;  /* 0x0000008a55b07220 */ /* 0x000fe20000410000 */
[----:B------:R-:W-:Y:S01]  /*14d0*/  FADD.FTZ R246, R134, R246 ;  /* 0x000000f686f67221 */ /* 0x000fe20000010000 */
[-C--:B------:R-:W-:Y:S01]  /*14e0*/  FFMA.FTZ R24, R225, R134.reuse, R24 ;  /* 0x00000086e1187223 */ /* 0x080fe20000010018 */
[----:B------:R-:W-:Y:S01]  /*14f0*/  FMUL.FTZ R178, R86, R134 ;  /* 0x0000008656b27220 */ /* 0x000fe20000410000 */
[----:B------:R-:W-:Y:S01]  /*1500*/  FMUL.FTZ R231, R89, R136 ;  /* 0x0000008859e77220 */ /* 0x000fe20000410000 */
[----:B------:R-:W-:Y:S01]  /*1510*/  FADD.FTZ R134, RZ, R147 ;  /* 0x00000093ff867221 */ /* 0x000fe20000010000 */
        /* <DEDUP_REMOVED lines=8> */
[----:B------:R-:W-:Y:S01]  /*15a0*/  FADD.FTZ R236, R136, R236 ;  /* 0x000000ec88ec7221 */ /* 0x000fe20000010000 */
[----:B------:R-:W-:-:S02]  /*15b0*/  FFMA.FTZ R183, R234, R136, R183 ;  /* 0x00000088eab77223 */ /* 0x000fc400000100b7 */
[----:B------:R-:W-:Y:S01]  /*15c0*/  FADD.FTZ R136, R134, R230 ;  /* 0x000000e686887221 */ /* 0x000fe20000010000 */
[----:B--2---:R-:W-:Y:S01]  /*15d0*/  FADD.FTZ R175, R208, R175 ;  /* 0x000000afd0af7221 */ /* 0x004fe20000010000 */
[----:B---3--:R-:W-:-:S04]  /*15e0*/  FADD.FTZ R167, R209, R167 ;  /* 0x000000a7d1a77221 */ /* 0x008fc80000010000 */
[----:B------:R-:W-:Y:S04]  /*15f0*/  STL [R1+0xc], R175 ;  /* 0x00000caf01007387 */ /* 0x000fe80000100800 */
[----:B------:R-:W2:Y:S01]  /*1600*/  LDL.LU R139, [R1+0x24] ;  /* 0x00002400018b7983 */ /* 0x000ea20000300800 */
[----:B----4-:R-:W-:-:S03]  /*1610*/  FADD.FTZ R173, R168, R173 ;  /* 0x000000ada8ad7221 */ /* 0x010fc60000010000 */
[----:B------:R-:W-:Y:S01]  /*1620*/  STL [R1+0x8], R167 ;  /* 0x000008a701007387 */ /* 0x000fe20000100800 */
[----:B------:R-:W-:-:S03]  /*1630*/  FADD.FTZ R135, R152, R135 ;  /* 0x0000008798877221 */ /* 0x000fc60000010000 */
[----:B------:R-:W3:Y:S04]  /*1640*/  LDL.LU R138, [R1+0x20] ;  /* 0x00002000018a7983 */ /* 0x000ee80000300800 */
[----:B------:R-:W-:Y:S04]  /*1650*/  STL [R1+0x14], R173 ;  /* 0x000014ad01007387 */ /* 0x000fe80000100800 */
[----:B------:R-:W4:Y:S04]  /*1660*/  LDL.LU R137, [R1+0x2c] ;  /* 0x00002c0001897983 */ /* 0x000f280000300800 */
[----:B------:R0:W-:Y:S01]  /*1670*/  STL [R1+0x10], R135 ;  /* 0x0000108701007387 */ /* 0x0001e20000100800 */
[----:B------:R-:W-:Y:S01]  /*1680*/  FADD.FTZ R149, R171, R149 ;  /* 0x00000095ab957221 */ /* 0x000fe20000010000 */
[----:B0-----:R-:W-:-:S04]  /*1690*/  FFMA.FTZ R135, R146, R147, RZ ;  /* 0x0000009392877223 */ /* 0x001fc800000100ff */
[----:B------:R-:W-:Y:S01]  /*16a0*/  FFMA.FTZ R135, R234, R231, R135 ;  /* 0x000000e7ea877223 */ /* 0x000fe20000010087 */
[----:B------:R0:W-:Y:S03]  /*16b0*/  STL [R1+0x1c], R149 ;  /* 0x00001c9501007387 */ /* 0x0001e60000100800 */
[----:B------:R-:W-:Y:S01]  /*16c0*/  FFMA.FTZ R134, R233, R230, R135 ;  /* 0x000000e6e9867223 */ /* 0x000fe20000010087 */
[----:B------:R-:W-:Y:S02]  /*16d0*/  FADD.FTZ R135, R136, R229 ;  /* 0x000000e588877221 */ /* 0x000fe40000010000 */
[----:B------:R-:W4:Y:S01]  /*16e0*/  LDL.LU R136, [R1+0x28] ;  /* 0x0000280001887983 */ /* 0x000f220000300800 */
[----:B------:R-:W-:Y:S01]  /*16f0*/  FMUL.FTZ R228, R191, R228 ;  /* 0x000000e4bfe47220 */ /* 0x000fe20000410000 */
[----:B------:R-:W-:Y:S01]  /*1700*/  FADD.FTZ R242, R226, R242 ;  /* 0x000000f2e2f27221 */ /* 0x000fe20000010000 */
[----:B------:R-:W-:-:S02]  /*1710*/  FFMA.FTZ R134, R232, R229, R134 ;  /* 0x000000e5e8867223 */ /* 0x000fc40000010086 */
[-C--:B------:R-:W-:Y:S01]  /*1720*/  FFMA.FTZ R26, R228, R226.reuse, R26 ;  /* 0x000000e2e41a7223 */ /* 0x080fe2000001001a */
[----:B------:R-:W-:-:S04]  /*1730*/  FMUL.FTZ R226, R84, R226 ;  /* 0x000000e254e27220 */ /* 0x000fc80000410000 */
[----:B------:R-:W-:Y:S01]  /*1740*/  FADD.FTZ R135, R135, R226 ;  /* 0x000000e287877221 */ /* 0x000fe20000010000 */
[----:B------:R-:W-:-:S03]  /*1750*/  FFMA.FTZ R134, R228, R226, R134 ;  /* 0x000000e2e4867223 */ /* 0x000fc60000010086 */
[----:B------:R-:W-:Y:S01]  /*1760*/  FADD.FTZ R135, R135, R176 ;  /* 0x000000b087877221 */ /* 0x000fe20000010000 */
[----:B------:R-:W-:Y:S01]  /*1770*/  FFMA.FTZ R134, R227, R176, R134 ;  /* 0x000000b0e3867223 */ /* 0x000fe20000010086 */
[----:B------:R-:W-:Y:S02]  /*1780*/  FMUL.FTZ R210, R191, R210 ;  /* 0x000000d2bfd27220 */ /* 0x000fe40000410000 */
[----:B------:R-:W-:Y:S01]  /*1790*/  FADD.FTZ R135, R135, R178 ;  /* 0x000000b287877221 */ /* 0x000fe20000010000 */
[----:B------:R-:W-:Y:S01]  /*17a0*/  FFMA.FTZ R134, R225, R178, R134 ;  /* 0x000000b2e1867223 */ /* 0x000fe20000010086 */
[----:B------:R-:W-:Y:S01]  /*17b0*/  LOP3.LUT P1, RZ, R211, 0x1f, RZ, 0xc0, !PT ;  /* 0x0000001fd3ff7812 */ /* 0x000fe2000782c0ff */
[----:B------:R-:W-:Y:S01]  /*17c0*/  FMUL.FTZ R211, R191, R145 ;  /* 0x00000091bfd37220 */ /* 0x000fe20000410000 */
        /* <DEDUP_REMOVED lines=22> */
[-C--:B------:R-:W-:Y:S01]  /*1930*/  FFMA.FTZ R18, R202, R204.reuse, R18 ;  /* 0x000000ccca127223 */ /* 0x080fe20000010012 */
        /* <DEDUP_REMOVED lines=23> */
[-C--:B------:R-:W-:Y:S01]  /*1ab0*/  FFMA.FTZ R218, R167, R152.reuse, R218 ;  /* 0x00000098a7da7223 */ /* 0x080fe200000100da */
[----:B------:R-:W-:Y:S01]  /*1ac0*/  FMUL.FTZ R145, R73, R152 ;  /* 0x0000009849917220 */ /* 0x000fe20000410000 */
[C---:B------:R-:W-:Y:S01]  /*1ad0*/  FMUL.FTZ R175, R191.reuse, R154 ;  /* 0x0000009abfaf7220 */ /* 0x040fe20000410000 */
[----:B------:R-:W-:Y:S01]  /*1ae0*/  FMUL.FTZ R152, R191, R245 ;  /* 0x000000f5bf987220 */ /* 0x000fe20000410000 */
[----:B------:R-:W-:Y:S01]  /*1af0*/  FADD.FTZ R135, R135, R168 ;  /* 0x000000a887877221 */ /* 0x000fe20000010000 */
[----:B------:R-:W-:Y:S01]  /*1b00*/  FADD.FTZ R249, R169, R249 ;  /* 0x000000f9a9f97221 */ /* 0x000fe20000010000 */
[----:B------:R-:W-:Y:S01]  /*1b10*/  FFMA.FTZ R21, R213, R169, R21 ;  /* 0x000000a9d5157223 */ /* 0x000fe20000010015 */
[----:B------:R-:W-:Y:S01]  /*1b20*/  FFMA.FTZ R134, R141, R168, R134 ;  /* 0x000000a88d867223 */ /* 0x000fe20000010086 */
        /* <DEDUP_REMOVED lines=14> */
[----:B------:R-:W-:Y:S01]  /*1c10*/  FFMA.FTZ R223, R143, R170, R223 ;  /* 0x000000aa8fdf7223 */ /* 0x000fe200000100df */
[----:B------:R-:W-:Y:S01]  /*1c20*/  FMUL.FTZ R144, R191, R144 ;  /* 0x00000090bf907220 */ /* 0x000fe20000410000 */
[----:B------:R-:W-:Y:S01]  /*1c30*/  FADD.FTZ R133, R133, R166 ;  /* 0x000000a685857221 */ /* 0x000fe20000010000 */
[----:B------:R-:W-:Y:S01]  /*1c40*/  FFMA.FTZ R134, R169, R166, R134 ;  /* 0x000000a6a9867223 */ /* 0x000fe20000010086 */
[C---:B------:R-:W-:Y:S01]  /*1c50*/  FMUL.FTZ R173, R191.reuse, R158 ;  /* 0x0000009ebfad7220 */ /* 0x040fe20000410000 */
[----:B------:R-:W-:Y:S01]  /*1c60*/  FFMA.FTZ R222, R144, R140, R222 ;  /* 0x0000008c90de7223 */ /* 0x000fe200000100de */
[----:B------:R1:W-:Y:S01]  /*1c70*/  STL [R1+0x18], R148 ;  /* 0x0000189401007387 */ /* 0x0003e20000100800 */
[----:B------:R-:W-:Y:S01]  /*1c80*/  FMUL.FTZ R142, R191, R142 ;  /* 0x0000008ebf8e7220 */ /* 0x000fe20000410000 */
[----:B------:R-:W-:-:S03]  /*1c90*/  FFMA.FTZ R235, R173, R172, R235 ;  /* 0x000000acadeb7223 */ /* 0x000fc600000100eb */
[----:B------:R-:W-:Y:S01]  /*1ca0*/  FFMA.FTZ R224, R142, R174, R224 ;  /* 0x000000ae8ee07223 */ /* 0x000fe200000100e0 */
[C---:B0-----:R-:W-:Y:S01]  /*1cb0*/  FMUL.FTZ R149, R191.reuse, R244 ;  /* 0x000000f4bf957220 */ /* 0x041fe20000410000 */
[----:B------:R-:W-:Y:S01]  /*1cc0*/  FMUL.FTZ R156, R191, R156 ;  /* 0x0000009cbf9c7220 */ /* 0x000fe20000410000 */
[----:B------:R-:W-:Y:S02]  /*1cd0*/  FADD.FTZ R9, R163, R9 ;  /* 0x00000009a3097221 */ /* 0x000fe40000010000 */
        /* <DEDUP_REMOVED lines=12> */
[-C--:B------:R-:W-:Y:S01]  /*1da0*/  FFMA.FTZ R6, R150, R160.reuse, R6 ;  /* 0x000000a096067223 */ /* 0x080fe20000010006 */
[----:B------:R-:W-:Y:S01]  /*1db0*/  FMUL.FTZ R160, R60, R160 ;  /* 0x000000a03ca07220 */ /* 0x000fe20000410000 */
[----:B------:R-:W-:Y:S01]  /*1dc0*/  FADD.FTZ R13, R159, R13 ;  /* 0x0000000d9f0d7221 */ /* 0x000fe20000010000 */
[-C--:B------:R-:W-:Y:S01]  /*1dd0*/  FFMA.FTZ R5, R151, R159.reuse, R5 ;  /* 0x0000009f97057223 */ /* 0x080fe20000010005 */
[----:B------:R-:W-:Y:S01]  /*1de0*/  FMUL.FTZ R159, R61, R159 ;  /* 0x0000009f3d9f7220 */ /* 0x000fe20000410000 */
[C---:B-1----:R-:W-:Y:S01]  /*1df0*/  FMUL.FTZ R148, R191.reuse, R251 ;  /* 0x000000fbbf947220 */ /* 0x042fe20000410000 */
[----:B------:R-:W-:Y:S01]  /*1e00*/  FMUL.FTZ R154, R191, R250 ;  /* 0x000000fabf9a7220 */ /* 0x000fe20000410000 */
[-C--:B------:R-:W-:Y:S01]  /*1e10*/  FMUL.FTZ R158, R62, R132.reuse ;  /* 0x000000843e9e7220 */ /* 0x080fe20000410000 */
[----:B------:R-:W-:Y:S01]  /*1e20*/  FADD.FTZ R15, R157, R15 ;  /* 0x0000000f9d0f7221 */ /* 0x000fe20000010000 */
[-C--:B------:R-:W-:Y:S01]  /*1e30*/  FFMA.FTZ R7, R148, R157.reuse, R7 ;  /* 0x0000009d94077223 */ /* 0x080fe20000010007 */
[----:B------:R-:W-:Y:S01]  /*1e40*/  UMOV UR6, 0xffffffff ;  /* 0xffffffff00067882 */ /* 0x000fe20000000000 */
[----:B------:R-:W-:Y:S01]  /*1e50*/  FMUL.FTZ R157, R63, R157 ;  /* 0x0000009d3f9d7220 */ /* 0x000fe20000410000 */
[----:B------:R-:W-:Y:S01]  /*1e60*/  FADD.FTZ R16, R132, R16 ;  /* 0x0000001084107221 */ /* 0x000fe20000010000 */
[----:B------:R-:W-:Y:S01]  /*1e70*/  FFMA.FTZ R8, R154, R132, R8 ;  /* 0x000000849a087223 */ /* 0x000fe20000010008 */
[----:B--2---:R-:W-:Y:S01]  /*1e80*/  FADD.FTZ R139, R170, R139 ;  /* 0x0000008baa8b7221 */ /* 0x004fe20000010000 */
[----:B------:R-:W-:-:S04]  /*1e90*/  FMUL.FTZ R170, R68, R170 ;  /* 0x000000aa44aa7220 */ /* 0x000fc80000410000 */
[----:B------:R-:W-:Y:S01]  /*1ea0*/  FADD.FTZ R133, R133, R170 ;  /* 0x000000aa85857221 */ /* 0x000fe20000010000 */
[----:B---3--:R-:W-:Y:S01]  /*1eb0*/  FADD.FTZ R138, R140, R138 ;  /* 0x0000008a8c8a7221 */ /* 0x008fe20000010000 */
[----:B------:R-:W-:Y:S01]  /*1ec0*/  FMUL.FTZ R140, R69, R140 ;  /* 0x0000008c458c7220 */ /* 0x000fe20000410000 */
[----:B------:R-:W-:Y:S01]  /*1ed0*/  FFMA.FTZ R134, R143, R170, R134 ;  /* 0x000000aa8f867223 */ /* 0x000fe20000010086 */
[----:B------:R-:W-:Y:S01]  /*1ee0*/  STL [R1+0x24], R139 ;  /* 0x0000248b01007387 */ /* 0x000fe20000100800 */
[----:B----4-:R-:W-:-:S03]  /*1ef0*/  FADD.FTZ R137, R172, R137 ;  /* 0x00000089ac897221 */ /* 0x010fc60000010000 */
[----:B------:R-:W-:Y:S01]  /*1f00*/  STL [R1+0x20], R138 ;  /* 0x0000208a01007387 */ /* 0x000fe20000100800 */
[----:B------:R-:W-:Y:S01]  /*1f10*/  FMUL.FTZ R172, R70, R172 ;  /* 0x000000ac46ac7220 */ /* 0x000fe20000410000 */
[----:B------:R-:W-:Y:S01]  /*1f20*/  FADD.FTZ R133, R133, R140 ;  /* 0x0000008c85857221 */ /* 0x000fe20000010000 */
[----:B------:R-:W-:Y:S01]  /*1f30*/  FFMA.FTZ R134, R144, R140, R134 ;  /* 0x0000008c90867223 */ /* 0x000fe20000010086 */
[----:B------:R0:W-:Y:S02]  /*1f40*/  STL [R1+0x2c], R137 ;  /* 0x00002c8901007387 */ /* 0x0001e40000100800 */
[----:B------:R-:W-:Y:S01]  /*1f50*/  FADD.FTZ R133, R133, R172 ;  /* 0x000000ac85857221 */ /* 0x000fe20000010000 */
[----:B------:R-:W-:Y:S01]  /*1f60*/  FFMA.FTZ R134, R173, R172, R134 ;  /* 0x000000acad867223 */ /* 0x000fe20000010086 */
[----:B0-----:R-:W0:Y:S01]  /*1f70*/  S2R R137, SR_TID.X ;  /* 0x0000000000897919 */ /* 0x001e220000002100 */
[----:B------:R-:W-:Y:S01]  /*1f80*/  FADD.FTZ R136, R174, R136 ;  /* 0x00000088ae887221 */ /* 0x000fe20000010000 */
[----:B------:R-:W-:-:S04]  /*1f90*/  FMUL.FTZ R174, R71, R174 ;  /* 0x000000ae47ae7220 */ /* 0x000fc80000410000 */
[----:B------:R-:W-:Y:S01]  /*1fa0*/  FADD.FTZ R133, R133, R174 ;  /* 0x000000ae85857221 */ /* 0x000fe20000010000 */
[----:B------:R-:W-:-:S03]  /*1fb0*/  FFMA.FTZ R134, R142, R174, R134 ;  /* 0x000000ae8e867223 */ /* 0x000fc60000010086 */
[----:B------:R-:W-:Y:S01]  /*1fc0*/  FADD.FTZ R133, R133, R155 ;  /* 0x0000009b85857221 */ /* 0x000fe20000010000 */
[----:B------:R-:W-:-:S03]  /*1fd0*/  FFMA.FTZ R134, R152, R155, R134 ;  /* 0x0000009b98867223 */ /* 0x000fc60000010086 */
[----:B------:R-:W-:Y:S01]  /*1fe0*/  FADD.FTZ R133, R133, R163 ;  /* 0x000000a385857221 */ /* 0x000fe20000010000 */
[----:B------:R-:W-:Y:S01]  /*1ff0*/  FFMA.FTZ R134, R149, R163, R134 ;  /* 0x000000a395867223 */ /* 0x000fe20000010086 */
[----:B------:R1:W-:Y:S02]  /*2000*/  STL [R1+0x28], R136 ;  /* 0x0000288801007387 */ /* 0x0003e40000100800 */
[----:B------:R-:W-:Y:S01]  /*2010*/  FADD.FTZ R133, R133, R162 ;  /* 0x000000a285857221 */ /* 0x000fe20000010000 */
[----:B------:R-:W-:-:S03]  /*2020*/  FFMA.FTZ R134, R156, R162, R134 ;  /* 0x000000a29c867223 */ /* 0x000fc60000010086 */
[----:B------:R-:W-:Y:S01]  /*2030*/  FADD.FTZ R133, R133, R161 ;  /* 0x000000a185857221 */ /* 0x000fe20000010000 */
[----:B------:R-:W-:-:S03]  /*2040*/  FFMA.FTZ R134, R153, R161, R134 ;  /* 0x000000a199867223 */ /* 0x000fc60000010086 */
[----:B------:R-:W-:Y:S01]  /*2050*/  FADD.FTZ R133, R133, R160 ;  /* 0x000000a085857221 */ /* 0x000fe20000010000 */
[----:B------:R-:W-:Y:S01]  /*2060*/  FFMA.FTZ R134, R150, R160, R134 ;  /* 0x000000a096867223 */ /* 0x000fe20000010086 */
[----:B0-----:R-:W-:Y:S02]  /*2070*/  SHF.R.U32.HI R165, RZ, 0x5, R137 ;  /* 0x00000005ffa57819 */ /* 0x001fe40000011689 */
[----:B------:R-:W-:Y:S01]  /*2080*/  FADD.FTZ R135, R133, R159 ;  /* 0x0000009f85877221 */ /* 0x000fe20000010000 */
[----:B------:R-:W-:Y:S01]  /*2090*/  FFMA.FTZ R133, R151, R159, R134 ;  /* 0x0000009f97857223 */ /* 0x000fe20000010086 */
[----:B------:R-:W-:Y:S02]  /*20a0*/  LOP3.LUT R134, R165, 0x7fffffc, RZ, 0xc0, !PT ;  /* 0x07fffffca5867812 */ /* 0x000fe400078ec0ff */
[----:B------:R-:W-:Y:S01]  /*20b0*/  FADD.FTZ R135, R135, R158 ;  /* 0x0000009e87877221 */ /* 0x000fe20000010000 */
[----:B------:R-:W-:Y:S01]  /*20c0*/  FFMA.FTZ R133, R154, R158, R133 ;  /* 0x0000009e9a857223 */ /* 0x000fe20000010085 */
[----:B------:R-:W-:-:S02]  /*20d0*/  @!P4 IADD3 R134, R134, 0x4, RZ ;  /* 0x000000048686c810 */ /* 0x000fc40007ffe0ff */
[----:B------:R-:W-:Y:S01]  /*20e0*/  FADD.FTZ R135, R135, R157 ;  /* 0x0000009d87877221 */ /* 0x000fe20000010000 */
[----:B------:R-:W-:Y:S01]  /*20f0*/  FFMA.FTZ R133, R148, R157, R133 ;  /* 0x0000009d94857223 */ /* 0x000fe20000010085 */
[----:B-1----:R-:W-:Y:S06]  /*2100*/  BRA.DIV UR6, `(.L_x_10570) ;  /* 0x0000002e06b47947 */ /* 0x002fec000b800000 */
        /* <DEDUP_REMOVED lines=18> */
.L_x_10582:
        /* <DEDUP_REMOVED lines=9> */
[----:B------:R-:W-:-:S03]  /*22c0*/  ISETP.NE.U32.AND P2, PT, R200, RZ, PT ;  /* 0x000000ffc800720c */ /* 0x000fc60003f45070 */
[----:B------:R-:W4:Y:S01]  /*22d0*/  LDL.LU R250, [R1+0xac] ;  /* 0x0000ac0001fa7983 */ /* 0x000f220000300800 */
[----:B--2---:R-:W-:-:S03]  /*22e0*/  LEA R136, R139, R136, 0x18 ;  /* 0x000000888b887211 */ /* 0x004fc600078ec0ff */
[----:B------:R-:W2:Y:S01]  /*22f0*/  LDL.LU R241, [R1+0xa8] ;  /* 0x0000a80001f17983 */ /* 0x000ea20000300800 */
[-C--:B------:R-:W-:Y:S02]  /*2300*/  @!P1 LEA R137, R137, R136.reuse, 0x3 ;  /* 0x0000008889899211 */ /* 0x080fe400078e18ff */
[----:B------:R-:W-:-:S03]  /*2310*/  LEA R136, R134, R136, 0x3 ;  /* 0x0000008886887211 */ /* 0x000fc600078e18ff */
[----:B------:R-:W-:Y:S01]  /*2320*/  @!P1 STS.64 [R137+0x4000], R132 ;  /* 0x0040008489009388 */ /* 0x000fe20000000a00 */
[----:B------:R-:W-:Y:S06]  /*2330*/  BAR.SYNC.DEFER_BLOCKING 0x0 ;  /* 0x0000000000007b1d */ /* 0x000fec0000010000 */
[----:B------:R-:W1:Y:S04]  /*2340*/  LDS.128 R132, [R136+0x4000] ;  /* 0x0040000088847984 */ /* 0x000e680000000c00 */
[----:B------:R-:W0:Y:S01]  /*2350*/  LDS.128 R136, [R136+0x4010] ;  /* 0x0040100088887984 */ /* 0x000e220000000c00 */
[----:B-1----:R-:W-:Y:S01]  /*2360*/  FADD.FTZ R133, RZ, R133 ;  /* 0x00000085ff857221 */ /* 0x002fe20000010000 */
[----:B------:R-:W-:-:S03]  /*2370*/  FADD.FTZ R132, RZ, R132 ;  /* 0x00000084ff847221 */ /* 0x000fc60000010000 */
[----:B------:R-:W-:Y:S01]  /*2380*/  FADD.FTZ R133, R135, R133 ;  /* 0x0000008587857221 */ /* 0x000fe20000010000 */
[----:B------:R-:W-:-:S03]  /*2390*/  FADD.FTZ R134, R134, R132 ;  /* 0x0000008486867221 */ /* 0x000fc60000010000 */
[----:B0-----:R-:W-:Y:S01]  /*23a0*/  FADD.FTZ R133, R133, R137 ;  /* 0x0000008985857221 */ /* 0x001fe20000010000 */
[----:B------:R-:W-:-:S03]  /*23b0*/  FADD.FTZ R134, R134, R136 ;  /* 0x0000008886867221 */ /* 0x000fc60000010000 */
[----:B------:R-:W-:Y:S01]  /*23c0*/  FADD.FTZ R139, R139, R133 ;  /* 0x000000858b8b7221 */ /* 0x000fe20000010000 */
[----:B------:R-:W-:-:S04]  /*23d0*/  IMAD.WIDE.U32 R132, R199, 0x10, R244 ;  /* 0x00000010c7847825 */ /* 0x000fc800078e00f4 */
[----:B------:R-:W-:Y:S02]  /*23e0*/  FADD.FTZ R138, R138, R134 ;  /* 0x000000868a8a7221 */ /* 0x000fe40000010000 */
[----:B------:R-:W3:Y:S02]  /*23f0*/  LDG.E.128 R132, desc[UR4][R132.64] ;  /* 0x0000000484847981 */ /* 0x000ee4000c1e1d00 */
[----:B------:R-:W-:Y:S01]  /*2400*/  FMUL.FTZ R138, R138, UR12 ;  /* 0x0000000c8a8a7c20 */ /* 0x000fe20008410000 */
[----:B------:R-:W-:Y:S01]  /*2410*/  FMUL.FTZ R165, R139, UR12 ;  /* 0x0000000c8ba57c20 */ /* 0x000fe20008410000 */
[----:B------:R-:W-:Y:S02]  /*2420*/  ISETP.NE.AND.EX P2, PT, R201, RZ, PT, P2 ;  /* 0x000000ffc900720c */ /* 0x000fe40003f45320 */
[----:B------:R-:W-:Y:S02]  /*2430*/  ISETP.NE.U32.AND P1, PT, RZ, UR14, PT ;  /* 0x0000000eff007c0c */ /* 0x000fe4000bf25070 */
[----:B------:R-:W-:-:S02]  /*2440*/  FSEL R164, R138, RZ, !P3 ;  /* 0x000000ff8aa47208 */ /* 0x000fc40005800000 */
[----:B------:R-:W-:-:S03]  /*2450*/  ISETP.NE.AND.EX P1, PT, RZ, UR15, PT, P1 ;  /* 0x0000000fff007c0c */ /* 0x000fc6000bf25310 */
[-CC-:B------:R-:W-:Y:S01]  /*2460*/  FFMA.FTZ R234, R234, R165.reuse, R164.reuse ;  /* 0x000000a5eaea7223 */ /* 0x180fe200000100a4 */
[-CC-:B------:R-:W-:Y:S01]  /*2470*/  FFMA.FTZ R233, R233, R165.reuse, R164.reuse ;  /* 0x000000a5e9e97223 */ /* 0x180fe200000100a4 */
[-CC-:B------:R-:W-:Y:S01]  /*2480*/  FFMA.FTZ R228, R228, R165.reuse, R164.reuse ;  /* 0x000000a5e4e47223 */ /* 0x180fe200000100a4 */
[-C--:B------:R-:W-:Y:S01]  /*2490*/  FFMA.FTZ R200, R232, R165.reuse, R164 ;  /* 0x000000a5e8c87223 */ /* 0x080fe200000100a4 */
[----:B------:R-:W-:Y:S01]  /*24a0*/  FADD.FTZ R234, R231, -R234 ;  /* 0x800000eae7ea7221 */ /* 0x000fe20000010000 */
[----:B------:R-:W-:Y:S01]  /*24b0*/  FADD.FTZ R233, R230, -R233 ;  /* 0x800000e9e6e97221 */ /* 0x000fe20000010000 */
[----:B------:R-:W4:Y:S01]  /*24c0*/  LDL.LU R231, [R1+0xa4] ;  /* 0x0000a40001e77983 */ /* 0x000f220000300800 */
[----:B------:R-:W-:Y:S01]  /*24d0*/  FFMA.FTZ R136, R146, R165, R164 ;  /* 0x000000a592887223 */ /* 0x000fe200000100a4 */
[C---:B------:R-:W-:Y:S01]  /*24e0*/  FMUL.FTZ R230, R191.reuse, R234 ;  /* 0x000000eabfe67220 */ /* 0x040fe20000410000 */
[----:B------:R-:W-:Y:S01]  /*24f0*/  FMUL.FTZ R201, R191, R233 ;  /* 0x000000e9bfc97220 */ /* 0x000fe20000410000 */
[----:B------:R-:W2:Y:S01]  /*2500*/  LDL.LU R232, [R1+0x98] ;  /* 0x0000980001e87983 */ /* 0x000ea20000300800 */
[----:B------:R-:W-:Y:S01]  /*2510*/  FADD.FTZ R226, R226, -R228 ;  /* 0x800000e4e2e27221 */ /* 0x000fe20000010000 */
[----:B------:R-:W-:-:S02]  /*2520*/  FADD.FTZ R136, R147, -R136 ;  /* 0x8000008893887221 */ /* 0x000fc40000010000 */
[----:B------:R-:W4:Y:S01]  /*2530*/  LDL.LU R234, [R1+0x9c] ;  /* 0x00009c0001ea7983 */ /* 0x000f220000300800 */
[----:B------:R-:W0:Y:S03]  /*2540*/  @P1 LDC.64 R146, c[0x0][0x308] ;  /* 0x0000c200ff921b82 */ /* 0x000e260000000a00 */
[----:B------:R-:W2:Y:S04]  /*2550*/  LDL.LU R233, [R1+0x90] ;  /* 0x0000900001e97983 */ /* 0x000ea80000300800 */
[----:B------:R-:W4:Y:S01]  /*2560*/  LDL.LU R228, [R1+0x34] ;  /* 0x0000340001e47983 */ /* 0x000f220000300800 */
[----:B------:R-:W-:Y:S01]  /*2570*/  FADD.FTZ R200, R229, -R200 ;  /* 0x800000c8e5c87221 */ /* 0x000fe20000010000 */
[----:B------:R-:W-:Y:S01]  /*2580*/  FMUL.FTZ R229, R191, R136 ;  /* 0x00000088bfe57220 */ /* 0x000fe20000410000 */
[----:B------:R-:W-:-:S02]  /*2590*/  ISETP.NE.U32.AND P3, PT, RZ, UR14, PT ;  /* 0x0000000eff007c0c */ /* 0x000fc4000bf65070 */
[----:B------:R-:W-:Y:S01]  /*25a0*/  FMUL.FTZ R200, R191, R200 ;  /* 0x000000c8bfc87220 */ /* 0x000fe20000410000 */
        /* <DEDUP_REMOVED lines=9> */
[----:B------:R-:W-:-:S05]  /*2640*/  SEL R139, R200, R127, P3 ;  /* 0x0000007fc88b7207 */ /* 0x000fca0001800000 */
[----:B------:R0:W-:Y:S01]  /*2650*/  @P1 STG.E.128 desc[UR4][R146.64], R136 ;  /* 0x0000008892001986 */ /* 0x0001e2000c101d04 */
[----:B------:R-:W-:Y:S02]  /*2660*/  LOP3.LUT P5, RZ, R194, 0xff00, RZ, 0xc0, !PT ;  /* 0x0000ff00c2ff7812 */ /* 0x000fe400078ac0ff */
[----:B0-----:R-:W-:-:S04]  /*2670*/  MOV R136, R194 ;  /* 0x000000c200887202 */ /* 0x001fc80000000f00 */
[----:B------:R-:W-:Y:S01]  /*2680*/  LOP3.LUT P6, RZ, R136, 0xff, RZ, 0xc0, !PT ;  /* 0x000000ff88ff7812 */ /* 0x000fe200078cc0ff */
[-C--:B------:R-:W-:Y:S01]  /*2690*/  FMUL.FTZ R137, R229, R192.reuse ;  /* 0x000000c0e5897220 */ /* 0x080fe20000410000 */
[----:B------:R-:W-:Y:S01]  /*26a0*/  HFMA2.MMA R139, -RZ, RZ, 0, 0 ;  /* 0x00000000ff8b7435 */ /* 0x000fe200000001ff */
[-C--:B------:R-:W-:Y:S01]  /*26b0*/  FMUL.FTZ R230, R230, R192.reuse ;  /* 0x000000c0e6e67220 */ /* 0x080fe20000410000 */
[-CC-:B------:R-:W-:Y:S01]  /*26c0*/  FFMA.FTZ R136, R227, R165.reuse, R164.reuse ;  /* 0x000000a5e3887223 */ /* 0x180fe200000100a4 */
[----:B------:R-:W-:Y:S01]  /*26d0*/  FMUL.FTZ R137, R137, UR13 ;  /* 0x0000000d89897c20 */ /* 0x000fe20008410000 */
[----:B------:R-:W-:Y:S01]  /*26e0*/  FFMA.FTZ R179, R179, R165, R164 ;  /* 0x000000a5b3b37223 */ /* 0x000fe200000100a4 */
[----:B------:R-:W-:Y:S01]  /*26f0*/  FMUL.FTZ R201, R201, R192 ;  /* 0x000000c0c9c97220 */ /* 0x000fe20000410000 */
[----:B------:R-:W-:Y:S01]  /*2700*/  FADD.FTZ R136, R176, -R136 ;  /* 0x80000088b0887221 */ /* 0x000fe20000010000 */
[----:B------:R-:W-:Y:S01]  /*2710*/  MOV R176, RZ ;  /* 0x000000ff00b07202 */ /* 0x000fe20000000f00 */
[----:B------:R-:W2:Y:S03]  /*2720*/  LDL.LU R229, [R1+0x94] ;  /* 0x0000940001e57983 */ /* 0x000ea60000300800 */
[----:B---3--:R-:W-:-:S02]  /*2730*/  @P6 HADD2.F32 R138, -RZ, R132.H0_H0 ;  /* 0x20000084ff8a6230 */ /* 0x008fc40000004100 */
[----:B------:R-:W-:-:S03]  /*2740*/  @P5 HADD2.F32 R132, -RZ, R132.H1_H1 ;  /* 0x30000084ff845230 */ /* 0x000fc60000004100 */
[----:B------:R-:W-:Y:S01]  /*2750*/  @P6 FMUL.FTZ R139, R137, R138 ;  /* 0x0000008a898b6220 */ /* 0x000fe20000410000 */
[----:B------:R-:W-:Y:S01]  /*2760*/  FMUL.FTZ R138, R230, UR13 ;  /* 0x0000000de68a7c20 */ /* 0x000fe20008410000 */
[----:B------:R-:W-:Y:S01]  /*2770*/  FMUL.FTZ R137, R56, R137 ;  /* 0x0000008938897220 */ /* 0x000fe20000410000 */
[----:B------:R-:W3:Y:S02]  /*2780*/  LDL.LU R230, [R1+0x88] ;  /* 0x0000880001e67983 */ /* 0x000ee40000300800 */
[----:B------:R-:W-:Y:S02]  /*2790*/  @P5 FMUL.FTZ R176, R138, R132 ;  /* 0x000000848ab05220 */ /* 0x000fe40000410000 */
[----:B------:R-:W-:Y:S01]  /*27a0*/  FSEL R132, R137, RZ, P6 ;  /* 0x000000ff89847208 */ /* 0x000fe20003000000 */
[----:B------:R-:W-:Y:S01]  /*27b0*/  FFMA.FTZ R137, R225, R165, R164 ;  /* 0x000000a5e1897223 */ /* 0x000fe200000100a4 */
[----:B------:R-:W-:Y:S01]  /*27c0*/  FMUL.FTZ R225, R57, R138 ;  /* 0x0000008a39e17220 */ /* 0x000fe20000410000 */
[----:B------:R-:W-:-:S04]  /*27d0*/  LOP3.LUT P6, RZ, R194, 0xff0000, RZ, 0xc0, !PT ;  /* 0x00ff0000c2ff7812 */ /* 0x000fc800078cc0ff */
[----:B------:R-:W-:Y:S02]  /*27e0*/  FSEL R225, R225, RZ, P5 ;  /* 0x000000ffe1e17208 */ /* 0x000fe40002800000 */
[----:B------:R-:W-:Y:S01]  /*27f0*/  LOP3.LUT P5, RZ, R194, 0xff000000, RZ, 0xc0, !PT ;  /* 0xff000000c2ff7812 */ /* 0x000fe200078ac0ff */
[----:B------:R-:W-:Y:S01]  /*2800*/  FADD.FTZ R138, R177, -R179 ;  /* 0x800000b3b18a7221 */ /* 0x000fe20000010000 */
[----:B------:R-:W-:Y:S01]  /*2810*/  FADD.FTZ R137, R178, -R137 ;  /* 0x80000089b2897221 */ /* 0x000fe20000010000 */
[----:B------:R-:W-:Y:S01]  /*2820*/  HFMA2.MMA R177, -RZ, RZ, 0, 0 ;  /* 0x00000000ffb17435 */ /* 0x000fe200000001ff */
[----:B------:R-:W-:-:S03]  /*2830*/  FMUL.FTZ R179, R200, R192 ;  /* 0x000000c0c8b37220 */ /* 0x000fc60000410000 */
[--C-:B------:R-:W-:Y:S02]  /*2840*/  @P6 HADD2.F32 R178, -RZ, R133.reuse.H0_H0 ;  /* 0x20000085ffb26230 */ /* 0x100fe40000004100 */
[----:B------:R-:W-:Y:S01]  /*2850*/  FMUL.FTZ R179, R179, UR13 ;  /* 0x0000000db3b37c20 */ /* 0x000fe20008410000 */
[----:B----4-:R-:W-:Y:S01]  /*2860*/  FADD.FTZ R228, R139, R228 ;  /* 0x000000e48be47221 */ /* 0x010fe20000010000 */
[----:B------:R-:W-:Y:S02]  /*2870*/  FMUL.FTZ R139, R201, UR13 ;  /* 0x0000000dc98b7c20 */ /* 0x000fe40008410000 */
[----:B------:R-:W-:Y:S02]  /*2880*/  @P5 HADD2.F32 R133, -RZ, R133.H1_H1 ;  /* 0x30000085ff855230 */ /* 0x000fe40000004100 */
[----:B------:R-:W-:Y:S01]  /*2890*/  FMUL.FTZ R194, R58, R139 ;  /* 0x0000008b3ac27220 */ /* 0x000fe20000410000 */
[----:B------:R-:W-:Y:S01]  /*28a0*/  @P6 FMUL.FTZ R177, R139, R178 ;  /* 0x000000b28bb16220 */ /* 0x000fe20000410000 */
[----:B------:R-:W-:Y:S01]  /*28b0*/  MOV R178, RZ ;  /* 0x000000ff00b27202 */ /* 0x000fe20000000f00 */
[----:B------:R-:W-:Y:S01]  /*28c0*/  @P5 FMUL.FTZ R178, R179, R133 ;  /* 0x00000085b3b25220 */ /* 0x000fe20000410000 */
[----:B------:R-:W-:Y:S01]  /*28d0*/  FMUL.FTZ R201, R59, R179 ;  /* 0x000000b33bc97220 */ /* 0x000fe20000410000 */
[----:B------:R-:W-:-:S02]  /*28e0*/  FSEL R133, R194, RZ, P6 ;  /* 0x000000ffc2857208 */ /* 0x000fc40003000000 */
[----:B------:R-:W-:Y:S01]  /*28f0*/  LOP3.LUT P6, RZ, R195, 0xff, RZ, 0xc0, !PT ;  /* 0x000000ffc3ff7812 */ /* 0x000fe200078cc0ff */
[----:B------:R-:W-:Y:S01]  /*2900*/  FMUL.FTZ R139, R191, R226 ;  /* 0x000000e2bf8b7220 */ /* 0x000fe20000410000 */
[----:B------:R-:W-:Y:S01]  /*2910*/  FSEL R201, R201, RZ, P5 ;  /* 0x000000ffc9c97208 */ /* 0x000fe20002800000 */
[----:B------:R0:W-:Y:S01]  /*2920*/  STL [R1+0x34], R228 ;  /* 0x000034e401007387 */ /* 0x0001e20000100800 */
[----:B------:R-:W-:Y:S01]  /*2930*/  LOP3.LUT P5, RZ, R195, 0xff00, RZ, 0xc0, !PT ;  /* 0x0000ff00c3ff7812 */ /* 0x000fe200078ac0ff */
[----:B------:R-:W-:Y:S01]  /*2940*/  @P2 FADD.FTZ R139, R96, R139 ;  /* 0x0000008b608b2221 */ /* 0x000fe20000010000 */
[----:B------:R-:W-:-:S03]  /*2950*/  HFMA2.MMA R179, -RZ, RZ, 0, 0 ;  /* 0x00000000ffb37435 */ /* 0x000fc600000001ff */
[----:B------:R-:W-:Y:S01]  /*2960*/  FMUL.FTZ R200, R139, R192 ;  /* 0x000000c08bc87220 */ /* 0x000fe20000410000 */
[----:B0-----:R-:W-:-:S03]  /*2970*/  FMUL.FTZ R228, R191, R136 ;  /* 0x00000088bfe47220 */ /* 0x001fc60000410000 */
[--C-:B------:R-:W-:Y:S02]  /*2980*/  @P6 HADD2.F32 R136, -RZ, R134.reuse.H0_H0 ;  /* 0x20000086ff886230 */ /* 0x100fe40000004100 */
[----:B------:R-:W-:Y:S01]  /*2990*/  FMUL.FTZ R200, R200, UR13 ;  /* 0x0000000dc8c87c20 */ /* 0x000fe20008410000 */
[----:B------:R-:W-:Y:S01]  /*29a0*/  @P2 FADD.FTZ R228, R97, R228 ;  /* 0x000000e461e42221 */ /* 0x000fe20000010000 */
[C---:B------:R-:W-:Y:S01]  /*29b0*/  FMUL.FTZ R226, R191.reuse, R137 ;  /* 0x00000089bfe27220 */ /* 0x040fe20000410000 */
[----:B------:R-:W-:Y:S02]  /*29c0*/  FMUL.FTZ R227, R191, R138 ;  /* 0x0000008abfe37220 */ /* 0x000fe40000410000 */
[----:B------:R-:W-:Y:S01]  /*29d0*/  FMUL.FTZ R194, R228, R192 ;  /* 0x000000c0e4c27220 */ /* 0x000fe20000410000 */
[----:B------:R-:W-:Y:S01]  /*29e0*/  @P6 FMUL.FTZ R179, R200, R136 ;  /* 0x00000088c8b36220 */ /* 0x000fe20000410000 */
[----:B------:R-:W-:Y:S02]  /*29f0*/  @P5 HADD2.F32 R136, -RZ, R134.H1_H1 ;  /* 0x30000086ff885230 */ /* 0x000fe40000004100 */
[----:B------:R-:W-:Y:S01]  /*2a00*/  @P2 FADD.FTZ R226, R98, R226 ;  /* 0x000000e262e22221 */ /* 0x000fe20000010000 */
[----:B------:R-:W-:Y:S01]  /*2a10*/  FMUL.FTZ R134, R194, UR13 ;  /* 0x0000000dc2867c20 */ /* 0x000fe20008410000 */
[----:B------:R-:W-:Y:S01]  /*2a20*/  @P2 FADD.FTZ R227, R99, R227 ;  /* 0x000000e363e32221 */ /* 0x000fe20000010000 */
[----:B------:R-:W-:-:S02]  /*2a30*/  MOV R194, RZ ;  /* 0x000000ff00c27202 */ /* 0x000fc40000000f00 */
[----:B------:R-:W-:Y:S01]  /*2a40*/  @P5 FMUL.FTZ R194, R134, R136 ;  /* 0x0000008886c25220 */ /* 0x000fe20000410000 */
[----:B------:R-:W-:Y:S02]  /*2a50*/  SEL R136, R139, R128, P3 ;  /* 0x000000808b887207 */ /* 0x000fe40001800000 */
[----:B------:R-:W-:Y:S02]  /*2a60*/  SEL R137, R228, R129, P3 ;  /* 0x00000081e4897207 */ /* 0x000fe40001800000 */
[----:B------:R-:W-:Y:S01]  /*2a70*/  SEL R138, R226, R130, P3 ;  /* 0x00000082e28a7207 */ /* 0x000fe20001800000 */
[----:B------:R-:W-:Y:S01]  /*2a80*/  FMUL.FTZ R134, R53, R134 ;  /* 0x0000008635867220 */ /* 0x000fe20000410000 */
[----:B------:R-:W-:Y:S01]  /*2a90*/  SEL R139, R227, R131, P3 ;  /* 0x00000083e38b7207 */ /* 0x000fe20001800000 */
[-CC-:B------:R-:W-:Y:S01]  /*2aa0*/  FFMA.FTZ R210, R210, R165.reuse, R164.reuse ;  /* 0x000000a5d2d27223 */ /* 0x180fe200000100a4 */
[----:B------:R-:W-:Y:S01]  /*2ab0*/  F2FP.F16.F32.PACK_AB R132, R225, R132 ;  /* 0x00000084e184723e */ /* 0x000fe200000000ff */
[----:B------:R-:W-:Y:S01]  /*2ac0*/  FFMA.FTZ R211, R211, R165, R164 ;  /* 0x000000a5d3d37223 */ /* 0x000fe200000100a4 */
[----:B------:R-:W-:Y:S01]  /*2ad0*/  F2FP.F16.F32.PACK_AB R133, R201, R133 ;  /* 0x00000085c985723e */ /* 0x000fe200000000ff */
[----:B------:R0:W-:Y:S01]  /*2ae0*/  @P1 STG.E.128 desc[UR4][R146.64+0x10], R136 ;  /* 0x0000108892001986 */ /* 0x0001e2000c101d04 */
[----:B------:R-:W-:-:S02]  /*2af0*/  FSEL R134, R134, RZ, P5 ;  /* 0x000000ff86867208 */ /* 0x000fc40002800000 */
[----:B------:R-:W-:Y:S01]  /*2b00*/  LOP3.LUT P5, RZ, R195, 0xff000000, RZ, 0xc0, !PT ;  /* 0xff000000c3ff7812 */ /* 0x000fe200078ac0ff */
        /* <DEDUP_REMOVED lines=8> */
[----:B------:R-:W4:Y:S01]  /*2b90*/  LDL.LU R228, [R1+0x8c] ;  /* 0x00008c0001e47983 */ /* 0x000f220000300800 */
[----:B0-----:R-:W-:Y:S01]  /*2ba0*/  FMUL.FTZ R136, R52, R200 ;  /* 0x000000c834887220 */ /* 0x001fe20000410000 */
[-C--:B------:R-:W-:Y:S01]  /*2bb0*/  FMUL.FTZ R137, R226, R192.reuse ;  /* 0x000000c0e2897220 */ /* 0x080fe20000410000 */
[----:B------:R-:W0:Y:S01]  /*2bc0*/  LDC.64 R146, c[0x0][0x2f8] ;  /* 0x0000be00ff927b82 */ /* 0x000e220000000a00 */
[----:B------:R-:W-:Y:S01]  /*2bd0*/  FMUL.FTZ R227, R227, R192 ;  /* 0x000000c0e3e37220 */ /* 0x000fe20000410000 */
[----:B------:R-:W-:-:S02]  /*2be0*/  MOV R200, RZ ;  /* 0x000000ff00c87202 */ /* 0x000fc40000000f00 */
[----:B------:R-:W-:Y:S01]  /*2bf0*/  FSEL R136, R136, RZ, P6 ;  /* 0x000000ff88887208 */ /* 0x000fe20003000000 */
[----:B------:R-:W-:Y:S01]  /*2c00*/  FADD.FTZ R210, R214, -R210 ;  /* 0x800000d2d6d27221 */ /* 0x000fe20000010000 */
[----:B------:R-:W-:Y:S01]  /*2c10*/  LOP3.LUT P6, RZ, R195, 0xff0000, RZ, 0xc0, !PT ;  /* 0x00ff0000c3ff7812 */ /* 0x000fe200078cc0ff */
[----:B------:R-:W-:Y:S01]  /*2c20*/  HFMA2.MMA R195, -RZ, RZ, 0, 0 ;  /* 0x00000000ffc37435 */ /* 0x000fe200000001ff */
[----:B------:R-:W-:Y:S01]  /*2c30*/  FMUL.FTZ R137, R137, UR13 ;  /* 0x0000000d89897c20 */ /* 0x000fe20008410000 */
        /* <DEDUP_REMOVED lines=9> */
[----:B------:R-:W2:Y:S01]  /*2cd0*/  LDL.LU R226, [R1+0x80] ;  /* 0x0000800001e27983 */ /* 0x000ea20000300800 */
[----:B------:R-:W-:-:S05]  /*2ce0*/  @P6 HADD2.F32 R138, -RZ, R135.H0_H0 ;  /* 0x20000087ff8a6230 */ /* 0x000fca0000004100 */
[----:B------:R-:W-:Y:S01]  /*2cf0*/  @P6 FMUL.FTZ R195, R137, R138 ;  /* 0x0000008a89c36220 */ /* 0x000fe20000410000 */
[----:B------:R-:W-:Y:S02]  /*2d00*/  @P5 HADD2.F32 R138, -RZ, R135.H1_H1 ;  /* 0x30000087ff8a5230 */ /* 0x000fe40000004100 */
[----:B------:R-:W-:Y:S01]  /*2d10*/  FMUL.FTZ R135, R227, UR13 ;  /* 0x0000000de3877c20 */ /* 0x000fe20008410000 */
[----:B------:R-:W-:Y:S01]  /*2d20*/  FMUL.FTZ R137, R54, R137 ;  /* 0x0000008936897220 */ /* 0x000fe20000410000 */
[----:B------:R-:W-:Y:S01]  /*2d30*/  F2FP.F16.F32.PACK_AB R134, R134, R136 ;  /* 0x000000888686723e */ /* 0x000fe200000000ff */
[----:B------:R-:W-:Y:S01]  /*2d40*/  FMUL.FTZ R201, R191, R210 ;  /* 0x000000d2bfc97220 */ /* 0x000fe20000410000 */
[----:B------:R-:W-:Y:S01]  /*2d50*/  @P5 FMUL.FTZ R200, R135, R138 ;  /* 0x0000008a87c85220 */ /* 0x000fe20000410000 */
[----:B------:R-:W-:Y:S01]  /*2d60*/  FMUL.FTZ R135, R55, R135 ;  /* 0x0000008737877220 */ /* 0x000fe20000410000 */
[----:B------:R-:W-:Y:S01]  /*2d70*/  FSEL R137, R137, RZ, P6 ;  /* 0x000000ff89897208 */ /* 0x000fe20003000000 */
[C---:B------:R-:W-:Y:S01]  /*2d80*/  FMUL.FTZ R202, R191.reuse, R202 ;  /* 0x000000cabfca7220 */ /* 0x040fe20000410000 */
[C---:B------:R-:W-:Y:S01]  /*2d90*/  FMUL.FTZ R204, R191.reuse, R203 ;  /* 0x000000cbbfcc7220 */ /* 0x040fe20000410000 */
[----:B------:R-:W-:Y:S01]  /*2da0*/  FMUL.FTZ R205, R191, R205 ;  /* 0x000000cdbfcd7220 */ /* 0x000fe20000410000 */
[----:B------:R-:W-:Y:S01]  /*2db0*/  FSEL R135, R135, RZ, P5 ;  /* 0x000000ff87877208 */ /* 0x000fe20002800000 */
[----:B------:R-:W-:Y:S01]  /*2dc0*/  FMUL.FTZ R206, R191, R207 ;  /* 0x000000cfbfce7220 */ /* 0x000fe20000410000 */
[----:B------:R-:W2:Y:S02]  /*2dd0*/  LDL.LU R227, [R1+0x84] ;  /* 0x0000840001e37983 */ /* 0x000ea40000300800 */
[----:B------:R-:W-:Y:S01]  /*2de0*/  F2FP.F16.F32.PACK_AB R135, R135, R137 ;  /* 0x000000898787723e */ /* 0x000fe200000000ff */
[----:B0-----:R-:W-:-:S04]  /*2df0*/  IMAD.WIDE.U32 R136, R199, 0x10, R146 ;  /* 0x00000010c7887825 */ /* 0x001fc800078e0092 */
[----:B------:R-:W-:Y:S01]  /*2e00*/  FMUL.FTZ R210, R191, R213 ;  /* 0x000000d5bfd27220 */ /* 0x000fe20000410000 */
[----:B------:R-:W0:Y:S01]  /*2e10*/  @P1 LDC.64 R146, c[0x0][0x308] ;  /* 0x0000c200ff921b82 */ /* 0x000e220000000a00 */
[----:B------:R-:W-:Y:S01]  /*2e20*/  @P2 FADD.FTZ R201, R100, R201 ;  /* 0x000000c964c92221 */ /* 0x000fe20000010000 */
[----:B------:R-:W-:Y:S01]  /*2e30*/  @P2 FADD.FTZ R202, R104, R202 ;  /* 0x000000ca68ca2221 */ /* 0x000fe20000010000 */
[----:B------:R1:W-:Y:S01]  /*2e40*/  STG.E.128 desc[UR4][R136.64], R132 ;  /* 0x0000008488007986 */ /* 0x0003e2000c101d04 */
[----:B------:R-:W-:Y:S01]  /*2e50*/  @P2 FADD.FTZ R204, R105, R204 ;  /* 0x000000cc69cc2221 */ /* 0x000fe20000010000 */
[----:B------:R-:W-:Y:S01]  /*2e60*/  @P2 FADD.FTZ R205, R106, R205 ;  /* 0x000000cd6acd2221 */ /* 0x000fe20000010000 */
[----:B------:R-:W-:Y:S01]  /*2e70*/  @P2 FADD.FTZ R206, R107, R206 ;  /* 0x000000ce6bce2221 */ /* 0x000fe20000010000 */
[----:B------:R-:W-:Y:S01]  /*2e80*/  LOP3.LUT P6, RZ, R188, 0xff00, RZ, 0xc0, !PT ;  /* 0x0000ff00bcff7812 */ /* 0x000fe200078cc0ff */
[----:B------:R-:W2:Y:S01]  /*2e90*/  LDL.LU R225, [R1+0x78] ;  /* 0x0000780001e17983 */ /* 0x000ea20000300800 */
[----:B------:R-:W-:Y:S01]  /*2ea0*/  FMUL.FTZ R199, R191, R211 ;  /* 0x000000d3bfc77220 */ /* 0x000fe20000410000 */
[----:B-1----:R-:W-:-:S04]  /*2eb0*/  IMAD.WIDE.U32 R132, R198, 0x10, R244 ;  /* 0x00000010c6847825 */ /* 0x002fc800078e00f4 */
[----:B------:R-:W-:Y:S01]  /*2ec0*/  @P2 FADD.FTZ R210, R103, R210 ;  /* 0x000000d267d22221 */ /* 0x000fe20000010000 */
[----:B------:R-:W-:Y:S01]  /*2ed0*/  SEL R136, R201, R124, P3 ;  /* 0x0000007cc9887207 */ /* 0x000fe20001800000 */
[----:B------:R-:W2:Y:S04]  /*2ee0*/  LDL.LU R214, [R1+0x7c] ;  /* 0x00007c0001d67983 */ /* 0x000ea80000300800 */
[----:B------:R-:W3:Y:S01]  /*2ef0*/  LDG.E.128 R132, desc[UR4][R132.64] ;  /* 0x0000000484847981 */ /* 0x000ee2000c1e1d00 */
[----:B------:R-:W-:Y:S01]  /*2f00*/  FMUL.FTZ R211, R191, R216 ;  /* 0x000000d8bfd37220 */ /* 0x000fe20000410000 */
[----:B------:R-:W-:Y:S01]  /*2f10*/  @P2 FADD.FTZ R199, R101, R199 ;  /* 0x000000c765c72221 */ /* 0x000fe20000010000 */
[----:B0-----:R-:W-:Y:S01]  /*2f20*/  @P1 IMAD.WIDE.U32 R146, R198, 0x20, R146 ;  /* 0x00000020c6921825 */ /* 0x001fe200078e0092 */
[----:B------:R-:W-:-:S03]  /*2f30*/  SEL R139, R210, R127, P3 ;  /* 0x0000007fd28b7207 */ /* 0x000fc60001800000 */
[----:B------:R-:W-:Y:S01]  /*2f40*/  @P2 FADD.FTZ R211, R102, R211 ;  /* 0x000000d366d32221 */ /* 0x000fe20000010000 */
[----:B------:R-:W-:Y:S01]  /*2f50*/  MOV R203, RZ ;  /* 0x000000ff00cb7202 */ /* 0x000fe20000000f00 */
[----:B------:R-:W2:Y:S01]  /*2f60*/  LDL.LU R215, [R1+0x70] ;  /* 0x0000700001d77983 */ /* 0x000ea20000300800 */
[----:B------:R-:W-:Y:S02]  /*2f70*/  SEL R137, R199, R125, P3 ;  /* 0x0000007dc7897207 */ /* 0x000fe40001800000 */
[C---:B------:R-:W-:Y:S01]  /*2f80*/  SEL R138, R211.reuse, R126, P3 ;  /* 0x0000007ed38a7207 */ /* 0x040fe20001800000 */
[----:B------:R-:W2:Y:S04]  /*2f90*/  LDL.LU R212, [R1+0x74] ;  /* 0x0000740001d47983 */ /* 0x000ea80000300800 */
[----:B------:R0:W-:Y:S01]  /*2fa0*/  @P1 STG.E.128 desc[UR4][R146.64], R136 ;  /* 0x0000008892001986 */ /* 0x0001e2000c101d04 */
[----:B------:R-:W-:-:S03]  /*2fb0*/  FMUL.FTZ R211, R211, R192 ;  /* 0x000000c0d3d37220 */ /* 0x000fc60000410000 */
[----:B------:R-:W2:Y:S01]  /*2fc0*/  LDL.LU R217, [R1+0x68] ;  /* 0x0000680001d97983 */ /* 0x000ea20000300800 */
[----:B0-----:R-:W-:Y:S02]  /*2fd0*/  SEL R136, R202, R128, P3 ;  /* 0x00000080ca887207 */ /* 0x001fe40001800000 */
[----:B------:R-:W-:Y:S02]  /*2fe0*/  SEL R137, R204, R129, P3 ;  /* 0x00000081cc897207 */ /* 0x000fe40001800000 */
[----:B------:R-:W-:Y:S02]  /*2ff0*/  SEL R138, R205, R130, P3 ;  /* 0x00000082cd8a7207 */ /* 0x000fe40001800000 */
[----:B------:R-:W-:Y:S01]  /*3000*/  SEL R139, R206, R131, P3 ;  /* 0x00000083ce8b7207 */ /* 0x000fe20001800000 */
[----:B------:R-:W-:Y:S01]  /*3010*/  FMUL.FTZ R211, R211, UR13 ;  /* 0x0000000dd3d37c20 */ /* 0x000fe20008410000 */
[----:B------:R-:W2:Y:S04]  /*3020*/  LDL.LU R216, [R1+0x6c] ;  /* 0x00006c0001d87983 */ /* 0x000ea80000300800 */
[----:B------:R0:W-:Y:S04]  /*3030*/  @P1 STG.E.128 desc[UR4][R146.64+0x10], R136 ;  /* 0x0000108892001986 */ /* 0x0001e8000c101d04 */
[----:B------:R-:W2:Y:S04]  /*3040*/  LDL.LU R213, [R1+0x60] ;  /* 0x0000600001d57983 */ /* 0x000ea80000300800 */
[----:B------:R-:W2:Y:S04]  /*3050*/  LDL.LU R208, [R1+0x64] ;  /* 0x0000640001d07983 */ /* 0x000ea80000300800 */
[----:B------:R-:W2:Y:S04]  /*3060*/  LDL.LU R209, [R1+0x58] ;  /* 0x0000580001d17983 */ /* 0x000ea80000300800 */
[----:B------:R-:W2:Y:S01]  /*3070*/  LDL.LU R207, [R1+0x5c] ;  /* 0x00005c0001cf7983 */ /* 0x000ea20000300800 */
[----:B0-----:R-:W-:-:S04]  /*3080*/  MOV R136, R188 ;  /* 0x000000bc00887202 */ /* 0x001fc80000000f00 */
[----:B------:R-:W-:Y:S01]  /*3090*/  LOP3.LUT P5, RZ, R136, 0xff, RZ, 0xc0, !PT ;  /* 0x000000ff88ff7812 */ /* 0x000fe200078ac0ff */
[----:B------:R-:W-:Y:S01]  /*30a0*/  FMUL.FTZ R136, R201, R192 ;  /* 0x000000c0c9887220 */ /* 0x000fe20000410000 */
[----:B------:R-:W-:-:S03]  /*30b0*/  HFMA2.MMA R201, -RZ, RZ, 0, 0 ;  /* 0x00000000ffc97435 */ /* 0x000fc600000001ff */
[----:B------:R-:W-:-:S04]  /*30c0*/  FMUL.FTZ R136, R136, UR13 ;  /* 0x0000000d88887c20 */ /* 0x000fc80008410000 */
[----:B------:R-:W-:Y:S01]  /*30d0*/  FMUL.FTZ R138, R48, R136 ;  /* 0x00000088308a7220 */ /* 0x000fe20000410000 */
[----:B------:R-:W-:Y:S01]  /*30e0*/  FMUL.FTZ R147, R204, R192 ;  /* 0x000000c0cc937220 */ /* 0x000fe20000410000 */
[----:B------:R-:W-:-:S03]  /*30f0*/  MOV R204, RZ ;  /* 0x000000ff00cc7202 */ /* 0x000fc60000000f00 */
[----:B------:R-:W-:Y:S01]  /*3100*/  FMUL.FTZ R147, R147, UR13 ;  /* 0x0000000d93937c20 */ /* 0x000fe20008410000 */
[----:B---3--:R-:W-:-:S05]  /*3110*/  @P5 HADD2.F32 R137, -RZ, R132.H0_H0 ;  /* 0x20000084ff895230 */ /* 0x008fca0000004100 */
[----:B------:R-:W-:Y:S01]  /*3120*/  @P5 FMUL.FTZ R201, R136, R137 ;  /* 0x0000008988c95220 */ /* 0x000fe20000410000 */
[----:B------:R-:W-:Y:S01]  /*3130*/  FMUL.FTZ R137, R199, R192 ;  /* 0x000000c0c7897220 */ /* 0x000fe20000410000 */
[----:B------:R-:W-:Y:S02]  /*3140*/  FSEL R136, R138, RZ, P5 ;  /* 0x000000ff8a887208 */ /* 0x000fe40002800000 */
[----:B------:R-:W-:Y:S01]  /*3150*/  LOP3.LUT P5, RZ, R188, 0xff0000, RZ, 0xc0, !PT ;  /* 0x00ff0000bcff7812 */ /* 0x000fe200078ac0ff */
[----:B------:R-:W-:Y:S01]  /*3160*/  FMUL.FTZ R137, R137, UR13 ;  /* 0x0000000d89897c20 */ /* 0x000fe20008410000 */
[----:B------:R-:W-:-:S03]  /*3170*/  @P6 HADD2.F32 R138, -RZ, R132.H1_H1 ;  /* 0x30000084ff8a6230 */ /* 0x000fc60000004100 */
[----:B------:R-:W-:Y:S01]  /*3180*/  FMUL.FTZ R132, R49, R137 ;  /* 0x0000008931847220 */ /* 0x000fe20000410000 */
[----:B------:R-:W-:Y:S01]  /*3190*/  MOV R199, RZ ;  /* 0x000000ff00c77202 */ /* 0x000fe20000000f00 */
[----:B------:R-:W-:-:S03]  /*31a0*/  @P6 FMUL.FTZ R199, R137, R138 ;  /* 0x0000008a89c76220 */ /* 0x000fc60000410000 */
[----:B------:R-:W-:Y:S02]  /*31b0*/  FSEL R137, R132, RZ, P6 ;  /* 0x000000ff84897208 */ /* 0x000fe40003000000 */
[----:B------:R-:W-:Y:S01]  /*31c0*/  LOP3.LUT P6, RZ, R188, 0xff000000, RZ, 0xc0, !PT ;  /* 0xff000000bcff7812 */ /* 0x000fe200078cc0ff */
[----:B------:R-:W-:Y:S01]  /*31d0*/  HFMA2.MMA R188, -RZ, RZ, 0, 0 ;  /* 0x00000000ffbc7435 */ /* 0x000fe200000001ff */
[----:B------:R-:W-:Y:S02]  /*31e0*/  @P5 HADD2.F32 R132, -RZ, R133.H0_H0 ;  /* 0x20000085ff845230 */ /* 0x000fe40000004100 */
[----:B------:R-:W-:-:S03]  /*31f0*/  FMUL.FTZ R138, R50, R211 ;  /* 0x000000d3328a7220 */ /* 0x000fc60000410000 */
[----:B------:R-:W-:Y:S01]  /*3200*/  @P5 FMUL.FTZ R188, R211, R132 ;  /* 0x00000084d3bc5220 */ /* 0x000fe20000410000 */
[----:B------:R-:W-:Y:S01]  /*3210*/  FMUL.FTZ R132, R210, R192 ;  /* 0x000000c0d2847220 */ /* 0x000fe20000410000 */
[----:B------:R-:W-:Y:S01]  /*3220*/  FSEL R138, R138, RZ, P5 ;  /* 0x000000ff8a8a7208 */ /* 0x000fe20002800000 */
[----:B------:R-:W3:Y:S02]  /*3230*/  LDL.LU R210, [R1+0x50] ;  /* 0x0000500001d27983 */ /* 0x000ee40000300800 */
[----:B------:R-:W-:Y:S01]  /*3240*/  FMUL.FTZ R132, R132, UR13 ;  /* 0x0000000d84847c20 */ /* 0x000fe20008410000 */
[----:B------:R-:W-:Y:S01]  /*3250*/  @P6 HADD2.F32 R133, -RZ, R133.H1_H1 ;  /* 0x30000085ff856230 */ /* 0x000fe20000004100 */
[----:B------:R-:W-:Y:S01]  /*3260*/  LOP3.LUT P5, RZ, R189, 0xff, RZ, 0xc0, !PT ;  /* 0x000000ffbdff7812 */ /* 0x000fe200078ac0ff */
[----:B------:R-:W4:Y:S01]  /*3270*/  LDL.LU R211, [R1+0x54] ;  /* 0x0000540001d37983 */ /* 0x000f220000300800 */
[----:B------:R-:W-:Y:S02]  /*3280*/  FMUL.FTZ R139, R51, R132 ;  /* 0x00000084338b7220 */ /* 0x000fe40000410000 */
[----:B------:R-:W-:Y:S01]  /*3290*/  @P6 FMUL.FTZ R203, R132, R133 ;  /* 0x0000008584cb6220 */ /* 0x000fe20000410000 */
[----:B------:R-:W-:-:S02]  /*32a0*/  FMUL.FTZ R132, R202, R192 ;  /* 0x000000c0ca847220 */ /* 0x000fc40000410000 */
[----:B------:R-:W-:Y:S02]  /*32b0*/  FSEL R139, R139, RZ, P6 ;  /* 0x000000ff8b8b7208 */ /* 0x000fe40003000000 */
[----:B------:R-:W-:Y:S01]  /*32c0*/  LOP3.LUT P6, RZ, R189, 0xff00, RZ, 0xc0, !PT ;  /* 0x0000ff00bdff7812 */ /* 0x000fe200078cc0ff */
[----:B------:R-:W-:Y:S01]  /*32d0*/  FMUL.FTZ R132, R132, UR13 ;  /* 0x0000000d84847c20 */ /* 0x000fe20008410000 */
[----:B------:R-:W-:Y:S02]  /*32e0*/  HFMA2.MMA R202, -RZ, RZ, 0, 0 ;  /* 0x00000000ffca7435 */ /* 0x000fe400000001ff */
[----:B------:R-:W-:Y:S02]  /*32f0*/  @P5 HADD2.F32 R133, -RZ, R134.H0_H0 ;  /* 0x20000086ff855230 */ /* 0x000fe40000004100 */
[----:B------:R-:W-:-:S03]  /*3300*/  FMUL.FTZ R146, R44, R132 ;  /* 0x000000842c927220 */ /* 0x000fc60000410000 */
[----:B------:R-:W-:Y:S02]  /*3310*/  @P5 FMUL.FTZ R202, R132, R133 ;  /* 0x0000008584ca5220 */ /* 0x000fe40000410000 */
[----:B------:R-:W-:Y:S02]  /*3320*/  FSEL R146, R146, RZ, P5 ;  /* 0x000000ff92927208 */ /* 0x000fe40002800000 */
[----:B------:R-:W-:Y:S01]  /*3330*/  LEA R132, P5, R198, UR16, 0x4 ;  /* 0x00000010c6847c11 */ /* 0x000fe2000f8a20ff */
[----:B------:R-:W-:-:S03]  /*3340*/  @P6 HADD2.F32 R134, -RZ, R134.H1_H1 ;  /* 0x30000086ff866230 */ /* 0x000fc60000004100 */
[----:B------:R-:W-:Y:S01]  /*3350*/  LEA.HI.X R133, R198, UR17, RZ, 0x4, P5 ;  /* 0x00000011c6857c11 */ /* 0x000fe2000a8f24ff */
[----:B------:R-:W-:Y:S01]  /*3360*/  FMUL.FTZ R198, R205, R192 ;  /* 0x000000c0cdc67220 */ /* 0x000fe20000410000 */
[----:B------:R-:W-:Y:S01]  /*3370*/  @P6 FMUL.FTZ R204, R147, R134 ;  /* 0x0000008693cc6220 */ /* 0x000fe20000410000 */
[----:B------:R-:W-:Y:S01]  /*3380*/  FMUL.FTZ R134, R206, R192 ;  /* 0x000000c0ce867220 */ /* 0x000fe20000410000 */
[----:B------:R-:W-:Y:S01]  /*3390*/  FMUL.FTZ R147, R45, R147 ;  /* 0x000000932d937220 */ /* 0x000fe20000410000 */
[----:B------:R-:W-:Y:S02]  /*33a0*/  FMUL.FTZ R198, R198, UR13 ;  /* 0x0000000dc6c67c20 */ /* 0x000fe40008410000 */
[----:B------:R-:W-:Y:S01]  /*33b0*/  FMUL.FTZ R134, R134, UR13 ;  /* 0x0000000d86867c20 */ /* 0x000fe20008410000 */
[----:B------:R-:W-:Y:S02]  /*33c0*/  LOP3.LUT P5, RZ, R189, 0xff000000, RZ, 0xc0, !PT ;  /* 0xff000000bdff7812 */ /* 0x000fe400078ac0ff */
[----:B------:R-:W-:Y:S01]  /*33d0*/  FSEL R147, R147, RZ, P6 ;  /* 0x000000ff93937208 */ /* 0x000fe20003000000 */
[----:B------:R-:W-:Y:S01]  /*33e0*/  FMUL.FTZ R205, R47, R134 ;  /* 0x000000862fcd7220 */ /* 0x000fe20000410000 */
[----:B------:R-:W-:Y:S01]  /*33f0*/  LOP3.LUT P6, RZ, R189, 0xff0000, RZ, 0xc0, !PT ;  /* 0x00ff0000bdff7812 */ /* 0x000fe200078cc0ff */
[----:B------:R-:W-:Y:S01]  /*3400*/  FMUL.FTZ R189, R46, R198 ;  /* 0x000000c62ebd7220 */ /* 0x000fe20000410000 */
[----:B------:R-:W-:-:S02]  /*3410*/  F2FP.F16.F32.PACK_AB R136, R137, R136 ;  /* 0x000000888988723e */ /* 0x000fc400000000ff */
[----:B------:R-:W-:Y:S02]  /*3420*/  FSEL R205, R205, RZ, P5 ;  /* 0x000000ffcdcd7208 */ /* 0x000fe40002800000 */
[----:B------:R-:W-:Y:S02]  /*3430*/  FSEL R189, R189, RZ, P6 ;  /* 0x000000ffbdbd7208 */ /* 0x000fe40003000000 */
[----:B------:R-:W-:Y:S02]  /*3440*/  F2FP.F16.F32.PACK_AB R137, R139, R138 ;  /* 0x0000008a8b89723e */ /* 0x000fe400000000ff */
[----:B------:R-:W-:Y:S01]  /*3450*/  F2FP.F16.F32.PACK_AB R138, R147, R146 ;  /* 0x00000092938a723e */ /* 0x000fe200000000ff */
[----:B------:R-:W-:Y:S01]  /*3460*/  IMAD.WIDE.U32 R146, R197, 0x10, R244 ;  /* 0x00000010c5927825 */ /* 0x000fe200078e00f4 */
[----:B------:R-:W-:-:S05]  /*3470*/  F2FP.F16.F32.PACK_AB R139, R205, R189 ;  /* 0x000000bdcd8b723e */ /* 0x000fca00000000ff */
[----:B------:R0:W-:Y:S04]  /*3480*/  STG.E.128 desc[UR4][R132.64], R136 ;  /* 0x0000008884007986 */ /* 0x0001e8000c101d04 */
[----:B0-----:R0:W2:Y:S01]  /*3490*/  LDG.E.128 R136, desc[UR4][R146.64] ;  /* 0x0000000492887981 */ /* 0x0010a2000c1e1d00 */
[----:B------:R-:W-:Y:S01]  /*34a0*/  FFMA.FTZ R132, R141, R165, R164 ;  /* 0x000000a58d847223 */ /* 0x000fe200000100a4 */
[----:B------:R-:W-:Y:S01]  /*34b0*/  HFMA2.MMA R189, -RZ, RZ, 0, 0 ;  /* 0x00000000ffbd7435 */ /* 0x000fe200000001ff */
[----:B------:R-:W-:Y:S02]  /*34c0*/  @P6 HADD2.F32 R133, -RZ, R135.H0_H0 ;  /* 0x20000087ff856230 */ /* 0x000fe40000004100 */
[----:B------:R-:W-:Y:S01]  /*34d0*/  FADD.FTZ R132, R168, -R132 ;  /* 0x80000084a8847221 */ /* 0x000fe20000010000 */
[----:B------:R-:W-:-:S02]  /*34e0*/  MOV R141, R186 ;  /* 0x000000ba008d7202 */ /* 0x000fc40000000f00 */
[----:B------:R-:W-:Y:S01]  /*34f0*/  @P6 FMUL.FTZ R189, R198, R133 ;  /* 0x00000085c6bd6220 */ /* 0x000fe20000410000 */
[----:B------:R-:W-:Y:S01]  /*3500*/  FMUL.FTZ R132, R191, R132 ;  /* 0x00000084bf847220 */ /* 0x000fe20000410000 */
[----:B------:R-:W-:-:S03]  /*3510*/  LOP3.LUT P6, RZ, R141, 0xff, RZ, 0xc0, !PT ;  /* 0x000000ff8dff7812 */ /* 0x000fc600078cc0ff */
[----:B------:R-:W-:Y:S01]  /*3520*/  @P2 FADD.FTZ R132, R108, R132 ;  /* 0x000000846c842221 */ /* 0x000fe20000010000 */
[----:B------:R-:W-:Y:S01]  /*3530*/  HFMA2.MMA R198, -RZ, RZ, 0, 0 ;  /* 0x00000000ffc67435 */ /* 0x000fe200000001ff */
[----:B------:R-:W-:Y:S02]  /*3540*/  @P5 HADD2.F32 R135, -RZ, R135.H1_H1 ;  /* 0x30000087ff875230 */ /* 0x000fe40000004100 */
[----:B------:R-:W-:Y:S01]  /*3550*/  FMUL.FTZ R141, R132, R192 ;  /* 0x000000c0848d7220 */ /* 0x000fe20000410000 */
[----:B------:R-:W-:-:S03]  /*3560*/  FMUL.FTZ R133, R191, R167 ;  /* 0x000000a7bf857220 */ /* 0x000fc60000410000 */
[----:B------:R-:W-:Y:S01]  /*3570*/  FMUL.FTZ R141, R141, UR13 ;  /* 0x0000000d8d8d7c20 */ /* 0x000fe20008410000 */
[----:B------:R-:W-:Y:S01]  /*3580*/  @P5 FMUL.FTZ R198, R134, R135 ;  /* 0x0000008786c65220 */ /* 0x000fe20000410000 */
[----:B------:R-:W-:Y:S01]  /*3590*/  LOP3.LUT P5, RZ, R186, 0xff00, RZ, 0xc0, !PT ;  /* 0x0000ff00baff7812 */ /* 0x000fe200078ac0ff */
[----:B------:R-:W-:Y:S01]  /*35a0*/  FFMA.FTZ R134, R175, R165, R164 ;  /* 0x000000a5af867223 */ /* 0x000fe200000100a4 */
[----:B0-----:R-:W-:Y:S01]  /*35b0*/  FMUL.FTZ R147, R40, R141 ;  /* 0x0000008d28937220 */ /* 0x001fe20000410000 */
[----:B------:R-:W-:Y:S01]  /*35c0*/  @P2 FADD.FTZ R133, R109, R133 ;  /* 0x000000856d852221 */ /* 0x000fe20000010000 */
[----:B------:R-:W-:Y:S01]  /*35d0*/  MOV R205, RZ ;  /* 0x000000ff00cd7202 */ /* 0x000fe20000000f00 */
[----:B------:R-:W-:Y:S02]  /*35e0*/  FADD.FTZ R134, R171, -R134 ;  /* 0x80000086ab867221 */ /* 0x000fe40000010000 */
[----:B------:R-:W-:Y:S01]  /*35f0*/  FMUL.FTZ R146, R133, R192 ;  /* 0x000000c085927220 */ /* 0x000fe20000410000 */
[----:B------:R-:W-:Y:S01]  /*3600*/  FFMA.FTZ R135, R169, R165, R164 ;  /* 0x000000a5a9877223 */ /* 0x000fe200000100a4 */
[----:B------:R-:W-:-:S02]  /*3610*/  FMUL.FTZ R134, R191, R134 ;  /* 0x00000086bf867220 */ /* 0x000fc40000410000 */
[----:B------:R-:W-:Y:S01]  /*3620*/  FMUL.FTZ R146, R146, UR13 ;  /* 0x0000000d92927c20 */ /* 0x000fe20008410000 */
[----:B------:R-:W-:Y:S01]  /*3630*/  HFMA2.MMA R171, -RZ, RZ, 0, 0 ;  /* 0x00000000ffab7435 */ /* 0x000fe200000001ff */
[----:B------:R-:W-:Y:S01]  /*3640*/  @P2 FADD.FTZ R134, R110, R134 ;  /* 0x000000866e862221 */ /* 0x000fe20000010000 */
[----:B------:R-:W-:Y:S01]  /*3650*/  FADD.FTZ R135, R166, -R135 ;  /* 0x80000087a6877221 */ /* 0x000fe20000010000 */
[----:B------:R-:W-:Y:S01]  /*3660*/  FMUL.FTZ R168, R41, R146 ;  /* 0x0000009229a87220 */ /* 0x000fe20000410000 */
[----:B------:R-:W-:Y:S01]  /*3670*/  MOV R175, RZ ;  /* 0x000000ff00af7202 */ /* 0x000fe20000000f00 */
[----:B------:R-:W-:Y:S01]  /*3680*/  FMUL.FTZ R169, R134, R192 ;  /* 0x000000c086a97220 */ /* 0x000fe20000410000 */
[----:B------:R-:W-:Y:S01]  /*3690*/  FMUL.FTZ R135, R191, R135 ;  /* 0x00000087bf877220 */ /* 0x000fe20000410000 */
[----:B------:R-:W0:Y:S01]  /*36a0*/  @P1 LDC.64 R166, c[0x0][0x308] ;  /* 0x0000c200ffa61b82 */ /* 0x000e220000000a00 */
[----:B------:R-:W-:Y:S01]  /*36b0*/  FSEL R168, R168, RZ, P5 ;  /* 0x000000ffa8a87208 */ /* 0x000fe20002800000 */
[----:B------:R-:W-:Y:S01]  /*36c0*/  FMUL.FTZ R169, R169, UR13 ;  /* 0x0000000da9a97c20 */ /* 0x000fe20008410000 */
[----:B------:R-:W-:Y:S01]  /*36d0*/  @P2 FADD.FTZ R135, R111, R135 ;  /* 0x000000876f872221 */ /* 0x000fe20000010000 */
[----:B------:R-:W-:-:S02]  /*36e0*/  SEL R132, R132, R124, P3 ;  /* 0x0000007c84847207 */ /* 0x000fc40001800000 */
[----:B------:R-:W-:Y:S02]  /*36f0*/  SEL R133, R133, R125, P3 ;  /* 0x0000007d85857207 */ /* 0x000fe40001800000 */
[----:B------:R-:W-:Y:S01]  /*3700*/  SEL R134, R134, R126, P3 ;  /* 0x0000007e86867207 */ /* 0x000fe20001800000 */
[----:B0-----:R-:W-:-:S04]  /*3710*/  @P1 IMAD.WIDE.U32 R166, R197, 0x20, R166 ;  /* 0x00000020c5a61825 */ /* 0x001fc800078e00a6 */
[----:B--2---:R-:W-:-:S05]  /*3720*/  @P6 HADD2.F32 R145, -RZ, R136.H0_H0 ;  /* 0x20000088ff916230 */ /* 0x004fca0000004100 */
[----:B------:R-:W-:Y:S01]  /*3730*/  @P6 FMUL.FTZ R205, R141, R145 ;  /* 0x000000918dcd6220 */ /* 0x000fe20000410000 */
[----:B------:R-:W-:Y:S02]  /*3740*/  FSEL R145, R147, RZ, P6 ;  /* 0x000000ff93917208 */ /* 0x000fe40003000000 */
[----:B------:R-:W-:Y:S01]  /*3750*/  LOP3.LUT P6, RZ, R186, 0xff0000, RZ, 0xc0, !PT ;  /* 0x00ff0000baff7812 */ /* 0x000fe200078cc0ff */
[----:B------:R-:W-:-:S05]  /*3760*/  @P5 HADD2.F32 R136, -RZ, R136.H1_H1 ;  /* 0x30000088ff885230 */ /* 0x000fca0000004100 */
[----:B------:R-:W-:Y:S01]  /*3770*/  @P5 FMUL.FTZ R171, R146, R136 ;  /* 0x0000008892ab5220 */ /* 0x000fe20000410000 */
[----:B------:R-:W-:Y:S01]  /*3780*/  LOP3.LUT P5, RZ, R186, 0xff000000, RZ, 0xc0, !PT ;  /* 0xff000000baff7812 */ /* 0x000fe200078ac0ff */
[----:B------:R-:W-:-:S05]  /*3790*/  FFMA.FTZ R141, R143, R165, R164 ;  /* 0x000000a58f8d7223 */ /* 0x000fca00000100a4 */
[----:B------:R-:W-:Y:S02]  /*37a0*/  @P6 HADD2.F32 R136, -RZ, R137.H0_H0 ;  /* 0x20000089ff886230 */ /* 0x000fe40000004100 */
[----:B------:R-:W-:-:S03]  /*37b0*/  FMUL.FTZ R143, R135, R192 ;  /* 0x000000c0878f7220 */ /* 0x000fc60000410000 */
[----:B------:R-:W-:Y:S01]  /*37c0*/  @P6 FMUL.FTZ R175, R169, R136 ;  /* 0x00000088a9af6220 */ /* 0x000fe20000410000 */
[----:B------:R-:W-:Y:S01]  /*37d0*/  FMUL.FTZ R169, R42, R169 ;  /* 0x000000a92aa97220 */ /* 0x000fe20000410000 */
[----:B------:R-:W-:Y:S01]  /*37e0*/  FADD.FTZ R141, R170, -R141 ;  /* 0x8000008daa8d7221 */ /* 0x000fe20000010000 */
[----:B------:R-:W-:Y:S01]  /*37f0*/  FMUL.FTZ R136, R143, UR13 ;  /* 0x0000000d8f887c20 */ /* 0x000fe20008410000 */
[----:B------:R-:W-:Y:S02]  /*3800*/  HFMA2.MMA R170, -RZ, RZ, 0, 0 ;  /* 0x00000000ffaa7435 */ /* 0x000fe400000001ff */
[----:B------:R-:W-:Y:S02]  /*3810*/  FSEL R169, R169, RZ, P6 ;  /* 0x000000ffa9a97208 */ /* 0x000fe40003000000 */
[----:B------:R-:W-:Y:S01]  /*3820*/  LOP3.LUT P6, RZ, R187, 0xff, RZ, 0xc0, !PT ;  /* 0x000000ffbbff7812 */ /* 0x000fe200078cc0ff */
[----:B------:R-:W-:Y:S01]  /*3830*/  FMUL.FTZ R206, R43, R136 ;  /* 0x000000882bce7220 */ /* 0x000fe20000410000 */
[----:B------:R-:W-:-:S02]  /*3840*/  @P5 HADD2.F32 R137, -RZ, R137.H1_H1 ;  /* 0x30000089ff895230 */ /* 0x000fc40000004100 */
[----:B------:R-:W-:Y:S02]  /*3850*/  FMUL.FTZ R140, R191, R141 ;  /* 0x0000008dbf8c7220 */ /* 0x000fe40000410000 */
[----:B------:R-:W-:Y:S02]  /*3860*/  FSEL R206, R206, RZ, P5 ;  /* 0x000000ffcece7208 */ /* 0x000fe40002800000 */
[----:B------:R-:W-:Y:S01]  /*3870*/  @P2 FADD.FTZ R140, R112, R140 ;  /* 0x0000008c708c2221 */ /* 0x000fe20000010000 */
[----:B------:R-:W-:Y:S01]  /*3880*/  @P5 FMUL.FTZ R170, R136, R137 ;  /* 0x0000008988aa5220 */ /* 0x000fe20000410000 */
[----:B------:R-:W-:Y:S01]  /*3890*/  LOP3.LUT P5, RZ, R187, 0xff00, RZ, 0xc0, !PT ;  /* 0x0000ff00bbff7812 */ /* 0x000fe200078ac0ff */
[----:B------:R-:W-:Y:S01]  /*38a0*/  FMUL.FTZ R141, R191, R144 ;  /* 0x00000090bf8d7220 */ /* 0x000fe20000410000 */
[-C--:B------:R-:W-:Y:S01]  /*38b0*/  FMUL.FTZ R136, R140, R192.reuse ;  /* 0x000000c08c887220 */ /* 0x080fe20000410000 */
[--C-:B------:R-:W-:Y:S02]  /*38c0*/  @P6 HADD2.F32 R143, -RZ, R138.reuse.H0_H0 ;  /* 0x2000008aff8f6230 */ /* 0x100fe40000004100 */
[----:B------:R-:W-:Y:S01]  /*38d0*/  @P2 FADD.FTZ R141, R113, R141 ;  /* 0x0000008d718d2221 */ /* 0x000fe20000010000 */
[----:B------:R-:W-:Y:S01]  /*38e0*/  FMUL.FTZ R136, R136, UR13 ;  /* 0x0000000d88887c20 */ /* 0x000fe20008410000 */
[--C-:B------:R-:W-:Y:S01]  /*38f0*/  FFMA.FTZ R137, R173, R165, R164.reuse ;  /* 0x000000a5ad897223 */ /* 0x100fe200000100a4 */
[----:B------:R-:W-:Y:S01]  /*3900*/  MOV R186, RZ ;  /* 0x000000ff00ba7202 */ /* 0x000fe20000000f00 */
[----:B------:R-:W-:Y:S01]  /*3910*/  FMUL.FTZ R144, R141, R192 ;  /* 0x000000c08d907220 */ /* 0x000fe20000410000 */
[----:B------:R-:W-:Y:S01]  /*3920*/  @P6 FMUL.FTZ R186, R136, R143 ;  /* 0x0000008f88ba6220 */ /* 0x000fe20000410000 */
[----:B------:R-:W-:Y:S01]  /*3930*/  FADD.FTZ R137, R172, -R137 ;  /* 0x80000089ac897221 */ /* 0x000fe20000010000 */
[----:B------:R-:W-:Y:S01]  /*3940*/  FFMA.FTZ R143, R142, R165, R164 ;  /* 0x000000a58e8f7223 */ /* 0x000fe200000100a4 */
[----:B------:R-:W-:Y:S01]  /*3950*/  HFMA2.MMA R172, -RZ, RZ, 0, 0 ;  /* 0x00000000ffac7435 */ /* 0x000fe200000001ff */
[----:B------:R-:W-:-:S02]  /*3960*/  @P5 HADD2.F32 R138, -RZ, R138.H1_H1 ;  /* 0x3000008aff8a5230 */ /* 0x000fc40000004100 */
[----:B------:R-:W-:Y:S01]  /*3970*/  FMUL.FTZ R142, R144, UR13 ;  /* 0x0000000d908e7c20 */ /* 0x000fe20008410000 */
[----:B------:R-:W-:Y:S01]  /*3980*/  FADD.FTZ R143, R174, -R143 ;  /* 0x8000008fae8f7221 */ /* 0x000fe20000010000 */
[----:B------:R-:W-:Y:S01]  /*3990*/  FMUL.FTZ R146, R36, R136 ;  /* 0x0000008824927220 */ /* 0x000fe20000410000 */
[----:B------:R-:W-:Y:S01]  /*39a0*/  F2FP.F16.F32.PACK_AB R144, R168, R145 ;  /* 0x00000091a890723e */ /* 0x000fe200000000ff */
[----:B------:R-:W-:Y:S01]  /*39b0*/  FMUL.FTZ R147, R37, R142 ;  /* 0x0000008e25937220 */ /* 0x000fe20000410000 */
[----:B------:R-:W-:Y:S01]  /*39c0*/  @P5 FMUL.FTZ R172, R142, R138 ;  /* 0x0000008a8eac5220 */ /* 0x000fe20000410000 */
[C---:B------:R-:W-:Y:S01]  /*39d0*/  FMUL.FTZ R142, R191.reuse, R137 ;  /* 0x00000089bf8e7220 */ /* 0x040fe20000410000 */
[----:B------:R-:W-:Y:S01]  /*39e0*/  FMUL.FTZ R143, R191, R143 ;  /* 0x0000008fbf8f7220 */ /* 0x000fe20000410000 */
[----:B------:R-:W-:Y:S01]  /*39f0*/  SEL R135, R135, R127, P3 ;  /* 0x0000007f87877207 */ /* 0x000fe20001800000 */
[----:B------:R-:W2:Y:S01]  /*3a00*/  LDL.LU R174, [R1+0x48] ;  /* 0x0000480001ae7983 */ /* 0x000ea20000300800 */
[----:B------:R-:W-:Y:S01]  /*3a10*/  @P2 FADD.FTZ R142, R114, R142 ;  /* 0x0000008e728e2221 */ /* 0x000fe20000010000 */
[----:B------:R-:W-:-:S03]  /*3a20*/  @P2 FADD.FTZ R143, R115, R143 ;  /* 0x0000008f738f2221 */ /* 0x000fc60000010000 */
[-C--:B------:R-:W-:Y:S01]  /*3a30*/  FMUL.FTZ R173, R142, R192.reuse ;  /* 0x000000c08ead7220 */ /* 0x080fe20000410000 */
[----:B------:R-:W-:Y:S01]  /*3a40*/  FMUL.FTZ R138, R143, R192 ;  /* 0x000000c08f8a7220 */ /* 0x000fe20000410000 */
[----:B------:R-:W-:Y:S02]  /*3a50*/  FSEL R146, R146, RZ, P6 ;  /* 0x000000ff92927208 */ /* 0x000fe40003000000 */
[----:B------:R-:W-:Y:S01]  /*3a60*/  LEA R136, P6, R197, UR16, 0x4 ;  /* 0x00000010c5887c11 */ /* 0x000fe2000f8c20ff */
[----:B------:R-:W-:Y:S01]  /*3a70*/  FMUL.FTZ R173, R173, UR13 ;  /* 0x0000000dadad7c20 */ /* 0x000fe20008410000 */
[----:B------:R-:W-:Y:S01]  /*3a80*/  FMUL.FTZ R138, R138, UR13 ;  /* 0x0000000d8a8a7c20 */ /* 0x000fe20008410000 */
[----:B------:R-:W-:Y:S02]  /*3a90*/  F2FP.F16.F32.PACK_AB R145, R206, R169 ;  /* 0x000000a9ce91723e */ /* 0x000fe400000000ff */
[----:B------:R-:W-:Y:S01]  /*3aa0*/  FSEL R147, R147, RZ, P5 ;  /* 0x000000ff93937208 */ /* 0x000fe20002800000 */
[----:B------:R-:W-:Y:S01]  /*3ab0*/  FMUL.FTZ R169, R38, R173 ;  /* 0x000000ad26a97220 */ /* 0x000fe20000410000 */
[----:B------:R-:W-:Y:S01]  /*3ac0*/  LEA.HI.X R137, R197, UR17, RZ, 0x4, P6 ;  /* 0x00000011c5897c11 */ /* 0x000fe2000b0f24ff */
[----:B------:R-:W-:Y:S01]  /*3ad0*/  FMUL.FTZ R168, R39, R138 ;  /* 0x0000008a27a87220 */ /* 0x000fe20000410000 */
[----:B------:R-:W-:-:S02]  /*3ae0*/  LOP3.LUT P5, RZ, R187, 0xff0000, RZ, 0xc0, !PT ;  /* 0x00ff0000bbff7812 */ /* 0x000fc400078ac0ff */
[----:B------:R-:W-:Y:S02]  /*3af0*/  LOP3.LUT P6, RZ, R187, 0xff000000, RZ, 0xc0, !PT ;  /* 0xff000000bbff7812 */ /* 0x000fe400078cc0ff */
[----:B------:R-:W-:Y:S02]  /*3b00*/  FSEL R169, R169, RZ, P5 ;  /* 0x000000ffa9a97208 */ /* 0x000fe40002800000 */
[----:B------:R-:W-:Y:S02]  /*3b10*/  SEL R140, R140, R128, P3 ;  /* 0x000000808c8c7207 */ /* 0x000fe40001800000 */
[----:B------:R-:W-:Y:S01]  /*3b20*/  SEL R141, R141, R129, P3 ;  /* 0x000000818d8d7207 */ /* 0x000fe20001800000 */
[----:B------:R0:W-:Y:S01]  /*3b30*/  @P1 STG.E.128 desc[UR4][R166.64], R132 ;  /* 0x00000084a6001986 */ /* 0x0001e2000c101d04 */
[----:B------:R-:W-:Y:S02]  /*3b40*/  FSEL R168, R168, RZ, P6 ;  /* 0x000000ffa8a87208 */ /* 0x000fe40003000000 */
[----:B------:R-:W-:Y:S01]  /*3b50*/  SEL R142, R142, R130, P3 ;  /* 0x000000828e8e7207 */ /* 0x000fe20001800000 */
[----:B------:R-:W2:Y:S01]  /*3b60*/  LDL.LU R187, [R1+0x4c] ;  /* 0x00004c0001bb7983 */ /* 0x000ea20000300800 */
[----:B------:R-:W-:-:S02]  /*3b70*/  SEL R143, R143, R131, P3 ;  /* 0x000000838f8f7207 */ /* 0x000fc40001800000 */
[----:B------:R-:W-:Y:S01]  /*3b80*/  F2FP.F16.F32.PACK_AB R146, R147, R146 ;  /* 0x000000929392723e */ /* 0x000fe200000000ff */
[----:B------:R-:W2:Y:S01]  /*3b90*/  LDL.LU R197, [R1+0x40] ;  /* 0x0000400001c57983 */ /* 0x000ea20000300800 */
[----:B------:R-:W-:Y:S01]  /*3ba0*/  F2FP.F16.F32.PACK_AB R147, R168, R169 ;  /* 0x000000a9a893723e */ /* 0x000fe200000000ff */
[----:B------:R-:W-:Y:S02]  /*3bb0*/  IMAD.WIDE.U32 R168, R190, 0x10, R244 ;  /* 0x00000010bea87825 */ /* 0x000fe400078e00f4 */
[----:B------:R1:W-:Y:S04]  /*3bc0*/  @P1 STG.E.128 desc[UR4][R166.64+0x10], R140 ;  /* 0x0000108ca6001986 */ /* 0x0003e8000c101d04 */
[----:B------:R3:W-:Y:S04]  /*3bd0*/  STG.E.128 desc[UR4][R136.64], R144 ;  /* 0x0000009088007986 */ /* 0x0007e8000c101d04 */
[----:B0-----:R-:W2:Y:S04]  /*3be0*/  LDG.E.128 R132, desc[UR4][R168.64] ;  /* 0x00000004a8847981 */ /* 0x001ea8000c1e1d00 */
[----:B------:R-:W2:Y:S04]  /*3bf0*/  LDL.LU R206, [R1+0x44] ;  /* 0x0000440001ce7983 */ /* 0x000ea80000300800 */
[----:B------:R-:W2:Y:S04]  /*3c00*/  LDL.LU R244, [R1+0x3c] ;  /* 0x00003c0001f47983 */ /* 0x000ea80000300800 */
[----:B------:R-:W2:Y:S04]  /*3c10*/  LDL.LU R245, [R1+0x38] ;  /* 0x0000380001f57983 */ /* 0x000ea80000300800 */
[----:B-1----:R-:W2:Y:S01]  /*3c20*/  LDL.LU R167, [R1+0x30] ;  /* 0x0000300001a77983 */ /* 0x002ea20000300800 */
[--C-:B---3--:R-:W-:Y:S01]  /*3c30*/  @P5 HADD2.F32 R136, -RZ, R139.reuse.H0_H0 ;  /* 0x2000008bff885230 */ /* 0x108fe20000004100 */
[----:B------:R-:W-:Y:S01]  /*3c40*/  MOV R137, R184 ;  /* 0x000000b800897202 */ /* 0x000fe20000000f00 */
[-CC-:B------:R-:W-:Y:S01]  /*3c50*/  FFMA.FTZ R149, R149, R165.reuse, R164.reuse ;  /* 0x000000a595957223 */ /* 0x180fe200000100a4 */
[----:B------:R-:W-:Y:S01]  /*3c60*/  @P6 HADD2.F32 R141, -RZ, R139.H1_H1 ;  /* 0x3000008bff8d6230 */ /* 0x000fe20000004100 */
[----:B------:R-:W-:Y:S01]  /*3c70*/  CS2R R142, SRZ ;  /* 0x00000000008e7805 */ /* 0x000fe2000001ff00 */
[----:B------:R-:W-:Y:S01]  /*3c80*/  HFMA2.MMA R139, -RZ, RZ, 0, 0 ;  /* 0x00000000ff8b7435 */ /* 0x000fe200000001ff */
[----:B------:R-:W-:Y:S01]  /*3c90*/  @P5 FMUL.FTZ R142, R173, R136 ;  /* 0x00000088ad8e5220 */ /* 0x000fe20000410000 */
[-CC-:B------:R-:W-:Y:S01]  /*3ca0*/  FFMA.FTZ R152, R152, R165.reuse, R164.reuse ;  /* 0x000000a598987223 */ /* 0x180fe200000100a4 */
[----:B------:R-:W-:Y:S01]  /*3cb0*/  LOP3.LUT P5, RZ, R137, 0xff, RZ, 0xc0, !PT ;  /* 0x000000ff89ff7812 */ /* 0x000fe200078ac0ff */
[----:B------:R-:W-:Y:S01]  /*3cc0*/  FADD.FTZ R140, R163, -R149 ;  /* 0x80000095a38c7221 */ /* 0x000fe20000010000 */
[-CC-:B------:R-:W-:Y:S01]  /*3cd0*/  FFMA.FTZ R156, R156, R165.reuse, R164.reuse ;  /* 0x000000a59c9c7223 */ /* 0x180fe200000100a4 */
[-CC-:B------:R-:W-:Y:S01]  /*3ce0*/  FFMA.FTZ R153, R153, R165.reuse, R164.reuse ;  /* 0x000000a599997223 */ /* 0x180fe200000100a4 */
[-CC-:B------:R-:W-:Y:S01]  /*3cf0*/  FFMA.FTZ R150, R150, R165.reuse, R164.reuse ;  /* 0x000000a596967223 */ /* 0x180fe200000100a4 */
[-CC-:B------:R-:W-:Y:S01]  /*3d00*/  FFMA.FTZ R151, R151, R165.reuse, R164.reuse ;  /* 0x000000a597977223 */ /* 0x180fe200000100a4 */
[-CC-:B------:R-:W-:Y:S01]  /*3d10*/  FFMA.FTZ R154, R154, R165.reuse, R164.reuse ;  /* 0x000000a59a9a7223 */ /* 0x180fe200000100a4 */
[----:B------:R-:W-:Y:S01]  /*3d20*/  FFMA.FTZ R148, R148, R165, R164 ;  /* 0x000000a594947223 */ /* 0x000fe200000100a4 */
[----:B------:R-:W0:Y:S01]  /*3d30*/  @P1 LDC.64 R136, c[0x0][0x308] ;  /* 0x0000c200ff881b82 */ /* 0x000e220000000a00 */
[----:B------:R-:W-:Y:S01]  /*3d40*/  FADD.FTZ R152, R155, -R152 ;  /* 0x800000989b987221 */ /* 0x000fe20000010000 */
[----:B------:R-:W-:Y:S01]  /*3d50*/  @P6 FMUL.FTZ R139, R138, R141 ;  /* 0x0000008d8a8b6220 */ /* 0x000fe20000410000 */
[----:B------:R-:W-:Y:S01]  /*3d60*/  FMUL.FTZ R140, R191, R140 ;  /* 0x0000008cbf8c7220 */ /* 0x000fe20000410000 */
[----:B------:R-:W-:Y:S01]  /*3d70*/  LOP3.LUT P6, RZ, R184, 0xff00, RZ, 0xc0, !PT ;  /* 0x0000ff00b8ff7812 */ /* 0x000fe200078cc0ff */
[----:B------:R-:W-:Y:S01]  /*3d80*/  FADD.FTZ R156, R162, -R156 ;  /* 0x8000009ca29c7221 */ /* 0x000fe20000010000 */
[----:B------:R-:W-:Y:S01]  /*3d90*/  FADD.FTZ R144, R161, -R153 ;  /* 0x80000099a1907221 */ /* 0x000fe20000010000 */
[----:B------:R-:W-:Y:S01]  /*3da0*/  FADD.FTZ R150, R160, -R150 ;  /* 0x80000096a0967221 */ /* 0x000fe20000010000 */
[----:B------:R-:W-:Y:S01]  /*3db0*/  FADD.FTZ R146, R159, -R151 ;  /* 0x800000979f927221 */ /* 0x000fe20000010000 */
[----:B------:R-:W-:Y:S01]  /*3dc0*/  FADD.FTZ R154, R158, -R154 ;  /* 0x8000009a9e9a7221 */ /* 0x000fe20000010000 */
[----:B------:R-:W-:Y:S01]  /*3dd0*/  FADD.FTZ R148, R157, -R148 ;  /* 0x800000949d947221 */ /* 0x000fe20000010000 */
[----:B------:R-:W-:Y:S01]  /*3de0*/  FMUL.FTZ R145, R191, R152 ;  /* 0x00000098bf917220 */ /* 0x000fe20000410000 */
[----:B------:R-:W-:Y:S01]  /*3df0*/  @P2 FADD.FTZ R140, R117, R140 ;  /* 0x0000008c758c2221 */ /* 0x000fe20000010000 */
        /* <DEDUP_REMOVED lines=13> */
[C---:B------:R-:W-:Y:S01]  /*3ed0*/  SEL R125, R140.reuse, R125, P3 ;  /* 0x0000007d8c7d7207 */ /* 0x040fe20001800000 */
[-C--:B------:R-:W-:Y:S01]  /*3ee0*/  FMUL.FTZ R140, R140, R192.reuse ;  /* 0x000000c08c8c7220 */ /* 0x080fe20000410000 */
[----:B------:R-:W-:Y:S01]  /*3ef0*/  LOP3.LUT P2, RZ, R184, 0xff0000, RZ, 0xc0, !PT ;  /* 0x00ff0000b8ff7812 */ /* 0x000fe2000784c0ff */
[----:B------:R-:W-:Y:S01]  /*3f00*/  FMUL.FTZ R153, R145, R192 ;  /* 0x000000c091997220 */ /* 0x000fe20000410000 */
[----:B------:R-:W-:Y:S01]  /*3f10*/  SEL R126, R151, R126, P3 ;  /* 0x0000007e977e7207 */ /* 0x000fe20001800000 */
[----:B------:R-:W-:Y:S01]  /*3f20*/  FMUL.FTZ R140, R140, UR13 ;  /* 0x0000000d8c8c7c20 */ /* 0x000fe20008410000 */
[----:B------:R-:W-:Y:S01]  /*3f30*/  SEL R124, R145, R124, P3 ;  /* 0x0000007c917c7207 */ /* 0x000fe20001800000 */
[----:B------:R-:W-:Y:S01]  /*3f40*/  FMUL.FTZ R153, R153, UR13 ;  /* 0x0000000d99997c20 */ /* 0x000fe20008410000 */
[----:B------:R-:W-:Y:S01]  /*3f50*/  FMUL.FTZ R151, R151, R192 ;  /* 0x000000c097977220 */ /* 0x000fe20000410000 */
[----:B------:R-:W-:Y:S01]  /*3f60*/  MOV R145, RZ ;  /* 0x000000ff00917202 */ /* 0x000fe20000000f00 */
[----:B0-----:R-:W-:Y:S01]  /*3f70*/  @P1 IMAD.WIDE.U32 R136, R190, 0x20, R136 ;  /* 0x00000020be881825 */ /* 0x001fe200078e0088 */
[----:B------:R-:W-:-:S03]  /*3f80*/  SEL R127, R144, R127, P3 ;  /* 0x0000007f907f7207 */ /* 0x000fc60001800000 */
[----:B------:R-:W-:Y:S01]  /*3f90*/  FMUL.FTZ R141, R151, UR13 ;  /* 0x0000000d978d7c20 */ /* 0x000fe20008410000 */
[----:B------:R-:W-:Y:S02]  /*3fa0*/  SEL R128, R147, R128, P3 ;  /* 0x0000008093807207 */ /* 0x000fe40001800000 */
[----:B------:R-:W-:Y:S02]  /*3fb0*/  SEL R129, R146, R129, P3 ;  /* 0x0000008192817207 */ /* 0x000fe40001800000 */
[----:B------:R-:W-:Y:S02]  /*3fc0*/  SEL R130, R149, R130, P3 ;  /* 0x0000008295827207 */ /* 0x000fe40001800000 */
[C---:B------:R-:W-:Y:S01]  /*3fd0*/  SEL R131, R148.reuse, R131, P3 ;  /* 0x0000008394837207 */ /* 0x040fe20001800000 */
[----:B------:R-:W-:Y:S01]  /*3fe0*/  FMUL.FTZ R151, R33, R140 ;  /* 0x0000008c21977220 */ /* 0x000fe20000410000 */
[-C--:B------:R-:W-:Y:S01]  /*3ff0*/  FMUL.FTZ R149, R149, R192.reuse ;  /* 0x000000c095957220 */ /* 0x080fe20000410000 */
[-C--:B------:R-:W-:Y:S01]  /*4000*/  FMUL.FTZ R148, R148, R192.reuse ;  /* 0x000000c094947220 */ /* 0x080fe20000410000 */
[----:B------:R-:W-:Y:S01]  /*4010*/  FMUL.FTZ R152, R34, R141 ;  /* 0x0000008d22987220 */ /* 0x000fe20000410000 */
[----:B------:R-:W-:Y:S01]  /*4020*/  @P1 STG.E.128 desc[UR4][R136.64], R124 ;  /* 0x0000007c88001986 */ /* 0x000fe2000c101d04 */
[-C--:B------:R-:W-:Y:S01]  /*4030*/  FMUL.FTZ R144, R144, R192.reuse ;  /* 0x000000c090907220 */ /* 0x080fe20000410000 */
[----:B------:R-:W-:Y:S01]  /*4040*/  FMUL.FTZ R157, R149, UR13 ;  /* 0x0000000d959d7c20 */ /* 0x000fe20008410000 */
[----:B------:R-:W-:Y:S01]  /*4050*/  FMUL.FTZ R156, R148, UR13 ;  /* 0x0000000d949c7c20 */ /* 0x000fe20008410000 */
[----:B------:R0:W-:Y:S01]  /*4060*/  @P1 STG.E.128 desc[UR4][R136.64+0x10], R128 ;  /* 0x0000108088001986 */ /* 0x0001e2000c101d04 */
[----:B------:R-:W-:Y:S01]  /*4070*/  LOP3.LUT P1, RZ, R184, 0xff000000, RZ, 0xc0, !PT ;  /* 0xff000000b8ff7812 */ /* 0x000fe2000782c0ff */
[-C--:B------:R-:W-:Y:S01]  /*4080*/  FMUL.FTZ R147, R147, R192.reuse ;  /* 0x000000c093937220 */ /* 0x080fe20000410000 */
[----:B------:R-:W-:Y:S01]  /*4090*/  LOP3.LUT P3, RZ, R185, 0xff, RZ, 0xc0, !PT ;  /* 0x000000ffb9ff7812 */ /* 0x000fe2000786c0ff */
[----:B------:R-:W-:Y:S01]  /*40a0*/  FMUL.FTZ R146, R146, R192 ;  /* 0x000000c092927220 */ /* 0x000fe20000410000 */
[----:B------:R-:W-:Y:S01]  /*40b0*/  FSEL R151, R151, RZ, P6 ;  /* 0x000000ff97977208 */ /* 0x000fe20003000000 */
[----:B----4-:R-:W-:Y:S01]  /*40c0*/  FADD.FTZ R211, R201, R211 ;  /* 0x000000d3c9d37221 */ /* 0x010fe20000010000 */
[----:B------:R-:W-:Y:S01]  /*40d0*/  FSEL R152, R152, RZ, P2 ;  /* 0x000000ff98987208 */ /* 0x000fe20001000000 */
[----:B------:R-:W-:Y:S01]  /*40e0*/  FADD.FTZ R228, R142, R228 ;  /* 0x000000e48ee47221 */ /* 0x000fe20000010000 */
[----:B------:R-:W-:Y:S01]  /*40f0*/  FMUL.FTZ R154, R144, UR13 ;  /* 0x0000000d909a7c20 */ /* 0x000fe20008410000 */
[----:B------:R-:W-:Y:S01]  /*4100*/  FADD.FTZ R210, R199, R210 ;  /* 0x000000d2c7d27221 */ /* 0x000fe20000010000 */
[----:B------:R-:W-:Y:S01]  /*4110*/  FMUL.FTZ R142, R30, R157 ;  /* 0x0000009d1e8e7220 */ /* 0x000fe20000410000 */
[----:B------:R-:W-:Y:S01]  /*4120*/  FMUL.FTZ R144, R31, R156 ;  /* 0x0000009c1f907220 */ /* 0x000fe20000410000 */
[----:B------:R-:W-:Y:S01]  /*4130*/  FADD.FTZ R207, R188, R207 ;  /* 0x000000cfbccf7221 */ /* 0x000fe20000010000 */
[----:B------:R-:W-:Y:S01]  /*4140*/  FMUL.FTZ R155, R146, UR13 ;  /* 0x0000000d929b7c20 */ /* 0x000fe20008410000 */
[----:B------:R-:W-:Y:S01]  /*4150*/  FADD.FTZ R209, R203, R209 ;  /* 0x000000d1cbd17221 */ /* 0x000fe20000010000 */
[----:B------:R-:W-:Y:S01]  /*4160*/  FADD.FTZ R208, R202, R208 ;  /* 0x000000d0cad07221 */ /* 0x000fe20000010000 */
[----:B------:R-:W-:Y:S01]  /*4170*/  FADD.FTZ R213, R204, R213 ;  /* 0x000000d5ccd57221 */ /* 0x000fe20000010000 */
[----:B------:R-:W-:Y:S01]  /*4180*/  FADD.FTZ R216, R189, R216 ;  /* 0x000000d8bdd87221 */ /* 0x000fe20000010000 */
[----:B------:R-:W-:Y:S01]  /*4190*/  FADD.FTZ R217, R198, R217 ;  /* 0x000000d9c6d97221 */ /* 0x000fe20000010000 */
[----:B0-----:R-:W-:Y:S01]  /*41a0*/  FMUL.FTZ R136, R35, R154 ;  /* 0x0000009a23887220 */ /* 0x001fe20000410000 */
[----:B------:R-:W-:Y:S01]  /*41b0*/  FADD.FTZ R212, R205, R212 ;  /* 0x000000d4cdd47221 */ /* 0x000fe20000010000 */
[----:B------:R-:W-:Y:S01]  /*41c0*/  FADD.FTZ R215, R171, R215 ;  /* 0x000000d7abd77221 */ /* 0x000fe20000010000 */
[----:B------:R-:W-:Y:S01]  /*41d0*/  FADD.FTZ R230, R139, R230 ;  /* 0x000000e68be67221 */ /* 0x000fe20000010000 */
[----:B------:R-:W-:Y:S01]  /*41e0*/  FADD.FTZ R214, R175, R214 ;  /* 0x000000d6afd67221 */ /* 0x000fe20000010000 */
[----:B------:R-:W-:Y:S01]  /*41f0*/  FADD.FTZ R225, R170, R225 ;  /* 0x000000e1aae17221 */ /* 0x000fe20000010000 */
[----:B------:R-:W-:Y:S01]  /*4200*/  FADD.FTZ R227, R186, R227 ;  /* 0x000000e3bae37221 */ /* 0x000fe20000010000 */
[----:B------:R-:W-:Y:S01]  /*4210*/  FADD.FTZ R226, R172, R226 ;  /* 0x000000e2ace27221 */ /* 0x000fe20000010000 */
[----:B------:R-:W-:-:S02]  /*4220*/  IADD3 R17, R17, UR18, RZ ;  /* 0x0000001211117c10 */ /* 0x000fc4000fffe0ff */
[----:B------:R-:W-:Y:S01]  /*4230*/  SEL R205, RZ, 0x1, P4 ;  /* 0x00000001ffcd7807 */ /* 0x000fe20002000000 */
[----:B--2---:R-:W-:Y:S01]  /*4240*/  FADD.FTZ R174, R200, R174 ;  /* 0x000000aec8ae7221 */ /* 0x004fe20000010000 */
[----:B------:R-:W-:Y:S01]  /*4250*/  FADD.FTZ R187, R195, R187 ;  /* 0x000000bbc3bb7221 */ /* 0x000fe20000010000 */
[--C-:B------:R-:W-:Y:S02]  /*4260*/  @P5 HADD2.F32 R150, -RZ, R132.reuse.H0_H0 ;  /* 0x20000084ff965230 */ /* 0x100fe40000004100 */
[----:B------:R-:W-:-:S05]  /*4270*/  @P6 HADD2.F32 R132, -RZ, R132.H1_H1 ;  /* 0x30000084ff846230 */ /* 0x000fca0000004100 */
[----:B------:R-:W-:Y:S01]  /*4280*/  @P6 FMUL.FTZ R145, R140, R132 ;  /* 0x000000848c916220 */ /* 0x000fe20000410000 */
[----:B------:R-:W-:Y:S01]  /*4290*/  FMUL.FTZ R132, R32, R153 ;  /* 0x0000009920847220 */ /* 0x000fe20000410000 */
[----:B------:R-:W-:Y:S01]  /*42a0*/  @P5 FMUL.FTZ R143, R153, R150 ;  /* 0x00000096998f5220 */ /* 0x000fe20000410000 */
[----:B------:R-:W-:Y:S01]  /*42b0*/  HFMA2.MMA R150, -RZ, RZ, 0, 0 ;  /* 0x00000000ff967435 */ /* 0x000fe200000001ff */
[----:B------:R-:W-:Y:S02]  /*42c0*/  @P2 HADD2.F32 R138, -RZ, R133.H0_H0 ;  /* 0x20000085ff8a2230 */ /* 0x000fe40000004100 */
[----:B------:R-:W-:Y:S01]  /*42d0*/  FADD.FTZ R244, R177, R244 ;  /* 0x000000f4b1f47221 */ /* 0x000fe20000010000 */
[----:B------:R-:W-:Y:S01]  /*42e0*/  FSEL R132, R132, RZ, P5 ;  /* 0x000000ff84847208 */ /* 0x000fe20002800000 */
[----:B------:R-:W-:Y:S01]  /*42f0*/  FADD.FTZ R245, R178, R245 ;  /* 0x000000f5b2f57221 */ /* 0x000fe20000010000 */
[----:B------:R-:W-:Y:S01]  /*4300*/  FADD.FTZ R167, R176, R167 ;  /* 0x000000a7b0a77221 */ /* 0x000fe20000010000 */
[----:B------:R-:W-:Y:S01]  /*4310*/  LEA R140, P5, R190, UR16, 0x4 ;  /* 0x00000010be8c7c11 */ /* 0x000fe2000f8a20ff */
[----:B------:R-:W-:Y:S01]  /*4320*/  FADD.FTZ R206, R179, R206 ;  /* 0x000000ceb3ce7221 */ /* 0x000fe20000010000 */
[----:B------:R-:W-:Y:S01]  /*4330*/  FADD.FTZ R197, R194, R197 ;  /* 0x000000c5c2c57221 */ /* 0x000fe20000010000 */
[----:B------:R-:W-:Y:S01]  /*4340*/  @P2 FMUL.FTZ R150, R141, R138 ;  /* 0x0000008a8d962220 */ /* 0x000fe20000410000 */
[----:B------:R0:W-:Y:S01]  /*4350*/  STL [R1+0x30], R167 ;  /* 0x000030a701007387 */ /* 0x0001e20000100800 */
[----:B------:R-:W-:-:S02]  /*4360*/  LOP3.LUT P6, RZ, R185, 0xff00, RZ, 0xc0, !PT ;  /* 0x0000ff00b9ff7812 */ /* 0x000fc400078cc0ff */
[----:B------:R-:W-:Y:S01]  /*4370*/  LEA.HI.X R141, R190, UR17, RZ, 0x4, P5 ;  /* 0x00000011be8d7c11 */ /* 0x000fe2000a8f24ff */
[----:B------:R0:W-:Y:S01]  /*4380*/  STL [R1+0x3c], R244 ;  /* 0x00003cf401007387 */ /* 0x0001e20000100800 */
[C---:B------:R-:W-:Y:S02]  /*4390*/  LOP3.LUT P2, RZ, R185.reuse, 0xff0000, RZ, 0xc0, !PT ;  /* 0x00ff0000b9ff7812 */ /* 0x040fe4000784c0ff */
[----:B------:R-:W-:Y:S01]  /*43a0*/  LOP3.LUT P5, RZ, R185, 0xff000000, RZ, 0xc0, !PT ;  /* 0xff000000b9ff7812 */ /* 0x000fe200078ac0ff */
[----:B------:R0:W-:Y:S01]  /*43b0*/  STL [R1+0x38], R245 ;  /* 0x000038f501007387 */ /* 0x0001e20000100800 */
[----:B------:R-:W-:-:S03]  /*43c0*/  FMUL.FTZ R153, R147, UR13 ;  /* 0x0000000d93997c20 */ /* 0x000fc60008410000 */
[----:B------:R0:W-:Y:S04]  /*43d0*/  STL [R1+0x44], R206 ;  /* 0x000044ce01007387 */ /* 0x0001e80000100800 */
[----:B------:R0:W-:Y:S01]  /*43e0*/  STL [R1+0x40], R197 ;  /* 0x000040c501007387 */ /* 0x0001e20000100800 */
[----:B------:R-:W-:-:S03]  /*43f0*/  FMUL.FTZ R137, R28, R153 ;  /* 0x000000991c897220 */ /* 0x000fc60000410000 */
[----:B------:R0:W-:Y:S01]  /*4400*/  STL [R1+0x4c], R187 ;  /* 0x00004cbb01007387 */ /* 0x0001e20000100800 */
[----:B------:R-:W-:Y:S01]  /*4410*/  FMUL.FTZ R138, R29, R155 ;  /* 0x0000009b1d8a7220 */ /* 0x000fe20000410000 */
[----:B------:R-:W-:Y:S02]  /*4420*/  FSEL R142, R142, RZ, P2 ;  /* 0x000000ff8e8e7208 */ /* 0x000fe40001000000 */
[----:B------:R0:W-:Y:S01]  /*4430*/  STL [R1+0x48], R174 ;  /* 0x000048ae01007387 */ /* 0x0001e20000100800 */
[----:B------:R-:W-:-:S03]  /*4440*/  FSEL R149, R144, RZ, P5 ;  /* 0x000000ff90957208 */ /* 0x000fc60002800000 */
[----:B------:R0:W-:Y:S04]  /*4450*/  STL [R1+0x54], R211 ;  /* 0x000054d301007387 */ /* 0x0001e80000100800 */
[----:B------:R0:W-:Y:S01]  /*4460*/  STL [R1+0x50], R210 ;  /* 0x000050d201007387 */ /* 0x0001e20000100800 */
[----:B------:R-:W-:-:S03]  /*4470*/  F2FP.F16.F32.PACK_AB R139, R149, R142 ;  /* 0x0000008e958b723e */ /* 0x000fc600000000ff */
[----:B------:R0:W-:Y:S01]  /*4480*/  STL [R1+0x5c], R207 ;  /* 0x00005ccf01007387 */ /* 0x0001e20000100800 */
[----:B------:R-:W-:-:S03]  /*4490*/  @P1 HADD2.F32 R133, -RZ, R133.H1_H1 ;  /* 0x30000085ff851230 */ /* 0x000fc60000004100 */
[----:B------:R0:W-:Y:S01]  /*44a0*/  STL [R1+0x58], R209 ;  /* 0x000058d101007387 */ /* 0x0001e20000100800 */
[----:B------:R-:W-:Y:S01]  /*44b0*/  FSEL R146, R137, RZ, P3 ;  /* 0x000000ff89927208 */ /* 0x000fe20001800000 */
[--C-:B------:R-:W-:Y:S02]  /*44c0*/  @P3 HADD2.F32 R142, -RZ, R134.reuse.H0_H0 ;  /* 0x20000086ff8e3230 */ /* 0x100fe40000004100 */
[----:B------:R0:W-:Y:S01]  /*44d0*/  STL [R1+0x64], R208 ;  /* 0x000064d001007387 */ /* 0x0001e20000100800 */
[----:B------:R-:W-:Y:S01]  /*44e0*/  FSEL R147, R138, RZ, P6 ;  /* 0x000000ff8a937208 */ /* 0x000fe20003000000 */
[----:B------:R-:W-:Y:S02]  /*44f0*/  @P6 HADD2.F32 R144, -RZ, R134.H1_H1 ;  /* 0x30000086ff906230 */ /* 0x000fe40000004100 */
[----:B------:R0:W-:Y:S01]  /*4500*/  STL [R1+0x60], R213 ;  /* 0x000060d501007387 */ /* 0x0001e20000100800 */
[----:B------:R-:W-:Y:S01]  /*4510*/  FSEL R137, R136, RZ, P1 ;  /* 0x000000ff88897208 */ /* 0x000fe20000800000 */
[----:B------:R-:W-:-:S02]  /*4520*/  @P2 HADD2.F32 R148, -RZ, R135.H0_H0 ;  /* 0x20000087ff942230 */ /* 0x000fc40000004100 */
[----:B------:R0:W-:Y:S01]  /*4530*/  STL [R1+0x6c], R216 ;  /* 0x00006cd801007387 */ /* 0x0001e20000100800 */
[----:B------:R-:W-:Y:S01]  /*4540*/  F2FP.F16.F32.PACK_AB R136, R151, R132 ;  /* 0x000000849788723e */ /* 0x000fe200000000ff */
[----:B------:R-:W-:Y:S02]  /*4550*/  @P5 HADD2.F32 R149, -RZ, R135.H1_H1 ;  /* 0x30000087ff955230 */ /* 0x000fe40000004100 */
[----:B------:R0:W-:Y:S01]  /*4560*/  STL [R1+0x68], R217 ;  /* 0x000068d901007387 */ /* 0x0001e20000100800 */
[----:B------:R-:W-:Y:S02]  /*4570*/  MOV R132, RZ ;  /* 0x000000ff00847202 */ /* 0x000fe40000000f00 */
[----:B------:R-:W-:Y:S01]  /*4580*/  CS2R R134, SRZ ;  /* 0x0000000000867805 */ /* 0x000fe2000001ff00 */
[----:B------:R0:W-:Y:S01]  /*4590*/  STL [R1+0x74], R212 ;  /* 0x000074d401007387 */ /* 0x0001e20000100800 */
[----:B------:R-:W-:Y:S01]  /*45a0*/  F2FP.F16.F32.PACK_AB R138, R147, R146 ;  /* 0x00000092938a723e */ /* 0x000fe200000000ff */
[----:B------:R-:W-:-:S02]  /*45b0*/  @P1 FMUL.FTZ R132, R154, R133 ;  /* 0x000000859a841220 */ /* 0x000fc40000410000 */
[----:B------:R0:W-:Y:S01]  /*45c0*/  STL [R1+0x70], R215 ;  /* 0x000070d701007387 */ /* 0x0001e20000100800 */
[----:B------:R-:W-:Y:S01]  /*45d0*/  CS2R R146, SRZ ;  /* 0x0000000000927805 */ /* 0x000fe2000001ff00 */
[----:B------:R-:W-:Y:S01]  /*45e0*/  @P3 FMUL.FTZ R135, R153, R142 ;  /* 0x0000008e99873220 */ /* 0x000fe20000410000 */
[----:B------:R-:W-:Y:S01]  /*45f0*/  FADD.FTZ R229, R143, R229 ;  /* 0x000000e58fe57221 */ /* 0x000fe20000010000 */
        /* <DEDUP_REMOVED lines=10> */
[----:B------:R-:W-:Y:S01]  /*46a0*/  FADD.FTZ R231, R135, R231 ;  /* 0x000000e787e77221 */ /* 0x000fe20000010000 */
[----:B------:R-:W-:Y:S02]  /*46b0*/  FADD.FTZ R251, R134, R251 ;  /* 0x000000fb86fb7221 */ /* 0x000fe40000010000 */
[----:B------:R0:W-:Y:S01]  /*46c0*/  STL [R1+0x8c], R228 ;  /* 0x00008ce401007387 */ /* 0x0001e20000100800 */
[----:B------:R-:W-:-:S03]  /*46d0*/  FADD.FTZ R241, R146, R241 ;  /* 0x000000f192f17221 */ /* 0x000fc60000010000 */
[----:B------:R0:W-:Y:S01]  /*46e0*/  STL [R1+0x88], R230 ;  /* 0x000088e601007387 */ /* 0x0001e20000100800 */
[----:B------:R-:W-:Y:S01]  /*46f0*/  F2FP.F16.F32.PACK_AB R137, R137, R152 ;  /* 0x000000988989723e */ /* 0x000fe200000000ff */
        /* <DEDUP_REMOVED lines=103> */
[----:B0-----:R-:W-:-:S07]  /*4d70*/  MOV R103, R241 ;  /* 0x000000f100677202 */ /* 0x001fce0000000f00 */
.L_x_10569:
        /* <DEDUP_REMOVED lines=38> */
.L_x_10570:
[----:B------:R-:W-:Y:S01]  /*4fe0*/  HFMA2.MMA R138, -RZ, RZ, 0, 9.5367431640625e-07 ;  /* 0x00000010ff8a7435 */ /* 0x000fe200000001ff */
[----:B------:R-:W-:Y:S02]  /*4ff0*/  MOV R139, R135 ;  /* 0x00000087008b7202 */ /* 0x000fe40000000f00 */
[----:B------:R-:W-:Y:S02]  /*5000*/  MOV R137, 0x1f ;  /* 0x0000001f00897802 */ /* 0x000fe40000000f00 */
[----:B------:R-:W-:-:S07]  /*5010*/  MOV R136, 0xffffffff ;  /* 0xffffffff00887802 */ /* 0x000fce0000000f00 */
[----:B-----5:R-:W-:Y:S05]  /*5020*/  WARPSYNC.COLLECTIVE R136, `(.L_x_10572) ;  /* 0x0000000088087348 */ /* 0x020fea0003c00000 */
[----:B------:R0:W1:Y:S02]  /*5030*/  SHFL.DOWN P2, R164, R139, R138, R137 ;  /* 0x0800008a8ba47389 */ /* 0x0000640000040089 */
[----:B01---5:R-:W-:Y:S01]  /*5040*/  ENDCOLLECTIVE ;  /* 0x000000000000791b */ /* 0x023fe20003800000 */
.L_x_10572:
[----:B------:R-:W-:Y:S01]  /*5050*/  MOV R139, R133 ;  /* 0x00000085008b7202 */ /* 0x000fe20000000f00 */
[----:B------:R-:W-:-:S07]  /*5060*/  FADD.FTZ R135, R135, R164 ;  /* 0x000000a487877221 */ /* 0x000fce0000010000 */
[----:B------:R-:W-:Y:S05]  /*5070*/  WARPSYNC.COLLECTIVE R136, `(.L_x_10573) ;  /* 0x0000000088087348 */ /* 0x000fea0003c00000 */
[----:B------:R0:W1:Y:S02]  /*5080*/  SHFL.DOWN P2, R164, R139, R138, R137 ;  /* 0x0800008a8ba47389 */ /* 0x0000640000040089 */
[----:B01----:R-:W-:Y:S01]  /*5090*/  ENDCOLLECTIVE ;  /* 0x000000000000791b */ /* 0x003fe20003800000 */
.L_x_10573:
[----:B------:R-:W-:Y:S01]  /*50a0*/  HFMA2.MMA R138, -RZ, RZ, 0, 4.76837158203125e-07 ;  /* 0x00000008ff8a7435 */ /* 0x000fe200000001ff */
[----:B------:R-:W-:Y:S01]  /*50b0*/  MOV R139, R135 ;  /* 0x00000087008b7202 */ /* 0x000fe20000000f00 */
[----:B------:R-:W-:-:S09]  /*50c0*/  FADD.FTZ R133, R133, R164 ;  /* 0x000000a485857221 */ /* 0x000fd20000010000 */
[----:B------:R-:W-:Y:S05]  /*50d0*/  WARPSYNC.COLLECTIVE R136, `(.L_x_10574) ;  /* 0x0000000088087348 */ /* 0x000fea0003c00000 */
[----:B------:R0:W1:Y:S02]  /*50e0*/  SHFL.DOWN P2, R164, R139, R138, R137 ;  /* 0x0800008a8ba47389 */ /* 0x0000640000040089 */
[----:B01----:R-:W-:Y:S01]  /*50f0*/  ENDCOLLECTIVE ;  /* 0x000000000000791b */ /* 0x003fe20003800000 */
.L_x_10574:
[----:B------:R-:W-:Y:S01]  /*5100*/  MOV R139, R133 ;  /* 0x00000085008b7202 */ /* 0x000fe20000000f00 */
[----:B------:R-:W-:-:S07]  /*5110*/  FADD.FTZ R135, R135, R164 ;  /* 0x000000a487877221 */ /* 0x000fce0000010000 */
[----:B------:R-:W-:Y:S05]  /*5120*/  WARPSYNC.COLLECTIVE R136, `(.L_x_10575) ;  /* 0x0000000088087348 */ /* 0x000fea0003c00000 */
[----:B------:R0:W1:Y:S02]  /*5130*/  SHFL.DOWN P2, R164, R139, R138, R137 ;  /* 0x0800008a8ba47389 */ /* 0x0000640000040089 */
[----:B01----:R-:W-:Y:S01]  /*5140*/  ENDCOLLECTIVE ;  /* 0x000000000000791b */ /* 0x003fe20003800000 */
.L_x_10575:
[----:B------:R-:W-:Y:S01]  /*5150*/  HFMA2.MMA R138, -RZ, RZ, 0, 2.384185791015625e-07 ;  /* 0x00000004ff8a7435 */ /* 0x000fe200000001ff */
[----:B------:R-:W-:Y:S01]  /*5160*/  MOV R139, R135 ;  /* 0x00000087008b7202 */ /* 0x000fe20000000f00 */
[----:B------:R-:W-:-:S09]  /*5170*/  FADD.FTZ R133, R133, R164 ;  /* 0x000000a485857221 */ /* 0x000fd20000010000 */
[----:B------:R-:W-:Y:S05]  /*5180*/  WARPSYNC.COLLECTIVE R136, `(.L_x_10576) ;  /* 0x0000000088087348 */ /* 0x000fea0003c00000 */
[----:B------:R0:W1:Y:S02]  /*5190*/  SHFL.DOWN P2, R164, R139, R138, R137 ;  /* 0x0800008a8ba47389 */ /* 0x0000640000040089 */
[----:B01----:R-:W-:Y:S01]  /*51a0*/  ENDCOLLECTIVE ;  /* 0x000000000000791b */ /* 0x003fe20003800000 */
.L_x_10576:
[----:B------:R-:W-:Y:S01]  /*51b0*/  MOV R139, R133 ;  /* 0x00000085008b7202 */ /* 0x000fe20000000f00 */
[----:B------:R-:W-:-:S07]  /*51c0*/  FADD.FTZ R135, R135, R164 ;  /* 0x000000a487877221 */ /* 0x000fce0000010000 */
[----:B------:R-:W-:Y:S05]  /*51d0*/  WARPSYNC.COLLECTIVE R136, `(.L_x_10577) ;  /* 0x0000000088087348 */ /* 0x000fea0003c00000 */
[----:B------:R0:W1:Y:S02]  /*51e0*/  SHFL.DOWN P2, R164, R139, R138, R137 ;  /* 0x0800008a8ba47389 */ /* 0x0000640000040089 */
[----:B01----:R-:W-:Y:S01]  /*51f0*/  ENDCOLLECTIVE ;  /* 0x000000000000791b */ /* 0x003fe20003800000 */
.L_x_10577:
[----:B------:R-:W-:Y:S01]  /*5200*/  HFMA2.MMA R138, -RZ, RZ, 0, 1.1920928955078125e-07 ;  /* 0x00000002ff8a7435 */ /* 0x000fe200000001ff */
[----:B------:R-:W-:Y:S01]  /*5210*/  MOV R139, R135 ;  /* 0x00000087008b7202 */ /* 0x000fe20000000f00 */
[----:B------:R-:W-:-:S09]  /*5220*/  FADD.FTZ R133, R133, R164 ;  /* 0x000000a485857221 */ /* 0x000fd20000010000 */
[----:B------:R-:W-:Y:S05]  /*5230*/  WARPSYNC.COLLECTIVE R136, `(.L_x_10578) ;  /* 0x0000000088087348 */ /* 0x000fea0003c00000 */
[----:B------:R0:W1:Y:S02]  /*5240*/  SHFL.DOWN P2, R164, R139, R138, R137 ;  /* 0x0800008a8ba47389 */ /* 0x0000640000040089 */
[----:B01----:R-:W-:Y:S01]  /*5250*/  ENDCOLLECTIVE ;  /* 0x000000000000791b */ /* 0x003fe20003800000 */
.L_x_10578:
[----:B------:R-:W-:Y:S01]  /*5260*/  MOV R139, R133 ;  /* 0x00000085008b7202 */ /* 0x000fe20000000f00 */
[----:B------:R-:W-:-:S07]  /*5270*/  FADD.FTZ R135, R135, R164 ;  /* 0x000000a487877221 */ /* 0x000fce0000010000 */
[----:B------:R-:W-:Y:S05]  /*5280*/  WARPSYNC.COLLECTIVE R136, `(.L_x_10579) ;  /* 0x0000000088087348 */ /* 0x000fea0003c00000 */
[----:B------:R0:W1:Y:S02]  /*5290*/  SHFL.DOWN P2, R164, R139, R138, R137 ;  /* 0x0800008a8ba47389 */ /* 0x0000640000040089 */
[----:B01----:R-:W-:Y:S01]  /*52a0*/  ENDCOLLECTIVE ;  /* 0x000000000000791b */ /* 0x003fe20003800000 */
.L_x_10579:
[----:B------:R-:W-:Y:S01]  /*52b0*/  HFMA2.MMA R138, -RZ, RZ, 0, 5.9604644775390625e-08 ;  /* 0x00000001ff8a7435 */ /* 0x000fe200000001ff */
[----:B------:R-:W-:Y:S01]  /*52c0*/  MOV R139, R135 ;  /* 0x00000087008b7202 */ /* 0x000fe20000000f00 */
[----:B------:R-:W-:-:S09]  /*52d0*/  FADD.FTZ R133, R133, R164 ;  /* 0x000000a485857221 */ /* 0x000fd20000010000 */
[----:B------:R-:W-:Y:S05]  /*52e0*/  WARPSYNC.COLLECTIVE R136, `(.L_x_10580) ;  /* 0x0000000088087348 */ /* 0x000fea0003c00000 */
[----:B------:R0:W1:Y:S02]  /*52f0*/  SHFL.DOWN P2, R164, R139, R138, R137 ;  /* 0x0800008a8ba47389 */ /* 0x0000640000040089 */
[----:B01----:R-:W-:Y:S01]  /*5300*/  ENDCOLLECTIVE ;  /* 0x000000000000791b */ /* 0x003fe20003800000 */
.L_x_10580:
[----:B------:R-:W-:Y:S02]  /*5310*/  MOV R139, R133 ;  /* 0x00000085008b7202 */ /* 0x000fe40000000f00 */
[----:B------:R-:W-:-:S07]  /*5320*/  MOV R132, R164 ;  /* 0x000000a400847202 */ /* 0x000fce0000000f00 */
[----:B------:R-:W-:Y:S05]  /*5330*/  WARPSYNC.COLLECTIVE R136, `(.L_x_10581) ;  /* 0x0000000088087348 */ /* 0x000fea0003c00000 */
[----:B------:R0:W1:Y:S02]  /*5340*/  SHFL.DOWN P2, R164, R139, R138, R137 ;  /* 0x0800008a8ba47389 */ /* 0x0000640000040089 */
[----:B01----:R-:W-:Y:S01]  /*5350*/  ENDCOLLECTIVE ;  /* 0x000000000000791b */ /* 0x003fe20003800000 */
.L_x_10581:
[----:B------:R-:W-:Y:S01]  /*5360*/  MOV R136, R164 ;  /* 0x000000a400887202 */ /* 0x000fe20000000f00 */
[----:B------:R-:W-:Y:S06]  /*5370*/  BRA `(.L_x_10582) ;  /* 0xffffffcc00ac7947 */ /* 0x000fec000383ffff */
.L_x_10583:
        /* <DEDUP_REMOVED lines=16> */
.L_x_14015:


//--------------------- .text._ZN10layer_norm22ln_bwd_finalize_kernelINS_22Kernel_traits_finalizeILj4096Ef6__halffS2_fjLb1ELj1024ELj4ENS_18Kernel_traits_baseILj4096EfS2_fS2_fjLj1024EEEEELb1ELb0EEEvNS_9BwdParamsE --------------------------
	.section	.text._ZN10layer_norm22ln_bwd_finalize_kernelINS_22Kernel_traits_finalizeILj4096Ef6__halffS2_fjLb1ELj1024ELj4ENS_18Kernel_traits_baseILj4096EfS2_fS2_fjLj1024EEEEELb1ELb0EEEvNS_9BwdParamsE,"ax",@progbits
	.align	128
        .global         _ZN10layer_norm22ln_bwd_finalize_kernelINS_22Kernel_traits_finalizeILj4096Ef6__halffS2_fjLb1ELj1024ELj4ENS_18Kernel_traits_baseILj4096EfS2_fS2_fjLj1024EEEEELb1ELb0EEEvNS_9BwdParamsE
        .type           _ZN10layer_norm22ln_bwd_finalize_kernelINS_22Kernel_traits_finalizeILj4096Ef6__halffS2_fjLb1ELj1024ELj4ENS_18Kernel_traits_baseILj4096EfS2_fS2_fjLj1024EEEEELb1ELb0EEEvNS_9BwdParamsE,@function
        .size           _ZN10layer_norm22ln_bwd_finalize_kernelINS_22Kernel_traits_finalizeILj4096Ef6__halffS2_fjLb1ELj1024ELj4ENS_18Kernel_traits_baseILj4096EfS2_fS2_fjLj1024EEEEELb1ELb0EEEvNS_9BwdParamsE,(.L_x_14016 - _ZN10layer_norm22ln_bwd_finalize_kernelINS_22Kernel_traits_finalizeILj4096Ef6__halffS2_fjLb1ELj1024ELj4ENS_18Kernel_traits_baseILj4096EfS2_fS2_fjLj1024EEEEELb1ELb0EEEvNS_9BwdParamsE)
        .other          _ZN10layer_norm22ln_bwd_finalize_kernelINS_22Kernel_traits_finalizeILj4096Ef6__halffS2_fjLb1ELj1024ELj4ENS_18Kernel_traits_baseILj4096EfS2_fS2_fjLj1024EEEEELb1ELb0EEEvNS_9BwdParamsE,@"STO_CUDA_ENTRY STV_DEFAULT"
_ZN10layer_norm22ln_bwd_finalize_kernelINS_22Kernel_traits_finalizeILj4096Ef6__halffS2_fjLb1ELj1024ELj4ENS_18Kernel_traits_baseILj4096EfS2_fS2_fjLj1024EEEEELb1ELb0EEEvNS_9BwdParamsE:
.text._ZN10layer_norm22ln_bwd_finalize_kernelINS_22Kernel_traits_finalizeILj4096Ef6__halffS2_fjLb1ELj1024ELj4ENS_18Kernel_traits_baseILj4096EfS2_fS2_fjLj1024EEEEELb1ELb0EEEvNS_9BwdParamsE:
        /* <DEDUP_REMOVED lines=24> */
.L_x_10596:
        /* <DEDUP_REMOVED lines=36> */
.L_x_10588:
        /* <DEDUP_REMOVED lines=49> */
.L_x_10587:
[----:B------:R-:W-:Y:S05]  /*06d0*/  BSYNC B1 ;  /* 0x0000000000017941 */ /* 0x000fea0003800000 */
.L_x_10586:
        /* <DEDUP_REMOVED lines=31> */
.L_x_10590:
[----:B------:R-:W-:Y:S05]  /*08d0*/  BSYNC B1 ;  /* 0x0000000000017941 */ /* 0x000fea0003800000 */
.L_x_10589:
        /* <DEDUP_REMOVED lines=16> */
.L_x_10591:
[----:B------:R-:W-:Y:S05]  /*09e0*/  BSYNC B1 ;  /* 0x0000000000017941 */ /* 0x000fea0003800000 */
.L_x_10585:
[----:B------:R-:W-:Y:S05]  /*09f0*/  BSYNC B0 ;  /* 0x0000000000007941 */ /* 0x000fea0003800000 */
.L_x_10584:
        /* <DEDUP_REMOVED lines=40> */
.L_x_10612:
        /* <DEDUP_REMOVED lines=8> */
.L_x_10592:
        /* <DEDUP_REMOVED lines=20> */
.L_x_10595:
[----:B------:R-:W-:Y:S05]  /*0e40*/  BSYNC B0 ;  /* 0x0000000000007941 */ /* 0x000fea0003800000 */
.L_x_10594:
[C---:B------:R-:W-:Y:S01]  /*0e50*/  ISETP.GT.U32.AND P1, PT, R4.reuse, -0x1001, PT ;  /* 0xffffefff0400780c */ /* 0x040fe20003f24070 */
[----:B------:R-:W-:Y:S01]  /*0e60*/  VIADD R4, R4, 0x1000 ;  /* 0x0000100004047836 */ /* 0x000fe20000000000 */
[----:B------:R-:W-:-:S11]  /*0e70*/  IADD3 R5, R5, 0x800, RZ ;  /* 0x0000080005057810 */ /* 0x000fd60007ffe0ff */
[----:B------:R-:W-:Y:S05]  /*0e80*/  @P1 BRA `(.L_x_10596) ;  /* 0xfffffff000bc1947 */ /* 0x000fea000383ffff */
[----:B------:R-:W-:Y:S05]  /*0e90*/  EXIT ;  /* 0x000000000000794d */ /* 0x000fea0003800000 */
.L_x_10593:
[----:B0-----:R-:W-:Y:S01]  /*0ea0*/  HFMA2.MMA R24, -RZ, RZ, 0, 5.9604644775390625e-08 ;  /* 0x00000001ff187435 */ /* 0x001fe200000001ff */
[----:B----4-:R-:W-:Y:S02]  /*0eb0*/  MOV R23, R10 ;  /* 0x0000000a00177202 */ /* 0x010fe40000000f00 */
[----:B------:R-:W-:Y:S02]  /*0ec0*/  MOV R25, 0x1f ;  /* 0x0000001f00197802 */ /* 0x000fe40000000f00 */
[----:B------:R-:W-:-:S07]  /*0ed0*/  MOV R20, 0xffffffff ;  /* 0xffffffff00147802 */ /* 0x000fce0000000f00 */
[----:B-123--:R-:W-:Y:S05]  /*0ee0*/  WARPSYNC.COLLECTIVE R20, `(.L_x_10597) ;  /* 0x0000000014087348 */ /* 0x00efea0003c00000 */
[----:B------:R0:W4:Y:S02]  /*0ef0*/  SHFL.BFLY P2, R22, R23, R24, R25 ;  /* 0x0c00001817167389 */ /* 0x0001240000040019 */
[----:B01234-:R-:W-:Y:S01]  /*0f00*/  ENDCOLLECTIVE ;  /* 0x000000000000791b */ /* 0x01ffe20003800000 */
.L_x_10597:
[----:B------:R-:W-:Y:S01]  /*0f10*/  IMAD.MOV.U32 R24, RZ, RZ, 0x2 ;  /* 0x00000002ff187424 */ /* 0x000fe200078e00ff */
[----:B------:R-:W-:-:S05]  /*0f20*/  MOV R11, R22 ;  /* 0x00000016000b7202 */ /* 0x000fca0000000f00 */
[----:B------:R-:W-:-:S05]  /*0f30*/  FADD.FTZ R11, R10, R11 ;  /* 0x0000000b0a0b7221 */ /* 0x000fca0000010000 */
[----:B------:R-:W-:-:S07]  /*0f40*/  MOV R23, R11 ;  /* 0x0000000b00177202 */ /* 0x000fce0000000f00 */
[----:B------:R-:W-:Y:S05]  /*0f50*/  WARPSYNC.COLLECTIVE R20, `(.L_x_10598) ;  /* 0x0000000014087348 */ /* 0x000fea0003c00000 */
[----:B------:R0:W1:Y:S02]  /*0f60*/  SHFL.BFLY P2, R22, R23, R24, R25 ;  /* 0x0c00001817167389 */ /* 0x0000640000040019 */
[----:B01----:R-:W-:Y:S01]  /*0f70*/  ENDCOLLECTIVE ;  /* 0x000000000000791b */ /* 0x003fe20003800000 */
.L_x_10598:
[----:B------:R-:W-:Y:S01]  /*0f80*/  HFMA2.MMA R24, -RZ, RZ, 0, 2.384185791015625e-07 ;  /* 0x00000004ff187435 */ /* 0x000fe200000001ff */
[----:B------:R-:W-:-:S05]  /*0f90*/  MOV R14, R22 ;  /* 0x00000016000e7202 */ /* 0x000fca0000000f00 */
[----:B------:R-:W-:-:S05]  /*0fa0*/  FADD.FTZ R14, R11, R14 ;  /* 0x0000000e0b0e7221 */ /* 0x000fca0000010000 */
[----:B------:R-:W-:-:S07]  /*0fb0*/  MOV R23, R14 ;  /* 0x0000000e00177202 */ /* 0x000fce0000000f00 */
[----:B------:R-:W-:Y:S05]  /*0fc0*/  WARPSYNC.COLLECTIVE R20, `(.L_x_10599) ;  /* 0x0000000014087348 */ /* 0x000fea0003c00000 */
[----:B------:R0:W1:Y:S02]  /*0fd0*/  SHFL.BFLY P2, R22, R23, R24, R25 ;  /* 0x0c00001817167389 */ /* 0x0000640000040019 */
[----:B01----:R-:W-:Y:S01]  /*0fe0*/  ENDCOLLECTIVE ;  /* 0x000000000000791b */ /* 0x003fe20003800000 */
.L_x_10599:
[----:B------:R-:W-:Y:S01]  /*0ff0*/  HFMA2.MMA R24, -RZ, RZ, 0, 4.76837158203125e-07 ;  /* 0x00000008ff187435 */ /* 0x000fe200000001ff */
[----:B------:R-:W-:-:S05]  /*1000*/  MOV R13, R22 ;  /* 0x00000016000d7202 */ /* 0x000fca0000000f00 */
[----:B------:R-:W-:-:S05]  /*1010*/  FADD.FTZ R13, R14, R13 ;  /* 0x0000000d0e0d7221 */ /* 0x000fca0000010000 */
[----:B------:R-:W-:-:S07]  /*1020*/  MOV R23, R13 ;  /* 0x0000000d00177202 */ /* 0x000fce0000000f00 */
[----:B------:R-:W-:Y:S05]  /*1030*/  WARPSYNC.COLLECTIVE R20, `(.L_x_10600) ;  /* 0x0000000014087348 */ /* 0x000fea0003c00000 */
[----:B------:R0:W1:Y:S02]  /*1040*/  SHFL.BFLY P2, R22, R23, R24, R25 ;  /* 0x0c00001817167389 */ /* 0x0000640000040019 */
[----:B01----:R-:W-:Y:S01]  /*1050*/  ENDCOLLECTIVE ;  /* 0x000000000000791b */ /* 0x003fe20003800000 */
.L_x_10600:
[----:B------:R-:W-:Y:S01]  /*1060*/  HFMA2.MMA R24, -RZ, RZ, 0, 9.5367431640625e-07 ;  /* 0x00000010ff187435 */ /* 0x000fe200000001ff */
[----:B------:R-:W-:-:S05]  /*1070*/  MOV R10, R22 ;  /* 0x00000016000a7202 */ /* 0x000fca0000000f00 */
[----:B------:R-:W-:-:S04]  /*1080*/  FADD.FTZ R11, R13, R10 ;  /* 0x0000000a0d0b7221 */ /* 0x000fc80000010000 */
[----:B------:R-:W-:-:S07]  /*1090*/  IMAD.MOV.U32 R23, RZ, RZ, R11 ;  /* 0x000000ffff177224 */ /* 0x000fce00078e000b */
[----:B------:R-:W-:Y:S05]  /*10a0*/  WARPSYNC.COLLECTIVE R20, `(.L_x_10601) ;  /* 0x0000000014087348 */ /* 0x000fea0003c00000 */
[----:B------:R0:W1:Y:S02]  /*10b0*/  SHFL.BFLY P2, R22, R23, R24, R25 ;  /* 0x0c00001817167389 */ /* 0x0000640000040019 */
[----:B01----:R-:W-:Y:S01]  /*10c0*/  ENDCOLLECTIVE ;  /* 0x000000000000791b */ /* 0x003fe20003800000 */
.L_x_10601:
[----:B------:R-:W-:Y:S01]  /*10d0*/  HFMA2.MMA R24, -RZ, RZ, 0, 5.9604644775390625e-08 ;  /* 0x00000001ff187435 */ /* 0x000fe200000001ff */
[----:B------:R-:W-:Y:S02]  /*10e0*/  MOV R23, R12 ;  /* 0x0000000c00177202 */ /* 0x000fe40000000f00 */
[----:B------:R-:W-:-:S08]  /*10f0*/  MOV R10, R22 ;  /* 0x00000016000a7202 */ /* 0x000fd00000000f00 */
[----:B------:R-:W-:Y:S05]  /*1100*/  WARPSYNC.COLLECTIVE R20, `(.L_x_10602) ;  /* 0x0000000014087348 */ /* 0x000fea0003c00000 */
[----:B------:R0:W1:Y:S02]  /*1110*/  SHFL.BFLY P2, R22, R23, R24, R25 ;  /* 0x0c00001817167389 */ /* 0x0000640000040019 */
[----:B01----:R-:W-:Y:S01]  /*1120*/  ENDCOLLECTIVE ;  /* 0x000000000000791b */ /* 0x003fe20003800000 */
.L_x_10602:
[----:B------:R-:W-:Y:S01]  /*1130*/  HFMA2.MMA R24, -RZ, RZ, 0, 1.1920928955078125e-07 ;  /* 0x00000002ff187435 */ /* 0x000fe200000001ff */
[----:B------:R-:W-:-:S05]  /*1140*/  MOV R13, R22 ;  /* 0x00000016000d7202 */ /* 0x000fca0000000f00 */
[----:B------:R-:W-:-:S05]  /*1150*/  FADD.FTZ R15, R12, R13 ;  /* 0x0000000d0c0f7221 */ /* 0x000fca0000010000 */
[----:B------:R-:W-:-:S07]  /*1160*/  MOV R23, R15 ;  /* 0x0000000f00177202 */ /* 0x000fce0000000f00 */
[----:B------:R-:W-:Y:S05]  /*1170*/  WARPSYNC.COLLECTIVE R20, `(.L_x_10603) ;  /* 0x0000000014087348 */ /* 0x000fea0003c00000 */
[----:B------:R0:W1:Y:S02]  /*1180*/  SHFL.BFLY P2, R22, R23, R24, R25 ;  /* 0x0c00001817167389 */ /* 0x0000640000040019 */
[----:B01----:R-:W-:Y:S01]  /*1190*/  ENDCOLLECTIVE ;  /* 0x000000000000791b */ /* 0x003fe20003800000 */
.L_x_10603:
[----:B------:R-:W-:Y:S01]  /*11a0*/  HFMA2.MMA R24, -RZ, RZ, 0, 2.384185791015625e-07 ;  /* 0x00000004ff187435 */ /* 0x000fe200000001ff */
[----:B------:R-:W-:-:S04]  /*11b0*/  IMAD.MOV.U32 R16, RZ, RZ, R22 ;  /* 0x000000ffff107224 */ /* 0x000fc800078e0016 */
[----:B------:R-:W-:-:S05]  /*11c0*/  FADD.FTZ R16, R15, R16 ;  /* 0x000000100f107221 */ /* 0x000fca0000010000 */
[----:B------:R-:W-:-:S07]  /*11d0*/  MOV R23, R16 ;  /* 0x0000001000177202 */ /* 0x000fce0000000f00 */
[----:B------:R-:W-:Y:S05]  /*11e0*/  WARPSYNC.COLLECTIVE R20, `(.L_x_10604) ;  /* 0x0000000014087348 */ /* 0x000fea0003c00000 */
[----:B------:R0:W1:Y:S02]  /*11f0*/  SHFL.BFLY P2, R22, R23, R24, R25 ;  /* 0x0c00001817167389 */ /* 0x0000640000040019 */
[----:B01----:R-:W-:Y:S01]  /*1200*/  ENDCOLLECTIVE ;  /* 0x000000000000791b */ /* 0x003fe20003800000 */
.L_x_10604:
[----:B------:R-:W-:Y:S01]  /*1210*/  HFMA2.MMA R24, -RZ, RZ, 0, 4.76837158203125e-07 ;  /* 0x00000008ff187435 */ /* 0x000fe200000001ff */
[----:B------:R-:W-:-:S05]  /*1220*/  MOV R17, R22 ;  /* 0x0000001600117202 */ /* 0x000fca0000000f00 */
[----:B------:R-:W-:-:S05]  /*1230*/  FADD.FTZ R17, R16, R17 ;  /* 0x0000001110117221 */ /* 0x000fca0000010000 */
[----:B------:R-:W-:-:S07]  /*1240*/  MOV R23, R17 ;  /* 0x0000001100177202 */ /* 0x000fce0000000f00 */
[----:B------:R-:W-:Y:S05]  /*1250*/  WARPSYNC.COLLECTIVE R20, `(.L_x_10605) ;  /* 0x0000000014087348 */ /* 0x000fea0003c00000 */
[----:B------:R0:W1:Y:S02]  /*1260*/  SHFL.BFLY P2, R22, R23, R24, R25 ;  /* 0x0c00001817167389 */ /* 0x0000640000040019 */
[----:B01----:R-:W-:Y:S01]  /*1270*/  ENDCOLLECTIVE ;  /* 0x000000000000791b */ /* 0x003fe20003800000 */
.L_x_10605:
[----:B------:R-:W-:Y:S01]  /*1280*/  IMAD.MOV.U32 R24, RZ, RZ, 0x10 ;  /* 0x00000010ff187424 */ /* 0x000fe200078e00ff */
[----:B------:R-:W-:-:S05]  /*1290*/  MOV R12, R22 ;  /* 0x00000016000c7202 */ /* 0x000fca0000000f00 */
[----:B------:R-:W-:-:S05]  /*12a0*/  FADD.FTZ R12, R17, R12 ;  /* 0x0000000c110c7221 */ /* 0x000fca0000010000 */
[----:B------:R-:W-:-:S07]  /*12b0*/  MOV R23, R12 ;  /* 0x0000000c00177202 */ /* 0x000fce0000000f00 */
[----:B------:R-:W-:Y:S05]  /*12c0*/  WARPSYNC.COLLECTIVE R20, `(.L_x_10606) ;  /* 0x0000000014087348 */ /* 0x000fea0003c00000 */
[----:B------:R0:W1:Y:S02]  /*12d0*/  SHFL.BFLY P2, R22, R23, R24, R25 ;  /* 0x0c00001817167389 */ /* 0x0000640000040019 */
[----:B01----:R-:W-:Y:S01]  /*12e0*/  ENDCOLLECTIVE ;  /* 0x000000000000791b */ /* 0x003fe20003800000 */
.L_x_10606:
[----:B------:R-:W-:Y:S01]  /*12f0*/  HFMA2.MMA R24, -RZ, RZ, 0, 5.9604644775390625e-08 ;  /* 0x00000001ff187435 */ /* 0x000fe200000001ff */
[----:B------:R-:W-:Y:S02]  /*1300*/  MOV R23, R8 ;  /* 0x0000000800177202 */ /* 0x000fe40000000f00 */
[----:B------:R-:W-:-:S08]  /*1310*/  MOV R15, R22 ;  /* 0x00000016000f7202 */ /* 0x000fd00000000f00 */
[----:B------:R-:W-:Y:S05]  /*1320*/  WARPSYNC.COLLECTIVE R20, `(.L_x_10607) ;  /* 0x0000000014087348 */ /* 0x000fea0003c00000 */
[----:B------:R0:W1:Y:S02]  /*1330*/  SHFL.BFLY P2, R22, R23, R24, R25 ;  /* 0x0c00001817167389 */ /* 0x0000640000040019 */
[----:B01----:R-:W-:Y:S01]  /*1340*/  ENDCOLLECTIVE ;  /* 0x000000000000791b */ /* 0x003fe20003800000 */
.L_x_10607:
[----:B------:R-:W-:Y:S01]  /*1350*/  HFMA2.MMA R24, -RZ, RZ, 0, 1.1920928955078125e-07 ;  /* 0x00000002ff187435 */ /* 0x000fe200000001ff */
[----:B------:R-:W-:-:S05]  /*1360*/  MOV R17, R22 ;  /* 0x0000001600117202 */ /* 0x000fca0000000f00 */
[----:B------:R-:W-:-:S05]  /*1370*/  FADD.FTZ R18, R8, R17 ;  /* 0x0000001108127221 */ /* 0x000fca0000010000 */
[----:B------:R-:W-:-:S07]  /*1380*/  MOV R23, R18 ;  /* 0x0000001200177202 */ /* 0x000fce0000000f00 */
[----:B------:R-:W-:Y:S05]  /*1390*/  WARPSYNC.COLLECTIVE R20, `(.L_x_10608) ;  /* 0x0000000014087348 */ /* 0x000fea0003c00000 */
[----:B------:R0:W1:Y:S02]  /*13a0*/  SHFL.BFLY P2, R22, R23, R24, R25 ;  /* 0x0c00001817167389 */ /* 0x0000640000040019 */
[----:B01----:R-:W-:Y:S01]  /*13b0*/  ENDCOLLECTIVE ;  /* 0x000000000000791b */ /* 0x003fe20003800000 */
.L_x_10608:
[----:B------:R-:W-:Y:S01]  /*13c0*/  HFMA2.MMA R24, -RZ, RZ, 0, 2.384185791015625e-07 ;  /* 0x00000004ff187435 */ /* 0x000fe200000001ff */
[----:B------:R-:W-:-:S05]  /*13d0*/  MOV R13, R22 ;  /* 0x00000016000d7202 */ /* 0x000fca0000000f00 */
[----:B------:R-:W-:-:S04]  /*13e0*/  FADD.FTZ R19, R18, R13 ;  /* 0x0000000d12137221 */ /* 0x000fc80000010000 */
[----:B------:R-:W-:-:S07]  /*13f0*/  IMAD.MOV.U32 R23, RZ, RZ, R19 ;  /* 0x000000ffff177224 */ /* 0x000fce00078e0013 */
[----:B------:R-:W-:Y:S05]  /*1400*/  WARPSYNC.COLLECTIVE R20, `(.L_x_10609) ;  /* 0x0000000014087348 */ /* 0x000fea0003c00000 */
[----:B------:R0:W1:Y:S02]  /*1410*/  SHFL.BFLY P2, R22, R23, R24, R25 ;  /* 0x0c00001817167389 */ /* 0x0000640000040019 */
[----:B01----:R-:W-:Y:S01]  /*1420*/  ENDCOLLECTIVE ;  /* 0x000000000000791b */ /* 0x003fe20003800000 */
.L_x_10609:
[----:B------:R-:W-:Y:S01]  /*1430*/  HFMA2.MMA R24, -RZ, RZ, 0, 4.76837158203125e-07 ;  /* 0x00000008ff187435 */ /* 0x000fe200000001ff */
[----:B------:R-:W-:-:S05]  /*1440*/  MOV R8, R22 ;  /* 0x0000001600087202 */ /* 0x000fca0000000f00 */
[----:B------:R-:W-:-:S05]  /*1450*/  FADD.FTZ R8, R19, R8 ;  /* 0x0000000813087221 */ /* 0x000fca0000010000 */
[----:B------:R-:W-:-:S07]  /*1460*/  MOV R23, R8 ;  /* 0x0000000800177202 */ /* 0x000fce0000000f00 */
[----:B------:R-:W-:Y:S05]  /*1470*/  WARPSYNC.COLLECTIVE R20, `(.L_x_10610) ;  /* 0x0000000014087348 */ /* 0x000fea0003c00000 */
[----:B------:R0:W1:Y:S02]  /*1480*/  SHFL.BFLY P2, R22, R23, R24, R25 ;  /* 0x0c00001817167389 */ /* 0x0000640000040019 */
[----:B01----:R-:W-:Y:S01]  /*1490*/  ENDCOLLECTIVE ;  /* 0x000000000000791b */ /* 0x003fe20003800000 */
.L_x_10610:
[----:B------:R-:W-:Y:S01]  /*14a0*/  HFMA2.MMA R24, -RZ, RZ, 0, 9.5367431640625e-07 ;  /* 0x00000010ff187435 */ /* 0x000fe200000001ff */
[----:B------:R-:W-:-:S05]  /*14b0*/  MOV R21, R22 ;  /* 0x0000001600157202 */ /* 0x000fca0000000f00 */
[----:B------:R-:W-:-:S05]  /*14c0*/  FADD.FTZ R21, R8, R21 ;  /* 0x0000001508157221 */ /* 0x000fca0000010000 */
[----:B------:R-:W-:-:S07]  /*14d0*/  MOV R23, R21 ;  /* 0x0000001500177202 */ /* 0x000fce0000000f00 */
[----:B------:R-:W-:Y:S05]  /*14e0*/  WARPSYNC.COLLECTIVE R20, `(.L_x_10611) ;  /* 0x0000000014087348 */ /* 0x000fea0003c00000 */
[----:B------:R0:W1:Y:S02]  /*14f0*/  SHFL.BFLY P2, R22, R23, R24, R25 ;  /* 0x0c00001817167389 */ /* 0x0000640000040019 */
[----:B01----:R-:W-:Y:S01]  /*1500*/  ENDCOLLECTIVE ;  /* 0x000000000000791b */ /* 0x003fe20003800000 */
.L_x_10611:
[----:B------:R-:W-:Y:S01]  /*1510*/  MOV R14, R22 ;  /* 0x00000016000e7202 */ /* 0x000fe20000000f00 */
[----:B------:R-:W-:Y:S06]  /*1520*/  BRA `(.L_x_10612) ;  /* 0xfffffff400d47947 */ /* 0x000fec000383ffff */
.L_x_10613:
        /* <DEDUP_REMOVED lines=13> */
.L_x_14016:


//--------------------- .text._ZN10layer_norm13ln_bwd_kernelINS_13Kernel_traitsIf6__halffS2_fjLj4096ELj1ELj1ELj4ELj16ENS_18Kernel_traits_baseILj4096EfS2_fS2_fjLj128EEEEELb1ELb1ELb1ELb0EEEvNS_9BwdParamsE --------------------------
	.section	.text._ZN10layer_norm13ln_bwd_kernelINS_13Kernel_traitsIf6__halffS2_fjLj4096ELj1ELj1ELj4ELj16ENS_18Kernel_traits_baseILj4096EfS2_fS2_fjLj128EEEEELb1ELb1ELb1ELb0EEEvNS_9BwdParamsE,"ax",@progbits
	.align	128
        .global         _ZN10layer_norm13ln_bwd_kernelINS_13Kernel_traitsIf6__halffS2_fjLj4096ELj1ELj1ELj4ELj16ENS_18Kernel_traits_baseILj4096EfS2_fS2_fjLj128EEEEELb1ELb1ELb1ELb0EEEvNS_9BwdParamsE
        .type           _ZN10layer_norm13ln_bwd_kernelINS_13Kernel_traitsIf6__halffS2_fjLj4096ELj1ELj1ELj4ELj16ENS_18Kernel_traits_baseILj4096EfS2_fS2_fjLj128EEEEELb1ELb1ELb1ELb0EEEvNS_9BwdParamsE,@function
        .size           _ZN10layer_norm13ln_bwd_kernelINS_13Kernel_traitsIf6__halffS2_fjLj4096ELj1ELj1ELj4ELj16ENS_18Kernel_traits_baseILj4096EfS2_fS2_fjLj128EEEEELb1ELb1ELb1ELb0EEEvNS_9BwdParamsE,(.L_x_14017 - _ZN10layer_norm13ln_bwd_kernelINS_13Kernel_traitsIf6__halffS2_fjLj4096ELj1ELj1ELj4ELj16ENS_18Kernel_traits_baseILj4096EfS2_fS2_fjLj128EEEEELb1ELb1ELb1ELb0EEEvNS_9BwdParamsE)
        .other          _ZN10layer_norm13ln_bwd_kernelINS_13Kernel_traitsIf6__halffS2_fjLj4096ELj1ELj1ELj4ELj16ENS_18Kernel_traits_baseILj4096EfS2_fS2_fjLj128EEEEELb1ELb1ELb1ELb0EEEvNS_9BwdParamsE,@"STO_CUDA_ENTRY STV_DEFAULT"
_ZN10layer_norm13ln_bwd_kernelINS_13Kernel_traitsIf6__halffS2_fjLj4096ELj1ELj1ELj4ELj16ENS_18Kernel_traits_baseILj4096EfS2_fS2_fjLj128EEEEELb1ELb1ELb1ELb0EEEvNS_9BwdParamsE:
.text._ZN10layer_norm13ln_bwd_kernelINS_13Kernel_traitsIf6__halffS2_fjLj4096ELj1ELj1ELj4ELj16ENS_18Kernel_traits_baseILj4096EfS2_fS2_fjLj128EEEEELb1ELb1ELb1ELb0EEEvNS_9BwdParamsE:
        /* <DEDUP_REMOVED lines=33> */
[----:B------:R-:W-:Y:S01]  /*0210*/  MOV R7, UR4 ;  /* 0x0000000400077c02 */ /* 0x000fe20008000f00 */
[----:B------:R-:W-:Y:S01]  /*0220*/  ULDC.64 UR4, c[0x0][0x208] ;  /* 0x0000820000047ab9 */ /* 0x000fe20000000a00 */
[----:B0-----:R-:W-:-:S02]  /*0230*/  LOP3.LUT R6, R26, 0x7f, RZ, 0xc0, !PT ;  /* 0x0000007f1a067812 */ /* 0x001fc400078ec0ff */
        /* <DEDUP_REMOVED lines=20> */
[C---:B------:R-:W-:Y:S01]  /*0380*/  @P1 IMAD.WIDE.U32 R16, R3.reuse, 0x20, R12 ;  /* 0x0000002003101825 */ /* 0x040fe200078e000c */
[----:B------:R-:W-:Y:S02]  /*0390*/  @P1 IADD3 R3, R3, 0x80, RZ ;  /* 0x0000008003031810 */ /* 0x000fe40007ffe0ff */
[----:B------:R-:W2:Y:S03]  /*03a0*/  @P3 LDC.64 R22, c[0x0][0x260] ;  /* 0x00009800ff163b82 */ /* 0x000ea60000000a00 */
[----:B0-----:R-:W-:-:S05]  /*03b0*/  @P2 IMAD.WIDE.U32 R18, R3, 0x20, R18 ;  /* 0x0000002003122825 */ /* 0x001fca00078e0012 */
[----:B------:R-:W0:Y:S01]  /*03c0*/  @P3 LDC.64 R24, c[0x0][0x278] ;  /* 0x00009e00ff183b82 */ /* 0x000e220000000a00 */
        /* <DEDUP_REMOVED lines=94> */
[----:B------:R-:W-:Y:S01]  /*09b0*/  HFMA2.MMA R0, -RZ, RZ, 0, 5.9604644775390625e-08 ;  /* 0x00000001ff007435 */ /* 0x000fe200000001ff */
[----:B------:R-:W-:-:S06]  /*09c0*/  MOV R129, RZ ;  /* 0x000000ff00817202 */ /* 0x000fcc0000000f00 */
[----:B------:R0:W-:Y:S04]  /*09d0*/  STL.S16 [R1+0x2c], R0 ;  /* 0x00002c0001007387 */ /* 0x0001e80000100600 */
.L_x_10775:
        /* <DEDUP_REMOVED lines=11> */
[----:B--2---:R-:W-:-:S05]  /*0a90*/  MOV R7, UR14 ;  /* 0x0000000e00077c02 */ /* 0x004fca0008000f00 */
        /* <DEDUP_REMOVED lines=15> */
[----:B------:R-:W-:-:S06]  /*0b90*/  HFMA2.MMA R9, -RZ, RZ, 0, 0 ;  /* 0x00000000ff097435 */ /* 0x000fcc00000001ff */
        /* <DEDUP_REMOVED lines=12> */
.L_x_10618:
[----:B------:R-:W-:Y:S05]  /*0c60*/  BSYNC B1 ;  /* 0x0000000000017941 */ /* 0x000fea0003800000 */
.L_x_10617:
        /* <DEDUP_REMOVED lines=10> */
[----:B------:R-:W-:Y:S02]  /*0d10*/  IADD3 R9, R9, 0x80, RZ ;  /* 0x0000008009097810 */ /* 0x000fe40007ffe0ff */
[----:B------:R-:W-:-:S07]  /*0d20*/  IADD3 R10, R10, 0x80, RZ ;  /* 0x000000800a0a7810 */ /* 0x000fce0007ffe0ff */
.L_x_10620:
[----:B------:R-:W-:Y:S05]  /*0d30*/  BSYNC B1 ;  /* 0x0000000000017941 */ /* 0x000fea0003800000 */
.L_x_10619:
        /* <DEDUP_REMOVED lines=10> */
[----:B------:R-:W-:Y:S02]  /*0de0*/  IADD3 R9, R9, 0x80, RZ ;  /* 0x0000008009097810 */ /* 0x000fe40007ffe0ff */
[----:B------:R-:W-:-:S07]  /*0df0*/  IADD3 R10, R10, 0x80, RZ ;  /* 0x000000800a0a7810 */ /* 0x000fce0007ffe0ff */
.L_x_10622:
[----:B------:R-:W-:Y:S05]  /*0e00*/  BSYNC B1 ;  /* 0x0000000000017941 */ /* 0x000fea0003800000 */
.L_x_10621:
        /* <DEDUP_REMOVED lines=11> */
[----:B------:R-:W-:Y:S01]  /*0ec0*/  HFMA2.MMA R222, -RZ, RZ, 0, 0 ;  /* 0x00000000ffde7435 */ /* 0x000fe200000001ff */
[----:B------:R-:W-:Y:S10]  /*0ed0*/  BRA `(.L_x_10623) ;  /* 0x0000001800207947 */ /* 0x000ff40003800000 */
.L_x_10616:
[----:B------:R-:W0:Y:S01]  /*0ee0*/  LDC.64 R184, c[0x0][0x250] ;  /* 0x00009400ffb87b82 */ /* 0x000e220000000a00 */
[----:B-----5:R-:W-:Y:S02]  /*0ef0*/  ISETP.GE.AND P4, PT, R3, 0x1, PT ;  /* 0x000000010300780c */ /* 0x020fe40003f86270 */
[----:B------:R-:W-:-:S05]  /*0f00*/  IADD3 R10, R10, -0x1, RZ ;  /* 0xffffffff0a0a7810 */ /* 0x000fca0007ffe0ff */
[----:B------:R-:W1:Y:S01]  /*0f10*/  LDC.U8 R186, c[0x0][0x2a0] ;  /* 0x0000a800ffba7b82 */ /* 0x000e620000000000 */
[----:B0-----:R-:W-:-:S06]  /*0f20*/  IMAD.WIDE R184, R5, 0x4, R184 ;  /* 0x0000000405b87825 */ /* 0x001fcc00078e02b8 */
[----:B------:R0:W2:Y:S01]  /*0f30*/  LDG.E R184, desc[UR4][R184.64] ;  /* 0x00000004b8b87981 */ /* 0x0000a2000c1e1900 */
[-C--:B------:R-:W-:Y:S01]  /*0f40*/  IMAD R10, R10, R7.reuse, RZ ;  /* 0x000000070a0a7224 */ /* 0x080fe200078e02ff */
[----:B------:R-:W-:Y:S01]  /*0f50*/  @P4 IADD3 R9, R3, -0x1, RZ ;  /* 0xffffffff03094810 */ /* 0x000fe20007ffe0ff */
[----:B------:R-:W-:Y:S01]  /*0f60*/  BSSY B1, `(.L_x_10624) ;  /* 0x0000075000017945 */ /* 0x000fe20003800000 */
[----:B-1----:R-:W-:Y:S02]  /*0f70*/  ISETP.NE.AND P5, PT, R186, RZ, PT ;  /* 0x000000ffba00720c */ /* 0x002fe40003fa5270 */
[----:B------:R-:W-:Y:S02]  /*0f80*/  CS2R R222, SRZ ;  /* 0x0000000000de7805 */ /* 0x000fe4000001ff00 */
[----:B------:R-:W-:Y:S01]  /*0f90*/  MOV R221, R8 ;  /* 0x0000000800dd7202 */ /* 0x000fe20000000f00 */
[----:B------:R-:W-:Y:S01]  /*0fa0*/  @P4 IMAD R9, R9, R7, RZ ;  /* 0x0000000709094224 */ /* 0x000fe200078e02ff */
[----:B0-----:R-:W-:-:S04]  /*0fb0*/  SHF.R.S32.HI R185, RZ, 0x1f, R10 ;  /* 0x0000001fffb97819 */ /* 0x001fc8000001140a */
[----:B------:R-:W-:Y:S02]  /*0fc0*/  LEA.HI R185, R185, R10, RZ, 0x3 ;  /* 0x0000000ab9b97211 */ /* 0x000fe400078f18ff */
[----:B------:R-:W-:Y:S02]  /*0fd0*/  @P4 SHF.R.S32.HI R10, RZ, 0x1f, R9 ;  /* 0x0000001fff0a4819 */ /* 0x000fe40000011409 */
[-C--:B------:R-:W-:Y:S02]  /*0fe0*/  LEA.HI.SX32 R220, R185, R6.reuse, 0x1d ;  /* 0x00000006b9dc7211 */ /* 0x080fe400078feaff */
[----:B------:R-:W-:Y:S02]  /*0ff0*/  @P4 LEA.HI R10, R10, R9, RZ, 0x3 ;  /* 0x000000090a0a4211 */ /* 0x000fe400078f18ff */
[----:B------:R-:W-:Y:S02]  /*1000*/  MOV R9, RZ ;  /* 0x000000ff00097202 */ /* 0x000fe40000000f00 */
[----:B------:R-:W-:-:S02]  /*1010*/  @P4 LEA.HI.SX32 R9, R10, R6, 0x1d ;  /* 0x000000060a094211 */ /* 0x000fc400078feaff */
[----:B--2---:R-:W-:Y:S01]  /*1020*/  FSEL R10, R184, RZ, !P5 ;  /* 0x000000ffb80a7208 */ /* 0x004fe20006800000 */
[----:B------:R-:W-:Y:S06]  /*1030*/  @!P0 BRA `(.L_x_10625) ;  /* 0x00000004009c8947 */ /* 0x000fec0003800000 */
[----:B------:R-:W0:Y:S01]  /*1040*/  LDC.64 R192, c[0x0][0x238] ;  /* 0x00008e00ffc07b82 */ /* 0x000e220000000a00 */
[----:B------:R-:W2:Y:S07]  /*1050*/  LDL R251, [R1+0xb8] ;  /* 0x0000b80001fb7983 */ /* 0x000eae0000100800 */
[----:B------:R-:W1:Y:S01]  /*1060*/  LDC.64 R188, c[0x0][0x2b8] ;  /* 0x0000ae00ffbc7b82 */ /* 0x000e620000000a00 */
[----:B------:R-:W-:Y:S01]  /*1070*/  ISETP.NE.U32.AND P5, PT, RZ, UR6, PT ;  /* 0x00000006ff007c0c */ /* 0x000fe2000bfa5070 */
[----:B------:R3:W-:Y:S06]  /*1080*/  STL [R1+0xe0], R2 ;  /* 0x0000e00201007387 */ /* 0x0007ec0000100800 */
[----:B------:R-:W4:Y:S01]  /*1090*/  LDC.64 R196, c[0x0][0x240] ;  /* 0x00009000ffc47b82 */ /* 0x000f220000000a00 */
[----:B0-----:R-:W-:-:S04]  /*10a0*/  IMAD.WIDE.U32 R192, R8, 0x20, R192 ;  /* 0x0000002008c07825 */ /* 0x001fc800078e00c0 */
[----:B-1----:R-:W-:Y:S01]  /*10b0*/  IMAD.WIDE.U32 R188, R220, 0x10, R188 ;  /* 0x00000010dcbc7825 */ /* 0x002fe200078e00bc */
[----:B------:R-:W4:Y:S01]  /*10c0*/  LDG.E.128 R184, desc[UR4][R192.64] ;  /* 0x00000004c0b87981 */ /* 0x000f22000c1e1d00 */
[----:B------:R-:W-:-:S03]  /*10d0*/  ISETP.NE.AND.EX P5, PT, RZ, UR7, PT, P5 ;  /* 0x00000007ff007c0c */ /* 0x000fc6000bfa5350 */
[----:B---3--:R-:W3:Y:S04]  /*10e0*/  LDL R2, [R1+0xb4] ;  /* 0x0000b40001027983 */ /* 0x008ee80000100800 */
[----:B------:R-:W2:Y:S04]  /*10f0*/  LDG.E.128 R188, desc[UR4][R188.64] ;  /* 0x00000004bcbc7981 */ /* 0x000ea8000c1e1d00 */
[----:B------:R-:W3:Y:S04]  /*1100*/  LDG.E.128 R192, desc[UR4][R192.64+0x10] ;  /* 0x00001004c0c07981 */ /* 0x000ee8000c1e1d00 */
[----:B------:R-:W5:Y:S04]  /*1110*/  @P5 LDG.E.128 R32, desc[UR4][R216.64] ;  /* 0x00000004d8205981 */ /* 0x000f68000c1e1d00 */
[----:B------:R4:W5:Y:S02]  /*1120*/  @P5 LDG.E.128 R28, desc[UR4][R216.64+0x10] ;  /* 0x00001004d81c5981 */ /* 0x000964000c1e1d00 */
[----:B----4-:R-:W-:Y:S01]  /*1130*/  FADD.FTZ R216, -R10, R185 ;  /* 0x000000b90ad87221 */ /* 0x010fe20000010100 */
[----:B--2---:R-:W-:-:S02]  /*1140*/  HADD2.F32 R185, -RZ, R189.H0_H0 ;  /* 0x200000bdffb97230 */ /* 0x004fc40000004100 */
[----:B------:R-:W-:Y:S02]  /*1150*/  HADD2.F32 R222, -RZ, R189.H1_H1 ;  /* 0x300000bdffde7230 */ /* 0x000fe40000004100 */
[C---:B---3--:R-:W-:Y:S02]  /*1160*/  FADD.FTZ R189, -R10.reuse, R192 ;  /* 0x000000c00abd7221 */ /* 0x048fe40000010100 */
[----:B------:R-:W2:Y:S01]  /*1170*/  LDL R192, [R1+0xbc] ;  /* 0x0000bc0001c07983 */ /* 0x000ea20000100800 */
[C---:B------:R-:W-:Y:S01]  /*1180*/  FADD.FTZ R0, -R10.reuse, R184 ;  /* 0x000000b80a007221 */ /* 0x040fe20000010100 */
[C---:B------:R-:W-:Y:S01]  /*1190*/  FADD.FTZ R184, -R10.reuse, R195 ;  /* 0x000000c30ab87221 */ /* 0x040fe20000010100 */
[----:B------:R-:W-:Y:S01]  /*11a0*/  FADD.FTZ R221, -R10, R187 ;  /* 0x000000bb0add7221 */ /* 0x000fe20000010100 */
[----:B------:R-:W-:Y:S01]  /*11b0*/  FMUL.FTZ R195, R4, R216 ;  /* 0x000000d804c37220 */ /* 0x000fe20000410000 */
[----:B------:R-:W-:Y:S01]  /*11c0*/  FADD.FTZ R217, -R10, R186 ;  /* 0x000000ba0ad97221 */ /* 0x000fe20000010100 */
[----:B------:R-:W-:-:S02]  /*11d0*/  HADD2.F32 R11, -RZ, R188.H0_H0 ;  /* 0x200000bcff0b7230 */ /* 0x000fc40000004100 */
[C---:B------:R-:W-:Y:S01]  /*11e0*/  FADD.FTZ R186, -R10.reuse, R194 ;  /* 0x000000c20aba7221 */ /* 0x040fe20000010100 */
[----:B------:R-:W-:Y:S02]  /*11f0*/  HADD2.F32 R187, -RZ, R188.H1_H1 ;  /* 0x300000bcffbb7230 */ /* 0x000fe40000004100 */
[----:B------:R-:W-:Y:S01]  /*1200*/  FADD.FTZ R188, -R10, R193 ;  /* 0x000000c10abc7221 */ /* 0x000fe20000010100 */
[----:B------:R-:W3:Y:S01]  /*1210*/  LDL R194, [R1+0xb0] ;  /* 0x0000b00001c27983 */ /* 0x000ee20000100800 */
[----:B------:R-:W-:-:S03]  /*1220*/  FMUL.FTZ R252, R4, R221 ;  /* 0x000000dd04fc7220 */ /* 0x000fc60000410000 */
[----:B------:R-:W4:Y:S04]  /*1230*/  LDL R193, [R1+0xa0] ;  /* 0x0000a00001c17983 */ /* 0x000f280000100800 */
[----:B------:R2:W-:Y:S04]  /*1240*/  STL [R1+0x28], R195 ;  /* 0x000028c301007387 */ /* 0x0005e80000100800 */
[----:B------:R-:W4:Y:S01]  /*1250*/  LDL R221, [R1+0x28] ;  /* 0x0000280001dd7983 */ /* 0x000f220000100800 */
[----:B------:R-:W-:Y:S01]  /*1260*/  FMUL.FTZ R217, R4, R217 ;  /* 0x000000d904d97220 */ /* 0x000fe20000410000 */
[----:B------:R-:W-:Y:S01]  /*1270*/  FMUL.FTZ R2, R2, R187 ;  /* 0x000000bb02027220 */ /* 0x000fe20000410000 */
[----:B------:R-:W-:-:S03]  /*1280*/  FMUL.FTZ R216, R251, R185 ;  /* 0x000000b9fbd87220 */ /* 0x000fc60000410000 */
[----:B------:R-:W-:Y:S04]  /*1290*/  STL [R1+0x20], R217 ;  /* 0x000020d901007387 */ /* 0x000fe80000100800 */
[----:B------:R-:W-:Y:S04]  /*12a0*/  STL [R1+0x18], R252 ;  /* 0x000018fc01007387 */ /* 0x000fe80000100800 */
[----:B------:R0:W-:Y:S04]  /*12b0*/  STL [R1+0x24], R2 ;  /* 0x0000240201007387 */ /* 0x0001e80000100800 */
[----:B------:R-:W-:Y:S01]  /*12c0*/  STL [R1+0x1c], R216 ;  /* 0x00001cd801007387 */ /* 0x000fe20000100800 */
[----:B------:R-:W-:Y:S01]  /*12d0*/  FMUL.FTZ R0, R4, R0 ;  /* 0x0000000004007220 */ /* 0x000fe20000410000 */
[----:B------:R-:W-:-:S02]  /*12e0*/  HADD2.F32 R223, -RZ, R190.H0_H0 ;  /* 0x200000beffdf7230 */ /* 0x000fc40000004100 */
[----:B------:R-:W-:Y:S01]  /*12f0*/  FADD.FTZ R96, R96, R11 ;  /* 0x0000000b60607221 */ /* 0x000fe20000010000 */
[----:B------:R-:W-:Y:S01]  /*1300*/  FMUL.FTZ R251, R4, R189 ;  /* 0x000000bd04fb7220 */ /* 0x000fe20000410000 */
[----:B------:R-:W-:Y:S01]  /*1310*/  FFMA.FTZ R128, R0, R11, R128 ;  /* 0x0000000b00807223 */ /* 0x000fe20000010080 */
[----:B------:R-:W-:Y:S01]  /*1320*/  FADD.FTZ R97, R97, R187 ;  /* 0x000000bb61617221 */ /* 0x000fe20000010000 */
[----:B------:R-:W-:Y:S01]  /*1330*/  FADD.FTZ R98, R98, R185 ;  /* 0x000000b962627221 */ /* 0x000fe20000010000 */
[----:B------:R-:W-:Y:S01]  /*1340*/  FFMA.FTZ R130, R217, R185, R130 ;  /* 0x000000b9d9827223 */ /* 0x000fe20000010082 */
[----:B------:R-:W-:Y:S01]  /*1350*/  FMUL.FTZ R189, R4, R188 ;  /* 0x000000bc04bd7220 */ /* 0x000fe20000410000 */
[----:B------:R-:W-:-:S06]  /*1360*/  IMAD.WIDE.U32 R196, R9, 0x8, R196 ;  /* 0x0000000809c47825 */ /* 0x000fcc00078e00c4 */
[----:B------:R-:W5:Y:S01]  /*1370*/  LDG.E.64 R196, desc[UR4][R196.64] ;  /* 0x00000004c4c47981 */ /* 0x000f62000c1e1b00 */
[----:B--2---:R-:W-:-:S03]  /*1380*/  FMUL.FTZ R195, R192, R222 ;  /* 0x000000dec0c37220 */ /* 0x004fc60000410000 */
[----:B------:R-:W2:Y:S01]  /*1390*/  LDL R192, [R1+0xa4] ;  /* 0x0000a40001c07983 */ /* 0x000ea20000100800 */
[----:B---3--:R-:W-:-:S03]  /*13a0*/  FMUL.FTZ R11, R194, R11 ;  /* 0x0000000bc20b7220 */ /* 0x008fc60000410000 */
[----:B------:R-:W3:Y:S01]  /*13b0*/  LDL R194, [R1+0xa8] ;  /* 0x0000a80001c27983 */ /* 0x000ee20000100800 */
[----:B----4-:R-:W-:Y:S01]  /*13c0*/  FMUL.FTZ R193, R193, R223 ;  /* 0x000000dfc1c17220 */ /* 0x010fe20000410000 */
[----:B------:R-:W-:Y:S02]  /*13d0*/  FADD.FTZ R185, RZ, R11 ;  /* 0x0000000bffb97221 */ /* 0x000fe40000010000 */
[----:B------:R1:W-:Y:S01]  /*13e0*/  STL [R1+0x10], R251 ;  /* 0x000010fb01007387 */ /* 0x0003e20000100800 */
[----:B------:R-:W-:Y:S01]  /*13f0*/  FFMA.FTZ R129, R221, R187, R129 ;  /* 0x000000bbdd817223 */ /* 0x000fe20000010081 */
[----:B------:R-:W-:Y:S02]  /*1400*/  FFMA.FTZ R187, R0, R11, RZ ;  /* 0x0000000b00bb7223 */ /* 0x000fe400000100ff */
[----:B------:R4:W-:Y:S01]  /*1410*/  STL [R1+0x14], R195 ;  /* 0x000014c301007387 */ /* 0x0009e20000100800 */
[----:B------:R-:W-:Y:S01]  /*1420*/  FADD.FTZ R185, R185, R2 ;  /* 0x00000002b9b97221 */ /* 0x000fe20000010000 */
[----:B------:R-:W-:-:S02]  /*1430*/  FFMA.FTZ R187, R221, R2, R187 ;  /* 0x00000002ddbb7223 */ /* 0x000fc400000100bb */
[----:B------:R4:W-:Y:S04]  /*1440*/  STL [R1+0xc], R193 ;  /* 0x00000cc101007387 */ /* 0x0009e80000100800 */
[----:B------:R4:W-:Y:S04]  /*1450*/  STL [R1+0x8], R189 ;  /* 0x000008bd01007387 */ /* 0x0009e80000100800 */
[----:B0-----:R4:W5:Y:S04]  /*1460*/  LDL.LU R2, [R1+0xe0] ;  /* 0x0000e00001027983 */ /* 0x0019680000300800 */
[----:B------:R-:W4:Y:S01]  /*1470*/  LDL R188, [R1+0xac] ;  /* 0x0000ac0001bc7983 */ /* 0x000f220000100800 */
[----:B------:R-:W-:-:S02]  /*1480*/  HADD2.F32 R190, -RZ, R190.H1_H1 ;  /* 0x300000beffbe7230 */ /* 0x000fc40000004100 */
[----:B------:R-:W-:Y:S01]  /*1490*/  FMUL.FTZ R186, R4, R186 ;  /* 0x000000ba04ba7220 */ /* 0x000fe20000410000 */
[----:B------:R-:W-:Y:S01]  /*14a0*/  FADD.FTZ R185, R185, R216 ;  /* 0x000000d8b9b97221 */ /* 0x000fe20000010000 */
[----:B------:R-:W-:-:S03]  /*14b0*/  FFMA.FTZ R187, R217, R216, R187 ;  /* 0x000000d8d9bb7223 */ /* 0x000fc600000100bb */
[----:B------:R-:W-:Y:S01]  /*14c0*/  FADD.FTZ R185, R185, R195 ;  /* 0x000000c3b9b97221 */ /* 0x000fe20000010000 */
[C---:B------:R-:W-:Y:S01]  /*14d0*/  FFMA.FTZ R187, R252.reuse, R195, R187 ;  /* 0x000000c3fcbb7223 */ /* 0x040fe200000100bb */
[--C-:B------:R-:W-:Y:S02]  /*14e0*/  HADD2.F32 R250, -RZ, R191.reuse.H0_H0 ;  /* 0x200000bffffa7230 */ /* 0x100fe40000004100 */
[----:B------:R-:W-:Y:S01]  /*14f0*/  FADD.FTZ R185, R185, R193 ;  /* 0x000000c1b9b97221 */ /* 0x000fe20000010000 */
[C---:B------:R-:W-:Y:S01]  /*1500*/  FFMA.FTZ R187, R251.reuse, R193, R187 ;  /* 0x000000c1fbbb7223 */ /* 0x040fe200000100bb */
[----:B------:R-:W-:Y:S02]  /*1510*/  HADD2.F32 R191, -RZ, R191.H1_H1 ;  /* 0x300000bfffbf7230 */ /* 0x000fe40000004100 */
[----:B------:R-:W-:Y:S01]  /*1520*/  FFMA.FTZ R131, R252, R222, R131 ;  /* 0x000000defc837223 */ /* 0x000fe20000010083 */
[----:B------:R-:W-:Y:S01]  /*1530*/  FFMA.FTZ R124, R251, R223, R124 ;  /* 0x000000dffb7c7223 */ /* 0x000fe2000001007c */
[----:B------:R-:W-:Y:S01]  /*1540*/  FADD.FTZ R94, R94, R250 ;  /* 0x000000fa5e5e7221 */ /* 0x000fe20000010000 */
[----:B------:R-:W-:Y:S01]  /*1550*/  FFMA.FTZ R126, R186, R250, R126 ;  /* 0x000000faba7e7223 */ /* 0x000fe2000001007e */
[----:B-1----:R-:W-:Y:S01]  /*1560*/  FMUL.FTZ R251, R4, R184 ;  /* 0x000000b804fb7220 */ /* 0x002fe20000410000 */
[----:B------:R-:W-:Y:S01]  /*1570*/  FADD.FTZ R99, R99, R222 ;  /* 0x000000de63637221 */ /* 0x000fe20000010000 */
[----:B------:R-:W-:Y:S01]  /*1580*/  FADD.FTZ R92, R92, R223 ;  /* 0x000000df5c5c7221 */ /* 0x000fe20000010000 */
[----:B------:R-:W-:Y:S01]  /*1590*/  FADD.FTZ R93, R93, R190 ;  /* 0x000000be5d5d7221 */ /* 0x000fe20000010000 */
[----:B------:R-:W-:Y:S01]  /*15a0*/  FFMA.FTZ R125, R189, R190, R125 ;  /* 0x000000bebd7d7223 */ /* 0x000fe2000001007d */
[----:B------:R-:W-:Y:S01]  /*15b0*/  FADD.FTZ R95, R95, R191 ;  /* 0x000000bf5f5f7221 */ /* 0x000fe20000010000 */
[----:B------:R-:W-:Y:S01]  /*15c0*/  FFMA.FTZ R127, R251, R191, R127 ;  /* 0x000000bffb7f7223 */ /* 0x000fe2000001007f */
[----:B------:R-:W-:-:S02]  /*15d0*/  IADD3 R220, R220, 0x80, RZ ;  /* 0x00000080dcdc7810 */ /* 0x000fc40007ffe0ff */
[----:B------:R-:W-:Y:S02]  /*15e0*/  IADD3 R9, R9, 0x80, RZ ;  /* 0x0000008009097810 */ /* 0x000fe40007ffe0ff */
[----:B------:R-:W-:Y:S01]  /*15f0*/  IADD3 R221, R8, 0x80, RZ ;  /* 0x0000008008dd7810 */ /* 0x000fe20007ffe0ff */
[----:B--2---:R-:W-:-:S05]  /*1600*/  FMUL.FTZ R192, R192, R190 ;  /* 0x000000bec0c07220 */ /* 0x004fca0000410000 */
[----:B------:R0:W-:Y:S04]  /*1610*/  STL [R1+0x4], R192 ;  /* 0x000004c001007387 */ /* 0x0001e80000100800 */
[----:B------:R0:W-:Y:S01]  /*1620*/  STL [R1], R186 ;  /* 0x000000ba01007387 */ /* 0x0001e20000100800 */
[----:B---3--:R-:W-:Y:S01]  /*1630*/  FMUL.FTZ R252, R194, R250 ;  /* 0x000000fac2fc7220 */ /* 0x008fe20000410000 */
[----:B------:R-:W-:Y:S01]  /*1640*/  FADD.FTZ R185, R185, R192 ;  /* 0x000000c0b9b97221 */ /* 0x000fe20000010000 */
[----:B------:R-:W-:-:S03]  /*1650*/  FFMA.FTZ R187, R189, R192, R187 ;  /* 0x000000c0bdbb7223 */ /* 0x000fc600000100bb */
[----:B------:R-:W-:Y:S01]  /*1660*/  FADD.FTZ R185, R185, R252 ;  /* 0x000000fcb9b97221 */ /* 0x000fe20000010000 */
[----:B------:R-:W-:Y:S01]  /*1670*/  FFMA.FTZ R187, R186, R252, R187 ;  /* 0x000000fcbabb7223 */ /* 0x000fe200000100bb */
[----:B----4-:R-:W-:-:S04]  /*1680*/  FMUL.FTZ R250, R188, R191 ;  /* 0x000000bfbcfa7220 */ /* 0x010fc80000410000 */
[----:B------:R-:W-:Y:S01]  /*1690*/  FADD.FTZ R223, R185, R250 ;  /* 0x000000fab9df7221 */ /* 0x000fe20000010000 */
[----:B0-----:R-:W-:-:S07]  /*16a0*/  FFMA.FTZ R222, R251, R250, R187 ;  /* 0x000000fafbde7223 */ /* 0x001fce00000100bb */
.L_x_10625:
[----:B------:R-:W-:Y:S05]  /*16b0*/  BSYNC B1 ;  /* 0x0000000000017941 */ /* 0x000fea0003800000 */
.L_x_10624:
[----:B------:R-:W-:Y:S04]  /*16c0*/  BSSY B1, `(.L_x_10626) ;  /* 0x000005d000017945 */ /* 0x000fe80003800000 */
[----:B------:R-:W-:Y:S05]  /*16d0*/  @!P1 BRA `(.L_x_10627) ;  /* 0x00000004006c9947 */ /* 0x000fea0003800000 */
[----:B------:R-:W0:Y:S01]  /*16e0*/  LDC.64 R18, c[0x0][0x238] ;  /* 0x00008e00ff127b82 */ /* 0x000e220000000a00 */
[----:B------:R-:W2:Y:S04]  /*16f0*/  LDL R244, [R1+0x70] ;  /* 0x0000700001f47983 */ /* 0x000ea80000100800 */
[----:B------:R-:W3:Y:S03]  /*1700*/  LDL R241, [R1+0x78] ;  /* 0x0000780001f17983 */ /* 0x000ee60000100800 */
[----:B------:R-:W1:Y:S01]  /*1710*/  LDC.64 R184, c[0x0][0x2b8] ;  /* 0x0000ae00ffb87b82 */ /* 0x000e620000000a00 */
[----:B------:R-:W4:Y:S07]  /*1720*/  LDL R242, [R1+0x74] ;  /* 0x0000740001f27983 */ /* 0x000f2e0000100800 */
[----:B------:R-:W1:Y:S01]  /*1730*/  LDC.64 R194, c[0x0][0x2c8] ;  /* 0x0000b200ffc27b82 */ /* 0x000e620000000a00 */
[----:B------:R-:W4:Y:S01]  /*1740*/  LDL R240, [R1+0x7c] ;  /* 0x00007c0001f07983 */ /* 0x000f220000100800 */
[----:B------:R-:W-:-:S03]  /*1750*/  ISETP.NE.U32.AND P5, PT, RZ, UR6, PT ;  /* 0x00000006ff007c0c */ /* 0x000fc6000bfa5070 */
[----:B------:R-:W4:Y:S01]  /*1760*/  LDL R239, [R1+0x60] ;  /* 0x0000600001ef7983 */ /* 0x000f220000100800 */
[----:B0-----:R-:W-:Y:S02]  /*1770*/  IMAD.WIDE.U32 R18, R221, 0x20, R18 ;  /* 0x00000020dd127825 */ /* 0x001fe400078e0012 */
[----:B------:R-:W0:Y:S01]  /*1780*/  LDC.64 R192, c[0x0][0x240] ;  /* 0x00009000ffc07b82 */ /* 0x000e220000000a00 */
[----:B------:R-:W4:Y:S04]  /*1790*/  LDL R238, [R1+0x64] ;  /* 0x0000640001ee7983 */ /* 0x000f280000100800 */
[----:B------:R-:W2:Y:S01]  /*17a0*/  LDG.E.128 R12, desc[UR4][R18.64] ;  /* 0x00000004120c7981 */ /* 0x000ea2000c1e1d00 */
[----:B-1----:R-:W-:-:S03]  /*17b0*/  IMAD.WIDE.U32 R184, R220, 0x10, R184 ;  /* 0x00000010dcb87825 */ /* 0x002fc600078e00b8 */
[----:B------:R1:W3:Y:S04]  /*17c0*/  LDG.E.128 R188, desc[UR4][R18.64+0x10] ;  /* 0x0000100412bc7981 */ /* 0x0002e8000c1e1d00 */
[----:B------:R-:W4:Y:S01]  /*17d0*/  LDG.E.128 R184, desc[UR4][R184.64] ;  /* 0x00000004b8b87981 */ /* 0x000f22000c1e1d00 */
[----:B------:R-:W-:-:S13]  /*17e0*/  ISETP.NE.AND.EX P5, PT, RZ, UR7, PT, P5 ;  /* 0x00000007ff007c0c */ /* 0x000fda000bfa5350 */
[----:B-1----:R-:W-:-:S05]  /*17f0*/  @P5 IMAD.WIDE.U32 R18, R221, 0x20, R194 ;  /* 0x00000020dd125825 */ /* 0x002fca00078e00c2 */
[----:B------:R-:W5:Y:S04]  /*1800*/  @P5 LDG.E.128 R24, desc[UR4][R18.64] ;  /* 0x0000000412185981 */ /* 0x000f68000c1e1d00 */
[----:B------:R0:W5:Y:S02]  /*1810*/  @P5 LDG.E.128 R20, desc[UR4][R18.64+0x10] ;  /* 0x0000100412145981 */ /* 0x000164000c1e1d00 */
[----:B0-----:R-:W-:-:S06]  /*1820*/  IMAD.WIDE.U32 R18, R9, 0x8, R192 ;  /* 0x0000000809127825 */ /* 0x001fcc00078e00c0 */
[----:B------:R-:W5:Y:S01]  /*1830*/  LDG.E.64 R18, desc[UR4][R18.64] ;  /* 0x0000000412127981 */ /* 0x000f62000c1e1b00 */
[C---:B--2---:R-:W-:Y:S01]  /*1840*/  FADD.FTZ R216, -R10.reuse, R13 ;  /* 0x0000000d0ad87221 */ /* 0x044fe20000010100 */
[C---:B------:R-:W-:Y:S01]  /*1850*/  FADD.FTZ R194, -R10.reuse, R15 ;  /* 0x0000000f0ac27221 */ /* 0x040fe20000010100 */
[C---:B------:R-:W-:Y:S01]  /*1860*/  FADD.FTZ R217, -R10.reuse, R12 ;  /* 0x0000000c0ad97221 */ /* 0x040fe20000010100 */
[C---:B------:R-:W-:Y:S01]  /*1870*/  FADD.FTZ R195, -R10.reuse, R14 ;  /* 0x0000000e0ac37221 */ /* 0x040fe20000010100 */
[--C-:B----4-:R-:W-:Y:S02]  /*1880*/  HADD2.F32 R13, -RZ, R187.reuse.H0_H0 ;  /* 0x200000bbff0d7230 */ /* 0x110fe40000004100 */
[----:B------:R-:W-:Y:S02]  /*1890*/  HADD2.F32 R15, -RZ, R187.H1_H1 ;  /* 0x300000bbff0f7230 */ /* 0x000fe40000004100 */
[----:B---3--:R-:W-:Y:S02]  /*18a0*/  FADD.FTZ R187, -R10, R189 ;  /* 0x000000bd0abb7221 */ /* 0x008fe40000010100 */
[----:B------:R-:W2:Y:S01]  /*18b0*/  LDL R189, [R1+0x68] ;  /* 0x0000680001bd7983 */ /* 0x000ea20000100800 */
[----:B------:R-:W-:-:S02]  /*18c0*/  HADD2.F32 R14, -RZ, R186.H0_H0 ;  /* 0x200000baff0e7230 */ /* 0x000fc40000004100 */
[----:B------:R-:W-:Y:S02]  /*18d0*/  HADD2.F32 R12, -RZ, R186.H1_H1 ;  /* 0x300000baff0c7230 */ /* 0x000fe40000004100 */
[----:B------:R-:W-:Y:S02]  /*18e0*/  FADD.FTZ R186, -R10, R188 ;  /* 0x000000bc0aba7221 */ /* 0x000fe40000010100 */
[----:B------:R-:W3:Y:S01]  /*18f0*/  LDL R188, [R1+0x6c] ;  /* 0x00006c0001bc7983 */ /* 0x000ee20000100800 */
[--C-:B------:R-:W-:Y:S02]  /*1900*/  HADD2.F32 R192, -RZ, R184.reuse.H0_H0 ;  /* 0x200000b8ffc07230 */ /* 0x100fe40000004100 */
[----:B------:R-:W-:Y:S02]  /*1910*/  HADD2.F32 R193, -RZ, R184.H1_H1 ;  /* 0x300000b8ffc17230 */ /* 0x000fe40000004100 */
[--C-:B------:R-:W-:Y:S02]  /*1920*/  HADD2.F32 R184, -RZ, R185.reuse.H0_H0 ;  /* 0x200000b9ffb87230 */ /* 0x100fe40000004100 */
[----:B------:R-:W-:Y:S01]  /*1930*/  FMUL.FTZ R248, R244, R192 ;  /* 0x000000c0f4f87220 */ /* 0x000fe20000410000 */
[----:B------:R-:W-:-:S02]  /*1940*/  HADD2.F32 R185, -RZ, R185.H1_H1 ;  /* 0x300000b9ffb97230 */ /* 0x000fc40000004100 */
[C---:B------:R-:W-:Y:S01]  /*1950*/  FMUL.FTZ R245, R4.reuse, R195 ;  /* 0x000000c304f57220 */ /* 0x040fe20000410000 */
[----:B------:R-:W-:Y:S01]  /*1960*/  FMUL.FTZ R244, R241, R184 ;  /* 0x000000b8f1f47220 */ /* 0x000fe20000410000 */
[C---:B------:R-:W-:Y:S01]  /*1970*/  FMUL.FTZ R241, R4.reuse, R186 ;  /* 0x000000ba04f17220 */ /* 0x040fe20000410000 */
        /* <DEDUP_REMOVED lines=17> */
[----:B------:R-:W-:Y:S01]  /*1a90*/  FADD.FTZ R190, -R10, R190 ;  /* 0x000000be0abe7221 */ /* 0x000fe20000010100 */
        /* <DEDUP_REMOVED lines=31> */
.L_x_10627:
[----:B------:R-:W-:Y:S05]  /*1c90*/  BSYNC B1 ;  /* 0x0000000000017941 */ /* 0x000fea0003800000 */
.L_x_10626:
        /* <DEDUP_REMOVED lines=12> */
[----:B-1----:R-:W-:-:S03]  /*1d60*/  IMAD.WIDE.U32 R188, R220, 0x10, R188 ;  /* 0x00000010dcbc7825 */ /* 0x002fc600078e00bc */
[----:B------:R3:W4:Y:S04]  /*1d70*/  LDG.E.128 R192, desc[UR4][R16.64+0x10] ;  /* 0x0000100410c07981 */ /* 0x000728000c1e1d00 */
[----:B------:R-:W4:Y:S01]  /*1d80*/  LDG.E.128 R188, desc[UR4][R188.64] ;  /* 0x00000004bcbc7981 */ /* 0x000f22000c1e1d00 */
[----:B---3--:R-:W-:-:S03]  /*1d90*/  @P5 IMAD.WIDE.U32 R16, R221, 0x20, R216 ;  /* 0x00000020dd105825 */ /* 0x008fc600078e00d8 */
[----:B------:R-:W3:Y:S04]  /*1da0*/  LDL R217, [R1+0x30] ;  /* 0x0000300001d97983 */ /* 0x000ee80000100800 */
[----:B------:R-:W3:Y:S04]  /*1db0*/  LDL R216, [R1+0x34] ;  /* 0x0000340001d87983 */ /* 0x000ee80000100800 */
[----:B------:R-:W5:Y:S04]  /*1dc0*/  @P5 LDG.E.128 R152, desc[UR4][R16.64] ;  /* 0x0000000410985981 */ /* 0x000f68000c1e1d00 */
[----:B------:R0:W5:Y:S02]  /*1dd0*/  @P5 LDG.E.128 R156, desc[UR4][R16.64+0x10] ;  /* 0x00001004109c5981 */ /* 0x000164000c1e1d00 */
[----:B0-----:R-:W-:-:S05]  /*1de0*/  IMAD.WIDE.U32 R16, R9, 0x8, R198 ;  /* 0x0000000809107825 */ /* 0x001fca00078e00c6 */
[----:B------:R2:W5:Y:S01]  /*1df0*/  LDG.E.64 R198, desc[UR4][R16.64] ;  /* 0x0000000410c67981 */ /* 0x000562000c1e1b00 */
[----:B------:R-:W-:Y:S02]  /*1e00*/  IADD3 R220, R220, 0x80, RZ ;  /* 0x00000080dcdc7810 */ /* 0x000fe40007ffe0ff */
[----:B------:R-:W-:Y:S02]  /*1e10*/  IADD3 R9, R9, 0x80, RZ ;  /* 0x0000008009097810 */ /* 0x000fe40007ffe0ff */
[----:B------:R-:W-:Y:S01]  /*1e20*/  IADD3 R221, R221, 0x80, RZ ;  /* 0x00000080dddd7810 */ /* 0x000fe20007ffe0ff */
[C---:B--2---:R-:W-:Y:S01]  /*1e30*/  FADD.FTZ R16, -R10.reuse, R184 ;  /* 0x000000b80a107221 */ /* 0x044fe20000010100 */
[C---:B------:R-:W-:Y:S01]  /*1e40*/  FADD.FTZ R202, -R10.reuse, R186 ;  /* 0x000000ba0aca7221 */ /* 0x040fe20000010100 */
[----:B------:R-:W-:Y:S02]  /*1e50*/  FADD.FTZ R203, -R10, R187 ;  /* 0x000000bb0acb7221 */ /* 0x000fe40000010100 */
[----:B------:R-:W-:Y:S01]  /*1e60*/  FMUL.FTZ R16, R4, R16 ;  /* 0x0000001004107220 */ /* 0x000fe20000410000 */
[----:B----4-:R-:W-:-:S02]  /*1e70*/  HADD2.F32 R204, -RZ, R188.H0_H0 ;  /* 0x200000bcffcc7230 */ /* 0x010fc40000004100 */
[--C-:B------:R-:W-:Y:S02]  /*1e80*/  HADD2.F32 R187, -RZ, R190.reuse.H0_H0 ;  /* 0x200000beffbb7230 */ /* 0x100fe40000004100 */
[----:B------:R-:W-:Y:S02]  /*1e90*/  HADD2.F32 R186, -RZ, R190.H1_H1 ;  /* 0x300000beffba7230 */ /* 0x000fe40000004100 */
[C---:B------:R-:W-:Y:S01]  /*1ea0*/  FADD.FTZ R190, -R10.reuse, R192 ;  /* 0x000000c00abe7221 */ /* 0x040fe20000010100 */
[----:B------:R-:W-:Y:S02]  /*1eb0*/  HADD2.F32 R205, -RZ, R188.H1_H1 ;  /* 0x300000bcffcd7230 */ /* 0x000fe40000004100 */
[----:B------:R-:W-:Y:S01]  /*1ec0*/  FADD.FTZ R17, -R10, R185 ;  /* 0x000000b90a117221 */ /* 0x000fe20000010100 */
[----:B------:R-:W-:Y:S02]  /*1ed0*/  HADD2.F32 R188, -RZ, R189.H0_H0 ;  /* 0x200000bdffbc7230 */ /* 0x000fe40000004100 */
[----:B------:R-:W-:Y:S01]  /*1ee0*/  FADD.FTZ R80, R80, R204 ;  /* 0x000000cc50507221 */ /* 0x000fe20000010000 */
[-C--:B------:R-:W-:Y:S01]  /*1ef0*/  FFMA.FTZ R112, R16, R204.reuse, R112 ;  /* 0x000000cc10707223 */ /* 0x080fe20000010070 */
[----:B---3--:R-:W-:Y:S01]  /*1f00*/  FMUL.FTZ R236, R217, R204 ;  /* 0x000000ccd9ec7220 */ /* 0x008fe20000410000 */
[C---:B------:R-:W-:Y:S01]  /*1f10*/  FMUL.FTZ R202, R4.reuse, R202 ;  /* 0x000000ca04ca7220 */ /* 0x040fe20000410000 */
        /* <DEDUP_REMOVED lines=9> */
[-C--:B------:R-:W-:Y:S01]  /*1fb0*/  FFMA.FTZ R108, R204, R187.reuse, R108 ;  /* 0x000000bbcc6c7223 */ /* 0x080fe2000001006c */
[----:B------:R-:W-:Y:S01]  /*1fc0*/  FMUL.FTZ R230, R148, R187 ;  /* 0x000000bb94e67220 */ /* 0x000fe20000410000 */
[-C--:B------:R-:W-:Y:S01]  /*1fd0*/  FMUL.FTZ R233, R216, R205.reuse ;  /* 0x000000cdd8e97220 */ /* 0x080fe20000410000 */
[----:B------:R-:W-:Y:S01]  /*1fe0*/  FADD.FTZ R187, R223, R236 ;  /* 0x000000ecdfbb7221 */ /* 0x000fe20000010000 */
[----:B------:R-:W-:Y:S01]  /*1ff0*/  FFMA.FTZ R188, R16, R236, R222 ;  /* 0x000000ec10bc7223 */ /* 0x000fe200000100de */
[----:B------:R-:W-:Y:S01]  /*2000*/  FADD.FTZ R81, R81, R205 ;  /* 0x000000cd51517221 */ /* 0x000fe20000010000 */
[----:B------:R-:W-:Y:S01]  /*2010*/  FFMA.FTZ R113, R17, R205, R113 ;  /* 0x000000cd11717223 */ /* 0x000fe20000010071 */
[----:B------:R-:W-:-:S02]  /*2020*/  HADD2.F32 R189, -RZ, R189.H1_H1 ;  /* 0x300000bdffbd7230 */ /* 0x000fc40000004100 */
[C---:B------:R-:W-:Y:S01]  /*2030*/  FMUL.FTZ R205, R4.reuse, R191 ;  /* 0x000000bf04cd7220 */ /* 0x040fe20000410000 */
        /* <DEDUP_REMOVED lines=31> */
.L_x_10629:
[----:B------:R-:W-:Y:S05]  /*2230*/  BSYNC B1 ;  /* 0x0000000000017941 */ /* 0x000fea0003800000 */
.L_x_10628:
[----:B-----5:R-:W-:-:S13]  /*2240*/  LOP3.LUT P5, RZ, R2, 0x2, RZ, 0xc0, !PT ;  /* 0x0000000202ff7812 */ /* 0x020fda00078ac0ff */
[----:B------:R-:W-:Y:S05]  /*2250*/  @!P5 BRA `(.L_x_10623) ;  /* 0x000000040040d947 */ /* 0x000fea0003800000 */
[----:B------:R-:W0:Y:S08]  /*2260*/  LDC.64 R192, c[0x0][0x2b8] ;  /* 0x0000ae00ffc07b82 */ /* 0x000e300000000a00 */
[----:B------:R-:W1:Y:S08]  /*2270*/  LDC.64 R188, c[0x0][0x238] ;  /* 0x00008e00ffbc7b82 */ /* 0x000e700000000a00 */
[----:B------:R-:W2:Y:S01]  /*2280*/  LDC.64 R216, c[0x0][0x2c8] ;  /* 0x0000b200ffd87b82 */ /* 0x000ea20000000a00 */
[----:B0-----:R-:W-:-:S07]  /*2290*/  IMAD.WIDE.U32 R192, R220, 0x10, R192 ;  /* 0x00000010dcc07825 */ /* 0x001fce00078e00c0 */
[----:B------:R-:W0:Y:S01]  /*22a0*/  LDC.64 R208, c[0x0][0x240] ;  /* 0x00009000ffd07b82 */ /* 0x000e220000000a00 */
[----:B------:R-:W3:Y:S01]  /*22b0*/  LDG.E.128 R192, desc[UR4][R192.64] ;  /* 0x00000004c0c07981 */ /* 0x000ee2000c1e1d00 */
[----:B-1----:R-:W-:-:S05]  /*22c0*/  IMAD.WIDE.U32 R188, R221, 0x20, R188 ;  /* 0x00000020ddbc7825 */ /* 0x002fca00078e00bc */
        /* <DEDUP_REMOVED lines=8> */
[----:B------:R4:W5:Y:S01]  /*2350*/  LDG.E.64 R200, desc[UR4][R208.64] ;  /* 0x00000004d0c87981 */ /* 0x000962000c1e1b00 */
[--C-:B---3--:R-:W-:Y:S02]  /*2360*/  HADD2.F32 R210, -RZ, R192.reuse.H0_H0 ;  /* 0x200000c0ffd27230 */ /* 0x108fe40000004100 */
[----:B------:R-:W-:-:S02]  /*2370*/  HADD2.F32 R192, -RZ, R192.H1_H1 ;  /* 0x300000c0ffc07230 */ /* 0x000fc40000004100 */
[C---:B----4-:R-:W-:Y:S01]  /*2380*/  FADD.FTZ R208, -R10.reuse, R184 ;  /* 0x000000b80ad07221 */ /* 0x050fe20000010100 */
[C---:B------:R-:W-:Y:S01]  /*2390*/  FADD.FTZ R209, -R10.reuse, R185 ;  /* 0x000000b90ad17221 */ /* 0x040fe20000010100 */
[----:B------:R-:W-:Y:S01]  /*23a0*/  FADD.FTZ R186, -R10, R186 ;  /* 0x000000ba0aba7221 */ /* 0x000fe20000010100 */
[----:B------:R-:W-:Y:S01]  /*23b0*/  FMUL.FTZ R235, R144, R210 ;  /* 0x000000d290eb7220 */ /* 0x000fe20000410000 */
[----:B------:R-:W-:Y:S01]  /*23c0*/  FMUL.FTZ R237, R4, R208 ;  /* 0x000000d004ed7220 */ /* 0x000fe20000410000 */
[----:B------:R-:W-:Y:S01]  /*23d0*/  FADD.FTZ R187, -R10, R187 ;  /* 0x000000bb0abb7221 */ /* 0x000fe20000010100 */
[----:B------:R-:W-:Y:S01]  /*23e0*/  FMUL.FTZ R234, R4, R209 ;  /* 0x000000d104ea7220 */ /* 0x000fe20000410000 */
[C---:B------:R-:W-:Y:S01]  /*23f0*/  FADD.FTZ R185, -R10.reuse, R188 ;  /* 0x000000bc0ab97221 */ /* 0x040fe20000010100 */
[C---:B------:R-:W-:Y:S01]  /*2400*/  FADD.FTZ R184, -R10.reuse, R189 ;  /* 0x000000bd0ab87221 */ /* 0x040fe20000010100 */
[C---:B------:R-:W-:Y:S01]  /*2410*/  FADD.FTZ R9, -R10.reuse, R190 ;  /* 0x000000be0a097221 */ /* 0x040fe20000010100 */
        /* <DEDUP_REMOVED lines=11> */
[----:B------:R-:W-:-:S02]  /*24d0*/  HADD2.F32 R189, -RZ, R194.H0_H0 ;  /* 0x200000c2ffbd7230 */ /* 0x000fc40000004100 */
[----:B------:R-:W-:Y:S01]  /*24e0*/  FADD.FTZ R72, R72, R210 ;  /* 0x000000d248487221 */ /* 0x000fe20000010000 */
[----:B------:R-:W-:Y:S01]  /*24f0*/  FFMA.FTZ R104, R237, R210, R104 ;  /* 0x000000d2ed687223 */ /* 0x000fe20000010068 */
[C---:B------:R-:W-:Y:S01]  /*2500*/  FMUL.FTZ R208, R4.reuse, R187 ;  /* 0x000000bb04d07220 */ /* 0x040fe20000410000 */
        /* <DEDUP_REMOVED lines=37> */
.L_x_10623:
[----:B------:R-:W-:Y:S05]  /*2760*/  BSYNC B0 ;  /* 0x0000000000007941 */ /* 0x000fea0003800000 */
.L_x_10615:
[----:B------:R-:W3:Y:S01]  /*2770*/  LDL.LU R9, [R1+0x2c] ;  /* 0x00002c0001097983 */ /* 0x000ee20000300800 */
[----:B------:R-:W-:Y:S01]  /*2780*/  UMOV UR9, 0xffffffff ;  /* 0xffffffff00097882 */ /* 0x000fe20000000000 */
[----:B------:R-:W-:Y:S01]  /*2790*/  LOP3.LUT R2, R2, 0xfffffffb, RZ, 0xc0, !PT ;  /* 0xfffffffb02027812 */ /* 0x000fe200078ec0ff */
[----:B------:R-:W4:Y:S02]  /*27a0*/  S2R R10, SR_TID.X ;  /* 0x00000000000a7919 */ /* 0x000f240000002100 */
[----:B----4-:R-:W-:Y:S02]  /*27b0*/  SHF.R.U32.HI R191, RZ, 0x5, R10 ;  /* 0x00000005ffbf7819 */ /* 0x010fe4000001160a */
[----:B---3--:R-:W-:Y:S02]  /*27c0*/  LOP3.LUT P5, RZ, R9, 0xff, RZ, 0xc0, !PT ;  /* 0x000000ff09ff7812 */ /* 0x008fe400078ac0ff */
[----:B------:R-:W-:-:S11]  /*27d0*/  LOP3.LUT R9, R191, 0x7fffffc, RZ, 0xc0, !PT ;  /* 0x07fffffcbf097812 */ /* 0x000fd600078ec0ff */
[----:B------:R-:W-:Y:S02]  /*27e0*/  @P5 LOP3.LUT R2, R2, 0x4, RZ, 0xfc, !PT ;  /* 0x0000000402025812 */ /* 0x000fe400078efcff */
[----:B------:R-:W-:Y:S02]  /*27f0*/  @!P5 IADD3 R9, R9, 0x4, RZ ;  /* 0x000000040909d810 */ /* 0x000fe40007ffe0ff */
        /* <DEDUP_REMOVED lines=20> */
.L_x_10792:
        /* <DEDUP_REMOVED lines=37> */
.L_x_10634:
[----:B------:R-:W-:Y:S05]  /*2b90*/  BSYNC B1 ;  /* 0x0000000000017941 */ /* 0x000fea0003800000 */
.L_x_10633:
[----:B------:R-:W0:Y:S01]  /*2ba0*/  @!P3 LDC.64 R184, c[0x0][0x2c8] ;  /* 0x0000b200ffb8bb82 */ /* 0x000e220000000a00 */
        /* <DEDUP_REMOVED lines=16> */
.L_x_10636:
[----:B------:R-:W-:Y:S05]  /*2cb0*/  BSYNC B1 ;  /* 0x0000000000017941 */ /* 0x000fea0003800000 */
.L_x_10635:
        /* <DEDUP_REMOVED lines=18> */
.L_x_10638:
[----:B------:R-:W-:Y:S05]  /*2de0*/  BSYNC B1 ;  /* 0x0000000000017941 */ /* 0x000fea0003800000 */
.L_x_10637:
        /* <DEDUP_REMOVED lines=16> */
.L_x_10640:
[----:B------:R-:W-:Y:S05]  /*2ef0*/  BSYNC B1 ;  /* 0x0000000000017941 */ /* 0x000fea0003800000 */
.L_x_10639:
        /* <DEDUP_REMOVED lines=15> */
.L_x_10642:
[----:B------:R-:W-:Y:S05]  /*2ff0*/  BSYNC B1 ;  /* 0x0000000000017941 */ /* 0x000fea0003800000 */
.L_x_10641:
        /* <DEDUP_REMOVED lines=16> */
.L_x_10644:
[----:B------:R-:W-:Y:S05]  /*3100*/  BSYNC B1 ;  /* 0x0000000000017941 */ /* 0x000fea0003800000 */
.L_x_10643:
        /* <DEDUP_REMOVED lines=15> */
.L_x_10646:
[----:B------:R-:W-:Y:S05]  /*3200*/  BSYNC B1 ;  /* 0x0000000000017941 */ /* 0x000fea0003800000 */
.L_x_10645:
        /* <DEDUP_REMOVED lines=17> */
.L_x_10648:
[----:B------:R-:W-:Y:S05]  /*3320*/  BSYNC B1 ;  /* 0x0000000000017941 */ /* 0x000fea0003800000 */
.L_x_10647:
        /* <DEDUP_REMOVED lines=15> */
.L_x_10650:
[----:B------:R-:W-:Y:S05]  /*3420*/  BSYNC B1 ;  /* 0x0000000000017941 */ /* 0x000fea0003800000 */
.L_x_10649:
        /* <DEDUP_REMOVED lines=16> */
.L_x_10652:
[----:B------:R-:W-:Y:S05]  /*3530*/  BSYNC B1 ;  /* 0x0000000000017941 */ /* 0x000fea0003800000 */
.L_x_10651:
        /* <DEDUP_REMOVED lines=15> */
.L_x_10654:
[----:B------:R-:W-:Y:S05]  /*3630*/  BSYNC B1 ;  /* 0x0000000000017941 */ /* 0x000fea0003800000 */
.L_x_10653:
        /* <DEDUP_REMOVED lines=16> */
.L_x_10656:
[----:B------:R-:W-:Y:S05]  /*3740*/  BSYNC B1 ;  /* 0x0000000000017941 */ /* 0x000fea0003800000 */
.L_x_10655:
        /* <DEDUP_REMOVED lines=15> */
.L_x_10658:
[----:B------:R-:W-:Y:S05]  /*3840*/  BSYNC B1 ;  /* 0x0000000000017941 */ /* 0x000fea0003800000 */
.L_x_10657:
        /* <DEDUP_REMOVED lines=15> */
.L_x_10660:
[----:B------:R-:W-:Y:S05]  /*3940*/  BSYNC B1 ;  /* 0x0000000000017941 */ /* 0x000fea0003800000 */
.L_x_10659:
        /* <DEDUP_REMOVED lines=15> */
.L_x_10662:
[----:B------:R-:W-:Y:S05]  /*3a40*/  BSYNC B1 ;  /* 0x0000000000017941 */ /* 0x000fea0003800000 */
.L_x_10661:
        /* <DEDUP_REMOVED lines=17> */
.L_x_10664:
[----:B------:R-:W-:Y:S05]  /*3b60*/  BSYNC B1 ;  /* 0x0000000000017941 */ /* 0x000fea0003800000 */
.L_x_10663:
        /* <DEDUP_REMOVED lines=21> */
.L_x_10666:
[----:B------:R-:W-:Y:S05]  /*3cc0*/  BSYNC B1 ;  /* 0x0000000000017941 */ /* 0x000fea0003800000 */
.L_x_10665:
[----:B0-----:R-:W0:Y:S01]  /*3cd0*/  @P4 LDC.64 R184, c[0x0][0x2f8] ;  /* 0x0000be00ffb84b82 */ /* 0x001e220000000a00 */
[----:B------:R-:W-:Y:S01]  /*3ce0*/  IADD3 R8, R8, 0x80, RZ ;  /* 0x0000008008087810 */ /* 0x000fe20007ffe0ff */
[C---:B0-----:R-:W-:Y:S01]  /*3cf0*/  @P4 IMAD.WIDE.U32 R184, R3.reuse, 0x10, R184 ;  /* 0x0000001003b84825 */ /* 0x041fe200078e00b8 */
[----:B------:R-:W-:-:S04]  /*3d00*/  IADD3 R3, R3, 0x80, RZ ;  /* 0x0000008003037810 */ /* 0x000fc80007ffe0ff */
[----:B------:R0:W-:Y:S03]  /*3d10*/  @P4 STG.E.128 desc[UR4][R184.64], R176 ;  /* 0x000000b0b8004986 */ /* 0x0001e6000c101d04 */
.L_x_10632:
[----:B------:R-:W-:Y:S05]  /*3d20*/  BSYNC B0 ;  /* 0x0000000000007941 */ /* 0x000fea0003800000 */
.L_x_10631:
[----:B------:R-:W-:Y:S04]  /*3d30*/  BSSY B0, `(.L_x_10667) ;  /* 0x0000114000007945 */ /* 0x000fe80003800000 */
[----:B------:R-:W-:Y:S05]  /*3d40*/  @!P1 BRA `(.L_x_10668) ;  /* 0x0000001000489947 */ /* 0x000fea0003800000 */
[----:B------:R-:W-:Y:S04]  /*3d50*/  BSSY B1, `(.L_x_10669) ;  /* 0x0000005000017945 */ /* 0x000fe80003800000 */
[----:B------:R-:W-:Y:S05]  /*3d60*/  @!P4 BRA `(.L_x_10670) ;  /* 0x00000000000cc947 */ /* 0x000fea0003800000 */
[----:B------:R-:W1:Y:S02]  /*3d70*/  LDC.64 R168, c[0x0][0x220] ;  /* 0x00008800ffa87b82 */ /* 0x000e640000000a00 */
[----:B-1----:R-:W-:-:S06]  /*3d80*/  IMAD.WIDE.U32 R168, R3, 0x10, R168 ;  /* 0x0000001003a87825 */ /* 0x002fcc00078e00a8 */
[----:B------:R-:W5:Y:S02]  /*3d90*/  LDG.E.128 R168, desc[UR4][R168.64] ;  /* 0x00000004a8a87981 */ /* 0x000f64000c1e1d00 */
.L_x_10670:
[----:B------:R-:W-:Y:S05]  /*3da0*/  BSYNC B1 ;  /* 0x0000000000017941 */ /* 0x000fea0003800000 */
.L_x_10669:
[----:B0-----:R-:W0:Y:S01]  /*3db0*/  @!P3 LDC.64 R184, c[0x0][0x2c8] ;  /* 0x0000b200ffb8bb82 */ /* 0x001e220000000a00 */
        /* <DEDUP_REMOVED lines=16> */
.L_x_10672:
[----:B------:R-:W-:Y:S05]  /*3ec0*/  BSYNC B1 ;  /* 0x0000000000017941 */ /* 0x000fea0003800000 */
.L_x_10671:
        /* <DEDUP_REMOVED lines=18> */
.L_x_10674:
[----:B------:R-:W-:Y:S05]  /*3ff0*/  BSYNC B1 ;  /* 0x0000000000017941 */ /* 0x000fea0003800000 */
.L_x_10673:
        /* <DEDUP_REMOVED lines=14> */
.L_x_10676:
[----:B------:R-:W-:Y:S05]  /*40e0*/  BSYNC B1 ;  /* 0x0000000000017941 */ /* 0x000fea0003800000 */
.L_x_10675:
        /* <DEDUP_REMOVED lines=15> */
.L_x_10678:
[----:B------:R-:W-:Y:S05]  /*41e0*/  BSYNC B1 ;  /* 0x0000000000017941 */ /* 0x000fea0003800000 */
.L_x_10677:
        /* <DEDUP_REMOVED lines=14> */
.L_x_10680:
[----:B------:R-:W-:Y:S05]  /*42d0*/  BSYNC B1 ;  /* 0x0000000000017941 */ /* 0x000fea0003800000 */
.L_x_10679:
        /* <DEDUP_REMOVED lines=15> */
.L_x_10682:
[----:B------:R-:W-:Y:S05]  /*43d0*/  BSYNC B1 ;  /* 0x0000000000017941 */ /* 0x000fea0003800000 */
.L_x_10681:
        /* <DEDUP_REMOVED lines=14> */
.L_x_10684:
[----:B------:R-:W-:Y:S05]  /*44c0*/  BSYNC B1 ;  /* 0x0000000000017941 */ /* 0x000fea0003800000 */
.L_x_10683:
        /* <DEDUP_REMOVED lines=15> */
.L_x_10686:
[----:B------:R-:W-:Y:S05]  /*45c0*/  BSYNC B1 ;  /* 0x0000000000017941 */ /* 0x000fea0003800000 */
.L_x_10685:
        /* <DEDUP_REMOVED lines=14> */
.L_x_10688:
[----:B------:R-:W-:Y:S05]  /*46b0*/  BSYNC B1 ;  /* 0x0000000000017941 */ /* 0x000fea0003800000 */
.L_x_10687:
        /* <DEDUP_REMOVED lines=15> */
.L_x_10690:
[----:B------:R-:W-:Y:S05]  /*47b0*/  BSYNC B1 ;  /* 0x0000000000017941 */ /* 0x000fea0003800000 */
.L_x_10689:
        /* <DEDUP_REMOVED lines=14> */
.L_x_10692:
[----:B------:R-:W-:Y:S05]  /*48a0*/  BSYNC B1 ;  /* 0x0000000000017941 */ /* 0x000fea0003800000 */
.L_x_10691:
        /* <DEDUP_REMOVED lines=15> */
.L_x_10694:
[----:B------:R-:W-:Y:S05]  /*49a0*/  BSYNC B1 ;  /* 0x0000000000017941 */ /* 0x000fea0003800000 */
.L_x_10693:
        /* <DEDUP_REMOVED lines=14> */
.L_x_10696:
[----:B------:R-:W-:Y:S05]  /*4a90*/  BSYNC B1 ;  /* 0x0000000000017941 */ /* 0x000fea0003800000 */
.L_x_10695:
        /* <DEDUP_REMOVED lines=15> */
.L_x_10698:
[----:B------:R-:W-:Y:S05]  /*4b90*/  BSYNC B1 ;  /* 0x0000000000017941 */ /* 0x000fea0003800000 */
.L_x_10697:
        /* <DEDUP_REMOVED lines=17> */
.L_x_10700:
[----:B------:R-:W-:Y:S05]  /*4cb0*/  BSYNC B1 ;  /* 0x0000000000017941 */ /* 0x000fea0003800000 */
.L_x_10699:
        /* <DEDUP_REMOVED lines=21> */
.L_x_10702:
[----:B------:R-:W-:Y:S05]  /*4e10*/  BSYNC B1 ;  /* 0x0000000000017941 */ /* 0x000fea0003800000 */
.L_x_10701:
[----:B0-----:R-:W0:Y:S01]  /*4e20*/  @P4 LDC.64 R184, c[0x0][0x2f8] ;  /* 0x0000be00ffb84b82 */ /* 0x001e220000000a00 */
[----:B------:R-:W-:Y:S01]  /*4e30*/  IADD3 R8, R8, 0x80, RZ ;  /* 0x0000008008087810 */ /* 0x000fe20007ffe0ff */
[C---:B0-----:R-:W-:Y:S01]  /*4e40*/  @P4 IMAD.WIDE.U32 R184, R3.reuse, 0x10, R184 ;  /* 0x0000001003b84825 */ /* 0x041fe200078e00b8 */
[----:B------:R-:W-:-:S04]  /*4e50*/  IADD3 R3, R3, 0x80, RZ ;  /* 0x0000008003037810 */ /* 0x000fc80007ffe0ff */
[----:B------:R1:W-:Y:S03]  /*4e60*/  @P4 STG.E.128 desc[UR4][R184.64], R176 ;  /* 0x000000b0b8004986 */ /* 0x0003e6000c101d04 */
.L_x_10668:
[----:B------:R-:W-:Y:S05]  /*4e70*/  BSYNC B0 ;  /* 0x0000000000007941 */ /* 0x000fea0003800000 */
.L_x_10667:
[----:B------:R-:W-:Y:S04]  /*4e80*/  BSSY B0, `(.L_x_10703) ;  /* 0x0000114000007945 */ /* 0x000fe80003800000 */
[----:B------:R-:W-:Y:S05]  /*4e90*/  @!P2 BRA `(.L_x_10704) ;  /* 0x000000100048a947 */ /* 0x000fea0003800000 */
[----:B------:R-:W-:Y:S04]  /*4ea0*/  BSSY B1, `(.L_x_10705) ;  /* 0x0000005000017945 */ /* 0x000fe80003800000 */
[----:B------:R-:W-:Y:S05]  /*4eb0*/  @!P4 BRA `(.L_x_10706) ;  /* 0x00000000000cc947 */ /* 0x000fea0003800000 */
[----:B------:R-:W2:Y:S02]  /*4ec0*/  LDC.64 R168, c[0x0][0x220] ;  /* 0x00008800ffa87b82 */ /* 0x000ea40000000a00 */
[----:B--2---:R-:W-:-:S06]  /*4ed0*/  IMAD.WIDE.U32 R168, R3, 0x10, R168 ;  /* 0x0000001003a87825 */ /* 0x004fcc00078e00a8 */
[----:B------:R-:W5:Y:S02]  /*4ee0*/  LDG.E.128 R168, desc[UR4][R168.64] ;  /* 0x00000004a8a87981 */ /* 0x000f64000c1e1d00 */
.L_x_10706:
[----:B------:R-:W-:Y:S05]  /*4ef0*/  BSYNC B1 ;  /* 0x0000000000017941 */ /* 0x000fea0003800000 */
.L_x_10705:
[----:B01----:R-:W0:Y:S01]  /*4f00*/  @!P3 LDC.64 R184, c[0x0][0x2c8] ;  /* 0x0000b200ffb8bb82 */ /* 0x003e220000000a00 */
        /* <DEDUP_REMOVED lines=16> */
.L_x_10708:
[----:B------:R-:W-:Y:S05]  /*5010*/  BSYNC B1 ;  /* 0x0000000000017941 */ /* 0x000fea0003800000 */
.L_x_10707:
        /* <DEDUP_REMOVED lines=18> */
.L_x_10710:
[----:B------:R-:W-:Y:S05]  /*5140*/  BSYNC B1 ;  /* 0x0000000000017941 */ /* 0x000fea0003800000 */
.L_x_10709:
        /* <DEDUP_REMOVED lines=14> */
.L_x_10712:
[----:B------:R-:W-:Y:S05]  /*5230*/  BSYNC B1 ;  /* 0x0000000000017941 */ /* 0x000fea0003800000 */
.L_x_10711:
        /* <DEDUP_REMOVED lines=15> */
.L_x_10714:
[----:B------:R-:W-:Y:S05]  /*5330*/  BSYNC B1 ;  /* 0x0000000000017941 */ /* 0x000fea0003800000 */
.L_x_10713:
        /* <DEDUP_REMOVED lines=14> */
.L_x_10716:
[----:B------:R-:W-:Y:S05]  /*5420*/  BSYNC B1 ;  /* 0x0000000000017941 */ /* 0x000fea0003800000 */
.L_x_10715:
        /* <DEDUP_REMOVED lines=15> */
.L_x_10718:
[----:B------:R-:W-:Y:S05]  /*5520*/  BSYNC B1 ;  /* 0x0000000000017941 */ /* 0x000fea0003800000 */
.L_x_10717:
        /* <DEDUP_REMOVED lines=14> */
.L_x_10720:
[----:B------:R-:W-:Y:S05]  /*5610*/  BSYNC B1 ;  /* 0x0000000000017941 */ /* 0x000fea0003800000 */
.L_x_10719:
        /* <DEDUP_REMOVED lines=15> */
.L_x_10722:
[----:B------:R-:W-:Y:S05]  /*5710*/  BSYNC B1 ;  /* 0x0000000000017941 */ /* 0x000fea0003800000 */
.L_x_10721:
        /* <DEDUP_REMOVED lines=14> */
.L_x_10724:
[----:B------:R-:W-:Y:S05]  /*5800*/  BSYNC B1 ;  /* 0x0000000000017941 */ /* 0x000fea0003800000 */
.L_x_10723:
        /* <DEDUP_REMOVED lines=15> */
.L_x_10726:
[----:B------:R-:W-:Y:S05]  /*5900*/  BSYNC B1 ;  /* 0x0000000000017941 */ /* 0x000fea0003800000 */
.L_x_10725:
        /* <DEDUP_REMOVED lines=14> */
.L_x_10728:
[----:B------:R-:W-:Y:S05]  /*59f0*/  BSYNC B1 ;  /* 0x0000000000017941 */ /* 0x000fea0003800000 */
.L_x_10727:
        /* <DEDUP_REMOVED lines=15> */
.L_x_10730:
[----:B------:R-:W-:Y:S05]  /*5af0*/  BSYNC B1 ;  /* 0x0000000000017941 */ /* 0x000fea0003800000 */
.L_x_10729:
        /* <DEDUP_REMOVED lines=14> */
.L_x_10732:
[----:B------:R-:W-:Y:S05]  /*5be0*/  BSYNC B1 ;  /* 0x0000000000017941 */ /* 0x000fea0003800000 */
.L_x_10731:
        /* <DEDUP_REMOVED lines=15> */
.L_x_10734:
[----:B------:R-:W-:Y:S05]  /*5ce0*/  BSYNC B1 ;  /* 0x0000000000017941 */ /* 0x000fea0003800000 */
.L_x_10733:
        /* <DEDUP_REMOVED lines=17> */
.L_x_10736:
[----:B------:R-:W-:Y:S05]  /*5e00*/  BSYNC B1 ;  /* 0x0000000000017941 */ /* 0x000fea0003800000 */
.L_x_10735:
        /* <DEDUP_REMOVED lines=21> */
.L_x_10738:
[----:B------:R-:W-:Y:S05]  /*5f60*/  BSYNC B1 ;  /* 0x0000000000017941 */ /* 0x000fea0003800000 */
.L_x_10737:
[----:B0-----:R-:W0:Y:S01]  /*5f70*/  @P4 LDC.64 R184, c[0x0][0x2f8] ;  /* 0x0000be00ffb84b82 */ /* 0x001e220000000a00 */
[----:B------:R-:W-:Y:S01]  /*5f80*/  IADD3 R8, R8, 0x80, RZ ;  /* 0x0000008008087810 */ /* 0x000fe20007ffe0ff */
[C---:B0-----:R-:W-:Y:S01]  /*5f90*/  @P4 IMAD.WIDE.U32 R184, R3.reuse, 0x10, R184 ;  /* 0x0000001003b84825 */ /* 0x041fe200078e00b8 */
[----:B------:R-:W-:-:S04]  /*5fa0*/  IADD3 R3, R3, 0x80, RZ ;  /* 0x0000008003037810 */ /* 0x000fc80007ffe0ff */
[----:B------:R2:W-:Y:S03]  /*5fb0*/  @P4 STG.E.128 desc[UR4][R184.64], R176 ;  /* 0x000000b0b8004986 */ /* 0x0005e6000c101d04 */
.L_x_10704:
[----:B------:R-:W-:Y:S05]  /*5fc0*/  BSYNC B0 ;  /* 0x0000000000007941 */ /* 0x000fea0003800000 */
.L_x_10703:
        /* <DEDUP_REMOVED lines=8> */
.L_x_10742:
[----:B------:R-:W-:Y:S05]  /*6050*/  BSYNC B1 ;  /* 0x0000000000017941 */ /* 0x000fea0003800000 */
.L_x_10741:
        /* <DEDUP_REMOVED lines=17> */
.L_x_10744:
[----:B------:R-:W-:Y:S05]  /*6170*/  BSYNC B1 ;  /* 0x0000000000017941 */ /* 0x000fea0003800000 */
.L_x_10743:
        /* <DEDUP_REMOVED lines=8> */
[----:B------:R-:W-:-:S03]  /*6200*/  MOV R189, RZ ;  /* 0x000000ff00bd7202 */ /* 0x000fc60000000f00 */
        /* <DEDUP_REMOVED lines=8> */
.L_x_10746:
[----:B------:R-:W-:Y:S05]  /*6290*/  BSYNC B1 ;  /* 0x0000000000017941 */ /* 0x000fea0003800000 */
.L_x_10745:
        /* <DEDUP_REMOVED lines=14> */
.L_x_10748:
[----:B------:R-:W-:Y:S05]  /*6380*/  BSYNC B1 ;  /* 0x0000000000017941 */ /* 0x000fea0003800000 */
.L_x_10747:
[----:B------:R-:W-:Y:S01]  /*6390*/  BSSY B1, `(.L_x_10749) ;  /* 0x000000e000017945 */ /* 0x000fe20003800000 */
[----:B------:R-:W-:-:S03]  /*63a0*/  SEL R173, R188, R173, P5 ;  /* 0x000000adbcad7207 */ /* 0x000fc60002800000 */
[----:B------:R-:W-:Y:S05]  /*63b0*/  @!P4 BRA `(.L_x_10750) ;  /* 0x00000000002cc947 */ /* 0x000fea0003800000 */
[----:B------:R-:W-:Y:S01]  /*63c0*/  LOP3.LUT P6, RZ, R200, 0xff00, RZ, 0xc0, !PT ;  /* 0x0000ff00c8ff7812 */ /* 0x000fe200078cc0ff */
        /* <DEDUP_REMOVED lines=10> */
.L_x_10750:
[----:B------:R-:W-:Y:S05]  /*6470*/  BSYNC B1 ;  /* 0x0000000000017941 */ /* 0x000fea0003800000 */
.L_x_10749:
        /* <DEDUP_REMOVED lines=14> */
.L_x_10752:
[----:B------:R-:W-:Y:S05]  /*6560*/  BSYNC B1 ;  /* 0x0000000000017941 */ /* 0x000fea0003800000 */
.L_x_10751:
        /* <DEDUP_REMOVED lines=14> */
.L_x_10754:
[----:B------:R-:W-:Y:S05]  /*6650*/  BSYNC B1 ;  /* 0x0000000000017941 */ /* 0x000fea0003800000 */
.L_x_10753:
        /* <DEDUP_REMOVED lines=14> */
.L_x_10756:
[----:B------:R-:W-:Y:S05]  /*6740*/  BSYNC B1 ;  /* 0x0000000000017941 */ /* 0x000fea0003800000 */
.L_x_10755:
        /* <DEDUP_REMOVED lines=14> */
.L_x_10758:
[----:B------:R-:W-:Y:S05]  /*6830*/  BSYNC B1 ;  /* 0x0000000000017941 */ /* 0x000fea0003800000 */
.L_x_10757:
        /* <DEDUP_REMOVED lines=14> */
.L_x_10760:
[----:B------:R-:W-:Y:S05]  /*6920*/  BSYNC B1 ;  /* 0x0000000000017941 */ /* 0x000fea0003800000 */
.L_x_10759:
        /* <DEDUP_REMOVED lines=14> */
.L_x_10762:
[----:B------:R-:W-:Y:S05]  /*6a10*/  BSYNC B1 ;  /* 0x0000000000017941 */ /* 0x000fea0003800000 */
.L_x_10761:
        /* <DEDUP_REMOVED lines=14> */
.L_x_10764:
[----:B------:R-:W-:Y:S05]  /*6b00*/  BSYNC B1 ;  /* 0x0000000000017941 */ /* 0x000fea0003800000 */
.L_x_10763:
        /* <DEDUP_REMOVED lines=14> */
.L_x_10766:
[----:B------:R-:W-:Y:S05]  /*6bf0*/  BSYNC B1 ;  /* 0x0000000000017941 */ /* 0x000fea0003800000 */
.L_x_10765:
        /* <DEDUP_REMOVED lines=14> */
.L_x_10768:
[----:B------:R-:W-:Y:S05]  /*6ce0*/  BSYNC B1 ;  /* 0x0000000000017941 */ /* 0x000fea0003800000 */
.L_x_10767:
        /* <DEDUP_REMOVED lines=14> */
.L_x_10770:
[----:B------:R-:W-:Y:S05]  /*6dd0*/  BSYNC B1 ;  /* 0x0000000000017941 */ /* 0x000fea0003800000 */
.L_x_10769:
        /* <DEDUP_REMOVED lines=14> */
.L_x_10772:
[----:B------:R-:W-:Y:S05]  /*6ec0*/  BSYNC B1 ;  /* 0x0000000000017941 */ /* 0x000fea0003800000 */
.L_x_10771:
        /* <DEDUP_REMOVED lines=22> */
.L_x_10774:
[----:B------:R-:W-:Y:S05]  /*7030*/  BSYNC B1 ;  /* 0x0000000000017941 */ /* 0x000fea0003800000 */
.L_x_10773:
[----:B------:R3:W-:Y:S02]  /*7040*/  @P4 STG.E.128 desc[UR4][R8.64], R176 ;  /* 0x000000b008004986 */ /* 0x0007e4000c101d04 */
.L_x_10740:
[----:B------:R-:W-:Y:S05]  /*7050*/  BSYNC B0 ;  /* 0x0000000000007941 */ /* 0x000fea0003800000 */
.L_x_10739:
[----:B------:R-:W-:Y:S02]  /*7060*/  LOP3.LUT P4, RZ, R2, 0x4, RZ, 0xc0, !PT ;  /* 0x0000000402ff7812 */ /* 0x000fe4000788c0ff */
[----:B------:R-:W-:Y:S02]  /*7070*/  IADD3 R5, R5, UR12, RZ ;  /* 0x0000000c05057c10 */ /* 0x000fe4000fffe0ff */
[----:B------:R-:W-:Y:S02]  /*7080*/  SEL R3, RZ, 0x1, P4 ;  /* 0x00000001ff037807 */ /* 0x000fe40002000000 */
[----:B------:R-:W-:-:S03]  /*7090*/  ISETP.GE.AND P3, PT, R5, UR13, PT ;  /* 0x0000000d05007c0c */ /* 0x000fc6000bf66270 */
[----:B------:R4:W-:Y:S10]  /*70a0*/  STL.S16 [R1+0x2c], R3 ;  /* 0x00002c0301007387 */ /* 0x0009f40000100600 */
[----:B----4-:R-:W-:Y:S05]  /*70b0*/  @!P3 BRA `(.L_x_10775) ;  /* 0xffffff980048b947 */ /* 0x010fea000383ffff */
.L_x_10614:
        /* <DEDUP_REMOVED lines=20> */
.L_x_10777:
[----:B------:R-:W-:Y:S05]  /*7200*/  BSYNC B0 ;  /* 0x0000000000007941 */ /* 0x000fea0003800000 */
.L_x_10776:
        /* <DEDUP_REMOVED lines=15> */
.L_x_10779:
[----:B------:R-:W-:Y:S05]  /*7300*/  BSYNC B0 ;  /* 0x0000000000007941 */ /* 0x000fea0003800000 */
.L_x_10778:
        /* <DEDUP_REMOVED lines=15> */
.L_x_10781:
[----:B------:R-:W-:Y:S05]  /*7400*/  BSYNC B0 ;  /* 0x0000000000007941 */ /* 0x000fea0003800000 */
.L_x_10780:
        /* <DEDUP_REMOVED lines=15> */
.L_x_10630:
[----:B------:R-:W-:Y:S01]  /*7500*/  HFMA2.MMA R10, -RZ, RZ, 0, 9.5367431640625e-07 ;  /* 0x00000010ff0a7435 */ /* 0x000fe200000001ff */
[----:B------:R-:W-:Y:S02]  /*7510*/  MOV R186, R223 ;  /* 0x000000df00ba7202 */ /* 0x000fe40000000f00 */
[----:B012---:R-:W-:Y:S02]  /*7520*/  MOV R184, 0x1f ;  /* 0x0000001f00b87802 */ /* 0x007fe40000000f00 */
[----:B------:R-:W-:-:S07]  /*7530*/  MOV R185, 0xffffffff ;  /* 0xffffffff00b97802 */ /* 0x000fce0000000f00 */
[----:B-----5:R-:W-:Y:S05]  /*7540*/  WARPSYNC.COLLECTIVE R185, `(.L_x_10782) ;  /* 0x00000000b9087348 */ /* 0x020fea0003c00000 */
[----:B------:R0:W1:Y:S02]  /*7550*/  SHFL.DOWN P6, R189, R186, R10, R184 ;  /* 0x0800000ababd7389 */ /* 0x00006400000c00b8 */
[----:B01---5:R-:W-:Y:S01]  /*7560*/  ENDCOLLECTIVE ;  /* 0x000000000000791b */ /* 0x023fe20003800000 */
.L_x_10782:
[----:B------:R-:W-:Y:S02]  /*7570*/  MOV R186, R222 ;  /* 0x000000de00ba7202 */ /* 0x000fe40000000f00 */
[----:B------:R-:W-:-:S05]  /*7580*/  MOV R10, R189 ;  /* 0x000000bd000a7202 */ /* 0x000fca0000000f00 */
[----:B------:R-:W-:Y:S01]  /*7590*/  FADD.FTZ R187, R10, R223 ;  /* 0x000000df0abb7221 */ /* 0x000fe20000010000 */
[----:B------:R-:W-:-:S11]  /*75a0*/  HFMA2.MMA R10, -RZ, RZ, 0, 9.5367431640625e-07 ;  /* 0x00000010ff0a7435 */ /* 0x000fd600000001ff */
[----:B------:R-:W-:Y:S05]  /*75b0*/  WARPSYNC.COLLECTIVE R185, `(.L_x_10783) ;  /* 0x00000000b9087348 */ /* 0x000fea0003c00000 */
[----:B------:R0:W1:Y:S02]  /*75c0*/  SHFL.DOWN P6, R189, R186, R10, R184 ;  /* 0x0800000ababd7389 */ /* 0x00006400000c00b8 */
[----:B01----:R-:W-:Y:S01]  /*75d0*/  ENDCOLLECTIVE ;  /* 0x000000000000791b */ /* 0x003fe20003800000 */
.L_x_10783:
[----:B------:R-:W-:Y:S02]  /*75e0*/  MOV R186, R187 ;  /* 0x000000bb00ba7202 */ /* 0x000fe40000000f00 */
[----:B------:R-:W-:-:S05]  /*75f0*/  MOV R10, R189 ;  /* 0x000000bd000a7202 */ /* 0x000fca0000000f00 */
[----:B------:R-:W-:Y:S01]  /*7600*/  FADD.FTZ R188, R10, R222 ;  /* 0x000000de0abc7221 */ /* 0x000fe20000010000 */
[----:B------:R-:W-:-:S11]  /*7610*/  HFMA2.MMA R10, -RZ, RZ, 0, 4.76837158203125e-07 ;  /* 0x00000008ff0a7435 */ /* 0x000fd600000001ff */
[----:B------:R-:W-:Y:S05]  /*7620*/  WARPSYNC.COLLECTIVE R185, `(.L_x_10784) ;  /* 0x00000000b9087348 */ /* 0x000fea0003c00000 */
[----:B------:R0:W1:Y:S02]  /*7630*/  SHFL.DOWN P6, R189, R186, R10, R184 ;  /* 0x0800000ababd7389 */ /* 0x00006400000c00b8 */
[----:B01----:R-:W-:Y:S01]  /*7640*/  ENDCOLLECTIVE ;  /* 0x000000000000791b */ /* 0x003fe20003800000 */
.L_x_10784:
[----:B------:R-:W-:Y:S02]  /*7650*/  MOV R186, R188 ;  /* 0x000000bc00ba7202 */ /* 0x000fe40000000f00 */
[----:B------:R-:W-:-:S05]  /*7660*/  MOV R10, R189 ;  /* 0x000000bd000a7202 */ /* 0x000fca0000000f00 */
[----:B------:R-:W-:Y:S01]  /*7670*/  FADD.FTZ R187, R187, R10 ;  /* 0x0000000abbbb7221 */ /* 0x000fe20000010000 */
[----:B------:R-:W-:-:S11]  /*7680*/  HFMA2.MMA R10, -RZ, RZ, 0, 4.76837158203125e-07 ;  /* 0x00000008ff0a7435 */ /* 0x000fd600000001ff */
[----:B------:R-:W-:Y:S05]  /*7690*/  WARPSYNC.COLLECTIVE R185, `(.L_x_10785) ;  /* 0x00000000b9087348 */ /* 0x000fea0003c00000 */
[----:B------:R0:W1:Y:S02]  /*76a0*/  SHFL.DOWN P6, R189, R186, R10, R184 ;  /* 0x0800000ababd7389 */ /* 0x00006400000c00b8 */
[----:B01----:R-:W-:Y:S01]  /*76b0*/  ENDCOLLECTIVE ;  /* 0x000000000000791b */ /* 0x003fe20003800000 */
.L_x_10785:
[----:B------:R-:W-:Y:S02]  /*76c0*/  MOV R186, R187 ;  /* 0x000000bb00ba7202 */ /* 0x000fe40000000f00 */
[----:B------:R-:W-:-:S05]  /*76d0*/  MOV R10, R189 ;  /* 0x000000bd000a7202 */ /* 0x000fca0000000f00 */
[----:B------:R-:W-:Y:S01]  /*76e0*/  FADD.FTZ R188, R188, R10 ;  /* 0x0000000abcbc7221 */ /* 0x000fe20000010000 */
[----:B------:R-:W-:-:S11]  /*76f0*/  HFMA2.MMA R10, -RZ, RZ, 0, 2.384185791015625e-07 ;  /* 0x00000004ff0a7435 */ /* 0x000fd600000001ff */
[----:B------:R-:W-:Y:S05]  /*7700*/  WARPSYNC.COLLECTIVE R185, `(.L_x_10786) ;  /* 0x00000000b9087348 */ /* 0x000fea0003c00000 */
[----:B------:R0:W1:Y:S02]  /*7710*/  SHFL.DOWN P6, R189, R186, R10, R184 ;  /* 0x0800000ababd7389 */ /* 0x00006400000c00b8 */
[----:B01----:R-:W-:Y:S01]  /*7720*/  ENDCOLLECTIVE ;  /* 0x000000000000791b */ /* 0x003fe20003800000 */
.L_x_10786:
[----:B------:R-:W-:Y:S02]  /*7730*/  MOV R186, R188 ;  /* 0x000000bc00ba7202 */ /* 0x000fe40000000f00 */
[----:B------:R-:W-:-:S05]  /*7740*/  MOV R10, R189 ;  /* 0x000000bd000a7202 */ /* 0x000fca0000000f00 */
[----:B------:R-:W-:Y:S01]  /*7750*/  FADD.FTZ R187, R187, R10 ;  /* 0x0000000abbbb7221 */ /* 0x000fe20000010000 */
[----:B------:R-:W-:-:S11]  /*7760*/  HFMA2.MMA R10, -RZ, RZ, 0, 2.384185791015625e-07 ;  /* 0x00000004ff0a7435 */ /* 0x000fd600000001ff */
[----:B------:R-:W-:Y:S05]  /*7770*/  WARPSYNC.COLLECTIVE R185, `(.L_x_10787) ;  /* 0x00000000b9087348 */ /* 0x000fea0003c00000 */
[----:B------:R0:W1:Y:S02]  /*7780*/  SHFL.DOWN P6, R189, R186, R10, R184 ;  /* 0x0800000ababd7389 */ /* 0x00006400000c00b8 */
[----:B01----:R-:W-:Y:S01]  /*7790*/  ENDCOLLECTIVE ;  /* 0x000000000000791b */ /* 0x003fe20003800000 */
.L_x_10787:
[----:B------:R-:W-:Y:S02]  /*77a0*/  MOV R186, R187 ;  /* 0x000000bb00ba7202 */ /* 0x000fe40000000f00 */
[----:B------:R-:W-:-:S05]  /*77b0*/  MOV R10, R189 ;  /* 0x000000bd000a7202 */ /* 0x000fca0000000f00 */
[----:B------:R-:W-:Y:S01]  /*77c0*/  FADD.FTZ R188, R188, R10 ;  /* 0x0000000abcbc7221 */ /* 0x000fe20000010000 */
[----:B------:R-:W-:-:S11]  /*77d0*/  HFMA2.MMA R10, -RZ, RZ, 0, 1.1920928955078125e-07 ;  /* 0x00000002ff0a7435 */ /* 0x000fd600000001ff */
[----:B------:R-:W-:Y:S05]  /*77e0*/  WARPSYNC.COLLECTIVE R185, `(.L_x_10788) ;  /* 0x00000000b9087348 */ /* 0x000fea0003c00000 */
[----:B------:R0:W1:Y:S02]  /*77f0*/  SHFL.DOWN P6, R189, R186, R10, R184 ;  /* 0x0800000ababd7389 */ /* 0x00006400000c00b8 */
[----:B01----:R-:W-:Y:S01]  /*7800*/  ENDCOLLECTIVE ;  /* 0x000000000000791b */ /* 0x003fe20003800000 */
.L_x_10788:
[----:B------:R-:W-:Y:S02]  /*7810*/  MOV R186, R188 ;  /* 0x000000bc00ba7202 */ /* 0x000fe40000000f00 */
[----:B------:R-:W-:-:S05]  /*7820*/  MOV R10, R189 ;  /* 0x000000bd000a7202 */ /* 0x000fca0000000f00 */
[----:B------:R-:W-:Y:S01]  /*7830*/  FADD.FTZ R187, R187, R10 ;  /* 0x0000000abbbb7221 */ /* 0x000fe20000010000 */
[----:B------:R-:W-:-:S11]  /*7840*/  HFMA2.MMA R10, -RZ, RZ, 0, 1.1920928955078125e-07 ;  /* 0x00000002ff0a7435 */ /* 0x000fd600000001ff */
[----:B------:R-:W-:Y:S05]  /*7850*/  WARPSYNC.COLLECTIVE R185, `(.L_x_10789) ;  /* 0x00000000b9087348 */ /* 0x000fea0003c00000 */
[----:B------:R0:W1:Y:S02]  /*7860*/  SHFL.DOWN P6, R189, R186, R10, R184 ;  /* 0x0800000ababd7389 */ /* 0x00006400000c00b8 */
[----:B01----:R-:W-:Y:S01]  /*7870*/  ENDCOLLECTIVE ;  /* 0x000000000000791b */ /* 0x003fe20003800000 */
.L_x_10789:
[----:B------:R-:W-:Y:S02]  /*7880*/  MOV R186, R187 ;  /* 0x000000bb00ba7202 */ /* 0x000fe40000000f00 */
[----:B------:R-:W-:-:S05]  /*7890*/  MOV R10, R189 ;  /* 0x000000bd000a7202 */ /* 0x000fca0000000f00 */
[----:B------:R-:W-:Y:S01]  /*78a0*/  FADD.FTZ R188, R188, R10 ;  /* 0x0000000abcbc7221 */ /* 0x000fe20000010000 */
[----:B------:R-:W-:-:S11]  /*78b0*/  HFMA2.MMA R10, -RZ, RZ, 0, 5.9604644775390625e-08 ;  /* 0x00000001ff0a7435 */ /* 0x000fd600000001ff */
[----:B------:R-:W-:Y:S05]  /*78c0*/  WARPSYNC.COLLECTIVE R185, `(.L_x_10790) ;  /* 0x00000000b9087348 */ /* 0x000fea0003c00000 */
[----:B------:R0:W1:Y:S02]  /*78d0*/  SHFL.DOWN P6, R189, R186, R10, R184 ;  /* 0x0800000ababd7389 */ /* 0x00006400000c00b8 */
[----:B01----:R-:W-:Y:S01]  /*78e0*/  ENDCOLLECTIVE ;  /* 0x000000000000791b */ /* 0x003fe20003800000 */
.L_x_10790:
[----:B------:R-:W-:Y:S02]  /*78f0*/  MOV R186, R188 ;  /* 0x000000bc00ba7202 */ /* 0x000fe40000000f00 */
[----:B------:R-:W-:-:S07]  /*7900*/  MOV R190, R189 ;  /* 0x000000bd00be7202 */ /* 0x000fce0000000f00 */
[----:B------:R-:W-:Y:S05]  /*7910*/  WARPSYNC.COLLECTIVE R185, `(.L_x_10791) ;  /* 0x00000000b9087348 */ /* 0x000fea0003c00000 */
[----:B------:R0:W1:Y:S02]  /*7920*/  SHFL.DOWN P6, R189, R186, R10, R184 ;  /* 0x0800000ababd7389 */ /* 0x00006400000c00b8 */
[----:B01----:R-:W-:Y:S01]  /*7930*/  ENDCOLLECTIVE ;  /* 0x000000000000791b */ /* 0x003fe20003800000 */
.L_x_10791:
[----:B------:R-:W-:Y:S01]  /*7940*/  MOV R10, R189 ;  /* 0x000000bd000a7202 */ /* 0x000fe20000000f00 */
[----:B------:R-:W-:Y:S06]  /*7950*/  BRA `(.L_x_10792) ;  /* 0xffffffac00f87947 */ /* 0x000fec000383ffff */
.L_x_10793:
        /* <DEDUP_REMOVED lines=10> */
.L_x_14017:


//--------------------- .text._ZN10layer_norm22ln_bwd_finalize_kernelINS_22Kernel_traits_finalizeILj4096Ef6__halffS2_fjLb1ELj1024ELj4ENS_18Kernel_traits_baseILj4096EfS2_fS2_fjLj1024EEEEELb1ELb1EEEvNS_9BwdParamsE --------------------------
	.section	.text._ZN10layer_norm22ln_bwd_finalize_kernelINS_22Kernel_traits_finalizeILj4096Ef6__halffS2_fjLb1ELj1024ELj4ENS_18Kernel_traits_baseILj4096EfS2_fS2_fjLj1024EEEEELb1ELb1EEEvNS_9BwdParamsE,"ax",@progbits
	.align	128
        .global         _ZN10layer_norm22ln_bwd_finalize_kernelINS_22Kernel_traits_finalizeILj4096Ef6__halffS2_fjLb1ELj1024ELj4ENS_18Kernel_traits_baseILj4096EfS2_fS2_fjLj1024EEEEELb1ELb1EEEvNS_9BwdParamsE
        .type           _ZN10layer_norm22ln_bwd_finalize_kernelINS_22Kernel_traits_finalizeILj4096Ef6__halffS2_fjLb1ELj1024ELj4ENS_18Kernel_traits_baseILj4096EfS2_fS2_fjLj1024EEEEELb1ELb1EEEvNS_9BwdParamsE,@function
        .size           _ZN10layer_norm22ln_bwd_finalize_kernelINS_22Kernel_traits_finalizeILj4096Ef6__halffS2_fjLb1ELj1024ELj4ENS_18Kernel_traits_baseILj4096EfS2_fS2_fjLj1024EEEEELb1ELb1EEEvNS_9BwdParamsE,(.L_x_14018 - _ZN10layer_norm22ln_bwd_finalize_kernelINS_22Kernel_traits_finalizeILj4096Ef6__halffS2_fjLb1ELj1024ELj4ENS_18Kernel_traits_baseILj4096EfS2_fS2_fjLj1024EEEEELb1ELb1EEEvNS_9BwdParamsE)
        .other          _ZN10layer_norm22ln_bwd_finalize_kernelINS_22Kernel_traits_finalizeILj4096Ef6__halffS2_fjLb1ELj1024ELj4ENS_18Kernel_traits_baseILj4096EfS2_fS2_fjLj1024EEEEELb1ELb1EEEvNS_9BwdParamsE,@"STO_CUDA_ENTRY STV_DEFAULT"
_ZN10layer_norm22ln_bwd_finalize_kernelINS_22Kernel_traits_finalizeILj4096Ef6__halffS2_fjLb1ELj1024ELj4ENS_18Kernel_traits_baseILj4096EfS2_fS2_fjLj1024EEEEELb1ELb1EEEvNS_9BwdParamsE:
.text._ZN10layer_norm22ln_bwd_finalize_kernelINS_22Kernel_traits_finalizeILj4096Ef6__halffS2_fjLb1ELj1024ELj4ENS_18Kernel_traits_baseILj4096EfS2_fS2_fjLj1024EEEEELb1ELb1EEEvNS_9BwdParamsE:
        /* <DEDUP_REMOVED lines=25> */
.L_x_10805:
        /* <DEDUP_REMOVED lines=33> */
.L_x_10798:
        /* <DEDUP_REMOVED lines=49> */
.L_x_10797:
[----:B------:R-:W-:Y:S05]  /*06b0*/  BSYNC B1 ;  /* 0x0000000000017941 */ /* 0x000fea0003800000 */
.L_x_10796:
        /* <DEDUP_REMOVED lines=32> */
.L_x_10800:
[----:B------:R-:W-:Y:S05]  /*08c0*/  BSYNC B1 ;  /* 0x0000000000017941 */ /* 0x000fea0003800000 */
.L_x_10799:
        /* <DEDUP_REMOVED lines=16> */
.L_x_10795:
[----:B------:R-:W-:Y:S05]  /*09d0*/  BSYNC B0 ;  /* 0x0000000000007941 */ /* 0x000fea0003800000 */
.L_x_10794:
        /* <DEDUP_REMOVED lines=40> */
.L_x_10821:
        /* <DEDUP_REMOVED lines=8> */
.L_x_10801:
        /* <DEDUP_REMOVED lines=18> */
.L_x_10804:
[----:B------:R-:W-:Y:S05]  /*0e00*/  BSYNC B0 ;  /* 0x0000000000007941 */ /* 0x000fea0003800000 */
.L_x_10803:
[C---:B------:R-:W-:Y:S01]  /*0e10*/  ISETP.GT.U32.AND P1, PT, R4.reuse, -0x1001, PT ;  /* 0xffffefff0400780c */ /* 0x040fe20003f24070 */
[----:B------:R-:W-:Y:S01]  /*0e20*/  VIADD R4, R4, 0x1000 ;  /* 0x0000100004047836 */ /* 0x000fe20000000000 */
[----:B------:R-:W-:-:S11]  /*0e30*/  IADD3 R5, R5, 0x800, RZ ;  /* 0x0000080005057810 */ /* 0x000fd60007ffe0ff */
[----:B------:R-:W-:Y:S05]  /*0e40*/  @P1 BRA `(.L_x_10805) ;  /* 0xfffffff000d01947 */ /* 0x000fea000383ffff */
[----:B------:R-:W-:Y:S05]  /*0e50*/  EXIT ;  /* 0x000000000000794d */ /* 0x000fea0003800000 */
.L_x_10802:
[----:B------:R-:W-:Y:S01]  /*0e60*/  HFMA2.MMA R22, -RZ, RZ, 0, 5.9604644775390625e-08 ;  /* 0x00000001ff167435 */ /* 0x000fe200000001ff */
[----:B---3--:R-:W-:Y:S02]  /*0e70*/  MOV R23, R8 ;  /* 0x0000000800177202 */ /* 0x008fe40000000f00 */
[----:B------:R-:W-:Y:S02]  /*0e80*/  MOV R25, 0x1f ;  /* 0x0000001f00197802 */ /* 0x000fe40000000f00 */
[----:B------:R-:W-:-:S07]  /*0e90*/  MOV R20, 0xffffffff ;  /* 0xffffffff00147802 */ /* 0x000fce0000000f00 */
[----:B012---:R-:W-:Y:S05]  /*0ea0*/  WARPSYNC.COLLECTIVE R20, `(.L_x_10806) ;  /* 0x0000000014087348 */ /* 0x007fea0003c00000 */
[----:B------:R3:W4:Y:S02]  /*0eb0*/  SHFL.BFLY P2, R21, R23, R22, R25 ;  /* 0x0c00001617157389 */ /* 0x0007240000040019 */
[----:B01234-:R-:W-:Y:S01]  /*0ec0*/  ENDCOLLECTIVE ;  /* 0x000000000000791b */ /* 0x01ffe20003800000 */
.L_x_10806:
[----:B------:R-:W-:Y:S01]  /*0ed0*/  HFMA2.MMA R22, -RZ, RZ, 0, 1.1920928955078125e-07 ;  /* 0x00000002ff167435 */ /* 0x000fe200000001ff */
[----:B------:R-:W-:-:S05]  /*0ee0*/  MOV R9, R21 ;  /* 0x0000001500097202 */ /* 0x000fca0000000f00 */
[----:B------:R-:W-:-:S05]  /*0ef0*/  FADD.FTZ R9, R8, R9 ;  /* 0x0000000908097221 */ /* 0x000fca0000010000 */
[----:B------:R-:W-:-:S07]  /*0f00*/  MOV R23, R9 ;  /* 0x0000000900177202 */ /* 0x000fce0000000f00 */
[----:B------:R-:W-:Y:S05]  /*0f10*/  WARPSYNC.COLLECTIVE R20, `(.L_x_10807) ;  /* 0x0000000014087348 */ /* 0x000fea0003c00000 */
[----:B------:R0:W1:Y:S02]  /*0f20*/  SHFL.BFLY P2, R21, R23, R22, R25 ;  /* 0x0c00001617157389 */ /* 0x0000640000040019 */
[----:B01----:R-:W-:Y:S01]  /*0f30*/  ENDCOLLECTIVE ;  /* 0x000000000000791b */ /* 0x003fe20003800000 */
.L_x_10807:
[----:B------:R-:W-:Y:S01]  /*0f40*/  HFMA2.MMA R22, -RZ, RZ, 0, 2.384185791015625e-07 ;  /* 0x00000004ff167435 */ /* 0x000fe200000001ff */
[----:B------:R-:W-:-:S04]  /*0f50*/  IMAD.MOV.U32 R12, RZ, RZ, R21 ;  /* 0x000000ffff0c7224 */ /* 0x000fc800078e0015 */
[----:B------:R-:W-:-:S05]  /*0f60*/  FADD.FTZ R12, R9, R12 ;  /* 0x0000000c090c7221 */ /* 0x000fca0000010000 */
[----:B------:R-:W-:-:S07]  /*0f70*/  MOV R23, R12 ;  /* 0x0000000c00177202 */ /* 0x000fce0000000f00 */
[----:B------:R-:W-:Y:S05]  /*0f80*/  WARPSYNC.COLLECTIVE R20, `(.L_x_10808) ;  /* 0x0000000014087348 */ /* 0x000fea0003c00000 */
[----:B------:R0:W1:Y:S02]  /*0f90*/  SHFL.BFLY P2, R21, R23, R22, R25 ;  /* 0x0c00001617157389 */ /* 0x0000640000040019 */
[----:B01----:R-:W-:Y:S01]  /*0fa0*/  ENDCOLLECTIVE ;  /* 0x000000000000791b */ /* 0x003fe20003800000 */
.L_x_10808:
[----:B------:R-:W-:Y:S01]  /*0fb0*/  HFMA2.MMA R22, -RZ, RZ, 0, 4.76837158203125e-07 ;  /* 0x00000008ff167435 */ /* 0x000fe200000001ff */
[----:B------:R-:W-:-:S05]  /*0fc0*/  MOV R13, R21 ;  /* 0x00000015000d7202 */ /* 0x000fca0000000f00 */
[----:B------:R-:W-:-:S05]  /*0fd0*/  FADD.FTZ R13, R12, R13 ;  /* 0x0000000d0c0d7221 */ /* 0x000fca0000010000 */
[----:B------:R-:W-:-:S07]  /*0fe0*/  MOV R23, R13 ;  /* 0x0000000d00177202 */ /* 0x000fce0000000f00 */
[----:B------:R-:W-:Y:S05]  /*0ff0*/  WARPSYNC.COLLECTIVE R20, `(.L_x_10809) ;  /* 0x0000000014087348 */ /* 0x000fea0003c00000 */
[----:B------:R0:W1:Y:S02]  /*1000*/  SHFL.BFLY P2, R21, R23, R22, R25 ;  /* 0x0c00001617157389 */ /* 0x0000640000040019 */
[----:B01----:R-:W-:Y:S01]  /*1010*/  ENDCOLLECTIVE ;  /* 0x000000000000791b */ /* 0x003fe20003800000 */
.L_x_10809:
[----:B------:R-:W-:Y:S01]  /*1020*/  HFMA2.MMA R22, -RZ, RZ, 0, 9.5367431640625e-07 ;  /* 0x00000010ff167435 */ /* 0x000fe200000001ff */
[----:B------:R-:W-:-:S05]  /*1030*/  MOV R8, R21 ;  /* 0x0000001500087202 */ /* 0x000fca0000000f00 */
[----:B------:R-:W-:-:S05]  /*1040*/  FADD.FTZ R9, R13, R8 ;  /* 0x000000080d097221 */ /* 0x000fca0000010000 */
[----:B------:R-:W-:-:S07]  /*1050*/  MOV R23, R9 ;  /* 0x0000000900177202 */ /* 0x000fce0000000f00 */
[----:B------:R-:W-:Y:S05]  /*1060*/  WARPSYNC.COLLECTIVE R20, `(.L_x_10810) ;  /* 0x0000000014087348 */ /* 0x000fea0003c00000 */
[----:B------:R0:W1:Y:S02]  /*1070*/  SHFL.BFLY P2, R21, R23, R22, R25 ;  /* 0x0c00001617157389 */ /* 0x0000640000040019 */
[----:B01----:R-:W-:Y:S01]  /*1080*/  ENDCOLLECTIVE ;  /* 0x000000000000791b */ /* 0x003fe20003800000 */
.L_x_10810:
[----:B------:R-:W-:Y:S01]  /*1090*/  HFMA2.MMA R22, -RZ, RZ, 0, 5.9604644775390625e-08 ;  /* 0x00000001ff167435 */ /* 0x000fe200000001ff */
[----:B------:R-:W-:Y:S01]  /*10a0*/  IMAD.MOV.U32 R23, RZ, RZ, R11 ;  /* 0x000000ffff177224 */ /* 0x000fe200078e000b */
[----:B------:R-:W-:-:S09]  /*10b0*/  MOV R8, R21 ;  /* 0x0000001500087202 */ /* 0x000fd20000000f00 */
[----:B------:R-:W-:Y:S05]  /*10c0*/  WARPSYNC.COLLECTIVE R20, `(.L_x_10811) ;  /* 0x0000000014087348 */ /* 0x000fea0003c00000 */
[----:B------:R0:W1:Y:S02]  /*10d0*/  SHFL.BFLY P2, R21, R23, R22, R25 ;  /* 0x0c00001617157389 */ /* 0x0000640000040019 */
[----:B01----:R-:W-:Y:S01]  /*10e0*/  ENDCOLLECTIVE ;  /* 0x000000000000791b */ /* 0x003fe20003800000 */
.L_x_10811:
[----:B------:R-:W-:Y:S01]  /*10f0*/  HFMA2.MMA R22, -RZ, RZ, 0, 1.1920928955078125e-07 ;  /* 0x00000002ff167435 */ /* 0x000fe200000001ff */
[----:B------:R-:W-:-:S05]  /*1100*/  MOV R12, R21 ;  /* 0x00000015000c7202 */ /* 0x000fca0000000f00 */
[----:B------:R-:W-:-:S05]  /*1110*/  FADD.FTZ R14, R11, R12 ;  /* 0x0000000c0b0e7221 */ /* 0x000fca0000010000 */
[----:B------:R-:W-:-:S07]  /*1120*/  MOV R23, R14 ;  /* 0x0000000e00177202 */ /* 0x000fce0000000f00 */
[----:B------:R-:W-:Y:S05]  /*1130*/  WARPSYNC.COLLECTIVE R20, `(.L_x_10812) ;  /* 0x0000000014087348 */ /* 0x000fea0003c00000 */
[----:B------:R0:W1:Y:S02]  /*1140*/  SHFL.BFLY P2, R21, R23, R22, R25 ;  /* 0x0c00001617157389 */ /* 0x0000640000040019 */
[----:B01----:R-:W-:Y:S01]  /*1150*/  ENDCOLLECTIVE ;  /* 0x000000000000791b */ /* 0x003fe20003800000 */
.L_x_10812:
[----:B------:R-:W-:Y:S01]  /*1160*/  HFMA2.MMA R22, -RZ, RZ, 0, 2.384185791015625e-07 ;  /* 0x00000004ff167435 */ /* 0x000fe200000001ff */
[----:B------:R-:W-:-:S05]  /*1170*/  MOV R13, R21 ;  /* 0x00000015000d7202 */ /* 0x000fca0000000f00 */
[----:B------:R-:W-:-:S05]  /*1180*/  FADD.FTZ R15, R14, R13 ;  /* 0x0000000d0e0f7221 */ /* 0x000fca0000010000 */
[----:B------:R-:W-:-:S07]  /*1190*/  MOV R23, R15 ;  /* 0x0000000f00177202 */ /* 0x000fce0000000f00 */
[----:B------:R-:W-:Y:S05]  /*11a0*/  WARPSYNC.COLLECTIVE R20, `(.L_x_10813) ;  /* 0x0000000014087348 */ /* 0x000fea0003c00000 */
[----:B------:R0:W1:Y:S02]  /*11b0*/  SHFL.BFLY P2, R21, R23, R22, R25 ;  /* 0x0c00001617157389 */ /* 0x0000640000040019 */
[----:B01----:R-:W-:Y:S01]  /*11c0*/  ENDCOLLECTIVE ;  /* 0x000000000000791b */ /* 0x003fe20003800000 */
.L_x_10813:
[----:B------:R-:W-:Y:S01]  /*11d0*/  IMAD.MOV.U32 R22, RZ, RZ, 0x8 ;  /* 0x00000008ff167424 */ /* 0x000fe200078e00ff */
[----:B------:R-:W-:-:S05]  /*11e0*/  MOV R16, R21 ;  /* 0x0000001500107202 */ /* 0x000fca0000000f00 */
[----:B------:R-:W-:-:S05]  /*11f0*/  FADD.FTZ R16, R15, R16 ;  /* 0x000000100f107221 */ /* 0x000fca0000010000 */
[----:B------:R-:W-:-:S07]  /*1200*/  MOV R23, R16 ;  /* 0x0000001000177202 */ /* 0x000fce0000000f00 */
[----:B------:R-:W-:Y:S05]  /*1210*/  WARPSYNC.COLLECTIVE R20, `(.L_x_10814) ;  /* 0x0000000014087348 */ /* 0x000fea0003c00000 */
[----:B------:R0:W1:Y:S02]  /*1220*/  SHFL.BFLY P2, R21, R23, R22, R25 ;  /* 0x0c00001617157389 */ /* 0x0000640000040019 */
[----:B01----:R-:W-:Y:S01]  /*1230*/  ENDCOLLECTIVE ;  /* 0x000000000000791b */ /* 0x003fe20003800000 */
.L_x_10814:
[----:B------:R-:W-:Y:S01]  /*1240*/  HFMA2.MMA R22, -RZ, RZ, 0, 9.5367431640625e-07 ;  /* 0x00000010ff167435 */ /* 0x000fe200000001ff */
[----:B------:R-:W-:-:S05]  /*1250*/  MOV R11, R21 ;  /* 0x00000015000b7202 */ /* 0x000fca0000000f00 */
[----:B------:R-:W-:-:S05]  /*1260*/  FADD.FTZ R11, R16, R11 ;  /* 0x0000000b100b7221 */ /* 0x000fca0000010000 */
[----:B------:R-:W-:-:S07]  /*1270*/  MOV R23, R11 ;  /* 0x0000000b00177202 */ /* 0x000fce0000000f00 */
[----:B------:R-:W-:Y:S05]  /*1280*/  WARPSYNC.COLLECTIVE R20, `(.L_x_10815) ;  /* 0x0000000014087348 */ /* 0x000fea0003c00000 */
[----:B------:R0:W1:Y:S02]  /*1290*/  SHFL.BFLY P2, R21, R23, R22, R25 ;  /* 0x0c00001617157389 */ /* 0x0000640000040019 */
[----:B01----:R-:W-:Y:S01]  /*12a0*/  ENDCOLLECTIVE ;  /* 0x000000000000791b */ /* 0x003fe20003800000 */
.L_x_10815:
[----:B------:R-:W-:Y:S01]  /*12b0*/  HFMA2.MMA R22, -RZ, RZ, 0, 5.9604644775390625e-08 ;  /* 0x00000001ff167435 */ /* 0x000fe200000001ff */
[----:B------:R-:W-:Y:S02]  /*12c0*/  MOV R23, R10 ;  /* 0x0000000a00177202 */ /* 0x000fe40000000f00 */
[----:B------:R-:W-:-:S08]  /*12d0*/  MOV R12, R21 ;  /* 0x00000015000c7202 */ /* 0x000fd00000000f00 */
[----:B------:R-:W-:Y:S05]  /*12e0*/  WARPSYNC.COLLECTIVE R20, `(.L_x_10816) ;  /* 0x0000000014087348 */ /* 0x000fea0003c00000 */
[----:B------:R0:W1:Y:S02]  /*12f0*/  SHFL.BFLY P2, R21, R23, R22, R25 ;  /* 0x0c00001617157389 */ /* 0x0000640000040019 */
[----:B01----:R-:W-:Y:S01]  /*1300*/  ENDCOLLECTIVE ;  /* 0x000000000000791b */ /* 0x003fe20003800000 */
.L_x_10816:
[----:B------:R-:W-:Y:S01]  /*1310*/  HFMA2.MMA R22, -RZ, RZ, 0, 1.1920928955078125e-07 ;  /* 0x00000002ff167435 */ /* 0x000fe200000001ff */
[----:B------:R-:W-:-:S05]  /*1320*/  MOV R13, R21 ;  /* 0x00000015000d7202 */ /* 0x000fca0000000f00 */
[----:B------:R-:W-:-:S05]  /*1330*/  FADD.FTZ R17, R10, R13 ;  /* 0x0000000d0a117221 */ /* 0x000fca0000010000 */
[----:B------:R-:W-:-:S07]  /*1340*/  MOV R23, R17 ;  /* 0x0000001100177202 */ /* 0x000fce0000000f00 */
[----:B------:R-:W-:Y:S05]  /*1350*/  WARPSYNC.COLLECTIVE R20, `(.L_x_10817) ;  /* 0x0000000014087348 */ /* 0x000fea0003c00000 */
[----:B------:R0:W1:Y:S02]  /*1360*/  SHFL.BFLY P2, R21, R23, R22, R25 ;  /* 0x0c00001617157389 */ /* 0x0000640000040019 */
[----:B01----:R-:W-:Y:S01]  /*1370*/  ENDCOLLECTIVE ;  /* 0x000000000000791b */ /* 0x003fe20003800000 */
.L_x_10817:
[----:B------:R-:W-:Y:S01]  /*1380*/  HFMA2.MMA R22, -RZ, RZ, 0, 2.384185791015625e-07 ;  /* 0x00000004ff167435 */ /* 0x000fe200000001ff */
[----:B------:R-:W-:-:S04]  /*1390*/  IMAD.MOV.U32 R16, RZ, RZ, R21 ;  /* 0x000000ffff107224 */ /* 0x000fc800078e0015 */
[----:B------:R-:W-:-:S05]  /*13a0*/  FADD.FTZ R18, R17, R16 ;  /* 0x0000001011127221 */ /* 0x000fca0000010000 */
[----:B------:R-:W-:-:S07]  /*13b0*/  MOV R23, R18 ;  /* 0x0000001200177202 */ /* 0x000fce0000000f00 */
[----:B------:R-:W-:Y:S05]  /*13c0*/  WARPSYNC.COLLECTIVE R20, `(.L_x_10818) ;  /* 0x0000000014087348 */ /* 0x000fea0003c00000 */
[----:B------:R0:W1:Y:S02]  /*13d0*/  SHFL.BFLY P2, R21, R23, R22, R25 ;  /* 0x0c00001617157389 */ /* 0x0000640000040019 */
[----:B01----:R-:W-:Y:S01]  /*13e0*/  ENDCOLLECTIVE ;  /* 0x000000000000791b */ /* 0x003fe20003800000 */
.L_x_10818:
[----:B------:R-:W-:Y:S01]  /*13f0*/  HFMA2.MMA R22, -RZ, RZ, 0, 4.76837158203125e-07 ;  /* 0x00000008ff167435 */ /* 0x000fe200000001ff */
[----:B------:R-:W-:-:S05]  /*1400*/  MOV R19, R21 ;  /* 0x0000001500137202 */ /* 0x000fca0000000f00 */
[----:B------:R-:W-:-:S05]  /*1410*/  FADD.FTZ R19, R18, R19 ;  /* 0x0000001312137221 */ /* 0x000fca0000010000 */
[----:B------:R-:W-:-:S07]  /*1420*/  MOV R23, R19 ;  /* 0x0000001300177202 */ /* 0x000fce0000000f00 */
[----:B------:R-:W-:Y:S05]  /*1430*/  WARPSYNC.COLLECTIVE R20, `(.L_x_10819) ;  /* 0x0000000014087348 */ /* 0x000fea0003c00000 */
[----:B------:R0:W1:Y:S02]  /*1440*/  SHFL.BFLY P2, R21, R23, R22, R25 ;  /* 0x0c00001617157389 */ /* 0x0000640000040019 */
[----:B01----:R-:W-:Y:S01]  /*1450*/  ENDCOLLECTIVE ;  /* 0x000000000000791b */ /* 0x003fe20003800000 */
.L_x_10819:
[----:B------:R-:W-:Y:S01]  /*1460*/  HFMA2.MMA R22, -RZ, RZ, 0, 9.5367431640625e-07 ;  /* 0x00000010ff167435 */ /* 0x000fe200000001ff */
[----:B------:R-:W-:-:S05]  /*1470*/  MOV R10, R21 ;  /* 0x00000015000a7202 */ /* 0x000fca0000000f00 */
[----:B------:R-:W-:-:S05]  /*1480*/  FADD.FTZ R10, R19, R10 ;  /* 0x0000000a130a7221 */ /* 0x000fca0000010000 */
[----:B------:R-:W-:-:S07]  /*1490*/  MOV R23, R10 ;  /* 0x0000000a00177202 */ /* 0x000fce0000000f00 */
[----:B------:R-:W-:Y:S05]  /*14a0*/  WARPSYNC.COLLECTIVE R20, `(.L_x_10820) ;  /* 0x0000000014087348 */ /* 0x000fea0003c00000 */
[----:B------:R0:W1:Y:S02]  /*14b0*/  SHFL.BFLY P2, R21, R23, R22, R25 ;  /* 0x0c00001617157389 */ /* 0x0000640000040019 */
[----:B01----:R-:W-:Y:S01]  /*14c0*/  ENDCOLLECTIVE ;  /* 0x000000000000791b */ /* 0x003fe20003800000 */
.L_x_10820:
[----:B------:R-:W-:Y:S01]  /*14d0*/  MOV R15, R21 ;  /* 0x00000015000f7202 */ /* 0x000fe20000000f00 */
[----:B------:R-:W-:Y:S06]  /*14e0*/  BRA `(.L_x_10821) ;  /* 0xfffffff400dc7947 */ /* 0x000fec000383ffff */
.L_x_10822:
        /* <DEDUP_REMOVED lines=9> */
.L_x_14018:


//--------------------- .text._ZN10layer_norm13ln_bwd_kernelINS_13Kernel_traitsIf6__halffS2_fjLj4096ELj1ELj1ELj4ELj16ENS_18Kernel_traits_baseILj4096EfS2_fS2_fjLj128EEEEELb1ELb1ELb1ELb1EEEvNS_9BwdParamsE --------------------------
	.section	.text._ZN10layer_norm13ln_bwd_kernelINS_13Kernel_traitsIf6__halffS2_fjLj4096ELj1ELj1ELj4ELj16ENS_18Kernel_traits_baseILj4096EfS2_fS2_fjLj128EEEEELb1ELb1ELb1ELb1EEEvNS_9BwdParamsE,"ax",@progbits
	.align	128
        .global         _ZN10layer_norm13ln_bwd_kernelINS_13Kernel_traitsIf6__halffS2_fjLj4096ELj1ELj1ELj4ELj16ENS_18Kernel_traits_baseILj4096EfS2_fS2_fjLj128EEEEELb1ELb1ELb1ELb1EEEvNS_9BwdParamsE
        .type           _ZN10layer_norm13ln_bwd_kernelINS_13Kernel_traitsIf6__halffS2_fjLj4096ELj1ELj1ELj4ELj16ENS_18Kernel_traits_baseILj4096EfS2_fS2_fjLj128EEEEELb1ELb1ELb1ELb1EEEvNS_9BwdParamsE,@function
        .size           _ZN10layer_norm13ln_bwd_kernelINS_13Kernel_traitsIf6__halffS2_fjLj4096ELj1ELj1ELj4ELj16ENS_18Kernel_traits_baseILj4096EfS2_fS2_fjLj128EEEEELb1ELb1ELb1ELb1EEEvNS_9BwdParamsE,(.L_x_14019 - _ZN10layer_norm13ln_bwd_kernelINS_13Kernel_traitsIf6__halffS2_fjLj4096ELj1ELj1ELj4ELj16ENS_18Kernel_traits_baseILj4096EfS2_fS2_fjLj128EEEEELb1ELb1ELb1ELb1EEEvNS_9BwdParamsE)
        .other          _ZN10layer_norm13ln_bwd_kernelINS_13Kernel_traitsIf6__halffS2_fjLj4096ELj1ELj1ELj4ELj16ENS_18Kernel_traits_baseILj4096EfS2_fS2_fjLj128EEEEELb1ELb1ELb1ELb1EEEvNS_9BwdParamsE,@"STO_CUDA_ENTRY STV_DEFAULT"
_ZN10layer_norm13ln_bwd_kernelINS_13Kernel_traitsIf6__halffS2_fjLj4096ELj1ELj1ELj4ELj16ENS_18Kernel_traits_baseILj4096EfS2_fS2_fjLj128EEEEELb1ELb1ELb1ELb1EEEvNS_9BwdParamsE:
.text._ZN10layer_norm13ln_bwd_kernelINS_13Kernel_traitsIf6__halffS2_fjLj4096ELj1ELj1ELj4ELj16ENS_18Kernel_traits_baseILj4096EfS2_fS2_fjLj128EEEEELb1ELb1ELb1ELb1EEEvNS_9BwdParamsE:
        /* <DEDUP_REMOVED lines=63> */
.L_x_10823:
        /* <DEDUP_REMOVED lines=95> */
.L_x_10963:
        /* <DEDUP_REMOVED lines=18> */
[C---:B------:R-:W-:Y:S02]  /*0b00*/  IADD3 R199, R4.reuse, 0x100, RZ ;  /* 0x0000010004c77810 */ /* 0x040fe40007ffe0ff */
[----:B------:R-:W-:-:S03]  /*0b10*/  IADD3 R196, R4, 0x180, RZ ;  /* 0x0000018004c47810 */ /* 0x000fc60007ffe0ff */
[----:B------:R1:W-:Y:S04]  /*0b20*/  STL [R1+0x8], R199 ;  /* 0x000008c701007387 */ /* 0x0003e80000100800 */
[----:B------:R1:W-:Y:S01]  /*0b30*/  STL [R1+0xc], R196 ;  /* 0x00000cc401007387 */ /* 0x0003e20000100800 */
[----:B------:R-:W-:Y:S01]  /*0b40*/  IADD3 R228, R4, 0x80, RZ ;  /* 0x0000008004e47810 */ /* 0x000fe20007ffe0ff */
[C---:B------:R-:W-:Y:S01]  /*0b50*/  IMAD.WIDE R2, R6.reuse, 0x4, R18 ;  /* 0x0000000406027825 */ /* 0x040fe200078e0212 */
[----:B------:R-:W-:Y:S01]  /*0b60*/  IADD3 R6, R6, UR10, RZ ;  /* 0x0000000a06067c10 */ /* 0x000fe2000fffe0ff */
[----:B------:R-:W-:Y:S02]  /*0b70*/  BSSY B0, `(.L_x_10825) ;  /* 0x00001a4000007945 */ /* 0x000fe40003800000 */
[----:B0-----:R-:W-:Y:S01]  /*0b80*/  IMAD.WIDE.U32 R22, R4, 0x20, R16 ;  /* 0x0000002004167825 */ /* 0x001fe200078e0010 */
[----:B------:R-:W-:-:S03]  /*0b90*/  ISETP.GE.AND P4, PT, R6, UR11, PT ;  /* 0x0000000b06007c0c */ /* 0x000fc6000bf86270 */
[----:B------:R-:W-:-:S04]  /*0ba0*/  IMAD.WIDE.U32 R20, R228, 0x20, R16 ;  /* 0x00000020e4147825 */ /* 0x000fc800078e0010 */
[----:B------:R-:W-:-:S04]  /*0bb0*/  IMAD.WIDE.U32 R18, R199, 0x20, R16 ;  /* 0x00000020c7127825 */ /* 0x000fc800078e0010 */
[----:B------:R-:W-:Y:S01]  /*0bc0*/  IMAD.WIDE.U32 R16, R196, 0x20, R16 ;  /* 0x00000020c4107825 */ /* 0x000fe200078e0010 */
[----:B---3--:R-:W-:-:S13]  /*0bd0*/  ISETP.GT.AND P5, PT, R192, RZ, PT ;  /* 0x000000ffc000720c */ /* 0x008fda0003fa4270 */
[----:B-1----:R-:W-:Y:S05]  /*0be0*/  @P5 BRA `(.L_x_10826) ;  /* 0x0000000000885947 */ /* 0x002fea0003800000 */
[----:B------:R-:W-:Y:S01]  /*0bf0*/  MOV R3, UR18 ;  /* 0x0000001200037c02 */ /* 0x000fe20008000f00 */
[----:B------:R-:W0:Y:S01]  /*0c00*/  LDC.64 R194, c[0x0][0x240] ;  /* 0x00009000ffc27b82 */ /* 0x000e220000000a00 */
[----:B------:R-:W-:Y:S02]  /*0c10*/  MOV R2, UR19 ;  /* 0x0000001300027c02 */ /* 0x000fe40008000f00 */
[----:B------:R-:W-:Y:S02]  /*0c20*/  ISETP.NE.U32.AND P0, PT, R3, RZ, PT ;  /* 0x000000ff0300720c */ /* 0x000fe40003f05070 */
[----:B-----5:R-:W-:Y:S02]  /*0c30*/  ISETP.GE.AND P3, PT, R7, 0x1, PT ;  /* 0x000000010700780c */ /* 0x020fe40003f66270 */
[----:B------:R-:W-:-:S13]  /*0c40*/  ISETP.NE.AND.EX P0, PT, R2, RZ, PT, P0 ;  /* 0x000000ff0200720c */ /* 0x000fda0003f05300 */
[----:B------:R-:W5:Y:S04]  /*0c50*/  @P0 LDG.E.128 R36, desc[UR4][R18.64] ;  /* 0x0000000412240981 */ /* 0x000f68000c1e1d00 */
[----:B------:R1:W5:Y:S04]  /*0c60*/  @P0 LDG.E.128 R32, desc[UR4][R18.64+0x10] ;  /* 0x0000100412200981 */ /* 0x000368000c1e1d00 */
[----:B------:R-:W5:Y:S04]  /*0c70*/  @P0 LDG.E.128 R44, desc[UR4][R20.64] ;  /* 0x00000004142c0981 */ /* 0x000f68000c1e1d00 */
[----:B------:R2:W5:Y:S01]  /*0c80*/  @P0 LDG.E.128 R40, desc[UR4][R20.64+0x10] ;  /* 0x0000100414280981 */ /* 0x000562000c1e1d00 */
[----:B-1----:R-:W-:-:S03]  /*0c90*/  @P3 IADD3 R18, R7, -0x1, RZ ;  /* 0xffffffff07123810 */ /* 0x002fc60007ffe0ff */
[----:B------:R-:W5:Y:S02]  /*0ca0*/  @P0 LDG.E.128 R28, desc[UR4][R16.64] ;  /* 0x00000004101c0981 */ /* 0x000f64000c1e1d00 */
[----:B------:R-:W-:Y:S02]  /*0cb0*/  @P3 IMAD R18, R18, R252, RZ ;  /* 0x000000fc12123224 */ /* 0x000fe400078e02ff */
[----:B------:R0:W5:Y:S03]  /*0cc0*/  @P0 LDG.E.128 R24, desc[UR4][R16.64+0x10] ;  /* 0x0000100410180981 */ /* 0x000166000c1e1d00 */
[----:B------:R-:W-:Y:S01]  /*0cd0*/  @P3 SHF.R.S32.HI R19, RZ, 0x1f, R18 ;  /* 0x0000001fff133819 */ /* 0x000fe20000011412 */
[----:B------:R-:W5:Y:S03]  /*0ce0*/  @P0 LDG.E.128 R52, desc[UR4][R22.64] ;  /* 0x0000000416340981 */ /* 0x000f66000c1e1d00 */
[----:B------:R-:W-:Y:S01]  /*0cf0*/  @P3 LEA.HI R19, R19, R18, RZ, 0x3 ;  /* 0x0000001213133211 */ /* 0x000fe200078f18ff */
[----:B------:R-:W5:Y:S01]  /*0d00*/  @P0 LDG.E.128 R48, desc[UR4][R22.64+0x10] ;  /* 0x0000100416300981 */ /* 0x000f62000c1e1d00 */
[----:B------:R-:W-:-:S02]  /*0d10*/  MOV R18, RZ ;  /* 0x000000ff00127202 */ /* 0x000fc40000000f00 */
[----:B------:R-:W-:-:S04]  /*0d20*/  @P3 LEA.HI.SX32 R18, R19, R250, 0x1d ;  /* 0x000000fa13123211 */ /* 0x000fc800078feaff */
[C---:B------:R-:W-:Y:S02]  /*0d30*/  IADD3 R19, R18.reuse, 0x80, RZ ;  /* 0x0000008012137810 */ /* 0x040fe40007ffe0ff */
[C---:B--2---:R-:W-:Y:S02]  /*0d40*/  IADD3 R21, R18.reuse, 0x100, RZ ;  /* 0x0000010012157810 */ /* 0x044fe40007ffe0ff */
[C---:B------:R-:W-:Y:S01]  /*0d50*/  IADD3 R20, R18.reuse, 0x180, RZ ;  /* 0x0000018012147810 */ /* 0x040fe20007ffe0ff */
        /* <DEDUP_REMOVED lines=9> */
[----:B0-----:R-:W-:Y:S01]  /*0df0*/  MOV R193, RZ ;  /* 0x000000ff00c17202 */ /* 0x001fe20000000f00 */
[----:B------:R-:W-:Y:S06]  /*0e00*/  BRA `(.L_x_10827) ;  /* 0x0000001400e87947 */ /* 0x000fec0003800000 */
.L_x_10826:
[----:B------:R-:W0:Y:S01]  /*0e10*/  LDC.64 R212, c[0x0][0x238] ;  /* 0x00008e00ffd47b82 */ /* 0x000e220000000a00 */
[----:B------:R-:W-:Y:S01]  /*0e20*/  IADD3 R192, R192, -0x1, RZ ;  /* 0xffffffffc0c07810 */ /* 0x000fe20007ffe0ff */
[----:B------:R0:W2:Y:S01]  /*0e30*/  LDG.E R0, desc[UR4][R2.64] ;  /* 0x0000000402007981 */ /* 0x0000a2000c1e1900 */
[----:B------:R-:W-:-:S03]  /*0e40*/  MOV R217, R196 ;  /* 0x000000c400d97202 */ /* 0x000fc60000000f00 */
[----:B------:R-:W-:Y:S01]  /*0e50*/  IMAD R192, R192, R252, RZ ;  /* 0x000000fcc0c07224 */ /* 0x000fe200078e02ff */
[----:B------:R-:W-:Y:S01]  /*0e60*/  STL [R1+0xf4], R64 ;  /* 0x0000f44001007387 */ /* 0x000fe20000100800 */
[----:B------:R-:W1:Y:S03]  /*0e70*/  LDC.64 R226, c[0x0][0x2b8] ;  /* 0x0000ae00ffe27b82 */ /* 0x000e660000000a00 */
[----:B------:R-:W-:Y:S01]  /*0e80*/  SHF.R.S32.HI R9, RZ, 0x1f, R192 ;  /* 0x0000001fff097819 */ /* 0x000fe200000114c0 */
[----:B------:R-:W-:Y:S03]  /*0e90*/  STL [R1+0xf0], R63 ;  /* 0x0000f03f01007387 */ /* 0x000fe60000100800 */
[----:B------:R-:W-:Y:S01]  /*0ea0*/  LEA.HI R9, R9, R192, RZ, 0x3 ;  /* 0x000000c009097211 */ /* 0x000fe200078f18ff */
[----:B------:R-:W-:Y:S01]  /*0eb0*/  STL [R1+0xec], R62 ;  /* 0x0000ec3e01007387 */ /* 0x000fe20000100800 */
[----:B-----5:R-:W-:Y:S01]  /*0ec0*/  ISETP.GE.AND P3, PT, R7, 0x1, PT ;  /* 0x000000010700780c */ /* 0x020fe20003f66270 */
[----:B------:R-:W3:Y:S01]  /*0ed0*/  LDC.64 R234, c[0x0][0x240] ;  /* 0x00009000ffea7b82 */ /* 0x000ee20000000a00 */
[----:B------:R-:W-:Y:S01]  /*0ee0*/  LEA.HI.SX32 R220, R9, R250, 0x1d ;  /* 0x000000fa09dc7211 */ /* 0x000fe200078feaff */
[----:B------:R-:W-:Y:S01]  /*0ef0*/  STL [R1+0xe8], R61 ;  /* 0x0000e83d01007387 */ /* 0x000fe20000100800 */
[----:B0-----:R-:W-:-:S02]  /*0f00*/  IMAD.WIDE.U32 R2, R199, 0x20, R212 ;  /* 0x00000020c7027825 */ /* 0x001fc400078e00d4 */
[----:B------:R-:W-:Y:S01]  /*0f10*/  IADD3 R221, R220, 0x100, RZ ;  /* 0x00000100dcdd7810 */ /* 0x000fe20007ffe0ff */
[----:B------:R-:W-:Y:S04]  /*0f20*/  STL [R1+0xe4], R60 ;  /* 0x0000e43c01007387 */ /* 0x000fe80000100800 */
[----:B------:R-:W4:Y:S04]  /*0f30*/  LDG.E.128 R200, desc[UR4][R2.64] ;  /* 0x0000000402c87981 */ /* 0x000f28000c1e1d00 */
[----:B------:R0:W4:Y:S01]  /*0f40*/  LDG.E.128 R204, desc[UR4][R2.64+0x10] ;  /* 0x0000100402cc7981 */ /* 0x000122000c1e1d00 */
[----:B------:R-:W-:-:S04]  /*0f50*/  IMAD.WIDE.U32 R188, R4, 0x20, R212 ;  /* 0x0000002004bc7825 */ /* 0x000fc800078e00d4 */
[--C-:B------:R-:W-:Y:S01]  /*0f60*/  IMAD.WIDE.U32 R196, R228, 0x20, R212.reuse ;  /* 0x00000020e4c47825 */ /* 0x100fe200078e00d4 */
[C---:B------:R-:W-:Y:S01]  /*0f70*/  IADD3 R224, R220.reuse, 0x180, RZ ;  /* 0x00000180dce07810 */ /* 0x040fe20007ffe0ff */
[----:B------:R-:W4:Y:S01]  /*0f80*/  LDG.E.128 R8, desc[UR4][R188.64] ;  /* 0x00000004bc087981 */ /* 0x000f22000c1e1d00 */
[----:B0-----:R-:W-:Y:S01]  /*0f90*/  IADD3 R2, R220, 0x80, RZ ;  /* 0x00000080dc027810 */ /* 0x001fe20007ffe0ff */
[----:B------:R-:W-:Y:S02]  /*0fa0*/  IMAD.WIDE.U32 R212, R217, 0x20, R212 ;  /* 0x00000020d9d47825 */ /* 0x000fe400078e00d4 */
[----:B------:R-:W4:Y:S02]  /*0fb0*/  LDG.E.128 R192, desc[UR4][R196.64] ;  /* 0x00000004c4c07981 */ /* 0x000f24000c1e1d00 */
[--C-:B-1----:R-:W-:Y:S02]  /*0fc0*/  IMAD.WIDE.U32 R2, R2, 0x10, R226.reuse ;  /* 0x0000001002027825 */ /* 0x102fe400078e00e2 */
[----:B------:R-:W4:Y:S04]  /*0fd0*/  LDG.E.128 R208, desc[UR4][R212.64] ;  /* 0x00000004d4d07981 */ /* 0x000f28000c1e1d00 */
[----:B------:R0:W4:Y:S01]  /*0fe0*/  LDG.E.128 R216, desc[UR4][R2.64] ;  /* 0x0000000402d87981 */ /* 0x000122000c1e1d00 */
[----:B------:R-:W-:-:S03]  /*0ff0*/  IMAD.WIDE.U32 R12, R220, 0x10, R226 ;  /* 0x00000010dc0c7825 */ /* 0x000fc600078e00e2 */
[----:B------:R-:W4:Y:S04]  /*1000*/  LDG.E.128 R188, desc[UR4][R188.64+0x10] ;  /* 0x00001004bcbc7981 */ /* 0x000f28000c1e1d00 */
[----:B------:R-:W4:Y:S01]  /*1010*/  LDG.E.128 R196, desc[UR4][R196.64+0x10] ;  /* 0x00001004c4c47981 */ /* 0x000f22000c1e1d00 */
[----:B0-----:R-:W-:-:S03]  /*1020*/  IMAD.WIDE.U32 R2, R221, 0x10, R226 ;  /* 0x00000010dd027825 */ /* 0x001fc600078e00e2 */
[----:B------:R-:W4:Y:S04]  /*1030*/  LDG.E.128 R12, desc[UR4][R12.64] ;  /* 0x000000040c0c7981 */ /* 0x000f28000c1e1d00 */
[----:B------:R0:W4:Y:S04]  /*1040*/  LDG.E.128 R220, desc[UR4][R2.64] ;  /* 0x0000000402dc7981 */ /* 0x000128000c1e1d00 */
[----:B------:R-:W-:Y:S01]  /*1050*/  STL [R1+0xe0], R59 ;  /* 0x0000e03b01007387 */ /* 0x000fe20000100800 */
[----:B------:R-:W-:-:S03]  /*1060*/  @P3 IADD3 R229, R7, -0x1, RZ ;  /* 0xffffffff07e53810 */ /* 0x000fc60007ffe0ff */
[----:B------:R-:W-:Y:S01]  /*1070*/  STL [R1+0xdc], R58 ;  /* 0x0000dc3a01007387 */ /* 0x000fe20000100800 */
[----:B0-----:R-:W-:-:S03]  /*1080*/  IMAD.WIDE.U32 R2, R224, 0x10, R226 ;  /* 0x00000010e0027825 */ /* 0x001fc600078e00e2 */
[----:B------:R-:W-:Y:S04]  /*1090*/  STL [R1+0xd8], R57 ;  /* 0x0000d83901007387 */ /* 0x000fe80000100800 */
[----:B------:R0:W4:Y:S04]  /*10a0*/  LDG.E.128 R224, desc[UR4][R2.64] ;  /* 0x0000000402e07981 */ /* 0x000128000c1e1d00 */
[----:B------:R-:W-:Y:S04]  /*10b0*/  STL [R1+0xd4], R56 ;  /* 0x0000d43801007387 */ /* 0x000fe80000100800 */
[----:B------:R1:W-:Y:S01]  /*10c0*/  STL [R1+0xd0], R6 ;  /* 0x0000d00601007387 */ /* 0x0003e20000100800 */
[----:B0-----:R-:W-:Y:S01]  /*10d0*/  MOV R3, UR18 ;  /* 0x0000001200037c02 */ /* 0x001fe20008000f00 */
[----:B------:R-:W-:Y:S01]  /*10e0*/  @P3 IMAD R229, R229, R252, RZ ;  /* 0x000000fce5e53224 */ /* 0x000fe200078e02ff */
[----:B------:R-:W-:Y:S01]  /*10f0*/  MOV R2, UR19 ;  /* 0x0000001300027c02 */ /* 0x000fe20008000f00 */
[----:B------:R-:W-:Y:S01]  /*1100*/  HFMA2.MMA R231, -RZ, RZ, 0, 0 ;  /* 0x00000000ffe77435 */ /* 0x000fe200000001ff */
[----:B------:R-:W4:Y:S01]  /*1110*/  LDG.E.128 R212, desc[UR4][R212.64+0x10] ;  /* 0x00001004d4d47981 */ /* 0x000f22000c1e1d00 */
[----:B-1----:R-:W0:Y:S01]  /*1120*/  LDC.U8 R6, c[0x0][0x2a0] ;  /* 0x0000a800ff067b82 */ /* 0x002e220000000000 */
[----:B------:R-:W-:-:S02]  /*1130*/  ISETP.NE.U32.AND P0, PT, R3, RZ, PT ;  /* 0x000000ff0300720c */ /* 0x000fc40003f05070 */
[----:B------:R-:W-:Y:S02]  /*1140*/  @P3 SHF.R.S32.HI R230, RZ, 0x1f, R229 ;  /* 0x0000001fffe63819 */ /* 0x000fe400000114e5 */
[----:B------:R-:W-:Y:S02]  /*1150*/  ISETP.NE.AND.EX P0, PT, R2, RZ, PT, P0 ;  /* 0x000000ff0200720c */ /* 0x000fe40003f05300 */
[----:B------:R-:W-:-:S04]  /*1160*/  @P3 LEA.HI R230, R230, R229, RZ, 0x3 ;  /* 0x000000e5e6e63211 */ /* 0x000fc800078f18ff */
[----:B------:R-:W-:-:S04]  /*1170*/  @P3 LEA.HI.SX32 R231, R230, R250, 0x1d ;  /* 0x000000fae6e73211 */ /* 0x000fc800078feaff */
[C---:B------:R-:W-:Y:S02]  /*1180*/  IADD3 R232, R231.reuse, 0x80, RZ ;  /* 0x00000080e7e87810 */ /* 0x040fe40007ffe0ff */
[C---:B------:R-:W-:Y:S01]  /*1190*/  IADD3 R229, R231.reuse, 0x100, RZ ;  /* 0x00000100e7e57810 */ /* 0x040fe20007ffe0ff */
[----:B------:R-:W5:Y:S01]  /*11a0*/  @P0 LDG.E.128 R52, desc[UR4][R22.64] ;  /* 0x0000000416340981 */ /* 0x000f62000c1e1d00 */
[----:B------:R-:W-:-:S03]  /*11b0*/  IADD3 R230, R231, 0x180, RZ ;  /* 0x00000180e7e67810 */ /* 0x000fc60007ffe0ff */
[----:B------:R3:W5:Y:S04]  /*11c0*/  @P0 LDG.E.128 R48, desc[UR4][R22.64+0x10] ;  /* 0x0000100416300981 */ /* 0x000768000c1e1d00 */
[----:B------:R-:W5:Y:S04]  /*11d0*/  @P0 LDG.E.128 R44, desc[UR4][R20.64] ;  /* 0x00000004142c0981 */ /* 0x000f68000c1e1d00 */
[----:B------:R1:W5:Y:S04]  /*11e0*/  @P0 LDG.E.128 R40, desc[UR4][R20.64+0x10] ;  /* 0x0000100414280981 */ /* 0x000368000c1e1d00 */
[----:B------:R-:W5:Y:S01]  /*11f0*/  @P0 LDG.E.128 R36, desc[UR4][R18.64] ;  /* 0x0000000412240981 */ /* 0x000f62000c1e1d00 */
[----:B---3--:R-:W-:-:S03]  /*1200*/  IMAD.WIDE.U32 R22, R231, 0x8, R234 ;  /* 0x00000008e7167825 */ /* 0x008fc600078e00ea */
[----:B------:R-:W5:Y:S04]  /*1210*/  @P0 LDG.E.128 R32, desc[UR4][R18.64+0x10] ;  /* 0x0000100412200981 */ /* 0x000f68000c1e1d00 */
[----:B------:R-:W5:Y:S01]  /*1220*/  @P0 LDG.E.128 R28, desc[UR4][R16.64] ;  /* 0x00000004101c0981 */ /* 0x000f62000c1e1d00 */
[----:B-1----:R-:W-:-:S03]  /*1230*/  IMAD.WIDE.U32 R20, R232, 0x8, R234 ;  /* 0x00000008e8147825 */ /* 0x002fc600078e00ea */
[----:B------:R-:W5:Y:S01]  /*1240*/  @P0 LDG.E.128 R24, desc[UR4][R16.64+0x10] ;  /* 0x0000100410180981 */ /* 0x000f62000c1e1d00 */
[----:B0-----:R-:W-:Y:S01]  /*1250*/  ISETP.NE.AND P0, PT, R6, RZ, PT ;  /* 0x000000ff0600720c */ /* 0x001fe20003f05270 */
[--C-:B------:R-:W-:Y:S02]  /*1260*/  IMAD.WIDE.U32 R232, R229, 0x8, R234.reuse ;  /* 0x00000008e5e87825 */ /* 0x100fe400078e00ea */
[----:B------:R-:W5:Y:S02]  /*1270*/  LDG.E.64 R22, desc[UR4][R22.64] ;  /* 0x0000000416167981 */ /* 0x000f64000c1e1b00 */
[----:B------:R-:W-:Y:S02]  /*1280*/  IMAD.WIDE.U32 R230, R230, 0x8, R234 ;  /* 0x00000008e6e67825 */ /* 0x000fe400078e00ea */
[----:B------:R4:W5:Y:S04]  /*1290*/  LDG.E.64 R18, desc[UR4][R232.64] ;  /* 0x00000004e8127981 */ /* 0x000968000c1e1b00 */
[----:B------:R0:W5:Y:S04]  /*12a0*/  LDG.E.64 R16, desc[UR4][R230.64] ;  /* 0x00000004e6107981 */ /* 0x000168000c1e1b00 */
[----:B------:R-:W5:Y:S01]  /*12b0*/  LDG.E.64 R20, desc[UR4][R20.64] ;  /* 0x0000000414147981 */ /* 0x000f62000c1e1b00 */
[----:B--2---:R-:W-:-:S05]  /*12c0*/  FSEL R0, R0, RZ, !P0 ;  /* 0x000000ff00007208 */ /* 0x004fca0004000000 */
[C---:B----4-:R-:W-:Y:S01]  /*12d0*/  FADD.FTZ R233, -R0.reuse, R8 ;  /* 0x0000000800e97221 */ /* 0x050fe20000010100 */
[C---:B------:R-:W-:Y:S01]  /*12e0*/  FADD.FTZ R232, -R0.reuse, R9 ;  /* 0x0000000900e87221 */ /* 0x040fe20000010100 */
[C---:B0-----:R-:W-:Y:S01]  /*12f0*/  FADD.FTZ R231, -R0.reuse, R10 ;  /* 0x0000000a00e77221 */ /* 0x041fe20000010100 */
[C---:B------:R-:W-:Y:S01]  /*1300*/  FADD.FTZ R230, -R0.reuse, R11 ;  /* 0x0000000b00e67221 */ /* 0x040fe20000010100 */
[C---:B------:R-:W-:Y:S01]  /*1310*/  FADD.FTZ R11, -R0.reuse, R192 ;  /* 0x000000c0000b7221 */ /* 0x040fe20000010100 */
[C---:B------:R-:W-:Y:S01]  /*1320*/  FADD.FTZ R192, -R0.reuse, R201 ;  /* 0x000000c900c07221 */ /* 0x040fe20000010100 */
[C---:B------:R-:W-:Y:S01]  /*1330*/  FADD.FTZ R201, -R0.reuse, R210 ;  /* 0x000000d200c97221 */ /* 0x040fe20000010100 */
[----:B------:R-:W-:Y:S02]  /*1340*/  HADD2.F32 R210, -RZ, R217.H0_H0 ;  /* 0x200000d9ffd27230 */ /* 0x000fe40000004100 */
        /* <DEDUP_REMOVED lines=11> */
[----:B------:R-:W-:Y:S02]  /*1400*/  HADD2.F32 R209, -RZ, R217.H1_H1 ;  /* 0x300000d9ffd17230 */ /* 0x000fe40000004100 */
[--C-:B------:R-:W-:Y:S02]  /*1410*/  HADD2.F32 R217, -RZ, R221.reuse.H0_H0 ;  /* 0x200000ddffd97230 */ /* 0x100fe40000004100 */
[----:B------:R-:W-:Y:S02]  /*1420*/  HADD2.F32 R216, -RZ, R221.H1_H1 ;  /* 0x300000ddffd87230 */ /* 0x000fe40000004100 */
[C---:B------:R-:W-:Y:S01]  /*1430*/  FMUL.FTZ R221, R5.reuse, R232 ;  /* 0x000000e805dd7220 */ /* 0x040fe20000410000 */
[--C-:B------:R-:W-:Y:S02]  /*1440*/  HADD2.F32 R236, -RZ, R12.reuse.H0_H0 ;  /* 0x2000000cffec7230 */ /* 0x100fe40000004100 */
[----:B------:R-:W-:Y:S01]  /*1450*/  FMUL.FTZ R247, R5, R230 ;  /* 0x000000e605f77220 */ /* 0x000fe20000410000 */
[----:B------:R-:W-:-:S02]  /*1460*/  HADD2.F32 R234, -RZ, R12.H1_H1 ;  /* 0x3000000cffea7230 */ /* 0x000fc40000004100 */
[C---:B------:R-:W-:Y:S01]  /*1470*/  FADD.FTZ R12, -R0.reuse, R193 ;  /* 0x000000c1000c7221 */ /* 0x040fe20000010100 */
[--C-:B------:R-:W-:Y:S01]  /*1480*/  HADD2.F32 R246, -RZ, R15.reuse.H0_H0 ;  /* 0x2000000ffff67230 */ /* 0x100fe20000004100 */
[----:B------:R-:W2:Y:S01]  /*1490*/  LDL R232, [R1+0xa4] ;  /* 0x0000a40001e87983 */ /* 0x000ea20000100800 */
[----:B------:R-:W-:Y:S02]  /*14a0*/  HADD2.F32 R248, -RZ, R15.H1_H1 ;  /* 0x3000000ffff87230 */ /* 0x000fe40000004100 */
[----:B------:R-:W-:Y:S01]  /*14b0*/  FADD.FTZ R15, -R0, R196 ;  /* 0x000000c4000f7221 */ /* 0x000fe20000010100 */
[----:B------:R-:W-:Y:S01]  /*14c0*/  HADD2.F32 R240, -RZ, R13.H0_H0 ;  /* 0x2000000dfff07230 */ /* 0x000fe20000004100 */
[----:B------:R-:W3:Y:S01]  /*14d0*/  LDL R230, [R1+0xa0] ;  /* 0x0000a00001e67983 */ /* 0x000ee20000100800 */
[--C-:B------:R-:W-:Y:S02]  /*14e0*/  HADD2.F32 R60, -RZ, R225.reuse.H0_H0 ;  /* 0x200000e1ff3c7230 */ /* 0x100fe40000004100 */
[----:B------:R-:W-:-:S02]  /*14f0*/  HADD2.F32 R59, -RZ, R225.H1_H1 ;  /* 0x300000e1ff3b7230 */ /* 0x000fc40000004100 */
[--C-:B------:R-:W-:Y:S01]  /*1500*/  HADD2.F32 R56, -RZ, R227.reuse.H0_H0 ;  /* 0x200000e3ff387230 */ /* 0x100fe20000004100 */
[----:B------:R-:W4:Y:S01]  /*1510*/  LDL R225, [R1+0xac] ;  /* 0x0000ac0001e17983 */ /* 0x000f220000100800 */
[----:B------:R-:W-:Y:S02]  /*1520*/  HADD2.F32 R6, -RZ, R227.H1_H1 ;  /* 0x300000e3ff067230 */ /* 0x000fe40000004100 */
[C---:B------:R-:W-:Y:S01]  /*1530*/  FADD.FTZ R193, -R0.reuse, R202 ;  /* 0x000000ca00c17221 */ /* 0x040fe20000010100 */
[----:B------:R-:W-:Y:S01]  /*1540*/  HADD2.F32 R238, -RZ, R13.H1_H1 ;  /* 0x3000000dffee7230 */ /* 0x000fe20000004100 */
[----:B------:R-:W2:Y:S01]  /*1550*/  LDL R227, [R1+0xa8] ;  /* 0x0000a80001e37983 */ /* 0x000ea20000100800 */
[C---:B------:R-:W-:Y:S01]  /*1560*/  FADD.FTZ R13, -R0.reuse, R194 ;  /* 0x000000c2000d7221 */ /* 0x040fe20000010100 */
[----:B------:R-:W-:Y:S01]  /*1570*/  FADD.FTZ R196, -R0, R205 ;  /* 0x000000cd00c47221 */ /* 0x000fe20000010100 */
[--C-:B------:R-:W-:Y:S01]  /*1580*/  HADD2.F32 R64, -RZ, R223.reuse.H0_H0 ;  /* 0x200000dfff407230 */ /* 0x100fe20000004100 */
[----:B------:R-:W-:Y:S01]  /*1590*/  STL [R1+0x4], R221 ;  /* 0x000004dd01007387 */ /* 0x000fe20000100800 */
[----:B------:R-:W-:-:S02]  /*15a0*/  HADD2.F32 R63, -RZ, R223.H1_H1 ;  /* 0x300000dfff3f7230 */ /* 0x000fc40000004100 */
[----:B------:R-:W-:Y:S01]  /*15b0*/  FADD.FTZ R194, -R0, R203 ;  /* 0x000000cb00c27221 */ /* 0x000fe20000010100 */
[----:B------:R-:W3:Y:S01]  /*15c0*/  LDL R223, [R1+0xc4] ;  /* 0x0000c40001df7983 */ /* 0x000ee20000100800 */
[C---:B------:R-:W-:Y:S01]  /*15d0*/  FMUL.FTZ R243, R5.reuse, R8 ;  /* 0x0000000805f37220 */ /* 0x040fe20000410000 */
[C---:B------:R-:W-:Y:S01]  /*15e0*/  FMUL.FTZ R237, R5.reuse, R11 ;  /* 0x0000000b05ed7220 */ /* 0x040fe20000410000 */
[C---:B------:R-:W-:Y:S01]  /*15f0*/  FMUL.FTZ R8, R5.reuse, R193 ;  /* 0x000000c105087220 */ /* 0x040fe20000410000 */
[C---:B------:R-:W-:Y:S01]  /*1600*/  FMUL.FTZ R241, R5.reuse, R9 ;  /* 0x0000000905f17220 */ /* 0x040fe20000410000 */
[----:B------:R-:W-:Y:S01]  /*1610*/  MOV R193, R248 ;  /* 0x000000f800c17202 */ /* 0x000fe20000000f00 */
[C---:B------:R-:W-:Y:S01]  /*1620*/  FMUL.FTZ R11, R5.reuse, R196 ;  /* 0x000000c4050b7220 */ /* 0x040fe20000410000 */
[----:B------:R-:W-:Y:S01]  /*1630*/  FMUL.FTZ R9, R5, R194 ;  /* 0x000000c205097220 */ /* 0x000fe20000410000 */
[----:B------:R-:W4:Y:S04]  /*1640*/  LDL R248, [R1+0xc8] ;  /* 0x0000c80001f87983 */ /* 0x000f280000100800 */
[----:B------:R-:W2:Y:S04]  /*1650*/  LDL R196, [R1+0xb4] ;  /* 0x0000b40001c47983 */ /* 0x000ea80000100800 */
[----:B------:R-:W2:Y:S01]  /*1660*/  LDL R194, [R1+0xb8] ;  /* 0x0000b80001c27983 */ /* 0x000ea20000100800 */
        /* <DEDUP_REMOVED lines=16> */
[----:B------:R-:W-:Y:S01]  /*1770*/  FMUL.FTZ R10, R5, R195 ;  /* 0x000000c3050a7220 */ /* 0x000fe20000410000 */
[----:B------:R-:W2:Y:S01]  /*1780*/  LDL R198, [R1+0xc0] ;  /* 0x0000c00001c67983 */ /* 0x000ea20000100800 */
[--C-:B------:R-:W-:Y:S01]  /*1790*/  HADD2.F32 R212, -RZ, R218.reuse.H0_H0 ;  /* 0x200000daffd47230 */ /* 0x100fe20000004100 */
[----:B------:R-:W-:Y:S01]  /*17a0*/  MOV R195, R246 ;  /* 0x000000f600c37202 */ /* 0x000fe20000000f00 */
[----:B------:R-:W-:-:S02]  /*17b0*/  HADD2.F32 R211, -RZ, R218.H1_H1 ;  /* 0x300000daffd37230 */ /* 0x000fc40000004100 */
[C---:B------:R-:W-:Y:S01]  /*17c0*/  FMUL.FTZ R218, R5.reuse, R192 ;  /* 0x000000c005da7220 */ /* 0x040fe20000410000 */
[----:B------:R-:W2:Y:S01]  /*17d0*/  LDL R246, [R1+0xcc] ;  /* 0x0000cc0001f67983 */ /* 0x000ea20000100800 */
[C---:B------:R-:W-:Y:S01]  /*17e0*/  FMUL.FTZ R251, R5.reuse, R231 ;  /* 0x000000e705fb7220 */ /* 0x040fe20000410000 */
[C---:B------:R-:W-:Y:S02]  /*17f0*/  FMUL.FTZ R235, R5.reuse, R12 ;  /* 0x0000000c05eb7220 */ /* 0x040fe40000410000 */
[----:B------:R-:W2:Y:S01]  /*1800*/  LDL R192, [R1+0xbc] ;  /* 0x0000bc0001c07983 */ /* 0x000ea20000100800 */
[----:B------:R-:W-:Y:S01]  /*1810*/  FMUL.FTZ R12, R5, R197 ;  /* 0x000000c5050c7220 */ /* 0x000fe20000410000 */
[----:B------:R-:W-:Y:S01]  /*1820*/  FADD.FTZ R173, R173, R242 ;  /* 0x000000f2adad7221 */ /* 0x000fe20000010000 */
[----:B------:R-:W-:Y:S01]  /*1830*/  FFMA.FTZ R109, R243, R242, R109 ;  /* 0x000000f2f36d7223 */ /* 0x000fe2000001006d */
[----:B------:R-:W2:Y:S01]  /*1840*/  LDL R197, [R1+0xb0] ;  /* 0x0000b00001c57983 */ /* 0x000ea20000100800 */
[----:B------:R-:W-:Y:S01]  /*1850*/  FFMA.FTZ R186, R251, R240, R186 ;  /* 0x000000f0fbba7223 */ /* 0x000fe200000100ba */
[----:B------:R-:W-:Y:S01]  /*1860*/  FADD.FTZ R150, R150, R240 ;  /* 0x000000f096967221 */ /* 0x000fe20000010000 */
[----:B------:R-:W-:Y:S01]  /*1870*/  FADD.FTZ R174, R174, R195 ;  /* 0x000000c3aeae7221 */ /* 0x000fe20000010000 */
[----:B------:R-:W-:Y:S01]  /*1880*/  FFMA.FTZ R110, R241, R195, R110 ;  /* 0x000000c3f16e7223 */ /* 0x000fe2000001006e */
[----:B---3--:R-:W-:-:S05]  /*1890*/  FMUL.FTZ R223, R223, R234 ;  /* 0x000000eadfdf7220 */ /* 0x008fca0000410000 */
[----:B------:R0:W-:Y:S01]  /*18a0*/  STL [R1], R223 ;  /* 0x000000df01007387 */ /* 0x0001e20000100800 */
[----:B----4-:R-:W-:Y:S01]  /*18b0*/  FMUL.FTZ R248, R248, R240 ;  /* 0x000000f0f8f87220 */ /* 0x010fe20000410000 */
[----:B--2---:R-:W-:Y:S02]  /*18c0*/  FMUL.FTZ R242, R196, R242 ;  /* 0x000000f2c4f27220 */ /* 0x004fe40000410000 */
[----:B------:R-:W0:Y:S01]  /*18d0*/  LDL R196, [R1+0x98] ;  /* 0x0000980001c47983 */ /* 0x000e220000100800 */
[----:B------:R-:W-:-:S03]  /*18e0*/  FMUL.FTZ R240, R194, R195 ;  /* 0x000000c3c2f07220 */ /* 0x000fc60000410000 */
[----:B------:R-:W2:Y:S01]  /*18f0*/  LDL R195, [R1+0x9c] ;  /* 0x00009c0001c37983 */ /* 0x000ea20000100800 */
[--C-:B------:R-:W-:Y:S02]  /*1900*/  HADD2.F32 R62, -RZ, R224.reuse.H0_H0 ;  /* 0x200000e0ff3e7230 */ /* 0x100fe40000004100 */
[----:B------:R-:W-:Y:S02]  /*1910*/  HADD2.F32 R61, -RZ, R224.H1_H1 ;  /* 0x300000e0ff3d7230 */ /* 0x000fe40000004100 */
[C---:B------:R-:W-:Y:S01]  /*1920*/  FMUL.FTZ R224, R5.reuse, R189 ;  /* 0x000000bd05e07220 */ /* 0x040fe20000410000 */
[C---:B------:R-:W-:Y:S01]  /*1930*/  FMUL.FTZ R189, R5.reuse, R202 ;  /* 0x000000ca05bd7220 */ /* 0x040fe20000410000 */
[----:B------:R-:W-:Y:S01]  /*1940*/  FMUL.FTZ R245, R5, R229 ;  /* 0x000000e505f57220 */ /* 0x000fe20000410000 */
[----:B------:R-:W-:Y:S01]  /*1950*/  FFMA.FTZ R187, R247, R238, R187 ;  /* 0x000000eef7bb7223 */ /* 0x000fe200000100bb */
[----:B------:R-:W-:Y:S01]  /*1960*/  FADD.FTZ R151, R151, R238 ;  /* 0x000000ee97977221 */ /* 0x000fe20000010000 */
[----:B------:R-:W-:Y:S01]  /*1970*/  FADD.FTZ R175, R175, R193 ;  /* 0x000000c1afaf7221 */ /* 0x000fe20000010000 */
[----:B------:R-:W-:Y:S01]  /*1980*/  FFMA.FTZ R111, R239, R193, R111 ;  /* 0x000000c1ef6f7223 */ /* 0x000fe2000001006f */
[----:B------:R-:W3:Y:S01]  /*1990*/  LDL R194, [R1+0x94] ;  /* 0x0000940001c27983 */ /* 0x000ee20000100800 */
[----:B------:R-:W-:-:S02]  /*19a0*/  HADD2.F32 R214, -RZ, R219.H0_H0 ;  /* 0x200000dbffd67230 */ /* 0x000fc40000004100 */
[----:B------:R-:W-:Y:S01]  /*19b0*/  FMUL.FTZ R202, R198, R236 ;  /* 0x000000ecc6ca7220 */ /* 0x000fe20000410000 */
[----:B------:R-:W-:Y:S02]  /*19c0*/  HADD2.F32 R213, -RZ, R219.H1_H1 ;  /* 0x300000dbffd57230 */ /* 0x000fe40000004100 */
[C---:B------:R-:W-:Y:S01]  /*19d0*/  FMUL.FTZ R229, R5.reuse, R15 ;  /* 0x0000000f05e57220 */ /* 0x040fe20000410000 */
[----:B------:R-:W-:Y:S01]  /*19e0*/  FMUL.FTZ R246, R246, R238 ;  /* 0x000000eef6f67220 */ /* 0x000fe20000410000 */
[----:B------:R-:W-:Y:S01]  /*19f0*/  FMUL.FTZ R15, R5, R200 ;  /* 0x000000c8050f7220 */ /* 0x000fe20000410000 */
[----:B------:R-:W-:Y:S01]  /*1a00*/  FADD.FTZ R172, R172, R244 ;  /* 0x000000f4acac7221 */ /* 0x000fe20000010000 */
[----:B------:R-:W-:Y:S01]  /*1a10*/  FFMA.FTZ R108, R245, R244, R108 ;  /* 0x000000f4f56c7223 */ /* 0x000fe2000001006c */
[----:B------:R-:W-:Y:S01]  /*1a20*/  FMUL.FTZ R238, R192, R193 ;  /* 0x000000c1c0ee7220 */ /* 0x000fe20000410000 */
[----:B------:R-:W-:Y:S01]  /*1a30*/  FADD.FTZ R192, RZ, R202 ;  /* 0x000000caffc07221 */ /* 0x000fe20000010000 */
[----:B------:R-:W-:Y:S01]  /*1a40*/  FFMA.FTZ R193, R0, R202, RZ ;  /* 0x000000ca00c17223 */ /* 0x000fe200000100ff */
[----:B------:R-:W-:Y:S01]  /*1a50*/  FMUL.FTZ R200, R5, R205 ;  /* 0x000000cd05c87220 */ /* 0x000fe20000410000 */
[----:B------:R-:W-:Y:S01]  /*1a60*/  FMUL.FTZ R244, R197, R244 ;  /* 0x000000f4c5f47220 */ /* 0x000fe20000410000 */
[----:B------:R-:W-:Y:S01]  /*1a70*/  FADD.FTZ R192, R192, R223 ;  /* 0x000000dfc0c07221 */ /* 0x000fe20000010000 */
[----:B------:R-:W4:Y:S01]  /*1a80*/  LDL R197, [R1+0x90] ;  /* 0x0000900001c57983 */ /* 0x000f220000100800 */
[C---:B------:R-:W-:Y:S01]  /*1a90*/  FFMA.FTZ R193, R221.reuse, R223, R193 ;  /* 0x000000dfddc17223 */ /* 0x040fe200000100c1 */
[----:B------:R-:W-:-:S02]  /*1aa0*/  FFMA.FTZ R185, R221, R234, R185 ;  /* 0x000000eaddb97223 */ /* 0x000fc400000100b9 */
[----:B------:R-:W4:Y:S04]  /*1ab0*/  LDL R205, [R1+0x80] ;  /* 0x0000800001cd7983 */ /* 0x000f280000100800 */
[----:B------:R-:W4:Y:S01]  /*1ac0*/  LDL R198, [R1+0x8c] ;  /* 0x00008c0001c67983 */ /* 0x000f220000100800 */
[----:B0-----:R-:W-:-:S03]  /*1ad0*/  FMUL.FTZ R223, R196, R214 ;  /* 0x000000d6c4df7220 */ /* 0x001fc60000410000 */
[----:B------:R-:W4:Y:S01]  /*1ae0*/  LDL R196, [R1+0x78] ;  /* 0x0000780001c47983 */ /* 0x000f220000100800 */
[----:B--2---:R-:W-:-:S03]  /*1af0*/  FMUL.FTZ R221, R195, R213 ;  /* 0x000000d5c3dd7220 */ /* 0x004fc60000410000 */
[----:B------:R-:W2:Y:S01]  /*1b00*/  LDL R195, [R1+0x7c] ;  /* 0x00007c0001c37983 */ /* 0x000ea20000100800 */
[----:B------:R-:W-:Y:S01]  /*1b10*/  FFMA.FTZ R184, R0, R236, R184 ;  /* 0x000000ec00b87223 */ /* 0x000fe200000100b8 */
[----:B------:R-:W-:Y:S01]  /*1b20*/  FADD.FTZ R148, R148, R236 ;  /* 0x000000ec94947221 */ /* 0x000fe20000010000 */
[----:B------:R-:W-:Y:S01]  /*1b30*/  FADD.FTZ R192, R192, R248 ;  /* 0x000000f8c0c07221 */ /* 0x000fe20000010000 */
[----:B------:R-:W-:Y:S01]  /*1b40*/  FFMA.FTZ R193, R251, R248, R193 ;  /* 0x000000f8fbc17223 */ /* 0x000fe200000100c1 */
[----:B------:R-:W-:Y:S01]  /*1b50*/  FMUL.FTZ R236, R230, R208 ;  /* 0x000000d0e6ec7220 */ /* 0x000fe20000410000 */
[--C-:B------:R-:W-:Y:S02]  /*1b60*/  HADD2.F32 R219, -RZ, R220.reuse.H0_H0 ;  /* 0x200000dcffdb7230 */ /* 0x100fe40000004100 */
[----:B------:R-:W-:Y:S01]  /*1b70*/  FMUL.FTZ R230, R225, R209 ;  /* 0x000000d1e1e67220 */ /* 0x000fe20000410000 */
[----:B------:R-:W-:Y:S02]  /*1b80*/  HADD2.F32 R215, -RZ, R220.H1_H1 ;  /* 0x300000dcffd77230 */ /* 0x000fe40000004100 */
[----:B------:R-:W-:Y:S01]  /*1b90*/  FMUL.FTZ R220, R5, R191 ;  /* 0x000000bf05dc7220 */ /* 0x000fe20000410000 */
[----:B---3--:R-:W-:Y:S01]  /*1ba0*/  FMUL.FTZ R225, R194, R211 ;  /* 0x000000d3c2e17220 */ /* 0x008fe20000410000 */
[----:B------:R-:W-:Y:S01]  /*1bb0*/  FADD.FTZ R192, R192, R246 ;  /* 0x000000f6c0c07221 */ /* 0x000fe20000010000 */
[----:B------:R-:W-:Y:S01]  /*1bc0*/  FFMA.FTZ R194, R247, R246, R193 ;  /* 0x000000f6f7c27223 */ /* 0x000fe200000100c1 */
[----:B------:R-:W-:Y:S01]  /*1bd0*/  FADD.FTZ R149, R149, R234 ;  /* 0x000000ea95957221 */ /* 0x000fe20000010000 */
[----:B------:R-:W-:Y:S01]  /*1be0*/  FMUL.FTZ R231, R5, R14 ;  /* 0x0000000e05e77220 */ /* 0x000fe20000410000 */
[----:B------:R-:W-:Y:S01]  /*1bf0*/  FMUL.FTZ R234, R232, R207 ;  /* 0x000000cfe8ea7220 */ /* 0x000fe20000410000 */
[----:B------:R-:W-:-:S02]  /*1c00*/  HADD2.F32 R252, -RZ, R222.H0_H0 ;  /* 0x200000defffc7230 */ /* 0x000fc40000004100 */
[----:B------:R-:W-:Y:S01]  /*1c10*/  FMUL.FTZ R232, R227, R210 ;  /* 0x000000d2e3e87220 */ /* 0x000fe20000410000 */
[----:B------:R-:W-:Y:S02]  /*1c20*/  HADD2.F32 R250, -RZ, R222.H1_H1 ;  /* 0x300000defffa7230 */ /* 0x000fe40000004100 */
[----:B------:R-:W-:Y:S01]  /*1c30*/  FFMA.FTZ R136, R220, R219, R136 ;  /* 0x000000dbdc887223 */ /* 0x000fe20000010088 */
[----:B------:R-:W-:Y:S01]  /*1c40*/  FADD.FTZ R132, R132, R219 ;  /* 0x000000db84847221 */ /* 0x000fe20000010000 */
[C---:B------:R-:W-:Y:S01]  /*1c50*/  FMUL.FTZ R222, R5.reuse, R190 ;  /* 0x000000be05de7220 */ /* 0x040fe20000410000 */
[----:B------:R-:W-:Y:S01]  /*1c60*/  FADD.FTZ R193, R192, R244 ;  /* 0x000000f4c0c17221 */ /* 0x000fe20000010000 */
[C---:B------:R-:W-:Y:S01]  /*1c70*/  FMUL.FTZ R14, R5.reuse, R199 ;  /* 0x000000c7050e7220 */ /* 0x040fe20000410000 */
[C---:B------:R-:W-:Y:S01]  /*1c80*/  FMUL.FTZ R190, R5.reuse, R203 ;  /* 0x000000cb05be7220 */ /* 0x040fe20000410000 */
[----:B------:R-:W-:Y:S01]  /*1c90*/  FMUL.FTZ R191, R5, R204 ;  /* 0x000000cc05bf7220 */ /* 0x000fe20000410000 */
[----:B------:R-:W-:Y:S01]  /*1ca0*/  FFMA.FTZ R176, R237, R208, R176 ;  /* 0x000000d0edb07223 */ /* 0x000fe200000100b0 */
[----:B------:R-:W-:Y:S01]  /*1cb0*/  FADD.FTZ R144, R144, R208 ;  /* 0x000000d090907221 */ /* 0x000fe20000010000 */
[----:B------:R-:W-:Y:S01]  /*1cc0*/  FFMA.FTZ R192, R245, R244, R194 ;  /* 0x000000f4f5c07223 */ /* 0x000fe200000100c2 */
[----:B----4-:R-:W-:Y:S01]  /*1cd0*/  FMUL.FTZ R227, R197, R212 ;  /* 0x000000d4c5e37220 */ /* 0x010fe20000410000 */
[----:B------:R-:W-:Y:S01]  /*1ce0*/  FFMA.FTZ R179, R231, R209, R179 ;  /* 0x000000d1e7b37223 */ /* 0x000fe200000100b3 */
[----:B------:R-:W3:Y:S01]  /*1cf0*/  LDL R197, [R1+0x74] ;  /* 0x0000740001c57983 */ /* 0x000ee20000100800 */
[----:B------:R-:W-:Y:S01]  /*1d00*/  FMUL.FTZ R219, R205, R219 ;  /* 0x000000dbcddb7220 */ /* 0x000fe20000410000 */
[----:B------:R-:W-:-:S02]  /*1d10*/  FADD.FTZ R147, R147, R209 ;  /* 0x000000d193937221 */ /* 0x000fc40000010000 */
[----:B------:R-:W4:Y:S01]  /*1d20*/  LDL R203, [R1+0x84] ;  /* 0x0000840001cb7983 */ /* 0x000f220000100800 */
[----:B------:R-:W-:Y:S01]  /*1d30*/  FADD.FTZ R102, R102, R64 ;  /* 0x0000004066667221 */ /* 0x000fe20000010000 */
[----:B------:R-:W-:Y:S01]  /*1d40*/  FMUL.FTZ R205, R198, R216 ;  /* 0x000000d8c6cd7220 */ /* 0x000fe20000410000 */
[-C--:B------:R-:W-:Y:S01]  /*1d50*/  FFMA.FTZ R98, R12, R64.reuse, R98 ;  /* 0x000000400c627223 */ /* 0x080fe20000010062 */
[----:B------:R-:W4:Y:S01]  /*1d60*/  LDL R204, [R1+0x88] ;  /* 0x0000880001cc7983 */ /* 0x000f220000100800 */
[----:B------:R-:W-:Y:S01]  /*1d70*/  FADD.FTZ R103, R103, R63 ;  /* 0x0000003f67677221 */ /* 0x000fe20000010000 */
[----:B------:R-:W-:Y:S02]  /*1d80*/  FFMA.FTZ R99, R13, R63, R99 ;  /* 0x0000003f0d637223 */ /* 0x000fe40000010063 */
[----:B------:R-:W4:Y:S04]  /*1d90*/  LDL R199, [R1+0x70] ;  /* 0x0000700001c77983 */ /* 0x000f280000100800 */
[----:B------:R-:W4:Y:S04]  /*1da0*/  LDL R194, [R1+0x60] ;  /* 0x0000600001c27983 */ /* 0x000f280000100800 */
[----:B------:R-:W4:Y:S01]  /*1db0*/  LDL R198, [R1+0x64] ;  /* 0x0000640001c67983 */ /* 0x000f220000100800 */
[----:B------:R-:W-:-:S03]  /*1dc0*/  FMUL.FTZ R208, R196, R64 ;  /* 0x00000040c4d07220 */ /* 0x000fc60000410000 */
[----:B------:R0:W5:Y:S01]  /*1dd0*/  LDL.LU R64, [R1+0xf4] ;  /* 0x0000f40001407983 */ /* 0x0001620000300800 */
[----:B--2---:R-:W-:-:S03]  /*1de0*/  FMUL.FTZ R209, R195, R63 ;  /* 0x0000003fc3d17220 */ /* 0x004fc60000410000 */
[----:B------:R0:W5:Y:S04]  /*1df0*/  LDL.LU R63, [R1+0xf0] ;  /* 0x0000f000013f7983 */ /* 0x0001680000300800 */
[----:B------:R-:W2:Y:S04]  /*1e00*/  LDL R196, [R1+0x68] ;  /* 0x0000680001c47983 */ /* 0x000ea80000100800 */
[----:B------:R-:W2:Y:S01]  /*1e10*/  LDL R195, [R1+0x6c] ;  /* 0x00006c0001c37983 */ /* 0x000ea20000100800 */
[--C-:B------:R-:W-:Y:S02]  /*1e20*/  HADD2.F32 R58, -RZ, R226.reuse.H0_H0 ;  /* 0x200000e2ff3a7230 */ /* 0x100fe40000004100 */
[----:B------:R-:W-:-:S02]  /*1e30*/  HADD2.F32 R57, -RZ, R226.H1_H1 ;  /* 0x300000e2ff397230 */ /* 0x000fc40000004100 */
[----:B------:R-:W-:Y:S01]  /*1e40*/  FMUL.FTZ R226, R5, R188 ;  /* 0x000000bc05e27220 */ /* 0x000fe20000410000 */
[----:B------:R-:W-:Y:S01]  /*1e50*/  FFMA.FTZ R177, R235, R207, R177 ;  /* 0x000000cfebb17223 */ /* 0x000fe200000100b1 */
[----:B------:R-:W-:Y:S01]  /*1e60*/  FADD.FTZ R145, R145, R207 ;  /* 0x000000cf91917221 */ /* 0x000fe20000010000 */
[----:B------:R-:W-:Y:S01]  /*1e70*/  FMUL.FTZ R188, R5, R201 ;  /* 0x000000c905bc7220 */ /* 0x000fe20000410000 */
        /* <DEDUP_REMOVED lines=10> */
[----:B---3--:R-:W-:-:S02]  /*1f20*/  FMUL.FTZ R207, R197, R250 ;  /* 0x000000fac5cf7220 */ /* 0x008fc40000410000 */
[----:B------:R-:W3:Y:S01]  /*1f30*/  LDL R197, [R1+0x50] ;  /* 0x0000500001c57983 */ /* 0x000ee20000100800 */
[----:B------:R-:W-:Y:S01]  /*1f40*/  FADD.FTZ R183, R183, R213 ;  /* 0x000000d5b7b77221 */ /* 0x000fe20000010000 */
[----:B------:R-:W-:Y:S01]  /*1f50*/  FFMA.FTZ R107, R222, R213, R107 ;  /* 0x000000d5de6b7223 */ /* 0x000fe2000001006b */
[----:B------:R-:W-:Y:S01]  /*1f60*/  FFMA.FTZ R126, R188, R60, R126 ;  /* 0x0000003cbc7e7223 */ /* 0x000fe2000001007e */
[----:B------:R-:W-:Y:S01]  /*1f70*/  FADD.FTZ R122, R122, R60 ;  /* 0x0000003c7a7a7221 */ /* 0x000fe20000010000 */
[----:B------:R-:W-:Y:S01]  /*1f80*/  FFMA.FTZ R127, R189, R59, R127 ;  /* 0x0000003bbd7f7223 */ /* 0x000fe2000001007f */
[----:B------:R-:W-:Y:S01]  /*1f90*/  FADD.FTZ R123, R123, R59 ;  /* 0x0000003b7b7b7221 */ /* 0x000fe20000010000 */
[----:B----4-:R-:W-:Y:S02]  /*1fa0*/  FMUL.FTZ R210, R194, R62 ;  /* 0x0000003ec2d27220 */ /* 0x010fe40000410000 */
[----:B------:R0:W5:Y:S01]  /*1fb0*/  LDL.LU R62, [R1+0xec] ;  /* 0x0000ec00013e7983 */ /* 0x0001620000300800 */
[----:B------:R-:W-:-:S03]  /*1fc0*/  FMUL.FTZ R211, R198, R61 ;  /* 0x0000003dc6d37220 */ /* 0x000fc60000410000 */
[----:B------:R-:W4:Y:S04]  /*1fd0*/  LDL R194, [R1+0x54] ;  /* 0x0000540001c27983 */ /* 0x000f280000100800 */
[----:B------:R0:W5:Y:S01]  /*1fe0*/  LDL.LU R61, [R1+0xe8] ;  /* 0x0000e800013d7983 */ /* 0x0001620000300800 */
[----:B--2---:R-:W-:-:S03]  /*1ff0*/  FMUL.FTZ R212, R196, R60 ;  /* 0x0000003cc4d47220 */ /* 0x004fc60000410000 */
[----:B------:R0:W5:Y:S01]  /*2000*/  LDL.LU R60, [R1+0xe4] ;  /* 0x0000e400013c7983 */ /* 0x0001620000300800 */
[----:B------:R-:W-:-:S03]  /*2010*/  FMUL.FTZ R213, R195, R59 ;  /* 0x0000003bc3d57220 */ /* 0x000fc60000410000 */
[----:B------:R0:W5:Y:S04]  /*2020*/  LDL.LU R59, [R1+0xe0] ;  /* 0x0000e000013b7983 */ /* 0x0001680000300800 */
[----:B------:R-:W2:Y:S04]  /*2030*/  LDL R196, [R1+0x58] ;  /* 0x0000580001c47983 */ /* 0x000ea80000100800 */
[----:B------:R-:W2:Y:S01]  /*2040*/  LDL R195, [R1+0x5c] ;  /* 0x00005c0001c37983 */ /* 0x000ea20000100800 */
        /* <DEDUP_REMOVED lines=12> */
[----:B---3--:R-:W-:Y:S01]  /*2110*/  FMUL.FTZ R214, R197, R58 ;  /* 0x0000003ac5d67220 */ /* 0x008fe20000410000 */
[-C--:B------:R-:W-:Y:S01]  /*2120*/  FFMA.FTZ R138, R8, R217.reuse, R138 ;  /* 0x000000d9088a7223 */ /* 0x080fe2000001008a */
[----:B------:R0:W5:Y:S01]  /*2130*/  LDL.LU R58, [R1+0xdc] ;  /* 0x0000dc00013a7983 */ /* 0x0001620000300800 */
[----:B------:R-:W-:Y:S01]  /*2140*/  FADD.FTZ R134, R134, R217 ;  /* 0x000000d986867221 */ /* 0x000fe20000010000 */
[----:B------:R-:W-:Y:S01]  /*2150*/  FMUL.FTZ R204, R204, R217 ;  /* 0x000000d9cccc7220 */ /* 0x000fe20000410000 */
[----:B------:R-:W-:Y:S01]  /*2160*/  FADD.FTZ R94, R94, R56 ;  /* 0x000000385e5e7221 */ /* 0x000fe20000010000 */
[----:B------:R-:W-:Y:S01]  /*2170*/  FFMA.FTZ R90, R200, R56, R90 ;  /* 0x00000038c85a7223 */ /* 0x000fe2000001005a */
[----:B------:R-:W-:Y:S01]  /*2180*/  FADD.FTZ R95, R95, R6 ;  /* 0x000000065f5f7221 */ /* 0x000fe20000010000 */
[----:B------:R-:W-:Y:S01]  /*2190*/  FFMA.FTZ R91, R201, R6, R91 ;  /* 0x00000006c95b7223 */ /* 0x000fe2000001005b */
[----:B----4-:R-:W-:-:S02]  /*21a0*/  FMUL.FTZ R215, R194, R57 ;  /* 0x00000039c2d77220 */ /* 0x010fc40000410000 */
        /* <DEDUP_REMOVED lines=19> */
[----:B--2---:R-:W-:Y:S02]  /*22e0*/  FMUL.FTZ R216, R196, R56 ;  /* 0x00000038c4d87220 */ /* 0x004fe40000410000 */
[----:B------:R0:W5:Y:S01]  /*22f0*/  LDL.LU R56, [R1+0xd4] ;  /* 0x0000d40001387983 */ /* 0x0001620000300800 */
[----:B------:R-:W-:-:S03]  /*2300*/  FMUL.FTZ R217, R195, R6 ;  /* 0x00000006c3d97220 */ /* 0x000fc60000410000 */
        /* <DEDUP_REMOVED lines=42> */
.L_x_10827:
[----:B------:R-:W-:Y:S05]  /*25b0*/  BSYNC B0 ;  /* 0x0000000000007941 */ /* 0x000fea0003800000 */
.L_x_10825:
[----:B------:R-:W0:Y:S01]  /*25c0*/  S2R R195, SR_TID.X ;  /* 0x0000000000c37919 */ /* 0x000e220000002100 */
[----:B-----5:R-:W-:Y:S01]  /*25d0*/  MOV R194, R22 ;  /* 0x0000001600c27202 */ /* 0x020fe20000000f00 */
[----:B------:R-:W-:Y:S01]  /*25e0*/  UMOV UR6, 0xffffffff ;  /* 0xffffffff00067882 */ /* 0x000fe20000000000 */
[----:B------:R-:W-:Y:S02]  /*25f0*/  MOV R192, R20 ;  /* 0x0000001400c07202 */ /* 0x000fe40000000f00 */
[----:B------:R-:W-:Y:S02]  /*2600*/  PRMT R250, R194, 0x7610, R250 ;  /* 0x00007610c2fa7816 */ /* 0x000fe400000000fa */
[----:B------:R-:W-:Y:S02]  /*2610*/  PRMT R194, R192, 0x7610, R194 ;  /* 0x00007610c0c27816 */ /* 0x000fe400000000c2 */
[----:B------:R-:W-:Y:S02]  /*2620*/  MOV R192, R18 ;  /* 0x0000001200c07202 */ /* 0x000fe40000000f00 */
[----:B------:R-:W-:Y:S01]  /*2630*/  LOP3.LUT P2, RZ, R249, 0xff, RZ, 0xc0, !PT ;  /* 0x000000fff9ff7812 */ /* 0x000fe2000784c0ff */
[----:B------:R1:W-:Y:S01]  /*2640*/  STL.S16 [R1+0x10], R194 ;  /* 0x000010c201007387 */ /* 0x0003e20000100600 */
[----:B------:R-:W-:-:S05]  /*2650*/  PRMT R196, R192, 0x7610, R196 ;  /* 0x00007610c0c47816 */ /* 0x000fca00000000c4 */
[----:B------:R2:W-:Y:S01]  /*2660*/  STL.S16 [R1+0x14], R196 ;  /* 0x000014c401007387 */ /* 0x0005e20000100600 */
[----:B0-----:R-:W-:Y:S02]  /*2670*/  LOP3.LUT P0, RZ, R195, 0x1f, RZ, 0xc0, !PT ;  /* 0x0000001fc3ff7812 */ /* 0x001fe4000780c0ff */
[----:B------:R-:W-:Y:S02]  /*2680*/  SHF.R.U32.HI R252, RZ, 0x5, R195 ;  /* 0x00000005fffc7819 */ /* 0x000fe400000116c3 */
[----:B------:R-:W-:Y:S02]  /*2690*/  MOV R195, R16 ;  /* 0x0000001000c37202 */ /* 0x000fe40000000f00 */
[----:B-1----:R-:W-:Y:S02]  /*26a0*/  LOP3.LUT R194, R252, 0x7fffffc, RZ, 0xc0, !PT ;  /* 0x07fffffcfcc27812 */ /* 0x002fe400078ec0ff */
[----:B------:R-:W-:Y:S02]  /*26b0*/  PRMT R192, R195, 0x7610, R192 ;  /* 0x00007610c3c07816 */ /* 0x000fe400000000c0 */
[----:B------:R-:W-:-:S03]  /*26c0*/  @!P2 IADD3 R194, R194, 0x4, RZ ;  /* 0x00000004c2c2a810 */ /* 0x000fc60007ffe0ff */
        /* <DEDUP_REMOVED lines=20> */
.L_x_10974:
        /* <DEDUP_REMOVED lines=9> */
[----:B------:R-:W-:-:S02]  /*28a0*/  @P3 IADD3 R7, R7, -0x1, RZ ;  /* 0xffffffff07073810 */ /* 0x000fc40007ffe0ff */
[----:B--2---:R-:W-:-:S03]  /*28b0*/  LEA R195, R197, R195, 0x18 ;  /* 0x000000c3c5c37211 */ /* 0x004fc600078ec0ff */
[----:B0-----:R-:W-:Y:S01]  /*28c0*/  @P3 IMAD R7, R7, R249, RZ ;  /* 0x000000f907073224 */ /* 0x001fe200078e02ff */
[----:B------:R-:W-:-:S04]  /*28d0*/  @!P0 LEA R196, R196, R195, 0x3 ;  /* 0x000000c3c4c48211 */ /* 0x000fc800078e18ff */
[----:B------:R-:W-:Y:S01]  /*28e0*/  @P3 SHF.R.S32.HI R197, RZ, 0x1f, R7 ;  /* 0x0000001fffc53819 */ /* 0x000fe20000011407 */
[----:B------:R0:W-:Y:S03]  /*28f0*/  @!P0 STS.64 [R196+0x4000], R192 ;  /* 0x004000c0c4008388 */ /* 0x0001e60000000a00 */
        /* <DEDUP_REMOVED lines=36> */
.L_x_10830:
[----:B------:R-:W-:Y:S05]  /*2b40*/  BSYNC B0 ;  /* 0x0000000000007941 */ /* 0x000fea0003800000 */
.L_x_10829:
        /* <DEDUP_REMOVED lines=9> */
[----:B-----5:R-:W-:-:S05]  /*2be0*/  @P6 HADD2.F32 R195, -RZ, R112.H0_H0 ;  /* 0x20000070ffc36230 */ /* 0x020fca0000004100 */
[----:B------:R-:W-:-:S04]  /*2bf0*/  @P6 FMUL.FTZ R194, R193, R195 ;  /* 0x000000c3c1c26220 */ /* 0x000fc80000410000 */
[----:B------:R-:W-:Y:S01]  /*2c00*/  FADD.FTZ R56, R56, R194 ;  /* 0x000000c238387221 */ /* 0x000fe20000010000 */
[----:B--2---:R-:W-:-:S05]  /*2c10*/  FMUL.FTZ R193, R196, R193 ;  /* 0x000000c1c4c17220 */ /* 0x004fca0000410000 */
[----:B------:R-:W-:-:S04]  /*2c20*/  FSEL R193, R193, RZ, P6 ;  /* 0x000000ffc1c17208 */ /* 0x000fc80003000000 */
[----:B------:R-:W-:-:S04]  /*2c30*/  F2FP.F16.F32.PACK_AB R193, RZ, R193 ;  /* 0x000000c1ffc1723e */ /* 0x000fc800000000ff */
[----:B------:R-:W-:-:S07]  /*2c40*/  PRMT R140, R193, 0x7610, R140 ;  /* 0x00007610c18c7816 */ /* 0x000fce000000008c */
.L_x_10832:
[----:B------:R-:W-:Y:S05]  /*2c50*/  BSYNC B0 ;  /* 0x0000000000007941 */ /* 0x000fea0003800000 */
.L_x_10831:
        /* <DEDUP_REMOVED lines=14> */
.L_x_10834:
[----:B------:R-:W-:Y:S05]  /*2d40*/  BSYNC B0 ;  /* 0x0000000000007941 */ /* 0x000fea0003800000 */
.L_x_10833:
[----:B------:R-:W-:Y:S01]  /*2d50*/  BSSY B0, `(.L_x_10835) ;  /* 0x0000010000007945 */ /* 0x000fe20003800000 */
[----:B------:R-:W-:Y:S02]  /*2d60*/  @!P5 ISETP.NE.U32.AND P0, PT, R3, RZ, PT ;  /* 0x000000ff0300d20c */ /* 0x000fe40003f05070 */
[----:B------:R-:W-:Y:S01]  /*2d70*/  @!P5 ISETP.NE.AND.EX P1, PT, R2, RZ, PT, P1 ;  /* 0x000000ff0200d20c */ /* 0x000fe20003f25310 */
[----:B------:R-:W-:-:S12]  /*2d80*/  @!P3 BRA `(.L_x_10836) ;  /* 0x000000000030b947 */ /* 0x000fd80003800000 */
[----:B------:R-:W2:Y:S01]  /*2d90*/  LDL R197, [R1+0x44] ;  /* 0x0000440001c57983 */ /* 0x000ea20000100800 */
[----:B------:R-:W-:Y:S01]  /*2da0*/  LOP3.LUT P6, RZ, R22, 0xff00, RZ, 0xc0, !PT ;  /* 0x0000ff0016ff7812 */ /* 0x000fe200078cc0ff */
[----:B------:R-:W-:Y:S01]  /*2db0*/  FMUL.FTZ R194, R193, UR15 ;  /* 0x0000000fc1c27c20 */ /* 0x000fe20008410000 */
[----:B------:R-:W-:-:S03]  /*2dc0*/  HFMA2.MMA R195, -RZ, RZ, 0, 0 ;  /* 0x00000000ffc37435 */ /* 0x000fc600000001ff */
[----:B------:R-:W-:-:S08]  /*2dd0*/  FMUL.FTZ R194, R194, UR14 ;  /* 0x0000000ec2c27c20 */ /* 0x000fd00008410000 */
[----:B-----5:R-:W-:-:S05]  /*2de0*/  @P6 HADD2.F32 R196, -RZ, R112.H1_H1 ;  /* 0x30000070ffc46230 */ /* 0x020fca0000004100 */
[----:B------:R-:W-:-:S04]  /*2df0*/  @P6 FMUL.FTZ R195, R194, R196 ;  /* 0x000000c4c2c36220 */ /* 0x000fc80000410000 */
[----:B------:R-:W-:Y:S01]  /*2e00*/  FADD.FTZ R57, R57, R195 ;  /* 0x000000c339397221 */ /* 0x000fe20000010000 */
[----:B--2---:R-:W-:-:S05]  /*2e10*/  FMUL.FTZ R194, R197, R194 ;  /* 0x000000c2c5c27220 */ /* 0x004fca0000410000 */
[----:B------:R-:W-:-:S04]  /*2e20*/  FSEL R194, R194, RZ, P6 ;  /* 0x000000ffc2c27208 */ /* 0x000fc80003000000 */
[----:B------:R-:W-:-:S04]  /*2e30*/  F2FP.F16.F32.PACK_AB R194, RZ, R194 ;  /* 0x000000c2ffc2723e */ /* 0x000fc800000000ff */
[----:B------:R-:W-:-:S07]  /*2e40*/  PRMT R140, R140, 0x5410, R194 ;  /* 0x000054108c8c7816 */ /* 0x000fce00000000c2 */
.L_x_10836:
[----:B------:R-:W-:Y:S05]  /*2e50*/  BSYNC B0 ;  /* 0x0000000000007941 */ /* 0x000fea0003800000 */
.L_x_10835:
        /* <DEDUP_REMOVED lines=12> */
.L_x_10838:
[----:B------:R-:W-:Y:S05]  /*2f20*/  BSYNC B0 ;  /* 0x0000000000007941 */ /* 0x000fea0003800000 */
.L_x_10837:
        /* <DEDUP_REMOVED lines=16> */
.L_x_10840:
[----:B------:R-:W-:Y:S05]  /*3030*/  BSYNC B0 ;  /* 0x0000000000007941 */ /* 0x000fea0003800000 */
.L_x_10839:
        /* <DEDUP_REMOVED lines=12> */
.L_x_10842:
[----:B------:R-:W-:Y:S05]  /*3100*/  BSYNC B0 ;  /* 0x0000000000007941 */ /* 0x000fea0003800000 */
.L_x_10841:
        /* <DEDUP_REMOVED lines=16> */
.L_x_10844:
[----:B------:R-:W-:Y:S05]  /*3210*/  BSYNC B0 ;  /* 0x0000000000007941 */ /* 0x000fea0003800000 */
.L_x_10843:
        /* <DEDUP_REMOVED lines=12> */
.L_x_10846:
[----:B------:R-:W-:Y:S05]  /*32e0*/  BSYNC B0 ;  /* 0x0000000000007941 */ /* 0x000fea0003800000 */
.L_x_10845:
        /* <DEDUP_REMOVED lines=16> */
.L_x_10848:
[----:B------:R-:W-:Y:S05]  /*33f0*/  BSYNC B0 ;  /* 0x0000000000007941 */ /* 0x000fea0003800000 */
.L_x_10847:
        /* <DEDUP_REMOVED lines=12> */
.L_x_10850:
[----:B------:R-:W-:Y:S05]  /*34c0*/  BSYNC B0 ;  /* 0x0000000000007941 */ /* 0x000fea0003800000 */
.L_x_10849:
[----:B------:R-:W-:Y:S01]  /*34d0*/  @!P5 ISETP.NE.U32.AND P0, PT, R3, RZ, PT ;  /* 0x000000ff0300d20c */ /* 0x000fe20003f05070 */
[----:B------:R-:W-:Y:S01]  /*34e0*/  BSSY B0, `(.L_x_10851) ;  /* 0x0000010000007945 */ /* 0x000fe20003800000 */
[C---:B------:R-:W-:Y:S02]  /*34f0*/  @!P5 ISETP.NE.AND.EX P1, PT, R2.reuse, RZ, PT, P1 ;  /* 0x000000ff0200d20c */ /* 0x040fe40003f25310 */
[----:B------:R-:W-:Y:S01]  /*3500*/  @!P5 ISETP.NE.AND.EX P0, PT, R2, RZ, PT, P0 ;  /* 0x000000ff0200d20c */ /* 0x000fe20003f05300 */
[----:B------:R-:W-:-:S12]  /*3510*/  @!P3 BRA `(.L_x_10852) ;  /* 0x000000000030b947 */ /* 0x000fd80003800000 */
[----:B------:R-:W-:Y:S01]  /*3520*/  LOP3.LUT P6, RZ, R23, 0xff00, RZ, 0xc0, !PT ;  /* 0x0000ff0017ff7812 */ /* 0x000fe200078cc0ff */
[----:B------:R-:W-:Y:S01]  /*3530*/  FMUL.FTZ R196, R249, UR15 ;  /* 0x0000000ff9c47c20 */ /* 0x000fe20008410000 */
[----:B------:R-:W-:-:S03]  /*3540*/  HFMA2.MMA R197, -RZ, RZ, 0, 0 ;  /* 0x00000000ffc57435 */ /* 0x000fc600000001ff */
[----:B------:R-:W-:-:S08]  /*3550*/  FMUL.FTZ R196, R196, UR14 ;  /* 0x0000000ec4c47c20 */ /* 0x000fd00008410000 */
[----:B-----5:R-:W-:-:S05]  /*3560*/  @P6 HADD2.F32 R252, -RZ, R114.H1_H1 ;  /* 0x30000072fffc6230 */ /* 0x020fca0000004100 */
[----:B------:R-:W-:Y:S02]  /*3570*/  @P6 FMUL.FTZ R197, R196, R252 ;  /* 0x000000fcc4c56220 */ /* 0x000fe40000410000 */
[----:B------:R-:W2:Y:S02]  /*3580*/  LDL R252, [R1+0x34] ;  /* 0x0000340001fc7983 */ /* 0x000ea40000100800 */
[----:B------:R-:W-:Y:S01]  /*3590*/  FADD.FTZ R61, R61, R197 ;  /* 0x000000c53d3d7221 */ /* 0x000fe20000010000 */
[----:B--2---:R-:W-:-:S05]  /*35a0*/  FMUL.FTZ R196, R252, R196 ;  /* 0x000000c4fcc47220 */ /* 0x004fca0000410000 */
[----:B------:R-:W-:-:S04]  /*35b0*/  FSEL R196, R196, RZ, P6 ;  /* 0x000000ffc4c47208 */ /* 0x000fc80003000000 */
[----:B------:R-:W-:-:S04]  /*35c0*/  F2FP.F16.F32.PACK_AB R196, RZ, R196 ;  /* 0x000000c4ffc4723e */ /* 0x000fc800000000ff */
[----:B------:R-:W-:-:S07]  /*35d0*/  PRMT R142, R142, 0x5410, R196 ;  /* 0x000054108e8e7816 */ /* 0x000fce00000000c4 */
.L_x_10852:
[----:B------:R-:W-:Y:S05]  /*35e0*/  BSYNC B0 ;  /* 0x0000000000007941 */ /* 0x000fea0003800000 */
.L_x_10851:
        /* <DEDUP_REMOVED lines=12> */
.L_x_10854:
[----:B------:R-:W-:Y:S05]  /*36b0*/  BSYNC B0 ;  /* 0x0000000000007941 */ /* 0x000fea0003800000 */
.L_x_10853:
        /* <DEDUP_REMOVED lines=8> */
[----:B------:R-:W-:Y:S02]  /*3740*/  @P1 FMUL.FTZ R252, R196, R0 ;  /* 0x00000000c4fc1220 */ /* 0x000fe40000410000 */
[----:B------:R0:W5:Y:S02]  /*3750*/  LDL.LU R0, [R1+0xd0] ;  /* 0x0000d00001007983 */ /* 0x0001640000300800 */
[----:B------:R-:W-:Y:S02]  /*3760*/  FADD.FTZ R62, R62, R252 ;  /* 0x000000fc3e3e7221 */ /* 0x000fe40000010000 */
[----:B------:R-:W2:Y:S02]  /*3770*/  LDL R252, [R1+0x38] ;  /* 0x0000380001fc7983 */ /* 0x000ea40000100800 */
[----:B--2---:R-:W-:-:S05]  /*3780*/  FMUL.FTZ R196, R252, R196 ;  /* 0x000000c4fcc47220 */ /* 0x004fca0000410000 */
[----:B------:R-:W-:-:S04]  /*3790*/  FSEL R196, R196, RZ, P1 ;  /* 0x000000ffc4c47208 */ /* 0x000fc80000800000 */
[----:B------:R-:W-:-:S04]  /*37a0*/  F2FP.F16.F32.PACK_AB R196, RZ, R196 ;  /* 0x000000c4ffc4723e */ /* 0x000fc800000000ff */
[----:B0-----:R-:W-:-:S07]  /*37b0*/  PRMT R143, R196, 0x7610, R143 ;  /* 0x00007610c48f7816 */ /* 0x001fce000000008f */
.L_x_10856:
[----:B------:R-:W-:Y:S05]  /*37c0*/  BSYNC B0 ;  /* 0x0000000000007941 */ /* 0x000fea0003800000 */
.L_x_10855:
        /* <DEDUP_REMOVED lines=12> */
.L_x_10858:
[----:B------:R-:W-:Y:S05]  /*3890*/  BSYNC B0 ;  /* 0x0000000000007941 */ /* 0x000fea0003800000 */
.L_x_10857:
[----:B------:R-:W-:Y:S04]  /*38a0*/  BSSY B0, `(.L_x_10859) ;  /* 0x000000e000007945 */ /* 0x000fe80003800000 */
[----:B------:R-:W-:Y:S05]  /*38b0*/  @!P3 BRA `(.L_x_10860) ;  /* 0x000000000030b947 */ /* 0x000fea0003800000 */
        /* <DEDUP_REMOVED lines=12> */
.L_x_10860:
[----:B------:R-:W-:Y:S05]  /*3980*/  BSYNC B0 ;  /* 0x0000000000007941 */ /* 0x000fea0003800000 */
.L_x_10859:
        /* <DEDUP_REMOVED lines=25> */
[----:B------:R-:W-:-:S05]  /*3b20*/  IADD3 R4, R7, 0x80, RZ ;  /* 0x0000008007047810 */ /* 0x000fca0007ffe0ff */
[----:B0-----:R-:W-:-:S05]  /*3b30*/  IMAD.WIDE.U32 R22, R4, 0x10, R22 ;  /* 0x0000001004167825 */ /* 0x001fca00078e0016 */
[----:B-----5:R2:W5:Y:S02]  /*3b40*/  LDG.E.128 R112, desc[UR4][R22.64] ;  /* 0x0000000416707981 */ /* 0x020564000c1e1d00 */
.L_x_10862:
[----:B------:R-:W-:Y:S05]  /*3b50*/  BSYNC B0 ;  /* 0x0000000000007941 */ /* 0x000fea0003800000 */
.L_x_10861:
        /* <DEDUP_REMOVED lines=12> */
.L_x_10864:
[----:B------:R-:W-:Y:S05]  /*3c20*/  BSYNC B0 ;  /* 0x0000000000007941 */ /* 0x000fea0003800000 */
.L_x_10863:
        /* <DEDUP_REMOVED lines=8> */
[----:B-----5:R-:W-:-:S05]  /*3cb0*/  @P6 HADD2.F32 R194, -RZ, R112.H0_H0 ;  /* 0x20000070ffc26230 */ /* 0x020fca0000004100 */
[-C--:B------:R-:W-:Y:S01]  /*3cc0*/  @P6 FMUL.FTZ R23, R194, R4.reuse ;  /* 0x00000004c2176220 */ /* 0x080fe20000410000 */
[----:B---3--:R-:W-:-:S03]  /*3cd0*/  FMUL.FTZ R4, R195, R4 ;  /* 0x00000004c3047220 */ /* 0x008fc60000410000 */
[----:B------:R-:W-:Y:S02]  /*3ce0*/  FADD.FTZ R64, R64, R23 ;  /* 0x0000001740407221 */ /* 0x000fe40000010000 */
[----:B------:R-:W-:-:S04]  /*3cf0*/  FSEL R4, R4, RZ, P6 ;  /* 0x000000ff04047208 */ /* 0x000fc80003000000 */
[----:B------:R-:W-:-:S04]  /*3d00*/  F2FP.F16.F32.PACK_AB R4, RZ, R4 ;  /* 0x00000004ff04723e */ /* 0x000fc800000000ff */
[----:B------:R-:W-:-:S07]  /*3d10*/  PRMT R140, R4, 0x7610, R140 ;  /* 0x00007610048c7816 */ /* 0x000fce000000008c */
.L_x_10866:
[----:B------:R-:W-:Y:S05]  /*3d20*/  BSYNC B0 ;  /* 0x0000000000007941 */ /* 0x000fea0003800000 */
.L_x_10865:
        /* <DEDUP_REMOVED lines=14> */
.L_x_10868:
[----:B------:R-:W-:Y:S05]  /*3e10*/  BSYNC B0 ;  /* 0x0000000000007941 */ /* 0x000fea0003800000 */
.L_x_10867:
[----:B------:R-:W-:Y:S04]  /*3e20*/  BSSY B0, `(.L_x_10869) ;  /* 0x000000e000007945 */ /* 0x000fe80003800000 */
[----:B------:R-:W-:Y:S05]  /*3e30*/  @!P3 BRA `(.L_x_10870) ;  /* 0x000000000030b947 */ /* 0x000fea0003800000 */
        /* <DEDUP_REMOVED lines=12> */
.L_x_10870:
[----:B------:R-:W-:Y:S05]  /*3f00*/  BSYNC B0 ;  /* 0x0000000000007941 */ /* 0x000fea0003800000 */
.L_x_10869:
        /* <DEDUP_REMOVED lines=14> */
.L_x_10872:
[----:B------:R-:W-:Y:S05]  /*3ff0*/  BSYNC B0 ;  /* 0x0000000000007941 */ /* 0x000fea0003800000 */
.L_x_10871:
[----:B------:R-:W-:Y:S04]  /*4000*/  BSSY B0, `(.L_x_10873) ;  /* 0x000000e000007945 */ /* 0x000fe80003800000 */
[----:B------:R-:W-:Y:S05]  /*4010*/  @!P3 BRA `(.L_x_10874) ;  /* 0x000000000030b947 */ /* 0x000fea0003800000 */
        /* <DEDUP_REMOVED lines=12> */
.L_x_10874:
[----:B------:R-:W-:Y:S05]  /*40e0*/  BSYNC B0 ;  /* 0x0000000000007941 */ /* 0x000fea0003800000 */
.L_x_10873:
        /* <DEDUP_REMOVED lines=18> */
.L_x_10876:
[----:B------:R-:W-:Y:S05]  /*4210*/  BSYNC B0 ;  /* 0x0000000000007941 */ /* 0x000fea0003800000 */
.L_x_10875:
        /* <DEDUP_REMOVED lines=14> */
.L_x_10878:
[----:B------:R-:W-:Y:S05]  /*4300*/  BSYNC B0 ;  /* 0x0000000000007941 */ /* 0x000fea0003800000 */
.L_x_10877:
        /* <DEDUP_REMOVED lines=16> */
.L_x_10880:
[----:B------:R-:W-:Y:S05]  /*4410*/  BSYNC B0 ;  /* 0x0000000000007941 */ /* 0x000fea0003800000 */
.L_x_10879:
[----:B------:R-:W-:Y:S04]  /*4420*/  BSSY B0, `(.L_x_10881) ;  /* 0x000000d000007945 */ /* 0x000fe80003800000 */
[----:B------:R-:W-:Y:S05]  /*4430*/  @!P3 BRA `(.L_x_10882) ;  /* 0x00000000002cb947 */ /* 0x000fea0003800000 */
        /* <DEDUP_REMOVED lines=11> */
.L_x_10882:
[----:B------:R-:W-:Y:S05]  /*44f0*/  BSYNC B0 ;  /* 0x0000000000007941 */ /* 0x000fea0003800000 */
.L_x_10881:
        /* <DEDUP_REMOVED lines=14> */
.L_x_10884:
[----:B------:R-:W-:Y:S05]  /*45e0*/  BSYNC B0 ;  /* 0x0000000000007941 */ /* 0x000fea0003800000 */
.L_x_10883:
[----:B------:R-:W-:Y:S04]  /*45f0*/  BSSY B0, `(.L_x_10885) ;  /* 0x000000d000007945 */ /* 0x000fe80003800000 */
[----:B------:R-:W-:Y:S05]  /*4600*/  @!P3 BRA `(.L_x_10886) ;  /* 0x00000000002cb947 */ /* 0x000fea0003800000 */
[----:B------:R-:W-:Y:S01]  /*4610*/  LOP3.LUT P6, RZ, R21, 0xff00, RZ, 0xc0, !PT ;  /* 0x0000ff0015ff7812 */ /* 0x000fe200078cc0ff */
[----:B------:R-:W-:Y:S01]  /*4620*/  FMUL.FTZ R4, R23, UR15 ;  /* 0x0000000f17047c20 */ /* 0x000fe20008410000 */
[----:B------:R-:W-:-:S03]  /*4630*/  HFMA2.MMA R22, -RZ, RZ, 0, 0 ;  /* 0x00000000ff167435 */ /* 0x000fc600000001ff */
        /* <DEDUP_REMOVED lines=8> */
.L_x_10886:
[----:B------:R-:W-:Y:S05]  /*46c0*/  BSYNC B0 ;  /* 0x0000000000007941 */ /* 0x000fea0003800000 */
.L_x_10885:
        /* <DEDUP_REMOVED lines=14> */
.L_x_10888:
[----:B------:R-:W-:Y:S05]  /*47b0*/  BSYNC B0 ;  /* 0x0000000000007941 */ /* 0x000fea0003800000 */
.L_x_10887:
        /* <DEDUP_REMOVED lines=13> */
.L_x_10890:
[----:B------:R-:W-:Y:S05]  /*4890*/  BSYNC B0 ;  /* 0x0000000000007941 */ /* 0x000fea0003800000 */
.L_x_10889:
        /* <DEDUP_REMOVED lines=14> */
.L_x_10892:
[----:B------:R-:W-:Y:S05]  /*4980*/  BSYNC B0 ;  /* 0x0000000000007941 */ /* 0x000fea0003800000 */
.L_x_10891:
        /* <DEDUP_REMOVED lines=13> */
.L_x_10894:
[----:B------:R-:W-:Y:S05]  /*4a60*/  BSYNC B0 ;  /* 0x0000000000007941 */ /* 0x000fea0003800000 */
.L_x_10893:
        /* <DEDUP_REMOVED lines=11> */
[----:B0-----:R-:W-:Y:S01]  /*4b20*/  @P3 IMAD.WIDE.U32 R20, R4, 0x10, R20 ;  /* 0x0000001004143825 */ /* 0x001fe200078e0014 */
[----:B------:R-:W-:-:S04]  /*4b30*/  IADD3 R4, R7, 0x100, RZ ;  /* 0x0000010007047810 */ /* 0x000fc80007ffe0ff */
[----:B------:R0:W-:Y:S01]  /*4b40*/  @P3 STG.E.128 desc[UR4][R20.64], R140 ;  /* 0x0000008c14003986 */ /* 0x0001e2000c101d04 */
[----:B------:R-:W-:Y:S05]  /*4b50*/  @!P3 BRA `(.L_x_10896) ;  /* 0x00000000000cb947 */ /* 0x000fea0003800000 */
[----:B0-----:R-:W0:Y:S02]  /*4b60*/  LDC.64 R20, c[0x0][0x220] ;  /* 0x00008800ff147b82 */ /* 0x001e240000000a00 */
[----:B0-----:R-:W-:-:S05]  /*4b70*/  IMAD.WIDE.U32 R20, R4, 0x10, R20 ;  /* 0x0000001004147825 */ /* 0x001fca00078e0014 */
[----:B-----5:R2:W5:Y:S02]  /*4b80*/  LDG.E.128 R112, desc[UR4][R20.64] ;  /* 0x0000000414707981 */ /* 0x020564000c1e1d00 */
.L_x_10896:
[----:B------:R-:W-:Y:S05]  /*4b90*/  BSYNC B0 ;  /* 0x0000000000007941 */ /* 0x000fea0003800000 */
.L_x_10895:
        /* <DEDUP_REMOVED lines=12> */
.L_x_10898:
[----:B------:R-:W-:Y:S05]  /*4c60*/  BSYNC B0 ;  /* 0x0000000000007941 */ /* 0x000fea0003800000 */
.L_x_10897:
        /* <DEDUP_REMOVED lines=14> */
.L_x_10900:
[----:B------:R-:W-:Y:S05]  /*4d50*/  BSYNC B0 ;  /* 0x0000000000007941 */ /* 0x000fea0003800000 */
.L_x_10899:
        /* <DEDUP_REMOVED lines=14> */
.L_x_10902:
[----:B------:R-:W-:Y:S05]  /*4e40*/  BSYNC B0 ;  /* 0x0000000000007941 */ /* 0x000fea0003800000 */
.L_x_10901:
        /* <DEDUP_REMOVED lines=13> */
.L_x_10904:
[----:B------:R-:W-:Y:S05]  /*4f20*/  BSYNC B0 ;  /* 0x0000000000007941 */ /* 0x000fea0003800000 */
.L_x_10903:
        /* <DEDUP_REMOVED lines=14> */
.L_x_10906:
[----:B------:R-:W-:Y:S05]  /*5010*/  BSYNC B0 ;  /* 0x0000000000007941 */ /* 0x000fea0003800000 */
.L_x_10905:
        /* <DEDUP_REMOVED lines=13> */
.L_x_10908:
[----:B------:R-:W-:Y:S05]  /*50f0*/  BSYNC B0 ;  /* 0x0000000000007941 */ /* 0x000fea0003800000 */
.L_x_10907:
        /* <DEDUP_REMOVED lines=19> */
.L_x_10910:
[----:B------:R-:W-:Y:S05]  /*5230*/  BSYNC B0 ;  /* 0x0000000000007941 */ /* 0x000fea0003800000 */
.L_x_10909:
        /* <DEDUP_REMOVED lines=13> */
.L_x_10912:
[----:B------:R-:W-:Y:S05]  /*5310*/  BSYNC B0 ;  /* 0x0000000000007941 */ /* 0x000fea0003800000 */
.L_x_10911:
        /* <DEDUP_REMOVED lines=17> */
.L_x_10914:
[----:B------:R-:W-:Y:S05]  /*5430*/  BSYNC B0 ;  /* 0x0000000000007941 */ /* 0x000fea0003800000 */
.L_x_10913:
        /* <DEDUP_REMOVED lines=13> */
.L_x_10916:
[----:B------:R-:W-:Y:S05]  /*5510*/  BSYNC B0 ;  /* 0x0000000000007941 */ /* 0x000fea0003800000 */
.L_x_10915:
        /* <DEDUP_REMOVED lines=14> */
.L_x_10918:
[----:B------:R-:W-:Y:S05]  /*5600*/  BSYNC B0 ;  /* 0x0000000000007941 */ /* 0x000fea0003800000 */
.L_x_10917:
        /* <DEDUP_REMOVED lines=13> */
.L_x_10920:
[----:B------:R-:W-:Y:S05]  /*56e0*/  BSYNC B0 ;  /* 0x0000000000007941 */ /* 0x000fea0003800000 */
.L_x_10919:
        /* <DEDUP_REMOVED lines=14> */
.L_x_10922:
[----:B------:R-:W-:Y:S05]  /*57d0*/  BSYNC B0 ;  /* 0x0000000000007941 */ /* 0x000fea0003800000 */
.L_x_10921:
        /* <DEDUP_REMOVED lines=13> */
.L_x_10924:
[----:B------:R-:W-:Y:S05]  /*58b0*/  BSYNC B0 ;  /* 0x0000000000007941 */ /* 0x000fea0003800000 */
.L_x_10923:
        /* <DEDUP_REMOVED lines=14> */
.L_x_10926:
[----:B------:R-:W-:Y:S05]  /*59a0*/  BSYNC B0 ;  /* 0x0000000000007941 */ /* 0x000fea0003800000 */
.L_x_10925:
        /* <DEDUP_REMOVED lines=13> */
.L_x_10928:
[----:B------:R-:W-:Y:S05]  /*5a80*/  BSYNC B0 ;  /* 0x0000000000007941 */ /* 0x000fea0003800000 */
.L_x_10927:
        /* <DEDUP_REMOVED lines=15> */
.L_x_10930:
[----:B------:R-:W-:Y:S05]  /*5b80*/  BSYNC B0 ;  /* 0x0000000000007941 */ /* 0x000fea0003800000 */
.L_x_10929:
        /* <DEDUP_REMOVED lines=12> */
.L_x_10932:
[----:B------:R-:W-:Y:S05]  /*5c50*/  BSYNC B0 ;  /* 0x0000000000007941 */ /* 0x000fea0003800000 */
.L_x_10931:
        /* <DEDUP_REMOVED lines=14> */
.L_x_10934:
[----:B------:R-:W-:Y:S05]  /*5d40*/  BSYNC B0 ;  /* 0x0000000000007941 */ /* 0x000fea0003800000 */
.L_x_10933:
        /* <DEDUP_REMOVED lines=14> */
.L_x_10936:
[----:B------:R-:W-:Y:S05]  /*5e30*/  BSYNC B0 ;  /* 0x0000000000007941 */ /* 0x000fea0003800000 */
.L_x_10935:
        /* <DEDUP_REMOVED lines=13> */
.L_x_10938:
[----:B------:R-:W-:Y:S05]  /*5f10*/  BSYNC B0 ;  /* 0x0000000000007941 */ /* 0x000fea0003800000 */
.L_x_10937:
        /* <DEDUP_REMOVED lines=14> */
.L_x_10940:
[----:B------:R-:W-:Y:S05]  /*6000*/  BSYNC B0 ;  /* 0x0000000000007941 */ /* 0x000fea0003800000 */
.L_x_10939:
        /* <DEDUP_REMOVED lines=13> */
.L_x_10942:
[----:B------:R-:W-:Y:S05]  /*60e0*/  BSYNC B0 ;  /* 0x0000000000007941 */ /* 0x000fea0003800000 */
.L_x_10941:
        /* <DEDUP_REMOVED lines=14> */
.L_x_10944:
[----:B------:R-:W-:Y:S05]  /*61d0*/  BSYNC B0 ;  /* 0x0000000000007941 */ /* 0x000fea0003800000 */
.L_x_10943:
        /* <DEDUP_REMOVED lines=13> */
.L_x_10946:
[----:B------:R-:W-:Y:S05]  /*62b0*/  BSYNC B0 ;  /* 0x0000000000007941 */ /* 0x000fea0003800000 */
.L_x_10945:
        /* <DEDUP_REMOVED lines=14> */
.L_x_10948:
[----:B------:R-:W-:Y:S05]  /*63a0*/  BSYNC B0 ;  /* 0x0000000000007941 */ /* 0x000fea0003800000 */
.L_x_10947:
        /* <DEDUP_REMOVED lines=13> */
.L_x_10950:
[----:B------:R-:W-:Y:S05]  /*6480*/  BSYNC B0 ;  /* 0x0000000000007941 */ /* 0x000fea0003800000 */
.L_x_10949:
        /* <DEDUP_REMOVED lines=14> */
.L_x_10952:
[----:B------:R-:W-:Y:S05]  /*6570*/  BSYNC B0 ;  /* 0x0000000000007941 */ /* 0x000fea0003800000 */
.L_x_10951:
        /* <DEDUP_REMOVED lines=13> */
.L_x_10954:
[----:B------:R-:W-:Y:S05]  /*6650*/  BSYNC B0 ;  /* 0x0000000000007941 */ /* 0x000fea0003800000 */
.L_x_10953:
        /* <DEDUP_REMOVED lines=14> */
.L_x_10956:
[----:B------:R-:W-:Y:S05]  /*6740*/  BSYNC B0 ;  /* 0x0000000000007941 */ /* 0x000fea0003800000 */
.L_x_10955:
        /* <DEDUP_REMOVED lines=13> */
.L_x_10958:
[----:B------:R-:W-:Y:S05]  /*6820*/  BSYNC B0 ;  /* 0x0000000000007941 */ /* 0x000fea0003800000 */
.L_x_10957:
        /* <DEDUP_REMOVED lines=14> */
.L_x_10960:
[----:B------:R-:W-:Y:S05]  /*6910*/  BSYNC B0 ;  /* 0x0000000000007941 */ /* 0x000fea0003800000 */
.L_x_10959:
        /* <DEDUP_REMOVED lines=21> */
.L_x_10962:
[----:B------:R-:W-:Y:S05]  /*6a70*/  BSYNC B0 ;  /* 0x0000000000007941 */ /* 0x000fea0003800000 */
.L_x_10961:
        /* <DEDUP_REMOVED lines=11> */
.L_x_10824:
        /* <DEDUP_REMOVED lines=38> */
.L_x_10828:
[----:B--2---:R-:W-:Y:S01]  /*6d90*/  HFMA2.MMA R196, -RZ, RZ, 0, 9.5367431640625e-07 ;  /* 0x00000010ffc47435 */ /* 0x004fe200000001ff */
[----:B------:R-:W-:Y:S02]  /*6da0*/  MOV R197, R198 ;  /* 0x000000c600c57202 */ /* 0x000fe40000000f00 */
[----:B------:R-:W-:Y:S02]  /*6db0*/  MOV R195, 0x1f ;  /* 0x0000001f00c37802 */ /* 0x000fe40000000f00 */
[----:B------:R-:W-:-:S07]  /*6dc0*/  MOV R192, 0xffffffff ;  /* 0xffffffff00c07802 */ /* 0x000fce0000000f00 */
[----:B------:R-:W-:Y:S05]  /*6dd0*/  WARPSYNC.COLLECTIVE R192, `(.L_x_10964) ;  /* 0x00000000c0087348 */ /* 0x000fea0003c00000 */
[----:B------:R0:W1:Y:S02]  /*6de0*/  SHFL.DOWN P1, R199, R197, R196, R195 ;  /* 0x080000c4c5c77389 */ /* 0x00006400000200c3 */
[----:B01----:R-:W-:Y:S01]  /*6df0*/  ENDCOLLECTIVE ;  /* 0x000000000000791b */ /* 0x003fe20003800000 */
.L_x_10964:
[----:B------:R-:W-:Y:S02]  /*6e00*/  MOV R197, R193 ;  /* 0x000000c100c57202 */ /* 0x000fe40000000f00 */
[----:B------:R-:W-:-:S05]  /*6e10*/  MOV R192, R199 ;  /* 0x000000c700c07202 */ /* 0x000fca0000000f00 */
[----:B------:R-:W-:Y:S01]  /*6e20*/  FADD.FTZ R198, R192, R198 ;  /* 0x000000c6c0c67221 */ /* 0x000fe20000010000 */
[----:B------:R-:W-:-:S07]  /*6e30*/  MOV R192, 0xffffffff ;  /* 0xffffffff00c07802 */ /* 0x000fce0000000f00 */
[----:B------:R-:W-:Y:S05]  /*6e40*/  WARPSYNC.COLLECTIVE R192, `(.L_x_10965) ;  /* 0x00000000c0087348 */ /* 0x000fea0003c00000 */
[----:B------:R0:W1:Y:S02]  /*6e50*/  SHFL.DOWN P1, R199, R197, R196, R195 ;  /* 0x080000c4c5c77389 */ /* 0x00006400000200c3 */
[----:B01----:R-:W-:Y:S01]  /*6e60*/  ENDCOLLECTIVE ;  /* 0x000000000000791b */ /* 0x003fe20003800000 */
.L_x_10965:
        /* <DEDUP_REMOVED lines=8> */
.L_x_10966:
[----:B------:R-:W-:Y:S02]  /*6ef0*/  MOV R197, R193 ;  /* 0x000000c100c57202 */ /* 0x000fe40000000f00 */
[----:B------:R-:W-:-:S05]  /*6f00*/  MOV R192, R199 ;  /* 0x000000c700c07202 */ /* 0x000fca0000000f00 */
[----:B------:R-:W-:Y:S01]  /*6f10*/  FADD.FTZ R198, R198, R192 ;  /* 0x000000c0c6c67221 */ /* 0x000fe20000010000 */
[----:B------:R-:W-:-:S07]  /*6f20*/  MOV R192, 0xffffffff ;  /* 0xffffffff00c07802 */ /* 0x000fce0000000f00 */
[----:B------:R-:W-:Y:S05]  /*6f30*/  WARPSYNC.COLLECTIVE R192, `(.L_x_10967) ;  /* 0x00000000c0087348 */ /* 0x000fea0003c00000 */
[----:B------:R0:W1:Y:S02]  /*6f40*/  SHFL.DOWN P1, R199, R197, R196, R195 ;  /* 0x080000c4c5c77389 */ /* 0x00006400000200c3 */
[----:B01----:R-:W-:Y:S01]  /*6f50*/  ENDCOLLECTIVE ;  /* 0x000000000000791b */ /* 0x003fe20003800000 */
.L_x_10967:
        /* <DEDUP_REMOVED lines=8> */
.L_x_10968:
[----:B------:R-:W-:Y:S02]  /*6fe0*/  MOV R197, R193 ;  /* 0x000000c100c57202 */ /* 0x000fe40000000f00 */
[----:B------:R-:W-:-:S05]  /*6ff0*/  MOV R192, R199 ;  /* 0x000000c700c07202 */ /* 0x000fca0000000f00 */
[----:B------:R-:W-:Y:S01]  /*7000*/  FADD.FTZ R198, R198, R192 ;  /* 0x000000c0c6c67221 */ /* 0x000fe20000010000 */
[----:B------:R-:W-:-:S07]  /*7010*/  MOV R192, 0xffffffff ;  /* 0xffffffff00c07802 */ /* 0x000fce0000000f00 */
[----:B------:R-:W-:Y:S05]  /*7020*/  WARPSYNC.COLLECTIVE R192, `(.L_x_10969) ;  /* 0x00000000c0087348 */ /* 0x000fea0003c00000 */
[----:B------:R0:W1:Y:S02]  /*7030*/  SHFL.DOWN P1, R199, R197, R196, R195 ;  /* 0x080000c4c5c77389 */ /* 0x00006400000200c3 */
[----:B01----:R-:W-:Y:S01]  /*7040*/  ENDCOLLECTIVE ;  /* 0x000000000000791b */ /* 0x003fe20003800000 */
.L_x_10969:
        /* <DEDUP_REMOVED lines=8> */
.L_x_10970:
[----:B------:R-:W-:Y:S02]  /*70d0*/  MOV R197, R193 ;  /* 0x000000c100c57202 */ /* 0x000fe40000000f00 */
[----:B------:R-:W-:-:S05]  /*70e0*/  MOV R192, R199 ;  /* 0x000000c700c07202 */ /* 0x000fca0000000f00 */
[----:B------:R-:W-:Y:S01]  /*70f0*/  FADD.FTZ R198, R198, R192 ;  /* 0x000000c0c6c67221 */ /* 0x000fe20000010000 */
[----:B------:R-:W-:-:S07]  /*7100*/  MOV R192, 0xffffffff ;  /* 0xffffffff00c07802 */ /* 0x000fce0000000f00 */
[----:B------:R-:W-:Y:S05]  /*7110*/  WARPSYNC.COLLECTIVE R192, `(.L_x_10971) ;  /* 0x00000000c0087348 */ /* 0x000fea0003c00000 */
[----:B------:R0:W1:Y:S02]  /*7120*/  SHFL.DOWN P1, R199, R197, R196, R195 ;  /* 0x080000c4c5c77389 */ /* 0x00006400000200c3 */
[----:B01----:R-:W-:Y:S01]  /*7130*/  ENDCOLLECTIVE ;  /* 0x000000000000791b */ /* 0x003fe20003800000 */
.L_x_10971:
        /* <DEDUP_REMOVED lines=8> */
.L_x_10972:
[----:B------:R-:W-:Y:S02]  /*71c0*/  MOV R197, R193 ;  /* 0x000000c100c57202 */ /* 0x000fe40000000f00 */
[----:B------:R-:W-:-:S07]  /*71d0*/  MOV R249, R199 ;  /* 0x000000c700f97202 */ /* 0x000fce0000000f00 */
[----:B------:R-:W-:Y:S05]  /*71e0*/  WARPSYNC.COLLECTIVE R192, `(.L_x_10973) ;  /* 0x00000000c0087348 */ /* 0x000fea0003c00000 */
[----:B------:R0:W1:Y:S02]  /*71f0*/  SHFL.DOWN P1, R199, R197, R196, R195 ;  /* 0x080000c4c5c77389 */ /* 0x00006400000200c3 */
[----:B01----:R-:W-:Y:S01]  /*7200*/  ENDCOLLECTIVE ;  /* 0x000000000000791b */ /* 0x003fe20003800000 */
.L_x_10973:
[----:B------:R-:W-:Y:S01]  /*7210*/  MOV R195, R199 ;  /* 0x000000c700c37202 */ /* 0x000fe20000000f00 */
[----:B------:R-:W-:Y:S06]  /*7220*/  BRA `(.L_x_10974) ;  /* 0xffffffb400787947 */ /* 0x000fec000383ffff */
.L_x_10975:
        /* <DEDUP_REMOVED lines=13> */
.L_x_14019:


//--------------------- .text._ZN10layer_norm13ln_bwd_kernelINS_13Kernel_traitsI6__halfffffjLj4096ELj1ELj1ELj4ELj16ENS_18Kernel_traits_baseILj4096ES2_ffffjLj128EEEEELb0ELb0ELb0ELb0EEEvNS_9BwdParamsE --------------------------
	.section	.text._ZN10layer_norm13ln_bwd_kernelINS_13Kernel_traitsI6__halfffffjLj4096ELj1ELj1ELj4ELj16ENS_18Kernel_traits_baseILj4096ES2_ffffjLj128EEEEELb0ELb0ELb0ELb0EEEvNS_9BwdParamsE,"ax",@progbits
	.align	128
        .global         _ZN10layer_norm13ln_bwd_kernelINS_13Kernel_traitsI6__halfffffjLj4096ELj1ELj1ELj4ELj16ENS_18Kernel_traits_baseILj4096ES2_ffffjLj128EEEEELb0ELb0ELb0ELb0EEEvNS_9BwdParamsE
        .type           _ZN10layer_norm13ln_bwd_kernelINS_13Kernel_traitsI6__halfffffjLj4096ELj1ELj1ELj4ELj16ENS_18Kernel_traits_baseILj4096ES2_ffffjLj128EEEEELb0ELb0ELb0ELb0EEEvNS_9BwdParamsE,@function
        .size           _ZN10layer_norm13ln_bwd_kernelINS_13Kernel_traitsI6__halfffffjLj4096ELj1ELj1ELj4ELj16ENS_18Kernel_traits_baseILj4096ES2_ffffjLj128EEEEELb0ELb0ELb0ELb0EEEvNS_9BwdParamsE,(.L_x_14020 - _ZN10layer_norm13ln_bwd_kernelINS_13Kernel_traitsI6__halfffffjLj4096ELj1ELj1ELj4ELj16ENS_18Kernel_traits_baseILj4096ES2_ffffjLj128EEEEELb0ELb0ELb0ELb0EEEvNS_9BwdParamsE)
        .other          _ZN10layer_norm13ln_bwd_kernelINS_13Kernel_traitsI6__halfffffjLj4096ELj1ELj1ELj4ELj16ENS_18Kernel_traits_baseILj4096ES2_ffffjLj128EEEEELb0ELb0ELb0ELb0EEEvNS_9BwdParamsE,@"STO_CUDA_ENTRY STV_DEFAULT"
_ZN10layer_norm13ln_bwd_kernelINS_13Kernel_traitsI6__halfffffjLj4096ELj1ELj1ELj4ELj16ENS_18Kernel_traits_baseILj4096ES2_ffffjLj128EEEEELb0ELb0ELb0ELb0EEEvNS_9BwdParamsE:
.text._ZN10layer_norm13ln_bwd_kernelINS_13Kernel_traitsI6__halfffffjLj4096ELj1ELj1ELj4ELj16ENS_18Kernel_traits_baseILj4096ES2_ffffjLj128EEEEELb0ELb0ELb0ELb0EEEvNS_9BwdParamsE:
        /* <DEDUP_REMOVED lines=22> */
[C---:B------:R-:W-:Y:S02]  /*0160*/  ISETP.GE.U32.AND P5, PT, R3.reuse, 0x200, PT ;  /* 0x000002000300780c */ /* 0x040fe40003fa6070 */
[C---:B------:R-:W-:Y:S02]  /*0170*/  ISETP.GE.U32.AND P4, PT, R3.reuse, 0x280, PT ;  /* 0x000002800300780c */ /* 0x040fe40003f86070 */
[----:B------:R-:W-:-:S02]  /*0180*/  ISETP.GE.U32.AND P3, PT, R3, 0x300, PT ;  /* 0x000003000300780c */ /* 0x000fc40003f66070 */
[----:B------:R-:W-:Y:S01]  /*0190*/  ISETP.GE.U32.AND P2, PT, R3, 0x380, PT ;  /* 0x000003800300780c */ /* 0x000fe20003f46070 */
[----:B------:R-:W0:Y:S01]  /*01a0*/  @P0 LDC.64 R6, c[0x0][0x260] ;  /* 0x00009800ff060b82 */ /* 0x000e220000000a00 */
[----:B------:R-:W-:Y:S02]  /*01b0*/  P2R R4, PR, RZ, 0x1 ;  /* 0x00000001ff047803 */ /* 0x000fe40000000000 */
[----:B------:R-:W-:Y:S02]  /*01c0*/  P2R R2, PR, RZ, 0x40 ;  /* 0x00000040ff027803 */ /* 0x000fe40000000000 */
[----:B------:R-:W-:Y:S02]  /*01d0*/  P2R R38, PR, RZ, 0x40 ;  /* 0x00000040ff267803 */ /* 0x000fe40000000000 */
[----:B------:R-:W-:Y:S02]  /*01e0*/  CS2R R42, SRZ ;  /* 0x00000000002a7805 */ /* 0x000fe4000001ff00 */
[----:B------:R-:W-:Y:S01]  /*01f0*/  P2R R0, PR, RZ, 0x2 ;  /* 0x00000002ff007803 */ /* 0x000fe20000000000 */
[----:B------:R-:W2:Y:S08]  /*0200*/  @P6 LDC.64 R22, c[0x0][0x260] ;  /* 0x00009800ff166b82 */ /* 0x000eb00000000a00 */
[----:B------:R-:W3:Y:S01]  /*0210*/  @P1 LDC.64 R28, c[0x0][0x260] ;  /* 0x00009800ff1c1b82 */ /* 0x000ee20000000a00 */
[C---:B0-----:R-:W-:Y:S01]  /*0220*/  @P0 IMAD.WIDE.U32 R6, R5.reuse, 0x8, R6 ;  /* 0x0000000805060825 */ /* 0x041fe200078e0006 */
[----:B------:R-:W-:-:S06]  /*0230*/  @P0 LOP3.LUT R5, R5, 0x80, RZ, 0xfc, !PT ;  /* 0x0000008005050812 */ /* 0x000fcc00078efcff */
[----:B------:R-:W0:Y:S01]  /*0240*/  @P5 LDC.64 R30, c[0x0][0x260] ;  /* 0x00009800ff1e5b82 */ /* 0x000e220000000a00 */
[----:B------:R-:W-:-:S04]  /*0250*/  ISETP.GE.U32.AND P0, PT, R3, 0x400, PT ;  /* 0x000004000300780c */ /* 0x000fc80003f06070 */
[----:B------:R-:W-:Y:S01]  /*0260*/  P2R R150, PR, RZ, 0x1 ;  /* 0x00000001ff967803 */ /* 0x000fe20000000000 */
[C---:B--2---:R-:W-:Y:S01]  /*0270*/  @P6 IMAD.WIDE.U32 R26, R5.reuse, 0x8, R22 ;  /* 0x00000008051a6825 */ /* 0x044fe200078e0016 */
[----:B------:R-:W-:Y:S01]  /*0280*/  @P6 IADD3 R5, R5, 0x80, RZ ;  /* 0x0000008005056810 */ /* 0x000fe20007ffe0ff */
[----:B------:R-:W2:Y:S01]  /*0290*/  @P4 LDC.64 R22, c[0x0][0x260] ;  /* 0x00009800ff164b82 */ /* 0x000ea20000000a00 */
[----:B------:R-:W-:-:S03]  /*02a0*/  ISETP.NE.AND P6, PT, R4, RZ, PT ;  /* 0x000000ff0400720c */ /* 0x000fc60003fc5270 */
[C---:B---3--:R-:W-:Y:S01]  /*02b0*/  @P1 IMAD.WIDE.U32 R28, R5.reuse, 0x8, R28 ;  /* 0x00000008051c1825 */ /* 0x048fe200078e001c */
[----:B------:R-:W-:-:S03]  /*02c0*/  @P1 IADD3 R5, R5, 0x80, RZ ;  /* 0x0000008005051810 */ /* 0x000fc60007ffe0ff */
[----:B------:R-:W3:Y:S01]  /*02d0*/  @P3 LDC.64 R34, c[0x0][0x260] ;  /* 0x00009800ff223b82 */ /* 0x000ee20000000a00 */
[----:B------:R4:W5:Y:S05]  /*02e0*/  @P1 LDG.E.64 R12, desc[UR4][R28.64] ;  /* 0x000000041c0c1981 */ /* 0x00096a000c1e1b00 */
[----:B------:R4:W5:Y:S02]  /*02f0*/  @P6 LDG.E.64 R8, desc[UR4][R6.64] ;  /* 0x0000000406086981 */ /* 0x000964000c1e1b00 */
[----:B------:R-:W1:Y:S01]  /*0300*/  @P2 LDC.64 R36, c[0x0][0x260] ;  /* 0x00009800ff242b82 */ /* 0x000e620000000a00 */
[C---:B0-----:R-:W-:Y:S01]  /*0310*/  @P5 IMAD.WIDE.U32 R30, R5.reuse, 0x8, R30 ;  /* 0x00000008051e5825 */ /* 0x041fe200078e001e */
[----:B------:R-:W-:-:S02]  /*0320*/  @P5 IADD3 R5, R5, 0x80, RZ ;  /* 0x0000008005055810 */ /* 0x000fc40007ffe0ff */
[----:B------:R-:W-:Y:S02]  /*0330*/  ISETP.NE.AND P6, PT, R38, RZ, PT ;  /* 0x000000ff2600720c */ /* 0x000fe40003fc5270 */
[----:B------:R4:W5:Y:S01]  /*0340*/  @P5 LDG.E.64 R14, desc[UR4][R30.64] ;  /* 0x000000041e0e5981 */ /* 0x000962000c1e1b00 */
[C---:B--2---:R-:W-:Y:S01]  /*0350*/  @P4 IMAD.WIDE.U32 R32, R5.reuse, 0x8, R22 ;  /* 0x0000000805204825 */ /* 0x044fe200078e0016 */
[----:B------:R-:W-:Y:S01]  /*0360*/  @P4 IADD3 R5, R5, 0x80, RZ ;  /* 0x0000008005054810 */ /* 0x000fe20007ffe0ff */
[----:B------:R-:W0:Y:S03]  /*0370*/  @P0 LDC.64 R40, c[0x0][0x260] ;  /* 0x00009800ff280b82 */ /* 0x000e260000000a00 */
[----:B------:R4:W5:Y:S01]  /*0380*/  @P4 LDG.E.64 R16, desc[UR4][R32.64] ;  /* 0x0000000420104981 */ /* 0x000962000c1e1b00 */
[C---:B---3--:R-:W-:Y:S01]  /*0390*/  @P3 IMAD.WIDE.U32 R34, R5.reuse, 0x8, R34 ;  /* 0x0000000805223825 */ /* 0x048fe200078e0022 */
[----:B------:R-:W-:-:S03]  /*03a0*/  @P3 IADD3 R5, R5, 0x80, RZ ;  /* 0x0000008005053810 */ /* 0x000fc60007ffe0ff */
[----:B------:R4:W5:Y:S04]  /*03b0*/  @P6 LDG.E.64 R10, desc[UR4][R26.64] ;  /* 0x000000041a0a6981 */ /* 0x000968000c1e1b00 */
[----:B------:R4:W5:Y:S01]  /*03c0*/  @P3 LDG.E.64 R18, desc[UR4][R34.64] ;  /* 0x0000000422123981 */ /* 0x000962000c1e1b00 */
[C---:B-1----:R-:W-:Y:S01]  /*03d0*/  @P2 IMAD.WIDE.U32 R36, R5.reuse, 0x8, R36 ;  /* 0x0000000805242825 */ /* 0x042fe200078e0024 */
[----:B------:R-:W-:-:S04]  /*03e0*/  @P2 IADD3 R5, R5, 0x80, RZ ;  /* 0x0000008005052810 */ /* 0x000fc80007ffe0ff */
[----:B------:R4:W5:Y:S01]  /*03f0*/  @P2 LDG.E.64 R20, desc[UR4][R36.64] ;  /* 0x0000000424142981 */ /* 0x000962000c1e1b00 */
[----:B------:R-:W-:Y:S01]  /*0400*/  LEA.HI R38, R148, UR6, RZ, 0x19 ;  /* 0x0000000694267c11 */ /* 0x000fe2000f8fc8ff */
[----:B0-----:R-:W-:-:S05]  /*0410*/  @P0 IMAD.WIDE.U32 R22, R5, 0x8, R40 ;  /* 0x0000000805160825 */ /* 0x001fca00078e0028 */
[----:B------:R4:W5:Y:S01]  /*0420*/  @P0 LDG.E.64 R24, desc[UR4][R22.64] ;  /* 0x0000000416180981 */ /* 0x000962000c1e1b00 */
        /* <DEDUP_REMOVED lines=32> */
[----:B----4-:R-:W-:Y:S06]  /*0630*/  @P0 BRA `(.L_x_10976) ;  /* 0x0000003400080947 */ /* 0x010fec0003800000 */
[----:B------:R-:W0:Y:S01]  /*0640*/  LDC.U8 R37, c[0x0][0x2a0] ;  /* 0x0000a800ff257b82 */ /* 0x000e220000000000 */
[----:B-----5:R-:W-:Y:S01]  /*0650*/  MOV R35, R8 ;  /* 0x0000000800237202 */ /* 0x020fe20000000f00 */
[----:B------:R-:W-:Y:S01]  /*0660*/  ULDC.64 UR6, c[0x0][0x270] ;  /* 0x00009c0000067ab9 */ /* 0x000fe20000000a00 */
[--C-:B------:R-:W-:Y:S01]  /*0670*/  SHF.R.U64 R36, R8, 0x10, R9.reuse ;  /* 0x0000001008247819 */ /* 0x100fe20000001209 */
[----:B------:R-:W-:Y:S01]  /*0680*/  HFMA2.MMA R184, -RZ, RZ, 0, 5.9604644775390625e-08 ;  /* 0x00000001ffb87435 */ /* 0x000fe200000001ff */
[----:B------:R-:W-:Y:S01]  /*0690*/  MOV R7, R17 ;  /* 0x0000001100077202 */ /* 0x000fe20000000f00 */
[----:B------:R-:W-:Y:S01]  /*06a0*/  HADD2.F32 R35, -RZ, R35.H0_H0 ;  /* 0x20000023ff237230 */ /* 0x000fe20000004100 */
[----:B------:R-:W-:Y:S01]  /*06b0*/  MOV R33, R9 ;  /* 0x0000000900217202 */ /* 0x000fe20000000f00 */
[----:B------:R-:W-:Y:S01]  /*06c0*/  HADD2.F32 R36, -RZ, R36.H0_H0 ;  /* 0x20000024ff247230 */ /* 0x000fe20000004100 */
[----:B------:R-:W-:Y:S02]  /*06d0*/  SHF.R.U32.HI R34, RZ, 0x10, R9 ;  /* 0x00000010ff227819 */ /* 0x000fe40000011609 */
[----:B------:R-:W-:Y:S01]  /*06e0*/  MOV R31, R10 ;  /* 0x0000000a001f7202 */ /* 0x000fe20000000f00 */
[----:B------:R-:W-:Y:S01]  /*06f0*/  HADD2.F32 R33, -RZ, R33.H0_H0 ;  /* 0x20000021ff217230 */ /* 0x000fe20000004100 */
[--C-:B------:R-:W-:Y:S01]  /*0700*/  SHF.R.U64 R32, R10, 0x10, R11.reuse ;  /* 0x000000100a207819 */ /* 0x100fe2000000120b */
[----:B------:R-:W-:Y:S01]  /*0710*/  HADD2.F32 R34, -RZ, R34.H0_H0 ;  /* 0x20000022ff227230 */ /* 0x000fe20000004100 */
[----:B------:R-:W-:Y:S01]  /*0720*/  MOV R29, R11 ;  /* 0x0000000b001d7202 */ /* 0x000fe20000000f00 */
[----:B------:R-:W-:Y:S01]  /*0730*/  HADD2.F32 R31, -RZ, R31.H0_H0 ;  /* 0x2000001fff1f7230 */ /* 0x000fe20000004100 */
[----:B------:R-:W-:Y:S01]  /*0740*/  SHF.R.U32.HI R30, RZ, 0x10, R11 ;  /* 0x00000010ff1e7819 */ /* 0x000fe2000001160b */
[----:B------:R-:W-:Y:S01]  /*0750*/  HADD2.F32 R32, -RZ, R32.H0_H0 ;  /* 0x20000020ff207230 */ /* 0x000fe20000004100 */
        /* <DEDUP_REMOVED lines=8> */
[----:B------:R-:W-:-:S02]  /*07e0*/  MOV R23, R14 ;  /* 0x0000000e00177202 */ /* 0x000fc40000000f00 */
[--C-:B------:R-:W-:Y:S01]  /*07f0*/  SHF.R.U64 R104, R14, 0x10, R15.reuse ;  /* 0x000000100e687819 */ /* 0x100fe2000000120f */
[----:B------:R-:W-:Y:S01]  /*0800*/  HADD2.F32 R26, -RZ, R26.H0_H0 ;  /* 0x2000001aff1a7230 */ /* 0x000fe20000004100 */
[----:B------:R-:W-:Y:S01]  /*0810*/  MOV R5, R15 ;  /* 0x0000000f00057202 */ /* 0x000fe20000000f00 */
[----:B------:R-:W-:Y:S01]  /*0820*/  HADD2.F32 R23, -RZ, R23.H0_H0 ;  /* 0x20000017ff177230 */ /* 0x000fe20000004100 */
[----:B------:R-:W-:Y:S02]  /*0830*/  SHF.R.U32.HI R22, RZ, 0x10, R15 ;  /* 0x00000010ff167819 */ /* 0x000fe4000001160f */
[----:B------:R-:W-:Y:S02]  /*0840*/  MOV R6, R16 ;  /* 0x0000001000067202 */ /* 0x000fe40000000f00 */
[----:B------:R-:W-:Y:S01]  /*0850*/  SHF.R.U64 R103, R16, 0x10, R17 ;  /* 0x0000001010677819 */ /* 0x000fe20000001211 */
[----:B------:R-:W-:Y:S01]  /*0860*/  HADD2.F32 R22, -RZ, R22.H0_H0 ;  /* 0x20000016ff167230 */ /* 0x000fe20000004100 */
[----:B------:R-:W-:-:S02]  /*0870*/  MOV R8, R24 ;  /* 0x0000001800087202 */ /* 0x000fc40000000f00 */
        /* <DEDUP_REMOVED lines=18> */
[--C-:B------:R-:W-:Y:S01]  /*09a0*/  SHF.R.U64 R101, R24, 0x10, R25.reuse ;  /* 0x0000001018657819 */ /* 0x100fe20000001219 */
[----:B------:R-:W-:Y:S01]  /*09b0*/  HADD2.F32 R24, -RZ, R104.H0_H0 ;  /* 0x20000068ff187230 */ /* 0x000fe20000004100 */
[----:B------:R-:W-:Y:S01]  /*09c0*/  MOV R39, R25 ;  /* 0x0000001900277202 */ /* 0x000fe20000000f00 */
[----:B------:R-:W-:Y:S01]  /*09d0*/  HADD2.F32 R14, -RZ, R14.H0_H0 ;  /* 0x2000000eff0e7230 */ /* 0x000fe20000004100 */
[----:B------:R-:W-:Y:S01]  /*09e0*/  SHF.R.U32.HI R100, RZ, 0x10, R25 ;  /* 0x00000010ff647819 */ /* 0x000fe20000011619 */
[----:B------:R-:W-:Y:S01]  /*09f0*/  HADD2.F32 R25, -RZ, R3.H0_H0 ;  /* 0x20000003ff197230 */ /* 0x000fe20000004100 */
[----:B------:R-:W-:Y:S01]  /*0a00*/  ISETP.NE.U32.AND P1, PT, RZ, UR6, PT ;  /* 0x00000006ff007c0c */ /* 0x000fe2000bf25070 */
[----:B------:R-:W-:Y:S01]  /*0a10*/  HADD2.F32 R11, -RZ, R11.H0_H0 ;  /* 0x2000000bff0b7230 */ /* 0x000fe20000004100 */
[----:B------:R-:W-:Y:S01]  /*0a20*/  MOV R41, RZ ;  /* 0x000000ff00297202 */ /* 0x000fe20000000f00 */
[----:B------:R-:W-:Y:S01]  /*0a30*/  HADD2.F32 R12, -RZ, R12.H0_H0 ;  /* 0x2000000cff0c7230 */ /* 0x000fe20000004100 */
[----:B------:R-:W-:Y:S01]  /*0a40*/  ISETP.NE.AND.EX P1, PT, RZ, UR7, PT, P1 ;  /* 0x00000007ff007c0c */ /* 0x000fe2000bf25310 */
[----:B------:R-:W-:-:S02]  /*0a50*/  HADD2.F32 R9, -RZ, R9.H0_H0 ;  /* 0x20000009ff097230 */ /* 0x000fc40000004100 */
[----:B------:R-:W-:Y:S02]  /*0a60*/  HADD2.F32 R10, -RZ, R10.H0_H0 ;  /* 0x2000000aff0a7230 */ /* 0x000fe40000004100 */
[----:B------:R-:W-:Y:S02]  /*0a70*/  HADD2.F32 R8, -RZ, R101.H0_H0 ;  /* 0x20000065ff087230 */ /* 0x000fe40000004100 */
[----:B------:R-:W-:Y:S02]  /*0a80*/  HADD2.F32 R5, -RZ, R39.H0_H0 ;  /* 0x20000027ff057230 */ /* 0x000fe40000004100 */
[----:B0-----:R-:W-:-:S07]  /*0a90*/  HADD2.F32 R6, -RZ, R100.H0_H0 ;  /* 0x20000064ff067230 */ /* 0x001fce0000004100 */
.L_x_11010:
[----:B------:R-:W0:Y:S01]  /*0aa0*/  @P1 LDC.64 R140, c[0x0][0x270] ;  /* 0x00009c00ff8c1b82 */ /* 0x000e220000000a00 */
[----:B------:R-:W-:Y:S02]  /*0ab0*/  SHF.R.S32.HI R39, RZ, 0x1f, R38 ;  /* 0x0000001fff277819 */ /* 0x000fe40000011426 */
[----:B------:R-:W-:Y:S02]  /*0ac0*/  MOV R151, 0x3f800000 ;  /* 0x3f80000000977802 */ /* 0x000fe40000000f00 */
[----:B------:R-:W-:-:S03]  /*0ad0*/  ISETP.NE.AND P6, PT, R4, RZ, PT ;  /* 0x000000ff0400720c */ /* 0x000fc60003fc5270 */
[----:B------:R-:W1:Y:S01]  /*0ae0*/  LDC.64 R142, c[0x0][0x250] ;  /* 0x00009400ff8e7b82 */ /* 0x000e620000000a00 */
[----:B0-----:R-:W-:-:S04]  /*0af0*/  @P1 LEA R144, P0, R38, R140, 0x2 ;  /* 0x0000008c26901211 */ /* 0x001fc800078010ff */
[----:B------:R-:W-:-:S03]  /*0b00*/  @P1 LEA.HI.X R145, R38, R141, R39, 0x2, P0 ;  /* 0x0000008d26911211 */ /* 0x000fc600000f1427 */
[----:B------:R-:W0:Y:S01]  /*0b10*/  LDC.64 R140, c[0x0][0x258] ;  /* 0x00009600ff8c7b82 */ /* 0x000e220000000a00 */
[C---:B-1----:R-:W-:Y:S01]  /*0b20*/  IMAD.WIDE R142, R38.reuse, 0x4, R142 ;  /* 0x00000004268e7825 */ /* 0x042fe200078e028e */
[----:B------:R1:W5:Y:S04]  /*0b30*/  @P1 LDG.E R151, desc[UR4][R144.64] ;  /* 0x0000000490971981 */ /* 0x000368000c1e1900 */
[----:B------:R1:W5:Y:S01]  /*0b40*/  LDG.E R215, desc[UR4][R142.64] ;  /* 0x000000048ed77981 */ /* 0x000362000c1e1900 */
        /* <DEDUP_REMOVED lines=8> */
[----:B------:R-:W-:Y:S02]  /*0bd0*/  SHF.R.U32.HI R185, RZ, 0x5, R148 ;  /* 0x00000005ffb97819 */ /* 0x000fe40000011694 */
[----:B------:R-:W-:Y:S02]  /*0be0*/  LEA.HI.SX32 R188, R146, R39, 0x1e ;  /* 0x0000002792bc7211 */ /* 0x000fe400078ff2ff */
[----:B------:R-:W-:Y:S02]  /*0bf0*/  MOV R217, RZ ;  /* 0x000000ff00d97202 */ /* 0x000fe40000000f00 */
[----:B------:R-:W-:-:S02]  /*0c00*/  MOV R226, RZ ;  /* 0x000000ff00e27202 */ /* 0x000fc40000000f00 */
[----:B------:R-:W-:Y:S02]  /*0c10*/  LOP3.LUT R213, R185, 0x7fffffc, RZ, 0xc0, !PT ;  /* 0x07fffffcb9d57812 */ /* 0x000fe400078ec0ff */
[----:B------:R-:W-:Y:S01]  /*0c20*/  MOV R219, R188 ;  /* 0x000000bc00db7202 */ /* 0x000fe20000000f00 */
        /* <DEDUP_REMOVED lines=10> */
[----:B------:R-:W3:Y:S01]  /*0cd0*/  LDG.E.128 R144, desc[UR4][R144.64] ;  /* 0x0000000490907981 */ /* 0x000ee2000c1e1d00 */
[----:B------:R-:W-:-:S03]  /*0ce0*/  ISETP.NE.AND P6, PT, R37, RZ, PT ;  /* 0x000000ff2500720c */ /* 0x000fc60003fc5270 */
[----:B------:R0:W5:Y:S02]  /*0cf0*/  @P0 LDG.E.128 R100, desc[UR4][R222.64] ;  /* 0x00000004de640981 */ /* 0x000164000c1e1d00 */
[----:B-----5:R-:W-:Y:S02]  /*0d00*/  FSEL R166, R215, RZ, !P6 ;  /* 0x000000ffd7a67208 */ /* 0x020fe40007000000 */
[----:B------:R-:W-:-:S03]  /*0d10*/  IADD3 R219, R188, 0x80, RZ ;  /* 0x00000080bcdb7810 */ /* 0x000fc60007ffe0ff */
[C---:B--2---:R-:W-:Y:S01]  /*0d20*/  FADD.FTZ R3, -R166.reuse, R140 ;  /* 0x0000008ca6037221 */ /* 0x044fe20000010100 */
[----:B------:R-:W-:-:S03]  /*0d30*/  FADD.FTZ R197, -R166, R141 ;  /* 0x0000008da6c57221 */ /* 0x000fc60000010100 */
[----:B------:R-:W-:Y:S01]  /*0d40*/  FMUL.FTZ R3, R186, R3 ;  /* 0x00000003ba037220 */ /* 0x000fe20000410000 */
[C---:B------:R-:W-:Y:S01]  /*0d50*/  FADD.FTZ R211, -R166.reuse, R142 ;  /* 0x0000008ea6d37221 */ /* 0x040fe20000010100 */
[----:B------:R-:W-:Y:S01]  /*0d60*/  FADD.FTZ R217, -R166, R143 ;  /* 0x0000008fa6d97221 */ /* 0x000fe20000010100 */
[C---:B------:R-:W-:Y:S02]  /*0d70*/  FMUL.FTZ R166, R186.reuse, R197 ;  /* 0x000000c5baa67220 */ /* 0x040fe40000410000 */
[----:B------:R-:W-:Y:S01]  /*0d80*/  FMUL.FTZ R197, R186, R211 ;  /* 0x000000d3bac57220 */ /* 0x000fe20000410000 */
[----:B---3--:R-:W-:Y:S01]  /*0d90*/  FMUL.FTZ R182, R35, R144 ;  /* 0x0000009023b67220 */ /* 0x008fe20000410000 */
[----:B------:R-:W-:-:S03]  /*0da0*/  FMUL.FTZ R199, R36, R145 ;  /* 0x0000009124c77220 */ /* 0x000fc60000410000 */
[----:B------:R-:W-:Y:S01]  /*0db0*/  FADD.FTZ R140, RZ, R182 ;  /* 0x000000b6ff8c7221 */ /* 0x000fe20000010000 */
[----:B------:R-:W-:Y:S01]  /*0dc0*/  FFMA.FTZ R141, R3, R182, RZ ;  /* 0x000000b6038d7223 */ /* 0x000fe200000100ff */
[----:B------:R-:W-:Y:S02]  /*0dd0*/  FMUL.FTZ R224, R33, R146 ;  /* 0x0000009221e07220 */ /* 0x000fe40000410000 */
[----:B------:R-:W-:Y:S01]  /*0de0*/  FADD.FTZ R143, R140, R199 ;  /* 0x000000c78c8f7221 */ /* 0x000fe20000010000 */
[----:B------:R-:W-:Y:S01]  /*0df0*/  FFMA.FTZ R140, R166, R199, R141 ;  /* 0x000000c7a68c7223 */ /* 0x000fe2000001008d */
[----:B------:R-:W-:Y:S01]  /*0e00*/  FMUL.FTZ R211, R34, R147 ;  /* 0x0000009322d37220 */ /* 0x000fe20000410000 */
        /* <DEDUP_REMOVED lines=13> */
.L_x_10978:
[----:B------:R-:W-:Y:S05]  /*0ee0*/  BSYNC B0 ;  /* 0x0000000000007941 */ /* 0x000fea0003800000 */
.L_x_10977:
        /* <DEDUP_REMOVED lines=19> */
[C---:B------:R-:W-:Y:S01]  /*1020*/  FMUL.FTZ R165, R186.reuse, R165 ;  /* 0x000000a5baa57220 */ /* 0x040fe20000410000 */
[C---:B------:R-:W-:Y:S01]  /*1030*/  FADD.FTZ R209, -R223.reuse, R142 ;  /* 0x0000008edfd17221 */ /* 0x040fe20000010100 */
[C---:B------:R-:W-:Y:S01]  /*1040*/  FMUL.FTZ R164, R186.reuse, R193 ;  /* 0x000000c1baa47220 */ /* 0x040fe20000410000 */
[----:B------:R-:W-:Y:S02]  /*1050*/  FADD.FTZ R223, -R223, R143 ;  /* 0x0000008fdfdf7221 */ /* 0x000fe40000010100 */
[----:B------:R-:W-:Y:S01]  /*1060*/  FMUL.FTZ R193, R186, R209 ;  /* 0x000000d1bac17220 */ /* 0x000fe20000410000 */
[----:B---3--:R-:W-:Y:S01]  /*1070*/  FMUL.FTZ R180, R31, R144 ;  /* 0x000000901fb47220 */ /* 0x008fe20000410000 */
[----:B------:R-:W-:-:S03]  /*1080*/  FMUL.FTZ R195, R32, R145 ;  /* 0x0000009120c37220 */ /* 0x000fc60000410000 */
[----:B------:R-:W-:Y:S01]  /*1090*/  FADD.FTZ R140, R217, R180 ;  /* 0x000000b4d98c7221 */ /* 0x000fe20000010000 */
[----:B------:R-:W-:Y:S01]  /*10a0*/  FFMA.FTZ R141, R165, R180, R226 ;  /* 0x000000b4a58d7223 */ /* 0x000fe200000100e2 */
[----:B0-----:R-:W-:Y:S02]  /*10b0*/  FMUL.FTZ R220, R29, R146 ;  /* 0x000000921ddc7220 */ /* 0x001fe40000410000 */
        /* <DEDUP_REMOVED lines=16> */
.L_x_10980:
[----:B------:R-:W-:Y:S05]  /*11c0*/  BSYNC B0 ;  /* 0x0000000000007941 */ /* 0x000fea0003800000 */
.L_x_10979:
        /* <DEDUP_REMOVED lines=28> */
[----:B------:R-:W-:Y:S02]  /*1390*/  FMUL.FTZ R216, R25, R146 ;  /* 0x0000009219d87220 */ /* 0x000fe40000410000 */
        /* <DEDUP_REMOVED lines=16> */
.L_x_10982:
[----:B------:R-:W-:Y:S05]  /*14a0*/  BSYNC B0 ;  /* 0x0000000000007941 */ /* 0x000fea0003800000 */
.L_x_10981:
        /* <DEDUP_REMOVED lines=44> */
.L_x_10984:
[----:B------:R-:W-:Y:S05]  /*1770*/  BSYNC B0 ;  /* 0x0000000000007941 */ /* 0x000fea0003800000 */
.L_x_10983:
        /* <DEDUP_REMOVED lines=44> */
.L_x_10986:
[----:B------:R-:W-:Y:S05]  /*1a40*/  BSYNC B0 ;  /* 0x0000000000007941 */ /* 0x000fea0003800000 */
.L_x_10985:
        /* <DEDUP_REMOVED lines=44> */
.L_x_10988:
[----:B------:R-:W-:Y:S05]  /*1d10*/  BSYNC B0 ;  /* 0x0000000000007941 */ /* 0x000fea0003800000 */
.L_x_10987:
        /* <DEDUP_REMOVED lines=19> */
[----:B------:R-:W-:Y:S01]  /*1e50*/  FMUL.FTZ R152, R186, R173 ;  /* 0x000000adba987220 */ /* 0x000fe20000410000 */
[C---:B------:R-:W-:Y:S01]  /*1e60*/  FADD.FTZ R221, -R223.reuse, R142 ;  /* 0x0000008edfdd7221 */ /* 0x040fe20000010100 */
[----:B------:R-:W-:-:S03]  /*1e70*/  FADD.FTZ R223, -R223, R143 ;  /* 0x0000008fdfdf7221 */ /* 0x000fc60000010100 */
[----:B0-----:R-:W-:Y:S01]  /*1e80*/  FMUL.FTZ R171, R186, R221 ;  /* 0x000000ddbaab7220 */ /* 0x001fe20000410000 */
        /* <DEDUP_REMOVED lines=21> */
.L_x_10990:
[----:B------:R-:W-:Y:S05]  /*1fe0*/  BSYNC B0 ;  /* 0x0000000000007941 */ /* 0x000fea0003800000 */
.L_x_10989:
[----:B------:R-:W-:Y:S01]  /*1ff0*/  ISETP.NE.AND P0, PT, R150, RZ, PT ;  /* 0x000000ff9600720c */ /* 0x000fe20003f05270 */
[----:B------:R-:W-:-:S12]  /*2000*/  BSSY B0, `(.L_x_10991) ;  /* 0x000002b000007945 */ /* 0x000fd80003800000 */
[----:B------:R-:W-:Y:S05]  /*2010*/  @!P0 BRA `(.L_x_10992) ;  /* 0x0000000000a48947 */ /* 0x000fea0003800000 */
[----:B------:R-:W-:Y:S01]  /*2020*/  ISETP.NE.AND P0, PT, R37, RZ, PT ;  /* 0x000000ff2500720c */ /* 0x000fe20003f05270 */
[----:B------:R-:W0:Y:S03]  /*2030*/  LDC.64 R144, c[0x0][0x2b8] ;  /* 0x0000ae00ff907b82 */ /* 0x000e260000000a00 */
[----:B-----5:R-:W-:Y:S02]  /*2040*/  FSEL R154, R215, RZ, !P0 ;  /* 0x000000ffd79a7208 */ /* 0x020fe40004000000 */
[----:B------:R-:W-:-:S04]  /*2050*/  ISETP.NE.U32.AND P0, PT, RZ, UR8, PT ;  /* 0x00000008ff007c0c */ /* 0x000fc8000bf05070 */
[----:B------:R-:W-:-:S13]  /*2060*/  ISETP.NE.AND.EX P0, PT, RZ, UR9, PT, P0 ;  /* 0x00000009ff007c0c */ /* 0x000fda000bf05300 */
[----:B------:R-:W-:-:S04]  /*2070*/  @P0 LEA R168, P6, R219, UR8, 0x4 ;  /* 0x00000008dba80c11 */ /* 0x000fc8000f8c20ff */
[C---:B------:R-:W-:Y:S02]  /*2080*/  @P0 LEA.HI.X R169, R219.reuse, UR9, RZ, 0x4, P6 ;  /* 0x00000009dba90c11 */ /* 0x040fe4000b0f24ff */
[C---:B------:R-:W-:Y:S01]  /*2090*/  LEA R140, P6, R219.reuse, UR10, 0x4 ;  /* 0x0000000adb8c7c11 */ /* 0x040fe2000f8c20ff */
[C---:B0-----:R-:W-:Y:S02]  /*20a0*/  IMAD.WIDE.U32 R144, R219.reuse, 0x10, R144 ;  /* 0x00000010db907825 */ /* 0x041fe400078e0090 */
[----:B------:R0:W5:Y:S01]  /*20b0*/  @P0 LDG.E.128 R132, desc[UR4][R168.64] ;  /* 0x00000004a8840981 */ /* 0x000162000c1e1d00 */
[----:B------:R-:W-:-:S03]  /*20c0*/  LEA.HI.X R141, R219, UR11, RZ, 0x4, P6 ;  /* 0x0000000bdb8d7c11 */ /* 0x000fc6000b0f24ff */
[----:B------:R-:W0:Y:S04]  /*20d0*/  LDG.E.128 R144, desc[UR4][R144.64] ;  /* 0x0000000490907981 */ /* 0x000e28000c1e1d00 */
[----:B------:R-:W2:Y:S01]  /*20e0*/  LDG.E.128 R140, desc[UR4][R140.64] ;  /* 0x000000048c8c7981 */ /* 0x000ea2000c1e1d00 */
[----:B0-----:R-:W-:Y:S01]  /*20f0*/  FMUL.FTZ R168, R7, R144 ;  /* 0x0000009007a87220 */ /* 0x001fe20000410000 */
[C---:B--2---:R-:W-:Y:S01]  /*2100*/  FADD.FTZ R153, -R154.reuse, R140 ;  /* 0x0000008c9a997221 */ /* 0x044fe20000010100 */
[----:B------:R-:W-:-:S03]  /*2110*/  FADD.FTZ R167, -R154, R141 ;  /* 0x0000008d9aa77221 */ /* 0x000fc60000010100 */
[----:B------:R-:W-:Y:S01]  /*2120*/  FMUL.FTZ R153, R186, R153 ;  /* 0x00000099ba997220 */ /* 0x000fe20000410000 */
[C---:B------:R-:W-:Y:S01]  /*2130*/  FADD.FTZ R215, -R154.reuse, R142 ;  /* 0x0000008e9ad77221 */ /* 0x040fe20000010100 */
[----:B------:R-:W-:Y:S01]  /*2140*/  FADD.FTZ R219, -R154, R143 ;  /* 0x0000008f9adb7221 */ /* 0x000fe20000010100 */
[----:B------:R-:W-:Y:S01]  /*2150*/  FMUL.FTZ R169, R8, R145 ;  /* 0x0000009108a97220 */ /* 0x000fe20000410000 */
[----:B------:R-:W-:Y:S01]  /*2160*/  FADD.FTZ R140, R217, R168 ;  /* 0x000000a8d98c7221 */ /* 0x000fe20000010000 */
[C---:B------:R-:W-:Y:S01]  /*2170*/  FMUL.FTZ R154, R186.reuse, R167 ;  /* 0x000000a7ba9a7220 */ /* 0x040fe20000410000 */
        /* <DEDUP_REMOVED lines=19> */
.L_x_10992:
[----:B------:R-:W-:Y:S05]  /*22b0*/  BSYNC B0 ;  /* 0x0000000000007941 */ /* 0x000fea0003800000 */
.L_x_10991:
[----:B------:R-:W-:Y:S01]  /*22c0*/  LOP3.LUT P0, RZ, R184, 0xff, RZ, 0xc0, !PT ;  /* 0x000000ffb8ff7812 */ /* 0x000fe2000780c0ff */
[----:B------:R-:W-:Y:S01]  /*22d0*/  UMOV UR6, 0xffffffff ;  /* 0xffffffff00067882 */ /* 0x000fe20000000000 */
[----:B------:R-:W-:-:S04]  /*22e0*/  LOP3.LUT P6, RZ, R148, 0x1f, RZ, 0xc0, !PT ;  /* 0x0000001f94ff7812 */ /* 0x000fc800078cc0ff */
[----:B------:R-:W-:-:S07]  /*22f0*/  P2R R140, PR, RZ, 0x40 ;  /* 0x00000040ff8c7803 */ /* 0x000fce0000000000 */
        /* <DEDUP_REMOVED lines=20> */
.L_x_11021:
[----:B------:R-:W3:Y:S01]  /*2440*/  S2R R143, SR_CgaCtaId ;  /* 0x00000000008f7919 */ /* 0x000ee20000008800 */
[----:B------:R-:W-:Y:S01]  /*2450*/  P2R R144, PR, RZ, 0x1 ;  /* 0x00000001ff907803 */ /* 0x000fe20000000000 */
[----:B-1----:R-:W-:Y:S01]  /*2460*/  FADD.FTZ R184, R147, R184 ;  /* 0x000000b893b87221 */ /* 0x002fe20000010000 */
[----:B------:R-:W-:Y:S01]  /*2470*/  LOP3.LUT P0, RZ, R148, 0x1f, RZ, 0xc0, !PT ;  /* 0x0000001f94ff7812 */ /* 0x000fe2000780c0ff */
[----:B------:R-:W-:Y:S05]  /*2480*/  WARPSYNC.ALL ;  /* 0x0000000000007948 */ /* 0x000fea0003800000 */
[----:B------:R-:W-:Y:S01]  /*2490*/  MOV R142, 0x400 ;  /* 0x00000400008e7802 */ /* 0x000fe20000000f00 */
[----:B------:R-:W-:Y:S01]  /*24a0*/  BSSY B0, `(.L_x_10994) ;  /* 0x000003d000007945 */ /* 0x000fe20003800000 */
[----:B------:R-:W-:-:S05]  /*24b0*/  ISETP.NE.AND P6, PT, R4, RZ, PT ;  /* 0x000000ff0400720c */ /* 0x000fca0003fc5270 */
[----:B------:R-:W-:Y:S01]  /*24c0*/  @!P0 LOP3.LUT R140, R185, 0x3, RZ, 0xc0, !PT ;  /* 0x00000003b98c8812 */ /* 0x000fe200078ec0ff */
[----:B--2---:R-:W-:-:S03]  /*24d0*/  FADD.FTZ R185, R146, R141 ;  /* 0x0000008d92b97221 */ /* 0x004fc60000010000 */
[----:B------:R-:W-:Y:S02]  /*24e0*/  @!P0 IADD3 R140, R213, R140, RZ ;  /* 0x0000008cd58c8210 */ /* 0x000fe40007ffe0ff */
[----:B---3--:R-:W-:-:S04]  /*24f0*/  LEA R142, R143, R142, 0x18 ;  /* 0x0000008e8f8e7211 */ /* 0x008fc800078ec0ff */
[-C--:B-----5:R-:W-:Y:S02]  /*2500*/  @!P0 LEA R215, R140, R142.reuse, 0x3 ;  /* 0x0000008e8cd78211 */ /* 0x0a0fe400078e18ff */
[----:B------:R-:W-:-:S03]  /*2510*/  LEA R213, R213, R142, 0x3 ;  /* 0x0000008ed5d57211 */ /* 0x000fc600078e18ff */
[----:B------:R-:W-:Y:S01]  /*2520*/  @!P0 STS.64 [R215+0x4000], R184 ;  /* 0x004000b8d7008388 */ /* 0x000fe20000000a00 */
[----:B------:R-:W-:Y:S01]  /*2530*/  BAR.SYNC.DEFER_BLOCKING 0x0 ;  /* 0x0000000000007b1d */ /* 0x000fe20000010000 */
[----:B------:R-:W-:-:S05]  /*2540*/  ISETP.NE.AND P0, PT, R144, RZ, PT ;  /* 0x000000ff9000720c */ /* 0x000fca0003f05270 */
[----:B------:R-:W1:Y:S04]  /*2550*/  LDS.128 R140, [R213+0x4000] ;  /* 0x00400000d58c7984 */ /* 0x000e680000000c00 */
[----:B0-----:R-:W0:Y:S01]  /*2560*/  LDS.128 R144, [R213+0x4010] ;  /* 0x00401000d5907984 */ /* 0x001e220000000c00 */
[----:B-1----:R-:W-:Y:S01]  /*2570*/  FADD.FTZ R217, RZ, R140 ;  /* 0x0000008cffd97221 */ /* 0x002fe20000010000 */
[----:B------:R-:W-:-:S03]  /*2580*/  FADD.FTZ R140, RZ, R141 ;  /* 0x0000008dff8c7221 */ /* 0x000fc60000010000 */
[----:B------:R-:W-:Y:S01]  /*2590*/  FADD.FTZ R217, R142, R217 ;  /* 0x000000d98ed97221 */ /* 0x000fe20000010000 */
[----:B------:R-:W-:-:S03]  /*25a0*/  FADD.FTZ R140, R143, R140 ;  /* 0x0000008c8f8c7221 */ /* 0x000fc60000010000 */
[----:B0-----:R-:W-:Y:S01]  /*25b0*/  FADD.FTZ R217, R217, R144 ;  /* 0x00000090d9d97221 */ /* 0x001fe20000010000 */
[----:B------:R-:W-:-:S03]  /*25c0*/  FADD.FTZ R140, R140, R145 ;  /* 0x000000918c8c7221 */ /* 0x000fc60000010000 */
[----:B------:R-:W-:Y:S01]  /*25d0*/  FADD.FTZ R146, R146, R217 ;  /* 0x000000d992927221 */ /* 0x000fe20000010000 */
[----:B------:R-:W-:-:S03]  /*25e0*/  FADD.FTZ R147, R147, R140 ;  /* 0x0000008c93937221 */ /* 0x000fc60000010000 */
[----:B------:R-:W-:Y:S01]  /*25f0*/  FMUL.FTZ R146, R146, UR12 ;  /* 0x0000000c92927c20 */ /* 0x000fe20008410000 */
[----:B------:R-:W-:Y:S01]  /*2600*/  FMUL.FTZ R147, R147, UR12 ;  /* 0x0000000c93937c20 */ /* 0x000fe20008410000 */
[----:B------:R-:W-:Y:S06]  /*2610*/  @!P6 BRA `(.L_x_10995) ;  /* 0x000000000094e947 */ /* 0x000fec0003800000 */
[----:B------:R-:W-:-:S04]  /*2620*/  ISETP.NE.AND P6, PT, R37, RZ, PT ;  /* 0x000000ff2500720c */ /* 0x000fc80003fc5270 */
[----:B------:R-:W-:Y:S02]  /*2630*/  FSEL R140, R146, RZ, !P6 ;  /* 0x000000ff928c7208 */ /* 0x000fe40007000000 */
[----:B------:R-:W-:-:S03]  /*2640*/  ISETP.NE.U32.AND P6, PT, RZ, UR8, PT ;  /* 0x00000008ff007c0c */ /* 0x000fc6000bfc5070 */
[-CC-:B------:R-:W-:Y:S01]  /*2650*/  FFMA.FTZ R141, R3, R147.reuse, R140.reuse ;  /* 0x00000093038d7223 */ /* 0x180fe2000001008c */
[----:B------:R-:W-:Y:S01]  /*2660*/  ISETP.NE.AND.EX P6, PT, RZ, UR9, PT, P6 ;  /* 0x00000009ff007c0c */ /* 0x000fe2000bfc5360 */
        /* <DEDUP_REMOVED lines=11> */
[----:B------:R-:W0:Y:S01]  /*2720*/  LDC.64 R144, c[0x0][0x2f8] ;  /* 0x0000be00ff907b82 */ /* 0x000e220000000a00 */
[----:B------:R-:W-:Y:S01]  /*2730*/  @P6 FADD.FTZ R143, R100, R143 ;  /* 0x0000008f648f6221 */ /* 0x000fe20000010000 */
[----:B------:R-:W-:Y:S01]  /*2740*/  @P6 FADD.FTZ R142, R101, R142 ;  /* 0x0000008e658e6221 */ /* 0x000fe20000010000 */
[----:B------:R-:W-:Y:S01]  /*2750*/  @P6 FADD.FTZ R213, R102, R213 ;  /* 0x000000d566d56221 */ /* 0x000fe20000010000 */
[----:B------:R-:W-:Y:S01]  /*2760*/  @P6 FADD.FTZ R226, R103, R226 ;  /* 0x000000e267e26221 */ /* 0x000fe20000010000 */
[----:B------:R-:W-:-:S04]  /*2770*/  ISETP.NE.U32.AND P6, PT, RZ, UR14, PT ;  /* 0x0000000eff007c0c */ /* 0x000fc8000bfc5070 */
[----:B------:R-:W-:-:S04]  /*2780*/  ISETP.NE.AND.EX P6, PT, RZ, UR15, PT, P6 ;  /* 0x0000000fff007c0c */ /* 0x000fc8000bfc5360 */
[----:B------:R-:W-:Y:S02]  /*2790*/  SEL R136, R143, R136, P6 ;  /* 0x000000888f887207 */ /* 0x000fe40003000000 */
[----:B------:R-:W-:Y:S02]  /*27a0*/  SEL R137, R142, R137, P6 ;  /* 0x000000898e897207 */ /* 0x000fe40003000000 */
[----:B------:R-:W-:Y:S02]  /*27b0*/  SEL R138, R213, R138, P6 ;  /* 0x0000008ad58a7207 */ /* 0x000fe40003000000 */
[----:B------:R-:W-:-:S03]  /*27c0*/  SEL R139, R226, R139, P6 ;  /* 0x0000008be28b7207 */ /* 0x000fc60003000000 */
[----:B------:R-:W1:Y:S01]  /*27d0*/  @P6 LDC.64 R140, c[0x0][0x308] ;  /* 0x0000c200ff8c6b82 */ /* 0x000e620000000a00 */
[----:B0-----:R-:W-:-:S04]  /*27e0*/  IMAD.WIDE.U32 R144, R188, 0x10, R144 ;  /* 0x00000010bc907825 */ /* 0x001fc800078e0090 */
[----:B-1----:R-:W-:-:S04]  /*27f0*/  @P6 IMAD.WIDE.U32 R184, R188, 0x10, R140 ;  /* 0x00000010bcb86825 */ /* 0x002fc800078e008c */
[-C--:B------:R-:W-:Y:S01]  /*2800*/  FMUL.FTZ R140, R143, R151.reuse ;  /* 0x000000978f8c7220 */ /* 0x080fe20000410000 */
[-C--:B------:R-:W-:Y:S01]  /*2810*/  FMUL.FTZ R141, R142, R151.reuse ;  /* 0x000000978e8d7220 */ /* 0x080fe20000410000 */
[-C--:B------:R-:W-:Y:S01]  /*2820*/  FMUL.FTZ R143, R226, R151.reuse ;  /* 0x00000097e28f7220 */ /* 0x080fe20000410000 */
[----:B------:R-:W-:Y:S01]  /*2830*/  FMUL.FTZ R142, R213, R151 ;  /* 0x00000097d58e7220 */ /* 0x000fe20000410000 */
[----:B------:R0:W-:Y:S01]  /*2840*/  @P6 STG.E.128 desc[UR4][R184.64], R136 ;  /* 0x00000088b8006986 */ /* 0x0001e2000c101d04 */
[----:B------:R-:W-:-:S03]  /*2850*/  IADD3 R188, R188, 0x80, RZ ;  /* 0x00000080bcbc7810 */ /* 0x000fc60007ffe0ff */
[----:B------:R0:W-:Y:S04]  /*2860*/  STG.E.128 desc[UR4][R144.64], R140 ;  /* 0x0000008c90007986 */ /* 0x0001e8000c101d04 */
.L_x_10995:
[----:B------:R-:W-:Y:S05]  /*2870*/  BSYNC B0 ;  /* 0x0000000000007941 */ /* 0x000fea0003800000 */
.L_x_10994:
[----:B------:R-:W-:Y:S01]  /*2880*/  ISETP.NE.AND P6, PT, R2, RZ, PT ;  /* 0x000000ff0200720c */ /* 0x000fe20003fc5270 */
[----:B------:R-:W-:-:S12]  /*2890*/  BSSY B0, `(.L_x_10996) ;  /* 0x0000027000007945 */ /* 0x000fd80003800000 */
[----:B------:R-:W-:Y:S05]  /*28a0*/  @!P6 BRA `(.L_x_10997) ;  /* 0x000000000094e947 */ /* 0x000fea0003800000 */
[----:B------:R-:W-:-:S04]  /*28b0*/  ISETP.NE.AND P6, PT, R37, RZ, PT ;  /* 0x000000ff2500720c */ /* 0x000fc80003fc5270 */
[----:B0-----:R-:W-:Y:S02]  /*28c0*/  FSEL R142, R146, RZ, !P6 ;  /* 0x000000ff928e7208 */ /* 0x001fe40007000000 */
        /* <DEDUP_REMOVED lines=19> */
[----:B------:R-:W-:Y:S01]  /*2a00*/  ISETP.NE.U32.AND P6, PT, RZ, UR14, PT ;  /* 0x0000000eff007c0c */ /* 0x000fe2000bfc5070 */
[----:B------:R-:W-:-:S02]  /*2a10*/  FMUL.FTZ R140, R141, R151 ;  /* 0x000000978d8c7220 */ /* 0x000fc40000410000 */
[----:B------:R-:W-:Y:S01]  /*2a20*/  FMUL.FTZ R143, R226, R151 ;  /* 0x00000097e28f7220 */ /* 0x000fe20000410000 */
[----:B------:R-:W-:-:S04]  /*2a30*/  ISETP.NE.AND.EX P6, PT, RZ, UR15, PT, P6 ;  /* 0x0000000fff007c0c */ /* 0x000fc8000bfc5360 */
[----:B------:R-:W-:Y:S01]  /*2a40*/  SEL R136, R141, R136, P6 ;  /* 0x000000888d887207 */ /* 0x000fe20003000000 */
[C---:B------:R-:W-:Y:S01]  /*2a50*/  FMUL.FTZ R141, R142.reuse, R151 ;  /* 0x000000978e8d7220 */ /* 0x040fe20000410000 */
[----:B------:R-:W-:Y:S01]  /*2a60*/  SEL R137, R142, R137, P6 ;  /* 0x000000898e897207 */ /* 0x000fe20003000000 */
[C---:B------:R-:W-:Y:S01]  /*2a70*/  FMUL.FTZ R142, R213.reuse, R151 ;  /* 0x00000097d58e7220 */ /* 0x040fe20000410000 */
[----:B------:R-:W-:Y:S02]  /*2a80*/  SEL R138, R213, R138, P6 ;  /* 0x0000008ad58a7207 */ /* 0x000fe40003000000 */
[----:B------:R-:W-:-:S03]  /*2a90*/  SEL R139, R226, R139, P6 ;  /* 0x0000008be28b7207 */ /* 0x000fc60003000000 */
[----:B------:R-:W1:Y:S01]  /*2aa0*/  @P6 LDC.64 R184, c[0x0][0x308] ;  /* 0x0000c200ffb86b82 */ /* 0x000e620000000a00 */
[----:B0-----:R-:W-:-:S04]  /*2ab0*/  IMAD.WIDE.U32 R144, R188, 0x10, R144 ;  /* 0x00000010bc907825 */ /* 0x001fc800078e0090 */
[C---:B-1----:R-:W-:Y:S01]  /*2ac0*/  @P6 IMAD.WIDE.U32 R184, R188.reuse, 0x10, R184 ;  /* 0x00000010bcb86825 */ /* 0x042fe200078e00b8 */
[----:B------:R-:W-:-:S04]  /*2ad0*/  IADD3 R188, R188, 0x80, RZ ;  /* 0x00000080bcbc7810 */ /* 0x000fc80007ffe0ff */
[----:B------:R1:W-:Y:S04]  /*2ae0*/  @P6 STG.E.128 desc[UR4][R184.64], R136 ;  /* 0x00000088b8006986 */ /* 0x0003e8000c101d04 */
[----:B------:R1:W-:Y:S02]  /*2af0*/  STG.E.128 desc[UR4][R144.64], R140 ;  /* 0x0000008c90007986 */ /* 0x0003e4000c101d04 */
.L_x_10997:
[----:B------:R-:W-:Y:S05]  /*2b00*/  BSYNC B0 ;  /* 0x0000000000007941 */ /* 0x000fea0003800000 */
.L_x_10996:
[----:B------:R-:W-:Y:S01]  /*2b10*/  ISETP.NE.AND P6, PT, R0, RZ, PT ;  /* 0x000000ff0000720c */ /* 0x000fe20003fc5270 */
[----:B------:R-:W-:-:S12]  /*2b20*/  BSSY B0, `(.L_x_10998) ;  /* 0x0000027000007945 */ /* 0x000fd80003800000 */
[----:B------:R-:W-:Y:S05]  /*2b30*/  @!P6 BRA `(.L_x_10999) ;  /* 0x000000000094e947 */ /* 0x000fea0003800000 */
[----:B------:R-:W-:-:S04]  /*2b40*/  ISETP.NE.AND P6, PT, R37, RZ, PT ;  /* 0x000000ff2500720c */ /* 0x000fc80003fc5270 */
[----:B01----:R-:W-:Y:S02]  /*2b50*/  FSEL R142, R146, RZ, !P6 ;  /* 0x000000ff928e7208 */ /* 0x003fe40007000000 */
        /* <DEDUP_REMOVED lines=35> */
.L_x_10999:
[----:B------:R-:W-:Y:S05]  /*2d90*/  BSYNC B0 ;  /* 0x0000000000007941 */ /* 0x000fea0003800000 */
.L_x_10998:
[----:B------:R-:W-:Y:S04]  /*2da0*/  BSSY B0, `(.L_x_11000) ;  /* 0x0000027000007945 */ /* 0x000fe80003800000 */
[----:B------:R-:W-:Y:S05]  /*2db0*/  @!P5 BRA `(.L_x_11001) ;  /* 0x000000000094d947 */ /* 0x000fea0003800000 */
[----:B------:R-:W-:-:S04]  /*2dc0*/  ISETP.NE.AND P6, PT, R37, RZ, PT ;  /* 0x000000ff2500720c */ /* 0x000fc80003fc5270 */
[----:B012---:R-:W-:Y:S02]  /*2dd0*/  FSEL R142, R146, RZ, !P6 ;  /* 0x000000ff928e7208 */ /* 0x007fe40007000000 */
        /* <DEDUP_REMOVED lines=35> */
.L_x_11001:
[----:B------:R-:W-:Y:S05]  /*3010*/  BSYNC B0 ;  /* 0x0000000000007941 */ /* 0x000fea0003800000 */
.L_x_11000:
[----:B------:R-:W-:Y:S04]  /*3020*/  BSSY B0, `(.L_x_11002) ;  /* 0x0000027000007945 */ /* 0x000fe80003800000 */
[----:B------:R-:W-:Y:S05]  /*3030*/  @!P4 BRA `(.L_x_11003) ;  /* 0x000000000094c947 */ /* 0x000fea0003800000 */
[----:B------:R-:W-:-:S04]  /*3040*/  ISETP.NE.AND P6, PT, R37, RZ, PT ;  /* 0x000000ff2500720c */ /* 0x000fc80003fc5270 */
[----:B0123--:R-:W-:Y:S02]  /*3050*/  FSEL R142, R146, RZ, !P6 ;  /* 0x000000ff928e7208 */ /* 0x00ffe40007000000 */
        /* <DEDUP_REMOVED lines=35> */
.L_x_11003:
[----:B------:R-:W-:Y:S05]  /*3290*/  BSYNC B0 ;  /* 0x0000000000007941 */ /* 0x000fea0003800000 */
.L_x_11002:
[----:B------:R-:W-:Y:S04]  /*32a0*/  BSSY B0, `(.L_x_11004) ;  /* 0x0000027000007945 */ /* 0x000fe80003800000 */
[----:B------:R-:W-:Y:S05]  /*32b0*/  @!P3 BRA `(.L_x_11005) ;  /* 0x000000000094b947 */ /* 0x000fea0003800000 */
[----:B------:R-:W-:-:S04]  /*32c0*/  ISETP.NE.AND P6, PT, R37, RZ, PT ;  /* 0x000000ff2500720c */ /* 0x000fc80003fc5270 */
[----:B01234-:R-:W-:Y:S02]  /*32d0*/  FSEL R142, R146, RZ, !P6 ;  /* 0x000000ff928e7208 */ /* 0x01ffe40007000000 */
        /* <DEDUP_REMOVED lines=35> */
.L_x_11005:
[----:B------:R-:W-:Y:S05]  /*3510*/  BSYNC B0 ;  /* 0x0000000000007941 */ /* 0x000fea0003800000 */
.L_x_11004:
        /* <DEDUP_REMOVED lines=39> */
.L_x_11007:
[----:B------:R-:W-:Y:S05]  /*3790*/  BSYNC B0 ;  /* 0x0000000000007941 */ /* 0x000fea0003800000 */
.L_x_11006:
[----:B------:R-:W-:Y:S01]  /*37a0*/  ISETP.NE.AND P6, PT, R150, RZ, PT ;  /* 0x000000ff9600720c */ /* 0x000fe20003fc5270 */
[----:B------:R-:W-:-:S12]  /*37b0*/  BSSY B0, `(.L_x_11008) ;  /* 0x0000026000007945 */ /* 0x000fd80003800000 */
[----:B------:R-:W-:Y:S05]  /*37c0*/  @!P6 BRA `(.L_x_11009) ;  /* 0x000000000090e947 */ /* 0x000fea0003800000 */
[----:B------:R-:W-:-:S04]  /*37d0*/  ISETP.NE.AND P6, PT, R37, RZ, PT ;  /* 0x000000ff2500720c */ /* 0x000fc80003fc5270 */
[----:B------:R-:W-:Y:S02]  /*37e0*/  FSEL R146, R146, RZ, !P6 ;  /* 0x000000ff92927208 */ /* 0x000fe40007000000 */
[----:B------:R-:W-:-:S03]  /*37f0*/  ISETP.NE.U32.AND P6, PT, RZ, UR8, PT ;  /* 0x00000008ff007c0c */ /* 0x000fc6000bfc5070 */
[-CC-:B01234-:R-:W-:Y:S01]  /*3800*/  FFMA.FTZ R141, R153, R147.reuse, R146.reuse ;  /* 0x00000093998d7223 */ /* 0x19ffe20000010092 */
        /* <DEDUP_REMOVED lines=30> */
[----:B------:R0:W-:Y:S04]  /*39f0*/  @P6 STG.E.128 desc[UR4][R146.64], R136 ;  /* 0x0000008892006986 */ /* 0x0001e8000c101d04 */
[----:B------:R0:W-:Y:S02]  /*3a00*/  STG.E.128 desc[UR4][R144.64], R140 ;  /* 0x0000008c90007986 */ /* 0x0001e4000c101d04 */
.L_x_11009:
[----:B------:R-:W-:Y:S05]  /*3a10*/  BSYNC B0 ;  /* 0x0000000000007941 */ /* 0x000fea0003800000 */
.L_x_11008:
[----:B------:R-:W-:Y:S02]  /*3a20*/  IADD3 R38, R38, UR16, RZ ;  /* 0x0000001026267c10 */ /* 0x000fe4000fffe0ff */
[----:B01234-:R-:W-:Y:S02]  /*3a30*/  SEL R184, RZ, 0x1, P0 ;  /* 0x00000001ffb87807 */ /* 0x01ffe40000000000 */
[----:B------:R-:W-:-:S13]  /*3a40*/  ISETP.GE.AND P0, PT, R38, UR17, PT ;  /* 0x0000001126007c0c */ /* 0x000fda000bf06270 */
[----:B------:R-:W-:Y:S05]  /*3a50*/  @!P0 BRA `(.L_x_11010) ;  /* 0xffffffd000108947 */ /* 0x000fea000383ffff */
.L_x_10976:
[----:B------:R-:W-:Y:S01]  /*3a60*/  ISETP.NE.AND P6, PT, R0, RZ, PT ;  /* 0x000000ff0000720c */ /* 0x000fe20003fc5270 */
[----:B------:R-:W0:Y:S01]  /*3a70*/  S2UR UR6, SR_CTAID.X ;  /* 0x00000000000679c3 */ /* 0x000e220000002500 */
[----:B------:R-:W0:Y:S01]  /*3a80*/  S2R R0, SR_TID.X ;  /* 0x0000000000007919 */ /* 0x000e220000002100 */
[----:B------:R-:W-:Y:S02]  /*3a90*/  ISETP.NE.AND P0, PT, R4, RZ, PT ;  /* 0x000000ff0400720c */ /* 0x000fe40003f05270 */
[----:B------:R-:W-:-:S04]  /*3aa0*/  ISETP.NE.AND P1, PT, R2, RZ, PT ;  /* 0x000000ff0200720c */ /* 0x000fc80003f25270 */
[----:B-----5:R-:W1:Y:S08]  /*3ab0*/  @P5 LDC.64 R14, c[0x0][0x2d0] ;  /* 0x0000b400ff0e5b82 */ /* 0x020e700000000a00 */
[----:B------:R-:W2:Y:S08]  /*3ac0*/  @P0 LDC.64 R2, c[0x0][0x2d0] ;  /* 0x0000b400ff020b82 */ /* 0x000eb00000000a00 */
[----:B------:R-:W3:Y:S08]  /*3ad0*/  @P0 LDC.64 R4, c[0x0][0x2d8] ;  /* 0x0000b600ff040b82 */ /* 0x000ef00000000a00 */
[----:B------:R-:W4:Y:S01]  /*3ae0*/  @P1 LDC.64 R6, c[0x0][0x2d0] ;  /* 0x0000b400ff061b82 */ /* 0x000f220000000a00 */
[----:B0-----:R-:W-:-:S05]  /*3af0*/  LEA.HI R0, R0, UR6, RZ, 0x19 ;  /* 0x0000000600007c11 */ /* 0x001fca000f8fc8ff */
[----:B------:R-:W-:Y:S02]  /*3b00*/  IMAD R0, R0, R149, RZ ;  /* 0x0000009500007224 */ /* 0x000fe400078e02ff */
[----:B------:R-:W0:Y:S03]  /*3b10*/  @P1 LDC.64 R8, c[0x0][0x2d8] ;  /* 0x0000b600ff081b82 */ /* 0x000e260000000a00 */
[----:B------:R-:W-:-:S05]  /*3b20*/  LEA.HI R39, R0, R39, RZ, 0x1e ;  /* 0x0000002700277211 */ /* 0x000fca00078ff0ff */
[----:B------:R-:W1:Y:S01]  /*3b30*/  @P6 LDC.64 R10, c[0x0][0x2d0] ;  /* 0x0000b400ff0a6b82 */ /* 0x000e620000000a00 */
[----:B--2---:R-:W-:-:S04]  /*3b40*/  @P0 IMAD.WIDE.U32 R2, R39, 0x10, R2 ;  /* 0x0000001027020825 */ /* 0x004fc800078e0002 */
[C---:B---3--:R-:W-:Y:S01]  /*3b50*/  @P0 IMAD.WIDE.U32 R4, R39.reuse, 0x10, R4 ;  /* 0x0000001027040825 */ /* 0x048fe200078e0004 */
[----:B------:R-:W-:Y:S01]  /*3b60*/  @P0 IADD3 R39, R39, 0x80, RZ ;  /* 0x0000008027270810 */ /* 0x000fe20007ffe0ff */
[----:B------:R2:W-:Y:S01]  /*3b70*/  @P0 STG.E.128 desc[UR4][R2.64], R68 ;  /* 0x0000004402000986 */ /* 0x0005e2000c101d04 */
[----:B------:R-:W3:Y:S03]  /*3b80*/  @P6 LDC.64 R12, c[0x0][0x2d8] ;  /* 0x0000b600ff0c6b82 */ /* 0x000ee60000000a00 */
[----:B------:R2:W-:Y:S01]  /*3b90*/  @P0 STG.E.128 desc[UR4][R4.64], R40 ;  /* 0x0000002804000986 */ /* 0x0005e2000c101d04 */
[----:B----4-:R-:W-:Y:S01]  /*3ba0*/  @P1 IMAD.WIDE.U32 R6, R39, 0x10, R6 ;  /* 0x0000001027061825 */ /* 0x010fe200078e0006 */
[----:B------:R-:W-:-:S03]  /*3bb0*/  ISETP.NE.AND P0, PT, R150, RZ, PT ;  /* 0x000000ff9600720c */ /* 0x000fc60003f05270 */
[----:B------:R-:W4:Y:S01]  /*3bc0*/  @P5 LDC.64 R16, c[0x0][0x2d8] ;  /* 0x0000b600ff105b82 */ /* 0x000f220000000a00 */
[C---:B0-----:R-:W-:Y:S01]  /*3bd0*/  @P1 IMAD.WIDE.U32 R8, R39.reuse, 0x10, R8 ;  /* 0x0000001027081825 */ /* 0x041fe200078e0008 */
[----:B------:R-:W-:Y:S01]  /*3be0*/  @P1 IADD3 R39, R39, 0x80, RZ ;  /* 0x0000008027271810 */ /* 0x000fe20007ffe0ff */
[----:B------:R0:W-:Y:S04]  /*3bf0*/  @P1 STG.E.128 desc[UR4][R6.64], R96 ;  /* 0x0000006006001986 */ /* 0x0001e8000c101d04 */
[----:B------:R0:W-:Y:S01]  /*3c00*/  @P1 STG.E.128 desc[UR4][R8.64], R108 ;  /* 0x0000006c08001986 */ /* 0x0001e2000c101d04 */
[----:B------:R-:W0:Y:S01]  /*3c10*/  @P4 LDC.64 R18, c[0x0][0x2d0] ;  /* 0x0000b400ff124b82 */ /* 0x000e220000000a00 */
[----:B-1----:R-:W-:-:S05]  /*3c20*/  @P6 IMAD.WIDE.U32 R10, R39, 0x10, R10 ;  /* 0x00000010270a6825 */ /* 0x002fca00078e000a */
[----:B------:R1:W-:Y:S02]  /*3c30*/  @P6 STG.E.128 desc[UR4][R10.64], R72 ;  /* 0x000000480a006986 */ /* 0x0003e4000c101d04 */
[----:B------:R-:W1:Y:S01]  /*3c40*/  @P4 LDC.64 R20, c[0x0][0x2d8] ;  /* 0x0000b600ff144b82 */ /* 0x000e620000000a00 */
[C---:B---3--:R-:W-:Y:S01]  /*3c50*/  @P6 IMAD.WIDE.U32 R12, R39.reuse, 0x10, R12 ;  /* 0x00000010270c6825 */ /* 0x048fe200078e000c */
[----:B------:R-:W-:-:S04]  /*3c60*/  @P6 IADD3 R39, R39, 0x80, RZ ;  /* 0x0000008027276810 */ /* 0x000fc80007ffe0ff */
[----:B------:R3:W-:Y:S01]  /*3c70*/  @P6 STG.E.128 desc[UR4][R12.64], R44 ;  /* 0x0000002c0c006986 */ /* 0x0007e2000c101d04 */
[C---:B------:R-:W-:Y:S01]  /*3c80*/  @P5 IMAD.WIDE.U32 R14, R39.reuse, 0x10, R14 ;  /* 0x00000010270e5825 */ /* 0x040fe200078e000e */
[----:B--2---:R-:W2:Y:S03]  /*3c90*/  @P3 LDC.64 R2, c[0x0][0x2d0] ;  /* 0x0000b400ff023b82 */ /* 0x004ea60000000a00 */
[C---:B----4-:R-:W-:Y:S01]  /*3ca0*/  @P5 IMAD.WIDE.U32 R16, R39.reuse, 0x10, R16 ;  /* 0x0000001027105825 */ /* 0x050fe200078e0010 */
[----:B------:R-:W-:Y:S01]  /*3cb0*/  @P5 IADD3 R39, R39, 0x80, RZ ;  /* 0x0000008027275810 */ /* 0x000fe20007ffe0ff */
[----:B------:R3:W-:Y:S03]  /*3cc0*/  @P5 STG.E.128 desc[UR4][R14.64], R76 ;  /* 0x0000004c0e005986 */ /* 0x0007e6000c101d04 */
[----:B------:R-:W4:Y:S01]  /*3cd0*/  @P3 LDC.64 R4, c[0x0][0x2d8] ;  /* 0x0000b600ff043b82 */ /* 0x000f220000000a00 */
[C---:B0-----:R-:W-:Y:S01]  /*3ce0*/  @P4 IMAD.WIDE.U32 R18, R39.reuse, 0x10, R18 ;  /* 0x0000001027124825 */ /* 0x041fe200078e0012 */
[----:B------:R3:W-:Y:S04]  /*3cf0*/  @P5 STG.E.128 desc[UR4][R16.64], R48 ;  /* 0x0000003010005986 */ /* 0x0007e8000c101d04 */
[----:B------:R3:W-:Y:S02]  /*3d00*/  @P4 STG.E.128 desc[UR4][R18.64], R80 ;  /* 0x0000005012004986 */ /* 0x0007e4000c101d04 */
[----:B------:R-:W0:Y:S01]  /*3d10*/  @P2 LDC.64 R22, c[0x0][0x2d0] ;  /* 0x0000b400ff162b82 */ /* 0x000e220000000a00 */
[C---:B-1----:R-:W-:Y:S01]  /*3d20*/  @P4 IMAD.WIDE.U32 R20, R39.reuse, 0x10, R20 ;  /* 0x0000001027144825 */ /* 0x042fe200078e0014 */
[----:B------:R-:W-:-:S04]  /*3d30*/  @P4 IADD3 R39, R39, 0x80, RZ ;  /* 0x0000008027274810 */ /* 0x000fc80007ffe0ff */
[----:B------:R3:W-:Y:S02]  /*3d40*/  @P4 STG.E.128 desc[UR4][R20.64], R52 ;  /* 0x0000003414004986 */ /* 0x0007e4000c101d04 */
[----:B------:R-:W1:Y:S01]  /*3d50*/  @P2 LDC.64 R24, c[0x0][0x2d8] ;  /* 0x0000b600ff182b82 */ /* 0x000e620000000a00 */
[----:B--2---:R-:W-:-:S05]  /*3d60*/  @P3 IMAD.WIDE.U32 R2, R39, 0x10, R2 ;  /* 0x0000001027023825 */ /* 0x004fca00078e0002 */
[----:B------:R3:W-:Y:S01]  /*3d70*/  @P3 STG.E.128 desc[UR4][R2.64], R84 ;  /* 0x0000005402003986 */ /* 0x0007e2000c101d04 */
[C---:B----4-:R-:W-:Y:S01]  /*3d80*/  @P3 IMAD.WIDE.U32 R4, R39.reuse, 0x10, R4 ;  /* 0x0000001027043825 */ /* 0x050fe200078e0004 */
[----:B------:R-:W-:-:S04]  /*3d90*/  @P3 IADD3 R39, R39, 0x80, RZ ;  /* 0x0000008027273810 */ /* 0x000fc80007ffe0ff */
[----:B------:R3:W-:Y:S01]  /*3da0*/  @P3 STG.E.128 desc[UR4][R4.64], R56 ;  /* 0x0000003804003986 */ /* 0x0007e2000c101d04 */
[----:B0-----:R-:W-:-:S05]  /*3db0*/  @P2 IMAD.WIDE.U32 R22, R39, 0x10, R22 ;  /* 0x0000001027162825 */ /* 0x001fca00078e0016 */
[----:B------:R3:W-:Y:S01]  /*3dc0*/  @P2 STG.E.128 desc[UR4][R22.64], R88 ;  /* 0x0000005816002986 */ /* 0x0007e2000c101d04 */
[----:B-1----:R-:W-:-:S05]  /*3dd0*/  @P2 IMAD.WIDE.U32 R24, R39, 0x10, R24 ;  /* 0x0000001027182825 */ /* 0x002fca00078e0018 */
[----:B------:R3:W-:Y:S01]  /*3de0*/  @P2 STG.E.128 desc[UR4][R24.64], R60 ;  /* 0x0000003c18002986 */ /* 0x0007e2000c101d04 */
[----:B------:R-:W-:Y:S05]  /*3df0*/  @!P0 EXIT ;  /* 0x000000000000894d */ /* 0x000fea0003800000 */
[----:B---3--:R-:W0:Y:S01]  /*3e00*/  LDC.64 R2, c[0x0][0x2d0] ;  /* 0x0000b400ff027b82 */ /* 0x008e220000000a00 */
[----:B------:R-:W-:-:S07]  /*3e10*/  @P2 IADD3 R39, R39, 0x80, RZ ;  /* 0x0000008027272810 */ /* 0x000fce0007ffe0ff */
[----:B------:R-:W1:Y:S01]  /*3e20*/  LDC.64 R4, c[0x0][0x2d8] ;  /* 0x0000b600ff047b82 */ /* 0x000e620000000a00 */
[----:B0-----:R-:W-:-:S05]  /*3e30*/  IMAD.WIDE.U32 R2, R39, 0x10, R2 ;  /* 0x0000001027027825 */ /* 0x001fca00078e0002 */
[----:B------:R-:W-:Y:S01]  /*3e40*/  STG.E.128 desc[UR4][R2.64], R92 ;  /* 0x0000005c02007986 */ /* 0x000fe2000c101d04 */
[----:B-1----:R-:W-:-:S05]  /*3e50*/  IMAD.WIDE.U32 R4, R39, 0x10, R4 ;  /* 0x0000001027047825 */ /* 0x002fca00078e0004 */
[----:B------:R-:W-:Y:S01]  /*3e60*/  STG.E.128 desc[UR4][R4.64], R64 ;  /* 0x0000004004007986 */ /* 0x000fe2000c101d04 */
[----:B------:R-:W-:Y:S05]  /*3e70*/  EXIT ;  /* 0x000000000000794d */ /* 0x000fea0003800000 */
.L_x_10993:
[----:B------:R-:W-:Y:S01]  /*3e80*/  HFMA2.MMA R221, -RZ, RZ, 0, 9.5367431640625e-07 ;  /* 0x00000010ffdd7435 */ /* 0x000fe200000001ff */
[----:B------:R-:W-:Y:S02]  /*3e90*/  MOV R228, R217 ;  /* 0x000000d900e47202 */ /* 0x000fe40000000f00 */
[----:B------:R-:W-:Y:S02]  /*3ea0*/  MOV R230, 0x1f ;  /* 0x0000001f00e67802 */ /* 0x000fe40000000f00 */
[----:B-----5:R-:W-:-:S07]  /*3eb0*/  MOV R215, 0xffffffff ;  /* 0xffffffff00d77802 */ /* 0x020fce0000000f00 */
[----:B------:R-:W-:Y:S05]  /*3ec0*/  WARPSYNC.COLLECTIVE R215, `(.L_x_11011) ;  /* 0x00000000d7087348 */ /* 0x000fea0003c00000 */
[----:B------:R0:W1:Y:S02]  /*3ed0*/  SHFL.DOWN P6, R219, R228, R221, R230 ;  /* 0x080000dde4db7389 */ /* 0x00006400000c00e6 */
[----:B01----:R-:W-:Y:S01]  /*3ee0*/  ENDCOLLECTIVE ;  /* 0x000000000000791b */ /* 0x003fe20003800000 */
.L_x_11011:
[----:B------:R-:W-:Y:S02]  /*3ef0*/  MOV R228, R226 ;  /* 0x000000e200e47202 */ /* 0x000fe40000000f00 */
[----:B------:R-:W-:-:S07]  /*3f00*/  MOV R140, R219 ;  /* 0x000000db008c7202 */ /* 0x000fce0000000f00 */
[----:B------:R-:W-:Y:S05]  /*3f10*/  WARPSYNC.COLLECTIVE R215, `(.L_x_11012) ;  /* 0x00000000d7087348 */ /* 0x000fea0003c00000 */
[----:B------:R0:W1:Y:S02]  /*3f20*/  SHFL.DOWN P6, R219, R228, R221, R230 ;  /* 0x080000dde4db7389 */ /* 0x00006400000c00e6 */
[----:B01----:R-:W-:Y:S01]  /*3f30*/  ENDCOLLECTIVE ;  /* 0x000000000000791b */ /* 0x003fe20003800000 */
.L_x_11012:
[----:B------:R-:W-:Y:S01]  /*3f40*/  FADD.FTZ R140, R140, R217 ;  /* 0x000000d98c8c7221 */ /* 0x000fe20000010000 */
[----:B------:R-:W-:-:S04]  /*3f50*/  HFMA2.MMA R221, -RZ, RZ, 0, 4.76837158203125e-07 ;  /* 0x00000008ffdd7435 */ /* 0x000fc800000001ff */
[----:B------:R-:W-:Y:S02]  /*3f60*/  MOV R228, R140 ;  /* 0x0000008c00e47202 */ /* 0x000fe40000000f00 */
[----:B------:R-:W-:-:S07]  /*3f70*/  MOV R141, R219 ;  /* 0x000000db008d7202 */ /* 0x000fce0000000f00 */
[----:B------:R-:W-:Y:S05]  /*3f80*/  WARPSYNC.COLLECTIVE R215, `(.L_x_11013) ;  /* 0x00000000d7087348 */ /* 0x000fea0003c00000 */
[----:B------:R0:W1:Y:S02]  /*3f90*/  SHFL.DOWN P6, R219, R228, R221, R230 ;  /* 0x080000dde4db7389 */ /* 0x00006400000c00e6 */
[----:B01----:R-:W-:Y:S01]  /*3fa0*/  ENDCOLLECTIVE ;  /* 0x000000000000791b */ /* 0x003fe20003800000 */
.L_x_11013:
[----:B------:R-:W-:-:S05]  /*3fb0*/  FADD.FTZ R141, R141, R226 ;  /* 0x000000e28d8d7221 */ /* 0x000fca0000010000 */
[----:B------:R-:W-:Y:S02]  /*3fc0*/  MOV R228, R141 ;  /* 0x0000008d00e47202 */ /* 0x000fe40000000f00 */
[----:B------:R-:W-:-:S07]  /*3fd0*/  MOV R143, R219 ;  /* 0x000000db008f7202 */ /* 0x000fce0000000f00 */
[----:B------:R-:W-:Y:S05]  /*3fe0*/  WARPSYNC.COLLECTIVE R215, `(.L_x_11014) ;  /* 0x00000000d7087348 */ /* 0x000fea0003c00000 */
[----:B------:R0:W1:Y:S02]  /*3ff0*/  SHFL.DOWN P6, R219, R228, R221, R230 ;  /* 0x080000dde4db7389 */ /* 0x00006400000c00e6 */
[----:B01----:R-:W-:Y:S01]  /*4000*/  ENDCOLLECTIVE ;  /* 0x000000000000791b */ /* 0x003fe20003800000 */
.L_x_11014:
[----:B------:R-:W-:Y:S01]  /*4010*/  FADD.FTZ R143, R140, R143 ;  /* 0x0000008f8c8f7221 */ /* 0x000fe20000010000 */
[----:B------:R-:W-:-:S04]  /*4020*/  HFMA2.MMA R221, -RZ, RZ, 0, 2.384185791015625e-07 ;  /* 0x00000004ffdd7435 */ /* 0x000fc800000001ff */
[----:B------:R-:W-:Y:S02]  /*4030*/  MOV R228, R143 ;  /* 0x0000008f00e47202 */ /* 0x000fe40000000f00 */
[----:B------:R-:W-:-:S07]  /*4040*/  MOV R142, R219 ;  /* 0x000000db008e7202 */ /* 0x000fce0000000f00 */
[----:B------:R-:W-:Y:S05]  /*4050*/  WARPSYNC.COLLECTIVE R215, `(.L_x_11015) ;  /* 0x00000000d7087348 */ /* 0x000fea0003c00000 */
[----:B------:R0:W1:Y:S02]  /*4060*/  SHFL.DOWN P6, R219, R228, R221, R230 ;  /* 0x080000dde4db7389 */ /* 0x00006400000c00e6 */
[----:B01----:R-:W-:Y:S01]  /*4070*/  ENDCOLLECTIVE ;  /* 0x000000000000791b */ /* 0x003fe20003800000 */
.L_x_11015:
[----:B------:R-:W-:-:S05]  /*4080*/  FADD.FTZ R142, R141, R142 ;  /* 0x0000008e8d8e7221 */ /* 0x000fca0000010000 */
[----:B------:R-:W-:Y:S02]  /*4090*/  MOV R228, R142 ;  /* 0x0000008e00e47202 */ /* 0x000fe40000000f00 */
[----:B------:R-:W-:-:S07]  /*40a0*/  MOV R144, R219 ;  /* 0x000000db00907202 */ /* 0x000fce0000000f00 */
[----:B------:R-:W-:Y:S05]  /*40b0*/  WARPSYNC.COLLECTIVE R215, `(.L_x_11016) ;  /* 0x00000000d7087348 */ /* 0x000fea0003c00000 */
[----:B------:R0:W1:Y:S02]  /*40c0*/  SHFL.DOWN P6, R219, R228, R221, R230 ;  /* 0x080000dde4db7389 */ /* 0x00006400000c00e6 */
[----:B01----:R-:W-:Y:S01]  /*40d0*/  ENDCOLLECTIVE ;  /* 0x000000000000791b */ /* 0x003fe20003800000 */
.L_x_11016:
[----:B------:R-:W-:Y:S01]  /*40e0*/  FADD.FTZ R144, R143, R144 ;  /* 0x000000908f907221 */ /* 0x000fe20000010000 */
[----:B------:R-:W-:-:S04]  /*40f0*/  HFMA2.MMA R221, -RZ, RZ, 0, 1.1920928955078125e-07 ;  /* 0x00000002ffdd7435 */ /* 0x000fc800000001ff */
[----:B------:R-:W-:Y:S02]  /*4100*/  MOV R228, R144 ;  /* 0x0000009000e47202 */ /* 0x000fe40000000f00 */
[----:B------:R-:W-:-:S07]  /*4110*/  MOV R145, R219 ;  /* 0x000000db00917202 */ /* 0x000fce0000000f00 */
[----:B------:R-:W-:Y:S05]  /*4120*/  WARPSYNC.COLLECTIVE R215, `(.L_x_11017) ;  /* 0x00000000d7087348 */ /* 0x000fea0003c00000 */
[----:B------:R0:W1:Y:S02]  /*4130*/  SHFL.DOWN P6, R219, R228, R221, R230 ;  /* 0x080000dde4db7389 */ /* 0x00006400000c00e6 */
[----:B01----:R-:W-:Y:S01]  /*4140*/  ENDCOLLECTIVE ;  /* 0x000000000000791b */ /* 0x003fe20003800000 */
.L_x_11017:
[----:B------:R-:W-:-:S05]  /*4150*/  FADD.FTZ R145, R142, R145 ;  /* 0x000000918e917221 */ /* 0x000fca0000010000 */
[----:B------:R-:W-:Y:S02]  /*4160*/  MOV R228, R145 ;  /* 0x0000009100e47202 */ /* 0x000fe40000000f00 */
[----:B------:R-:W-:-:S07]  /*4170*/  MOV R147, R219 ;  /* 0x000000db00937202 */ /* 0x000fce0000000f00 */
[----:B------:R-:W-:Y:S05]  /*4180*/  WARPSYNC.COLLECTIVE R215, `(.L_x_11018) ;  /* 0x00000000d7087348 */ /* 0x000fea0003c00000 */
[----:B------:R0:W1:Y:S02]  /*4190*/  SHFL.DOWN P6, R219, R228, R221, R230 ;  /* 0x080000dde4db7389 */ /* 0x00006400000c00e6 */
[----:B01----:R-:W-:Y:S01]  /*41a0*/  ENDCOLLECTIVE ;  /* 0x000000000000791b */ /* 0x003fe20003800000 */
.L_x_11018:
[----:B------:R-:W-:Y:S01]  /*41b0*/  FADD.FTZ R147, R144, R147 ;  /* 0x0000009390937221 */ /* 0x000fe20000010000 */
[----:B------:R-:W-:-:S04]  /*41c0*/  HFMA2.MMA R221, -RZ, RZ, 0, 5.9604644775390625e-08 ;  /* 0x00000001ffdd7435 */ /* 0x000fc800000001ff */
[----:B------:R-:W-:Y:S02]  /*41d0*/  MOV R228, R147 ;  /* 0x0000009300e47202 */ /* 0x000fe40000000f00 */
[----:B------:R-:W-:-:S07]  /*41e0*/  MOV R146, R219 ;  /* 0x000000db00927202 */ /* 0x000fce0000000f00 */
[----:B------:R-:W-:Y:S05]  /*41f0*/  WARPSYNC.COLLECTIVE R215, `(.L_x_11019) ;  /* 0x00000000d7087348 */ /* 0x000fea0003c00000 */
[----:B------:R0:W1:Y:S02]  /*4200*/  SHFL.DOWN P6, R219, R228, R221, R230 ;  /* 0x080000dde4db7389 */ /* 0x00006400000c00e6 */
[----:B01----:R-:W-:Y:S01]  /*4210*/  ENDCOLLECTIVE ;  /* 0x000000000000791b */ /* 0x003fe20003800000 */
.L_x_11019:
[----:B------:R-:W-:-:S05]  /*4220*/  FADD.FTZ R146, R145, R146 ;  /* 0x0000009291927221 */ /* 0x000fca0000010000 */
[----:B------:R-:W-:Y:S02]  /*4230*/  MOV R228, R146 ;  /* 0x0000009200e47202 */ /* 0x000fe40000000f00 */
[----:B------:R-:W-:-:S07]  /*4240*/  MOV R184, R219 ;  /* 0x000000db00b87202 */ /* 0x000fce0000000f00 */
[----:B------:R-:W-:Y:S05]  /*4250*/  WARPSYNC.COLLECTIVE R215, `(.L_x_11020) ;  /* 0x00000000d7087348 */ /* 0x000fea0003c00000 */
[----:B------:R0:W1:Y:S02]  /*4260*/  SHFL.DOWN P6, R219, R228, R221, R230 ;  /* 0x080000dde4db7389 */ /* 0x00006400000c00e6 */
[----:B01----:R-:W-:Y:S01]  /*4270*/  ENDCOLLECTIVE ;  /* 0x000000000000791b */ /* 0x003fe20003800000 */
.L_x_11020:
[----:B------:R-:W-:Y:S01]  /*4280*/  MOV R141, R219 ;  /* 0x000000db008d7202 */ /* 0x000fe20000000f00 */
[----:B------:R-:W-:Y:S06]  /*4290*/  BRA `(.L_x_11021) ;  /* 0xffffffe000687947 */ /* 0x000fec000383ffff */
.L_x_11022:
        /* <DEDUP_REMOVED lines=14> */
.L_x_14020:


//--------------------- .text._ZN10layer_norm13ln_bwd_kernelINS_13Kernel_traitsI6__halfffffjLj4096ELj1ELj1ELj4ELj16ENS_18Kernel_traits_baseILj4096ES2_ffffjLj128EEEEELb0ELb0ELb0ELb1EEEvNS_9BwdParamsE --------------------------
	.section	.text._ZN10layer_norm13ln_bwd_kernelINS_13Kernel_traitsI6__halfffffjLj4096ELj1ELj1ELj4ELj16ENS_18Kernel_traits_baseILj4096ES2_ffffjLj128EEEEELb0ELb0ELb0ELb1EEEvNS_9BwdParamsE,"ax",@progbits
	.align	128
        .global         _ZN10layer_norm13ln_bwd_kernelINS_13Kernel_traitsI6__halfffffjLj4096ELj1ELj1ELj4ELj16ENS_18Kernel_traits_baseILj4096ES2_ffffjLj128EEEEELb0ELb0ELb0ELb1EEEvNS_9BwdParamsE
        .type           _ZN10layer_norm13ln_bwd_kernelINS_13Kernel_traitsI6__halfffffjLj4096ELj1ELj1ELj4ELj16ENS_18Kernel_traits_baseILj4096ES2_ffffjLj128EEEEELb0ELb0ELb0ELb1EEEvNS_9BwdParamsE,@function
        .size           _ZN10layer_norm13ln_bwd_kernelINS_13Kernel_traitsI6__halfffffjLj4096ELj1ELj1ELj4ELj16ENS_18Kernel_traits_baseILj4096ES2_ffffjLj128EEEEELb0ELb0ELb0ELb1EEEvNS_9BwdParamsE,(.L_x_14021 - _ZN10layer_norm13ln_bwd_kernelINS_13Kernel_traitsI6__halfffffjLj4096ELj1ELj1ELj4ELj16ENS_18Kernel_traits_baseILj4096ES2_ffffjLj128EEEEELb0ELb0ELb0ELb1EEEvNS_9BwdParamsE)
        .other          _ZN10layer_norm13ln_bwd_kernelINS_13Kernel_traitsI6__halfffffjLj4096ELj1ELj1ELj4ELj16ENS_18Kernel_traits_baseILj4096ES2_ffffjLj128EEEEELb0ELb0ELb0ELb1EEEvNS_9BwdParamsE,@"STO_CUDA_ENTRY STV_DEFAULT"
_ZN10layer_norm13ln_bwd_kernelINS_13Kernel_traitsI6__halfffffjLj4096ELj1ELj1ELj4ELj16ENS_18Kernel_traits_baseILj4096ES2_ffffjLj128EEEEELb0ELb0ELb0ELb1EEEvNS_9BwdParamsE:
.text._ZN10layer_norm13ln_bwd_kernelINS_13Kernel_traitsI6__halfffffjLj4096ELj1ELj1ELj4ELj16ENS_18Kernel_traits_baseILj4096ES2_ffffjLj128EEEEELb0ELb0ELb0ELb1EEEvNS_9BwdParamsE:
        /* <DEDUP_REMOVED lines=48> */
.L_x_11023:
[----:B------:R-:W-:Y:S01]  /*0300*/  SHF.L.U32 R2, R0, 0x3, RZ ;  /* 0x0000000300027819 */ /* 0x000fe200000006ff */
[----:B------:R-:W-:-:S03]  /*0310*/  ULDC.64 UR4, c[0x0][0x260] ;  /* 0x0000980000047ab9 */ /* 0x000fc60000000a00 */
[----:B------:R-:W-:-:S04]  /*0320*/  LOP3.LUT R2, R2, 0x3f8, RZ, 0xc0, !PT ;  /* 0x000003f802027812 */ /* 0x000fc800078ec0ff */
[----:B------:R-:W-:-:S04]  /*0330*/  IADD3 R2, P0, R2, UR4, RZ ;  /* 0x0000000402027c10 */ /* 0x000fc8000ff1e0ff */
[----:B------:R-:W-:Y:S01]  /*0340*/  IADD3.X R3, RZ, UR5, RZ, P0, !PT ;  /* 0x00000005ff037c10 */ /* 0x000fe200087fe4ff */
[----:B------:R-:W-:-:S04]  /*0350*/  ULDC.64 UR4, c[0x0][0x270] ;  /* 0x00009c0000047ab9 */ /* 0x000fc80000000a00 */
[----:B------:R-:W2:Y:S04]  /*0360*/  LDG.E.64 R198, desc[UR6][R2.64] ;  /* 0x0000000602c67981 */ /* 0x000ea8000c1e1b00 */
[----:B------:R-:W3:Y:S04]  /*0370*/  LDG.E.64 R194, desc[UR6][R2.64+0x400] ;  /* 0x0004000602c27981 */ /* 0x000ee8000c1e1b00 */
[----:B------:R-:W4:Y:S04]  /*0380*/  LDG.E.64 R190, desc[UR6][R2.64+0x800] ;  /* 0x0008000602be7981 */ /* 0x000f28000c1e1b00 */
[----:B------:R-:W5:Y:S04]  /*0390*/  LDG.E.64 R186, desc[UR6][R2.64+0xc00] ;  /* 0x000c000602ba7981 */ /* 0x000f68000c1e1b00 */
[----:B------:R-:W5:Y:S04]  /*03a0*/  LDG.E.64 R180, desc[UR6][R2.64+0x1000] ;  /* 0x0010000602b47981 */ /* 0x000f68000c1e1b00 */
[----:B------:R-:W5:Y:S04]  /*03b0*/  LDG.E.64 R174, desc[UR6][R2.64+0x1400] ;  /* 0x0014000602ae7981 */ /* 0x000f68000c1e1b00 */
[----:B------:R-:W5:Y:S04]  /*03c0*/  LDG.E.64 R4, desc[UR6][R2.64+0x1800] ;  /* 0x0018000602047981 */ /* 0x000f68000c1e1b00 */
[----:B------:R0:W5:Y:S01]  /*03d0*/  LDG.E.64 R6, desc[UR6][R2.64+0x1c00] ;  /* 0x001c000602067981 */ /* 0x000162000c1e1b00 */
        /* <DEDUP_REMOVED lines=33> */
[--C-:B--2---:R-:W-:Y:S01]  /*05f0*/  SHF.R.U64 R202, R198, 0x10, R199.reuse ;  /* 0x00000010c6ca7819 */ /* 0x104fe200000012c7 */
[----:B------:R-:W-:Y:S01]  /*0600*/  HADD2.F32 R201, -RZ, R198.H0_H0 ;  /* 0x200000c6ffc97230 */ /* 0x000fe20000004100 */
[----:B------:R-:W-:Y:S01]  /*0610*/  SHF.R.U32.HI R200, RZ, 0x10, R199 ;  /* 0x00000010ffc87819 */ /* 0x000fe200000116c7 */
[----:B------:R-:W-:Y:S01]  /*0620*/  HADD2.F32 R199, -RZ, R199.H0_H0 ;  /* 0x200000c7ffc77230 */ /* 0x000fe20000004100 */
[--C-:B---3--:R-:W-:Y:S01]  /*0630*/  SHF.R.U64 R198, R194, 0x10, R195.reuse ;  /* 0x00000010c2c67819 */ /* 0x108fe200000012c3 */
[----:B------:R-:W-:Y:S01]  /*0640*/  HADD2.F32 R197, -RZ, R194.H0_H0 ;  /* 0x200000c2ffc57230 */ /* 0x000fe20000004100 */
[----:B------:R-:W-:Y:S01]  /*0650*/  SHF.R.U32.HI R196, RZ, 0x10, R195 ;  /* 0x00000010ffc47819 */ /* 0x000fe200000116c3 */
[----:B------:R-:W-:Y:S01]  /*0660*/  HADD2.F32 R195, -RZ, R195.H0_H0 ;  /* 0x200000c3ffc37230 */ /* 0x000fe20000004100 */
[--C-:B----4-:R-:W-:Y:S01]  /*0670*/  SHF.R.U64 R194, R190, 0x10, R191.reuse ;  /* 0x00000010bec27819 */ /* 0x110fe200000012bf */
[----:B------:R-:W-:Y:S01]  /*0680*/  HADD2.F32 R193, -RZ, R190.H0_H0 ;  /* 0x200000beffc17230 */ /* 0x000fe20000004100 */
[----:B------:R-:W-:Y:S01]  /*0690*/  SHF.R.U32.HI R192, RZ, 0x10, R191 ;  /* 0x00000010ffc07819 */ /* 0x000fe200000116bf */
[----:B------:R-:W-:Y:S01]  /*06a0*/  HADD2.F32 R191, -RZ, R191.H0_H0 ;  /* 0x200000bfffbf7230 */ /* 0x000fe20000004100 */
[--C-:B-----5:R-:W-:Y:S01]  /*06b0*/  SHF.R.U64 R190, R186, 0x10, R187.reuse ;  /* 0x00000010babe7819 */ /* 0x120fe200000012bb */
[----:B------:R-:W-:Y:S01]  /*06c0*/  HADD2.F32 R189, -RZ, R186.H0_H0 ;  /* 0x200000baffbd7230 */ /* 0x000fe20000004100 */
[----:B------:R-:W-:Y:S01]  /*06d0*/  SHF.R.U32.HI R188, RZ, 0x10, R187 ;  /* 0x00000010ffbc7819 */ /* 0x000fe200000116bb */
[----:B------:R-:W-:Y:S01]  /*06e0*/  HADD2.F32 R187, -RZ, R187.H0_H0 ;  /* 0x200000bbffbb7230 */ /* 0x000fe20000004100 */
[--C-:B------:R-:W-:Y:S01]  /*06f0*/  SHF.R.U64 R186, R180, 0x10, R181.reuse ;  /* 0x00000010b4ba7819 */ /* 0x100fe200000012b5 */
        /* <DEDUP_REMOVED lines=15> */
[----:B------:R-:W-:-:S02]  /*07f0*/  CS2R R4, SRZ ;  /* 0x0000000000047805 */ /* 0x000fc4000001ff00 */
[----:B------:R-:W-:Y:S01]  /*0800*/  CS2R R6, SRZ ;  /* 0x0000000000067805 */ /* 0x000fe2000001ff00 */
[----:B------:R-:W-:Y:S02]  /*0810*/  HADD2.F32 R202, -RZ, R202.H0_H0 ;  /* 0x200000caffca7230 */ /* 0x000fe40000004100 */
[----:B------:R-:W-:Y:S02]  /*0820*/  HADD2.F32 R200, -RZ, R200.H0_H0 ;  /* 0x200000c8ffc87230 */ /* 0x000fe40000004100 */
[----:B------:R-:W-:Y:S02]  /*0830*/  HADD2.F32 R198, -RZ, R198.H0_H0 ;  /* 0x200000c6ffc67230 */ /* 0x000fe40000004100 */
[----:B------:R-:W-:Y:S02]  /*0840*/  HADD2.F32 R196, -RZ, R196.H0_H0 ;  /* 0x200000c4ffc47230 */ /* 0x000fe40000004100 */
[----:B------:R-:W-:Y:S02]  /*0850*/  HADD2.F32 R194, -RZ, R194.H0_H0 ;  /* 0x200000c2ffc27230 */ /* 0x000fe40000004100 */
[----:B------:R-:W-:-:S02]  /*0860*/  HADD2.F32 R192, -RZ, R192.H0_H0 ;  /* 0x200000c0ffc07230 */ /* 0x000fc40000004100 */
        /* <DEDUP_REMOVED lines=9> */
[----:B------:R-:W-:-:S07]  /*0900*/  HADD2.F32 R180, -RZ, R180.H0_H0 ;  /* 0x200000b4ffb47230 */ /* 0x000fce0000004100 */
.L_x_11034:
[----:B0-----:R-:W0:Y:S01]  /*0910*/  LDC.64 R76, c[0x0][0x250] ;  /* 0x00009400ff4c7b82 */ /* 0x001e220000000a00 */
[----:B------:R-:W-:-:S05]  /*0920*/  IMAD R78, R203, UR8, RZ ;  /* 0x00000008cb4e7c24 */ /* 0x000fca000f8e02ff */
[----:B------:R-:W-:Y:S02]  /*0930*/  SHF.R.S32.HI R79, RZ, 0x1f, R78 ;  /* 0x0000001fff4f7819 */ /* 0x000fe4000001144e */
[----:B------:R-:W1:Y:S02]  /*0940*/  LDC.64 R92, c[0x0][0x258] ;  /* 0x00009600ff5c7b82 */ /* 0x000e640000000a00 */
[----:B------:R-:W-:Y:S02]  /*0950*/  LEA.HI R79, R79, R78, RZ, 0x2 ;  /* 0x0000004e4f4f7211 */ /* 0x000fe400078f10ff */
[----:B------:R-:W-:-:S04]  /*0960*/  LOP3.LUT R78, R0, 0x7f, RZ, 0xc0, !PT ;  /* 0x0000007f004e7812 */ /* 0x000fc800078ec0ff */
[----:B------:R-:W-:Y:S01]  /*0970*/  LEA.HI.SX32 R215, R79, R78, 0x1e ;  /* 0x0000004e4fd77211 */ /* 0x000fe200078ff2ff */
[----:B------:R-:W2:Y:S03]  /*0980*/  LDC.64 R136, c[0x0][0x2b8] ;  /* 0x0000ae00ff887b82 */ /* 0x000ea60000000a00 */
[----:B------:R-:W-:Y:S02]  /*0990*/  SHF.L.U32 R233, R215, 0x4, RZ ;  /* 0x00000004d7e97819 */ /* 0x000fe400000006ff */
[----:B------:R-:W-:Y:S01]  /*09a0*/  SHF.R.U32.HI R232, RZ, 0x1c, R215 ;  /* 0x0000001cffe87819 */ /* 0x000fe200000116d7 */
[----:B0-----:R-:W-:Y:S01]  /*09b0*/  IMAD.WIDE R86, R203, 0x4, R76 ;  /* 0x00000004cb567825 */ /* 0x001fe200078e024c */
[----:B------:R-:W-:Y:S01]  /*09c0*/  IADD3 R76, P0, R233, UR10, RZ ;  /* 0x0000000ae94c7c10 */ /* 0x000fe2000ff1e0ff */
[----:B------:R-:W0:Y:S01]  /*09d0*/  LDC.64 R176, c[0x0][0x2c8] ;  /* 0x0000b200ffb07b82 */ /* 0x000e220000000a00 */
[----:B------:R-:W-:-:S02]  /*09e0*/  IADD3 R231, R215, 0x80, RZ ;  /* 0x00000080d7e77810 */ /* 0x000fc40007ffe0ff */
[----:B------:R-:W-:Y:S01]  /*09f0*/  IADD3.X R77, R232, UR11, RZ, P0, !PT ;  /* 0x0000000be84d7c10 */ /* 0x000fe200087fe4ff */
[----:B------:R-:W3:Y:S01]  /*0a00*/  LDG.E R235, desc[UR6][R86.64] ;  /* 0x0000000656eb7981 */ /* 0x000ee2000c1e1900 */
[----:B------:R-:W-:Y:S01]  /*0a10*/  SHF.L.U32 R227, R231, 0x4, RZ ;  /* 0x00000004e7e37819 */ /* 0x000fe200000006ff */
[----:B-1----:R-:W-:Y:S01]  /*0a20*/  IMAD.WIDE R92, R203, 0x4, R92 ;  /* 0x00000004cb5c7825 */ /* 0x002fe200078e025c */
[----:B------:R-:W-:Y:S01]  /*0a30*/  SHF.R.U32.HI R226, RZ, 0x1c, R231 ;  /* 0x0000001cffe27819 */ /* 0x000fe200000116e7 */
[----:B------:R-:W1:Y:S01]  /*0a40*/  @P2 LDC.64 R182, c[0x0][0x270] ;  /* 0x00009c00ffb62b82 */ /* 0x000e620000000a00 */
[----:B------:R-:W4:Y:S01]  /*0a50*/  LDG.E.128 R76, desc[UR6][R76.64] ;  /* 0x000000064c4c7981 */ /* 0x000f22000c1e1d00 */
[----:B------:R-:W-:Y:S02]  /*0a60*/  IADD3 R84, P0, R227, UR10, RZ ;  /* 0x0000000ae3547c10 */ /* 0x000fe4000ff1e0ff */
[C---:B------:R-:W-:Y:S01]  /*0a70*/  IADD3 R229, R215.reuse, 0x100, RZ ;  /* 0x00000100d7e57810 */ /* 0x040fe20007ffe0ff */
[----:B------:R2:W4:Y:S01]  /*0a80*/  LDG.E R207, desc[UR6][R92.64] ;  /* 0x000000065ccf7981 */ /* 0x000522000c1e1900 */
[----:B------:R-:W-:Y:S01]  /*0a90*/  IADD3.X R85, R226, UR11, RZ, P0, !PT ;  /* 0x0000000be2557c10 */ /* 0x000fe200087fe4ff */
[----:B--2---:R-:W-:Y:S01]  /*0aa0*/  IMAD.WIDE.U32 R80, R215, 0x10, R136 ;  /* 0x00000010d7507825 */ /* 0x004fe200078e0088 */
[----:B------:R-:W-:-:S02]  /*0ab0*/  SHF.L.U32 R223, R229, 0x4, RZ ;  /* 0x00000004e5df7819 */ /* 0x000fc400000006ff */
[----:B------:R-:W-:Y:S02]  /*0ac0*/  IADD3 R225, R215, 0x180, RZ ;  /* 0x00000180d7e17810 */ /* 0x000fe40007ffe0ff */
[----:B------:R-:W2:Y:S01]  /*0ad0*/  LDG.E.128 R84, desc[UR6][R84.64] ;  /* 0x0000000654547981 */ /* 0x000ea2000c1e1d00 */
[----:B------:R-:W-:Y:S02]  /*0ae0*/  SHF.R.U32.HI R222, RZ, 0x1c, R229 ;  /* 0x0000001cffde7819 */ /* 0x000fe400000116e5 */
[----:B------:R-:W-:Y:S01]  /*0af0*/  IADD3 R92, P0, R223, UR10, RZ ;  /* 0x0000000adf5c7c10 */ /* 0x000fe2000ff1e0ff */
[----:B------:R-:W-:Y:S01]  /*0b00*/  IMAD.WIDE.U32 R88, R231, 0x10, R136 ;  /* 0x00000010e7587825 */ /* 0x000fe200078e0088 */
[----:B------:R-:W-:Y:S01]  /*0b10*/  SHF.L.U32 R213, R225, 0x4, RZ ;  /* 0x00000004e1d57819 */ /* 0x000fe200000006ff */
[----:B------:R-:W2:Y:S01]  /*0b20*/  LDG.E.128 R80, desc[UR6][R80.64] ;  /* 0x0000000650507981 */ /* 0x000ea2000c1e1d00 */
[----:B------:R-:W-:Y:S02]  /*0b30*/  IADD3 R221, R215, 0x200, RZ ;  /* 0x00000200d7dd7810 */ /* 0x000fe40007ffe0ff */
[----:B------:R-:W-:Y:S01]  /*0b40*/  IADD3.X R93, R222, UR11, RZ, P0, !PT ;  /* 0x0000000bde5d7c10 */ /* 0x000fe200087fe4ff */
[----:B------:R-:W2:Y:S01]  /*0b50*/  LDG.E.128 R88, desc[UR6][R88.64] ;  /* 0x0000000658587981 */ /* 0x000ea2000c1e1d00 */
[----:B------:R-:W-:-:S02]  /*0b60*/  SHF.R.U32.HI R212, RZ, 0x1c, R225 ;  /* 0x0000001cffd47819 */ /* 0x000fc400000116e1 */
[----:B------:R-:W-:Y:S02]  /*0b70*/  IADD3 R100, P0, R213, UR10, RZ ;  /* 0x0000000ad5647c10 */ /* 0x000fe4000ff1e0ff */
[----:B------:R-:W-:Y:S01]  /*0b80*/  SHF.L.U32 R211, R221, 0x4, RZ ;  /* 0x00000004ddd37819 */ /* 0x000fe200000006ff */
[----:B------:R-:W2:Y:S01]  /*0b90*/  LDG.E.128 R92, desc[UR6][R92.64] ;  /* 0x000000065c5c7981 */ /* 0x000ea2000c1e1d00 */
[----:B------:R-:W-:Y:S02]  /*0ba0*/  IADD3.X R101, R212, UR11, RZ, P0, !PT ;  /* 0x0000000bd4657c10 */ /* 0x000fe400087fe4ff */
[----:B------:R-:W-:Y:S02]  /*0bb0*/  SHF.R.U32.HI R210, RZ, 0x1c, R221 ;  /* 0x0000001cffd27819 */ /* 0x000fe400000116dd */
[----:B------:R-:W-:Y:S02]  /*0bc0*/  IADD3 R108, P0, R211, UR10, RZ ;  /* 0x0000000ad36c7c10 */ /* 0x000fe4000ff1e0ff */
[----:B------:R-:W2:Y:S02]  /*0bd0*/  LDG.E.128 R100, desc[UR6][R100.64] ;  /* 0x0000000664647981 */ /* 0x000ea4000c1e1d00 */
[----:B------:R-:W-:Y:S01]  /*0be0*/  IADD3.X R109, R210, UR11, RZ, P0, !PT ;  /* 0x0000000bd26d7c10 */ /* 0x000fe200087fe4ff */
[----:B------:R-:W-:-:S05]  /*0bf0*/  IMAD.WIDE.U32 R112, R221, 0x10, R136 ;  /* 0x00000010dd707825 */ /* 0x000fca00078e0088 */
[----:B------:R-:W2:Y:S04]  /*0c00*/  LDG.E.128 R108, desc[UR6][R108.64] ;  /* 0x000000066c6c7981 */ /* 0x000ea8000c1e1d00 */
[----:B------:R-:W2:Y:S01]  /*0c10*/  LDG.E.128 R112, desc[UR6][R112.64] ;  /* 0x0000000670707981 */ /* 0x000ea2000c1e1d00 */
[----:B------:R-:W-:-:S06]  /*0c20*/  IMAD.WIDE.U32 R96, R229, 0x10, R136 ;  /* 0x00000010e5607825 */ /* 0x000fcc00078e0088 */
[----:B------:R-:W2:Y:S01]  /*0c30*/  LDG.E.128 R96, desc[UR6][R96.64] ;  /* 0x0000000660607981 */ /* 0x000ea2000c1e1d00 */
[----:B------:R-:W-:Y:S01]  /*0c40*/  IMAD.WIDE.U32 R104, R225, 0x10, R136 ;  /* 0x00000010e1687825 */ /* 0x000fe200078e0088 */
[----:B------:R-:W-:-:S05]  /*0c50*/  IADD3 R219, R215, 0x280, RZ ;  /* 0x00000280d7db7810 */ /* 0x000fca0007ffe0ff */
[----:B------:R-:W2:Y:S01]  /*0c60*/  LDG.E.128 R104, desc[UR6][R104.64] ;  /* 0x0000000668687981 */ /* 0x000ea2000c1e1d00 */
[----:B------:R-:W-:Y:S02]  /*0c70*/  SHF.L.U32 R209, R219, 0x4, RZ ;  /* 0x00000004dbd17819 */ /* 0x000fe400000006ff */
[----:B------:R-:W-:Y:S02]  /*0c80*/  SHF.R.U32.HI R208, RZ, 0x1c, R219 ;  /* 0x0000001cffd07819 */ /* 0x000fe400000116db */
[----:B------:R-:W-:-:S04]  /*0c90*/  IADD3 R116, P0, R209, UR10, RZ ;  /* 0x0000000ad1747c10 */ /* 0x000fc8000ff1e0ff */
[----:B------:R-:W-:Y:S02]  /*0ca0*/  IADD3.X R117, R208, UR11, RZ, P0, !PT ;  /* 0x0000000bd0757c10 */ /* 0x000fe400087fe4ff */
[----:B------:R-:W-:Y:S01]  /*0cb0*/  IADD3 R237, R215, 0x300, RZ ;  /* 0x00000300d7ed7810 */ /* 0x000fe20007ffe0ff */
[----:B------:R-:W-:-:S03]  /*0cc0*/  IMAD.WIDE.U32 R120, R219, 0x10, R136 ;  /* 0x00000010db787825 */ /* 0x000fc600078e0088 */
[----:B------:R-:W2:Y:S01]  /*0cd0*/  LDG.E.128 R116, desc[UR6][R116.64] ;  /* 0x0000000674747981 */ /* 0x000ea2000c1e1d00 */
[----:B------:R-:W-:Y:S02]  /*0ce0*/  SHF.L.U32 R206, R237, 0x4, RZ ;  /* 0x00000004edce7819 */ /* 0x000fe400000006ff */
[----:B------:R-:W-:Y:S01]  /*0cf0*/  SHF.R.U32.HI R205, RZ, 0x1c, R237 ;  /* 0x0000001cffcd7819 */ /* 0x000fe200000116ed */
[----:B------:R-:W2:Y:S01]  /*0d00*/  LDG.E.128 R120, desc[UR6][R120.64] ;  /* 0x0000000678787981 */ /* 0x000ea2000c1e1d00 */
[----:B------:R-:W-:-:S04]  /*0d10*/  IADD3 R124, P0, R206, UR10, RZ ;  /* 0x0000000ace7c7c10 */ /* 0x000fc8000ff1e0ff */
[----:B------:R-:W-:Y:S01]  /*0d20*/  IADD3.X R125, R205, UR11, RZ, P0, !PT ;  /* 0x0000000bcd7d7c10 */ /* 0x000fe200087fe4ff */
[----:B------:R-:W-:Y:S01]  /*0d30*/  IMAD.WIDE.U32 R128, R237, 0x10, R136 ;  /* 0x00000010ed807825 */ /* 0x000fe200078e0088 */
[----:B------:R-:W-:-:S04]  /*0d40*/  IADD3 R239, R215, 0x380, RZ ;  /* 0x00000380d7ef7810 */ /* 0x000fc80007ffe0ff */
[----:B------:R-:W2:Y:S01]  /*0d50*/  LDG.E.128 R124, desc[UR6][R124.64] ;  /* 0x000000067c7c7981 */ /* 0x000ea2000c1e1d00 */
[----:B------:R-:W-:-:S03]  /*0d60*/  SHF.L.U32 R204, R239, 0x4, RZ ;  /* 0x00000004efcc7819 */ /* 0x000fc600000006ff */
[----:B------:R-:W2:Y:S01]  /*0d70*/  LDG.E.128 R128, desc[UR6][R128.64] ;  /* 0x0000000680807981 */ /* 0x000ea2000c1e1d00 */
[----:B------:R-:W-:Y:S02]  /*0d80*/  SHF.R.U32.HI R184, RZ, 0x1c, R239 ;  /* 0x0000001cffb87819 */ /* 0x000fe400000116ef */
[----:B------:R-:W-:Y:S01]  /*0d90*/  IADD3 R132, P1, R204, UR10, RZ ;  /* 0x0000000acc847c10 */ /* 0x000fe2000ff3e0ff */
[----:B------:R-:W-:-:S03]  /*0da0*/  IMAD.WIDE.U32 R136, R239, 0x10, R136 ;  /* 0x00000010ef887825 */ /* 0x000fc600078e0088 */
[----:B------:R-:W-:-:S03]  /*0db0*/  IADD3.X R133, R184, UR11, RZ, P1, !PT ;  /* 0x0000000bb8857c10 */ /* 0x000fc60008ffe4ff */
[----:B------:R-:W2:Y:S04]  /*0dc0*/  LDG.E.128 R136, desc[UR6][R136.64] ;  /* 0x0000000688887981 */ /* 0x000ea8000c1e1d00 */
[----:B------:R-:W2:Y:S01]  /*0dd0*/  LDG.E.128 R132, desc[UR6][R132.64] ;  /* 0x0000000684847981 */ /* 0x000ea2000c1e1d00 */
[----:B0-----:R-:W-:-:S04]  /*0de0*/  ISETP.NE.U32.AND P0, PT, R176, RZ, PT ;  /* 0x000000ffb000720c */ /* 0x001fc80003f05070 */
[----:B------:R-:W-:-:S13]  /*0df0*/  ISETP.NE.AND.EX P0, PT, R177, RZ, PT, P0 ;  /* 0x000000ffb100720c */ /* 0x000fda0003f05300 */
[----:B------:R-:W-:-:S04]  /*0e00*/  @P0 LEA R214, P3, R215, R176, 0x4 ;  /* 0x000000b0d7d60211 */ /* 0x000fc800078620ff */
[----:B------:R-:W-:Y:S02]  /*0e10*/  @P0 LEA.HI.X R215, R215, R177, RZ, 0x4, P3 ;  /* 0x000000b1d7d70211 */ /* 0x000fe400018f24ff */
[----:B------:R-:W-:-:S03]  /*0e20*/  @P0 LEA R228, P3, R229, R176, 0x4 ;  /* 0x000000b0e5e40211 */ /* 0x000fc600078620ff */
[----:B------:R0:W5:Y:S01]  /*0e30*/  @P0 LDG.E.128 R40, desc[UR6][R214.64] ;  /* 0x00000006d6280981 */ /* 0x000162000c1e1d00 */
[-C--:B------:R-:W-:Y:S02]  /*0e40*/  @P0 LEA.HI.X R229, R229, R177.reuse, RZ, 0x4, P3 ;  /* 0x000000b1e5e50211 */ /* 0x080fe400018f24ff */
[CC--:B------:R-:W-:Y:S02]  /*0e50*/  @P0 LEA R220, P3, R221.reuse, R176.reuse, 0x4 ;  /* 0x000000b0dddc0211 */ /* 0x0c0fe400078620ff */
[----:B------:R-:W-:Y:S01]  /*0e60*/  SHF.R.S32.HI R218, RZ, 0x1f, R203 ;  /* 0x0000001fffda7819 */ /* 0x000fe200000114cb */
[----:B------:R-:W5:Y:S01]  /*0e70*/  @P0 LDG.E.128 R48, desc[UR6][R228.64] ;  /* 0x00000006e4300981 */ /* 0x000f62000c1e1d00 */
[-C--:B------:R-:W-:Y:S02]  /*0e80*/  @P0 LEA.HI.X R221, R221, R177.reuse, RZ, 0x4, P3 ;  /* 0x000000b1dddd0211 */ /* 0x080fe400018f24ff */
[----:B0-----:R-:W-:Y:S02]  /*0e90*/  @P0 LEA R214, P3, R239, R176, 0x4 ;  /* 0x000000b0efd60211 */ /* 0x001fe400078620ff */
[----:B-1----:R-:W-:Y:S01]  /*0ea0*/  @P2 LEA R216, P1, R203, R182, 0x2 ;  /* 0x000000b6cbd82211 */ /* 0x002fe200078210ff */
[----:B------:R-:W5:Y:S01]  /*0eb0*/  @P0 LDG.E.128 R56, desc[UR6][R220.64] ;  /* 0x00000006dc380981 */ /* 0x000f62000c1e1d00 */
[----:B------:R-:W-:-:S02]  /*0ec0*/  @P0 LEA.HI.X R215, R239, R177, RZ, 0x4, P3 ;  /* 0x000000b1efd70211 */ /* 0x000fc400018f24ff */
[----:B------:R-:W-:Y:S02]  /*0ed0*/  ISETP.NE.AND P3, PT, RZ, UR9, PT ;  /* 0x00000009ff007c0c */ /* 0x000fe4000bf65270 */
[----:B------:R-:W-:Y:S01]  /*0ee0*/  MOV R182, 0x3f800000 ;  /* 0x3f80000000b67802 */ /* 0x000fe20000000f00 */
[----:B------:R-:W5:Y:S01]  /*0ef0*/  @P0 LDG.E.128 R68, desc[UR6][R214.64] ;  /* 0x00000006d6440981 */ /* 0x000f62000c1e1d00 */
[----:B------:R-:W-:-:S05]  /*0f00*/  @P2 LEA.HI.X R217, R203, R183, R218, 0x2, P1 ;  /* 0x000000b7cbd92211 */ /* 0x000fca00008f14da */
[----:B------:R0:W5:Y:S02]  /*0f10*/  @P2 LDG.E R182, desc[UR6][R216.64] ;  /* 0x00000006d8b62981 */ /* 0x000164000c1e1900 */
[----:B0-----:R-:W-:-:S04]  /*0f20*/  @P0 LEA R216, P4, R237, R176, 0x4 ;  /* 0x000000b0edd80211 */ /* 0x001fc800078820ff */
[----:B------:R-:W-:-:S05]  /*0f30*/  @P0 LEA.HI.X R217, R237, R177, RZ, 0x4, P4 ;  /* 0x000000b1edd90211 */ /* 0x000fca00020f24ff */
[----:B------:R0:W5:Y:S01]  /*0f40*/  @P0 LDG.E.128 R64, desc[UR6][R216.64] ;  /* 0x00000006d8400981 */ /* 0x000162000c1e1d00 */
[----:B------:R-:W-:-:S04]  /*0f50*/  @P0 LEA R230, P1, R231, R176, 0x4 ;  /* 0x000000b0e7e60211 */ /* 0x000fc800078220ff */
[----:B------:R-:W-:Y:S02]  /*0f60*/  @P0 LEA.HI.X R231, R231, R177, RZ, 0x4, P1 ;  /* 0x000000b1e7e70211 */ /* 0x000fe400008f24ff */
[----:B------:R-:W-:-:S03]  /*0f70*/  @P0 LEA R224, P1, R225, R176, 0x4 ;  /* 0x000000b0e1e00211 */ /* 0x000fc600078220ff */
[----:B------:R-:W5:Y:S01]  /*0f80*/  @P0 LDG.E.128 R44, desc[UR6][R230.64] ;  /* 0x00000006e62c0981 */ /* 0x000f62000c1e1d00 */
[----:B------:R-:W-:Y:S02]  /*0f90*/  @P0 LEA.HI.X R225, R225, R177, RZ, 0x4, P1 ;  /* 0x000000b1e1e10211 */ /* 0x000fe400008f24ff */
[----:B------:R-:W-:-:S03]  /*0fa0*/  @P0 LEA R218, P1, R219, R176, 0x4 ;  /* 0x000000b0dbda0211 */ /* 0x000fc600078220ff */
[----:B------:R1:W5:Y:S01]  /*0fb0*/  @P0 LDG.E.128 R52, desc[UR6][R224.64] ;  /* 0x00000006e0340981 */ /* 0x000362000c1e1d00 */
[----:B------:R-:W-:-:S05]  /*0fc0*/  @P0 LEA.HI.X R219, R219, R177, RZ, 0x4, P1 ;  /* 0x000000b1dbdb0211 */ /* 0x000fca00008f24ff */
[----:B------:R1:W5:Y:S01]  /*0fd0*/  @P0 LDG.E.128 R60, desc[UR6][R218.64] ;  /* 0x00000006da3c0981 */ /* 0x000362000c1e1d00 */
[----:B---3--:R-:W-:-:S05]  /*0fe0*/  FSEL R235, R235, RZ, !P3 ;  /* 0x000000ffebeb7208 */ /* 0x008fca0005800000 */
[C---:B----4-:R-:W-:Y:S01]  /*0ff0*/  FADD.FTZ R76, -R235.reuse, R76 ;  /* 0x0000004ceb4c7221 */ /* 0x050fe20000010100 */
[----:B------:R-:W-:-:S03]  /*1000*/  FADD.FTZ R78, -R235, R78 ;  /* 0x0000004eeb4e7221 */ /* 0x000fc60000010100 */
[----:B------:R-:W-:Y:S01]  /*1010*/  FMUL.FTZ R183, R207, R76 ;  /* 0x0000004ccfb77220 */ /* 0x000fe20000410000 */
[----:B------:R-:W-:Y:S01]  /*1020*/  FADD.FTZ R76, -R235, R79 ;  /* 0x0000004feb4c7221 */ /* 0x000fe20000010100 */
[----:B------:R-:W-:-:S03]  /*1030*/  FMUL.FTZ R215, R207, R78 ;  /* 0x0000004ecfd77220 */ /* 0x000fc60000410000 */
[----:B0-----:R-:W-:Y:S01]  /*1040*/  FMUL.FTZ R217, R207, R76 ;  /* 0x0000004ccfd97220 */ /* 0x001fe20000410000 */
[C---:B--2---:R-:W-:Y:S01]  /*1050*/  FADD.FTZ R76, -R235.reuse, R84 ;  /* 0x00000054eb4c7221 */ /* 0x044fe20000010100 */
[C---:B------:R-:W-:Y:S01]  /*1060*/  FADD.FTZ R78, -R235.reuse, R85 ;  /* 0x00000055eb4e7221 */ /* 0x040fe20000010100 */
[----:B------:R-:W-:Y:S02]  /*1070*/  FADD.FTZ R86, -R235, R86 ;  /* 0x00000056eb567221 */ /* 0x000fe40000010100 */
[----:B------:R-:W-:Y:S01]  /*1080*/  FMUL.FTZ R85, R207, R76 ;  /* 0x0000004ccf557220 */ /* 0x000fe20000410000 */
[----:B------:R-:W-:Y:S01]  /*1090*/  FADD.FTZ R76, -R235, R87 ;  /* 0x00000057eb4c7221 */ /* 0x000fe20000010100 */
[C---:B------:R-:W-:Y:S01]  /*10a0*/  FMUL.FTZ R87, R207.reuse, R78 ;  /* 0x0000004ecf577220 */ /* 0x040fe20000410000 */
[----:B------:R-:W-:Y:S01]  /*10b0*/  FMUL.FTZ R221, R207, R86 ;  /* 0x00000056cfdd7220 */ /* 0x000fe20000410000 */
[C---:B------:R-:W-:Y:S02]  /*10c0*/  FADD.FTZ R16, R89.reuse, R16 ;  /* 0x0000001059107221 */ /* 0x040fe40000010000 */
[----:B------:R-:W-:Y:S01]  /*10d0*/  FFMA.FTZ R18, R89, R87, R18 ;  /* 0x0000005759127223 */ /* 0x000fe20000010012 */
[----:B------:R-:W-:Y:S01]  /*10e0*/  FMUL.FTZ R86, R198, R89 ;  /* 0x00000059c6567220 */ /* 0x000fe20000410000 */
[----:B------:R-:W-:Y:S01]  /*10f0*/  FMUL.FTZ R89, R207, R76 ;  /* 0x0000004ccf597220 */ /* 0x000fe20000410000 */
[C---:B------:R-:W-:Y:S01]  /*1100*/  FADD.FTZ R76, -R235.reuse, R93 ;  /* 0x0000005deb4c7221 */ /* 0x040fe20000010100 */
[----:B------:R-:W-:-:S03]  /*1110*/  FADD.FTZ R78, -R235, R95 ;  /* 0x0000005feb4e7221 */ /* 0x000fc60000010100 */
[C---:B------:R-:W-:Y:S01]  /*1120*/  FMUL.FTZ R229, R207.reuse, R76 ;  /* 0x0000004ccfe57220 */ /* 0x040fe20000410000 */
[----:B------:R-:W-:Y:S01]  /*1130*/  FMUL.FTZ R237, R207, R78 ;  /* 0x0000004ecfed7220 */ /* 0x000fe20000410000 */
[C---:B------:R-:W-:Y:S01]  /*1140*/  FADD.FTZ R76, -R235.reuse, R101 ;  /* 0x00000065eb4c7221 */ /* 0x040fe20000010100 */
[----:B------:R-:W-:-:S03]  /*1150*/  FADD.FTZ R78, -R235, R103 ;  /* 0x00000067eb4e7221 */ /* 0x000fc60000010100 */
[C---:B------:R-:W-:Y:S01]  /*1160*/  FMUL.FTZ R241, R207.reuse, R76 ;  /* 0x0000004ccff17220 */ /* 0x040fe20000410000 */
[----:B------:R-:W-:Y:S01]  /*1170*/  FMUL.FTZ R245, R207, R78 ;  /* 0x0000004ecff57220 */ /* 0x000fe20000410000 */
[C---:B------:R-:W-:Y:S01]  /*1180*/  FADD.FTZ R76, -R235.reuse, R108 ;  /* 0x0000006ceb4c7221 */ /* 0x040fe20000010100 */
[C---:B------:R-:W-:Y:S01]  /*1190*/  FADD.FTZ R78, -R235.reuse, R109 ;  /* 0x0000006deb4e7221 */ /* 0x040fe20000010100 */
[----:B------:R-:W-:Y:S02]  /*11a0*/  FADD.FTZ R110, -R235, R110 ;  /* 0x0000006eeb6e7221 */ /* 0x000fe40000010100 */
[----:B------:R-:W-:Y:S01]  /*11b0*/  FMUL.FTZ R109, R207, R76 ;  /* 0x0000004ccf6d7220 */ /* 0x000fe20000410000 */
[----:B------:R-:W-:Y:S01]  /*11c0*/  FADD.FTZ R76, -R235, R111 ;  /* 0x0000006feb4c7221 */ /* 0x000fe20000010100 */
[----:B------:R-:W-:Y:S01]  /*11d0*/  FMUL.FTZ R111, R207, R78 ;  /* 0x0000004ecf6f7220 */ /* 0x000fe20000410000 */
[----:B------:R-:W-:Y:S01]  /*11e0*/  FMUL.FTZ R214, R201, R80 ;  /* 0x00000050c9d67220 */ /* 0x000fe20000410000 */
[----:B-1----:R-:W-:Y:S01]  /*11f0*/  FADD.FTZ R224, -R235, R77 ;  /* 0x0000004debe07221 */ /* 0x002fe20000010100 */
[----:B------:R-:W-:Y:S01]  /*1200*/  FMUL.FTZ R247, R207, R110 ;  /* 0x0000006ecff77220 */ /* 0x000fe20000410000 */
[C---:B------:R-:W-:Y:S01]  /*1210*/  FADD.FTZ R34, R113.reuse, R34 ;  /* 0x0000002271227221 */ /* 0x040fe20000010000 */
[----:B------:R-:W-:Y:S01]  /*1220*/  FFMA.FTZ R36, R113, R111, R36 ;  /* 0x0000006f71247223 */ /* 0x000fe20000010024 */
[----:B------:R-:W-:Y:S01]  /*1230*/  FMUL.FTZ R110, R186, R113 ;  /* 0x00000071ba6e7220 */ /* 0x000fe20000410000 */
[----:B------:R-:W-:Y:S01]  /*1240*/  FMUL.FTZ R216, R202, R81 ;  /* 0x00000051cad87220 */ /* 0x000fe20000410000 */
[----:B------:R-:W-:Y:S01]  /*1250*/  FADD.FTZ R77, RZ, R214 ;  /* 0x000000d6ff4d7221 */ /* 0x000fe20000010000 */
[C---:B------:R-:W-:Y:S01]  /*1260*/  FMUL.FTZ R113, R207.reuse, R76 ;  /* 0x0000004ccf717220 */ /* 0x040fe20000410000 */
[----:B------:R-:W-:Y:S01]  /*1270*/  FMUL.FTZ R219, R207, R224 ;  /* 0x000000e0cfdb7220 */ /* 0x000fe20000410000 */
[----:B------:R-:W-:Y:S01]  /*1280*/  FFMA.FTZ R76, R183, R214, RZ ;  /* 0x000000d6b74c7223 */ /* 0x000fe200000100ff */
[----:B------:R-:W-:Y:S01]  /*1290*/  FMUL.FTZ R218, R199, R82 ;  /* 0x00000052c7da7220 */ /* 0x000fe20000410000 */
[----:B------:R-:W-:-:S02]  /*12a0*/  FADD.FTZ R77, R77, R216 ;  /* 0x000000d84d4d7221 */ /* 0x000fc40000010000 */
[----:B------:R-:W-:Y:S01]  /*12b0*/  FFMA.FTZ R76, R219, R216, R76 ;  /* 0x000000d8db4c7223 */ /* 0x000fe2000001004c */
[----:B------:R-:W-:Y:S01]  /*12c0*/  FMUL.FTZ R84, R200, R83 ;  /* 0x00000053c8547220 */ /* 0x000fe20000410000 */
[----:B------:R-:W-:Y:S02]  /*12d0*/  FADD.FTZ R77, R77, R218 ;  /* 0x000000da4d4d7221 */ /* 0x000fe40000010000 */
[----:B------:R-:W-:Y:S01]  /*12e0*/  FFMA.FTZ R76, R215, R218, R76 ;  /* 0x000000dad74c7223 */ /* 0x000fe2000001004c */
[C---:B------:R-:W-:Y:S01]  /*12f0*/  FADD.FTZ R17, R88.reuse, R17 ;  /* 0x0000001158117221 */ /* 0x040fe20000010000 */
[----:B------:R-:W-:Y:S01]  /*1300*/  FFMA.FTZ R21, R88, R85, R21 ;  /* 0x0000005558157223 */ /* 0x000fe20000010015 */
        /* <DEDUP_REMOVED lines=50> */
[C---:B------:R-:W-:Y:S01]  /*1630*/  FADD.FTZ R11, R114.reuse, R11 ;  /* 0x0000000b720b7221 */ /* 0x040fe20000010000 */
[----:B------:R-:W-:Y:S01]  /*1640*/  FFMA.FTZ R9, R114, R247, R9 ;  /* 0x000000f772097223 */ /* 0x000fe20000010009 */
[----:B------:R-:W-:Y:S01]  /*1650*/  FADD.FTZ R116, -R235, R116 ;  /* 0x00000074eb747221 */ /* 0x000fe20000010100 */
[----:B------:R-:W-:Y:S01]  /*1660*/  FMUL.FTZ R114, R181, R114 ;  /* 0x00000072b5727220 */ /* 0x000fe20000410000 */
[----:B------:R-:W-:Y:S01]  /*1670*/  FADD.FTZ R77, R77, R110 ;  /* 0x0000006e4d4d7221 */ /* 0x000fe20000010000 */
[----:B------:R-:W-:Y:S01]  /*1680*/  FFMA.FTZ R76, R111, R110, R76 ;  /* 0x0000006e6f4c7223 */ /* 0x000fe2000001004c */
[C---:B------:R-:W-:Y:S01]  /*1690*/  FADD.FTZ R38, R115.reuse, R38 ;  /* 0x0000002673267221 */ /* 0x040fe20000010000 */
[----:B------:R-:W-:Y:S01]  /*16a0*/  FFMA.FTZ R142, R115, R113, R142 ;  /* 0x00000071738e7223 */ /* 0x000fe2000001008e */
[----:B------:R-:W-:Y:S01]  /*16b0*/  FMUL.FTZ R246, R166, R115 ;  /* 0x00000073a6f67220 */ /* 0x000fe20000410000 */
[----:B------:R-:W-:Y:S01]  /*16c0*/  FMUL.FTZ R115, R207, R116 ;  /* 0x00000074cf737220 */ /* 0x000fe20000410000 */
[----:B------:R-:W-:Y:S01]  /*16d0*/  FADD.FTZ R77, R77, R114 ;  /* 0x000000724d4d7221 */ /* 0x000fe20000010000 */
[----:B------:R-:W-:Y:S01]  /*16e0*/  FFMA.FTZ R76, R247, R114, R76 ;  /* 0x00000072f74c7223 */ /* 0x000fe2000001004c */
[C---:B------:R-:W-:Y:S01]  /*16f0*/  FADD.FTZ R78, -R235.reuse, R117 ;  /* 0x00000075eb4e7221 */ /* 0x040fe20000010100 */
[----:B------:R-:W-:Y:S01]  /*1700*/  FADD.FTZ R118, -R235, R118 ;  /* 0x00000076eb767221 */ /* 0x000fe20000010100 */
[C---:B------:R-:W-:Y:S01]  /*1710*/  FADD.FTZ R19, R120.reuse, R19 ;  /* 0x0000001378137221 */ /* 0x040fe20000010000 */
[----:B------:R-:W-:Y:S01]  /*1720*/  FFMA.FTZ R143, R120, R115, R143 ;  /* 0x00000073788f7223 */ /* 0x000fe2000001008f */
[----:B------:R-:W-:Y:S01]  /*1730*/  FMUL.FTZ R120, R179, R120 ;  /* 0x00000078b3787220 */ /* 0x000fe20000410000 */
[----:B------:R-:W-:Y:S01]  /*1740*/  FADD.FTZ R77, R77, R246 ;  /* 0x000000f64d4d7221 */ /* 0x000fe20000010000 */
[C---:B------:R-:W-:Y:S01]  /*1750*/  FADD.FTZ R163, R80.reuse, R163 ;  /* 0x000000a350a37221 */ /* 0x040fe20000010000 */
[----:B------:R-:W-:Y:S01]  /*1760*/  FFMA.FTZ R165, R80, R183, R165 ;  /* 0x000000b750a57223 */ /* 0x000fe200000100a5 */
[----:B------:R-:W-:Y:S01]  /*1770*/  FFMA.FTZ R76, R113, R246, R76 ;  /* 0x000000f6714c7223 */ /* 0x000fe2000001004c */
[----:B------:R-:W-:Y:S01]  /*1780*/  FADD.FTZ R80, -R235, R119 ;  /* 0x00000077eb507221 */ /* 0x000fe20000010100 */
[C---:B------:R-:W-:Y:S01]  /*1790*/  FMUL.FTZ R117, R207.reuse, R78 ;  /* 0x0000004ecf757220 */ /* 0x040fe20000410000 */
[----:B------:R-:W-:Y:S01]  /*17a0*/  FMUL.FTZ R119, R207, R118 ;  /* 0x00000076cf777220 */ /* 0x000fe20000410000 */
[----:B------:R-:W-:Y:S01]  /*17b0*/  FMUL.FTZ R116, R168, R121 ;  /* 0x00000079a8747220 */ /* 0x000fe20000410000 */
[----:B------:R-:W-:Y:S01]  /*17c0*/  FADD.FTZ R77, R77, R120 ;  /* 0x000000784d4d7221 */ /* 0x000fe20000010000 */
[----:B------:R-:W-:Y:S01]  /*17d0*/  FFMA.FTZ R76, R115, R120, R76 ;  /* 0x00000078734c7223 */ /* 0x000fe2000001004c */
[C---:B------:R-:W-:Y:S01]  /*17e0*/  FADD.FTZ R140, R121.reuse, R140 ;  /* 0x0000008c798c7221 */ /* 0x040fe20000010000 */
[----:B------:R-:W-:Y:S01]  /*17f0*/  FFMA.FTZ R8, R121, R117, R8 ;  /* 0x0000007579087223 */ /* 0x000fe20000010008 */
[C---:B------:R-:W-:Y:S01]  /*1800*/  FADD.FTZ R145, R122.reuse, R145 ;  /* 0x000000917a917221 */ /* 0x040fe20000010000 */
[----:B------:R-:W-:Y:S01]  /*1810*/  FFMA.FTZ R7, R122, R119, R7 ;  /* 0x000000777a077223 */ /* 0x000fe20000010007 */
[----:B------:R-:W-:Y:S01]  /*1820*/  FMUL.FTZ R121, R207, R80 ;  /* 0x00000050cf797220 */ /* 0x000fe20000410000 */
[----:B------:R-:W-:Y:S01]  /*1830*/  FADD.FTZ R78, -R235, R125 ;  /* 0x0000007deb4e7221 */ /* 0x000fe20000010100 */
        /* <DEDUP_REMOVED lines=8> */
[C---:B------:R-:W-:Y:S01]  /*18c0*/  FADD.FTZ R23, R90.reuse, R23 ;  /* 0x000000175a177221 */ /* 0x040fe20000010000 */
[----:B------:R-:W-:Y:S01]  /*18d0*/  FFMA.FTZ R25, R90, R221, R25 ;  /* 0x000000dd5a197223 */ /* 0x000fe20000010019 */
        /* <DEDUP_REMOVED lines=10> */
[----:B------:R-:W-:Y:S01]  /*1980*/  FADD.FTZ R92, -R235, R126 ;  /* 0x0000007eeb5c7221 */ /* 0x000fe20000010100 */
[----:B------:R-:W-:Y:S01]  /*1990*/  FFMA.FTZ R76, R90, R93, R79 ;  /* 0x0000005d5a4c7223 */ /* 0x000fe2000001004f */
[C---:B------:R-:W-:Y:S01]  /*19a0*/  FADD.FTZ R22, R97.reuse, R22 ;  /* 0x0000001661167221 */ /* 0x040fe20000010000 */
[----:B------:R-:W-:Y:S01]  /*19b0*/  FFMA.FTZ R24, R97, R229, R24 ;  /* 0x000000e561187223 */ /* 0x000fe20000010018 */
[----:B------:R-:W-:Y:S01]  /*19c0*/  FMUL.FTZ R97, R171, R130 ;  /* 0x00000082ab617220 */ /* 0x000fe20000410000 */
[----:B------:R-:W-:Y:S01]  /*19d0*/  FADD.FTZ R78, R77, R94 ;  /* 0x0000005e4d4e7221 */ /* 0x000fe20000010000 */
[----:B------:R-:W-:Y:S01]  /*19e0*/  FADD.FTZ R80, -R235, R127 ;  /* 0x0000007feb507221 */ /* 0x000fe20000010100 */
[----:B------:R-:W-:Y:S01]  /*19f0*/  FMUL.FTZ R92, R207, R92 ;  /* 0x0000005ccf5c7220 */ /* 0x000fe20000410000 */
[----:B------:R-:W-:Y:S01]  /*1a00*/  FFMA.FTZ R77, R91, R94, R76 ;  /* 0x0000005e5b4d7223 */ /* 0x000fe2000001004c */
[C---:B------:R-:W-:Y:S01]  /*1a10*/  FADD.FTZ R29, R98.reuse, R29 ;  /* 0x0000001d621d7221 */ /* 0x040fe20000010000 */
[----:B------:R-:W-:Y:S01]  /*1a20*/  FFMA.FTZ R31, R98, R231, R31 ;  /* 0x000000e7621f7223 */ /* 0x000fe2000001001f */
[C---:B------:R-:W-:Y:S01]  /*1a30*/  FADD.FTZ R15, R96.reuse, R15 ;  /* 0x0000000f600f7221 */ /* 0x040fe20000010000 */
[----:B------:R-:W-:Y:S01]  /*1a40*/  FFMA.FTZ R27, R96, R225, R27 ;  /* 0x000000e1601b7223 */ /* 0x000fe2000001001b */
[----:B------:R-:W-:Y:S01]  /*1a50*/  FMUL.FTZ R98, R174, R131 ;  /* 0x00000083ae627220 */ /* 0x000fe20000410000 */
[----:B------:R-:W-:Y:S01]  /*1a60*/  FADD.FTZ R79, R78, R97 ;  /* 0x000000614e4f7221 */ /* 0x000fe20000010000 */
[----:B------:R-:W-:Y:S01]  /*1a70*/  FMUL.FTZ R95, R207, R80 ;  /* 0x00000050cf5f7220 */ /* 0x000fe20000410000 */
[----:B------:R-:W-:Y:S01]  /*1a80*/  FADD.FTZ R96, -R235, R132 ;  /* 0x00000084eb607221 */ /* 0x000fe20000010100 */
        /* <DEDUP_REMOVED lines=15> */
[----:B------:R-:W-:Y:S01]  /*1b80*/  FADD.FTZ R78, R77, R102 ;  /* 0x000000664d4e7221 */ /* 0x000fe20000010000 */
[----:B------:R-:W-:Y:S01]  /*1b90*/  FADD.FTZ R82, -R235, R135 ;  /* 0x00000087eb527221 */ /* 0x000fe20000010100 */
[----:B------:R-:W-:Y:S01]  /*1ba0*/  FMUL.FTZ R100, R207, R100 ;  /* 0x00000064cf647220 */ /* 0x000fe20000410000 */
[----:B------:R-:W-:Y:S01]  /*1bb0*/  FMUL.FTZ R103, R167, R138 ;  /* 0x0000008aa7677220 */ /* 0x000fe20000410000 */
[----:B------:R-:W-:Y:S01]  /*1bc0*/  FFMA.FTZ R77, R99, R102, R76 ;  /* 0x00000066634d7223 */ /* 0x000fe2000001004c */
[C---:B------:R-:W-:Y:S01]  /*1bd0*/  FADD.FTZ R13, R104.reuse, R13 ;  /* 0x0000000d680d7221 */ /* 0x040fe20000010000 */
[----:B------:R-:W-:Y:S01]  /*1be0*/  FFMA.FTZ R33, R104, R239, R33 ;  /* 0x000000ef68217223 */ /* 0x000fe20000010021 */
[C---:B------:R-:W-:Y:S01]  /*1bf0*/  FADD.FTZ R28, R105.reuse, R28 ;  /* 0x0000001c691c7221 */ /* 0x040fe20000010000 */
[----:B------:R-:W-:Y:S01]  /*1c00*/  FFMA.FTZ R30, R105, R241, R30 ;  /* 0x000000f1691e7223 */ /* 0x000fe2000001001e */
[----:B------:R-:W-:Y:S01]  /*1c10*/  UMOV UR4, 0xffffffff ;  /* 0xffffffff00047882 */ /* 0x000fe20000000000 */
        /* <DEDUP_REMOVED lines=20> */
[----:B------:R-:W-:Y:S01]  /*1d60*/  LOP3.LUT P0, RZ, R0, 0x1f, RZ, 0xc0, !PT ;  /* 0x0000001f00ff7812 */ /* 0x000fe2000780c0ff */
        /* <DEDUP_REMOVED lines=29> */
.L_x_11045:
[----:B------:R-:W-:Y:S01]  /*1f40*/  LOP3.LUT P5, RZ, R234, 0xff, RZ, 0xc0, !PT ;  /* 0x000000ffeaff7812 */ /* 0x000fe200078ac0ff */
[----:B-1----:R-:W-:Y:S01]  /*1f50*/  FADD.FTZ R76, R79, R76 ;  /* 0x0000004c4f4c7221 */ /* 0x002fe20000010000 */
[----:B--2---:R-:W-:Y:S01]  /*1f60*/  FADD.FTZ R77, R78, R77 ;  /* 0x0000004d4e4d7221 */ /* 0x004fe20000010000 */
[----:B------:R-:W-:Y:S10]  /*1f70*/  @P0 BRA `(.L_x_11026) ;  /* 0x0000000000240947 */ /* 0x000ff40003800000 */
        /* <DEDUP_REMOVED lines=9> */
.L_x_11026:
[----:B------:R-:W-:Y:S05]  /*2010*/  WARPSYNC.ALL ;  /* 0x0000000000007948 */ /* 0x000fea0003800000 */
[----:B------:R-:W2:Y:S08]  /*2020*/  S2UR UR5, SR_CgaCtaId ;  /* 0x00000000000579c3 */ /* 0x000eb00000008800 */
[----:B------:R-:W-:Y:S01]  /*2030*/  BAR.SYNC.DEFER_BLOCKING 0x0 ;  /* 0x0000000000007b1d */ /* 0x000fe20000010000 */
[----:B-1----:R-:W-:-:S02]  /*2040*/  SHF.R.U32.HI R76, RZ, 0x5, R0 ;  /* 0x00000005ff4c7819 */ /* 0x002fc40000011600 */
[----:B------:R-:W-:Y:S02]  /*2050*/  ISETP.NE.U32.AND P1, PT, R176, RZ, PT ;  /* 0x000000ffb000720c */ /* 0x000fe40003f25070 */
[----:B------:R-:W-:Y:S01]  /*2060*/  LOP3.LUT R76, R76, 0x7fffffc, RZ, 0xc0, !PT ;  /* 0x07fffffc4c4c7812 */ /* 0x000fe200078ec0ff */
[----:B------:R-:W-:Y:S01]  /*2070*/  UMOV UR4, 0x400 ;  /* 0x0000040000047882 */ /* 0x000fe20000000000 */
[----:B------:R-:W-:Y:S02]  /*2080*/  ISETP.NE.AND.EX P1, PT, R177, RZ, PT, P1 ;  /* 0x000000ffb100720c */ /* 0x000fe40003f25310 */
[----:B------:R-:W-:Y:S02]  /*2090*/  @!P5 IADD3 R76, R76, 0x4, RZ ;  /* 0x000000044c4cd810 */ /* 0x000fe40007ffe0ff */
[----:B------:R-:W-:-:S04]  /*20a0*/  ISETP.NE.U32.AND P0, PT, RZ, UR14, PT ;  /* 0x0000000eff007c0c */ /* 0x000fc8000bf05070 */
[----:B------:R-:W-:Y:S01]  /*20b0*/  ISETP.NE.AND.EX P0, PT, RZ, UR15, PT, P0 ;  /* 0x0000000fff007c0c */ /* 0x000fe2000bf05300 */
        /* <DEDUP_REMOVED lines=49> */
[----:B------:R-:W-:Y:S01]  /*23d0*/  IADD3 R86, P6, R233, UR16, RZ ;  /* 0x00000010e9567c10 */ /* 0x000fe2000ffde0ff */
        /* <DEDUP_REMOVED lines=20> */
[----:B------:R-:W-:Y:S01]  /*2520*/  IADD3 R84, P4, R227, UR16, RZ ;  /* 0x00000010e3547c10 */ /* 0x000fe2000ff9e0ff */
[----:B-----5:R-:W-:Y:S01]  /*2530*/  @P1 FADD.FTZ R89, R40, R89 ;  /* 0x0000005928591221 */ /* 0x020fe20000010000 */
[----:B------:R-:W-:Y:S01]  /*2540*/  IADD3.X R87, R232, UR17, RZ, P6, !PT ;  /* 0x00000011e8577c10 */ /* 0x000fe2000b7fe4ff */
[----:B------:R-:W-:Y:S01]  /*2550*/  @P1 FADD.FTZ R216, R41, R216 ;  /* 0x000000d829d81221 */ /* 0x000fe20000010000 */
[----:B------:R-:W-:Y:S01]  /*2560*/  @P1 FADD.FTZ R109, R42, R109 ;  /* 0x0000006d2a6d1221 */ /* 0x000fe20000010000 */
[----:B------:R-:W-:Y:S01]  /*2570*/  @P1 FADD.FTZ R124, R43, R124 ;  /* 0x0000007c2b7c1221 */ /* 0x000fe20000010000 */
[----:B------:R-:W-:Y:S07]  /*2580*/  @!P3 BRA `(.L_x_11027) ;  /* 0x00000000001cb947 */ /* 0x000fee0003800000 */
[----:B------:R-:W-:Y:S02]  /*2590*/  IADD3 R80, P6, R233, UR14, RZ ;  /* 0x0000000ee9507c10 */ /* 0x000fe4000ffde0ff */
[----:B------:R-:W-:Y:S02]  /*25a0*/  SEL R79, R124, R75, P0 ;  /* 0x0000004b7c4f7207 */ /* 0x000fe40000000000 */
[----:B------:R-:W-:Y:S02]  /*25b0*/  SEL R78, R109, R74, P0 ;  /* 0x0000004a6d4e7207 */ /* 0x000fe40000000000 */
[----:B------:R-:W-:Y:S02]  /*25c0*/  SEL R77, R216, R73, P0 ;  /* 0x00000049d84d7207 */ /* 0x000fe40000000000 */
[----:B------:R-:W-:Y:S02]  /*25d0*/  IADD3.X R81, R232, UR15, RZ, P6, !PT ;  /* 0x0000000fe8517c10 */ /* 0x000fe4000b7fe4ff */
[----:B------:R-:W-:-:S05]  /*25e0*/  SEL R76, R89, R72, P0 ;  /* 0x00000048594c7207 */ /* 0x000fca0000000000 */
[----:B------:R0:W-:Y:S02]  /*25f0*/  STG.E.128 desc[UR6][R80.64], R76 ;  /* 0x0000004c50007986 */ /* 0x0001e4000c101d06 */
.L_x_11027:
[C---:B------:R-:W-:Y:S01]  /*2600*/  FMUL.FTZ R111, R207.reuse, R88 ;  /* 0x00000058cf6f7220 */ /* 0x040fe20000410000 */
[----:B------:R-:W-:Y:S01]  /*2610*/  FMUL.FTZ R88, R207, R82 ;  /* 0x00000052cf587220 */ /* 0x000fe20000410000 */
[-C--:B------:R-:W-:Y:S01]  /*2620*/  FMUL.FTZ R83, R124, R182.reuse ;  /* 0x000000b67c537220 */ /* 0x080fe20000410000 */
[-C--:B------:R-:W-:Y:S01]  /*2630*/  FMUL.FTZ R82, R109, R182.reuse ;  /* 0x000000b66d527220 */ /* 0x080fe20000410000 */
[-C--:B0-----:R-:W-:Y:S01]  /*2640*/  FMUL.FTZ R81, R216, R182.reuse ;  /* 0x000000b6d8517220 */ /* 0x081fe20000410000 */
[----:B------:R-:W-:Y:S01]  /*2650*/  FMUL.FTZ R80, R89, R182 ;  /* 0x000000b659507220 */ /* 0x000fe20000410000 */
[C---:B------:R-:W-:Y:S01]  /*2660*/  FMUL.FTZ R113, R207.reuse, R220 ;  /* 0x000000dccf717220 */ /* 0x040fe20000410000 */
[----:B------:R-:W-:Y:S01]  /*2670*/  FMUL.FTZ R224, R207, R224 ;  /* 0x000000e0cfe07220 */ /* 0x000fe20000410000 */
[----:B------:R-:W-:Y:S01]  /*2680*/  @P1 FADD.FTZ R111, R44, R111 ;  /* 0x0000006f2c6f1221 */ /* 0x000fe20000010000 */
[----:B------:R-:W-:Y:S01]  /*2690*/  @P1 FADD.FTZ R88, R45, R88 ;  /* 0x000000582d581221 */ /* 0x000fe20000010000 */
[----:B------:R0:W-:Y:S01]  /*26a0*/  STG.E.128 desc[UR6][R86.64], R80 ;  /* 0x0000005056007986 */ /* 0x0001e2000c101d06 */
[----:B------:R-:W-:Y:S01]  /*26b0*/  @P1 FADD.FTZ R113, R46, R113 ;  /* 0x000000712e711221 */ /* 0x000fe20000010000 */
[----:B------:R-:W-:Y:S01]  /*26c0*/  @P1 FADD.FTZ R224, R47, R224 ;  /* 0x000000e02fe01221 */ /* 0x000fe20000010000 */
[----:B------:R-:W-:Y:S01]  /*26d0*/  IADD3.X R85, R226, UR17, RZ, P4, !PT ;  /* 0x00000011e2557c10 */ /* 0x000fe2000a7fe4ff */
[-C--:B------:R-:W-:Y:S01]  /*26e0*/  FMUL.FTZ R77, R88, R182.reuse ;  /* 0x000000b6584d7220 */ /* 0x080fe20000410000 */
[-C--:B------:R-:W-:Y:S01]  /*26f0*/  FMUL.FTZ R78, R113, R182.reuse ;  /* 0x000000b6714e7220 */ /* 0x080fe20000410000 */
[-C--:B------:R-:W-:Y:S01]  /*2700*/  FMUL.FTZ R79, R224, R182.reuse ;  /* 0x000000b6e04f7220 */ /* 0x080fe20000410000 */
[----:B------:R-:W-:Y:S01]  /*2710*/  FMUL.FTZ R76, R111, R182 ;  /* 0x000000b66f4c7220 */ /* 0x000fe20000410000 */
[----:B------:R-:W-:Y:S06]  /*2720*/  @!P3 BRA `(.L_x_11028) ;  /* 0x00000000001cb947 */ /* 0x000fec0003800000 */
[----:B0-----:R-:W-:Y:S02]  /*2730*/  IADD3 R86, P4, R227, UR14, RZ ;  /* 0x0000000ee3567c10 */ /* 0x001fe4000ff9e0ff */
[----:B------:R-:W-:Y:S02]  /*2740*/  SEL R83, R224, R75, P0 ;  /* 0x0000004be0537207 */ /* 0x000fe40000000000 */
[----:B------:R-:W-:Y:S02]  /*2750*/  SEL R82, R113, R74, P0 ;  /* 0x0000004a71527207 */ /* 0x000fe40000000000 */
[----:B------:R-:W-:Y:S02]  /*2760*/  SEL R81, R88, R73, P0 ;  /* 0x0000004958517207 */ /* 0x000fe40000000000 */
[----:B------:R-:W-:Y:S02]  /*2770*/  IADD3.X R87, R226, UR15, RZ, P4, !PT ;  /* 0x0000000fe2577c10 */ /* 0x000fe4000a7fe4ff */
[----:B------:R-:W-:-:S05]  /*2780*/  SEL R80, R111, R72, P0 ;  /* 0x000000486f507207 */ /* 0x000fca0000000000 */
[----:B------:R1:W-:Y:S02]  /*2790*/  STG.E.128 desc[UR6][R86.64], R80 ;  /* 0x0000005056007986 */ /* 0x0003e4000c101d06 */
.L_x_11028:
[----:B------:R2:W-:Y:S01]  /*27a0*/  STG.E.128 desc[UR6][R84.64], R76 ;  /* 0x0000004c54007986 */ /* 0x0005e2000c101d06 */
[----:B01----:R-:W-:Y:S01]  /*27b0*/  IADD3 R86, P6, R223, UR16, RZ ;  /* 0x00000010df567c10 */ /* 0x003fe2000ffde0ff */
[C---:B------:R-:W-:Y:S01]  /*27c0*/  FMUL.FTZ R109, R207.reuse, R228 ;  /* 0x000000e4cf6d7220 */ /* 0x040fe20000410000 */
[C---:B------:R-:W-:Y:S01]  /*27d0*/  FMUL.FTZ R230, R207.reuse, R230 ;  /* 0x000000e6cfe67220 */ /* 0x040fe20000410000 */
[C---:B------:R-:W-:Y:S01]  /*27e0*/  FMUL.FTZ R111, R207.reuse, R236 ;  /* 0x000000eccf6f7220 */ /* 0x040fe20000410000 */
[----:B------:R-:W-:Y:S01]  /*27f0*/  FMUL.FTZ R238, R207, R238 ;  /* 0x000000eecfee7220 */ /* 0x000fe20000410000 */
[----:B------:R-:W-:Y:S01]  /*2800*/  IADD3 R88, P4, R213, UR16, RZ ;  /* 0x00000010d5587c10 */ /* 0x000fe2000ff9e0ff */
[----:B------:R-:W-:Y:S01]  /*2810*/  @P1 FADD.FTZ R109, R48, R109 ;  /* 0x0000006d306d1221 */ /* 0x000fe20000010000 */
[----:B------:R-:W-:Y:S01]  /*2820*/  IADD3.X R87, R222, UR17, RZ, P6, !PT ;  /* 0x00000011de577c10 */ /* 0x000fe2000b7fe4ff */
[----:B------:R-:W-:Y:S01]  /*2830*/  @P1 FADD.FTZ R230, R49, R230 ;  /* 0x000000e631e61221 */ /* 0x000fe20000010000 */
[----:B------:R-:W-:Y:S01]  /*2840*/  @P1 FADD.FTZ R111, R50, R111 ;  /* 0x0000006f326f1221 */ /* 0x000fe20000010000 */
[----:B------:R-:W-:Y:S01]  /*2850*/  @P1 FADD.FTZ R238, R51, R238 ;  /* 0x000000ee33ee1221 */ /* 0x000fe20000010000 */
[----:B------:R-:W-:Y:S07]  /*2860*/  @!P3 BRA `(.L_x_11029) ;  /* 0x00000000001cb947 */ /* 0x000fee0003800000 */
[----:B------:R-:W-:Y:S02]  /*2870*/  IADD3 R80, P6, R223, UR14, RZ ;  /* 0x0000000edf507c10 */ /* 0x000fe4000ffde0ff */
[----:B--2---:R-:W-:Y:S02]  /*2880*/  SEL R79, R238, R75, P0 ;  /* 0x0000004bee4f7207 */ /* 0x004fe40000000000 */
[----:B------:R-:W-:Y:S02]  /*2890*/  SEL R78, R111, R74, P0 ;  /* 0x0000004a6f4e7207 */ /* 0x000fe40000000000 */
[----:B------:R-:W-:Y:S02]  /*28a0*/  SEL R77, R230, R73, P0 ;  /* 0x00000049e64d7207 */ /* 0x000fe40000000000 */
[----:B------:R-:W-:Y:S02]  /*28b0*/  IADD3.X R81, R222, UR15, RZ, P6, !PT ;  /* 0x0000000fde517c10 */ /* 0x000fe4000b7fe4ff */
[----:B------:R-:W-:-:S05]  /*28c0*/  SEL R76, R109, R72, P0 ;  /* 0x000000486d4c7207 */ /* 0x000fca0000000000 */
[----:B------:R0:W-:Y:S02]  /*28d0*/  STG.E.128 desc[UR6][R80.64], R76 ;  /* 0x0000004c50007986 */ /* 0x0001e4000c101d06 */
.L_x_11029:
[-C--:B------:R-:W-:Y:S01]  /*28e0*/  FMUL.FTZ R83, R238, R182.reuse ;  /* 0x000000b6ee537220 */ /* 0x080fe20000410000 */
[-C--:B------:R-:W-:Y:S01]  /*28f0*/  FMUL.FTZ R82, R111, R182.reuse ;  /* 0x000000b66f527220 */ /* 0x080fe20000410000 */
[-C--:B0-----:R-:W-:Y:S01]  /*2900*/  FMUL.FTZ R81, R230, R182.reuse ;  /* 0x000000b6e6517220 */ /* 0x081fe20000410000 */
[----:B------:R-:W-:Y:S01]  /*2910*/  FMUL.FTZ R80, R109, R182 ;  /* 0x000000b66d507220 */ /* 0x000fe20000410000 */
[C---:B------:R-:W-:Y:S01]  /*2920*/  FMUL.FTZ R113, R207.reuse, R240 ;  /* 0x000000f0cf717220 */ /* 0x040fe20000410000 */
[C---:B------:R-:W-:Y:S01]  /*2930*/  FMUL.FTZ R242, R207.reuse, R242 ;  /* 0x000000f2cff27220 */ /* 0x040fe20000410000 */
[C---:B--2---:R-:W-:Y:S01]  /*2940*/  FMUL.FTZ R85, R207.reuse, R244 ;  /* 0x000000f4cf557220 */ /* 0x044fe20000410000 */
[----:B------:R-:W-:Y:S01]  /*2950*/  FMUL.FTZ R118, R207, R118 ;  /* 0x00000076cf767220 */ /* 0x000fe20000410000 */
[----:B------:R0:W-:Y:S01]  /*2960*/  STG.E.128 desc[UR6][R86.64], R80 ;  /* 0x0000005056007986 */ /* 0x0001e2000c101d06 */
[----:B------:R-:W-:Y:S01]  /*2970*/  @P1 FADD.FTZ R113, R52, R113 ;  /* 0x0000007134711221 */ /* 0x000fe20000010000 */
[----:B------:R-:W-:Y:S01]  /*2980*/  @P1 FADD.FTZ R242, R53, R242 ;  /* 0x000000f235f21221 */ /* 0x000fe20000010000 */
        /* <DEDUP_REMOVED lines=8> */
[----:B------:R-:W-:Y:S02]  /*2a10*/  IADD3 R84, P4, R213, UR14, RZ ;  /* 0x0000000ed5547c10 */ /* 0x000fe4000ff9e0ff */
[----:B0-----:R-:W-:Y:S02]  /*2a20*/  SEL R82, R85, R74, P0 ;  /* 0x0000004a55527207 */ /* 0x001fe40000000000 */
[----:B------:R-:W-:Y:S02]  /*2a30*/  SEL R83, R118, R75, P0 ;  /* 0x0000004b76537207 */ /* 0x000fe40000000000 */
[----:B------:R-:W-:Y:S02]  /*2a40*/  SEL R81, R242, R73, P0 ;  /* 0x00000049f2517207 */ /* 0x000fe40000000000 */
[----:B------:R-:W-:Y:S02]  /*2a50*/  IADD3.X R85, R212, UR15, RZ, P4, !PT ;  /* 0x0000000fd4557c10 */ /* 0x000fe4000a7fe4ff */
[----:B------:R-:W-:-:S05]  /*2a60*/  SEL R80, R113, R72, P0 ;  /* 0x0000004871507207 */ /* 0x000fca0000000000 */
[----:B------:R1:W-:Y:S02]  /*2a70*/  STG.E.128 desc[UR6][R84.64], R80 ;  /* 0x0000005054007986 */ /* 0x0003e4000c101d06 */
.L_x_11030:
[----:B------:R2:W-:Y:S01]  /*2a80*/  STG.E.128 desc[UR6][R88.64], R76 ;  /* 0x0000004c58007986 */ /* 0x0005e2000c101d06 */
[----:B-1----:R-:W-:Y:S01]  /*2a90*/  IADD3 R84, P6, R211, UR16, RZ ;  /* 0x00000010d3547c10 */ /* 0x002fe2000ffde0ff */
[C---:B------:R-:W-:Y:S01]  /*2aa0*/  FMUL.FTZ R109, R207.reuse, R112 ;  /* 0x00000070cf6d7220 */ /* 0x040fe20000410000 */
[C---:B------:R-:W-:Y:S01]  /*2ab0*/  FMUL.FTZ R110, R207.reuse, R110 ;  /* 0x0000006ecf6e7220 */ /* 0x040fe20000410000 */
[C---:B------:R-:W-:Y:S01]  /*2ac0*/  FMUL.FTZ R111, R207.reuse, R114 ;  /* 0x00000072cf6f7220 */ /* 0x040fe20000410000 */
[----:B------:R-:W-:Y:S01]  /*2ad0*/  FMUL.FTZ R246, R207, R246 ;  /* 0x000000f6cff67220 */ /* 0x000fe20000410000 */
[----:B0-----:R-:W-:Y:S01]  /*2ae0*/  IADD3 R86, P4, R209, UR16, RZ ;  /* 0x00000010d1567c10 */ /* 0x001fe2000ff9e0ff */
        /* <DEDUP_REMOVED lines=13> */
.L_x_11031:
[-C--:B------:R-:W-:Y:S01]  /*2bc0*/  FMUL.FTZ R83, R246, R182.reuse ;  /* 0x000000b6f6537220 */ /* 0x080fe20000410000 */
[-C--:B------:R-:W-:Y:S01]  /*2bd0*/  FMUL.FTZ R82, R111, R182.reuse ;  /* 0x000000b66f527220 */ /* 0x080fe20000410000 */
[-C--:B0-----:R-:W-:Y:S01]  /*2be0*/  FMUL.FTZ R81, R110, R182.reuse ;  /* 0x000000b66e517220 */ /* 0x081fe20000410000 */
[----:B------:R-:W-:Y:S01]  /*2bf0*/  FMUL.FTZ R80, R109, R182 ;  /* 0x000000b66d507220 */ /* 0x000fe20000410000 */
[C---:B--2---:R-:W-:Y:S01]  /*2c00*/  FMUL.FTZ R89, R207.reuse, R120 ;  /* 0x00000078cf597220 */ /* 0x044fe20000410000 */
[C---:B------:R-:W-:Y:S01]  /*2c10*/  FMUL.FTZ R116, R207.reuse, R116 ;  /* 0x00000074cf747220 */ /* 0x040fe20000410000 */
[C---:B------:R-:W-:Y:S01]  /*2c20*/  FMUL.FTZ R113, R207.reuse, R122 ;  /* 0x0000007acf717220 */ /* 0x040fe20000410000 */
        /* <DEDUP_REMOVED lines=19> */
.L_x_11032:
[----:B------:R2:W-:Y:S01]  /*2d60*/  STG.E.128 desc[UR6][R86.64], R76 ;  /* 0x0000004c56007986 */ /* 0x0005e2000c101d06 */
        /* <DEDUP_REMOVED lines=8> */
[C---:B01----:R-:W-:Y:S01]  /*2df0*/  FMUL.FTZ R83, R207.reuse, R90 ;  /* 0x0000005acf537220 */ /* 0x043fe20000410000 */
[C---:B------:R-:W-:Y:S01]  /*2e00*/  FMUL.FTZ R94, R207.reuse, R94 ;  /* 0x0000005ecf5e7220 */ /* 0x040fe20000410000 */
[C---:B------:R-:W-:Y:S01]  /*2e10*/  FMUL.FTZ R85, R207.reuse, R92 ;  /* 0x0000005ccf557220 */ /* 0x040fe20000410000 */
[----:B------:R-:W-:Y:S01]  /*2e20*/  FMUL.FTZ R98, R207, R98 ;  /* 0x00000062cf627220 */ /* 0x000fe20000410000 */
[----:B------:R-:W-:Y:S01]  /*2e30*/  @P1 FADD.FTZ R83, R64, R83 ;  /* 0x0000005340531221 */ /* 0x000fe20000010000 */
[----:B------:R-:W-:Y:S01]  /*2e40*/  @P1 FADD.FTZ R94, R65, R94 ;  /* 0x0000005e415e1221 */ /* 0x000fe20000010000 */
[----:B------:R-:W-:Y:S01]  /*2e50*/  @P1 FADD.FTZ R85, R66, R85 ;  /* 0x0000005542551221 */ /* 0x000fe20000010000 */
[----:B------:R-:W-:Y:S01]  /*2e60*/  @P1 FADD.FTZ R98, R67, R98 ;  /* 0x0000006243621221 */ /* 0x000fe20000010000 */
[----:B------:R-:W-:Y:S06]  /*2e70*/  @!P3 BRA `(.L_x_11033) ;  /* 0x00000000001cb947 */ /* 0x000fec0003800000 */
[----:B------:R-:W-:Y:S02]  /*2e80*/  IADD3 R80, P4, R206, UR14, RZ ;  /* 0x0000000ece507c10 */ /* 0x000fe4000ff9e0ff */
[----:B--2---:R-:W-:Y:S02]  /*2e90*/  SEL R79, R98, R75, P0 ;  /* 0x0000004b624f7207 */ /* 0x004fe40000000000 */
[----:B------:R-:W-:Y:S02]  /*2ea0*/  SEL R78, R85, R74, P0 ;  /* 0x0000004a554e7207 */ /* 0x000fe40000000000 */
[----:B------:R-:W-:Y:S02]  /*2eb0*/  SEL R77, R94, R73, P0 ;  /* 0x000000495e4d7207 */ /* 0x000fe40000000000 */
[----:B------:R-:W-:Y:S02]  /*2ec0*/  IADD3.X R81, R205, UR15, RZ, P4, !PT ;  /* 0x0000000fcd517c10 */ /* 0x000fe4000a7fe4ff */
[----:B------:R-:W-:-:S05]  /*2ed0*/  SEL R76, R83, R72, P0 ;  /* 0x00000048534c7207 */ /* 0x000fca0000000000 */
[----:B------:R0:W-:Y:S02]  /*2ee0*/  STG.E.128 desc[UR6][R80.64], R76 ;  /* 0x0000004c50007986 */ /* 0x0001e4000c101d06 */
.L_x_11033:
        /* <DEDUP_REMOVED lines=8> */
[C---:B0-----:R-:W-:Y:S01]  /*2f70*/  FMUL.FTZ R81, R207.reuse, R96 ;  /* 0x00000060cf517220 */ /* 0x041fe20000410000 */
[C---:B------:R-:W-:Y:S01]  /*2f80*/  FMUL.FTZ R102, R207.reuse, R102 ;  /* 0x00000066cf667220 */ /* 0x040fe20000410000 */
[C---:B--2---:R-:W-:Y:S01]  /*2f90*/  FMUL.FTZ R87, R207.reuse, R100 ;  /* 0x00000064cf577220 */ /* 0x044fe20000410000 */
[----:B------:R-:W-:Y:S01]  /*2fa0*/  FMUL.FTZ R104, R207, R104 ;  /* 0x00000068cf687220 */ /* 0x000fe20000410000 */
[----:B------:R-:W-:Y:S01]  /*2fb0*/  IADD3 R206, P6, R206, UR16, RZ ;  /* 0x00000010cece7c10 */ /* 0x000fe2000ffde0ff */
[----:B------:R-:W-:Y:S01]  /*2fc0*/  @P1 FADD.FTZ R81, R68, R81 ;  /* 0x0000005144511221 */ /* 0x000fe20000010000 */
[----:B------:R-:W-:Y:S01]  /*2fd0*/  @P1 FADD.FTZ R102, R69, R102 ;  /* 0x0000006645661221 */ /* 0x000fe20000010000 */
[----:B------:R-:W-:Y:S01]  /*2fe0*/  @P1 FADD.FTZ R87, R70, R87 ;  /* 0x0000005746571221 */ /* 0x000fe20000010000 */
[----:B------:R-:W-:Y:S01]  /*2ff0*/  @P1 FADD.FTZ R104, R71, R104 ;  /* 0x0000006847681221 */ /* 0x000fe20000010000 */
[----:B------:R-:W-:Y:S01]  /*3000*/  @P3 IADD3 R84, P4, R204, UR14, RZ ;  /* 0x0000000ecc543c10 */ /* 0x000fe2000ff9e0ff */
[-C--:B------:R-:W-:Y:S01]  /*3010*/  FMUL.FTZ R79, R98, R182.reuse ;  /* 0x000000b6624f7220 */ /* 0x080fe20000410000 */
[----:B------:R-:W-:Y:S01]  /*3020*/  IADD3.X R207, R205, UR17, RZ, P6, !PT ;  /* 0x00000011cdcf7c10 */ /* 0x000fe2000b7fe4ff */
[-C--:B------:R-:W-:Y:S01]  /*3030*/  FMUL.FTZ R78, R85, R182.reuse ;  /* 0x000000b6554e7220 */ /* 0x080fe20000410000 */
[----:B------:R-:W-:Y:S01]  /*3040*/  IADD3 R204, P6, R204, UR16, RZ ;  /* 0x00000010cccc7c10 */ /* 0x000fe2000ffde0ff */
[-C--:B------:R-:W-:Y:S01]  /*3050*/  FMUL.FTZ R77, R94, R182.reuse ;  /* 0x000000b65e4d7220 */ /* 0x080fe20000410000 */
[-C--:B------:R-:W-:Y:S01]  /*3060*/  FMUL.FTZ R76, R83, R182.reuse ;  /* 0x000000b6534c7220 */ /* 0x080fe20000410000 */
[----:B------:R-:W-:Y:S01]  /*3070*/  @P3 IADD3.X R85, R184, UR15, RZ, P4, !PT ;  /* 0x0000000fb8553c10 */ /* 0x000fe2000a7fe4ff */
[C---:B------:R-:W-:Y:S01]  /*3080*/  FMUL.FTZ R80, R81.reuse, R182 ;  /* 0x000000b651507220 */ /* 0x040fe20000410000 */
[----:B------:R-:W-:Y:S01]  /*3090*/  SEL R72, R81, R72, P0 ;  /* 0x0000004851487207 */ /* 0x000fe20000000000 */
[CC--:B------:R-:W-:Y:S01]  /*30a0*/  FMUL.FTZ R81, R102.reuse, R182.reuse ;  /* 0x000000b666517220 */ /* 0x0c0fe20000410000 */
[----:B------:R-:W-:Y:S01]  /*30b0*/  SEL R73, R102, R73, P0 ;  /* 0x0000004966497207 */ /* 0x000fe20000000000 */
[C---:B------:R-:W-:Y:S01]  /*30c0*/  FMUL.FTZ R82, R87.reuse, R182 ;  /* 0x000000b657527220 */ /* 0x040fe20000410000 */
[----:B------:R-:W-:Y:S01]  /*30d0*/  SEL R74, R87, R74, P0 ;  /* 0x0000004a574a7207 */ /* 0x000fe20000000000 */
[C---:B------:R-:W-:Y:S01]  /*30e0*/  FMUL.FTZ R83, R104.reuse, R182 ;  /* 0x000000b668537220 */ /* 0x040fe20000410000 */
[----:B------:R-:W-:Y:S01]  /*30f0*/  SEL R75, R104, R75, P0 ;  /* 0x0000004b684b7207 */ /* 0x000fe20000000000 */
[----:B------:R0:W-:Y:S01]  /*3100*/  STG.E.128 desc[UR6][R206.64], R76 ;  /* 0x0000004cce007986 */ /* 0x0001e2000c101d06 */
[----:B------:R-:W-:-:S02]  /*3110*/  IADD3.X R205, R184, UR17, RZ, P6, !PT ;  /* 0x00000011b8cd7c10 */ /* 0x000fc4000b7fe4ff */
[----:B------:R-:W-:Y:S01]  /*3120*/  IADD3 R203, R203, UR18, RZ ;  /* 0x00000012cbcb7c10 */ /* 0x000fe2000fffe0ff */
[----:B------:R0:W-:Y:S01]  /*3130*/  @P3 STG.E.128 desc[UR6][R84.64], R72 ;  /* 0x0000004854003986 */ /* 0x0001e2000c101d06 */
[----:B------:R-:W-:Y:S02]  /*3140*/  SEL R234, RZ, 0x1, P5 ;  /* 0x00000001ffea7807 */ /* 0x000fe40002800000 */
[----:B------:R-:W-:Y:S01]  /*3150*/  ISETP.GE.AND P0, PT, R203, UR19, PT ;  /* 0x00000013cb007c0c */ /* 0x000fe2000bf06270 */
[----:B------:R0:W-:-:S12]  /*3160*/  STG.E.128 desc[UR6][R204.64], R80 ;  /* 0x00000050cc007986 */ /* 0x0001d8000c101d06 */
        /* <DEDUP_REMOVED lines=65> */
.L_x_11024:
        /* <DEDUP_REMOVED lines=27> */
.L_x_11025:
[----:B------:R-:W-:Y:S01]  /*3730*/  HFMA2.MMA R118, -RZ, RZ, 0, 9.5367431640625e-07 ;  /* 0x00000010ff767435 */ /* 0x000fe200000001ff */
[----:B------:R-:W-:Y:S02]  /*3740*/  MOV R125, R79 ;  /* 0x0000004f007d7202 */ /* 0x000fe40000000f00 */
[----:B------:R-:W-:Y:S02]  /*3750*/  MOV R127, 0x1f ;  /* 0x0000001f007f7802 */ /* 0x000fe40000000f00 */
[----:B------:R-:W-:-:S07]  /*3760*/  MOV R106, 0xffffffff ;  /* 0xffffffff006a7802 */ /* 0x000fce0000000f00 */
[----:B-----5:R-:W-:Y:S05]  /*3770*/  WARPSYNC.COLLECTIVE R106, `(.L_x_11035) ;  /* 0x000000006a087348 */ /* 0x020fea0003c00000 */
[----:B------:R0:W1:Y:S02]  /*3780*/  SHFL.DOWN P1, R107, R125, R118, R127 ;  /* 0x080000767d6b7389 */ /* 0x000064000002007f */
[----:B01---5:R-:W-:Y:S01]  /*3790*/  ENDCOLLECTIVE ;  /* 0x000000000000791b */ /* 0x023fe20003800000 */
.L_x_11035:
[----:B------:R-:W-:Y:S02]  /*37a0*/  MOV R125, R76 ;  /* 0x0000004c007d7202 */ /* 0x000fe40000000f00 */
[----:B------:R-:W-:-:S07]  /*37b0*/  MOV R78, R107 ;  /* 0x0000006b004e7202 */ /* 0x000fce0000000f00 */
[----:B------:R-:W-:Y:S05]  /*37c0*/  WARPSYNC.COLLECTIVE R106, `(.L_x_11036) ;  /* 0x000000006a087348 */ /* 0x000fea0003c00000 */
[----:B------:R0:W1:Y:S02]  /*37d0*/  SHFL.DOWN P1, R107, R125, R118, R127 ;  /* 0x080000767d6b7389 */ /* 0x000064000002007f */
[----:B01----:R-:W-:Y:S01]  /*37e0*/  ENDCOLLECTIVE ;  /* 0x000000000000791b */ /* 0x003fe20003800000 */
.L_x_11036:
[----:B------:R-:W-:Y:S01]  /*37f0*/  FADD.FTZ R78, R79, R78 ;  /* 0x0000004e4f4e7221 */ /* 0x000fe20000010000 */
[----:B------:R-:W-:-:S04]  /*3800*/  HFMA2.MMA R118, -RZ, RZ, 0, 4.76837158203125e-07 ;  /* 0x00000008ff767435 */ /* 0x000fc800000001ff */
[----:B------:R-:W-:Y:S02]  /*3810*/  MOV R125, R78 ;  /* 0x0000004e007d7202 */ /* 0x000fe40000000f00 */
[----:B------:R-:W-:-:S07]  /*3820*/  MOV R77, R107 ;  /* 0x0000006b004d7202 */ /* 0x000fce0000000f00 */
[----:B------:R-:W-:Y:S05]  /*3830*/  WARPSYNC.COLLECTIVE R106, `(.L_x_11037) ;  /* 0x000000006a087348 */ /* 0x000fea0003c00000 */
[----:B------:R0:W1:Y:S02]  /*3840*/  SHFL.DOWN P1, R107, R125, R118, R127 ;  /* 0x080000767d6b7389 */ /* 0x000064000002007f */
[----:B01----:R-:W-:Y:S01]  /*3850*/  ENDCOLLECTIVE ;  /* 0x000000000000791b */ /* 0x003fe20003800000 */
.L_x_11037:
[----:B------:R-:W-:-:S05]  /*3860*/  FADD.FTZ R77, R76, R77 ;  /* 0x0000004d4c4d7221 */ /* 0x000fca0000010000 */
[----:B------:R-:W-:Y:S02]  /*3870*/  MOV R125, R77 ;  /* 0x0000004d007d7202 */ /* 0x000fe40000000f00 */
[----:B------:R-:W-:-:S07]  /*3880*/  MOV R81, R107 ;  /* 0x0000006b00517202 */ /* 0x000fce0000000f00 */
[----:B------:R-:W-:Y:S05]  /*3890*/  WARPSYNC.COLLECTIVE R106, `(.L_x_11038) ;  /* 0x000000006a087348 */ /* 0x000fea0003c00000 */
[----:B------:R0:W1:Y:S02]  /*38a0*/  SHFL.DOWN P1, R107, R125, R118, R127 ;  /* 0x080000767d6b7389 */ /* 0x000064000002007f */
[----:B01----:R-:W-:Y:S01]  /*38b0*/  ENDCOLLECTIVE ;  /* 0x000000000000791b */ /* 0x003fe20003800000 */
.L_x_11038:
[----:B------:R-:W-:Y:S01]  /*38c0*/  FADD.FTZ R81, R78, R81 ;  /* 0x000000514e517221 */ /* 0x000fe20000010000 */
[----:B------:R-:W-:-:S04]  /*38d0*/  HFMA2.MMA R118, -RZ, RZ, 0, 2.384185791015625e-07 ;  /* 0x00000004ff767435 */ /* 0x000fc800000001ff */
[----:B------:R-:W-:Y:S02]  /*38e0*/  MOV R125, R81 ;  /* 0x00000051007d7202 */ /* 0x000fe40000000f00 */
[----:B------:R-:W-:-:S07]  /*38f0*/  MOV R80, R107 ;  /* 0x0000006b00507202 */ /* 0x000fce0000000f00 */
[----:B------:R-:W-:Y:S05]  /*3900*/  WARPSYNC.COLLECTIVE R106, `(.L_x_11039) ;  /* 0x000000006a087348 */ /* 0x000fea0003c00000 */
[----:B------:R0:W1:Y:S02]  /*3910*/  SHFL.DOWN P1, R107, R125, R118, R127 ;  /* 0x080000767d6b7389 */ /* 0x000064000002007f */
[----:B01----:R-:W-:Y:S01]  /*3920*/  ENDCOLLECTIVE ;  /* 0x000000000000791b */ /* 0x003fe20003800000 */
.L_x_11039:
[----:B------:R-:W-:-:S05]  /*3930*/  FADD.FTZ R80, R77, R80 ;  /* 0x000000504d507221 */ /* 0x000fca0000010000 */
[----:B------:R-:W-:Y:S02]  /*3940*/  MOV R125, R80 ;  /* 0x00000050007d7202 */ /* 0x000fe40000000f00 */
[----:B------:R-:W-:-:S07]  /*3950*/  MOV R82, R107 ;  /* 0x0000006b00527202 */ /* 0x000fce0000000f00 */
[----:B------:R-:W-:Y:S05]  /*3960*/  WARPSYNC.COLLECTIVE R106, `(.L_x_11040) ;  /* 0x000000006a087348 */ /* 0x000fea0003c00000 */
[----:B------:R0:W1:Y:S02]  /*3970*/  SHFL.DOWN P1, R107, R125, R118, R127 ;  /* 0x080000767d6b7389 */ /* 0x000064000002007f */
[----:B01----:R-:W-:Y:S01]  /*3980*/  ENDCOLLECTIVE ;  /* 0x000000000000791b */ /* 0x003fe20003800000 */
.L_x_11040:
[----:B------:R-:W-:Y:S01]  /*3990*/  FADD.FTZ R82, R81, R82 ;  /* 0x0000005251527221 */ /* 0x000fe20000010000 */
[----:B------:R-:W-:-:S04]  /*39a0*/  HFMA2.MMA R118, -RZ, RZ, 0, 1.1920928955078125e-07 ;  /* 0x00000002ff767435 */ /* 0x000fc800000001ff */
[----:B------:R-:W-:Y:S02]  /*39b0*/  MOV R125, R82 ;  /* 0x00000052007d7202 */ /* 0x000fe40000000f00 */
[----:B------:R-:W-:-:S07]  /*39c0*/  MOV R83, R107 ;  /* 0x0000006b00537202 */ /* 0x000fce0000000f00 */
[----:B------:R-:W-:Y:S05]  /*39d0*/  WARPSYNC.COLLECTIVE R106, `(.L_x_11041) ;  /* 0x000000006a087348 */ /* 0x000fea0003c00000 */
[----:B------:R0:W1:Y:S02]  /*39e0*/  SHFL.DOWN P1, R107, R125, R118, R127 ;  /* 0x080000767d6b7389 */ /* 0x000064000002007f */
[----:B01----:R-:W-:Y:S01]  /*39f0*/  ENDCOLLECTIVE ;  /* 0x000000000000791b */ /* 0x003fe20003800000 */
.L_x_11041:
[----:B------:R-:W-:-:S05]  /*3a00*/  FADD.FTZ R83, R80, R83 ;  /* 0x0000005350537221 */ /* 0x000fca0000010000 */
[----:B------:R-:W-:Y:S02]  /*3a10*/  MOV R125, R83 ;  /* 0x00000053007d7202 */ /* 0x000fe40000000f00 */
[----:B------:R-:W-:-:S07]  /*3a20*/  MOV R79, R107 ;  /* 0x0000006b004f7202 */ /* 0x000fce0000000f00 */
[----:B------:R-:W-:Y:S05]  /*3a30*/  WARPSYNC.COLLECTIVE R106, `(.L_x_11042) ;  /* 0x000000006a087348 */ /* 0x000fea0003c00000 */
[----:B------:R0:W1:Y:S02]  /*3a40*/  SHFL.DOWN P1, R107, R125, R118, R127 ;  /* 0x080000767d6b7389 */ /* 0x000064000002007f */
[----:B01----:R-:W-:Y:S01]  /*3a50*/  ENDCOLLECTIVE ;  /* 0x000000000000791b */ /* 0x003fe20003800000 */
.L_x_11042:
[----:B------:R-:W-:Y:S01]  /*3a60*/  FADD.FTZ R79, R82, R79 ;  /* 0x0000004f524f7221 */ /* 0x000fe20000010000 */
[----:B------:R-:W-:-:S04]  /*3a70*/  HFMA2.MMA R118, -RZ, RZ, 0, 5.9604644775390625e-08 ;  /* 0x00000001ff767435 */ /* 0x000fc800000001ff */
[----:B------:R-:W-:Y:S02]  /*3a80*/  MOV R125, R79 ;  /* 0x0000004f007d7202 */ /* 0x000fe40000000f00 */
[----:B------:R-:W-:-:S07]  /*3a90*/  MOV R76, R107 ;  /* 0x0000006b004c7202 */ /* 0x000fce0000000f00 */
[----:B------:R-:W-:Y:S05]  /*3aa0*/  WARPSYNC.COLLECTIVE R106, `(.L_x_11043) ;  /* 0x000000006a087348 */ /* 0x000fea0003c00000 */
[----:B------:R0:W1:Y:S02]  /*3ab0*/  SHFL.DOWN P1, R107, R125, R118, R127 ;  /* 0x080000767d6b7389 */ /* 0x000064000002007f */
[----:B01----:R-:W-:Y:S01]  /*3ac0*/  ENDCOLLECTIVE ;  /* 0x000000000000791b */ /* 0x003fe20003800000 */
.L_x_11043:
[----:B------:R-:W-:-:S05]  /*3ad0*/  FADD.FTZ R78, R83, R76 ;  /* 0x0000004c534e7221 */ /* 0x000fca0000010000 */
[----:B------:R-:W-:Y:S02]  /*3ae0*/  MOV R125, R78 ;  /* 0x0000004e007d7202 */ /* 0x000fe40000000f00 */
[----:B------:R-:W-:-:S07]  /*3af0*/  MOV R76, R107 ;  /* 0x0000006b004c7202 */ /* 0x000fce0000000f00 */
[----:B------:R-:W-:Y:S05]  /*3b00*/  WARPSYNC.COLLECTIVE R106, `(.L_x_11044) ;  /* 0x000000006a087348 */ /* 0x000fea0003c00000 */
[----:B------:R0:W1:Y:S02]  /*3b10*/  SHFL.DOWN P1, R107, R125, R118, R127 ;  /* 0x080000767d6b7389 */ /* 0x000064000002007f */
[----:B01----:R-:W-:Y:S01]  /*3b20*/  ENDCOLLECTIVE ;  /* 0x000000000000791b */ /* 0x003fe20003800000 */
.L_x_11044:
[----:B------:R-:W-:Y:S01]  /*3b30*/  MOV R77, R107 ;  /* 0x0000006b004d7202 */ /* 0x000fe20000000f00 */
[----:B------:R-:W-:Y:S06]  /*3b40*/  BRA `(.L_x_11045) ;  /* 0xffffffe000fc7947 */ /* 0x000fec000383ffff */
.L_x_11046:
        /* <DEDUP_REMOVED lines=11> */
.L_x_14021:


//--------------------- .text._ZN10layer_norm13ln_bwd_kernelINS_13Kernel_traitsI6__halfffffjLj4096ELj1ELj1ELj4ELj16ENS_18Kernel_traits_baseILj4096ES2_ffffjLj128EEEEELb0ELb0ELb1ELb0EEEvNS_9BwdParamsE --------------------------
	.section	.text._ZN10layer_norm13ln_bwd_kernelINS_13Kernel_traitsI6__halfffffjLj4096ELj1ELj1ELj4ELj16ENS_18Kernel_traits_baseILj4096ES2_ffffjLj128EEEEELb0ELb0ELb1ELb0EEEvNS_9BwdParamsE,"ax",@progbits
	.align	128
        .global         _ZN10layer_norm13ln_bwd_kernelINS_13Kernel_traitsI6__halfffffjLj4096ELj1ELj1ELj4ELj16ENS_18Kernel_traits_baseILj4096ES2_ffffjLj128EEEEELb0ELb0ELb1ELb0EEEvNS_9BwdParamsE
        .type           _ZN10layer_norm13ln_bwd_kernelINS_13Kernel_traitsI6__halfffffjLj4096ELj1ELj1ELj4ELj16ENS_18Kernel_traits_baseILj4096ES2_ffffjLj128EEEEELb0ELb0ELb1ELb0EEEvNS_9BwdParamsE,@function
        .size           _ZN10layer_norm13ln_bwd_kernelINS_13Kernel_traitsI6__halfffffjLj4096ELj1ELj1ELj4ELj16ENS_18Kernel_traits_baseILj4096ES2_ffffjLj128EEEEELb0ELb0ELb1ELb0EEEvNS_9BwdParamsE,(.L_x_14022 - _ZN10layer_norm13ln_bwd_kernelINS_13Kernel_traitsI6__halfffffjLj4096ELj1ELj1ELj4ELj16ENS_18Kernel_traits_baseILj4096ES2_ffffjLj128EEEEELb0ELb0ELb1ELb0EEEvNS_9BwdParamsE)
        .other          _ZN10layer_norm13ln_bwd_kernelINS_13Kernel_traitsI6__halfffffjLj4096ELj1ELj1ELj4ELj16ENS_18Kernel_traits_baseILj4096ES2_ffffjLj128EEEEELb0ELb0ELb1ELb0EEEvNS_9BwdParamsE,@"STO_CUDA_ENTRY STV_DEFAULT"
_ZN10layer_norm13ln_bwd_kernelINS_13Kernel_traitsI6__halfffffjLj4096ELj1ELj1ELj4ELj16ENS_18Kernel_traits_baseILj4096ES2_ffffjLj128EEEEELb0ELb0ELb1ELb0EEEvNS_9BwdParamsE:
.text._ZN10layer_norm13ln_bwd_kernelINS_13Kernel_traitsI6__halfffffjLj4096ELj1ELj1ELj4ELj16ENS_18Kernel_traits_baseILj4096ES2_ffffjLj128EEEEELb0ELb0ELb1ELb0EEEvNS_9BwdParamsE:
[----:B------:R-:W-:Y:S01]  /*0000*/  LDC R1, c[0x0][0x28] ;  /* 0x00000a00ff017b82 */ /* 0x000fe20000000800 */
[----:B------:R-:W0:Y:S01]  /*0010*/  S2R R153, SR_TID.X ;  /* 0x0000000000997919 */ /* 0x000e220000002100 */
[----:B------:R-:W-:Y:S01]  /*0020*/  ULDC UR4, c[0x0][0x218] ;  /* 0x0000860000047ab9 */ /* 0x000fe20000000800 */
[----:B------:R-:W-:-:S05]  /*0030*/  LOP3.LUT R150, R150, 0xffffffef, RZ, 0xc0, !PT ;  /* 0xffffffef96967812 */ /* 0x000fca00078ec0ff */
        /* <DEDUP_REMOVED lines=22> */
[----:B------:R-:W-:Y:S02]  /*01a0*/  @P3 LOP3.LUT R150, R150, 0x10, RZ, 0xfc, !PT ;  /* 0x0000001096963812 */ /* 0x000fe400078efcff */
[----:B------:R-:W-:Y:S02]  /*01b0*/  P2R R36, PR, RZ, 0x40 ;  /* 0x00000040ff247803 */ /* 0x000fe40000000000 */
[----:B------:R-:W-:-:S03]  /*01c0*/  LOP3.LUT R150, R150, 0xfffffff7, RZ, 0xc0, !PT ;  /* 0xfffffff796967812 */ /* 0x000fc600078ec0ff */
[----:B------:R-:W2:Y:S01]  /*01d0*/  @P6 LDC.64 R18, c[0x0][0x260] ;  /* 0x00009800ff126b82 */ /* 0x000ea20000000a00 */
[----:B------:R-:W-:-:S04]  /*01e0*/  @P6 LOP3.LUT R150, R150, 0x8, RZ, 0xfc, !PT ;  /* 0x0000000896966812 */ /* 0x000fc800078efcff */
[----:B------:R-:W-:-:S03]  /*01f0*/  LOP3.LUT R150, R150, 0xfffffffd, RZ, 0xc0, !PT ;  /* 0xfffffffd96967812 */ /* 0x000fc600078ec0ff */
[----:B------:R-:W3:Y:S01]  /*0200*/  @P5 LDC.64 R24, c[0x0][0x260] ;  /* 0x00009800ff185b82 */ /* 0x000ee20000000a00 */
[----:B------:R-:W-:-:S04]  /*0210*/  @P5 LOP3.LUT R150, R150, 0x2, RZ, 0xfc, !PT ;  /* 0x0000000296965812 */ /* 0x000fc800078efcff */
[----:B------:R-:W-:Y:S01]  /*0220*/  LOP3.LUT R150, R150, 0xfffffffe, RZ, 0xc0, !PT ;  /* 0xfffffffe96967812 */ /* 0x000fe200078ec0ff */
[C---:B0-----:R-:W-:Y:S01]  /*0230*/  @P3 IMAD.WIDE.U32 R2, R37.reuse, 0x8, R2 ;  /* 0x0000000825023825 */ /* 0x041fe200078e0002 */
[----:B------:R-:W-:Y:S01]  /*0240*/  @P3 LOP3.LUT R37, R37, 0x80, RZ, 0xfc, !PT ;  /* 0x0000008025253812 */ /* 0x000fe200078efcff */
[----:B------:R-:W0:Y:S01]  /*0250*/  @P4 LDC.64 R26, c[0x0][0x260] ;  /* 0x00009800ff1a4b82 */ /* 0x000e220000000a00 */
[----:B------:R-:W-:Y:S02]  /*0260*/  @P4 LOP3.LUT R150, R150, 0x1, RZ, 0xfc, !PT ;  /* 0x0000000196964812 */ /* 0x000fe400078efcff */
[----:B------:R-:W-:Y:S01]  /*0270*/  ISETP.GE.U32.AND P3, PT, R0, 0x400, PT ;  /* 0x000004000000780c */ /* 0x000fe20003f66070 */
[C---:B--2---:R-:W-:Y:S01]  /*0280*/  @P6 IMAD.WIDE.U32 R22, R37.reuse, 0x8, R18 ;  /* 0x0000000825166825 */ /* 0x044fe200078e0012 */
[----:B------:R-:W-:-:S03]  /*0290*/  @P6 IADD3 R37, R37, 0x80, RZ ;  /* 0x0000008025256810 */ /* 0x000fc60007ffe0ff */
[----:B------:R-:W2:Y:S01]  /*02a0*/  @P0 LDC.64 R18, c[0x0][0x260] ;  /* 0x00009800ff120b82 */ /* 0x000ea20000000a00 */
[C---:B------:R-:W-:Y:S02]  /*02b0*/  LOP3.LUT P6, RZ, R150.reuse, 0x10, RZ, 0xc0, !PT ;  /* 0x0000001096ff7812 */ /* 0x040fe400078cc0ff */
[----:B------:R-:W-:Y:S01]  /*02c0*/  LOP3.LUT R150, R150, 0xffffffdf, RZ, 0xc0, !PT ;  /* 0xffffffdf96967812 */ /* 0x000fe200078ec0ff */
[----:B---3--:R-:W-:-:S04]  /*02d0*/  @P5 IMAD.WIDE.U32 R24, R37, 0x8, R24 ;  /* 0x0000000825185825 */ /* 0x008fc800078e0018 */
[----:B------:R-:W3:Y:S01]  /*02e0*/  @P1 LDC.64 R30, c[0x0][0x260] ;  /* 0x00009800ff1e1b82 */ /* 0x000ee20000000a00 */
[----:B-1----:R-:W-:Y:S01]  /*02f0*/  LEA.HI R151, R153, UR6, RZ, 0x19 ;  /* 0x0000000699977c11 */ /* 0x002fe2000f8fc8ff */
[----:B------:R-:W-:Y:S01]  /*0300*/  @P5 VIADD R37, R37, 0x80 ;  /* 0x0000008025255836 */ /* 0x000fe20000000000 */
[----:B------:R1:W5:Y:S01]  /*0310*/  @P5 LDG.E.64 R8, desc[UR4][R24.64] ;  /* 0x0000000418085981 */ /* 0x000362000c1e1b00 */
[----:B------:R-:W-:-:S03]  /*0320*/  @P3 LOP3.LUT R150, R150, 0x20, RZ, 0xfc, !PT ;  /* 0x0000002096963812 */ /* 0x000fc600078efcff */
[----:B------:R1:W5:Y:S01]  /*0330*/  @P6 LDG.E.64 R4, desc[UR4][R2.64] ;  /* 0x0000000402046981 */ /* 0x000362000c1e1b00 */
[----:B------:R-:W4:Y:S01]  /*0340*/  @P2 LDC.64 R32, c[0x0][0x260] ;  /* 0x00009800ff202b82 */ /* 0x000f220000000a00 */
[C---:B0-----:R-:W-:Y:S01]  /*0350*/  @P4 IMAD.WIDE.U32 R26, R37.reuse, 0x8, R26 ;  /* 0x00000008251a4825 */ /* 0x041fe200078e001a */
[----:B------:R-:W-:Y:S02]  /*0360*/  @P4 IADD3 R37, R37, 0x80, RZ ;  /* 0x0000008025254810 */ /* 0x000fe40007ffe0ff */
[----:B------:R-:W-:Y:S02]  /*0370*/  ISETP.NE.AND P6, PT, R36, RZ, PT ;  /* 0x000000ff2400720c */ /* 0x000fe40003fc5270 */
[----:B------:R1:W5:Y:S01]  /*0380*/  @P4 LDG.E.64 R10, desc[UR4][R26.64] ;  /* 0x000000041a0a4981 */ /* 0x000362000c1e1b00 */
[C---:B--2---:R-:W-:Y:S01]  /*0390*/  @P0 IMAD.WIDE.U32 R28, R37.reuse, 0x8, R18 ;  /* 0x00000008251c0825 */ /* 0x044fe200078e0012 */
[----:B------:R-:W-:Y:S01]  /*03a0*/  @P0 IADD3 R37, R37, 0x80, RZ ;  /* 0x0000008025250810 */ /* 0x000fe20007ffe0ff */
[----:B------:R-:W0:Y:S03]  /*03b0*/  @P3 LDC.64 R34, c[0x0][0x260] ;  /* 0x00009800ff223b82 */ /* 0x000e260000000a00 */
[----:B------:R1:W5:Y:S01]  /*03c0*/  @P0 LDG.E.64 R12, desc[UR4][R28.64] ;  /* 0x000000041c0c0981 */ /* 0x000362000c1e1b00 */
[----:B---3--:R-:W-:-:S04]  /*03d0*/  @P1 IMAD.WIDE.U32 R30, R37, 0x8, R30 ;  /* 0x00000008251e1825 */ /* 0x008fc800078e001e */
[----:B------:R1:W5:Y:S01]  /*03e0*/  @P6 LDG.E.64 R6, desc[UR4][R22.64] ;  /* 0x0000000416066981 */ /* 0x000362000c1e1b00 */
[----:B------:R-:W-:-:S03]  /*03f0*/  @P1 VIADD R37, R37, 0x80 ;  /* 0x0000008025251836 */ /* 0x000fc60000000000 */
[----:B------:R1:W5:Y:S01]  /*0400*/  @P1 LDG.E.64 R14, desc[UR4][R30.64] ;  /* 0x000000041e0e1981 */ /* 0x000362000c1e1b00 */
[C---:B----4-:R-:W-:Y:S01]  /*0410*/  @P2 IMAD.WIDE.U32 R32, R37.reuse, 0x8, R32 ;  /* 0x0000000825202825 */ /* 0x050fe200078e0020 */
[----:B------:R-:W-:-:S04]  /*0420*/  @P2 IADD3 R37, R37, 0x80, RZ ;  /* 0x0000008025252810 */ /* 0x000fc80007ffe0ff */
[----:B------:R1:W5:Y:S01]  /*0430*/  @P2 LDG.E.64 R16, desc[UR4][R32.64] ;  /* 0x0000000420102981 */ /* 0x000362000c1e1b00 */
        /* <DEDUP_REMOVED lines=35> */
[----:B-1----:R-:W-:Y:S06]  /*0670*/  @P3 BRA `(.L_x_11047) ;  /* 0x0000004c00ec3947 */ /* 0x002fec0003800000 */
[----:B------:R-:W-:Y:S01]  /*0680*/  ULDC.64 UR6, c[0x0][0x2c8] ;  /* 0x0000b20000067ab9 */ /* 0x000fe20000000a00 */
[----:B------:R-:W0:Y:S01]  /*0690*/  LDC.U8 R149, c[0x0][0x2a0] ;  /* 0x0000a800ff957b82 */ /* 0x000e220000000000 */
[----:B------:R-:W-:Y:S01]  /*06a0*/  ISETP.NE.U32.AND P3, PT, RZ, UR6, PT ;  /* 0x00000006ff007c0c */ /* 0x000fe2000bf65070 */
[----:B-----5:R-:W-:Y:S01]  /*06b0*/  IMAD.MOV.U32 R31, RZ, RZ, R6 ;  /* 0x000000ffff1f7224 */ /* 0x020fe200078e0006 */
[----:B------:R-:W-:Y:S01]  /*06c0*/  MOV R35, R4 ;  /* 0x0000000400237202 */ /* 0x000fe20000000f00 */
[----:B------:R-:W-:Y:S01]  /*06d0*/  IMAD.MOV.U32 R23, RZ, RZ, R10 ;  /* 0x000000ffff177224 */ /* 0x000fe200078e000a */
[----:B------:R-:W-:Y:S01]  /*06e0*/  ISETP.NE.AND.EX P3, PT, RZ, UR7, PT, P3 ;  /* 0x00000007ff007c0c */ /* 0x000fe2000bf65330 */
[----:B------:R-:W-:Y:S01]  /*06f0*/  HFMA2.MMA R188, -RZ, RZ, 0, 5.9604644775390625e-08 ;  /* 0x00000001ffbc7435 */ /* 0x000fe200000001ff */
[--C-:B------:R-:W-:Y:S01]  /*0700*/  SHF.R.U64 R148, R4, 0x10, R5.reuse ;  /* 0x0000001004947819 */ /* 0x100fe20000001205 */
[----:B------:R-:W-:Y:S01]  /*0710*/  IMAD.MOV.U32 R4, RZ, RZ, R14 ;  /* 0x000000ffff047224 */ /* 0x000fe200078e000e */
[----:B------:R-:W-:Y:S01]  /*0720*/  ISETP.LT.U32.OR P3, PT, R0, 0x400, !P3 ;  /* 0x000004000000780c */ /* 0x000fe20005f61470 */
        /* <DEDUP_REMOVED lines=10> */
[----:B------:R-:W-:Y:S01]  /*07d0*/  IMAD.MOV.U32 R7, RZ, RZ, R20 ;  /* 0x000000ffff077224 */ /* 0x000fe200078e0014 */
        /* <DEDUP_REMOVED lines=42> */
[----:B------:R-:W-:Y:S01]  /*0a80*/  LOP3.LUT R150, R150, 0xffffffbf, RZ, 0xc0, !PT ;  /* 0xffffffbf96967812 */ /* 0x000fe200078ec0ff */
[----:B------:R-:W-:Y:S01]  /*0a90*/  HADD2.F32 R12, -RZ, R12.H0_H0 ;  /* 0x2000000cff0c7230 */ /* 0x000fe20000004100 */
[----:B------:R-:W-:Y:S01]  /*0aa0*/  MOV R37, RZ ;  /* 0x000000ff00257202 */ /* 0x000fe20000000f00 */
[----:B------:R-:W-:Y:S01]  /*0ab0*/  HADD2.F32 R9, -RZ, R9.H0_H0 ;  /* 0x20000009ff097230 */ /* 0x000fe20000004100 */
[----:B------:R-:W-:Y:S01]  /*0ac0*/  @P3 LOP3.LUT R150, R150, 0x40, RZ, 0xfc, !PT ;  /* 0x0000004096963812 */ /* 0x000fe200078efcff */
[----:B------:R-:W-:-:S02]  /*0ad0*/  HADD2.F32 R10, -RZ, R10.H0_H0 ;  /* 0x2000000aff0a7230 */ /* 0x000fc40000004100 */
[----:B------:R-:W-:Y:S02]  /*0ae0*/  HADD2.F32 R8, -RZ, R8.H0_H0 ;  /* 0x20000008ff087230 */ /* 0x000fe40000004100 */
[----:B------:R-:W-:Y:S02]  /*0af0*/  HADD2.F32 R5, -RZ, R5.H0_H0 ;  /* 0x20000005ff057230 */ /* 0x000fe40000004100 */
[----:B0-----:R-:W-:-:S07]  /*0b00*/  HADD2.F32 R6, -RZ, R6.H0_H0 ;  /* 0x20000006ff067230 */ /* 0x001fce0000004100 */
.L_x_11167:
[----:B0-----:R-:W0:Y:S08]  /*0b10*/  LDC.64 R144, c[0x0][0x288] ;  /* 0x0000a200ff907b82 */ /* 0x001e300000000a00 */
[----:B-1----:R-:W1:Y:S08]  /*0b20*/  LDC.64 R146, c[0x0][0x250] ;  /* 0x00009400ff927b82 */ /* 0x002e700000000a00 */
[----:B--2---:R-:W2:Y:S08]  /*0b30*/  LDC.64 R142, c[0x0][0x258] ;  /* 0x00009600ff8e7b82 */ /* 0x004eb00000000a00 */
[----:B---34-:R-:W3:Y:S01]  /*0b40*/  LDC.64 R140, c[0x0][0x280] ;  /* 0x0000a000ff8c7b82 */ /* 0x018ee20000000a00 */
[----:B0-----:R-:W-:-:S06]  /*0b50*/  IMAD.WIDE R224, R151, 0x4, R144 ;  /* 0x0000000497e07825 */ /* 0x001fcc00078e0290 */
[----:B------:R-:W4:Y:S01]  /*0b60*/  LDG.E R224, desc[UR4][R224.64] ;  /* 0x00000004e0e07981 */ /* 0x000f22000c1e1900 */
[C---:B-1----:R-:W-:Y:S01]  /*0b70*/  IMAD.WIDE R144, R151.reuse, 0x4, R146 ;  /* 0x0000000497907825 */ /* 0x042fe200078e0292 */
[----:B------:R-:W0:Y:S04]  /*0b80*/  LDC.64 R226, c[0x0][0x2c8] ;  /* 0x0000b200ffe27b82 */ /* 0x000e280000000a00 */
[----:B------:R1:W5:Y:S01]  /*0b90*/  LDG.E R217, desc[UR4][R144.64] ;  /* 0x0000000490d97981 */ /* 0x000362000c1e1900 */
[----:B--2---:R-:W-:-:S05]  /*0ba0*/  IMAD.WIDE R142, R151, 0x4, R142 ;  /* 0x00000004978e7825 */ /* 0x004fca00078e028e */
[----:B------:R1:W5:Y:S01]  /*0bb0*/  LDG.E R4, desc[UR4][R142.64] ;  /* 0x000000048e047981 */ /* 0x000362000c1e1900 */
[----:B---3--:R-:W-:-:S05]  /*0bc0*/  IMAD.WIDE R140, R151, 0x4, R140 ;  /* 0x00000004978c7825 */ /* 0x008fca00078e028c */
        /* <DEDUP_REMOVED lines=9> */
[----:B----4-:R-:W-:-:S13]  /*0c60*/  ISETP.GT.AND P3, PT, R224, RZ, PT ;  /* 0x000000ffe000720c */ /* 0x010fda0003f64270 */
[----:B-1----:R-:W-:Y:S05]  /*0c70*/  @P3 BRA `(.L_x_11049) ;  /* 0x0000000400283947 */ /* 0x002fea0003800000 */
        /* <DEDUP_REMOVED lines=8> */
.L_x_11052:
[----:B------:R-:W-:-:S07]  /*0d00*/  IADD3 R141, R0, 0x80, RZ ;  /* 0x00000080008d7810 */ /* 0x000fce0007ffe0ff */
.L_x_11051:
[----:B------:R-:W-:Y:S05]  /*0d10*/  BSYNC B1 ;  /* 0x0000000000017941 */ /* 0x000fea0003800000 */
.L_x_11050:
[----:B------:R-:W-:Y:S01]  /*0d20*/  LOP3.LUT P4, RZ, R150, 0x8, RZ, 0xc0, !PT ;  /* 0x0000000896ff7812 */ /* 0x000fe2000788c0ff */
[----:B------:R-:W-:-:S12]  /*0d30*/  BSSY B1, `(.L_x_11053) ;  /* 0x0000008000017945 */ /* 0x000fd80003800000 */
[----:B------:R-:W-:Y:S05]  /*0d40*/  @!P4 BRA `(.L_x_11054) ;  /* 0x000000000018c947 */ /* 0x000fea0003800000 */
[----:B------:R-:W-:-:S04]  /*0d50*/  ISETP.NE.U32.AND P4, PT, RZ, UR12, PT ;  /* 0x0000000cff007c0c */ /* 0x000fc8000bf85070 */
[----:B------:R-:W-:-:S13]  /*0d60*/  ISETP.NE.AND.EX P4, PT, RZ, UR13, PT, P4 ;  /* 0x0000000dff007c0c */ /* 0x000fda000bf85340 */
[----:B------:R-:W-:Y:S05]  /*0d70*/  @!P4 BRA `(.L_x_11055) ;  /* 0x000000000008c947 */ /* 0x000fea0003800000 */
[----:B------:R-:W-:-:S06]  /*0d80*/  IMAD.WIDE.U32 R96, R141, 0x10, R226 ;  /* 0x000000108d607825 */ /* 0x000fcc00078e00e2 */
[----:B------:R-:W5:Y:S02]  /*0d90*/  LDG.E.128 R96, desc[UR4][R96.64] ;  /* 0x0000000460607981 */ /* 0x000f64000c1e1d00 */
.L_x_11055:
[----:B------:R-:W-:-:S07]  /*0da0*/  IADD3 R141, R141, 0x80, RZ ;  /* 0x000000808d8d7810 */ /* 0x000fce0007ffe0ff */
.L_x_11054:
[----:B------:R-:W-:Y:S05]  /*0db0*/  BSYNC B1 ;  /* 0x0000000000017941 */ /* 0x000fea0003800000 */
.L_x_11053:
        /* <DEDUP_REMOVED lines=8> */
.L_x_11058:
[----:B------:R-:W-:-:S07]  /*0e40*/  VIADD R141, R141, 0x80 ;  /* 0x000000808d8d7836 */ /* 0x000fce0000000000 */
.L_x_11057:
[----:B------:R-:W-:Y:S05]  /*0e50*/  BSYNC B1 ;  /* 0x0000000000017941 */ /* 0x000fea0003800000 */
.L_x_11056:
        /* <DEDUP_REMOVED lines=8> */
.L_x_11061:
[----:B------:R-:W-:-:S07]  /*0ee0*/  IADD3 R141, R141, 0x80, RZ ;  /* 0x000000808d8d7810 */ /* 0x000fce0007ffe0ff */
.L_x_11060:
[----:B------:R-:W-:Y:S05]  /*0ef0*/  BSYNC B1 ;  /* 0x0000000000017941 */ /* 0x000fea0003800000 */
.L_x_11059:
[----:B------:R-:W-:Y:S04]  /*0f00*/  BSSY B1, `(.L_x_11062) ;  /* 0x0000008000017945 */ /* 0x000fe80003800000 */
[----:B------:R-:W-:Y:S05]  /*0f10*/  @!P0 BRA `(.L_x_11063) ;  /* 0x0000000000188947 */ /* 0x000fea0003800000 */
[----:B------:R-:W-:-:S04]  /*0f20*/  ISETP.NE.U32.AND P4, PT, RZ, UR12, PT ;  /* 0x0000000cff007c0c */ /* 0x000fc8000bf85070 */
[----:B------:R-:W-:-:S13]  /*0f30*/  ISETP.NE.AND.EX P4, PT, RZ, UR13, PT, P4 ;  /* 0x0000000dff007c0c */ /* 0x000fda000bf85340 */
[----:B------:R-:W-:Y:S05]  /*0f40*/  @!P4 BRA `(.L_x_11064) ;  /* 0x000000000008c947 */ /* 0x000fea0003800000 */
[----:B------:R-:W-:-:S06]  /*0f50*/  IMAD.WIDE.U32 R108, R141, 0x10, R226 ;  /* 0x000000108d6c7825 */ /* 0x000fcc00078e00e2 */
[----:B------:R-:W5:Y:S02]  /*0f60*/  LDG.E.128 R108, desc[UR4][R108.64] ;  /* 0x000000046c6c7981 */ /* 0x000f64000c1e1d00 */
.L_x_11064:
[----:B------:R-:W-:-:S07]  /*0f70*/  IADD3 R141, R141, 0x80, RZ ;  /* 0x000000808d8d7810 */ /* 0x000fce0007ffe0ff */
.L_x_11063:
[----:B------:R-:W-:Y:S05]  /*0f80*/  BSYNC B1 ;  /* 0x0000000000017941 */ /* 0x000fea0003800000 */
.L_x_11062:
[----:B------:R-:W-:Y:S04]  /*0f90*/  BSSY B1, `(.L_x_11065) ;  /* 0x0000008000017945 */ /* 0x000fe80003800000 */
[----:B------:R-:W-:Y:S05]  /*0fa0*/  @!P1 BRA `(.L_x_11066) ;  /* 0x0000000000189947 */ /* 0x000fea0003800000 */
[----:B------:R-:W-:-:S04]  /*0fb0*/  ISETP.NE.U32.AND P4, PT, RZ, UR12, PT ;  /* 0x0000000cff007c0c */ /* 0x000fc8000bf85070 */
[----:B------:R-:W-:-:S13]  /*0fc0*/  ISETP.NE.AND.EX P4, PT, RZ, UR13, PT, P4 ;  /* 0x0000000dff007c0c */ /* 0x000fda000bf85340 */
[----:B------:R-:W-:Y:S05]  /*0fd0*/  @!P4 BRA `(.L_x_11067) ;  /* 0x000000000008c947 */ /* 0x000fea0003800000 */
[----:B------:R-:W-:-:S06]  /*0fe0*/  IMAD.WIDE.U32 R112, R141, 0x10, R226 ;  /* 0x000000108d707825 */ /* 0x000fcc00078e00e2 */
[----:B------:R-:W5:Y:S02]  /*0ff0*/  LDG.E.128 R112, desc[UR4][R112.64] ;  /* 0x0000000470707981 */ /* 0x000f64000c1e1d00 */
.L_x_11067:
[----:B------:R-:W-:-:S07]  /*1000*/  IADD3 R141, R141, 0x80, RZ ;  /* 0x000000808d8d7810 */ /* 0x000fce0007ffe0ff */
.L_x_11066:
[----:B------:R-:W-:Y:S05]  /*1010*/  BSYNC B1 ;  /* 0x0000000000017941 */ /* 0x000fea0003800000 */
.L_x_11065:
[----:B------:R-:W-:Y:S04]  /*1020*/  BSSY B1, `(.L_x_11068) ;  /* 0x0000008000017945 */ /* 0x000fe80003800000 */
[----:B------:R-:W-:Y:S05]  /*1030*/  @!P2 BRA `(.L_x_11069) ;  /* 0x000000000018a947 */ /* 0x000fea0003800000 */
[----:B------:R-:W-:-:S04]  /*1040*/  ISETP.NE.U32.AND P4, PT, RZ, UR12, PT ;  /* 0x0000000cff007c0c */ /* 0x000fc8000bf85070 */
[----:B------:R-:W-:-:S13]  /*1050*/  ISETP.NE.AND.EX P4, PT, RZ, UR13, PT, P4 ;  /* 0x0000000dff007c0c */ /* 0x000fda000bf85340 */
[----:B------:R-:W-:Y:S05]  /*1060*/  @!P4 BRA `(.L_x_11070) ;  /* 0x000000000008c947 */ /* 0x000fea0003800000 */
[----:B------:R-:W-:-:S06]  /*1070*/  IMAD.WIDE.U32 R116, R141, 0x10, R226 ;  /* 0x000000108d747825 */ /* 0x000fcc00078e00e2 */
[----:B------:R-:W5:Y:S02]  /*1080*/  LDG.E.128 R116, desc[UR4][R116.64] ;  /* 0x0000000474747981 */ /* 0x000f64000c1e1d00 */
.L_x_11070:
[----:B------:R-:W-:-:S07]  /*1090*/  VIADD R141, R141, 0x80 ;  /* 0x000000808d8d7836 */ /* 0x000fce0000000000 */
.L_x_11069:
[----:B------:R-:W-:Y:S05]  /*10a0*/  BSYNC B1 ;  /* 0x0000000000017941 */ /* 0x000fea0003800000 */
.L_x_11068:
[----:B------:R-:W-:Y:S01]  /*10b0*/  LOP3.LUT P4, RZ, R150, 0x40, RZ, 0xc0, !PT ;  /* 0x0000004096ff7812 */ /* 0x000fe2000788c0ff */
[----:B------:R-:W-:Y:S01]  /*10c0*/  HFMA2.MMA R219, -RZ, RZ, 0, 0 ;  /* 0x00000000ffdb7435 */ /* 0x000fe200000001ff */
[----:B------:R-:W-:-:S11]  /*10d0*/  MOV R224, RZ ;  /* 0x000000ff00e07202 */ /* 0x000fd60000000f00 */
[----:B------:R-:W-:Y:S05]  /*10e0*/  @P4 BRA `(.L_x_11071) ;  /* 0x0000001400cc4947 */ /* 0x000fea0003800000 */
[----:B------:R-:W-:-:S06]  /*10f0*/  IMAD.WIDE.U32 R120, R141, 0x10, R226 ;  /* 0x000000108d787825 */ /* 0x000fcc00078e00e2 */
[----:B------:R-:W5:Y:S01]  /*1100*/  LDG.E.128 R120, desc[UR4][R120.64] ;  /* 0x0000000478787981 */ /* 0x000f62000c1e1d00 */
[----:B------:R-:W-:Y:S05]  /*1110*/  BRA `(.L_x_11071) ;  /* 0x0000001400c07947 */ /* 0x000fea0003800000 */
.L_x_11049:
[----:B------:R-:W-:Y:S01]  /*1120*/  IADD3 R141, R224, -0x1, RZ ;  /* 0xffffffffe08d7810 */ /* 0x000fe20007ffe0ff */
[----:B------:R-:W-:Y:S01]  /*1130*/  BSSY B1, `(.L_x_11072) ;  /* 0x0000033000017945 */ /* 0x000fe20003800000 */
[----:B------:R-:W-:Y:S01]  /*1140*/  LOP3.LUT P4, RZ, R150, 0x10, RZ, 0xc0, !PT ;  /* 0x0000001096ff7812 */ /* 0x000fe2000788c0ff */
[----:B------:R-:W-:Y:S01]  /*1150*/  HFMA2.MMA R224, -RZ, RZ, 0, 0 ;  /* 0x00000000ffe07435 */ /* 0x000fe200000001ff */
[----:B------:R-:W-:Y:S01]  /*1160*/  IMAD.MOV.U32 R219, RZ, RZ, RZ ;  /* 0x000000ffffdb7224 */ /* 0x000fe200078e00ff */
[----:B------:R-:W-:Y:S01]  /*1170*/  MOV R221, R0 ;  /* 0x0000000000dd7202 */ /* 0x000fe20000000f00 */
[----:B------:R-:W-:-:S05]  /*1180*/  IMAD R141, R141, R154, RZ ;  /* 0x0000009a8d8d7224 */ /* 0x000fca00078e02ff */
[----:B------:R-:W-:-:S04]  /*1190*/  SHF.R.S32.HI R140, RZ, 0x1f, R141 ;  /* 0x0000001fff8c7819 */ /* 0x000fc8000001148d */
[----:B------:R-:W-:-:S04]  /*11a0*/  LEA.HI R141, R140, R141, RZ, 0x2 ;  /* 0x0000008d8c8d7211 */ /* 0x000fc800078f10ff */
[----:B------:R-:W-:Y:S01]  /*11b0*/  LEA.HI.SX32 R189, R141, R152, 0x1e ;  /* 0x000000988dbd7211 */ /* 0x000fe200078ff2ff */
[----:B------:R-:W-:Y:S06]  /*11c0*/  @!P4 BRA `(.L_x_11073) ;  /* 0x0000000000a4c947 */ /* 0x000fec0003800000 */
[----:B------:R-:W0:Y:S01]  /*11d0*/  LDC.64 R140, c[0x0][0x238] ;  /* 0x00008e00ff8c7b82 */ /* 0x000e220000000a00 */
[----:B------:R-:W-:-:S04]  /*11e0*/  ISETP.NE.AND P4, PT, R149, RZ, PT ;  /* 0x000000ff9500720c */ /* 0x000fc80003f85270 */
[----:B-----5:R-:W-:Y:S02]  /*11f0*/  FSEL R170, R217, RZ, !P4 ;  /* 0x000000ffd9aa7208 */ /* 0x020fe40006000000 */
[----:B------:R-:W-:Y:S01]  /*1200*/  ISETP.NE.U32.AND P4, PT, RZ, UR12, PT ;  /* 0x0000000cff007c0c */ /* 0x000fe2000bf85070 */
[----:B------:R-:W1:Y:S03]  /*1210*/  LDC.64 R144, c[0x0][0x2b8] ;  /* 0x0000ae00ff907b82 */ /* 0x000e660000000a00 */
[----:B------:R-:W-:Y:S01]  /*1220*/  ISETP.NE.AND.EX P4, PT, RZ, UR13, PT, P4 ;  /* 0x0000000dff007c0c */ /* 0x000fe2000bf85340 */
[----:B0-----:R-:W-:-:S12]  /*1230*/  IMAD.WIDE.U32 R140, R0, 0x10, R140 ;  /* 0x00000010008c7825 */ /* 0x001fd800078e008c */
[----:B------:R0:W5:Y:S04]  /*1240*/  @P4 LDG.E.128 R92, desc[UR4][R228.64] ;  /* 0x00000004e45c4981 */ /* 0x000168000c1e1d00 */
[----:B------:R-:W2:Y:S01]  /*1250*/  LDG.E.128 R140, desc[UR4][R140.64] ;  /* 0x000000048c8c7981 */ /* 0x000ea2000c1e1d00 */
[----:B-1----:R-:W-:-:S06]  /*1260*/  IMAD.WIDE.U32 R144, R189, 0x10, R144 ;  /* 0x00000010bd907825 */ /* 0x002fcc00078e0090 */
[----:B------:R-:W3:Y:S01]  /*1270*/  LDG.E.128 R144, desc[UR4][R144.64] ;  /* 0x0000000490907981 */ /* 0x000ee2000c1e1d00 */
[----:B------:R-:W-:Y:S01]  /*1280*/  IADD3 R221, R0, 0x80, RZ ;  /* 0x0000008000dd7810 */ /* 0x000fe20007ffe0ff */
[----:B------:R-:W-:Y:S02]  /*1290*/  VIADD R189, R189, 0x80 ;  /* 0x00000080bdbd7836 */ /* 0x000fe40000000000 */
[C---:B--2---:R-:W-:Y:S01]  /*12a0*/  FADD.FTZ R3, -R170.reuse, R140 ;  /* 0x0000008caa037221 */ /* 0x044fe20000010100 */
[C---:B------:R-:W-:Y:S01]  /*12b0*/  FADD.FTZ R181, -R170.reuse, R141 ;  /* 0x0000008daab57221 */ /* 0x040fe20000010100 */
[C---:B------:R-:W-:Y:S01]  /*12c0*/  FADD.FTZ R201, -R170.reuse, R142 ;  /* 0x0000008eaac97221 */ /* 0x040fe20000010100 */
[----:B------:R-:W-:Y:S01]  /*12d0*/  FADD.FTZ R143, -R170, R143 ;  /* 0x0000008faa8f7221 */ /* 0x000fe20000010100 */
[C---:B------:R-:W-:Y:S01]  /*12e0*/  FMUL.FTZ R3, R4.reuse, R3 ;  /* 0x0000000304037220 */ /* 0x040fe20000410000 */
[C---:B------:R-:W-:Y:S01]  /*12f0*/  FMUL.FTZ R170, R4.reuse, R181 ;  /* 0x000000b504aa7220 */ /* 0x040fe20000410000 */
[C---:B------:R-:W-:Y:S01]  /*1300*/  FMUL.FTZ R181, R4.reuse, R201 ;  /* 0x000000c904b57220 */ /* 0x040fe20000410000 */
[----:B------:R-:W-:Y:S01]  /*1310*/  FMUL.FTZ R220, R4, R143 ;  /* 0x0000008f04dc7220 */ /* 0x000fe20000410000 */
[----:B---3--:R-:W-:Y:S01]  /*1320*/  FMUL.FTZ R186, R35, R144 ;  /* 0x0000009023ba7220 */ /* 0x008fe20000410000 */
[----:B------:R-:W-:Y:S01]  /*1330*/  FMUL.FTZ R201, R148, R145 ;  /* 0x0000009194c97220 */ /* 0x000fe20000410000 */
[----:B------:R-:W-:Y:S01]  /*1340*/  FMUL.FTZ R222, R33, R146 ;  /* 0x0000009221de7220 */ /* 0x000fe20000410000 */
[----:B------:R-:W-:Y:S01]  /*1350*/  FMUL.FTZ R215, R34, R147 ;  /* 0x0000009322d77220 */ /* 0x000fe20000410000 */
[----:B------:R-:W-:Y:S01]  /*1360*/  FADD.FTZ R140, RZ, R186 ;  /* 0x000000baff8c7221 */ /* 0x000fe20000010000 */
[----:B------:R-:W-:Y:S01]  /*1370*/  FFMA.FTZ R141, R3, R186, RZ ;  /* 0x000000ba038d7223 */ /* 0x000fe200000100ff */
        /* <DEDUP_REMOVED lines=14> */
.L_x_11073:
[----:B------:R-:W-:Y:S05]  /*1460*/  BSYNC B1 ;  /* 0x0000000000017941 */ /* 0x000fea0003800000 */
.L_x_11072:
[----:B------:R-:W-:Y:S01]  /*1470*/  LOP3.LUT P4, RZ, R150, 0x8, RZ, 0xc0, !PT ;  /* 0x0000000896ff7812 */ /* 0x000fe2000788c0ff */
[----:B------:R-:W-:-:S12]  /*1480*/  BSSY B1, `(.L_x_11074) ;  /* 0x000002c000017945 */ /* 0x000fd80003800000 */
[----:B------:R-:W-:Y:S05]  /*1490*/  @!P4 BRA `(.L_x_11075) ;  /* 0x0000000000a8c947 */ /* 0x000fea0003800000 */
[----:B------:R-:W0:Y:S01]  /*14a0*/  LDC.64 R140, c[0x0][0x238] ;  /* 0x00008e00ff8c7b82 */ /* 0x000e220000000a00 */
[----:B------:R-:W-:-:S04]  /*14b0*/  ISETP.NE.AND P4, PT, R149, RZ, PT ;  /* 0x000000ff9500720c */ /* 0x000fc80003f85270 */
[----:B-----5:R-:W-:Y:S02]  /*14c0*/  FSEL R168, R217, RZ, !P4 ;  /* 0x000000ffd9a87208 */ /* 0x020fe40006000000 */
[----:B------:R-:W-:Y:S01]  /*14d0*/  ISETP.NE.U32.AND P4, PT, RZ, UR12, PT ;  /* 0x0000000cff007c0c */ /* 0x000fe2000bf85070 */
[----:B------:R-:W1:Y:S03]  /*14e0*/  LDC.64 R144, c[0x0][0x2b8] ;  /* 0x0000ae00ff907b82 */ /* 0x000e660000000a00 */
[----:B------:R-:W-:Y:S01]  /*14f0*/  ISETP.NE.AND.EX P4, PT, RZ, UR13, PT, P4 ;  /* 0x0000000dff007c0c */ /* 0x000fe2000bf85340 */
[----:B0-----:R-:W-:-:S12]  /*1500*/  IMAD.WIDE.U32 R140, R221, 0x10, R140 ;  /* 0x00000010dd8c7825 */ /* 0x001fd800078e008c */
[----:B------:R-:W-:Y:S01]  /*1510*/  @P4 IMAD.WIDE.U32 R228, R221, 0x10, R226 ;  /* 0x00000010dde44825 */ /* 0x000fe200078e00e2 */
[----:B------:R-:W2:Y:S03]  /*1520*/  LDG.E.128 R140, desc[UR4][R140.64] ;  /* 0x000000048c8c7981 */ /* 0x000ea6000c1e1d00 */
[C---:B-1----:R-:W-:Y:S01]  /*1530*/  IMAD.WIDE.U32 R144, R189.reuse, 0x10, R144 ;  /* 0x00000010bd907825 */ /* 0x042fe200078e0090 */
[----:B------:R0:W5:Y:S05]  /*1540*/  @P4 LDG.E.128 R96, desc[UR4][R228.64] ;  /* 0x00000004e4604981 */ /* 0x00016a000c1e1d00 */
[----:B------:R-:W3:Y:S01]  /*1550*/  LDG.E.128 R144, desc[UR4][R144.64] ;  /* 0x0000000490907981 */ /* 0x000ee2000c1e1d00 */
[----:B------:R-:W-:-:S02]  /*1560*/  IADD3 R189, R189, 0x80, RZ ;  /* 0x00000080bdbd7810 */ /* 0x000fc40007ffe0ff */
[----:B------:R-:W-:Y:S01]  /*1570*/  IADD3 R221, R221, 0x80, RZ ;  /* 0x00000080dddd7810 */ /* 0x000fe20007ffe0ff */
[C---:B--2---:R-:W-:Y:S01]  /*1580*/  FADD.FTZ R167, -R168.reuse, R140 ;  /* 0x0000008ca8a77221 */ /* 0x044fe20000010100 */
[C---:B------:R-:W-:Y:S01]  /*1590*/  FADD.FTZ R179, -R168.reuse, R141 ;  /* 0x0000008da8b37221 */ /* 0x040fe20000010100 */
[C---:B------:R-:W-:Y:S01]  /*15a0*/  FADD.FTZ R199, -R168.reuse, R142 ;  /* 0x0000008ea8c77221 */ /* 0x040fe20000010100 */
[----:B------:R-:W-:Y:S01]  /*15b0*/  FADD.FTZ R143, -R168, R143 ;  /* 0x0000008fa88f7221 */ /* 0x000fe20000010100 */
[C---:B------:R-:W-:Y:S01]  /*15c0*/  FMUL.FTZ R167, R4.reuse, R167 ;  /* 0x000000a704a77220 */ /* 0x040fe20000410000 */
[C---:B------:R-:W-:Y:S01]  /*15d0*/  FMUL.FTZ R168, R4.reuse, R179 ;  /* 0x000000b304a87220 */ /* 0x040fe20000410000 */
[----:B---3--:R-:W-:Y:S01]  /*15e0*/  FMUL.FTZ R184, R31, R144 ;  /* 0x000000901fb87220 */ /* 0x008fe20000410000 */
[----:B------:R-:W-:Y:S01]  /*15f0*/  FMUL.FTZ R179, R4, R199 ;  /* 0x000000c704b37220 */ /* 0x000fe20000410000 */
[----:B------:R-:W-:Y:S02]  /*1600*/  FMUL.FTZ R199, R32, R145 ;  /* 0x0000009120c77220 */ /* 0x000fe40000410000 */
        /* <DEDUP_REMOVED lines=19> */
.L_x_11075:
[----:B------:R-:W-:Y:S05]  /*1740*/  BSYNC B1 ;  /* 0x0000000000017941 */ /* 0x000fea0003800000 */
.L_x_11074:
        /* <DEDUP_REMOVED lines=15> */
[----:B------:R-:W-:Y:S01]  /*1840*/  IADD3 R189, R189, 0x80, RZ ;  /* 0x00000080bdbd7810 */ /* 0x000fe20007ffe0ff */
[----:B------:R-:W-:-:S02]  /*1850*/  VIADD R221, R221, 0x80 ;  /* 0x00000080dddd7836 */ /* 0x000fc40000000000 */
        /* <DEDUP_REMOVED lines=28> */
.L_x_11077:
[----:B------:R-:W-:Y:S05]  /*1a20*/  BSYNC B1 ;  /* 0x0000000000017941 */ /* 0x000fea0003800000 */
.L_x_11076:
        /* <DEDUP_REMOVED lines=45> */
.L_x_11079:
[----:B------:R-:W-:Y:S05]  /*1d00*/  BSYNC B1 ;  /* 0x0000000000017941 */ /* 0x000fea0003800000 */
.L_x_11078:
[----:B------:R-:W-:Y:S04]  /*1d10*/  BSSY B1, `(.L_x_11080) ;  /* 0x000002c000017945 */ /* 0x000fe80003800000 */
        /* <DEDUP_REMOVED lines=43> */
.L_x_11081:
[----:B------:R-:W-:Y:S05]  /*1fd0*/  BSYNC B1 ;  /* 0x0000000000017941 */ /* 0x000fea0003800000 */
.L_x_11080:
        /* <DEDUP_REMOVED lines=44> */
.L_x_11083:
[----:B------:R-:W-:Y:S05]  /*22a0*/  BSYNC B1 ;  /* 0x0000000000017941 */ /* 0x000fea0003800000 */
.L_x_11082:
        /* <DEDUP_REMOVED lines=44> */
.L_x_11085:
[----:B------:R-:W-:Y:S05]  /*2570*/  BSYNC B1 ;  /* 0x0000000000017941 */ /* 0x000fea0003800000 */
.L_x_11084:
[----:B------:R-:W-:-:S13]  /*2580*/  LOP3.LUT P4, RZ, R150, 0x20, RZ, 0xc0, !PT ;  /* 0x0000002096ff7812 */ /* 0x000fda000788c0ff */
        /* <DEDUP_REMOVED lines=10> */
[----:B-1----:R-:W-:Y:S01]  /*2630*/  IMAD.WIDE.U32 R144, R189, 0x10, R144 ;  /* 0x00000010bd907825 */ /* 0x002fe200078e0090 */
[----:B------:R1:W5:Y:S05]  /*2640*/  @P4 LDG.E.128 R120, desc[UR4][R226.64] ;  /* 0x00000004e2784981 */ /* 0x00036a000c1e1d00 */
[----:B------:R-:W3:Y:S01]  /*2650*/  LDG.E.128 R144, desc[UR4][R144.64] ;  /* 0x0000000490907981 */ /* 0x000ee2000c1e1d00 */
[C---:B--2---:R-:W-:Y:S01]  /*2660*/  FADD.FTZ R155, -R217.reuse, R140 ;  /* 0x0000008cd99b7221 */ /* 0x044fe20000010100 */
[----:B------:R-:W-:-:S03]  /*2670*/  FADD.FTZ R183, -R217, R141 ;  /* 0x0000008dd9b77221 */ /* 0x000fc60000010100 */
[----:B------:R-:W-:Y:S01]  /*2680*/  FMUL.FTZ R155, R4, R155 ;  /* 0x0000009b049b7220 */ /* 0x000fe20000410000 */
[----:B---3--:R-:W-:Y:S01]  /*2690*/  FMUL.FTZ R172, R7, R144 ;  /* 0x0000009007ac7220 */ /* 0x008fe20000410000 */
[----:B------:R-:W-:Y:S01]  /*26a0*/  FMUL.FTZ R185, R8, R145 ;  /* 0x0000009108b97220 */ /* 0x000fe20000410000 */
[----:B------:R-:W-:Y:S01]  /*26b0*/  FADD.FTZ R189, -R217, R142 ;  /* 0x0000008ed9bd7221 */ /* 0x000fe20000010100 */
[C---:B------:R-:W-:Y:S01]  /*26c0*/  FMUL.FTZ R156, R4.reuse, R183 ;  /* 0x000000b7049c7220 */ /* 0x040fe20000410000 */
        /* <DEDUP_REMOVED lines=21> */
.L_x_11071:
[----:B------:R-:W-:Y:S05]  /*2820*/  BSYNC B0 ;  /* 0x0000000000007941 */ /* 0x000fea0003800000 */
.L_x_11048:
[----:B------:R-:W-:Y:S01]  /*2830*/  LOP3.LUT P4, RZ, R188, 0xff, RZ, 0xc0, !PT ;  /* 0x000000ffbcff7812 */ /* 0x000fe2000788c0ff */
[----:B------:R-:W-:Y:S01]  /*2840*/  UMOV UR6, 0xffffffff ;  /* 0xffffffff00067882 */ /* 0x000fe20000000000 */
[----:B------:R-:W-:Y:S02]  /*2850*/  SHF.R.U32.HI R140, RZ, 0x5, R153 ;  /* 0x00000005ff8c7819 */ /* 0x000fe40000011699 */
[----:B------:R-:W-:Y:S02]  /*2860*/  LOP3.LUT R150, R150, 0xfffffffb, RZ, 0xc0, !PT ;  /* 0xfffffffb96967812 */ /* 0x000fe400078ec0ff */
[----:B------:R-:W-:-:S07]  /*2870*/  LOP3.LUT R141, R140, 0x7fffffc, RZ, 0xc0, !PT ;  /* 0x07fffffc8c8d7812 */ /* 0x000fce00078ec0ff */
[----:B------:R-:W-:Y:S02]  /*2880*/  @P4 LOP3.LUT R150, R150, 0x4, RZ, 0xfc, !PT ;  /* 0x0000000496964812 */ /* 0x000fe400078efcff */
        /* <DEDUP_REMOVED lines=21> */
.L_x_11178:
        /* <DEDUP_REMOVED lines=8> */
[----:B------:R-:W-:-:S02]  /*2a60*/  LOP3.LUT P5, RZ, R150, 0x10, RZ, 0xc0, !PT ;  /* 0x0000001096ff7812 */ /* 0x000fc400078ac0ff */
[----:B----4-:R-:W-:-:S04]  /*2a70*/  LEA R144, R145, R144, 0x18 ;  /* 0x0000009091907211 */ /* 0x010fc800078ec0ff */
[----:B-----5:R-:W-:Y:S01]  /*2a80*/  @!P4 LEA R217, R140, R144, 0x3 ;  /* 0x000000908cd9c211 */ /* 0x020fe200078e18ff */
[----:B------:R-:W-:-:S04]  /*2a90*/  IMAD R219, R141, 0x8, R144 ;  /* 0x000000088ddb7824 */ /* 0x000fc800078e0290 */
[----:B------:R-:W-:Y:S01]  /*2aa0*/  @!P4 STS.64 [R217+0x4000], R188 ;  /* 0x004000bcd900c388 */ /* 0x000fe20000000a00 */
[----:B------:R-:W-:Y:S01]  /*2ab0*/  BAR.SYNC.DEFER_BLOCKING 0x0 ;  /* 0x0000000000007b1d */ /* 0x000fe20000010000 */
[----:B------:R-:W-:-:S13]  /*2ac0*/  ISETP.GE.AND P4, PT, R2, 0x1, PT ;  /* 0x000000010200780c */ /* 0x000fda0003f86270 */
[----:B------:R-:W-:-:S05]  /*2ad0*/  @P4 IADD3 R221, R2, -0x1, RZ ;  /* 0xffffffff02dd4810 */ /* 0x000fca0007ffe0ff */
[----:B------:R-:W-:Y:S01]  /*2ae0*/  @P4 IMAD R223, R221, R154, RZ ;  /* 0x0000009adddf4224 */ /* 0x000fe200078e02ff */
[----:B------:R-:W1:Y:S04]  /*2af0*/  LDS.128 R140, [R219+0x4000] ;  /* 0x00400000db8c7984 */ /* 0x000e680000000c00 */
[----:B------:R-:W2:Y:S01]  /*2b00*/  LDS.128 R144, [R219+0x4010] ;  /* 0x00401000db907984 */ /* 0x000ea20000000c00 */
[----:B-1----:R-:W-:Y:S01]  /*2b10*/  FADD.FTZ R221, RZ, R140 ;  /* 0x0000008cffdd7221 */ /* 0x002fe20000010000 */
[----:B------:R-:W-:-:S03]  /*2b20*/  FADD.FTZ R140, RZ, R141 ;  /* 0x0000008dff8c7221 */ /* 0x000fc60000010000 */
[----:B------:R-:W-:Y:S01]  /*2b30*/  FADD.FTZ R221, R142, R221 ;  /* 0x000000dd8edd7221 */ /* 0x000fe20000010000 */
[----:B------:R-:W-:Y:S01]  /*2b40*/  FADD.FTZ R140, R143, R140 ;  /* 0x0000008c8f8c7221 */ /* 0x000fe20000010000 */
[----:B------:R-:W-:Y:S02]  /*2b50*/  @P4 SHF.R.S32.HI R142, RZ, 0x1f, R223 ;  /* 0x0000001fff8e4819 */ /* 0x000fe400000114df */
[----:B--2---:R-:W-:Y:S01]  /*2b60*/  FADD.FTZ R221, R221, R144 ;  /* 0x00000090dddd7221 */ /* 0x004fe20000010000 */
[----:B------:R-:W-:Y:S01]  /*2b70*/  FADD.FTZ R140, R140, R145 ;  /* 0x000000918c8c7221 */ /* 0x000fe20000010000 */
[----:B------:R-:W-:Y:S01]  /*2b80*/  HFMA2.MMA R145, -RZ, RZ, 0, 0 ;  /* 0x00000000ff917435 */ /* 0x000fe200000001ff */
[----:B------:R-:W-:Y:S01]  /*2b90*/  @P4 LEA.HI R223, R142, R223, RZ, 0x2 ;  /* 0x000000df8edf4211 */ /* 0x000fe200078f10ff */
[----:B------:R-:W-:Y:S01]  /*2ba0*/  FADD.FTZ R146, R146, R221 ;  /* 0x000000dd92927221 */ /* 0x000fe20000010000 */
[----:B------:R-:W-:-:S03]  /*2bb0*/  FADD.FTZ R140, R147, R140 ;  /* 0x0000008c938c7221 */ /* 0x000fc60000010000 */
[----:B------:R-:W-:Y:S01]  /*2bc0*/  @P4 LEA.HI.SX32 R145, R223, R152, 0x1e ;  /* 0x00000098df914211 */ /* 0x000fe200078ff2ff */
[----:B------:R-:W-:Y:S01]  /*2bd0*/  FMUL.FTZ R146, R146, UR8 ;  /* 0x0000000892927c20 */ /* 0x000fe20008410000 */
[----:B------:R-:W-:Y:S01]  /*2be0*/  FMUL.FTZ R144, R140, UR8 ;  /* 0x000000088c907c20 */ /* 0x000fe20008410000 */
[----:B------:R-:W-:Y:S06]  /*2bf0*/  @!P5 BRA `(.L_x_11088) ;  /* 0x000000040058d947 */ /* 0x000fec0003800000 */
        /* <DEDUP_REMOVED lines=16> */
.L_x_11090:
[----:B------:R-:W-:Y:S05]  /*2d00*/  BSYNC B1 ;  /* 0x0000000000017941 */ /* 0x000fea0003800000 */
.L_x_11089:
        /* <DEDUP_REMOVED lines=13> */
.L_x_11092:
[----:B------:R-:W-:Y:S05]  /*2de0*/  BSYNC B1 ;  /* 0x0000000000017941 */ /* 0x000fea0003800000 */
.L_x_11091:
        /* <DEDUP_REMOVED lines=13> */
.L_x_11094:
[----:B------:R-:W-:Y:S05]  /*2ec0*/  BSYNC B1 ;  /* 0x0000000000017941 */ /* 0x000fea0003800000 */
.L_x_11093:
[----:B------:R-:W1:Y:S01]  /*2ed0*/  LDC.64 R142, c[0x0][0x308] ;  /* 0x0000c200ff8e7b82 */ /* 0x000e620000000a00 */
[----:B------:R-:W-:Y:S01]  /*2ee0*/  @!P3 ISETP.NE.U32.AND P5, PT, R140, RZ, PT ;  /* 0x000000ff8c00b20c */ /* 0x000fe20003fa5070 */
[----:B------:R-:W-:Y:S03]  /*2ef0*/  BSSY B1, `(.L_x_11095) ;  /* 0x0000010000017945 */ /* 0x000fe60003800000 */
[----:B------:R-:W-:-:S04]  /*2f00*/  @!P3 ISETP.NE.AND.EX P5, PT, R141, RZ, PT, P5 ;  /* 0x000000ff8d00b20c */ /* 0x000fc80003fa5350 */
[----:B------:R-:W-:Y:S02]  /*2f10*/  @!P3 FSEL R224, R95, RZ, P5 ;  /* 0x000000ff5fe0b208 */ /* 0x000fe40002800000 */
[----:B-1----:R-:W-:-:S04]  /*2f20*/  ISETP.NE.U32.AND P5, PT, R142, RZ, PT ;  /* 0x000000ff8e00720c */ /* 0x002fc80003fa5070 */
[----:B------:R-:W-:-:S04]  /*2f30*/  ISETP.NE.AND.EX P5, PT, R143, RZ, PT, P5 ;  /* 0x000000ff8f00720c */ /* 0x000fc80003fa5350 */
[----:B------:R-:W-:Y:S02]  /*2f40*/  SEL R132, R147, R132, P5 ;  /* 0x0000008493847207 */ /* 0x000fe40002800000 */
[----:B------:R-:W-:Y:S01]  /*2f50*/  SEL R133, R188, R133, P5 ;  /* 0x00000085bc857207 */ /* 0x000fe20002800000 */
        /* <DEDUP_REMOVED lines=9> */
.L_x_11096:
[----:B------:R-:W-:Y:S05]  /*2ff0*/  BSYNC B1 ;  /* 0x0000000000017941 */ /* 0x000fea0003800000 */
.L_x_11095:
[----:B------:R-:W-:Y:S02]  /*3000*/  SEL R134, R189, R134, P5 ;  /* 0x00000086bd867207 */ /* 0x000fe40002800000 */
[----:B------:R-:W-:Y:S02]  /*3010*/  SEL R135, R224, R135, P5 ;  /* 0x00000087e0877207 */ /* 0x000fe40002800000 */
[----:B------:R-:W-:Y:S02]  /*3020*/  ISETP.NE.U32.AND P5, PT, R142, RZ, PT ;  /* 0x000000ff8e00720c */ /* 0x000fe40003fa5070 */
[----:B------:R-:W1:Y:S02]  /*3030*/  LDC R142, c[0x0][0x29c] ;  /* 0x0000a700ff8e7b82 */ /* 0x000e640000000800 */
[----:B------:R-:W-:-:S13]  /*3040*/  ISETP.NE.AND.EX P5, PT, R143, RZ, PT, P5 ;  /* 0x000000ff8f00720c */ /* 0x000fda0003fa5350 */
[----:B------:R-:W2:Y:S01]  /*3050*/  @P5 LDC.64 R140, c[0x0][0x308] ;  /* 0x0000c200ff8c5b82 */ /* 0x000ea20000000a00 */
[-C--:B-1----:R-:W-:Y:S01]  /*3060*/  FMUL.FTZ R147, R147, R142.reuse ;  /* 0x0000008e93937220 */ /* 0x082fe20000410000 */
[-C--:B------:R-:W-:Y:S01]  /*3070*/  FMUL.FTZ R188, R188, R142.reuse ;  /* 0x0000008ebcbc7220 */ /* 0x080fe20000410000 */
[-C--:B------:R-:W-:Y:S01]  /*3080*/  FMUL.FTZ R189, R189, R142.reuse ;  /* 0x0000008ebdbd7220 */ /* 0x080fe20000410000 */
[----:B------:R-:W-:Y:S01]  /*3090*/  FMUL.FTZ R224, R224, R142 ;  /* 0x0000008ee0e07220 */ /* 0x000fe20000410000 */
[C---:B--2---:R-:W-:Y:S01]  /*30a0*/  @P5 IMAD.WIDE.U32 R140, R0.reuse, 0x10, R140 ;  /* 0x00000010008c5825 */ /* 0x044fe200078e008c */
[----:B------:R-:W-:-:S04]  /*30b0*/  IADD3 R0, R0, 0x80, RZ ;  /* 0x0000008000007810 */ /* 0x000fc80007ffe0ff */
[----:B------:R1:W-:Y:S01]  /*30c0*/  @P5 STG.E.128 desc[UR4][R140.64], R132 ;  /* 0x000000848c005986 */ /* 0x0003e2000c101d04 */
[----:B------:R-:W-:-:S04]  /*30d0*/  ISETP.GT.AND P5, PT, R2, RZ, PT ;  /* 0x000000ff0200720c */ /* 0x000fc80003fa4270 */
[----:B------:R-:W-:Y:S02]  /*30e0*/  SEL R136, R147, R136, P5 ;  /* 0x0000008893887207 */ /* 0x000fe40002800000 */
[----:B------:R-:W-:Y:S02]  /*30f0*/  SEL R137, R188, R137, P5 ;  /* 0x00000089bc897207 */ /* 0x000fe40002800000 */
[----:B------:R-:W-:Y:S02]  /*3100*/  SEL R138, R189, R138, P5 ;  /* 0x0000008abd8a7207 */ /* 0x000fe40002800000 */
[----:B------:R-:W-:Y:S01]  /*3110*/  SEL R139, R224, R139, P5 ;  /* 0x0000008be08b7207 */ /* 0x000fe20002800000 */
[----:B-1----:R-:W1:Y:S02]  /*3120*/  @P4 LDC.64 R140, c[0x0][0x2f8] ;  /* 0x0000be00ff8c4b82 */ /* 0x002e640000000a00 */
[C---:B-1----:R-:W-:Y:S01]  /*3130*/  @P4 IMAD.WIDE.U32 R140, R145.reuse, 0x10, R140 ;  /* 0x00000010918c4825 */ /* 0x042fe200078e008c */
[----:B------:R-:W-:-:S04]  /*3140*/  IADD3 R145, R145, 0x80, RZ ;  /* 0x0000008091917810 */ /* 0x000fc80007ffe0ff */
[----:B------:R1:W-:Y:S03]  /*3150*/  @P4 STG.E.128 desc[UR4][R140.64], R136 ;  /* 0x000000888c004986 */ /* 0x0003e6000c101d04 */
.L_x_11088:
[----:B------:R-:W-:Y:S05]  /*3160*/  BSYNC B0 ;  /* 0x0000000000007941 */ /* 0x000fea0003800000 */
.L_x_11087:
[----:B------:R-:W-:Y:S01]  /*3170*/  LOP3.LUT P5, RZ, R150, 0x8, RZ, 0xc0, !PT ;  /* 0x0000000896ff7812 */ /* 0x000fe200078ac0ff */
[----:B------:R-:W-:-:S12]  /*3180*/  BSSY B0, `(.L_x_11097) ;  /* 0x0000052000007945 */ /* 0x000fd80003800000 */
[----:B------:R-:W-:Y:S05]  /*3190*/  @!P5 BRA `(.L_x_11098) ;  /* 0x000000040040d947 */ /* 0x000fea0003800000 */
[----:B-1----:R-:W1:Y:S01]  /*31a0*/  @!P3 LDC.64 R140, c[0x0][0x2c8] ;  /* 0x0000b200ff8cbb82 */ /* 0x002e620000000a00 */
[----:B------:R-:W-:Y:S01]  /*31b0*/  ISETP.NE.AND P5, PT, R149, RZ, PT ;  /* 0x000000ff9500720c */ /* 0x000fe20003fa5270 */
[----:B------:R-:W-:Y:S03]  /*31c0*/  BSSY B1, `(.L_x_11099) ;  /* 0x000000e000017945 */ /* 0x000fe60003800000 */
[----:B------:R-:W-:Y:S02]  /*31d0*/  FSEL R217, R146, RZ, !P5 ;  /* 0x000000ff92d97208 */ /* 0x000fe40006800000 */
[----:B-1----:R-:W-:-:S04]  /*31e0*/  @!P3 ISETP.NE.U32.AND P5, PT, R140, RZ, PT ;  /* 0x000000ff8c00b20c */ /* 0x002fc80003fa5070 */
        /* <DEDUP_REMOVED lines=11> */
.L_x_11100:
[----:B------:R-:W-:Y:S05]  /*32a0*/  BSYNC B1 ;  /* 0x0000000000017941 */ /* 0x000fea0003800000 */
.L_x_11099:
        /* <DEDUP_REMOVED lines=11> */
.L_x_11102:
[----:B------:R-:W-:Y:S05]  /*3360*/  BSYNC B1 ;  /* 0x0000000000017941 */ /* 0x000fea0003800000 */
.L_x_11101:
        /* <DEDUP_REMOVED lines=11> */
.L_x_11104:
[----:B------:R-:W-:Y:S05]  /*3420*/  BSYNC B1 ;  /* 0x0000000000017941 */ /* 0x000fea0003800000 */
.L_x_11103:
        /* <DEDUP_REMOVED lines=16> */
.L_x_11106:
[----:B------:R-:W-:Y:S05]  /*3530*/  BSYNC B1 ;  /* 0x0000000000017941 */ /* 0x000fea0003800000 */
.L_x_11105:
        /* <DEDUP_REMOVED lines=22> */
.L_x_11098:
[----:B------:R-:W-:Y:S05]  /*36a0*/  BSYNC B0 ;  /* 0x0000000000007941 */ /* 0x000fea0003800000 */
.L_x_11097:
[----:B------:R-:W-:Y:S01]  /*36b0*/  LOP3.LUT P5, RZ, R150, 0x2, RZ, 0xc0, !PT ;  /* 0x0000000296ff7812 */ /* 0x000fe200078ac0ff */
[----:B------:R-:W-:-:S12]  /*36c0*/  BSSY B0, `(.L_x_11107) ;  /* 0x0000052000007945 */ /* 0x000fd80003800000 */
[----:B------:R-:W-:Y:S05]  /*36d0*/  @!P5 BRA `(.L_x_11108) ;  /* 0x000000040040d947 */ /* 0x000fea0003800000 */
[----:B-12---:R-:W1:Y:S01]  /*36e0*/  @!P3 LDC.64 R140, c[0x0][0x2c8] ;  /* 0x0000b200ff8cbb82 */ /* 0x006e620000000a00 */
        /* <DEDUP_REMOVED lines=15> */
.L_x_11110:
[----:B------:R-:W-:Y:S05]  /*37e0*/  BSYNC B1 ;  /* 0x0000000000017941 */ /* 0x000fea0003800000 */
.L_x_11109:
        /* <DEDUP_REMOVED lines=11> */
.L_x_11112:
[----:B------:R-:W-:Y:S05]  /*38a0*/  BSYNC B1 ;  /* 0x0000000000017941 */ /* 0x000fea0003800000 */
.L_x_11111:
        /* <DEDUP_REMOVED lines=11> */
.L_x_11114:
[----:B------:R-:W-:Y:S05]  /*3960*/  BSYNC B1 ;  /* 0x0000000000017941 */ /* 0x000fea0003800000 */
.L_x_11113:
        /* <DEDUP_REMOVED lines=16> */
.L_x_11116:
[----:B------:R-:W-:Y:S05]  /*3a70*/  BSYNC B1 ;  /* 0x0000000000017941 */ /* 0x000fea0003800000 */
.L_x_11115:
        /* <DEDUP_REMOVED lines=22> */
.L_x_11108:
[----:B------:R-:W-:Y:S05]  /*3be0*/  BSYNC B0 ;  /* 0x0000000000007941 */ /* 0x000fea0003800000 */
.L_x_11107:
[----:B------:R-:W-:Y:S01]  /*3bf0*/  LOP3.LUT P5, RZ, R150, 0x1, RZ, 0xc0, !PT ;  /* 0x0000000196ff7812 */ /* 0x000fe200078ac0ff */
[----:B------:R-:W-:-:S12]  /*3c00*/  BSSY B0, `(.L_x_11117) ;  /* 0x0000052000007945 */ /* 0x000fd80003800000 */
[----:B------:R-:W-:Y:S05]  /*3c10*/  @!P5 BRA `(.L_x_11118) ;  /* 0x000000040040d947 */ /* 0x000fea0003800000 */
[----:B-123--:R-:W1:Y:S01]  /*3c20*/  @!P3 LDC.64 R140, c[0x0][0x2c8] ;  /* 0x0000b200ff8cbb82 */ /* 0x00ee620000000a00 */
        /* <DEDUP_REMOVED lines=15> */
.L_x_11120:
[----:B------:R-:W-:Y:S05]  /*3d20*/  BSYNC B1 ;  /* 0x0000000000017941 */ /* 0x000fea0003800000 */
.L_x_11119:
        /* <DEDUP_REMOVED lines=11> */
.L_x_11122:
[----:B------:R-:W-:Y:S05]  /*3de0*/  BSYNC B1 ;  /* 0x0000000000017941 */ /* 0x000fea0003800000 */
.L_x_11121:
        /* <DEDUP_REMOVED lines=11> */
.L_x_11124:
[----:B------:R-:W-:Y:S05]  /*3ea0*/  BSYNC B1 ;  /* 0x0000000000017941 */ /* 0x000fea0003800000 */
.L_x_11123:
        /* <DEDUP_REMOVED lines=16> */
.L_x_11126:
[----:B------:R-:W-:Y:S05]  /*3fb0*/  BSYNC B1 ;  /* 0x0000000000017941 */ /* 0x000fea0003800000 */
.L_x_11125:
        /* <DEDUP_REMOVED lines=22> */
.L_x_11118:
[----:B------:R-:W-:Y:S05]  /*4120*/  BSYNC B0 ;  /* 0x0000000000007941 */ /* 0x000fea0003800000 */
.L_x_11117:
[----:B------:R-:W-:Y:S04]  /*4130*/  BSSY B0, `(.L_x_11127) ;  /* 0x0000052000007945 */ /* 0x000fe80003800000 */
[----:B------:R-:W-:Y:S05]  /*4140*/  @!P0 BRA `(.L_x_11128) ;  /* 0x0000000400408947 */ /* 0x000fea0003800000 */
[----:B-1234-:R-:W1:Y:S01]  /*4150*/  @!P3 LDC.64 R140, c[0x0][0x2c8] ;  /* 0x0000b200ff8cbb82 */ /* 0x01ee620000000a00 */
        /* <DEDUP_REMOVED lines=15> */
.L_x_11130:
[----:B------:R-:W-:Y:S05]  /*4250*/  BSYNC B1 ;  /* 0x0000000000017941 */ /* 0x000fea0003800000 */
.L_x_11129:
        /* <DEDUP_REMOVED lines=11> */
.L_x_11132:
[----:B------:R-:W-:Y:S05]  /*4310*/  BSYNC B1 ;  /* 0x0000000000017941 */ /* 0x000fea0003800000 */
.L_x_11131:
        /* <DEDUP_REMOVED lines=11> */
.L_x_11134:
[----:B------:R-:W-:Y:S05]  /*43d0*/  BSYNC B1 ;  /* 0x0000000000017941 */ /* 0x000fea0003800000 */
.L_x_11133:
        /* <DEDUP_REMOVED lines=16> */
.L_x_11136:
[----:B------:R-:W-:Y:S05]  /*44e0*/  BSYNC B1 ;  /* 0x0000000000017941 */ /* 0x000fea0003800000 */
.L_x_11135:
        /* <DEDUP_REMOVED lines=22> */
.L_x_11128:
[----:B------:R-:W-:Y:S05]  /*4650*/  BSYNC B0 ;  /* 0x0000000000007941 */ /* 0x000fea0003800000 */
.L_x_11127:
        /* <DEDUP_REMOVED lines=18> */
.L_x_11140:
[----:B------:R-:W-:Y:S05]  /*4780*/  BSYNC B1 ;  /* 0x0000000000017941 */ /* 0x000fea0003800000 */
.L_x_11139:
        /* <DEDUP_REMOVED lines=11> */
.L_x_11142:
[----:B------:R-:W-:Y:S05]  /*4840*/  BSYNC B1 ;  /* 0x0000000000017941 */ /* 0x000fea0003800000 */
.L_x_11141:
        /* <DEDUP_REMOVED lines=11> */
.L_x_11144:
[----:B------:R-:W-:Y:S05]  /*4900*/  BSYNC B1 ;  /* 0x0000000000017941 */ /* 0x000fea0003800000 */
.L_x_11143:
        /* <DEDUP_REMOVED lines=16> */
.L_x_11146:
[----:B------:R-:W-:Y:S05]  /*4a10*/  BSYNC B1 ;  /* 0x0000000000017941 */ /* 0x000fea0003800000 */
.L_x_11145:
        /* <DEDUP_REMOVED lines=22> */
.L_x_11138:
[----:B------:R-:W-:Y:S05]  /*4b80*/  BSYNC B0 ;  /* 0x0000000000007941 */ /* 0x000fea0003800000 */
.L_x_11137:
        /* <DEDUP_REMOVED lines=18> */
.L_x_11150:
[----:B------:R-:W-:Y:S05]  /*4cb0*/  BSYNC B1 ;  /* 0x0000000000017941 */ /* 0x000fea0003800000 */
.L_x_11149:
        /* <DEDUP_REMOVED lines=11> */
.L_x_11152:
[----:B------:R-:W-:Y:S05]  /*4d70*/  BSYNC B1 ;  /* 0x0000000000017941 */ /* 0x000fea0003800000 */
.L_x_11151:
        /* <DEDUP_REMOVED lines=11> */
.L_x_11154:
[----:B------:R-:W-:Y:S05]  /*4e30*/  BSYNC B1 ;  /* 0x0000000000017941 */ /* 0x000fea0003800000 */
.L_x_11153:
        /* <DEDUP_REMOVED lines=16> */
.L_x_11156:
[----:B------:R-:W-:Y:S05]  /*4f40*/  BSYNC B1 ;  /* 0x0000000000017941 */ /* 0x000fea0003800000 */
.L_x_11155:
        /* <DEDUP_REMOVED lines=22> */
.L_x_11148:
[----:B------:R-:W-:Y:S05]  /*50b0*/  BSYNC B0 ;  /* 0x0000000000007941 */ /* 0x000fea0003800000 */
.L_x_11147:
[----:B------:R-:W-:Y:S01]  /*50c0*/  LOP3.LUT P5, RZ, R150, 0x20, RZ, 0xc0, !PT ;  /* 0x0000002096ff7812 */ /* 0x000fe200078ac0ff */
[----:B------:R-:W-:-:S12]  /*50d0*/  BSSY B0, `(.L_x_11157) ;  /* 0x0000050000007945 */ /* 0x000fd80003800000 */
        /* <DEDUP_REMOVED lines=17> */
.L_x_11160:
[----:B------:R-:W-:Y:S05]  /*51f0*/  BSYNC B1 ;  /* 0x0000000000017941 */ /* 0x000fea0003800000 */
.L_x_11159:
        /* <DEDUP_REMOVED lines=11> */
.L_x_11162:
[----:B------:R-:W-:Y:S05]  /*52b0*/  BSYNC B1 ;  /* 0x0000000000017941 */ /* 0x000fea0003800000 */
.L_x_11161:
        /* <DEDUP_REMOVED lines=11> */
.L_x_11164:
[----:B------:R-:W-:Y:S05]  /*5370*/  BSYNC B1 ;  /* 0x0000000000017941 */ /* 0x000fea0003800000 */
.L_x_11163:
        /* <DEDUP_REMOVED lines=16> */
.L_x_11166:
[----:B------:R-:W-:Y:S05]  /*5480*/  BSYNC B1 ;  /* 0x0000000000017941 */ /* 0x000fea0003800000 */
.L_x_11165:
[----:B------:R-:W-:Y:S02]  /*5490*/  ISETP.NE.U32.AND P3, PT, R142, RZ, PT ;  /* 0x000000ff8e00720c */ /* 0x000fe40003f65070 */
[----:B------:R-:W-:Y:S02]  /*54a0*/  SEL R134, R189, R134, P5 ;  /* 0x00000086bd867207 */ /* 0x000fe40002800000 */
[----:B------:R-:W-:Y:S02]  /*54b0*/  ISETP.NE.AND.EX P3, PT, R143, RZ, PT, P3 ;  /* 0x000000ff8f00720c */ /* 0x000fe40003f65330 */
[----:B------:R-:W-:-:S11]  /*54c0*/  SEL R135, R188, R135, P5 ;  /* 0x00000087bc877207 */ /* 0x000fd60002800000 */
[----:B------:R-:W1:Y:S02]  /*54d0*/  @P3 LDC.64 R140, c[0x0][0x308] ;  /* 0x0000c200ff8c3b82 */ /* 0x000e640000000a00 */
[----:B-1----:R-:W-:-:S06]  /*54e0*/  @P3 IMAD.WIDE.U32 R140, R0, 0x10, R140 ;  /* 0x00000010008c3825 */ /* 0x002fcc00078e008c */
[----:B------:R-:W1:Y:S01]  /*54f0*/  LDC R0, c[0x0][0x29c] ;  /* 0x0000a700ff007b82 */ /* 0x000e620000000800 */
[----:B------:R2:W-:Y:S01]  /*5500*/  @P3 STG.E.128 desc[UR4][R140.64], R132 ;  /* 0x000000848c003986 */ /* 0x0005e2000c101d04 */
[----:B------:R-:W-:-:S06]  /*5510*/  ISETP.GT.AND P3, PT, R2, RZ, PT ;  /* 0x000000ff0200720c */ /* 0x000fcc0003f64270 */
[----:B--2---:R-:W2:Y:S01]  /*5520*/  @P4 LDC.64 R140, c[0x0][0x2f8] ;  /* 0x0000be00ff8c4b82 */ /* 0x004ea20000000a00 */
[-C--:B-1----:R-:W-:Y:S01]  /*5530*/  FMUL.FTZ R147, R147, R0.reuse ;  /* 0x0000000093937220 */ /* 0x082fe20000410000 */
[-C--:B------:R-:W-:Y:S01]  /*5540*/  FMUL.FTZ R146, R146, R0.reuse ;  /* 0x0000000092927220 */ /* 0x080fe20000410000 */
[-C--:B------:R-:W-:Y:S01]  /*5550*/  FMUL.FTZ R189, R189, R0.reuse ;  /* 0x00000000bdbd7220 */ /* 0x080fe20000410000 */
[----:B------:R-:W-:Y:S02]  /*5560*/  FMUL.FTZ R188, R188, R0 ;  /* 0x00000000bcbc7220 */ /* 0x000fe40000410000 */
[----:B------:R-:W-:Y:S02]  /*5570*/  SEL R136, R147, R136, P3 ;  /* 0x0000008893887207 */ /* 0x000fe40001800000 */
[----:B------:R-:W-:Y:S02]  /*5580*/  SEL R137, R146, R137, P3 ;  /* 0x0000008992897207 */ /* 0x000fe40001800000 */
[----:B------:R-:W-:-:S02]  /*5590*/  SEL R138, R189, R138, P3 ;  /* 0x0000008abd8a7207 */ /* 0x000fc40001800000 */
[----:B------:R-:W-:Y:S01]  /*55a0*/  SEL R139, R188, R139, P3 ;  /* 0x0000008bbc8b7207 */ /* 0x000fe20001800000 */
[----:B--2---:R-:W-:-:S05]  /*55b0*/  @P4 IMAD.WIDE.U32 R140, R145, 0x10, R140 ;  /* 0x00000010918c4825 */ /* 0x004fca00078e008c */
[----:B------:R1:W-:Y:S02]  /*55c0*/  @P4 STG.E.128 desc[UR4][R140.64], R136 ;  /* 0x000000888c004986 */ /* 0x0003e4000c101d04 */
.L_x_11158:
[----:B------:R-:W-:Y:S05]  /*55d0*/  BSYNC B0 ;  /* 0x0000000000007941 */ /* 0x000fea0003800000 */
.L_x_11157:
[----:B------:R-:W-:Y:S02]  /*55e0*/  LOP3.LUT P3, RZ, R150, 0x4, RZ, 0xc0, !PT ;  /* 0x0000000496ff7812 */ /* 0x000fe4000786c0ff */
[----:B------:R-:W-:Y:S02]  /*55f0*/  IADD3 R151, R151, UR10, RZ ;  /* 0x0000000a97977c10 */ /* 0x000fe4000fffe0ff */
[----:B------:R-:W-:Y:S02]  /*5600*/  SEL R188, RZ, 0x1, P3 ;  /* 0x00000001ffbc7807 */ /* 0x000fe40001800000 */
[----:B------:R-:W-:-:S13]  /*5610*/  ISETP.GE.AND P3, PT, R151, UR11, PT ;  /* 0x0000000b97007c0c */ /* 0x000fda000bf66270 */
[----:B------:R-:W-:Y:S05]  /*5620*/  @!P3 BRA `(.L_x_11167) ;  /* 0xffffffb40038b947 */ /* 0x000fea000383ffff */
.L_x_11047:
[----:B------:R-:W0:Y:S01]  /*5630*/  S2R R0, SR_TID.X ;  /* 0x0000000000007919 */ /* 0x000e220000002100 */
[----:B------:R-:W0:Y:S01]  /*5640*/  S2UR UR6, SR_CTAID.X ;  /* 0x00000000000679c3 */ /* 0x000e220000002500 */
[C---:B------:R-:W-:Y:S02]  /*5650*/  LOP3.LUT P3, RZ, R150.reuse, 0x10, RZ, 0xc0, !PT ;  /* 0x0000001096ff7812 */ /* 0x040fe4000786c0ff */
[C---:B------:R-:W-:Y:S02]  /*5660*/  LOP3.LUT P6, RZ, R150.reuse, 0x8, RZ, 0xc0, !PT ;  /* 0x0000000896ff7812 */ /* 0x040fe400078cc0ff */
[C---:B------:R-:W-:Y:S02]  /*5670*/  LOP3.LUT P5, RZ, R150.reuse, 0x2, RZ, 0xc0, !PT ;  /* 0x0000000296ff7812 */ /* 0x040fe400078ac0ff */
[----:B------:R-:W-:Y:S01]  /*5680*/  LOP3.LUT P4, RZ, R150, 0x1, RZ, 0xc0, !PT ;  /* 0x0000000196ff7812 */ /* 0x000fe2000788c0ff */
[----:B------:R-:W1:Y:S08]  /*5690*/  @P0 LDC.64 R18, c[0x0][0x2d0] ;  /* 0x0000b400ff120b82 */ /* 0x000e700000000a00 */
[----:B------:R-:W2:Y:S08]  /*56a0*/  @P3 LDC.64 R2, c[0x0][0x2d0] ;  /* 0x0000b400ff023b82 */ /* 0x000eb00000000a00 */
[----:B-----5:R-:W3:Y:S01]  /*56b0*/  @P3 LDC.64 R4, c[0x0][0x2d8] ;  /* 0x0000b600ff043b82 */ /* 0x020ee20000000a00 */
[----:B0-----:R-:W-:-:S07]  /*56c0*/  LEA.HI R7, R0, UR6, RZ, 0x19 ;  /* 0x0000000600077c11 */ /* 0x001fce000f8fc8ff */
[----:B------:R-:W0:Y:S01]  /*56d0*/  @P6 LDC.64 R8, c[0x0][0x2d8] ;  /* 0x0000b600ff086b82 */ /* 0x000e220000000a00 */
[----:B------:R-:W-:-:S07]  /*56e0*/  IMAD R7, R7, R154, RZ ;  /* 0x0000009a07077224 */ /* 0x000fce00078e02ff */
[----:B------:R-:W4:Y:S01]  /*56f0*/  @P5 LDC.64 R10, c[0x0][0x2d0] ;  /* 0x0000b400ff0a5b82 */ /* 0x000f220000000a00 */
[----:B------:R-:W-:-:S05]  /*5700*/  LEA.HI R27, R7, R152, RZ, 0x1e ;  /* 0x00000098071b7211 */ /* 0x000fca00078ff0ff */
[C---:B--2---:R-:W-:Y:S02]  /*5710*/  @P3 IMAD.WIDE.U32 R2, R27.reuse, 0x10, R2 ;  /* 0x000000101b023825 */ /* 0x044fe400078e0002 */
[----:B------:R-:W2:Y:S02]  /*5720*/  @P6 LDC.64 R6, c[0x0][0x2d0] ;  /* 0x0000b400ff066b82 */ /* 0x000ea40000000a00 */
[C---:B---3--:R-:W-:Y:S01]  /*5730*/  @P3 IMAD.WIDE.U32 R4, R27.reuse, 0x10, R4 ;  /* 0x000000101b043825 */ /* 0x048fe200078e0004 */
[----:B------:R-:W-:Y:S01]  /*5740*/  @P3 IADD3 R27, R27, 0x80, RZ ;  /* 0x000000801b1b3810 */ /* 0x000fe20007ffe0ff */
[----:B------:R3:W-:Y:S04]  /*5750*/  @P3 STG.E.128 desc[UR4][R2.64], R64 ;  /* 0x0000004002003986 */ /* 0x0007e8000c101d04 */
[----:B------:R-:W1:Y:S01]  /*5760*/  @P5 LDC.64 R12, c[0x0][0x2d8] ;  /* 0x0000b600ff0c5b82 */ /* 0x000e620000000a00 */
[----:B------:R3:W-:Y:S01]  /*5770*/  @P3 STG.E.128 desc[UR4][R4.64], R36 ;  /* 0x0000002404003986 */ /* 0x0007e2000c101d04 */
[----:B0-----:R-:W-:Y:S01]  /*5780*/  @P6 IMAD.WIDE.U32 R8, R27, 0x10, R8 ;  /* 0x000000101b086825 */ /* 0x001fe200078e0008 */
[----:B------:R-:W-:-:S05]  /*5790*/  LOP3.LUT P3, RZ, R150, 0x20, RZ, 0xc0, !PT ;  /* 0x0000002096ff7812 */ /* 0x000fca000786c0ff */
[----:B------:R-:W0:Y:S08]  /*57a0*/  @P4 LDC.64 R14, c[0x0][0x2d0] ;  /* 0x0000b400ff0e4b82 */ /* 0x000e300000000a00 */
[----:B------:R-:W0:Y:S01]  /*57b0*/  @P4 LDC.64 R16, c[0x0][0x2d8] ;  /* 0x0000b600ff104b82 */ /* 0x000e220000000a00 */
[C---:B--2---:R-:W-:Y:S01]  /*57c0*/  @P6 IMAD.WIDE.U32 R6, R27.reuse, 0x10, R6 ;  /* 0x000000101b066825 */ /* 0x044fe200078e0006 */
[----:B------:R-:W-:-:S04]  /*57d0*/  @P6 IADD3 R27, R27, 0x80, RZ ;  /* 0x000000801b1b6810 */ /* 0x000fc80007ffe0ff */
[----:B------:R2:W-:Y:S01]  /*57e0*/  @P6 STG.E.128 desc[UR4][R6.64], R128 ;  /* 0x0000008006006986 */ /* 0x0005e2000c101d04 */
[C---:B----4-:R-:W-:Y:S01]  /*57f0*/  @P5 IMAD.WIDE.U32 R10, R27.reuse, 0x10, R10 ;  /* 0x000000101b0a5825 */ /* 0x050fe200078e000a */
[----:B------:R-:W4:Y:S02]  /*5800*/  @P0 LDC.64 R20, c[0x0][0x2d8] ;  /* 0x0000b600ff140b82 */ /* 0x000f240000000a00 */
[----:B------:R2:W-:Y:S01]  /*5810*/  @P6 STG.E.128 desc[UR4][R8.64], R124 ;  /* 0x0000007c08006986 */ /* 0x0005e2000c101d04 */
[----:B-1----:R-:W-:-:S03]  /*5820*/  @P5 IMAD.WIDE.U32 R12, R27, 0x10, R12 ;  /* 0x000000101b0c5825 */ /* 0x002fc600078e000c */
[----:B------:R2:W-:Y:S01]  /*5830*/  @P5 STG.E.128 desc[UR4][R10.64], R68 ;  /* 0x000000440a005986 */ /* 0x0005e2000c101d04 */
[----:B------:R-:W-:Y:S01]  /*5840*/  @P5 VIADD R27, R27, 0x80 ;  /* 0x000000801b1b5836 */ /* 0x000fe20000000000 */
[----:B---3--:R-:W1:Y:S02]  /*5850*/  @P1 LDC.64 R2, c[0x0][0x2d0] ;  /* 0x0000b400ff021b82 */ /* 0x008e640000000a00 */
[----:B------:R2:W-:Y:S01]  /*5860*/  @P5 STG.E.128 desc[UR4][R12.64], R40 ;  /* 0x000000280c005986 */ /* 0x0005e2000c101d04 */
[----:B0-----:R-:W-:-:S05]  /*5870*/  @P4 IMAD.WIDE.U32 R14, R27, 0x10, R14 ;  /* 0x000000101b0e4825 */ /* 0x001fca00078e000e */
[----:B------:R-:W0:Y:S01]  /*5880*/  @P1 LDC.64 R4, c[0x0][0x2d8] ;  /* 0x0000b600ff041b82 */ /* 0x000e220000000a00 */
[C---:B------:R-:W-:Y:S01]  /*5890*/  @P4 IMAD.WIDE.U32 R16, R27.reuse, 0x10, R16 ;  /* 0x000000101b104825 */ /* 0x040fe200078e0010 */
[----:B------:R-:W-:Y:S01]  /*58a0*/  @P4 IADD3 R27, R27, 0x80, RZ ;  /* 0x000000801b1b4810 */ /* 0x000fe20007ffe0ff */
[----:B------:R2:W-:Y:S04]  /*58b0*/  @P4 STG.E.128 desc[UR4][R14.64], R72 ;  /* 0x000000480e004986 */ /* 0x0005e8000c101d04 */
[C---:B------:R-:W-:Y:S01]  /*58c0*/  @P0 IMAD.WIDE.U32 R18, R27.reuse, 0x10, R18 ;  /* 0x000000101b120825 */ /* 0x040fe200078e0012 */
[----:B------:R-:W3:Y:S01]  /*58d0*/  @P2 LDC.64 R22, c[0x0][0x2d0] ;  /* 0x0000b400ff162b82 */ /* 0x000ee20000000a00 */
[----:B------:R2:W-:Y:S02]  /*58e0*/  @P4 STG.E.128 desc[UR4][R16.64], R44 ;  /* 0x0000002c10004986 */ /* 0x0005e4000c101d04 */
[C---:B----4-:R-:W-:Y:S01]  /*58f0*/  @P0 IMAD.WIDE.U32 R20, R27.reuse, 0x10, R20 ;  /* 0x000000101b140825 */ /* 0x050fe200078e0014 */
[----:B------:R-:W-:Y:S01]  /*5900*/  @P0 IADD3 R27, R27, 0x80, RZ ;  /* 0x000000801b1b0810 */ /* 0x000fe20007ffe0ff */
[----:B------:R2:W-:Y:S03]  /*5910*/  @P0 STG.E.128 desc[UR4][R18.64], R76 ;  /* 0x0000004c12000986 */ /* 0x0005e6000c101d04 */
[----:B------:R-:W4:Y:S01]  /*5920*/  @P2 LDC.64 R24, c[0x0][0x2d8] ;  /* 0x0000b600ff182b82 */ /* 0x000f220000000a00 */
[C---:B-1----:R-:W-:Y:S01]  /*5930*/  @P1 IMAD.WIDE.U32 R2, R27.reuse, 0x10, R2 ;  /* 0x000000101b021825 */ /* 0x042fe200078e0002 */
[----:B------:R2:W-:Y:S04]  /*5940*/  @P0 STG.E.128 desc[UR4][R20.64], R48 ;  /* 0x0000003014000986 */ /* 0x0005e8000c101d04 */
[----:B------:R2:W-:Y:S01]  /*5950*/  @P1 STG.E.128 desc[UR4][R2.64], R80 ;  /* 0x0000005002001986 */ /* 0x0005e2000c101d04 */
[C---:B0-----:R-:W-:Y:S01]  /*5960*/  @P1 IMAD.WIDE.U32 R4, R27.reuse, 0x10, R4 ;  /* 0x000000101b041825 */ /* 0x041fe200078e0004 */
[----:B------:R-:W-:-:S04]  /*5970*/  @P1 IADD3 R27, R27, 0x80, RZ ;  /* 0x000000801b1b1810 */ /* 0x000fc80007ffe0ff */
[----:B------:R2:W-:Y:S01]  /*5980*/  @P1 STG.E.128 desc[UR4][R4.64], R52 ;  /* 0x0000003404001986 */ /* 0x0005e2000c101d04 */
[----:B---3--:R-:W-:-:S05]  /*5990*/  @P2 IMAD.WIDE.U32 R22, R27, 0x10, R22 ;  /* 0x000000101b162825 */ /* 0x008fca00078e0016 */
[----:B------:R2:W-:Y:S01]  /*59a0*/  @P2 STG.E.128 desc[UR4][R22.64], R84 ;  /* 0x0000005416002986 */ /* 0x0005e2000c101d04 */
[----:B----4-:R-:W-:-:S05]  /*59b0*/  @P2 IMAD.WIDE.U32 R24, R27, 0x10, R24 ;  /* 0x000000101b182825 */ /* 0x010fca00078e0018 */
[----:B------:R2:W-:Y:S01]  /*59c0*/  @P2 STG.E.128 desc[UR4][R24.64], R56 ;  /* 0x0000003818002986 */ /* 0x0005e2000c101d04 */
[----:B------:R-:W-:Y:S05]  /*59d0*/  @!P3 EXIT ;  /* 0x000000000000b94d */ /* 0x000fea0003800000 */
[----:B--2---:R-:W0:Y:S01]  /*59e0*/  LDC.64 R2, c[0x0][0x2d0] ;  /* 0x0000b400ff027b82 */ /* 0x004e220000000a00 */
[----:B------:R-:W-:-:S07]  /*59f0*/  @P2 VIADD R27, R27, 0x80 ;  /* 0x000000801b1b2836 */ /* 0x000fce0000000000 */
[----:B------:R-:W1:Y:S01]  /*5a00*/  LDC.64 R4, c[0x0][0x2d8] ;  /* 0x0000b600ff047b82 */ /* 0x000e620000000a00 */
[----:B0-----:R-:W-:-:S05]  /*5a10*/  IMAD.WIDE.U32 R2, R27, 0x10, R2 ;  /* 0x000000101b027825 */ /* 0x001fca00078e0002 */
[----:B------:R-:W-:Y:S01]  /*5a20*/  STG.E.128 desc[UR4][R2.64], R88 ;  /* 0x0000005802007986 */ /* 0x000fe2000c101d04 */
[----:B-1----:R-:W-:-:S05]  /*5a30*/  IMAD.WIDE.U32 R4, R27, 0x10, R4 ;  /* 0x000000101b047825 */ /* 0x002fca00078e0004 */
[----:B------:R-:W-:Y:S01]  /*5a40*/  STG.E.128 desc[UR4][R4.64], R60 ;  /* 0x0000003c04007986 */ /* 0x000fe2000c101d04 */
[----:B------:R-:W-:Y:S05]  /*5a50*/  EXIT ;  /* 0x000000000000794d */ /* 0x000fea0003800000 */
.L_x_11086:
[----:B------:R-:W-:Y:S01]  /*5a60*/  HFMA2.MMA R223, -RZ, RZ, 0, 9.5367431640625e-07 ;  /* 0x00000010ffdf7435 */ /* 0x000fe200000001ff */
[----:B------:R-:W-:Y:S01]  /*5a70*/  MOV R226, R219 ;  /* 0x000000db00e27202 */ /* 0x000fe20000000f00 */
[----:B-----5:R-:W-:Y:S01]  /*5a80*/  IMAD.MOV.U32 R217, RZ, RZ, -0x1 ;  /* 0xffffffffffd97424 */ /* 0x020fe200078e00ff */
[----:B0-----:R-:W-:-:S08]  /*5a90*/  MOV R228, 0x1f ;  /* 0x0000001f00e47802 */ /* 0x001fd00000000f00 */
[----:B------:R-:W-:Y:S05]  /*5aa0*/  WARPSYNC.COLLECTIVE R217, `(.L_x_11168) ;  /* 0x00000000d9087348 */ /* 0x000fea0003c00000 */
[----:B------:R0:W1:Y:S02]  /*5ab0*/  SHFL.DOWN P5, R221, R226, R223, R228 ;  /* 0x080000dfe2dd7389 */ /* 0x00006400000a00e4 */
[----:B01----:R-:W-:Y:S01]  /*5ac0*/  ENDCOLLECTIVE ;  /* 0x000000000000791b */ /* 0x003fe20003800000 */
.L_x_11168:
[----:B------:R-:W-:Y:S02]  /*5ad0*/  MOV R226, R224 ;  /* 0x000000e000e27202 */ /* 0x000fe40000000f00 */
[----:B------:R-:W-:-:S07]  /*5ae0*/  MOV R142, R221 ;  /* 0x000000dd008e7202 */ /* 0x000fce0000000f00 */
[----:B------:R-:W-:Y:S05]  /*5af0*/  WARPSYNC.COLLECTIVE R217, `(.L_x_11169) ;  /* 0x00000000d9087348 */ /* 0x000fea0003c00000 */
[----:B------:R0:W1:Y:S02]  /*5b00*/  SHFL.DOWN P5, R221, R226, R223, R228 ;  /* 0x080000dfe2dd7389 */ /* 0x00006400000a00e4 */
[----:B01----:R-:W-:Y:S01]  /*5b10*/  ENDCOLLECTIVE ;  /* 0x000000000000791b */ /* 0x003fe20003800000 */
.L_x_11169:
[----:B------:R-:W-:Y:S01]  /*5b20*/  FADD.FTZ R142, R142, R219 ;  /* 0x000000db8e8e7221 */ /* 0x000fe20000010000 */
[----:B------:R-:W-:-:S03]  /*5b30*/  HFMA2.MMA R223, -RZ, RZ, 0, 4.76837158203125e-07 ;  /* 0x00000008ffdf7435 */ /* 0x000fc600000001ff */
[----:B------:R-:W-:Y:S01]  /*5b40*/  IMAD.MOV.U32 R226, RZ, RZ, R142 ;  /* 0x000000ffffe27224 */ /* 0x000fe200078e008e */
[----:B------:R-:W-:-:S07]  /*5b50*/  MOV R143, R221 ;  /* 0x000000dd008f7202 */ /* 0x000fce0000000f00 */
[----:B------:R-:W-:Y:S05]  /*5b60*/  WARPSYNC.COLLECTIVE R217, `(.L_x_11170) ;  /* 0x00000000d9087348 */ /* 0x000fea0003c00000 */
[----:B------:R0:W1:Y:S02]  /*5b70*/  SHFL.DOWN P5, R221, R226, R223, R228 ;  /* 0x080000dfe2dd7389 */ /* 0x00006400000a00e4 */
[----:B01----:R-:W-:Y:S01]  /*5b80*/  ENDCOLLECTIVE ;  /* 0x000000000000791b */ /* 0x003fe20003800000 */
.L_x_11170:
[----:B------:R-:W-:-:S05]  /*5b90*/  FADD.FTZ R143, R143, R224 ;  /* 0x000000e08f8f7221 */ /* 0x000fca0000010000 */
[----:B------:R-:W-:Y:S02]  /*5ba0*/  MOV R226, R143 ;  /* 0x0000008f00e27202 */ /* 0x000fe40000000f00 */
[----:B------:R-:W-:-:S07]  /*5bb0*/  MOV R145, R221 ;  /* 0x000000dd00917202 */ /* 0x000fce0000000f00 */
[----:B------:R-:W-:Y:S05]  /*5bc0*/  WARPSYNC.COLLECTIVE R217, `(.L_x_11171) ;  /* 0x00000000d9087348 */ /* 0x000fea0003c00000 */
[----:B------:R0:W1:Y:S02]  /*5bd0*/  SHFL.DOWN P5, R221, R226, R223, R228 ;  /* 0x080000dfe2dd7389 */ /* 0x00006400000a00e4 */
[----:B01----:R-:W-:Y:S01]  /*5be0*/  ENDCOLLECTIVE ;  /* 0x000000000000791b */ /* 0x003fe20003800000 */
.L_x_11171:
[----:B------:R-:W-:Y:S01]  /*5bf0*/  FADD.FTZ R145, R142, R145 ;  /* 0x000000918e917221 */ /* 0x000fe20000010000 */
[----:B------:R-:W-:-:S04]  /*5c00*/  HFMA2.MMA R223, -RZ, RZ, 0, 2.384185791015625e-07 ;  /* 0x00000004ffdf7435 */ /* 0x000fc800000001ff */
[----:B------:R-:W-:Y:S01]  /*5c10*/  MOV R226, R145 ;  /* 0x0000009100e27202 */ /* 0x000fe20000000f00 */
[----:B------:R-:W-:-:S07]  /*5c20*/  IMAD.MOV.U32 R144, RZ, RZ, R221 ;  /* 0x000000ffff907224 */ /* 0x000fce00078e00dd */
[----:B------:R-:W-:Y:S05]  /*5c30*/  WARPSYNC.COLLECTIVE R217, `(.L_x_11172) ;  /* 0x00000000d9087348 */ /* 0x000fea0003c00000 */
[----:B------:R0:W1:Y:S02]  /*5c40*/  SHFL.DOWN P5, R221, R226, R223, R228 ;  /* 0x080000dfe2dd7389 */ /* 0x00006400000a00e4 */
[----:B01----:R-:W-:Y:S01]  /*5c50*/  ENDCOLLECTIVE ;  /* 0x000000000000791b */ /* 0x003fe20003800000 */
.L_x_11172:
[----:B------:R-:W-:-:S04]  /*5c60*/  FADD.FTZ R144, R143, R144 ;  /* 0x000000908f907221 */ /* 0x000fc80000010000 */
[----:B------:R-:W-:Y:S01]  /*5c70*/  IMAD.MOV.U32 R226, RZ, RZ, R144 ;  /* 0x000000ffffe27224 */ /* 0x000fe200078e0090 */
[----:B------:R-:W-:-:S07]  /*5c80*/  MOV R146, R221 ;  /* 0x000000dd00927202 */ /* 0x000fce0000000f00 */
[----:B------:R-:W-:Y:S05]  /*5c90*/  WARPSYNC.COLLECTIVE R217, `(.L_x_11173) ;  /* 0x00000000d9087348 */ /* 0x000fea0003c00000 */
[----:B------:R0:W1:Y:S02]  /*5ca0*/  SHFL.DOWN P5, R221, R226, R223, R228 ;  /* 0x080000dfe2dd7389 */ /* 0x00006400000a00e4 */
[----:B01----:R-:W-:Y:S01]  /*5cb0*/  ENDCOLLECTIVE ;  /* 0x000000000000791b */ /* 0x003fe20003800000 */
.L_x_11173:
[----:B------:R-:W-:Y:S01]  /*5cc0*/  FADD.FTZ R146, R145, R146 ;  /* 0x0000009291927221 */ /* 0x000fe20000010000 */
[----:B------:R-:W-:-:S04]  /*5cd0*/  HFMA2.MMA R223, -RZ, RZ, 0, 1.1920928955078125e-07 ;  /* 0x00000002ffdf7435 */ /* 0x000fc800000001ff */
[----:B------:R-:W-:Y:S02]  /*5ce0*/  MOV R226, R146 ;  /* 0x0000009200e27202 */ /* 0x000fe40000000f00 */
[----:B------:R-:W-:-:S07]  /*5cf0*/  MOV R147, R221 ;  /* 0x000000dd00937202 */ /* 0x000fce0000000f00 */
[----:B------:R-:W-:Y:S05]  /*5d00*/  WARPSYNC.COLLECTIVE R217, `(.L_x_11174) ;  /* 0x00000000d9087348 */ /* 0x000fea0003c00000 */
[----:B------:R0:W1:Y:S02]  /*5d10*/  SHFL.DOWN P5, R221, R226, R223, R228 ;  /* 0x080000dfe2dd7389 */ /* 0x00006400000a00e4 */
[----:B01----:R-:W-:Y:S01]  /*5d20*/  ENDCOLLECTIVE ;  /* 0x000000000000791b */ /* 0x003fe20003800000 */
.L_x_11174:
[----:B------:R-:W-:-:S05]  /*5d30*/  FADD.FTZ R147, R144, R147 ;  /* 0x0000009390937221 */ /* 0x000fca0000010000 */
[----:B------:R-:W-:Y:S01]  /*5d40*/  MOV R226, R147 ;  /* 0x0000009300e27202 */ /* 0x000fe20000000f00 */
[----:B------:R-:W-:-:S07]  /*5d50*/  IMAD.MOV.U32 R189, RZ, RZ, R221 ;  /* 0x000000ffffbd7224 */ /* 0x000fce00078e00dd */
[----:B------:R-:W-:Y:S05]  /*5d60*/  WARPSYNC.COLLECTIVE R217, `(.L_x_11175) ;  /* 0x00000000d9087348 */ /* 0x000fea0003c00000 */
[----:B------:R0:W1:Y:S02]  /*5d70*/  SHFL.DOWN P5, R221, R226, R223, R228 ;  /* 0x080000dfe2dd7389 */ /* 0x00006400000a00e4 */
[----:B01----:R-:W-:Y:S01]  /*5d80*/  ENDCOLLECTIVE ;  /* 0x000000000000791b */ /* 0x003fe20003800000 */
.L_x_11175:
[----:B------:R-:W-:-:S05]  /*5d90*/  FADD.FTZ R189, R146, R189 ;  /* 0x000000bd92bd7221 */ /* 0x000fca0000010000 */
[----:B------:R-:W-:Y:S01]  /*5da0*/  MOV R226, R189 ;  /* 0x000000bd00e27202 */ /* 0x000fe20000000f00 */
[----:B------:R-:W-:Y:S01]  /*5db0*/  IMAD.MOV.U32 R223, RZ, RZ, 0x1 ;  /* 0x00000001ffdf7424 */ /* 0x000fe200078e00ff */
[----:B------:R-:W-:-:S07]  /*5dc0*/  MOV R188, R221 ;  /* 0x000000dd00bc7202 */ /* 0x000fce0000000f00 */
[----:B------:R-:W-:Y:S05]  /*5dd0*/  WARPSYNC.COLLECTIVE R217, `(.L_x_11176) ;  /* 0x00000000d9087348 */ /* 0x000fea0003c00000 */
[----:B------:R0:W1:Y:S02]  /*5de0*/  SHFL.DOWN P5, R221, R226, R223, R228 ;  /* 0x080000dfe2dd7389 */ /* 0x00006400000a00e4 */
[----:B01----:R-:W-:Y:S01]  /*5df0*/  ENDCOLLECTIVE ;  /* 0x000000000000791b */ /* 0x003fe20003800000 */
.L_x_11176:
[----:B------:R-:W-:-:S05]  /*5e00*/  FADD.FTZ R142, R147, R188 ;  /* 0x000000bc938e7221 */ /* 0x000fca0000010000 */
[----:B------:R-:W-:Y:S02]  /*5e10*/  MOV R226, R142 ;  /* 0x0000008e00e27202 */ /* 0x000fe40000000f00 */
[----:B------:R-:W-:-:S07]  /*5e20*/  MOV R188, R221 ;  /* 0x000000dd00bc7202 */ /* 0x000fce0000000f00 */
[----:B------:R-:W-:Y:S05]  /*5e30*/  WARPSYNC.COLLECTIVE R217, `(.L_x_11177) ;  /* 0x00000000d9087348 */ /* 0x000fea0003c00000 */
[----:B------:R0:W1:Y:S02]  /*5e40*/  SHFL.DOWN P5, R221, R226, R223, R228 ;  /* 0x080000dfe2dd7389 */ /* 0x00006400000a00e4 */
[----:B01----:R-:W-:Y:S01]  /*5e50*/  ENDCOLLECTIVE ;  /* 0x000000000000791b */ /* 0x003fe20003800000 */
.L_x_11177:
[----:B------:R-:W-:Y:S01]  /*5e60*/  MOV R143, R221 ;  /* 0x000000dd008f7202 */ /* 0x000fe20000000f00 */
[----:B------:R-:W-:Y:S06]  /*5e70*/  BRA `(.L_x_11178) ;  /* 0xffffffc800d87947 */ /* 0x000fec000383ffff */
.L_x_11179:
        /* <DEDUP_REMOVED lines=16> */
.L_x_14022:


//--------------------- .text._ZN10layer_norm13ln_bwd_kernelINS_13Kernel_traitsI6__halfffffjLj4096ELj1ELj1ELj4ELj16ENS_18Kernel_traits_baseILj4096ES2_ffffjLj128EEEEELb0ELb0ELb1ELb1EEEvNS_9BwdParamsE --------------------------
	.section	.text._ZN10layer_norm13ln_bwd_kernelINS_13Kernel_traitsI6__halfffffjLj4096ELj1ELj1ELj4ELj16ENS_18Kernel_traits_baseILj4096ES2_ffffjLj128EEEEELb0ELb0ELb1ELb1EEEvNS_9BwdParamsE,"ax",@progbits
	.align	128
        .global         _ZN10layer_norm13ln_bwd_kernelINS_13Kernel_traitsI6__halfffffjLj4096ELj1ELj1ELj4ELj16ENS_18Kernel_traits_baseILj4096ES2_ffffjLj128EEEEELb0ELb0ELb1ELb1EEEvNS_9BwdParamsE
        .type           _ZN10layer_norm13ln_bwd_kernelINS_13Kernel_traitsI6__halfffffjLj4096ELj1ELj1ELj4ELj16ENS_18Kernel_traits_baseILj4096ES2_ffffjLj128EEEEELb0ELb0ELb1ELb1EEEvNS_9BwdParamsE,@function
        .size           _ZN10layer_norm13ln_bwd_kernelINS_13Kernel_traitsI6__halfffffjLj4096ELj1ELj1ELj4ELj16ENS_18Kernel_traits_baseILj4096ES2_ffffjLj128EEEEELb0ELb0ELb1ELb1EEEvNS_9BwdParamsE,(.L_x_14023 - _ZN10layer_norm13ln_bwd_kernelINS_13Kernel_traitsI6__halfffffjLj4096ELj1ELj1ELj4ELj16ENS_18Kernel_traits_baseILj4096ES2_ffffjLj128EEEEELb0ELb0ELb1ELb1EEEvNS_9BwdParamsE)
        .other          _ZN10layer_norm13ln_bwd_kernelINS_13Kernel_traitsI6__halfffffjLj4096ELj1ELj1ELj4ELj16ENS_18Kernel_traits_baseILj4096ES2_ffffjLj128EEEEELb0ELb0ELb1ELb1EEEvNS_9BwdParamsE,@"STO_CUDA_ENTRY STV_DEFAULT"
_ZN10layer_norm13ln_bwd_kernelINS_13Kernel_traitsI6__halfffffjLj4096ELj1ELj1ELj4ELj16ENS_18Kernel_traits_baseILj4096ES2_ffffjLj128EEEEELb0ELb0ELb1ELb1EEEvNS_9BwdParamsE:
.text._ZN10layer_norm13ln_bwd_kernelINS_13Kernel_traitsI6__halfffffjLj4096ELj1ELj1ELj4ELj16ENS_18Kernel_traits_baseILj4096ES2_ffffjLj128EEEEELb0ELb0ELb1ELb1EEEvNS_9BwdParamsE:
[----:B------:R-:W-:Y:S01]  /*0000*/  LDC R1, c[0x0][0x28] ;  /* 0x00000a00ff017b82 */ /* 0x000fe20000000800 */
[----:B------:R-:W0:Y:S07]  /*0010*/  S2R R0, SR_TID.X ;  /* 0x0000000000007919 */ /* 0x000e2e0000002100 */
[----:B------:R-:W0:Y:S01]  /*0020*/  S2UR UR4, SR_CTAID.X ;  /* 0x00000000000479c3 */ /* 0x000e220000002500 */
[----:B------:R-:W-:Y:S01]  /*0030*/  ULDC UR9, c[0x0][0x29c] ;  /* 0x0000a70000097ab9 */ /* 0x000fe20000000800 */
        /* <DEDUP_REMOVED lines=42> */
.L_x_11180:
[----:B------:R-:W-:Y:S01]  /*02e0*/  SHF.L.U32 R2, R0, 0x3, RZ ;  /* 0x0000000300027819 */ /* 0x000fe200000006ff */
[----:B------:R-:W-:-:S03]  /*02f0*/  ULDC.64 UR6, c[0x0][0x260] ;  /* 0x0000980000067ab9 */ /* 0x000fc60000000a00 */
[----:B------:R-:W-:-:S04]  /*0300*/  LOP3.LUT R2, R2, 0x3f8, RZ, 0xc0, !PT ;  /* 0x000003f802027812 */ /* 0x000fc800078ec0ff */
[----:B------:R-:W-:-:S04]  /*0310*/  IADD3 R8, P0, R2, UR6, RZ ;  /* 0x0000000602087c10 */ /* 0x000fc8000ff1e0ff */
[----:B------:R-:W-:-:S05]  /*0320*/  IADD3.X R9, RZ, UR7, RZ, P0, !PT ;  /* 0x00000007ff097c10 */ /* 0x000fca00087fe4ff */
        /* <DEDUP_REMOVED lines=43> */
[----:B------:R-:W1:Y:S01]  /*05e0*/  LDC.U8 R2, c[0x0][0x2a0] ;  /* 0x0000a800ff027b82 */ /* 0x000e620000000000 */
        /* <DEDUP_REMOVED lines=8> */
[----:B0-----:R-:W-:Y:S01]  /*0670*/  HADD2.F32 R9, -RZ, R13.H0_H0 ;  /* 0x2000000dff097230 */ /* 0x001fe20000004100 */
        /* <DEDUP_REMOVED lines=20> */
[----:B------:R-:W-:Y:S01]  /*07c0*/  CS2R R32, SRZ ;  /* 0x0000000000207805 */ /* 0x000fe2000001ff00 */
        /* <DEDUP_REMOVED lines=15> */
[----:B-1----:R-:W-:-:S07]  /*08c0*/  HADD2.F32 R200, -RZ, R200.H0_H0 ;  /* 0x200000c8ffc87230 */ /* 0x002fce0000004100 */
.L_x_11265:
        /* <DEDUP_REMOVED lines=33> */
[C---:B------:R-:W-:Y:S01]  /*0ae0*/  IADD3 R113, R201.reuse, 0x200, RZ ;  /* 0x00000200c9717810 */ /* 0x040fe20007ffe0ff */
[----:B------:R0:W5:Y:S01]  /*0af0*/  LDG.E.128 R96, desc[UR4][R232.64] ;  /* 0x00000004e8607981 */ /* 0x000162000c1e1d00 */
[C---:B------:R-:W-:Y:S02]  /*0b00*/  IADD3 R117, R201.reuse, 0x280, RZ ;  /* 0x00000280c9757810 */ /* 0x040fe40007ffe0ff */
[----:B------:R-:W-:Y:S01]  /*0b10*/  IADD3 R121, R201, 0x300, RZ ;  /* 0x00000300c9797810 */ /* 0x000fe20007ffe0ff */
[--C-:B------:R-:W-:Y:S01]  /*0b20*/  IMAD.WIDE.U32 R112, R113, 0x10, R234.reuse ;  /* 0x0000001071707825 */ /* 0x100fe200078e00ea */
[----:B------:R-:W-:Y:S01]  /*0b30*/  IADD3 R125, R201, 0x380, RZ ;  /* 0x00000380c97d7810 */ /* 0x000fe20007ffe0ff */
[----:B------:R0:W5:Y:S02]  /*0b40*/  LDG.E.128 R100, desc[UR4][R230.64] ;  /* 0x00000004e6647981 */ /* 0x000164000c1e1d00 */
[--C-:B------:R-:W-:Y:S02]  /*0b50*/  IMAD.WIDE.U32 R116, R117, 0x10, R234.reuse ;  /* 0x0000001075747825 */ /* 0x100fe400078e00ea */
[----:B------:R0:W5:Y:S02]  /*0b60*/  LDG.E.128 R104, desc[UR4][R228.64] ;  /* 0x00000004e4687981 */ /* 0x000164000c1e1d00 */
[----:B------:R-:W-:-:S02]  /*0b70*/  IMAD.WIDE.U32 R120, R121, 0x10, R234 ;  /* 0x0000001079787825 */ /* 0x000fc400078e00ea */
[----:B------:R0:W5:Y:S02]  /*0b80*/  LDG.E.128 R108, desc[UR4][R226.64] ;  /* 0x00000004e26c7981 */ /* 0x000164000c1e1d00 */
[----:B------:R-:W-:Y:S02]  /*0b90*/  IMAD.WIDE.U32 R124, R125, 0x10, R234 ;  /* 0x000000107d7c7825 */ /* 0x000fe400078e00ea */
[----:B------:R-:W5:Y:S04]  /*0ba0*/  LDG.E.128 R112, desc[UR4][R112.64] ;  /* 0x0000000470707981 */ /* 0x000f68000c1e1d00 */
[----:B------:R-:W5:Y:S04]  /*0bb0*/  LDG.E.128 R116, desc[UR4][R116.64] ;  /* 0x0000000474747981 */ /* 0x000f68000c1e1d00 */
[----:B------:R-:W5:Y:S04]  /*0bc0*/  LDG.E.128 R120, desc[UR4][R120.64] ;  /* 0x0000000478787981 */ /* 0x000f68000c1e1d00 */
[----:B------:R-:W5:Y:S01]  /*0bd0*/  LDG.E.128 R124, desc[UR4][R124.64] ;  /* 0x000000047c7c7981 */ /* 0x000f62000c1e1d00 */
[----:B------:R-:W-:-:S02]  /*0be0*/  MOV R137, RZ ;  /* 0x000000ff00897202 */ /* 0x000fc40000000f00 */
[----:B------:R-:W-:Y:S01]  /*0bf0*/  MOV R139, RZ ;  /* 0x000000ff008b7202 */ /* 0x000fe20000000f00 */
[----:B0-----:R-:W-:Y:S06]  /*0c00*/  BRA `(.L_x_11184) ;  /* 0x00000010009c7947 */ /* 0x001fec0003800000 */
.L_x_11183:
[----:B------:R-:W0:Y:S01]  /*0c10*/  LDC.64 R152, c[0x0][0x250] ;  /* 0x00009400ff987b82 */ /* 0x000e220000000a00 */
[----:B------:R-:W-:-:S05]  /*0c20*/  IADD3 R136, R138, -0x1, RZ ;  /* 0xffffffff8a887810 */ /* 0x000fca0007ffe0ff */
[----:B------:R-:W-:Y:S02]  /*0c30*/  IMAD R136, R136, R223, RZ ;  /* 0x000000df88887224 */ /* 0x000fe400078e02ff */
[----:B------:R-:W1:Y:S03]  /*0c40*/  LDC.64 R192, c[0x0][0x238] ;  /* 0x00008e00ffc07b82 */ /* 0x000e660000000a00 */
[----:B------:R-:W-:-:S04]  /*0c50*/  SHF.R.S32.HI R137, RZ, 0x1f, R136 ;  /* 0x0000001fff897819 */ /* 0x000fc80000011488 */
[----:B------:R-:W-:Y:S01]  /*0c60*/  LEA.HI R199, R137, R136, RZ, 0x2 ;  /* 0x0000008889c77211 */ /* 0x000fe200078f10ff */
[----:B------:R-:W2:Y:S01]  /*0c70*/  LDC.64 R196, c[0x0][0x2b8] ;  /* 0x0000ae00ffc47b82 */ /* 0x000ea20000000a00 */
[----:B0-----:R-:W-:-:S05]  /*0c80*/  IMAD.WIDE R152, R206, 0x4, R152 ;  /* 0x00000004ce987825 */ /* 0x001fca00078e0298 */
[----:B------:R0:W3:Y:S01]  /*0c90*/  LDG.E R224, desc[UR4][R152.64] ;  /* 0x0000000498e07981 */ /* 0x0000e2000c1e1900 */
[C---:B------:R-:W-:Y:S01]  /*0ca0*/  IADD3 R217, R201.reuse, 0x200, RZ ;  /* 0x00000200c9d97810 */ /* 0x040fe20007ffe0ff */
[----:B-1----:R-:W-:Y:S01]  /*0cb0*/  IMAD.WIDE.U32 R136, R201, 0x10, R192 ;  /* 0x00000010c9887825 */ /* 0x002fe200078e00c0 */
[----:B------:R-:W-:-:S03]  /*0cc0*/  LEA.HI.SX32 R199, R199, R222, 0x1e ;  /* 0x000000dec7c77211 */ /* 0x000fc600078ff2ff */
[--C-:B------:R-:W-:Y:S02]  /*0cd0*/  IMAD.WIDE.U32 R144, R221, 0x10, R192.reuse ;  /* 0x00000010dd907825 */ /* 0x100fe400078e00c0 */
[----:B------:R-:W4:Y:S02]  /*0ce0*/  LDG.E.128 R136, desc[UR4][R136.64] ;  /* 0x0000000488887981 */ /* 0x000f24000c1e1d00 */
[--C-:B0-----:R-:W-:Y:S02]  /*0cf0*/  IMAD.WIDE.U32 R152, R220, 0x10, R192.reuse ;  /* 0x00000010dc987825 */ /* 0x101fe400078e00c0 */
[----:B------:R-:W4:Y:S02]  /*0d00*/  LDG.E.128 R144, desc[UR4][R144.64] ;  /* 0x0000000490907981 */ /* 0x000f24000c1e1d00 */
[--C-:B------:R-:W-:Y:S02]  /*0d10*/  IMAD.WIDE.U32 R160, R219, 0x10, R192.reuse ;  /* 0x00000010dba07825 */ /* 0x100fe400078e00c0 */
[----:B------:R-:W4:Y:S02]  /*0d20*/  LDG.E.128 R152, desc[UR4][R152.64] ;  /* 0x0000000498987981 */ /* 0x000f24000c1e1d00 */
[----:B------:R-:W-:-:S02]  /*0d30*/  IMAD.WIDE.U32 R168, R217, 0x10, R192 ;  /* 0x00000010d9a87825 */ /* 0x000fc400078e00c0 */
[----:B------:R-:W4:Y:S02]  /*0d40*/  LDG.E.128 R160, desc[UR4][R160.64] ;  /* 0x00000004a0a07981 */ /* 0x000f24000c1e1d00 */
[C---:B--2---:R-:W-:Y:S02]  /*0d50*/  IMAD.WIDE.U32 R140, R199.reuse, 0x10, R196 ;  /* 0x00000010c78c7825 */ /* 0x044fe400078e00c4 */
[----:B------:R-:W2:Y:S04]  /*0d60*/  LDG.E.128 R168, desc[UR4][R168.64] ;  /* 0x00000004a8a87981 */ /* 0x000ea8000c1e1d00 */
[----:B------:R-:W2:Y:S01]  /*0d70*/  LDG.E.128 R140, desc[UR4][R140.64] ;  /* 0x000000048c8c7981 */ /* 0x000ea2000c1e1d00 */
[----:B------:R-:W-:-:S05]  /*0d80*/  IADD3 R149, R199, 0x80, RZ ;  /* 0x00000080c7957810 */ /* 0x000fca0007ffe0ff */
[----:B------:R-:W-:Y:S01]  /*0d90*/  IMAD.WIDE.U32 R148, R149, 0x10, R196 ;  /* 0x0000001095947825 */ /* 0x000fe200078e00c4 */
[----:B------:R-:W-:-:S05]  /*0da0*/  IADD3 R157, R199, 0x100, RZ ;  /* 0x00000100c79d7810 */ /* 0x000fca0007ffe0ff */
[----:B------:R-:W2:Y:S01]  /*0db0*/  LDG.E.128 R148, desc[UR4][R148.64] ;  /* 0x0000000494947981 */ /* 0x000ea2000c1e1d00 */
[----:B------:R-:W-:Y:S01]  /*0dc0*/  IMAD.WIDE.U32 R156, R157, 0x10, R196 ;  /* 0x000000109d9c7825 */ /* 0x000fe200078e00c4 */
[----:B------:R-:W-:-:S05]  /*0dd0*/  IADD3 R209, R201, 0x280, RZ ;  /* 0x00000280c9d17810 */ /* 0x000fca0007ffe0ff */
[----:B------:R-:W2:Y:S01]  /*0de0*/  LDG.E.128 R156, desc[UR4][R156.64] ;  /* 0x000000049c9c7981 */ /* 0x000ea2000c1e1d00 */
[----:B------:R-:W-:Y:S01]  /*0df0*/  IADD3 R165, R199, 0x180, RZ ;  /* 0x00000180c7a57810 */ /* 0x000fe20007ffe0ff */
[----:B------:R-:W-:Y:S01]  /*0e00*/  IMAD.WIDE.U32 R176, R209, 0x10, R192 ;  /* 0x00000010d1b07825 */ /* 0x000fe200078e00c0 */
[----:B------:R-:W-:-:S03]  /*0e10*/  IADD3 R215, R201, 0x300, RZ ;  /* 0x00000300c9d77810 */ /* 0x000fc60007ffe0ff */
[----:B------:R-:W-:Y:S02]  /*0e20*/  IMAD.WIDE.U32 R164, R165, 0x10, R196 ;  /* 0x00000010a5a47825 */ /* 0x000fe400078e00c4 */
[----:B------:R-:W2:Y:S02]  /*0e30*/  LDG.E.128 R176, desc[UR4][R176.64] ;  /* 0x00000004b0b07981 */ /* 0x000ea4000c1e1d00 */
[----:B------:R-:W-:Y:S02]  /*0e40*/  IMAD.WIDE.U32 R184, R215, 0x10, R192 ;  /* 0x00000010d7b87825 */ /* 0x000fe400078e00c0 */
[----:B------:R-:W2:Y:S01]  /*0e50*/  LDG.E.128 R164, desc[UR4][R164.64] ;  /* 0x00000004a4a47981 */ /* 0x000ea2000c1e1d00 */
[----:B------:R-:W-:-:S03]  /*0e60*/  IADD3 R173, R199, 0x200, RZ ;  /* 0x00000200c7ad7810 */ /* 0x000fc60007ffe0ff */
[----:B------:R-:W2:Y:S02]  /*0e70*/  LDG.E.128 R184, desc[UR4][R184.64] ;  /* 0x00000004b8b87981 */ /* 0x000ea4000c1e1d00 */
[----:B------:R-:W-:Y:S01]  /*0e80*/  IMAD.WIDE.U32 R172, R173, 0x10, R196 ;  /* 0x00000010adac7825 */ /* 0x000fe200078e00c4 */
[----:B------:R-:W-:-:S05]  /*0e90*/  IADD3 R181, R199, 0x280, RZ ;  /* 0x00000280c7b57810 */ /* 0x000fca0007ffe0ff */
[----:B------:R-:W2:Y:S01]  /*0ea0*/  LDG.E.128 R172, desc[UR4][R172.64] ;  /* 0x00000004acac7981 */ /* 0x000ea2000c1e1d00 */
        /* <DEDUP_REMOVED lines=9> */
[----:B------:R-:W-:-:S06]  /*0f40*/  IMAD.WIDE.U32 R196, R199, 0x10, R196 ;  /* 0x00000010c7c47825 */ /* 0x000fcc00078e00c4 */
[----:B------:R-:W2:Y:S01]  /*0f50*/  LDG.E.128 R196, desc[UR4][R196.64] ;  /* 0x00000004c4c47981 */ /* 0x000ea2000c1e1d00 */
[----:B------:R-:W-:Y:S02]  /*0f60*/  MOV R202, UR14 ;  /* 0x0000000e00ca7c02 */ /* 0x000fe40008000f00 */
[----:B------:R-:W-:Y:S02]  /*0f70*/  MOV R203, UR15 ;  /* 0x0000000f00cb7c02 */ /* 0x000fe40008000f00 */
[----:B------:R-:W-:-:S04]  /*0f80*/  ISETP.NE.U32.AND P0, PT, R202, RZ, PT ;  /* 0x000000ffca00720c */ /* 0x000fc80003f05070 */
[----:B------:R-:W-:-:S13]  /*0f90*/  ISETP.NE.AND.EX P0, PT, R203, RZ, PT, P0 ;  /* 0x000000ffcb00720c */ /* 0x000fda0003f05300 */
[--C-:B------:R-:W-:Y:S01]  /*0fa0*/  @P0 IMAD.WIDE.U32 R216, R217, 0x10, R234.reuse ;  /* 0x00000010d9d80825 */ /* 0x100fe200078e00ea */
[----:B------:R-:W5:Y:S03]  /*0fb0*/  @P0 LDG.E.128 R96, desc[UR4][R232.64] ;  /* 0x00000004e8600981 */ /* 0x000f66000c1e1d00 */
[--C-:B------:R-:W-:Y:S01]  /*0fc0*/  @P0 IMAD.WIDE.U32 R208, R209, 0x10, R234.reuse ;  /* 0x00000010d1d00825 */ /* 0x100fe200078e00ea */
[----:B------:R-:W5:Y:S03]  /*0fd0*/  @P0 LDG.E.128 R100, desc[UR4][R230.64] ;  /* 0x00000004e6640981 */ /* 0x000f66000c1e1d00 */
[--C-:B------:R-:W-:Y:S01]  /*0fe0*/  @P0 IMAD.WIDE.U32 R214, R215, 0x10, R234.reuse ;  /* 0x00000010d7d60825 */ /* 0x100fe200078e00ea */
[----:B------:R-:W5:Y:S03]  /*0ff0*/  @P0 LDG.E.128 R104, desc[UR4][R228.64] ;  /* 0x00000004e4680981 */ /* 0x000f66000c1e1d00 */
[----:B------:R-:W-:Y:S01]  /*1000*/  @P0 IMAD.WIDE.U32 R234, R211, 0x10, R234 ;  /* 0x00000010d3ea0825 */ /* 0x000fe200078e00ea */
[----:B------:R-:W5:Y:S04]  /*1010*/  @P0 LDG.E.128 R108, desc[UR4][R226.64] ;  /* 0x00000004e26c0981 */ /* 0x000f68000c1e1d00 */
[----:B------:R-:W5:Y:S04]  /*1020*/  @P0 LDG.E.128 R112, desc[UR4][R216.64] ;  /* 0x00000004d8700981 */ /* 0x000f68000c1e1d00 */
[----:B------:R0:W5:Y:S04]  /*1030*/  @P0 LDG.E.128 R116, desc[UR4][R208.64] ;  /* 0x00000004d0740981 */ /* 0x000168000c1e1d00 */
[----:B------:R1:W5:Y:S04]  /*1040*/  @P0 LDG.E.128 R120, desc[UR4][R214.64] ;  /* 0x00000004d6780981 */ /* 0x000368000c1e1d00 */
[----:B------:R0:W5:Y:S01]  /*1050*/  @P0 LDG.E.128 R124, desc[UR4][R234.64] ;  /* 0x00000004ea7c0981 */ /* 0x000162000c1e1d00 */
[----:B------:R-:W-:-:S04]  /*1060*/  ISETP.NE.AND P0, PT, R2, RZ, PT ;  /* 0x000000ff0200720c */ /* 0x000fc80003f05270 */
[----:B---3--:R-:W-:-:S05]  /*1070*/  FSEL R224, R224, RZ, !P0 ;  /* 0x000000ffe0e07208 */ /* 0x008fca0004000000 */
[C---:B----4-:R-:W-:Y:S01]  /*1080*/  FADD.FTZ R136, -R224.reuse, R136 ;  /* 0x00000088e0887221 */ /* 0x050fe20000010100 */
[----:B------:R-:W-:-:S03]  /*1090*/  FADD.FTZ R138, -R224, R138 ;  /* 0x0000008ae08a7221 */ /* 0x000fc60000010100 */
[C---:B-----5:R-:W-:Y:S01]  /*10a0*/  FMUL.FTZ R211, R31.reuse, R136 ;  /* 0x000000881fd37220 */ /* 0x060fe20000410000 */
[C---:B------:R-:W-:Y:S01]  /*10b0*/  FADD.FTZ R136, -R224.reuse, R145 ;  /* 0x00000091e0887221 */ /* 0x040fe20000010100 */
[C---:B0-----:R-:W-:Y:S01]  /*10c0*/  FMUL.FTZ R209, R31.reuse, R138 ;  /* 0x0000008a1fd17220 */ /* 0x041fe20000410000 */
[C---:B------:R-:W-:Y:S02]  /*10d0*/  FADD.FTZ R138, -R224.reuse, R146 ;  /* 0x00000092e08a7221 */ /* 0x040fe40000010100 */
[C---:B------:R-:W-:Y:S01]  /*10e0*/  FMUL.FTZ R146, R31.reuse, R136 ;  /* 0x000000881f927220 */ /* 0x040fe20000410000 */
[C---:B------:R-:W-:Y:S01]  /*10f0*/  FADD.FTZ R136, -R224.reuse, R153 ;  /* 0x00000099e0887221 */ /* 0x040fe20000010100 */
[C---:B------:R-:W-:Y:S01]  /*1100*/  FMUL.FTZ R145, R31.reuse, R138 ;  /* 0x0000008a1f917220 */ /* 0x040fe20000410000 */
[C---:B------:R-:W-:Y:S02]  /*1110*/  FADD.FTZ R138, -R224.reuse, R154 ;  /* 0x0000009ae08a7221 */ /* 0x040fe40000010100 */
[C---:B------:R-:W-:Y:S01]  /*1120*/  FMUL.FTZ R154, R31.reuse, R136 ;  /* 0x000000881f9a7220 */ /* 0x040fe20000410000 */
[C---:B------:R-:W-:Y:S01]  /*1130*/  FADD.FTZ R136, -R224.reuse, R161 ;  /* 0x000000a1e0887221 */ /* 0x040fe20000010100 */
[C---:B------:R-:W-:Y:S01]  /*1140*/  FMUL.FTZ R153, R31.reuse, R138 ;  /* 0x0000008a1f997220 */ /* 0x040fe20000410000 */
[C---:B------:R-:W-:Y:S01]  /*1150*/  FADD.FTZ R138, -R224.reuse, R162 ;  /* 0x000000a2e08a7221 */ /* 0x040fe20000010100 */
[C---:B--2---:R-:W-:Y:S01]  /*1160*/  FADD.FTZ R170, -R224.reuse, R170 ;  /* 0x000000aae0aa7221 */ /* 0x044fe20000010100 */
[----:B------:R-:W-:Y:S01]  /*1170*/  FMUL.FTZ R162, R31, R136 ;  /* 0x000000881fa27220 */ /* 0x000fe20000410000 */
[C---:B------:R-:W-:Y:S01]  /*1180*/  FADD.FTZ R136, -R224.reuse, R171 ;  /* 0x000000abe0887221 */ /* 0x040fe20000010100 */
[----:B-1----:R-:W-:Y:S01]  /*1190*/  FMUL.FTZ R214, R207, R140 ;  /* 0x0000008ccfd67220 */ /* 0x002fe20000410000 */
[----:B------:R-:W-:Y:S01]  /*11a0*/  FADD.FTZ R210, -R224, R137 ;  /* 0x00000089e0d27221 */ /* 0x000fe20000010100 */
[C---:B------:R-:W-:Y:S01]  /*11b0*/  FMUL.FTZ R171, R31.reuse, R170 ;  /* 0x000000aa1fab7220 */ /* 0x040fe20000410000 */
[C---:B------:R-:W-:Y:S01]  /*11c0*/  FMUL.FTZ R170, R31.reuse, R136 ;  /* 0x000000881faa7220 */ /* 0x040fe20000410000 */
[----:B------:R-:W-:Y:S01]  /*11d0*/  FMUL.FTZ R213, R204, R141 ;  /* 0x0000008dccd57220 */ /* 0x000fe20000410000 */
[----:B------:R-:W-:Y:S01]  /*11e0*/  FADD.FTZ R136, RZ, R214 ;  /* 0x000000d6ff887221 */ /* 0x000fe20000010000 */
[----:B------:R-:W-:Y:S01]  /*11f0*/  FMUL.FTZ R210, R31, R210 ;  /* 0x000000d21fd27220 */ /* 0x000fe20000410000 */
[----:B------:R-:W-:Y:S01]  /*1200*/  FFMA.FTZ R137, R211, R214, RZ ;  /* 0x000000d6d3897223 */ /* 0x000fe200000100ff */
        /* <DEDUP_REMOVED lines=27> */
[----:B------:R-:W-:Y:S01]  /*13c0*/  FADD.FTZ R152, -R224, R152 ;  /* 0x00000098e0987221 */ /* 0x000fe20000010100 */
[----:B------:R-:W-:Y:S01]  /*13d0*/  FMUL.FTZ R150, R5, R150 ;  /* 0x0000009605967220 */ /* 0x000fe20000410000 */
[----:B------:R-:W-:Y:S01]  /*13e0*/  FADD.FTZ R139, R136, R149 ;  /* 0x00000095888b7221 */ /* 0x000fe20000010000 */
[----:B------:R-:W-:Y:S01]  /*13f0*/  FFMA.FTZ R136, R146, R149, R137 ;  /* 0x0000009592887223 */ /* 0x000fe20000010089 */
[----:B------:R-:W-:Y:S01]  /*1400*/  FADD.FTZ R140, -R224, R155 ;  /* 0x0000009be08c7221 */ /* 0x000fe20000010100 */
        /* <DEDUP_REMOVED lines=17> */
[----:B------:R-:W-:Y:S01]  /*1520*/  FADD.FTZ R160, -R224, R160 ;  /* 0x000000a0e0a07221 */ /* 0x000fe20000010100 */
[----:B------:R-:W-:Y:S01]  /*1530*/  FFMA.FTZ R94, R158, R153, R94 ;  /* 0x000000999e5e7223 */ /* 0x000fe2000001005e */
[----:B------:R-:W-:Y:S01]  /*1540*/  FADD.FTZ R62, R62, R158 ;  /* 0x0000009e3e3e7221 */ /* 0x000fe20000010000 */
[----:B------:R-:W-:Y:S01]  /*1550*/  FADD.FTZ R140, -R224, R163 ;  /* 0x000000a3e08c7221 */ /* 0x000fe20000010100 */
[----:B------:R-:W-:Y:S01]  /*1560*/  FMUL.FTZ R158, R9, R158 ;  /* 0x0000009e099e7220 */ /* 0x000fe20000410000 */
[----:B------:R-:W-:Y:S01]  /*1570*/  FADD.FTZ R139, R136, R157 ;  /* 0x0000009d888b7221 */ /* 0x000fe20000010000 */
[----:B------:R-:W-:Y:S01]  /*1580*/  FFMA.FTZ R136, R154, R157, R137 ;  /* 0x0000009d9a887223 */ /* 0x000fe20000010089 */
[----:B------:R-:W-:Y:S01]  /*1590*/  FMUL.FTZ R163, R31, R160 ;  /* 0x000000a01fa37220 */ /* 0x000fe20000410000 */
[----:B------:R-:W-:Y:S01]  /*15a0*/  FFMA.FTZ R95, R159, R152, R95 ;  /* 0x000000989f5f7223 */ /* 0x000fe2000001005f */
[----:B------:R-:W-:Y:S01]  /*15b0*/  FADD.FTZ R63, R63, R159 ;  /* 0x0000009f3f3f7221 */ /* 0x000fe20000010000 */
[----:B------:R-:W-:Y:S01]  /*15c0*/  FMUL.FTZ R160, R31, R140 ;  /* 0x0000008c1fa07220 */ /* 0x000fe20000410000 */
[----:B------:R-:W-:Y:S01]  /*15d0*/  FMUL.FTZ R159, R12, R159 ;  /* 0x0000009f0c9f7220 */ /* 0x000fe20000410000 */
[----:B------:R-:W-:Y:S01]  /*15e0*/  FADD.FTZ R140, -R224, R177 ;  /* 0x000000b1e08c7221 */ /* 0x000fe20000010100 */
[----:B------:R-:W-:Y:S01]  /*15f0*/  FADD.FTZ R138, R139, R158 ;  /* 0x0000009e8b8a7221 */ /* 0x000fe20000010000 */
[----:B------:R-:W-:Y:S01]  /*1600*/  FFMA.FTZ R137, R153, R158, R136 ;  /* 0x0000009e99897223 */ /* 0x000fe20000010088 */
[----:B------:R-:W-:Y:S01]  /*1610*/  FFMA.FTZ R34, R142, R209, R34 ;  /* 0x000000d18e227223 */ /* 0x000fe20000010022 */
[----:B------:R-:W-:Y:S01]  /*1620*/  FADD.FTZ R70, R70, R142 ;  /* 0x0000008e46467221 */ /* 0x000fe20000010000 */
[----:B------:R-:W-:Y:S01]  /*1630*/  FFMA.FTZ R88, R164, R163, R88 ;  /* 0x000000a3a4587223 */ /* 0x000fe20000010058 */
[----:B------:R-:W-:Y:S01]  /*1640*/  FADD.FTZ R56, R56, R164 ;  /* 0x000000a438387221 */ /* 0x000fe20000010000 */
[----:B------:R-:W-:Y:S01]  /*1650*/  FADD.FTZ R142, -R224, R178 ;  /* 0x000000b2e08e7221 */ /* 0x000fe20000010100 */
        /* <DEDUP_REMOVED lines=11> */
[C---:B------:R-:W-:Y:S01]  /*1710*/  FADD.FTZ R168, -R224.reuse, R168 ;  /* 0x000000a8e0a87221 */ /* 0x040fe20000010100 */
[----:B------:R-:W-:Y:S01]  /*1720*/  FADD.FTZ R138, -R224, R185 ;  /* 0x000000b9e08a7221 */ /* 0x000fe20000010100 */
[----:B------:R-:W-:Y:S01]  /*1730*/  FMUL.FTZ R166, R13, R166 ;  /* 0x000000a60da67220 */ /* 0x000fe20000410000 */
[----:B------:R-:W-:Y:S01]  /*1740*/  FADD.FTZ R139, R136, R165 ;  /* 0x000000a5888b7221 */ /* 0x000fe20000010000 */
[----:B------:R-:W-:Y:S01]  /*1750*/  FFMA.FTZ R136, R162, R165, R137 ;  /* 0x000000a5a2887223 */ /* 0x000fe20000010089 */
[C---:B------:R-:W-:Y:S01]  /*1760*/  FADD.FTZ R140, -R224.reuse, R186 ;  /* 0x000000bae08c7221 */ /* 0x040fe20000010100 */
[----:B------:R-:W-:Y:S01]  /*1770*/  FFMA.FTZ R91, R167, R160, R91 ;  /* 0x000000a0a75b7223 */ /* 0x000fe2000001005b */
[----:B------:R-:W-:Y:S01]  /*1780*/  FADD.FTZ R59, R59, R167 ;  /* 0x000000a73b3b7221 */ /* 0x000fe20000010000 */
[----:B------:R-:W-:Y:S01]  /*1790*/  FADD.FTZ R218, -R224, R169 ;  /* 0x000000a9e0da7221 */ /* 0x000fe20000010100 */
[C---:B------:R-:W-:Y:S01]  /*17a0*/  FMUL.FTZ R217, R31.reuse, R168 ;  /* 0x000000a81fd97220 */ /* 0x040fe20000410000 */
[----:B------:R-:W-:Y:S01]  /*17b0*/  FMUL.FTZ R186, R31, R138 ;  /* 0x0000008a1fba7220 */ /* 0x000fe20000410000 */
        /* <DEDUP_REMOVED lines=108> */
.L_x_11184:
[----:B------:R-:W-:Y:S05]  /*1e80*/  BSYNC B0 ;  /* 0x0000000000007941 */ /* 0x000fea0003800000 */
.L_x_11182:
[----:B------:R-:W-:Y:S01]  /*1e90*/  LOP3.LUT P5, RZ, R225, 0xff, RZ, 0xc0, !PT ;  /* 0x000000ffe1ff7812 */ /* 0x000fe200078ac0ff */
[----:B------:R-:W-:Y:S01]  /*1ea0*/  UMOV UR6, 0xffffffff ;  /* 0xffffffff00067882 */ /* 0x000fe20000000000 */
[----:B------:R-:W-:Y:S02]  /*1eb0*/  SHF.R.U32.HI R136, RZ, 0x5, R0 ;  /* 0x00000005ff887819 */ /* 0x000fe40000011600 */
        /* <DEDUP_REMOVED lines=22> */
.L_x_11276:
[----:B------:R-:W3:Y:S01]  /*2020*/  S2R R168, SR_CgaCtaId ;  /* 0x0000000000a87919 */ /* 0x000ee20000008800 */
        /* <DEDUP_REMOVED lines=12> */
[----:B------:R-:W-:Y:S02]  /*20f0*/  @P6 IADD3 R226, R212, -0x1, RZ ;  /* 0xffffffffd4e26810 */ /* 0x000fe40007ffe0ff */
[----:B------:R-:W-:Y:S02]  /*2100*/  @!P4 FSEL R228, R97, RZ, P1 ;  /* 0x000000ff61e4c208 */ /* 0x000fe40000800000 */
[----:B------:R-:W-:Y:S01]  /*2110*/  @!P4 ISETP.NE.U32.AND P1, PT, R202, RZ, PT ;  /* 0x000000ffca00c20c */ /* 0x000fe20003f25070 */
[----:B------:R-:W-:Y:S01]  /*2120*/  @P6 IMAD R226, R226, R223, RZ ;  /* 0x000000dfe2e26224 */ /* 0x000fe200078e02ff */
[----:B---3--:R-:W-:Y:S01]  /*2130*/  LEA R143, R168, R143, 0x18 ;  /* 0x0000008fa88f7211 */ /* 0x008fe200078ec0ff */
[----:B-1----:R-:W-:Y:S01]  /*2140*/  FADD.FTZ R168, R137, R140 ;  /* 0x0000008c89a87221 */ /* 0x002fe20000010000 */
[----:B------:R-:W-:Y:S02]  /*2150*/  @!P4 ISETP.NE.AND.EX P1, PT, R203, RZ, PT, P1 ;  /* 0x000000ffcb00c20c */ /* 0x000fe40003f25310 */
[----:B------:R-:W-:-:S02]  /*2160*/  @!P0 LEA R199, R141, R143, 0x3 ;  /* 0x0000008f8dc78211 */ /* 0x000fc400078e18ff */
[----:B------:R-:W-:-:S03]  /*2170*/  LEA R225, R138, R143, 0x3 ;  /* 0x0000008f8ae17211 */ /* 0x000fc600078e18ff */
[----:B------:R1:W-:Y:S01]  /*2180*/  @!P0 STS.64 [R199+0x4000], R168 ;  /* 0x004000a8c7008388 */ /* 0x0003e20000000a00 */
[----:B------:R-:W-:Y:S01]  /*2190*/  BAR.SYNC.DEFER_BLOCKING 0x0 ;  /* 0x0000000000007b1d */ /* 0x000fe20000010000 */
[----:B------:R-:W-:-:S04]  /*21a0*/  ISETP.NE.U32.AND P0, PT, RZ, UR10, PT ;  /* 0x0000000aff007c0c */ /* 0x000fc8000bf05070 */
[----:B------:R-:W-:Y:S02]  /*21b0*/  ISETP.NE.AND.EX P0, PT, RZ, UR11, PT, P0 ;  /* 0x0000000bff007c0c */ /* 0x000fe4000bf05300 */
[----:B-1----:R-:W-:Y:S02]  /*21c0*/  @P6 SHF.R.S32.HI R169, RZ, 0x1f, R226 ;  /* 0x0000001fffa96819 */ /* 0x002fe400000114e2 */
[----:B------:R-:W-:Y:S02]  /*21d0*/  @!P4 FSEL R199, R100, RZ, P1 ;  /* 0x000000ff64c7c208 */ /* 0x000fe40000800000 */
[----:B------:R-:W-:Y:S02]  /*21e0*/  @P6 LEA.HI R223, R169, R226, RZ, 0x2 ;  /* 0x000000e2a9df6211 */ /* 0x000fe400078f10ff */
[----:B------:R-:W-:-:S05]  /*21f0*/  ISETP.NE.U32.AND P1, PT, RZ, UR10, PT ;  /* 0x0000000aff007c0c */ /* 0x000fca000bf25070 */
[----:B------:R-:W1:Y:S01]  /*2200*/  @P0 LDC.64 R168, c[0x0][0x308] ;  /* 0x0000c200ffa80b82 */ /* 0x000e620000000a00 */
[----:B------:R-:W-:Y:S01]  /*2210*/  ISETP.NE.AND.EX P1, PT, RZ, UR11, PT, P1 ;  /* 0x0000000bff007c0c */ /* 0x000fe2000bf25310 */
[----:B0-----:R-:W0:Y:S04]  /*2220*/  LDS.128 R136, [R225+0x4000] ;  /* 0x00400000e1887984 */ /* 0x001e280000000c00 */
[----:B------:R-:W2:Y:S01]  /*2230*/  LDS.128 R140, [R225+0x4010] ;  /* 0x00401000e18c7984 */ /* 0x000ea20000000c00 */
[----:B-1----:R-:W-:-:S04]  /*2240*/  @P0 IMAD.WIDE.U32 R168, R221, 0x10, R168 ;  /* 0x00000010dda80825 */ /* 0x002fc800078e00a8 */
[----:B0-----:R-:W-:Y:S01]  /*2250*/  FADD.FTZ R227, RZ, R136 ;  /* 0x00000088ffe37221 */ /* 0x001fe20000010000 */
[----:B------:R-:W-:-:S03]  /*2260*/  FADD.FTZ R136, RZ, R137 ;  /* 0x00000089ff887221 */ /* 0x000fc60000010000 */
[----:B------:R-:W-:Y:S01]  /*2270*/  FADD.FTZ R227, R138, R227 ;  /* 0x000000e38ae37221 */ /* 0x000fe20000010000 */
[----:B------:R-:W-:-:S03]  /*2280*/  FADD.FTZ R136, R139, R136 ;  /* 0x000000888b887221 */ /* 0x000fc60000010000 */
[----:B--2---:R-:W-:Y:S01]  /*2290*/  FADD.FTZ R227, R227, R140 ;  /* 0x0000008ce3e37221 */ /* 0x004fe20000010000 */
[----:B------:R-:W-:Y:S01]  /*22a0*/  FADD.FTZ R136, R136, R141 ;  /* 0x0000008d88887221 */ /* 0x000fe20000010000 */
[----:B------:R-:W-:Y:S02]  /*22b0*/  HFMA2.MMA R141, -RZ, RZ, 0, 0 ;  /* 0x00000000ff8d7435 */ /* 0x000fe400000001ff */
[----:B------:R-:W-:Y:S01]  /*22c0*/  FADD.FTZ R142, R142, R227 ;  /* 0x000000e38e8e7221 */ /* 0x000fe20000010000 */
[----:B------:R-:W-:Y:S01]  /*22d0*/  @!P4 FSEL R227, R96, RZ, P3 ;  /* 0x000000ff60e3c208 */ /* 0x000fe20001800000 */
[----:B------:R-:W-:Y:S01]  /*22e0*/  FADD.FTZ R143, R143, R136 ;  /* 0x000000888f8f7221 */ /* 0x000fe20000010000 */
[----:B------:R-:W-:Y:S01]  /*22f0*/  @!P4 ISETP.NE.U32.AND P3, PT, R202, RZ, PT ;  /* 0x000000ffca00c20c */ /* 0x000fe20003f65070 */
[----:B------:R-:W-:Y:S01]  /*2300*/  FMUL.FTZ R140, R142, UR8 ;  /* 0x000000088e8c7c20 */ /* 0x000fe20008410000 */
[----:B------:R-:W-:Y:S01]  /*2310*/  @P6 LEA.HI.SX32 R141, R223, R222, 0x1e ;  /* 0x000000dedf8d6211 */ /* 0x000fe200078ff2ff */
[----:B------:R-:W-:Y:S01]  /*2320*/  FMUL.FTZ R143, R143, UR8 ;  /* 0x000000088f8f7c20 */ /* 0x000fe20008410000 */
[----:B------:R-:W-:-:S02]  /*2330*/  @!P4 ISETP.NE.AND.EX P3, PT, R203, RZ, PT, P3 ;  /* 0x000000ffcb00c20c */ /* 0x000fc40003f65330 */
[----:B------:R-:W-:Y:S02]  /*2340*/  FSEL R140, R140, RZ, !P2 ;  /* 0x000000ff8c8c7208 */ /* 0x000fe40005000000 */
[C---:B------:R-:W-:Y:S02]  /*2350*/  @!P4 ISETP.NE.U32.AND P2, PT, R202.reuse, RZ, PT ;  /* 0x000000ffca00c20c */ /* 0x040fe40003f45070 */
[----:B------:R-:W-:Y:S02]  /*2360*/  @!P4 FSEL R230, R99, RZ, P3 ;  /* 0x000000ff63e6c208 */ /* 0x000fe40001800000 */
[----:B------:R-:W-:Y:S02]  /*2370*/  @!P4 ISETP.NE.AND.EX P2, PT, R203, RZ, PT, P2 ;  /* 0x000000ffcb00c20c */ /* 0x000fe40003f45320 */
[----:B------:R-:W-:Y:S02]  /*2380*/  @!P4 ISETP.NE.U32.AND P3, PT, R202, RZ, PT ;  /* 0x000000ffca00c20c */ /* 0x000fe40003f65070 */
[----:B------:R-:W-:-:S02]  /*2390*/  @!P4 FSEL R229, R98, RZ, P2 ;  /* 0x000000ff62e5c208 */ /* 0x000fc40001000000 */
[----:B------:R-:W-:Y:S02]  /*23a0*/  @!P4 ISETP.NE.U32.AND P2, PT, R202, RZ, PT ;  /* 0x000000ffca00c20c */ /* 0x000fe40003f45070 */
[C---:B------:R-:W-:Y:S02]  /*23b0*/  @!P4 ISETP.NE.AND.EX P3, PT, R203.reuse, RZ, PT, P3 ;  /* 0x000000ffcb00c20c */ /* 0x040fe40003f65330 */
[----:B------:R-:W-:Y:S02]  /*23c0*/  @!P4 ISETP.NE.AND.EX P2, PT, R203, RZ, PT, P2 ;  /* 0x000000ffcb00c20c */ /* 0x000fe40003f45320 */
[----:B------:R-:W-:Y:S02]  /*23d0*/  @!P4 FSEL R225, R102, RZ, P3 ;  /* 0x000000ff66e1c208 */ /* 0x000fe40001800000 */
[----:B------:R-:W-:Y:S02]  /*23e0*/  @!P4 FSEL R142, R101, RZ, P2 ;  /* 0x000000ff658ec208 */ /* 0x000fe40001000000 */
[----:B------:R-:W-:-:S02]  /*23f0*/  @!P4 ISETP.NE.U32.AND P2, PT, R202, RZ, PT ;  /* 0x000000ffca00c20c */ /* 0x000fc40003f45070 */
[----:B------:R-:W-:Y:S02]  /*2400*/  @!P4 ISETP.NE.U32.AND P3, PT, R202, RZ, PT ;  /* 0x000000ffca00c20c */ /* 0x000fe40003f65070 */
        /* <DEDUP_REMOVED lines=9> */
.L_x_11187:
[----:B------:R-:W-:Y:S05]  /*24a0*/  BSYNC B0 ;  /* 0x0000000000007941 */ /* 0x000fea0003800000 */
.L_x_11186:
        /* <DEDUP_REMOVED lines=8> */
.L_x_11189:
[----:B------:R-:W-:Y:S05]  /*2530*/  BSYNC B0 ;  /* 0x0000000000007941 */ /* 0x000fea0003800000 */
.L_x_11188:
        /* <DEDUP_REMOVED lines=8> */
.L_x_11191:
[----:B------:R-:W-:Y:S05]  /*25c0*/  BSYNC B0 ;  /* 0x0000000000007941 */ /* 0x000fea0003800000 */
.L_x_11190:
        /* <DEDUP_REMOVED lines=8> */
.L_x_11193:
[----:B------:R-:W-:Y:S05]  /*2650*/  BSYNC B0 ;  /* 0x0000000000007941 */ /* 0x000fea0003800000 */
.L_x_11192:
[----:B------:R-:W-:Y:S05]  /*2660*/  @!P0 BRA `(.L_x_11194) ;  /* 0x00000000001c8947 */ /* 0x000fea0003800000 */
[----:B------:R-:W0:Y:S01]  /*2670*/  LDC.64 R222, c[0x0][0x308] ;  /* 0x0000c200ffde7b82 */ /* 0x000e220000000a00 */
[----:B------:R-:W-:Y:S02]  /*2680*/  SEL R138, R229, R130, P1 ;  /* 0x00000082e58a7207 */ /* 0x000fe40000800000 */
[----:B------:R-:W-:Y:S02]  /*2690*/  SEL R137, R228, R129, P1 ;  /* 0x00000081e4897207 */ /* 0x000fe40000800000 */
[----:B------:R-:W-:Y:S02]  /*26a0*/  SEL R136, R227, R128, P1 ;  /* 0x00000080e3887207 */ /* 0x000fe40000800000 */
[----:B------:R-:W-:Y:S01]  /*26b0*/  SEL R139, R230, R131, P1 ;  /* 0x00000083e68b7207 */ /* 0x000fe20000800000 */
[----:B0-----:R-:W-:-:S05]  /*26c0*/  IMAD.WIDE.U32 R222, R201, 0x10, R222 ;  /* 0x00000010c9de7825 */ /* 0x001fca00078e00de */
[----:B------:R0:W-:Y:S02]  /*26d0*/  STG.E.128 desc[UR4][R222.64], R136 ;  /* 0x00000088de007986 */ /* 0x0001e4000c101d04 */
.L_x_11194:
[----:B------:R-:W-:Y:S04]  /*26e0*/  BSSY B0, `(.L_x_11195) ;  /* 0x000000e000007945 */ /* 0x000fe80003800000 */
[----:B------:R-:W-:Y:S05]  /*26f0*/  @!P6 BRA `(.L_x_11196) ;  /* 0x000000000030e947 */ /* 0x000fea0003800000 */
[----:B0-----:R-:W0:Y:S01]  /*2700*/  LDC.64 R222, c[0x0][0x2f8] ;  /* 0x0000be00ffde7b82 */ /* 0x001e220000000a00 */
[----:B------:R-:W-:Y:S01]  /*2710*/  FMUL.FTZ R230, R230, UR9 ;  /* 0x00000009e6e67c20 */ /* 0x000fe20008410000 */
[----:B------:R-:W-:Y:S01]  /*2720*/  FMUL.FTZ R229, R229, UR9 ;  /* 0x00000009e5e57c20 */ /* 0x000fe20008410000 */
[----:B------:R-:W-:Y:S01]  /*2730*/  FMUL.FTZ R228, R228, UR9 ;  /* 0x00000009e4e47c20 */ /* 0x000fe20008410000 */
[----:B------:R-:W-:Y:S01]  /*2740*/  FMUL.FTZ R227, R227, UR9 ;  /* 0x00000009e3e37c20 */ /* 0x000fe20008410000 */
[----:B------:R-:W-:-:S04]  /*2750*/  ISETP.GT.AND P2, PT, R212, RZ, PT ;  /* 0x000000ffd400720c */ /* 0x000fc80003f44270 */
[----:B------:R-:W-:Y:S02]  /*2760*/  SEL R139, R230, R135, P2 ;  /* 0x00000087e68b7207 */ /* 0x000fe40001000000 */
[----:B------:R-:W-:Y:S02]  /*2770*/  SEL R138, R229, R134, P2 ;  /* 0x00000086e58a7207 */ /* 0x000fe40001000000 */
[----:B------:R-:W-:Y:S02]  /*2780*/  SEL R137, R228, R133, P2 ;  /* 0x00000085e4897207 */ /* 0x000fe40001000000 */
[----:B------:R-:W-:Y:S01]  /*2790*/  SEL R136, R227, R132, P2 ;  /* 0x00000084e3887207 */ /* 0x000fe20001000000 */
[----:B0-----:R-:W-:-:S05]  /*27a0*/  IMAD.WIDE.U32 R222, R141, 0x10, R222 ;  /* 0x000000108dde7825 */ /* 0x001fca00078e00de */
[----:B------:R1:W-:Y:S02]  /*27b0*/  STG.E.128 desc[UR4][R222.64], R136 ;  /* 0x00000088de007986 */ /* 0x0003e4000c101d04 */
.L_x_11196:
[----:B------:R-:W-:Y:S05]  /*27c0*/  BSYNC B0 ;  /* 0x0000000000007941 */ /* 0x000fea0003800000 */
.L_x_11195:
[----:B------:R-:W-:Y:S04]  /*27d0*/  BSSY B0, `(.L_x_11197) ;  /* 0x0000008000007945 */ /* 0x000fe80003800000 */
[----:B------:R-:W-:Y:S05]  /*27e0*/  @!P4 BRA `(.L_x_11198) ;  /* 0x000000000018c947 */ /* 0x000fea0003800000 */
[----:B------:R-:W-:Y:S01]  /*27f0*/  ISETP.NE.U32.AND P2, PT, R202, RZ, PT ;  /* 0x000000ffca00720c */ /* 0x000fe20003f45070 */
[----:B01----:R-:W-:-:S03]  /*2800*/  FFMA.FTZ R137, R147, R143, R140 ;  /* 0x0000008f93897223 */ /* 0x003fc6000001008c */
[----:B------:R-:W-:Y:S01]  /*2810*/  ISETP.NE.AND.EX P2, PT, R203, RZ, PT, P2 ;  /* 0x000000ffcb00720c */ /* 0x000fe20003f45320 */
[----:B------:R-:W-:-:S04]  /*2820*/  FADD.FTZ R136, R148, -R137 ;  /* 0x8000008994887221 */ /* 0x000fc80000010000 */
[----:B------:R-:W-:-:S08]  /*2830*/  FMUL.FTZ R199, R31, R136 ;  /* 0x000000881fc77220 */ /* 0x000fd00000410000 */
[----:B------:R-:W-:-:S07]  /*2840*/  @P2 FADD.FTZ R199, R100, R199 ;  /* 0x000000c764c72221 */ /* 0x000fce0000010000 */
.L_x_11198:
[----:B------:R-:W-:Y:S05]  /*2850*/  BSYNC B0 ;  /* 0x0000000000007941 */ /* 0x000fea0003800000 */
.L_x_11197:
        /* <DEDUP_REMOVED lines=8> */
.L_x_11200:
[----:B------:R-:W-:Y:S05]  /*28e0*/  BSYNC B0 ;  /* 0x0000000000007941 */ /* 0x000fea0003800000 */
.L_x_11199:
        /* <DEDUP_REMOVED lines=8> */
.L_x_11202:
[----:B------:R-:W-:Y:S05]  /*2970*/  BSYNC B0 ;  /* 0x0000000000007941 */ /* 0x000fea0003800000 */
.L_x_11201:
        /* <DEDUP_REMOVED lines=8> */
.L_x_11204:
[----:B------:R-:W-:Y:S05]  /*2a00*/  BSYNC B0 ;  /* 0x0000000000007941 */ /* 0x000fea0003800000 */
.L_x_11203:
[----:B01----:R-:W-:Y:S01]  /*2a10*/  SEL R138, R225, R130, P1 ;  /* 0x00000082e18a7207 */ /* 0x003fe20000800000 */
[----:B------:R-:W-:Y:S01]  /*2a20*/  BSSY B0, `(.L_x_11205) ;  /* 0x0000016000007945 */ /* 0x000fe20003800000 */
[----:B------:R-:W-:Y:S02]  /*2a30*/  @P0 SEL R137, R142, R129, P1 ;  /* 0x000000818e890207 */ /* 0x000fe40000800000 */
[----:B------:R-:W-:Y:S02]  /*2a40*/  @P0 SEL R136, R199, R128, P1 ;  /* 0x00000080c7880207 */ /* 0x000fe40000800000 */
[----:B------:R-:W-:Y:S02]  /*2a50*/  @P0 SEL R139, R226, R131, P1 ;  /* 0x00000083e28b0207 */ /* 0x000fe40000800000 */
[----:B------:R-:W-:Y:S02]  /*2a60*/  @!P4 ISETP.NE.AND.EX P3, PT, R203, RZ, PT, P3 ;  /* 0x000000ffcb00c20c */ /* 0x000fe40003f65330 */
[----:B------:R-:W-:Y:S01]  /*2a70*/  @!P4 ISETP.NE.U32.AND P2, PT, R202, RZ, PT ;  /* 0x000000ffca00c20c */ /* 0x000fe20003f45070 */
[----:B------:R0:W-:Y:S01]  /*2a80*/  @P0 STG.E.128 desc[UR4][R168.64], R136 ;  /* 0x00000088a8000986 */ /* 0x0001e2000c101d04 */
[----:B------:R-:W-:Y:S01]  /*2a90*/  @!P4 FSEL R223, R104, RZ, P3 ;  /* 0x000000ff68dfc208 */ /* 0x000fe20001800000 */
[----:B------:R-:W-:Y:S10]  /*2aa0*/  @!P6 BRA `(.L_x_11206) ;  /* 0x000000000034e947 */ /* 0x000ff40003800000 */
[----:B0-----:R-:W0:Y:S01]  /*2ab0*/  LDC.64 R168, c[0x0][0x2f8] ;  /* 0x0000be00ffa87b82 */ /* 0x001e220000000a00 */
[----:B------:R-:W-:Y:S01]  /*2ac0*/  IADD3 R137, R141, 0x80, RZ ;  /* 0x000000808d897810 */ /* 0x000fe20007ffe0ff */
[----:B------:R-:W-:Y:S01]  /*2ad0*/  FMUL.FTZ R226, R226, UR9 ;  /* 0x00000009e2e27c20 */ /* 0x000fe20008410000 */
[----:B------:R-:W-:Y:S01]  /*2ae0*/  FMUL.FTZ R225, R225, UR9 ;  /* 0x00000009e1e17c20 */ /* 0x000fe20008410000 */
[----:B------:R-:W-:Y:S01]  /*2af0*/  FMUL.FTZ R142, R142, UR9 ;  /* 0x000000098e8e7c20 */ /* 0x000fe20008410000 */
[----:B------:R-:W-:Y:S01]  /*2b00*/  FMUL.FTZ R199, R199, UR9 ;  /* 0x00000009c7c77c20 */ /* 0x000fe20008410000 */
[----:B------:R-:W-:-:S04]  /*2b10*/  ISETP.GT.AND P3, PT, R212, RZ, PT ;  /* 0x000000ffd400720c */ /* 0x000fc80003f64270 */
[----:B------:R-:W-:Y:S02]  /*2b20*/  SEL R139, R226, R135, P3 ;  /* 0x00000087e28b7207 */ /* 0x000fe40001800000 */
[----:B------:R-:W-:Y:S02]  /*2b30*/  SEL R138, R225, R134, P3 ;  /* 0x00000086e18a7207 */ /* 0x000fe40001800000 */
[----:B------:R-:W-:Y:S01]  /*2b40*/  SEL R136, R199, R132, P3 ;  /* 0x00000084c7887207 */ /* 0x000fe20001800000 */
[----:B0-----:R-:W-:Y:S01]  /*2b50*/  IMAD.WIDE.U32 R168, R137, 0x10, R168 ;  /* 0x0000001089a87825 */ /* 0x001fe200078e00a8 */
[----:B------:R-:W-:-:S05]  /*2b60*/  SEL R137, R142, R133, P3 ;  /* 0x000000858e897207 */ /* 0x000fca0001800000 */
[----:B------:R1:W-:Y:S02]  /*2b70*/  STG.E.128 desc[UR4][R168.64], R136 ;  /* 0x00000088a8007986 */ /* 0x0003e4000c101d04 */
.L_x_11206:
[----:B------:R-:W-:Y:S05]  /*2b80*/  BSYNC B0 ;  /* 0x0000000000007941 */ /* 0x000fea0003800000 */
.L_x_11205:
[----:B------:R-:W-:Y:S01]  /*2b90*/  @!P4 ISETP.NE.AND.EX P2, PT, R203, RZ, PT, P2 ;  /* 0x000000ffcb00c20c */ /* 0x000fe20003f45320 */
[----:B01----:R-:W0:Y:S01]  /*2ba0*/  @P0 LDC.64 R136, c[0x0][0x308] ;  /* 0x0000c200ff880b82 */ /* 0x003e220000000a00 */
[C---:B------:R-:W-:Y:S01]  /*2bb0*/  @!P4 ISETP.NE.U32.AND P3, PT, R202.reuse, RZ, PT ;  /* 0x000000ffca00c20c */ /* 0x040fe20003f65070 */
[----:B------:R-:W-:Y:S01]  /*2bc0*/  BSSY B0, `(.L_x_11207) ;  /* 0x000002f000007945 */ /* 0x000fe20003800000 */
[----:B------:R-:W-:Y:S02]  /*2bd0*/  @!P4 FSEL R222, R105, RZ, P2 ;  /* 0x000000ff69dec208 */ /* 0x000fe40001000000 */
[----:B------:R-:W-:Y:S02]  /*2be0*/  @!P4 ISETP.NE.U32.AND P2, PT, R202, RZ, PT ;  /* 0x000000ffca00c20c */ /* 0x000fe40003f45070 */
[C---:B------:R-:W-:Y:S01]  /*2bf0*/  @!P4 ISETP.NE.AND.EX P3, PT, R203.reuse, RZ, PT, P3 ;  /* 0x000000ffcb00c20c */ /* 0x040fe20003f65330 */
[----:B------:R-:W1:Y:S01]  /*2c00*/  @P0 LDC.64 R226, c[0x0][0x308] ;  /* 0x0000c200ffe20b82 */ /* 0x000e620000000a00 */
[----:B------:R-:W-:-:S02]  /*2c10*/  @!P4 ISETP.NE.AND.EX P2, PT, R203, RZ, PT, P2 ;  /* 0x000000ffcb00c20c */ /* 0x000fc40003f45320 */
[----:B------:R-:W-:Y:S02]  /*2c20*/  @!P4 FSEL R225, R106, RZ, P3 ;  /* 0x000000ff6ae1c208 */ /* 0x000fe40001800000 */
[C---:B------:R-:W-:Y:S02]  /*2c30*/  @!P4 ISETP.NE.U32.AND P3, PT, R202.reuse, RZ, PT ;  /* 0x000000ffca00c20c */ /* 0x040fe40003f65070 */
[----:B------:R-:W-:Y:S02]  /*2c40*/  @!P4 FSEL R228, R107, RZ, P2 ;  /* 0x000000ff6be4c208 */ /* 0x000fe40001000000 */
[----:B------:R-:W-:Y:S02]  /*2c50*/  @!P4 ISETP.NE.U32.AND P2, PT, R202, RZ, PT ;  /* 0x000000ffca00c20c */ /* 0x000fe40003f45070 */
[C---:B------:R-:W-:Y:S02]  /*2c60*/  @!P4 ISETP.NE.AND.EX P3, PT, R203.reuse, RZ, PT, P3 ;  /* 0x000000ffcb00c20c */ /* 0x040fe40003f65330 */
[----:B------:R-:W-:-:S02]  /*2c70*/  @!P4 ISETP.NE.AND.EX P2, PT, R203, RZ, PT, P2 ;  /* 0x000000ffcb00c20c */ /* 0x000fc40003f45320 */
[----:B------:R-:W-:Y:S01]  /*2c80*/  @!P4 FSEL R237, R108, RZ, P3 ;  /* 0x000000ff6cedc208 */ /* 0x000fe20001800000 */
[----:B0-----:R-:W-:Y:S01]  /*2c90*/  @P0 IMAD.WIDE.U32 R220, R220, 0x10, R136 ;  /* 0x00000010dcdc0825 */ /* 0x001fe200078e0088 */
[C---:B------:R-:W-:Y:S02]  /*2ca0*/  @!P4 ISETP.NE.U32.AND P3, PT, R202.reuse, RZ, PT ;  /* 0x000000ffca00c20c */ /* 0x040fe40003f65070 */
[----:B------:R-:W-:Y:S02]  /*2cb0*/  @!P4 FSEL R240, R109, RZ, P2 ;  /* 0x000000ff6df0c208 */ /* 0x000fe40001000000 */
[----:B------:R-:W-:Y:S02]  /*2cc0*/  @!P4 ISETP.NE.U32.AND P2, PT, R202, RZ, PT ;  /* 0x000000ffca00c20c */ /* 0x000fe40003f45070 */
[C---:B------:R-:W-:Y:S02]  /*2cd0*/  @!P4 ISETP.NE.AND.EX P3, PT, R203.reuse, RZ, PT, P3 ;  /* 0x000000ffcb00c20c */ /* 0x040fe40003f65330 */
[----:B------:R-:W-:-:S02]  /*2ce0*/  @!P4 ISETP.NE.AND.EX P2, PT, R203, RZ, PT, P2 ;  /* 0x000000ffcb00c20c */ /* 0x000fc40003f45320 */
[----:B------:R-:W-:Y:S02]  /*2cf0*/  @!P4 FSEL R235, R110, RZ, P3 ;  /* 0x000000ff6eebc208 */ /* 0x000fe40001800000 */
        /* <DEDUP_REMOVED lines=18> */
[----:B------:R-:W-:Y:S02]  /*2e20*/  @!P4 ISETP.NE.U32.AND P3, PT, R202, RZ, PT ;  /* 0x000000ffca00c20c */ /* 0x000fe40003f65070 */
[----:B------:R-:W-:Y:S01]  /*2e30*/  @!P4 FSEL R142, R117, RZ, P2 ;  /* 0x000000ff758ec208 */ /* 0x000fe20001000000 */
[----:B-1----:R-:W-:Y:S10]  /*2e40*/  @!P4 BRA `(.L_x_11208) ;  /* 0x000000000018c947 */ /* 0x002ff40003800000 */
[----:B------:R-:W-:Y:S01]  /*2e50*/  ISETP.NE.U32.AND P2, PT, R202, RZ, PT ;  /* 0x000000ffca00720c */ /* 0x000fe20003f45070 */
[----:B------:R-:W-:-:S03]  /*2e60*/  FFMA.FTZ R137, R155, R143, R140 ;  /* 0x0000008f9b897223 */ /* 0x000fc6000001008c */
[----:B------:R-:W-:Y:S01]  /*2e70*/  ISETP.NE.AND.EX P2, PT, R203, RZ, PT, P2 ;  /* 0x000000ffcb00720c */ /* 0x000fe20003f45320 */
[----:B------:R-:W-:-:S04]  /*2e80*/  FADD.FTZ R136, R156, -R137 ;  /* 0x800000899c887221 */ /* 0x000fc80000010000 */
[----:B------:R-:W-:-:S08]  /*2e90*/  FMUL.FTZ R223, R31, R136 ;  /* 0x000000881fdf7220 */ /* 0x000fd00000410000 */
[----:B------:R-:W-:-:S07]  /*2ea0*/  @P2 FADD.FTZ R223, R104, R223 ;  /* 0x000000df68df2221 */ /* 0x000fce0000010000 */
.L_x_11208:
[----:B------:R-:W-:Y:S05]  /*2eb0*/  BSYNC B0 ;  /* 0x0000000000007941 */ /* 0x000fea0003800000 */
.L_x_11207:
        /* <DEDUP_REMOVED lines=8> */
.L_x_11210:
[----:B------:R-:W-:Y:S05]  /*2f40*/  BSYNC B0 ;  /* 0x0000000000007941 */ /* 0x000fea0003800000 */
.L_x_11209:
[----:B------:R-:W-:Y:S01]  /*2f50*/  BSSY B0, `(.L_x_11211) ;  /* 0x0000009000007945 */ /* 0x000fe20003800000 */
[----:B------:R-:W-:-:S03]  /*2f60*/  SEL R136, R223, R128, P1 ;  /* 0x00000080df887207 */ /* 0x000fc60000800000 */
[----:B------:R-:W-:Y:S05]  /*2f70*/  @!P4 BRA `(.L_x_11212) ;  /* 0x000000000018c947 */ /* 0x000fea0003800000 */
[----:B------:R-:W-:Y:S01]  /*2f80*/  ISETP.NE.U32.AND P2, PT, R202, RZ, PT ;  /* 0x000000ffca00720c */ /* 0x000fe20003f45070 */
[----:B------:R-:W-:-:S03]  /*2f90*/  FFMA.FTZ R137, R153, R143, R140 ;  /* 0x0000008f99897223 */ /* 0x000fc6000001008c */
[----:B------:R-:W-:Y:S01]  /*2fa0*/  ISETP.NE.AND.EX P2, PT, R203, RZ, PT, P2 ;  /* 0x000000ffcb00720c */ /* 0x000fe20003f45320 */
[----:B------:R-:W-:-:S04]  /*2fb0*/  FADD.FTZ R138, R158, -R137 ;  /* 0x800000899e8a7221 */ /* 0x000fc80000010000 */
[----:B------:R-:W-:-:S08]  /*2fc0*/  FMUL.FTZ R225, R31, R138 ;  /* 0x0000008a1fe17220 */ /* 0x000fd00000410000 */
[----:B------:R-:W-:-:S07]  /*2fd0*/  @P2 FADD.FTZ R225, R106, R225 ;  /* 0x000000e16ae12221 */ /* 0x000fce0000010000 */
.L_x_11212:
[----:B------:R-:W-:Y:S05]  /*2fe0*/  BSYNC B0 ;  /* 0x0000000000007941 */ /* 0x000fea0003800000 */
.L_x_11211:
        /* <DEDUP_REMOVED lines=9> */
.L_x_11214:
[----:B------:R-:W-:Y:S05]  /*3080*/  BSYNC B0 ;  /* 0x0000000000007941 */ /* 0x000fea0003800000 */
.L_x_11213:
[----:B------:R-:W-:Y:S01]  /*3090*/  SEL R138, R225, R130, P1 ;  /* 0x00000082e18a7207 */ /* 0x000fe20000800000 */
[----:B------:R-:W-:Y:S01]  /*30a0*/  BSSY B0, `(.L_x_11215) ;  /* 0x0000015000007945 */ /* 0x000fe20003800000 */
[----:B------:R-:W-:Y:S01]  /*30b0*/  @P0 SEL R139, R228, R131, P1 ;  /* 0x00000083e48b0207 */ /* 0x000fe20000800000 */
[----:B------:R-:W-:Y:S01]  /*30c0*/  @P0 IMAD.WIDE.U32 R226, R219, 0x10, R226 ;  /* 0x00000010dbe20825 */ /* 0x000fe200078e00e2 */
[----:B------:R-:W-:Y:S02]  /*30d0*/  @!P4 ISETP.NE.AND.EX P3, PT, R203, RZ, PT, P3 ;  /* 0x000000ffcb00c20c */ /* 0x000fe40003f65330 */
[----:B------:R-:W-:Y:S01]  /*30e0*/  @!P4 ISETP.NE.U32.AND P2, PT, R202, RZ, PT ;  /* 0x000000ffca00c20c */ /* 0x000fe20003f45070 */
[----:B------:R0:W-:Y:S01]  /*30f0*/  @P0 STG.E.128 desc[UR4][R220.64], R136 ;  /* 0x00000088dc000986 */ /* 0x0001e2000c101d04 */
[----:B------:R-:W-:Y:S01]  /*3100*/  @!P4 FSEL R219, R118, RZ, P3 ;  /* 0x000000ff76dbc208 */ /* 0x000fe20001800000 */
[----:B------:R-:W-:Y:S10]  /*3110*/  @!P6 BRA `(.L_x_11216) ;  /* 0x000000000034e947 */ /* 0x000ff40003800000 */
[----:B------:R-:W1:Y:S01]  /*3120*/  LDC.64 R168, c[0x0][0x2f8] ;  /* 0x0000be00ffa87b82 */ /* 0x000e620000000a00 */
[----:B0-----:R-:W-:Y:S01]  /*3130*/  IADD3 R137, R141, 0x100, RZ ;  /* 0x000001008d897810 */ /* 0x001fe20007ffe0ff */
        /* <DEDUP_REMOVED lines=8> */
[----:B-1----:R-:W-:Y:S01]  /*31c0*/  IMAD.WIDE.U32 R168, R137, 0x10, R168 ;  /* 0x0000001089a87825 */ /* 0x002fe200078e00a8 */
[----:B------:R-:W-:-:S05]  /*31d0*/  SEL R137, R222, R133, P3 ;  /* 0x00000085de897207 */ /* 0x000fca0001800000 */
[----:B------:R1:W-:Y:S02]  /*31e0*/  STG.E.128 desc[UR4][R168.64], R136 ;  /* 0x00000088a8007986 */ /* 0x0003e4000c101d04 */
.L_x_11216:
[----:B------:R-:W-:Y:S05]  /*31f0*/  BSYNC B0 ;  /* 0x0000000000007941 */ /* 0x000fea0003800000 */
.L_x_11215:
        /* <DEDUP_REMOVED lines=8> */
.L_x_11218:
[----:B------:R-:W-:Y:S05]  /*3280*/  BSYNC B0 ;  /* 0x0000000000007941 */ /* 0x000fea0003800000 */
.L_x_11217:
        /* <DEDUP_REMOVED lines=8> */
.L_x_11220:
[----:B------:R-:W-:Y:S05]  /*3310*/  BSYNC B0 ;  /* 0x0000000000007941 */ /* 0x000fea0003800000 */
.L_x_11219:
        /* <DEDUP_REMOVED lines=8> */
.L_x_11222:
[----:B------:R-:W-:Y:S05]  /*33a0*/  BSYNC B0 ;  /* 0x0000000000007941 */ /* 0x000fea0003800000 */
.L_x_11221:
        /* <DEDUP_REMOVED lines=8> */
.L_x_11224:
[----:B------:R-:W-:Y:S05]  /*3430*/  BSYNC B0 ;  /* 0x0000000000007941 */ /* 0x000fea0003800000 */
.L_x_11223:
[----:B------:R-:W2:Y:S01]  /*3440*/  @P0 LDC.64 R222, c[0x0][0x308] ;  /* 0x0000c200ffde0b82 */ /* 0x000ea20000000a00 */
[----:B------:R-:W-:Y:S01]  /*3450*/  @!P4 ISETP.NE.AND.EX P2, PT, R203, RZ, PT, P2 ;  /* 0x000000ffcb00c20c */ /* 0x000fe20003f45320 */
[----:B------:R-:W-:Y:S01]  /*3460*/  BSSY B0, `(.L_x_11225) ;  /* 0x0000026000007945 */ /* 0x000fe20003800000 */
[C---:B------:R-:W-:Y:S02]  /*3470*/  @!P4 ISETP.NE.U32.AND P3, PT, R202.reuse, RZ, PT ;  /* 0x000000ffca00c20c */ /* 0x040fe40003f65070 */
[----:B------:R-:W-:Y:S02]  /*3480*/  @!P4 FSEL R236, R119, RZ, P2 ;  /* 0x000000ff77ecc208 */ /* 0x000fe40001000000 */
[----:B------:R-:W-:Y:S01]  /*3490*/  @!P4 ISETP.NE.U32.AND P2, PT, R202, RZ, PT ;  /* 0x000000ffca00c20c */ /* 0x000fe20003f45070 */
[----:B0-----:R-:W0:Y:S01]  /*34a0*/  @P0 LDC.64 R220, c[0x0][0x308] ;  /* 0x0000c200ffdc0b82 */ /* 0x001e220000000a00 */
[C---:B------:R-:W-:Y:S02]  /*34b0*/  @!P4 ISETP.NE.AND.EX P3, PT, R203.reuse, RZ, PT, P3 ;  /* 0x000000ffcb00c20c */ /* 0x040fe40003f65330 */
[----:B------:R-:W-:-:S02]  /*34c0*/  @!P4 ISETP.NE.AND.EX P2, PT, R203, RZ, PT, P2 ;  /* 0x000000ffcb00c20c */ /* 0x000fc40003f45320 */
[----:B-1----:R-:W-:Y:S02]  /*34d0*/  SEL R136, R237, R128, P1 ;  /* 0x00000080ed887207 */ /* 0x002fe40000800000 */
[----:B------:R-:W-:Y:S01]  /*34e0*/  SEL R137, R240, R129, P1 ;  /* 0x00000081f0897207 */ /* 0x000fe20000800000 */
[----:B------:R-:W1:Y:S01]  /*34f0*/  @P0 LDC.64 R168, c[0x0][0x308] ;  /* 0x0000c200ffa80b82 */ /* 0x000e620000000a00 */
[----:B------:R-:W-:Y:S02]  /*3500*/  SEL R138, R235, R130, P1 ;  /* 0x00000082eb8a7207 */ /* 0x000fe40000800000 */
[----:B------:R-:W-:Y:S02]  /*3510*/  @P0 SEL R139, R238, R131, P1 ;  /* 0x00000083ee8b0207 */ /* 0x000fe40000800000 */
[----:B------:R-:W-:Y:S02]  /*3520*/  @!P4 FSEL R225, R120, RZ, P3 ;  /* 0x000000ff78e1c208 */ /* 0x000fe40001800000 */
[----:B------:R-:W-:Y:S01]  /*3530*/  @!P4 ISETP.NE.U32.AND P3, PT, R202, RZ, PT ;  /* 0x000000ffca00c20c */ /* 0x000fe20003f65070 */
[----:B------:R3:W-:Y:S01]  /*3540*/  @P0 STG.E.128 desc[UR4][R226.64], R136 ;  /* 0x00000088e2000986 */ /* 0x0007e2000c101d04 */
[----:B------:R-:W-:-:S02]  /*3550*/  @!P4 FSEL R228, R121, RZ, P2 ;  /* 0x000000ff79e4c208 */ /* 0x000fc40001000000 */
[----:B------:R-:W-:Y:S02]  /*3560*/  @!P4 ISETP.NE.U32.AND P2, PT, R202, RZ, PT ;  /* 0x000000ffca00c20c */ /* 0x000fe40003f45070 */
[C---:B------:R-:W-:Y:S02]  /*3570*/  @!P4 ISETP.NE.AND.EX P3, PT, R203.reuse, RZ, PT, P3 ;  /* 0x000000ffcb00c20c */ /* 0x040fe40003f65330 */
[----:B------:R-:W-:Y:S02]  /*3580*/  @!P4 ISETP.NE.AND.EX P2, PT, R203, RZ, PT, P2 ;  /* 0x000000ffcb00c20c */ /* 0x000fe40003f45320 */
[----:B------:R-:W-:Y:S02]  /*3590*/  @!P4 FSEL R229, R122, RZ, P3 ;  /* 0x000000ff7ae5c208 */ /* 0x000fe40001800000 */
[----:B------:R-:W-:Y:S02]  /*35a0*/  @!P4 ISETP.NE.U32.AND P3, PT, R202, RZ, PT ;  /* 0x000000ffca00c20c */ /* 0x000fe40003f65070 */
[----:B------:R-:W-:-:S02]  /*35b0*/  @!P4 FSEL R230, R123, RZ, P2 ;  /* 0x000000ff7be6c208 */ /* 0x000fc40001000000 */
[----:B---3--:R-:W-:-:S05]  /*35c0*/  @P0 IADD3 R137, R201, 0x200, RZ ;  /* 0x00000200c9890810 */ /* 0x008fca0007ffe0ff */
[----:B--2---:R-:W-:Y:S01]  /*35d0*/  @P0 IMAD.WIDE.U32 R222, R137, 0x10, R222 ;  /* 0x0000001089de0825 */ /* 0x004fe200078e00de */
[----:B------:R-:W-:Y:S06]  /*35e0*/  @!P6 BRA `(.L_x_11226) ;  /* 0x000000000034e947 */ /* 0x000fec0003800000 */
[----:B------:R-:W2:Y:S01]  /*35f0*/  LDC.64 R226, c[0x0][0x2f8] ;  /* 0x0000be00ffe27b82 */ /* 0x000ea20000000a00 */
        /* <DEDUP_REMOVED lines=9> */
[----:B--2---:R-:W-:Y:S01]  /*3690*/  IMAD.WIDE.U32 R226, R137, 0x10, R226 ;  /* 0x0000001089e27825 */ /* 0x004fe200078e00e2 */
[----:B------:R-:W-:-:S05]  /*36a0*/  SEL R137, R240, R133, P2 ;  /* 0x00000085f0897207 */ /* 0x000fca0001000000 */
[----:B------:R2:W-:Y:S02]  /*36b0*/  STG.E.128 desc[UR4][R226.64], R136 ;  /* 0x00000088e2007986 */ /* 0x0005e4000c101d04 */
.L_x_11226:
[----:B------:R-:W-:Y:S05]  /*36c0*/  BSYNC B0 ;  /* 0x0000000000007941 */ /* 0x000fea0003800000 */
.L_x_11225:
[----:B------:R-:W-:Y:S04]  /*36d0*/  BSSY B0, `(.L_x_11227) ;  /* 0x0000008000007945 */ /* 0x000fe80003800000 */
[----:B------:R-:W-:Y:S05]  /*36e0*/  @!P4 BRA `(.L_x_11228) ;  /* 0x000000000018c947 */ /* 0x000fea0003800000 */
[----:B------:R-:W-:Y:S01]  /*36f0*/  ISETP.NE.U32.AND P2, PT, R202, RZ, PT ;  /* 0x000000ffca00720c */ /* 0x000fe20003f45070 */
[----:B--2---:R-:W-:-:S03]  /*3700*/  FFMA.FTZ R137, R217, R143, R140 ;  /* 0x0000008fd9897223 */ /* 0x004fc6000001008c */
[----:B------:R-:W-:Y:S01]  /*3710*/  ISETP.NE.AND.EX P2, PT, R203, RZ, PT, P2 ;  /* 0x000000ffcb00720c */ /* 0x000fe20003f45320 */
[----:B------:R-:W-:-:S04]  /*3720*/  FADD.FTZ R136, R172, -R137 ;  /* 0x80000089ac887221 */ /* 0x000fc80000010000 */
[----:B------:R-:W-:-:S08]  /*3730*/  FMUL.FTZ R231, R31, R136 ;  /* 0x000000881fe77220 */ /* 0x000fd00000410000 */
[----:B------:R-:W-:-:S07]  /*3740*/  @P2 FADD.FTZ R231, R112, R231 ;  /* 0x000000e770e72221 */ /* 0x000fce0000010000 */
.L_x_11228:
[----:B------:R-:W-:Y:S05]  /*3750*/  BSYNC B0 ;  /* 0x0000000000007941 */ /* 0x000fea0003800000 */
.L_x_11227:
        /* <DEDUP_REMOVED lines=8> */
.L_x_11230:
[----:B------:R-:W-:Y:S05]  /*37e0*/  BSYNC B0 ;  /* 0x0000000000007941 */ /* 0x000fea0003800000 */
.L_x_11229:
        /* <DEDUP_REMOVED lines=8> */
.L_x_11232:
[----:B------:R-:W-:Y:S05]  /*3870*/  BSYNC B0 ;  /* 0x0000000000007941 */ /* 0x000fea0003800000 */
.L_x_11231:
        /* <DEDUP_REMOVED lines=8> */
.L_x_11234:
[----:B------:R-:W-:Y:S05]  /*3900*/  BSYNC B0 ;  /* 0x0000000000007941 */ /* 0x000fea0003800000 */
.L_x_11233:
[----:B--2---:R-:W-:Y:S01]  /*3910*/  SEL R136, R231, R128, P1 ;  /* 0x00000080e7887207 */ /* 0x004fe20000800000 */
[----:B------:R-:W-:Y:S01]  /*3920*/  BSSY B0, `(.L_x_11235) ;  /* 0x0000018000007945 */ /* 0x000fe20003800000 */
[----:B------:R-:W-:Y:S02]  /*3930*/  SEL R137, R232, R129, P1 ;  /* 0x00000081e8897207 */ /* 0x000fe40000800000 */
[----:B------:R-:W-:Y:S02]  /*3940*/  SEL R138, R233, R130, P1 ;  /* 0x00000082e98a7207 */ /* 0x000fe40000800000 */
[----:B------:R-:W-:Y:S02]  /*3950*/  @P0 SEL R139, R234, R131, P1 ;  /* 0x00000083ea8b0207 */ /* 0x000fe40000800000 */
[----:B------:R-:W-:Y:S02]  /*3960*/  @P0 IADD3 R227, R201, 0x280, RZ ;  /* 0x00000280c9e30810 */ /* 0x000fe40007ffe0ff */
[----:B------:R-:W-:Y:S01]  /*3970*/  @!P4 ISETP.NE.AND.EX P3, PT, R203, RZ, PT, P3 ;  /* 0x000000ffcb00c20c */ /* 0x000fe20003f65330 */
[----:B------:R2:W-:Y:S01]  /*3980*/  @P0 STG.E.128 desc[UR4][R222.64], R136 ;  /* 0x00000088de000986 */ /* 0x0005e2000c101d04 */
[----:B------:R-:W-:Y:S01]  /*3990*/  @!P4 ISETP.NE.U32.AND P2, PT, R202, RZ, PT ;  /* 0x000000ffca00c20c */ /* 0x000fe20003f45070 */
[----:B0-----:R-:W-:Y:S01]  /*39a0*/  @P0 IMAD.WIDE.U32 R220, R227, 0x10, R220 ;  /* 0x00000010e3dc0825 */ /* 0x001fe200078e00dc */
[----:B------:R-:W-:Y:S01]  /*39b0*/  @!P4 FSEL R227, R124, RZ, P3 ;  /* 0x000000ff7ce3c208 */ /* 0x000fe20001800000 */
[----:B------:R-:W-:Y:S10]  /*39c0*/  @!P6 BRA `(.L_x_11236) ;  /* 0x000000000034e947 */ /* 0x000ff40003800000 */
[----:B--2---:R-:W0:Y:S01]  /*39d0*/  LDC.64 R136, c[0x0][0x2f8] ;  /* 0x0000be00ff887b82 */ /* 0x004e220000000a00 */
[----:B------:R-:W-:Y:S01]  /*39e0*/  IADD3 R223, R141, 0x200, RZ ;  /* 0x000002008ddf7810 */ /* 0x000fe20007ffe0ff */
[----:B------:R-:W-:Y:S01]  /*39f0*/  FMUL.FTZ R234, R234, UR9 ;  /* 0x00000009eaea7c20 */ /* 0x000fe20008410000 */
[----:B------:R-:W-:Y:S01]  /*3a00*/  FMUL.FTZ R233, R233, UR9 ;  /* 0x00000009e9e97c20 */ /* 0x000fe20008410000 */
[----:B------:R-:W-:Y:S01]  /*3a10*/  FMUL.FTZ R232, R232, UR9 ;  /* 0x00000009e8e87c20 */ /* 0x000fe20008410000 */
[----:B------:R-:W-:Y:S01]  /*3a20*/  FMUL.FTZ R231, R231, UR9 ;  /* 0x00000009e7e77c20 */ /* 0x000fe20008410000 */
[----:B------:R-:W-:-:S04]  /*3a30*/  ISETP.GT.AND P3, PT, R212, RZ, PT ;  /* 0x000000ffd400720c */ /* 0x000fc80003f64270 */
[----:B------:R-:W-:Y:S02]  /*3a40*/  SEL R139, R234, R135, P3 ;  /* 0x00000087ea8b7207 */ /* 0x000fe40001800000 */
[----:B------:R-:W-:Y:S01]  /*3a50*/  SEL R138, R233, R134, P3 ;  /* 0x00000086e98a7207 */ /* 0x000fe20001800000 */
[----:B0-----:R-:W-:Y:S01]  /*3a60*/  IMAD.WIDE.U32 R222, R223, 0x10, R136 ;  /* 0x00000010dfde7825 */ /* 0x001fe200078e0088 */
[----:B------:R-:W-:Y:S02]  /*3a70*/  SEL R137, R232, R133, P3 ;  /* 0x00000085e8897207 */ /* 0x000fe40001800000 */
[----:B------:R-:W-:-:S05]  /*3a80*/  SEL R136, R231, R132, P3 ;  /* 0x00000084e7887207 */ /* 0x000fca0001800000 */
[----:B------:R0:W-:Y:S02]  /*3a90*/  STG.E.128 desc[UR4][R222.64], R136 ;  /* 0x00000088de007986 */ /* 0x0001e4000c101d04 */
.L_x_11236:
[----:B------:R-:W-:Y:S05]  /*3aa0*/  BSYNC B0 ;  /* 0x0000000000007941 */ /* 0x000fea0003800000 */
.L_x_11235:
[----:B------:R-:W-:Y:S04]  /*3ab0*/  BSSY B0, `(.L_x_11237) ;  /* 0x0000008000007945 */ /* 0x000fe80003800000 */
[----:B------:R-:W-:Y:S05]  /*3ac0*/  @!P4 BRA `(.L_x_11238) ;  /* 0x000000000018c947 */ /* 0x000fea0003800000 */
[----:B------:R-:W-:Y:S01]  /*3ad0*/  ISETP.NE.U32.AND P3, PT, R202, RZ, PT ;  /* 0x000000ffca00720c */ /* 0x000fe20003f65070 */
[----:B0-2---:R-:W-:-:S03]  /*3ae0*/  FFMA.FTZ R137, R179, R143, R140 ;  /* 0x0000008fb3897223 */ /* 0x005fc6000001008c */
[----:B------:R-:W-:Y:S01]  /*3af0*/  ISETP.NE.AND.EX P3, PT, R203, RZ, PT, P3 ;  /* 0x000000ffcb00720c */ /* 0x000fe20003f65330 */
[----:B------:R-:W-:-:S04]  /*3b00*/  FADD.FTZ R136, R180, -R137 ;  /* 0x80000089b4887221 */ /* 0x000fc80000010000 */
[----:B------:R-:W-:-:S08]  /*3b10*/  FMUL.FTZ R199, R31, R136 ;  /* 0x000000881fc77220 */ /* 0x000fd00000410000 */
[----:B------:R-:W-:-:S07]  /*3b20*/  @P3 FADD.FTZ R199, R116, R199 ;  /* 0x000000c774c73221 */ /* 0x000fce0000010000 */
.L_x_11238:
[----:B------:R-:W-:Y:S05]  /*3b30*/  BSYNC B0 ;  /* 0x0000000000007941 */ /* 0x000fea0003800000 */
.L_x_11237:
        /* <DEDUP_REMOVED lines=8> */
.L_x_11240:
[----:B------:R-:W-:Y:S05]  /*3bc0*/  BSYNC B0 ;  /* 0x0000000000007941 */ /* 0x000fea0003800000 */
.L_x_11239:
        /* <DEDUP_REMOVED lines=8> */
.L_x_11242:
[----:B------:R-:W-:Y:S05]  /*3c50*/  BSYNC B0 ;  /* 0x0000000000007941 */ /* 0x000fea0003800000 */
.L_x_11241:
        /* <DEDUP_REMOVED lines=8> */
.L_x_11244:
[----:B------:R-:W-:Y:S05]  /*3ce0*/  BSYNC B0 ;  /* 0x0000000000007941 */ /* 0x000fea0003800000 */
.L_x_11243:
[----:B0-2---:R-:W-:Y:S01]  /*3cf0*/  SEL R136, R199, R128, P1 ;  /* 0x00000080c7887207 */ /* 0x005fe20000800000 */
        /* <DEDUP_REMOVED lines=8> */
[----:B-1----:R-:W-:Y:S01]  /*3d80*/  @P0 IMAD.WIDE.U32 R168, R223, 0x10, R168 ;  /* 0x00000010dfa80825 */ /* 0x002fe200078e00a8 */
        /* <DEDUP_REMOVED lines=15> */
.L_x_11246:
[----:B------:R-:W-:Y:S05]  /*3e80*/  BSYNC B0 ;  /* 0x0000000000007941 */ /* 0x000fea0003800000 */
.L_x_11245:
        /* <DEDUP_REMOVED lines=8> */
.L_x_11248:
[----:B------:R-:W-:Y:S05]  /*3f10*/  BSYNC B0 ;  /* 0x0000000000007941 */ /* 0x000fea0003800000 */
.L_x_11247:
        /* <DEDUP_REMOVED lines=8> */
.L_x_11250:
[----:B------:R-:W-:Y:S05]  /*3fa0*/  BSYNC B0 ;  /* 0x0000000000007941 */ /* 0x000fea0003800000 */
.L_x_11249:
        /* <DEDUP_REMOVED lines=8> */
.L_x_11252:
[----:B------:R-:W-:Y:S05]  /*4030*/  BSYNC B0 ;  /* 0x0000000000007941 */ /* 0x000fea0003800000 */
.L_x_11251:
        /* <DEDUP_REMOVED lines=8> */
.L_x_11254:
[----:B------:R-:W-:Y:S05]  /*40c0*/  BSYNC B0 ;  /* 0x0000000000007941 */ /* 0x000fea0003800000 */
.L_x_11253:
[----:B01----:R-:W-:Y:S01]  /*40d0*/  SEL R136, R225, R128, P1 ;  /* 0x00000080e1887207 */ /* 0x003fe20000800000 */
[----:B------:R-:W-:Y:S01]  /*40e0*/  BSSY B0, `(.L_x_11255) ;  /* 0x0000016000007945 */ /* 0x000fe20003800000 */
[----:B------:R-:W-:Y:S02]  /*40f0*/  SEL R137, R228, R129, P1 ;  /* 0x00000081e4897207 */ /* 0x000fe40000800000 */
[----:B------:R-:W-:Y:S02]  /*4100*/  SEL R138, R229, R130, P1 ;  /* 0x00000082e58a7207 */ /* 0x000fe40000800000 */
[----:B------:R-:W-:Y:S02]  /*4110*/  @P0 SEL R139, R230, R131, P1 ;  /* 0x00000083e68b0207 */ /* 0x000fe40000800000 */
[----:B------:R-:W-:Y:S02]  /*4120*/  @!P4 ISETP.NE.AND.EX P3, PT, R203, RZ, PT, P3 ;  /* 0x000000ffcb00c20c */ /* 0x000fe40003f65330 */
[----:B------:R-:W-:Y:S01]  /*4130*/  ISETP.GT.AND P2, PT, R212, RZ, PT ;  /* 0x000000ffd400720c */ /* 0x000fe20003f44270 */
        /* <DEDUP_REMOVED lines=16> */
.L_x_11256:
[----:B------:R-:W-:Y:S05]  /*4240*/  BSYNC B0 ;  /* 0x0000000000007941 */ /* 0x000fea0003800000 */
.L_x_11255:
        /* <DEDUP_REMOVED lines=8> */
.L_x_11258:
[----:B------:R-:W-:Y:S05]  /*42d0*/  BSYNC B0 ;  /* 0x0000000000007941 */ /* 0x000fea0003800000 */
.L_x_11257:
        /* <DEDUP_REMOVED lines=8> */
.L_x_11260:
[----:B------:R-:W-:Y:S05]  /*4360*/  BSYNC B0 ;  /* 0x0000000000007941 */ /* 0x000fea0003800000 */
.L_x_11259:
        /* <DEDUP_REMOVED lines=8> */
.L_x_11262:
[----:B------:R-:W-:Y:S05]  /*43f0*/  BSYNC B0 ;  /* 0x0000000000007941 */ /* 0x000fea0003800000 */
.L_x_11261:
[----:B------:R-:W-:Y:S01]  /*4400*/  @!P4 ISETP.NE.U32.AND P3, PT, R202, RZ, PT ;  /* 0x000000ffca00c20c */ /* 0x000fe20003f65070 */
[----:B01----:R-:W-:Y:S01]  /*4410*/  FMUL.FTZ R137, R227, UR9 ;  /* 0x00000009e3897c20 */ /* 0x003fe20008410000 */
[C---:B------:R-:W-:Y:S01]  /*4420*/  FMUL.FTZ R136, R222.reuse, UR9 ;  /* 0x00000009de887c20 */ /* 0x040fe20008410000 */
[----:B------:R-:W-:Y:S01]  /*4430*/  FMUL.FTZ R139, R199, UR9 ;  /* 0x00000009c78b7c20 */ /* 0x000fe20008410000 */
[----:B------:R-:W-:Y:S01]  /*4440*/  @!P4 ISETP.NE.AND.EX P3, PT, R203, RZ, PT, P3 ;  /* 0x000000ffcb00c20c */ /* 0x000fe20003f65330 */
[----:B------:R-:W-:Y:S01]  /*4450*/  BSSY B0, `(.L_x_11263) ;  /* 0x000000f000007945 */ /* 0x000fe20003800000 */
[----:B------:R-:W-:Y:S02]  /*4460*/  SEL R128, R227, R128, P1 ;  /* 0x00000080e3807207 */ /* 0x000fe40000800000 */
[----:B------:R-:W-:Y:S02]  /*4470*/  SEL R132, R137, R132, P2 ;  /* 0x0000008489847207 */ /* 0x000fe40001000000 */
[----:B------:R-:W-:-:S02]  /*4480*/  SEL R129, R222, R129, P1 ;  /* 0x00000081de817207 */ /* 0x000fc40000800000 */
        /* <DEDUP_REMOVED lines=11> */
.L_x_11264:
[----:B------:R-:W-:Y:S05]  /*4540*/  BSYNC B0 ;  /* 0x0000000000007941 */ /* 0x000fea0003800000 */
.L_x_11263:
[----:B------:R-:W0:Y:S01]  /*4550*/  @P0 LDC.64 R138, c[0x0][0x308] ;  /* 0x0000c200ff8a0b82 */ /* 0x000e220000000a00 */
[----:B------:R-:W-:Y:S01]  /*4560*/  @P0 IADD3 R201, R201, 0x380, RZ ;  /* 0x00000380c9c90810 */ /* 0x000fe20007ffe0ff */
[C---:B------:R-:W-:Y:S01]  /*4570*/  FMUL.FTZ R140, R142.reuse, UR9 ;  /* 0x000000098e8c7c20 */ /* 0x040fe20008410000 */
[----:B------:R-:W-:Y:S02]  /*4580*/  @P6 IADD3 R141, R141, 0x380, RZ ;  /* 0x000003808d8d6810 */ /* 0x000fe40007ffe0ff */
[----:B------:R-:W-:Y:S02]  /*4590*/  SEL R131, R142, R131, P1 ;  /* 0x000000838e837207 */ /* 0x000fe40000800000 */
[----:B------:R-:W-:Y:S01]  /*45a0*/  SEL R135, R140, R135, P2 ;  /* 0x000000878c877207 */ /* 0x000fe20001000000 */
[----:B------:R-:W1:Y:S01]  /*45b0*/  @P6 LDC.64 R136, c[0x0][0x2f8] ;  /* 0x0000be00ff886b82 */ /* 0x000e620000000a00 */
[----:B------:R-:W-:Y:S02]  /*45c0*/  IADD3 R206, R206, UR12, RZ ;  /* 0x0000000ccece7c10 */ /* 0x000fe4000fffe0ff */
[----:B------:R-:W-:Y:S01]  /*45d0*/  SEL R225, RZ, 0x1, P5 ;  /* 0x00000001ffe17807 */ /* 0x000fe20002800000 */
[----:B0-----:R-:W-:-:S05]  /*45e0*/  @P0 IMAD.WIDE.U32 R138, R201, 0x10, R138 ;  /* 0x00000010c98a0825 */ /* 0x001fca00078e008a */
[----:B------:R0:W-:Y:S01]  /*45f0*/  @P0 STG.E.128 desc[UR4][R138.64], R128 ;  /* 0x000000808a000986 */ /* 0x0001e2000c101d04 */
[----:B------:R-:W-:Y:S01]  /*4600*/  ISETP.GE.AND P0, PT, R206, UR13, PT ;  /* 0x0000000dce007c0c */ /* 0x000fe2000bf06270 */
[----:B-1----:R-:W-:-:S05]  /*4610*/  @P6 IMAD.WIDE.U32 R136, R141, 0x10, R136 ;  /* 0x000000108d886825 */ /* 0x002fca00078e0088 */
[----:B------:R0:W-:Y:S07]  /*4620*/  @P6 STG.E.128 desc[UR4][R136.64], R132 ;  /* 0x0000008488006986 */ /* 0x0001ee000c101d04 */
[----:B------:R-:W-:Y:S05]  /*4630*/  @!P0 BRA `(.L_x_11265) ;  /* 0xffffffc000a48947 */ /* 0x000fea000383ffff */
.L_x_11181:
        /* <DEDUP_REMOVED lines=27> */
.L_x_11185:
[----:B------:R-:W-:Y:S01]  /*47f0*/  HFMA2.MMA R225, -RZ, RZ, 0, 9.5367431640625e-07 ;  /* 0x00000010ffe17435 */ /* 0x000fe200000001ff */
[----:B------:R-:W-:Y:S02]  /*4800*/  MOV R228, R139 ;  /* 0x0000008b00e47202 */ /* 0x000fe40000000f00 */
[----:B------:R-:W-:Y:S02]  /*4810*/  MOV R230, 0x1f ;  /* 0x0000001f00e67802 */ /* 0x000fe40000000f00 */
[----:B------:R-:W-:-:S07]  /*4820*/  MOV R169, 0xffffffff ;  /* 0xffffffff00a97802 */ /* 0x000fce0000000f00 */
[----:B-----5:R-:W-:Y:S05]  /*4830*/  WARPSYNC.COLLECTIVE R169, `(.L_x_11266) ;  /* 0x00000000a9087348 */ /* 0x020fea0003c00000 */
[----:B------:R0:W1:Y:S02]  /*4840*/  SHFL.DOWN P1, R199, R228, R225, R230 ;  /* 0x080000e1e4c77389 */ /* 0x00006400000200e6 */
[----:B01---5:R-:W-:Y:S01]  /*4850*/  ENDCOLLECTIVE ;  /* 0x000000000000791b */ /* 0x023fe20003800000 */
.L_x_11266:
[----:B------:R-:W-:Y:S02]  /*4860*/  MOV R228, R137 ;  /* 0x0000008900e47202 */ /* 0x000fe40000000f00 */
[----:B------:R-:W-:-:S07]  /*4870*/  MOV R140, R199 ;  /* 0x000000c7008c7202 */ /* 0x000fce0000000f00 */
[----:B------:R-:W-:Y:S05]  /*4880*/  WARPSYNC.COLLECTIVE R169, `(.L_x_11267) ;  /* 0x00000000a9087348 */ /* 0x000fea0003c00000 */
[----:B------:R0:W1:Y:S02]  /*4890*/  SHFL.DOWN P1, R199, R228, R225, R230 ;  /* 0x080000e1e4c77389 */ /* 0x00006400000200e6 */
[----:B01----:R-:W-:Y:S01]  /*48a0*/  ENDCOLLECTIVE ;  /* 0x000000000000791b */ /* 0x003fe20003800000 */
.L_x_11267:
[----:B------:R-:W-:Y:S01]  /*48b0*/  FADD.FTZ R140, R140, R139 ;  /* 0x0000008b8c8c7221 */ /* 0x000fe20000010000 */
[----:B------:R-:W-:-:S04]  /*48c0*/  HFMA2.MMA R225, -RZ, RZ, 0, 4.76837158203125e-07 ;  /* 0x00000008ffe17435 */ /* 0x000fc800000001ff */
[----:B------:R-:W-:Y:S02]  /*48d0*/  MOV R228, R140 ;  /* 0x0000008c00e47202 */ /* 0x000fe40000000f00 */
[----:B------:R-:W-:-:S07]  /*48e0*/  MOV R142, R199 ;  /* 0x000000c7008e7202 */ /* 0x000fce0000000f00 */
[----:B------:R-:W-:Y:S05]  /*48f0*/  WARPSYNC.COLLECTIVE R169, `(.L_x_11268) ;  /* 0x00000000a9087348 */ /* 0x000fea0003c00000 */
[----:B------:R0:W1:Y:S02]  /*4900*/  SHFL.DOWN P1, R199, R228, R225, R230 ;  /* 0x080000e1e4c77389 */ /* 0x00006400000200e6 */
[----:B01----:R-:W-:Y:S01]  /*4910*/  ENDCOLLECTIVE ;  /* 0x000000000000791b */ /* 0x003fe20003800000 */
.L_x_11268:
[----:B------:R-:W-:-:S05]  /*4920*/  FADD.FTZ R142, R142, R137 ;  /* 0x000000898e8e7221 */ /* 0x000fca0000010000 */
[----:B------:R-:W-:Y:S02]  /*4930*/  MOV R228, R142 ;  /* 0x0000008e00e47202 */ /* 0x000fe40000000f00 */
[----:B------:R-:W-:-:S07]  /*4940*/  MOV R141, R199 ;  /* 0x000000c7008d7202 */ /* 0x000fce0000000f00 */
[----:B------:R-:W-:Y:S05]  /*4950*/  WARPSYNC.COLLECTIVE R169, `(.L_x_11269) ;  /* 0x00000000a9087348 */ /* 0x000fea0003c00000 */
[----:B------:R0:W1:Y:S02]  /*4960*/  SHFL.DOWN P1, R199, R228, R225, R230 ;  /* 0x080000e1e4c77389 */ /* 0x00006400000200e6 */
[----:B01----:R-:W-:Y:S01]  /*4970*/  ENDCOLLECTIVE ;  /* 0x000000000000791b */ /* 0x003fe20003800000 */
.L_x_11269:
[----:B------:R-:W-:Y:S01]  /*4980*/  FADD.FTZ R141, R140, R141 ;  /* 0x0000008d8c8d7221 */ /* 0x000fe20000010000 */
[----:B------:R-:W-:-:S04]  /*4990*/  HFMA2.MMA R225, -RZ, RZ, 0, 2.384185791015625e-07 ;  /* 0x00000004ffe17435 */ /* 0x000fc800000001ff */
[----:B------:R-:W-:Y:S02]  /*49a0*/  MOV R228, R141 ;  /* 0x0000008d00e47202 */ /* 0x000fe40000000f00 */
[----:B------:R-:W-:-:S07]  /*49b0*/  MOV R143, R199 ;  /* 0x000000c7008f7202 */ /* 0x000fce0000000f00 */
[----:B------:R-:W-:Y:S05]  /*49c0*/  WARPSYNC.COLLECTIVE R169, `(.L_x_11270) ;  /* 0x00000000a9087348 */ /* 0x000fea0003c00000 */
[----:B------:R0:W1:Y:S02]  /*49d0*/  SHFL.DOWN P1, R199, R228, R225, R230 ;  /* 0x080000e1e4c77389 */ /* 0x00006400000200e6 */
[----:B01----:R-:W-:Y:S01]  /*49e0*/  ENDCOLLECTIVE ;  /* 0x000000000000791b */ /* 0x003fe20003800000 */
.L_x_11270:
[----:B------:R-:W-:-:S05]  /*49f0*/  FADD.FTZ R143, R142, R143 ;  /* 0x0000008f8e8f7221 */ /* 0x000fca0000010000 */
[----:B------:R-:W-:Y:S02]  /*4a00*/  MOV R228, R143 ;  /* 0x0000008f00e47202 */ /* 0x000fe40000000f00 */
[----:B------:R-:W-:-:S07]  /*4a10*/  MOV R168, R199 ;  /* 0x000000c700a87202 */ /* 0x000fce0000000f00 */
[----:B------:R-:W-:Y:S05]  /*4a20*/  WARPSYNC.COLLECTIVE R169, `(.L_x_11271) ;  /* 0x00000000a9087348 */ /* 0x000fea0003c00000 */
[----:B------:R0:W1:Y:S02]  /*4a30*/  SHFL.DOWN P1, R199, R228, R225, R230 ;  /* 0x080000e1e4c77389 */ /* 0x00006400000200e6 */
[----:B01----:R-:W-:Y:S01]  /*4a40*/  ENDCOLLECTIVE ;  /* 0x000000000000791b */ /* 0x003fe20003800000 */
.L_x_11271:
[----:B------:R-:W-:Y:S01]  /*4a50*/  FADD.FTZ R168, R141, R168 ;  /* 0x000000a88da87221 */ /* 0x000fe20000010000 */
[----:B------:R-:W-:-:S04]  /*4a60*/  HFMA2.MMA R225, -RZ, RZ, 0, 1.1920928955078125e-07 ;  /* 0x00000002ffe17435 */ /* 0x000fc800000001ff */
[----:B------:R-:W-:Y:S02]  /*4a70*/  MOV R228, R168 ;  /* 0x000000a800e47202 */ /* 0x000fe40000000f00 */
[----:B------:R-:W-:-:S07]  /*4a80*/  MOV R226, R199 ;  /* 0x000000c700e27202 */ /* 0x000fce0000000f00 */
[----:B------:R-:W-:Y:S05]  /*4a90*/  WARPSYNC.COLLECTIVE R169, `(.L_x_11272) ;  /* 0x00000000a9087348 */ /* 0x000fea0003c00000 */
[----:B------:R0:W1:Y:S02]  /*4aa0*/  SHFL.DOWN P1, R199, R228, R225, R230 ;  /* 0x080000e1e4c77389 */ /* 0x00006400000200e6 */
[----:B01----:R-:W-:Y:S01]  /*4ab0*/  ENDCOLLECTIVE ;  /* 0x000000000000791b */ /* 0x003fe20003800000 */
.L_x_11272:
[----:B------:R-:W-:-:S05]  /*4ac0*/  FADD.FTZ R226, R143, R226 ;  /* 0x000000e28fe27221 */ /* 0x000fca0000010000 */
[----:B------:R-:W-:Y:S02]  /*4ad0*/  MOV R228, R226 ;  /* 0x000000e200e47202 */ /* 0x000fe40000000f00 */
[----:B------:R-:W-:-:S07]  /*4ae0*/  MOV R137, R199 ;  /* 0x000000c700897202 */ /* 0x000fce0000000f00 */
[----:B------:R-:W-:Y:S05]  /*4af0*/  WARPSYNC.COLLECTIVE R169, `(.L_x_11273) ;  /* 0x00000000a9087348 */ /* 0x000fea0003c00000 */
[----:B------:R0:W1:Y:S02]  /*4b00*/  SHFL.DOWN P1, R199, R228, R225, R230 ;  /* 0x080000e1e4c77389 */ /* 0x00006400000200e6 */
[----:B01----:R-:W-:Y:S01]  /*4b10*/  ENDCOLLECTIVE ;  /* 0x000000000000791b */ /* 0x003fe20003800000 */
.L_x_11273:
[----:B------:R-:W-:Y:S01]  /*4b20*/  FADD.FTZ R137, R168, R137 ;  /* 0x00000089a8897221 */ /* 0x000fe20000010000 */
[----:B------:R-:W-:-:S04]  /*4b30*/  HFMA2.MMA R225, -RZ, RZ, 0, 5.9604644775390625e-08 ;  /* 0x00000001ffe17435 */ /* 0x000fc800000001ff */
[----:B------:R-:W-:Y:S02]  /*4b40*/  MOV R228, R137 ;  /* 0x0000008900e47202 */ /* 0x000fe40000000f00 */
[----:B------:R-:W-:-:S07]  /*4b50*/  MOV R139, R199 ;  /* 0x000000c7008b7202 */ /* 0x000fce0000000f00 */
[----:B------:R-:W-:Y:S05]  /*4b60*/  WARPSYNC.COLLECTIVE R169, `(.L_x_11274) ;  /* 0x00000000a9087348 */ /* 0x000fea0003c00000 */
[----:B------:R0:W1:Y:S02]  /*4b70*/  SHFL.DOWN P1, R199, R228, R225, R230 ;  /* 0x080000e1e4c77389 */ /* 0x00006400000200e6 */
[----:B01----:R-:W-:Y:S01]  /*4b80*/  ENDCOLLECTIVE ;  /* 0x000000000000791b */ /* 0x003fe20003800000 */
.L_x_11274:
[----:B------:R-:W-:-:S05]  /*4b90*/  FADD.FTZ R139, R226, R139 ;  /* 0x0000008be28b7221 */ /* 0x000fca0000010000 */
[----:B------:R-:W-:Y:S02]  /*4ba0*/  MOV R228, R139 ;  /* 0x0000008b00e47202 */ /* 0x000fe40000000f00 */
[----:B------:R-:W-:-:S07]  /*4bb0*/  MOV R140, R199 ;  /* 0x000000c7008c7202 */ /* 0x000fce0000000f00 */
[----:B------:R-:W-:Y:S05]  /*4bc0*/  WARPSYNC.COLLECTIVE R169, `(.L_x_11275) ;  /* 0x00000000a9087348 */ /* 0x000fea0003c00000 */
[----:B------:R0:W1:Y:S02]  /*4bd0*/  SHFL.DOWN P1, R199, R228, R225, R230 ;  /* 0x080000e1e4c77389 */ /* 0x00006400000200e6 */
[----:B01----:R-:W-:Y:S01]  /*4be0*/  ENDCOLLECTIVE ;  /* 0x000000000000791b */ /* 0x003fe20003800000 */
.L_x_11275:
[----:B------:R-:W-:Y:S01]  /*4bf0*/  MOV R142, R199 ;  /* 0x000000c7008e7202 */ /* 0x000fe20000000f00 */
[----:B------:R-:W-:Y:S06]  /*4c00*/  BRA `(.L_x_11276) ;  /* 0xffffffd400047947 */ /* 0x000fec000383ffff */
.L_x_11277:
        /* <DEDUP_REMOVED lines=15> */
.L_x_14023:


//--------------------- .text._ZN10layer_norm13ln_bwd_kernelINS_13Kernel_traitsI6__halfffffjLj4096ELj1ELj1ELj4ELj16ENS_18Kernel_traits_baseILj4096ES2_ffffjLj128EEEEELb0ELb1ELb0ELb0EEEvNS_9BwdParamsE --------------------------
	.section	.text._ZN10layer_norm13ln_bwd_kernelINS_13Kernel_traitsI6__halfffffjLj4096ELj1ELj1ELj4ELj16ENS_18Kernel_traits_baseILj4096ES2_ffffjLj128EEEEELb0ELb1ELb0ELb0EEEvNS_9BwdParamsE,"ax",@progbits
	.align	128
        .global         _ZN10layer_norm13ln_bwd_kernelINS_13Kernel_traitsI6__halfffffjLj4096ELj1ELj1ELj4ELj16ENS_18Kernel_traits_baseILj4096ES2_ffffjLj128EEEEELb0ELb1ELb0ELb0EEEvNS_9BwdParamsE
        .type           _ZN10layer_norm13ln_bwd_kernelINS_13Kernel_traitsI6__halfffffjLj4096ELj1ELj1ELj4ELj16ENS_18Kernel_traits_baseILj4096ES2_ffffjLj128EEEEELb0ELb1ELb0ELb0EEEvNS_9BwdParamsE,@function
        .size           _ZN10layer_norm13ln_bwd_kernelINS_13Kernel_traitsI6__halfffffjLj4096ELj1ELj1ELj4ELj16ENS_18Kernel_traits_baseILj4096ES2_ffffjLj128EEEEELb0ELb1ELb0ELb0EEEvNS_9BwdParamsE,(.L_x_14024 - _ZN10layer_norm13ln_bwd_kernelINS_13Kernel_traitsI6__halfffffjLj4096ELj1ELj1ELj4ELj16ENS_18Kernel_traits_baseILj4096ES2_ffffjLj128EEEEELb0ELb1ELb0ELb0EEEvNS_9BwdParamsE)
        .other          _ZN10layer_norm13ln_bwd_kernelINS_13Kernel_traitsI6__halfffffjLj4096ELj1ELj1ELj4ELj16ENS_18Kernel_traits_baseILj4096ES2_ffffjLj128EEEEELb0ELb1ELb0ELb0EEEvNS_9BwdParamsE,@"STO_CUDA_ENTRY STV_DEFAULT"
_ZN10layer_norm13ln_bwd_kernelINS_13Kernel_traitsI6__halfffffjLj4096ELj1ELj1ELj4ELj16ENS_18Kernel_traits_baseILj4096ES2_ffffjLj128EEEEELb0ELb1ELb0ELb0EEEvNS_9BwdParamsE:
.text._ZN10layer_norm13ln_bwd_kernelINS_13Kernel_traitsI6__halfffffjLj4096ELj1ELj1ELj4ELj16ENS_18Kernel_traits_baseILj4096ES2_ffffjLj128EEEEELb0ELb1ELb0ELb0EEEvNS_9BwdParamsE:
[----:B------:R-:W0:Y:S01]  /*0000*/  LDC R1, c[0x0][0x28] ;  /* 0x00000a00ff017b82 */ /* 0x000e220000000800 */
[----:B------:R-:W1:Y:S01]  /*0010*/  S2R R124, SR_TID.X ;  /* 0x00000000007c7919 */ /* 0x000e620000002100 */
[----:B------:R-:W-:Y:S01]  /*0020*/  ULDC UR4, c[0x0][0x218] ;  /* 0x0000860000047ab9 */ /* 0x000fe20000000800 */
[----:B------:R-:W-:-:S05]  /*0030*/  LOP3.LUT R3, R3, 0xfffffff7, RZ, 0xc0, !PT ;  /* 0xfffffff703037812 */ /* 0x000fca00078ec0ff */
        /* <DEDUP_REMOVED lines=29> */
[----:B------:R-:W1:Y:S01]  /*0210*/  @P1 LDC.64 R32, c[0x0][0x278] ;  /* 0x00009e00ff201b82 */ /* 0x000e620000000a00 */
[----:B------:R-:W-:-:S04]  /*0220*/  @P6 LOP3.LUT R3, R3, 0x4, RZ, 0xfc, !PT ;  /* 0x0000000403036812 */ /* 0x000fc800078efcff */
[----:B------:R-:W-:-:S03]  /*0230*/  LOP3.LUT R3, R3, 0xfffffffd, RZ, 0xc0, !PT ;  /* 0xfffffffd03037812 */ /* 0x000fc600078ec0ff */
[----:B------:R-:W3:Y:S01]  /*0240*/  @P6 LDC.64 R34, c[0x0][0x260] ;  /* 0x00009800ff226b82 */ /* 0x000ee20000000a00 */
[----:B------:R-:W-:-:S04]  /*0250*/  @P5 LOP3.LUT R3, R3, 0x2, RZ, 0xfc, !PT ;  /* 0x0000000203035812 */ /* 0x000fc800078efcff */
[----:B------:R-:W-:-:S03]  /*0260*/  LOP3.LUT R3, R3, 0xfffffffe, RZ, 0xc0, !PT ;  /* 0xfffffffe03037812 */ /* 0x000fc600078ec0ff */
[----:B------:R-:W4:Y:S01]  /*0270*/  @P6 LDC.64 R36, c[0x0][0x278] ;  /* 0x00009e00ff246b82 */ /* 0x000f220000000a00 */
[----:B0-----:R-:W-:Y:S01]  /*0280*/  @P1 IMAD.WIDE.U32 R28, R63, 0x8, R28 ;  /* 0x000000083f1c1825 */ /* 0x001fe200078e001c */
[----:B------:R-:W-:-:S06]  /*0290*/  @P4 LOP3.LUT R3, R3, 0x1, RZ, 0xfc, !PT ;  /* 0x0000000103034812 */ /* 0x000fcc00078efcff */
[----:B------:R-:W0:Y:S01]  /*02a0*/  @P5 LDC.64 R38, c[0x0][0x260] ;  /* 0x00009800ff265b82 */ /* 0x000e220000000a00 */
[C---:B-1----:R-:W-:Y:S01]  /*02b0*/  @P1 IMAD.WIDE.U32 R32, R63.reuse, 0x8, R32 ;  /* 0x000000083f201825 */ /* 0x042fe200078e0020 */
[----:B------:R-:W-:Y:S02]  /*02c0*/  @P1 LOP3.LUT R63, R63, 0x80, RZ, 0xfc, !PT ;  /* 0x000000803f3f1812 */ /* 0x000fe400078efcff */
[----:B------:R-:W-:-:S04]  /*02d0*/  ISETP.GE.U32.AND P1, PT, R0, 0x300, PT ;  /* 0x000003000000780c */ /* 0x000fc80003f26070 */
[----:B------:R-:W1:Y:S01]  /*02e0*/  @P5 LDC.64 R40, c[0x0][0x278] ;  /* 0x00009e00ff285b82 */ /* 0x000e620000000a00 */
[----:B---3--:R-:W-:-:S07]  /*02f0*/  @P6 IMAD.WIDE.U32 R34, R63, 0x8, R34 ;  /* 0x000000083f226825 */ /* 0x008fce00078e0022 */
[----:B------:R-:W3:Y:S01]  /*0300*/  @P4 LDC.64 R42, c[0x0][0x260] ;  /* 0x00009800ff2a4b82 */ /* 0x000ee20000000a00 */
[C---:B----4-:R-:W-:Y:S01]  /*0310*/  @P6 IMAD.WIDE.U32 R36, R63.reuse, 0x8, R36 ;  /* 0x000000083f246825 */ /* 0x050fe200078e0024 */
[----:B------:R-:W-:Y:S02]  /*0320*/  @P6 IADD3 R63, R63, 0x80, RZ ;  /* 0x000000803f3f6810 */ /* 0x000fe40007ffe0ff */
[C---:B------:R-:W-:Y:S02]  /*0330*/  LOP3.LUT P6, RZ, R3.reuse, 0x8, RZ, 0xc0, !PT ;  /* 0x0000000803ff7812 */ /* 0x040fe400078cc0ff */
[----:B------:R-:W-:Y:S02]  /*0340*/  LOP3.LUT R3, R3, 0xffffffef, RZ, 0xc0, !PT ;  /* 0xffffffef03037812 */ /* 0x000fe400078ec0ff */
[----:B------:R-:W4:Y:S01]  /*0350*/  @P4 LDC.64 R44, c[0x0][0x278] ;  /* 0x00009e00ff2c4b82 */ /* 0x000f220000000a00 */
[----:B0-----:R-:W-:Y:S01]  /*0360*/  @P5 IMAD.WIDE.U32 R38, R63, 0x8, R38 ;  /* 0x000000083f265825 */ /* 0x001fe200078e0026 */
[----:B------:R-:W-:-:S02]  /*0370*/  @P3 LOP3.LUT R3, R3, 0x10, RZ, 0xfc, !PT ;  /* 0x0000001003033812 */ /* 0x000fc400078efcff */
[----:B------:R-:W-:Y:S02]  /*0380*/  CS2R R64, SRZ ;  /* 0x0000000000407805 */ /* 0x000fe4000001ff00 */
[----:B------:R-:W-:Y:S02]  /*0390*/  CS2R R66, SRZ ;  /* 0x0000000000427805 */ /* 0x000fe4000001ff00 */
[----:B------:R-:W-:Y:S01]  /*03a0*/  CS2R R68, SRZ ;  /* 0x0000000000447805 */ /* 0x000fe2000001ff00 */
[----:B------:R-:W5:Y:S01]  /*03b0*/  @P5 LDG.E.64 R130, desc[UR4][R38.64] ;  /* 0x0000000426825981 */ /* 0x000f62000c1e1b00 */
[----:B------:R-:W0:Y:S01]  /*03c0*/  @P0 LDC.64 R46, c[0x0][0x260] ;  /* 0x00009800ff2e0b82 */ /* 0x000e220000000a00 */
[C---:B-1----:R-:W-:Y:S01]  /*03d0*/  @P5 IMAD.WIDE.U32 R40, R63.reuse, 0x8, R40 ;  /* 0x000000083f285825 */ /* 0x042fe200078e0028 */
[----:B------:R-:W-:Y:S01]  /*03e0*/  @P5 IADD3 R63, R63, 0x80, RZ ;  /* 0x000000803f3f5810 */ /* 0x000fe20007ffe0ff */
[----:B------:R1:W5:Y:S04]  /*03f0*/  @P6 LDG.E.64 R30, desc[UR4][R28.64] ;  /* 0x000000041c1e6981 */ /* 0x000368000c1e1b00 */
[----:B------:R-:W5:Y:S01]  /*0400*/  @P6 LDG.E.64 R18, desc[UR4][R32.64] ;  /* 0x0000000420126981 */ /* 0x000f62000c1e1b00 */
[----:B------:R-:W2:Y:S01]  /*0410*/  @P0 LDC.64 R48, c[0x0][0x278] ;  /* 0x00009e00ff300b82 */ /* 0x000ea20000000a00 */
[----:B---3--:R-:W-:-:S07]  /*0420*/  @P4 IMAD.WIDE.U32 R42, R63, 0x8, R42 ;  /* 0x000000083f2a4825 */ /* 0x008fce00078e002a */
[----:B------:R-:W3:Y:S01]  /*0430*/  @P1 LDC.64 R50, c[0x0][0x260] ;  /* 0x00009800ff321b82 */ /* 0x000ee20000000a00 */
[C---:B----4-:R-:W-:Y:S01]  /*0440*/  @P4 IMAD.WIDE.U32 R44, R63.reuse, 0x8, R44 ;  /* 0x000000083f2c4825 */ /* 0x050fe200078e002c */
[----:B------:R-:W-:Y:S01]  /*0450*/  @P4 IADD3 R63, R63, 0x80, RZ ;  /* 0x000000803f3f4810 */ /* 0x000fe20007ffe0ff */
[----:B------:R-:W5:Y:S05]  /*0460*/  @P5 LDG.E.64 R4, desc[UR4][R40.64] ;  /* 0x0000000428045981 */ /* 0x000f6a000c1e1b00 */
[----:B------:R-:W4:Y:S01]  /*0470*/  @P1 LDC.64 R52, c[0x0][0x278] ;  /* 0x00009e00ff341b82 */ /* 0x000f220000000a00 */
[----:B0-----:R-:W-:-:S07]  /*0480*/  @P0 IMAD.WIDE.U32 R46, R63, 0x8, R46 ;  /* 0x000000083f2e0825 */ /* 0x001fce00078e002e */
[----:B------:R-:W0:Y:S01]  /*0490*/  @P2 LDC.64 R54, c[0x0][0x260] ;  /* 0x00009800ff362b82 */ /* 0x000e220000000a00 */
[C---:B--2---:R-:W-:Y:S01]  /*04a0*/  @P0 IMAD.WIDE.U32 R48, R63.reuse, 0x8, R48 ;  /* 0x000000083f300825 */ /* 0x044fe200078e0030 */
[----:B------:R-:W-:Y:S01]  /*04b0*/  @P0 IADD3 R63, R63, 0x80, RZ ;  /* 0x000000803f3f0810 */ /* 0x000fe20007ffe0ff */
[----:B------:R-:W5:Y:S05]  /*04c0*/  @P4 LDG.E.64 R132, desc[UR4][R42.64] ;  /* 0x000000042a844981 */ /* 0x000f6a000c1e1b00 */
[----:B------:R-:W2:Y:S08]  /*04d0*/  @P2 LDC.64 R56, c[0x0][0x278] ;  /* 0x00009e00ff382b82 */ /* 0x000eb00000000a00 */
[----:B------:R-:W1:Y:S08]  /*04e0*/  @P3 LDC.64 R58, c[0x0][0x260] ;  /* 0x00009800ff3a3b82 */ /* 0x000e700000000a00 */
[----:B------:R-:W1:Y:S01]  /*04f0*/  @P3 LDC.64 R60, c[0x0][0x278] ;  /* 0x00009e00ff3c3b82 */ /* 0x000e620000000a00 */
[----:B------:R-:W-:Y:S01]  /*0500*/  ISETP.NE.AND P6, PT, R2, RZ, PT ;  /* 0x000000ff0200720c */ /* 0x000fe20003fc5270 */
[C---:B---3--:R-:W-:Y:S01]  /*0510*/  @P1 IMAD.WIDE.U32 R50, R63.reuse, 0x8, R50 ;  /* 0x000000083f321825 */ /* 0x048fe200078e0032 */
[----:B------:R-:W5:Y:S03]  /*0520*/  @P4 LDG.E.64 R12, desc[UR4][R44.64] ;  /* 0x000000042c0c4981 */ /* 0x000f66000c1e1b00 */
[C---:B----4-:R-:W-:Y:S01]  /*0530*/  @P1 IMAD.WIDE.U32 R52, R63.reuse, 0x8, R52 ;  /* 0x000000083f341825 */ /* 0x050fe200078e0034 */
[----:B------:R-:W-:Y:S01]  /*0540*/  @P1 IADD3 R63, R63, 0x80, RZ ;  /* 0x000000803f3f1810 */ /* 0x000fe20007ffe0ff */
[----:B------:R-:W5:Y:S04]  /*0550*/  @P0 LDG.E.64 R26, desc[UR4][R46.64] ;  /* 0x000000042e1a0981 */ /* 0x000f68000c1e1b00 */
[C---:B0-----:R-:W-:Y:S01]  /*0560*/  @P2 IMAD.WIDE.U32 R54, R63.reuse, 0x8, R54 ;  /* 0x000000083f362825 */ /* 0x041fe200078e0036 */
[----:B------:R-:W-:Y:S01]  /*0570*/  LEA.HI R2, R124, UR6, RZ, 0x19 ;  /* 0x000000067c027c11 */ /* 0x000fe2000f8fc8ff */
[----:B------:R0:W5:Y:S02]  /*0580*/  @P6 LDG.E.64 R128, desc[UR4][R34.64] ;  /* 0x0000000422806981 */ /* 0x000164000c1e1b00 */
[C---:B--2---:R-:W-:Y:S01]  /*0590*/  @P2 IMAD.WIDE.U32 R56, R63.reuse, 0x8, R56 ;  /* 0x000000083f382825 */ /* 0x044fe200078e0038 */
[----:B------:R-:W-:Y:S01]  /*05a0*/  @P2 IADD3 R63, R63, 0x80, RZ ;  /* 0x000000803f3f2810 */ /* 0x000fe20007ffe0ff */
[----:B------:R2:W5:Y:S04]  /*05b0*/  @P6 LDG.E.64 R16, desc[UR4][R36.64] ;  /* 0x0000000424106981 */ /* 0x000568000c1e1b00 */
[C---:B-1----:R-:W-:Y:S01]  /*05c0*/  @P3 IMAD.WIDE.U32 R28, R63.reuse, 0x8, R58 ;  /* 0x000000083f1c3825 */ /* 0x042fe200078e003a */
[----:B------:R-:W5:Y:S03]  /*05d0*/  @P0 LDG.E.64 R10, desc[UR4][R48.64] ;  /* 0x00000004300a0981 */ /* 0x000f66000c1e1b00 */
[----:B0-----:R-:W-:Y:S01]  /*05e0*/  @P3 IMAD.WIDE.U32 R34, R63, 0x8, R60 ;  /* 0x000000083f223825 */ /* 0x001fe200078e003c */
[----:B------:R-:W5:Y:S04]  /*05f0*/  @P3 LDG.E.64 R20, desc[UR4][R28.64] ;  /* 0x000000041c143981 */ /* 0x000f68000c1e1b00 */
[----:B------:R0:W5:Y:S01]  /*0600*/  @P3 LDG.E.64 R6, desc[UR4][R34.64] ;  /* 0x0000000422063981 */ /* 0x000162000c1e1b00 */
[----:B------:R-:W-:-:S02]  /*0610*/  ISETP.GE.AND P3, PT, R2, UR7, PT ;  /* 0x0000000702007c0c */ /* 0x000fc4000bf66270 */
[----:B------:R-:W-:Y:S02]  /*0620*/  CS2R R32, SRZ ;  /* 0x0000000000207805 */ /* 0x000fe4000001ff00 */
[----:B--2---:R-:W-:Y:S01]  /*0630*/  CS2R R36, SRZ ;  /* 0x0000000000247805 */ /* 0x004fe2000001ff00 */
[----:B------:R1:W5:Y:S01]  /*0640*/  @P1 LDG.E.64 R24, desc[UR4][R50.64] ;  /* 0x0000000432181981 */ /* 0x000362000c1e1b00 */
[----:B------:R-:W-:Y:S02]  /*0650*/  CS2R R38, SRZ ;  /* 0x0000000000267805 */ /* 0x000fe4000001ff00 */
[----:B------:R-:W-:Y:S02]  /*0660*/  CS2R R40, SRZ ;  /* 0x0000000000287805 */ /* 0x000fe4000001ff00 */
[----:B------:R-:W-:Y:S01]  /*0670*/  CS2R R42, SRZ ;  /* 0x00000000002a7805 */ /* 0x000fe2000001ff00 */
[----:B------:R2:W5:Y:S01]  /*0680*/  @P1 LDG.E.64 R14, desc[UR4][R52.64] ;  /* 0x00000004340e1981 */ /* 0x000562000c1e1b00 */
[----:B------:R-:W-:-:S02]  /*0690*/  CS2R R44, SRZ ;  /* 0x00000000002c7805 */ /* 0x000fc4000001ff00 */
[----:B0-----:R-:W-:Y:S02]  /*06a0*/  CS2R R34, SRZ ;  /* 0x0000000000227805 */ /* 0x001fe4000001ff00 */
[----:B------:R-:W-:Y:S01]  /*06b0*/  CS2R R46, SRZ ;  /* 0x00000000002e7805 */ /* 0x000fe2000001ff00 */
[----:B------:R0:W5:Y:S01]  /*06c0*/  @P2 LDG.E.64 R22, desc[UR4][R54.64] ;  /* 0x0000000436162981 */ /* 0x000162000c1e1b00 */
[----:B------:R-:W-:Y:S02]  /*06d0*/  CS2R R48, SRZ ;  /* 0x0000000000307805 */ /* 0x000fe4000001ff00 */
[----:B-1----:R-:W-:Y:S02]  /*06e0*/  CS2R R50, SRZ ;  /* 0x0000000000327805 */ /* 0x002fe4000001ff00 */
[----:B------:R-:W-:Y:S01]  /*06f0*/  CS2R R58, SRZ ;  /* 0x00000000003a7805 */ /* 0x000fe2000001ff00 */
[----:B------:R1:W5:Y:S01]  /*0700*/  @P2 LDG.E.64 R8, desc[UR4][R56.64] ;  /* 0x0000000438082981 */ /* 0x000362000c1e1b00 */
[----:B------:R-:W-:-:S02]  /*0710*/  CS2R R60, SRZ ;  /* 0x00000000003c7805 */ /* 0x000fc4000001ff00 */
[----:B--2---:R-:W-:Y:S02]  /*0720*/  CS2R R52, SRZ ;  /* 0x0000000000347805 */ /* 0x004fe4000001ff00 */
[----:B------:R-:W-:Y:S02]  /*0730*/  CS2R R62, SRZ ;  /* 0x00000000003e7805 */ /* 0x000fe4000001ff00 */
[----:B------:R-:W-:Y:S02]  /*0740*/  CS2R R70, SRZ ;  /* 0x0000000000467805 */ /* 0x000fe4000001ff00 */
[----:B------:R-:W-:Y:S02]  /*0750*/  CS2R R72, SRZ ;  /* 0x0000000000487805 */ /* 0x000fe4000001ff00 */
[----:B0-----:R-:W-:Y:S02]  /*0760*/  CS2R R54, SRZ ;  /* 0x0000000000367805 */ /* 0x001fe4000001ff00 */
[----:B------:R-:W-:-:S02]  /*0770*/  CS2R R74, SRZ ;  /* 0x00000000004a7805 */ /* 0x000fc4000001ff00 */
[----:B------:R-:W-:Y:S02]  /*0780*/  CS2R R76, SRZ ;  /* 0x00000000004c7805 */ /* 0x000fe4000001ff00 */
[----:B------:R-:W-:Y:S02]  /*0790*/  CS2R R78, SRZ ;  /* 0x00000000004e7805 */ /* 0x000fe4000001ff00 */
[----:B-1----:R-:W-:Y:S02]  /*07a0*/  CS2R R56, SRZ ;  /* 0x0000000000387805 */ /* 0x002fe4000001ff00 */
        /* <DEDUP_REMOVED lines=25> */
[----:B-----5:R-:W-:Y:S01]  /*0940*/  MOV R0, R30 ;  /* 0x0000001e00007202 */ /* 0x020fe20000000f00 */
[----:B------:R-:W-:Y:S01]  /*0950*/  ULDC.64 UR6, c[0x0][0x270] ;  /* 0x00009c0000067ab9 */ /* 0x000fe20000000a00 */
[--C-:B------:R-:W-:Y:S01]  /*0960*/  SHF.R.U64 R145, R30, 0x10, R31.reuse ;  /* 0x000000101e917819 */ /* 0x100fe2000000121f */
[----:B------:R-:W-:Y:S01]  /*0970*/  HFMA2.MMA R214, -RZ, RZ, 0, 5.9604644775390625e-08 ;  /* 0x00000001ffd67435 */ /* 0x000fe200000001ff */
[----:B------:R-:W-:Y:S01]  /*0980*/  MOV R28, R31 ;  /* 0x0000001f001c7202 */ /* 0x000fe20000000f00 */
[----:B------:R-:W-:Y:S01]  /*0990*/  HADD2.F32 R0, -RZ, R0.H0_H0 ;  /* 0x20000000ff007230 */ /* 0x000fe20000004100 */
[----:B------:R-:W-:Y:S02]  /*09a0*/  SHF.R.U32.HI R144, RZ, 0x10, R31 ;  /* 0x00000010ff907819 */ /* 0x000fe4000001161f */
[--C-:B------:R-:W-:Y:S02]  /*09b0*/  SHF.R.U64 R239, R4, 0x10, R5.reuse ;  /* 0x0000001004ef7819 */ /* 0x100fe40000001205 */
[----:B------:R-:W-:Y:S01]  /*09c0*/  MOV R238, R5 ;  /* 0x0000000500ee7202 */ /* 0x000fe20000000f00 */
[----:B------:R0:W-:Y:S01]  /*09d0*/  STL [R1+0x6c], R0 ;  /* 0x00006c0001007387 */ /* 0x0001e20000100800 */
[----:B------:R-:W-:Y:S01]  /*09e0*/  SHF.R.U32.HI R237, RZ, 0x10, R5 ;  /* 0x00000010ffed7819 */ /* 0x000fe20000011605 */
[----:B------:R-:W-:Y:S01]  /*09f0*/  HADD2.F32 R5, -RZ, R145.H0_H0 ;  /* 0x20000091ff057230 */ /* 0x000fe20000004100 */
[----:B------:R-:W-:Y:S01]  /*0a00*/  MOV R240, R4 ;  /* 0x0000000400f07202 */ /* 0x000fe20000000f00 */
[----:B------:R-:W-:Y:S01]  /*0a10*/  HADD2.F32 R4, -RZ, R28.H0_H0 ;  /* 0x2000001cff047230 */ /* 0x000fe20000004100 */
[----:B------:R-:W-:Y:S01]  /*0a20*/  MOV R29, R128 ;  /* 0x00000080001d7202 */ /* 0x000fe20000000f00 */
[----:B------:R-:W-:Y:S01]  /*0a30*/  HADD2.F32 R239, -RZ, R239.H0_H0 ;  /* 0x200000efffef7230 */ /* 0x000fe20000004100 */
[--C-:B------:R-:W-:Y:S01]  /*0a40*/  SHF.R.U64 R143, R128, 0x10, R129.reuse ;  /* 0x00000010808f7819 */ /* 0x100fe20000001281 */
[----:B------:R1:W-:Y:S01]  /*0a50*/  STL [R1+0x68], R5 ;  /* 0x0000680501007387 */ /* 0x0003e20000100800 */
[----:B------:R-:W-:Y:S01]  /*0a60*/  MOV R30, R129 ;  /* 0x00000081001e7202 */ /* 0x000fe20000000f00 */
[----:B0-----:R-:W-:Y:S01]  /*0a70*/  HADD2.F32 R0, -RZ, R144.H0_H0 ;  /* 0x20000090ff007230 */ /* 0x001fe20000004100 */
[----:B------:R-:W-:Y:S01]  /*0a80*/  SHF.R.U32.HI R142, RZ, 0x10, R129 ;  /* 0x00000010ff8e7819 */ /* 0x000fe20000011681 */
[----:B------:R0:W-:Y:S01]  /*0a90*/  STL [R1+0x64], R4 ;  /* 0x0000640401007387 */ /* 0x0001e20000100800 */
[----:B------:R-:W-:Y:S01]  /*0aa0*/  MOV R31, R130 ;  /* 0x00000082001f7202 */ /* 0x000fe20000000f00 */
[----:B------:R-:W-:Y:S01]  /*0ab0*/  HADD2.F32 R240, -RZ, R240.H0_H0 ;  /* 0x200000f0fff07230 */ /* 0x000fe20000004100 */
[--C-:B------:R-:W-:Y:S01]  /*0ac0*/  SHF.R.U64 R141, R130, 0x10, R131.reuse ;  /* 0x00000010828d7819 */ /* 0x100fe20000001283 */
[----:B------:R2:W-:Y:S01]  /*0ad0*/  STL [R1+0x60], R0 ;  /* 0x0000600001007387 */ /* 0x0005e20000100800 */
[----:B------:R-:W-:Y:S01]  /*0ae0*/  MOV R128, R131 ;  /* 0x0000008300807202 */ /* 0x000fe20000000f00 */
[----:B-1----:R-:W-:Y:S01]  /*0af0*/  HADD2.F32 R5, -RZ, R29.H0_H0 ;  /* 0x2000001dff057230 */ /* 0x002fe20000004100 */
[----:B------:R-:W-:Y:S01]  /*0b00*/  SHF.R.U32.HI R140, RZ, 0x10, R131 ;  /* 0x00000010ff8c7819 */ /* 0x000fe20000011683 */
[----:B------:R-:W-:Y:S01]  /*0b10*/  HADD2.F32 R238, -RZ, R238.H0_H0 ;  /* 0x200000eeffee7230 */ /* 0x000fe20000004100 */
[----:B------:R-:W-:Y:S01]  /*0b20*/  MOV R129, R132 ;  /* 0x0000008400817202 */ /* 0x000fe20000000f00 */
[----:B0-----:R-:W-:Y:S01]  /*0b30*/  HADD2.F32 R4, -RZ, R143.H0_H0 ;  /* 0x2000008fff047230 */ /* 0x001fe20000004100 */
[----:B------:R0:W-:Y:S01]  /*0b40*/  STL [R1+0x5c], R5 ;  /* 0x00005c0501007387 */ /* 0x0001e20000100800 */
[--C-:B------:R-:W-:Y:S01]  /*0b50*/  SHF.R.U64 R139, R132, 0x10, R133.reuse ;  /* 0x00000010848b7819 */ /* 0x100fe20000001285 */
[----:B------:R-:W-:Y:S01]  /*0b60*/  HADD2.F32 R237, -RZ, R237.H0_H0 ;  /* 0x200000edffed7230 */ /* 0x000fe20000004100 */
[----:B------:R-:W-:Y:S01]  /*0b70*/  MOV R130, R133 ;  /* 0x0000008500827202 */ /* 0x000fe20000000f00 */
[----:B--2---:R-:W-:Y:S01]  /*0b80*/  HADD2.F32 R0, -RZ, R30.H0_H0 ;  /* 0x2000001eff007230 */ /* 0x004fe20000004100 */
[----:B------:R1:W-:Y:S01]  /*0b90*/  STL [R1+0x58], R4 ;  /* 0x0000580401007387 */ /* 0x0003e20000100800 */
[----:B------:R-:W-:-:S02]  /*0ba0*/  SHF.R.U32.HI R138, RZ, 0x10, R133 ;  /* 0x00000010ff8a7819 */ /* 0x000fc40000011685 */
[----:B------:R-:W-:Y:S01]  /*0bb0*/  MOV R131, R26 ;  /* 0x0000001a00837202 */ /* 0x000fe20000000f00 */
[----:B------:R2:W-:Y:S01]  /*0bc0*/  STL [R1+0x54], R0 ;  /* 0x0000540001007387 */ /* 0x0005e20000100800 */
[----:B0-----:R-:W-:Y:S01]  /*0bd0*/  HADD2.F32 R5, -RZ, R142.H0_H0 ;  /* 0x2000008eff057230 */ /* 0x001fe20000004100 */
[--C-:B------:R-:W-:Y:S02]  /*0be0*/  SHF.R.U64 R137, R26, 0x10, R27.reuse ;  /* 0x000000101a897819 */ /* 0x100fe4000000121b */
[----:B------:R-:W-:Y:S01]  /*0bf0*/  MOV R132, R27 ;  /* 0x0000001b00847202 */ /* 0x000fe20000000f00 */
[----:B-1----:R-:W-:Y:S01]  /*0c00*/  HADD2.F32 R4, -RZ, R31.H0_H0 ;  /* 0x2000001fff047230 */ /* 0x002fe20000004100 */
[----:B------:R0:W-:Y:S01]  /*0c10*/  STL [R1+0x50], R5 ;  /* 0x0000500501007387 */ /* 0x0001e20000100800 */
[----:B------:R-:W-:Y:S01]  /*0c20*/  SHF.R.U32.HI R136, RZ, 0x10, R27 ;  /* 0x00000010ff887819 */ /* 0x000fe2000001161b */
[----:B--2---:R-:W-:Y:S02]  /*0c30*/  HADD2.F32 R0, -RZ, R141.H0_H0 ;  /* 0x2000008dff007230 */ /* 0x004fe40000004100 */
[----:B------:R1:W-:Y:S01]  /*0c40*/  STL [R1+0x4c], R4 ;  /* 0x00004c0401007387 */ /* 0x0003e20000100800 */
[----:B------:R-:W-:-:S02]  /*0c50*/  MOV R26, R24 ;  /* 0x00000018001a7202 */ /* 0x000fc40000000f00 */
[--C-:B------:R-:W-:Y:S01]  /*0c60*/  SHF.R.U64 R135, R24, 0x10, R25.reuse ;  /* 0x0000001018877819 */ /* 0x100fe20000001219 */
[----:B------:R2:W-:Y:S01]  /*0c70*/  STL [R1+0x48], R0 ;  /* 0x0000480001007387 */ /* 0x0005e20000100800 */
[----:B------:R-:W-:Y:S01]  /*0c80*/  MOV R27, R25 ;  /* 0x00000019001b7202 */ /* 0x000fe20000000f00 */
[----:B0-----:R-:W-:Y:S01]  /*0c90*/  HADD2.F32 R5, -RZ, R128.H0_H0 ;  /* 0x20000080ff057230 */ /* 0x001fe20000004100 */
[----:B------:R-:W-:Y:S02]  /*0ca0*/  SHF.R.U32.HI R134, RZ, 0x10, R25 ;  /* 0x00000010ff867819 */ /* 0x000fe40000011619 */
[----:B------:R-:W-:Y:S01]  /*0cb0*/  MOV R24, R22 ;  /* 0x0000001600187202 */ /* 0x000fe20000000f00 */
[----:B-1----:R-:W-:Y:S01]  /*0cc0*/  HADD2.F32 R4, -RZ, R140.H0_H0 ;  /* 0x2000008cff047230 */ /* 0x002fe20000004100 */
[----:B------:R0:W-:Y:S01]  /*0cd0*/  STL [R1+0x44], R5 ;  /* 0x0000440501007387 */ /* 0x0001e20000100800 */
[----:B------:R-:W-:Y:S01]  /*0ce0*/  SHF.R.U64 R133, R22, 0x10, R23 ;  /* 0x0000001016857819 */ /* 0x000fe20000001217 */
[----:B--2---:R-:W-:-:S02]  /*0cf0*/  HADD2.F32 R0, -RZ, R129.H0_H0 ;  /* 0x20000081ff007230 */ /* 0x004fc40000004100 */
[----:B------:R1:W-:Y:S01]  /*0d00*/  STL [R1+0x40], R4 ;  /* 0x0000400401007387 */ /* 0x0003e20000100800 */
[----:B------:R-:W-:Y:S02]  /*0d10*/  MOV R25, R23 ;  /* 0x0000001700197202 */ /* 0x000fe40000000f00 */
[----:B------:R-:W-:Y:S01]  /*0d20*/  SHF.R.U32.HI R22, RZ, 0x10, R23 ;  /* 0x00000010ff167819 */ /* 0x000fe20000011617 */
[----:B------:R2:W-:Y:S01]  /*0d30*/  STL [R1+0x3c], R0 ;  /* 0x00003c0001007387 */ /* 0x0005e20000100800 */
[----:B------:R-:W-:Y:S01]  /*0d40*/  MOV R252, R20 ;  /* 0x0000001400fc7202 */ /* 0x000fe20000000f00 */
[----:B0-----:R-:W-:Y:S01]  /*0d50*/  HADD2.F32 R5, -RZ, R139.H0_H0 ;  /* 0x2000008bff057230 */ /* 0x001fe20000004100 */
[--C-:B------:R-:W-:Y:S02]  /*0d60*/  SHF.R.U64 R251, R20, 0x10, R21.reuse ;  /* 0x0000001014fb7819 */ /* 0x100fe40000001215 */
[----:B------:R-:W-:Y:S01]  /*0d70*/  MOV R250, R21 ;  /* 0x0000001500fa7202 */ /* 0x000fe20000000f00 */
[----:B-1----:R-:W-:Y:S01]  /*0d80*/  HADD2.F32 R4, -RZ, R130.H0_H0 ;  /* 0x20000082ff047230 */ /* 0x002fe20000004100 */
[----:B------:R0:W-:Y:S01]  /*0d90*/  STL [R1+0x38], R5 ;  /* 0x0000380501007387 */ /* 0x0001e20000100800 */
[----:B------:R-:W-:Y:S01]  /*0da0*/  SHF.R.U32.HI R249, RZ, 0x10, R21 ;  /* 0x00000010fff97819 */ /* 0x000fe20000011615 */
[----:B------:R-:W-:Y:S01]  /*0db0*/  HADD2.F32 R252, -RZ, R252.H0_H0 ;  /* 0x200000fcfffc7230 */ /* 0x000fe20000004100 */
[----:B------:R-:W-:Y:S01]  /*0dc0*/  MOV R248, R18 ;  /* 0x0000001200f87202 */ /* 0x000fe20000000f00 */
[----:B--2---:R-:W-:Y:S01]  /*0dd0*/  HADD2.F32 R0, -RZ, R138.H0_H0 ;  /* 0x2000008aff007230 */ /* 0x004fe20000004100 */
[----:B------:R1:W-:Y:S01]  /*0de0*/  STL [R1+0x34], R4 ;  /* 0x0000340401007387 */ /* 0x0003e20000100800 */
[--C-:B------:R-:W-:Y:S01]  /*0df0*/  SHF.R.U64 R247, R18, 0x10, R19.reuse ;  /* 0x0000001012f77819 */ /* 0x100fe20000001213 */
[----:B------:R-:W-:Y:S01]  /*0e00*/  HADD2.F32 R251, -RZ, R251.H0_H0 ;  /* 0x200000fbfffb7230 */ /* 0x000fe20000004100 */
[----:B------:R-:W-:Y:S01]  /*0e10*/  MOV R246, R19 ;  /* 0x0000001300f67202 */ /* 0x000fe20000000f00 */
[----:B------:R2:W-:Y:S01]  /*0e20*/  STL [R1+0x30], R0 ;  /* 0x0000300001007387 */ /* 0x0005e20000100800 */
[----:B0-----:R-:W-:Y:S01]  /*0e30*/  HADD2.F32 R5, -RZ, R131.H0_H0 ;  /* 0x20000083ff057230 */ /* 0x001fe20000004100 */
[----:B------:R-:W-:Y:S01]  /*0e40*/  SHF.R.U32.HI R245, RZ, 0x10, R19 ;  /* 0x00000010fff57819 */ /* 0x000fe20000011613 */
[----:B------:R-:W-:Y:S01]  /*0e50*/  HADD2.F32 R250, -RZ, R250.H0_H0 ;  /* 0x200000fafffa7230 */ /* 0x000fe20000004100 */
[----:B------:R-:W-:Y:S01]  /*0e60*/  MOV R244, R16 ;  /* 0x0000001000f47202 */ /* 0x000fe20000000f00 */
[----:B------:R-:W-:Y:S01]  /*0e70*/  HADD2.F32 R249, -RZ, R249.H0_H0 ;  /* 0x200000f9fff97230 */ /* 0x000fe20000004100 */
[----:B------:R0:W-:Y:S01]  /*0e80*/  STL [R1+0x2c], R5 ;  /* 0x00002c0501007387 */ /* 0x0001e20000100800 */
[----:B-1----:R-:W-:Y:S01]  /*0e90*/  HADD2.F32 R4, -RZ, R137.H0_H0 ;  /* 0x20000089ff047230 */ /* 0x002fe20000004100 */
[--C-:B------:R-:W-:Y:S01]  /*0ea0*/  SHF.R.U64 R243, R16, 0x10, R17.reuse ;  /* 0x0000001010f37819 */ /* 0x100fe20000001211 */
[----:B------:R-:W-:Y:S01]  /*0eb0*/  HADD2.F32 R248, -RZ, R248.H0_H0 ;  /* 0x200000f8fff87230 */ /* 0x000fe20000004100 */
[----:B------:R-:W-:Y:S01]  /*0ec0*/  MOV R242, R17 ;  /* 0x0000001100f27202 */ /* 0x000fe20000000f00 */
[----:B--2---:R-:W-:Y:S01]  /*0ed0*/  HADD2.F32 R0, -RZ, R132.H0_H0 ;  /* 0x20000084ff007230 */ /* 0x004fe20000004100 */
[----:B------:R1:W-:Y:S01]  /*0ee0*/  STL [R1+0x28], R4 ;  /* 0x0000280401007387 */ /* 0x0003e20000100800 */
        /* <DEDUP_REMOVED lines=8> */
[----:B------:R2:W-:Y:S01]  /*0f70*/  STL [R1+0x20], R5 ;  /* 0x0000200501007387 */ /* 0x0005e20000100800 */
[----:B-1----:R-:W-:Y:S01]  /*0f80*/  HADD2.F32 R4, -RZ, R26.H0_H0 ;  /* 0x2000001aff047230 */ /* 0x002fe20000004100 */
[----:B------:R-:W-:Y:S01]  /*0f90*/  SHF.R.U32.HI R233, RZ, 0x10, R13 ;  /* 0x00000010ffe97819 */ /* 0x000fe2000001160d */
[----:B------:R-:W-:Y:S01]  /*0fa0*/  HADD2.F32 R245, -RZ, R245.H0_H0 ;  /* 0x200000f5fff57230 */ /* 0x000fe20000004100 */
[----:B------:R-:W-:Y:S01]  /*0fb0*/  MOV R232, R10 ;  /* 0x0000000a00e87202 */ /* 0x000fe20000000f00 */
[----:B------:R-:W-:Y:S01]  /*0fc0*/  HADD2.F32 R244, -RZ, R244.H0_H0 ;  /* 0x200000f4fff47230 */ /* 0x000fe20000004100 */
[----:B------:R1:W-:Y:S01]  /*0fd0*/  STL [R1+0x1c], R4 ;  /* 0x00001c0401007387 */ /* 0x0003e20000100800 */
[----:B0-----:R-:W-:Y:S01]  /*0fe0*/  HADD2.F32 R0, -RZ, R135.H0_H0 ;  /* 0x20000087ff007230 */ /* 0x001fe20000004100 */
        /* <DEDUP_REMOVED lines=8> */
[----:B-1----:R-:W-:Y:S01]  /*1070*/  HADD2.F32 R4, -RZ, R134.H0_H0 ;  /* 0x20000086ff047230 */ /* 0x002fe20000004100 */
        /* <DEDUP_REMOVED lines=25> */
[----:B------:R1:W-:Y:S01]  /*1210*/  STL [R1], R0 ;  /* 0x0000000001007387 */ /* 0x0003e20000100800 */
        /* <DEDUP_REMOVED lines=18> */
[----:B-1----:R-:W-:-:S07]  /*1340*/  HADD2.F32 R217, -RZ, R217.H0_H0 ;  /* 0x200000d9ffd97230 */ /* 0x002fce0000004100 */
.L_x_11312:
[----:B01234-:R-:W0:Y:S01]  /*1350*/  LDC.64 R166, c[0x0][0x250] ;  /* 0x00009400ffa67b82 */ /* 0x01fe220000000a00 */
[----:B------:R-:W-:Y:S02]  /*1360*/  SHF.R.S32.HI R4, RZ, 0x1f, R2 ;  /* 0x0000001fff047819 */ /* 0x000fe40000011402 */
[----:B------:R-:W-:-:S05]  /*1370*/  LOP3.LUT P5, RZ, R3, 0x8, RZ, 0xc0, !PT ;  /* 0x0000000803ff7812 */ /* 0x000fca00078ac0ff */
[----:B------:R-:W1:Y:S01]  /*1380*/  @P3 LDC.64 R164, c[0x0][0x270] ;  /* 0x00009c00ffa43b82 */ /* 0x000e620000000a00 */
[----:B0-----:R-:W-:-:S05]  /*1390*/  IMAD.WIDE R166, R2, 0x4, R166 ;  /* 0x0000000402a67825 */ /* 0x001fca00078e02a6 */
[----:B------:R-:W5:Y:S01]  /*13a0*/  LDG.E R201, desc[UR4][R166.64] ;  /* 0x00000004a6c97981 */ /* 0x000f62000c1e1900 */
[----:B-1----:R-:W-:-:S04]  /*13b0*/  @P3 LEA R164, P4, R2, R164, 0x2 ;  /* 0x000000a402a43211 */ /* 0x002fc800078810ff */
[----:B------:R-:W-:Y:S02]  /*13c0*/  @P3 LEA.HI.X R165, R2, R165, R4, 0x2, P4 ;  /* 0x000000a502a53211 */ /* 0x000fe400020f1404 */
[----:B------:R-:W-:Y:S01]  /*13d0*/  MOV R4, 0x3f800000 ;  /* 0x3f80000000047802 */ /* 0x000fe20000000f00 */
[----:B------:R-:W0:Y:S05]  /*13e0*/  S2R R168, SR_TID.X ;  /* 0x0000000000a87919 */ /* 0x000e2a0000002100 */
[----:B------:R1:W5:Y:S02]  /*13f0*/  @P3 LDG.E R4, desc[UR4][R164.64] ;  /* 0x00000004a4043981 */ /* 0x000364000c1e1900 */
[----:B-1----:R-:W1:Y:S01]  /*1400*/  LDC.64 R164, c[0x0][0x258] ;  /* 0x00009600ffa47b82 */ /* 0x002e620000000a00 */
[----:B------:R-:W-:-:S05]  /*1410*/  MOV R215, UR13 ;  /* 0x0000000d00d77c02 */ /* 0x000fca0008000f00 */
[C---:B------:R-:W-:Y:S01]  /*1420*/  IMAD R6, R2.reuse, R215, RZ ;  /* 0x000000d702067224 */ /* 0x040fe200078e02ff */
[----:B------:R-:W-:Y:S01]  /*1430*/  BSSY B0, `(.L_x_11279) ;  /* 0x000003a000007945 */ /* 0x000fe20003800000 */
[----:B-1----:R-:W-:-:S05]  /*1440*/  IMAD.WIDE R164, R2, 0x4, R164 ;  /* 0x0000000402a47825 */ /* 0x002fca00078e02a4 */
[----:B------:R1:W5:Y:S01]  /*1450*/  LDG.E R5, desc[UR4][R164.64] ;  /* 0x00000004a4057981 */ /* 0x000362000c1e1900 */
[----:B0-----:R-:W-:Y:S02]  /*1460*/  LOP3.LUT R216, R168, 0x7f, RZ, 0xc0, !PT ;  /* 0x0000007fa8d87812 */ /* 0x001fe400078ec0ff */
[----:B-1----:R-:W-:-:S04]  /*1470*/  SHF.R.S32.HI R164, RZ, 0x1f, R6 ;  /* 0x0000001fffa47819 */ /* 0x002fc80000011406 */
[----:B------:R-:W-:-:S04]  /*1480*/  LEA.HI R6, R164, R6, RZ, 0x2 ;  /* 0x00000006a4067211 */ /* 0x000fc800078f10ff */
[----:B------:R-:W-:Y:S02]  /*1490*/  LEA.HI.SX32 R6, R6, R216, 0x1e ;  /* 0x000000d806067211 */ /* 0x000fe400078ff2ff */
[----:B------:R-:W-:Y:S02]  /*14a0*/  MOV R202, RZ ;  /* 0x000000ff00ca7202 */ /* 0x000fe40000000f00 */
[----:B------:R-:W-:Y:S02]  /*14b0*/  MOV R200, RZ ;  /* 0x000000ff00c87202 */ /* 0x000fe40000000f00 */
[----:B------:R-:W-:Y:S01]  /*14c0*/  MOV R203, R6 ;  /* 0x0000000600cb7202 */ /* 0x000fe20000000f00 */
[----:B------:R-:W-:Y:S06]  /*14d0*/  @!P5 BRA `(.L_x_11280) ;  /* 0x0000000000bcd947 */ /* 0x000fec0003800000 */
[----:B------:R-:W-:Y:S01]  /*14e0*/  ISETP.NE.U32.AND P4, PT, RZ, UR8, PT ;  /* 0x00000008ff007c0c */ /* 0x000fe2000bf85070 */
[----:B------:R-:W0:Y:S01]  /*14f0*/  LDC.U8 R170, c[0x0][0x2a0] ;  /* 0x0000a800ffaa7b82 */ /* 0x000e220000000000 */
[----:B------:R-:W2:Y:S02]  /*1500*/  LDL R209, [R1+0x6c] ;  /* 0x00006c0001d17983 */ /* 0x000ea40000100800 */
[----:B------:R-:W-:Y:S02]  /*1510*/  ISETP.NE.AND.EX P4, PT, RZ, UR9, PT, P4 ;  /* 0x00000009ff007c0c */ /* 0x000fe4000bf85340 */
[----:B------:R-:W3:Y:S04]  /*1520*/  LDL R207, [R1+0x68] ;  /* 0x0000680001cf7983 */ /* 0x000ee80000100800 */
[----:B------:R-:W4:Y:S04]  /*1530*/  LDL R173, [R1+0x64] ;  /* 0x0000640001ad7983 */ /* 0x000f280000100800 */
[----:B------:R-:W4:Y:S03]  /*1540*/  LDL R172, [R1+0x60] ;  /* 0x0000600001ac7983 */ /* 0x000f260000100800 */
[----:B------:R-:W-:-:S04]  /*1550*/  @P4 LEA R164, P5, R6, UR8, 0x4 ;  /* 0x0000000806a44c11 */ /* 0x000fc8000f8a20ff */
[----:B------:R-:W-:-:S05]  /*1560*/  @P4 LEA.HI.X R165, R6, UR9, RZ, 0x4, P5 ;  /* 0x0000000906a54c11 */ /* 0x000fca000a8f24ff */
[----:B------:R1:W5:Y:S01]  /*1570*/  @P4 LDG.E.128 R128, desc[UR4][R164.64] ;  /* 0x00000004a4804981 */ /* 0x000362000c1e1d00 */
[----:B------:R-:W-:-:S04]  /*1580*/  LEA R168, P4, R6, UR10, 0x4 ;  /* 0x0000000a06a87c11 */ /* 0x000fc8000f8820ff */
[----:B------:R-:W-:Y:S02]  /*1590*/  LEA.HI.X R169, R6, UR11, RZ, 0x4, P4 ;  /* 0x0000000b06a97c11 */ /* 0x000fe4000a0f24ff */
[----:B0-----:R-:W-:Y:S01]  /*15a0*/  ISETP.NE.AND P4, PT, R170, RZ, PT ;  /* 0x000000ffaa00720c */ /* 0x001fe20003f85270 */
[----:B-1----:R-:W0:Y:S03]  /*15b0*/  LDC.64 R164, c[0x0][0x2b8] ;  /* 0x0000ae00ffa47b82 */ /* 0x002e260000000a00 */
[----:B------:R-:W2:Y:S01]  /*15c0*/  LDG.E.128 R168, desc[UR4][R168.64] ;  /* 0x00000004a8a87981 */ /* 0x000ea2000c1e1d00 */
[----:B0-----:R-:W-:-:S06]  /*15d0*/  IMAD.WIDE.U32 R164, R6, 0x10, R164 ;  /* 0x0000001006a47825 */ /* 0x001fcc00078e00a4 */
[----:B------:R-:W3:Y:S01]  /*15e0*/  LDG.E.128 R164, desc[UR4][R164.64] ;  /* 0x00000004a4a47981 */ /* 0x000ee2000c1e1d00 */
[----:B-----5:R-:W-:Y:S02]  /*15f0*/  FSEL R0, R201, RZ, !P4 ;  /* 0x000000ffc9007208 */ /* 0x020fe40006000000 */
[----:B------:R-:W-:-:S03]  /*1600*/  IADD3 R203, R6, 0x80, RZ ;  /* 0x0000008006cb7810 */ /* 0x000fc60007ffe0ff */
[C---:B--2---:R-:W-:Y:S01]  /*1610*/  FADD.FTZ R168, -R0.reuse, R168 ;  /* 0x000000a800a87221 */ /* 0x044fe20000010100 */
[C---:B------:R-:W-:Y:S01]  /*1620*/  FADD.FTZ R7, -R0.reuse, R169 ;  /* 0x000000a900077221 */ /* 0x040fe20000010100 */
[C---:B------:R-:W-:Y:S01]  /*1630*/  FADD.FTZ R29, -R0.reuse, R170 ;  /* 0x000000aa001d7221 */ /* 0x040fe20000010100 */
[----:B------:R-:W-:Y:S01]  /*1640*/  FADD.FTZ R171, -R0, R171 ;  /* 0x000000ab00ab7221 */ /* 0x000fe20000010100 */
[C---:B------:R-:W-:Y:S01]  /*1650*/  FMUL.FTZ R0, R5.reuse, R168 ;  /* 0x000000a805007220 */ /* 0x040fe20000410000 */
[C---:B------:R-:W-:Y:S01]  /*1660*/  FMUL.FTZ R7, R5.reuse, R7 ;  /* 0x0000000705077220 */ /* 0x040fe20000410000 */
[----:B------:R-:W-:Y:S01]  /*1670*/  FMUL.FTZ R29, R5, R29 ;  /* 0x0000001d051d7220 */ /* 0x000fe20000410000 */
[----:B---3--:R-:W-:Y:S01]  /*1680*/  FMUL.FTZ R11, R209, R164 ;  /* 0x000000a4d10b7220 */ /* 0x008fe20000410000 */
[----:B------:R-:W-:Y:S01]  /*1690*/  FADD.FTZ R64, R64, R164 ;  /* 0x000000a440407221 */ /* 0x000fe20000010000 */
[----:B------:R-:W-:Y:S01]  /*16a0*/  FFMA.FTZ R32, R164, R0, R32 ;  /* 0x00000000a4207223 */ /* 0x000fe20000010020 */
[----:B------:R-:W-:Y:S01]  /*16b0*/  FADD.FTZ R65, R65, R165 ;  /* 0x000000a541417221 */ /* 0x000fe20000010000 */
[----:B------:R-:W-:Y:S01]  /*16c0*/  FFMA.FTZ R33, R165, R7, R33 ;  /* 0x00000007a5217223 */ /* 0x000fe20000010021 */
[----:B------:R-:W-:Y:S01]  /*16d0*/  FMUL.FTZ R209, R207, R165 ;  /* 0x000000a5cfd17220 */ /* 0x000fe20000410000 */
[----:B------:R-:W-:Y:S01]  /*16e0*/  FADD.FTZ R165, RZ, R11 ;  /* 0x0000000bffa57221 */ /* 0x000fe20000010000 */
[----:B------:R-:W-:Y:S01]  /*16f0*/  FFMA.FTZ R164, R0, R11, RZ ;  /* 0x0000000b00a47223 */ /* 0x000fe200000100ff */
[----:B----4-:R-:W-:-:S02]  /*1700*/  FMUL.FTZ R207, R173, R166 ;  /* 0x000000a6adcf7220 */ /* 0x010fc40000410000 */
        /* <DEDUP_REMOVED lines=12> */
.L_x_11280:
[----:B------:R-:W-:Y:S05]  /*17d0*/  BSYNC B0 ;  /* 0x0000000000007941 */ /* 0x000fea0003800000 */
.L_x_11279:
[----:B------:R-:W-:Y:S01]  /*17e0*/  LOP3.LUT P4, RZ, R3, 0x4, RZ, 0xc0, !PT ;  /* 0x0000000403ff7812 */ /* 0x000fe2000788c0ff */
[----:B------:R-:W-:-:S12]  /*17f0*/  BSSY B0, `(.L_x_11281) ;  /* 0x0000031000007945 */ /* 0x000fd80003800000 */
[----:B------:R-:W-:Y:S05]  /*1800*/  @!P4 BRA `(.L_x_11282) ;  /* 0x0000000000bcc947 */ /* 0x000fea0003800000 */
        /* <DEDUP_REMOVED lines=11> */
[C---:B------:R-:W-:Y:S02]  /*18c0*/  LEA.HI.X R169, R203.reuse, UR11, RZ, 0x4, P4 ;  /* 0x0000000bcba97c11 */ /* 0x040fe4000a0f24ff */
        /* <DEDUP_REMOVED lines=8> */
[----:B------:R-:W-:-:S03]  /*1950*/  FADD.FTZ R169, -R12, R169 ;  /* 0x000000a90ca97221 */ /* 0x000fc60000010100 */
[C---:B------:R-:W-:Y:S01]  /*1960*/  FMUL.FTZ R213, R5.reuse, R168 ;  /* 0x000000a805d57220 */ /* 0x040fe20000410000 */
[C---:B------:R-:W-:Y:S01]  /*1970*/  FADD.FTZ R170, -R12.reuse, R170 ;  /* 0x000000aa0caa7221 */ /* 0x040fe20000010100 */
[----:B------:R-:W-:Y:S01]  /*1980*/  FMUL.FTZ R212, R5, R169 ;  /* 0x000000a905d47220 */ /* 0x000fe20000410000 */
[----:B------:R-:W-:-:S04]  /*1990*/  FADD.FTZ R12, -R12, R171 ;  /* 0x000000ab0c0c7221 */ /* 0x000fc80000010100 */
[----:B------:R-:W-:Y:S01]  /*19a0*/  FMUL.FTZ R12, R5, R12 ;  /* 0x0000000c050c7220 */ /* 0x000fe20000410000 */
[----:B---3--:R-:W-:Y:S01]  /*19b0*/  FMUL.FTZ R193, R192, R164 ;  /* 0x000000a4c0c17220 */ /* 0x008fe20000410000 */
[----:B------:R-:W-:-:S03]  /*19c0*/  FMUL.FTZ R179, R179, R165 ;  /* 0x000000a5b3b37220 */ /* 0x000fc60000410000 */
[----:B------:R-:W-:Y:S01]  /*19d0*/  FADD.FTZ R202, R202, R193 ;  /* 0x000000c1caca7221 */ /* 0x000fe20000010000 */
[----:B------:R-:W-:Y:S01]  /*19e0*/  FFMA.FTZ R200, R213, R193, R200 ;  /* 0x000000c1d5c87223 */ /* 0x000fe200000100c8 */
[----:B------:R-:W-:Y:S01]  /*19f0*/  FMUL.FTZ R192, R5, R170 ;  /* 0x000000aa05c07220 */ /* 0x000fe20000410000 */
[----:B----4-:R-:W-:Y:S01]  /*1a00*/  FMUL.FTZ R30, R30, R166 ;  /* 0x000000a61e1e7220 */ /* 0x010fe20000410000 */
        /* <DEDUP_REMOVED lines=15> */
.L_x_11282:
[----:B------:R-:W-:Y:S05]  /*1b00*/  BSYNC B0 ;  /* 0x0000000000007941 */ /* 0x000fea0003800000 */
.L_x_11281:
        /* <DEDUP_REMOVED lines=8> */
[----:B------:R-:W4:Y:S07]  /*1b90*/  LDL R24, [R1+0x40] ;  /* 0x0000400001187983 */ /* 0x000f2e0000100800 */
        /* <DEDUP_REMOVED lines=8> */
[----:B-----5:R-:W-:Y:S01]  /*1c20*/  FSEL R13, R201, RZ, !P4 ;  /* 0x000000ffc90d7208 */ /* 0x020fe20006000000 */
[----:B0-----:R-:W-:-:S06]  /*1c30*/  IMAD.WIDE.U32 R164, R203, 0x10, R164 ;  /* 0x00000010cba47825 */ /* 0x001fcc00078e00a4 */
[----:B------:R-:W3:Y:S01]  /*1c40*/  LDG.E.128 R164, desc[UR4][R164.64] ;  /* 0x00000004a4a47981 */ /* 0x000ee2000c1e1d00 */
[----:B--2---:R-:W-:-:S03]  /*1c50*/  FADD.FTZ R14, -R13, R171 ;  /* 0x000000ab0d0e7221 */ /* 0x004fc60000010100 */
[----:B------:R-:W2:Y:S01]  /*1c60*/  LDL R171, [R1+0x44] ;  /* 0x0000440001ab7983 */ /* 0x000ea20000100800 */
[C---:B------:R-:W-:Y:S01]  /*1c70*/  FADD.FTZ R168, -R13.reuse, R168 ;  /* 0x000000a80da87221 */ /* 0x040fe20000010100 */
[----:B------:R-:W-:-:S03]  /*1c80*/  FADD.FTZ R169, -R13, R169 ;  /* 0x000000a90da97221 */ /* 0x000fc60000010100 */
[----:B------:R-:W-:Y:S01]  /*1c90*/  FMUL.FTZ R211, R5, R168 ;  /* 0x000000a805d37220 */ /* 0x000fe20000410000 */
[----:B------:R-:W-:Y:S01]  /*1ca0*/  FADD.FTZ R170, -R13, R170 ;  /* 0x000000aa0daa7221 */ /* 0x000fe20000010100 */
[C---:B------:R-:W-:Y:S01]  /*1cb0*/  FMUL.FTZ R210, R5.reuse, R169 ;  /* 0x000000a905d27220 */ /* 0x040fe20000410000 */
[----:B------:R-:W-:Y:S01]  /*1cc0*/  FMUL.FTZ R14, R5, R14 ;  /* 0x0000000e050e7220 */ /* 0x000fe20000410000 */
[----:B------:R-:W-:Y:S01]  /*1cd0*/  IADD3 R203, R203, 0x80, RZ ;  /* 0x00000080cbcb7810 */ /* 0x000fe20007ffe0ff */
[----:B---3--:R-:W-:Y:S01]  /*1ce0*/  FMUL.FTZ R191, R190, R164 ;  /* 0x000000a4bebf7220 */ /* 0x008fe20000410000 */
[----:B------:R-:W-:-:S03]  /*1cf0*/  FMUL.FTZ R178, R178, R165 ;  /* 0x000000a5b2b27220 */ /* 0x000fc60000410000 */
[----:B------:R-:W-:Y:S01]  /*1d00*/  FADD.FTZ R202, R202, R191 ;  /* 0x000000bfcaca7221 */ /* 0x000fe20000010000 */
[----:B------:R-:W-:Y:S01]  /*1d10*/  FFMA.FTZ R200, R211, R191, R200 ;  /* 0x000000bfd3c87223 */ /* 0x000fe200000100c8 */
[----:B------:R-:W-:Y:S02]  /*1d20*/  FMUL.FTZ R190, R5, R170 ;  /* 0x000000aa05be7220 */ /* 0x000fe40000410000 */
[----:B------:R-:W-:Y:S01]  /*1d30*/  FADD.FTZ R202, R202, R178 ;  /* 0x000000b2caca7221 */ /* 0x000fe20000010000 */
[----:B------:R-:W-:Y:S01]  /*1d40*/  FFMA.FTZ R200, R210, R178, R200 ;  /* 0x000000b2d2c87223 */ /* 0x000fe200000100c8 */
[----:B----4-:R-:W-:Y:S01]  /*1d50*/  FMUL.FTZ R24, R24, R167 ;  /* 0x000000a718187220 */ /* 0x010fe20000410000 */
        /* <DEDUP_REMOVED lines=13> */
.L_x_11284:
[----:B------:R-:W-:Y:S05]  /*1e30*/  BSYNC B0 ;  /* 0x0000000000007941 */ /* 0x000fea0003800000 */
.L_x_11283:
        /* <DEDUP_REMOVED lines=50> */
.L_x_11286:
[----:B------:R-:W-:Y:S05]  /*2160*/  BSYNC B0 ;  /* 0x0000000000007941 */ /* 0x000fea0003800000 */
.L_x_11285:
[----:B------:R-:W-:Y:S04]  /*2170*/  BSSY B0, `(.L_x_11287) ;  /* 0x0000031000007945 */ /* 0x000fe80003800000 */
        /* <DEDUP_REMOVED lines=48> */
.L_x_11288:
[----:B------:R-:W-:Y:S05]  /*2480*/  BSYNC B0 ;  /* 0x0000000000007941 */ /* 0x000fea0003800000 */
.L_x_11287:
        /* <DEDUP_REMOVED lines=49> */
.L_x_11290:
[----:B------:R-:W-:Y:S05]  /*27a0*/  BSYNC B0 ;  /* 0x0000000000007941 */ /* 0x000fea0003800000 */
.L_x_11289:
[----:B------:R-:W-:Y:S04]  /*27b0*/  BSSY B0, `(.L_x_11291) ;  /* 0x0000031000007945 */ /* 0x000fe80003800000 */
[----:B------:R-:W-:Y:S05]  /*27c0*/  @!P2 BRA `(.L_x_11292) ;  /* 0x0000000000bca947 */ /* 0x000fea0003800000 */
[----:B------:R-:W-:Y:S01]  /*27d0*/  ISETP.NE.U32.AND P4, PT, RZ, UR8, PT ;  /* 0x00000008ff007c0c */ /* 0x000fe2000bf85070 */
[----:B------:R-:W0:Y:S01]  /*27e0*/  LDC.U8 R166, c[0x0][0x2a0] ;  /* 0x0000a800ffa67b82 */ /* 0x000e220000000000 */
[----:B------:R-:W2:Y:S02]  /*27f0*/  LDL R182, [R1+0xc] ;  /* 0x00000c0001b67983 */ /* 0x000ea40000100800 */
[----:B------:R-:W-:Y:S02]  /*2800*/  ISETP.NE.AND.EX P4, PT, RZ, UR9, PT, P4 ;  /* 0x00000009ff007c0c */ /* 0x000fe4000bf85340 */
[----:B------:R-:W3:Y:S04]  /*2810*/  LDL R174, [R1+0x8] ;  /* 0x0000080001ae7983 */ /* 0x000ee80000100800 */
[----:B------:R-:W4:Y:S07]  /*2820*/  LDL R28, [R1] ;  /* 0x00000000011c7983 */ /* 0x000f2e0000100800 */
        /* <DEDUP_REMOVED lines=41> */
.L_x_11292:
[----:B------:R-:W-:Y:S05]  /*2ac0*/  BSYNC B0 ;  /* 0x0000000000007941 */ /* 0x000fea0003800000 */
.L_x_11291:
[----:B------:R-:W-:Y:S01]  /*2ad0*/  LOP3.LUT P4, RZ, R3, 0x10, RZ, 0xc0, !PT ;  /* 0x0000001003ff7812 */ /* 0x000fe2000788c0ff */
[----:B------:R-:W-:-:S12]  /*2ae0*/  BSSY B0, `(.L_x_11293) ;  /* 0x000002c000007945 */ /* 0x000fd80003800000 */
[----:B------:R-:W-:Y:S05]  /*2af0*/  @!P4 BRA `(.L_x_11294) ;  /* 0x0000000000a8c947 */ /* 0x000fea0003800000 */
[----:B------:R-:W-:Y:S01]  /*2b00*/  ISETP.NE.U32.AND P4, PT, RZ, UR8, PT ;  /* 0x00000008ff007c0c */ /* 0x000fe2000bf85070 */
[----:B------:R-:W0:Y:S03]  /*2b10*/  LDC.U8 R164, c[0x0][0x2a0] ;  /* 0x0000a800ffa47b82 */ /* 0x000e260000000000 */
[----:B------:R-:W-:-:S13]  /*2b20*/  ISETP.NE.AND.EX P4, PT, RZ, UR9, PT, P4 ;  /* 0x00000009ff007c0c */ /* 0x000fda000bf85340 */
[----:B------:R-:W-:-:S04]  /*2b30*/  @P4 LEA R8, P5, R203, UR8, 0x4 ;  /* 0x00000008cb084c11 */ /* 0x000fc8000f8a20ff */
[----:B------:R-:W-:-:S05]  /*2b40*/  @P4 LEA.HI.X R9, R203, UR9, RZ, 0x4, P5 ;  /* 0x00000009cb094c11 */ /* 0x000fca000a8f24ff */
[----:B------:R1:W5:Y:S01]  /*2b50*/  @P4 LDG.E.128 R156, desc[UR4][R8.64] ;  /* 0x00000004089c4981 */ /* 0x000362000c1e1d00 */
[----:B0-----:R-:W-:Y:S02]  /*2b60*/  ISETP.NE.AND P4, PT, R164, RZ, PT ;  /* 0x000000ffa400720c */ /* 0x001fe40003f85270 */
[----:B------:R-:W0:Y:S02]  /*2b70*/  LDC.64 R164, c[0x0][0x2b8] ;  /* 0x0000ae00ffa47b82 */ /* 0x000e240000000a00 */
[----:B-----5:R-:W-:Y:S02]  /*2b80*/  FSEL R201, R201, RZ, !P4 ;  /* 0x000000ffc9c97208 */ /* 0x020fe40006000000 */
[----:B------:R-:W-:-:S04]  /*2b90*/  LEA R168, P4, R203, UR10, 0x4 ;  /* 0x0000000acba87c11 */ /* 0x000fc8000f8820ff */
[----:B------:R-:W-:-:S06]  /*2ba0*/  LEA.HI.X R169, R203, UR11, RZ, 0x4, P4 ;  /* 0x0000000bcba97c11 */ /* 0x000fcc000a0f24ff */
[----:B------:R-:W2:Y:S01]  /*2bb0*/  LDG.E.128 R168, desc[UR4][R168.64] ;  /* 0x00000004a8a87981 */ /* 0x000ea2000c1e1d00 */
[----:B0-----:R-:W-:-:S06]  /*2bc0*/  IMAD.WIDE.U32 R164, R203, 0x10, R164 ;  /* 0x00000010cba47825 */ /* 0x001fcc00078e00a4 */
[----:B------:R-:W3:Y:S01]  /*2bd0*/  LDG.E.128 R164, desc[UR4][R164.64] ;  /* 0x00000004a4a47981 */ /* 0x000ee2000c1e1d00 */
[C---:B--2---:R-:W-:Y:S01]  /*2be0*/  FADD.FTZ R168, -R201.reuse, R168 ;  /* 0x000000a8c9a87221 */ /* 0x044fe20000010100 */
[----:B------:R-:W-:-:S03]  /*2bf0*/  FADD.FTZ R169, -R201, R169 ;  /* 0x000000a9c9a97221 */ /* 0x000fc60000010100 */
[----:B------:R-:W-:Y:S01]  /*2c00*/  FMUL.FTZ R206, R5, R168 ;  /* 0x000000a805ce7220 */ /* 0x000fe20000410000 */
[----:B------:R-:W-:Y:S01]  /*2c10*/  FADD.FTZ R170, -R201, R170 ;  /* 0x000000aac9aa7221 */ /* 0x000fe20000010100 */
[----:B------:R-:W-:Y:S01]  /*2c20*/  FMUL.FTZ R205, R5, R169 ;  /* 0x000000a905cd7220 */ /* 0x000fe20000410000 */
[----:B-1----:R-:W-:Y:S01]  /*2c30*/  FADD.FTZ R9, -R201, R171 ;  /* 0x000000abc9097221 */ /* 0x002fe20000010100 */
[----:B---3--:R-:W-:Y:S01]  /*2c40*/  FMUL.FTZ R181, R252, R164 ;  /* 0x000000a4fcb57220 */ /* 0x008fe20000410000 */
[----:B------:R-:W-:-:S03]  /*2c50*/  FMUL.FTZ R31, R251, R165 ;  /* 0x000000a5fb1f7220 */ /* 0x000fc60000410000 */
        /* <DEDUP_REMOVED lines=20> */
.L_x_11294:
[----:B------:R-:W-:Y:S05]  /*2da0*/  BSYNC B0 ;  /* 0x0000000000007941 */ /* 0x000fea0003800000 */
.L_x_11293:
[----:B------:R-:W0:Y:S01]  /*2db0*/  S2R R164, SR_TID.X ;  /* 0x0000000000a47919 */ /* 0x000e220000002100 */
[----:B------:R-:W-:Y:S01]  /*2dc0*/  LOP3.LUT P4, RZ, R214, 0xff, RZ, 0xc0, !PT ;  /* 0x000000ffd6ff7812 */ /* 0x000fe2000788c0ff */
[----:B------:R-:W-:Y:S01]  /*2dd0*/  UMOV UR6, 0xffffffff ;  /* 0xffffffff00067882 */ /* 0x000fe20000000000 */
[----:B0----5:R-:W-:Y:S02]  /*2de0*/  SHF.R.U32.HI R201, RZ, 0x5, R164 ;  /* 0x00000005ffc97819 */ /* 0x021fe400000116a4 */
        /* <DEDUP_REMOVED lines=22> */
.L_x_11337:
        /* <DEDUP_REMOVED lines=8> */
[----:B------:R-:W-:Y:S01]  /*2fd0*/  LOP3.LUT P6, RZ, R3, 0x8, RZ, 0xc0, !PT ;  /* 0x0000000803ff7812 */ /* 0x000fe200078cc0ff */
[----:B------:R-:W-:Y:S01]  /*2fe0*/  BSSY B0, `(.L_x_11296) ;  /* 0x0000045000007945 */ /* 0x000fe20003800000 */
[----:B--2---:R-:W-:-:S04]  /*2ff0*/  LEA R169, R168, R169, 0x18 ;  /* 0x000000a9a8a97211 */ /* 0x004fc800078ec0ff */
        /* <DEDUP_REMOVED lines=16> */
[----:B0-----:R-:W-:Y:S06]  /*3100*/  @!P6 BRA `(.L_x_11297) ;  /* 0x0000000000c8e947 */ /* 0x001fec0003800000 */
[----:B------:R-:W0:Y:S01]  /*3110*/  LDC.64 R164, c[0x0][0x220] ;  /* 0x00008800ffa47b82 */ /* 0x000e220000000a00 */
[----:B------:R-:W-:-:S04]  /*3120*/  ISETP.NE.AND P5, PT, R214, RZ, PT ;  /* 0x000000ffd600720c */ /* 0x000fc80003fa5270 */
[----:B------:R-:W-:Y:S01]  /*3130*/  FSEL R170, R168, RZ, !P5 ;  /* 0x000000ffa8aa7208 */ /* 0x000fe20006800000 */
        /* <DEDUP_REMOVED lines=8> */
[----:B------:R-:W-:-:S08]  /*31c0*/  FMUL.FTZ R171, R5, R171 ;  /* 0x000000ab05ab7220 */ /* 0x000fd00000410000 */
[----:B------:R-:W-:-:S04]  /*31d0*/  @P5 FADD.FTZ R171, R128, R171 ;  /* 0x000000ab80ab5221 */ /* 0x000fc80000010000 */
[C---:B------:R-:W-:Y:S01]  /*31e0*/  FMUL.FTZ R200, R171.reuse, R4 ;  /* 0x00000004abc87220 */ /* 0x040fe20000410000 */
[----:B------:R-:W-:-:S03]  /*31f0*/  SEL R160, R171, R160, P6 ;  /* 0x000000a0aba07207 */ /* 0x000fc60003000000 */
[----:B--2---:R-:W-:Y:S01]  /*3200*/  FFMA.FTZ R96, R200, R164, R96 ;  /* 0x000000a4c8607223 */ /* 0x004fe20000010060 */
[----:B------:R-:W-:-:S04]  /*3210*/  FFMA.FTZ R164, R7, R169, R170 ;  /* 0x000000a907a47223 */ /* 0x000fc800000100aa */
[----:B------:R-:W-:-:S04]  /*3220*/  FADD.FTZ R164, R209, -R164 ;  /* 0x800000a4d1a47221 */ /* 0x000fc80000010000 */
[----:B------:R-:W-:-:S04]  /*3230*/  FMUL.FTZ R164, R5, R164 ;  /* 0x000000a405a47220 */ /* 0x000fc80000410000 */
[----:B------:R-:W-:-:S04]  /*3240*/  @P5 FADD.FTZ R164, R129, R164 ;  /* 0x000000a481a45221 */ /* 0x000fc80000010000 */
[C---:B------:R-:W-:Y:S01]  /*3250*/  FMUL.FTZ R201, R164.reuse, R4 ;  /* 0x00000004a4c97220 */ /* 0x040fe20000410000 */
[----:B------:R-:W-:Y:S01]  /*3260*/  SEL R161, R164, R161, P6 ;  /* 0x000000a1a4a17207 */ /* 0x000fe20003000000 */
[-CC-:B------:R-:W-:Y:S01]  /*3270*/  FFMA.FTZ R164, R29, R169.reuse, R170.reuse ;  /* 0x000000a91da47223 */ /* 0x180fe200000100aa */
[----:B------:R-:W-:Y:S01]  /*3280*/  FFMA.FTZ R170, R173, R169, R170 ;  /* 0x000000a9adaa7223 */ /* 0x000fe200000100aa */
[----:B------:R-:W-:Y:S02]  /*3290*/  FFMA.FTZ R97, R165, R201, R97 ;  /* 0x000000c9a5617223 */ /* 0x000fe40000010061 */
[----:B------:R-:W-:Y:S01]  /*32a0*/  FADD.FTZ R164, R207, -R164 ;  /* 0x800000a4cfa47221 */ /* 0x000fe20000010000 */
[----:B------:R-:W-:-:S03]  /*32b0*/  FADD.FTZ R170, R172, -R170 ;  /* 0x800000aaacaa7221 */ /* 0x000fc60000010000 */
[C---:B------:R-:W-:Y:S01]  /*32c0*/  FMUL.FTZ R164, R5.reuse, R164 ;  /* 0x000000a405a47220 */ /* 0x040fe20000410000 */
[----:B------:R-:W-:Y:S02]  /*32d0*/  FMUL.FTZ R203, R5, R170 ;  /* 0x000000aa05cb7220 */ /* 0x000fe40000410000 */
[----:B------:R-:W0:Y:S01]  /*32e0*/  LDC.64 R170, c[0x0][0x2f8] ;  /* 0x0000be00ffaa7b82 */ /* 0x000e220000000a00 */
[----:B------:R-:W-:Y:S01]  /*32f0*/  @P5 FADD.FTZ R164, R130, R164 ;  /* 0x000000a482a45221 */ /* 0x000fe20000010000 */
[----:B------:R-:W-:Y:S01]  /*3300*/  @P5 FADD.FTZ R203, R131, R203 ;  /* 0x000000cb83cb5221 */ /* 0x000fe20000010000 */
[----:B------:R-:W-:Y:S02]  /*3310*/  ISETP.NE.U32.AND P5, PT, RZ, UR14, PT ;  /* 0x0000000eff007c0c */ /* 0x000fe4000bfa5070 */
[C---:B------:R-:W-:Y:S01]  /*3320*/  FMUL.FTZ R202, R164.reuse, R4 ;  /* 0x00000004a4ca7220 */ /* 0x040fe20000410000 */
[----:B------:R-:W-:Y:S02]  /*3330*/  SEL R162, R164, R162, P6 ;  /* 0x000000a2a4a27207 */ /* 0x000fe40003000000 */
[----:B------:R-:W-:Y:S01]  /*3340*/  ISETP.NE.AND.EX P5, PT, RZ, UR15, PT, P5 ;  /* 0x0000000fff007c0c */ /* 0x000fe2000bfa5350 */
[----:B------:R-:W-:Y:S01]  /*3350*/  FFMA.FTZ R98, R166, R202, R98 ;  /* 0x000000caa6627223 */ /* 0x000fe20000010062 */
[C---:B------:R-:W-:Y:S01]  /*3360*/  SEL R163, R203.reuse, R163, P6 ;  /* 0x000000a3cba37207 */ /* 0x040fe20003000000 */
[----:B------:R-:W-:Y:S01]  /*3370*/  FMUL.FTZ R203, R203, R4 ;  /* 0x00000004cbcb7220 */ /* 0x000fe20000410000 */
[----:B------:R-:W-:-:S03]  /*3380*/  FMUL.FTZ R166, R246, R202 ;  /* 0x000000caf6a67220 */ /* 0x000fc60000410000 */
[-C--:B------:R-:W-:Y:S01]  /*3390*/  FFMA.FTZ R99, R167, R203.reuse, R99 ;  /* 0x000000cba7637223 */ /* 0x080fe20000010063 */
[----:B------:R-:W-:-:S05]  /*33a0*/  FMUL.FTZ R167, R245, R203 ;  /* 0x000000cbf5a77220 */ /* 0x000fca0000410000 */
[----:B------:R-:W1:Y:S01]  /*33b0*/  @P5 LDC.64 R164, c[0x0][0x308] ;  /* 0x0000c200ffa45b82 */ /* 0x000e620000000a00 */
[----:B0-----:R-:W-:-:S04]  /*33c0*/  IMAD.WIDE.U32 R170, R6, 0x10, R170 ;  /* 0x0000001006aa7825 */ /* 0x001fc800078e00aa */
[C---:B-1----:R-:W-:Y:S01]  /*33d0*/  @P5 IMAD.WIDE.U32 R164, R6.reuse, 0x10, R164 ;  /* 0x0000001006a45825 */ /* 0x042fe200078e00a4 */
[----:B------:R-:W-:-:S04]  /*33e0*/  IADD3 R6, R6, 0x80, RZ ;  /* 0x0000008006067810 */ /* 0x000fc80007ffe0ff */
[----:B------:R0:W-:Y:S02]  /*33f0*/  @P5 STG.E.128 desc[UR4][R164.64], R160 ;  /* 0x000000a0a4005986 */ /* 0x0001e4000c101d04 */
[----:B0-----:R-:W-:Y:S01]  /*3400*/  FMUL.FTZ R164, R248, R200 ;  /* 0x000000c8f8a47220 */ /* 0x001fe20000410000 */
[----:B------:R-:W-:-:S05]  /*3410*/  FMUL.FTZ R165, R247, R201 ;  /* 0x000000c9f7a57220 */ /* 0x000fca0000410000 */
[----:B------:R0:W-:Y:S02]  /*3420*/  STG.E.128 desc[UR4][R170.64], R164 ;  /* 0x000000a4aa007986 */ /* 0x0001e4000c101d04 */
.L_x_11297:
[----:B------:R-:W-:Y:S05]  /*3430*/  BSYNC B0 ;  /* 0x0000000000007941 */ /* 0x000fea0003800000 */
.L_x_11296:
[----:B------:R-:W-:Y:S01]  /*3440*/  LOP3.LUT P5, RZ, R3, 0x4, RZ, 0xc0, !PT ;  /* 0x0000000403ff7812 */ /* 0x000fe200078ac0ff */
[----:B------:R-:W-:-:S12]  /*3450*/  BSSY B0, `(.L_x_11298) ;  /* 0x0000034000007945 */ /* 0x000fd80003800000 */
[----:B------:R-:W-:Y:S05]  /*3460*/  @!P5 BRA `(.L_x_11299) ;  /* 0x0000000000c8d947 */ /* 0x000fea0003800000 */
[----:B0-----:R-:W0:Y:S01]  /*3470*/  LDC.64 R164, c[0x0][0x220] ;  /* 0x00008800ffa47b82 */ /* 0x001e220000000a00 */
        /* <DEDUP_REMOVED lines=16> */
[----:B0-----:R-:W-:-:S04]  /*3580*/  IMAD.WIDE.U32 R164, R6, 0x10, R164 ;  /* 0x0000001006a47825 */ /* 0x001fc800078e00a4 */
[----:B------:R-:W-:Y:S01]  /*3590*/  @P5 FADD.FTZ R202, R132, R202 ;  /* 0x000000ca84ca5221 */ /* 0x000fe20000010000 */
[----:B------:R-:W-:Y:S01]  /*35a0*/  @P5 FADD.FTZ R201, R133, R201 ;  /* 0x000000c985c95221 */ /* 0x000fe20000010000 */
[----:B------:R-:W-:Y:S01]  /*35b0*/  @P5 FADD.FTZ R170, R134, R170 ;  /* 0x000000aa86aa5221 */ /* 0x000fe20000010000 */
[----:B------:R-:W-:Y:S01]  /*35c0*/  @P5 FADD.FTZ R200, R135, R200 ;  /* 0x000000c887c85221 */ /* 0x000fe20000010000 */
[----:B------:R-:W-:Y:S01]  /*35d0*/  ISETP.NE.U32.AND P5, PT, RZ, UR14, PT ;  /* 0x0000000eff007c0c */ /* 0x000fe2000bfa5070 */
[----:B------:R-:W2:Y:S03]  /*35e0*/  LDG.E.128 R164, desc[UR4][R164.64] ;  /* 0x00000004a4a47981 */ /* 0x000ea6000c1e1d00 */
[----:B------:R-:W-:-:S04]  /*35f0*/  ISETP.NE.AND.EX P5, PT, RZ, UR15, PT, P5 ;  /* 0x0000000fff007c0c */ /* 0x000fc8000bfa5350 */
[----:B------:R-:W-:Y:S02]  /*3600*/  SEL R160, R202, R160, P5 ;  /* 0x000000a0caa07207 */ /* 0x000fe40002800000 */
[----:B------:R-:W-:Y:S02]  /*3610*/  SEL R161, R201, R161, P5 ;  /* 0x000000a1c9a17207 */ /* 0x000fe40002800000 */
[----:B------:R-:W-:Y:S02]  /*3620*/  SEL R162, R170, R162, P5 ;  /* 0x000000a2aaa27207 */ /* 0x000fe40002800000 */
[----:B------:R-:W-:Y:S02]  /*3630*/  SEL R163, R200, R163, P5 ;  /* 0x000000a3c8a37207 */ /* 0x000fe40002800000 */
[----:B------:R-:W-:-:S04]  /*3640*/  ISETP.NE.U32.AND P5, PT, RZ, UR14, PT ;  /* 0x0000000eff007c0c */ /* 0x000fc8000bfa5070 */
[----:B------:R-:W-:Y:S01]  /*3650*/  ISETP.NE.AND.EX P5, PT, RZ, UR15, PT, P5 ;  /* 0x0000000fff007c0c */ /* 0x000fe2000bfa5350 */
[-C--:B------:R-:W-:Y:S01]  /*3660*/  FMUL.FTZ R202, R202, R4.reuse ;  /* 0x00000004caca7220 */ /* 0x080fe20000410000 */
[-C--:B------:R-:W-:Y:S01]  /*3670*/  FMUL.FTZ R201, R201, R4.reuse ;  /* 0x00000004c9c97220 */ /* 0x080fe20000410000 */
[-C--:B------:R-:W-:Y:S01]  /*3680*/  FMUL.FTZ R203, R170, R4.reuse ;  /* 0x00000004aacb7220 */ /* 0x080fe20000410000 */
[----:B------:R-:W-:Y:S01]  /*3690*/  FMUL.FTZ R200, R200, R4 ;  /* 0x00000004c8c87220 */ /* 0x000fe20000410000 */
[----:B--2---:R-:W-:-:S08]  /*36a0*/  FFMA.FTZ R100, R202, R164, R100 ;  /* 0x000000a4ca647223 */ /* 0x004fd00000010064 */
[----:B------:R-:W-:Y:S01]  /*36b0*/  @P5 LEA R164, P6, R6, UR14, 0x4 ;  /* 0x0000000e06a45c11 */ /* 0x000fe2000f8c20ff */
[----:B------:R-:W-:-:S03]  /*36c0*/  FFMA.FTZ R101, R165, R201, R101 ;  /* 0x000000c9a5657223 */ /* 0x000fc60000010065 */
[----:B------:R-:W-:Y:S01]  /*36d0*/  @P5 LEA.HI.X R165, R6, UR15, RZ, 0x4, P6 ;  /* 0x0000000f06a55c11 */ /* 0x000fe2000b0f24ff */
[----:B------:R-:W-:-:S04]  /*36e0*/  FFMA.FTZ R102, R166, R203, R102 ;  /* 0x000000cba6667223 */ /* 0x000fc80000010066 */
[----:B------:R0:W-:Y:S01]  /*36f0*/  @P5 STG.E.128 desc[UR4][R164.64], R160 ;  /* 0x000000a0a4005986 */ /* 0x0001e2000c101d04 */
[----:B------:R-:W-:Y:S01]  /*3700*/  LEA R170, P5, R6, UR16, 0x4 ;  /* 0x0000001006aa7c11 */ /* 0x000fe2000f8a20ff */
[-C--:B------:R-:W-:Y:S01]  /*3710*/  FFMA.FTZ R103, R167, R200.reuse, R103 ;  /* 0x000000c8a7677223 */ /* 0x080fe20000010067 */
[----:B------:R-:W-:Y:S01]  /*3720*/  FMUL.FTZ R166, R242, R203 ;  /* 0x000000cbf2a67220 */ /* 0x000fe20000410000 */
[----:B------:R-:W-:Y:S01]  /*3730*/  FMUL.FTZ R167, R241, R200 ;  /* 0x000000c8f1a77220 */ /* 0x000fe20000410000 */
[----:B------:R-:W-:Y:S01]  /*3740*/  LEA.HI.X R171, R6, UR17, RZ, 0x4, P5 ;  /* 0x0000001106ab7c11 */ /* 0x000fe2000a8f24ff */
[----:B0-----:R-:W-:Y:S01]  /*3750*/  FMUL.FTZ R164, R244, R202 ;  /* 0x000000caf4a47220 */ /* 0x001fe20000410000 */
[----:B------:R-:W-:-:S05]  /*3760*/  FMUL.FTZ R165, R243, R201 ;  /* 0x000000c9f3a57220 */ /* 0x000fca0000410000 */
[----:B------:R1:W-:Y:S01]  /*3770*/  STG.E.128 desc[UR4][R170.64], R164 ;  /* 0x000000a4aa007986 */ /* 0x0003e2000c101d04 */
[----:B------:R-:W-:-:S07]  /*3780*/  IADD3 R6, R6, 0x80, RZ ;  /* 0x0000008006067810 */ /* 0x000fce0007ffe0ff */
.L_x_11299:
[----:B------:R-:W-:Y:S05]  /*3790*/  BSYNC B0 ;  /* 0x0000000000007941 */ /* 0x000fea0003800000 */
.L_x_11298:
[----:B------:R-:W-:Y:S01]  /*37a0*/  LOP3.LUT P5, RZ, R3, 0x2, RZ, 0xc0, !PT ;  /* 0x0000000203ff7812 */ /* 0x000fe200078ac0ff */
[----:B------:R-:W-:-:S12]  /*37b0*/  BSSY B0, `(.L_x_11300) ;  /* 0x0000034000007945 */ /* 0x000fd80003800000 */
[----:B------:R-:W-:Y:S05]  /*37c0*/  @!P5 BRA `(.L_x_11301) ;  /* 0x0000000000c8d947 */ /* 0x000fea0003800000 */
[----:B01----:R-:W0:Y:S01]  /*37d0*/  LDC.64 R164, c[0x0][0x220] ;  /* 0x00008800ffa47b82 */ /* 0x003e220000000a00 */
        /* <DEDUP_REMOVED lines=49> */
.L_x_11301:
[----:B------:R-:W-:Y:S05]  /*3af0*/  BSYNC B0 ;  /* 0x0000000000007941 */ /* 0x000fea0003800000 */
.L_x_11300:
[----:B------:R-:W-:Y:S01]  /*3b00*/  LOP3.LUT P5, RZ, R3, 0x1, RZ, 0xc0, !PT ;  /* 0x0000000103ff7812 */ /* 0x000fe200078ac0ff */
[----:B------:R-:W-:-:S12]  /*3b10*/  BSSY B0, `(.L_x_11302) ;  /* 0x0000034000007945 */ /* 0x000fd80003800000 */
[----:B------:R-:W-:Y:S05]  /*3b20*/  @!P5 BRA `(.L_x_11303) ;  /* 0x0000000000c8d947 */ /* 0x000fea0003800000 */
[----:B012---:R-:W0:Y:S01]  /*3b30*/  LDC.64 R164, c[0x0][0x220] ;  /* 0x00008800ffa47b82 */ /* 0x007e220000000a00 */
        /* <DEDUP_REMOVED lines=49> */
.L_x_11303:
[----:B------:R-:W-:Y:S05]  /*3e50*/  BSYNC B0 ;  /* 0x0000000000007941 */ /* 0x000fea0003800000 */
.L_x_11302:
[----:B------:R-:W-:Y:S04]  /*3e60*/  BSSY B0, `(.L_x_11304) ;  /* 0x0000034000007945 */ /* 0x000fe80003800000 */
[----:B------:R-:W-:Y:S05]  /*3e70*/  @!P0 BRA `(.L_x_11305) ;  /* 0x0000000000c88947 */ /* 0x000fea0003800000 */
[----:B0123--:R-:W0:Y:S01]  /*3e80*/  LDC.64 R164, c[0x0][0x220] ;  /* 0x00008800ffa47b82 */ /* 0x00fe220000000a00 */
        /* <DEDUP_REMOVED lines=49> */
.L_x_11305:
[----:B------:R-:W-:Y:S05]  /*41a0*/  BSYNC B0 ;  /* 0x0000000000007941 */ /* 0x000fea0003800000 */
.L_x_11304:
[----:B------:R-:W-:Y:S04]  /*41b0*/  BSSY B0, `(.L_x_11306) ;  /* 0x0000034000007945 */ /* 0x000fe80003800000 */
[----:B------:R-:W-:Y:S05]  /*41c0*/  @!P1 BRA `(.L_x_11307) ;  /* 0x0000000000c89947 */ /* 0x000fea0003800000 */
[----:B01234-:R-:W0:Y:S01]  /*41d0*/  LDC.64 R164, c[0x0][0x220] ;  /* 0x00008800ffa47b82 */ /* 0x01fe220000000a00 */
        /* <DEDUP_REMOVED lines=49> */
.L_x_11307:
[----:B------:R-:W-:Y:S05]  /*44f0*/  BSYNC B0 ;  /* 0x0000000000007941 */ /* 0x000fea0003800000 */
.L_x_11306:
        /* <DEDUP_REMOVED lines=52> */
.L_x_11309:
[----:B------:R-:W-:Y:S05]  /*4840*/  BSYNC B0 ;  /* 0x0000000000007941 */ /* 0x000fea0003800000 */
.L_x_11308:
[----:B------:R-:W-:Y:S01]  /*4850*/  LOP3.LUT P5, RZ, R3, 0x10, RZ, 0xc0, !PT ;  /* 0x0000001003ff7812 */ /* 0x000fe200078ac0ff */
[----:B------:R-:W-:-:S12]  /*4860*/  BSSY B0, `(.L_x_11310) ;  /* 0x0000033000007945 */ /* 0x000fd80003800000 */
[----:B------:R-:W-:Y:S05]  /*4870*/  @!P5 BRA `(.L_x_11311) ;  /* 0x0000000000c4d947 */ /* 0x000fea0003800000 */
[----:B------:R-:W-:-:S04]  /*4880*/  ISETP.NE.AND P5, PT, R214, RZ, PT ;  /* 0x000000ffd600720c */ /* 0x000fc80003fa5270 */
[----:B01234-:R-:W-:Y:S02]  /*4890*/  FSEL R164, R168, RZ, !P5 ;  /* 0x000000ffa8a47208 */ /* 0x01ffe40006800000 */
[----:B------:R-:W-:-:S03]  /*48a0*/  ISETP.NE.U32.AND P5, PT, RZ, UR8, PT ;  /* 0x00000008ff007c0c */ /* 0x000fc6000bfa5070 */
        /* <DEDUP_REMOVED lines=12> */
[----:B------:R-:W-:Y:S01]  /*4970*/  ISETP.NE.AND.EX P5, PT, RZ, UR9, PT, P5 ;  /* 0x00000009ff007c0c */ /* 0x000fe2000bfa5350 */
[----:B------:R-:W0:-:S12]  /*4980*/  LDC.64 R164, c[0x0][0x220] ;  /* 0x00008800ffa47b82 */ /* 0x000e180000000a00 */
[----:B------:R-:W-:Y:S01]  /*4990*/  @P5 FADD.FTZ R171, R156, R171 ;  /* 0x000000ab9cab5221 */ /* 0x000fe20000010000 */
[----:B------:R-:W-:Y:S01]  /*49a0*/  @P5 FADD.FTZ R170, R157, R170 ;  /* 0x000000aa9daa5221 */ /* 0x000fe20000010000 */
[----:B------:R-:W-:Y:S01]  /*49b0*/  @P5 FADD.FTZ R168, R158, R168 ;  /* 0x000000a89ea85221 */ /* 0x000fe20000010000 */
[----:B------:R-:W-:Y:S01]  /*49c0*/  @P5 FADD.FTZ R5, R159, R5 ;  /* 0x000000059f055221 */ /* 0x000fe20000010000 */
[----:B------:R-:W-:-:S03]  /*49d0*/  ISETP.NE.U32.AND P5, PT, RZ, UR14, PT ;  /* 0x0000000eff007c0c */ /* 0x000fc6000bfa5070 */
[----:B------:R-:W-:Y:S01]  /*49e0*/  FMUL.FTZ R169, R5, R4 ;  /* 0x0000000405a97220 */ /* 0x000fe20000410000 */
[----:B------:R-:W-:Y:S01]  /*49f0*/  ISETP.NE.AND.EX P5, PT, RZ, UR15, PT, P5 ;  /* 0x0000000fff007c0c */ /* 0x000fe2000bfa5350 */
[----:B0-----:R-:W-:-:S03]  /*4a00*/  IMAD.WIDE.U32 R164, R6, 0x10, R164 ;  /* 0x0000001006a47825 */ /* 0x001fc600078e00a4 */
[C---:B------:R-:W-:Y:S01]  /*4a10*/  SEL R160, R171.reuse, R160, P5 ;  /* 0x000000a0aba07207 */ /* 0x040fe20002800000 */
[-C--:B------:R-:W-:Y:S01]  /*4a20*/  FMUL.FTZ R171, R171, R4.reuse ;  /* 0x00000004abab7220 */ /* 0x080fe20000410000 */
[C---:B------:R-:W-:Y:S01]  /*4a30*/  SEL R161, R170.reuse, R161, P5 ;  /* 0x000000a1aaa17207 */ /* 0x040fe20002800000 */
[----:B------:R-:W-:Y:S01]  /*4a40*/  FMUL.FTZ R170, R170, R4 ;  /* 0x00000004aaaa7220 */ /* 0x000fe20000410000 */
[C---:B------:R-:W-:Y:S01]  /*4a50*/  SEL R162, R168.reuse, R162, P5 ;  /* 0x000000a2a8a27207 */ /* 0x040fe20002800000 */
[----:B------:R-:W2:Y:S01]  /*4a60*/  LDG.E.128 R164, desc[UR4][R164.64] ;  /* 0x00000004a4a47981 */ /* 0x000ea2000c1e1d00 */
[----:B------:R-:W-:Y:S01]  /*4a70*/  SEL R163, R5, R163, P5 ;  /* 0x000000a305a37207 */ /* 0x000fe20002800000 */
[----:B------:R-:W-:Y:S01]  /*4a80*/  FMUL.FTZ R168, R168, R4 ;  /* 0x00000004a8a87220 */ /* 0x000fe20000410000 */
[----:B------:R-:W-:-:S04]  /*4a90*/  ISETP.NE.U32.AND P5, PT, RZ, UR14, PT ;  /* 0x0000000eff007c0c */ /* 0x000fc8000bfa5070 */
[----:B------:R-:W-:-:S13]  /*4aa0*/  ISETP.NE.AND.EX P5, PT, RZ, UR15, PT, P5 ;  /* 0x0000000fff007c0c */ /* 0x000fda000bfa5350 */
[----:B------:R-:W-:-:S04]  /*4ab0*/  @P5 LEA R4, P6, R6, UR14, 0x4 ;  /* 0x0000000e06045c11 */ /* 0x000fc8000f8c20ff */
[----:B------:R-:W-:-:S05]  /*4ac0*/  @P5 LEA.HI.X R5, R6, UR15, RZ, 0x4, P6 ;  /* 0x0000000f06055c11 */ /* 0x000fca000b0f24ff */
[----:B------:R0:W-:Y:S02]  /*4ad0*/  @P5 STG.E.128 desc[UR4][R4.64], R160 ;  /* 0x000000a004005986 */ /* 0x0001e4000c101d04 */
[----:B0-----:R-:W-:-:S04]  /*4ae0*/  LEA R4, P5, R6, UR16, 0x4 ;  /* 0x0000001006047c11 */ /* 0x001fc8000f8a20ff */
[----:B------:R-:W-:Y:S01]  /*4af0*/  LEA.HI.X R5, R6, UR17, RZ, 0x4, P5 ;  /* 0x0000001106057c11 */ /* 0x000fe2000a8f24ff */
[----:B--2---:R-:W-:Y:S01]  /*4b00*/  FFMA.FTZ R124, R171, R164, R124 ;  /* 0x000000a4ab7c7223 */ /* 0x004fe2000001007c */
[----:B------:R-:W-:Y:S01]  /*4b10*/  FFMA.FTZ R125, R165, R170, R125 ;  /* 0x000000aaa57d7223 */ /* 0x000fe2000001007d */
[----:B------:R-:W-:Y:S01]  /*4b20*/  FFMA.FTZ R126, R166, R168, R126 ;  /* 0x000000a8a67e7223 */ /* 0x000fe2000001007e */
[----:B------:R-:W-:Y:S01]  /*4b30*/  FFMA.FTZ R127, R167, R169, R127 ;  /* 0x000000a9a77f7223 */ /* 0x000fe2000001007f */
[----:B------:R-:W-:Y:S01]  /*4b40*/  FMUL.FTZ R164, R220, R171 ;  /* 0x000000abdca47220 */ /* 0x000fe20000410000 */
[----:B------:R-:W-:Y:S01]  /*4b50*/  FMUL.FTZ R165, R219, R170 ;  /* 0x000000aadba57220 */ /* 0x000fe20000410000 */
[----:B------:R-:W-:Y:S01]  /*4b60*/  FMUL.FTZ R166, R218, R168 ;  /* 0x000000a8daa67220 */ /* 0x000fe20000410000 */
[----:B------:R-:W-:-:S05]  /*4b70*/  FMUL.FTZ R167, R217, R169 ;  /* 0x000000a9d9a77220 */ /* 0x000fca0000410000 */
[----:B------:R0:W-:Y:S02]  /*4b80*/  STG.E.128 desc[UR4][R4.64], R164 ;  /* 0x000000a404007986 */ /* 0x0001e4000c101d04 */
.L_x_11311:
[----:B------:R-:W-:Y:S05]  /*4b90*/  BSYNC B0 ;  /* 0x0000000000007941 */ /* 0x000fea0003800000 */
.L_x_11310:
[----:B------:R-:W-:Y:S02]  /*4ba0*/  IADD3 R2, R2, UR18, RZ ;  /* 0x0000001202027c10 */ /* 0x000fe4000fffe0ff */
[----:B------:R-:W-:Y:S02]  /*4bb0*/  SEL R214, RZ, 0x1, P4 ;  /* 0x00000001ffd67807 */ /* 0x000fe40002000000 */
[----:B------:R-:W-:-:S13]  /*4bc0*/  ISETP.GE.AND P4, PT, R2, UR19, PT ;  /* 0x0000001302007c0c */ /* 0x000fda000bf86270 */
[----:B------:R-:W-:Y:S05]  /*4bd0*/  @!P4 BRA `(.L_x_11312) ;  /* 0xffffffc400dcc947 */ /* 0x000fea000383ffff */
.L_x_11278:
[----:B------:R-:W0:Y:S01]  /*4be0*/  S2R R0, SR_TID.X ;  /* 0x0000000000007919 */ /* 0x000e220000002100 */
[----:B------:R-:W0:Y:S01]  /*4bf0*/  S2UR UR6, SR_CTAID.X ;  /* 0x00000000000679c3 */ /* 0x000e220000002500 */
[----:B------:R-:W-:Y:S01]  /*4c00*/  LOP3.LUT P4, RZ, R3, 0x8, RZ, 0xc0, !PT ;  /* 0x0000000803ff7812 */ /* 0x000fe2000788c0ff */
[----:B------:R-:W-:Y:S01]  /*4c10*/  BSSY B0, `(.L_x_11313) ;  /* 0x000000f000007945 */ /* 0x000fe20003800000 */
[----:B0-----:R-:W-:-:S05]  /*4c20*/  LEA.HI R0, R0, UR6, RZ, 0x19 ;  /* 0x0000000600007c11 */ /* 0x001fca000f8fc8ff */
[----:B------:R-:W-:-:S05]  /*4c30*/  IMAD R215, R0, R215, RZ ;  /* 0x000000d700d77224 */ /* 0x000fca00078e02ff */
[----:B------:R-:W-:Y:S01]  /*4c40*/  LEA.HI R215, R215, R216, RZ, 0x1e ;  /* 0x000000d8d7d77211 */ /* 0x000fe200078ff0ff */
[----:B------:R-:W-:Y:S06]  /*4c50*/  @!P4 BRA `(.L_x_11314) ;  /* 0x000000000028c947 */ /* 0x000fec0003800000 */
[----:B-----5:R-:W0:Y:S08]  /*4c60*/  LDC.64 R4, c[0x0][0x2d0] ;  /* 0x0000b400ff047b82 */ /* 0x020e300000000a00 */
[----:B------:R-:W1:Y:S08]  /*4c70*/  LDC.64 R6, c[0x0][0x2d8] ;  /* 0x0000b600ff067b82 */ /* 0x000e700000000a00 */
[----:B------:R-:W2:Y:S01]  /*4c80*/  LDC.64 R8, c[0x0][0x2f0] ;  /* 0x0000bc00ff087b82 */ /* 0x000ea20000000a00 */
[----:B0-----:R-:W-:-:S05]  /*4c90*/  IMAD.WIDE.U32 R4, R215, 0x10, R4 ;  /* 0x00000010d7047825 */ /* 0x001fca00078e0004 */
[----:B------:R0:W-:Y:S01]  /*4ca0*/  STG.E.128 desc[UR4][R4.64], R64 ;  /* 0x0000004004007986 */ /* 0x0001e2000c101d04 */
[----:B-1----:R-:W-:-:S05]  /*4cb0*/  IMAD.WIDE.U32 R6, R215, 0x10, R6 ;  /* 0x00000010d7067825 */ /* 0x002fca00078e0006 */
[----:B------:R0:W-:Y:S01]  /*4cc0*/  STG.E.128 desc[UR4][R6.64], R32 ;  /* 0x0000002006007986 */ /* 0x0001e2000c101d04 */
[C---:B--2---:R-:W-:Y:S01]  /*4cd0*/  IMAD.WIDE.U32 R8, R215.reuse, 0x10, R8 ;  /* 0x00000010d7087825 */ /* 0x044fe200078e0008 */
[----:B------:R-:W-:-:S04]  /*4ce0*/  IADD3 R215, R215, 0x80, RZ ;  /* 0x00000080d7d77810 */ /* 0x000fc80007ffe0ff */
[----:B------:R0:W-:Y:S03]  /*4cf0*/  STG.E.128 desc[UR4][R8.64], R96 ;  /* 0x0000006008007986 */ /* 0x0001e6000c101d04 */
.L_x_11314:
[----:B------:R-:W-:Y:S05]  /*4d00*/  BSYNC B0 ;  /* 0x0000000000007941 */ /* 0x000fea0003800000 */
.L_x_11313:
[----:B------:R-:W-:Y:S01]  /*4d10*/  LOP3.LUT P3, RZ, R3, 0x4, RZ, 0xc0, !PT ;  /* 0x0000000403ff7812 */ /* 0x000fe2000786c0ff */
[----:B------:R-:W-:-:S12]  /*4d20*/  BSSY B0, `(.L_x_11315) ;  /* 0x000000c000007945 */ /* 0x000fd80003800000 */
[----:B------:R-:W-:Y:S05]  /*4d30*/  @!P3 BRA `(.L_x_11316) ;  /* 0x000000000028b947 */ /* 0x000fea0003800000 */
[----:B0----5:R-:W0:Y:S08]  /*4d40*/  LDC.64 R4, c[0x0][0x2d0] ;  /* 0x0000b400ff047b82 */ /* 0x021e300000000a00 */
        /* <DEDUP_REMOVED lines=9> */
.L_x_11316:
[----:B------:R-:W-:Y:S05]  /*4de0*/  BSYNC B0 ;  /* 0x0000000000007941 */ /* 0x000fea0003800000 */
.L_x_11315:
        /* <DEDUP_REMOVED lines=13> */
.L_x_11318:
[----:B------:R-:W-:Y:S05]  /*4ec0*/  BSYNC B0 ;  /* 0x0000000000007941 */ /* 0x000fea0003800000 */
.L_x_11317:
        /* <DEDUP_REMOVED lines=13> */
.L_x_11320:
[----:B------:R-:W-:Y:S05]  /*4fa0*/  BSYNC B0 ;  /* 0x0000000000007941 */ /* 0x000fea0003800000 */
.L_x_11319:
[----:B------:R-:W-:Y:S04]  /*4fb0*/  BSSY B0, `(.L_x_11321) ;  /* 0x000000c000007945 */ /* 0x000fe80003800000 */
        /* <DEDUP_REMOVED lines=11> */
.L_x_11322:
[----:B------:R-:W-:Y:S05]  /*5070*/  BSYNC B0 ;  /* 0x0000000000007941 */ /* 0x000fea0003800000 */
.L_x_11321:
        /* <DEDUP_REMOVED lines=12> */
.L_x_11324:
[----:B------:R-:W-:Y:S05]  /*5140*/  BSYNC B0 ;  /* 0x0000000000007941 */ /* 0x000fea0003800000 */
.L_x_11323:
        /* <DEDUP_REMOVED lines=12> */
.L_x_11326:
[----:B------:R-:W-:Y:S05]  /*5210*/  BSYNC B0 ;  /* 0x0000000000007941 */ /* 0x000fea0003800000 */
.L_x_11325:
[----:B------:R-:W-:-:S13]  /*5220*/  LOP3.LUT P0, RZ, R3, 0x10, RZ, 0xc0, !PT ;  /* 0x0000001003ff7812 */ /* 0x000fda000780c0ff */
[----:B------:R-:W-:Y:S05]  /*5230*/  @!P0 EXIT ;  /* 0x000000000000894d */ /* 0x000fea0003800000 */
[----:B------:R-:W1:Y:S08]  /*5240*/  LDC.64 R2, c[0x0][0x2d0] ;  /* 0x0000b400ff027b82 */ /* 0x000e700000000a00 */
[----:B0----5:R-:W0:Y:S08]  /*5250*/  LDC.64 R4, c[0x0][0x2d8] ;  /* 0x0000b600ff047b82 */ /* 0x021e300000000a00 */
[----:B------:R-:W2:Y:S01]  /*5260*/  LDC.64 R6, c[0x0][0x2f0] ;  /* 0x0000bc00ff067b82 */ /* 0x000ea20000000a00 */
[----:B-1----:R-:W-:-:S05]  /*5270*/  IMAD.WIDE.U32 R2, R215, 0x10, R2 ;  /* 0x00000010d7027825 */ /* 0x002fca00078e0002 */
[----:B------:R-:W-:Y:S01]  /*5280*/  STG.E.128 desc[UR4][R2.64], R92 ;  /* 0x0000005c02007986 */ /* 0x000fe2000c101d04 */
[----:B0-----:R-:W-:-:S05]  /*5290*/  IMAD.WIDE.U32 R4, R215, 0x10, R4 ;  /* 0x00000010d7047825 */ /* 0x001fca00078e0004 */
[----:B------:R-:W-:Y:S01]  /*52a0*/  STG.E.128 desc[UR4][R4.64], R60 ;  /* 0x0000003c04007986 */ /* 0x000fe2000c101d04 */
[----:B--2---:R-:W-:-:S05]  /*52b0*/  IMAD.WIDE.U32 R6, R215, 0x10, R6 ;  /* 0x00000010d7067825 */ /* 0x004fca00078e0006 */
[----:B------:R-:W-:Y:S01]  /*52c0*/  STG.E.128 desc[UR4][R6.64], R124 ;  /* 0x0000007c06007986 */ /* 0x000fe2000c101d04 */
[----:B------:R-:W-:Y:S05]  /*52d0*/  EXIT ;  /* 0x000000000000794d */ /* 0x000fea0003800000 */
.L_x_11295:
[----:B------:R-:W-:Y:S01]  /*52e0*/  HFMA2.MMA R164, -RZ, RZ, 0, 9.5367431640625e-07 ;  /* 0x00000010ffa47435 */ /* 0x000fe200000001ff */
[----:B------:R-:W-:Y:S02]  /*52f0*/  MOV R168, R202 ;  /* 0x000000ca00a87202 */ /* 0x000fe40000000f00 */
[----:B------:R-:W-:Y:S02]  /*5300*/  MOV R165, 0x1f ;  /* 0x0000001f00a57802 */ /* 0x000fe40000000f00 */
[----:B------:R-:W-:-:S07]  /*5310*/  MOV R167, 0xffffffff ;  /* 0xffffffff00a77802 */ /* 0x000fce0000000f00 */
[----:B------:R-:W-:Y:S05]  /*5320*/  WARPSYNC.COLLECTIVE R167, `(.L_x_11327) ;  /* 0x00000000a7087348 */ /* 0x000fea0003c00000 */
[----:B------:R0:W1:Y:S02]  /*5330*/  SHFL.DOWN P6, R171, R168, R164, R165 ;  /* 0x080000a4a8ab7389 */ /* 0x00006400000c00a5 */
[----:B01----:R-:W-:Y:S01]  /*5340*/  ENDCOLLECTIVE ;  /* 0x000000000000791b */ /* 0x003fe20003800000 */
.L_x_11327:
[----:B------:R-:W-:Y:S01]  /*5350*/  MOV R168, R200 ;  /* 0x000000c800a87202 */ /* 0x000fe20000000f00 */
[----:B------:R-:W-:-:S07]  /*5360*/  FADD.FTZ R202, R171, R202 ;  /* 0x000000caabca7221 */ /* 0x000fce0000010000 */
[----:B------:R-:W-:Y:S05]  /*5370*/  WARPSYNC.COLLECTIVE R167, `(.L_x_11328) ;  /* 0x00000000a7087348 */ /* 0x000fea0003c00000 */
[----:B------:R0:W1:Y:S02]  /*5380*/  SHFL.DOWN P6, R171, R168, R164, R165 ;  /* 0x080000a4a8ab7389 */ /* 0x00006400000c00a5 */
[----:B01----:R-:W-:Y:S01]  /*5390*/  ENDCOLLECTIVE ;  /* 0x000000000000791b */ /* 0x003fe20003800000 */
.L_x_11328:
[----:B------:R-:W-:Y:S01]  /*53a0*/  HFMA2.MMA R164, -RZ, RZ, 0, 4.76837158203125e-07 ;  /* 0x00000008ffa47435 */ /* 0x000fe200000001ff */
[----:B------:R-:W-:Y:S01]  /*53b0*/  MOV R168, R202 ;  /* 0x000000ca00a87202 */ /* 0x000fe20000000f00 */
[----:B------:R-:W-:-:S09]  /*53c0*/  FADD.FTZ R200, R171, R200 ;  /* 0x000000c8abc87221 */ /* 0x000fd20000010000 */
[----:B------:R-:W-:Y:S05]  /*53d0*/  WARPSYNC.COLLECTIVE R167, `(.L_x_11329) ;  /* 0x00000000a7087348 */ /* 0x000fea0003c00000 */
[----:B------:R0:W1:Y:S02]  /*53e0*/  SHFL.DOWN P6, R171, R168, R164, R165 ;  /* 0x080000a4a8ab7389 */ /* 0x00006400000c00a5 */
[----:B01----:R-:W-:Y:S01]  /*53f0*/  ENDCOLLECTIVE ;  /* 0x000000000000791b */ /* 0x003fe20003800000 */
.L_x_11329:
[----:B------:R-:W-:Y:S01]  /*5400*/  MOV R168, R200 ;  /* 0x000000c800a87202 */ /* 0x000fe20000000f00 */
[----:B------:R-:W-:-:S07]  /*5410*/  FADD.FTZ R202, R202, R171 ;  /* 0x000000abcaca7221 */ /* 0x000fce0000010000 */
[----:B------:R-:W-:Y:S05]  /*5420*/  WARPSYNC.COLLECTIVE R167, `(.L_x_11330) ;  /* 0x00000000a7087348 */ /* 0x000fea0003c00000 */
[----:B------:R0:W1:Y:S02]  /*5430*/  SHFL.DOWN P6, R171, R168, R164, R165 ;  /* 0x080000a4a8ab7389 */ /* 0x00006400000c00a5 */
[----:B01----:R-:W-:Y:S01]  /*5440*/  ENDCOLLECTIVE ;  /* 0x000000000000791b */ /* 0x003fe20003800000 */
.L_x_11330:
[----:B------:R-:W-:Y:S01]  /*5450*/  HFMA2.MMA R164, -RZ, RZ, 0, 2.384185791015625e-07 ;  /* 0x00000004ffa47435 */ /* 0x000fe200000001ff */
[----:B------:R-:W-:Y:S01]  /*5460*/  MOV R168, R202 ;  /* 0x000000ca00a87202 */ /* 0x000fe20000000f00 */
[----:B------:R-:W-:-:S09]  /*5470*/  FADD.FTZ R200, R200, R171 ;  /* 0x000000abc8c87221 */ /* 0x000fd20000010000 */
[----:B------:R-:W-:Y:S05]  /*5480*/  WARPSYNC.COLLECTIVE R167, `(.L_x_11331) ;  /* 0x00000000a7087348 */ /* 0x000fea0003c00000 */
[----:B------:R0:W1:Y:S02]  /*5490*/  SHFL.DOWN P6, R171, R168, R164, R165 ;  /* 0x080000a4a8ab7389 */ /* 0x00006400000c00a5 */
[----:B01----:R-:W-:Y:S01]  /*54a0*/  ENDCOLLECTIVE ;  /* 0x000000000000791b */ /* 0x003fe20003800000 */
.L_x_11331:
[----:B------:R-:W-:Y:S02]  /*54b0*/  MOV R168, R200 ;  /* 0x000000c800a87202 */ /* 0x000fe40000000f00 */
[----:B------:R-:W-:-:S07]  /*54c0*/  MOV R170, R171 ;  /* 0x000000ab00aa7202 */ /* 0x000fce0000000f00 */
[----:B------:R-:W-:Y:S05]  /*54d0*/  WARPSYNC.COLLECTIVE R167, `(.L_x_11332) ;  /* 0x00000000a7087348 */ /* 0x000fea0003c00000 */
[----:B------:R0:W1:Y:S02]  /*54e0*/  SHFL.DOWN P6, R171, R168, R164, R165 ;  /* 0x080000a4a8ab7389 */ /* 0x00006400000c00a5 */
[----:B01----:R-:W-:Y:S01]  /*54f0*/  ENDCOLLECTIVE ;  /* 0x000000000000791b */ /* 0x003fe20003800000 */
.L_x_11332:
[----:B------:R-:W-:Y:S01]  /*5500*/  FADD.FTZ R170, R202, R170 ;  /* 0x000000aacaaa7221 */ /* 0x000fe20000010000 */
[----:B------:R-:W-:-:S04]  /*5510*/  HFMA2.MMA R164, -RZ, RZ, 0, 1.1920928955078125e-07 ;  /* 0x00000002ffa47435 */ /* 0x000fc800000001ff */
[----:B------:R-:W-:Y:S02]  /*5520*/  MOV R168, R170 ;  /* 0x000000aa00a87202 */ /* 0x000fe40000000f00 */
[----:B------:R-:W-:-:S07]  /*5530*/  MOV R169, R171 ;  /* 0x000000ab00a97202 */ /* 0x000fce0000000f00 */
[----:B------:R-:W-:Y:S05]  /*5540*/  WARPSYNC.COLLECTIVE R167, `(.L_x_11333) ;  /* 0x00000000a7087348 */ /* 0x000fea0003c00000 */
[----:B------:R0:W1:Y:S02]  /*5550*/  SHFL.DOWN P6, R171, R168, R164, R165 ;  /* 0x080000a4a8ab7389 */ /* 0x00006400000c00a5 */
[----:B01----:R-:W-:Y:S01]  /*5560*/  ENDCOLLECTIVE ;  /* 0x000000000000791b */ /* 0x003fe20003800000 */
.L_x_11333:
[----:B------:R-:W-:-:S05]  /*5570*/  FADD.FTZ R169, R200, R169 ;  /* 0x000000a9c8a97221 */ /* 0x000fca0000010000 */
[----:B------:R-:W-:Y:S01]  /*5580*/  MOV R168, R169 ;  /* 0x000000a900a87202 */ /* 0x000fe20000000f00 */
[----:B------:R-:W-:-:S07]  /*5590*/  FADD.FTZ R170, R170, R171 ;  /* 0x000000abaaaa7221 */ /* 0x000fce0000010000 */
[----:B------:R-:W-:Y:S05]  /*55a0*/  WARPSYNC.COLLECTIVE R167, `(.L_x_11334) ;  /* 0x00000000a7087348 */ /* 0x000fea0003c00000 */
[----:B------:R0:W1:Y:S02]  /*55b0*/  SHFL.DOWN P6, R171, R168, R164, R165 ;  /* 0x080000a4a8ab7389 */ /* 0x00006400000c00a5 */
[----:B01----:R-:W-:Y:S01]  /*55c0*/  ENDCOLLECTIVE ;  /* 0x000000000000791b */ /* 0x003fe20003800000 */
.L_x_11334:
[----:B------:R-:W-:Y:S01]  /*55d0*/  HFMA2.MMA R164, -RZ, RZ, 0, 5.9604644775390625e-08 ;  /* 0x00000001ffa47435 */ /* 0x000fe200000001ff */
[----:B------:R-:W-:Y:S01]  /*55e0*/  MOV R168, R170 ;  /* 0x000000aa00a87202 */ /* 0x000fe20000000f00 */
[----:B------:R-:W-:-:S09]  /*55f0*/  FADD.FTZ R169, R169, R171 ;  /* 0x000000aba9a97221 */ /* 0x000fd20000010000 */
[----:B------:R-:W-:Y:S05]  /*5600*/  WARPSYNC.COLLECTIVE R167, `(.L_x_11335) ;  /* 0x00000000a7087348 */ /* 0x000fea0003c00000 */
[----:B------:R0:W1:Y:S02]  /*5610*/  SHFL.DOWN P6, R171, R168, R164, R165 ;  /* 0x080000a4a8ab7389 */ /* 0x00006400000c00a5 */
[----:B01----:R-:W-:Y:S01]  /*5620*/  ENDCOLLECTIVE ;  /* 0x000000000000791b */ /* 0x003fe20003800000 */
.L_x_11335:
[----:B------:R-:W-:Y:S02]  /*5630*/  MOV R168, R169 ;  /* 0x000000a900a87202 */ /* 0x000fe40000000f00 */
[----:B------:R-:W-:-:S07]  /*5640*/  MOV R200, R171 ;  /* 0x000000ab00c87202 */ /* 0x000fce0000000f00 */
[----:B------:R-:W-:Y:S05]  /*5650*/  WARPSYNC.COLLECTIVE R167, `(.L_x_11336) ;  /* 0x00000000a7087348 */ /* 0x000fea0003c00000 */
[----:B------:R0:W1:Y:S02]  /*5660*/  SHFL.DOWN P6, R171, R168, R164, R165 ;  /* 0x080000a4a8ab7389 */ /* 0x00006400000c00a5 */
[----:B01----:R-:W-:Y:S01]  /*5670*/  ENDCOLLECTIVE ;  /* 0x000000000000791b */ /* 0x003fe20003800000 */
.L_x_11336:
[----:B------:R-:W-:Y:S01]  /*5680*/  MOV R165, R171 ;  /* 0x000000ab00a57202 */ /* 0x000fe20000000f00 */
[----:B------:R-:W-:Y:S06]  /*5690*/  BRA `(.L_x_11337) ;  /* 0xffffffd8002c7947 */ /* 0x000fec000383ffff */
.L_x_11338:
        /* <DEDUP_REMOVED lines=14> */
.L_x_14024:


//--------------------- .text._ZN10layer_norm13ln_bwd_kernelINS_13Kernel_traitsI6__halfffffjLj4096ELj1ELj1ELj4ELj16ENS_18Kernel_traits_baseILj4096ES2_ffffjLj128EEEEELb0ELb1ELb0ELb1EEEvNS_9BwdParamsE --------------------------
	.section	.text._ZN10layer_norm13ln_bwd_kernelINS_13Kernel_traitsI6__halfffffjLj4096ELj1ELj1ELj4ELj16ENS_18Kernel_traits_baseILj4096ES2_ffffjLj128EEEEELb0ELb1ELb0ELb1EEEvNS_9BwdParamsE,"ax",@progbits
	.align	128
        .global         _ZN10layer_norm13ln_bwd_kernelINS_13Kernel_traitsI6__halfffffjLj4096ELj1ELj1ELj4ELj16ENS_18Kernel_traits_baseILj4096ES2_ffffjLj128EEEEELb0ELb1ELb0ELb1EEEvNS_9BwdParamsE
        .type           _ZN10layer_norm13ln_bwd_kernelINS_13Kernel_traitsI6__halfffffjLj4096ELj1ELj1ELj4ELj16ENS_18Kernel_traits_baseILj4096ES2_ffffjLj128EEEEELb0ELb1ELb0ELb1EEEvNS_9BwdParamsE,@function
        .size           _ZN10layer_norm13ln_bwd_kernelINS_13Kernel_traitsI6__halfffffjLj4096ELj1ELj1ELj4ELj16ENS_18Kernel_traits_baseILj4096ES2_ffffjLj128EEEEELb0ELb1ELb0ELb1EEEvNS_9BwdParamsE,(.L_x_14025 - _ZN10layer_norm13ln_bwd_kernelINS_13Kernel_traitsI6__halfffffjLj4096ELj1ELj1ELj4ELj16ENS_18Kernel_traits_baseILj4096ES2_ffffjLj128EEEEELb0ELb1ELb0ELb1EEEvNS_9BwdParamsE)
        .other          _ZN10layer_norm13ln_bwd_kernelINS_13Kernel_traitsI6__halfffffjLj4096ELj1ELj1ELj4ELj16ENS_18Kernel_traits_baseILj4096ES2_ffffjLj128EEEEELb0ELb1ELb0ELb1EEEvNS_9BwdParamsE,@"STO_CUDA_ENTRY STV_DEFAULT"
_ZN10layer_norm13ln_bwd_kernelINS_13Kernel_traitsI6__halfffffjLj4096ELj1ELj1ELj4ELj16ENS_18Kernel_traits_baseILj4096ES2_ffffjLj128EEEEELb0ELb1ELb0ELb1EEEvNS_9BwdParamsE:
.text._ZN10layer_norm13ln_bwd_kernelINS_13Kernel_traitsI6__halfffffjLj4096ELj1ELj1ELj4ELj16ENS_18Kernel_traits_baseILj4096ES2_ffffjLj128EEEEELb0ELb1ELb0ELb1EEEvNS_9BwdParamsE:
        /* <DEDUP_REMOVED lines=66> */
.L_x_11339:
        /* <DEDUP_REMOVED lines=11> */
[----:B------:R-:W5:Y:S01]  /*04d0*/  LDG.E.64 R24, desc[UR6][R2.64+0x1400] ;  /* 0x0014000602187981 */ /* 0x000f62000c1e1b00 */
[----:B------:R-:W-:-:S03]  /*04e0*/  IADD3 R4, P0, R0, UR4, RZ ;  /* 0x0000000400047c10 */ /* 0x000fc6000ff1e0ff */
[----:B------:R-:W5:Y:S01]  /*04f0*/  LDG.E.64 R26, desc[UR6][R2.64+0x1800] ;  /* 0x00180006021a7981 */ /* 0x000f62000c1e1b00 */
[----:B------:R-:W-:Y:S01]  /*0500*/  IADD3.X R5, RZ, UR5, RZ, P0, !PT ;  /* 0x00000005ff057c10 */ /* 0x000fe200087fe4ff */
[----:B------:R-:W-:Y:S02]  /*0510*/  ULDC.64 UR4, c[0x0][0x270] ;  /* 0x00009c0000047ab9 */ /* 0x000fe40000000a00 */
[----:B------:R-:W5:Y:S04]  /*0520*/  LDG.E.64 R28, desc[UR6][R2.64+0x1c00] ;  /* 0x001c0006021c7981 */ /* 0x000f68000c1e1b00 */
[----:B------:R-:W5:Y:S04]  /*0530*/  LDG.E.64 R8, desc[UR6][R4.64] ;  /* 0x0000000604087981 */ /* 0x000f68000c1e1b00 */
[----:B------:R-:W5:Y:S04]  /*0540*/  LDG.E.64 R12, desc[UR6][R4.64+0x400] ;  /* 0x00040006040c7981 */ /* 0x000f68000c1e1b00 */
[----:B------:R-:W5:Y:S04]  /*0550*/  LDG.E.64 R16, desc[UR6][R4.64+0x800] ;  /* 0x0008000604107981 */ /* 0x000f68000c1e1b00 */
[----:B------:R-:W5:Y:S04]  /*0560*/  LDG.E.64 R20, desc[UR6][R4.64+0xc00] ;  /* 0x000c000604147981 */ /* 0x000f68000c1e1b00 */
[----:B------:R-:W5:Y:S04]  /*0570*/  LDG.E.64 R250, desc[UR6][R4.64+0x1000] ;  /* 0x0010000604fa7981 */ /* 0x000f68000c1e1b00 */
[----:B------:R-:W5:Y:S04]  /*0580*/  LDG.E.64 R246, desc[UR6][R4.64+0x1400] ;  /* 0x0014000604f67981 */ /* 0x000f68000c1e1b00 */
[----:B------:R-:W5:Y:S04]  /*0590*/  LDG.E.64 R242, desc[UR6][R4.64+0x1800] ;  /* 0x0018000604f27981 */ /* 0x000f68000c1e1b00 */
[----:B------:R0:W5:Y:S01]  /*05a0*/  LDG.E.64 R236, desc[UR6][R4.64+0x1c00] ;  /* 0x001c000604ec7981 */ /* 0x000162000c1e1b00 */
[----:B------:R-:W-:Y:S01]  /*05b0*/  ISETP.NE.U32.AND P0, PT, RZ, UR4, PT ;  /* 0x00000004ff007c0c */ /* 0x000fe2000bf05070 */
[----:B------:R-:W-:Y:S01]  /*05c0*/  HFMA2.MMA R185, -RZ, RZ, 0, 5.9604644775390625e-08 ;  /* 0x00000001ffb97435 */ /* 0x000fe200000001ff */
[----:B------:R-:W-:Y:S01]  /*05d0*/  CS2R R234, SRZ ;  /* 0x0000000000ea7805 */ /* 0x000fe2000001ff00 */
        /* <DEDUP_REMOVED lines=25> */
[----:B------:R-:W-:-:S02]  /*0770*/  MOV R165, RZ ;  /* 0x000000ff00a57202 */ /* 0x000fc40000000f00 */
        /* <DEDUP_REMOVED lines=12> */
[----:B0-----:R-:W-:Y:S01]  /*0840*/  CS2R R4, SRZ ;  /* 0x0000000000047805 */ /* 0x001fe2000001ff00 */
[----:B--2---:R-:W-:Y:S01]  /*0850*/  HADD2.F32 R0, -RZ, R6.H0_H0 ;  /* 0x20000006ff007230 */ /* 0x004fe20000004100 */
[--C-:B------:R-:W-:Y:S01]  /*0860*/  SHF.R.U64 R63, R6, 0x10, R7.reuse ;  /* 0x00000010063f7819 */ /* 0x100fe20000001207 */
[----:B------:R-:W-:Y:S01]  /*0870*/  HADD2.F32 R2, -RZ, R7.H0_H0 ;  /* 0x20000007ff027230 */ /* 0x000fe20000004100 */
[----:B------:R-:W-:Y:S02]  /*0880*/  SHF.R.U32.HI R62, RZ, 0x10, R7 ;  /* 0x00000010ff3e7819 */ /* 0x000fe40000011607 */
[----:B------:R-:W-:Y:S01]  /*0890*/  CS2R R6, SRZ ;  /* 0x0000000000067805 */ /* 0x000fe2000001ff00 */
[----:B------:R0:W-:Y:S01]  /*08a0*/  STL [R1+0xc0], R0 ;  /* 0x0000c00001007387 */ /* 0x0001e20000100800 */
[--C-:B---3--:R-:W-:Y:S01]  /*08b0*/  SHF.R.U64 R61, R10, 0x10, R11.reuse ;  /* 0x000000100a3d7819 */ /* 0x108fe2000000120b */
[----:B------:R-:W-:Y:S01]  /*08c0*/  HADD2.F32 R63, -RZ, R63.H0_H0 ;  /* 0x2000003fff3f7230 */ /* 0x000fe20000004100 */
[----:B------:R-:W-:Y:S01]  /*08d0*/  SHF.R.U32.HI R60, RZ, 0x10, R11 ;  /* 0x00000010ff3c7819 */ /* 0x000fe2000001160b */
[----:B------:R1:W-:Y:S01]  /*08e0*/  STL [R1+0xb8], R2 ;  /* 0x0000b80201007387 */ /* 0x0003e20000100800 */
[--C-:B----4-:R-:W-:Y:S01]  /*08f0*/  SHF.R.U64 R59, R14, 0x10, R15.reuse ;  /* 0x000000100e3b7819 */ /* 0x110fe2000000120f */
[----:B------:R-:W-:Y:S01]  /*0900*/  HADD2.F32 R62, -RZ, R62.H0_H0 ;  /* 0x2000003eff3e7230 */ /* 0x000fe20000004100 */
[----:B------:R-:W-:Y:S01]  /*0910*/  SHF.R.U32.HI R58, RZ, 0x10, R15 ;  /* 0x00000010ff3a7819 */ /* 0x000fe2000001160f */
[----:B------:R-:W-:Y:S01]  /*0920*/  HADD2.F32 R61, -RZ, R61.H0_H0 ;  /* 0x2000003dff3d7230 */ /* 0x000fe20000004100 */
[--C-:B-----5:R-:W-:Y:S01]  /*0930*/  SHF.R.U64 R57, R18, 0x10, R19.reuse ;  /* 0x0000001012397819 */ /* 0x120fe20000001213 */
[----:B0-----:R-:W-:Y:S01]  /*0940*/  HADD2.F32 R0, -RZ, R10.H0_H0 ;  /* 0x2000000aff007230 */ /* 0x001fe20000004100 */
[----:B------:R-:W-:Y:S01]  /*0950*/  SHF.R.U32.HI R56, RZ, 0x10, R19 ;  /* 0x00000010ff387819 */ /* 0x000fe20000011613 */
[----:B------:R-:W-:Y:S01]  /*0960*/  HADD2.F32 R60, -RZ, R60.H0_H0 ;  /* 0x2000003cff3c7230 */ /* 0x000fe20000004100 */
[--C-:B------:R-:W-:Y:S01]  /*0970*/  SHF.R.U64 R55, R22, 0x10, R23.reuse ;  /* 0x0000001016377819 */ /* 0x100fe20000001217 */
[----:B-1----:R-:W-:Y:S01]  /*0980*/  HADD2.F32 R2, -RZ, R11.H0_H0 ;  /* 0x2000000bff027230 */ /* 0x002fe20000004100 */
[----:B------:R0:W-:Y:S01]  /*0990*/  STL [R1+0xb0], R0 ;  /* 0x0000b00001007387 */ /* 0x0001e20000100800 */
[----:B------:R-:W-:Y:S01]  /*09a0*/  SHF.R.U32.HI R54, RZ, 0x10, R23 ;  /* 0x00000010ff367819 */ /* 0x000fe20000011617 */
[----:B------:R-:W-:Y:S01]  /*09b0*/  HADD2.F32 R59, -RZ, R59.H0_H0 ;  /* 0x2000003bff3b7230 */ /* 0x000fe20000004100 */
[--C-:B------:R-:W-:Y:S01]  /*09c0*/  SHF.R.U64 R53, R24, 0x10, R25.reuse ;  /* 0x0000001018357819 */ /* 0x100fe20000001219 */
[----:B------:R1:W-:Y:S01]  /*09d0*/  STL [R1+0xa8], R2 ;  /* 0x0000a80201007387 */ /* 0x0003e20000100800 */
[----:B------:R-:W-:Y:S01]  /*09e0*/  HADD2.F32 R58, -RZ, R58.H0_H0 ;  /* 0x2000003aff3a7230 */ /* 0x000fe20000004100 */
[----:B------:R-:W-:Y:S01]  /*09f0*/  SHF.R.U32.HI R52, RZ, 0x10, R25 ;  /* 0x00000010ff347819 */ /* 0x000fe20000011619 */
[----:B------:R-:W-:Y:S01]  /*0a00*/  HADD2.F32 R57, -RZ, R57.H0_H0 ;  /* 0x20000039ff397230 */ /* 0x000fe20000004100 */
[--C-:B------:R-:W-:Y:S01]  /*0a10*/  SHF.R.U64 R51, R26, 0x10, R27.reuse ;  /* 0x000000101a337819 */ /* 0x100fe2000000121b */
[----:B------:R-:W-:Y:S01]  /*0a20*/  HADD2.F32 R56, -RZ, R56.H0_H0 ;  /* 0x20000038ff387230 */ /* 0x000fe20000004100 */
[----:B------:R-:W-:Y:S01]  /*0a30*/  SHF.R.U32.HI R50, RZ, 0x10, R27 ;  /* 0x00000010ff327819 */ /* 0x000fe2000001161b */
[----:B0-----:R-:W-:Y:S01]  /*0a40*/  HADD2.F32 R0, -RZ, R14.H0_H0 ;  /* 0x2000000eff007230 */ /* 0x001fe20000004100 */
[--C-:B------:R-:W-:Y:S01]  /*0a50*/  SHF.R.U64 R49, R28, 0x10, R29.reuse ;  /* 0x000000101c317819 */ /* 0x100fe2000000121d */
[----:B------:R-:W-:Y:S01]  /*0a60*/  HADD2.F32 R55, -RZ, R55.H0_H0 ;  /* 0x20000037ff377230 */ /* 0x000fe20000004100 */
[----:B------:R-:W-:Y:S01]  /*0a70*/  SHF.R.U32.HI R48, RZ, 0x10, R29 ;  /* 0x00000010ff307819 */ /* 0x000fe2000001161d */
[----:B-1----:R-:W-:Y:S01]  /*0a80*/  HADD2.F32 R2, -RZ, R15.H0_H0 ;  /* 0x2000000fff027230 */ /* 0x002fe20000004100 */
[----:B------:R0:W-:Y:S01]  /*0a90*/  STL [R1+0xa0], R0 ;  /* 0x0000a00001007387 */ /* 0x0001e20000100800 */
[----:B------:R-:W-:Y:S01]  /*0aa0*/  HADD2.F32 R54, -RZ, R54.H0_H0 ;  /* 0x20000036ff367230 */ /* 0x000fe20000004100 */
[--C-:B------:R-:W-:Y:S01]  /*0ab0*/  SHF.R.U64 R47, R8, 0x10, R9.reuse ;  /* 0x00000010082f7819 */ /* 0x100fe20000001209 */
[----:B------:R-:W-:Y:S01]  /*0ac0*/  HADD2.F32 R53, -RZ, R53.H0_H0 ;  /* 0x20000035ff357230 */ /* 0x000fe20000004100 */
        /* <DEDUP_REMOVED lines=20> */
[----:B------:R-:W-:Y:S01]  /*0c10*/  SHF.R.U64 R252, R250, 0x10, R251 ;  /* 0x00000010fafc7819 */ /* 0x000fe200000012fb */
[----:B------:R-:W-:Y:S01]  /*0c20*/  HADD2.F32 R44, -RZ, R44.H0_H0 ;  /* 0x2000002cff2c7230 */ /* 0x000fe20000004100 */
[----:B------:R-:W-:Y:S01]  /*0c30*/  SHF.R.U64 R248, R246, 0x10, R247 ;  /* 0x00000010f6f87819 */ /* 0x000fe200000012f7 */
[----:B0-----:R-:W-:Y:S01]  /*0c40*/  HADD2.F32 R0, -RZ, R22.H0_H0 ;  /* 0x20000016ff007230 */ /* 0x001fe20000004100 */
[----:B------:R-:W-:Y:S01]  /*0c50*/  SHF.R.U64 R244, R242, 0x10, R243 ;  /* 0x00000010f2f47819 */ /* 0x000fe200000012f3 */
[----:B------:R-:W-:Y:S01]  /*0c60*/  HADD2.F32 R43, -RZ, R43.H0_H0 ;  /* 0x2000002bff2b7230 */ /* 0x000fe20000004100 */
[----:B------:R-:W-:Y:S01]  /*0c70*/  SHF.R.U64 R240, R236, 0x10, R237 ;  /* 0x00000010ecf07819 */ /* 0x000fe200000012ed */
[----:B-1----:R-:W-:Y:S01]  /*0c80*/  HADD2.F32 R2, -RZ, R23.H0_H0 ;  /* 0x20000017ff027230 */ /* 0x002fe20000004100 */
[----:B------:R0:W-:Y:S01]  /*0c90*/  STL [R1+0x80], R0 ;  /* 0x0000800001007387 */ /* 0x0001e20000100800 */
[----:B------:R-:W-:Y:S01]  /*0ca0*/  HADD2.F32 R42, -RZ, R42.H0_H0 ;  /* 0x2000002aff2a7230 */ /* 0x000fe20000004100 */
[----:B------:R-:W-:Y:S01]  /*0cb0*/  CS2R R22, SRZ ;  /* 0x0000000000167805 */ /* 0x000fe2000001ff00 */
[----:B------:R-:W-:Y:S01]  /*0cc0*/  HADD2.F32 R41, -RZ, R41.H0_H0 ;  /* 0x20000029ff297230 */ /* 0x000fe20000004100 */
[----:B------:R1:W-:Y:S01]  /*0cd0*/  STL [R1+0x78], R2 ;  /* 0x0000780201007387 */ /* 0x0003e20000100800 */
[----:B------:R-:W-:Y:S01]  /*0ce0*/  HADD2.F32 R40, -RZ, R40.H0_H0 ;  /* 0x20000028ff287230 */ /* 0x000fe20000004100 */
[----:B------:R-:W-:Y:S01]  /*0cf0*/  CS2R R18, SRZ ;  /* 0x0000000000127805 */ /* 0x000fe2000001ff00 */
[----:B------:R-:W-:Y:S01]  /*0d00*/  HADD2.F32 R249, -RZ, R246.H0_H0 ;  /* 0x200000f6fff97230 */ /* 0x000fe20000004100 */
[----:B------:R-:W-:Y:S01]  /*0d10*/  SHF.R.U32.HI R246, RZ, 0x10, R247 ;  /* 0x00000010fff67819 */ /* 0x000fe200000116f7 */
[----:B------:R-:W-:Y:S01]  /*0d20*/  HADD2.F32 R245, -RZ, R242.H0_H0 ;  /* 0x200000f2fff57230 */ /* 0x000fe20000004100 */
[----:B------:R-:W-:Y:S01]  /*0d30*/  SHF.R.U32.HI R242, RZ, 0x10, R243 ;  /* 0x00000010fff27819 */ /* 0x000fe200000116f3 */
[----:B0-----:R-:W-:Y:S01]  /*0d40*/  HADD2.F32 R0, -RZ, R24.H0_H0 ;  /* 0x20000018ff007230 */ /* 0x001fe20000004100 */
[----:B------:R-:W-:Y:S01]  /*0d50*/  CS2R R14, SRZ ;  /* 0x00000000000e7805 */ /* 0x000fe2000001ff00 */
[----:B------:R-:W-:Y:S01]  /*0d60*/  HADD2.F32 R241, -RZ, R236.H0_H0 ;  /* 0x200000ecfff17230 */ /* 0x000fe20000004100 */
[----:B------:R-:W-:Y:S01]  /*0d70*/  SHF.R.U32.HI R236, RZ, 0x10, R237 ;  /* 0x00000010ffec7819 */ /* 0x000fe200000116ed */
        /* <DEDUP_REMOVED lines=8> */
[----:B------:R-:W-:-:S02]  /*0e00*/  HADD2.F32 R252, -RZ, R252.H0_H0 ;  /* 0x200000fcfffc7230 */ /* 0x000fc40000004100 */
[----:B------:R-:W-:Y:S02]  /*0e10*/  HADD2.F32 R248, -RZ, R248.H0_H0 ;  /* 0x200000f8fff87230 */ /* 0x000fe40000004100 */
[----:B0-----:R-:W-:Y:S02]  /*0e20*/  HADD2.F32 R0, -RZ, R26.H0_H0 ;  /* 0x2000001aff007230 */ /* 0x001fe40000004100 */
[----:B------:R-:W-:Y:S02]  /*0e30*/  HADD2.F32 R246, -RZ, R246.H0_H0 ;  /* 0x200000f6fff67230 */ /* 0x000fe40000004100 */
[----:B-1----:R-:W-:Y:S01]  /*0e40*/  HADD2.F32 R2, -RZ, R27.H0_H0 ;  /* 0x2000001bff027230 */ /* 0x002fe20000004100 */
[----:B------:R0:W-:Y:S01]  /*0e50*/  STL [R1+0x60], R0 ;  /* 0x0000600001007387 */ /* 0x0001e20000100800 */
[----:B------:R-:W-:Y:S01]  /*0e60*/  CS2R R26, SRZ ;  /* 0x00000000001a7805 */ /* 0x000fe2000001ff00 */
[----:B------:R-:W-:Y:S02]  /*0e70*/  HADD2.F32 R244, -RZ, R244.H0_H0 ;  /* 0x200000f4fff47230 */ /* 0x000fe40000004100 */
[----:B------:R1:W-:Y:S01]  /*0e80*/  STL [R1+0x58], R2 ;  /* 0x0000580201007387 */ /* 0x0003e20000100800 */
[----:B------:R-:W-:-:S02]  /*0e90*/  HADD2.F32 R242, -RZ, R242.H0_H0 ;  /* 0x200000f2fff27230 */ /* 0x000fc40000004100 */
[----:B------:R-:W-:Y:S02]  /*0ea0*/  HADD2.F32 R240, -RZ, R240.H0_H0 ;  /* 0x200000f0fff07230 */ /* 0x000fe40000004100 */
[----:B------:R-:W-:Y:S02]  /*0eb0*/  HADD2.F32 R236, -RZ, R236.H0_H0 ;  /* 0x200000ecffec7230 */ /* 0x000fe40000004100 */
[----:B0-----:R-:W-:Y:S02]  /*0ec0*/  HADD2.F32 R0, -RZ, R28.H0_H0 ;  /* 0x2000001cff007230 */ /* 0x001fe40000004100 */
[----:B-1----:R-:W-:Y:S01]  /*0ed0*/  HADD2.F32 R2, -RZ, R29.H0_H0 ;  /* 0x2000001dff027230 */ /* 0x002fe20000004100 */
[----:B------:R-:W-:Y:S02]  /*0ee0*/  CS2R R28, SRZ ;  /* 0x00000000001c7805 */ /* 0x000fe4000001ff00 */
[----:B------:R0:W-:Y:S04]  /*0ef0*/  STL [R1+0x50], R0 ;  /* 0x0000500001007387 */ /* 0x0001e80000100800 */
[----:B------:R1:W-:Y:S01]  /*0f00*/  STL [R1+0x48], R2 ;  /* 0x0000480201007387 */ /* 0x0003e20000100800 */
[----:B0-----:R-:W-:-:S02]  /*0f10*/  HADD2.F32 R0, -RZ, R8.H0_H0 ;  /* 0x20000008ff007230 */ /* 0x001fc40000004100 */
[----:B-1----:R-:W-:-:S03]  /*0f20*/  HADD2.F32 R2, -RZ, R9.H0_H0 ;  /* 0x20000009ff027230 */ /* 0x002fc60000004100 */
[----:B------:R0:W-:Y:S01]  /*0f30*/  STL [R1+0x40], R0 ;  /* 0x0000400001007387 */ /* 0x0001e20000100800 */
[----:B------:R-:W-:-:S03]  /*0f40*/  CS2R R8, SRZ ;  /* 0x0000000000087805 */ /* 0x000fc6000001ff00 */
[----:B------:R1:W-:Y:S01]  /*0f50*/  STL [R1+0x38], R2 ;  /* 0x0000380201007387 */ /* 0x0003e20000100800 */
[----:B0-----:R-:W-:Y:S02]  /*0f60*/  HADD2.F32 R0, -RZ, R12.H0_H0 ;  /* 0x2000000cff007230 */ /* 0x001fe40000004100 */
        /* <DEDUP_REMOVED lines=14> */
[----:B0-----:R-:W-:Y:S01]  /*1050*/  HADD2.F32 R0, -RZ, R250.H0_H0 ;  /* 0x200000faff007230 */ /* 0x001fe20000004100 */
[----:B------:R-:W-:Y:S01]  /*1060*/  SHF.R.U32.HI R250, RZ, 0x10, R251 ;  /* 0x00000010fffa7819 */ /* 0x000fe200000116fb */
[----:B------:R-:W-:Y:S01]  /*1070*/  HADD2.F32 R251, -RZ, R251.H0_H0 ;  /* 0x200000fbfffb7230 */ /* 0x000fe20000004100 */
[----:B-1----:R-:W-:Y:S02]  /*1080*/  CS2R R2, SRZ ;  /* 0x0000000000027805 */ /* 0x002fe4000001ff00 */
[----:B------:R0:W-:Y:S01]  /*1090*/  STL [R1], R0 ;  /* 0x0000000001007387 */ /* 0x0001e20000100800 */
[----:B------:R-:W-:-:S03]  /*10a0*/  HADD2.F32 R250, -RZ, R250.H0_H0 ;  /* 0x200000fafffa7230 */ /* 0x000fc60000004100 */
[----:B------:R1:W-:Y:S04]  /*10b0*/  STL [R1+0xbc], R63 ;  /* 0x0000bc3f01007387 */ /* 0x0003e80000100800 */
[----:B------:R1:W-:Y:S01]  /*10c0*/  STL [R1+0xb4], R62 ;  /* 0x0000b43e01007387 */ /* 0x0003e20000100800 */
[----:B0-----:R-:W-:-:S03]  /*10d0*/  HFMA2.MMA R0, -RZ, RZ, 0, 0 ;  /* 0x00000000ff007435 */ /* 0x001fc600000001ff */
[----:B------:R1:W-:Y:S04]  /*10e0*/  STL [R1+0xac], R61 ;  /* 0x0000ac3d01007387 */ /* 0x0003e80000100800 */
        /* <DEDUP_REMOVED lines=20> */
[----:B------:R1:W-:Y:S02]  /*1230*/  STL [R1+0x4], R40 ;  /* 0x0000042801007387 */ /* 0x0003e40000100800 */
.L_x_11343:
[----:B------:R-:W0:Y:S01]  /*1240*/  S2R R80, SR_TID.X ;  /* 0x0000000000507919 */ /* 0x000e220000002100 */
[----:B------:R-:W2:Y:S01]  /*1250*/  LDC.64 R76, c[0x0][0x250] ;  /* 0x00009400ff4c7b82 */ /* 0x000ea20000000a00 */
[----:B------:R-:W-:-:S05]  /*1260*/  IMAD R78, R152, UR8, RZ ;  /* 0x00000008984e7c24 */ /* 0x000fca000f8e02ff */
[----:B------:R-:W-:Y:S02]  /*1270*/  SHF.R.S32.HI R79, RZ, 0x1f, R78 ;  /* 0x0000001fff4f7819 */ /* 0x000fe4000001144e */
[----:B------:R-:W3:Y:S02]  /*1280*/  @P0 LDC.64 R128, c[0x0][0x270] ;  /* 0x00009c00ff800b82 */ /* 0x000ee40000000a00 */
[----:B------:R-:W-:-:S06]  /*1290*/  LEA.HI R79, R79, R78, RZ, 0x2 ;  /* 0x0000004e4f4f7211 */ /* 0x000fcc00078f10ff */
[----:B------:R-:W4:Y:S01]  /*12a0*/  LDC.64 R170, c[0x0][0x2c8] ;  /* 0x0000b200ffaa7b82 */ /* 0x000f220000000a00 */
[----:B--2---:R-:W-:-:S07]  /*12b0*/  IMAD.WIDE R76, R152, 0x4, R76 ;  /* 0x00000004984c7825 */ /* 0x004fce00078e024c */
[----:B------:R-:W2:Y:S01]  /*12c0*/  LDC.64 R176, c[0x0][0x2b8] ;  /* 0x0000ae00ffb07b82 */ /* 0x000ea20000000a00 */
[----:B------:R1:W4:Y:S01]  /*12d0*/  LDG.E R197, desc[UR6][R76.64] ;  /* 0x000000064cc57981 */ /* 0x000322000c1e1900 */
[----:B0-----:R-:W-:-:S06]  /*12e0*/  LOP3.LUT R80, R80, 0x7f, RZ, 0xc0, !PT ;  /* 0x0000007f50507812 */ /* 0x001fcc00078ec0ff */
[----:B------:R-:W0:Y:S01]  /*12f0*/  LDC.64 R110, c[0x0][0x258] ;  /* 0x00009600ff6e7b82 */ /* 0x000e220000000a00 */
[----:B------:R-:W-:-:S04]  /*1300*/  LEA.HI.SX32 R133, R79, R80, 0x1e ;  /* 0x000000504f857211 */ /* 0x000fc800078ff2ff */
[C---:B------:R-:W-:Y:S02]  /*1310*/  SHF.L.U32 R184, R133.reuse, 0x4, RZ ;  /* 0x0000000485b87819 */ /* 0x040fe400000006ff */
[C---:B------:R-:W-:Y:S02]  /*1320*/  IADD3 R134, R133.reuse, 0x80, RZ ;  /* 0x0000008085867810 */ /* 0x040fe40007ffe0ff */
[----:B------:R-:W-:Y:S02]  /*1330*/  SHF.R.U32.HI R183, RZ, 0x1c, R133 ;  /* 0x0000001cffb77819 */ /* 0x000fe40000011685 */
[----:B-1----:R-:W-:Y:S02]  /*1340*/  IADD3 R76, P1, R184, UR10, RZ ;  /* 0x0000000ab84c7c10 */ /* 0x002fe4000ff3e0ff */
[----:B------:R-:W-:Y:S02]  /*1350*/  SHF.L.U32 R182, R134, 0x4, RZ ;  /* 0x0000000486b67819 */ /* 0x000fe400000006ff */
[----:B------:R-:W-:-:S02]  /*1360*/  IADD3 R139, R133, 0x180, RZ ;  /* 0x00000180858b7810 */ /* 0x000fc40007ffe0ff */
[----:B------:R-:W-:Y:S02]  /*1370*/  IADD3 R137, R133, 0x100, RZ ;  /* 0x0000010085897810 */ /* 0x000fe40007ffe0ff */
[----:B------:R-:W-:Y:S02]  /*1380*/  IADD3.X R77, R183, UR11, RZ, P1, !PT ;  /* 0x0000000bb74d7c10 */ /* 0x000fe40008ffe4ff */
[----:B------:R-:W-:Y:S02]  /*1390*/  SHF.R.U32.HI R181, RZ, 0x1c, R134 ;  /* 0x0000001cffb57819 */ /* 0x000fe40000011686 */
[----:B------:R-:W-:Y:S02]  /*13a0*/  IADD3 R80, P1, R182, UR10, RZ ;  /* 0x0000000ab6507c10 */ /* 0x000fe4000ff3e0ff */
[----:B------:R-:W-:Y:S02]  /*13b0*/  SHF.L.U32 R175, R139, 0x4, RZ ;  /* 0x000000048baf7819 */ /* 0x000fe400000006ff */
[----:B------:R-:W-:-:S02]  /*13c0*/  IADD3 R199, R133, 0x280, RZ ;  /* 0x0000028085c77810 */ /* 0x000fc40007ffe0ff */
[C---:B------:R-:W-:Y:S02]  /*13d0*/  IADD3 R138, R133.reuse, 0x200, RZ ;  /* 0x00000200858a7810 */ /* 0x040fe40007ffe0ff */
[----:B------:R-:W-:Y:S02]  /*13e0*/  SHF.R.U32.HI R178, RZ, 0x1c, R139 ;  /* 0x0000001cffb27819 */ /* 0x000fe4000001168b */
[C---:B------:R-:W-:Y:S02]  /*13f0*/  IADD3 R186, R133.reuse, 0x380, RZ ;  /* 0x0000038085ba7810 */ /* 0x040fe40007ffe0ff */
[----:B------:R-:W-:Y:S02]  /*1400*/  SHF.R.S32.HI R130, RZ, 0x1f, R152 ;  /* 0x0000001fff827819 */ /* 0x000fe40000011498 */
[C---:B------:R-:W-:Y:S01]  /*1410*/  IADD3 R198, R133.reuse, 0x300, RZ ;  /* 0x0000030085c67810 */ /* 0x040fe20007ffe0ff */
[----:B--2---:R-:W-:Y:S01]  /*1420*/  IMAD.WIDE.U32 R108, R133, 0x10, R176 ;  /* 0x00000010856c7825 */ /* 0x004fe200078e00b0 */
[----:B------:R-:W-:Y:S01]  /*1430*/  SHF.L.U32 R180, R137, 0x4, RZ ;  /* 0x0000000489b47819 */ /* 0x000fe200000006ff */
[----:B------:R-:W2:Y:S01]  /*1440*/  LDG.E.128 R76, desc[UR6][R76.64] ;  /* 0x000000064c4c7981 */ /* 0x000ea2000c1e1d00 */
[----:B------:R-:W-:-:S02]  /*1450*/  IADD3.X R81, R181, UR11, RZ, P1, !PT ;  /* 0x0000000bb5517c10 */ /* 0x000fc40008ffe4ff */
[----:B------:R-:W-:Y:S02]  /*1460*/  IADD3 R88, P1, R175, UR10, RZ ;  /* 0x0000000aaf587c10 */ /* 0x000fe4000ff3e0ff */
[----:B------:R-:W-:Y:S02]  /*1470*/  SHF.L.U32 R169, R199, 0x4, RZ ;  /* 0x00000004c7a97819 */ /* 0x000fe400000006ff */
[----:B------:R-:W-:Y:S02]  /*1480*/  SHF.R.U32.HI R179, RZ, 0x1c, R137 ;  /* 0x0000001cffb37819 */ /* 0x000fe40000011689 */
[----:B------:R-:W-:Y:S01]  /*1490*/  SHF.R.U32.HI R172, RZ, 0x1c, R199 ;  /* 0x0000001cffac7819 */ /* 0x000fe200000116c7 */
[----:B------:R-:W-:Y:S01]  /*14a0*/  IMAD.WIDE.U32 R116, R137, 0x10, R176 ;  /* 0x0000001089747825 */ /* 0x000fe200078e00b0 */
[----:B------:R-:W-:Y:S01]  /*14b0*/  IADD3 R84, P2, R180, UR10, RZ ;  /* 0x0000000ab4547c10 */ /* 0x000fe2000ff5e0ff */
[----:B------:R-:W2:Y:S01]  /*14c0*/  LDG.E.128 R80, desc[UR6][R80.64] ;  /* 0x0000000650507981 */ /* 0x000ea2000c1e1d00 */
[----:B------:R-:W-:-:S02]  /*14d0*/  SHF.L.U32 R173, R138, 0x4, RZ ;  /* 0x000000048aad7819 */ /* 0x000fc400000006ff */
[----:B------:R-:W-:Y:S02]  /*14e0*/  IADD3.X R89, R178, UR11, RZ, P1, !PT ;  /* 0x0000000bb2597c10 */ /* 0x000fe40008ffe4ff */
[----:B------:R-:W-:Y:S01]  /*14f0*/  MOV R156, 0x3f800000 ;  /* 0x3f800000009c7802 */ /* 0x000fe20000000f00 */
[----:B------:R-:W-:Y:S01]  /*1500*/  IMAD.WIDE.U32 R112, R134, 0x10, R176 ;  /* 0x0000001086707825 */ /* 0x000fe200078e00b0 */
[----:B------:R-:W-:Y:S01]  /*1510*/  IADD3 R96, P1, R169, UR10, RZ ;  /* 0x0000000aa9607c10 */ /* 0x000fe2000ff3e0ff */
[----:B------:R-:W2:Y:S01]  /*1520*/  LDG.E.128 R116, desc[UR6][R116.64] ;  /* 0x0000000674747981 */ /* 0x000ea2000c1e1d00 */
[----:B------:R-:W-:Y:S02]  /*1530*/  IADD3.X R85, R179, UR11, RZ, P2, !PT ;  /* 0x0000000bb3557c10 */ /* 0x000fe400097fe4ff */
[----:B------:R-:W-:Y:S01]  /*1540*/  SHF.R.U32.HI R174, RZ, 0x1c, R138 ;  /* 0x0000001cffae7819 */ /* 0x000fe2000001168a */
[----:B------:R-:W-:Y:S01]  /*1550*/  IMAD.WIDE.U32 R120, R139, 0x10, R176 ;  /* 0x000000108b787825 */ /* 0x000fe200078e00b0 */
[----:B------:R-:W-:Y:S01]  /*1560*/  IADD3 R92, P2, R173, UR10, RZ ;  /* 0x0000000aad5c7c10 */ /* 0x000fe2000ff5e0ff */
[----:B------:R-:W2:Y:S01]  /*1570*/  LDG.E.128 R88, desc[UR6][R88.64] ;  /* 0x0000000658587981 */ /* 0x000ea2000c1e1d00 */
[----:B------:R-:W-:-:S02]  /*1580*/  IADD3.X R97, R172, UR11, RZ, P1, !PT ;  /* 0x0000000bac617c10 */ /* 0x000fc40008ffe4ff */
[----:B------:R-:W-:Y:S01]  /*1590*/  IADD3.X R93, R174, UR11, RZ, P2, !PT ;  /* 0x0000000bae5d7c10 */ /* 0x000fe200097fe4ff */
[----:B------:R-:W2:Y:S04]  /*15a0*/  LDG.E.128 R84, desc[UR6][R84.64] ;  /* 0x0000000654547981 */ /* 0x000ea8000c1e1d00 */
[----:B------:R-:W2:Y:S04]  /*15b0*/  LDG.E.128 R96, desc[UR6][R96.64] ;  /* 0x0000000660607981 */ /* 0x000ea8000c1e1d00 */
[----:B------:R-:W2:Y:S01]  /*15c0*/  LDG.E.128 R92, desc[UR6][R92.64] ;  /* 0x000000065c5c7981 */ /* 0x000ea2000c1e1d00 */
[----:B------:R-:W-:-:S02]  /*15d0*/  SHF.L.U32 R153, R186, 0x4, RZ ;  /* 0x00000004ba997819 */ /* 0x000fc400000006ff */
[----:B------:R-:W-:Y:S01]  /*15e0*/  SHF.R.U32.HI R154, RZ, 0x1c, R186 ;  /* 0x0000001cff9a7819 */ /* 0x000fe200000116ba */
[----:B------:R-:W-:Y:S01]  /*15f0*/  IMAD.WIDE.U32 R124, R138, 0x10, R176 ;  /* 0x000000108a7c7825 */ /* 0x000fe200078e00b0 */
[----:B------:R-:W-:Y:S01]  /*1600*/  IADD3 R104, P1, R153, UR10, RZ ;  /* 0x0000000a99687c10 */ /* 0x000fe2000ff3e0ff */
[----:B------:R-:W2:Y:S03]  /*1610*/  LDG.E.128 R120, desc[UR6][R120.64] ;  /* 0x0000000678787981 */ /* 0x000ea6000c1e1d00 */
[----:B------:R-:W-:Y:S01]  /*1620*/  IADD3.X R105, R154, UR11, RZ, P1, !PT ;  /* 0x0000000b9a697c10 */ /* 0x000fe20008ffe4ff */
[C---:B0-----:R-:W-:Y:S01]  /*1630*/  IMAD.WIDE R110, R152.reuse, 0x4, R110 ;  /* 0x00000004986e7825 */ /* 0x041fe200078e026e */
[C---:B---3--:R-:W-:Y:S01]  /*1640*/  @P0 LEA R128, P1, R152.reuse, R128, 0x2 ;  /* 0x0000008098800211 */ /* 0x048fe200078210ff */
[----:B------:R-:W3:Y:S03]  /*1650*/  LDG.E.128 R124, desc[UR6][R124.64] ;  /* 0x000000067c7c7981 */ /* 0x000ee6000c1e1d00 */
[----:B------:R-:W-:Y:S01]  /*1660*/  @P0 LEA.HI.X R129, R152, R129, R130, 0x2, P1 ;  /* 0x0000008198810211 */ /* 0x000fe200008f1482 */
[----:B------:R-:W3:Y:S01]  /*1670*/  LDG.E R155, desc[UR6][R110.64] ;  /* 0x000000066e9b7981 */ /* 0x000ee2000c1e1900 */
[----:B----4-:R-:W-:-:S02]  /*1680*/  ISETP.NE.U32.AND P1, PT, R170, RZ, PT ;  /* 0x000000ffaa00720c */ /* 0x010fc40003f25070 */
[----:B------:R-:W-:Y:S01]  /*1690*/  SHF.L.U32 R163, R198, 0x4, RZ ;  /* 0x00000004c6a37819 */ /* 0x000fe200000006ff */
[----:B------:R0:W5:Y:S01]  /*16a0*/  @P0 LDG.E R156, desc[UR6][R128.64] ;  /* 0x00000006809c0981 */ /* 0x000162000c1e1900 */
[----:B------:R-:W-:Y:S02]  /*16b0*/  ISETP.NE.AND.EX P1, PT, R171, RZ, PT, P1 ;  /* 0x000000ffab00720c */ /* 0x000fe40003f25310 */
[----:B------:R-:W-:Y:S01]  /*16c0*/  SHF.R.U32.HI R164, RZ, 0x1c, R198 ;  /* 0x0000001cffa47819 */ /* 0x000fe200000116c6 */
[----:B------:R-:W4:Y:S01]  /*16d0*/  LDG.E.128 R104, desc[UR6][R104.64] ;  /* 0x0000000668687981 */ /* 0x000f22000c1e1d00 */
[----:B------:R-:W-:-:S03]  /*16e0*/  IADD3 R100, P2, R163, UR10, RZ ;  /* 0x0000000aa3647c10 */ /* 0x000fc6000ff5e0ff */
[----:B------:R-:W4:Y:S01]  /*16f0*/  LDG.E.128 R108, desc[UR6][R108.64] ;  /* 0x000000066c6c7981 */ /* 0x000f22000c1e1d00 */
[----:B------:R-:W-:-:S03]  /*1700*/  IADD3.X R101, R164, UR11, RZ, P2, !PT ;  /* 0x0000000ba4657c10 */ /* 0x000fc600097fe4ff */
[----:B------:R-:W4:Y:S02]  /*1710*/  LDG.E.128 R112, desc[UR6][R112.64] ;  /* 0x0000000670707981 */ /* 0x000f24000c1e1d00 */
[----:B------:R-:W-:Y:S01]  /*1720*/  @P1 LEA R132, P2, R133, R170, 0x4 ;  /* 0x000000aa85841211 */ /* 0x000fe200078420ff */
[----:B0-----:R-:W-:Y:S01]  /*1730*/  IMAD.WIDE.U32 R128, R199, 0x10, R176 ;  /* 0x00000010c7807825 */ /* 0x001fe200078e00b0 */
[----:B------:R-:W4:Y:S02]  /*1740*/  LDG.E.128 R100, desc[UR6][R100.64] ;  /* 0x0000000664647981 */ /* 0x000f24000c1e1d00 */
[----:B------:R-:W-:-:S03]  /*1750*/  @P1 LEA.HI.X R133, R133, R171, RZ, 0x4, P2 ;  /* 0x000000ab85851211 */ /* 0x000fc600010f24ff */
[----:B------:R-:W4:Y:S04]  /*1760*/  LDG.E.128 R128, desc[UR6][R128.64] ;  /* 0x0000000680807981 */ /* 0x000f28000c1e1d00 */
[----:B------:R0:W5:Y:S02]  /*1770*/  @P1 LDG.E.128 R40, desc[UR6][R132.64] ;  /* 0x0000000684281981 */ /* 0x000164000c1e1d00 */
[----:B0-----:R-:W-:-:S04]  /*1780*/  @P1 LEA R132, P2, R134, R170, 0x4 ;  /* 0x000000aa86841211 */ /* 0x001fc800078420ff */
[----:B------:R-:W-:Y:S02]  /*1790*/  @P1 LEA.HI.X R133, R134, R171, RZ, 0x4, P2 ;  /* 0x000000ab86851211 */ /* 0x000fe400010f24ff */
[----:B------:R-:W-:-:S03]  /*17a0*/  @P1 LEA R136, P2, R137, R170, 0x4 ;  /* 0x000000aa89881211 */ /* 0x000fc600078420ff */
[----:B------:R-:W5:Y:S01]  /*17b0*/  @P1 LDG.E.128 R44, desc[UR6][R132.64] ;  /* 0x00000006842c1981 */ /* 0x000f62000c1e1d00 */
[----:B------:R-:W-:-:S05]  /*17c0*/  @P1 LEA.HI.X R137, R137, R171, RZ, 0x4, P2 ;  /* 0x000000ab89891211 */ /* 0x000fca00010f24ff */
[----:B------:R0:W5:Y:S02]  /*17d0*/  @P1 LDG.E.128 R48, desc[UR6][R136.64] ;  /* 0x0000000688301981 */ /* 0x000164000c1e1d00 */
[----:B0-----:R-:W-:-:S04]  /*17e0*/  @P1 LEA R136, P2, R139, R170, 0x4 ;  /* 0x000000aa8b881211 */ /* 0x001fc800078420ff */
[----:B------:R-:W-:Y:S01]  /*17f0*/  @P1 LEA.HI.X R137, R139, R171, RZ, 0x4, P2 ;  /* 0x000000ab8b891211 */ /* 0x000fe200010f24ff */
[----:B------:R-:W-:-:S04]  /*1800*/  IMAD.WIDE.U32 R132, R198, 0x10, R176 ;  /* 0x00000010c6847825 */ /* 0x000fc800078e00b0 */
[----:B------:R0:W5:Y:S04]  /*1810*/  @P1 LDG.E.128 R52, desc[UR6][R136.64] ;  /* 0x0000000688341981 */ /* 0x000168000c1e1d00 */
[----:B------:R-:W4:Y:S01]  /*1820*/  LDG.E.128 R132, desc[UR6][R132.64] ;  /* 0x0000000684847981 */ /* 0x000f22000c1e1d00 */
[----:B0-----:R-:W-:Y:S01]  /*1830*/  IMAD.WIDE.U32 R136, R186, 0x10, R176 ;  /* 0x00000010ba887825 */ /* 0x001fe200078e00b0 */
[----:B------:R-:W-:-:S04]  /*1840*/  @P1 LEA R176, P2, R138, R170, 0x4 ;  /* 0x000000aa8ab01211 */ /* 0x000fc800078420ff */
[----:B------:R-:W-:Y:S02]  /*1850*/  @P1 LEA.HI.X R177, R138, R171, RZ, 0x4, P2 ;  /* 0x000000ab8ab11211 */ /* 0x000fe400010f24ff */
[----:B------:R-:W4:Y:S04]  /*1860*/  LDG.E.128 R136, desc[UR6][R136.64] ;  /* 0x0000000688887981 */ /* 0x000f28000c1e1d00 */
[----:B------:R0:W5:Y:S02]  /*1870*/  @P1 LDG.E.128 R56, desc[UR6][R176.64] ;  /* 0x00000006b0381981 */ /* 0x000164000c1e1d00 */
[----:B0-----:R-:W-:-:S04]  /*1880*/  @P1 LEA R176, P2, R199, R170, 0x4 ;  /* 0x000000aac7b01211 */ /* 0x001fc800078420ff */
[----:B------:R-:W-:-:S05]  /*1890*/  @P1 LEA.HI.X R177, R199, R171, RZ, 0x4, P2 ;  /* 0x000000abc7b11211 */ /* 0x000fca00010f24ff */
[----:B------:R0:W5:Y:S02]  /*18a0*/  @P1 LDG.E.128 R60, desc[UR6][R176.64] ;  /* 0x00000006b03c1981 */ /* 0x000164000c1e1d00 */
[----:B0-----:R-:W-:-:S04]  /*18b0*/  @P1 LEA R176, P2, R198, R170, 0x4 ;  /* 0x000000aac6b01211 */ /* 0x001fc800078420ff */
[----:B------:R-:W-:-:S05]  /*18c0*/  @P1 LEA.HI.X R177, R198, R171, RZ, 0x4, P2 ;  /* 0x000000abc6b11211 */ /* 0x000fca00010f24ff */
[----:B------:R0:W5:Y:S02]  /*18d0*/  @P1 LDG.E.128 R64, desc[UR6][R176.64] ;  /* 0x00000006b0401981 */ /* 0x000164000c1e1d00 */
[----:B0-----:R-:W-:-:S04]  /*18e0*/  @P1 LEA R176, P2, R186, R170, 0x4 ;  /* 0x000000aabab01211 */ /* 0x001fc800078420ff */
[----:B------:R-:W-:Y:S02]  /*18f0*/  @P1 LEA.HI.X R177, R186, R171, RZ, 0x4, P2 ;  /* 0x000000abbab11211 */ /* 0x000fe400010f24ff */
[----:B------:R-:W-:-:S03]  /*1900*/  ISETP.NE.AND P2, PT, RZ, UR9, PT ;  /* 0x00000009ff007c0c */ /* 0x000fc6000bf45270 */
[----:B------:R0:W5:Y:S01]  /*1910*/  @P1 LDG.E.128 R68, desc[UR6][R176.64] ;  /* 0x00000006b0441981 */ /* 0x000162000c1e1d00 */
[----:B------:R-:W-:-:S05]  /*1920*/  FSEL R219, R197, RZ, !P2 ;  /* 0x000000ffc5db7208 */ /* 0x000fca0005000000 */
[C---:B--2---:R-:W-:Y:S01]  /*1930*/  FADD.FTZ R198, -R219.reuse, R86 ;  /* 0x00000056dbc67221 */ /* 0x044fe20000010100 */
[C---:B------:R-:W-:Y:S02]  /*1940*/  FADD.FTZ R86, -R219.reuse, R98 ;  /* 0x00000062db567221 */ /* 0x040fe40000010100 */
[----:B------:R-:W2:Y:S01]  /*1950*/  LDL R98, [R1+0xbc] ;  /* 0x0000bc0001627983 */ /* 0x000ea20000100800 */
[C---:B------:R-:W-:Y:S01]  /*1960*/  FADD.FTZ R238, -R219.reuse, R95 ;  /* 0x0000005fdbee7221 */ /* 0x040fe20000010100 */
[C---:B------:R-:W-:Y:S02]  /*1970*/  FADD.FTZ R239, -R219.reuse, R94 ;  /* 0x0000005edbef7221 */ /* 0x040fe40000010100 */
[----:B------:R-:W2:Y:S04]  /*1980*/  LDL R95, [R1+0xb8] ;  /* 0x0000b800015f7983 */ /* 0x000ea80000100800 */
[----:B------:R-:W2:Y:S01]  /*1990*/  LDL R94, [R1+0xb4] ;  /* 0x0000b400015e7983 */ /* 0x000ea20000100800 */
[C---:B------:R-:W-:Y:S01]  /*19a0*/  FADD.FTZ R214, -R219.reuse, R84 ;  /* 0x00000054dbd67221 */ /* 0x040fe20000010100 */
[----:B------:R-:W-:-:S02]  /*19b0*/  FADD.FTZ R84, -R219, R96 ;  /* 0x00000060db547221 */ /* 0x000fc40000010100 */
[----:B------:R-:W2:Y:S01]  /*19c0*/  LDL R96, [R1+0xc0] ;  /* 0x0000c00001607983 */ /* 0x000ea20000100800 */
[C---:B------:R-:W-:Y:S01]  /*19d0*/  FADD.FTZ R221, -R219.reuse, R76 ;  /* 0x0000004cdbdd7221 */ /* 0x040fe20000010100 */
[C---:B------:R-:W-:Y:S01]  /*19e0*/  FADD.FTZ R222, -R219.reuse, R77 ;  /* 0x0000004ddbde7221 */ /* 0x040fe20000010100 */
[C---:B------:R-:W-:Y:S01]  /*19f0*/  FADD.FTZ R223, -R219.reuse, R80 ;  /* 0x00000050dbdf7221 */ /* 0x040fe20000010100 */
[C---:B------:R-:W-:Y:S01]  /*1a00*/  FADD.FTZ R200, -R219.reuse, R88 ;  /* 0x00000058dbc87221 */ /* 0x040fe20000010100 */
[----:B------:R-:W-:Y:S01]  /*1a10*/  FADD.FTZ R211, -R219, R83 ;  /* 0x00000053dbd37221 */ /* 0x000fe20000010100 */
[----:B---3--:R-:W-:Y:S01]  /*1a20*/  FMUL.FTZ R88, R155, R221 ;  /* 0x000000dd9b587220 */ /* 0x008fe20000410000 */
        /* <DEDUP_REMOVED lines=13> */
[----:B----4-:R-:W-:Y:S01]  /*1b00*/  FADD.FTZ R83, -R219, R100 ;  /* 0x00000064db537221 */ /* 0x010fe20000010100 */
        /* <DEDUP_REMOVED lines=9> */
[C---:B------:R-:W-:Y:S01]  /*1ba0*/  FADD.FTZ R34, R108.reuse, R34 ;  /* 0x000000226c227221 */ /* 0x040fe20000010000 */
[----:B------:R-:W-:Y:S01]  /*1bb0*/  FFMA.FTZ R2, R108, R88, R2 ;  /* 0x000000586c027223 */ /* 0x000fe20000010002 */
[C---:B------:R-:W-:Y:S01]  /*1bc0*/  FADD.FTZ R33, R109.reuse, R33 ;  /* 0x000000216d217221 */ /* 0x040fe20000010000 */
[----:B------:R-:W-:Y:S01]  /*1bd0*/  FFMA.FTZ R0, R109, R89, R0 ;  /* 0x000000596d007223 */ /* 0x000fe20000010000 */
[----:B------:R-:W3:Y:S04]  /*1be0*/  LDL R107, [R1+0x7c] ;  /* 0x00007c00016b7983 */ /* 0x000ee80000100800 */
[----:B------:R-:W4:Y:S04]  /*1bf0*/  LDL R92, [R1+0xb0] ;  /* 0x0000b000015c7983 */ /* 0x000f280000100800 */
[----:B------:R-:W4:Y:S04]  /*1c00*/  LDL R93, [R1+0xac] ;  /* 0x0000ac00015d7983 */ /* 0x000f280000100800 */
[----:B------:R-:W4:Y:S01]  /*1c10*/  LDL R97, [R1+0xa4] ;  /* 0x0000a40001617983 */ /* 0x000f220000100800 */
[----:B--2---:R-:W-:Y:S01]  /*1c20*/  FMUL.FTZ R221, R98, R109 ;  /* 0x0000006d62dd7220 */ /* 0x004fe20000410000 */
[----:B------:R-:W-:-:S02]  /*1c30*/  FMUL.FTZ R222, R95, R110 ;  /* 0x0000006e5fde7220 */ /* 0x000fc40000410000 */
[----:B------:R-:W2:Y:S01]  /*1c40*/  LDL R98, [R1+0xa0] ;  /* 0x0000a00001627983 */ /* 0x000ea20000100800 */
[----:B------:R-:W-:-:S03]  /*1c50*/  FMUL.FTZ R223, R94, R111 ;  /* 0x0000006f5edf7220 */ /* 0x000fc60000410000 */
[----:B------:R-:W4:Y:S04]  /*1c60*/  LDL R95, [R1+0x9c] ;  /* 0x00009c00015f7983 */ /* 0x000f280000100800 */
[----:B------:R-:W4:Y:S01]  /*1c70*/  LDL R94, [R1+0x90] ;  /* 0x00009000015e7983 */ /* 0x000f220000100800 */
[----:B------:R-:W-:-:S03]  /*1c80*/  FMUL.FTZ R219, R96, R108 ;  /* 0x0000006c60db7220 */ /* 0x000fc60000410000 */
[----:B------:R-:W4:Y:S04]  /*1c90*/  LDL R108, [R1+0x88] ;  /* 0x00008800016c7983 */ /* 0x000f280000100800 */
[----:B------:R-:W4:Y:S04]  /*1ca0*/  LDL R109, [R1+0x8c] ;  /* 0x00008c00016d7983 */ /* 0x000f280000100800 */
[----:B------:R-:W4:Y:S01]  /*1cb0*/  LDL R96, [R1+0xa8] ;  /* 0x0000a80001607983 */ /* 0x000f220000100800 */
[----:B------:R-:W-:Y:S01]  /*1cc0*/  FADD.FTZ R157, R122, R157 ;  /* 0x0000009d7a9d7221 */ /* 0x000fe20000010000 */
[C---:B------:R-:W-:Y:S01]  /*1cd0*/  FMUL.FTZ R218, R155.reuse, R218 ;  /* 0x000000da9bda7220 */ /* 0x040fe20000410000 */
[C---:B------:R-:W-:Y:S01]  /*1ce0*/  FADD.FTZ R36, R110.reuse, R36 ;  /* 0x000000246e247221 */ /* 0x040fe20000010000 */
[----:B------:R-:W-:Y:S01]  /*1cf0*/  FMUL.FTZ R91, R155, R91 ;  /* 0x0000005b9b5b7220 */ /* 0x000fe20000410000 */
[----:B------:R-:W-:Y:S01]  /*1d00*/  FADD.FTZ R158, R125, R158 ;  /* 0x0000009e7d9e7221 */ /* 0x000fe20000010000 */
[----:B------:R-:W-:Y:S01]  /*1d10*/  FFMA.FTZ R4, R110, R218, R4 ;  /* 0x000000da6e047223 */ /* 0x000fe20000010004 */
[----:B------:R-:W-:Y:S01]  /*1d20*/  FMUL.FTZ R102, R155, R212 ;  /* 0x000000d49b667220 */ /* 0x000fe20000410000 */
[----:B------:R-:W4:Y:S01]  /*1d30*/  LDL R110, [R1+0x6c] ;  /* 0x00006c00016e7983 */ /* 0x000f220000100800 */
[----:B------:R-:W-:-:S03]  /*1d40*/  FFMA.FTZ R17, R125, R91, R17 ;  /* 0x0000005b7d117223 */ /* 0x000fc60000010011 */
[----:B------:R-:W4:Y:S04]  /*1d50*/  LDL R105, [R1+0x84] ;  /* 0x0000840001697983 */ /* 0x000f280000100800 */
[----:B------:R-:W4:Y:S04]  /*1d60*/  LDL R104, [R1+0x80] ;  /* 0x0000800001687983 */ /* 0x000f280000100800 */
[----:B------:R-:W4:Y:S01]  /*1d70*/  LDL R106, [R1+0x78] ;  /* 0x00007800016a7983 */ /* 0x000f220000100800 */
[----:B---3--:R-:W-:-:S03]  /*1d80*/  FMUL.FTZ R125, R107, R125 ;  /* 0x0000007d6b7d7220 */ /* 0x008fc60000410000 */
[----:B------:R-:W3:Y:S01]  /*1d90*/  LDL R107, [R1+0x68] ;  /* 0x00006800016b7983 */ /* 0x000ee20000100800 */
[----:B--2---:R-:W-:Y:S01]  /*1da0*/  FMUL.FTZ R99, R98, R116 ;  /* 0x0000007462637220 */ /* 0x004fe20000410000 */
[----:B------:R-:W-:Y:S01]  /*1db0*/  FMUL.FTZ R98, R155, R198 ;  /* 0x000000c69b627220 */ /* 0x000fe20000410000 */
[----:B----4-:R-:W-:Y:S01]  /*1dc0*/  FMUL.FTZ R198, R95, R117 ;  /* 0x000000755fc67220 */ /* 0x010fe20000410000 */
[----:B------:R-:W-:Y:S01]  /*1dd0*/  FMUL.FTZ R95, R94, R120 ;  /* 0x000000785e5f7220 */ /* 0x000fe20000410000 */
[----:B------:R-:W-:-:S04]  /*1de0*/  FMUL.FTZ R94, R155, R177 ;  /* 0x000000b19b5e7220 */ /* 0x000fc80000410000 */
[----:B------:R-:W-:Y:S01]  /*1df0*/  FFMA.FTZ R16, R122, R94, R16 ;  /* 0x0000005e7a107223 */ /* 0x000fe20000010010 */
[----:B------:R-:W-:Y:S02]  /*1e00*/  FMUL.FTZ R122, R108, R122 ;  /* 0x0000007a6c7a7220 */ /* 0x000fe40000410000 */
[----:B------:R-:W2:Y:S01]  /*1e10*/  LDL R108, [R1+0x74] ;  /* 0x00007400016c7983 */ /* 0x000ea20000100800 */
[----:B------:R-:W-:-:S03]  /*1e20*/  FMUL.FTZ R177, R109, R121 ;  /* 0x000000796db17220 */ /* 0x000fc60000410000 */
[----:B------:R-:W4:Y:S01]  /*1e30*/  LDL R109, [R1+0x70] ;  /* 0x00007000016d7983 */ /* 0x000f220000100800 */
[----:B------:R-:W-:Y:S01]  /*1e40*/  FMUL.FTZ R103, R92, R112 ;  /* 0x000000705c677220 */ /* 0x000fe20000410000 */
[----:B------:R-:W-:Y:S02]  /*1e50*/  FMUL.FTZ R212, R93, R113 ;  /* 0x000000715dd47220 */ /* 0x000fe40000410000 */
[----:B------:R-:W4:Y:S04]  /*1e60*/  LDL R92, [R1+0x98] ;  /* 0x00009800015c7983 */ /* 0x000f280000100800 */
[----:B------:R-:W4:Y:S01]  /*1e70*/  LDL R93, [R1+0x94] ;  /* 0x00009400015d7983 */ /* 0x000f220000100800 */
[C---:B------:R-:W-:Y:S01]  /*1e80*/  FMUL.FTZ R211, R155.reuse, R211 ;  /* 0x000000d39bd37220 */ /* 0x040fe20000410000 */
[C---:B------:R-:W-:Y:S01]  /*1e90*/  FMUL.FTZ R101, R155.reuse, R213 ;  /* 0x000000d59b657220 */ /* 0x040fe20000410000 */
[----:B------:R-:W-:Y:S01]  /*1ea0*/  FMUL.FTZ R213, R96, R114 ;  /* 0x0000007260d57220 */ /* 0x000fe20000410000 */
[----:B------:R-:W-:Y:S01]  /*1eb0*/  FMUL.FTZ R96, R155, R214 ;  /* 0x000000d69b607220 */ /* 0x000fe20000410000 */
[C---:B------:R-:W-:Y:S01]  /*1ec0*/  FADD.FTZ R39, R115.reuse, R39 ;  /* 0x0000002773277221 */ /* 0x040fe20000010000 */
[----:B------:R-:W-:Y:S01]  /*1ed0*/  FFMA.FTZ R7, R115, R211, R7 ;  /* 0x000000d373077223 */ /* 0x000fe20000010007 */
[----:B------:R-:W-:Y:S01]  /*1ee0*/  FMUL.FTZ R214, R97, R115 ;  /* 0x0000007361d67220 */ /* 0x000fe20000410000 */
[----:B------:R-:W-:Y:S01]  /*1ef0*/  FMUL.FTZ R115, R155, R238 ;  /* 0x000000ee9b737220 */ /* 0x000fe20000410000 */
[----:B------:R-:W-:-:S03]  /*1f00*/  FADD.FTZ R160, R127, R160 ;  /* 0x000000a07fa07221 */ /* 0x000fc60000010000 */
[----:B------:R-:W-:Y:S01]  /*1f10*/  FFMA.FTZ R19, R127, R115, R19 ;  /* 0x000000737f137223 */ /* 0x000fe20000010013 */
[----:B------:R-:W-:Y:S01]  /*1f20*/  FMUL.FTZ R84, R155, R84 ;  /* 0x000000549b547220 */ /* 0x000fe20000410000 */
[----:B------:R-:W-:-:S03]  /*1f30*/  FADD.FTZ R165, R128, R165 ;  /* 0x000000a580a57221 */ /* 0x000fc60000010000 */
[----:B------:R-:W-:Y:S01]  /*1f40*/  FFMA.FTZ R22, R128, R84, R22 ;  /* 0x0000005480167223 */ /* 0x000fe20000010016 */
[----:B------:R-:W-:Y:S01]  /*1f50*/  FMUL.FTZ R85, R155, R85 ;  /* 0x000000559b557220 */ /* 0x000fe20000410000 */
[----:B------:R-:W-:-:S03]  /*1f60*/  FADD.FTZ R162, R129, R162 ;  /* 0x000000a281a27221 */ /* 0x000fc60000010000 */
[----:B------:R-:W-:Y:S01]  /*1f70*/  FFMA.FTZ R21, R129, R85, R21 ;  /* 0x0000005581157223 */ /* 0x000fe20000010015 */
[----:B------:R-:W-:Y:S02]  /*1f80*/  FMUL.FTZ R129, R110, R129 ;  /* 0x000000816e817220 */ /* 0x000fe40000410000 */
[----:B------:R-:W4:Y:S01]  /*1f90*/  LDL R110, [R1+0x5c] ;  /* 0x00005c00016e7983 */ /* 0x000f220000100800 */
[----:B------:R-:W-:Y:S01]  /*1fa0*/  FMUL.FTZ R86, R155, R86 ;  /* 0x000000569b567220 */ /* 0x000fe20000410000 */
[----:B------:R-:W-:-:S03]  /*1fb0*/  FADD.FTZ R167, R130, R167 ;  /* 0x000000a782a77221 */ /* 0x000fc60000010000 */
[----:B------:R-:W-:Y:S01]  /*1fc0*/  FFMA.FTZ R24, R130, R86, R24 ;  /* 0x0000005682187223 */ /* 0x000fe20000010018 */
[----:B---3--:R-:W-:Y:S02]  /*1fd0*/  FMUL.FTZ R130, R107, R130 ;  /* 0x000000826b827220 */ /* 0x008fe40000410000 */
[----:B------:R-:W3:Y:S01]  /*1fe0*/  LDL R107, [R1+0x58] ;  /* 0x00005800016b7983 */ /* 0x000ee20000100800 */
[C---:B------:R-:W-:Y:S01]  /*1ff0*/  FMUL.FTZ R97, R155.reuse, R199 ;  /* 0x000000c79b617220 */ /* 0x040fe20000410000 */
[----:B------:R-:W-:Y:S01]  /*2000*/  FMUL.FTZ R90, R155, R90 ;  /* 0x0000005a9b5a7220 */ /* 0x000fe20000410000 */
[----:B------:R-:W-:Y:S01]  /*2010*/  FADD.FTZ R159, R124, R159 ;  /* 0x0000009f7c9f7221 */ /* 0x000fe20000010000 */
[----:B--2---:R-:W-:Y:S02]  /*2020*/  FMUL.FTZ R127, R108, R127 ;  /* 0x0000007f6c7f7220 */ /* 0x004fe40000410000 */
[----:B------:R-:W2:Y:S01]  /*2030*/  LDL R108, [R1+0x64] ;  /* 0x00006400016c7983 */ /* 0x000ea20000100800 */
[----:B----4-:R-:W-:-:S03]  /*2040*/  FMUL.FTZ R128, R109, R128 ;  /* 0x000000806d807220 */ /* 0x010fc60000410000 */
[----:B------:R-:W4:Y:S01]  /*2050*/  LDL R109, [R1+0x60] ;  /* 0x00006000016d7983 */ /* 0x000f220000100800 */
[----:B------:R-:W-:Y:S01]  /*2060*/  FMUL.FTZ R199, R92, R118 ;  /* 0x000000765cc77220 */ /* 0x000fe20000410000 */
[----:B------:R-:W-:Y:S01]  /*2070*/  FMUL.FTZ R92, R155, R200 ;  /* 0x000000c89b5c7220 */ /* 0x000fe20000410000 */
[----:B------:R-:W-:Y:S01]  /*2080*/  FMUL.FTZ R200, R93, R119 ;  /* 0x000000775dc87220 */ /* 0x000fe20000410000 */
[----:B------:R-:W-:Y:S01]  /*2090*/  FMUL.FTZ R93, R155, R186 ;  /* 0x000000ba9b5d7220 */ /* 0x000fe20000410000 */
[----:B------:R-:W-:Y:S01]  /*20a0*/  FMUL.FTZ R186, R105, R123 ;  /* 0x0000007b69ba7220 */ /* 0x000fe20000410000 */
[----:B------:R-:W-:Y:S01]  /*20b0*/  FADD.FTZ R105, RZ, R219 ;  /* 0x000000dbff697221 */ /* 0x000fe20000010000 */
[----:B------:R-:W-:Y:S01]  /*20c0*/  FFMA.FTZ R18, R124, R90, R18 ;  /* 0x0000005a7c127223 */ /* 0x000fe20000010012 */
[----:B------:R-:W-:Y:S01]  /*20d0*/  FMUL.FTZ R124, R104, R124 ;  /* 0x0000007c687c7220 */ /* 0x000fe20000410000 */
[----:B------:R-:W-:Y:S01]  /*20e0*/  FFMA.FTZ R104, R88, R219, RZ ;  /* 0x000000db58687223 */ /* 0x000fe200000100ff */
[----:B------:R-:W-:-:S03]  /*20f0*/  FADD.FTZ R105, R105, R221 ;  /* 0x000000dd69697221 */ /* 0x000fc60000010000 */
        /* <DEDUP_REMOVED lines=8> */
[----:B------:R-:W-:Y:S01]  /*2180*/  FFMA.FTZ R104, R220, R223, R104 ;  /* 0x000000dfdc687223 */ /* 0x000fe20000010068 */
[C---:B------:R-:W-:Y:S01]  /*2190*/  FADD.FTZ R161, R126.reuse, R161 ;  /* 0x000000a17ea17221 */ /* 0x040fe20000010000 */
[----:B------:R-:W-:Y:S01]  /*21a0*/  FADD.FTZ R105, R105, R103 ;  /* 0x0000006769697221 */ /* 0x000fe20000010000 */
[----:B------:R-:W-:Y:S01]  /*21b0*/  FFMA.FTZ R20, R126, R114, R20 ;  /* 0x000000727e147223 */ /* 0x000fe20000010014 */
[----:B------:R-:W-:Y:S01]  /*21c0*/  FMUL.FTZ R126, R106, R126 ;  /* 0x0000007e6a7e7220 */ /* 0x000fe20000410000 */
        /* <DEDUP_REMOVED lines=11> */
[----:B------:R-:W-:Y:S01]  /*2280*/  FADD.FTZ R104, R104, R199 ;  /* 0x000000c768687221 */ /* 0x000fe20000010000 */
[C---:B------:R-:W-:Y:S02]  /*2290*/  FMUL.FTZ R197, R155.reuse, R197 ;  /* 0x000000c59bc57220 */ /* 0x040fe40000410000 */
[----:B------:R-:W-:Y:S01]  /*22a0*/  FFMA.FTZ R105, R98, R199, R105 ;  /* 0x000000c762697223 */ /* 0x000fe20000010069 */
[----:B------:R-:W-:Y:S01]  /*22b0*/  FADD.FTZ R104, R104, R200 ;  /* 0x000000c868687221 */ /* 0x000fe20000010000 */
[----:B------:R-:W-:Y:S02]  /*22c0*/  FMUL.FTZ R87, R155, R87 ;  /* 0x000000579b577220 */ /* 0x000fe40000410000 */
[----:B------:R-:W-:Y:S01]  /*22d0*/  FFMA.FTZ R105, R197, R200, R105 ;  /* 0x000000c8c5697223 */ /* 0x000fe20000010069 */
[----:B------:R-:W-:Y:S01]  /*22e0*/  FADD.FTZ R104, R104, R95 ;  /* 0x0000005f68687221 */ /* 0x000fe20000010000 */
[C---:B------:R-:W-:Y:S01]  /*22f0*/  FADD.FTZ R166, R131.reuse, R166 ;  /* 0x000000a683a67221 */ /* 0x040fe20000010000 */
[----:B------:R-:W-:Y:S01]  /*2300*/  FFMA.FTZ R23, R131, R87, R23 ;  /* 0x0000005783177223 */ /* 0x000fe20000010017 */
[----:B------:R-:W-:Y:S01]  /*2310*/  FFMA.FTZ R106, R92, R95, R105 ;  /* 0x0000005f5c6a7223 */ /* 0x000fe20000010069 */
[----:B------:R-:W-:Y:S01]  /*2320*/  FADD.FTZ R105, R104, R177 ;  /* 0x000000b168697221 */ /* 0x000fe20000010000 */
[----:B------:R-:W-:-:S02]  /*2330*/  FMUL.FTZ R104, R155, R83 ;  /* 0x000000539b687220 */ /* 0x000fc40000410000 */
[----:B------:R-:W-:Y:S01]  /*2340*/  FFMA.FTZ R106, R93, R177, R106 ;  /* 0x000000b15d6a7223 */ /* 0x000fe2000001006a */
[C---:B------:R-:W-:Y:S01]  /*2350*/  FADD.FTZ R187, R132.reuse, R187 ;  /* 0x000000bb84bb7221 */ /* 0x040fe20000010000 */
[----:B------:R-:W-:Y:S01]  /*2360*/  FFMA.FTZ R26, R132, R104, R26 ;  /* 0x00000068841a7223 */ /* 0x000fe2000001001a */
[----:B------:R-:W-:Y:S01]  /*2370*/  FADD.FTZ R83, R105, R122 ;  /* 0x0000007a69537221 */ /* 0x000fe20000010000 */
[----:B------:R-:W-:Y:S01]  /*2380*/  FMUL.FTZ R176, R155, R176 ;  /* 0x000000b09bb07220 */ /* 0x000fe20000410000 */
[----:B------:R-:W-:Y:S02]  /*2390*/  FFMA.FTZ R106, R94, R122, R106 ;  /* 0x0000007a5e6a7223 */ /* 0x000fe4000001006a */
[----:B------:R-:W-:Y:S02]  /*23a0*/  FADD.FTZ R83, R83, R186 ;  /* 0x000000ba53537221 */ /* 0x000fe40000010000 */
[----:B------:R-:W-:Y:S01]  /*23b0*/  FFMA.FTZ R106, R176, R186, R106 ;  /* 0x000000bab06a7223 */ /* 0x000fe2000001006a */
[----:B------:R-:W-:Y:S01]  /*23c0*/  FMUL.FTZ R105, R155, R82 ;  /* 0x000000529b697220 */ /* 0x000fe20000410000 */
[----:B------:R-:W-:-:S02]  /*23d0*/  FADD.FTZ R82, R83, R124 ;  /* 0x0000007c53527221 */ /* 0x000fc40000010000 */
[----:B------:R-:W-:Y:S02]  /*23e0*/  FFMA.FTZ R83, R90, R124, R106 ;  /* 0x0000007c5a537223 */ /* 0x000fe4000001006a */
[----:B------:R-:W-:Y:S02]  /*23f0*/  FADD.FTZ R82, R82, R125 ;  /* 0x0000007d52527221 */ /* 0x000fe40000010000 */
[----:B------:R-:W-:Y:S01]  /*2400*/  FFMA.FTZ R83, R91, R125, R83 ;  /* 0x0000007d5b537223 */ /* 0x000fe20000010053 */
[C---:B------:R-:W-:Y:S01]  /*2410*/  FADD.FTZ R168, R133.reuse, R168 ;  /* 0x000000a885a87221 */ /* 0x040fe20000010000 */
[----:B------:R-:W-:Y:S01]  /*2420*/  FFMA.FTZ R25, R133, R105, R25 ;  /* 0x0000006985197223 */ /* 0x000fe20000010019 */
[----:B------:R-:W-:Y:S01]  /*2430*/  FMUL.FTZ R106, R155, R81 ;  /* 0x000000519b6a7220 */ /* 0x000fe20000410000 */
[----:B------:R-:W-:Y:S01]  /*2440*/  FMUL.FTZ R133, R110, R133 ;  /* 0x000000856e857220 */ /* 0x000fe20000410000 */
[----:B------:R-:W-:Y:S01]  /*2450*/  FADD.FTZ R81, R82, R126 ;  /* 0x0000007e52517221 */ /* 0x000fe20000010000 */
[----:B------:R-:W4:Y:S01]  /*2460*/  LDL R110, [R1+0x4c] ;  /* 0x00004c00016e7983 */ /* 0x000f220000100800 */
[----:B------:R-:W-:Y:S01]  /*2470*/  FFMA.FTZ R82, R114, R126, R83 ;  /* 0x0000007e72527223 */ /* 0x000fe20000010053 */
[C---:B------:R-:W-:Y:S01]  /*2480*/  FADD.FTZ R189, R134.reuse, R189 ;  /* 0x000000bd86bd7221 */ /* 0x040fe20000010000 */
[----:B------:R-:W-:Y:S01]  /*2490*/  FFMA.FTZ R28, R134, R106, R28 ;  /* 0x0000006a861c7223 */ /* 0x000fe2000001001c */
[----:B------:R-:W4:Y:S01]  /*24a0*/  LDL R83, [R1+0x48] ;  /* 0x0000480001537983 */ /* 0x000f220000100800 */
[----:B------:R-:W-:Y:S01]  /*24b0*/  FFMA.FTZ R82, R115, R127, R82 ;  /* 0x0000007f73527223 */ /* 0x000fe20000010052 */
[----:B---3--:R-:W-:Y:S01]  /*24c0*/  FMUL.FTZ R134, R107, R134 ;  /* 0x000000866b867220 */ /* 0x008fe20000410000 */
[----:B------:R-:W-:-:S02]  /*24d0*/  FMUL.FTZ R107, R155, R80 ;  /* 0x000000509b6b7220 */ /* 0x000fc40000410000 */
[----:B------:R-:W-:Y:S02]  /*24e0*/  FFMA.FTZ R80, R84, R128, R82 ;  /* 0x0000008054507223 */ /* 0x000fe40000010052 */
[----:B------:R-:W3:Y:S01]  /*24f0*/  LDL R82, [R1+0x44] ;  /* 0x0000440001527983 */ /* 0x000ee20000100800 */
[----:B--2---:R-:W-:-:S03]  /*2500*/  FMUL.FTZ R131, R108, R131 ;  /* 0x000000836c837220 */ /* 0x004fc60000410000 */
[----:B------:R-:W2:Y:S01]  /*2510*/  LDL R108, [R1+0x54] ;  /* 0x00005400016c7983 */ /* 0x000ea20000100800 */
[----:B----4-:R-:W-:-:S03]  /*2520*/  FMUL.FTZ R132, R109, R132 ;  /* 0x000000846d847220 */ /* 0x010fc60000410000 */
[----:B------:R-:W4:Y:S01]  /*2530*/  LDL R109, [R1+0x50] ;  /* 0x00005000016d7983 */ /* 0x000f220000100800 */
[----:B------:R-:W-:-:S04]  /*2540*/  FADD.FTZ R81, R81, R127 ;  /* 0x0000007f51517221 */ /* 0x000fc80000010000 */
[----:B------:R-:W-:Y:S01]  /*2550*/  FADD.FTZ R81, R81, R128 ;  /* 0x0000008051517221 */ /* 0x000fe20000010000 */
[----:B------:R-:W-:Y:S01]  /*2560*/  FFMA.FTZ R80, R85, R129, R80 ;  /* 0x0000008155507223 */ /* 0x000fe20000010050 */
[C---:B------:R-:W-:Y:S01]  /*2570*/  FADD.FTZ R188, R135.reuse, R188 ;  /* 0x000000bc87bc7221 */ /* 0x040fe20000010000 */
[----:B------:R-:W-:Y:S01]  /*2580*/  FFMA.FTZ R27, R135, R107, R27 ;  /* 0x0000006b871b7223 */ /* 0x000fe2000001001b */
[----:B------:R-:W-:Y:S01]  /*2590*/  FADD.FTZ R81, R81, R129 ;  /* 0x0000008151517221 */ /* 0x000fe20000010000 */
[----:B------:R-:W-:Y:S01]  /*25a0*/  FFMA.FTZ R80, R86, R130, R80 ;  /* 0x0000008256507223 */ /* 0x000fe20000010050 */
[C---:B------:R-:W-:Y:S01]  /*25b0*/  FADD.FTZ R38, R112.reuse, R38 ;  /* 0x0000002670267221 */ /* 0x040fe20000010000 */
[----:B------:R-:W-:Y:S01]  /*25c0*/  FFMA.FTZ R6, R112, R100, R6 ;  /* 0x0000006470067223 */ /* 0x000fe20000010006 */
[----:B------:R-:W-:Y:S01]  /*25d0*/  FADD.FTZ R149, R136, R149 ;  /* 0x0000009588957221 */ /* 0x000fe20000010000 */
[----:B------:R-:W-:Y:S01]  /*25e0*/  FFMA.FTZ R80, R87, R131, R80 ;  /* 0x0000008357507223 */ /* 0x000fe20000010050 */
[----:B------:R-:W0:Y:S01]  /*25f0*/  S2R R112, SR_TID.X ;  /* 0x0000000000707919 */ /* 0x000e220000002100 */
[----:B------:R-:W-:Y:S01]  /*2600*/  FADD.FTZ R148, R137, R148 ;  /* 0x0000009489947221 */ /* 0x000fe20000010000 */
[C---:B------:R-:W-:Y:S01]  /*2610*/  FADD.FTZ R35, R111.reuse, R35 ;  /* 0x000000236f237221 */ /* 0x040fe20000010000 */
[----:B------:R-:W-:Y:S01]  /*2620*/  FFMA.FTZ R3, R111, R220, R3 ;  /* 0x000000dc6f037223 */ /* 0x000fe20000010003 */
[----:B------:R-:W-:Y:S01]  /*2630*/  FADD.FTZ R151, R138, R151 ;  /* 0x000000978a977221 */ /* 0x000fe20000010000 */
[----:B------:R-:W-:Y:S01]  /*2640*/  FMUL.FTZ R111, R155, R76 ;  /* 0x0000004c9b6f7220 */ /* 0x000fe20000410000 */
[----:B------:R-:W-:Y:S01]  /*2650*/  FADD.FTZ R150, R139, R150 ;  /* 0x000000968b967221 */ /* 0x000fe20000010000 */
[----:B------:R-:W-:-:S02]  /*2660*/  UMOV UR4, 0xffffffff ;  /* 0xffffffff00047882 */ /* 0x000fc40000000000 */
        /* <DEDUP_REMOVED lines=17> */
[----:B0-----:R-:W-:Y:S01]  /*2780*/  LOP3.LUT P1, RZ, R112, 0x1f, RZ, 0xc0, !PT ;  /* 0x0000001f70ff7812 */ /* 0x001fe2000782c0ff */
[----:B---3--:R-:W-:Y:S01]  /*2790*/  FMUL.FTZ R139, R82, R139 ;  /* 0x0000008b528b7220 */ /* 0x008fe20000410000 */
[----:B--2---:R-:W-:Y:S01]  /*27a0*/  FMUL.FTZ R135, R108, R135 ;  /* 0x000000876c877220 */ /* 0x004fe20000410000 */
[----:B------:R-:W-:Y:S01]  /*27b0*/  FMUL.FTZ R108, R155, R79 ;  /* 0x0000004f9b6c7220 */ /* 0x000fe20000410000 */
[----:B------:R-:W-:-:S03]  /*27c0*/  FADD.FTZ R79, R81, R130 ;  /* 0x00000082514f7221 */ /* 0x000fc60000010000 */
[----:B------:R-:W-:Y:S01]  /*27d0*/  FFMA.FTZ R30, R136, R108, R30 ;  /* 0x0000006c881e7223 */ /* 0x000fe2000001001e */
[----:B------:R-:W-:Y:S01]  /*27e0*/  FADD.FTZ R79, R79, R131 ;  /* 0x000000834f4f7221 */ /* 0x000fe20000010000 */
[----:B----4-:R-:W-:Y:S01]  /*27f0*/  FMUL.FTZ R136, R109, R136 ;  /* 0x000000886d887220 */ /* 0x010fe20000410000 */
[----:B------:R-:W-:Y:S01]  /*2800*/  FMUL.FTZ R109, R155, R78 ;  /* 0x0000004e9b6d7220 */ /* 0x000fe20000410000 */
[----:B------:R-:W-:Y:S01]  /*2810*/  FFMA.FTZ R78, R104, R132, R80 ;  /* 0x00000084684e7223 */ /* 0x000fe20000010050 */
[----:B------:R-:W-:-:S03]  /*2820*/  FADD.FTZ R79, R79, R132 ;  /* 0x000000844f4f7221 */ /* 0x000fc60000010000 */
[----:B------:R-:W-:Y:S01]  /*2830*/  FFMA.FTZ R78, R105, R133, R78 ;  /* 0x00000085694e7223 */ /* 0x000fe2000001004e */
[----:B------:R-:W-:-:S03]  /*2840*/  FADD.FTZ R79, R79, R133 ;  /* 0x000000854f4f7221 */ /* 0x000fc60000010000 */
[----:B------:R-:W-:Y:S01]  /*2850*/  FFMA.FTZ R78, R106, R134, R78 ;  /* 0x000000866a4e7223 */ /* 0x000fe2000001004e */
[----:B------:R-:W-:Y:S01]  /*2860*/  FADD.FTZ R79, R79, R134 ;  /* 0x000000864f4f7221 */ /* 0x000fe20000010000 */
[----:B------:R-:W-:Y:S02]  /*2870*/  FFMA.FTZ R29, R137, R109, R29 ;  /* 0x0000006d891d7223 */ /* 0x000fe4000001001d */
[----:B------:R-:W-:Y:S01]  /*2880*/  FFMA.FTZ R78, R107, R135, R78 ;  /* 0x000000876b4e7223 */ /* 0x000fe2000001004e */
[----:B------:R-:W-:Y:S01]  /*2890*/  FADD.FTZ R79, R79, R135 ;  /* 0x000000874f4f7221 */ /* 0x000fe20000010000 */
[----:B------:R-:W-:Y:S01]  /*28a0*/  FMUL.FTZ R137, R110, R137 ;  /* 0x000000896e897220 */ /* 0x000fe20000410000 */
[----:B------:R-:W-:Y:S01]  /*28b0*/  FMUL.FTZ R110, R155, R77 ;  /* 0x0000004d9b6e7220 */ /* 0x000fe20000410000 */
[----:B------:R-:W-:Y:S01]  /*28c0*/  FFMA.FTZ R78, R108, R136, R78 ;  /* 0x000000886c4e7223 */ /* 0x000fe2000001004e */
[----:B------:R-:W-:Y:S02]  /*28d0*/  FADD.FTZ R79, R79, R136 ;  /* 0x000000884f4f7221 */ /* 0x000fe40000010000 */
[----:B------:R-:W-:Y:S01]  /*28e0*/  FFMA.FTZ R32, R138, R110, R32 ;  /* 0x0000006e8a207223 */ /* 0x000fe20000010020 */
[----:B------:R-:W-:Y:S01]  /*28f0*/  FMUL.FTZ R138, R83, R138 ;  /* 0x0000008a538a7220 */ /* 0x000fe20000410000 */
[----:B------:R-:W-:Y:S01]  /*2900*/  FADD.FTZ R79, R79, R137 ;  /* 0x000000894f4f7221 */ /* 0x000fe20000010000 */
[----:B------:R-:W-:-:S03]  /*2910*/  FFMA.FTZ R78, R109, R137, R78 ;  /* 0x000000896d4e7223 */ /* 0x000fc6000001004e */
        /* <DEDUP_REMOVED lines=23> */
.L_x_11354:
[----:B-1----:R-:W-:Y:S01]  /*2a90*/  FADD.FTZ R76, R76, R79 ;  /* 0x0000004f4c4c7221 */ /* 0x002fe20000010000 */
[----:B0-----:R-:W-:Y:S01]  /*2aa0*/  FADD.FTZ R77, R77, R78 ;  /* 0x0000004e4d4d7221 */ /* 0x001fe20000010000 */
[----:B------:R-:W-:Y:S01]  /*2ab0*/  LOP3.LUT P4, RZ, R185, 0xff, RZ, 0xc0, !PT ;  /* 0x000000ffb9ff7812 */ /* 0x000fe2000788c0ff */
[----:B------:R-:W-:-:S12]  /*2ac0*/  @P1 BRA `(.L_x_11342) ;  /* 0x0000000000241947 */ /* 0x000fd80003800000 */
        /* <DEDUP_REMOVED lines=9> */
.L_x_11342:
[----:B------:R-:W-:Y:S05]  /*2b60*/  WARPSYNC.ALL ;  /* 0x0000000000007948 */ /* 0x000fea0003800000 */
[----:B------:R-:W-:Y:S01]  /*2b70*/  BAR.SYNC.DEFER_BLOCKING 0x0 ;  /* 0x0000000000007b1d */ /* 0x000fe20000010000 */
[----:B0-----:R-:W-:-:S04]  /*2b80*/  IADD3 R76, P1, R184, UR14, RZ ;  /* 0x0000000eb84c7c10 */ /* 0x001fc8000ff3e0ff */
[----:B------:R-:W-:Y:S01]  /*2b90*/  IADD3.X R77, R183, UR15, RZ, P1, !PT ;  /* 0x0000000fb74d7c10 */ /* 0x000fe20008ffe4ff */
[----:B------:R-:W2:Y:S04]  /*2ba0*/  LDL R123, [R1+0x3c] ;  /* 0x00003c00017b7983 */ /* 0x000ea80000100800 */
[----:B------:R-:W3:Y:S04]  /*2bb0*/  LDL R238, [R1+0x40] ;  /* 0x0000400001ee7983 */ /* 0x000ee80000100800 */
[----:B------:R-:W4:Y:S04]  /*2bc0*/  LDL R121, [R1+0x38] ;  /* 0x0000380001797983 */ /* 0x000f280000100800 */
[----:B------:R-:W4:Y:S04]  /*2bd0*/  LDL R120, [R1+0x34] ;  /* 0x0000340001787983 */ /* 0x000f280000100800 */
[----:B------:R-:W2:Y:S01]  /*2be0*/  LDG.E.128 R76, desc[UR6][R76.64] ;  /* 0x000000064c4c7981 */ /* 0x000ea2000c1e1d00 */
[----:B------:R-:W0:Y:S01]  /*2bf0*/  S2UR UR5, SR_CgaCtaId ;  /* 0x00000000000579c3 */ /* 0x000e220000008800 */
[----:B------:R-:W-:Y:S01]  /*2c00*/  SHF.R.U32.HI R113, RZ, 0x5, R112 ;  /* 0x00000005ff717819 */ /* 0x000fe20000011670 */
[----:B------:R-:W-:-:S03]  /*2c10*/  UMOV UR4, 0x400 ;  /* 0x0000040000047882 */ /* 0x000fc60000000000 */
[----:B------:R-:W-:-:S04]  /*2c20*/  LOP3.LUT R113, R113, 0x7fffffc, RZ, 0xc0, !PT ;  /* 0x07fffffc71717812 */ /* 0x000fc800078ec0ff */
[----:B------:R-:W-:Y:S01]  /*2c30*/  @!P4 IADD3 R113, R113, 0x4, RZ ;  /* 0x000000047171c810 */ /* 0x000fe20007ffe0ff */
[----:B0-----:R-:W-:-:S06]  /*2c40*/  ULEA UR4, UR5, UR4, 0x18 ;  /* 0x0000000405047291 */ /* 0x001fcc000f8ec03f */
[----:B------:R-:W-:-:S05]  /*2c50*/  LEA R113, R113, UR4, 0x3 ;  /* 0x0000000471717c11 */ /* 0x000fca000f8e18ff */
[----:B------:R-:W0:Y:S02]  /*2c60*/  LDS.128 R80, [R113+0x4000] ;  /* 0x0040000071507984 */ /* 0x000e240000000c00 */
[----:B0-----:R-:W-:Y:S01]  /*2c70*/  FADD.FTZ R80, RZ, R80 ;  /* 0x00000050ff507221 */ /* 0x001fe20000010000 */
[----:B------:R-:W-:-:S03]  /*2c80*/  FADD.FTZ R81, RZ, R81 ;  /* 0x00000051ff517221 */ /* 0x000fc60000010000 */
[----:B------:R-:W-:Y:S01]  /*2c90*/  FADD.FTZ R112, R82, R80 ;  /* 0x0000005052707221 */ /* 0x000fe20000010000 */
[----:B------:R-:W-:Y:S02]  /*2ca0*/  FADD.FTZ R116, R83, R81 ;  /* 0x0000005153747221 */ /* 0x000fe40000010000 */
[----:B------:R-:W0:Y:S01]  /*2cb0*/  LDS.128 R80, [R113+0x4010] ;  /* 0x0040100071507984 */ /* 0x000e220000000c00 */
[----:B------:R-:W-:Y:S02]  /*2cc0*/  ISETP.NE.U32.AND P1, PT, R170, RZ, PT ;  /* 0x000000ffaa00720c */ /* 0x000fe40003f25070 */
[----:B------:R-:W-:Y:S01]  /*2cd0*/  ISETP.NE.U32.AND P3, PT, RZ, UR16, PT ;  /* 0x00000010ff007c0c */ /* 0x000fe2000bf65070 */
[----:B------:R-:W4:Y:S01]  /*2ce0*/  LDL R170, [R1+0x28] ;  /* 0x0000280001aa7983 */ /* 0x000f220000100800 */
[----:B------:R-:W-:Y:S02]  /*2cf0*/  ISETP.NE.AND.EX P1, PT, R171, RZ, PT, P1 ;  /* 0x000000ffab00720c */ /* 0x000fe40003f25310 */
[----:B------:R-:W-:Y:S01]  /*2d00*/  ISETP.NE.AND.EX P3, PT, RZ, UR17, PT, P3 ;  /* 0x00000011ff007c0c */ /* 0x000fe2000bf65330 */
[----:B------:R-:W4:Y:S01]  /*2d10*/  LDL R171, [R1+0x2c] ;  /* 0x00002c0001ab7983 */ /* 0x000f220000100800 */
        /* <DEDUP_REMOVED lines=25> */
[----:B------:R-:W-:Y:S01]  /*2eb0*/  @P2 IADD3 R88, P5, R184, UR16, RZ ;  /* 0x00000010b8582c10 */ /* 0x000fe2000ffbe0ff */
[----:B------:R-:W4:Y:S01]  /*2ec0*/  LDL R218, [R1+0x30] ;  /* 0x0000300001da7983 */ /* 0x000f220000100800 */
[----:B------:R-:W-:-:S02]  /*2ed0*/  SEL R80, R119, R72, P3 ;  /* 0x0000004877507207 */ /* 0x000fc40001800000 */
[----:B------:R-:W-:Y:S02]  /*2ee0*/  @P2 IADD3.X R89, R183, UR17, RZ, P5, !PT ;  /* 0x00000011b7592c10 */ /* 0x000fe4000affe4ff */
[----:B------:R-:W-:Y:S02]  /*2ef0*/  SEL R81, R118, R73, P3 ;  /* 0x0000004976517207 */ /* 0x000fe40001800000 */
[----:B------:R-:W-:Y:S02]  /*2f00*/  SEL R82, R116, R74, P3 ;  /* 0x0000004a74527207 */ /* 0x000fe40001800000 */
[----:B------:R-:W-:-:S05]  /*2f10*/  SEL R83, R117, R75, P3 ;  /* 0x0000004b75537207 */ /* 0x000fca0001800000 */
[----:B------:R0:W-:Y:S02]  /*2f20*/  @P2 STG.E.128 desc[UR6][R88.64], R80 ;  /* 0x0000005058002986 */ /* 0x0001e4000c101d06 */
[-C--:B0-----:R-:W-:Y:S01]  /*2f30*/  FMUL.FTZ R80, R119, R156.reuse ;  /* 0x0000009c77507220 */ /* 0x081fe20000410000 */
[----:B------:R-:W-:Y:S01]  /*2f40*/  IADD3 R184, P5, R184, UR18, RZ ;  /* 0x00000012b8b87c10 */ /* 0x000fe2000ffbe0ff */
[-C--:B------:R-:W-:Y:S01]  /*2f50*/  FMUL.FTZ R116, R116, R156.reuse ;  /* 0x0000009c74747220 */ /* 0x080fe20000410000 */
[----:B------:R-:W-:Y:S01]  /*2f60*/  FMUL.FTZ R117, R117, R156 ;  /* 0x0000009c75757220 */ /* 0x000fe20000410000 */
[-CC-:B------:R-:W-:Y:S01]  /*2f70*/  FFMA.FTZ R211, R211, R113.reuse, R112.reuse ;  /* 0x00000071d3d37223 */ /* 0x180fe20000010070 */
[----:B------:R-:W-:Y:S01]  /*2f80*/  IADD3.X R185, R183, UR19, RZ, P5, !PT ;  /* 0x00000013b7b97c10 */ /* 0x000fe2000affe4ff */
[----:B------:R-:W-:Y:S02]  /*2f90*/  FFMA.FTZ R101, R101, R113, R112 ;  /* 0x0000007165657223 */ /* 0x000fe40000010070 */
[----:B------:R-:W-:-:S02]  /*2fa0*/  FADD.FTZ R211, R214, -R211 ;  /* 0x800000d3d6d37221 */ /* 0x000fc40000010000 */
[----:B------:R-:W-:Y:S02]  /*2fb0*/  FADD.FTZ R101, R212, -R101 ;  /* 0x80000065d4657221 */ /* 0x000fe40000010000 */
[----:B------:R-:W4:Y:S01]  /*2fc0*/  LDL R212, [R1+0x20] ;  /* 0x0000200001d47983 */ /* 0x000f220000100800 */
[----:B--2---:R-:W-:Y:S01]  /*2fd0*/  FFMA.FTZ R191, R80, R76, R191 ;  /* 0x0000004c50bf7223 */ /* 0x004fe200000100bf */
[----:B------:R-:W-:-:S04]  /*2fe0*/  FMUL.FTZ R76, R118, R156 ;  /* 0x0000009c764c7220 */ /* 0x000fc80000410000 */
[----:B------:R-:W-:Y:S02]  /*2ff0*/  FMUL.FTZ R81, R123, R76 ;  /* 0x0000004c7b517220 */ /* 0x000fe40000410000 */
[----:B------:R-:W2:Y:S01]  /*3000*/  LDL R123, [R1+0x24] ;  /* 0x00002400017b7983 */ /* 0x000ea20000100800 */
[----:B---3--:R-:W-:Y:S01]  /*3010*/  FMUL.FTZ R80, R238, R80 ;  /* 0x00000050ee507220 */ /* 0x008fe20000410000 */
[----:B----4-:R-:W-:Y:S01]  /*3020*/  FMUL.FTZ R82, R121, R116 ;  /* 0x0000007479527220 */ /* 0x010fe20000410000 */
[----:B------:R-:W-:-:S05]  /*3030*/  FMUL.FTZ R83, R120, R117 ;  /* 0x0000007578537220 */ /* 0x000fca0000410000 */
[----:B------:R0:W-:Y:S01]  /*3040*/  STG.E.128 desc[UR6][R184.64], R80 ;  /* 0x00000050b8007986 */ /* 0x0001e2000c101d06 */
[----:B------:R-:W-:-:S03]  /*3050*/  FMUL.FTZ R121, R155, R211 ;  /* 0x000000d39b797220 */ /* 0x000fc60000410000 */
[----:B------:R-:W3:Y:S04]  /*3060*/  LDL R211, [R1+0x1c] ;  /* 0x00001c0001d37983 */ /* 0x000ee80000100800 */
[----:B0-----:R-:W4:Y:S04]  /*3070*/  LDL R185, [R1+0x18] ;  /* 0x0000180001b97983 */ /* 0x001f280000100800 */
[----:B------:R-:W3:Y:S01]  /*3080*/  LDL R184, [R1+0x14] ;  /* 0x0000140001b87983 */ /* 0x000ee20000100800 */
[-CC-:B------:R-:W-:Y:S01]  /*3090*/  FFMA.FTZ R100, R100, R113.reuse, R112.reuse ;  /* 0x0000007164647223 */ /* 0x180fe20000010070 */
[----:B------:R-:W-:-:S03]  /*30a0*/  FFMA.FTZ R120, R102, R113, R112 ;  /* 0x0000007166787223 */ /* 0x000fc60000010070 */
[----:B------:R-:W-:Y:S01]  /*30b0*/  FADD.FTZ R100, R103, -R100 ;  /* 0x8000006467647221 */ /* 0x000fe20000010000 */
[----:B------:R-:W-:Y:S01]  /*30c0*/  FADD.FTZ R120, R213, -R120 ;  /* 0x80000078d5787221 */ /* 0x000fe20000010000 */
[C---:B------:R-:W-:Y:S02]  /*30d0*/  FMUL.FTZ R119, R155.reuse, R101 ;  /* 0x000000659b777220 */ /* 0x040fe40000410000 */
[C---:B------:R-:W-:Y:S01]  /*30e0*/  FMUL.FTZ R118, R155.reuse, R100 ;  /* 0x000000649b767220 */ /* 0x040fe20000410000 */
[----:B------:R-:W-:Y:S01]  /*30f0*/  FMUL.FTZ R120, R155, R120 ;  /* 0x000000789b787220 */ /* 0x000fe20000410000 */
[----:B------:R-:W-:Y:S01]  /*3100*/  IADD3 R100, P5, R182, UR14, RZ ;  /* 0x0000000eb6647c10 */ /* 0x000fe2000ffbe0ff */
[----:B------:R-:W-:Y:S01]  /*3110*/  @P1 FADD.FTZ R119, R45, R119 ;  /* 0x000000772d771221 */ /* 0x000fe20000010000 */
[----:B------:R-:W-:Y:S01]  /*3120*/  @P1 FADD.FTZ R118, R44, R118 ;  /* 0x000000762c761221 */ /* 0x000fe20000010000 */
[----:B------:R-:W-:Y:S01]  /*3130*/  @P1 FADD.FTZ R120, R46, R120 ;  /* 0x000000782e781221 */ /* 0x000fe20000010000 */
[----:B------:R-:W-:Y:S01]  /*3140*/  @P1 FADD.FTZ R121, R47, R121 ;  /* 0x000000792f791221 */ /* 0x000fe20000010000 */
[----:B------:R-:W-:-:S02]  /*3150*/  @P2 IADD3 R88, P6, R182, UR16, RZ ;  /* 0x00000010b6582c10 */ /* 0x000fc4000ffde0ff */
[C---:B------:R-:W-:Y:S02]  /*3160*/  IADD3.X R101, R181.reuse, UR15, RZ, P5, !PT ;  /* 0x0000000fb5657c10 */ /* 0x040fe4000affe4ff */
[----:B------:R-:W-:Y:S02]  /*3170*/  @P2 IADD3.X R89, R181, UR17, RZ, P6, !PT ;  /* 0x00000011b5592c10 */ /* 0x000fe4000b7fe4ff */
[----:B------:R-:W-:Y:S02]  /*3180*/  SEL R80, R118, R72, P3 ;  /* 0x0000004876507207 */ /* 0x000fe40001800000 */
[----:B------:R-:W-:Y:S01]  /*3190*/  SEL R81, R119, R73, P3 ;  /* 0x0000004977517207 */ /* 0x000fe20001800000 */
[----:B------:R-:W3:Y:S01]  /*31a0*/  LDG.E.128 R100, desc[UR6][R100.64] ;  /* 0x0000000664647981 */ /* 0x000ee2000c1e1d00 */
[C---:B------:R-:W-:Y:S02]  /*31b0*/  SEL R82, R120.reuse, R74, P3 ;  /* 0x0000004a78527207 */ /* 0x040fe40001800000 */
[----:B------:R-:W-:Y:S01]  /*31c0*/  SEL R83, R121, R75, P3 ;  /* 0x0000004b79537207 */ /* 0x000fe20001800000 */
[-C--:B------:R-:W-:Y:S01]  /*31d0*/  FMUL.FTZ R120, R120, R156.reuse ;  /* 0x0000009c78787220 */ /* 0x080fe20000410000 */
[----:B------:R-:W-:Y:S01]  /*31e0*/  IADD3 R182, P5, R182, UR18, RZ ;  /* 0x00000012b6b67c10 */ /* 0x000fe2000ffbe0ff */
[-C--:B------:R-:W-:Y:S01]  /*31f0*/  FMUL.FTZ R118, R118, R156.reuse ;  /* 0x0000009c76767220 */ /* 0x080fe20000410000 */
[-C--:B------:R-:W-:Y:S01]  /*3200*/  FMUL.FTZ R119, R119, R156.reuse ;  /* 0x0000009c77777220 */ /* 0x080fe20000410000 */
[----:B------:R0:W-:Y:S01]  /*3210*/  @P2 STG.E.128 desc[UR6][R88.64], R80 ;  /* 0x0000005058002986 */ /* 0x0001e2000c101d06 */
[----:B------:R-:W-:Y:S01]  /*3220*/  FMUL.FTZ R121, R121, R156 ;  /* 0x0000009c79797220 */ /* 0x000fe20000410000 */
[-CC-:B------:R-:W-:Y:S01]  /*3230*/  FFMA.FTZ R96, R96, R113.reuse, R112.reuse ;  /* 0x0000007160607223 */ /* 0x180fe20000010070 */
[-CC-:B------:R-:W-:Y:S01]  /*3240*/  FFMA.FTZ R97, R97, R113.reuse, R112.reuse ;  /* 0x0000007161617223 */ /* 0x180fe20000010070 */
[-C--:B------:R-:W-:Y:S01]  /*3250*/  FFMA.FTZ R197, R197, R113.reuse, R112 ;  /* 0x00000071c5c57223 */ /* 0x080fe20000010070 */
[----:B------:R-:W-:Y:S01]  /*3260*/  IADD3.X R183, R181, UR19, RZ, P5, !PT ;  /* 0x00000013b5b77c10 */ /* 0x000fe2000affe4ff */
[----:B------:R-:W-:Y:S01]  /*3270*/  FADD.FTZ R96, R99, -R96 ;  /* 0x8000006063607221 */ /* 0x000fe20000010000 */
[----:B------:R-:W-:Y:S01]  /*3280*/  FADD.FTZ R97, R198, -R97 ;  /* 0x80000061c6617221 */ /* 0x000fe20000010000 */
[----:B------:R-:W-:Y:S01]  /*3290*/  FADD.FTZ R197, R200, -R197 ;  /* 0x800000c5c8c57221 */ /* 0x000fe20000010000 */
[----:B0-----:R-:W-:Y:S01]  /*32a0*/  FMUL.FTZ R82, R170, R120 ;  /* 0x00000078aa527220 */ /* 0x001fe20000410000 */
[----:B------:R-:W-:Y:S01]  /*32b0*/  FFMA.FTZ R170, R98, R113, R112 ;  /* 0x0000007162aa7223 */ /* 0x000fe20000010070 */
[----:B------:R-:W-:-:S03]  /*32c0*/  FMUL.FTZ R81, R171, R119 ;  /* 0x00000077ab517220 */ /* 0x000fc60000410000 */
[----:B------:R-:W-:Y:S01]  /*32d0*/  FADD.FTZ R170, R199, -R170 ;  /* 0x800000aac7aa7221 */ /* 0x000fe20000010000 */
[----:B------:R-:W-:-:S03]  /*32e0*/  FMUL.FTZ R171, R155, R97 ;  /* 0x000000619bab7220 */ /* 0x000fc60000410000 */
[----:B------:R-:W-:Y:S01]  /*32f0*/  FMUL.FTZ R170, R155, R170 ;  /* 0x000000aa9baa7220 */ /* 0x000fe20000410000 */
[----:B------:R-:W-:Y:S01]  /*3300*/  @P1 FADD.FTZ R171, R49, R171 ;  /* 0x000000ab31ab1221 */ /* 0x000fe20000010000 */
[----:B------:R-:W-:Y:S02]  /*3310*/  @P2 IADD3 R88, P6, R180, UR16, RZ ;  /* 0x00000010b4582c10 */ /* 0x000fe4000ffde0ff */
[----:B------:R-:W-:Y:S02]  /*3320*/  @P1 FADD.FTZ R170, R50, R170 ;  /* 0x000000aa32aa1221 */ /* 0x000fe40000010000 */
[----:B------:R-:W-:Y:S01]  /*3330*/  @P2 IADD3.X R89, R179, UR17, RZ, P6, !PT ;  /* 0x00000011b3592c10 */ /* 0x000fe2000b7fe4ff */
[-CC-:B------:R-:W-:Y:S01]  /*3340*/  FFMA.FTZ R93, R93, R113.reuse, R112.reuse ;  /* 0x000000715d5d7223 */ /* 0x180fe20000010070 */
[-CC-:B------:R-:W-:Y:S01]  /*3350*/  FFMA.FTZ R92, R92, R113.reuse, R112.reuse ;  /* 0x000000715c5c7223 */ /* 0x180fe20000010070 */
[----:B------:R-:W-:Y:S02]  /*3360*/  FFMA.FTZ R94, R94, R113, R112 ;  /* 0x000000715e5e7223 */ /* 0x000fe40000010070 */
[----:B------:R-:W-:Y:S01]  /*3370*/  FADD.FTZ R177, R177, -R93 ;  /* 0x8000005db1b17221 */ /* 0x000fe20000010000 */
[----:B------:R-:W-:Y:S01]  /*3380*/  FADD.FTZ R95, R95, -R92 ;  /* 0x8000005c5f5f7221 */ /* 0x000fe20000010000 */
[----:B------:R-:W-:Y:S01]  /*3390*/  FMUL.FTZ R80, R218, R118 ;  /* 0x00000076da507220 */ /* 0x000fe20000410000 */
[----:B--2---:R-:W-:Y:S01]  /*33a0*/  FMUL.FTZ R83, R123, R121 ;  /* 0x000000797b537220 */ /* 0x004fe20000410000 */
[----:B------:R-:W-:-:S04]  /*33b0*/  FMUL.FTZ R123, R155, R197 ;  /* 0x000000c59b7b7220 */ /* 0x000fc80000410000 */
[----:B------:R0:W-:Y:S01]  /*33c0*/  STG.E.128 desc[UR6][R182.64], R80 ;  /* 0x00000050b6007986 */ /* 0x0001e2000c101d06 */
[----:B------:R-:W-:Y:S01]  /*33d0*/  @P1 FADD.FTZ R123, R51, R123 ;  /* 0x0000007b337b1221 */ /* 0x000fe20000010000 */
[----:B0-----:R-:W-:Y:S01]  /*33e0*/  FMUL.FTZ R182, R155, R96 ;  /* 0x000000609bb67220 */ /* 0x001fe20000410000 */
[----:B------:R-:W-:Y:S01]  /*33f0*/  IADD3 R96, P5, R180, UR14, RZ ;  /* 0x0000000eb4607c10 */ /* 0x000fe2000ffbe0ff */
[----:B------:R-:W2:Y:S02]  /*3400*/  LDL R183, [R1+0x8] ;  /* 0x0000080001b77983 */ /* 0x000ea40000100800 */
[----:B------:R-:W-:Y:S01]  /*3410*/  @P1 FADD.FTZ R182, R48, R182 ;  /* 0x000000b630b61221 */ /* 0x000fe20000010000 */
[----:B------:R-:W-:Y:S02]  /*3420*/  IADD3.X R97, R179, UR15, RZ, P5, !PT ;  /* 0x0000000fb3617c10 */ /* 0x000fe4000affe4ff */
[----:B------:R-:W-:Y:S02]  /*3430*/  SEL R81, R171, R73, P3 ;  /* 0x00000049ab517207 */ /* 0x000fe40001800000 */
[----:B------:R-:W-:-:S02]  /*3440*/  SEL R80, R182, R72, P3 ;  /* 0x00000048b6507207 */ /* 0x000fc40001800000 */
[C---:B------:R-:W-:Y:S02]  /*3450*/  SEL R82, R170.reuse, R74, P3 ;  /* 0x0000004aaa527207 */ /* 0x040fe40001800000 */
[C---:B------:R-:W-:Y:S01]  /*3460*/  SEL R83, R123.reuse, R75, P3 ;  /* 0x0000004b7b537207 */ /* 0x040fe20001800000 */
[-C--:B------:R-:W-:Y:S01]  /*3470*/  FMUL.FTZ R170, R170, R156.reuse ;  /* 0x0000009caaaa7220 */ /* 0x080fe20000410000 */
[----:B------:R-:W-:Y:S01]  /*3480*/  IADD3 R180, P5, R180, UR18, RZ ;  /* 0x00000012b4b47c10 */ /* 0x000fe2000ffbe0ff */
[-C--:B------:R-:W-:Y:S01]  /*3490*/  FMUL.FTZ R123, R123, R156.reuse ;  /* 0x0000009c7b7b7220 */ /* 0x080fe20000410000 */
[----:B------:R-:W2:Y:S02]  /*34a0*/  LDG.E.128 R96, desc[UR6][R96.64] ;  /* 0x0000000660607981 */ /* 0x000ea4000c1e1d00 */
[----:B------:R-:W-:Y:S01]  /*34b0*/  IADD3.X R181, R179, UR19, RZ, P5, !PT ;  /* 0x00000013b3b57c10 */ /* 0x000fe2000affe4ff */
[-C--:B------:R-:W-:Y:S01]  /*34c0*/  FMUL.FTZ R179, R182, R156.reuse ;  /* 0x0000009cb6b37220 */ /* 0x080fe20000410000 */
[----:B------:R4:W-:Y:S01]  /*34d0*/  @P2 STG.E.128 desc[UR6][R88.64], R80 ;  /* 0x0000005058002986 */ /* 0x0009e2000c101d06 */
[----:B------:R-:W-:-:S03]  /*34e0*/  FMUL.FTZ R171, R171, R156 ;  /* 0x0000009cabab7220 */ /* 0x000fc60000410000 */
[----:B------:R-:W2:Y:S01]  /*34f0*/  LDL R182, [R1+0x4] ;  /* 0x0000040001b67983 */ /* 0x000ea20000100800 */
[----:B----4-:R-:W-:Y:S01]  /*3500*/  FMUL.FTZ R82, R185, R170 ;  /* 0x000000aab9527220 */ /* 0x010fe20000410000 */
[----:B---3--:R-:W-:Y:S02]  /*3510*/  FMUL.FTZ R83, R184, R123 ;  /* 0x0000007bb8537220 */ /* 0x008fe40000410000 */
[----:B------:R-:W3:Y:S04]  /*3520*/  LDL R185, [R1+0x10] ;  /* 0x0000100001b97983 */ /* 0x000ee80000100800 */
[----:B------:R-:W4:Y:S01]  /*3530*/  LDL R184, [R1+0xc] ;  /* 0x00000c0001b87983 */ /* 0x000f220000100800 */
[----:B------:R-:W-:Y:S01]  /*3540*/  FMUL.FTZ R80, R212, R179 ;  /* 0x000000b3d4507220 */ /* 0x000fe20000410000 */
[----:B------:R-:W-:-:S05]  /*3550*/  FMUL.FTZ R81, R211, R171 ;  /* 0x000000abd3517220 */ /* 0x000fca0000410000 */
[----:B------:R0:W-:Y:S01]  /*3560*/  STG.E.128 desc[UR6][R180.64], R80 ;  /* 0x00000050b4007986 */ /* 0x0001e2000c101d06 */
[C---:B------:R-:W-:Y:S02]  /*3570*/  IADD3 R92, P5, R175.reuse, UR14, RZ ;  /* 0x0000000eaf5c7c10 */ /* 0x040fe4000ffbe0ff */
[----:B------:R-:W-:Y:S01]  /*3580*/  @P2 IADD3 R88, P6, R175, UR16, RZ ;  /* 0x00000010af582c10 */ /* 0x000fe2000ffde0ff */
        /* <DEDUP_REMOVED lines=11> */
[C---:B------:R-:W-:Y:S02]  /*3640*/  IADD3.X R93, R178.reuse, UR15, RZ, P5, !PT ;  /* 0x0000000fb25d7c10 */ /* 0x040fe4000affe4ff */
[----:B------:R-:W-:-:S02]  /*3650*/  @P2 IADD3.X R89, R178, UR17, RZ, P6, !PT ;  /* 0x00000011b2592c10 */ /* 0x000fc4000b7fe4ff */
[----:B------:R-:W-:Y:S02]  /*3660*/  SEL R80, R122, R72, P3 ;  /* 0x000000487a507207 */ /* 0x000fe40001800000 */
[----:B------:R-:W-:Y:S01]  /*3670*/  SEL R81, R180, R73, P3 ;  /* 0x00000049b4517207 */ /* 0x000fe20001800000 */
[----:B------:R-:W4:Y:S01]  /*3680*/  LDG.E.128 R92, desc[UR6][R92.64] ;  /* 0x000000065c5c7981 */ /* 0x000f22000c1e1d00 */
[----:B------:R-:W-:Y:S02]  /*3690*/  SEL R82, R176, R74, P3 ;  /* 0x0000004ab0527207 */ /* 0x000fe40001800000 */
[----:B------:R-:W-:-:S05]  /*36a0*/  SEL R83, R177, R75, P3 ;  /* 0x0000004bb1537207 */ /* 0x000fca0001800000 */
[----:B------:R0:W-:Y:S02]  /*36b0*/  @P2 STG.E.128 desc[UR6][R88.64], R80 ;  /* 0x0000005058002986 */ /* 0x0001e4000c101d06 */
[----:B0-----:R-:W-:-:S04]  /*36c0*/  IADD3 R88, P5, R175, UR18, RZ ;  /* 0x00000012af587c10 */ /* 0x001fc8000ffbe0ff */
[----:B------:R-:W-:Y:S02]  /*36d0*/  IADD3.X R89, R178, UR19, RZ, P5, !PT ;  /* 0x00000013b2597c10 */ /* 0x000fe4000affe4ff */
[----:B------:R-:W4:Y:S01]  /*36e0*/  LDL R178, [R1] ;  /* 0x0000000001b27983 */ /* 0x000f220000100800 */
[-C--:B------:R-:W-:Y:S01]  /*36f0*/  FMUL.FTZ R122, R122, R156.reuse ;  /* 0x0000009c7a7a7220 */ /* 0x080fe20000410000 */
[-C--:B------:R-:W-:Y:S01]  /*3700*/  FMUL.FTZ R175, R180, R156.reuse ;  /* 0x0000009cb4af7220 */ /* 0x080fe20000410000 */
[-C--:B------:R-:W-:Y:S01]  /*3710*/  FMUL.FTZ R176, R176, R156.reuse ;  /* 0x0000009cb0b07220 */ /* 0x080fe20000410000 */
[----:B------:R-:W-:Y:S01]  /*3720*/  FMUL.FTZ R177, R177, R156 ;  /* 0x0000009cb1b17220 */ /* 0x000fe20000410000 */
[-CC-:B------:R-:W-:Y:S01]  /*3730*/  FFMA.FTZ R90, R90, R113.reuse, R112.reuse ;  /* 0x000000715a5a7223 */ /* 0x180fe20000010070 */
[-CC-:B------:R-:W-:Y:S01]  /*3740*/  FFMA.FTZ R114, R114, R113.reuse, R112.reuse ;  /* 0x0000007172727223 */ /* 0x180fe20000010070 */
[----:B------:R-:W-:Y:S02]  /*3750*/  FFMA.FTZ R115, R115, R113, R112 ;  /* 0x0000007173737223 */ /* 0x000fe40000010070 */
[----:B------:R-:W-:Y:S01]  /*3760*/  FADD.FTZ R124, R124, -R90 ;  /* 0x8000005a7c7c7221 */ /* 0x000fe20000010000 */
[----:B------:R-:W-:Y:S01]  /*3770*/  FADD.FTZ R126, R126, -R114 ;  /* 0x800000727e7e7221 */ /* 0x000fe20000010000 */
[----:B------:R-:W-:-:S03]  /*3780*/  FADD.FTZ R115, R127, -R115 ;  /* 0x800000737f737221 */ /* 0x000fc60000010000 */
[C---:B------:R-:W-:Y:S01]  /*3790*/  FMUL.FTZ R127, R155.reuse, R126 ;  /* 0x0000007e9b7f7220 */ /* 0x040fe20000410000 */
[----:B------:R-:W-:-:S03]  /*37a0*/  FMUL.FTZ R126, R155, R115 ;  /* 0x000000739b7e7220 */ /* 0x000fc60000410000 */
[----:B------:R-:W-:Y:S01]  /*37b0*/  @P1 FADD.FTZ R127, R58, R127 ;  /* 0x0000007f3a7f1221 */ /* 0x000fe20000010000 */
[----:B------:R-:W-:Y:S01]  /*37c0*/  @P1 FADD.FTZ R126, R59, R126 ;  /* 0x0000007e3b7e1221 */ /* 0x000fe20000010000 */
        /* <DEDUP_REMOVED lines=17> */
[-CC-:B------:R-:W-:Y:S01]  /*38e0*/  FFMA.FTZ R106, R106, R113.reuse, R112.reuse ;  /* 0x000000716a6a7223 */ /* 0x180fe20000010070 */
[----:B------:R-:W-:-:S02]  /*38f0*/  FFMA.FTZ R107, R107, R113, R112 ;  /* 0x000000716b6b7223 */ /* 0x000fc40000010070 */
[----:B------:R-:W-:Y:S01]  /*3900*/  FADD.FTZ R133, R133, -R105 ;  /* 0x8000006985857221 */ /* 0x000fe20000010000 */
[----:B------:R-:W-:Y:S01]  /*3910*/  FADD.FTZ R134, R134, -R106 ;  /* 0x8000006a86867221 */ /* 0x000fe20000010000 */
[----:B------:R-:W-:Y:S02]  /*3920*/  FADD.FTZ R107, R135, -R107 ;  /* 0x8000006b876b7221 */ /* 0x000fe40000010000 */
[C---:B------:R-:W-:Y:S01]  /*3930*/  FMUL.FTZ R133, R155.reuse, R133 ;  /* 0x000000859b857220 */ /* 0x040fe20000410000 */
[C---:B------:R-:W-:Y:S01]  /*3940*/  FMUL.FTZ R134, R155.reuse, R134 ;  /* 0x000000869b867220 */ /* 0x040fe20000410000 */
[----:B------:R-:W-:Y:S02]  /*3950*/  FMUL.FTZ R135, R155, R107 ;  /* 0x0000006b9b877220 */ /* 0x000fe40000410000 */
[----:B------:R-:W-:Y:S01]  /*3960*/  @P1 FADD.FTZ R133, R65, R133 ;  /* 0x0000008541851221 */ /* 0x000fe20000010000 */
[----:B------:R-:W-:Y:S01]  /*3970*/  @P1 FADD.FTZ R134, R66, R134 ;  /* 0x0000008642861221 */ /* 0x000fe20000010000 */
[----:B------:R-:W-:-:S04]  /*3980*/  @P1 FADD.FTZ R135, R67, R135 ;  /* 0x0000008743871221 */ /* 0x000fc80000010000 */
[C---:B------:R-:W-:Y:S02]  /*3990*/  SEL R106, R134.reuse, R74, P3 ;  /* 0x0000004a866a7207 */ /* 0x040fe40001800000 */
[C---:B------:R-:W-:Y:S01]  /*39a0*/  SEL R107, R135.reuse, R75, P3 ;  /* 0x0000004b876b7207 */ /* 0x040fe20001800000 */
[-C--:B------:R-:W-:Y:S01]  /*39b0*/  FMUL.FTZ R134, R134, R156.reuse ;  /* 0x0000009c86867220 */ /* 0x080fe20000410000 */
[----:B------:R-:W-:Y:S01]  /*39c0*/  FMUL.FTZ R135, R135, R156 ;  /* 0x0000009c87877220 */ /* 0x000fe20000410000 */
[----:B--2---:R-:W-:Y:S01]  /*39d0*/  FMUL.FTZ R82, R183, R176 ;  /* 0x000000b0b7527220 */ /* 0x004fe20000410000 */
[----:B------:R-:W-:Y:S01]  /*39e0*/  FMUL.FTZ R83, R182, R177 ;  /* 0x000000b1b6537220 */ /* 0x000fe20000410000 */
[----:B---3--:R-:W-:Y:S01]  /*39f0*/  FMUL.FTZ R80, R185, R122 ;  /* 0x0000007ab9507220 */ /* 0x008fe20000410000 */
[----:B----4-:R-:W-:-:S05]  /*3a00*/  FMUL.FTZ R81, R184, R175 ;  /* 0x000000afb8517220 */ /* 0x010fca0000410000 */
[----:B------:R0:W-:Y:S02]  /*3a10*/  STG.E.128 desc[UR6][R88.64], R80 ;  /* 0x0000005058007986 */ /* 0x0001e4000c101d06 */
[----:B0-----:R-:W-:-:S04]  /*3a20*/  FFMA.FTZ R80, R91, R113, R112 ;  /* 0x000000715b507223 */ /* 0x001fc80000010070 */
[----:B------:R-:W-:Y:S01]  /*3a30*/  FADD.FTZ R80, R125, -R80 ;  /* 0x800000507d507221 */ /* 0x000fe20000010000 */
[----:B------:R-:W-:Y:S01]  /*3a40*/  FMUL.FTZ R125, R155, R124 ;  /* 0x0000007c9b7d7220 */ /* 0x000fe20000410000 */
[----:B------:R-:W-:Y:S02]  /*3a50*/  IADD3 R88, P5, R173, UR14, RZ ;  /* 0x0000000ead587c10 */ /* 0x000fe4000ffbe0ff */
[----:B------:R-:W-:Y:S01]  /*3a60*/  FMUL.FTZ R124, R155, R80 ;  /* 0x000000509b7c7220 */ /* 0x000fe20000410000 */
[----:B------:R-:W-:Y:S01]  /*3a70*/  @P1 FADD.FTZ R125, R56, R125 ;  /* 0x0000007d387d1221 */ /* 0x000fe20000010000 */
[C---:B------:R-:W-:Y:S02]  /*3a80*/  IADD3.X R89, R174.reuse, UR15, RZ, P5, !PT ;  /* 0x0000000fae597c10 */ /* 0x040fe4000affe4ff */
[----:B------:R-:W-:Y:S01]  /*3a90*/  @P1 FADD.FTZ R124, R57, R124 ;  /* 0x0000007c397c1221 */ /* 0x000fe20000010000 */
[----:B------:R-:W-:Y:S02]  /*3aa0*/  @P2 IADD3 R114, P5, R173, UR16, RZ ;  /* 0x00000010ad722c10 */ /* 0x000fe4000ffbe0ff */
[----:B------:R-:W-:Y:S01]  /*3ab0*/  SEL R80, R125, R72, P3 ;  /* 0x000000487d507207 */ /* 0x000fe20001800000 */
[----:B------:R-:W2:Y:S01]  /*3ac0*/  LDG.E.128 R88, desc[UR6][R88.64] ;  /* 0x0000000658587981 */ /* 0x000ea2000c1e1d00 */
[----:B------:R-:W-:-:S02]  /*3ad0*/  @P2 IADD3.X R115, R174, UR17, RZ, P5, !PT ;  /* 0x00000011ae732c10 */ /* 0x000fc4000affe4ff */
[----:B------:R-:W-:Y:S02]  /*3ae0*/  SEL R81, R124, R73, P3 ;  /* 0x000000497c517207 */ /* 0x000fe40001800000 */
[----:B------:R-:W-:Y:S02]  /*3af0*/  SEL R82, R127, R74, P3 ;  /* 0x0000004a7f527207 */ /* 0x000fe40001800000 */
[----:B------:R-:W-:-:S05]  /*3b00*/  SEL R83, R126, R75, P3 ;  /* 0x0000004b7e537207 */ /* 0x000fca0001800000 */
[----:B------:R0:W-:Y:S01]  /*3b10*/  @P2 STG.E.128 desc[UR6][R114.64], R80 ;  /* 0x0000005072002986 */ /* 0x0001e2000c101d06 */
[-C--:B------:R-:W-:Y:S01]  /*3b20*/  FMUL.FTZ R127, R127, R156.reuse ;  /* 0x0000009c7f7f7220 */ /* 0x080fe20000410000 */
[-C--:B------:R-:W-:Y:S01]  /*3b30*/  FMUL.FTZ R126, R126, R156.reuse ;  /* 0x0000009c7e7e7220 */ /* 0x080fe20000410000 */
[----:B0-----:R-:W-:Y:S01]  /*3b40*/  IADD3 R114, P5, R173, UR18, RZ ;  /* 0x00000012ad727c10 */ /* 0x001fe2000ffbe0ff */
[----:B------:R-:W-:-:S03]  /*3b50*/  FMUL.FTZ R173, R125, R156 ;  /* 0x0000009c7dad7220 */ /* 0x000fc60000410000 */
[----:B------:R-:W-:Y:S01]  /*3b60*/  IADD3.X R115, R174, UR19, RZ, P5, !PT ;  /* 0x00000013ae737c10 */ /* 0x000fe2000affe4ff */
[----:B------:R-:W-:Y:S01]  /*3b70*/  FMUL.FTZ R174, R124, R156 ;  /* 0x0000009c7cae7220 */ /* 0x000fe20000410000 */
[----:B------:R-:W-:Y:S01]  /*3b80*/  FMUL.FTZ R82, R251, R127 ;  /* 0x0000007ffb527220 */ /* 0x000fe20000410000 */
[----:B------:R-:W-:Y:S01]  /*3b90*/  FMUL.FTZ R83, R250, R126 ;  /* 0x0000007efa537220 */ /* 0x000fe20000410000 */
[----:B------:R-:W-:Y:S01]  /*3ba0*/  FMUL.FTZ R80, R178, R173 ;  /* 0x000000adb2507220 */ /* 0x000fe20000410000 */
[----:B------:R-:W-:Y:S01]  /*3bb0*/  FMUL.FTZ R81, R252, R174 ;  /* 0x000000aefc517220 */ /* 0x000fe20000410000 */
[----:B------:R-:W-:-:S04]  /*3bc0*/  IADD3 R84, P5, R169, UR14, RZ ;  /* 0x0000000ea9547c10 */ /* 0x000fc8000ffbe0ff */
[----:B------:R0:W-:Y:S01]  /*3bd0*/  STG.E.128 desc[UR6][R114.64], R80 ;  /* 0x0000005072007986 */ /* 0x0001e2000c101d06 */
[----:B------:R-:W-:-:S06]  /*3be0*/  IADD3.X R85, R172, UR15, RZ, P5, !PT ;  /* 0x0000000fac557c10 */ /* 0x000fcc000affe4ff */
[----:B------:R-:W3:Y:S01]  /*3bf0*/  LDG.E.128 R84, desc[UR6][R84.64] ;  /* 0x0000000654547981 */ /* 0x000ee2000c1e1d00 */
[----:B0-----:R-:W-:Y:S02]  /*3c00*/  @P2 IADD3 R114, P5, R169, UR16, RZ ;  /* 0x00000010a9722c10 */ /* 0x001fe4000ffbe0ff */
[----:B------:R-:W-:Y:S02]  /*3c10*/  SEL R80, R128, R72, P3 ;  /* 0x0000004880507207 */ /* 0x000fe40001800000 */
[----:B------:R-:W-:Y:S02]  /*3c20*/  @P2 IADD3.X R115, R172, UR17, RZ, P5, !PT ;  /* 0x00000011ac732c10 */ /* 0x000fe4000affe4ff */
[----:B------:R-:W-:Y:S02]  /*3c30*/  SEL R81, R129, R73, P3 ;  /* 0x0000004981517207 */ /* 0x000fe40001800000 */
[----:B------:R-:W-:Y:S02]  /*3c40*/  SEL R82, R130, R74, P3 ;  /* 0x0000004a82527207 */ /* 0x000fe40001800000 */
[----:B------:R-:W-:-:S05]  /*3c50*/  SEL R83, R131, R75, P3 ;  /* 0x0000004b83537207 */ /* 0x000fca0001800000 */
[----:B------:R0:W-:Y:S01]  /*3c60*/  @P2 STG.E.128 desc[UR6][R114.64], R80 ;  /* 0x0000005072002986 */ /* 0x0001e2000c101d06 */
[-C--:B------:R-:W-:Y:S01]  /*3c70*/  FMUL.FTZ R128, R128, R156.reuse ;  /* 0x0000009c80807220 */ /* 0x080fe20000410000 */
[-C--:B------:R-:W-:Y:S01]  /*3c80*/  FMUL.FTZ R129, R129, R156.reuse ;  /* 0x0000009c81817220 */ /* 0x080fe20000410000 */
[-C--:B------:R-:W-:Y:S01]  /*3c90*/  FMUL.FTZ R130, R130, R156.reuse ;  /* 0x0000009c82827220 */ /* 0x080fe20000410000 */
[----:B------:R-:W-:Y:S01]  /*3ca0*/  FMUL.FTZ R131, R131, R156 ;  /* 0x0000009c83837220 */ /* 0x000fe20000410000 */
[----:B0-----:R-:W-:Y:S01]  /*3cb0*/  FFMA.FTZ R80, R104, R113, R112 ;  /* 0x0000007168507223 */ /* 0x001fe20000010070 */
[----:B------:R-:W-:-:S03]  /*3cc0*/  IADD3 R104, P5, R169, UR18, RZ ;  /* 0x00000012a9687c10 */ /* 0x000fc6000ffbe0ff */
[----:B------:R-:W-:Y:S01]  /*3cd0*/  FADD.FTZ R132, R132, -R80 ;  /* 0x8000005084847221 */ /* 0x000fe20000010000 */
[----:B------:R-:W-:Y:S02]  /*3ce0*/  IADD3.X R105, R172, UR19, RZ, P5, !PT ;  /* 0x00000013ac697c10 */ /* 0x000fe4000affe4ff */
[----:B------:R-:W-:Y:S01]  /*3cf0*/  IADD3 R114, P5, R163, UR14, RZ ;  /* 0x0000000ea3727c10 */ /* 0x000fe2000ffbe0ff */
[----:B------:R-:W-:Y:S01]  /*3d00*/  FMUL.FTZ R132, R155, R132 ;  /* 0x000000849b847220 */ /* 0x000fe20000410000 */
[----:B------:R-:W-:Y:S01]  /*3d10*/  FMUL.FTZ R80, R249, R128 ;  /* 0x00000080f9507220 */ /* 0x000fe20000410000 */
[----:B------:R-:W-:Y:S01]  /*3d20*/  FMUL.FTZ R81, R248, R129 ;  /* 0x00000081f8517220 */ /* 0x000fe20000410000 */
[----:B------:R-:W-:Y:S01]  /*3d30*/  FMUL.FTZ R82, R247, R130 ;  /* 0x00000082f7527220 */ /* 0x000fe20000410000 */
[----:B------:R-:W-:Y:S01]  /*3d40*/  FMUL.FTZ R83, R246, R131 ;  /* 0x00000083f6537220 */ /* 0x000fe20000410000 */
[----:B------:R-:W-:Y:S01]  /*3d50*/  IADD3.X R115, R164, UR15, RZ, P5, !PT ;  /* 0x0000000fa4737c10 */ /* 0x000fe2000affe4ff */
[----:B------:R-:W-:Y:S01]  /*3d60*/  @P1 FADD.FTZ R132, R64, R132 ;  /* 0x0000008440841221 */ /* 0x000fe20000010000 */
[----:B------:R-:W-:-:S02]  /*3d70*/  @P2 IADD3 R124, P5, R163, UR16, RZ ;  /* 0x00000010a37c2c10 */ /* 0x000fc4000ffbe0ff */
[----:B------:R0:W-:Y:S02]  /*3d80*/  STG.E.128 desc[UR6][R104.64], R80 ;  /* 0x0000005068007986 */ /* 0x0001e4000c101d06 */
[----:B------:R-:W-:Y:S02]  /*3d90*/  @P2 IADD3.X R125, R164, UR17, RZ, P5, !PT ;  /* 0x00000011a47d2c10 */ /* 0x000fe4000affe4ff */
[C---:B0-----:R-:W-:Y:S01]  /*3da0*/  SEL R104, R132.reuse, R72, P3 ;  /* 0x0000004884687207 */ /* 0x041fe20001800000 */
[----:B------:R0:W4:Y:S01]  /*3db0*/  LDG.E.128 R80, desc[UR6][R114.64] ;  /* 0x0000000672507981 */ /* 0x000122000c1e1d00 */
[C---:B------:R-:W-:Y:S01]  /*3dc0*/  SEL R105, R133.reuse, R73, P3 ;  /* 0x0000004985697207 */ /* 0x040fe20001800000 */
[-C--:B------:R-:W-:Y:S01]  /*3dd0*/  FMUL.FTZ R132, R132, R156.reuse ;  /* 0x0000009c84847220 */ /* 0x080fe20000410000 */
[----:B------:R-:W-:-:S03]  /*3de0*/  FMUL.FTZ R133, R133, R156 ;  /* 0x0000009c85857220 */ /* 0x000fc60000410000 */
[----:B------:R1:W-:Y:S01]  /*3df0*/  @P2 STG.E.128 desc[UR6][R124.64], R104 ;  /* 0x000000687c002986 */ /* 0x0003e2000c101d06 */
[----:B0-----:R-:W-:-:S04]  /*3e00*/  IADD3 R114, P5, R163, UR18, RZ ;  /* 0x00000012a3727c10 */ /* 0x001fc8000ffbe0ff */
[----:B------:R-:W-:Y:S02]  /*3e10*/  IADD3.X R115, R164, UR19, RZ, P5, !PT ;  /* 0x00000013a4737c10 */ /* 0x000fe4000affe4ff */
[----:B-1----:R-:W-:Y:S01]  /*3e20*/  IADD3 R124, P6, R153, UR14, RZ ;  /* 0x0000000e997c7c10 */ /* 0x002fe2000ffde0ff */
[----:B------:R-:W-:Y:S01]  /*3e30*/  FMUL.FTZ R104, R245, R132 ;  /* 0x00000084f5687220 */ /* 0x000fe20000410000 */
[----:B------:R-:W-:Y:S01]  /*3e40*/  FMUL.FTZ R105, R244, R133 ;  /* 0x00000085f4697220 */ /* 0x000fe20000410000 */
[----:B------:R-:W-:Y:S01]  /*3e50*/  FMUL.FTZ R106, R243, R134 ;  /* 0x00000086f36a7220 */ /* 0x000fe20000410000 */
[----:B------:R-:W-:Y:S01]  /*3e60*/  FMUL.FTZ R107, R242, R135 ;  /* 0x00000087f26b7220 */ /* 0x000fe20000410000 */
[----:B------:R-:W-:-:S04]  /*3e70*/  IADD3.X R125, R154, UR15, RZ, P6, !PT ;  /* 0x0000000f9a7d7c10 */ /* 0x000fc8000b7fe4ff */
[----:B------:R0:W-:Y:S04]  /*3e80*/  STG.E.128 desc[UR6][R114.64], R104 ;  /* 0x0000006872007986 */ /* 0x0001e8000c101d06 */
[----:B0-----:R-:W4:Y:S01]  /*3e90*/  LDG.E.128 R104, desc[UR6][R124.64] ;  /* 0x000000067c687981 */ /* 0x001f22000c1e1d00 */
        /* <DEDUP_REMOVED lines=16> */
[----:B------:R-:W-:Y:S01]  /*3fa0*/  FFMA.FTZ R202, R97, R171, R202 ;  /* 0x000000ab61ca7223 */ /* 0x000fe200000100ca */
[----:B------:R-:W-:Y:S01]  /*3fb0*/  FFMA.FTZ R207, R122, R92, R207 ;  /* 0x0000005c7acf7223 */ /* 0x000fe200000100cf */
[----:B------:R-:W-:Y:S01]  /*3fc0*/  FFMA.FTZ R209, R94, R176, R209 ;  /* 0x000000b05ed17223 */ /* 0x000fe200000100d1 */
[----:B------:R-:W-:Y:S01]  /*3fd0*/  FFMA.FTZ R208, R95, R177, R208 ;  /* 0x000000b15fd07223 */ /* 0x000fe200000100d0 */
[----:B------:R-:W-:Y:S01]  /*3fe0*/  @P2 IADD3 R92, P5, R153, UR16, RZ ;  /* 0x00000010995c2c10 */ /* 0x000fe2000ffbe0ff */
[-C--:B------:R-:W-:Y:S01]  /*3ff0*/  FMUL.FTZ R95, R108, R156.reuse ;  /* 0x0000009c6c5f7220 */ /* 0x080fe20000410000 */
[-C--:B------:R-:W-:Y:S01]  /*4000*/  FMUL.FTZ R94, R109, R156.reuse ;  /* 0x0000009c6d5e7220 */ /* 0x080fe20000410000 */
[-C--:B------:R-:W-:Y:S01]  /*4010*/  FMUL.FTZ R97, R110, R156.reuse ;  /* 0x0000009c6e617220 */ /* 0x080fe20000410000 */
[----:B------:R-:W-:Y:S01]  /*4020*/  FMUL.FTZ R156, R111, R156 ;  /* 0x0000009c6f9c7220 */ /* 0x000fe20000410000 */
[----:B------:R-:W-:Y:S01]  /*4030*/  FFMA.FTZ R206, R93, R175, R206 ;  /* 0x000000af5dce7223 */ /* 0x000fe200000100ce */
[----:B------:R-:W-:Y:S01]  /*4040*/  FFMA.FTZ R190, R77, R76, R190 ;  /* 0x0000004c4dbe7223 */ /* 0x000fe200000100be */
[----:B------:R-:W-:Y:S01]  /*4050*/  FFMA.FTZ R193, R78, R116, R193 ;  /* 0x000000744ec17223 */ /* 0x000fe200000100c1 */
[----:B------:R-:W-:Y:S01]  /*4060*/  FFMA.FTZ R192, R79, R117, R192 ;  /* 0x000000754fc07223 */ /* 0x000fe200000100c0 */
[----:B------:R-:W-:Y:S01]  /*4070*/  SEL R72, R108, R72, P3 ;  /* 0x000000486c487207 */ /* 0x000fe20001800000 */
[----:B------:R-:W-:Y:S01]  /*4080*/  FMUL.FTZ R76, R241, R95 ;  /* 0x0000005ff14c7220 */ /* 0x000fe20000410000 */
[----:B------:R-:W-:Y:S01]  /*4090*/  SEL R73, R109, R73, P3 ;  /* 0x000000496d497207 */ /* 0x000fe20001800000 */
[----:B------:R-:W-:Y:S01]  /*40a0*/  FMUL.FTZ R77, R240, R94 ;  /* 0x0000005ef04d7220 */ /* 0x000fe20000410000 */
[----:B------:R-:W-:Y:S01]  /*40b0*/  SEL R74, R110, R74, P3 ;  /* 0x0000004a6e4a7207 */ /* 0x000fe20001800000 */
[----:B------:R-:W-:Y:S01]  /*40c0*/  FMUL.FTZ R78, R237, R97 ;  /* 0x00000061ed4e7220 */ /* 0x000fe20000410000 */
[----:B------:R-:W-:Y:S01]  /*40d0*/  SEL R75, R111, R75, P3 ;  /* 0x0000004b6f4b7207 */ /* 0x000fe20001800000 */
[----:B------:R-:W-:Y:S01]  /*40e0*/  FMUL.FTZ R79, R236, R156 ;  /* 0x0000009cec4f7220 */ /* 0x000fe20000410000 */
[----:B------:R-:W-:-:S02]  /*40f0*/  @P2 IADD3.X R93, R154, UR17, RZ, P5, !PT ;  /* 0x000000119a5d2c10 */ /* 0x000fc4000affe4ff */
[----:B------:R-:W-:-:S03]  /*4100*/  IADD3 R152, R152, UR20, RZ ;  /* 0x0000001498987c10 */ /* 0x000fc6000fffe0ff */
[----:B------:R0:W-:Y:S01]  /*4110*/  @P2 STG.E.128 desc[UR6][R92.64], R72 ;  /* 0x000000485c002986 */ /* 0x0001e2000c101d06 */
[----:B------:R-:W-:Y:S01]  /*4120*/  ISETP.GE.AND P1, PT, R152, UR21, PT ;  /* 0x0000001598007c0c */ /* 0x000fe2000bf26270 */
[----:B------:R-:W-:Y:S01]  /*4130*/  FFMA.FTZ R195, R118, R100, R195 ;  /* 0x0000006476c37223 */ /* 0x000fe200000100c3 */
[----:B------:R-:W-:Y:S01]  /*4140*/  FFMA.FTZ R194, R101, R119, R194 ;  /* 0x0000007765c27223 */ /* 0x000fe200000100c2 */
[----:B------:R-:W-:Y:S01]  /*4150*/  FFMA.FTZ R201, R102, R120, R201 ;  /* 0x0000007866c97223 */ /* 0x000fe200000100c9 */
[----:B------:R-:W-:Y:S01]  /*4160*/  FFMA.FTZ R196, R103, R121, R196 ;  /* 0x0000007967c47223 */ /* 0x000fe200000100c4 */
[----:B------:R-:W-:Y:S01]  /*4170*/  FFMA.FTZ R203, R179, R96, R203 ;  /* 0x00000060b3cb7223 */ /* 0x000fe200000100cb */
[----:B------:R-:W-:Y:S01]  /*4180*/  FFMA.FTZ R205, R98, R170, R205 ;  /* 0x000000aa62cd7223 */ /* 0x000fe200000100cd */
[----:B------:R-:W-:Y:S01]  /*4190*/  FFMA.FTZ R204, R99, R123, R204 ;  /* 0x0000007b63cc7223 */ /* 0x000fe200000100cc */
[----:B------:R-:W-:Y:S01]  /*41a0*/  SEL R185, RZ, 0x1, P4 ;  /* 0x00000001ffb97807 */ /* 0x000fe20002000000 */
[----:B--2---:R-:W-:Y:S01]  /*41b0*/  FFMA.FTZ R234, R173, R88, R234 ;  /* 0x00000058adea7223 */ /* 0x004fe200000100ea */
[----:B------:R-:W-:Y:S01]  /*41c0*/  IADD3 R88, P6, R153, UR18, RZ ;  /* 0x0000001299587c10 */ /* 0x000fe2000ffde0ff */
[----:B------:R-:W-:-:S03]  /*41d0*/  FFMA.FTZ R235, R89, R174, R235 ;  /* 0x000000ae59eb7223 */ /* 0x000fc600000100eb */
[----:B------:R-:W-:-:S05]  /*41e0*/  IADD3.X R89, R154, UR19, RZ, P6, !PT ;  /* 0x000000139a597c10 */ /* 0x000fca000b7fe4ff */
[----:B------:R0:W-:Y:S01]  /*41f0*/  STG.E.128 desc[UR6][R88.64], R76 ;  /* 0x0000004c58007986 */ /* 0x0001e2000c101d06 */
[----:B------:R-:W-:Y:S01]  /*4200*/  FFMA.FTZ R232, R90, R127, R232 ;  /* 0x0000007f5ae87223 */ /* 0x000fe200000100e8 */
[----:B------:R-:W-:Y:S01]  /*4210*/  FFMA.FTZ R233, R91, R126, R233 ;  /* 0x0000007e5be97223 */ /* 0x000fe200000100e9 */
[----:B---3--:R-:W-:Y:S01]  /*4220*/  FFMA.FTZ R230, R128, R84, R230 ;  /* 0x0000005480e67223 */ /* 0x008fe200000100e6 */
[----:B------:R-:W-:Y:S01]  /*4230*/  FFMA.FTZ R231, R85, R129, R231 ;  /* 0x0000008155e77223 */ /* 0x000fe200000100e7 */
[----:B------:R-:W-:Y:S01]  /*4240*/  FFMA.FTZ R228, R86, R130, R228 ;  /* 0x0000008256e47223 */ /* 0x000fe200000100e4 */
[----:B------:R-:W-:Y:S01]  /*4250*/  FFMA.FTZ R229, R87, R131, R229 ;  /* 0x0000008357e57223 */ /* 0x000fe200000100e5 */
[----:B----4-:R-:W-:Y:S01]  /*4260*/  FFMA.FTZ R226, R132, R80, R226 ;  /* 0x0000005084e27223 */ /* 0x010fe200000100e2 */
        /* <DEDUP_REMOVED lines=82> */
.L_x_11340:
        /* <DEDUP_REMOVED lines=38> */
.L_x_11341:
[----:B------:R-:W-:Y:S01]  /*49f0*/  HFMA2.MMA R81, -RZ, RZ, 0, 9.5367431640625e-07 ;  /* 0x00000010ff517435 */ /* 0x000fe200000001ff */
[----:B------:R-:W-:Y:S02]  /*4a00*/  MOV R82, R76 ;  /* 0x0000004c00527202 */ /* 0x000fe40000000f00 */
[----:B------:R-:W-:Y:S02]  /*4a10*/  MOV R80, 0x1f ;  /* 0x0000001f00507802 */ /* 0x000fe40000000f00 */
[----:B------:R-:W-:-:S07]  /*4a20*/  MOV R78, 0xffffffff ;  /* 0xffffffff004e7802 */ /* 0x000fce0000000f00 */
[----:B-----5:R-:W-:Y:S05]  /*4a30*/  WARPSYNC.COLLECTIVE R78, `(.L_x_11344) ;  /* 0x000000004e087348 */ /* 0x020fea0003c00000 */
[----:B------:R0:W1:Y:S02]  /*4a40*/  SHFL.DOWN P3, R83, R82, R81, R80 ;  /* 0x0800005152537389 */ /* 0x0000640000060050 */
[----:B01---5:R-:W-:Y:S01]  /*4a50*/  ENDCOLLECTIVE ;  /* 0x000000000000791b */ /* 0x023fe20003800000 */
.L_x_11344:
[----:B------:R-:W-:Y:S01]  /*4a60*/  MOV R82, R77 ;  /* 0x0000004d00527202 */ /* 0x000fe20000000f00 */
[----:B------:R-:W-:-:S07]  /*4a70*/  FADD.FTZ R76, R76, R83 ;  /* 0x000000534c4c7221 */ /* 0x000fce0000010000 */
[----:B------:R-:W-:Y:S05]  /*4a80*/  WARPSYNC.COLLECTIVE R78, `(.L_x_11345) ;  /* 0x000000004e087348 */ /* 0x000fea0003c00000 */
[----:B------:R0:W1:Y:S02]  /*4a90*/  SHFL.DOWN P3, R83, R82, R81, R80 ;  /* 0x0800005152537389 */ /* 0x0000640000060050 */
[----:B01----:R-:W-:Y:S01]  /*4aa0*/  ENDCOLLECTIVE ;  /* 0x000000000000791b */ /* 0x003fe20003800000 */
.L_x_11345:
[----:B------:R-:W-:Y:S01]  /*4ab0*/  HFMA2.MMA R81, -RZ, RZ, 0, 4.76837158203125e-07 ;  /* 0x00000008ff517435 */ /* 0x000fe200000001ff */
[----:B------:R-:W-:Y:S01]  /*4ac0*/  MOV R82, R76 ;  /* 0x0000004c00527202 */ /* 0x000fe20000000f00 */
[----:B------:R-:W-:-:S09]  /*4ad0*/  FADD.FTZ R77, R77, R83 ;  /* 0x000000534d4d7221 */ /* 0x000fd20000010000 */
[----:B------:R-:W-:Y:S05]  /*4ae0*/  WARPSYNC.COLLECTIVE R78, `(.L_x_11346) ;  /* 0x000000004e087348 */ /* 0x000fea0003c00000 */
[----:B------:R0:W1:Y:S02]  /*4af0*/  SHFL.DOWN P3, R83, R82, R81, R80 ;  /* 0x0800005152537389 */ /* 0x0000640000060050 */
[----:B01----:R-:W-:Y:S01]  /*4b00*/  ENDCOLLECTIVE ;  /* 0x000000000000791b */ /* 0x003fe20003800000 */
.L_x_11346:
[----:B------:R-:W-:Y:S01]  /*4b10*/  MOV R82, R77 ;  /* 0x0000004d00527202 */ /* 0x000fe20000000f00 */
[----:B------:R-:W-:-:S07]  /*4b20*/  FADD.FTZ R76, R76, R83 ;  /* 0x000000534c4c7221 */ /* 0x000fce0000010000 */
[----:B------:R-:W-:Y:S05]  /*4b30*/  WARPSYNC.COLLECTIVE R78, `(.L_x_11347) ;  /* 0x000000004e087348 */ /* 0x000fea0003c00000 */
[----:B------:R0:W1:Y:S02]  /*4b40*/  SHFL.DOWN P3, R83, R82, R81, R80 ;  /* 0x0800005152537389 */ /* 0x0000640000060050 */
[----:B01----:R-:W-:Y:S01]  /*4b50*/  ENDCOLLECTIVE ;  /* 0x000000000000791b */ /* 0x003fe20003800000 */
.L_x_11347:
[----:B------:R-:W-:Y:S01]  /*4b60*/  HFMA2.MMA R81, -RZ, RZ, 0, 2.384185791015625e-07 ;  /* 0x00000004ff517435 */ /* 0x000fe200000001ff */
[----:B------:R-:W-:Y:S01]  /*4b70*/  MOV R82, R76 ;  /* 0x0000004c00527202 */ /* 0x000fe20000000f00 */
[----:B------:R-:W-:-:S09]  /*4b80*/  FADD.FTZ R77, R77, R83 ;  /* 0x000000534d4d7221 */ /* 0x000fd20000010000 */
[----:B------:R-:W-:Y:S05]  /*4b90*/  WARPSYNC.COLLECTIVE R78, `(.L_x_11348) ;  /* 0x000000004e087348 */ /* 0x000fea0003c00000 */
[----:B------:R0:W1:Y:S02]  /*4ba0*/  SHFL.DOWN P3, R83, R82, R81, R80 ;  /* 0x0800005152537389 */ /* 0x0000640000060050 */
[----:B01----:R-:W-:Y:S01]  /*4bb0*/  ENDCOLLECTIVE ;  /* 0x000000000000791b */ /* 0x003fe20003800000 */
.L_x_11348:
[----:B------:R-:W-:Y:S01]  /*4bc0*/  MOV R82, R77 ;  /* 0x0000004d00527202 */ /* 0x000fe20000000f00 */
[----:B------:R-:W-:-:S07]  /*4bd0*/  FADD.FTZ R76, R76, R83 ;  /* 0x000000534c4c7221 */ /* 0x000fce0000010000 */
[----:B------:R-:W-:Y:S05]  /*4be0*/  WARPSYNC.COLLECTIVE R78, `(.L_x_11349) ;  /* 0x000000004e087348 */ /* 0x000fea0003c00000 */
[----:B------:R0:W1:Y:S02]  /*4bf0*/  SHFL.DOWN P3, R83, R82, R81, R80 ;  /* 0x0800005152537389 */ /* 0x0000640000060050 */
[----:B01----:R-:W-:Y:S01]  /*4c00*/  ENDCOLLECTIVE ;  /* 0x000000000000791b */ /* 0x003fe20003800000 */
.L_x_11349:
[----:B------:R-:W-:Y:S01]  /*4c10*/  HFMA2.MMA R81, -RZ, RZ, 0, 1.1920928955078125e-07 ;  /* 0x00000002ff517435 */ /* 0x000fe200000001ff */
[----:B------:R-:W-:Y:S01]  /*4c20*/  MOV R82, R76 ;  /* 0x0000004c00527202 */ /* 0x000fe20000000f00 */
[----:B------:R-:W-:-:S09]  /*4c30*/  FADD.FTZ R77, R77, R83 ;  /* 0x000000534d4d7221 */ /* 0x000fd20000010000 */
[----:B------:R-:W-:Y:S05]  /*4c40*/  WARPSYNC.COLLECTIVE R78, `(.L_x_11350) ;  /* 0x000000004e087348 */ /* 0x000fea0003c00000 */
[----:B------:R0:W1:Y:S02]  /*4c50*/  SHFL.DOWN P3, R83, R82, R81, R80 ;  /* 0x0800005152537389 */ /* 0x0000640000060050 */
[----:B01----:R-:W-:Y:S01]  /*4c60*/  ENDCOLLECTIVE ;  /* 0x000000000000791b */ /* 0x003fe20003800000 */
.L_x_11350:
[----:B------:R-:W-:Y:S01]  /*4c70*/  MOV R82, R77 ;  /* 0x0000004d00527202 */ /* 0x000fe20000000f00 */
[----:B------:R-:W-:-:S07]  /*4c80*/  FADD.FTZ R76, R76, R83 ;  /* 0x000000534c4c7221 */ /* 0x000fce0000010000 */
[----:B------:R-:W-:Y:S05]  /*4c90*/  WARPSYNC.COLLECTIVE R78, `(.L_x_11351) ;  /* 0x000000004e087348 */ /* 0x000fea0003c00000 */
[----:B------:R0:W1:Y:S02]  /*4ca0*/  SHFL.DOWN P3, R83, R82, R81, R80 ;  /* 0x0800005152537389 */ /* 0x0000640000060050 */
[----:B01----:R-:W-:Y:S01]  /*4cb0*/  ENDCOLLECTIVE ;  /* 0x000000000000791b */ /* 0x003fe20003800000 */
.L_x_11351:
[----:B------:R-:W-:Y:S01]  /*4cc0*/  HFMA2.MMA R81, -RZ, RZ, 0, 5.9604644775390625e-08 ;  /* 0x00000001ff517435 */ /* 0x000fe200000001ff */
[----:B------:R-:W-:Y:S01]  /*4cd0*/  MOV R82, R76 ;  /* 0x0000004c00527202 */ /* 0x000fe20000000f00 */
[----:B------:R-:W-:-:S09]  /*4ce0*/  FADD.FTZ R77, R77, R83 ;  /* 0x000000534d4d7221 */ /* 0x000fd20000010000 */
[----:B------:R-:W-:Y:S05]  /*4cf0*/  WARPSYNC.COLLECTIVE R78, `(.L_x_11352) ;  /* 0x000000004e087348 */ /* 0x000fea0003c00000 */
[----:B------:R0:W1:Y:S02]  /*4d00*/  SHFL.DOWN P3, R83, R82, R81, R80 ;  /* 0x0800005152537389 */ /* 0x0000640000060050 */
[----:B01----:R-:W-:Y:S01]  /*4d10*/  ENDCOLLECTIVE ;  /* 0x000000000000791b */ /* 0x003fe20003800000 */
.L_x_11352:
[----:B------:R-:W-:Y:S02]  /*4d20*/  MOV R82, R77 ;  /* 0x0000004d00527202 */ /* 0x000fe40000000f00 */
[----:B------:R-:W-:-:S07]  /*4d30*/  MOV R79, R83 ;  /* 0x00000053004f7202 */ /* 0x000fce0000000f00 */
[----:B------:R-:W-:Y:S05]  /*4d40*/  WARPSYNC.COLLECTIVE R78, `(.L_x_11353) ;  /* 0x000000004e087348 */ /* 0x000fea0003c00000 */
[----:B------:R0:W1:Y:S02]  /*4d50*/  SHFL.DOWN P3, R83, R82, R81, R80 ;  /* 0x0800005152537389 */ /* 0x0000640000060050 */
[----:B01----:R-:W-:Y:S01]  /*4d60*/  ENDCOLLECTIVE ;  /* 0x000000000000791b */ /* 0x003fe20003800000 */
.L_x_11353:
[----:B------:R-:W-:Y:S01]  /*4d70*/  MOV R78, R83 ;  /* 0x00000053004e7202 */ /* 0x000fe20000000f00 */
[----:B------:R-:W-:Y:S06]  /*4d80*/  BRA `(.L_x_11354) ;  /* 0xffffffdc00407947 */ /* 0x000fec000383ffff */
.L_x_11355:
        /* <DEDUP_REMOVED lines=15> */
.L_x_14025:


//--------------------- .text._ZN10layer_norm13ln_bwd_kernelINS_13Kernel_traitsI6__halfffffjLj4096ELj1ELj1ELj4ELj16ENS_18Kernel_traits_baseILj4096ES2_ffffjLj128EEEEELb0ELb1ELb1ELb0EEEvNS_9BwdParamsE --------------------------
	.section	.text._ZN10layer_norm13ln_bwd_kernelINS_13Kernel_traitsI6__halfffffjLj4096ELj1ELj1ELj4ELj16ENS_18Kernel_traits_baseILj4096ES2_ffffjLj128EEEEELb0ELb1ELb1ELb0EEEvNS_9BwdParamsE,"ax",@progbits
	.align	128
        .global         _ZN10layer_norm13ln_bwd_kernelINS_13Kernel_traitsI6__halfffffjLj4096ELj1ELj1ELj4ELj16ENS_18Kernel_traits_baseILj4096ES2_ffffjLj128EEEEELb0ELb1ELb1ELb0EEEvNS_9BwdParamsE
        .type           _ZN10layer_norm13ln_bwd_kernelINS_13Kernel_traitsI6__halfffffjLj4096ELj1ELj1ELj4ELj16ENS_18Kernel_traits_baseILj4096ES2_ffffjLj128EEEEELb0ELb1ELb1ELb0EEEvNS_9BwdParamsE,@function
        .size           _ZN10layer_norm13ln_bwd_kernelINS_13Kernel_traitsI6__halfffffjLj4096ELj1ELj1ELj4ELj16ENS_18Kernel_traits_baseILj4096ES2_ffffjLj128EEEEELb0ELb1ELb1ELb0EEEvNS_9BwdParamsE,(.L_x_14026 - _ZN10layer_norm13ln_bwd_kernelINS_13Kernel_traitsI6__halfffffjLj4096ELj1ELj1ELj4ELj16ENS_18Kernel_traits_baseILj4096ES2_ffffjLj128EEEEELb0ELb1ELb1ELb0EEEvNS_9BwdParamsE)
        .other          _ZN10layer_norm13ln_bwd_kernelINS_13Kernel_traitsI6__halfffffjLj4096ELj1ELj1ELj4ELj16ENS_18Kernel_traits_baseILj4096ES2_ffffjLj128EEEEELb0ELb1ELb1ELb0EEEvNS_9BwdParamsE,@"STO_CUDA_ENTRY STV_DEFAULT"
_ZN10layer_norm13ln_bwd_kernelINS_13Kernel_traitsI6__halfffffjLj4096ELj1ELj1ELj4ELj16ENS_18Kernel_traits_baseILj4096ES2_ffffjLj128EEEEELb0ELb1ELb1ELb0EEEvNS_9BwdParamsE:
.text._ZN10layer_norm13ln_bwd_kernelINS_13Kernel_traitsI6__halfffffjLj4096ELj1ELj1ELj4ELj16ENS_18Kernel_traits_baseILj4096ES2_ffffjLj128EEEEELb0ELb1ELb1ELb0EEEvNS_9BwdParamsE:
        /* <DEDUP_REMOVED lines=52> */
[----:B--2---:R-:W-:-:S02]  /*0340*/  LEA.HI R4, R4, UR6, RZ, 0x19 ;  /* 0x0000000604047c11 */ /* 0x004fc4000f8fc8ff */
[----:B------:R-:W-:Y:S02]  /*0350*/  @P3 LOP3.LUT R3, R3, 0x40, RZ, 0xfc, !PT ;  /* 0x0000004003033812 */ /* 0x000fe400078efcff */
[----:B------:R-:W-:Y:S01]  /*0360*/  CS2R R152, SRZ ;  /* 0x0000000000987805 */ /* 0x000fe2000001ff00 */
[----:B------:R-:W5:Y:S01]  /*0370*/  @P5 LDG.E.64 R124, desc[UR4][R36.64] ;  /* 0x00000004247c5981 */ /* 0x000f62000c1e1b00 */
[----:B------:R-:W0:Y:S01]  /*0380*/  @P0 LDC.64 R44, c[0x0][0x260] ;  /* 0x00009800ff2c0b82 */ /* 0x000e220000000a00 */
[C---:B-1----:R-:W-:Y:S01]  /*0390*/  @P5 IMAD.WIDE.U32 R38, R7.reuse, 0x8, R38 ;  /* 0x0000000807265825 */ /* 0x042fe200078e0026 */
[----:B------:R-:W-:Y:S01]  /*03a0*/  @P5 IADD3 R7, R7, 0x80, RZ ;  /* 0x0000008007075810 */ /* 0x000fe20007ffe0ff */
[----:B------:R1:W5:Y:S04]  /*03b0*/  @P6 LDG.E.64 R120, desc[UR4][R28.64] ;  /* 0x000000041c786981 */ /* 0x000368000c1e1b00 */
[----:B------:R2:W5:Y:S01]  /*03c0*/  @P6 LDG.E.64 R22, desc[UR4][R30.64] ;  /* 0x000000041e166981 */ /* 0x000562000c1e1b00 */
[----:B------:R-:W1:Y:S01]  /*03d0*/  @P0 LDC.64 R46, c[0x0][0x278] ;  /* 0x00009e00ff2e0b82 */ /* 0x000e620000000a00 */
        /* <DEDUP_REMOVED lines=8> */
[C---:B-1----:R-:W-:Y:S01]  /*0460*/  @P0 IMAD.WIDE.U32 R46, R7.reuse, 0x8, R46 ;  /* 0x00000008072e0825 */ /* 0x042fe200078e002e */
[----:B------:R-:W-:Y:S01]  /*0470*/  @P0 IADD3 R7, R7, 0x80, RZ ;  /* 0x0000008007070810 */ /* 0x000fe20007ffe0ff */
[----:B------:R-:W5:Y:S05]  /*0480*/  @P4 LDG.E.64 R126, desc[UR4][R40.64] ;  /* 0x00000004287e4981 */ /* 0x000f6a000c1e1b00 */
[----:B------:R-:W1:Y:S08]  /*0490*/  @P2 LDC.64 R54, c[0x0][0x278] ;  /* 0x00009e00ff362b82 */ /* 0x000e700000000a00 */
[----:B------:R-:W2:Y:S08]  /*04a0*/  @P3 LDC.64 R56, c[0x0][0x260] ;  /* 0x00009800ff383b82 */ /* 0x000eb00000000a00 */
[----:B------:R-:W2:Y:S01]  /*04b0*/  @P3 LDC.64 R58, c[0x0][0x278] ;  /* 0x00009e00ff3a3b82 */ /* 0x000ea20000000a00 */
[C---:B---3--:R-:W-:Y:S01]  /*04c0*/  @P1 IMAD.WIDE.U32 R48, R7.reuse, 0x8, R48 ;  /* 0x0000000807301825 */ /* 0x048fe200078e0030 */
[----:B------:R-:W-:Y:S01]  /*04d0*/  ISETP.NE.AND P6, PT, R2, RZ, PT ;  /* 0x000000ff0200720c */ /* 0x000fe20003fc5270 */
[----:B------:R-:W5:Y:S02]  /*04e0*/  @P4 LDG.E.64 R12, desc[UR4][R42.64] ;  /* 0x000000042a0c4981 */ /* 0x000f64000c1e1b00 */
[C---:B----4-:R-:W-:Y:S01]  /*04f0*/  @P1 IMAD.WIDE.U32 R50, R7.reuse, 0x8, R50 ;  /* 0x0000000807321825 */ /* 0x050fe200078e0032 */
[----:B------:R-:W-:Y:S01]  /*0500*/  @P1 IADD3 R7, R7, 0x80, RZ ;  /* 0x0000008007071810 */ /* 0x000fe20007ffe0ff */
[----:B------:R-:W5:Y:S04]  /*0510*/  @P0 LDG.E.64 R118, desc[UR4][R44.64] ;  /* 0x000000042c760981 */ /* 0x000f68000c1e1b00 */
[C---:B0-----:R-:W-:Y:S01]  /*0520*/  @P2 IMAD.WIDE.U32 R52, R7.reuse, 0x8, R52 ;  /* 0x0000000807342825 */ /* 0x041fe200078e0034 */
[----:B------:R-:W5:Y:S03]  /*0530*/  @P0 LDG.E.64 R10, desc[UR4][R46.64] ;  /* 0x000000042e0a0981 */ /* 0x000f66000c1e1b00 */
[C---:B-1----:R-:W-:Y:S01]  /*0540*/  @P2 IMAD.WIDE.U32 R54, R7.reuse, 0x8, R54 ;  /* 0x0000000807362825 */ /* 0x042fe200078e0036 */
[----:B------:R-:W-:Y:S01]  /*0550*/  @P2 IADD3 R7, R7, 0x80, RZ ;  /* 0x0000008007072810 */ /* 0x000fe20007ffe0ff */
[----:B------:R0:W5:Y:S04]  /*0560*/  @P6 LDG.E.64 R122, desc[UR4][R32.64] ;  /* 0x00000004207a6981 */ /* 0x000168000c1e1b00 */
[C---:B--2---:R-:W-:Y:S01]  /*0570*/  @P3 IMAD.WIDE.U32 R28, R7.reuse, 0x8, R56 ;  /* 0x00000008071c3825 */ /* 0x044fe200078e0038 */
[----:B------:R1:W5:Y:S03]  /*0580*/  @P6 LDG.E.64 R20, desc[UR4][R34.64] ;  /* 0x0000000422146981 */ /* 0x000366000c1e1b00 */
[----:B------:R-:W-:Y:S01]  /*0590*/  @P3 IMAD.WIDE.U32 R30, R7, 0x8, R58 ;  /* 0x00000008071e3825 */ /* 0x000fe200078e003a */
[----:B------:R2:W5:Y:S04]  /*05a0*/  @P3 LDG.E.64 R24, desc[UR4][R28.64] ;  /* 0x000000041c183981 */ /* 0x000568000c1e1b00 */
[----:B------:R3:W5:Y:S01]  /*05b0*/  @P3 LDG.E.64 R8, desc[UR4][R30.64] ;  /* 0x000000041e083981 */ /* 0x000762000c1e1b00 */
[----:B------:R-:W-:-:S02]  /*05c0*/  ISETP.GE.AND P3, PT, R4, UR7, PT ;  /* 0x0000000704007c0c */ /* 0x000fc4000bf66270 */
[----:B------:R-:W-:Y:S02]  /*05d0*/  CS2R R154, SRZ ;  /* 0x00000000009a7805 */ /* 0x000fe4000001ff00 */
[----:B0-----:R-:W-:Y:S01]  /*05e0*/  CS2R R32, SRZ ;  /* 0x0000000000207805 */ /* 0x001fe2000001ff00 */
[----:B------:R0:W5:Y:S01]  /*05f0*/  @P1 LDG.E.64 R116, desc[UR4][R48.64] ;  /* 0x0000000430741981 */ /* 0x000162000c1e1b00 */
[----:B-1----:R-:W-:Y:S02]  /*0600*/  CS2R R34, SRZ ;  /* 0x0000000000227805 */ /* 0x002fe4000001ff00 */
[----:B--2---:R-:W-:Y:S02]  /*0610*/  CS2R R28, SRZ ;  /* 0x00000000001c7805 */ /* 0x004fe4000001ff00 */
[----:B------:R-:W-:Y:S01]  /*0620*/  CS2R R36, SRZ ;  /* 0x0000000000247805 */ /* 0x000fe2000001ff00 */
[----:B------:R1:W5:Y:S01]  /*0630*/  @P1 LDG.E.64 R14, desc[UR4][R50.64] ;  /* 0x00000004320e1981 */ /* 0x000362000c1e1b00 */
[----:B------:R-:W-:-:S02]  /*0640*/  CS2R R38, SRZ ;  /* 0x0000000000267805 */ /* 0x000fc4000001ff00 */
[----:B---3--:R-:W-:Y:S02]  /*0650*/  CS2R R30, SRZ ;  /* 0x00000000001e7805 */ /* 0x008fe4000001ff00 */
[----:B------:R-:W-:Y:S01]  /*0660*/  CS2R R40, SRZ ;  /* 0x0000000000287805 */ /* 0x000fe2000001ff00 */
[----:B------:R2:W5:Y:S01]  /*0670*/  @P2 LDG.E.64 R26, desc[UR4][R52.64] ;  /* 0x00000004341a2981 */ /* 0x000562000c1e1b00 */
[----:B------:R-:W-:Y:S02]  /*0680*/  CS2R R42, SRZ ;  /* 0x00000000002a7805 */ /* 0x000fe4000001ff00 */
[----:B------:R-:W-:Y:S02]  /*0690*/  CS2R R44, SRZ ;  /* 0x00000000002c7805 */ /* 0x000fe4000001ff00 */
[----:B------:R-:W-:Y:S01]  /*06a0*/  CS2R R46, SRZ ;  /* 0x00000000002e7805 */ /* 0x000fe2000001ff00 */
[----:B------:R3:W5:Y:S01]  /*06b0*/  @P2 LDG.E.64 R16, desc[UR4][R54.64] ;  /* 0x0000000436102981 */ /* 0x000762000c1e1b00 */
[----:B0-----:R-:W-:-:S02]  /*06c0*/  CS2R R48, SRZ ;  /* 0x0000000000307805 */ /* 0x001fc4000001ff00 */
[----:B-1----:R-:W-:Y:S02]  /*06d0*/  CS2R R50, SRZ ;  /* 0x0000000000327805 */ /* 0x002fe4000001ff00 */
[----:B------:R-:W-:Y:S02]  /*06e0*/  CS2R R148, SRZ ;  /* 0x0000000000947805 */ /* 0x000fe4000001ff00 */
[----:B------:R-:W-:Y:S02]  /*06f0*/  CS2R R150, SRZ ;  /* 0x0000000000967805 */ /* 0x000fe4000001ff00 */
[----:B------:R-:W-:Y:S02]  /*0700*/  CS2R R56, SRZ ;  /* 0x0000000000387805 */ /* 0x000fe4000001ff00 */
[----:B--2---:R-:W-:Y:S02]  /*0710*/  CS2R R52, SRZ ;  /* 0x0000000000347805 */ /* 0x004fe4000001ff00 */
[----:B------:R-:W-:-:S02]  /*0720*/  CS2R R58, SRZ ;  /* 0x00000000003a7805 */ /* 0x000fc4000001ff00 */
[----:B------:R-:W-:Y:S02]  /*0730*/  CS2R R60, SRZ ;  /* 0x00000000003c7805 */ /* 0x000fe4000001ff00 */
[----:B------:R-:W-:Y:S02]  /*0740*/  CS2R R62, SRZ ;  /* 0x00000000003e7805 */ /* 0x000fe4000001ff00 */
[----:B---3--:R-:W-:Y:S02]  /*0750*/  CS2R R54, SRZ ;  /* 0x0000000000367805 */ /* 0x008fe4000001ff00 */
        /* <DEDUP_REMOVED lines=27> */
[----:B------:R-:W-:Y:S01]  /*0910*/  ULDC.64 UR6, c[0x0][0x2c8] ;  /* 0x0000b20000067ab9 */ /* 0x000fe20000000a00 */
[----:B-----5:R-:W-:Y:S01]  /*0920*/  MOV R2, R120 ;  /* 0x0000007800027202 */ /* 0x020fe20000000f00 */
[----:B------:R-:W-:Y:S01]  /*0930*/  HFMA2.MMA R225, -RZ, RZ, 0, 5.9604644775390625e-08 ;  /* 0x00000001ffe17435 */ /* 0x000fe200000001ff */
[----:B------:R-:W-:Y:S02]  /*0940*/  ISETP.NE.U32.AND P3, PT, RZ, UR6, PT ;  /* 0x00000006ff007c0c */ /* 0x000fe4000bf65070 */
[--C-:B------:R-:W-:Y:S02]  /*0950*/  SHF.R.U64 R142, R120, 0x10, R121.reuse ;  /* 0x00000010788e7819 */ /* 0x100fe40000001279 */
[----:B------:R-:W-:Y:S02]  /*0960*/  ISETP.NE.AND.EX P3, PT, RZ, UR7, PT, P3 ;  /* 0x00000007ff007c0c */ /* 0x000fe4000bf65330 */
[----:B------:R-:W-:Y:S02]  /*0970*/  MOV R5, R121 ;  /* 0x0000007900057202 */ /* 0x000fe40000000f00 */
[----:B------:R-:W-:Y:S01]  /*0980*/  ISETP.LT.U32.OR P3, PT, R0, 0x400, !P3 ;  /* 0x000004000000780c */ /* 0x000fe20005f61470 */
[----:B------:R-:W-:Y:S01]  /*0990*/  HADD2.F32 R0, -RZ, R2.H0_H0 ;  /* 0x20000002ff007230 */ /* 0x000fe20000004100 */
[----:B------:R-:W-:Y:S01]  /*09a0*/  SHF.R.U32.HI R141, RZ, 0x10, R121 ;  /* 0x00000010ff8d7819 */ /* 0x000fe20000011679 */
[----:B------:R-:W-:Y:S01]  /*09b0*/  HADD2.F32 R2, -RZ, R5.H0_H0 ;  /* 0x20000005ff027230 */ /* 0x000fe20000004100 */
[----:B------:R-:W-:-:S02]  /*09c0*/  MOV R229, R8 ;  /* 0x0000000800e57202 */ /* 0x000fc40000000f00 */
[----:B------:R-:W-:Y:S01]  /*09d0*/  SHF.R.U64 R228, R8, 0x10, R9 ;  /* 0x0000001008e47819 */ /* 0x000fe20000001209 */
[----:B------:R-:W-:Y:S01]  /*09e0*/  HADD2.F32 R8, -RZ, R142.H0_H0 ;  /* 0x2000008eff087230 */ /* 0x000fe20000004100 */
[----:B------:R-:W-:Y:S01]  /*09f0*/  MOV R6, R122 ;  /* 0x0000007a00067202 */ /* 0x000fe20000000f00 */
[----:B------:R0:W-:Y:S01]  /*0a00*/  STL [R1+0x90], R0 ;  /* 0x0000900001007387 */ /* 0x0001e20000100800 */
[--C-:B------:R-:W-:Y:S01]  /*0a10*/  SHF.R.U64 R140, R122, 0x10, R123.reuse ;  /* 0x000000107a8c7819 */ /* 0x100fe2000000127b */
[----:B------:R-:W-:Y:S01]  /*0a20*/  HADD2.F32 R229, -RZ, R229.H0_H0 ;  /* 0x200000e5ffe57230 */ /* 0x000fe20000004100 */
[----:B------:R-:W-:Y:S01]  /*0a30*/  MOV R7, R123 ;  /* 0x0000007b00077202 */ /* 0x000fe20000000f00 */
[----:B------:R-:W-:Y:S01]  /*0a40*/  STL [R1+0x8c], R8 ;  /* 0x00008c0801007387 */ /* 0x000fe20000100800 */
[----:B------:R-:W-:Y:S01]  /*0a50*/  HADD2.F32 R5, -RZ, R6.H0_H0 ;  /* 0x20000006ff057230 */ /* 0x000fe20000004100 */
[----:B------:R-:W-:Y:S01]  /*0a60*/  SHF.R.U32.HI R139, RZ, 0x10, R123 ;  /* 0x00000010ff8b7819 */ /* 0x000fe2000001167b */
[----:B------:R-:W-:Y:S01]  /*0a70*/  HADD2.F32 R228, -RZ, R228.H0_H0 ;  /* 0x200000e4ffe47230 */ /* 0x000fe20000004100 */
[----:B------:R1:W-:Y:S01]  /*0a80*/  STL [R1+0x88], R2 ;  /* 0x0000880201007387 */ /* 0x0003e20000100800 */
[----:B------:R-:W-:Y:S01]  /*0a90*/  MOV R120, R124 ;  /* 0x0000007c00787202 */ /* 0x000fe20000000f00 */
[----:B0-----:R-:W-:Y:S01]  /*0aa0*/  HADD2.F32 R0, -RZ, R141.H0_H0 ;  /* 0x2000008dff007230 */ /* 0x001fe20000004100 */
[----:B------:R-:W-:-:S02]  /*0ab0*/  SHF.R.U64 R138, R124, 0x10, R125 ;  /* 0x000000107c8a7819 */ /* 0x000fc4000000127d */
[----:B------:R-:W-:Y:S02]  /*0ac0*/  MOV R121, R125 ;  /* 0x0000007d00797202 */ /* 0x000fe40000000f00 */
[----:B------:R0:W-:Y:S01]  /*0ad0*/  STL [R1+0x84], R0 ;  /* 0x0000840001007387 */ /* 0x0001e20000100800 */
[----:B------:R-:W-:Y:S01]  /*0ae0*/  SHF.R.U32.HI R137, RZ, 0x10, R125 ;  /* 0x00000010ff897819 */ /* 0x000fe2000001167d */
[----:B-1----:R-:W-:Y:S02]  /*0af0*/  HADD2.F32 R2, -RZ, R140.H0_H0 ;  /* 0x2000008cff027230 */ /* 0x002fe40000004100 */
[----:B------:R1:W-:Y:S01]  /*0b00*/  STL [R1+0x80], R5 ;  /* 0x0000800501007387 */ /* 0x0003e20000100800 */
[----:B------:R-:W-:Y:S02]  /*0b10*/  MOV R122, R126 ;  /* 0x0000007e007a7202 */ /* 0x000fe40000000f00 */
[--C-:B------:R-:W-:Y:S01]  /*0b20*/  SHF.R.U64 R136, R126, 0x10, R127.reuse ;  /* 0x000000107e887819 */ /* 0x100fe2000000127f */
[----:B------:R2:W-:Y:S01]  /*0b30*/  STL [R1+0x7c], R2 ;  /* 0x00007c0201007387 */ /* 0x0005e20000100800 */
[----:B------:R-:W-:Y:S01]  /*0b40*/  MOV R123, R127 ;  /* 0x0000007f007b7202 */ /* 0x000fe20000000f00 */
[----:B0-----:R-:W-:Y:S01]  /*0b50*/  HADD2.F32 R0, -RZ, R7.H0_H0 ;  /* 0x20000007ff007230 */ /* 0x001fe20000004100 */
[----:B------:R-:W-:-:S02]  /*0b60*/  SHF.R.U32.HI R135, RZ, 0x10, R127 ;  /* 0x00000010ff877819 */ /* 0x000fc4000001167f */
[----:B------:R-:W-:Y:S01]  /*0b70*/  MOV R124, R118 ;  /* 0x00000076007c7202 */ /* 0x000fe20000000f00 */
[----:B-1----:R-:W-:Y:S01]  /*0b80*/  HADD2.F32 R5, -RZ, R139.H0_H0 ;  /* 0x2000008bff057230 */ /* 0x002fe20000004100 */
[----:B------:R0:W-:Y:S01]  /*0b90*/  STL [R1+0x78], R0 ;  /* 0x0000780001007387 */ /* 0x0001e20000100800 */
[--C-:B------:R-:W-:Y:S01]  /*0ba0*/  SHF.R.U64 R134, R118, 0x10, R119.reuse ;  /* 0x0000001076867819 */ /* 0x100fe20000001277 */
[----:B--2---:R-:W-:Y:S02]  /*0bb0*/  HADD2.F32 R2, -RZ, R120.H0_H0 ;  /* 0x20000078ff027230 */ /* 0x004fe40000004100 */
[----:B------:R1:W-:Y:S01]  /*0bc0*/  STL [R1+0x74], R5 ;  /* 0x0000740501007387 */ /* 0x0003e20000100800 */
[----:B------:R-:W-:Y:S02]  /*0bd0*/  MOV R125, R119 ;  /* 0x00000077007d7202 */ /* 0x000fe40000000f00 */
[----:B------:R-:W-:Y:S01]  /*0be0*/  SHF.R.U32.HI R133, RZ, 0x10, R119 ;  /* 0x00000010ff857819 */ /* 0x000fe20000011677 */
[----:B------:R2:W-:Y:S01]  /*0bf0*/  STL [R1+0x70], R2 ;  /* 0x0000700201007387 */ /* 0x0005e20000100800 */
[----:B------:R-:W-:Y:S01]  /*0c00*/  MOV R118, R116 ;  /* 0x0000007400767202 */ /* 0x000fe20000000f00 */
[----:B0-----:R-:W-:Y:S01]  /*0c10*/  HADD2.F32 R0, -RZ, R138.H0_H0 ;  /* 0x2000008aff007230 */ /* 0x001fe20000004100 */
[----:B------:R-:W-:-:S02]  /*0c20*/  SHF.R.U64 R132, R116, 0x10, R117 ;  /* 0x0000001074847819 */ /* 0x000fc40000001275 */
[----:B------:R-:W-:Y:S01]  /*0c30*/  MOV R119, R117 ;  /* 0x0000007500777202 */ /* 0x000fe20000000f00 */
[----:B-1----:R-:W-:Y:S01]  /*0c40*/  HADD2.F32 R5, -RZ, R121.H0_H0 ;  /* 0x20000079ff057230 */ /* 0x002fe20000004100 */
[----:B------:R0:W-:Y:S01]  /*0c50*/  STL [R1+0x6c], R0 ;  /* 0x00006c0001007387 */ /* 0x0001e20000100800 */
[----:B------:R-:W-:Y:S01]  /*0c60*/  SHF.R.U32.HI R131, RZ, 0x10, R117 ;  /* 0x00000010ff837819 */ /* 0x000fe20000011675 */
[----:B--2---:R-:W-:Y:S02]  /*0c70*/  HADD2.F32 R2, -RZ, R137.H0_H0 ;  /* 0x20000089ff027230 */ /* 0x004fe40000004100 */
        /* <DEDUP_REMOVED lines=43> */
[----:B------:R2:W-:Y:S01]  /*0f30*/  STL [R1+0x40], R2 ;  /* 0x0000400201007387 */ /* 0x0005e20000100800 */
[----:B0-----:R-:W-:Y:S01]  /*0f40*/  HADD2.F32 R0, -RZ, R132.H0_H0 ;  /* 0x20000084ff007230 */ /* 0x001fe20000004100 */
[--C-:B------:R-:W-:Y:S01]  /*0f50*/  SHF.R.U64 R244, R12, 0x10, R13.reuse ;  /* 0x000000100cf47819 */ /* 0x100fe2000000120d */
[----:B------:R-:W-:Y:S01]  /*0f60*/  HADD2.F32 R249, -RZ, R249.H0_H0 ;  /* 0x200000f9fff97230 */ /* 0x000fe20000004100 */
[----:B------:R-:W-:Y:S01]  /*0f70*/  MOV R243, R13 ;  /* 0x0000000d00f37202 */ /* 0x000fe20000000f00 */
[----:B------:R-:W-:Y:S01]  /*0f80*/  HADD2.F32 R248, -RZ, R248.H0_H0 ;  /* 0x200000f8fff87230 */ /* 0x000fe20000004100 */
[----:B------:R0:W-:Y:S01]  /*0f90*/  STL [R1+0x3c], R0 ;  /* 0x00003c0001007387 */ /* 0x0001e20000100800 */
[----:B-1----:R-:W-:Y:S01]  /*0fa0*/  HADD2.F32 R5, -RZ, R119.H0_H0 ;  /* 0x20000077ff057230 */ /* 0x002fe20000004100 */
        /* <DEDUP_REMOVED lines=8> */
[----:B0-----:R-:W-:Y:S01]  /*1030*/  HADD2.F32 R0, -RZ, R116.H0_H0 ;  /* 0x20000074ff007230 */ /* 0x001fe20000004100 */
[----:B------:R0:W-:Y:S01]  /*1040*/  STL [R1+0x34], R2 ;  /* 0x0000340201007387 */ /* 0x0001e20000100800 */
[----:B------:R-:W-:Y:S01]  /*1050*/  SHF.R.U32.HI R238, RZ, 0x10, R11 ;  /* 0x00000010ffee7819 */ /* 0x000fe2000001160b */
[----:B------:R-:W-:Y:S01]  /*1060*/  HADD2.F32 R245, -RZ, R245.H0_H0 ;  /* 0x200000f5fff57230 */ /* 0x000fe20000004100 */
[----:B------:R-:W-:Y:S01]  /*1070*/  MOV R237, R14 ;  /* 0x0000000e00ed7202 */ /* 0x000fe20000000f00 */
[----:B------:R2:W-:Y:S01]  /*1080*/  STL [R1+0x30], R0 ;  /* 0x0000300001007387 */ /* 0x0005e20000100800 */
[----:B-1----:R-:W-:Y:S01]  /*1090*/  HADD2.F32 R5, -RZ, R130.H0_H0 ;  /* 0x20000082ff057230 */ /* 0x002fe20000004100 */
[--C-:B------:R-:W-:Y:S01]  /*10a0*/  SHF.R.U64 R236, R14, 0x10, R15.reuse ;  /* 0x000000100eec7819 */ /* 0x100fe2000000120f */
[----:B------:R-:W-:Y:S01]  /*10b0*/  HADD2.F32 R244, -RZ, R244.H0_H0 ;  /* 0x200000f4fff47230 */ /* 0x000fe20000004100 */
[----:B------:R-:W-:Y:S01]  /*10c0*/  MOV R235, R15 ;  /* 0x0000000f00eb7202 */ /* 0x000fe20000000f00 */
[----:B------:R-:W-:Y:S01]  /*10d0*/  HADD2.F32 R243, -RZ, R243.H0_H0 ;  /* 0x200000f3fff37230 */ /* 0x000fe20000004100 */
[----:B------:R1:W-:Y:S01]  /*10e0*/  STL [R1+0x2c], R5 ;  /* 0x00002c0501007387 */ /* 0x0003e20000100800 */
[----:B0-----:R-:W-:Y:S01]  /*10f0*/  HADD2.F32 R2, -RZ, R117.H0_H0 ;  /* 0x20000075ff027230 */ /* 0x001fe20000004100 */
        /* <DEDUP_REMOVED lines=8> */
[----:B-1----:R-:W-:Y:S01]  /*1180*/  HADD2.F32 R5, -RZ, R26.H0_H0 ;  /* 0x2000001aff057230 */ /* 0x002fe20000004100 */
[----:B------:R1:W-:Y:S01]  /*1190*/  STL [R1+0x24], R0 ;  /* 0x0000240001007387 */ /* 0x0003e20000100800 */
[----:B------:R-:W-:Y:S01]  /*11a0*/  SHF.R.U32.HI R230, RZ, 0x10, R17 ;  /* 0x00000010ffe67819 */ /* 0x000fe20000011611 */
[----:B------:R-:W-:Y:S01]  /*11b0*/  HADD2.F32 R240, -RZ, R240.H0_H0 ;  /* 0x200000f0fff07230 */ /* 0x000fe20000004100 */
[----:B------:R-:W-:Y:S01]  /*11c0*/  MOV R227, R9 ;  /* 0x0000000900e37202 */ /* 0x000fe20000000f00 */
[----:B------:R2:W-:Y:S01]  /*11d0*/  STL [R1+0x20], R5 ;  /* 0x0000200501007387 */ /* 0x0005e20000100800 */
[----:B0-----:R-:W-:Y:S01]  /*11e0*/  HADD2.F32 R2, -RZ, R128.H0_H0 ;  /* 0x20000080ff027230 */ /* 0x001fe20000004100 */
[----:B------:R-:W-:Y:S01]  /*11f0*/  SHF.R.U32.HI R226, RZ, 0x10, R9 ;  /* 0x00000010ffe27819 */ /* 0x000fe20000011609 */
[----:B------:R-:W-:Y:S01]  /*1200*/  HADD2.F32 R239, -RZ, R239.H0_H0 ;  /* 0x200000efffef7230 */ /* 0x000fe20000004100 */
[----:B------:R-:W-:Y:S01]  /*1210*/  LOP3.LUT R3, R3, 0xffffff7f, RZ, 0xc0, !PT ;  /* 0xffffff7f03037812 */ /* 0x000fe200078ec0ff */
[----:B------:R-:W-:Y:S01]  /*1220*/  HADD2.F32 R238, -RZ, R238.H0_H0 ;  /* 0x200000eeffee7230 */ /* 0x000fe20000004100 */
[----:B------:R0:W-:Y:S01]  /*1230*/  STL [R1+0x1c], R2 ;  /* 0x00001c0201007387 */ /* 0x0001e20000100800 */
[----:B-1----:R-:W-:Y:S01]  /*1240*/  HADD2.F32 R0, -RZ, R27.H0_H0 ;  /* 0x2000001bff007230 */ /* 0x002fe20000004100 */
[----:B------:R-:W-:Y:S01]  /*1250*/  @P3 LOP3.LUT R3, R3, 0x80, RZ, 0xfc, !PT ;  /* 0x0000008003033812 */ /* 0x000fe200078efcff */
[----:B------:R-:W-:Y:S01]  /*1260*/  HADD2.F32 R237, -RZ, R237.H0_H0 ;  /* 0x200000edffed7230 */ /* 0x000fe20000004100 */
[----:B------:R-:W-:Y:S01]  /*1270*/  MOV R153, RZ ;  /* 0x000000ff00997202 */ /* 0x000fe20000000f00 */
[----:B--2---:R-:W-:Y:S01]  /*1280*/  HADD2.F32 R5, -RZ, R127.H0_H0 ;  /* 0x2000007fff057230 */ /* 0x004fe20000004100 */
[----:B------:R1:W-:Y:S01]  /*1290*/  STL [R1+0x18], R0 ;  /* 0x0000180001007387 */ /* 0x0003e20000100800 */
[----:B------:R-:W-:-:S02]  /*12a0*/  HADD2.F32 R236, -RZ, R236.H0_H0 ;  /* 0x200000ecffec7230 */ /* 0x000fc40000004100 */
[----:B------:R-:W-:Y:S01]  /*12b0*/  HADD2.F32 R235, -RZ, R235.H0_H0 ;  /* 0x200000ebffeb7230 */ /* 0x000fe20000004100 */
[----:B------:R2:W-:Y:S01]  /*12c0*/  STL [R1+0x14], R5 ;  /* 0x0000140501007387 */ /* 0x0005e20000100800 */
[----:B0-----:R-:W-:Y:S02]  /*12d0*/  HADD2.F32 R2, -RZ, R24.H0_H0 ;  /* 0x20000018ff027230 */ /* 0x001fe40000004100 */
[----:B------:R-:W-:Y:S02]  /*12e0*/  HADD2.F32 R234, -RZ, R234.H0_H0 ;  /* 0x200000eaffea7230 */ /* 0x000fe40000004100 */
[----:B------:R-:W-:Y:S01]  /*12f0*/  HADD2.F32 R233, -RZ, R233.H0_H0 ;  /* 0x200000e9ffe97230 */ /* 0x000fe20000004100 */
[----:B------:R0:W-:Y:S01]  /*1300*/  STL [R1+0x10], R2 ;  /* 0x0000100201007387 */ /* 0x0001e20000100800 */
[----:B-1----:R-:W-:Y:S02]  /*1310*/  HADD2.F32 R0, -RZ, R126.H0_H0 ;  /* 0x2000007eff007230 */ /* 0x002fe40000004100 */
[----:B------:R-:W-:-:S02]  /*1320*/  HADD2.F32 R232, -RZ, R232.H0_H0 ;  /* 0x200000e8ffe87230 */ /* 0x000fc40000004100 */
[----:B--2---:R-:W-:Y:S01]  /*1330*/  HADD2.F32 R5, -RZ, R25.H0_H0 ;  /* 0x20000019ff057230 */ /* 0x004fe20000004100 */
[----:B------:R1:W-:Y:S01]  /*1340*/  STL [R1+0xc], R0 ;  /* 0x00000c0001007387 */ /* 0x0003e20000100800 */
[----:B------:R-:W-:Y:S02]  /*1350*/  HADD2.F32 R231, -RZ, R231.H0_H0 ;  /* 0x200000e7ffe77230 */ /* 0x000fe40000004100 */
[----:B------:R-:W-:Y:S01]  /*1360*/  HADD2.F32 R230, -RZ, R230.H0_H0 ;  /* 0x200000e6ffe67230 */ /* 0x000fe20000004100 */
[----:B------:R2:W-:Y:S01]  /*1370*/  STL [R1+0x8], R5 ;  /* 0x0000080501007387 */ /* 0x0005e20000100800 */
[----:B0-----:R-:W-:Y:S02]  /*1380*/  HADD2.F32 R2, -RZ, R23.H0_H0 ;  /* 0x20000017ff027230 */ /* 0x001fe40000004100 */
[----:B------:R-:W-:Y:S02]  /*1390*/  HADD2.F32 R227, -RZ, R227.H0_H0 ;  /* 0x200000e3ffe37230 */ /* 0x000fe40000004100 */
[----:B------:R-:W-:Y:S01]  /*13a0*/  HADD2.F32 R226, -RZ, R226.H0_H0 ;  /* 0x200000e2ffe27230 */ /* 0x000fe20000004100 */
[----:B------:R2:W-:Y:S01]  /*13b0*/  STL [R1+0x4], R2 ;  /* 0x0000040201007387 */ /* 0x0005e20000100800 */
[----:B-1----:R-:W-:-:S05]  /*13c0*/  HADD2.F32 R0, -RZ, R22.H0_H0 ;  /* 0x20000016ff007230 */ /* 0x002fca0000004100 */
[----:B------:R2:W-:Y:S02]  /*13d0*/  STL [R1], R0 ;  /* 0x0000000001007387 */ /* 0x0005e40000100800 */
.L_x_11478:
[----:B0-----:R-:W0:Y:S08]  /*13e0*/  LDC.64 R6, c[0x0][0x288] ;  /* 0x0000a200ff067b82 */ /* 0x001e300000000a00 */
[----:B-1234-:R-:W1:Y:S08]  /*13f0*/  LDC.64 R170, c[0x0][0x250] ;  /* 0x00009400ffaa7b82 */ /* 0x01ee700000000a00 */
[----:B------:R-:W3:Y:S01]  /*1400*/  LDC.64 R174, c[0x0][0x280] ;  /* 0x0000a000ffae7b82 */ /* 0x000ee20000000a00 */
[----:B0-----:R-:W-:-:S07]  /*1410*/  IMAD.WIDE R6, R4, 0x4, R6 ;  /* 0x0000000404067825 */ /* 0x001fce00078e0206 */
[----:B------:R-:W0:Y:S01]  /*1420*/  LDC.64 R168, c[0x0][0x258] ;  /* 0x00009600ffa87b82 */ /* 0x000e220000000a00 */
[----:B------:R3:W4:Y:S01]  /*1430*/  LDG.E R172, desc[UR4][R6.64] ;  /* 0x0000000406ac7981 */ /* 0x000722000c1e1900 */
[----:B-1----:R-:W-:-:S05]  /*1440*/  IMAD.WIDE R170, R4, 0x4, R170 ;  /* 0x0000000404aa7825 */ /* 0x002fca00078e02aa */
[----:B------:R-:W5:Y:S01]  /*1450*/  LDG.E R201, desc[UR4][R170.64] ;  /* 0x00000004aac97981 */ /* 0x000f62000c1e1900 */
[C---:B---3--:R-:W-:Y:S01]  /*1460*/  IMAD.WIDE R6, R4.reuse, 0x4, R174 ;  /* 0x0000000404067825 */ /* 0x048fe200078e02ae */
[----:B------:R-:W1:Y:S01]  /*1470*/  S2R R173, SR_TID.X ;  /* 0x0000000000ad7919 */ /* 0x000e620000002100 */
[----:B------:R-:W3:Y:S03]  /*1480*/  LDC.64 R174, c[0x0][0x2c8] ;  /* 0x0000b200ffae7b82 */ /* 0x000ee60000000a00 */
[----:B------:R2:W5:Y:S01]  /*1490*/  LDG.E R224, desc[UR4][R6.64] ;  /* 0x0000000406e07981 */ /* 0x000562000c1e1900 */
[----:B------:R-:W-:Y:S01]  /*14a0*/  BSSY B0, `(.L_x_11357) ;  /* 0x00001f5000007945 */ /* 0x000fe20003800000 */
[----:B0-----:R-:W-:-:S05]  /*14b0*/  IMAD.WIDE R168, R4, 0x4, R168 ;  /* 0x0000000404a87825 */ /* 0x001fca00078e02a8 */
[----:B--2---:R3:W5:Y:S01]  /*14c0*/  LDG.E R2, desc[UR4][R168.64] ;  /* 0x00000004a8027981 */ /* 0x004762000c1e1900 */
[----:B------:R-:W-:-:S05]  /*14d0*/  MOV R6, UR9 ;  /* 0x0000000900067c02 */ /* 0x000fca0008000f00 */
[----:B------:R-:W-:-:S05]  /*14e0*/  IMAD R5, R4, R6, RZ ;  /* 0x0000000604057224 */ /* 0x000fca00078e02ff */
[----:B------:R-:W-:-:S04]  /*14f0*/  SHF.R.S32.HI R7, RZ, 0x1f, R5 ;  /* 0x0000001fff077819 */ /* 0x000fc80000011405 */
[----:B------:R-:W-:Y:S02]  /*1500*/  LEA.HI R7, R7, R5, RZ, 0x2 ;  /* 0x0000000507077211 */ /* 0x000fe400078f10ff */
[----:B-1----:R-:W-:-:S04]  /*1510*/  LOP3.LUT R5, R173, 0x7f, RZ, 0xc0, !PT ;  /* 0x0000007fad057812 */ /* 0x002fc800078ec0ff */
[----:B------:R-:W-:-:S05]  /*1520*/  LEA.HI.SX32 R7, R7, R5, 0x1e ;  /* 0x0000000507077211 */ /* 0x000fca00078ff2ff */
[----:B---3--:R-:W-:Y:S01]  /*1530*/  IMAD.WIDE.U32 R168, R7, 0x10, R174 ;  /* 0x0000001007a87825 */ /* 0x008fe200078e00ae */
[----:B----4-:R-:W-:-:S13]  /*1540*/  ISETP.GT.AND P3, PT, R172, RZ, PT ;  /* 0x000000ffac00720c */ /* 0x010fda0003f64270 */
        /* <DEDUP_REMOVED lines=9> */
.L_x_11361:
[----:B------:R-:W-:-:S07]  /*15e0*/  IADD3 R170, R7, 0x80, RZ ;  /* 0x0000008007aa7810 */ /* 0x000fce0007ffe0ff */
.L_x_11360:
[----:B------:R-:W-:Y:S05]  /*15f0*/  BSYNC B1 ;  /* 0x0000000000017941 */ /* 0x000fea0003800000 */
.L_x_11359:
        /* <DEDUP_REMOVED lines=8> */
.L_x_11364:
[----:B------:R-:W-:-:S07]  /*1680*/  IADD3 R170, R170, 0x80, RZ ;  /* 0x00000080aaaa7810 */ /* 0x000fce0007ffe0ff */
.L_x_11363:
[----:B------:R-:W-:Y:S05]  /*1690*/  BSYNC B1 ;  /* 0x0000000000017941 */ /* 0x000fea0003800000 */
.L_x_11362:
        /* <DEDUP_REMOVED lines=8> */
.L_x_11367:
[----:B------:R-:W-:-:S07]  /*1720*/  IADD3 R170, R170, 0x80, RZ ;  /* 0x00000080aaaa7810 */ /* 0x000fce0007ffe0ff */
.L_x_11366:
[----:B------:R-:W-:Y:S05]  /*1730*/  BSYNC B1 ;  /* 0x0000000000017941 */ /* 0x000fea0003800000 */
.L_x_11365:
        /* <DEDUP_REMOVED lines=8> */
.L_x_11370:
[----:B------:R-:W-:-:S07]  /*17c0*/  IADD3 R170, R170, 0x80, RZ ;  /* 0x00000080aaaa7810 */ /* 0x000fce0007ffe0ff */
.L_x_11369:
[----:B------:R-:W-:Y:S05]  /*17d0*/  BSYNC B1 ;  /* 0x0000000000017941 */ /* 0x000fea0003800000 */
.L_x_11368:
[----:B------:R-:W-:Y:S04]  /*17e0*/  BSSY B1, `(.L_x_11371) ;  /* 0x0000008000017945 */ /* 0x000fe80003800000 */
[----:B------:R-:W-:Y:S05]  /*17f0*/  @!P0 BRA `(.L_x_11372) ;  /* 0x0000000000188947 */ /* 0x000fea0003800000 */
[----:B------:R-:W-:-:S04]  /*1800*/  ISETP.NE.U32.AND P4, PT, RZ, UR12, PT ;  /* 0x0000000cff007c0c */ /* 0x000fc8000bf85070 */
[----:B------:R-:W-:-:S13]  /*1810*/  ISETP.NE.AND.EX P4, PT, RZ, UR13, PT, P4 ;  /* 0x0000000dff007c0c */ /* 0x000fda000bf85340 */
[----:B------:R-:W-:Y:S05]  /*1820*/  @!P4 BRA `(.L_x_11373) ;  /* 0x000000000008c947 */ /* 0x000fea0003800000 */
[----:B------:R-:W-:-:S06]  /*1830*/  IMAD.WIDE.U32 R132, R170, 0x10, R174 ;  /* 0x00000010aa847825 */ /* 0x000fcc00078e00ae */
[----:B------:R-:W5:Y:S02]  /*1840*/  LDG.E.128 R132, desc[UR4][R132.64] ;  /* 0x0000000484847981 */ /* 0x000f64000c1e1d00 */
.L_x_11373:
[----:B------:R-:W-:-:S07]  /*1850*/  IADD3 R170, R170, 0x80, RZ ;  /* 0x00000080aaaa7810 */ /* 0x000fce0007ffe0ff */
.L_x_11372:
[----:B------:R-:W-:Y:S05]  /*1860*/  BSYNC B1 ;  /* 0x0000000000017941 */ /* 0x000fea0003800000 */
.L_x_11371:
[----:B------:R-:W-:Y:S04]  /*1870*/  BSSY B1, `(.L_x_11374) ;  /* 0x0000008000017945 */ /* 0x000fe80003800000 */
[----:B------:R-:W-:Y:S05]  /*1880*/  @!P1 BRA `(.L_x_11375) ;  /* 0x0000000000189947 */ /* 0x000fea0003800000 */
[----:B------:R-:W-:-:S04]  /*1890*/  ISETP.NE.U32.AND P4, PT, RZ, UR12, PT ;  /* 0x0000000cff007c0c */ /* 0x000fc8000bf85070 */
[----:B------:R-:W-:-:S13]  /*18a0*/  ISETP.NE.AND.EX P4, PT, RZ, UR13, PT, P4 ;  /* 0x0000000dff007c0c */ /* 0x000fda000bf85340 */
[----:B------:R-:W-:Y:S05]  /*18b0*/  @!P4 BRA `(.L_x_11376) ;  /* 0x000000000008c947 */ /* 0x000fea0003800000 */
[----:B------:R-:W-:-:S06]  /*18c0*/  IMAD.WIDE.U32 R136, R170, 0x10, R174 ;  /* 0x00000010aa887825 */ /* 0x000fcc00078e00ae */
[----:B------:R-:W5:Y:S02]  /*18d0*/  LDG.E.128 R136, desc[UR4][R136.64] ;  /* 0x0000000488887981 */ /* 0x000f64000c1e1d00 */
.L_x_11376:
[----:B------:R-:W-:-:S07]  /*18e0*/  IADD3 R170, R170, 0x80, RZ ;  /* 0x00000080aaaa7810 */ /* 0x000fce0007ffe0ff */
.L_x_11375:
[----:B------:R-:W-:Y:S05]  /*18f0*/  BSYNC B1 ;  /* 0x0000000000017941 */ /* 0x000fea0003800000 */
.L_x_11374:
[----:B------:R-:W-:Y:S04]  /*1900*/  BSSY B1, `(.L_x_11377) ;  /* 0x0000008000017945 */ /* 0x000fe80003800000 */
[----:B------:R-:W-:Y:S05]  /*1910*/  @!P2 BRA `(.L_x_11378) ;  /* 0x000000000018a947 */ /* 0x000fea0003800000 */
[----:B------:R-:W-:-:S04]  /*1920*/  ISETP.NE.U32.AND P4, PT, RZ, UR12, PT ;  /* 0x0000000cff007c0c */ /* 0x000fc8000bf85070 */
[----:B------:R-:W-:-:S13]  /*1930*/  ISETP.NE.AND.EX P4, PT, RZ, UR13, PT, P4 ;  /* 0x0000000dff007c0c */ /* 0x000fda000bf85340 */
[----:B------:R-:W-:Y:S05]  /*1940*/  @!P4 BRA `(.L_x_11379) ;  /* 0x000000000008c947 */ /* 0x000fea0003800000 */
[----:B------:R-:W-:-:S06]  /*1950*/  IMAD.WIDE.U32 R140, R170, 0x10, R174 ;  /* 0x00000010aa8c7825 */ /* 0x000fcc00078e00ae */
[----:B------:R-:W5:Y:S02]  /*1960*/  LDG.E.128 R140, desc[UR4][R140.64] ;  /* 0x000000048c8c7981 */ /* 0x000f64000c1e1d00 */
.L_x_11379:
[----:B------:R-:W-:-:S07]  /*1970*/  IADD3 R170, R170, 0x80, RZ ;  /* 0x00000080aaaa7810 */ /* 0x000fce0007ffe0ff */
.L_x_11378:
[----:B------:R-:W-:Y:S05]  /*1980*/  BSYNC B1 ;  /* 0x0000000000017941 */ /* 0x000fea0003800000 */
.L_x_11377:
[----:B------:R-:W-:Y:S01]  /*1990*/  LOP3.LUT P4, RZ, R3, 0x80, RZ, 0xc0, !PT ;  /* 0x0000008003ff7812 */ /* 0x000fe2000788c0ff */
[----:B------:R-:W-:Y:S01]  /*19a0*/  HFMA2.MMA R200, -RZ, RZ, 0, 0 ;  /* 0x00000000ffc87435 */ /* 0x000fe200000001ff */
[----:B------:R-:W-:-:S11]  /*19b0*/  MOV R199, RZ ;  /* 0x000000ff00c77202 */ /* 0x000fd60000000f00 */
[----:B------:R-:W-:Y:S05]  /*19c0*/  @P4 BRA `(.L_x_11380) ;  /* 0x0000001800884947 */ /* 0x000fea0003800000 */
[----:B------:R-:W-:-:S06]  /*19d0*/  IMAD.WIDE.U32 R144, R170, 0x10, R174 ;  /* 0x00000010aa907825 */ /* 0x000fcc00078e00ae */
[----:B------:R-:W5:Y:S01]  /*19e0*/  LDG.E.128 R144, desc[UR4][R144.64] ;  /* 0x0000000490907981 */ /* 0x000f62000c1e1d00 */
[----:B------:R-:W-:Y:S05]  /*19f0*/  BRA `(.L_x_11380) ;  /* 0x00000018007c7947 */ /* 0x000fea0003800000 */
.L_x_11358:
[----:B------:R-:W-:Y:S01]  /*1a00*/  IADD3 R170, R172, -0x1, RZ ;  /* 0xffffffffacaa7810 */ /* 0x000fe20007ffe0ff */
[----:B------:R-:W-:Y:S01]  /*1a10*/  BSSY B1, `(.L_x_11381) ;  /* 0x0000038000017945 */ /* 0x000fe20003800000 */
[----:B------:R-:W-:Y:S01]  /*1a20*/  LOP3.LUT P4, RZ, R3, 0x20, RZ, 0xc0, !PT ;  /* 0x0000002003ff7812 */ /* 0x000fe2000788c0ff */
[----:B------:R-:W-:Y:S01]  /*1a30*/  HFMA2.MMA R200, -RZ, RZ, 0, 0 ;  /* 0x00000000ffc87435 */ /* 0x000fe200000001ff */
[----:B------:R-:W-:Y:S01]  /*1a40*/  MOV R199, RZ ;  /* 0x000000ff00c77202 */ /* 0x000fe20000000f00 */
[----:B------:R-:W-:Y:S01]  /*1a50*/  IMAD R170, R170, R6, RZ ;  /* 0x00000006aaaa7224 */ /* 0x000fe200078e02ff */
[----:B------:R-:W-:-:S04]  /*1a60*/  MOV R205, R7 ;  /* 0x0000000700cd7202 */ /* 0x000fc80000000f00 */
[----:B------:R-:W-:-:S04]  /*1a70*/  SHF.R.S32.HI R171, RZ, 0x1f, R170 ;  /* 0x0000001fffab7819 */ /* 0x000fc800000114aa */
[----:B------:R-:W-:-:S04]  /*1a80*/  LEA.HI R171, R171, R170, RZ, 0x2 ;  /* 0x000000aaabab7211 */ /* 0x000fc800078f10ff */
[----:B------:R-:W-:Y:S01]  /*1a90*/  LEA.HI.SX32 R198, R171, R5, 0x1e ;  /* 0x00000005abc67211 */ /* 0x000fe200078ff2ff */
[----:B------:R-:W-:Y:S06]  /*1aa0*/  @!P4 BRA `(.L_x_11382) ;  /* 0x0000000000b8c947 */ /* 0x000fec0003800000 */
[----:B------:R-:W0:Y:S01]  /*1ab0*/  LDC.U8 R173, c[0x0][0x2a0] ;  /* 0x0000a800ffad7b82 */ /* 0x000e220000000000 */
[----:B------:R-:W-:Y:S01]  /*1ac0*/  ISETP.NE.U32.AND P4, PT, RZ, UR12, PT ;  /* 0x0000000cff007c0c */ /* 0x000fe2000bf85070 */
[----:B------:R-:W2:Y:S03]  /*1ad0*/  LDL R220, [R1+0x90] ;  /* 0x0000900001dc7983 */ /* 0x000ea60000100800 */
[----:B------:R-:W-:Y:S01]  /*1ae0*/  ISETP.NE.AND.EX P4, PT, RZ, UR13, PT, P4 ;  /* 0x0000000dff007c0c */ /* 0x000fe2000bf85340 */
[----:B------:R-:W3:Y:S04]  /*1af0*/  LDL R219, [R1+0x8c] ;  /* 0x00008c0001db7983 */ /* 0x000ee80000100800 */
[----:B------:R-:W4:Y:S04]  /*1b00*/  LDL R211, [R1+0x88] ;  /* 0x0000880001d37983 */ /* 0x000f280000100800 */
[----:B------:R-:W4:Y:S04]  /*1b10*/  LDL R199, [R1+0x84] ;  /* 0x0000840001c77983 */ /* 0x000f280000100800 */
[----:B------:R1:W5:Y:S01]  /*1b20*/  @P4 LDG.E.128 R116, desc[UR4][R168.64] ;  /* 0x00000004a8744981 */ /* 0x000362000c1e1d00 */
[----:B0-----:R-:W-:-:S02]  /*1b30*/  ISETP.NE.AND P4, PT, R173, RZ, PT ;  /* 0x000000ffad00720c */ /* 0x001fc40003f85270 */
[----:B------:R-:W0:Y:S08]  /*1b40*/  LDC.64 R172, c[0x0][0x238] ;  /* 0x00008e00ffac7b82 */ /* 0x000e300000000a00 */
[----:B-1----:R-:W1:Y:S01]  /*1b50*/  LDC.64 R168, c[0x0][0x2b8] ;  /* 0x0000ae00ffa87b82 */ /* 0x002e620000000a00 */
[----:B0-----:R-:W-:-:S06]  /*1b60*/  IMAD.WIDE.U32 R172, R7, 0x10, R172 ;  /* 0x0000001007ac7825 */ /* 0x001fcc00078e00ac */
[----:B------:R-:W2:Y:S01]  /*1b70*/  LDG.E.128 R172, desc[UR4][R172.64] ;  /* 0x00000004acac7981 */ /* 0x000ea2000c1e1d00 */
[----:B-1----:R-:W-:-:S06]  /*1b80*/  IMAD.WIDE.U32 R168, R198, 0x10, R168 ;  /* 0x00000010c6a87825 */ /* 0x002fcc00078e00a8 */
[----:B------:R-:W3:Y:S01]  /*1b90*/  LDG.E.128 R168, desc[UR4][R168.64] ;  /* 0x00000004a8a87981 */ /* 0x000ee2000c1e1d00 */
[----:B-----5:R-:W-:Y:S02]  /*1ba0*/  FSEL R0, R201, RZ, !P4 ;  /* 0x000000ffc9007208 */ /* 0x020fe40006000000 */
[----:B------:R-:W-:Y:S02]  /*1bb0*/  IADD3 R198, R198, 0x80, RZ ;  /* 0x00000080c6c67810 */ /* 0x000fe40007ffe0ff */
[----:B------:R-:W-:Y:S01]  /*1bc0*/  IADD3 R205, R7, 0x80, RZ ;  /* 0x0000008007cd7810 */ /* 0x000fe20007ffe0ff */
[C---:B--2---:R-:W-:Y:S01]  /*1bd0*/  FADD.FTZ R172, -R0.reuse, R172 ;  /* 0x000000ac00ac7221 */ /* 0x044fe20000010100 */
[C---:B------:R-:W-:Y:S01]  /*1be0*/  FADD.FTZ R173, -R0.reuse, R173 ;  /* 0x000000ad00ad7221 */ /* 0x040fe20000010100 */
[C---:B------:R-:W-:Y:S01]  /*1bf0*/  FADD.FTZ R174, -R0.reuse, R174 ;  /* 0x000000ae00ae7221 */ /* 0x040fe20000010100 */
[----:B------:R-:W-:Y:S01]  /*1c00*/  FADD.FTZ R175, -R0, R175 ;  /* 0x000000af00af7221 */ /* 0x000fe20000010100 */
        /* <DEDUP_REMOVED lines=10> */
[C---:B------:R-:W-:Y:S01]  /*1cb0*/  FMUL.FTZ R222, R2.reuse, R174 ;  /* 0x000000ae02de7220 */ /* 0x040fe20000410000 */
[----:B----4-:R-:W-:Y:S01]  /*1cc0*/  FMUL.FTZ R220, R211, R170 ;  /* 0x000000aad3dc7220 */ /* 0x010fe20000410000 */
        /* <DEDUP_REMOVED lines=12> */
.L_x_11382:
[----:B------:R-:W-:Y:S05]  /*1d90*/  BSYNC B1 ;  /* 0x0000000000017941 */ /* 0x000fea0003800000 */
.L_x_11381:
[----:B------:R-:W-:Y:S01]  /*1da0*/  LOP3.LUT P4, RZ, R3, 0x10, RZ, 0xc0, !PT ;  /* 0x0000001003ff7812 */ /* 0x000fe2000788c0ff */
[----:B------:R-:W-:-:S12]  /*1db0*/  BSSY B1, `(.L_x_11383) ;  /* 0x0000032000017945 */ /* 0x000fd80003800000 */
[----:B------:R-:W-:Y:S05]  /*1dc0*/  @!P4 BRA `(.L_x_11384) ;  /* 0x0000000000c0c947 */ /* 0x000fea0003800000 */
[----:B------:R-:W0:Y:S01]  /*1dd0*/  LDC.64 R170, c[0x0][0x2c8] ;  /* 0x0000b200ffaa7b82 */ /* 0x000e220000000a00 */
[----:B------:R-:W-:Y:S01]  /*1de0*/  ISETP.NE.U32.AND P4, PT, RZ, UR12, PT ;  /* 0x0000000cff007c0c */ /* 0x000fe2000bf85070 */
[----:B------:R-:W2:Y:S03]  /*1df0*/  LDL R210, [R1+0x80] ;  /* 0x0000800001d27983 */ /* 0x000ea60000100800 */
[----:B------:R-:W-:Y:S01]  /*1e00*/  ISETP.NE.AND.EX P4, PT, RZ, UR13, PT, P4 ;  /* 0x0000000dff007c0c */ /* 0x000fe2000bf85340 */
[----:B------:R-:W3:Y:S02]  /*1e10*/  LDL R197, [R1+0x7c] ;  /* 0x00007c0001c57983 */ /* 0x000ee40000100800 */
[----:B------:R-:W1:Y:S02]  /*1e20*/  LDC.U8 R168, c[0x0][0x2a0] ;  /* 0x0000a800ffa87b82 */ /* 0x000e640000000000 */
[----:B------:R-:W4:Y:S04]  /*1e30*/  LDL R196, [R1+0x78] ;  /* 0x0000780001c47983 */ /* 0x000f280000100800 */
[----:B------:R-:W4:Y:S02]  /*1e40*/  LDL R189, [R1+0x74] ;  /* 0x0000740001bd7983 */ /* 0x000f240000100800 */
[----:B------:R-:W1:Y:S02]  /*1e50*/  LDC.64 R172, c[0x0][0x238] ;  /* 0x00008e00ffac7b82 */ /* 0x000e640000000a00 */
[----:B0-----:R-:W-:-:S05]  /*1e60*/  @P4 IMAD.WIDE.U32 R14, R205, 0x10, R170 ;  /* 0x00000010cd0e4825 */ /* 0x001fca00078e00aa */
[----:B------:R0:W5:Y:S01]  /*1e70*/  @P4 LDG.E.128 R120, desc[UR4][R14.64] ;  /* 0x000000040e784981 */ /* 0x000162000c1e1d00 */
[----:B-1----:R-:W-:Y:S02]  /*1e80*/  ISETP.NE.AND P4, PT, R168, RZ, PT ;  /* 0x000000ffa800720c */ /* 0x002fe40003f85270 */
[----:B------:R-:W1:Y:S01]  /*1e90*/  LDC.64 R168, c[0x0][0x2b8] ;  /* 0x0000ae00ffa87b82 */ /* 0x000e620000000a00 */
[----:B------:R-:W-:-:S06]  /*1ea0*/  IMAD.WIDE.U32 R172, R205, 0x10, R172 ;  /* 0x00000010cdac7825 */ /* 0x000fcc00078e00ac */
[----:B------:R-:W2:Y:S01]  /*1eb0*/  LDG.E.128 R172, desc[UR4][R172.64] ;  /* 0x00000004acac7981 */ /* 0x000ea2000c1e1d00 */
[----:B-1----:R-:W-:-:S06]  /*1ec0*/  IMAD.WIDE.U32 R168, R198, 0x10, R168 ;  /* 0x00000010c6a87825 */ /* 0x002fcc00078e00a8 */
[----:B------:R-:W3:Y:S01]  /*1ed0*/  LDG.E.128 R168, desc[UR4][R168.64] ;  /* 0x00000004a8a87981 */ /* 0x000ee2000c1e1d00 */
[----:B0----5:R-:W-:Y:S02]  /*1ee0*/  FSEL R14, R201, RZ, !P4 ;  /* 0x000000ffc90e7208 */ /* 0x021fe40006000000 */
[----:B------:R-:W-:Y:S02]  /*1ef0*/  IADD3 R198, R198, 0x80, RZ ;  /* 0x00000080c6c67810 */ /* 0x000fe40007ffe0ff */
[----:B------:R-:W-:Y:S01]  /*1f00*/  IADD3 R205, R205, 0x80, RZ ;  /* 0x00000080cdcd7810 */ /* 0x000fe20007ffe0ff */
        /* <DEDUP_REMOVED lines=9> */
[----:B------:R-:W-:Y:S01]  /*1fa0*/  FADD.FTZ R200, R200, R218 ;  /* 0x000000dac8c87221 */ /* 0x000fe20000010000 */
[----:B------:R-:W-:Y:S01]  /*1fb0*/  FFMA.FTZ R199, R15, R218, R199 ;  /* 0x000000da0fc77223 */ /* 0x000fe200000100c7 */
[----:B----4-:R-:W-:Y:S02]  /*1fc0*/  FMUL.FTZ R197, R196, R170 ;  /* 0x000000aac4c57220 */ /* 0x010fe40000410000 */
        /* <DEDUP_REMOVED lines=16> */
.L_x_11384:
[----:B------:R-:W-:Y:S05]  /*20d0*/  BSYNC B1 ;  /* 0x0000000000017941 */ /* 0x000fea0003800000 */
.L_x_11383:
        /* <DEDUP_REMOVED lines=51> */
.L_x_11386:
[----:B------:R-:W-:Y:S05]  /*2410*/  BSYNC B1 ;  /* 0x0000000000017941 */ /* 0x000fea0003800000 */
.L_x_11385:
        /* <DEDUP_REMOVED lines=51> */
.L_x_11388:
[----:B------:R-:W-:Y:S05]  /*2750*/  BSYNC B1 ;  /* 0x0000000000017941 */ /* 0x000fea0003800000 */
.L_x_11387:
[----:B------:R-:W-:Y:S04]  /*2760*/  BSSY B1, `(.L_x_11389) ;  /* 0x0000032000017945 */ /* 0x000fe80003800000 */
        /* <DEDUP_REMOVED lines=49> */
.L_x_11390:
[----:B------:R-:W-:Y:S05]  /*2a80*/  BSYNC B1 ;  /* 0x0000000000017941 */ /* 0x000fea0003800000 */
.L_x_11389:
        /* <DEDUP_REMOVED lines=50> */
.L_x_11392:
[----:B------:R-:W-:Y:S05]  /*2db0*/  BSYNC B1 ;  /* 0x0000000000017941 */ /* 0x000fea0003800000 */
.L_x_11391:
        /* <DEDUP_REMOVED lines=50> */
.L_x_11394:
[----:B------:R-:W-:Y:S05]  /*30e0*/  BSYNC B1 ;  /* 0x0000000000017941 */ /* 0x000fea0003800000 */
.L_x_11393:
[----:B------:R-:W-:-:S13]  /*30f0*/  LOP3.LUT P4, RZ, R3, 0x40, RZ, 0xc0, !PT ;  /* 0x0000004003ff7812 */ /* 0x000fda000788c0ff */
        /* <DEDUP_REMOVED lines=15> */
[----:B------:R-:W0:Y:S01]  /*31f0*/  LDG.E.128 R172, desc[UR4][R172.64] ;  /* 0x00000004acac7981 */ /* 0x000e22000c1e1d00 */
[----:B-1----:R-:W-:-:S06]  /*3200*/  IMAD.WIDE.U32 R168, R198, 0x10, R168 ;  /* 0x00000010c6a87825 */ /* 0x002fcc00078e00a8 */
[----:B------:R-:W2:Y:S01]  /*3210*/  LDG.E.128 R168, desc[UR4][R168.64] ;  /* 0x00000004a8a87981 */ /* 0x000ea2000c1e1d00 */
[----:B-----5:R-:W-:-:S05]  /*3220*/  FSEL R201, R201, RZ, !P4 ;  /* 0x000000ffc9c97208 */ /* 0x020fca0006000000 */
[C---:B0-----:R-:W-:Y:S01]  /*3230*/  FADD.FTZ R20, -R201.reuse, R172 ;  /* 0x000000acc9147221 */ /* 0x041fe20000010100 */
[----:B------:R-:W-:-:S03]  /*3240*/  FADD.FTZ R21, -R201, R173 ;  /* 0x000000adc9157221 */ /* 0x000fc60000010100 */
[C---:B------:R-:W-:Y:S01]  /*3250*/  FMUL.FTZ R20, R2.reuse, R20 ;  /* 0x0000001402147220 */ /* 0x040fe20000410000 */
[C---:B------:R-:W-:Y:S01]  /*3260*/  FADD.FTZ R174, -R201.reuse, R174 ;  /* 0x000000aec9ae7221 */ /* 0x040fe20000010100 */
[----:B------:R-:W-:Y:S01]  /*3270*/  FMUL.FTZ R21, R2, R21 ;  /* 0x0000001502157220 */ /* 0x000fe20000410000 */
[----:B------:R-:W-:Y:S01]  /*3280*/  FADD.FTZ R175, -R201, R175 ;  /* 0x000000afc9af7221 */ /* 0x000fe20000010100 */
[----:B--2---:R-:W-:Y:S01]  /*3290*/  FMUL.FTZ R212, R177, R168 ;  /* 0x000000a8b1d47220 */ /* 0x004fe20000410000 */
[----:B---3--:R-:W-:-:S03]  /*32a0*/  FMUL.FTZ R209, R208, R169 ;  /* 0x000000a9d0d17220 */ /* 0x008fc60000410000 */
        /* <DEDUP_REMOVED lines=20> */
.L_x_11380:
[----:B------:R-:W-:Y:S05]  /*33f0*/  BSYNC B0 ;  /* 0x0000000000007941 */ /* 0x000fea0003800000 */
.L_x_11357:
[----:B0-----:R-:W0:Y:S01]  /*3400*/  S2R R168, SR_TID.X ;  /* 0x0000000000a87919 */ /* 0x001e220000002100 */
[----:B------:R-:W-:Y:S01]  /*3410*/  LOP3.LUT P4, RZ, R225, 0xff, RZ, 0xc0, !PT ;  /* 0x000000ffe1ff7812 */ /* 0x000fe2000788c0ff */
[----:B------:R-:W-:Y:S01]  /*3420*/  UMOV UR6, 0xffffffff ;  /* 0xffffffff00067882 */ /* 0x000fe20000000000 */
[----:B------:R-:W-:-:S11]  /*3430*/  LOP3.LUT R3, R3, 0xfffffff7, RZ, 0xc0, !PT ;  /* 0xfffffff703037812 */ /* 0x000fd600078ec0ff */
[----:B------:R-:W-:Y:S02]  /*3440*/  @P4 LOP3.LUT R3, R3, 0x8, RZ, 0xfc, !PT ;  /* 0x0000000803034812 */ /* 0x000fe400078efcff */
[----:B0----5:R-:W-:-:S04]  /*3450*/  SHF.R.U32.HI R201, RZ, 0x5, R168 ;  /* 0x00000005ffc97819 */ /* 0x021fc800000116a8 */
        /* <DEDUP_REMOVED lines=22> */
.L_x_11503:
        /* <DEDUP_REMOVED lines=14> */
[----:B------:R-:W-:-:S13]  /*36a0*/  ISETP.GE.AND P4, PT, R224, 0x1, PT ;  /* 0x00000001e000780c */ /* 0x000fda0003f86270 */
        /* <DEDUP_REMOVED lines=12> */
[----:B------:R-:W-:-:S03]  /*3770*/  FADD.FTZ R168, R170, R168 ;  /* 0x000000a8aaa87221 */ /* 0x000fc60000010000 */
[----:B------:R-:W-:Y:S01]  /*3780*/  @P4 LEA.HI R224, R169, R224, RZ, 0x2 ;  /* 0x000000e0a9e04211 */ /* 0x000fe200078f10ff */
[----:B------:R-:W-:Y:S01]  /*3790*/  HFMA2.MMA R169, -RZ, RZ, 0, 0 ;  /* 0x00000000ffa97435 */ /* 0x000fe200000001ff */
[----:B------:R-:W-:Y:S01]  /*37a0*/  FMUL.FTZ R174, R168, UR8 ;  /* 0x00000008a8ae7c20 */ /* 0x000fe20008410000 */
[----:B------:R-:W-:-:S04]  /*37b0*/  FMUL.FTZ R168, R171, UR8 ;  /* 0x00000008aba87c20 */ /* 0x000fc80008410000 */
[----:B------:R-:W-:Y:S01]  /*37c0*/  @P4 LEA.HI.SX32 R169, R224, R5, 0x1e ;  /* 0x00000005e0a94211 */ /* 0x000fe200078ff2ff */
[----:B------:R-:W-:Y:S06]  /*37d0*/  @!P5 BRA `(.L_x_11397) ;  /* 0x0000000400a8d947 */ /* 0x000fec0003800000 */
[----:B------:R-:W-:Y:S04]  /*37e0*/  BSSY B1, `(.L_x_11398) ;  /* 0x0000005000017945 */ /* 0x000fe80003800000 */
[----:B------:R-:W-:Y:S05]  /*37f0*/  @!P4 BRA `(.L_x_11399) ;  /* 0x00000000000cc947 */ /* 0x000fea0003800000 */
[----:B------:R-:W0:Y:S02]  /*3800*/  LDC.64 R156, c[0x0][0x220] ;  /* 0x00008800ff9c7b82 */ /* 0x000e240000000a00 */
[----:B0-----:R-:W-:-:S06]  /*3810*/  IMAD.WIDE.U32 R156, R169, 0x10, R156 ;  /* 0x00000010a99c7825 */ /* 0x001fcc00078e009c */
[----:B------:R-:W5:Y:S02]  /*3820*/  LDG.E.128 R156, desc[UR4][R156.64] ;  /* 0x000000049c9c7981 */ /* 0x000f64000c1e1d00 */
.L_x_11399:
[----:B------:R-:W-:Y:S05]  /*3830*/  BSYNC B1 ;  /* 0x0000000000017941 */ /* 0x000fea0003800000 */
.L_x_11398:
[----:B------:R-:W0:Y:S01]  /*3840*/  @!P3 LDC.64 R170, c[0x0][0x2c8] ;  /* 0x0000b200ffaabb82 */ /* 0x000e220000000a00 */
[----:B------:R-:W-:Y:S07]  /*3850*/  BSSY B1, `(.L_x_11400) ;  /* 0x0000010000017945 */ /* 0x000fee0003800000 */
[----:B------:R-:W1:Y:S01]  /*3860*/  LDC.U8 R199, c[0x0][0x2a0] ;  /* 0x0000a800ffc77b82 */ /* 0x000e620000000000 */
[----:B0-----:R-:W-:-:S04]  /*3870*/  @!P3 ISETP.NE.U32.AND P5, PT, R170, RZ, PT ;  /* 0x000000ffaa00b20c */ /* 0x001fc80003fa5070 */
[----:B------:R-:W-:-:S04]  /*3880*/  @!P3 ISETP.NE.AND.EX P5, PT, R171, RZ, PT, P5 ;  /* 0x000000ffab00b20c */ /* 0x000fc80003fa5350 */
[----:B------:R-:W-:Y:S01]  /*3890*/  @!P3 FSEL R175, R116, RZ, P5 ;  /* 0x000000ff74afb208 */ /* 0x000fe20002800000 */
[----:B-1----:R-:W-:Y:S08]  /*38a0*/  @!P3 BRA `(.L_x_11401) ;  /* 0x000000000028b947 */ /* 0x002ff00003800000 */
        /* <DEDUP_REMOVED lines=10> */
.L_x_11401:
[----:B------:R-:W-:Y:S05]  /*3950*/  BSYNC B1 ;  /* 0x0000000000017941 */ /* 0x000fea0003800000 */
.L_x_11400:
[----:B------:R-:W2:Y:S01]  /*3960*/  LDL R200, [R1+0x10] ;  /* 0x0000100001c87983 */ /* 0x000ea20000100800 */
[----:B------:R-:W0:Y:S01]  /*3970*/  LDC.64 R172, c[0x0][0x308] ;  /* 0x0000c200ffac7b82 */ /* 0x000e220000000a00 */
[----:B------:R-:W-:Y:S01]  /*3980*/  @!P3 ISETP.NE.U32.AND P6, PT, R170, RZ, PT ;  /* 0x000000ffaa00b20c */ /* 0x000fe20003fc5070 */
[----:B------:R-:W-:Y:S03]  /*3990*/  BSSY B1, `(.L_x_11402) ;  /* 0x0000013000017945 */ /* 0x000fe60003800000 */
[----:B------:R-:W-:-:S03]  /*39a0*/  @!P3 ISETP.NE.AND.EX P6, PT, R171, RZ, PT, P6 ;  /* 0x000000ffab00b20c */ /* 0x000fc60003fc5360 */
[----:B------:R-:W1:Y:S01]  /*39b0*/  @P4 LDC R198, c[0x0][0x29c] ;  /* 0x0000a700ffc64b82 */ /* 0x000e620000000800 */
[----:B0-----:R-:W-:-:S04]  /*39c0*/  ISETP.NE.U32.AND P5, PT, R172, RZ, PT ;  /* 0x000000ffac00720c */ /* 0x001fc80003fa5070 */
[----:B------:R-:W-:Y:S01]  /*39d0*/  ISETP.NE.AND.EX P5, PT, R173, RZ, PT, P5 ;  /* 0x000000ffad00720c */ /* 0x000fe20003fa5350 */
[----:B-1----:R-:W-:-:S03]  /*39e0*/  @P4 FMUL.FTZ R198, R175, R198 ;  /* 0x000000c6afc64220 */ /* 0x002fc60000410000 */
[----:B------:R-:W-:Y:S02]  /*39f0*/  SEL R160, R175, R160, P5 ;  /* 0x000000a0afa07207 */ /* 0x000fe40002800000 */
[----:B------:R-:W-:Y:S01]  /*3a00*/  @!P3 FSEL R175, R117, RZ, P6 ;  /* 0x000000ff75afb208 */ /* 0x000fe20003000000 */
[-C--:B-----5:R-:W-:Y:S01]  /*3a10*/  @P4 FFMA.FTZ R84, R156, R198.reuse, R84 ;  /* 0x000000c69c544223 */ /* 0x0a0fe20000010054 */
[----:B--2---:R-:W-:Y:S01]  /*3a20*/  @P4 FMUL.FTZ R164, R200, R198 ;  /* 0x000000c6c8a44220 */ /* 0x004fe20000410000 */
        /* <DEDUP_REMOVED lines=9> */
.L_x_11403:
[----:B------:R-:W-:Y:S05]  /*3ac0*/  BSYNC B1 ;  /* 0x0000000000017941 */ /* 0x000fea0003800000 */
.L_x_11402:
[----:B------:R-:W2:Y:S01]  /*3ad0*/  LDL R200, [R1+0xc] ;  /* 0x00000c0001c87983 */ /* 0x000ea20000100800 */
[----:B------:R-:W0:Y:S01]  /*3ae0*/  @P4 LDC R198, c[0x0][0x29c] ;  /* 0x0000a700ffc64b82 */ /* 0x000e220000000800 */
[----:B------:R-:W-:Y:S01]  /*3af0*/  @!P3 ISETP.NE.U32.AND P6, PT, R170, RZ, PT ;  /* 0x000000ffaa00b20c */ /* 0x000fe20003fc5070 */
[----:B------:R-:W-:Y:S01]  /*3b00*/  BSSY B1, `(.L_x_11404) ;  /* 0x0000010000017945 */ /* 0x000fe20003800000 */
[----:B------:R-:W-:Y:S02]  /*3b10*/  SEL R161, R175, R161, P5 ;  /* 0x000000a1afa17207 */ /* 0x000fe40002800000 */
[----:B------:R-:W-:Y:S01]  /*3b20*/  @!P3 ISETP.NE.AND.EX P6, PT, R171, RZ, PT, P6 ;  /* 0x000000ffab00b20c */ /* 0x000fe20003fc5360 */
[----:B0-----:R-:W-:-:S03]  /*3b30*/  @P4 FMUL.FTZ R198, R175, R198 ;  /* 0x000000c6afc64220 */ /* 0x001fc60000410000 */
[----:B------:R-:W-:Y:S01]  /*3b40*/  @!P3 FSEL R175, R118, RZ, P6 ;  /* 0x000000ff76afb208 */ /* 0x000fe20003000000 */
[-C--:B------:R-:W-:Y:S01]  /*3b50*/  @P4 FFMA.FTZ R85, R157, R198.reuse, R85 ;  /* 0x000000c69d554223 */ /* 0x080fe20000010055 */
        /* <DEDUP_REMOVED lines=10> */
.L_x_11405:
[----:B------:R-:W-:Y:S05]  /*3c00*/  BSYNC B1 ;  /* 0x0000000000017941 */ /* 0x000fea0003800000 */
.L_x_11404:
        /* <DEDUP_REMOVED lines=22> */
.L_x_11407:
[----:B------:R-:W-:Y:S05]  /*3d70*/  BSYNC B1 ;  /* 0x0000000000017941 */ /* 0x000fea0003800000 */
.L_x_11406:
[----:B------:R-:W2:Y:S01]  /*3d80*/  LDL R198, [R1+0x4] ;  /* 0x0000040001c67983 */ /* 0x000ea20000100800 */
[----:B------:R-:W-:Y:S02]  /*3d90*/  SEL R163, R175, R163, P5 ;  /* 0x000000a3afa37207 */ /* 0x000fe40002800000 */
[----:B------:R-:W-:-:S04]  /*3da0*/  ISETP.NE.U32.AND P5, PT, R172, RZ, PT ;  /* 0x000000ffac00720c */ /* 0x000fc80003fa5070 */
[----:B------:R-:W-:-:S13]  /*3db0*/  ISETP.NE.AND.EX P5, PT, R173, RZ, PT, P5 ;  /* 0x000000ffad00720c */ /* 0x000fda0003fa5350 */
[----:B------:R-:W0:Y:S02]  /*3dc0*/  @P5 LDC.64 R170, c[0x0][0x308] ;  /* 0x0000c200ffaa5b82 */ /* 0x000e240000000a00 */
[C---:B0-----:R-:W-:Y:S01]  /*3dd0*/  @P5 IMAD.WIDE.U32 R170, R7.reuse, 0x10, R170 ;  /* 0x0000001007aa5825 */ /* 0x041fe200078e00aa */
[----:B------:R-:W-:-:S04]  /*3de0*/  IADD3 R7, R7, 0x80, RZ ;  /* 0x0000008007077810 */ /* 0x000fc80007ffe0ff */
[----:B------:R0:W-:Y:S02]  /*3df0*/  @P5 STG.E.128 desc[UR4][R170.64], R160 ;  /* 0x000000a0aa005986 */ /* 0x0001e4000c101d04 */
[----:B0-----:R-:W0:Y:S02]  /*3e00*/  @P4 LDC R170, c[0x0][0x29c] ;  /* 0x0000a700ffaa4b82 */ /* 0x001e240000000800 */
[----:B0-----:R-:W-:-:S06]  /*3e10*/  @P4 FMUL.FTZ R175, R175, R170 ;  /* 0x000000aaafaf4220 */ /* 0x001fcc0000410000 */
[----:B------:R-:W0:Y:S01]  /*3e20*/  @P4 LDC.64 R170, c[0x0][0x2f8] ;  /* 0x0000be00ffaa4b82 */ /* 0x000e220000000a00 */
[----:B------:R-:W-:Y:S01]  /*3e30*/  @P4 FFMA.FTZ R87, R159, R175, R87 ;  /* 0x000000af9f574223 */ /* 0x000fe20000010057 */
[C---:B0-----:R-:W-:Y:S01]  /*3e40*/  @P4 IMAD.WIDE.U32 R170, R169.reuse, 0x10, R170 ;  /* 0x00000010a9aa4825 */ /* 0x041fe200078e00aa */
[----:B------:R-:W-:-:S03]  /*3e50*/  IADD3 R169, R169, 0x80, RZ ;  /* 0x00000080a9a97810 */ /* 0x000fc60007ffe0ff */
[----:B--2---:R-:W-:-:S05]  /*3e60*/  @P4 FMUL.FTZ R167, R198, R175 ;  /* 0x000000afc6a74220 */ /* 0x004fca0000410000 */
[----:B------:R0:W-:Y:S02]  /*3e70*/  @P4 STG.E.128 desc[UR4][R170.64], R164 ;  /* 0x000000a4aa004986 */ /* 0x0001e4000c101d04 */
.L_x_11397:
[----:B------:R-:W-:Y:S05]  /*3e80*/  BSYNC B0 ;  /* 0x0000000000007941 */ /* 0x000fea0003800000 */
.L_x_11396:
[----:B------:R-:W-:Y:S01]  /*3e90*/  LOP3.LUT P5, RZ, R3, 0x10, RZ, 0xc0, !PT ;  /* 0x0000001003ff7812 */ /* 0x000fe200078ac0ff */
[----:B------:R-:W-:-:S12]  /*3ea0*/  BSSY B0, `(.L_x_11408) ;  /* 0x000005d000007945 */ /* 0x000fd80003800000 */
[----:B------:R-:W-:Y:S05]  /*3eb0*/  @!P5 BRA `(.L_x_11409) ;  /* 0x00000004006cd947 */ /* 0x000fea0003800000 */
[----:B0-----:R-:W0:Y:S02]  /*3ec0*/  LDC.U8 R170, c[0x0][0x2a0] ;  /* 0x0000a800ffaa7b82 */ /* 0x001e240000000000 */
[----:B0-----:R-:W-:-:S06]  /*3ed0*/  ISETP.NE.AND P5, PT, R170, RZ, PT ;  /* 0x000000ffaa00720c */ /* 0x001fcc0003fa5270 */
[----:B------:R-:W0:Y:S01]  /*3ee0*/  @P4 LDC.64 R170, c[0x0][0x220] ;  /* 0x00008800ffaa4b82 */ /* 0x000e220000000a00 */
[----:B------:R-:W-:Y:S01]  /*3ef0*/  FSEL R198, R174, RZ, !P5 ;  /* 0x000000ffaec67208 */ /* 0x000fe20006800000 */
[----:B0-----:R-:W-:-:S05]  /*3f00*/  @P4 IMAD.WIDE.U32 R170, R169, 0x10, R170 ;  /* 0x00000010a9aa4825 */ /* 0x001fca00078e00aa */
[----:B------:R0:W5:Y:S01]  /*3f10*/  @P4 LDG.E.128 R156, desc[UR4][R170.64] ;  /* 0x00000004aa9c4981 */ /* 0x000162000c1e1d00 */
[----:B------:R-:W-:Y:S01]  /*3f20*/  BSSY B1, `(.L_x_11410) ;  /* 0x000000e000017945 */ /* 0x000fe20003800000 */
[----:B0-----:R-:W0:Y:S02]  /*3f30*/  @!P3 LDC.64 R170, c[0x0][0x2c8] ;  /* 0x0000b200ffaabb82 */ /* 0x001e240000000a00 */
        /* <DEDUP_REMOVED lines=12> */
.L_x_11411:
[----:B------:R-:W-:Y:S05]  /*4000*/  BSYNC B1 ;  /* 0x0000000000017941 */ /* 0x000fea0003800000 */
.L_x_11410:
[----:B------:R-:W2:Y:S01]  /*4010*/  LDL R200, [R1] ;  /* 0x0000000001c87983 */ /* 0x000ea20000100800 */
        /* <DEDUP_REMOVED lines=13> */
[----:B------:R-:W-:Y:S01]  /*40f0*/  ISETP.NE.U32.AND P6, PT, R170, RZ, PT ;  /* 0x000000ffaa00720c */ /* 0x000fe20003fc5070 */
[----:B------:R-:W-:-:S03]  /*4100*/  FFMA.FTZ R175, R14, R168, R198 ;  /* 0x000000a80eaf7223 */ /* 0x000fc600000100c6 */
[----:B------:R-:W-:Y:S01]  /*4110*/  ISETP.NE.AND.EX P6, PT, R171, RZ, PT, P6 ;  /* 0x000000ffab00720c */ /* 0x000fe20003fc5360 */
[----:B------:R-:W-:-:S04]  /*4120*/  FADD.FTZ R175, R210, -R175 ;  /* 0x800000afd2af7221 */ /* 0x000fc80000010000 */
[----:B------:R-:W-:-:S08]  /*4130*/  FMUL.FTZ R175, R2, R175 ;  /* 0x000000af02af7220 */ /* 0x000fd00000410000 */
[----:B------:R-:W-:-:S07]  /*4140*/  @P6 FADD.FTZ R175, R121, R175 ;  /* 0x000000af79af6221 */ /* 0x000fce0000010000 */
.L_x_11413:
[----:B------:R-:W-:Y:S05]  /*4150*/  BSYNC B1 ;  /* 0x0000000000017941 */ /* 0x000fea0003800000 */
.L_x_11412:
[----:B------:R-:W0:Y:S01]  /*4160*/  @P4 LDC R199, c[0x0][0x29c] ;  /* 0x0000a700ffc74b82 */ /* 0x000e220000000800 */
[----:B------:R-:W-:Y:S01]  /*4170*/  @!P3 ISETP.NE.U32.AND P6, PT, R170, RZ, PT ;  /* 0x000000ffaa00b20c */ /* 0x000fe20003fc5070 */
[----:B------:R-:W-:Y:S01]  /*4180*/  BSSY B1, `(.L_x_11414) ;  /* 0x000000e000017945 */ /* 0x000fe20003800000 */
[----:B------:R-:W-:Y:S02]  /*4190*/  SEL R161, R175, R161, P5 ;  /* 0x000000a1afa17207 */ /* 0x000fe40002800000 */
[----:B------:R-:W-:Y:S01]  /*41a0*/  @!P3 ISETP.NE.AND.EX P6, PT, R171, RZ, PT, P6 ;  /* 0x000000ffab00b20c */ /* 0x000fe20003fc5360 */
[----:B0-----:R-:W-:-:S04]  /*41b0*/  @P4 FMUL.FTZ R199, R175, R199 ;  /* 0x000000c7afc74220 */ /* 0x001fc80000410000 */
[-C--:B------:R-:W-:Y:S01]  /*41c0*/  @P4 FFMA.FTZ R89, R157, R199.reuse, R89 ;  /* 0x000000c79d594223 */ /* 0x080fe20000010059 */
[----:B------:R-:W-:Y:S01]  /*41d0*/  @P4 FMUL.FTZ R165, R252, R199 ;  /* 0x000000c7fca54220 */ /* 0x000fe20000410000 */
        /* <DEDUP_REMOVED lines=8> */
.L_x_11415:
[----:B------:R-:W-:Y:S05]  /*4260*/  BSYNC B1 ;  /* 0x0000000000017941 */ /* 0x000fea0003800000 */
.L_x_11414:
        /* <DEDUP_REMOVED lines=11> */
.L_x_11417:
[----:B------:R-:W-:Y:S05]  /*4320*/  BSYNC B1 ;  /* 0x0000000000017941 */ /* 0x000fea0003800000 */
.L_x_11416:
[----:B------:R-:W-:Y:S02]  /*4330*/  SEL R162, R199, R162, P5 ;  /* 0x000000a2c7a27207 */ /* 0x000fe40002800000 */
[----:B------:R-:W-:Y:S02]  /*4340*/  SEL R163, R175, R163, P5 ;  /* 0x000000a3afa37207 */ /* 0x000fe40002800000 */
[----:B------:R-:W-:Y:S02]  /*4350*/  ISETP.NE.U32.AND P5, PT, R172, RZ, PT ;  /* 0x000000ffac00720c */ /* 0x000fe40003fa5070 */
[----:B------:R-:W0:Y:S02]  /*4360*/  @P4 LDC R172, c[0x0][0x29c] ;  /* 0x0000a700ffac4b82 */ /* 0x000e240000000800 */
[----:B------:R-:W-:-:S13]  /*4370*/  ISETP.NE.AND.EX P5, PT, R173, RZ, PT, P5 ;  /* 0x000000ffad00720c */ /* 0x000fda0003fa5350 */
[----:B------:R-:W1:Y:S01]  /*4380*/  @P5 LDC.64 R170, c[0x0][0x308] ;  /* 0x0000c200ffaa5b82 */ /* 0x000e620000000a00 */
[----:B0-----:R-:W-:-:S04]  /*4390*/  @P4 FMUL.FTZ R175, R175, R172 ;  /* 0x000000acafaf4220 */ /* 0x001fc80000410000 */
[-C--:B------:R-:W-:Y:S01]  /*43a0*/  @P4 FMUL.FTZ R167, R250, R175.reuse ;  /* 0x000000affaa74220 */ /* 0x080fe20000410000 */
[----:B------:R-:W-:Y:S01]  /*43b0*/  @P4 FFMA.FTZ R91, R159, R175, R91 ;  /* 0x000000af9f5b4223 */ /* 0x000fe2000001005b */
[C---:B-1----:R-:W-:Y:S01]  /*43c0*/  @P5 IMAD.WIDE.U32 R170, R7.reuse, 0x10, R170 ;  /* 0x0000001007aa5825 */ /* 0x042fe200078e00aa */
[----:B------:R-:W-:-:S04]  /*43d0*/  IADD3 R7, R7, 0x80, RZ ;  /* 0x0000008007077810 */ /* 0x000fc80007ffe0ff */
[----:B------:R0:W-:Y:S02]  /*43e0*/  @P5 STG.E.128 desc[UR4][R170.64], R160 ;  /* 0x000000a0aa005986 */ /* 0x0001e4000c101d04 */
[----:B0-----:R-:W0:Y:S02]  /*43f0*/  @P4 LDC R170, c[0x0][0x29c] ;  /* 0x0000a700ffaa4b82 */ /* 0x001e240000000800 */
[----:B0-----:R-:W-:-:S04]  /*4400*/  @P4 FMUL.FTZ R170, R199, R170 ;  /* 0x000000aac7aa4220 */ /* 0x001fc80000410000 */
[-C--:B------:R-:W-:Y:S01]  /*4410*/  @P4 FFMA.FTZ R90, R158, R170.reuse, R90 ;  /* 0x000000aa9e5a4223 */ /* 0x080fe2000001005a */
[----:B------:R-:W-:Y:S02]  /*4420*/  @P4 FMUL.FTZ R166, R251, R170 ;  /* 0x000000aafba64220 */ /* 0x000fe40000410000 */
[----:B------:R-:W0:Y:S02]  /*4430*/  @P4 LDC.64 R170, c[0x0][0x2f8] ;  /* 0x0000be00ffaa4b82 */ /* 0x000e240000000a00 */
[C---:B0-----:R-:W-:Y:S01]  /*4440*/  @P4 IMAD.WIDE.U32 R170, R169.reuse, 0x10, R170 ;  /* 0x00000010a9aa4825 */ /* 0x041fe200078e00aa */
[----:B------:R-:W-:-:S04]  /*4450*/  IADD3 R169, R169, 0x80, RZ ;  /* 0x00000080a9a97810 */ /* 0x000fc80007ffe0ff */
[----:B------:R1:W-:Y:S03]  /*4460*/  @P4 STG.E.128 desc[UR4][R170.64], R164 ;  /* 0x000000a4aa004986 */ /* 0x0003e6000c101d04 */
.L_x_11409:
[----:B------:R-:W-:Y:S05]  /*4470*/  BSYNC B0 ;  /* 0x0000000000007941 */ /* 0x000fea0003800000 */
.L_x_11408:
[----:B------:R-:W-:Y:S01]  /*4480*/  LOP3.LUT P5, RZ, R3, 0x4, RZ, 0xc0, !PT ;  /* 0x0000000403ff7812 */ /* 0x000fe200078ac0ff */
[----:B------:R-:W-:-:S12]  /*4490*/  BSSY B0, `(.L_x_11418) ;  /* 0x000005c000007945 */ /* 0x000fd80003800000 */
[----:B------:R-:W-:Y:S05]  /*44a0*/  @!P5 BRA `(.L_x_11419) ;  /* 0x000000040068d947 */ /* 0x000fea0003800000 */
[----:B01----:R-:W0:Y:S02]  /*44b0*/  LDC.U8 R170, c[0x0][0x2a0] ;  /* 0x0000a800ffaa7b82 */ /* 0x003e240000000000 */
        /* <DEDUP_REMOVED lines=19> */
.L_x_11421:
[----:B------:R-:W-:Y:S05]  /*45f0*/  BSYNC B1 ;  /* 0x0000000000017941 */ /* 0x000fea0003800000 */
.L_x_11420:
        /* <DEDUP_REMOVED lines=11> */
[----:B------:R-:W-:Y:S01]  /*46b0*/  @P4 FMUL.FTZ R164, R249, R199 ;  /* 0x000000c7f9a44220 */ /* 0x000fe20000410000 */
[----:B------:R-:W-:Y:S06]  /*46c0*/  @!P3 BRA `(.L_x_11423) ;  /* 0x000000000018b947 */ /* 0x000fec0003800000 */
[----:B------:R-:W-:Y:S01]  /*46d0*/  ISETP.NE.U32.AND P6, PT, R170, RZ, PT ;  /* 0x000000ffaa00720c */ /* 0x000fe20003fc5070 */
[----:B------:R-:W-:-:S03]  /*46e0*/  FFMA.FTZ R175, R12, R168, R198 ;  /* 0x000000a80caf7223 */ /* 0x000fc600000100c6 */
[----:B------:R-:W-:Y:S01]  /*46f0*/  ISETP.NE.AND.EX P6, PT, R171, RZ, PT, P6 ;  /* 0x000000ffab00720c */ /* 0x000fe20003fc5360 */
[----:B------:R-:W-:-:S04]  /*4700*/  FADD.FTZ R175, R207, -R175 ;  /* 0x800000afcfaf7221 */ /* 0x000fc80000010000 */
[----:B------:R-:W-:-:S08]  /*4710*/  FMUL.FTZ R175, R2, R175 ;  /* 0x000000af02af7220 */ /* 0x000fd00000410000 */
[----:B------:R-:W-:-:S07]  /*4720*/  @P6 FADD.FTZ R175, R125, R175 ;  /* 0x000000af7daf6221 */ /* 0x000fce0000010000 */
.L_x_11423:
[----:B------:R-:W-:Y:S05]  /*4730*/  BSYNC B1 ;  /* 0x0000000000017941 */ /* 0x000fea0003800000 */
.L_x_11422:
        /* <DEDUP_REMOVED lines=16> */
.L_x_11425:
[----:B------:R-:W-:Y:S05]  /*4840*/  BSYNC B1 ;  /* 0x0000000000017941 */ /* 0x000fea0003800000 */
.L_x_11424:
        /* <DEDUP_REMOVED lines=11> */
.L_x_11427:
[----:B------:R-:W-:Y:S05]  /*4900*/  BSYNC B1 ;  /* 0x0000000000017941 */ /* 0x000fea0003800000 */
.L_x_11426:
        /* <DEDUP_REMOVED lines=20> */
.L_x_11419:
[----:B------:R-:W-:Y:S05]  /*4a50*/  BSYNC B0 ;  /* 0x0000000000007941 */ /* 0x000fea0003800000 */
.L_x_11418:
[----:B------:R-:W-:Y:S01]  /*4a60*/  LOP3.LUT P5, RZ, R3, 0x2, RZ, 0xc0, !PT ;  /* 0x0000000203ff7812 */ /* 0x000fe200078ac0ff */
[----:B------:R-:W-:-:S12]  /*4a70*/  BSSY B0, `(.L_x_11428) ;  /* 0x000005c000007945 */ /* 0x000fd80003800000 */
[----:B------:R-:W-:Y:S05]  /*4a80*/  @!P5 BRA `(.L_x_11429) ;  /* 0x000000040068d947 */ /* 0x000fea0003800000 */
[----:B012---:R-:W0:Y:S02]  /*4a90*/  LDC.U8 R170, c[0x0][0x2a0] ;  /* 0x0000a800ffaa7b82 */ /* 0x007e240000000000 */
        /* <DEDUP_REMOVED lines=19> */
.L_x_11431:
[----:B------:R-:W-:Y:S05]  /*4bd0*/  BSYNC B1 ;  /* 0x0000000000017941 */ /* 0x000fea0003800000 */
.L_x_11430:
        /* <DEDUP_REMOVED lines=19> */
.L_x_11433:
[----:B------:R-:W-:Y:S05]  /*4d10*/  BSYNC B1 ;  /* 0x0000000000017941 */ /* 0x000fea0003800000 */
.L_x_11432:
        /* <DEDUP_REMOVED lines=16> */
.L_x_11435:
[----:B------:R-:W-:Y:S05]  /*4e20*/  BSYNC B1 ;  /* 0x0000000000017941 */ /* 0x000fea0003800000 */
.L_x_11434:
        /* <DEDUP_REMOVED lines=11> */
.L_x_11437:
[----:B------:R-:W-:Y:S05]  /*4ee0*/  BSYNC B1 ;  /* 0x0000000000017941 */ /* 0x000fea0003800000 */
.L_x_11436:
        /* <DEDUP_REMOVED lines=20> */
.L_x_11429:
[----:B------:R-:W-:Y:S05]  /*5030*/  BSYNC B0 ;  /* 0x0000000000007941 */ /* 0x000fea0003800000 */
.L_x_11428:
[----:B------:R-:W-:Y:S04]  /*5040*/  BSSY B0, `(.L_x_11438) ;  /* 0x000005c000007945 */ /* 0x000fe80003800000 */
[----:B------:R-:W-:Y:S05]  /*5050*/  @!P0 BRA `(.L_x_11439) ;  /* 0x0000000400688947 */ /* 0x000fea0003800000 */
[----:B0123--:R-:W0:Y:S02]  /*5060*/  LDC.U8 R170, c[0x0][0x2a0] ;  /* 0x0000a800ffaa7b82 */ /* 0x00fe240000000000 */
        /* <DEDUP_REMOVED lines=19> */
.L_x_11441:
[----:B------:R-:W-:Y:S05]  /*51a0*/  BSYNC B1 ;  /* 0x0000000000017941 */ /* 0x000fea0003800000 */
.L_x_11440:
        /* <DEDUP_REMOVED lines=19> */
.L_x_11443:
[----:B------:R-:W-:Y:S05]  /*52e0*/  BSYNC B1 ;  /* 0x0000000000017941 */ /* 0x000fea0003800000 */
.L_x_11442:
        /* <DEDUP_REMOVED lines=16> */
.L_x_11445:
[----:B------:R-:W-:Y:S05]  /*53f0*/  BSYNC B1 ;  /* 0x0000000000017941 */ /* 0x000fea0003800000 */
.L_x_11444:
        /* <DEDUP_REMOVED lines=11> */
.L_x_11447:
[----:B------:R-:W-:Y:S05]  /*54b0*/  BSYNC B1 ;  /* 0x0000000000017941 */ /* 0x000fea0003800000 */
.L_x_11446:
        /* <DEDUP_REMOVED lines=20> */
.L_x_11439:
[----:B------:R-:W-:Y:S05]  /*5600*/  BSYNC B0 ;  /* 0x0000000000007941 */ /* 0x000fea0003800000 */
.L_x_11438:
[----:B------:R-:W-:Y:S04]  /*5610*/  BSSY B0, `(.L_x_11448) ;  /* 0x000005c000007945 */ /* 0x000fe80003800000 */
[----:B------:R-:W-:Y:S05]  /*5620*/  @!P1 BRA `(.L_x_11449) ;  /* 0x0000000400689947 */ /* 0x000fea0003800000 */
[----:B01234-:R-:W0:Y:S02]  /*5630*/  LDC.U8 R170, c[0x0][0x2a0] ;  /* 0x0000a800ffaa7b82 */ /* 0x01fe240000000000 */
        /* <DEDUP_REMOVED lines=19> */
.L_x_11451:
[----:B------:R-:W-:Y:S05]  /*5770*/  BSYNC B1 ;  /* 0x0000000000017941 */ /* 0x000fea0003800000 */
.L_x_11450:
        /* <DEDUP_REMOVED lines=19> */
.L_x_11453:
[----:B------:R-:W-:Y:S05]  /*58b0*/  BSYNC B1 ;  /* 0x0000000000017941 */ /* 0x000fea0003800000 */
.L_x_11452:
        /* <DEDUP_REMOVED lines=16> */
.L_x_11455:
[----:B------:R-:W-:Y:S05]  /*59c0*/  BSYNC B1 ;  /* 0x0000000000017941 */ /* 0x000fea0003800000 */
.L_x_11454:
        /* <DEDUP_REMOVED lines=11> */
.L_x_11457:
[----:B------:R-:W-:Y:S05]  /*5a80*/  BSYNC B1 ;  /* 0x0000000000017941 */ /* 0x000fea0003800000 */
.L_x_11456:
        /* <DEDUP_REMOVED lines=20> */
.L_x_11449:
[----:B------:R-:W-:Y:S05]  /*5bd0*/  BSYNC B0 ;  /* 0x0000000000007941 */ /* 0x000fea0003800000 */
.L_x_11448:
        /* <DEDUP_REMOVED lines=22> */
.L_x_11461:
[----:B------:R-:W-:Y:S05]  /*5d40*/  BSYNC B1 ;  /* 0x0000000000017941 */ /* 0x000fea0003800000 */
.L_x_11460:
        /* <DEDUP_REMOVED lines=19> */
.L_x_11463:
[----:B------:R-:W-:Y:S05]  /*5e80*/  BSYNC B1 ;  /* 0x0000000000017941 */ /* 0x000fea0003800000 */
.L_x_11462:
        /* <DEDUP_REMOVED lines=16> */
.L_x_11465:
[----:B------:R-:W-:Y:S05]  /*5f90*/  BSYNC B1 ;  /* 0x0000000000017941 */ /* 0x000fea0003800000 */
.L_x_11464:
        /* <DEDUP_REMOVED lines=11> */
.L_x_11467:
[----:B------:R-:W-:Y:S05]  /*6050*/  BSYNC B1 ;  /* 0x0000000000017941 */ /* 0x000fea0003800000 */
.L_x_11466:
        /* <DEDUP_REMOVED lines=20> */
.L_x_11459:
[----:B------:R-:W-:Y:S05]  /*61a0*/  BSYNC B0 ;  /* 0x0000000000007941 */ /* 0x000fea0003800000 */
.L_x_11458:
[----:B------:R-:W-:Y:S01]  /*61b0*/  LOP3.LUT P5, RZ, R3, 0x40, RZ, 0xc0, !PT ;  /* 0x0000004003ff7812 */ /* 0x000fe200078ac0ff */
[----:B------:R-:W-:-:S12]  /*61c0*/  BSSY B0, `(.L_x_11468) ;  /* 0x000005a000007945 */ /* 0x000fd80003800000 */
        /* <DEDUP_REMOVED lines=21> */
.L_x_11471:
[----:B------:R-:W-:Y:S05]  /*6320*/  BSYNC B1 ;  /* 0x0000000000017941 */ /* 0x000fea0003800000 */
.L_x_11470:
        /* <DEDUP_REMOVED lines=19> */
.L_x_11473:
[----:B------:R-:W-:Y:S05]  /*6460*/  BSYNC B1 ;  /* 0x0000000000017941 */ /* 0x000fea0003800000 */
.L_x_11472:
[----:B------:R-:W0:Y:S01]  /*6470*/  @P4 LDC R198, c[0x0][0x29c] ;  /* 0x0000a700ffc64b82 */ /* 0x000e220000000800 */
[----:B------:R-:W-:Y:S01]  /*6480*/  @!P3 ISETP.NE.U32.AND P6, PT, R170, RZ, PT ;  /* 0x000000ffaa00b20c */ /* 0x000fe20003fc5070 */
[----:B------:R-:W-:Y:S01]  /*6490*/  BSSY B1, `(.L_x_11474) ;  /* 0x000000e000017945 */ /* 0x000fe20003800000 */
[C---:B------:R-:W-:Y:S02]  /*64a0*/  SEL R161, R174.reuse, R161, P5 ;  /* 0x000000a1aea17207 */ /* 0x040fe40002800000 */
        /* <DEDUP_REMOVED lines=12> */
.L_x_11475:
[----:B------:R-:W-:Y:S05]  /*6570*/  BSYNC B1 ;  /* 0x0000000000017941 */ /* 0x000fea0003800000 */
.L_x_11474:
        /* <DEDUP_REMOVED lines=11> */
.L_x_11477:
[----:B------:R-:W-:Y:S05]  /*6630*/  BSYNC B1 ;  /* 0x0000000000017941 */ /* 0x000fea0003800000 */
.L_x_11476:
[----:B------:R-:W-:Y:S01]  /*6640*/  ISETP.NE.U32.AND P3, PT, R172, RZ, PT ;  /* 0x000000ffac00720c */ /* 0x000fe20003f65070 */
[----:B------:R-:W0:Y:S01]  /*6650*/  @P4 LDC R2, c[0x0][0x29c] ;  /* 0x0000a700ff024b82 */ /* 0x000e220000000800 */
[----:B------:R-:W-:Y:S02]  /*6660*/  SEL R162, R198, R162, P5 ;  /* 0x000000a2c6a27207 */ /* 0x000fe40002800000 */
[----:B------:R-:W-:Y:S02]  /*6670*/  ISETP.NE.AND.EX P3, PT, R173, RZ, PT, P3 ;  /* 0x000000ffad00720c */ /* 0x000fe40003f65330 */
[----:B------:R-:W-:-:S11]  /*6680*/  SEL R163, R174, R163, P5 ;  /* 0x000000a3aea37207 */ /* 0x000fd60002800000 */
[----:B------:R-:W1:Y:S01]  /*6690*/  @P3 LDC.64 R170, c[0x0][0x308] ;  /* 0x0000c200ffaa3b82 */ /* 0x000e620000000a00 */
[----:B0-----:R-:W-:-:S04]  /*66a0*/  @P4 FMUL.FTZ R2, R198, R2 ;  /* 0x00000002c6024220 */ /* 0x001fc80000410000 */
[-C--:B------:R-:W-:Y:S01]  /*66b0*/  @P4 FFMA.FTZ R114, R158, R2.reuse, R114 ;  /* 0x000000029e724223 */ /* 0x080fe20000010072 */
[----:B------:R-:W-:Y:S02]  /*66c0*/  @P4 FMUL.FTZ R166, R227, R2 ;  /* 0x00000002e3a64220 */ /* 0x000fe40000410000 */
[----:B------:R-:W0:Y:S01]  /*66d0*/  @P4 LDC R2, c[0x0][0x29c] ;  /* 0x0000a700ff024b82 */ /* 0x000e220000000800 */
[----:B-1----:R-:W-:-:S05]  /*66e0*/  @P3 IMAD.WIDE.U32 R170, R7, 0x10, R170 ;  /* 0x0000001007aa3825 */ /* 0x002fca00078e00aa */
[----:B------:R1:W-:Y:S01]  /*66f0*/  @P3 STG.E.128 desc[UR4][R170.64], R160 ;  /* 0x000000a0aa003986 */ /* 0x0003e2000c101d04 */
[----:B0-----:R-:W-:-:S04]  /*6700*/  @P4 FMUL.FTZ R174, R174, R2 ;  /* 0x00000002aeae4220 */ /* 0x001fc80000410000 */
[-C--:B------:R-:W-:Y:S01]  /*6710*/  @P4 FMUL.FTZ R167, R226, R174.reuse ;  /* 0x000000aee2a74220 */ /* 0x080fe20000410000 */
[----:B------:R-:W-:Y:S01]  /*6720*/  @P4 FFMA.FTZ R115, R159, R174, R115 ;  /* 0x000000ae9f734223 */ /* 0x000fe20000010073 */
[----:B-1----:R-:W0:Y:S02]  /*6730*/  @P4 LDC.64 R170, c[0x0][0x2f8] ;  /* 0x0000be00ffaa4b82 */ /* 0x002e240000000a00 */
[----:B0-----:R-:W-:-:S05]  /*6740*/  @P4 IMAD.WIDE.U32 R170, R169, 0x10, R170 ;  /* 0x00000010a9aa4825 */ /* 0x001fca00078e00aa */
[----:B------:R0:W-:Y:S02]  /*6750*/  @P4 STG.E.128 desc[UR4][R170.64], R164 ;  /* 0x000000a4aa004986 */ /* 0x0001e4000c101d04 */
.L_x_11469:
[----:B------:R-:W-:Y:S05]  /*6760*/  BSYNC B0 ;  /* 0x0000000000007941 */ /* 0x000fea0003800000 */
.L_x_11468:
[----:B------:R-:W-:Y:S02]  /*6770*/  LOP3.LUT P3, RZ, R3, 0x8, RZ, 0xc0, !PT ;  /* 0x0000000803ff7812 */ /* 0x000fe4000786c0ff */
[----:B------:R-:W-:Y:S02]  /*6780*/  IADD3 R4, R4, UR10, RZ ;  /* 0x0000000a04047c10 */ /* 0x000fe4000fffe0ff */
[----:B------:R-:W-:Y:S02]  /*6790*/  SEL R225, RZ, 0x1, P3 ;  /* 0x00000001ffe17807 */ /* 0x000fe40001800000 */
[----:B------:R-:W-:-:S13]  /*67a0*/  ISETP.GE.AND P3, PT, R4, UR11, PT ;  /* 0x0000000b04007c0c */ /* 0x000fda000bf66270 */
[----:B------:R-:W-:Y:S05]  /*67b0*/  @!P3 BRA `(.L_x_11478) ;  /* 0xffffffac0008b947 */ /* 0x000fea000383ffff */
.L_x_11356:
[----:B------:R-:W0:Y:S01]  /*67c0*/  S2R R0, SR_TID.X ;  /* 0x0000000000007919 */ /* 0x000e220000002100 */
[----:B------:R-:W0:Y:S01]  /*67d0*/  S2UR UR6, SR_CTAID.X ;  /* 0x00000000000679c3 */ /* 0x000e220000002500 */
[----:B------:R-:W-:Y:S01]  /*67e0*/  LOP3.LUT P3, RZ, R3, 0x20, RZ, 0xc0, !PT ;  /* 0x0000002003ff7812 */ /* 0x000fe2000786c0ff */
        /* <DEDUP_REMOVED lines=10> */
[----:B-----5:R-:W-:-:S05]  /*6890*/  IMAD.WIDE.U32 R6, R11, 0x10, R6 ;  /* 0x000000100b067825 */ /* 0x020fca00078e0006 */
[----:B------:R0:W-:Y:S01]  /*68a0*/  STG.E.128 desc[UR4][R6.64], R152 ;  /* 0x0000009806007986 */ /* 0x0001e2000c101d04 */
[C---:B-1----:R-:W-:Y:S01]  /*68b0*/  IMAD.WIDE.U32 R8, R11.reuse, 0x10, R8 ;  /* 0x000000100b087825 */ /* 0x042fe200078e0008 */
[----:B------:R-:W-:-:S04]  /*68c0*/  IADD3 R11, R11, 0x80, RZ ;  /* 0x000000800b0b7810 */ /* 0x000fc80007ffe0ff */
[----:B------:R0:W-:Y:S03]  /*68d0*/  STG.E.128 desc[UR4][R8.64], R84 ;  /* 0x0000005408007986 */ /* 0x0001e6000c101d04 */
.L_x_11480:
[----:B------:R-:W-:Y:S05]  /*68e0*/  BSYNC B0 ;  /* 0x0000000000007941 */ /* 0x000fea0003800000 */
.L_x_11479:
[----:B------:R-:W-:Y:S01]  /*68f0*/  LOP3.LUT P3, RZ, R3, 0x10, RZ, 0xc0, !PT ;  /* 0x0000001003ff7812 */ /* 0x000fe2000786c0ff */
[----:B------:R-:W-:-:S12]  /*6900*/  BSSY B0, `(.L_x_11481) ;  /* 0x000000c000007945 */ /* 0x000fd80003800000 */
[----:B------:R-:W-:Y:S05]  /*6910*/  @!P3 BRA `(.L_x_11482) ;  /* 0x000000000028b947 */ /* 0x000fea0003800000 */
[----:B0-----:R-:W0:Y:S08]  /*6920*/  LDC.64 R4, c[0x0][0x2d0] ;  /* 0x0000b400ff047b82 */ /* 0x001e300000000a00 */
        /* <DEDUP_REMOVED lines=9> */
.L_x_11482:
[----:B------:R-:W-:Y:S05]  /*69c0*/  BSYNC B0 ;  /* 0x0000000000007941 */ /* 0x000fea0003800000 */
.L_x_11481:
        /* <DEDUP_REMOVED lines=13> */
.L_x_11484:
[----:B------:R-:W-:Y:S05]  /*6aa0*/  BSYNC B0 ;  /* 0x0000000000007941 */ /* 0x000fea0003800000 */
.L_x_11483:
        /* <DEDUP_REMOVED lines=13> */
.L_x_11486:
[----:B------:R-:W-:Y:S05]  /*6b80*/  BSYNC B0 ;  /* 0x0000000000007941 */ /* 0x000fea0003800000 */
.L_x_11485:
[----:B------:R-:W-:Y:S04]  /*6b90*/  BSSY B0, `(.L_x_11487) ;  /* 0x000000c000007945 */ /* 0x000fe80003800000 */
        /* <DEDUP_REMOVED lines=11> */
.L_x_11488:
[----:B------:R-:W-:Y:S05]  /*6c50*/  BSYNC B0 ;  /* 0x0000000000007941 */ /* 0x000fea0003800000 */
.L_x_11487:
        /* <DEDUP_REMOVED lines=12> */
.L_x_11490:
[----:B------:R-:W-:Y:S05]  /*6d20*/  BSYNC B0 ;  /* 0x0000000000007941 */ /* 0x000fea0003800000 */
.L_x_11489:
        /* <DEDUP_REMOVED lines=12> */
.L_x_11492:
[----:B------:R-:W-:Y:S05]  /*6df0*/  BSYNC B0 ;  /* 0x0000000000007941 */ /* 0x000fea0003800000 */
.L_x_11491:
[----:B------:R-:W-:-:S13]  /*6e00*/  LOP3.LUT P0, RZ, R3, 0x40, RZ, 0xc0, !PT ;  /* 0x0000004003ff7812 */ /* 0x000fda000780c0ff */
[----:B------:R-:W-:Y:S05]  /*6e10*/  @!P0 EXIT ;  /* 0x000000000000894d */ /* 0x000fea0003800000 */
[----:B------:R-:W5:Y:S08]  /*6e20*/  LDC.64 R2, c[0x0][0x2d0] ;  /* 0x0000b400ff027b82 */ /* 0x000f700000000a00 */
[----:B0-----:R-:W0:Y:S08]  /*6e30*/  LDC.64 R4, c[0x0][0x2d8] ;  /* 0x0000b600ff047b82 */ /* 0x001e300000000a00 */
[----:B------:R-:W1:Y:S01]  /*6e40*/  LDC.64 R6, c[0x0][0x2f0] ;  /* 0x0000bc00ff067b82 */ /* 0x000e620000000a00 */
[----:B-----5:R-:W-:-:S05]  /*6e50*/  IMAD.WIDE.U32 R2, R11, 0x10, R2 ;  /* 0x000000100b027825 */ /* 0x020fca00078e0002 */
[----:B------:R-:W-:Y:S01]  /*6e60*/  STG.E.128 desc[UR4][R2.64], R80 ;  /* 0x0000005002007986 */ /* 0x000fe2000c101d04 */
[----:B0-----:R-:W-:-:S05]  /*6e70*/  IMAD.WIDE.U32 R4, R11, 0x10, R4 ;  /* 0x000000100b047825 */ /* 0x001fca00078e0004 */
[----:B------:R-:W-:Y:S01]  /*6e80*/  STG.E.128 desc[UR4][R4.64], R52 ;  /* 0x0000003404007986 */ /* 0x000fe2000c101d04 */
[----:B-1----:R-:W-:-:S05]  /*6e90*/  IMAD.WIDE.U32 R6, R11, 0x10, R6 ;  /* 0x000000100b067825 */ /* 0x002fca00078e0006 */
[----:B------:R-:W-:Y:S01]  /*6ea0*/  STG.E.128 desc[UR4][R6.64], R112 ;  /* 0x0000007006007986 */ /* 0x000fe2000c101d04 */
[----:B------:R-:W-:Y:S05]  /*6eb0*/  EXIT ;  /* 0x000000000000794d */ /* 0x000fea0003800000 */
.L_x_11395:
[----:B------:R-:W-:Y:S01]  /*6ec0*/  HFMA2.MMA R168, -RZ, RZ, 0, 9.5367431640625e-07 ;  /* 0x00000010ffa87435 */ /* 0x000fe200000001ff */
[----:B------:R-:W-:Y:S02]  /*6ed0*/  MOV R172, R200 ;  /* 0x000000c800ac7202 */ /* 0x000fe40000000f00 */
[----:B------:R-:W-:Y:S02]  /*6ee0*/  MOV R169, 0x1f ;  /* 0x0000001f00a97802 */ /* 0x000fe40000000f00 */
[----:B------:R-:W-:-:S07]  /*6ef0*/  MOV R171, 0xffffffff ;  /* 0xffffffff00ab7802 */ /* 0x000fce0000000f00 */
[----:B------:R-:W-:Y:S05]  /*6f00*/  WARPSYNC.COLLECTIVE R171, `(.L_x_11493) ;  /* 0x00000000ab087348 */ /* 0x000fea0003c00000 */
[----:B------:R0:W1:Y:S02]  /*6f10*/  SHFL.DOWN P5, R175, R172, R168, R169 ;  /* 0x080000a8acaf7389 */ /* 0x00006400000a00a9 */
[----:B01----:R-:W-:Y:S01]  /*6f20*/  ENDCOLLECTIVE ;  /* 0x000000000000791b */ /* 0x003fe20003800000 */
.L_x_11493:
[----:B------:R-:W-:Y:S01]  /*6f30*/  MOV R172, R199 ;  /* 0x000000c700ac7202 */ /* 0x000fe20000000f00 */
[----:B------:R-:W-:-:S07]  /*6f40*/  FADD.FTZ R200, R175, R200 ;  /* 0x000000c8afc87221 */ /* 0x000fce0000010000 */
[----:B------:R-:W-:Y:S05]  /*6f50*/  WARPSYNC.COLLECTIVE R171, `(.L_x_11494) ;  /* 0x00000000ab087348 */ /* 0x000fea0003c00000 */
[----:B------:R0:W1:Y:S02]  /*6f60*/  SHFL.DOWN P5, R175, R172, R168, R169 ;  /* 0x080000a8acaf7389 */ /* 0x00006400000a00a9 */
[----:B01----:R-:W-:Y:S01]  /*6f70*/  ENDCOLLECTIVE ;  /* 0x000000000000791b */ /* 0x003fe20003800000 */
.L_x_11494:
[----:B------:R-:W-:Y:S01]  /*6f80*/  HFMA2.MMA R168, -RZ, RZ, 0, 4.76837158203125e-07 ;  /* 0x00000008ffa87435 */ /* 0x000fe200000001ff */
[----:B------:R-:W-:Y:S01]  /*6f90*/  MOV R172, R200 ;  /* 0x000000c800ac7202 */ /* 0x000fe20000000f00 */
[----:B------:R-:W-:-:S09]  /*6fa0*/  FADD.FTZ R199, R175, R199 ;  /* 0x000000c7afc77221 */ /* 0x000fd20000010000 */
[----:B------:R-:W-:Y:S05]  /*6fb0*/  WARPSYNC.COLLECTIVE R171, `(.L_x_11495) ;  /* 0x00000000ab087348 */ /* 0x000fea0003c00000 */
[----:B------:R0:W1:Y:S02]  /*6fc0*/  SHFL.DOWN P5, R175, R172, R168, R169 ;  /* 0x080000a8acaf7389 */ /* 0x00006400000a00a9 */
[----:B01----:R-:W-:Y:S01]  /*6fd0*/  ENDCOLLECTIVE ;  /* 0x000000000000791b */ /* 0x003fe20003800000 */
.L_x_11495:
[----:B------:R-:W-:Y:S01]  /*6fe0*/  MOV R172, R199 ;  /* 0x000000c700ac7202 */ /* 0x000fe20000000f00 */
[----:B------:R-:W-:-:S07]  /*6ff0*/  FADD.FTZ R200, R200, R175 ;  /* 0x000000afc8c87221 */ /* 0x000fce0000010000 */
[----:B------:R-:W-:Y:S05]  /*7000*/  WARPSYNC.COLLECTIVE R171, `(.L_x_11496) ;  /* 0x00000000ab087348 */ /* 0x000fea0003c00000 */
[----:B------:R0:W1:Y:S02]  /*7010*/  SHFL.DOWN P5, R175, R172, R168, R169 ;  /* 0x080000a8acaf7389 */ /* 0x00006400000a00a9 */
[----:B01----:R-:W-:Y:S01]  /*7020*/  ENDCOLLECTIVE ;  /* 0x000000000000791b */ /* 0x003fe20003800000 */
.L_x_11496:
[----:B------:R-:W-:Y:S01]  /*7030*/  HFMA2.MMA R168, -RZ, RZ, 0, 2.384185791015625e-07 ;  /* 0x00000004ffa87435 */ /* 0x000fe200000001ff */
[----:B------:R-:W-:Y:S01]  /*7040*/  MOV R172, R200 ;  /* 0x000000c800ac7202 */ /* 0x000fe20000000f00 */
[----:B------:R-:W-:-:S09]  /*7050*/  FADD.FTZ R199, R199, R175 ;  /* 0x000000afc7c77221 */ /* 0x000fd20000010000 */
[----:B------:R-:W-:Y:S05]  /*7060*/  WARPSYNC.COLLECTIVE R171, `(.L_x_11497) ;  /* 0x00000000ab087348 */ /* 0x000fea0003c00000 */
[----:B------:R0:W1:Y:S02]  /*7070*/  SHFL.DOWN P5, R175, R172, R168, R169 ;  /* 0x080000a8acaf7389 */ /* 0x00006400000a00a9 */
[----:B01----:R-:W-:Y:S01]  /*7080*/  ENDCOLLECTIVE ;  /* 0x000000000000791b */ /* 0x003fe20003800000 */
.L_x_11497:
[----:B------:R-:W-:Y:S02]  /*7090*/  MOV R172, R199 ;  /* 0x000000c700ac7202 */ /* 0x000fe40000000f00 */
[----:B------:R-:W-:-:S07]  /*70a0*/  MOV R174, R175 ;  /* 0x000000af00ae7202 */ /* 0x000fce0000000f00 */
[----:B------:R-:W-:Y:S05]  /*70b0*/  WARPSYNC.COLLECTIVE R171, `(.L_x_11498) ;  /* 0x00000000ab087348 */ /* 0x000fea0003c00000 */
[----:B------:R0:W1:Y:S02]  /*70c0*/  SHFL.DOWN P5, R175, R172, R168, R169 ;  /* 0x080000a8acaf7389 */ /* 0x00006400000a00a9 */
[----:B01----:R-:W-:Y:S01]  /*70d0*/  ENDCOLLECTIVE ;  /* 0x000000000000791b */ /* 0x003fe20003800000 */
.L_x_11498:
[----:B------:R-:W-:Y:S01]  /*70e0*/  FADD.FTZ R174, R200, R174 ;  /* 0x000000aec8ae7221 */ /* 0x000fe20000010000 */
[----:B------:R-:W-:-:S04]  /*70f0*/  HFMA2.MMA R168, -RZ, RZ, 0, 1.1920928955078125e-07 ;  /* 0x00000002ffa87435 */ /* 0x000fc800000001ff */
[----:B------:R-:W-:Y:S02]  /*7100*/  MOV R172, R174 ;  /* 0x000000ae00ac7202 */ /* 0x000fe40000000f00 */
[----:B------:R-:W-:-:S07]  /*7110*/  MOV R173, R175 ;  /* 0x000000af00ad7202 */ /* 0x000fce0000000f00 */
[----:B------:R-:W-:Y:S05]  /*7120*/  WARPSYNC.COLLECTIVE R171, `(.L_x_11499) ;  /* 0x00000000ab087348 */ /* 0x000fea0003c00000 */
[----:B------:R0:W1:Y:S02]  /*7130*/  SHFL.DOWN P5, R175, R172, R168, R169 ;  /* 0x080000a8acaf7389 */ /* 0x00006400000a00a9 */
[----:B01----:R-:W-:Y:S01]  /*7140*/  ENDCOLLECTIVE ;  /* 0x000000000000791b */ /* 0x003fe20003800000 */
.L_x_11499:
[----:B------:R-:W-:-:S05]  /*7150*/  FADD.FTZ R173, R199, R173 ;  /* 0x000000adc7ad7221 */ /* 0x000fca0000010000 */
[----:B------:R-:W-:Y:S01]  /*7160*/  MOV R172, R173 ;  /* 0x000000ad00ac7202 */ /* 0x000fe20000000f00 */
[----:B------:R-:W-:-:S07]  /*7170*/  FADD.FTZ R174, R174, R175 ;  /* 0x000000afaeae7221 */ /* 0x000fce0000010000 */
[----:B------:R-:W-:Y:S05]  /*7180*/  WARPSYNC.COLLECTIVE R171, `(.L_x_11500) ;  /* 0x00000000ab087348 */ /* 0x000fea0003c00000 */
[----:B------:R0:W1:Y:S02]  /*7190*/  SHFL.DOWN P5, R175, R172, R168, R169 ;  /* 0x080000a8acaf7389 */ /* 0x00006400000a00a9 */
[----:B01----:R-:W-:Y:S01]  /*71a0*/  ENDCOLLECTIVE ;  /* 0x000000000000791b */ /* 0x003fe20003800000 */
.L_x_11500:
[----:B------:R-:W-:Y:S01]  /*71b0*/  HFMA2.MMA R168, -RZ, RZ, 0, 5.9604644775390625e-08 ;  /* 0x00000001ffa87435 */ /* 0x000fe200000001ff */
[----:B------:R-:W-:Y:S01]  /*71c0*/  MOV R172, R174 ;  /* 0x000000ae00ac7202 */ /* 0x000fe20000000f00 */
[----:B------:R-:W-:-:S09]  /*71d0*/  FADD.FTZ R173, R173, R175 ;  /* 0x000000afadad7221 */ /* 0x000fd20000010000 */
[----:B------:R-:W-:Y:S05]  /*71e0*/  WARPSYNC.COLLECTIVE R171, `(.L_x_11501) ;  /* 0x00000000ab087348 */ /* 0x000fea0003c00000 */
[----:B------:R0:W1:Y:S02]  /*71f0*/  SHFL.DOWN P5, R175, R172, R168, R169 ;  /* 0x080000a8acaf7389 */ /* 0x00006400000a00a9 */
[----:B01----:R-:W-:Y:S01]  /*7200*/  ENDCOLLECTIVE ;  /* 0x000000000000791b */ /* 0x003fe20003800000 */
.L_x_11501:
[----:B------:R-:W-:Y:S02]  /*7210*/  MOV R172, R173 ;  /* 0x000000ad00ac7202 */ /* 0x000fe40000000f00 */
[----:B------:R-:W-:-:S07]  /*7220*/  MOV R198, R175 ;  /* 0x000000af00c67202 */ /* 0x000fce0000000f00 */
[----:B------:R-:W-:Y:S05]  /*7230*/  WARPSYNC.COLLECTIVE R171, `(.L_x_11502) ;  /* 0x00000000ab087348 */ /* 0x000fea0003c00000 */
[----:B------:R0:W1:Y:S02]  /*7240*/  SHFL.DOWN P5, R175, R172, R168, R169 ;  /* 0x080000a8acaf7389 */ /* 0x00006400000a00a9 */
[----:B01----:R-:W-:Y:S01]  /*7250*/  ENDCOLLECTIVE ;  /* 0x000000000000791b */ /* 0x003fe20003800000 */
.L_x_11502:
[----:B------:R-:W-:Y:S01]  /*7260*/  MOV R169, R175 ;  /* 0x000000af00a97202 */ /* 0x000fe20000000f00 */
[----:B------:R-:W-:Y:S06]  /*7270*/  BRA `(.L_x_11503) ;  /* 0xffffffc000d07947 */ /* 0x000fec000383ffff */
.L_x_11504:
        /* <DEDUP_REMOVED lines=16> */
.L_x_14026:


//--------------------- .text._ZN10layer_norm13ln_bwd_kernelINS_13Kernel_traitsI6__halfffffjLj4096ELj1ELj1ELj4ELj16ENS_18Kernel_traits_baseILj4096ES2_ffffjLj128EEEEELb0ELb1ELb1ELb1EEEvNS_9BwdParamsE --------------------------
	.section	.text._ZN10layer_norm13ln_bwd_kernelINS_13Kernel_traitsI6__halfffffjLj4096ELj1ELj1ELj4ELj16ENS_18Kernel_traits_baseILj4096ES2_ffffjLj128EEEEELb0ELb1ELb1ELb1EEEvNS_9BwdParamsE,"ax",@progbits
	.align	128
        .global         _ZN10layer_norm13ln_bwd_kernelINS_13Kernel_traitsI6__halfffffjLj4096ELj1ELj1ELj4ELj16ENS_18Kernel_traits_baseILj4096ES2_ffffjLj128EEEEELb0ELb1ELb1ELb1EEEvNS_9BwdParamsE
        .type           _ZN10layer_norm13ln_bwd_kernelINS_13Kernel_traitsI6__halfffffjLj4096ELj1ELj1ELj4ELj16ENS_18Kernel_traits_baseILj4096ES2_ffffjLj128EEEEELb0ELb1ELb1ELb1EEEvNS_9BwdParamsE,@function
        .size           _ZN10layer_norm13ln_bwd_kernelINS_13Kernel_traitsI6__halfffffjLj4096ELj1ELj1ELj4ELj16ENS_18Kernel_traits_baseILj4096ES2_ffffjLj128EEEEELb0ELb1ELb1ELb1EEEvNS_9BwdParamsE,(.L_x_14027 - _ZN10layer_norm13ln_bwd_kernelINS_13Kernel_traitsI6__halfffffjLj4096ELj1ELj1ELj4ELj16ENS_18Kernel_traits_baseILj4096ES2_ffffjLj128EEEEELb0ELb1ELb1ELb1EEEvNS_9BwdParamsE)
        .other          _ZN10layer_norm13ln_bwd_kernelINS_13Kernel_traitsI6__halfffffjLj4096ELj1ELj1ELj4ELj16ENS_18Kernel_traits_baseILj4096ES2_ffffjLj128EEEEELb0ELb1ELb1ELb1EEEvNS_9BwdParamsE,@"STO_CUDA_ENTRY STV_DEFAULT"
_ZN10layer_norm13ln_bwd_kernelINS_13Kernel_traitsI6__halfffffjLj4096ELj1ELj1ELj4ELj16ENS_18Kernel_traits_baseILj4096ES2_ffffjLj128EEEEELb0ELb1ELb1ELb1EEEvNS_9BwdParamsE:
.text._ZN10layer_norm13ln_bwd_kernelINS_13Kernel_traitsI6__halfffffjLj4096ELj1ELj1ELj4ELj16ENS_18Kernel_traits_baseILj4096ES2_ffffjLj128EEEEELb0ELb1ELb1ELb1EEEvNS_9BwdParamsE:
        /* <DEDUP_REMOVED lines=62> */
.L_x_11505:
        /* <DEDUP_REMOVED lines=14> */
[----:B------:R-:W-:-:S03]  /*04c0*/  IADD3.X R5, RZ, UR7, RZ, P0, !PT ;  /* 0x00000007ff057c10 */ /* 0x000fc600087fe4ff */
[----:B------:R0:W5:Y:S04]  /*04d0*/  LDG.E.64 R44, desc[UR4][R2.64+0x1c00] ;  /* 0x001c0004022c7981 */ /* 0x000168000c1e1b00 */
        /* <DEDUP_REMOVED lines=57> */
[----:B--2---:R-:W-:Y:S01]  /*0870*/  HADD2.F32 R0, -RZ, R6.H0_H0 ;  /* 0x20000006ff007230 */ /* 0x004fe20000004100 */
[--C-:B------:R-:W-:Y:S01]  /*0880*/  SHF.R.U64 R19, R6, 0x10, R7.reuse ;  /* 0x0000001006137819 */ /* 0x100fe20000001207 */
[----:B0-----:R-:W-:Y:S01]  /*0890*/  HADD2.F32 R2, -RZ, R7.H0_H0 ;  /* 0x20000007ff027230 */ /* 0x001fe20000004100 */
[----:B------:R-:W-:-:S02]  /*08a0*/  SHF.R.U32.HI R18, RZ, 0x10, R7 ;  /* 0x00000010ff127819 */ /* 0x000fc40000011607 */
        /* <DEDUP_REMOVED lines=12> */
[----:B------:R-:W-:-:S02]  /*0970*/  HADD2.F32 R16, -RZ, R16.H0_H0 ;  /* 0x20000010ff107230 */ /* 0x000fc40000004100 */
[----:B--2---:R-:W-:Y:S01]  /*0980*/  HADD2.F32 R2, -RZ, R9.H0_H0 ;  /* 0x20000009ff027230 */ /* 0x004fe20000004100 */
[----:B------:R0:W-:Y:S01]  /*0990*/  STL [R1+0x88], R0 ;  /* 0x0000880001007387 */ /* 0x0001e20000100800 */
[----:B------:R-:W-:Y:S01]  /*09a0*/  HADD2.F32 R15, -RZ, R15.H0_H0 ;  /* 0x2000000fff0f7230 */ /* 0x000fe20000004100 */
[--C-:B------:R-:W-:Y:S01]  /*09b0*/  SHF.R.U64 R9, R36, 0x10, R37.reuse ;  /* 0x0000001024097819 */ /* 0x100fe20000001225 */
[----:B------:R-:W-:Y:S01]  /*09c0*/  HADD2.F32 R14, -RZ, R14.H0_H0 ;  /* 0x2000000eff0e7230 */ /* 0x000fe20000004100 */
[----:B------:R2:W-:Y:S01]  /*09d0*/  STL [R1+0x80], R2 ;  /* 0x0000800201007387 */ /* 0x0005e20000100800 */
[----:B------:R-:W-:Y:S01]  /*09e0*/  SHF.R.U32.HI R8, RZ, 0x10, R37 ;  /* 0x00000010ff087819 */ /* 0x000fe20000011625 */
[----:B------:R-:W-:Y:S01]  /*09f0*/  HADD2.F32 R13, -RZ, R13.H0_H0 ;  /* 0x2000000dff0d7230 */ /* 0x000fe20000004100 */
[--C-:B------:R-:W-:Y:S01]  /*0a00*/  SHF.R.U64 R7, R40, 0x10, R41.reuse ;  /* 0x0000001028077819 */ /* 0x100fe20000001229 */
[----:B------:R-:W-:Y:S01]  /*0a10*/  HADD2.F32 R12, -RZ, R12.H0_H0 ;  /* 0x2000000cff0c7230 */ /* 0x000fe20000004100 */
[----:B------:R-:W-:Y:S01]  /*0a20*/  SHF.R.U32.HI R6, RZ, 0x10, R41 ;  /* 0x00000010ff067819 */ /* 0x000fe20000011629 */
[----:B0-----:R-:W-:Y:S01]  /*0a30*/  HADD2.F32 R0, -RZ, R10.H0_H0 ;  /* 0x2000000aff007230 */ /* 0x001fe20000004100 */
[----:B------:R-:W-:Y:S01]  /*0a40*/  SHF.R.U32.HI R10, RZ, 0x10, R33 ;  /* 0x00000010ff0a7819 */ /* 0x000fe20000011621 */
[----:B------:R-:W-:Y:S01]  /*0a50*/  HADD2.F32 R9, -RZ, R9.H0_H0 ;  /* 0x20000009ff097230 */ /* 0x000fe20000004100 */
[----:B------:R-:W-:Y:S01]  /*0a60*/  SHF.R.U64 R3, R20, 0x10, R21 ;  /* 0x0000001014037819 */ /* 0x000fe20000001215 */
[----:B--2---:R-:W-:Y:S01]  /*0a70*/  HADD2.F32 R2, -RZ, R11.H0_H0 ;  /* 0x2000000bff027230 */ /* 0x004fe20000004100 */
[----:B------:R0:W-:Y:S01]  /*0a80*/  STL [R1+0x78], R0 ;  /* 0x0000780001007387 */ /* 0x0001e20000100800 */
[----:B------:R-:W-:Y:S01]  /*0a90*/  SHF.R.U64 R11, R32, 0x10, R33 ;  /* 0x00000010200b7819 */ /* 0x000fe20000001221 */
[----:B------:R-:W-:Y:S01]  /*0aa0*/  HADD2.F32 R10, -RZ, R10.H0_H0 ;  /* 0x2000000aff0a7230 */ /* 0x000fe20000004100 */
[--C-:B-1----:R-:W-:Y:S01]  /*0ab0*/  SHF.R.U64 R5, R44, 0x10, R45.reuse ;  /* 0x000000102c057819 */ /* 0x102fe2000000122d */
[----:B------:R1:W-:Y:S01]  /*0ac0*/  STL [R1+0x70], R2 ;  /* 0x0000700201007387 */ /* 0x0003e20000100800 */
[----:B------:R-:W-:Y:S01]  /*0ad0*/  SHF.R.U32.HI R4, RZ, 0x10, R45 ;  /* 0x00000010ff047819 */ /* 0x000fe2000001162d */
[----:B------:R-:W-:Y:S01]  /*0ae0*/  HADD2.F32 R11, -RZ, R11.H0_H0 ;  /* 0x2000000bff0b7230 */ /* 0x000fe20000004100 */
[----:B------:R-:W-:Y:S01]  /*0af0*/  SHF.R.U32.HI R252, RZ, 0x10, R25 ;  /* 0x00000010fffc7819 */ /* 0x000fe20000011619 */
[----:B------:R-:W-:Y:S01]  /*0b00*/  HADD2.F32 R8, -RZ, R8.H0_H0 ;  /* 0x20000008ff087230 */ /* 0x000fe20000004100 */
[--C-:B------:R-:W-:Y:S01]  /*0b10*/  SHF.R.U64 R249, R26, 0x10, R27.reuse ;  /* 0x000000101af97819 */ /* 0x100fe2000000121b */
[----:B0-----:R-:W-:Y:S01]  /*0b20*/  HADD2.F32 R0, -RZ, R28.H0_H0 ;  /* 0x2000001cff007230 */ /* 0x001fe20000004100 */
[----:B------:R-:W-:Y:S01]  /*0b30*/  SHF.R.U32.HI R247, RZ, 0x10, R27 ;  /* 0x00000010fff77819 */ /* 0x000fe2000001161b */
[----:B------:R-:W-:Y:S01]  /*0b40*/  HADD2.F32 R7, -RZ, R7.H0_H0 ;  /* 0x20000007ff077230 */ /* 0x000fe20000004100 */
[--C-:B------:R-:W-:Y:S01]  /*0b50*/  SHF.R.U64 R245, R30, 0x10, R31.reuse ;  /* 0x000000101ef57819 */ /* 0x100fe2000000121f */
[----:B-1----:R-:W-:Y:S01]  /*0b60*/  HADD2.F32 R2, -RZ, R29.H0_H0 ;  /* 0x2000001dff027230 */ /* 0x002fe20000004100 */
[----:B------:R0:W-:Y:S01]  /*0b70*/  STL [R1+0x68], R0 ;  /* 0x0000680001007387 */ /* 0x0001e20000100800 */
[----:B------:R-:W-:Y:S01]  /*0b80*/  HADD2.F32 R6, -RZ, R6.H0_H0 ;  /* 0x20000006ff067230 */ /* 0x000fe20000004100 */
[----:B------:R-:W-:Y:S01]  /*0b90*/  SHF.R.U32.HI R243, RZ, 0x10, R31 ;  /* 0x00000010fff37819 */ /* 0x000fe2000001161f */
[----:B------:R-:W-:Y:S01]  /*0ba0*/  HADD2.F32 R5, -RZ, R5.H0_H0 ;  /* 0x20000005ff057230 */ /* 0x000fe20000004100 */
[----:B------:R1:W-:Y:S01]  /*0bb0*/  STL [R1+0x60], R2 ;  /* 0x0000600201007387 */ /* 0x0003e20000100800 */
[----:B------:R-:W-:Y:S01]  /*0bc0*/  HADD2.F32 R4, -RZ, R4.H0_H0 ;  /* 0x20000004ff047230 */ /* 0x000fe20000004100 */
[--C-:B------:R-:W-:Y:S01]  /*0bd0*/  SHF.R.U64 R241, R34, 0x10, R35.reuse ;  /* 0x0000001022f17819 */ /* 0x100fe20000001223 */
        /* <DEDUP_REMOVED lines=14> */
[----:B------:R-:W-:Y:S01]  /*0cc0*/  SHF.R.U32.HI R227, RZ, 0x10, R47 ;  /* 0x00000010ffe37819 */ /* 0x000fe2000001162f */
[----:B------:R-:W-:-:S02]  /*0cd0*/  HADD2.F32 R244, -RZ, R31.H0_H0 ;  /* 0x2000001ffff47230 */ /* 0x000fc40000004100 */
[----:B------:R-:W-:Y:S02]  /*0ce0*/  HADD2.F32 R242, -RZ, R34.H0_H0 ;  /* 0x20000022fff27230 */ /* 0x000fe40000004100 */
[----:B0-----:R-:W-:Y:S02]  /*0cf0*/  HADD2.F32 R0, -RZ, R36.H0_H0 ;  /* 0x20000024ff007230 */ /* 0x001fe40000004100 */
[----:B------:R-:W-:Y:S02]  /*0d00*/  HADD2.F32 R240, -RZ, R35.H0_H0 ;  /* 0x20000023fff07230 */ /* 0x000fe40000004100 */
[----:B-1----:R-:W-:Y:S01]  /*0d10*/  HADD2.F32 R2, -RZ, R37.H0_H0 ;  /* 0x20000025ff027230 */ /* 0x002fe20000004100 */
[----:B------:R0:W-:Y:S01]  /*0d20*/  STL [R1+0x48], R0 ;  /* 0x0000480001007387 */ /* 0x0001e20000100800 */
[----:B------:R-:W-:Y:S02]  /*0d30*/  HADD2.F32 R238, -RZ, R38.H0_H0 ;  /* 0x20000026ffee7230 */ /* 0x000fe40000004100 */
[----:B------:R-:W-:Y:S01]  /*0d40*/  HADD2.F32 R236, -RZ, R39.H0_H0 ;  /* 0x20000027ffec7230 */ /* 0x000fe20000004100 */
[----:B------:R1:W-:Y:S01]  /*0d50*/  STL [R1+0x40], R2 ;  /* 0x0000400201007387 */ /* 0x0003e20000100800 */
[----:B------:R-:W-:-:S02]  /*0d60*/  HADD2.F32 R234, -RZ, R42.H0_H0 ;  /* 0x2000002affea7230 */ /* 0x000fc40000004100 */
[----:B------:R-:W-:Y:S02]  /*0d70*/  HADD2.F32 R232, -RZ, R43.H0_H0 ;  /* 0x2000002bffe87230 */ /* 0x000fe40000004100 */
[----:B------:R-:W-:Y:S02]  /*0d80*/  HADD2.F32 R230, -RZ, R46.H0_H0 ;  /* 0x2000002effe67230 */ /* 0x000fe40000004100 */
[----:B0-----:R-:W-:Y:S02]  /*0d90*/  HADD2.F32 R0, -RZ, R40.H0_H0 ;  /* 0x20000028ff007230 */ /* 0x001fe40000004100 */
[----:B------:R-:W-:Y:S02]  /*0da0*/  HADD2.F32 R228, -RZ, R47.H0_H0 ;  /* 0x2000002fffe47230 */ /* 0x000fe40000004100 */
[----:B-1----:R-:W-:Y:S01]  /*0db0*/  HADD2.F32 R2, -RZ, R41.H0_H0 ;  /* 0x20000029ff027230 */ /* 0x002fe20000004100 */
[----:B------:R0:W-:Y:S01]  /*0dc0*/  STL [R1+0x38], R0 ;  /* 0x0000380001007387 */ /* 0x0001e20000100800 */
[----:B------:R-:W-:-:S02]  /*0dd0*/  HADD2.F32 R252, -RZ, R252.H0_H0 ;  /* 0x200000fcfffc7230 */ /* 0x000fc40000004100 */
[----:B------:R-:W-:Y:S01]  /*0de0*/  HADD2.F32 R249, -RZ, R249.H0_H0 ;  /* 0x200000f9fff97230 */ /* 0x000fe20000004100 */
[----:B------:R1:W-:Y:S01]  /*0df0*/  STL [R1+0x30], R2 ;  /* 0x0000300201007387 */ /* 0x0003e20000100800 */
[----:B------:R-:W-:Y:S02]  /*0e00*/  HADD2.F32 R247, -RZ, R247.H0_H0 ;  /* 0x200000f7fff77230 */ /* 0x000fe40000004100 */
[----:B------:R-:W-:Y:S02]  /*0e10*/  HADD2.F32 R245, -RZ, R245.H0_H0 ;  /* 0x200000f5fff57230 */ /* 0x000fe40000004100 */
[----:B------:R-:W-:Y:S02]  /*0e20*/  HADD2.F32 R243, -RZ, R243.H0_H0 ;  /* 0x200000f3fff37230 */ /* 0x000fe40000004100 */
[----:B0-----:R-:W-:Y:S02]  /*0e30*/  HADD2.F32 R0, -RZ, R44.H0_H0 ;  /* 0x2000002cff007230 */ /* 0x001fe40000004100 */
[----:B------:R-:W-:-:S02]  /*0e40*/  HADD2.F32 R241, -RZ, R241.H0_H0 ;  /* 0x200000f1fff17230 */ /* 0x000fc40000004100 */
[----:B-1----:R-:W-:Y:S01]  /*0e50*/  HADD2.F32 R2, -RZ, R45.H0_H0 ;  /* 0x2000002dff027230 */ /* 0x002fe20000004100 */
[----:B------:R0:W-:Y:S01]  /*0e60*/  STL [R1+0x28], R0 ;  /* 0x0000280001007387 */ /* 0x0001e20000100800 */
[----:B------:R-:W-:Y:S02]  /*0e70*/  HADD2.F32 R239, -RZ, R239.H0_H0 ;  /* 0x200000efffef7230 */ /* 0x000fe40000004100 */
[----:B------:R-:W-:Y:S01]  /*0e80*/  HADD2.F32 R237, -RZ, R237.H0_H0 ;  /* 0x200000edffed7230 */ /* 0x000fe20000004100 */
[----:B------:R1:W-:Y:S01]  /*0e90*/  STL [R1+0x20], R2 ;  /* 0x0000200201007387 */ /* 0x0003e20000100800 */
[----:B------:R-:W-:Y:S02]  /*0ea0*/  HADD2.F32 R235, -RZ, R235.H0_H0 ;  /* 0x200000ebffeb7230 */ /* 0x000fe40000004100 */
[----:B------:R-:W-:Y:S02]  /*0eb0*/  HADD2.F32 R233, -RZ, R233.H0_H0 ;  /* 0x200000e9ffe97230 */ /* 0x000fe40000004100 */
[----:B------:R-:W-:-:S02]  /*0ec0*/  HADD2.F32 R231, -RZ, R231.H0_H0 ;  /* 0x200000e7ffe77230 */ /* 0x000fc40000004100 */
[----:B0-----:R-:W-:Y:S02]  /*0ed0*/  HADD2.F32 R0, -RZ, R20.H0_H0 ;  /* 0x20000014ff007230 */ /* 0x001fe40000004100 */
[----:B------:R-:W-:Y:S01]  /*0ee0*/  HADD2.F32 R20, -RZ, R21.H0_H0 ;  /* 0x20000015ff147230 */ /* 0x000fe20000004100 */
[----:B-1----:R-:W-:Y:S01]  /*0ef0*/  SHF.R.U32.HI R2, RZ, 0x10, R21 ;  /* 0x00000010ff027819 */ /* 0x002fe20000011615 */
[----:B------:R-:W-:Y:S01]  /*0f00*/  HADD2.F32 R21, -RZ, R24.H0_H0 ;  /* 0x20000018ff157230 */ /* 0x000fe20000004100 */
[----:B------:R0:W-:Y:S01]  /*0f10*/  STL [R1+0x18], R0 ;  /* 0x0000180001007387 */ /* 0x0001e20000100800 */
[----:B------:R-:W-:Y:S02]  /*0f20*/  HADD2.F32 R229, -RZ, R229.H0_H0 ;  /* 0x200000e5ffe57230 */ /* 0x000fe40000004100 */
[----:B------:R-:W-:Y:S01]  /*0f30*/  HADD2.F32 R2, -RZ, R2.H0_H0 ;  /* 0x20000002ff027230 */ /* 0x000fe20000004100 */
[----:B------:R1:W-:Y:S01]  /*0f40*/  STL [R1+0x10], R20 ;  /* 0x0000101401007387 */ /* 0x0003e20000100800 */
[----:B------:R-:W-:-:S03]  /*0f50*/  HADD2.F32 R227, -RZ, R227.H0_H0 ;  /* 0x200000e3ffe37230 */ /* 0x000fc60000004100 */
[----:B------:R2:W-:Y:S01]  /*0f60*/  STL [R1+0x8], R21 ;  /* 0x0000081501007387 */ /* 0x0005e20000100800 */
[----:B0-----:R-:W-:Y:S01]  /*0f70*/  SHF.R.U64 R0, R24, 0x10, R25 ;  /* 0x0000001018007819 */ /* 0x001fe20000001219 */
[----:B-1----:R-:W-:-:S04]  /*0f80*/  HADD2.F32 R20, -RZ, R25.H0_H0 ;  /* 0x20000019ff147230 */ /* 0x002fc80000004100 */
[----:B------:R-:W-:Y:S01]  /*0f90*/  HADD2.F32 R0, -RZ, R0.H0_H0 ;  /* 0x20000000ff007230 */ /* 0x000fe20000004100 */
[----:B------:R2:W-:Y:S04]  /*0fa0*/  STL [R1], R20 ;  /* 0x0000001401007387 */ /* 0x0005e80000100800 */
        /* <DEDUP_REMOVED lines=19> */
.L_x_11575:
[----:B0-2---:R-:W0:Y:S08]  /*10e0*/  LDC.64 R20, c[0x0][0x288] ;  /* 0x0000a200ff147b82 */ /* 0x005e300000000a00 */
[----:B------:R-:W1:Y:S08]  /*10f0*/  LDC.64 R170, c[0x0][0x280] ;  /* 0x0000a000ffaa7b82 */ /* 0x000e700000000a00 */
[----:B------:R-:W2:Y:S01]  /*1100*/  LDC R174, c[0x0][0x218] ;  /* 0x00008600ffae7b82 */ /* 0x000ea20000000800 */
[----:B0-----:R-:W-:-:S07]  /*1110*/  IMAD.WIDE R20, R23, 0x4, R20 ;  /* 0x0000000417147825 */ /* 0x001fce00078e0214 */
[----:B------:R-:W0:Y:S01]  /*1120*/  LDC.64 R168, c[0x0][0x258] ;  /* 0x00009600ffa87b82 */ /* 0x000e220000000a00 */
[----:B------:R1:W3:Y:S01]  /*1130*/  LDG.E R19, desc[UR4][R20.64] ;  /* 0x0000000414137981 */ /* 0x0002e2000c1e1900 */
[----:B------:R-:W4:Y:S06]  /*1140*/  S2R R172, SR_TID.X ;  /* 0x0000000000ac7919 */ /* 0x000f2c0000002100 */
[----:B------:R-:W4:Y:S01]  /*1150*/  LDC.64 R200, c[0x0][0x2c8] ;  /* 0x0000b200ffc87b82 */ /* 0x000f220000000a00 */
[----:B-1----:R-:W-:-:S05]  /*1160*/  IMAD.WIDE R20, R23, 0x4, R170 ;  /* 0x0000000417147825 */ /* 0x002fca00078e02aa */
[----:B------:R2:W5:Y:S01]  /*1170*/  LDG.E R225, desc[UR4][R20.64] ;  /* 0x0000000414e17981 */ /* 0x000562000c1e1900 */
[----:B------:R-:W-:Y:S01]  /*1180*/  BSSY B0, `(.L_x_11507) ;  /* 0x0000173000007945 */ /* 0x000fe20003800000 */
[----:B0-----:R-:W-:-:S04]  /*1190*/  IMAD.WIDE R168, R23, 0x4, R168 ;  /* 0x0000000417a87825 */ /* 0x001fc800078e02a8 */
[----:B--2---:R-:W-:Y:S01]  /*11a0*/  IMAD R20, R23, R174, RZ ;  /* 0x000000ae17147224 */ /* 0x004fe200078e02ff */
[----:B------:R0:W5:Y:S04]  /*11b0*/  LDG.E R22, desc[UR4][R168.64] ;  /* 0x00000004a8167981 */ /* 0x000168000c1e1900 */
        /* <DEDUP_REMOVED lines=9> */
[----:B------:R-:W-:-:S04]  /*1250*/  IMAD.WIDE.U32 R178, R203, 0x10, R200 ;  /* 0x00000010cbb27825 */ /* 0x000fc800078e00c8 */
[----:B------:R-:W-:Y:S01]  /*1260*/  IMAD.WIDE.U32 R200, R205, 0x10, R200 ;  /* 0x00000010cdc87825 */ /* 0x000fe200078e00c8 */
[----:B---3--:R-:W-:-:S13]  /*1270*/  ISETP.GT.AND P6, PT, R19, RZ, PT ;  /* 0x000000ff1300720c */ /* 0x008fda0003fc4270 */
[----:B------:R-:W-:Y:S05]  /*1280*/  @P6 BRA `(.L_x_11508) ;  /* 0x0000000000646947 */ /* 0x000fea0003800000 */
[----:B------:R-:W-:Y:S02]  /*1290*/  MOV R20, UR14 ;  /* 0x0000000e00147c02 */ /* 0x000fe40008000f00 */
[----:B------:R-:W-:Y:S02]  /*12a0*/  CS2R R170, SRZ ;  /* 0x0000000000aa7805 */ /* 0x000fe4000001ff00 */
[----:B------:R-:W-:Y:S02]  /*12b0*/  MOV R19, UR15 ;  /* 0x0000000f00137c02 */ /* 0x000fe40008000f00 */
[----:B------:R-:W-:-:S04]  /*12c0*/  ISETP.NE.U32.AND P0, PT, R20, RZ, PT ;  /* 0x000000ff1400720c */ /* 0x000fc80003f05070 */
[----:B------:R-:W-:-:S13]  /*12d0*/  ISETP.NE.AND.EX P0, PT, R19, RZ, PT, P0 ;  /* 0x000000ff1300720c */ /* 0x000fda0003f05300 */
[----:B------:R-:W-:Y:S05]  /*12e0*/  @!P0 BRA `(.L_x_11509) ;  /* 0x0000001400708947 */ /* 0x000fea0003800000 */
[----:B------:R-:W0:Y:S01]  /*12f0*/  LDC.64 R174, c[0x0][0x2c8] ;  /* 0x0000b200ffae7b82 */ /* 0x000e220000000a00 */
[C---:B------:R-:W-:Y:S01]  /*1300*/  IADD3 R36, R21.reuse, 0x200, RZ ;  /* 0x0000020015247810 */ /* 0x040fe20007ffe0ff */
[----:B------:R1:W5:Y:S01]  /*1310*/  LDG.E.128 R52, desc[UR4][R168.64] ;  /* 0x00000004a8347981 */ /* 0x000362000c1e1d00 */
[C---:B------:R-:W-:Y:S02]  /*1320*/  IADD3 R32, R21.reuse, 0x280, RZ ;  /* 0x0000028015207810 */ /* 0x040fe40007ffe0ff */
[C---:B------:R-:W-:Y:S01]  /*1330*/  IADD3 R28, R21.reuse, 0x300, RZ ;  /* 0x00000300151c7810 */ /* 0x040fe20007ffe0ff */
[----:B------:R1:W5:Y:S01]  /*1340*/  LDG.E.128 R48, desc[UR4][R172.64] ;  /* 0x00000004ac307981 */ /* 0x000362000c1e1d00 */
[----:B------:R-:W-:-:S03]  /*1350*/  IADD3 R24, R21, 0x380, RZ ;  /* 0x0000038015187810 */ /* 0x000fc60007ffe0ff */
[----:B------:R1:W5:Y:S04]  /*1360*/  LDG.E.128 R44, desc[UR4][R178.64] ;  /* 0x00000004b22c7981 */ /* 0x000368000c1e1d00 */
[----:B------:R1:W5:Y:S01]  /*1370*/  LDG.E.128 R40, desc[UR4][R200.64] ;  /* 0x00000004c8287981 */ /* 0x000362000c1e1d00 */
[----:B0-----:R-:W-:-:S04]  /*1380*/  IMAD.WIDE.U32 R36, R36, 0x10, R174 ;  /* 0x0000001024247825 */ /* 0x001fc800078e00ae */
[--C-:B------:R-:W-:Y:S02]  /*1390*/  IMAD.WIDE.U32 R32, R32, 0x10, R174.reuse ;  /* 0x0000001020207825 */ /* 0x100fe400078e00ae */
[----:B------:R-:W5:Y:S02]  /*13a0*/  LDG.E.128 R36, desc[UR4][R36.64] ;  /* 0x0000000424247981 */ /* 0x000f64000c1e1d00 */
[--C-:B------:R-:W-:Y:S02]  /*13b0*/  IMAD.WIDE.U32 R28, R28, 0x10, R174.reuse ;  /* 0x000000101c1c7825 */ /* 0x100fe400078e00ae */
[----:B------:R-:W5:Y:S02]  /*13c0*/  LDG.E.128 R32, desc[UR4][R32.64] ;  /* 0x0000000420207981 */ /* 0x000f64000c1e1d00 */
[----:B------:R-:W-:Y:S02]  /*13d0*/  IMAD.WIDE.U32 R24, R24, 0x10, R174 ;  /* 0x0000001018187825 */ /* 0x000fe400078e00ae */
[----:B------:R-:W5:Y:S04]  /*13e0*/  LDG.E.128 R28, desc[UR4][R28.64] ;  /* 0x000000041c1c7981 */ /* 0x000f68000c1e1d00 */
[----:B------:R-:W5:Y:S01]  /*13f0*/  LDG.E.128 R24, desc[UR4][R24.64] ;  /* 0x0000000418187981 */ /* 0x000f62000c1e1d00 */
[----:B------:R-:W-:Y:S01]  /*1400*/  CS2R R170, SRZ ;  /* 0x0000000000aa7805 */ /* 0x000fe2000001ff00 */
[----:B-1----:R-:W-:Y:S06]  /*1410*/  BRA `(.L_x_11509) ;  /* 0x0000001400247947 */ /* 0x002fec0003800000 */
.L_x_11508:
[----:B------:R-:W0:Y:S08]  /*1420*/  LDC.64 R2, c[0x0][0x250] ;  /* 0x00009400ff027b82 */ /* 0x000e300000000a00 */
[----:B------:R-:W1:Y:S01]  /*1430*/  LDC.64 R212, c[0x0][0x238] ;  /* 0x00008e00ffd47b82 */ /* 0x000e620000000a00 */
[----:B------:R-:W-:-:S07]  /*1440*/  MOV R20, UR14 ;  /* 0x0000000e00147c02 */ /* 0x000fce0008000f00 */
[----:B------:R-:W2:Y:S01]  /*1450*/  LDC.64 R176, c[0x0][0x2b8] ;  /* 0x0000ae00ffb07b82 */ /* 0x000ea20000000a00 */
[----:B0-----:R-:W-:-:S07]  /*1460*/  IMAD.WIDE R2, R23, 0x4, R2 ;  /* 0x0000000417027825 */ /* 0x001fce00078e0202 */
[----:B------:R-:W0:Y:S01]  /*1470*/  LDC.64 R206, c[0x0][0x2c8] ;  /* 0x0000b200ffce7b82 */ /* 0x000e220000000a00 */
[----:B------:R3:W4:Y:S01]  /*1480*/  LDG.E R0, desc[UR4][R2.64] ;  /* 0x0000000402007981 */ /* 0x000722000c1e1900 */
[----:B-1----:R-:W-:-:S06]  /*1490*/  IMAD.WIDE.U32 R8, R21, 0x10, R212 ;  /* 0x0000001015087825 */ /* 0x002fcc00078e00d4 */
[----:B------:R-:W1:Y:S01]  /*14a0*/  LDC.U8 R202, c[0x0][0x2a0] ;  /* 0x0000a800ffca7b82 */ /* 0x000e620000000000 */
[----:B------:R-:W-:Y:S01]  /*14b0*/  IMAD.WIDE.U32 R188, R205, 0x10, R212 ;  /* 0x00000010cdbc7825 */ /* 0x000fe200078e00d4 */
[----:B------:R-:W4:Y:S05]  /*14c0*/  LDG.E.128 R8, desc[UR4][R8.64] ;  /* 0x0000000408087981 */ /* 0x000f2a000c1e1d00 */
[----:B------:R-:W4:Y:S01]  /*14d0*/  LDG.E.128 R188, desc[UR4][R188.64] ;  /* 0x00000004bcbc7981 */ /* 0x000f22000c1e1d00 */
[----:B---3--:R-:W-:Y:S02]  /*14e0*/  IADD3 R3, R19, -0x1, RZ ;  /* 0xffffffff13037810 */ /* 0x008fe40007ffe0ff */
[----:B------:R-:W-:-:S02]  /*14f0*/  ISETP.NE.U32.AND P0, PT, R20, RZ, PT ;  /* 0x000000ff1400720c */ /* 0x000fc40003f05070 */
[----:B------:R-:W-:Y:S01]  /*1500*/  MOV R19, UR15 ;  /* 0x0000000f00137c02 */ /* 0x000fe20008000f00 */
[----:B------:R-:W-:-:S03]  /*1510*/  IMAD R3, R3, R174, RZ ;  /* 0x000000ae03037224 */ /* 0x000fc600078e02ff */
[----:B------:R-:W-:Y:S02]  /*1520*/  ISETP.NE.AND.EX P0, PT, R19, RZ, PT, P0 ;  /* 0x000000ff1300720c */ /* 0x000fe40003f05300 */
[----:B------:R-:W-:-:S04]  /*1530*/  SHF.R.S32.HI R4, RZ, 0x1f, R3 ;  /* 0x0000001fff047819 */ /* 0x000fc80000011403 */
[----:B------:R-:W-:-:S04]  /*1540*/  LEA.HI R3, R4, R3, RZ, 0x2 ;  /* 0x0000000304037211 */ /* 0x000fc800078f10ff */
[----:B------:R-:W-:-:S03]  /*1550*/  LEA.HI.SX32 R3, R3, R250, 0x1e ;  /* 0x000000fa03037211 */ /* 0x000fc600078ff2ff */
[----:B------:R3:W5:Y:S01]  /*1560*/  @P0 LDG.E.128 R52, desc[UR4][R168.64] ;  /* 0x00000004a8340981 */ /* 0x000762000c1e1d00 */
[C---:B------:R-:W-:Y:S01]  /*1570*/  IADD3 R220, R3.reuse, 0x80, RZ ;  /* 0x0000008003dc7810 */ /* 0x040fe20007ffe0ff */
[C-C-:B--2---:R-:W-:Y:S01]  /*1580*/  IMAD.WIDE.U32 R216, R3.reuse, 0x10, R176.reuse ;  /* 0x0000001003d87825 */ /* 0x144fe200078e00b0 */
[C---:B------:R-:W-:Y:S01]  /*1590*/  IADD3 R4, R3.reuse, 0x100, RZ ;  /* 0x0000010003047810 */ /* 0x040fe20007ffe0ff */
[----:B------:R2:W5:Y:S01]  /*15a0*/  @P0 LDG.E.128 R48, desc[UR4][R172.64] ;  /* 0x00000004ac300981 */ /* 0x000562000c1e1d00 */
[C---:B------:R-:W-:Y:S02]  /*15b0*/  IADD3 R180, R3.reuse, 0x180, RZ ;  /* 0x0000018003b47810 */ /* 0x040fe40007ffe0ff */
[----:B------:R-:W-:Y:S01]  /*15c0*/  IADD3 R164, R3, 0x200, RZ ;  /* 0x0000020003a47810 */ /* 0x000fe20007ffe0ff */
[----:B------:R1:W5:Y:S01]  /*15d0*/  @P0 LDG.E.128 R40, desc[UR4][R200.64] ;  /* 0x00000004c8280981 */ /* 0x000362000c1e1d00 */
[----:B------:R-:W-:Y:S02]  /*15e0*/  IADD3 R2, R21, 0x200, RZ ;  /* 0x0000020015027810 */ /* 0x000fe40007ffe0ff */
[----:B---3--:R-:W-:Y:S01]  /*15f0*/  IADD3 R168, R3, 0x280, RZ ;  /* 0x0000028003a87810 */ /* 0x008fe20007ffe0ff */
[----:B------:R-:W-:Y:S01]  /*1600*/  IMAD.WIDE.U32 R220, R220, 0x10, R176 ;  /* 0x00000010dcdc7825 */ /* 0x000fe200078e00b0 */
[----:B------:R-:W-:Y:S01]  /*1610*/  IADD3 R17, R21, 0x280, RZ ;  /* 0x0000028015117810 */ /* 0x000fe20007ffe0ff */
[----:B------:R-:W5:Y:S01]  /*1620*/  @P0 LDG.E.128 R44, desc[UR4][R178.64] ;  /* 0x00000004b22c0981 */ /* 0x000f62000c1e1d00 */
[----:B--2---:R-:W-:-:S02]  /*1630*/  IADD3 R172, R3, 0x300, RZ ;  /* 0x0000030003ac7810 */ /* 0x004fc40007ffe0ff */
[----:B------:R-:W-:Y:S01]  /*1640*/  IADD3 R3, R3, 0x380, RZ ;  /* 0x0000038003037810 */ /* 0x000fe20007ffe0ff */
[--C-:B------:R-:W-:Y:S01]  /*1650*/  IMAD.WIDE.U32 R4, R4, 0x10, R176.reuse ;  /* 0x0000001004047825 */ /* 0x100fe200078e00b0 */
[C---:B------:R-:W-:Y:S01]  /*1660*/  IADD3 R16, R21.reuse, 0x300, RZ ;  /* 0x0000030015107810 */ /* 0x040fe20007ffe0ff */
[----:B------:R-:W2:Y:S02]  /*1670*/  LDG.E.128 R216, desc[UR4][R216.64] ;  /* 0x00000004d8d87981 */ /* 0x000ea4000c1e1d00 */
[--C-:B------:R-:W-:Y:S01]  /*1680*/  IMAD.WIDE.U32 R180, R180, 0x10, R176.reuse ;  /* 0x00000010b4b47825 */ /* 0x100fe200078e00b0 */
[----:B------:R-:W-:Y:S01]  /*1690*/  IADD3 R18, R21, 0x380, RZ ;  /* 0x0000038015127810 */ /* 0x000fe20007ffe0ff */
        /* <DEDUP_REMOVED lines=9> */
[----:B------:R-:W-:-:S02]  /*1730*/  IMAD.WIDE.U32 R176, R3, 0x10, R176 ;  /* 0x0000001003b07825 */ /* 0x000fc400078e00b0 */
[----:B------:R-:W3:Y:S02]  /*1740*/  LDG.E.128 R192, desc[UR4][R192.64] ;  /* 0x00000004c0c07981 */ /* 0x000ee4000c1e1d00 */
[----:B0-----:R-:W-:Y:S02]  /*1750*/  @P0 IMAD.WIDE.U32 R2, R2, 0x10, R206 ;  /* 0x0000001002020825 */ /* 0x001fe400078e00ce */
[----:B------:R-:W3:Y:S02]  /*1760*/  LDG.E.128 R172, desc[UR4][R172.64] ;  /* 0x00000004acac7981 */ /* 0x000ee4000c1e1d00 */
[--C-:B------:R-:W-:Y:S02]  /*1770*/  IMAD.WIDE.U32 R196, R17, 0x10, R212.reuse ;  /* 0x0000001011c47825 */ /* 0x100fe400078e00d4 */
[----:B------:R0:W5:Y:S02]  /*1780*/  @P0 LDG.E.128 R36, desc[UR4][R2.64] ;  /* 0x0000000402240981 */ /* 0x000164000c1e1d00 */
[----:B------:R-:W-:-:S02]  /*1790*/  IMAD.WIDE.U32 R208, R16, 0x10, R212 ;  /* 0x0000001010d07825 */ /* 0x000fc400078e00d4 */
[----:B------:R-:W3:Y:S02]  /*17a0*/  LDG.E.128 R196, desc[UR4][R196.64] ;  /* 0x00000004c4c47981 */ /* 0x000ee4000c1e1d00 */
[--C-:B-1----:R-:W-:Y:S02]  /*17b0*/  @P0 IMAD.WIDE.U32 R200, R18, 0x10, R206.reuse ;  /* 0x0000001012c80825 */ /* 0x102fe400078e00ce */
[----:B------:R-:W3:Y:S02]  /*17c0*/  LDG.E.128 R208, desc[UR4][R208.64] ;  /* 0x00000004d0d07981 */ /* 0x000ee4000c1e1d00 */
[--C-:B0-----:R-:W-:Y:S02]  /*17d0*/  @P0 IMAD.WIDE.U32 R2, R17, 0x10, R206.reuse ;  /* 0x0000001011020825 */ /* 0x101fe400078e00ce */
[----:B------:R4:W5:Y:S02]  /*17e0*/  @P0 LDG.E.128 R24, desc[UR4][R200.64] ;  /* 0x00000004c8180981 */ /* 0x000964000c1e1d00 */
[----:B------:R-:W-:-:S02]  /*17f0*/  @P0 IMAD.WIDE.U32 R16, R16, 0x10, R206 ;  /* 0x0000001010100825 */ /* 0x000fc400078e00ce */
[----:B------:R3:W5:Y:S02]  /*1800*/  @P0 LDG.E.128 R32, desc[UR4][R2.64] ;  /* 0x0000000402200981 */ /* 0x000764000c1e1d00 */
[--C-:B------:R-:W-:Y:S02]  /*1810*/  IMAD.WIDE.U32 R12, R204, 0x10, R212.reuse ;  /* 0x00000010cc0c7825 */ /* 0x100fe400078e00d4 */
[----:B------:R0:W5:Y:S02]  /*1820*/  @P0 LDG.E.128 R28, desc[UR4][R16.64] ;  /* 0x00000004101c0981 */ /* 0x000164000c1e1d00 */
[--C-:B------:R-:W-:Y:S01]  /*1830*/  IMAD.WIDE.U32 R184, R203, 0x10, R212.reuse ;  /* 0x00000010cbb87825 */ /* 0x100fe200078e00d4 */
[----:B------:R-:W-:Y:S01]  /*1840*/  ISETP.NE.AND P0, PT, R202, RZ, PT ;  /* 0x000000ffca00720c */ /* 0x000fe20003f05270 */
[----:B------:R-:W3:Y:S02]  /*1850*/  LDG.E.128 R12, desc[UR4][R12.64] ;  /* 0x000000040c0c7981 */ /* 0x000ee4000c1e1d00 */
[----:B------:R-:W-:-:S02]  /*1860*/  IMAD.WIDE.U32 R212, R18, 0x10, R212 ;  /* 0x0000001012d47825 */ /* 0x000fc400078e00d4 */
[----:B------:R-:W0:Y:S04]  /*1870*/  LDG.E.128 R184, desc[UR4][R184.64] ;  /* 0x00000004b8b87981 */ /* 0x000e28000c1e1d00 */
[----:B------:R-:W3:Y:S04]  /*1880*/  LDG.E.128 R212, desc[UR4][R212.64] ;  /* 0x00000004d4d47981 */ /* 0x000ee8000c1e1d00 */
[----:B------:R-:W3:Y:S04]  /*1890*/  LDL R207, [R1+0x94] ;  /* 0x0000940001cf7983 */ /* 0x000ee80000100800 */
[----:B------:R-:W3:Y:S01]  /*18a0*/  LDG.E.128 R176, desc[UR4][R176.64] ;  /* 0x00000004b0b07981 */ /* 0x000ee2000c1e1d00 */
[----:B----4-:R-:W-:-:S05]  /*18b0*/  FSEL R200, R0, RZ, !P0 ;  /* 0x000000ff00c87208 */ /* 0x010fca0004000000 */
[C---:B------:R-:W-:Y:S01]  /*18c0*/  FADD.FTZ R202, -R200.reuse, R11 ;  /* 0x0000000bc8ca7221 */ /* 0x040fe20000010100 */
[C---:B------:R-:W-:Y:S01]  /*18d0*/  FADD.FTZ R201, -R200.reuse, R10 ;  /* 0x0000000ac8c97221 */ /* 0x040fe20000010100 */
[C---:B------:R-:W-:Y:S02]  /*18e0*/  FADD.FTZ R11, -R200.reuse, R190 ;  /* 0x000000bec80b7221 */ /* 0x040fe40000010100 */
[----:B------:R-:W4:Y:S01]  /*18f0*/  LDL R190, [R1+0x90] ;  /* 0x0000900001be7983 */ /* 0x000f220000100800 */
[----:B------:R-:W-:-:S03]  /*1900*/  FADD.FTZ R10, -R200, R191 ;  /* 0x000000bfc80a7221 */ /* 0x000fc60000010100 */
[----:B------:R-:W4:Y:S01]  /*1910*/  LDL R191, [R1+0x98] ;  /* 0x0000980001bf7983 */ /* 0x000f220000100800 */
[----:B------:R-:W-:-:S04]  /*1920*/  FADD.FTZ R206, -R200, R8 ;  /* 0x00000008c8ce7221 */ /* 0x000fc80000010100 */
[----:B-----5:R-:W-:Y:S01]  /*1930*/  FMUL.FTZ R206, R22, R206 ;  /* 0x000000ce16ce7220 */ /* 0x020fe20000410000 */
[----:B--2---:R-:W-:-:S03]  /*1940*/  FADD.FTZ R134, R134, R218 ;  /* 0x000000da86867221 */ /* 0x004fc60000010000 */
[----:B------:R-:W-:Y:S01]  /*1950*/  FFMA.FTZ R56, R216, R206, R56 ;  /* 0x000000ced8387223 */ /* 0x000fe20000010038 */
[----:B------:R-:W-:Y:S01]  /*1960*/  FADD.FTZ R132, R132, R216 ;  /* 0x000000d884847221 */ /* 0x000fe20000010000 */
[C---:B---3--:R-:W-:Y:S01]  /*1970*/  FADD.FTZ R3, -R200.reuse, R194 ;  /* 0x000000c2c8037221 */ /* 0x048fe20000010100 */
[C---:B------:R-:W-:Y:S01]  /*1980*/  FADD.FTZ R0, -R200.reuse, R12 ;  /* 0x0000000cc8007221 */ /* 0x040fe20000010100 */
[C---:B------:R-:W-:Y:S01]  /*1990*/  FADD.FTZ R12, -R200.reuse, R189 ;  /* 0x000000bdc80c7221 */ /* 0x040fe20000010100 */
[C---:B------:R-:W-:Y:S02]  /*19a0*/  FADD.FTZ R189, -R200.reuse, R208 ;  /* 0x000000d0c8bd7221 */ /* 0x040fe40000010100 */
[----:B------:R-:W2:Y:S01]  /*19b0*/  LDL R208, [R1+0x8c] ;  /* 0x00008c0001d07983 */ /* 0x000ea20000100800 */
[----:B------:R-:W-:Y:S01]  /*19c0*/  FADD.FTZ R194, -R200, R215 ;  /* 0x000000d7c8c27221 */ /* 0x000fe20000010100 */
[----:B------:R-:W-:Y:S01]  /*19d0*/  FMUL.FTZ R215, R22, R201 ;  /* 0x000000c916d77220 */ /* 0x000fe20000410000 */
[C---:B------:R-:W-:Y:S01]  /*19e0*/  FADD.FTZ R224, -R200.reuse, R9 ;  /* 0x00000009c8e07221 */ /* 0x040fe20000010100 */
[C---:B------:R-:W-:Y:S01]  /*19f0*/  FADD.FTZ R14, -R200.reuse, R14 ;  /* 0x0000000ec80e7221 */ /* 0x040fe20000010100 */
[----:B------:R-:W-:Y:S01]  /*1a00*/  FADD.FTZ R8, -R200, R13 ;  /* 0x0000000dc8087221 */ /* 0x000fe20000010100 */
[----:B------:R-:W-:Y:S01]  /*1a10*/  FFMA.FTZ R58, R218, R215, R58 ;  /* 0x000000d7da3a7223 */ /* 0x000fe2000001003a */
[----:B------:R-:W-:Y:S01]  /*1a20*/  FADD.FTZ R133, R133, R217 ;  /* 0x000000d985857221 */ /* 0x000fe20000010000 */
[C---:B0-----:R-:W-:Y:S01]  /*1a30*/  FADD.FTZ R17, -R200.reuse, R185 ;  /* 0x000000b9c8117221 */ /* 0x041fe20000010100 */
[C---:B------:R-:W-:Y:S01]  /*1a40*/  FADD.FTZ R2, -R200.reuse, R195 ;  /* 0x000000c3c8027221 */ /* 0x040fe20000010100 */
[----:B------:R-:W-:Y:S01]  /*1a50*/  FADD.FTZ R18, -R200, R184 ;  /* 0x000000b8c8127221 */ /* 0x000fe20000010100 */
[----:B------:R-:W-:Y:S01]  /*1a60*/  FADD.FTZ R135, R135, R219 ;  /* 0x000000db87877221 */ /* 0x000fe20000010000 */
[----:B------:R-:W-:Y:S01]  /*1a70*/  FADD.FTZ R124, R124, R4 ;  /* 0x000000047c7c7221 */ /* 0x000fe20000010000 */
[----:B------:R-:W-:Y:S01]  /*1a80*/  FADD.FTZ R16, -R200, R186 ;  /* 0x000000bac8107221 */ /* 0x000fe20000010100 */
[----:B------:R-:W-:Y:S01]  /*1a90*/  FADD.FTZ R128, R128, R220 ;  /* 0x000000dc80807221 */ /* 0x000fe20000010000 */
[----:B------:R-:W3:Y:S01]  /*1aa0*/  LDL R201, [R1+0x80] ;  /* 0x0000800001c97983 */ /* 0x000ee20000100800 */
[----:B----4-:R-:W-:-:S03]  /*1ab0*/  FMUL.FTZ R218, R190, R218 ;  /* 0x000000dabeda7220 */ /* 0x010fc60000410000 */
[----:B------:R-:W4:Y:S01]  /*1ac0*/  LDL R190, [R1+0x74] ;  /* 0x0000740001be7983 */ /* 0x000f220000100800 */
[----:B------:R-:W-:-:S03]  /*1ad0*/  FMUL.FTZ R216, R191, R216 ;  /* 0x000000d8bfd87220 */ /* 0x000fc60000410000 */
[----:B------:R-:W3:Y:S01]  /*1ae0*/  LDL R191, [R1+0x78] ;  /* 0x0000780001bf7983 */ /* 0x000ee20000100800 */
[----:B------:R-:W-:Y:S01]  /*1af0*/  FMUL.FTZ R224, R22, R224 ;  /* 0x000000e016e07220 */ /* 0x000fe20000410000 */
[C---:B------:R-:W-:Y:S01]  /*1b00*/  FADD.FTZ R9, -R200.reuse, R15 ;  /* 0x0000000fc8097221 */ /* 0x040fe20000010100 */
[C---:B------:R-:W-:Y:S01]  /*1b10*/  FADD.FTZ R15, -R200.reuse, R187 ;  /* 0x000000bbc80f7221 */ /* 0x040fe20000010100 */
[C---:B------:R-:W-:Y:S01]  /*1b20*/  FADD.FTZ R13, -R200.reuse, R188 ;  /* 0x000000bcc80d7221 */ /* 0x040fe20000010100 */
[----:B------:R-:W-:Y:S01]  /*1b30*/  FFMA.FTZ R57, R217, R224, R57 ;  /* 0x000000e0d9397223 */ /* 0x000fe20000010039 */
[C---:B------:R-:W-:Y:S01]  /*1b40*/  FADD.FTZ R187, -R200.reuse, R210 ;  /* 0x000000d2c8bb7221 */ /* 0x040fe20000010100 */
[----:B------:R-:W-:Y:S01]  /*1b50*/  FMUL.FTZ R217, R207, R217 ;  /* 0x000000d9cfd97220 */ /* 0x000fe20000410000 */
[C---:B------:R-:W-:Y:S01]  /*1b60*/  FADD.FTZ R185, -R200.reuse, R197 ;  /* 0x000000c5c8b97221 */ /* 0x040fe20000010100 */
[----:B------:R-:W-:Y:S01]  /*1b70*/  FADD.FTZ R188, -R200, R209 ;  /* 0x000000d1c8bc7221 */ /* 0x000fe20000010100 */
[----:B------:R-:W3:Y:S01]  /*1b80*/  LDL R207, [R1+0x88] ;  /* 0x0000880001cf7983 */ /* 0x000ee20000100800 */
[----:B------:R-:W-:Y:S01]  /*1b90*/  FMUL.FTZ R210, R22, R14 ;  /* 0x0000000e16d27220 */ /* 0x000fe20000410000 */
[----:B------:R-:W-:Y:S01]  /*1ba0*/  FADD.FTZ R197, -R200, R212 ;  /* 0x000000d4c8c57221 */ /* 0x000fe20000010100 */
[C---:B------:R-:W-:Y:S01]  /*1bb0*/  FMUL.FTZ R209, R22.reuse, R9 ;  /* 0x0000000916d17220 */ /* 0x040fe20000410000 */
[----:B------:R-:W3:Y:S01]  /*1bc0*/  LDL R14, [R1+0x70] ;  /* 0x00007000010e7983 */ /* 0x000ee20000100800 */
[----:B------:R-:W-:-:S03]  /*1bd0*/  FMUL.FTZ R212, R22, R0 ;  /* 0x0000000016d47220 */ /* 0x000fc60000410000 */
[----:B------:R-:W3:Y:S04]  /*1be0*/  LDL R9, [R1+0x6c] ;  /* 0x00006c0001097983 */ /* 0x000ee80000100800 */
[----:B------:R-:W3:Y:S01]  /*1bf0*/  LDL R0, [R1+0x68] ;  /* 0x0000680001007983 */ /* 0x000ee20000100800 */
[----:B------:R-:W-:Y:S01]  /*1c00*/  FADD.FTZ R195, -R200, R214 ;  /* 0x000000d6c8c37221 */ /* 0x000fe20000010100 */
[C---:B------:R-:W-:Y:S01]  /*1c10*/  FMUL.FTZ R214, R22.reuse, R202 ;  /* 0x000000ca16d67220 */ /* 0x040fe20000410000 */
[----:B------:R-:W-:Y:S01]  /*1c20*/  FMUL.FTZ R18, R22, R18 ;  /* 0x0000001216127220 */ /* 0x000fe20000410000 */
[C---:B------:R-:W-:Y:S01]  /*1c30*/  FADD.FTZ R184, -R200.reuse, R196 ;  /* 0x000000c4c8b87221 */ /* 0x040fe20000010100 */
[C---:B------:R-:W-:Y:S01]  /*1c40*/  FADD.FTZ R186, -R200.reuse, R211 ;  /* 0x000000d3c8ba7221 */ /* 0x040fe20000010100 */
[----:B------:R-:W-:Y:S01]  /*1c50*/  FFMA.FTZ R59, R219, R214, R59 ;  /* 0x000000d6db3b7223 */ /* 0x000fe2000001003b */
[----:B------:R-:W-:Y:S01]  /*1c60*/  FADD.FTZ R196, -R200, R213 ;  /* 0x000000d5c8c47221 */ /* 0x000fe20000010100 */
[----:B------:R-:W-:Y:S01]  /*1c70*/  FFMA.FTZ R64, R4, R18, R64 ;  /* 0x0000001204407223 */ /* 0x000fe20000010040 */
[----:B------:R-:W-:Y:S01]  /*1c80*/  FFMA.FTZ R60, R220, R212, R60 ;  /* 0x000000d4dc3c7223 */ /* 0x000fe2000001003c */
[----:B------:R-:W3:Y:S01]  /*1c90*/  LDL R202, [R1+0x84] ;  /* 0x0000840001ca7983 */ /* 0x000ee20000100800 */
[----:B--2---:R-:W-:Y:S01]  /*1ca0*/  FMUL.FTZ R219, R208, R219 ;  /* 0x000000dbd0db7220 */ /* 0x004fe20000410000 */
[----:B----4-:R-:W-:-:S02]  /*1cb0*/  FMUL.FTZ R208, R190, R5 ;  /* 0x00000005bed07220 */ /* 0x010fc40000410000 */
[----:B------:R-:W2:Y:S01]  /*1cc0*/  LDL R190, [R1+0x60] ;  /* 0x0000600001be7983 */ /* 0x000ea20000100800 */
[----:B---3--:R-:W-:-:S03]  /*1cd0*/  FMUL.FTZ R213, R191, R4 ;  /* 0x00000004bfd57220 */ /* 0x008fc60000410000 */
[----:B------:R-:W3:Y:S01]  /*1ce0*/  LDL R4, [R1+0x5c] ;  /* 0x00005c0001047983 */ /* 0x000ee20000100800 */
[----:B------:R-:W-:-:S03]  /*1cf0*/  FMUL.FTZ R211, R22, R8 ;  /* 0x0000000816d37220 */ /* 0x000fc60000410000 */
[----:B------:R-:W4:Y:S01]  /*1d00*/  LDL R8, [R1+0x64] ;  /* 0x0000640001087983 */ /* 0x000f220000100800 */
[----:B------:R-:W-:Y:S01]  /*1d10*/  FMUL.FTZ R220, R207, R220 ;  /* 0x000000dccfdc7220 */ /* 0x000fe20000410000 */
[C---:B------:R-:W-:Y:S01]  /*1d20*/  FADD.FTZ R192, -R200.reuse, R192 ;  /* 0x000000c0c8c07221 */ /* 0x040fe20000010100 */
[C---:B------:R-:W-:Y:S01]  /*1d30*/  FADD.FTZ R193, -R200.reuse, R193 ;  /* 0x000000c1c8c17221 */ /* 0x040fe20000010100 */
[----:B------:R-:W-:Y:S01]  /*1d40*/  FADD.FTZ R198, -R200, R198 ;  /* 0x000000c6c8c67221 */ /* 0x000fe20000010100 */
[----:B------:R-:W-:Y:S01]  /*1d50*/  FMUL.FTZ R207, R14, R6 ;  /* 0x000000060ecf7220 */ /* 0x000fe20000410000 */
[----:B------:R-:W-:Y:S01]  /*1d60*/  FADD.FTZ R199, -R200, R199 ;  /* 0x000000c7c8c77221 */ /* 0x000fe20000010100 */
[C---:B------:R-:W-:Y:S01]  /*1d70*/  FMUL.FTZ R15, R22.reuse, R15 ;  /* 0x0000000f160f7220 */ /* 0x040fe20000410000 */
[----:B------:R-:W4:Y:S01]  /*1d80*/  LDL R200, [R1+0x7c] ;  /* 0x00007c0001c87983 */ /* 0x000f220000100800 */
[----:B------:R-:W-:Y:S01]  /*1d90*/  FMUL.FTZ R14, R9, R7 ;  /* 0x00000007090e7220 */ /* 0x000fe20000410000 */
[----:B------:R-:W-:-:S02]  /*1da0*/  FMUL.FTZ R11, R22, R11 ;  /* 0x0000000b160b7220 */ /* 0x000fc40000410000 */
[----:B------:R-:W4:Y:S01]  /*1db0*/  LDL R191, [R1+0x48] ;  /* 0x0000480001bf7983 */ /* 0x000f220000100800 */
[----:B------:R-:W-:-:S03]  /*1dc0*/  FMUL.FTZ R9, R0, R180 ;  /* 0x000000b400097220 */ /* 0x000fc60000410000 */
[----:B------:R-:W4:Y:S01]  /*1dd0*/  LDL R0, [R1+0x58] ;  /* 0x0000580001007983 */ /* 0x000f220000100800 */
        /* <DEDUP_REMOVED lines=8> */
[----:B------:R-:W-:Y:S01]  /*1e60*/  FMUL.FTZ R5, R22, R192 ;  /* 0x000000c016057220 */ /* 0x000fe20000410000 */
[----:B------:R-:W-:Y:S01]  /*1e70*/  FFMA.FTZ R66, R6, R16, R66 ;  /* 0x0000001006427223 */ /* 0x000fe20000010042 */
[----:B------:R-:W-:Y:S01]  /*1e80*/  FADD.FTZ R126, R126, R6 ;  /* 0x000000067e7e7221 */ /* 0x000fe20000010000 */
[----:B------:R-:W4:Y:S01]  /*1e90*/  LDL R192, [R1+0x44] ;  /* 0x0000440001c07983 */ /* 0x000f220000100800 */
[C---:B------:R-:W-:Y:S01]  /*1ea0*/  FMUL.FTZ R12, R22.reuse, R12 ;  /* 0x0000000c160c7220 */ /* 0x040fe20000410000 */
[----:B------:R-:W-:Y:S01]  /*1eb0*/  FMUL.FTZ R13, R22, R13 ;  /* 0x0000000d160d7220 */ /* 0x000fe20000410000 */
[----:B------:R-:W-:Y:S01]  /*1ec0*/  FADD.FTZ R121, R121, R181 ;  /* 0x000000b579797221 */ /* 0x000fe20000010000 */
[----:B------:R-:W-:Y:S01]  /*1ed0*/  FADD.FTZ R120, R120, R180 ;  /* 0x000000b478787221 */ /* 0x000fe20000010000 */
[----:B------:R-:W-:Y:S01]  /*1ee0*/  FFMA.FTZ R69, R181, R12, R69 ;  /* 0x0000000cb5457223 */ /* 0x000fe20000010045 */
[----:B--2---:R-:W-:-:S02]  /*1ef0*/  FMUL.FTZ R7, R190, R182 ;  /* 0x000000b6be077220 */ /* 0x004fc40000410000 */
[----:B------:R-:W2:Y:S01]  /*1f00*/  LDL R182, [R1+0x4c] ;  /* 0x00004c0001b67983 */ /* 0x000ea20000100800 */
[----:B---3--:R-:W-:-:S03]  /*1f10*/  FMUL.FTZ R6, R4, R183 ;  /* 0x000000b704067220 */ /* 0x008fc60000410000 */
[----:B------:R-:W3:Y:S01]  /*1f20*/  LDL R190, [R1+0x50] ;  /* 0x0000500001be7983 */ /* 0x000ee20000100800 */
[----:B------:R-:W-:-:S03]  /*1f30*/  FMUL.FTZ R4, R22, R193 ;  /* 0x000000c116047220 */ /* 0x000fc60000410000 */
[----:B------:R-:W3:Y:S01]  /*1f40*/  LDL R193, [R1+0x40] ;  /* 0x0000400001c17983 */ /* 0x000ee20000100800 */
[----:B----4-:R-:W-:Y:S01]  /*1f50*/  FMUL.FTZ R8, R8, R181 ;  /* 0x000000b508087220 */ /* 0x010fe20000410000 */
[----:B------:R-:W-:Y:S01]  /*1f60*/  FFMA.FTZ R68, R180, R13, R68 ;  /* 0x0000000db4447223 */ /* 0x000fe20000010044 */
[----:B------:R-:W-:Y:S01]  /*1f70*/  FADD.FTZ R181, RZ, R216 ;  /* 0x000000d8ffb57221 */ /* 0x000fe20000010000 */
[----:B------:R-:W-:-:S03]  /*1f80*/  FFMA.FTZ R180, R206, R216, RZ ;  /* 0x000000d8ceb47223 */ /* 0x000fc600000100ff */
[----:B------:R-:W-:Y:S01]  /*1f90*/  FADD.FTZ R181, R181, R217 ;  /* 0x000000d9b5b57221 */ /* 0x000fe20000010000 */
[----:B------:R-:W-:Y:S01]  /*1fa0*/  FFMA.FTZ R180, R224, R217, R180 ;  /* 0x000000d9e0b47223 */ /* 0x000fe200000100b4 */
[----:B------:R-:W-:Y:S01]  /*1fb0*/  FFMA.FTZ R148, R164, R5, R148 ;  /* 0x00000005a4947223 */ /* 0x000fe20000010094 */
[----:B------:R-:W-:Y:S02]  /*1fc0*/  FADD.FTZ R116, R116, R164 ;  /* 0x000000a474747221 */ /* 0x000fe40000010000 */
        /* <DEDUP_REMOVED lines=51> */
[----:B------:R-:W4:Y:S04]  /*2300*/  LDL R200, [R1+0x54] ;  /* 0x0000540001c87983 */ /* 0x000f280000100800 */
[----:B------:R-:W4:Y:S01]  /*2310*/  LDL R192, [R1+0x34] ;  /* 0x0000340001c07983 */ /* 0x000f220000100800 */
[----:B--2---:R-:W-:Y:S01]  /*2320*/  FMUL.FTZ R182, R182, R167 ;  /* 0x000000a7b6b67220 */ /* 0x004fe20000410000 */
[----:B------:R-:W-:Y:S01]  /*2330*/  FMUL.FTZ R167, R22, R198 ;  /* 0x000000c616a77220 */ /* 0x000fe20000410000 */
[----:B---3--:R-:W-:-:S02]  /*2340*/  FMUL.FTZ R166, R190, R166 ;  /* 0x000000a6bea67220 */ /* 0x008fc40000410000 */
[----:B------:R-:W2:Y:S01]  /*2350*/  LDL R190, [R1+0x3c] ;  /* 0x00003c0001be7983 */ /* 0x000ea20000100800 */
[----:B------:R-:W-:Y:S01]  /*2360*/  FFMA.FTZ R146, R170, R167, R146 ;  /* 0x000000a7aa927223 */ /* 0x000fe20000010092 */
[----:B------:R-:W-:Y:S02]  /*2370*/  FMUL.FTZ R185, R193, R170 ;  /* 0x000000aac1b97220 */ /* 0x000fe40000410000 */
[----:B------:R-:W3:Y:S04]  /*2380*/  LDL R170, [R1+0x2c] ;  /* 0x00002c0001aa7983 */ /* 0x000ee80000100800 */
[----:B------:R-:W3:Y:S01]  /*2390*/  LDL R193, [R1+0x30] ;  /* 0x0000300001c17983 */ /* 0x000ee20000100800 */
[C---:B------:R-:W-:Y:S01]  /*23a0*/  FMUL.FTZ R164, R22.reuse, R199 ;  /* 0x000000c716a47220 */ /* 0x040fe20000410000 */
[----:B------:R-:W-:-:S02]  /*23b0*/  FMUL.FTZ R189, R22, R189 ;  /* 0x000000bd16bd7220 */ /* 0x000fc40000410000 */
[----:B------:R-:W3:Y:S01]  /*23c0*/  LDL R199, [R1+0x28] ;  /* 0x0000280001c77983 */ /* 0x000ee20000100800 */
[----:B------:R-:W-:Y:S01]  /*23d0*/  FADD.FTZ R108, R108, R172 ;  /* 0x000000ac6c6c7221 */ /* 0x000fe20000010000 */
[----:B------:R-:W-:Y:S01]  /*23e0*/  FFMA.FTZ R140, R172, R189, R140 ;  /* 0x000000bdac8c7223 */ /* 0x000fe2000001008c */
[----:B------:R-:W-:Y:S01]  /*23f0*/  FFMA.FTZ R147, R171, R164, R147 ;  /* 0x000000a4ab937223 */ /* 0x000fe20000010093 */
[----:B------:R-:W-:Y:S01]  /*2400*/  FADD.FTZ R115, R115, R171 ;  /* 0x000000ab73737221 */ /* 0x000fe20000010000 */
[----:B----4-:R-:W-:Y:S02]  /*2410*/  FMUL.FTZ R191, R191, R172 ;  /* 0x000000acbfbf7220 */ /* 0x010fe40000410000 */
[----:B------:R-:W4:Y:S01]  /*2420*/  LDL R172, [R1+0x24] ;  /* 0x0000240001ac7983 */ /* 0x000f220000100800 */
[----:B------:R-:W-:Y:S01]  /*2430*/  FADD.FTZ R169, R169, R8 ;  /* 0x00000008a9a97221 */ /* 0x000fe20000010000 */
[----:B------:R-:W-:Y:S01]  /*2440*/  FFMA.FTZ R168, R12, R8, R168 ;  /* 0x000000080ca87223 */ /* 0x000fe200000100a8 */
[----:B--2---:R-:W-:-:S02]  /*2450*/  FMUL.FTZ R190, R190, R171 ;  /* 0x000000abbebe7220 */ /* 0x004fc40000410000 */
[----:B------:R-:W2:Y:S01]  /*2460*/  LDL R171, [R1+0x20] ;  /* 0x0000200001ab7983 */ /* 0x000ea20000100800 */
[----:B---3--:R-:W-:-:S03]  /*2470*/  FMUL.FTZ R198, R170, R175 ;  /* 0x000000afaac67220 */ /* 0x008fc60000410000 */
[----:B------:R-:W3:Y:S01]  /*2480*/  LDL R170, [R1+0x1c] ;  /* 0x00001c0001aa7983 */ /* 0x000ee20000100800 */
        /* <DEDUP_REMOVED lines=31> */
[C---:B------:R-:W-:Y:S01]  /*2680*/  FMUL.FTZ R197, R22.reuse, R197 ;  /* 0x000000c516c57220 */ /* 0x040fe20000410000 */
[C---:B------:R-:W-:Y:S01]  /*2690*/  FMUL.FTZ R186, R22.reuse, R186 ;  /* 0x000000ba16ba7220 */ /* 0x040fe20000410000 */
        /* <DEDUP_REMOVED lines=10> */
[----:B----4-:R-:W-:Y:S01]  /*2740*/  FMUL.FTZ R177, R172, R177 ;  /* 0x000000b1acb17220 */ /* 0x010fe20000410000 */
        /* <DEDUP_REMOVED lines=17> */
[----:B---3--:R-:W-:-:S03]  /*2860*/  FMUL.FTZ R202, R170, R179 ;  /* 0x000000b3aaca7220 */ /* 0x008fc60000410000 */
[----:B------:R-:W-:Y:S01]  /*2870*/  FADD.FTZ R169, R169, R199 ;  /* 0x000000c7a9a97221 */ /* 0x000fe20000010000 */
[----:B------:R-:W-:-:S03]  /*2880*/  FFMA.FTZ R168, R195, R199, R168 ;  /* 0x000000c7c3a87223 */ /* 0x000fc600000100a8 */
[----:B------:R-:W-:Y:S01]  /*2890*/  FADD.FTZ R171, R169, R202 ;  /* 0x000000caa9ab7221 */ /* 0x000fe20000010000 */
[----:B------:R-:W-:-:S07]  /*28a0*/  FFMA.FTZ R170, R194, R202, R168 ;  /* 0x000000cac2aa7223 */ /* 0x000fce00000100a8 */
.L_x_11509:
[----:B------:R-:W-:Y:S05]  /*28b0*/  BSYNC B0 ;  /* 0x0000000000007941 */ /* 0x000fea0003800000 */
.L_x_11507:
        /* <DEDUP_REMOVED lines=20> */
[----:B------:R-:W0:Y:S02]  /*2a00*/  SHFL.DOWN PT, R170, R171, 0x2, 0x1f ;  /* 0x08401f00abaa7f89 */ /* 0x000e2400000e0000 */
[----:B0-----:R-:W-:Y:S02]  /*2a10*/  FADD.FTZ R170, R171, R170 ;  /* 0x000000aaabaa7221 */ /* 0x001fe40000010000 */
[----:B------:R-:W0:Y:S02]  /*2a20*/  SHFL.DOWN PT, R171, R173, 0x2, 0x1f ;  /* 0x08401f00adab7f89 */ /* 0x000e2400000e0000 */
[----:B0-----:R-:W-:Y:S02]  /*2a30*/  FADD.FTZ R171, R173, R171 ;  /* 0x000000abadab7221 */ /* 0x001fe40000010000 */
[----:B------:R0:W1:Y:S04]  /*2a40*/  SHFL.DOWN PT, R173, R170, 0x1, 0x1f ;  /* 0x08201f00aaad7f89 */ /* 0x00006800000e0000 */
[----:B------:R0:W2:Y:S02]  /*2a50*/  SHFL.DOWN PT, R174, R171, 0x1, 0x1f ;  /* 0x08201f00abae7f89 */ /* 0x0000a400000e0000 */
.L_x_11586:
[----:B------:R-:W3:Y:S01]  /*2a60*/  LDC R169, c[0x0][0x218] ;  /* 0x00008600ffa97b82 */ /* 0x000ee20000000800 */
[----:B------:R-:W4:Y:S01]  /*2a70*/  S2R R200, SR_CgaCtaId ;  /* 0x0000000000c87919 */ /* 0x000f220000008800 */
[----:B-----5:R-:W-:Y:S01]  /*2a80*/  ISETP.GE.AND P4, PT, R225, 0x1, PT ;  /* 0x00000001e100780c */ /* 0x020fe20003f86270 */
[----:B01----:R-:W-:Y:S01]  /*2a90*/  FADD.FTZ R170, R170, R173 ;  /* 0x000000adaaaa7221 */ /* 0x003fe20000010000 */
[----:B------:R-:W-:Y:S01]  /*2aa0*/  @!P0 LOP3.LUT R175, R179, 0x3, RZ, 0xc0, !PT ;  /* 0x00000003b3af8812 */ /* 0x000fe200078ec0ff */
[----:B------:R-:W-:Y:S01]  /*2ab0*/  HFMA2.MMA R178, -RZ, RZ, 0, 0 ;  /* 0x00000000ffb27435 */ /* 0x000fe200000001ff */
[----:B------:R-:W-:Y:S01]  /*2ac0*/  MOV R173, 0x400 ;  /* 0x0000040000ad7802 */ /* 0x000fe20000000f00 */
[----:B--2---:R-:W-:Y:S01]  /*2ad0*/  FADD.FTZ R171, R171, R174 ;  /* 0x000000aeabab7221 */ /* 0x004fe20000010000 */
[----:B------:R-:W-:Y:S01]  /*2ae0*/  @!P0 IADD3 R175, R172, R175, RZ ;  /* 0x000000afacaf8210 */ /* 0x000fe20007ffe0ff */
[----:B------:R-:W-:Y:S05]  /*2af0*/  WARPSYNC.ALL ;  /* 0x0000000000007948 */ /* 0x000fea0003800000 */
[----:B------:R-:W0:Y:S01]  /*2b00*/  LDC.U8 R226, c[0x0][0x2a0] ;  /* 0x0000a800ffe27b82 */ /* 0x000e220000000000 */
[----:B------:R-:W-:-:S07]  /*2b10*/  @P4 IADD3 R168, R225, -0x1, RZ ;  /* 0xffffffffe1a84810 */ /* 0x000fce0007ffe0ff */
[----:B------:R-:W1:Y:S01]  /*2b20*/  @P4 LDC R201, c[0x0][0x29c] ;  /* 0x0000a700ffc94b82 */ /* 0x000e620000000800 */
[----:B---3--:R-:W-:-:S05]  /*2b30*/  @P4 IMAD R168, R168, R169, RZ ;  /* 0x000000a9a8a84224 */ /* 0x008fca00078e02ff */
[----:B------:R-:W-:-:S04]  /*2b40*/  @P4 SHF.R.S32.HI R169, RZ, 0x1f, R168 ;  /* 0x0000001fffa94819 */ /* 0x000fc800000114a8 */
[----:B------:R-:W-:Y:S02]  /*2b50*/  @P4 LEA.HI R169, R169, R168, RZ, 0x2 ;  /* 0x000000a8a9a94211 */ /* 0x000fe400078f10ff */
[----:B----4-:R-:W-:Y:S02]  /*2b60*/  LEA R173, R200, R173, 0x18 ;  /* 0x000000adc8ad7211 */ /* 0x010fe400078ec0ff */
[----:B------:R-:W-:Y:S01]  /*2b70*/  @P4 LEA.HI.SX32 R178, R169, R250, 0x1e ;  /* 0x000000faa9b24211 */ /* 0x000fe200078ff2ff */
[----:B------:R-:W2:Y:S01]  /*2b80*/  @P4 LDC R200, c[0x0][0x29c] ;  /* 0x0000a700ffc84b82 */ /* 0x000ea20000000800 */
[----:B------:R-:W-:-:S05]  /*2b90*/  @!P0 LEA R175, R175, R173, 0x3 ;  /* 0x000000adafaf8211 */ /* 0x000fca00078e18ff */
[----:B------:R-:W-:Y:S02]  /*2ba0*/  @!P0 STS.64 [R175+0x4000], R170 ;  /* 0x004000aaaf008388 */ /* 0x000fe40000000a00 */
[----:B------:R-:W3:Y:S01]  /*2bb0*/  @P4 LDC.64 R168, c[0x0][0x220] ;  /* 0x00008800ffa84b82 */ /* 0x000ee20000000a00 */
[----:B------:R-:W-:Y:S01]  /*2bc0*/  LEA R172, R172, R173, 0x3 ;  /* 0x000000adacac7211 */ /* 0x000fe200078e18ff */
[----:B---3--:R-:W-:-:S06]  /*2bd0*/  @P4 IMAD.WIDE.U32 R168, R178, 0x10, R168 ;  /* 0x00000010b2a84825 */ /* 0x008fcc00078e00a8 */
[----:B------:R-:W-:Y:S06]  /*2be0*/  BAR.SYNC.DEFER_BLOCKING 0x0 ;  /* 0x0000000000007b1d */ /* 0x000fec0000010000 */
[----:B------:R3:W5:Y:S01]  /*2bf0*/  @P4 LDG.E.128 R152, desc[UR4][R168.64] ;  /* 0x00000004a8984981 */ /* 0x000762000c1e1d00 */
[----:B------:R-:W-:Y:S01]  /*2c00*/  ISETP.NE.U32.AND P0, PT, RZ, UR10, PT ;  /* 0x0000000aff007c0c */ /* 0x000fe2000bf05070 */
[----:B------:R-:W-:Y:S01]  /*2c10*/  BSSY B0, `(.L_x_11511) ;  /* 0x000001d000007945 */ /* 0x000fe20003800000 */
[----:B------:R-:W-:Y:S02]  /*2c20*/  @!P6 ISETP.NE.U32.AND P1, PT, R20, RZ, PT ;  /* 0x000000ff1400e20c */ /* 0x000fe40003f25070 */
[----:B------:R-:W-:-:S02]  /*2c30*/  ISETP.NE.AND.EX P0, PT, RZ, UR11, PT, P0 ;  /* 0x0000000bff007c0c */ /* 0x000fc4000bf05300 */
[----:B0-----:R-:W-:Y:S02]  /*2c40*/  ISETP.NE.AND P2, PT, R226, RZ, PT ;  /* 0x000000ffe200720c */ /* 0x001fe40003f45270 */
[----:B------:R-:W-:Y:S01]  /*2c50*/  @!P6 ISETP.NE.AND.EX P1, PT, R19, RZ, PT, P1 ;  /* 0x000000ff1300e20c */ /* 0x000fe20003f25310 */
[----:B---3--:R-:W0:Y:S01]  /*2c60*/  LDS.128 R168, [R172+0x4000] ;  /* 0x00400000aca87984 */ /* 0x008e220000000c00 */
[----:B------:R-:W-:Y:S02]  /*2c70*/  ISETP.NE.U32.AND P3, PT, RZ, UR10, PT ;  /* 0x0000000aff007c0c */ /* 0x000fe4000bf65070 */
[----:B------:R-:W-:Y:S01]  /*2c80*/  @!P6 FSEL R225, R52, RZ, P1 ;  /* 0x000000ff34e1e208 */ /* 0x000fe20000800000 */
[----:B------:R-:W3:Y:S01]  /*2c90*/  LDS.128 R172, [R172+0x4010] ;  /* 0x00401000acac7984 */ /* 0x000ee20000000c00 */
        /* <DEDUP_REMOVED lines=10> */
[----:B------:R-:W-:-:S04]  /*2d40*/  FMUL.FTZ R175, R175, UR8 ;  /* 0x00000008afaf7c20 */ /* 0x000fc80008410000 */
        /* <DEDUP_REMOVED lines=9> */
.L_x_11512:
[----:B------:R-:W-:Y:S05]  /*2de0*/  BSYNC B0 ;  /* 0x0000000000007941 */ /* 0x000fea0003800000 */
.L_x_11511:
        /* <DEDUP_REMOVED lines=11> */
.L_x_11514:
[----:B------:R-:W-:Y:S05]  /*2ea0*/  BSYNC B0 ;  /* 0x0000000000007941 */ /* 0x000fea0003800000 */
.L_x_11513:
[----:B------:R-:W-:Y:S01]  /*2eb0*/  @!P6 ISETP.NE.U32.AND P2, PT, R20, RZ, PT ;  /* 0x000000ff1400e20c */ /* 0x000fe20003f45070 */
[----:B------:R-:W-:Y:S01]  /*2ec0*/  BSSY B0, `(.L_x_11515) ;  /* 0x000000d000007945 */ /* 0x000fe20003800000 */
[----:B------:R-:W-:Y:S01]  /*2ed0*/  ISETP.NE.AND.EX P3, PT, RZ, UR11, PT, P3 ;  /* 0x0000000bff007c0c */ /* 0x000fe2000bf65330 */
[----:B0-----:R-:W-:Y:S01]  /*2ee0*/  @P0 IMAD.WIDE.U32 R172, R21, 0x10, R172 ;  /* 0x0000001015ac0825 */ /* 0x001fe200078e00ac */
[C---:B------:R-:W-:Y:S02]  /*2ef0*/  @!P6 ISETP.NE.AND.EX P2, PT, R19.reuse, RZ, PT, P2 ;  /* 0x000000ff1300e20c */ /* 0x040fe40003f45320 */
[----:B------:R-:W-:Y:S02]  /*2f00*/  @!P6 ISETP.NE.AND.EX P1, PT, R19, RZ, PT, P1 ;  /* 0x000000ff1300e20c */ /* 0x000fe40003f25310 */
        /* <DEDUP_REMOVED lines=8> */
.L_x_11516:
[----:B------:R-:W-:Y:S05]  /*2f90*/  BSYNC B0 ;  /* 0x0000000000007941 */ /* 0x000fea0003800000 */
.L_x_11515:
[----:B------:R-:W-:Y:S01]  /*2fa0*/  BSSY B0, `(.L_x_11517) ;  /* 0x0000009000007945 */ /* 0x000fe20003800000 */
[----:B------:R-:W-:-:S03]  /*2fb0*/  @!P6 FSEL R179, R55, RZ, P1 ;  /* 0x000000ff37b3e208 */ /* 0x000fc60000800000 */
[----:B------:R-:W-:Y:S05]  /*2fc0*/  @!P6 BRA `(.L_x_11518) ;  /* 0x000000000018e947 */ /* 0x000fea0003800000 */
[----:B------:R-:W-:Y:S01]  /*2fd0*/  ISETP.NE.U32.AND P1, PT, R20, RZ, PT ;  /* 0x000000ff1400720c */ /* 0x000fe20003f25070 */
[----:B------:R-:W-:-:S03]  /*2fe0*/  FFMA.FTZ R168, R214, R175, R174 ;  /* 0x000000afd6a87223 */ /* 0x000fc600000100ae */
[----:B------:R-:W-:Y:S01]  /*2ff0*/  ISETP.NE.AND.EX P1, PT, R19, RZ, PT, P1 ;  /* 0x000000ff1300720c */ /* 0x000fe20003f25310 */
[----:B------:R-:W-:-:S04]  /*3000*/  FADD.FTZ R168, R219, -R168 ;  /* 0x800000a8dba87221 */ /* 0x000fc80000010000 */
[----:B------:R-:W-:-:S08]  /*3010*/  FMUL.FTZ R179, R22, R168 ;  /* 0x000000a816b37220 */ /* 0x000fd00000410000 */
[----:B------:R-:W-:-:S07]  /*3020*/  @P1 FADD.FTZ R179, R55, R179 ;  /* 0x000000b337b31221 */ /* 0x000fce0000010000 */
.L_x_11518:
[----:B------:R-:W-:Y:S05]  /*3030*/  BSYNC B0 ;  /* 0x0000000000007941 */ /* 0x000fea0003800000 */
.L_x_11517:
[----:B------:R-:W-:Y:S02]  /*3040*/  SEL R168, R225, R156, P3 ;  /* 0x0000009ce1a87207 */ /* 0x000fe40001800000 */
[----:B------:R-:W-:Y:S02]  /*3050*/  SEL R169, R226, R157, P3 ;  /* 0x0000009de2a97207 */ /* 0x000fe40001800000 */
[----:B------:R-:W-:Y:S02]  /*3060*/  SEL R170, R250, R158, P3 ;  /* 0x0000009efaaa7207 */ /* 0x000fe40001800000 */
[----:B------:R-:W-:-:S05]  /*3070*/  SEL R171, R179, R159, P3 ;  /* 0x0000009fb3ab7207 */ /* 0x000fca0001800000 */
[----:B------:R0:W-:Y:S02]  /*3080*/  @P0 STG.E.128 desc[UR4][R172.64], R168 ;  /* 0x000000a8ac000986 */ /* 0x0001e4000c101d04 */
[----:B0-----:R-:W0:Y:S01]  /*3090*/  @P4 LDC R172, c[0x0][0x29c] ;  /* 0x0000a700ffac4b82 */ /* 0x001e220000000800 */
[----:B------:R-:W-:Y:S01]  /*30a0*/  @P4 FMUL.FTZ R200, R225, R200 ;  /* 0x000000c8e1c84220 */ /* 0x000fe20000410000 */
[----:B------:R-:W-:Y:S01]  /*30b0*/  @P4 FMUL.FTZ R201, R226, R201 ;  /* 0x000000c9e2c94220 */ /* 0x000fe20000410000 */
[----:B------:R-:W2:Y:S04]  /*30c0*/  LDL R173, [R1+0xc] ;  /* 0x00000c0001ad7983 */ /* 0x000ea80000100800 */
[----:B------:R-:W3:Y:S01]  /*30d0*/  LDL R225, [R1+0x10] ;  /* 0x0000100001e17983 */ /* 0x000ee20000100800 */
[----:B------:R-:W1:Y:S03]  /*30e0*/  @P4 LDC R168, c[0x0][0x29c] ;  /* 0x0000a700ffa84b82 */ /* 0x000e660000000800 */
[----:B------:R-:W4:Y:S05]  /*30f0*/  LDL R226, [R1+0x14] ;  /* 0x0000140001e27983 */ /* 0x000f2a0000100800 */
[----:B------:R-:W1:Y:S01]  /*3100*/  @P4 LDC.64 R170, c[0x0][0x2f8] ;  /* 0x0000be00ffaa4b82 */ /* 0x000e620000000a00 */
[----:B0-----:R-:W-:-:S02]  /*3110*/  @P4 FMUL.FTZ R172, R179, R172 ;  /* 0x000000acb3ac4220 */ /* 0x001fc40000410000 */
[----:B------:R-:W4:Y:S01]  /*3120*/  LDL R179, [R1+0x18] ;  /* 0x0000180001b37983 */ /* 0x000f220000100800 */
[----:B-1----:R-:W-:-:S04]  /*3130*/  @P4 FMUL.FTZ R250, R250, R168 ;  /* 0x000000a8fafa4220 */ /* 0x002fc80000410000 */
[----:B------:R-:W0:Y:S01]  /*3140*/  @P4 LDC.64 R168, c[0x0][0x220] ;  /* 0x00008800ffa84b82 */ /* 0x000e220000000a00 */
[----:B-----5:R-:W-:Y:S01]  /*3150*/  @P4 FFMA.FTZ R100, R152, R200, R100 ;  /* 0x000000c898644223 */ /* 0x020fe20000010064 */
[----:B------:R-:W-:Y:S01]  /*3160*/  @P4 FFMA.FTZ R101, R153, R201, R101 ;  /* 0x000000c999654223 */ /* 0x000fe20000010065 */
[----:B------:R-:W-:Y:S01]  /*3170*/  @P4 FFMA.FTZ R103, R155, R172, R103 ;  /* 0x000000ac9b674223 */ /* 0x000fe20000010067 */
[----:B------:R-:W-:Y:S01]  /*3180*/  @!P6 ISETP.NE.U32.AND P1, PT, R20, RZ, PT ;  /* 0x000000ff1400e20c */ /* 0x000fe20003f25070 */
[----:B------:R-:W-:Y:S01]  /*3190*/  @P4 IMAD.WIDE.U32 R170, R178, 0x10, R170 ;  /* 0x00000010b2aa4825 */ /* 0x000fe200078e00aa */
[----:B------:R-:W-:Y:S02]  /*31a0*/  BSSY B0, `(.L_x_11519) ;  /* 0x0000018000007945 */ /* 0x000fe40003800000 */
[----:B------:R-:W-:Y:S01]  /*31b0*/  @!P6 ISETP.NE.AND.EX P1, PT, R19, RZ, PT, P1 ;  /* 0x000000ff1300e20c */ /* 0x000fe20003f25310 */
[----:B------:R-:W-:Y:S01]  /*31c0*/  @P4 FFMA.FTZ R102, R154, R250, R102 ;  /* 0x000000fa9a664223 */ /* 0x000fe20000010066 */
[----:B------:R-:W-:Y:S01]  /*31d0*/  @!P6 ISETP.NE.U32.AND P2, PT, R20, RZ, PT ;  /* 0x000000ff1400e20c */ /* 0x000fe20003f45070 */
[----:B--2---:R-:W-:-:S02]  /*31e0*/  @P4 FMUL.FTZ R163, R173, R172 ;  /* 0x000000acada34220 */ /* 0x004fc40000410000 */
[----:B------:R-:W1:Y:S01]  /*31f0*/  @P0 LDC.64 R172, c[0x0][0x308] ;  /* 0x0000c200ffac0b82 */ /* 0x000e620000000a00 */
[----:B---3--:R-:W-:Y:S01]  /*3200*/  @P4 FMUL.FTZ R162, R225, R250 ;  /* 0x000000fae1a24220 */ /* 0x008fe20000410000 */
[----:B----4-:R-:W-:-:S06]  /*3210*/  @P4 FMUL.FTZ R161, R226, R201 ;  /* 0x000000c9e2a14220 */ /* 0x010fcc0000410000 */
[----:B------:R-:W2:Y:S08]  /*3220*/  @P4 LDC R201, c[0x0][0x29c] ;  /* 0x0000a700ffc94b82 */ /* 0x000eb00000000800 */
[----:B------:R-:W3:Y:S01]  /*3230*/  @P4 LDC R225, c[0x0][0x29c] ;  /* 0x0000a700ffe14b82 */ /* 0x000ee20000000800 */
[----:B------:R-:W-:-:S07]  /*3240*/  @P4 FMUL.FTZ R160, R179, R200 ;  /* 0x000000c8b3a04220 */ /* 0x000fce0000410000 */
[----:B------:R-:W4:Y:S01]  /*3250*/  @P4 LDC R200, c[0x0][0x29c] ;  /* 0x0000a700ffc84b82 */ /* 0x000f220000000800 */
[----:B------:R-:W-:Y:S01]  /*3260*/  IADD3 R179, R178, 0x80, RZ ;  /* 0x00000080b2b37810 */ /* 0x000fe20007ffe0ff */
[----:B------:R1:W-:Y:S04]  /*3270*/  @P4 STG.E.128 desc[UR4][R170.64], R160 ;  /* 0x000000a0aa004986 */ /* 0x0003e8000c101d04 */
[----:B0-----:R-:W-:-:S05]  /*3280*/  @P4 IMAD.WIDE.U32 R168, R179, 0x10, R168 ;  /* 0x00000010b3a84825 */ /* 0x001fca00078e00a8 */
[----:B------:R0:W5:Y:S02]  /*3290*/  @P4 LDG.E.128 R152, desc[UR4][R168.64] ;  /* 0x00000004a8984981 */ /* 0x000164000c1e1d00 */
[----:B0-----:R-:W-:Y:S01]  /*32a0*/  @!P6 FSEL R168, R48, RZ, P1 ;  /* 0x000000ff30a8e208 */ /* 0x001fe20000800000 */
[----:B-123--:R-:W-:Y:S06]  /*32b0*/  @!P6 BRA `(.L_x_11520) ;  /* 0x000000000018e947 */ /* 0x00efec0003800000 */
[----:B------:R-:W-:Y:S01]  /*32c0*/  ISETP.NE.U32.AND P1, PT, R20, RZ, PT ;  /* 0x000000ff1400720c */ /* 0x000fe20003f25070 */
[----:B------:R-:W-:-:S03]  /*32d0*/  FFMA.FTZ R168, R212, R175, R174 ;  /* 0x000000afd4a87223 */ /* 0x000fc600000100ae */
[----:B------:R-:W-:Y:S01]  /*32e0*/  ISETP.NE.AND.EX P1, PT, R19, RZ, PT, P1 ;  /* 0x000000ff1300720c */ /* 0x000fe20003f25310 */
[----:B------:R-:W-:-:S04]  /*32f0*/  FADD.FTZ R168, R220, -R168 ;  /* 0x800000a8dca87221 */ /* 0x000fc80000010000 */
[----:B------:R-:W-:-:S08]  /*3300*/  FMUL.FTZ R168, R22, R168 ;  /* 0x000000a816a87220 */ /* 0x000fd00000410000 */
[----:B------:R-:W-:-:S07]  /*3310*/  @P1 FADD.FTZ R168, R48, R168 ;  /* 0x000000a830a81221 */ /* 0x000fce0000010000 */
.L_x_11520:
[----:B------:R-:W-:Y:S05]  /*3320*/  BSYNC B0 ;  /* 0x0000000000007941 */ /* 0x000fea0003800000 */
.L_x_11519:
[----:B------:R-:W-:Y:S01]  /*3330*/  @!P6 ISETP.NE.AND.EX P2, PT, R19, RZ, PT, P2 ;  /* 0x000000ff1300e20c */ /* 0x000fe20003f45320 */
[----:B------:R-:W-:Y:S01]  /*3340*/  BSSY B0, `(.L_x_11521) ;  /* 0x000000b000007945 */ /* 0x000fe20003800000 */
[----:B------:R-:W-:Y:S01]  /*3350*/  @!P6 ISETP.NE.U32.AND P1, PT, R20, RZ, PT ;  /* 0x000000ff1400e20c */ /* 0x000fe20003f25070 */
[----:B------:R-:W-:Y:S01]  /*3360*/  @P0 IMAD.WIDE.U32 R172, R204, 0x10, R172 ;  /* 0x00000010ccac0825 */ /* 0x000fe200078e00ac */
        /* <DEDUP_REMOVED lines=8> */
.L_x_11522:
[----:B------:R-:W-:Y:S05]  /*33f0*/  BSYNC B0 ;  /* 0x0000000000007941 */ /* 0x000fea0003800000 */
.L_x_11521:
[----:B------:R-:W-:Y:S01]  /*3400*/  @!P6 ISETP.NE.U32.AND P2, PT, R20, RZ, PT ;  /* 0x000000ff1400e20c */ /* 0x000fe20003f45070 */
[----:B------:R-:W-:Y:S01]  /*3410*/  BSSY B0, `(.L_x_11523) ;  /* 0x000000f000007945 */ /* 0x000fe20003800000 */
[C---:B----4-:R-:W-:Y:S01]  /*3420*/  @P4 FMUL.FTZ R200, R168.reuse, R200 ;  /* 0x000000c8a8c84220 */ /* 0x050fe20000410000 */
[----:B------:R-:W-:Y:S01]  /*3430*/  @P4 FMUL.FTZ R201, R169, R201 ;  /* 0x000000c9a9c94220 */ /* 0x000fe20000410000 */
[C---:B------:R-:W-:Y:S02]  /*3440*/  @!P6 ISETP.NE.AND.EX P2, PT, R19.reuse, RZ, PT, P2 ;  /* 0x000000ff1300e20c */ /* 0x040fe40003f45320 */
[----:B------:R-:W-:Y:S02]  /*3450*/  @!P6 ISETP.NE.AND.EX P1, PT, R19, RZ, PT, P1 ;  /* 0x000000ff1300e20c */ /* 0x000fe40003f25310 */
[----:B------:R-:W-:Y:S02]  /*3460*/  SEL R168, R168, R156, P3 ;  /* 0x0000009ca8a87207 */ /* 0x000fe40001800000 */
[----:B------:R-:W-:-:S02]  /*3470*/  SEL R169, R169, R157, P3 ;  /* 0x0000009da9a97207 */ /* 0x000fc40001800000 */
        /* <DEDUP_REMOVED lines=8> */
.L_x_11524:
[----:B------:R-:W-:Y:S05]  /*3500*/  BSYNC B0 ;  /* 0x0000000000007941 */ /* 0x000fea0003800000 */
.L_x_11523:
        /* <DEDUP_REMOVED lines=9> */
.L_x_11526:
[----:B------:R-:W-:Y:S05]  /*35a0*/  BSYNC B0 ;  /* 0x0000000000007941 */ /* 0x000fea0003800000 */
.L_x_11525:
[----:B------:R-:W-:Y:S01]  /*35b0*/  SEL R170, R226, R158, P3 ;  /* 0x0000009ee2aa7207 */ /* 0x000fe20001800000 */
[----:B------:R-:W2:Y:S01]  /*35c0*/  LDL R250, [R1] ;  /* 0x0000000001fa7983 */ /* 0x000ea20000100800 */
[----:B------:R-:W-:-:S05]  /*35d0*/  SEL R171, R204, R159, P3 ;  /* 0x0000009fccab7207 */ /* 0x000fca0001800000 */
[----:B------:R0:W-:Y:S02]  /*35e0*/  @P0 STG.E.128 desc[UR4][R172.64], R168 ;  /* 0x000000a8ac000986 */ /* 0x0001e4000c101d04 */
[----:B0-----:R-:W-:Y:S01]  /*35f0*/  @P4 FMUL.FTZ R172, R226, R225 ;  /* 0x000000e1e2ac4220 */ /* 0x001fe20000410000 */
[----:B------:R-:W0:Y:S01]  /*3600*/  @P4 LDC.64 R170, c[0x0][0x2f8] ;  /* 0x0000be00ffaa4b82 */ /* 0x000e220000000a00 */
[----:B------:R-:W3:Y:S04]  /*3610*/  LDL R226, [R1+0x8] ;  /* 0x0000080001e27983 */ /* 0x000ee80000100800 */
[----:B------:R-:W4:Y:S01]  /*3620*/  LDL R225, [R1+0x4] ;  /* 0x0000040001e17983 */ /* 0x000f220000100800 */
[----:B-----5:R-:W-:Y:S01]  /*3630*/  @P4 FFMA.FTZ R96, R152, R200, R96 ;  /* 0x000000c898604223 */ /* 0x020fe20000010060 */
[----:B------:R-:W-:Y:S01]  /*3640*/  @P4 FFMA.FTZ R97, R153, R201, R97 ;  /* 0x000000c999614223 */ /* 0x000fe20000010061 */
[----:B------:R-:W1:Y:S01]  /*3650*/  @P4 LDC R173, c[0x0][0x29c] ;  /* 0x0000a700ffad4b82 */ /* 0x000e620000000800 */
[----:B------:R-:W-:-:S07]  /*3660*/  @P4 FFMA.FTZ R98, R154, R172, R98 ;  /* 0x000000ac9a624223 */ /* 0x000fce0000010062 */
[----:B------:R-:W1:Y:S01]  /*3670*/  @P4 LDC.64 R168, c[0x0][0x220] ;  /* 0x00008800ffa84b82 */ /* 0x000e620000000a00 */
[----:B0-----:R-:W-:Y:S01]  /*3680*/  @P4 IMAD.WIDE.U32 R170, R179, 0x10, R170 ;  /* 0x00000010b3aa4825 */ /* 0x001fe200078e00aa */
[----:B------:R-:W-:-:S03]  /*3690*/  IADD3 R179, R178, 0x100, RZ ;  /* 0x00000100b2b37810 */ /* 0x000fc60007ffe0ff */
[----:B-1----:R-:W-:-:S04]  /*36a0*/  @P4 FMUL.FTZ R204, R204, R173 ;  /* 0x000000adcccc4220 */ /* 0x002fc80000410000 */
[-C--:B------:R-:W-:Y:S01]  /*36b0*/  @P4 FMUL.FTZ R163, R252, R204.reuse ;  /* 0x000000ccfca34220 */ /* 0x080fe20000410000 */
[----:B------:R-:W-:Y:S01]  /*36c0*/  @P4 FFMA.FTZ R99, R155, R204, R99 ;  /* 0x000000cc9b634223 */ /* 0x000fe20000010063 */
[----:B------:R-:W-:-:S04]  /*36d0*/  @P4 IMAD.WIDE.U32 R168, R179, 0x10, R168 ;  /* 0x00000010b3a84825 */ /* 0x000fc800078e00a8 */
[----:B--2---:R-:W-:Y:S02]  /*36e0*/  @P4 FMUL.FTZ R162, R250, R172 ;  /* 0x000000acfaa24220 */ /* 0x004fe40000410000 */
[----:B------:R-:W0:Y:S01]  /*36f0*/  @P0 LDC.64 R172, c[0x0][0x308] ;  /* 0x0000c200ffac0b82 */ /* 0x000e220000000a00 */
[----:B---3--:R-:W-:-:S07]  /*3700*/  @P4 FMUL.FTZ R160, R226, R200 ;  /* 0x000000c8e2a04220 */ /* 0x008fce0000410000 */
[----:B------:R-:W1:Y:S01]  /*3710*/  @P4 LDC R226, c[0x0][0x29c] ;  /* 0x0000a700ffe24b82 */ /* 0x000e620000000800 */
[----:B----4-:R-:W-:-:S05]  /*3720*/  @P4 FMUL.FTZ R161, R225, R201 ;  /* 0x000000c9e1a14220 */ /* 0x010fca0000410000 */
[----:B------:R2:W-:Y:S02]  /*3730*/  @P4 STG.E.128 desc[UR4][R170.64], R160 ;  /* 0x000000a0aa004986 */ /* 0x0005e4000c101d04 */
[----:B------:R-:W3:Y:S02]  /*3740*/  @P4 LDC R225, c[0x0][0x29c] ;  /* 0x0000a700ffe14b82 */ /* 0x000ee40000000800 */
[----:B------:R2:W5:Y:S01]  /*3750*/  @P4 LDG.E.128 R152, desc[UR4][R168.64] ;  /* 0x00000004a8984981 */ /* 0x000562000c1e1d00 */
[C---:B------:R-:W-:Y:S01]  /*3760*/  @!P6 ISETP.NE.U32.AND P1, PT, R20.reuse, RZ, PT ;  /* 0x000000ff1400e20c */ /* 0x040fe20003f25070 */
[----:B------:R-:W-:Y:S01]  /*3770*/  BSSY B0, `(.L_x_11527) ;  /* 0x000000b000007945 */ /* 0x000fe20003800000 */
[----:B------:R-:W-:Y:S02]  /*3780*/  @!P6 ISETP.NE.U32.AND P2, PT, R20, RZ, PT ;  /* 0x000000ff1400e20c */ /* 0x000fe40003f45070 */
[----:B------:R-:W-:-:S04]  /*3790*/  @!P6 ISETP.NE.AND.EX P1, PT, R19, RZ, PT, P1 ;  /* 0x000000ff1300e20c */ /* 0x000fc80003f25310 */
[----:B------:R-:W-:Y:S01]  /*37a0*/  @!P6 FSEL R204, R44, RZ, P1 ;  /* 0x000000ff2ccce208 */ /* 0x000fe20000800000 */
[----:B0-----:R-:W-:Y:S08]  /*37b0*/  @!P6 BRA `(.L_x_11528) ;  /* 0x000000000018e947 */ /* 0x001ff00003800000 */
[----:B------:R-:W-:Y:S01]  /*37c0*/  ISETP.NE.U32.AND P1, PT, R20, RZ, PT ;  /* 0x000000ff1400720c */ /* 0x000fe20003f25070 */
[----:B--2---:R-:W-:-:S03]  /*37d0*/  FFMA.FTZ R168, R18, R175, R174 ;  /* 0x000000af12a87223 */ /* 0x004fc600000100ae */
[----:B------:R-:W-:Y:S01]  /*37e0*/  ISETP.NE.AND.EX P1, PT, R19, RZ, PT, P1 ;  /* 0x000000ff1300720c */ /* 0x000fe20003f25310 */
[----:B------:R-:W-:-:S04]  /*37f0*/  FADD.FTZ R168, R213, -R168 ;  /* 0x800000a8d5a87221 */ /* 0x000fc80000010000 */
[----:B------:R-:W-:-:S08]  /*3800*/  FMUL.FTZ R204, R22, R168 ;  /* 0x000000a816cc7220 */ /* 0x000fd00000410000 */
[----:B------:R-:W-:-:S07]  /*3810*/  @P1 FADD.FTZ R204, R44, R204 ;  /* 0x000000cc2ccc1221 */ /* 0x000fce0000010000 */
.L_x_11528:
[----:B------:R-:W-:Y:S05]  /*3820*/  BSYNC B0 ;  /* 0x0000000000007941 */ /* 0x000fea0003800000 */
.L_x_11527:
[----:B------:R-:W-:Y:S01]  /*3830*/  @!P6 ISETP.NE.AND.EX P2, PT, R19, RZ, PT, P2 ;  /* 0x000000ff1300e20c */ /* 0x000fe20003f45320 */
[----:B------:R-:W-:Y:S01]  /*3840*/  BSSY B0, `(.L_x_11529) ;  /* 0x000000a000007945 */ /* 0x000fe20003800000 */
[----:B------:R-:W-:Y:S02]  /*3850*/  @!P6 ISETP.NE.U32.AND P1, PT, R20, RZ, PT ;  /* 0x000000ff1400e20c */ /* 0x000fe40003f25070 */
[----:B------:R-:W-:Y:S01]  /*3860*/  @!P6 FSEL R201, R45, RZ, P2 ;  /* 0x000000ff2dc9e208 */ /* 0x000fe20001000000 */
[----:B------:R-:W-:Y:S10]  /*3870*/  @!P6 BRA `(.L_x_11530) ;  /* 0x000000000018e947 */ /* 0x000ff40003800000 */
[----:B------:R-:W-:Y:S01]  /*3880*/  ISETP.NE.U32.AND P2, PT, R20, RZ, PT ;  /* 0x000000ff1400720c */ /* 0x000fe20003f45070 */
[----:B--2---:R-:W-:-:S03]  /*3890*/  FFMA.FTZ R168, R17, R175, R174 ;  /* 0x000000af11a87223 */ /* 0x004fc600000100ae */
[----:B------:R-:W-:Y:S01]  /*38a0*/  ISETP.NE.AND.EX P2, PT, R19, RZ, PT, P2 ;  /* 0x000000ff1300720c */ /* 0x000fe20003f45320 */
[----:B------:R-:W-:-:S04]  /*38b0*/  FADD.FTZ R168, R208, -R168 ;  /* 0x800000a8d0a87221 */ /* 0x000fc80000010000 */
[----:B------:R-:W-:-:S08]  /*38c0*/  FMUL.FTZ R201, R22, R168 ;  /* 0x000000a816c97220 */ /* 0x000fd00000410000 */
[----:B------:R-:W-:-:S07]  /*38d0*/  @P2 FADD.FTZ R201, R45, R201 ;  /* 0x000000c92dc92221 */ /* 0x000fce0000010000 */
.L_x_11530:
[----:B------:R-:W-:Y:S05]  /*38e0*/  BSYNC B0 ;  /* 0x0000000000007941 */ /* 0x000fea0003800000 */
.L_x_11529:
[----:B------:R-:W-:Y:S01]  /*38f0*/  @!P6 ISETP.NE.U32.AND P2, PT, R20, RZ, PT ;  /* 0x000000ff1400e20c */ /* 0x000fe20003f45070 */
[----:B------:R-:W-:Y:S01]  /*3900*/  BSSY B0, `(.L_x_11531) ;  /* 0x000000c000007945 */ /* 0x000fe20003800000 */
[----:B------:R-:W-:Y:S01]  /*3910*/  @P0 IMAD.WIDE.U32 R172, R203, 0x10, R172 ;  /* 0x00000010cbac0825 */ /* 0x000fe200078e00ac */
[C---:B------:R-:W-:Y:S02]  /*3920*/  @!P6 ISETP.NE.AND.EX P1, PT, R19.reuse, RZ, PT, P1 ;  /* 0x000000ff1300e20c */ /* 0x040fe40003f25310 */
[----:B------:R-:W-:-:S04]  /*3930*/  @!P6 ISETP.NE.AND.EX P2, PT, R19, RZ, PT, P2 ;  /* 0x000000ff1300e20c */ /* 0x000fc80003f45320 */
[----:B------:R-:W-:Y:S01]  /*3940*/  @!P6 FSEL R203, R46, RZ, P2 ;  /* 0x000000ff2ecbe208 */ /* 0x000fe20001000000 */
[----:B------:R-:W-:Y:S08]  /*3950*/  @!P6 BRA `(.L_x_11532) ;  /* 0x000000000018e947 */ /* 0x000ff00003800000 */
[----:B------:R-:W-:Y:S01]  /*3960*/  ISETP.NE.U32.AND P2, PT, R20, RZ, PT ;  /* 0x000000ff1400720c */ /* 0x000fe20003f45070 */
[----:B--2---:R-:W-:-:S03]  /*3970*/  FFMA.FTZ R168, R16, R175, R174 ;  /* 0x000000af10a87223 */ /* 0x004fc600000100ae */
[----:B------:R-:W-:Y:S01]  /*3980*/  ISETP.NE.AND.EX P2, PT, R19, RZ, PT, P2 ;  /* 0x000000ff1300720c */ /* 0x000fe20003f45320 */
[----:B------:R-:W-:-:S04]  /*3990*/  FADD.FTZ R168, R207, -R168 ;  /* 0x800000a8cfa87221 */ /* 0x000fc80000010000 */
[----:B------:R-:W-:-:S08]  /*39a0*/  FMUL.FTZ R203, R22, R168 ;  /* 0x000000a816cb7220 */ /* 0x000fd00000410000 */
[----:B------:R-:W-:-:S07]  /*39b0*/  @P2 FADD.FTZ R203, R46, R203 ;  /* 0x000000cb2ecb2221 */ /* 0x000fce0000010000 */
.L_x_11532:
[----:B------:R-:W-:Y:S05]  /*39c0*/  BSYNC B0 ;  /* 0x0000000000007941 */ /* 0x000fea0003800000 */
.L_x_11531:
[----:B------:R-:W-:Y:S01]  /*39d0*/  BSSY B0, `(.L_x_11533) ;  /* 0x0000009000007945 */ /* 0x000fe20003800000 */
[----:B------:R-:W-:-:S03]  /*39e0*/  @!P6 FSEL R200, R47, RZ, P1 ;  /* 0x000000ff2fc8e208 */ /* 0x000fc60000800000 */
[----:B------:R-:W-:Y:S05]  /*39f0*/  @!P6 BRA `(.L_x_11534) ;  /* 0x000000000018e947 */ /* 0x000fea0003800000 */
[----:B------:R-:W-:Y:S01]  /*3a00*/  ISETP.NE.U32.AND P1, PT, R20, RZ, PT ;  /* 0x000000ff1400720c */ /* 0x000fe20003f25070 */
[----:B--2---:R-:W-:-:S03]  /*3a10*/  FFMA.FTZ R168, R15, R175, R174 ;  /* 0x000000af0fa87223 */ /* 0x004fc600000100ae */
[----:B------:R-:W-:Y:S01]  /*3a20*/  ISETP.NE.AND.EX P1, PT, R19, RZ, PT, P1 ;  /* 0x000000ff1300720c */ /* 0x000fe20003f25310 */
[----:B------:R-:W-:-:S04]  /*3a30*/  FADD.FTZ R168, R14, -R168 ;  /* 0x800000a80ea87221 */ /* 0x000fc80000010000 */
[----:B------:R-:W-:-:S08]  /*3a40*/  FMUL.FTZ R200, R22, R168 ;  /* 0x000000a816c87220 */ /* 0x000fd00000410000 */
[----:B------:R-:W-:-:S07]  /*3a50*/  @P1 FADD.FTZ R200, R47, R200 ;  /* 0x000000c82fc81221 */ /* 0x000fce0000010000 */
.L_x_11534:
[----:B------:R-:W-:Y:S05]  /*3a60*/  BSYNC B0 ;  /* 0x0000000000007941 */ /* 0x000fea0003800000 */
.L_x_11533:
[C---:B--2---:R-:W-:Y:S01]  /*3a70*/  SEL R168, R204.reuse, R156, P3 ;  /* 0x0000009ccca87207 */ /* 0x044fe20001800000 */
[----:B-1----:R-:W-:Y:S01]  /*3a80*/  @P4 FMUL.FTZ R226, R204, R226 ;  /* 0x000000e2cce24220 */ /* 0x002fe20000410000 */
[C---:B------:R-:W-:Y:S01]  /*3a90*/  SEL R169, R201.reuse, R157, P3 ;  /* 0x0000009dc9a97207 */ /* 0x040fe20001800000 */
[----:B---3--:R-:W-:Y:S01]  /*3aa0*/  @P4 FMUL.FTZ R225, R201, R225 ;  /* 0x000000e1c9e14220 */ /* 0x008fe20000410000 */
[----:B------:R-:W-:Y:S01]  /*3ab0*/  SEL R170, R203, R158, P3 ;  /* 0x0000009ecbaa7207 */ /* 0x000fe20001800000 */
[-C--:B------:R-:W-:Y:S01]  /*3ac0*/  @P4 FMUL.FTZ R160, R251, R226.reuse ;  /* 0x000000e2fba04220 */ /* 0x080fe20000410000 */
[----:B------:R-:W-:Y:S01]  /*3ad0*/  SEL R171, R200, R159, P3 ;  /* 0x0000009fc8ab7207 */ /* 0x000fe20001800000 */
[-C--:B------:R-:W-:Y:S01]  /*3ae0*/  @P4 FMUL.FTZ R161, R249, R225.reuse ;  /* 0x000000e1f9a14220 */ /* 0x080fe20000410000 */
[----:B-----5:R-:W-:Y:S01]  /*3af0*/  @P4 FFMA.FTZ R92, R152, R226, R92 ;  /* 0x000000e2985c4223 */ /* 0x020fe2000001005c */
[----:B------:R-:W-:Y:S01]  /*3b00*/  @P4 FFMA.FTZ R93, R153, R225, R93 ;  /* 0x000000e1995d4223 */ /* 0x000fe2000001005d */
[----:B------:R-:W0:Y:S01]  /*3b10*/  @P4 LDC R204, c[0x0][0x29c] ;  /* 0x0000a700ffcc4b82 */ /* 0x000e220000000800 */
[----:B------:R1:W-:Y:S07]  /*3b20*/  @P0 STG.E.128 desc[UR4][R172.64], R168 ;  /* 0x000000a8ac000986 */ /* 0x0003ee000c101d04 */
[----:B-1----:R-:W1:Y:S08]  /*3b30*/  @P4 LDC R168, c[0x0][0x29c] ;  /* 0x0000a700ffa84b82 */ /* 0x002e700000000800 */
[----:B------:R-:W2:Y:S08]  /*3b40*/  @P4 LDC.64 R170, c[0x0][0x2f8] ;  /* 0x0000be00ffaa4b82 */ /* 0x000eb00000000a00 */
[----:B------:R-:W3:Y:S01]  /*3b50*/  @P4 LDC R172, c[0x0][0x29c] ;  /* 0x0000a700ffac4b82 */ /* 0x000ee20000000800 */
[----:B-1----:R-:W-:-:S07]  /*3b60*/  @P4 FMUL.FTZ R203, R203, R168 ;  /* 0x000000a8cbcb4220 */ /* 0x002fce0000410000 */
[----:B------:R-:W1:Y:S01]  /*3b70*/  @P4 LDC.64 R168, c[0x0][0x220] ;  /* 0x00008800ffa84b82 */ /* 0x000e620000000a00 */
[-C--:B------:R-:W-:Y:S01]  /*3b80*/  @P4 FMUL.FTZ R162, R248, R203.reuse ;  /* 0x000000cbf8a24220 */ /* 0x080fe20000410000 */
[----:B------:R-:W-:Y:S01]  /*3b90*/  @P4 FFMA.FTZ R94, R154, R203, R94 ;  /* 0x000000cb9a5e4223 */ /* 0x000fe2000001005e */
[----:B--2---:R-:W-:Y:S01]  /*3ba0*/  @P4 IMAD.WIDE.U32 R170, R179, 0x10, R170 ;  /* 0x00000010b3aa4825 */ /* 0x004fe200078e00aa */
[----:B------:R-:W-:-:S03]  /*3bb0*/  IADD3 R179, R178, 0x180, RZ ;  /* 0x00000180b2b37810 */ /* 0x000fc60007ffe0ff */
[----:B---3--:R-:W-:Y:S02]  /*3bc0*/  @P4 FMUL.FTZ R200, R200, R172 ;  /* 0x000000acc8c84220 */ /* 0x008fe40000410000 */
[----:B------:R-:W2:Y:S02]  /*3bd0*/  @P0 LDC.64 R172, c[0x0][0x308] ;  /* 0x0000c200ffac0b82 */ /* 0x000ea40000000a00 */
[-C--:B------:R-:W-:Y:S01]  /*3be0*/  @P4 FMUL.FTZ R163, R247, R200.reuse ;  /* 0x000000c8f7a34220 */ /* 0x080fe20000410000 */
[----:B------:R-:W-:-:S04]  /*3bf0*/  @P4 FFMA.FTZ R95, R155, R200, R95 ;  /* 0x000000c89b5f4223 */ /* 0x000fc8000001005f */
[----:B------:R3:W-:Y:S01]  /*3c00*/  @P4 STG.E.128 desc[UR4][R170.64], R160 ;  /* 0x000000a0aa004986 */ /* 0x0007e2000c101d04 */
[----:B-1----:R-:W-:-:S05]  /*3c10*/  @P4 IMAD.WIDE.U32 R168, R179, 0x10, R168 ;  /* 0x00000010b3a84825 */ /* 0x002fca00078e00a8 */
[----:B------:R3:W5:Y:S01]  /*3c20*/  @P4 LDG.E.128 R152, desc[UR4][R168.64] ;  /* 0x00000004a8984981 */ /* 0x000762000c1e1d00 */
[C---:B------:R-:W-:Y:S01]  /*3c30*/  @!P6 ISETP.NE.U32.AND P1, PT, R20.reuse, RZ, PT ;  /* 0x000000ff1400e20c */ /* 0x040fe20003f25070 */
[----:B------:R-:W-:Y:S01]  /*3c40*/  BSSY B0, `(.L_x_11535) ;  /* 0x000000b000007945 */ /* 0x000fe20003800000 */
[----:B------:R-:W-:Y:S02]  /*3c50*/  @!P6 ISETP.NE.U32.AND P2, PT, R20, RZ, PT ;  /* 0x000000ff1400e20c */ /* 0x000fe40003f45070 */
[----:B------:R-:W-:-:S04]  /*3c60*/  @!P6 ISETP.NE.AND.EX P1, PT, R19, RZ, PT, P1 ;  /* 0x000000ff1300e20c */ /* 0x000fc80003f25310 */
[----:B------:R-:W-:Y:S01]  /*3c70*/  @!P6 FSEL R203, R40, RZ, P1 ;  /* 0x000000ff28cbe208 */ /* 0x000fe20000800000 */
[----:B0-23--:R-:W-:Y:S08]  /*3c80*/  @!P6 BRA `(.L_x_11536) ;  /* 0x000000000018e947 */ /* 0x00dff00003800000 */
[----:B------:R-:W-:Y:S01]  /*3c90*/  ISETP.NE.U32.AND P1, PT, R20, RZ, PT ;  /* 0x000000ff1400720c */ /* 0x000fe20003f25070 */
[----:B------:R-:W-:-:S03]  /*3ca0*/  FFMA.FTZ R168, R13, R175, R174 ;  /* 0x000000af0da87223 */ /* 0x000fc600000100ae */
[----:B------:R-:W-:Y:S01]  /*3cb0*/  ISETP.NE.AND.EX P1, PT, R19, RZ, PT, P1 ;  /* 0x000000ff1300720c */ /* 0x000fe20003f25310 */
[----:B------:R-:W-:-:S04]  /*3cc0*/  FADD.FTZ R168, R9, -R168 ;  /* 0x800000a809a87221 */ /* 0x000fc80000010000 */
[----:B------:R-:W-:-:S08]  /*3cd0*/  FMUL.FTZ R203, R22, R168 ;  /* 0x000000a816cb7220 */ /* 0x000fd00000410000 */
[----:B------:R-:W-:-:S07]  /*3ce0*/  @P1 FADD.FTZ R203, R40, R203 ;  /* 0x000000cb28cb1221 */ /* 0x000fce0000010000 */
.L_x_11536:
[----:B------:R-:W-:Y:S05]  /*3cf0*/  BSYNC B0 ;  /* 0x0000000000007941 */ /* 0x000fea0003800000 */
.L_x_11535:
        /* <DEDUP_REMOVED lines=11> */
.L_x_11538:
[----:B------:R-:W-:Y:S05]  /*3db0*/  BSYNC B0 ;  /* 0x0000000000007941 */ /* 0x000fea0003800000 */
.L_x_11537:
        /* <DEDUP_REMOVED lines=13> */
.L_x_11540:
[----:B------:R-:W-:Y:S05]  /*3e90*/  BSYNC B0 ;  /* 0x0000000000007941 */ /* 0x000fea0003800000 */
.L_x_11539:
        /* <DEDUP_REMOVED lines=9> */
.L_x_11542:
[----:B------:R-:W-:Y:S05]  /*3f30*/  BSYNC B0 ;  /* 0x0000000000007941 */ /* 0x000fea0003800000 */
.L_x_11541:
[C---:B------:R-:W-:Y:S01]  /*3f40*/  SEL R168, R203.reuse, R156, P3 ;  /* 0x0000009ccba87207 */ /* 0x040fe20001800000 */
[----:B------:R-:W-:Y:S01]  /*3f50*/  @P4 FMUL.FTZ R204, R203, R204 ;  /* 0x000000cccbcc4220 */ /* 0x000fe20000410000 */
[----:B------:R-:W-:Y:S01]  /*3f60*/  SEL R169, R200, R157, P3 ;  /* 0x0000009dc8a97207 */ /* 0x000fe20001800000 */
[----:B------:R-:W0:Y:S01]  /*3f70*/  @P4 LDC R203, c[0x0][0x29c] ;  /* 0x0000a700ffcb4b82 */ /* 0x000e220000000800 */
[----:B------:R-:W-:Y:S01]  /*3f80*/  SEL R170, R205, R158, P3 ;  /* 0x0000009ecdaa7207 */ /* 0x000fe20001800000 */
[-C--:B------:R-:W-:Y:S01]  /*3f90*/  @P4 FMUL.FTZ R160, R246, R204.reuse ;  /* 0x000000ccf6a04220 */ /* 0x080fe20000410000 */
[----:B------:R-:W-:Y:S01]  /*3fa0*/  SEL R171, R201, R159, P3 ;  /* 0x0000009fc9ab7207 */ /* 0x000fe20001800000 */
[----:B-----5:R-:W-:-:S04]  /*3fb0*/  @P4 FFMA.FTZ R88, R152, R204, R88 ;  /* 0x000000cc98584223 */ /* 0x020fc80000010058 */
[----:B------:R1:W-:Y:S02]  /*3fc0*/  @P0 STG.E.128 desc[UR4][R172.64], R168 ;  /* 0x000000a8ac000986 */ /* 0x0003e4000c101d04 */
[----:B-1----:R-:W1:Y:S08]  /*3fd0*/  @P4 LDC R169, c[0x0][0x29c] ;  /* 0x0000a700ffa94b82 */ /* 0x002e700000000800 */
[----:B------:R-:W2:Y:S08]  /*3fe0*/  @P4 LDC R168, c[0x0][0x29c] ;  /* 0x0000a700ffa84b82 */ /* 0x000eb00000000800 */
[----:B------:R-:W3:Y:S08]  /*3ff0*/  @P4 LDC.64 R170, c[0x0][0x2f8] ;  /* 0x0000be00ffaa4b82 */ /* 0x000ef00000000a00 */
[----:B------:R-:W4:Y:S01]  /*4000*/  @P4 LDC R172, c[0x0][0x29c] ;  /* 0x0000a700ffac4b82 */ /* 0x000f220000000800 */
[----:B-1----:R-:W-:-:S04]  /*4010*/  @P4 FMUL.FTZ R200, R200, R169 ;  /* 0x000000a9c8c84220 */ /* 0x002fc80000410000 */
[-C--:B------:R-:W-:Y:S01]  /*4020*/  @P4 FMUL.FTZ R161, R245, R200.reuse ;  /* 0x000000c8f5a14220 */ /* 0x080fe20000410000 */
[----:B------:R-:W-:Y:S01]  /*4030*/  @P4 FFMA.FTZ R89, R153, R200, R89 ;  /* 0x000000c899594223 */ /* 0x000fe20000010059 */
[----:B--2---:R-:W-:Y:S02]  /*4040*/  @P4 FMUL.FTZ R205, R205, R168 ;  /* 0x000000a8cdcd4220 */ /* 0x004fe40000410000 */
[----:B------:R-:W1:Y:S02]  /*4050*/  @P4 LDC.64 R168, c[0x0][0x220] ;  /* 0x00008800ffa84b82 */ /* 0x000e640000000a00 */
[-C--:B------:R-:W-:Y:S01]  /*4060*/  @P4 FMUL.FTZ R162, R244, R205.reuse ;  /* 0x000000cdf4a24220 */ /* 0x080fe20000410000 */
[----:B------:R-:W-:Y:S01]  /*4070*/  @P4 FFMA.FTZ R90, R154, R205, R90 ;  /* 0x000000cd9a5a4223 */ /* 0x000fe2000001005a */
[----:B---3--:R-:W-:Y:S01]  /*4080*/  @P4 IMAD.WIDE.U32 R170, R179, 0x10, R170 ;  /* 0x00000010b3aa4825 */ /* 0x008fe200078e00aa */
[----:B------:R-:W-:-:S03]  /*4090*/  IADD3 R179, R178, 0x200, RZ ;  /* 0x00000200b2b37810 */ /* 0x000fc60007ffe0ff */
[----:B----4-:R-:W-:Y:S02]  /*40a0*/  @P4 FMUL.FTZ R201, R201, R172 ;  /* 0x000000acc9c94220 */ /* 0x010fe40000410000 */
        /* <DEDUP_REMOVED lines=11> */
[----:B0--3--:R-:W-:Y:S08]  /*4160*/  @!P6 BRA `(.L_x_11544) ;  /* 0x000000000018e947 */ /* 0x009ff00003800000 */
[----:B------:R-:W-:Y:S01]  /*4170*/  ISETP.NE.U32.AND P1, PT, R20, RZ, PT ;  /* 0x000000ff1400720c */ /* 0x000fe20003f25070 */
[----:B------:R-:W-:-:S03]  /*4180*/  FFMA.FTZ R168, R5, R175, R174 ;  /* 0x000000af05a87223 */ /* 0x000fc600000100ae */
[----:B------:R-:W-:Y:S01]  /*4190*/  ISETP.NE.AND.EX P1, PT, R19, RZ, PT, P1 ;  /* 0x000000ff1300720c */ /* 0x000fe20003f25310 */
[----:B------:R-:W-:-:S04]  /*41a0*/  FADD.FTZ R168, R0, -R168 ;  /* 0x800000a800a87221 */ /* 0x000fc80000010000 */
[----:B------:R-:W-:-:S08]  /*41b0*/  FMUL.FTZ R204, R22, R168 ;  /* 0x000000a816cc7220 */ /* 0x000fd00000410000 */
[----:B------:R-:W-:-:S07]  /*41c0*/  @P1 FADD.FTZ R204, R36, R204 ;  /* 0x000000cc24cc1221 */ /* 0x000fce0000010000 */
.L_x_11544:
[----:B------:R-:W-:Y:S05]  /*41d0*/  BSYNC B0 ;  /* 0x0000000000007941 */ /* 0x000fea0003800000 */
.L_x_11543:
        /* <DEDUP_REMOVED lines=11> */
.L_x_11546:
[----:B------:R-:W-:Y:S05]  /*4290*/  BSYNC B0 ;  /* 0x0000000000007941 */ /* 0x000fea0003800000 */
.L_x_11545:
[----:B------:R-:W-:Y:S01]  /*42a0*/  @!P6 ISETP.NE.U32.AND P2, PT, R20, RZ, PT ;  /* 0x000000ff1400e20c */ /* 0x000fe20003f45070 */
[----:B------:R-:W-:Y:S01]  /*42b0*/  BSSY B0, `(.L_x_11547) ;  /* 0x000000d000007945 */ /* 0x000fe20003800000 */
[----:B------:R-:W-:Y:S02]  /*42c0*/  @P0 IADD3 R168, R21, 0x200, RZ ;  /* 0x0000020015a80810 */ /* 0x000fe40007ffe0ff */
[C---:B------:R-:W-:Y:S02]  /*42d0*/  @!P6 ISETP.NE.AND.EX P2, PT, R19.reuse, RZ, PT, P2 ;  /* 0x000000ff1300e20c */ /* 0x040fe40003f45320 */
[----:B------:R-:W-:Y:S01]  /*42e0*/  @!P6 ISETP.NE.AND.EX P1, PT, R19, RZ, PT, P1 ;  /* 0x000000ff1300e20c */ /* 0x000fe20003f25310 */
[----:B--2---:R-:W-:Y:S01]  /*42f0*/  @P0 IMAD.WIDE.U32 R172, R168, 0x10, R172 ;  /* 0x00000010a8ac0825 */ /* 0x004fe200078e00ac */
        /* <DEDUP_REMOVED lines=8> */
.L_x_11548:
[----:B------:R-:W-:Y:S05]  /*4380*/  BSYNC B0 ;  /* 0x0000000000007941 */ /* 0x000fea0003800000 */
.L_x_11547:
        /* <DEDUP_REMOVED lines=9> */
.L_x_11550:
[----:B------:R-:W-:Y:S05]  /*4420*/  BSYNC B0 ;  /* 0x0000000000007941 */ /* 0x000fea0003800000 */
.L_x_11549:
[C---:B------:R-:W-:Y:S01]  /*4430*/  SEL R168, R204.reuse, R156, P3 ;  /* 0x0000009ccca87207 */ /* 0x040fe20001800000 */
[----:B------:R-:W-:Y:S01]  /*4440*/  @P4 FMUL.FTZ R203, R204, R203 ;  /* 0x000000cbcccb4220 */ /* 0x000fe20000410000 */
[----:B------:R-:W-:Y:S02]  /*4450*/  SEL R169, R200, R157, P3 ;  /* 0x0000009dc8a97207 */ /* 0x000fe40001800000 */
[----:B------:R-:W-:Y:S01]  /*4460*/  SEL R170, R205, R158, P3 ;  /* 0x0000009ecdaa7207 */ /* 0x000fe20001800000 */
[----:B------:R-:W-:Y:S01]  /*4470*/  @P4 FMUL.FTZ R160, R242, R203 ;  /* 0x000000cbf2a04220 */ /* 0x000fe20000410000 */
[----:B------:R-:W-:Y:S01]  /*4480*/  SEL R171, R201, R159, P3 ;  /* 0x0000009fc9ab7207 */ /* 0x000fe20001800000 */
[----:B-----5:R-:W-:Y:S02]  /*4490*/  @P4 FFMA.FTZ R84, R152, R203, R84 ;  /* 0x000000cb98544223 */ /* 0x020fe40000010054 */
[----:B------:R-:W0:Y:S02]  /*44a0*/  @P4 LDC R203, c[0x0][0x29c] ;  /* 0x0000a700ffcb4b82 */ /* 0x000e240000000800 */
[----:B------:R1:W-:Y:S06]  /*44b0*/  @P0 STG.E.128 desc[UR4][R172.64], R168 ;  /* 0x000000a8ac000986 */ /* 0x0003ec000c101d04 */
        /* <DEDUP_REMOVED lines=32> */
.L_x_11552:
[----:B------:R-:W-:Y:S05]  /*46c0*/  BSYNC B0 ;  /* 0x0000000000007941 */ /* 0x000fea0003800000 */
.L_x_11551:
        /* <DEDUP_REMOVED lines=11> */
.L_x_11554:
[----:B------:R-:W-:Y:S05]  /*4780*/  BSYNC B0 ;  /* 0x0000000000007941 */ /* 0x000fea0003800000 */
.L_x_11553:
        /* <DEDUP_REMOVED lines=14> */
.L_x_11556:
[----:B------:R-:W-:Y:S05]  /*4870*/  BSYNC B0 ;  /* 0x0000000000007941 */ /* 0x000fea0003800000 */
.L_x_11555:
        /* <DEDUP_REMOVED lines=9> */
.L_x_11558:
[----:B------:R-:W-:Y:S05]  /*4910*/  BSYNC B0 ;  /* 0x0000000000007941 */ /* 0x000fea0003800000 */
.L_x_11557:
[C---:B------:R-:W-:Y:S01]  /*4920*/  SEL R168, R204.reuse, R156, P3 ;  /* 0x0000009ccca87207 */ /* 0x040fe20001800000 */
[----:B------:R-:W-:Y:S01]  /*4930*/  @P4 FMUL.FTZ R203, R204, R203 ;  /* 0x000000cbcccb4220 */ /* 0x000fe20000410000 */
[----:B------:R-:W-:Y:S01]  /*4940*/  SEL R169, R200, R157, P3 ;  /* 0x0000009dc8a97207 */ /* 0x000fe20001800000 */
[----:B------:R-:W0:Y:S01]  /*4950*/  @P4 LDC R204, c[0x0][0x29c] ;  /* 0x0000a700ffcc4b82 */ /* 0x000e220000000800 */
[----:B------:R-:W-:Y:S01]  /*4960*/  SEL R170, R205, R158, P3 ;  /* 0x0000009ecdaa7207 */ /* 0x000fe20001800000 */
[----:B------:R-:W-:Y:S01]  /*4970*/  @P4 FMUL.FTZ R160, R238, R203 ;  /* 0x000000cbeea04220 */ /* 0x000fe20000410000 */
        /* <DEDUP_REMOVED lines=35> */
.L_x_11560:
[----:B------:R-:W-:Y:S05]  /*4bb0*/  BSYNC B0 ;  /* 0x0000000000007941 */ /* 0x000fea0003800000 */
.L_x_11559:
        /* <DEDUP_REMOVED lines=11> */
.L_x_11562:
[----:B------:R-:W-:Y:S05]  /*4c70*/  BSYNC B0 ;  /* 0x0000000000007941 */ /* 0x000fea0003800000 */
.L_x_11561:
        /* <DEDUP_REMOVED lines=14> */
.L_x_11564:
[----:B------:R-:W-:Y:S05]  /*4d60*/  BSYNC B0 ;  /* 0x0000000000007941 */ /* 0x000fea0003800000 */
.L_x_11563:
        /* <DEDUP_REMOVED lines=9> */
.L_x_11566:
[----:B------:R-:W-:Y:S05]  /*4e00*/  BSYNC B0 ;  /* 0x0000000000007941 */ /* 0x000fea0003800000 */
.L_x_11565:
[C---:B------:R-:W-:Y:S01]  /*4e10*/  SEL R168, R205.reuse, R156, P3 ;  /* 0x0000009ccda87207 */ /* 0x040fe20001800000 */
[----:B------:R-:W-:Y:S01]  /*4e20*/  @P4 FMUL.FTZ R204, R205, R204 ;  /* 0x000000cccdcc4220 */ /* 0x000fe20000410000 */
[----:B------:R-:W-:Y:S01]  /*4e30*/  SEL R169, R200, R157, P3 ;  /* 0x0000009dc8a97207 */ /* 0x000fe20001800000 */
[----:B------:R-:W0:Y:S01]  /*4e40*/  @P4 LDC R205, c[0x0][0x29c] ;  /* 0x0000a700ffcd4b82 */ /* 0x000e220000000800 */
[----:B------:R-:W-:Y:S01]  /*4e50*/  SEL R170, R201, R158, P3 ;  /* 0x0000009ec9aa7207 */ /* 0x000fe20001800000 */
[-C--:B------:R-:W-:Y:S01]  /*4e60*/  @P4 FMUL.FTZ R160, R234, R204.reuse ;  /* 0x000000cceaa04220 */ /* 0x080fe20000410000 */
[----:B------:R-:W-:Y:S01]  /*4e70*/  SEL R171, R203, R159, P3 ;  /* 0x0000009fcbab7207 */ /* 0x000fe20001800000 */
[----:B-----5:R-:W-:Y:S01]  /*4e80*/  @P4 FFMA.FTZ R76, R152, R204, R76 ;  /* 0x000000cc984c4223 */ /* 0x020fe2000001004c */
[----:B------:R-:W-:-:S03]  /*4e90*/  IADD3 R178, R178, 0x380, RZ ;  /* 0x00000380b2b27810 */ /* 0x000fc60007ffe0ff */
[----:B------:R1:W-:Y:S01]  /*4ea0*/  @P0 STG.E.128 desc[UR4][R172.64], R168 ;  /* 0x000000a8ac000986 */ /* 0x0003e2000c101d04 */
[----:B0-----:R-:W-:Y:S01]  /*4eb0*/  @P4 FMUL.FTZ R200, R200, R205 ;  /* 0x000000cdc8c84220 */ /* 0x001fe20000410000 */
[----:B-1----:R-:W0:Y:S03]  /*4ec0*/  @P4 LDC R173, c[0x0][0x29c] ;  /* 0x0000a700ffad4b82 */ /* 0x002e260000000800 */
[-C--:B------:R-:W-:Y:S01]  /*4ed0*/  @P4 FMUL.FTZ R161, R233, R200.reuse ;  /* 0x000000c8e9a14220 */ /* 0x080fe20000410000 */
[----:B------:R-:W-:-:S04]  /*4ee0*/  @P4 FFMA.FTZ R77, R153, R200, R77 ;  /* 0x000000c8994d4223 */ /* 0x000fc8000001004d */
[----:B------:R-:W1:Y:S08]  /*4ef0*/  @P4 LDC R172, c[0x0][0x29c] ;  /* 0x0000a700ffac4b82 */ /* 0x000e700000000800 */
[----:B------:R-:W2:Y:S08]  /*4f00*/  @P4 LDC.64 R170, c[0x0][0x2f8] ;  /* 0x0000be00ffaa4b82 */ /* 0x000eb00000000a00 */
[----:B------:R-:W3:Y:S01]  /*4f10*/  @P4 LDC.64 R168, c[0x0][0x220] ;  /* 0x00008800ffa84b82 */ /* 0x000ee20000000a00 */
[----:B0-----:R-:W-:-:S04]  /*4f20*/  @P4 FMUL.FTZ R201, R201, R173 ;  /* 0x000000adc9c94220 */ /* 0x001fc80000410000 */
[-C--:B------:R-:W-:Y:S01]  /*4f30*/  @P4 FMUL.FTZ R162, R232, R201.reuse ;  /* 0x000000c9e8a24220 */ /* 0x080fe20000410000 */
[----:B------:R-:W-:Y:S01]  /*4f40*/  @P4 FFMA.FTZ R78, R154, R201, R78 ;  /* 0x000000c99a4e4223 */ /* 0x000fe2000001004e */
[----:B-1----:R-:W-:-:S04]  /*4f50*/  @P4 FMUL.FTZ R203, R203, R172 ;  /* 0x000000accbcb4220 */ /* 0x002fc80000410000 */
[-C--:B------:R-:W-:Y:S01]  /*4f60*/  @P4 FMUL.FTZ R163, R231, R203.reuse ;  /* 0x000000cbe7a34220 */ /* 0x080fe20000410000 */
[----:B------:R-:W-:Y:S01]  /*4f70*/  @P4 FFMA.FTZ R79, R155, R203, R79 ;  /* 0x000000cb9b4f4223 */ /* 0x000fe2000001004f */
[----:B--2---:R-:W-:-:S05]  /*4f80*/  @P4 IMAD.WIDE.U32 R170, R179, 0x10, R170 ;  /* 0x00000010b3aa4825 */ /* 0x004fca00078e00aa */
[----:B------:R0:W-:Y:S01]  /*4f90*/  @P4 STG.E.128 desc[UR4][R170.64], R160 ;  /* 0x000000a0aa004986 */ /* 0x0001e2000c101d04 */
[----:B---3--:R-:W-:-:S05]  /*4fa0*/  @P4 IMAD.WIDE.U32 R168, R178, 0x10, R168 ;  /* 0x00000010b2a84825 */ /* 0x008fca00078e00a8 */
[----:B------:R1:W5:Y:S01]  /*4fb0*/  @P4 LDG.E.128 R152, desc[UR4][R168.64] ;  /* 0x00000004a8984981 */ /* 0x000362000c1e1d00 */
[----:B------:R-:W-:Y:S01]  /*4fc0*/  @!P6 ISETP.NE.U32.AND P1, PT, R20, RZ, PT ;  /* 0x000000ff1400e20c */ /* 0x000fe20003f25070 */
[----:B------:R-:W-:Y:S03]  /*4fd0*/  BSSY B0, `(.L_x_11567) ;  /* 0x000000d000007945 */ /* 0x000fe60003800000 */
[----:B------:R-:W-:Y:S01]  /*4fe0*/  @!P6 ISETP.NE.AND.EX P1, PT, R19, RZ, PT, P1 ;  /* 0x000000ff1300e20c */ /* 0x000fe20003f25310 */
[----:B-1----:R-:W1:Y:S03]  /*4ff0*/  @P4 LDC R168, c[0x0][0x29c] ;  /* 0x0000a700ffa84b82 */ /* 0x002e660000000800 */
[----:B0-----:R-:W-:-:S05]  /*5000*/  @!P6 FSEL R171, R24, RZ, P1 ;  /* 0x000000ff18abe208 */ /* 0x001fca0000800000 */
[----:B------:R-:W0:Y:S08]  /*5010*/  @P4 LDC R169, c[0x0][0x29c] ;  /* 0x0000a700ffa94b82 */ /* 0x000e300000000800 */
[----:B------:R-:W2:Y:S01]  /*5020*/  @P4 LDC R170, c[0x0][0x29c] ;  /* 0x0000a700ffaa4b82 */ /* 0x000ea20000000800 */
[----:B------:R-:W-:Y:S05]  /*5030*/  @!P6 BRA `(.L_x_11568) ;  /* 0x000000000018e947 */ /* 0x000fea0003800000 */
[----:B------:R-:W-:Y:S01]  /*5040*/  ISETP.NE.U32.AND P1, PT, R20, RZ, PT ;  /* 0x000000ff1400720c */ /* 0x000fe20003f25070 */
[----:B------:R-:W-:-:S03]  /*5050*/  FFMA.FTZ R171, R197, R175, R174 ;  /* 0x000000afc5ab7223 */ /* 0x000fc600000100ae */
[----:B------:R-:W-:Y:S01]  /*5060*/  ISETP.NE.AND.EX P1, PT, R19, RZ, PT, P1 ;  /* 0x000000ff1300720c */ /* 0x000fe20003f25310 */
[----:B------:R-:W-:-:S04]  /*5070*/  FADD.FTZ R171, R176, -R171 ;  /* 0x800000abb0ab7221 */ /* 0x000fc80000010000 */
[----:B------:R-:W-:-:S08]  /*5080*/  FMUL.FTZ R171, R22, R171 ;  /* 0x000000ab16ab7220 */ /* 0x000fd00000410000 */
[----:B------:R-:W-:-:S07]  /*5090*/  @P1 FADD.FTZ R171, R24, R171 ;  /* 0x000000ab18ab1221 */ /* 0x000fce0000010000 */
.L_x_11568:
[----:B------:R-:W-:Y:S05]  /*50a0*/  BSYNC B0 ;  /* 0x0000000000007941 */ /* 0x000fea0003800000 */
.L_x_11567:
[----:B------:R-:W-:Y:S01]  /*50b0*/  @!P6 ISETP.NE.U32.AND P2, PT, R20, RZ, PT ;  /* 0x000000ff1400e20c */ /* 0x000fe20003f45070 */
[C---:B-1----:R-:W-:Y:S01]  /*50c0*/  @P4 FMUL.FTZ R168, R171.reuse, R168 ;  /* 0x000000a8aba84220 */ /* 0x042fe20000410000 */
[----:B------:R-:W-:Y:S01]  /*50d0*/  BSSY B0, `(.L_x_11569) ;  /* 0x000000e000007945 */ /* 0x000fe20003800000 */
[----:B------:R-:W-:Y:S02]  /*50e0*/  SEL R156, R171, R156, P3 ;  /* 0x0000009cab9c7207 */ /* 0x000fe40001800000 */
[----:B------:R-:W-:Y:S01]  /*50f0*/  @!P6 ISETP.NE.AND.EX P2, PT, R19, RZ, PT, P2 ;  /* 0x000000ff1300e20c */ /* 0x000fe20003f45320 */
[-C--:B------:R-:W-:Y:S01]  /*5100*/  @P4 FMUL.FTZ R160, R230, R168.reuse ;  /* 0x000000a8e6a04220 */ /* 0x080fe20000410000 */
[----:B-----5:R-:W-:Y:S01]  /*5110*/  @P4 FFMA.FTZ R72, R152, R168, R72 ;  /* 0x000000a898484223 */ /* 0x020fe20000010048 */
        /* <DEDUP_REMOVED lines=9> */
.L_x_11570:
[----:B------:R-:W-:Y:S05]  /*51b0*/  BSYNC B0 ;  /* 0x0000000000007941 */ /* 0x000fea0003800000 */
.L_x_11569:
[----:B------:R-:W-:Y:S01]  /*51c0*/  @!P6 ISETP.NE.AND.EX P1, PT, R19, RZ, PT, P1 ;  /* 0x000000ff1300e20c */ /* 0x000fe20003f25310 */
[----:B------:R-:W-:Y:S01]  /*51d0*/  BSSY B0, `(.L_x_11571) ;  /* 0x000000c000007945 */ /* 0x000fe20003800000 */
[C---:B------:R-:W-:Y:S01]  /*51e0*/  SEL R157, R168.reuse, R157, P3 ;  /* 0x0000009da89d7207 */ /* 0x040fe20001800000 */
[----:B0-----:R-:W-:Y:S01]  /*51f0*/  @P4 FMUL.FTZ R169, R168, R169 ;  /* 0x000000a9a8a94220 */ /* 0x001fe20000410000 */
        /* <DEDUP_REMOVED lines=9> */
.L_x_11572:
[----:B------:R-:W-:Y:S05]  /*5290*/  BSYNC B0 ;  /* 0x0000000000007941 */ /* 0x000fea0003800000 */
.L_x_11571:
[C---:B--2---:R-:W-:Y:S01]  /*52a0*/  @P4 FMUL.FTZ R170, R168.reuse, R170 ;  /* 0x000000aaa8aa4220 */ /* 0x044fe20000410000 */
[----:B------:R-:W-:Y:S01]  /*52b0*/  @!P6 ISETP.NE.AND.EX P2, PT, R19, RZ, PT, P2 ;  /* 0x000000ff1300e20c */ /* 0x000fe20003f45320 */
[----:B------:R-:W-:Y:S01]  /*52c0*/  BSSY B0, `(.L_x_11573) ;  /* 0x000000e000007945 */ /* 0x000fe20003800000 */
[----:B------:R-:W-:Y:S01]  /*52d0*/  SEL R158, R168, R158, P3 ;  /* 0x0000009ea89e7207 */ /* 0x000fe20001800000 */
[-C--:B------:R-:W-:Y:S01]  /*52e0*/  @P4 FFMA.FTZ R73, R153, R169.reuse, R73 ;  /* 0x000000a999494223 */ /* 0x080fe20000010049 */
[----:B------:R-:W-:Y:S01]  /*52f0*/  @P4 FMUL.FTZ R161, R229, R169 ;  /* 0x000000a9e5a14220 */ /* 0x000fe20000410000 */
        /* <DEDUP_REMOVED lines=10> */
.L_x_11574:
[----:B------:R-:W-:Y:S05]  /*53a0*/  BSYNC B0 ;  /* 0x0000000000007941 */ /* 0x000fea0003800000 */
.L_x_11573:
[----:B------:R-:W0:Y:S01]  /*53b0*/  @P4 LDC R19, c[0x0][0x29c] ;  /* 0x0000a700ff134b82 */ /* 0x000e220000000800 */
[C---:B------:R-:W-:Y:S02]  /*53c0*/  SEL R159, R168.reuse, R159, P3 ;  /* 0x0000009fa89f7207 */ /* 0x040fe40001800000 */
[----:B------:R-:W-:Y:S02]  /*53d0*/  @P0 IADD3 R21, R21, 0x380, RZ ;  /* 0x0000038015150810 */ /* 0x000fe40007ffe0ff */
[----:B------:R-:W-:Y:S02]  /*53e0*/  IADD3 R23, R23, UR12, RZ ;  /* 0x0000000c17177c10 */ /* 0x000fe4000fffe0ff */
[----:B------:R-:W-:Y:S01]  /*53f0*/  SEL R226, RZ, 0x1, P5 ;  /* 0x00000001ffe27807 */ /* 0x000fe20002800000 */
[----:B0-----:R-:W-:Y:S02]  /*5400*/  @P4 FMUL.FTZ R19, R168, R19 ;  /* 0x00000013a8134220 */ /* 0x001fe40000410000 */
[----:B------:R-:W0:Y:S02]  /*5410*/  @P0 LDC.64 R168, c[0x0][0x308] ;  /* 0x0000c200ffa80b82 */ /* 0x000e240000000a00 */
[-C--:B------:R-:W-:Y:S01]  /*5420*/  @P4 FMUL.FTZ R163, R227, R19.reuse ;  /* 0x00000013e3a34220 */ /* 0x080fe20000410000 */
[----:B------:R-:W-:Y:S01]  /*5430*/  @P4 FFMA.FTZ R75, R155, R19, R75 ;  /* 0x000000139b4b4223 */ /* 0x000fe2000001004b */
[----:B0-----:R-:W-:-:S05]  /*5440*/  @P0 IMAD.WIDE.U32 R20, R21, 0x10, R168 ;  /* 0x0000001015140825 */ /* 0x001fca00078e00a8 */
[----:B------:R0:W-:Y:S01]  /*5450*/  @P0 STG.E.128 desc[UR4][R20.64], R156 ;  /* 0x0000009c14000986 */ /* 0x0001e2000c101d04 */
[----:B------:R-:W-:Y:S01]  /*5460*/  ISETP.GE.AND P0, PT, R23, UR13, PT ;  /* 0x0000000d17007c0c */ /* 0x000fe2000bf06270 */
[----:B0-----:R-:W0:Y:S02]  /*5470*/  @P4 LDC.64 R20, c[0x0][0x2f8] ;  /* 0x0000be00ff144b82 */ /* 0x001e240000000a00 */
[----:B0-----:R-:W-:-:S05]  /*5480*/  @P4 IMAD.WIDE.U32 R20, R178, 0x10, R20 ;  /* 0x00000010b2144825 */ /* 0x001fca00078e0014 */
[----:B------:R0:W-:Y:S05]  /*5490*/  @P4 STG.E.128 desc[UR4][R20.64], R160 ;  /* 0x000000a014004986 */ /* 0x0001ea000c101d04 */
[----:B------:R-:W-:Y:S05]  /*54a0*/  @!P0 BRA `(.L_x_11575) ;  /* 0xffffffbc000c8947 */ /* 0x000fea000383ffff */
.L_x_11506:
[----:B------:R-:W1:Y:S01]  /*54b0*/  S2R R19, SR_TID.X ;  /* 0x0000000000137919 */ /* 0x000e620000002100 */
[----:B------:R-:W1:Y:S08]  /*54c0*/  S2UR UR6, SR_CTAID.X ;  /* 0x00000000000679c3 */ /* 0x000e700000002500 */
[----:B------:R-:W2:Y:S08]  /*54d0*/  LDC.64 R2, c[0x0][0x2d0] ;  /* 0x0000b400ff027b82 */ /* 0x000eb00000000a00 */
[----:B------:R-:W3:Y:S08]  /*54e0*/  LDC.64 R4, c[0x0][0x2d8] ;  /* 0x0000b600ff047b82 */ /* 0x000ef00000000a00 */
[----:B------:R-:W4:Y:S01]  /*54f0*/  LDC.64 R6, c[0x0][0x2f0] ;  /* 0x0000bc00ff067b82 */ /* 0x000f220000000a00 */
[C---:B-1----:R-:W-:Y:S01]  /*5500*/  LEA.HI R0, R19.reuse, UR6, RZ, 0x19 ;  /* 0x0000000613007c11 */ /* 0x042fe2000f8fc8ff */
[----:B------:R-:W-:Y:S01]  /*5510*/  ULDC UR6, c[0x0][0x218] ;  /* 0x0000860000067ab9 */ /* 0x000fe20000000800 */
[----:B------:R-:W-:-:S03]  /*5520*/  LOP3.LUT R9, R19, 0x7f, RZ, 0xc0, !PT ;  /* 0x0000007f13097812 */ /* 0x000fc600078ec0ff */
        /* <DEDUP_REMOVED lines=30> */
.L_x_11510:
[----:B------:R-:W-:Y:S01]  /*5710*/  HFMA2.MMA R168, -RZ, RZ, 0, 9.5367431640625e-07 ;  /* 0x00000010ffa87435 */ /* 0x000fe200000001ff */
[----:B------:R-:W-:Y:S02]  /*5720*/  MOV R175, R171 ;  /* 0x000000ab00af7202 */ /* 0x000fe40000000f00 */
[----:B------:R-:W-:Y:S02]  /*5730*/  MOV R169, 0x1f ;  /* 0x0000001f00a97802 */ /* 0x000fe40000000f00 */
[----:B------:R-:W-:-:S07]  /*5740*/  MOV R174, 0xffffffff ;  /* 0xffffffff00ae7802 */ /* 0x000fce0000000f00 */
[----:B-----5:R-:W-:Y:S05]  /*5750*/  WARPSYNC.COLLECTIVE R174, `(.L_x_11576) ;  /* 0x00000000ae087348 */ /* 0x020fea0003c00000 */
[----:B------:R0:W1:Y:S02]  /*5760*/  SHFL.DOWN P1, R178, R175, R168, R169 ;  /* 0x080000a8afb27389 */ /* 0x00006400000200a9 */
[----:B01---5:R-:W-:Y:S01]  /*5770*/  ENDCOLLECTIVE ;  /* 0x000000000000791b */ /* 0x023fe20003800000 */
.L_x_11576:
[----:B------:R-:W-:Y:S01]  /*5780*/  MOV R175, R170 ;  /* 0x000000aa00af7202 */ /* 0x000fe20000000f00 */
[----:B------:R-:W-:-:S07]  /*5790*/  FADD.FTZ R171, R178, R171 ;  /* 0x000000abb2ab7221 */ /* 0x000fce0000010000 */
[----:B------:R-:W-:Y:S05]  /*57a0*/  WARPSYNC.COLLECTIVE R174, `(.L_x_11577) ;  /* 0x00000000ae087348 */ /* 0x000fea0003c00000 */
[----:B------:R0:W1:Y:S02]  /*57b0*/  SHFL.DOWN P1, R178, R175, R168, R169 ;  /* 0x080000a8afb27389 */ /* 0x00006400000200a9 */
[----:B01----:R-:W-:Y:S01]  /*57c0*/  ENDCOLLECTIVE ;  /* 0x000000000000791b */ /* 0x003fe20003800000 */
.L_x_11577:
[----:B------:R-:W-:Y:S01]  /*57d0*/  HFMA2.MMA R168, -RZ, RZ, 0, 4.76837158203125e-07 ;  /* 0x00000008ffa87435 */ /* 0x000fe200000001ff */
[----:B------:R-:W-:Y:S01]  /*57e0*/  MOV R175, R171 ;  /* 0x000000ab00af7202 */ /* 0x000fe20000000f00 */
[----:B------:R-:W-:-:S09]  /*57f0*/  FADD.FTZ R170, R178, R170 ;  /* 0x000000aab2aa7221 */ /* 0x000fd20000010000 */
[----:B------:R-:W-:Y:S05]  /*5800*/  WARPSYNC.COLLECTIVE R174, `(.L_x_11578) ;  /* 0x00000000ae087348 */ /* 0x000fea0003c00000 */
[----:B------:R0:W1:Y:S02]  /*5810*/  SHFL.DOWN P1, R178, R175, R168, R169 ;  /* 0x080000a8afb27389 */ /* 0x00006400000200a9 */
[----:B01----:R-:W-:Y:S01]  /*5820*/  ENDCOLLECTIVE ;  /* 0x000000000000791b */ /* 0x003fe20003800000 */
.L_x_11578:
[----:B------:R-:W-:Y:S01]  /*5830*/  MOV R175, R170 ;  /* 0x000000aa00af7202 */ /* 0x000fe20000000f00 */
[----:B------:R-:W-:-:S07]  /*5840*/  FADD.FTZ R171, R171, R178 ;  /* 0x000000b2abab7221 */ /* 0x000fce0000010000 */
[----:B------:R-:W-:Y:S05]  /*5850*/  WARPSYNC.COLLECTIVE R174, `(.L_x_11579) ;  /* 0x00000000ae087348 */ /* 0x000fea0003c00000 */
[----:B------:R0:W1:Y:S02]  /*5860*/  SHFL.DOWN P1, R178, R175, R168, R169 ;  /* 0x080000a8afb27389 */ /* 0x00006400000200a9 */
[----:B01----:R-:W-:Y:S01]  /*5870*/  ENDCOLLECTIVE ;  /* 0x000000000000791b */ /* 0x003fe20003800000 */
.L_x_11579:
[----:B------:R-:W-:Y:S01]  /*5880*/  HFMA2.MMA R168, -RZ, RZ, 0, 2.384185791015625e-07 ;  /* 0x00000004ffa87435 */ /* 0x000fe200000001ff */
[----:B------:R-:W-:Y:S01]  /*5890*/  MOV R175, R171 ;  /* 0x000000ab00af7202 */ /* 0x000fe20000000f00 */
[----:B------:R-:W-:-:S09]  /*58a0*/  FADD.FTZ R170, R170, R178 ;  /* 0x000000b2aaaa7221 */ /* 0x000fd20000010000 */
[----:B------:R-:W-:Y:S05]  /*58b0*/  WARPSYNC.COLLECTIVE R174, `(.L_x_11580) ;  /* 0x00000000ae087348 */ /* 0x000fea0003c00000 */
[----:B------:R0:W1:Y:S02]  /*58c0*/  SHFL.DOWN P1, R178, R175, R168, R169 ;  /* 0x080000a8afb27389 */ /* 0x00006400000200a9 */
[----:B01----:R-:W-:Y:S01]  /*58d0*/  ENDCOLLECTIVE ;  /* 0x000000000000791b */ /* 0x003fe20003800000 */
.L_x_11580:
[----:B------:R-:W-:Y:S01]  /*58e0*/  MOV R175, R170 ;  /* 0x000000aa00af7202 */ /* 0x000fe20000000f00 */
[----:B------:R-:W-:-:S07]  /*58f0*/  FADD.FTZ R171, R171, R178 ;  /* 0x000000b2abab7221 */ /* 0x000fce0000010000 */
[----:B------:R-:W-:Y:S05]  /*5900*/  WARPSYNC.COLLECTIVE R174, `(.L_x_11581) ;  /* 0x00000000ae087348 */ /* 0x000fea0003c00000 */
[----:B------:R0:W1:Y:S02]  /*5910*/  SHFL.DOWN P1, R178, R175, R168, R169 ;  /* 0x080000a8afb27389 */ /* 0x00006400000200a9 */
[----:B01----:R-:W-:Y:S01]  /*5920*/  ENDCOLLECTIVE ;  /* 0x000000000000791b */ /* 0x003fe20003800000 */
.L_x_11581:
[----:B------:R-:W-:Y:S01]  /*5930*/  HFMA2.MMA R168, -RZ, RZ, 0, 1.1920928955078125e-07 ;  /* 0x00000002ffa87435 */ /* 0x000fe200000001ff */
[----:B------:R-:W-:Y:S02]  /*5940*/  MOV R175, R171 ;  /* 0x000000ab00af7202 */ /* 0x000fe40000000f00 */
[----:B------:R-:W-:-:S08]  /*5950*/  MOV R173, R178 ;  /* 0x000000b200ad7202 */ /* 0x000fd00000000f00 */
[----:B------:R-:W-:Y:S05]  /*5960*/  WARPSYNC.COLLECTIVE R174, `(.L_x_11582) ;  /* 0x00000000ae087348 */ /* 0x000fea0003c00000 */
[----:B------:R0:W1:Y:S02]  /*5970*/  SHFL.DOWN P1, R178, R175, R168, R169 ;  /* 0x080000a8afb27389 */ /* 0x00006400000200a9 */
[----:B01----:R-:W-:Y:S01]  /*5980*/  ENDCOLLECTIVE ;  /* 0x000000000000791b */ /* 0x003fe20003800000 */
.L_x_11582:
[----:B------:R-:W-:-:S05]  /*5990*/  FADD.FTZ R173, R170, R173 ;  /* 0x000000adaaad7221 */ /* 0x000fca0000010000 */
[----:B------:R-:W-:Y:S02]  /*59a0*/  MOV R175, R173 ;  /* 0x000000ad00af7202 */ /* 0x000fe40000000f00 */
[----:B------:R-:W-:-:S07]  /*59b0*/  MOV R170, R178 ;  /* 0x000000b200aa7202 */ /* 0x000fce0000000f00 */
[----:B------:R-:W-:Y:S05]  /*59c0*/  WARPSYNC.COLLECTIVE R174, `(.L_x_11583) ;  /* 0x00000000ae087348 */ /* 0x000fea0003c00000 */
[----:B------:R0:W1:Y:S02]  /*59d0*/  SHFL.DOWN P1, R178, R175, R168, R169 ;  /* 0x080000a8afb27389 */ /* 0x00006400000200a9 */
[----:B01----:R-:W-:Y:S01]  /*59e0*/  ENDCOLLECTIVE ;  /* 0x000000000000791b */ /* 0x003fe20003800000 */
.L_x_11583:
[----:B------:R-:W-:Y:S01]  /*59f0*/  FADD.FTZ R170, R171, R170 ;  /* 0x000000aaabaa7221 */ /* 0x000fe20000010000 */
[----:B------:R-:W-:-:S04]  /*5a00*/  HFMA2.MMA R168, -RZ, RZ, 0, 5.9604644775390625e-08 ;  /* 0x00000001ffa87435 */ /* 0x000fc800000001ff */
[----:B------:R-:W-:Y:S02]  /*5a10*/  MOV R175, R170 ;  /* 0x000000aa00af7202 */ /* 0x000fe40000000f00 */
[----:B------:R-:W-:-:S07]  /*5a20*/  MOV R171, R178 ;  /* 0x000000b200ab7202 */ /* 0x000fce0000000f00 */
[----:B------:R-:W-:Y:S05]  /*5a30*/  WARPSYNC.COLLECTIVE R174, `(.L_x_11584) ;  /* 0x00000000ae087348 */ /* 0x000fea0003c00000 */
[----:B------:R0:W1:Y:S02]  /*5a40*/  SHFL.DOWN P1, R178, R175, R168, R169 ;  /* 0x080000a8afb27389 */ /* 0x00006400000200a9 */
[----:B01----:R-:W-:Y:S01]  /*5a50*/  ENDCOLLECTIVE ;  /* 0x000000000000791b */ /* 0x003fe20003800000 */
.L_x_11584:
[----:B------:R-:W-:-:S05]  /*5a60*/  FADD.FTZ R171, R173, R171 ;  /* 0x000000abadab7221 */ /* 0x000fca0000010000 */
[----:B------:R-:W-:Y:S02]  /*5a70*/  MOV R175, R171 ;  /* 0x000000ab00af7202 */ /* 0x000fe40000000f00 */
[----:B------:R-:W-:-:S07]  /*5a80*/  MOV R173, R178 ;  /* 0x000000b200ad7202 */ /* 0x000fce0000000f00 */
[----:B------:R-:W-:Y:S05]  /*5a90*/  WARPSYNC.COLLECTIVE R174, `(.L_x_11585) ;  /* 0x00000000ae087348 */ /* 0x000fea0003c00000 */
[----:B------:R0:W1:Y:S02]  /*5aa0*/  SHFL.DOWN P1, R178, R175, R168, R169 ;  /* 0x080000a8afb27389 */ /* 0x00006400000200a9 */
[----:B01----:R-:W-:Y:S01]  /*5ab0*/  ENDCOLLECTIVE ;  /* 0x000000000000791b */ /* 0x003fe20003800000 */
.L_x_11585:
[----:B------:R-:W-:Y:S01]  /*5ac0*/  MOV R174, R178 ;  /* 0x000000b200ae7202 */ /* 0x000fe20000000f00 */
[----:B------:R-:W-:Y:S06]  /*5ad0*/  BRA `(.L_x_11586) ;  /* 0xffffffcc00e07947 */ /* 0x000fec000383ffff */
.L_x_11587:
        /* <DEDUP_REMOVED lines=10> */
.L_x_14027:


//--------------------- .text._ZN10layer_norm13ln_bwd_kernelINS_13Kernel_traitsI6__halfffffjLj4096ELj1ELj1ELj4ELj16ENS_18Kernel_traits_baseILj4096ES2_ffffjLj128EEEEELb1ELb0ELb0ELb0EEEvNS_9BwdParamsE --------------------------
	.section	.text._ZN10layer_norm13ln_bwd_kernelINS_13Kernel_traitsI6__halfffffjLj4096ELj1ELj1ELj4ELj16ENS_18Kernel_traits_baseILj4096ES2_ffffjLj128EEEEELb1ELb0ELb0ELb0EEEvNS_9BwdParamsE,"ax",@progbits
	.align	128
        .global         _ZN10layer_norm13ln_bwd_kernelINS_13Kernel_traitsI6__halfffffjLj4096ELj1ELj1ELj4ELj16ENS_18Kernel_traits_baseILj4096ES2_ffffjLj128EEEEELb1ELb0ELb0ELb0EEEvNS_9BwdParamsE
        .type           _ZN10layer_norm13ln_bwd_kernelINS_13Kernel_traitsI6__halfffffjLj4096ELj1ELj1ELj4ELj16ENS_18Kernel_traits_baseILj4096ES2_ffffjLj128EEEEELb1ELb0ELb0ELb0EEEvNS_9BwdParamsE,@function
        .size           _ZN10layer_norm13ln_bwd_kernelINS_13Kernel_traitsI6__halfffffjLj4096ELj1ELj1ELj4ELj16ENS_18Kernel_traits_baseILj4096ES2_ffffjLj128EEEEELb1ELb0ELb0ELb0EEEvNS_9BwdParamsE,(.L_x_14028 - _ZN10layer_norm13ln_bwd_kernelINS_13Kernel_traitsI6__halfffffjLj4096ELj1ELj1ELj4ELj16ENS_18Kernel_traits_baseILj4096ES2_ffffjLj128EEEEELb1ELb0ELb0ELb0EEEvNS_9BwdParamsE)
        .other          _ZN10layer_norm13ln_bwd_kernelINS_13Kernel_traitsI6__halfffffjLj4096ELj1ELj1ELj4ELj16ENS_18Kernel_traits_baseILj4096ES2_ffffjLj128EEEEELb1ELb0ELb0ELb0EEEvNS_9BwdParamsE,@"STO_CUDA_ENTRY STV_DEFAULT"
_ZN10layer_norm13ln_bwd_kernelINS_13Kernel_traitsI6__halfffffjLj4096ELj1ELj1ELj4ELj16ENS_18Kernel_traits_baseILj4096ES2_ffffjLj128EEEEELb1ELb0ELb0ELb0EEEvNS_9BwdParamsE:
.text._ZN10layer_norm13ln_bwd_kernelINS_13Kernel_traitsI6__halfffffjLj4096ELj1ELj1ELj4ELj16ENS_18Kernel_traits_baseILj4096ES2_ffffjLj128EEEEELb1ELb0ELb0ELb0EEEvNS_9BwdParamsE:
        /* <DEDUP_REMOVED lines=32> */
[----:B-1----:R-:W-:Y:S01]  /*0200*/  LEA.HI R144, R146, UR6, RZ, 0x19 ;  /* 0x0000000692907c11 */ /* 0x002fe2000f8fc8ff */
[----:B------:R-:W1:Y:S01]  /*0210*/  @P6 LDC.64 R18, c[0x0][0x260] ;  /* 0x00009800ff126b82 */ /* 0x000e620000000a00 */
[----:B------:R-:W-:-:S07]  /*0220*/  P2R R149, PR, RZ, 0x2 ;  /* 0x00000002ff957803 */ /* 0x000fce0000000000 */
[----:B------:R-:W2:Y:S01]  /*0230*/  @P1 LDC.64 R24, c[0x0][0x260] ;  /* 0x00009800ff181b82 */ /* 0x000ea20000000a00 */
[C---:B0-----:R-:W-:Y:S01]  /*0240*/  @P0 IMAD.WIDE.U32 R2, R37.reuse, 0x8, R2 ;  /* 0x0000000825020825 */ /* 0x041fe200078e0002 */
[----:B------:R-:W-:-:S06]  /*0250*/  @P0 LOP3.LUT R37, R37, 0x80, RZ, 0xfc, !PT ;  /* 0x0000008025250812 */ /* 0x000fcc00078efcff */
[----:B------:R-:W0:Y:S01]  /*0260*/  @P5 LDC.64 R26, c[0x0][0x260] ;  /* 0x00009800ff1a5b82 */ /* 0x000e220000000a00 */
[----:B------:R-:W-:-:S04]  /*0270*/  ISETP.GE.U32.AND P0, PT, R0, 0x400, PT ;  /* 0x000004000000780c */ /* 0x000fc80003f06070 */
[----:B------:R-:W-:Y:S01]  /*0280*/  P2R R155, PR, RZ, 0x1 ;  /* 0x00000001ff9b7803 */ /* 0x000fe20000000000 */
[C---:B-1----:R-:W-:Y:S01]  /*0290*/  @P6 IMAD.WIDE.U32 R22, R37.reuse, 0x8, R18 ;  /* 0x0000000825166825 */ /* 0x042fe200078e0012 */
[----:B------:R-:W-:Y:S01]  /*02a0*/  @P6 IADD3 R37, R37, 0x80, RZ ;  /* 0x0000008025256810 */ /* 0x000fe20007ffe0ff */
[----:B------:R-:W1:Y:S01]  /*02b0*/  @P4 LDC.64 R18, c[0x0][0x260] ;  /* 0x00009800ff124b82 */ /* 0x000e620000000a00 */
[----:B------:R-:W-:-:S03]  /*02c0*/  ISETP.NE.AND P6, PT, R158, RZ, PT ;  /* 0x000000ff9e00720c */ /* 0x000fc60003fc5270 */
[C---:B--2---:R-:W-:Y:S01]  /*02d0*/  @P1 IMAD.WIDE.U32 R24, R37.reuse, 0x8, R24 ;  /* 0x0000000825181825 */ /* 0x044fe200078e0018 */
[----:B------:R-:W-:-:S03]  /*02e0*/  @P1 IADD3 R37, R37, 0x80, RZ ;  /* 0x0000008025251810 */ /* 0x000fc60007ffe0ff */
[----:B------:R-:W2:Y:S01]  /*02f0*/  @P3 LDC.64 R30, c[0x0][0x260] ;  /* 0x00009800ff1e3b82 */ /* 0x000ea20000000a00 */
[----:B------:R3:W5:Y:S05]  /*0300*/  @P1 LDG.E.64 R8, desc[UR4][R24.64] ;  /* 0x0000000418081981 */ /* 0x00076a000c1e1b00 */
[----:B------:R3:W5:Y:S02]  /*0310*/  @P6 LDG.E.64 R4, desc[UR4][R2.64] ;  /* 0x0000000402046981 */ /* 0x000764000c1e1b00 */
[----:B------:R-:W4:Y:S01]  /*0320*/  @P2 LDC.64 R32, c[0x0][0x260] ;  /* 0x00009800ff202b82 */ /* 0x000f220000000a00 */
[C---:B0-----:R-:W-:Y:S01]  /*0330*/  @P5 IMAD.WIDE.U32 R26, R37.reuse, 0x8, R26 ;  /* 0x00000008251a5825 */ /* 0x041fe200078e001a */
[----:B------:R-:W-:-:S02]  /*0340*/  @P5 IADD3 R37, R37, 0x80, RZ ;  /* 0x0000008025255810 */ /* 0x000fc40007ffe0ff */
[----:B------:R-:W-:Y:S02]  /*0350*/  ISETP.NE.AND P6, PT, R36, RZ, PT ;  /* 0x000000ff2400720c */ /* 0x000fe40003fc5270 */
[----:B------:R3:W5:Y:S01]  /*0360*/  @P5 LDG.E.64 R10, desc[UR4][R26.64] ;  /* 0x000000041a0a5981 */ /* 0x000762000c1e1b00 */
[C---:B-1----:R-:W-:Y:S01]  /*0370*/  @P4 IMAD.WIDE.U32 R28, R37.reuse, 0x8, R18 ;  /* 0x00000008251c4825 */ /* 0x042fe200078e0012 */
[----:B------:R-:W-:Y:S01]  /*0380*/  @P4 IADD3 R37, R37, 0x80, RZ ;  /* 0x0000008025254810 */ /* 0x000fe20007ffe0ff */
[----:B------:R-:W0:Y:S03]  /*0390*/  @P0 LDC.64 R34, c[0x0][0x260] ;  /* 0x00009800ff220b82 */ /* 0x000e260000000a00 */
[----:B------:R3:W5:Y:S01]  /*03a0*/  @P4 LDG.E.64 R12, desc[UR4][R28.64] ;  /* 0x000000041c0c4981 */ /* 0x000762000c1e1b00 */
[C---:B--2---:R-:W-:Y:S01]  /*03b0*/  @P3 IMAD.WIDE.U32 R30, R37.reuse, 0x8, R30 ;  /* 0x00000008251e3825 */ /* 0x044fe200078e001e */
[----:B------:R-:W-:-:S03]  /*03c0*/  @P3 IADD3 R37, R37, 0x80, RZ ;  /* 0x0000008025253810 */ /* 0x000fc60007ffe0ff */
[----:B------:R3:W5:Y:S04]  /*03d0*/  @P6 LDG.E.64 R6, desc[UR4][R22.64] ;  /* 0x0000000416066981 */ /* 0x000768000c1e1b00 */
        /* <DEDUP_REMOVED lines=39> */
[----:B---3--:R-:W-:Y:S06]  /*0650*/  @P0 BRA `(.L_x_11588) ;  /* 0x0000003800e80947 */ /* 0x008fec0003800000 */
[----:B------:R-:W0:Y:S01]  /*0660*/  LDC.U8 R35, c[0x0][0x2a0] ;  /* 0x0000a800ff237b82 */ /* 0x000e220000000000 */
[----:B-----5:R-:W-:Y:S01]  /*0670*/  MOV R33, R4 ;  /* 0x0000000400217202 */ /* 0x020fe20000000f00 */
[----:B------:R-:W-:Y:S01]  /*0680*/  ULDC.64 UR6, c[0x0][0x270] ;  /* 0x00009c0000067ab9 */ /* 0x000fe20000000a00 */
[----:B------:R-:W-:Y:S01]  /*0690*/  SHF.R.U64 R34, R4, 0x10, R5 ;  /* 0x0000001004227819 */ /* 0x000fe20000001205 */
[----:B------:R-:W-:Y:S01]  /*06a0*/  HFMA2.MMA R190, -RZ, RZ, 0, 5.9604644775390625e-08 ;  /* 0x00000001ffbe7435 */ /* 0x000fe200000001ff */
[--C-:B------:R-:W-:Y:S01]  /*06b0*/  SHF.R.U64 R18, R12, 0x10, R13.reuse ;  /* 0x000000100c127819 */ /* 0x100fe2000000120d */
[----:B------:R-:W-:Y:S01]  /*06c0*/  HADD2.F32 R33, -RZ, R33.H0_H0 ;  /* 0x20000021ff217230 */ /* 0x000fe20000004100 */
[----:B------:R-:W-:Y:S01]  /*06d0*/  MOV R3, R13 ;  /* 0x0000000d00037202 */ /* 0x000fe20000000f00 */
[----:B------:R-:W-:Y:S01]  /*06e0*/  HADD2.F32 R34, -RZ, R34.H0_H0 ;  /* 0x20000022ff227230 */ /* 0x000fe20000004100 */
[----:B------:R-:W-:Y:S01]  /*06f0*/  SHF.R.U32.HI R97, RZ, 0x10, R13 ;  /* 0x00000010ff617819 */ /* 0x000fe2000001160d */
[----:B------:R-:W-:Y:S01]  /*0700*/  HADD2.F32 R18, -RZ, R18.H0_H0 ;  /* 0x20000012ff127230 */ /* 0x000fe20000004100 */
[----:B------:R-:W-:-:S02]  /*0710*/  MOV R31, R5 ;  /* 0x00000005001f7202 */ /* 0x000fc40000000f00 */
        /* <DEDUP_REMOVED lines=19> */
[----:B------:R-:W-:Y:S01]  /*0850*/  SHF.R.U64 R22, R10, 0x10, R11 ;  /* 0x000000100a167819 */ /* 0x000fe2000000120b */
[----:B------:R-:W-:Y:S01]  /*0860*/  HADD2.F32 R24, -RZ, R24.H0_H0 ;  /* 0x20000018ff187230 */ /* 0x000fe20000004100 */
[----:B------:R-:W-:-:S02]  /*0870*/  MOV R19, R11 ;  /* 0x0000000b00137202 */ /* 0x000fc40000000f00 */
[----:B------:R-:W-:Y:S01]  /*0880*/  SHF.R.U32.HI R98, RZ, 0x10, R11 ;  /* 0x00000010ff627819 */ /* 0x000fe2000001160b */
[----:B------:R-:W-:Y:S01]  /*0890*/  HADD2.F32 R22, -RZ, R22.H0_H0 ;  /* 0x20000016ff167230 */ /* 0x000fe20000004100 */
[----:B------:R-:W-:Y:S01]  /*08a0*/  MOV R2, R12 ;  /* 0x0000000c00027202 */ /* 0x000fe20000000f00 */
[----:B------:R-:W-:Y:S01]  /*08b0*/  HADD2.F32 R19, -RZ, R19.H0_H0 ;  /* 0x20000013ff137230 */ /* 0x000fe20000004100 */
[----:B------:R-:W-:Y:S02]  /*08c0*/  MOV R13, R14 ;  /* 0x0000000e000d7202 */ /* 0x000fe40000000f00 */
        /* <DEDUP_REMOVED lines=30> */
[----:B0-----:R-:W-:-:S07]  /*0ab0*/  HADD2.F32 R4, -RZ, R96.H0_H0 ;  /* 0x20000060ff047230 */ /* 0x001fce0000004100 */
.L_x_11622:
[----:B01234-:R-:W0:Y:S01]  /*0ac0*/  @P1 LDC.64 R136, c[0x0][0x270] ;  /* 0x00009c00ff881b82 */ /* 0x01fe220000000a00 */
        /* <DEDUP_REMOVED lines=13> */
[----:B------:R-:W-:Y:S01]  /*0ba0*/  IMAD R2, R144, R147, RZ ;  /* 0x0000009390027224 */ /* 0x000fe200078e02ff */
[----:B------:R-:W-:-:S04]  /*0bb0*/  LOP3.LUT R145, R146, 0x7f, RZ, 0xc0, !PT ;  /* 0x0000007f92917812 */ /* 0x000fc800078ec0ff */
[----:B------:R-:W-:-:S04]  /*0bc0*/  SHF.R.S32.HI R143, RZ, 0x1f, R2 ;  /* 0x0000001fff8f7819 */ /* 0x000fc80000011402 */
[----:B------:R-:W-:Y:S01]  /*0bd0*/  LEA.HI R2, R143, R2, RZ, 0x2 ;  /* 0x000000028f027211 */ /* 0x000fe200078f10ff */
[----:B------:R-:W-:Y:S01]  /*0be0*/  BSSY B0, `(.L_x_11589) ;  /* 0x0000035000007945 */ /* 0x000fe20003800000 */
[----:B------:R-:W-:Y:S02]  /*0bf0*/  SHF.R.U32.HI R191, RZ, 0x5, R146 ;  /* 0x00000005ffbf7819 */ /* 0x000fe40000011692 */
[----:B------:R-:W-:Y:S02]  /*0c00*/  LEA.HI.SX32 R2, R2, R145, 0x1e ;  /* 0x0000009102027211 */ /* 0x000fe400078ff2ff */
[----:B------:R-:W-:Y:S02]  /*0c10*/  MOV R225, RZ ;  /* 0x000000ff00e17202 */ /* 0x000fe40000000f00 */
[----:B------:R-:W-:Y:S02]  /*0c20*/  MOV R234, RZ ;  /* 0x000000ff00ea7202 */ /* 0x000fe40000000f00 */
[----:B------:R-:W-:-:S02]  /*0c30*/  LOP3.LUT R221, R191, 0x7fffffc, RZ, 0xc0, !PT ;  /* 0x07fffffcbfdd7812 */ /* 0x000fc400078ec0ff */
[----:B------:R-:W-:Y:S01]  /*0c40*/  MOV R227, R2 ;  /* 0x0000000200e37202 */ /* 0x000fe20000000f00 */
[----:B-1----:R-:W-:Y:S06]  /*0c50*/  @!P6 BRA `(.L_x_11590) ;  /* 0x0000000000b4e947 */ /* 0x002fec0003800000 */
[C---:B------:R-:W-:Y:S01]  /*0c60*/  LEA R230, P0, R2.reuse, UR12, 0x2 ;  /* 0x0000000c02e67c11 */ /* 0x040fe2000f8010ff */
[----:B------:R-:W0:Y:S03]  /*0c70*/  LDC.64 R140, c[0x0][0x2b8] ;  /* 0x0000ae00ff8c7b82 */ /* 0x000e260000000a00 */
[----:B------:R-:W-:Y:S02]  /*0c80*/  LEA.HI.X R231, R2, UR13, RZ, 0x2, P0 ;  /* 0x0000000d02e77c11 */ /* 0x000fe400080f14ff */
[----:B------:R-:W-:-:S03]  /*0c90*/  ISETP.NE.U32.AND P0, PT, RZ, UR8, PT ;  /* 0x00000008ff007c0c */ /* 0x000fc6000bf05070 */
[----:B------:R-:W5:Y:S01]  /*0ca0*/  LDG.E R0, desc[UR4][R230.64] ;  /* 0x00000004e6007981 */ /* 0x000f62000c1e1900 */
[----:B------:R-:W-:-:S13]  /*0cb0*/  ISETP.NE.AND.EX P0, PT, RZ, UR9, PT, P0 ;  /* 0x00000009ff007c0c */ /* 0x000fda000bf05300 */
[----:B------:R-:W-:-:S04]  /*0cc0*/  @P0 LEA R174, P6, R2, UR8, 0x4 ;  /* 0x0000000802ae0c11 */ /* 0x000fc8000f8c20ff */
[C---:B------:R-:W-:Y:S02]  /*0cd0*/  @P0 LEA.HI.X R175, R2.reuse, UR9, RZ, 0x4, P6 ;  /* 0x0000000902af0c11 */ /* 0x040fe4000b0f24ff */
[C---:B------:R-:W-:Y:S01]  /*0ce0*/  LEA R136, P6, R2.reuse, UR10, 0x4 ;  /* 0x0000000a02887c11 */ /* 0x040fe2000f8c20ff */
[C---:B0-----:R-:W-:Y:S02]  /*0cf0*/  IMAD.WIDE.U32 R140, R2.reuse, 0x10, R140 ;  /* 0x00000010028c7825 */ /* 0x041fe400078e008c */
[----:B------:R0:W5:Y:S01]  /*0d00*/  @P0 LDG.E.128 R96, desc[UR4][R174.64] ;  /* 0x00000004ae600981 */ /* 0x000162000c1e1d00 */
[----:B------:R-:W-:-:S03]  /*0d10*/  LEA.HI.X R137, R2, UR11, RZ, 0x4, P6 ;  /* 0x0000000b02897c11 */ /* 0x000fc6000b0f24ff */
[----:B------:R-:W2:Y:S04]  /*0d20*/  LDG.E.128 R140, desc[UR4][R140.64] ;  /* 0x000000048c8c7981 */ /* 0x000ea8000c1e1d00 */
[----:B------:R-:W3:Y:S01]  /*0d30*/  LDG.E.128 R136, desc[UR4][R136.64] ;  /* 0x0000000488887981 */ /* 0x000ee2000c1e1d00 */
[----:B------:R-:W-:-:S04]  /*0d40*/  ISETP.NE.AND P0, PT, R35, RZ, PT ;  /* 0x000000ff2300720c */ /* 0x000fc80003f05270 */
[----:B-----5:R-:W-:Y:S02]  /*0d50*/  FSEL R192, R223, RZ, !P0 ;  /* 0x000000ffdfc07208 */ /* 0x020fe40004000000 */
[----:B------:R-:W-:-:S03]  /*0d60*/  IADD3 R227, R2, 0x80, RZ ;  /* 0x0000008002e37810 */ /* 0x000fc60007ffe0ff */
[C---:B---3--:R-:W-:Y:S01]  /*0d70*/  FADD.FTZ R207, -R192.reuse, R136 ;  /* 0x00000088c0cf7221 */ /* 0x048fe20000010100 */
[C---:B------:R-:W-:Y:S01]  /*0d80*/  FADD.FTZ R209, -R192.reuse, R137 ;  /* 0x00000089c0d17221 */ /* 0x040fe20000010100 */
[C---:B------:R-:W-:Y:S01]  /*0d90*/  FADD.FTZ R219, -R192.reuse, R138 ;  /* 0x0000008ac0db7221 */ /* 0x040fe20000010100 */
[----:B------:R-:W-:Y:S01]  /*0da0*/  FADD.FTZ R225, -R192, R139 ;  /* 0x0000008bc0e17221 */ /* 0x000fe20000010100 */
[----:B--2---:R-:W-:Y:S01]  /*0db0*/  FMUL.FTZ R192, R33, R140 ;  /* 0x0000008c21c07220 */ /* 0x004fe20000410000 */
[C---:B0-----:R-:W-:Y:S01]  /*0dc0*/  FMUL.FTZ R175, R194.reuse, R207 ;  /* 0x000000cfc2af7220 */ /* 0x041fe20000410000 */
[----:B------:R-:W-:Y:S01]  /*0dd0*/  FMUL.FTZ R174, R194, R209 ;  /* 0x000000d1c2ae7220 */ /* 0x000fe20000410000 */
[----:B------:R-:W-:Y:S01]  /*0de0*/  FMUL.FTZ R209, R34, R141 ;  /* 0x0000008d22d17220 */ /* 0x000fe20000410000 */
[----:B------:R-:W-:Y:S01]  /*0df0*/  FADD.FTZ R136, RZ, R192 ;  /* 0x000000c0ff887221 */ /* 0x000fe20000010000 */
[----:B------:R-:W-:Y:S01]  /*0e00*/  FFMA.FTZ R137, R175, R192, RZ ;  /* 0x000000c0af897223 */ /* 0x000fe200000100ff */
        /* <DEDUP_REMOVED lines=18> */
.L_x_11590:
[----:B------:R-:W-:Y:S05]  /*0f30*/  BSYNC B0 ;  /* 0x0000000000007941 */ /* 0x000fea0003800000 */
.L_x_11589:
[----:B------:R-:W-:Y:S01]  /*0f40*/  ISETP.NE.AND P0, PT, R157, RZ, PT ;  /* 0x000000ff9d00720c */ /* 0x000fe20003f05270 */
[----:B------:R-:W-:-:S12]  /*0f50*/  BSSY B0, `(.L_x_11591) ;  /* 0x000002f000007945 */ /* 0x000fd80003800000 */
[----:B------:R-:W-:Y:S05]  /*0f60*/  @!P0 BRA `(.L_x_11592) ;  /* 0x0000000000b48947 */ /* 0x000fea0003800000 */
        /* <DEDUP_REMOVED lines=16> */
[----:B------:R-:W-:Y:S01]  /*1070*/  IADD3 R227, R227, 0x80, RZ ;  /* 0x00000080e3e37810 */ /* 0x000fe20007ffe0ff */
[----:B--2---:R-:W-:Y:S02]  /*1080*/  FMUL.FTZ R188, R29, R140 ;  /* 0x0000008c1dbc7220 */ /* 0x004fe40000410000 */
[C---:B---3--:R-:W-:Y:S01]  /*1090*/  FADD.FTZ R203, -R231.reuse, R136 ;  /* 0x00000088e7cb7221 */ /* 0x048fe20000010100 */
[----:B------:R-:W-:-:S03]  /*10a0*/  FADD.FTZ R205, -R231, R137 ;  /* 0x00000089e7cd7221 */ /* 0x000fc60000010100 */
[C---:B0-----:R-:W-:Y:S01]  /*10b0*/  FMUL.FTZ R173, R194.reuse, R203 ;  /* 0x000000cbc2ad7220 */ /* 0x041fe20000410000 */
[----:B------:R-:W-:Y:S01]  /*10c0*/  FMUL.FTZ R172, R194, R205 ;  /* 0x000000cdc2ac7220 */ /* 0x000fe20000410000 */
[----:B------:R-:W-:Y:S01]  /*10d0*/  FMUL.FTZ R205, R30, R141 ;  /* 0x0000008d1ecd7220 */ /* 0x000fe20000410000 */
[----:B------:R-:W-:Y:S01]  /*10e0*/  FADD.FTZ R136, R225, R188 ;  /* 0x000000bce1887221 */ /* 0x000fe20000010000 */
[----:B------:R-:W-:Y:S01]  /*10f0*/  FADD.FTZ R217, -R231, R138 ;  /* 0x0000008ae7d97221 */ /* 0x000fe20000010100 */
[----:B------:R-:W-:Y:S01]  /*1100*/  FFMA.FTZ R137, R173, R188, R234 ;  /* 0x000000bcad897223 */ /* 0x000fe200000100ea */
[----:B------:R-:W-:Y:S01]  /*1110*/  FADD.FTZ R231, -R231, R139 ;  /* 0x0000008be7e77221 */ /* 0x000fe20000010100 */
        /* <DEDUP_REMOVED lines=18> */
.L_x_11592:
[----:B------:R-:W-:Y:S05]  /*1240*/  BSYNC B0 ;  /* 0x0000000000007941 */ /* 0x000fea0003800000 */
.L_x_11591:
        /* <DEDUP_REMOVED lines=48> */
.L_x_11594:
[----:B------:R-:W-:Y:S05]  /*1550*/  BSYNC B0 ;  /* 0x0000000000007941 */ /* 0x000fea0003800000 */
.L_x_11593:
[----:B------:R-:W-:Y:S04]  /*1560*/  BSSY B0, `(.L_x_11595) ;  /* 0x000002f000007945 */ /* 0x000fe80003800000 */
        /* <DEDUP_REMOVED lines=46> */
.L_x_11596:
[----:B------:R-:W-:Y:S05]  /*1850*/  BSYNC B0 ;  /* 0x0000000000007941 */ /* 0x000fea0003800000 */
.L_x_11595:
        /* <DEDUP_REMOVED lines=47> */
.L_x_11598:
[----:B------:R-:W-:Y:S05]  /*1b50*/  BSYNC B0 ;  /* 0x0000000000007941 */ /* 0x000fea0003800000 */
.L_x_11597:
        /* <DEDUP_REMOVED lines=47> */
.L_x_11600:
[----:B------:R-:W-:Y:S05]  /*1e50*/  BSYNC B0 ;  /* 0x0000000000007941 */ /* 0x000fea0003800000 */
.L_x_11599:
        /* <DEDUP_REMOVED lines=47> */
.L_x_11602:
[----:B------:R-:W-:Y:S05]  /*2150*/  BSYNC B0 ;  /* 0x0000000000007941 */ /* 0x000fea0003800000 */
.L_x_11601:
        /* <DEDUP_REMOVED lines=9> */
[C---:B------:R-:W-:Y:S01]  /*21f0*/  @P0 LEA.HI.X R161, R227.reuse, UR9, RZ, 0x4, P6 ;  /* 0x00000009e3a10c11 */ /* 0x040fe2000b0f24ff */
[C---:B0-----:R-:W-:Y:S01]  /*2200*/  IMAD.WIDE.U32 R140, R227.reuse, 0x10, R140 ;  /* 0x00000010e38c7825 */ /* 0x041fe200078e008c */
[----:B------:R-:W-:-:S03]  /*2210*/  LEA R236, P6, R227, UR12, 0x2 ;  /* 0x0000000ce3ec7c11 */ /* 0x000fc6000f8c10ff */
[----:B------:R0:W5:Y:S01]  /*2220*/  @P0 LDG.E.128 R128, desc[UR4][R160.64] ;  /* 0x00000004a0800981 */ /* 0x000162000c1e1d00 */
[C---:B------:R-:W-:Y:S02]  /*2230*/  LEA R136, P0, R227.reuse, UR10, 0x4 ;  /* 0x0000000ae3887c11 */ /* 0x040fe4000f8020ff */
[C---:B------:R-:W-:Y:S01]  /*2240*/  LEA.HI.X R237, R227.reuse, UR13, RZ, 0x2, P6 ;  /* 0x0000000de3ed7c11 */ /* 0x040fe2000b0f14ff */
[----:B------:R-:W2:Y:S01]  /*2250*/  LDG.E.128 R140, desc[UR4][R140.64] ;  /* 0x000000048c8c7981 */ /* 0x000ea2000c1e1d00 */
[----:B------:R-:W-:-:S03]  /*2260*/  LEA.HI.X R137, R227, UR11, RZ, 0x4, P0 ;  /* 0x0000000be3897c11 */ /* 0x000fc600080f24ff */
[----:B------:R1:W5:Y:S04]  /*2270*/  LDG.E R156, desc[UR4][R236.64] ;  /* 0x00000004ec9c7981 */ /* 0x000368000c1e1900 */
[----:B------:R-:W3:Y:S02]  /*2280*/  LDG.E.128 R136, desc[UR4][R136.64] ;  /* 0x0000000488887981 */ /* 0x000ee4000c1e1d00 */
        /* <DEDUP_REMOVED lines=28> */
.L_x_11604:
[----:B------:R-:W-:Y:S05]  /*2450*/  BSYNC B0 ;  /* 0x0000000000007941 */ /* 0x000fea0003800000 */
.L_x_11603:
        /* <DEDUP_REMOVED lines=24> */
.L_x_11633:
        /* <DEDUP_REMOVED lines=45> */
[----:B------:R-:W-:-:S02]  /*28b0*/  FMUL.FTZ R190, R194, R221 ;  /* 0x000000ddc2be7220 */ /* 0x000fc40000410000 */
[----:B------:R-:W-:Y:S01]  /*28c0*/  @P6 FADD.FTZ R141, R96, R141 ;  /* 0x0000008d608d6221 */ /* 0x000fe20000010000 */
[----:B------:R-:W-:Y:S01]  /*28d0*/  @P6 FADD.FTZ R140, R97, R140 ;  /* 0x0000008c618c6221 */ /* 0x000fe20000010000 */
[----:B------:R-:W-:Y:S01]  /*28e0*/  @P6 FADD.FTZ R191, R98, R191 ;  /* 0x000000bf62bf6221 */ /* 0x000fe20000010000 */
[----:B------:R-:W-:Y:S01]  /*28f0*/  @P6 FADD.FTZ R190, R99, R190 ;  /* 0x000000be63be6221 */ /* 0x000fe20000010000 */
[----:B------:R-:W-:-:S04]  /*2900*/  ISETP.NE.U32.AND P6, PT, RZ, UR16, PT ;  /* 0x00000010ff007c0c */ /* 0x000fc8000bfc5070 */
[----:B------:R-:W-:-:S04]  /*2910*/  ISETP.NE.AND.EX P6, PT, RZ, UR17, PT, P6 ;  /* 0x00000011ff007c0c */ /* 0x000fc8000bfc5360 */
[C---:B------:R-:W-:Y:S01]  /*2920*/  SEL R132, R141.reuse, R132, P6 ;  /* 0x000000848d847207 */ /* 0x040fe20003000000 */
[----:B------:R-:W-:Y:S01]  /*2930*/  FMUL.FTZ R141, R141, R159 ;  /* 0x0000009f8d8d7220 */ /* 0x000fe20000410000 */
[C---:B------:R-:W-:Y:S01]  /*2940*/  SEL R133, R140.reuse, R133, P6 ;  /* 0x000000858c857207 */ /* 0x040fe20003000000 */
[-C--:B------:R-:W-:Y:S01]  /*2950*/  FMUL.FTZ R140, R140, R159.reuse ;  /* 0x0000009f8c8c7220 */ /* 0x080fe20000410000 */
[C---:B------:R-:W-:Y:S01]  /*2960*/  SEL R134, R191.reuse, R134, P6 ;  /* 0x00000086bf867207 */ /* 0x040fe20003000000 */
[----:B------:R-:W-:Y:S01]  /*2970*/  FMUL.FTZ R191, R191, R159 ;  /* 0x0000009fbfbf7220 */ /* 0x000fe20000410000 */
[C---:B------:R-:W-:Y:S01]  /*2980*/  SEL R135, R190.reuse, R135, P6 ;  /* 0x00000087be877207 */ /* 0x040fe20003000000 */
[----:B------:R-:W-:Y:S02]  /*2990*/  FMUL.FTZ R190, R190, R159 ;  /* 0x0000009fbebe7220 */ /* 0x000fe40000410000 */
[----:B------:R-:W0:Y:S01]  /*29a0*/  @P6 LDC.64 R136, c[0x0][0x308] ;  /* 0x0000c200ff886b82 */ /* 0x000e220000000a00 */
[----:B------:R-:W-:Y:S01]  /*29b0*/  FMUL.FTZ R191, R191, UR15 ;  /* 0x0000000fbfbf7c20 */ /* 0x000fe20008410000 */
[----:B0-----:R-:W-:-:S04]  /*29c0*/  @P6 IMAD.WIDE.U32 R138, R2, 0x10, R136 ;  /* 0x00000010028a6825 */ /* 0x001fc800078e0088 */
[----:B------:R-:W-:Y:S01]  /*29d0*/  FMUL.FTZ R136, R141, UR15 ;  /* 0x0000000f8d887c20 */ /* 0x000fe20008410000 */
[----:B------:R-:W-:Y:S02]  /*29e0*/  FMUL.FTZ R137, R140, UR15 ;  /* 0x0000000f8c897c20 */ /* 0x000fe40008410000 */
[----:B------:R-:W0:Y:S01]  /*29f0*/  LDC.64 R140, c[0x0][0x2f8] ;  /* 0x0000be00ff8c7b82 */ /* 0x000e220000000a00 */
[----:B------:R1:W-:Y:S01]  /*2a00*/  @P6 STG.E.128 desc[UR4][R138.64], R132 ;  /* 0x000000848a006986 */ /* 0x0003e2000c101d04 */
[----:B------:R-:W-:-:S04]  /*2a10*/  LOP3.LUT P6, RZ, R0, 0xff, RZ, 0xc0, !PT ;  /* 0x000000ff00ff7812 */ /* 0x000fc800078cc0ff */
[----:B------:R-:W-:Y:S02]  /*2a20*/  SEL R136, R136, RZ, P6 ;  /* 0x000000ff88887207 */ /* 0x000fe40003000000 */
[----:B------:R-:W-:-:S04]  /*2a30*/  LOP3.LUT P6, RZ, R0, 0xff00, RZ, 0xc0, !PT ;  /* 0x0000ff0000ff7812 */ /* 0x000fc800078cc0ff */
[----:B------:R-:W-:Y:S02]  /*2a40*/  SEL R137, R137, RZ, P6 ;  /* 0x000000ff89897207 */ /* 0x000fe40003000000 */
[----:B------:R-:W-:-:S04]  /*2a50*/  LOP3.LUT P6, RZ, R0, 0xff0000, RZ, 0xc0, !PT ;  /* 0x00ff000000ff7812 */ /* 0x000fc800078cc0ff */
[----:B-1----:R-:W-:Y:S01]  /*2a60*/  SEL R138, R191, RZ, P6 ;  /* 0x000000ffbf8a7207 */ /* 0x002fe20003000000 */
[----:B------:R-:W-:Y:S01]  /*2a70*/  FMUL.FTZ R139, R190, UR15 ;  /* 0x0000000fbe8b7c20 */ /* 0x000fe20008410000 */
[----:B------:R-:W-:Y:S01]  /*2a80*/  LOP3.LUT P6, RZ, R0, 0xff000000, RZ, 0xc0, !PT ;  /* 0xff00000000ff7812 */ /* 0x000fe200078cc0ff */
[----:B0-----:R-:W-:-:S03]  /*2a90*/  IMAD.WIDE.U32 R140, R2, 0x10, R140 ;  /* 0x00000010028c7825 */ /* 0x001fc600078e008c */
[----:B------:R-:W-:Y:S02]  /*2aa0*/  SEL R139, R139, RZ, P6 ;  /* 0x000000ff8b8b7207 */ /* 0x000fe40003000000 */
[----:B------:R-:W-:-:S03]  /*2ab0*/  IADD3 R2, R2, 0x80, RZ ;  /* 0x0000008002027810 */ /* 0x000fc60007ffe0ff */
[----:B------:R0:W-:Y:S04]  /*2ac0*/  STG.E.128 desc[UR4][R140.64], R136 ;  /* 0x000000888c007986 */ /* 0x0001e8000c101d04 */
.L_x_11607:
[----:B------:R-:W-:Y:S05]  /*2ad0*/  BSYNC B0 ;  /* 0x0000000000007941 */ /* 0x000fea0003800000 */
.L_x_11606:
        /* <DEDUP_REMOVED lines=28> */
[----:B------:R-:W-:Y:S01]  /*2ca0*/  FMUL.FTZ R140, R140, R159 ;  /* 0x0000009f8c8c7220 */ /* 0x000fe20000410000 */
[----:B------:R-:W-:Y:S01]  /*2cb0*/  SEL R134, R141, R134, P6 ;  /* 0x000000868d867207 */ /* 0x000fe20003000000 */
[----:B------:R-:W-:Y:S01]  /*2cc0*/  FMUL.FTZ R136, R137, UR15 ;  /* 0x0000000f89887c20 */ /* 0x000fe20008410000 */
[----:B------:R-:W-:Y:S01]  /*2cd0*/  SEL R135, R190, R135, P6 ;  /* 0x00000087be877207 */ /* 0x000fe20003000000 */
[----:B------:R-:W-:Y:S01]  /*2ce0*/  FMUL.FTZ R137, R140, UR15 ;  /* 0x0000000f8c897c20 */ /* 0x000fe20008410000 */
[-C--:B------:R-:W-:Y:S01]  /*2cf0*/  FMUL.FTZ R141, R141, R159.reuse ;  /* 0x0000009f8d8d7220 */ /* 0x080fe20000410000 */
[----:B------:R-:W0:Y:S01]  /*2d00*/  @P6 LDC.64 R138, c[0x0][0x308] ;  /* 0x0000c200ff8a6b82 */ /* 0x000e220000000a00 */
[----:B------:R-:W-:-:S02]  /*2d10*/  FMUL.FTZ R190, R190, R159 ;  /* 0x0000009fbebe7220 */ /* 0x000fc40000410000 */
[----:B------:R-:W-:Y:S01]  /*2d20*/  FMUL.FTZ R141, R141, UR15 ;  /* 0x0000000f8d8d7c20 */ /* 0x000fe20008410000 */
[----:B0-----:R-:W-:-:S05]  /*2d30*/  @P6 IMAD.WIDE.U32 R138, R2, 0x10, R138 ;  /* 0x00000010028a6825 */ /* 0x001fca00078e008a */
[----:B------:R0:W-:Y:S01]  /*2d40*/  @P6 STG.E.128 desc[UR4][R138.64], R132 ;  /* 0x000000848a006986 */ /* 0x0001e2000c101d04 */
[----:B------:R-:W-:-:S04]  /*2d50*/  LOP3.LUT P6, RZ, R148, 0xff, RZ, 0xc0, !PT ;  /* 0x000000ff94ff7812 */ /* 0x000fc800078cc0ff */
[----:B------:R-:W-:Y:S02]  /*2d60*/  SEL R136, R136, RZ, P6 ;  /* 0x000000ff88887207 */ /* 0x000fe40003000000 */
[----:B------:R-:W-:-:S04]  /*2d70*/  LOP3.LUT P6, RZ, R148, 0xff00, RZ, 0xc0, !PT ;  /* 0x0000ff0094ff7812 */ /* 0x000fc800078cc0ff */
[----:B------:R-:W-:Y:S02]  /*2d80*/  SEL R137, R137, RZ, P6 ;  /* 0x000000ff89897207 */ /* 0x000fe40003000000 */
[----:B------:R-:W-:-:S04]  /*2d90*/  LOP3.LUT P6, RZ, R148, 0xff0000, RZ, 0xc0, !PT ;  /* 0x00ff000094ff7812 */ /* 0x000fc800078cc0ff */
[----:B0-----:R-:W-:Y:S01]  /*2da0*/  SEL R138, R141, RZ, P6 ;  /* 0x000000ff8d8a7207 */ /* 0x001fe20003000000 */
[----:B------:R-:W-:Y:S01]  /*2db0*/  FMUL.FTZ R139, R190, UR15 ;  /* 0x0000000fbe8b7c20 */ /* 0x000fe20008410000 */
[----:B------:R-:W0:Y:S01]  /*2dc0*/  LDC.64 R140, c[0x0][0x2f8] ;  /* 0x0000be00ff8c7b82 */ /* 0x000e220000000a00 */
[----:B------:R-:W-:-:S04]  /*2dd0*/  LOP3.LUT P6, RZ, R148, 0xff000000, RZ, 0xc0, !PT ;  /* 0xff00000094ff7812 */ /* 0x000fc800078cc0ff */
[----:B------:R-:W-:Y:S01]  /*2de0*/  SEL R139, R139, RZ, P6 ;  /* 0x000000ff8b8b7207 */ /* 0x000fe20003000000 */
[C---:B0-----:R-:W-:Y:S01]  /*2df0*/  IMAD.WIDE.U32 R140, R2.reuse, 0x10, R140 ;  /* 0x00000010028c7825 */ /* 0x041fe200078e008c */
[----:B------:R-:W-:-:S04]  /*2e00*/  IADD3 R2, R2, 0x80, RZ ;  /* 0x0000008002027810 */ /* 0x000fc80007ffe0ff */
[----:B------:R1:W-:Y:S03]  /*2e10*/  STG.E.128 desc[UR4][R140.64], R136 ;  /* 0x000000888c007986 */ /* 0x0003e6000c101d04 */
.L_x_11609:
[----:B------:R-:W-:Y:S05]  /*2e20*/  BSYNC B0 ;  /* 0x0000000000007941 */ /* 0x000fea0003800000 */
.L_x_11608:
        /* <DEDUP_REMOVED lines=52> */
.L_x_11611:
[----:B------:R-:W-:Y:S05]  /*3170*/  BSYNC B0 ;  /* 0x0000000000007941 */ /* 0x000fea0003800000 */
.L_x_11610:
        /* <DEDUP_REMOVED lines=51> */
.L_x_11613:
[----:B------:R-:W-:Y:S05]  /*34b0*/  BSYNC B0 ;  /* 0x0000000000007941 */ /* 0x000fea0003800000 */
.L_x_11612:
        /* <DEDUP_REMOVED lines=51> */
.L_x_11615:
[----:B------:R-:W-:Y:S05]  /*37f0*/  BSYNC B0 ;  /* 0x0000000000007941 */ /* 0x000fea0003800000 */
.L_x_11614:
        /* <DEDUP_REMOVED lines=51> */
.L_x_11617:
[----:B------:R-:W-:Y:S05]  /*3b30*/  BSYNC B0 ;  /* 0x0000000000007941 */ /* 0x000fea0003800000 */
.L_x_11616:
        /* <DEDUP_REMOVED lines=51> */
.L_x_11619:
[----:B------:R-:W-:Y:S05]  /*3e70*/  BSYNC B0 ;  /* 0x0000000000007941 */ /* 0x000fea0003800000 */
.L_x_11618:
        /* <DEDUP_REMOVED lines=49> */
[----:B------:R-:W-:-:S05]  /*4190*/  SEL R139, R139, RZ, P6 ;  /* 0x000000ff8b8b7207 */ /* 0x000fca0003000000 */
[----:B------:R0:W-:Y:S04]  /*41a0*/  STG.E.128 desc[UR4][R140.64], R136 ;  /* 0x000000888c007986 */ /* 0x0001e8000c101d04 */
.L_x_11621:
[----:B------:R-:W-:Y:S05]  /*41b0*/  BSYNC B0 ;  /* 0x0000000000007941 */ /* 0x000fea0003800000 */
.L_x_11620:
[----:B------:R-:W-:Y:S02]  /*41c0*/  IADD3 R144, R144, UR18, RZ ;  /* 0x0000001290907c10 */ /* 0x000fe4000fffe0ff */
[----:B------:R-:W-:Y:S02]  /*41d0*/  SEL R190, RZ, 0x1, P0 ;  /* 0x00000001ffbe7807 */ /* 0x000fe40000000000 */
[----:B------:R-:W-:-:S13]  /*41e0*/  ISETP.GE.AND P0, PT, R144, UR19, PT ;  /* 0x0000001390007c0c */ /* 0x000fda000bf06270 */
[----:B------:R-:W-:Y:S05]  /*41f0*/  @!P0 BRA `(.L_x_11622) ;  /* 0xffffffc800308947 */ /* 0x000fea000383ffff */
.L_x_11588:
[----:B------:R-:W0:Y:S01]  /*4200*/  S2R R0, SR_TID.X ;  /* 0x0000000000007919 */ /* 0x000e220000002100 */
[----:B------:R-:W0:Y:S01]  /*4210*/  S2UR UR6, SR_CTAID.X ;  /* 0x00000000000679c3 */ /* 0x000e220000002500 */
[----:B------:R-:W-:Y:S02]  /*4220*/  ISETP.NE.AND P0, PT, R158, RZ, PT ;  /* 0x000000ff9e00720c */ /* 0x000fe40003f05270 */
[----:B------:R-:W-:Y:S02]  /*4230*/  ISETP.NE.AND P1, PT, R157, RZ, PT ;  /* 0x000000ff9d00720c */ /* 0x000fe40003f25270 */
[----:B------:R-:W-:-:S03]  /*4240*/  ISETP.NE.AND P6, PT, R149, RZ, PT ;  /* 0x000000ff9500720c */ /* 0x000fc60003fc5270 */
[----:B-----5:R-:W1:Y:S08]  /*4250*/  @P5 LDC.64 R14, c[0x0][0x2d0] ;  /* 0x0000b400ff0e5b82 */ /* 0x020e700000000a00 */
[----:B------:R-:W2:Y:S08]  /*4260*/  @P0 LDC.64 R2, c[0x0][0x2d0] ;  /* 0x0000b400ff020b82 */ /* 0x000eb00000000a00 */
[----:B------:R-:W3:Y:S01]  /*4270*/  @P0 LDC.64 R4, c[0x0][0x2d8] ;  /* 0x0000b600ff040b82 */ /* 0x000ee20000000a00 */
        /* <DEDUP_REMOVED lines=13> */
[----:B------:R-:W-:-:S04]  /*4350*/  ISETP.NE.AND P0, PT, R155, RZ, PT ;  /* 0x000000ff9b00720c */ /* 0x000fc80003f05270 */
[----:B------:R0:W-:Y:S01]  /*4360*/  @P1 STG.E.128 desc[UR4][R6.64], R92 ;  /* 0x0000005c06001986 */ /* 0x0001e2000c101d04 */
[----:B------:R-:W0:Y:S01]  /*4370*/  @P5 LDC.64 R16, c[0x0][0x2d8] ;  /* 0x0000b600ff105b82 */ /* 0x000e220000000a00 */
[C---:B----4-:R-:W-:Y:S01]  /*4380*/  @P1 IMAD.WIDE.U32 R8, R145.reuse, 0x10, R8 ;  /* 0x0000001091081825 */ /* 0x050fe200078e0008 */
[----:B------:R-:W-:-:S04]  /*4390*/  @P1 IADD3 R145, R145, 0x80, RZ ;  /* 0x0000008091911810 */ /* 0x000fc80007ffe0ff */
[----:B------:R4:W-:Y:S02]  /*43a0*/  @P1 STG.E.128 desc[UR4][R8.64], R104 ;  /* 0x0000006808001986 */ /* 0x0009e4000c101d04 */
[----:B------:R-:W4:Y:S01]  /*43b0*/  @P4 LDC.64 R18, c[0x0][0x2d0] ;  /* 0x0000b400ff124b82 */ /* 0x000f220000000a00 */
[----:B--2---:R-:W-:-:S05]  /*43c0*/  @P6 IMAD.WIDE.U32 R10, R145, 0x10, R10 ;  /* 0x00000010910a6825 */ /* 0x004fca00078e000a */
[----:B------:R2:W-:Y:S02]  /*43d0*/  @P6 STG.E.128 desc[UR4][R10.64], R68 ;  /* 0x000000440a006986 */ /* 0x0005e4000c101d04 */
[----:B------:R-:W2:Y:S01]  /*43e0*/  @P4 LDC.64 R20, c[0x0][0x2d8] ;  /* 0x0000b600ff144b82 */ /* 0x000ea20000000a00 */
[C---:B-1----:R-:W-:Y:S01]  /*43f0*/  @P6 IMAD.WIDE.U32 R12, R145.reuse, 0x10, R12 ;  /* 0x00000010910c6825 */ /* 0x042fe200078e000c */
[----:B------:R-:W-:-:S04]  /*4400*/  @P6 IADD3 R145, R145, 0x80, RZ ;  /* 0x0000008091916810 */ /* 0x000fc80007ffe0ff */
[----:B------:R1:W-:Y:S01]  /*4410*/  @P6 STG.E.128 desc[UR4][R12.64], R40 ;  /* 0x000000280c006986 */ /* 0x0003e2000c101d04 */
[C---:B------:R-:W-:Y:S01]  /*4420*/  @P5 IMAD.WIDE.U32 R14, R145.reuse, 0x10, R14 ;  /* 0x00000010910e5825 */ /* 0x040fe200078e000e */
[----:B---3--:R-:W3:Y:S03]  /*4430*/  @P3 LDC.64 R2, c[0x0][0x2d0] ;  /* 0x0000b400ff023b82 */ /* 0x008ee60000000a00 */
[C---:B0-----:R-:W-:Y:S01]  /*4440*/  @P5 IMAD.WIDE.U32 R16, R145.reuse, 0x10, R16 ;  /* 0x0000001091105825 */ /* 0x041fe200078e0010 */
[----:B------:R-:W-:Y:S01]  /*4450*/  @P5 IADD3 R145, R145, 0x80, RZ ;  /* 0x0000008091915810 */ /* 0x000fe20007ffe0ff */
[----:B------:R1:W-:Y:S03]  /*4460*/  @P5 STG.E.128 desc[UR4][R14.64], R72 ;  /* 0x000000480e005986 */ /* 0x0003e6000c101d04 */
[----:B------:R-:W0:Y:S01]  /*4470*/  @P3 LDC.64 R4, c[0x0][0x2d8] ;  /* 0x0000b600ff043b82 */ /* 0x000e220000000a00 */
[C---:B----4-:R-:W-:Y:S01]  /*4480*/  @P4 IMAD.WIDE.U32 R18, R145.reuse, 0x10, R18 ;  /* 0x0000001091124825 */ /* 0x050fe200078e0012 */
[----:B------:R1:W-:Y:S04]  /*4490*/  @P5 STG.E.128 desc[UR4][R16.64], R44 ;  /* 0x0000002c10005986 */ /* 0x0003e8000c101d04 */
[----:B------:R1:W-:Y:S02]  /*44a0*/  @P4 STG.E.128 desc[UR4][R18.64], R76 ;  /* 0x0000004c12004986 */ /* 0x0003e4000c101d04 */
[----:B------:R-:W4:Y:S01]  /*44b0*/  @P2 LDC.64 R22, c[0x0][0x2d0] ;  /* 0x0000b400ff162b82 */ /* 0x000f220000000a00 */
[C---:B--2---:R-:W-:Y:S01]  /*44c0*/  @P4 IMAD.WIDE.U32 R20, R145.reuse, 0x10, R20 ;  /* 0x0000001091144825 */ /* 0x044fe200078e0014 */
[----:B------:R-:W-:-:S04]  /*44d0*/  @P4 IADD3 R145, R145, 0x80, RZ ;  /* 0x0000008091914810 */ /* 0x000fc80007ffe0ff */
[----:B------:R1:W-:Y:S02]  /*44e0*/  @P4 STG.E.128 desc[UR4][R20.64], R48 ;  /* 0x0000003014004986 */ /* 0x0003e4000c101d04 */
[----:B------:R-:W2:Y:S01]  /*44f0*/  @P2 LDC.64 R24, c[0x0][0x2d8] ;  /* 0x0000b600ff182b82 */ /* 0x000ea20000000a00 */
[----:B---3--:R-:W-:-:S05]  /*4500*/  @P3 IMAD.WIDE.U32 R2, R145, 0x10, R2 ;  /* 0x0000001091023825 */ /* 0x008fca00078e0002 */
[----:B------:R1:W-:Y:S01]  /*4510*/  @P3 STG.E.128 desc[UR4][R2.64], R80 ;  /* 0x0000005002003986 */ /* 0x0003e2000c101d04 */
[C---:B0-----:R-:W-:Y:S01]  /*4520*/  @P3 IMAD.WIDE.U32 R4, R145.reuse, 0x10, R4 ;  /* 0x0000001091043825 */ /* 0x041fe200078e0004 */
[----:B------:R-:W-:-:S04]  /*4530*/  @P3 IADD3 R145, R145, 0x80, RZ ;  /* 0x0000008091913810 */ /* 0x000fc80007ffe0ff */
[----:B------:R1:W-:Y:S01]  /*4540*/  @P3 STG.E.128 desc[UR4][R4.64], R52 ;  /* 0x0000003404003986 */ /* 0x0003e2000c101d04 */
[----:B----4-:R-:W-:-:S05]  /*4550*/  @P2 IMAD.WIDE.U32 R22, R145, 0x10, R22 ;  /* 0x0000001091162825 */ /* 0x010fca00078e0016 */
[----:B------:R1:W-:Y:S01]  /*4560*/  @P2 STG.E.128 desc[UR4][R22.64], R84 ;  /* 0x0000005416002986 */ /* 0x0003e2000c101d04 */
[----:B--2---:R-:W-:-:S05]  /*4570*/  @P2 IMAD.WIDE.U32 R24, R145, 0x10, R24 ;  /* 0x0000001091182825 */ /* 0x004fca00078e0018 */
[----:B------:R1:W-:Y:S01]  /*4580*/  @P2 STG.E.128 desc[UR4][R24.64], R56 ;  /* 0x0000003818002986 */ /* 0x0003e2000c101d04 */
[----:B------:R-:W-:Y:S05]  /*4590*/  @!P0 EXIT ;  /* 0x000000000000894d */ /* 0x000fea0003800000 */
[----:B-1----:R-:W0:Y:S01]  /*45a0*/  LDC.64 R2, c[0x0][0x2d0] ;  /* 0x0000b400ff027b82 */ /* 0x002e220000000a00 */
[----:B------:R-:W-:-:S07]  /*45b0*/  @P2 IADD3 R145, R145, 0x80, RZ ;  /* 0x0000008091912810 */ /* 0x000fce0007ffe0ff */
[----:B------:R-:W1:Y:S01]  /*45c0*/  LDC.64 R4, c[0x0][0x2d8] ;  /* 0x0000b600ff047b82 */ /* 0x000e620000000a00 */
[----:B0-----:R-:W-:-:S05]  /*45d0*/  IMAD.WIDE.U32 R2, R145, 0x10, R2 ;  /* 0x0000001091027825 */ /* 0x001fca00078e0002 */
[----:B------:R-:W-:Y:S01]  /*45e0*/  STG.E.128 desc[UR4][R2.64], R88 ;  /* 0x0000005802007986 */ /* 0x000fe2000c101d04 */
[----:B-1----:R-:W-:-:S05]  /*45f0*/  IMAD.WIDE.U32 R4, R145, 0x10, R4 ;  /* 0x0000001091047825 */ /* 0x002fca00078e0004 */
[----:B------:R-:W-:Y:S01]  /*4600*/  STG.E.128 desc[UR4][R4.64], R60 ;  /* 0x0000003c04007986 */ /* 0x000fe2000c101d04 */
[----:B------:R-:W-:Y:S05]  /*4610*/  EXIT ;  /* 0x000000000000794d */ /* 0x000fea0003800000 */
.L_x_11605:
[----:B------:R-:W-:Y:S01]  /*4620*/  HFMA2.MMA R229, -RZ, RZ, 0, 9.5367431640625e-07 ;  /* 0x00000010ffe57435 */ /* 0x000fe200000001ff */
[----:B------:R-:W-:Y:S02]  /*4630*/  MOV R236, R225 ;  /* 0x000000e100ec7202 */ /* 0x000fe40000000f00 */
[----:B------:R-:W-:Y:S02]  /*4640*/  MOV R238, 0x1f ;  /* 0x0000001f00ee7802 */ /* 0x000fe40000000f00 */
[----:B-----5:R-:W-:-:S07]  /*4650*/  MOV R223, 0xffffffff ;  /* 0xffffffff00df7802 */ /* 0x020fce0000000f00 */
[----:B------:R-:W-:Y:S05]  /*4660*/  WARPSYNC.COLLECTIVE R223, `(.L_x_11623) ;  /* 0x00000000df087348 */ /* 0x000fea0003c00000 */
[----:B------:R0:W1:Y:S02]  /*4670*/  SHFL.DOWN P6, R227, R236, R229, R238 ;  /* 0x080000e5ece37389 */ /* 0x00006400000c00ee */
[----:B01----:R-:W-:Y:S01]  /*4680*/  ENDCOLLECTIVE ;  /* 0x000000000000791b */ /* 0x003fe20003800000 */
.L_x_11623:
[----:B------:R-:W-:Y:S02]  /*4690*/  MOV R236, R234 ;  /* 0x000000ea00ec7202 */ /* 0x000fe40000000f00 */
[----:B------:R-:W-:-:S07]  /*46a0*/  MOV R136, R227 ;  /* 0x000000e300887202 */ /* 0x000fce0000000f00 */
[----:B------:R-:W-:Y:S05]  /*46b0*/  WARPSYNC.COLLECTIVE R223, `(.L_x_11624) ;  /* 0x00000000df087348 */ /* 0x000fea0003c00000 */
[----:B------:R0:W1:Y:S02]  /*46c0*/  SHFL.DOWN P6, R227, R236, R229, R238 ;  /* 0x080000e5ece37389 */ /* 0x00006400000c00ee */
[----:B01----:R-:W-:Y:S01]  /*46d0*/  ENDCOLLECTIVE ;  /* 0x000000000000791b */ /* 0x003fe20003800000 */
.L_x_11624:
[----:B------:R-:W-:Y:S01]  /*46e0*/  FADD.FTZ R136, R136, R225 ;  /* 0x000000e188887221 */ /* 0x000fe20000010000 */
[----:B------:R-:W-:-:S04]  /*46f0*/  HFMA2.MMA R229, -RZ, RZ, 0, 4.76837158203125e-07 ;  /* 0x00000008ffe57435 */ /* 0x000fc800000001ff */
[----:B------:R-:W-:Y:S02]  /*4700*/  MOV R236, R136 ;  /* 0x0000008800ec7202 */ /* 0x000fe40000000f00 */
[----:B------:R-:W-:-:S07]  /*4710*/  MOV R137, R227 ;  /* 0x000000e300897202 */ /* 0x000fce0000000f00 */
[----:B------:R-:W-:Y:S05]  /*4720*/  WARPSYNC.COLLECTIVE R223, `(.L_x_11625) ;  /* 0x00000000df087348 */ /* 0x000fea0003c00000 */
[----:B------:R0:W1:Y:S02]  /*4730*/  SHFL.DOWN P6, R227, R236, R229, R238 ;  /* 0x080000e5ece37389 */ /* 0x00006400000c00ee */
[----:B01----:R-:W-:Y:S01]  /*4740*/  ENDCOLLECTIVE ;  /* 0x000000000000791b */ /* 0x003fe20003800000 */
.L_x_11625:
[----:B------:R-:W-:-:S05]  /*4750*/  FADD.FTZ R137, R137, R234 ;  /* 0x000000ea89897221 */ /* 0x000fca0000010000 */
[----:B------:R-:W-:Y:S02]  /*4760*/  MOV R236, R137 ;  /* 0x0000008900ec7202 */ /* 0x000fe40000000f00 */
[----:B------:R-:W-:-:S07]  /*4770*/  MOV R139, R227 ;  /* 0x000000e3008b7202 */ /* 0x000fce0000000f00 */
[----:B------:R-:W-:Y:S05]  /*4780*/  WARPSYNC.COLLECTIVE R223, `(.L_x_11626) ;  /* 0x00000000df087348 */ /* 0x000fea0003c00000 */
[----:B------:R0:W1:Y:S02]  /*4790*/  SHFL.DOWN P6, R227, R236, R229, R238 ;  /* 0x080000e5ece37389 */ /* 0x00006400000c00ee */
[----:B01----:R-:W-:Y:S01]  /*47a0*/  ENDCOLLECTIVE ;  /* 0x000000000000791b */ /* 0x003fe20003800000 */
.L_x_11626:
[----:B------:R-:W-:Y:S01]  /*47b0*/  FADD.FTZ R139, R136, R139 ;  /* 0x0000008b888b7221 */ /* 0x000fe20000010000 */
[----:B------:R-:W-:-:S04]  /*47c0*/  HFMA2.MMA R229, -RZ, RZ, 0, 2.384185791015625e-07 ;  /* 0x00000004ffe57435 */ /* 0x000fc800000001ff */
[----:B------:R-:W-:Y:S02]  /*47d0*/  MOV R236, R139 ;  /* 0x0000008b00ec7202 */ /* 0x000fe40000000f00 */
[----:B------:R-:W-:-:S07]  /*47e0*/  MOV R138, R227 ;  /* 0x000000e3008a7202 */ /* 0x000fce0000000f00 */
[----:B------:R-:W-:Y:S05]  /*47f0*/  WARPSYNC.COLLECTIVE R223, `(.L_x_11627) ;  /* 0x00000000df087348 */ /* 0x000fea0003c00000 */
[----:B------:R0:W1:Y:S02]  /*4800*/  SHFL.DOWN P6, R227, R236, R229, R238 ;  /* 0x080000e5ece37389 */ /* 0x00006400000c00ee */
[----:B01----:R-:W-:Y:S01]  /*4810*/  ENDCOLLECTIVE ;  /* 0x000000000000791b */ /* 0x003fe20003800000 */
.L_x_11627:
[----:B------:R-:W-:-:S05]  /*4820*/  FADD.FTZ R138, R137, R138 ;  /* 0x0000008a898a7221 */ /* 0x000fca0000010000 */
[----:B------:R-:W-:Y:S02]  /*4830*/  MOV R236, R138 ;  /* 0x0000008a00ec7202 */ /* 0x000fe40000000f00 */
[----:B------:R-:W-:-:S07]  /*4840*/  MOV R140, R227 ;  /* 0x000000e3008c7202 */ /* 0x000fce0000000f00 */
[----:B------:R-:W-:Y:S05]  /*4850*/  WARPSYNC.COLLECTIVE R223, `(.L_x_11628) ;  /* 0x00000000df087348 */ /* 0x000fea0003c00000 */
[----:B------:R0:W1:Y:S02]  /*4860*/  SHFL.DOWN P6, R227, R236, R229, R238 ;  /* 0x080000e5ece37389 */ /* 0x00006400000c00ee */
[----:B01----:R-:W-:Y:S01]  /*4870*/  ENDCOLLECTIVE ;  /* 0x000000000000791b */ /* 0x003fe20003800000 */
.L_x_11628:
[----:B------:R-:W-:Y:S01]  /*4880*/  FADD.FTZ R140, R139, R140 ;  /* 0x0000008c8b8c7221 */ /* 0x000fe20000010000 */
[----:B------:R-:W-:-:S04]  /*4890*/  HFMA2.MMA R229, -RZ, RZ, 0, 1.1920928955078125e-07 ;  /* 0x00000002ffe57435 */ /* 0x000fc800000001ff */
[----:B------:R-:W-:Y:S02]  /*48a0*/  MOV R236, R140 ;  /* 0x0000008c00ec7202 */ /* 0x000fe40000000f00 */
[----:B------:R-:W-:-:S07]  /*48b0*/  MOV R141, R227 ;  /* 0x000000e3008d7202 */ /* 0x000fce0000000f00 */
[----:B------:R-:W-:Y:S05]  /*48c0*/  WARPSYNC.COLLECTIVE R223, `(.L_x_11629) ;  /* 0x00000000df087348 */ /* 0x000fea0003c00000 */
[----:B------:R0:W1:Y:S02]  /*48d0*/  SHFL.DOWN P6, R227, R236, R229, R238 ;  /* 0x080000e5ece37389 */ /* 0x00006400000c00ee */
[----:B01----:R-:W-:Y:S01]  /*48e0*/  ENDCOLLECTIVE ;  /* 0x000000000000791b */ /* 0x003fe20003800000 */
.L_x_11629:
[----:B------:R-:W-:-:S05]  /*48f0*/  FADD.FTZ R141, R138, R141 ;  /* 0x0000008d8a8d7221 */ /* 0x000fca0000010000 */
[----:B------:R-:W-:Y:S02]  /*4900*/  MOV R236, R141 ;  /* 0x0000008d00ec7202 */ /* 0x000fe40000000f00 */
[----:B------:R-:W-:-:S07]  /*4910*/  MOV R143, R227 ;  /* 0x000000e3008f7202 */ /* 0x000fce0000000f00 */
[----:B------:R-:W-:Y:S05]  /*4920*/  WARPSYNC.COLLECTIVE R223, `(.L_x_11630) ;  /* 0x00000000df087348 */ /* 0x000fea0003c00000 */
[----:B------:R0:W1:Y:S02]  /*4930*/  SHFL.DOWN P6, R227, R236, R229, R238 ;  /* 0x080000e5ece37389 */ /* 0x00006400000c00ee */
[----:B01----:R-:W-:Y:S01]  /*4940*/  ENDCOLLECTIVE ;  /* 0x000000000000791b */ /* 0x003fe20003800000 */
.L_x_11630:
[----:B------:R-:W-:Y:S01]  /*4950*/  FADD.FTZ R143, R140, R143 ;  /* 0x0000008f8c8f7221 */ /* 0x000fe20000010000 */
[----:B------:R-:W-:-:S04]  /*4960*/  HFMA2.MMA R229, -RZ, RZ, 0, 5.9604644775390625e-08 ;  /* 0x00000001ffe57435 */ /* 0x000fc800000001ff */
[----:B------:R-:W-:Y:S02]  /*4970*/  MOV R236, R143 ;  /* 0x0000008f00ec7202 */ /* 0x000fe40000000f00 */
[----:B------:R-:W-:-:S07]  /*4980*/  MOV R142, R227 ;  /* 0x000000e3008e7202 */ /* 0x000fce0000000f00 */
[----:B------:R-:W-:Y:S05]  /*4990*/  WARPSYNC.COLLECTIVE R223, `(.L_x_11631) ;  /* 0x00000000df087348 */ /* 0x000fea0003c00000 */
[----:B------:R0:W1:Y:S02]  /*49a0*/  SHFL.DOWN P6, R227, R236, R229, R238 ;  /* 0x080000e5ece37389 */ /* 0x00006400000c00ee */
[----:B01----:R-:W-:Y:S01]  /*49b0*/  ENDCOLLECTIVE ;  /* 0x000000000000791b */ /* 0x003fe20003800000 */
.L_x_11631:
[----:B------:R-:W-:-:S05]  /*49c0*/  FADD.FTZ R142, R141, R142 ;  /* 0x0000008e8d8e7221 */ /* 0x000fca0000010000 */
[----:B------:R-:W-:Y:S02]  /*49d0*/  MOV R236, R142 ;  /* 0x0000008e00ec7202 */ /* 0x000fe40000000f00 */
[----:B------:R-:W-:-:S07]  /*49e0*/  MOV R190, R227 ;  /* 0x000000e300be7202 */ /* 0x000fce0000000f00 */
[----:B------:R-:W-:Y:S05]  /*49f0*/  WARPSYNC.COLLECTIVE R223, `(.L_x_11632) ;  /* 0x00000000df087348 */ /* 0x000fea0003c00000 */
[----:B------:R0:W1:Y:S02]  /*4a00*/  SHFL.DOWN P6, R227, R236, R229, R238 ;  /* 0x080000e5ece37389 */ /* 0x00006400000c00ee */
[----:B01----:R-:W-:Y:S01]  /*4a10*/  ENDCOLLECTIVE ;  /* 0x000000000000791b */ /* 0x003fe20003800000 */
.L_x_11632:
[----:B------:R-:W-:Y:S01]  /*4a20*/  MOV R137, R227 ;  /* 0x000000e300897202 */ /* 0x000fe20000000f00 */
[----:B------:R-:W-:Y:S06]  /*4a30*/  BRA `(.L_x_11633) ;  /* 0xffffffd800e87947 */ /* 0x000fec000383ffff */
.L_x_11634:
        /* <DEDUP_REMOVED lines=12> */
.L_x_14028:


//--------------------- .text._ZN10layer_norm13ln_bwd_kernelINS_13Kernel_traitsI6__halfffffjLj4096ELj1ELj1ELj4ELj16ENS_18Kernel_traits_baseILj4096ES2_ffffjLj128EEEEELb1ELb0ELb0ELb1EEEvNS_9BwdParamsE --------------------------
	.section	.text._ZN10layer_norm13ln_bwd_kernelINS_13Kernel_traitsI6__halfffffjLj4096ELj1ELj1ELj4ELj16ENS_18Kernel_traits_baseILj4096ES2_ffffjLj128EEEEELb1ELb0ELb0ELb1EEEvNS_9BwdParamsE,"ax",@progbits
	.align	128
        .global         _ZN10layer_norm13ln_bwd_kernelINS_13Kernel_traitsI6__halfffffjLj4096ELj1ELj1ELj4ELj16ENS_18Kernel_traits_baseILj4096ES2_ffffjLj128EEEEELb1ELb0ELb0ELb1EEEvNS_9BwdParamsE
        .type           _ZN10layer_norm13ln_bwd_kernelINS_13Kernel_traitsI6__halfffffjLj4096ELj1ELj1ELj4ELj16ENS_18Kernel_traits_baseILj4096ES2_ffffjLj128EEEEELb1ELb0ELb0ELb1EEEvNS_9BwdParamsE,@function
        .size           _ZN10layer_norm13ln_bwd_kernelINS_13Kernel_traitsI6__halfffffjLj4096ELj1ELj1ELj4ELj16ENS_18Kernel_traits_baseILj4096ES2_ffffjLj128EEEEELb1ELb0ELb0ELb1EEEvNS_9BwdParamsE,(.L_x_14029 - _ZN10layer_norm13ln_bwd_kernelINS_13Kernel_traitsI6__halfffffjLj4096ELj1ELj1ELj4ELj16ENS_18Kernel_traits_baseILj4096ES2_ffffjLj128EEEEELb1ELb0ELb0ELb1EEEvNS_9BwdParamsE)
        .other          _ZN10layer_norm13ln_bwd_kernelINS_13Kernel_traitsI6__halfffffjLj4096ELj1ELj1ELj4ELj16ENS_18Kernel_traits_baseILj4096ES2_ffffjLj128EEEEELb1ELb0ELb0ELb1EEEvNS_9BwdParamsE,@"STO_CUDA_ENTRY STV_DEFAULT"
_ZN10layer_norm13ln_bwd_kernelINS_13Kernel_traitsI6__halfffffjLj4096ELj1ELj1ELj4ELj16ENS_18Kernel_traits_baseILj4096ES2_ffffjLj128EEEEELb1ELb0ELb0ELb1EEEvNS_9BwdParamsE:
.text._ZN10layer_norm13ln_bwd_kernelINS_13Kernel_traitsI6__halfffffjLj4096ELj1ELj1ELj4ELj16ENS_18Kernel_traits_baseILj4096ES2_ffffjLj128EEEEELb1ELb0ELb0ELb1EEEvNS_9BwdParamsE:
[----:B------:R-:W-:Y:S01]  /*0000*/  LDC R1, c[0x0][0x28] ;  /* 0x00000a00ff017b82 */ /* 0x000fe20000000800 */
[----:B------:R-:W0:Y:S07]  /*0010*/  S2R R157, SR_TID.X ;  /* 0x00000000009d7919 */ /* 0x000e2e0000002100 */
[----:B------:R-:W0:Y:S01]  /*0020*/  S2UR UR4, SR_CTAID.X ;  /* 0x00000000000479c3 */ /* 0x000e220000002500 */
[----:B------:R-:W-:Y:S01]  /*0030*/  ULDC UR6, c[0x0][0x214] ;  /* 0x0000850000067ab9 */ /* 0x000fe20000000800 */
        /* <DEDUP_REMOVED lines=8> */
[----:B------:R-:W-:Y:S01]  /*00c0*/  ULDC.64 UR20, c[0x0][0x210] ;  /* 0x0000840000147ab9 */ /* 0x000fe20000000a00 */
[----:B0-----:R-:W-:Y:S01]  /*00d0*/  LEA.HI R200, R157, UR4, RZ, 0x19 ;  /* 0x000000049dc87c11 */ /* 0x001fe2000f8fc8ff */
[----:B------:R-:W-:-:S03]  /*00e0*/  ULDC.64 UR4, c[0x0][0x208] ;  /* 0x0000820000047ab9 */ /* 0x000fc60000000a00 */
        /* <DEDUP_REMOVED lines=35> */
.L_x_11635:
        /* <DEDUP_REMOVED lines=16> */
[----:B------:R-:W-:Y:S01]  /*0420*/  MOV R156, RZ ;  /* 0x000000ff009c7202 */ /* 0x000fe20000000f00 */
        /* <DEDUP_REMOVED lines=32> */
[----:B------:R-:W-:Y:S02]  /*0630*/  MOV R0, RZ ;  /* 0x000000ff00007202 */ /* 0x000fe40000000f00 */
        /* <DEDUP_REMOVED lines=19> */
[----:B------:R-:W-:Y:S01]  /*0770*/  HFMA2.MMA R164, -RZ, RZ, 0, 0 ;  /* 0x00000000ffa47435 */ /* 0x000fe200000001ff */
        /* <DEDUP_REMOVED lines=28> */
[----:B------:R-:W-:-:S07]  /*0940*/  HADD2.F32 R182, -RZ, R182.H0_H0 ;  /* 0x200000b6ffb67230 */ /* 0x000fce0000004100 */
.L_x_11645:
        /* <DEDUP_REMOVED lines=8> */
[C---:B------:R-:W-:Y:S02]  /*09d0*/  SHF.L.U32 R227, R231.reuse, 0x4, RZ ;  /* 0x00000004e7e37819 */ /* 0x040fe400000006ff */
[----:B------:R-:W-:Y:S01]  /*09e0*/  IADD3 R232, R231, 0x80, RZ ;  /* 0x00000080e7e87810 */ /* 0x000fe20007ffe0ff */
[----:B0-----:R-:W-:Y:S01]  /*09f0*/  IMAD.WIDE R86, R200, 0x4, R76 ;  /* 0x00000004c8567825 */ /* 0x001fe200078e024c */
[----:B------:R-:W-:Y:S01]  /*0a00*/  SHF.R.U32.HI R226, RZ, 0x1c, R231 ;  /* 0x0000001cffe27819 */ /* 0x000fe200000116e7 */
[----:B------:R-:W0:Y:S01]  /*0a10*/  LDC.64 R172, c[0x0][0x2c8] ;  /* 0x0000b200ffac7b82 */ /* 0x000e220000000a00 */
[----:B------:R-:W-:-:S02]  /*0a20*/  IADD3 R76, P0, R227, UR10, RZ ;  /* 0x0000000ae34c7c10 */ /* 0x000fc4000ff1e0ff */
[----:B------:R-:W-:Y:S01]  /*0a30*/  SHF.L.U32 R223, R232, 0x4, RZ ;  /* 0x00000004e8df7819 */ /* 0x000fe200000006ff */
[----:B------:R-:W3:Y:S01]  /*0a40*/  LDG.E R251, desc[UR4][R86.64] ;  /* 0x0000000456fb7981 */ /* 0x000ee2000c1e1900 */
[----:B------:R-:W-:Y:S02]  /*0a50*/  IADD3 R214, R231, 0x100, RZ ;  /* 0x00000100e7d67810 */ /* 0x000fe40007ffe0ff */
[----:B------:R-:W-:Y:S01]  /*0a60*/  IADD3.X R77, R226, UR11, RZ, P0, !PT ;  /* 0x0000000be24d7c10 */ /* 0x000fe200087fe4ff */
[----:B------:R-:W4:Y:S01]  /*0a70*/  @P1 LDC.64 R132, c[0x0][0x270] ;  /* 0x00009c00ff841b82 */ /* 0x000f220000000a00 */
[----:B------:R-:W-:Y:S02]  /*0a80*/  SHF.R.U32.HI R222, RZ, 0x1c, R232 ;  /* 0x0000001cffde7819 */ /* 0x000fe400000116e8 */
[----:B------:R-:W-:Y:S02]  /*0a90*/  IADD3 R84, P0, R223, UR10, RZ ;  /* 0x0000000adf547c10 */ /* 0x000fe4000ff1e0ff */
[----:B------:R-:W-:Y:S01]  /*0aa0*/  SHF.L.U32 R219, R214, 0x4, RZ ;  /* 0x00000004d6db7819 */ /* 0x000fe200000006ff */
[----:B-1----:R-:W-:Y:S01]  /*0ab0*/  IMAD.WIDE R82, R200, 0x4, R82 ;  /* 0x00000004c8527825 */ /* 0x002fe200078e0252 */
[----:B------:R-:W-:Y:S01]  /*0ac0*/  IADD3 R211, R231, 0x180, RZ ;  /* 0x00000180e7d37810 */ /* 0x000fe20007ffe0ff */
[----:B------:R-:W3:Y:S01]  /*0ad0*/  LDG.E.128 R76, desc[UR4][R76.64] ;  /* 0x000000044c4c7981 */ /* 0x000ee2000c1e1d00 */
[----:B------:R-:W-:-:S02]  /*0ae0*/  IADD3.X R85, R222, UR11, RZ, P0, !PT ;  /* 0x0000000bde557c10 */ /* 0x000fc400087fe4ff */
[----:B------:R-:W-:Y:S01]  /*0af0*/  SHF.R.U32.HI R218, RZ, 0x1c, R214 ;  /* 0x0000001cffda7819 */ /* 0x000fe200000116d6 */
[----:B------:R-:W3:Y:S01]  /*0b00*/  LDG.E R207, desc[UR4][R82.64] ;  /* 0x0000000452cf7981 */ /* 0x000ee2000c1e1900 */
[----:B------:R-:W-:Y:S02]  /*0b10*/  IADD3 R92, P0, R219, UR10, RZ ;  /* 0x0000000adb5c7c10 */ /* 0x000fe4000ff1e0ff */
[----:B------:R-:W-:Y:S01]  /*0b20*/  SHF.L.U32 R216, R211, 0x4, RZ ;  /* 0x00000004d3d87819 */ /* 0x000fe200000006ff */
[----:B------:R-:W3:Y:S01]  /*0b30*/  LDG.E.128 R84, desc[UR4][R84.64] ;  /* 0x0000000454547981 */ /* 0x000ee2000c1e1d00 */
[----:B------:R-:W-:Y:S02]  /*0b40*/  IADD3 R208, R231, 0x200, RZ ;  /* 0x00000200e7d07810 */ /* 0x000fe40007ffe0ff */
[----:B------:R-:W-:Y:S02]  /*0b50*/  IADD3.X R93, R218, UR11, RZ, P0, !PT ;  /* 0x0000000bda5d7c10 */ /* 0x000fe400087fe4ff */
[----:B------:R-:W-:-:S02]  /*0b60*/  SHF.R.U32.HI R215, RZ, 0x1c, R211 ;  /* 0x0000001cffd77819 */ /* 0x000fc400000116d3 */
[----:B------:R-:W-:Y:S02]  /*0b70*/  IADD3 R100, P0, R216, UR10, RZ ;  /* 0x0000000ad8647c10 */ /* 0x000fe4000ff1e0ff */
[----:B------:R-:W-:Y:S01]  /*0b80*/  SHF.L.U32 R213, R208, 0x4, RZ ;  /* 0x00000004d0d57819 */ /* 0x000fe200000006ff */
[----:B------:R-:W3:Y:S01]  /*0b90*/  LDG.E.128 R92, desc[UR4][R92.64] ;  /* 0x000000045c5c7981 */ /* 0x000ee2000c1e1d00 */
[----:B------:R-:W-:Y:S02]  /*0ba0*/  IADD3.X R101, R215, UR11, RZ, P0, !PT ;  /* 0x0000000bd7657c10 */ /* 0x000fe400087fe4ff */
[----:B------:R-:W-:Y:S02]  /*0bb0*/  SHF.R.U32.HI R212, RZ, 0x1c, R208 ;  /* 0x0000001cffd47819 */ /* 0x000fe400000116d0 */
[----:B------:R-:W-:Y:S01]  /*0bc0*/  IADD3 R108, P0, R213, UR10, RZ ;  /* 0x0000000ad56c7c10 */ /* 0x000fe2000ff1e0ff */
[--C-:B--2---:R-:W-:Y:S01]  /*0bd0*/  IMAD.WIDE.U32 R80, R231, 0x10, R136.reuse ;  /* 0x00000010e7507825 */ /* 0x104fe200078e0088 */
[----:B------:R-:W2:Y:S02]  /*0be0*/  LDG.E.128 R100, desc[UR4][R100.64] ;  /* 0x0000000464647981 */ /* 0x000ea4000c1e1d00 */
[----:B------:R-:W-:Y:S01]  /*0bf0*/  IADD3.X R109, R212, UR11, RZ, P0, !PT ;  /* 0x0000000bd46d7c10 */ /* 0x000fe200087fe4ff */
[----:B------:R-:W-:-:S02]  /*0c00*/  IMAD.WIDE.U32 R96, R214, 0x10, R136 ;  /* 0x00000010d6607825 */ /* 0x000fc400078e0088 */
[----:B------:R-:W2:Y:S04]  /*0c10*/  LDG.E.128 R80, desc[UR4][R80.64] ;  /* 0x0000000450507981 */ /* 0x000ea8000c1e1d00 */
[----:B------:R-:W2:Y:S04]  /*0c20*/  LDG.E.128 R108, desc[UR4][R108.64] ;  /* 0x000000046c6c7981 */ /* 0x000ea8000c1e1d00 */
[----:B------:R-:W2:Y:S01]  /*0c30*/  LDG.E.128 R96, desc[UR4][R96.64] ;  /* 0x0000000460607981 */ /* 0x000ea2000c1e1d00 */
[----:B------:R-:W-:-:S06]  /*0c40*/  IMAD.WIDE.U32 R88, R232, 0x10, R136 ;  /* 0x00000010e8587825 */ /* 0x000fcc00078e0088 */
[----:B------:R-:W2:Y:S01]  /*0c50*/  LDG.E.128 R88, desc[UR4][R88.64] ;  /* 0x0000000458587981 */ /* 0x000ea2000c1e1d00 */
[----:B------:R-:W-:-:S04]  /*0c60*/  IADD3 R234, R231, 0x280, RZ ;  /* 0x00000280e7ea7810 */ /* 0x000fc80007ffe0ff */
[----:B------:R-:W-:Y:S02]  /*0c70*/  SHF.L.U32 R210, R234, 0x4, RZ ;  /* 0x00000004ead27819 */ /* 0x000fe400000006ff */
[----:B------:R-:W-:Y:S02]  /*0c80*/  SHF.R.U32.HI R209, RZ, 0x1c, R234 ;  /* 0x0000001cffd17819 */ /* 0x000fe400000116ea */
[----:B------:R-:W-:Y:S01]  /*0c90*/  IADD3 R116, P0, R210, UR10, RZ ;  /* 0x0000000ad2747c10 */ /* 0x000fe2000ff1e0ff */
[----:B------:R-:W-:-:S03]  /*0ca0*/  IMAD.WIDE.U32 R104, R211, 0x10, R136 ;  /* 0x00000010d3687825 */ /* 0x000fc600078e0088 */
[----:B------:R-:W-:Y:S02]  /*0cb0*/  IADD3.X R117, R209, UR11, RZ, P0, !PT ;  /* 0x0000000bd1757c10 */ /* 0x000fe400087fe4ff */
[----:B------:R-:W-:Y:S01]  /*0cc0*/  IADD3 R206, R231, 0x300, RZ ;  /* 0x00000300e7ce7810 */ /* 0x000fe20007ffe0ff */
[----:B------:R-:W2:Y:S04]  /*0cd0*/  LDG.E.128 R104, desc[UR4][R104.64] ;  /* 0x0000000468687981 */ /* 0x000ea8000c1e1d00 */
[----:B------:R-:W2:Y:S01]  /*0ce0*/  LDG.E.128 R116, desc[UR4][R116.64] ;  /* 0x0000000474747981 */ /* 0x000ea2000c1e1d00 */
[----:B------:R-:W-:Y:S02]  /*0cf0*/  SHF.L.U32 R204, R206, 0x4, RZ ;  /* 0x00000004cecc7819 */ /* 0x000fe400000006ff */
[----:B------:R-:W-:-:S02]  /*0d00*/  SHF.R.U32.HI R202, RZ, 0x1c, R206 ;  /* 0x0000001cffca7819 */ /* 0x000fc400000116ce */
[----:B------:R-:W-:Y:S01]  /*0d10*/  IADD3 R124, P0, R204, UR10, RZ ;  /* 0x0000000acc7c7c10 */ /* 0x000fe2000ff1e0ff */
[----:B------:R-:W-:-:S03]  /*0d20*/  IMAD.WIDE.U32 R112, R208, 0x10, R136 ;  /* 0x00000010d0707825 */ /* 0x000fc600078e0088 */
[----:B------:R-:W-:-:S03]  /*0d30*/  IADD3.X R125, R202, UR11, RZ, P0, !PT ;  /* 0x0000000bca7d7c10 */ /* 0x000fc600087fe4ff */
[----:B------:R-:W2:Y:S04]  /*0d40*/  LDG.E.128 R112, desc[UR4][R112.64] ;  /* 0x0000000470707981 */ /* 0x000ea8000c1e1d00 */
[----:B------:R-:W2:Y:S01]  /*0d50*/  LDG.E.128 R124, desc[UR4][R124.64] ;  /* 0x000000047c7c7981 */ /* 0x000ea2000c1e1d00 */
[----:B------:R-:W-:Y:S01]  /*0d60*/  LEA R130, P0, R231, UR12, 0x2 ;  /* 0x0000000ce7827c11 */ /* 0x000fe2000f8010ff */
[----:B------:R-:W-:-:S03]  /*0d70*/  IMAD.WIDE.U32 R120, R234, 0x10, R136 ;  /* 0x00000010ea787825 */ /* 0x000fc600078e0088 */
[C---:B------:R-:W-:Y:S02]  /*0d80*/  LEA.HI.X R131, R231.reuse, UR13, RZ, 0x2, P0 ;  /* 0x0000000de7837c11 */ /* 0x040fe400080f14ff */
[C---:B------:R-:W-:Y:S01]  /*0d90*/  LEA R134, P0, R232.reuse, UR12, 0x2 ;  /* 0x0000000ce8867c11 */ /* 0x040fe2000f8010ff */
[----:B------:R-:W2:Y:S03]  /*0da0*/  LDG.E.128 R120, desc[UR4][R120.64] ;  /* 0x0000000478787981 */ /* 0x000ea6000c1e1d00 */
[----:B------:R-:W-:Y:S02]  /*0db0*/  LEA.HI.X R135, R232, UR13, RZ, 0x2, P0 ;  /* 0x0000000de8877c11 */ /* 0x000fe400080f14ff */
[----:B------:R-:W-:Y:S02]  /*0dc0*/  LEA R228, P2, R214, UR12, 0x2 ;  /* 0x0000000cd6e47c11 */ /* 0x000fe4000f8410ff */
[----:B------:R-:W-:Y:S01]  /*0dd0*/  IADD3 R221, R231, 0x380, RZ ;  /* 0x00000380e7dd7810 */ /* 0x000fe20007ffe0ff */
[----:B------:R4:W5:Y:S01]  /*0de0*/  LDG.E R224, desc[UR4][R134.64] ;  /* 0x0000000486e07981 */ /* 0x000962000c1e1900 */
[----:B0-----:R-:W-:Y:S01]  /*0df0*/  ISETP.NE.U32.AND P0, PT, R172, RZ, PT ;  /* 0x000000ffac00720c */ /* 0x001fe20003f05070 */
[----:B------:R-:W-:Y:S01]  /*0e00*/  IMAD.WIDE.U32 R128, R206, 0x10, R136 ;  /* 0x00000010ce807825 */ /* 0x000fe200078e0088 */
[----:B------:R-:W-:Y:S01]  /*0e10*/  SHF.R.S32.HI R203, RZ, 0x1f, R200 ;  /* 0x0000001fffcb7819 */ /* 0x000fe200000114c8 */
[----:B------:R-:W5:Y:S01]  /*0e20*/  LDG.E R225, desc[UR4][R130.64] ;  /* 0x0000000482e17981 */ /* 0x000f62000c1e1900 */
[----:B------:R-:W-:-:S02]  /*0e30*/  ISETP.NE.AND.EX P0, PT, R173, RZ, PT, P0 ;  /* 0x000000ffad00720c */ /* 0x000fc40003f05300 */
[----:B------:R-:W-:Y:S02]  /*0e40*/  LEA.HI.X R229, R214, UR13, RZ, 0x2, P2 ;  /* 0x0000000dd6e57c11 */ /* 0x000fe400090f14ff */
[----:B------:R-:W-:Y:S02]  /*0e50*/  LEA R138, P3, R211, UR12, 0x2 ;  /* 0x0000000cd38a7c11 */ /* 0x000fe4000f8610ff */
[C---:B----4-:R-:W-:Y:S02]  /*0e60*/  @P1 LEA R134, P2, R200.reuse, R132, 0x2 ;  /* 0x00000084c8861211 */ /* 0x050fe400078410ff */
[----:B------:R-:W-:Y:S01]  /*0e70*/  SHF.L.U32 R201, R221, 0x4, RZ ;  /* 0x00000004ddc97819 */ /* 0x000fe200000006ff */
[----:B------:R-:W4:Y:S01]  /*0e80*/  LDG.E.128 R128, desc[UR4][R128.64] ;  /* 0x0000000480807981 */ /* 0x000f22000c1e1d00 */
[----:B------:R-:W-:Y:S02]  /*0e90*/  LEA.HI.X R139, R211, UR13, RZ, 0x2, P3 ;  /* 0x0000000dd38b7c11 */ /* 0x000fe400098f14ff */
[----:B------:R-:W-:-:S02]  /*0ea0*/  @P1 LEA.HI.X R135, R200, R133, R203, 0x2, P2 ;  /* 0x00000085c8871211 */ /* 0x000fc400010f14cb */
[----:B------:R-:W-:Y:S01]  /*0eb0*/  MOV R205, 0x3f800000 ;  /* 0x3f80000000cd7802 */ /* 0x000fe20000000f00 */
[----:B------:R0:W5:Y:S01]  /*0ec0*/  LDG.E R217, desc[UR4][R138.64] ;  /* 0x000000048ad97981 */ /* 0x000162000c1e1900 */
[----:B------:R-:W-:Y:S02]  /*0ed0*/  SHF.R.U32.HI R203, RZ, 0x1c, R221 ;  /* 0x0000001cffcb7819 */ /* 0x000fe400000116dd */
[----:B------:R-:W-:Y:S01]  /*0ee0*/  IADD3 R132, P3, R201, UR10, RZ ;  /* 0x0000000ac9847c10 */ /* 0x000fe2000ff7e0ff */
[----:B------:R-:W-:Y:S01]  /*0ef0*/  IMAD.WIDE.U32 R136, R221, 0x10, R136 ;  /* 0x00000010dd887825 */ /* 0x000fe200078e0088 */
[-C--:B------:R-:W-:Y:S01]  /*0f00*/  @P0 LEA R230, P2, R231, R172.reuse, 0x4 ;  /* 0x000000ace7e60211 */ /* 0x080fe200078420ff */
[----:B------:R-:W5:Y:S01]  /*0f10*/  @P1 LDG.E R205, desc[UR4][R134.64] ;  /* 0x0000000486cd1981 */ /* 0x000f62000c1e1900 */
[----:B------:R-:W-:Y:S02]  /*0f20*/  IADD3.X R133, R203, UR11, RZ, P3, !PT ;  /* 0x0000000bcb857c10 */ /* 0x000fe40009ffe4ff */
[----:B------:R-:W-:Y:S01]  /*0f30*/  @P0 LEA.HI.X R231, R231, R173, RZ, 0x4, P2 ;  /* 0x000000ade7e70211 */ /* 0x000fe200010f24ff */
[----:B------:R1:W5:Y:S01]  /*0f40*/  LDG.E R220, desc[UR4][R228.64] ;  /* 0x00000004e4dc7981 */ /* 0x000362000c1e1900 */
[----:B0-----:R-:W-:-:S03]  /*0f50*/  @P0 LEA R138, P2, R232, R172, 0x4 ;  /* 0x000000ace88a0211 */ /* 0x001fc600078420ff */
[----:B------:R0:W5:Y:S01]  /*0f60*/  @P0 LDG.E.128 R40, desc[UR4][R230.64] ;  /* 0x00000004e6280981 */ /* 0x000162000c1e1d00 */
[----:B------:R-:W-:-:S03]  /*0f70*/  @P0 LEA.HI.X R139, R232, R173, RZ, 0x4, P2 ;  /* 0x000000ade88b0211 */ /* 0x000fc600010f24ff */
[----:B------:R-:W4:Y:S04]  /*0f80*/  LDG.E.128 R132, desc[UR4][R132.64] ;  /* 0x0000000484847981 */ /* 0x000f28000c1e1d00 */
[----:B------:R-:W5:Y:S04]  /*0f90*/  @P0 LDG.E.128 R44, desc[UR4][R138.64] ;  /* 0x000000048a2c0981 */ /* 0x000f68000c1e1d00 */
[----:B------:R-:W4:Y:S01]  /*0fa0*/  LDG.E.128 R136, desc[UR4][R136.64] ;  /* 0x0000000488887981 */ /* 0x000f22000c1e1d00 */
[-C--:B-1----:R-:W-:Y:S02]  /*0fb0*/  @P0 LEA R228, P3, R214, R172.reuse, 0x4 ;  /* 0x000000acd6e40211 */ /* 0x082fe400078620ff */
[----:B------:R-:W-:-:S02]  /*0fc0*/  @P0 LEA R232, P2, R211, R172, 0x4 ;  /* 0x000000acd3e80211 */ /* 0x000fc400078420ff */
[-C--:B------:R-:W-:Y:S02]  /*0fd0*/  @P0 LEA.HI.X R229, R214, R173.reuse, RZ, 0x4, P3 ;  /* 0x000000add6e50211 */ /* 0x080fe400018f24ff */
[----:B------:R-:W-:Y:S02]  /*0fe0*/  @P0 LEA.HI.X R233, R211, R173, RZ, 0x4, P2 ;  /* 0x000000add3e90211 */ /* 0x000fe400010f24ff */
[C---:B0-----:R-:W-:Y:S01]  /*0ff0*/  LEA R230, P3, R208.reuse, UR12, 0x2 ;  /* 0x0000000cd0e67c11 */ /* 0x041fe2000f8610ff */
[----:B------:R0:W5:Y:S03]  /*1000*/  @P0 LDG.E.128 R48, desc[UR4][R228.64] ;  /* 0x00000004e4300981 */ /* 0x000166000c1e1d00 */
[----:B------:R-:W-:Y:S01]  /*1010*/  LEA.HI.X R231, R208, UR13, RZ, 0x2, P3 ;  /* 0x0000000dd0e77c11 */ /* 0x000fe200098f14ff */
[----:B------:R1:W5:Y:S04]  /*1020*/  @P0 LDG.E.128 R52, desc[UR4][R232.64] ;  /* 0x00000004e8340981 */ /* 0x000368000c1e1d00 */
[----:B------:R-:W5:Y:S01]  /*1030*/  LDG.E R214, desc[UR4][R230.64] ;  /* 0x00000004e6d67981 */ /* 0x000f62000c1e1900 */
[----:B0-----:R-:W-:-:S04]  /*1040*/  LEA R228, P2, R234, UR12, 0x2 ;  /* 0x0000000ceae47c11 */ /* 0x001fc8000f8410ff */
[----:B------:R-:W-:Y:S02]  /*1050*/  LEA.HI.X R229, R234, UR13, RZ, 0x2, P2 ;  /* 0x0000000deae57c11 */ /* 0x000fe400090f14ff */
[----:B-1----:R-:W-:-:S03]  /*1060*/  LEA R232, P3, R206, UR12, 0x2 ;  /* 0x0000000ccee87c11 */ /* 0x002fc6000f8610ff */
[----:B------:R0:W5:Y:S01]  /*1070*/  LDG.E R211, desc[UR4][R228.64] ;  /* 0x00000004e4d37981 */ /* 0x000162000c1e1900 */
[----:B------:R-:W-:Y:S02]  /*1080*/  LEA.HI.X R233, R206, UR13, RZ, 0x2, P3 ;  /* 0x0000000dcee97c11 */ /* 0x000fe400098f14ff */
[----:B0-----:R-:W-:-:S04]  /*1090*/  @P0 LEA R228, P3, R234, R172, 0x4 ;  /* 0x000000aceae40211 */ /* 0x001fc800078620ff */
[----:B------:R-:W-:-:S05]  /*10a0*/  @P0 LEA.HI.X R229, R234, R173, RZ, 0x4, P3 ;  /* 0x000000adeae50211 */ /* 0x000fca00018f24ff */
[----:B------:R0:W5:Y:S01]  /*10b0*/  @P0 LDG.E.128 R60, desc[UR4][R228.64] ;  /* 0x00000004e43c0981 */ /* 0x000162000c1e1d00 */
[-C--:B------:R-:W-:Y:S02]  /*10c0*/  @P0 LEA R230, P2, R208, R172.reuse, 0x4 ;  /* 0x000000acd0e60211 */ /* 0x080fe400078420ff */
[----:B0-----:R-:W-:-:S04]  /*10d0*/  @P0 LEA R228, P3, R221, R172, 0x4 ;  /* 0x000000acdde40211 */ /* 0x001fc800078620ff */
[CC--:B------:R-:W-:Y:S02]  /*10e0*/  @P0 LEA.HI.X R229, R221.reuse, R173.reuse, RZ, 0x4, P3 ;  /* 0x000000addde50211 */ /* 0x0c0fe400018f24ff */
[----:B------:R-:W-:Y:S02]  /*10f0*/  ISETP.NE.AND P3, PT, RZ, UR9, PT ;  /* 0x00000009ff007c0c */ /* 0x000fe4000bf65270 */
[----:B------:R-:W-:Y:S01]  /*1100*/  @P0 LEA.HI.X R231, R208, R173, RZ, 0x4, P2 ;  /* 0x000000add0e70211 */ /* 0x000fe200010f24ff */
[----:B------:R-:W5:Y:S04]  /*1110*/  @P0 LDG.E.128 R68, desc[UR4][R228.64] ;  /* 0x00000004e4440981 */ /* 0x000f68000c1e1d00 */
[----:B------:R0:W5:Y:S04]  /*1120*/  LDG.E R208, desc[UR4][R232.64] ;  /* 0x00000004e8d07981 */ /* 0x000168000c1e1900 */
[----:B------:R1:W5:Y:S01]  /*1130*/  @P0 LDG.E.128 R56, desc[UR4][R230.64] ;  /* 0x00000004e6380981 */ /* 0x000362000c1e1d00 */
[----:B0-----:R-:W-:-:S02]  /*1140*/  LEA R232, P4, R221, UR12, 0x2 ;  /* 0x0000000cdde87c11 */ /* 0x001fc4000f8810ff */
[C---:B-1----:R-:W-:Y:S02]  /*1150*/  @P0 LEA R230, P2, R206.reuse, R172, 0x4 ;  /* 0x000000accee60211 */ /* 0x042fe400078420ff */
[----:B------:R-:W-:Y:S02]  /*1160*/  LEA.HI.X R233, R221, UR13, RZ, 0x2, P4 ;  /* 0x0000000ddde97c11 */ /* 0x000fe4000a0f14ff */
[----:B------:R-:W-:-:S03]  /*1170*/  @P0 LEA.HI.X R231, R206, R173, RZ, 0x4, P2 ;  /* 0x000000adcee70211 */ /* 0x000fc600010f24ff */
[----:B------:R-:W5:Y:S04]  /*1180*/  LDG.E R206, desc[UR4][R232.64] ;  /* 0x00000004e8ce7981 */ /* 0x000f68000c1e1900 */
[----:B------:R0:W5:Y:S01]  /*1190*/  @P0 LDG.E.128 R64, desc[UR4][R230.64] ;  /* 0x00000004e6400981 */ /* 0x000162000c1e1d00 */
[----:B---3--:R-:W-:-:S05]  /*11a0*/  FSEL R251, R251, RZ, !P3 ;  /* 0x000000fffbfb7208 */ /* 0x008fca0005800000 */
[----:B------:R-:W-:-:S04]  /*11b0*/  FADD.FTZ R76, -R251, R76 ;  /* 0x0000004cfb4c7221 */ /* 0x000fc80000010100 */
[----:B------:R-:W-:Y:S01]  /*11c0*/  FMUL.FTZ R221, R207, R76 ;  /* 0x0000004ccfdd7220 */ /* 0x000fe20000410000 */
[----:B------:R-:W-:-:S04]  /*11d0*/  FADD.FTZ R76, -R251, R79 ;  /* 0x0000004ffb4c7221 */ /* 0x000fc80000010100 */
[----:B0-----:R-:W-:Y:S01]  /*11e0*/  FMUL.FTZ R231, R207, R76 ;  /* 0x0000004ccfe77220 */ /* 0x001fe20000410000 */
[C---:B------:R-:W-:Y:S01]  /*11f0*/  FADD.FTZ R76, -R251.reuse, R85 ;  /* 0x00000055fb4c7221 */ /* 0x040fe20000010100 */
[----:B------:R-:W-:-:S03]  /*1200*/  FADD.FTZ R246, -R251, R86 ;  /* 0x00000056fbf67221 */ /* 0x000fc60000010100 */
[----:B------:R-:W-:Y:S01]  /*1210*/  FMUL.FTZ R86, R207, R76 ;  /* 0x0000004ccf567220 */ /* 0x000fe20000410000 */
[----:B------:R-:W-:-:S04]  /*1220*/  FADD.FTZ R76, -R251, R95 ;  /* 0x0000005ffb4c7221 */ /* 0x000fc80000010100 */
[----:B------:R-:W-:Y:S01]  /*1230*/  FMUL.FTZ R243, R207, R76 ;  /* 0x0000004ccff37220 */ /* 0x000fe20000410000 */
[C---:B------:R-:W-:Y:S01]  /*1240*/  FADD.FTZ R234, -R251.reuse, R77 ;  /* 0x0000004dfbea7221 */ /* 0x040fe20000010100 */
[----:B--2---:R-:W-:Y:S01]  /*1250*/  FADD.FTZ R102, -R251, R102 ;  /* 0x00000066fb667221 */ /* 0x004fe20000010100 */
[----:B------:R-:W-:Y:S01]  /*1260*/  FMUL.FTZ R230, R199, R80 ;  /* 0x00000050c7e67220 */ /* 0x000fe20000410000 */
[----:B------:R-:W-:Y:S01]  /*1270*/  FADD.FTZ R76, -R251, R108 ;  /* 0x0000006cfb4c7221 */ /* 0x000fe20000010100 */
[----:B------:R-:W-:Y:S01]  /*1280*/  FMUL.FTZ R232, R198, R81 ;  /* 0x00000051c6e87220 */ /* 0x000fe20000410000 */
[C---:B------:R-:W-:Y:S01]  /*1290*/  FADD.FTZ R35, R99.reuse, R35 ;  /* 0x0000002363237221 */ /* 0x040fe20000010000 */
[----:B------:R-:W-:Y:S01]  /*12a0*/  FFMA.FTZ R7, R99, R243, R7 ;  /* 0x000000f363077223 */ /* 0x000fe20000010007 */
[----:B------:R-:W-:Y:S01]  /*12b0*/  FMUL.FTZ R247, R188, R99 ;  /* 0x00000063bcf77220 */ /* 0x000fe20000410000 */
[----:B------:R-:W-:Y:S01]  /*12c0*/  FMUL.FTZ R99, R207, R76 ;  /* 0x0000004ccf637220 */ /* 0x000fe20000410000 */
[----:B------:R-:W-:Y:S01]  /*12d0*/  FADD.FTZ R76, -R251, R111 ;  /* 0x0000006ffb4c7221 */ /* 0x000fe20000010100 */
[----:B------:R-:W-:Y:S01]  /*12e0*/  FADD.FTZ R77, RZ, R230 ;  /* 0x000000e6ff4d7221 */ /* 0x000fe20000010000 */
[----:B------:R-:W-:Y:S01]  /*12f0*/  FMUL.FTZ R95, R207, R102 ;  /* 0x00000066cf5f7220 */ /* 0x000fe20000410000 */
[C---:B------:R-:W-:Y:S01]  /*1300*/  FADD.FTZ R102, -R251.reuse, R109 ;  /* 0x0000006dfb667221 */ /* 0x040fe20000010100 */
[----:B------:R-:W-:Y:S01]  /*1310*/  FADD.FTZ R78, -R251, R78 ;  /* 0x0000004efb4e7221 */ /* 0x000fe20000010100 */
[----:B------:R-:W-:Y:S01]  /*1320*/  FMUL.FTZ R109, R207, R76 ;  /* 0x0000004ccf6d7220 */ /* 0x000fe20000410000 */
[----:B------:R-:W-:Y:S01]  /*1330*/  FMUL.FTZ R235, R197, R82 ;  /* 0x00000052c5eb7220 */ /* 0x000fe20000410000 */
[----:B------:R-:W-:Y:S01]  /*1340*/  FADD.FTZ R76, R77, R232 ;  /* 0x000000e84d4c7221 */ /* 0x000fe20000010000 */
[----:B------:R-:W-:Y:S01]  /*1350*/  FMUL.FTZ R228, R207, R234 ;  /* 0x000000eacfe47220 */ /* 0x000fe20000410000 */
[----:B------:R-:W-:Y:S01]  /*1360*/  FFMA.FTZ R77, R221, R230, RZ ;  /* 0x000000e6dd4d7223 */ /* 0x000fe200000100ff */
[----:B------:R-:W-:Y:S01]  /*1370*/  FMUL.FTZ R229, R207, R78 ;  /* 0x0000004ecfe57220 */ /* 0x000fe20000410000 */
[----:B------:R-:W-:-:S02]  /*1380*/  FADD.FTZ R78, R76, R235 ;  /* 0x000000eb4c4e7221 */ /* 0x000fc40000010000 */
[----:B------:R-:W-:Y:S01]  /*1390*/  FFMA.FTZ R76, R228, R232, R77 ;  /* 0x000000e8e44c7223 */ /* 0x000fe2000001004d */
[----:B------:R-:W-:Y:S01]  /*13a0*/  FMUL.FTZ R239, R196, R83 ;  /* 0x00000053c4ef7220 */ /* 0x000fe20000410000 */
[----:B------:R-:W-:Y:S02]  /*13b0*/  FADD.FTZ R84, -R251, R84 ;  /* 0x00000054fb547221 */ /* 0x000fe40000010100 */
        /* <DEDUP_REMOVED lines=10> */
[----:B------:R-:W-:Y:S01]  /*1460*/  FADD.FTZ R248, -R251, R87 ;  /* 0x00000057fbf87221 */ /* 0x000fe20000010100 */
[C---:B------:R-:W-:Y:S01]  /*1470*/  FMUL.FTZ R246, R207.reuse, R246 ;  /* 0x000000f6cff67220 */ /* 0x040fe20000410000 */
        /* <DEDUP_REMOVED lines=21> */
[C---:B------:R-:W-:Y:S01]  /*15d0*/  FADD.FTZ R30, R88.reuse, R30 ;  /* 0x0000001e581e7221 */ /* 0x040fe20000010000 */
[----:B------:R-:W-:Y:S01]  /*15e0*/  FFMA.FTZ R2, R88, R234, R2 ;  /* 0x000000ea58027223 */ /* 0x000fe20000010002 */
[C---:B------:R-:W-:Y:S01]  /*15f0*/  FADD.FTZ R164, R80.reuse, R164 ;  /* 0x000000a450a47221 */ /* 0x040fe20000010000 */
[----:B------:R-:W-:Y:S01]  /*1600*/  FFMA.FTZ R174, R80, R221, R174 ;  /* 0x000000dd50ae7223 */ /* 0x000fe200000100ae */
[----:B------:R-:W-:Y:S01]  /*1610*/  FADD.FTZ R88, -R251, R101 ;  /* 0x00000065fb587221 */ /* 0x000fe20000010100 */
[----:B------:R-:W-:Y:S01]  /*1620*/  FMUL.FTZ R87, R207, R100 ;  /* 0x00000064cf577220 */ /* 0x000fe20000410000 */
[----:B------:R-:W-:Y:S01]  /*1630*/  FADD.FTZ R80, -R251, R117 ;  /* 0x00000075fb507221 */ /* 0x000fe20000010100 */
[----:B------:R-:W-:Y:S01]  /*1640*/  FADD.FTZ R78, R79, R244 ;  /* 0x000000f44f4e7221 */ /* 0x000fe20000010000 */
[----:B------:R-:W-:Y:S01]  /*1650*/  FFMA.FTZ R76, R241, R244, R76 ;  /* 0x000000f4f14c7223 */ /* 0x000fe2000001004c */
[C---:B------:R-:W-:Y:S01]  /*1660*/  FADD.FTZ R31, R91.reuse, R31 ;  /* 0x0000001f5b1f7221 */ /* 0x040fe20000010000 */
[----:B------:R-:W-:Y:S01]  /*1670*/  FFMA.FTZ R3, R91, R248, R3 ;  /* 0x000000f85b037223 */ /* 0x000fe20000010003 */
[C---:B------:R-:W-:Y:S01]  /*1680*/  FADD.FTZ R38, R104.reuse, R38 ;  /* 0x0000002668267221 */ /* 0x040fe20000010000 */
[----:B------:R-:W-:Y:S01]  /*1690*/  FMUL.FTZ R88, R207, R88 ;  /* 0x00000058cf587220 */ /* 0x000fe20000410000 */
[----:B------:R-:W-:Y:S01]  /*16a0*/  FFMA.FTZ R10, R104, R87, R10 ;  /* 0x00000057680a7223 */ /* 0x000fe2000001000a */
[----:B------:R-:W-:Y:S01]  /*16b0*/  FMUL.FTZ R104, R187, R104 ;  /* 0x00000068bb687220 */ /* 0x000fe20000410000 */
[----:B------:R-:W-:Y:S01]  /*16c0*/  FMUL.FTZ R91, R207, R80 ;  /* 0x00000050cf5b7220 */ /* 0x000fe20000410000 */
[----:B------:R-:W-:Y:S01]  /*16d0*/  FADD.FTZ R77, R78, R247 ;  /* 0x000000f74e4d7221 */ /* 0x000fe20000010000 */
[----:B------:R-:W-:Y:S01]  /*16e0*/  FFMA.FTZ R80, R243, R247, R76 ;  /* 0x000000f7f3507223 */ /* 0x000fe2000001004c */
[C---:B------:R-:W-:Y:S01]  /*16f0*/  FADD.FTZ R37, R105.reuse, R37 ;  /* 0x0000002569257221 */ /* 0x040fe20000010000 */
[----:B------:R-:W-:Y:S01]  /*1700*/  FFMA.FTZ R9, R105, R88, R9 ;  /* 0x0000005869097223 */ /* 0x000fe20000010009 */
[----:B------:R-:W-:Y:S01]  /*1710*/  FMUL.FTZ R105, R186, R105 ;  /* 0x00000069ba697220 */ /* 0x000fe20000410000 */
[----:B------:R-:W-:Y:S01]  /*1720*/  FADD.FTZ R76, R77, R104 ;  /* 0x000000684d4c7221 */ /* 0x000fe20000010000 */
[----:B------:R-:W-:Y:S01]  /*1730*/  FFMA.FTZ R77, R87, R104, R80 ;  /* 0x00000068574d7223 */ /* 0x000fe20000010050 */
[C---:B------:R-:W-:Y:S01]  /*1740*/  FADD.FTZ R140, R106.reuse, R140 ;  /* 0x0000008c6a8c7221 */ /* 0x040fe20000010000 */
[----:B------:R-:W-:Y:S01]  /*1750*/  FFMA.FTZ R12, R106, R95, R12 ;  /* 0x0000005f6a0c7223 */ /* 0x000fe2000001000c */
[----:B------:R-:W-:Y:S01]  /*1760*/  FMUL.FTZ R106, R185, R106 ;  /* 0x0000006ab96a7220 */ /* 0x000fe20000410000 */
[----:B------:R-:W-:Y:S01]  /*1770*/  FADD.FTZ R79, R76, R105 ;  /* 0x000000694c4f7221 */ /* 0x000fe20000010000 */
[C---:B------:R-:W-:Y:S01]  /*1780*/  FADD.FTZ R100, -R251.reuse, R103 ;  /* 0x00000067fb647221 */ /* 0x040fe20000010100 */
[----:B------:R-:W-:Y:S01]  /*1790*/  FFMA.FTZ R76, R88, R105, R77 ;  /* 0x00000069584c7223 */ /* 0x000fe2000001004d */
[----:B------:R-:W-:Y:S01]  /*17a0*/  FMUL.FTZ R108, R184, R107 ;  /* 0x0000006bb86c7220 */ /* 0x000fe20000410000 */
[----:B------:R-:W-:Y:S01]  /*17b0*/  FADD.FTZ R78, -R251, R125 ;  /* 0x0000007dfb4e7221 */ /* 0x000fe20000010100 */
[----:B------:R-:W-:Y:S01]  /*17c0*/  FADD.FTZ R79, R79, R106 ;  /* 0x0000006a4f4f7221 */ /* 0x000fe20000010000 */
[----:B------:R-:W-:Y:S01]  /*17d0*/  FMUL.FTZ R100, R207, R100 ;  /* 0x00000064cf647220 */ /* 0x000fe20000410000 */
[----:B------:R-:W-:Y:S01]  /*17e0*/  FFMA.FTZ R77, R95, R106, R76 ;  /* 0x0000006a5f4d7223 */ /* 0x000fe2000001004c */
[----:B------:R-:W-:Y:S01]  /*17f0*/  FADD.FTZ R110, -R251, R110 ;  /* 0x0000006efb6e7221 */ /* 0x000fe20000010100 */
        /* <DEDUP_REMOVED lines=9> */
[----:B------:R-:W-:Y:S01]  /*1890*/  FADD.FTZ R141, R113, R141 ;  /* 0x0000008d718d7221 */ /* 0x000fe20000010000 */
[----:B------:R-:W-:Y:S01]  /*18a0*/  FMUL.FTZ R107, R207, R110 ;  /* 0x0000006ecf6b7220 */ /* 0x000fe20000410000 */
[----:B------:R-:W-:Y:S01]  /*18b0*/  FFMA.FTZ R13, R113, R102, R13 ;  /* 0x00000066710d7223 */ /* 0x000fe2000001000d */
[----:B------:R-:W-:Y:S01]  /*18c0*/  FMUL.FTZ R113, R175, R113 ;  /* 0x00000071af717220 */ /* 0x000fe20000410000 */
        /* <DEDUP_REMOVED lines=14> */
[----:B------:R-:W-:Y:S01]  /*19b0*/  FADD.FTZ R118, -R251, R118 ;  /* 0x00000076fb767221 */ /* 0x000fe20000010100 */
[C---:B------:R-:W-:Y:S01]  /*19c0*/  FADD.FTZ R146, R120.reuse, R146 ;  /* 0x0000009278927221 */ /* 0x040fe20000010000 */
[----:B------:R-:W-:Y:S01]  /*19d0*/  FFMA.FTZ R18, R120, R94, R18 ;  /* 0x0000005e78127223 */ /* 0x000fe20000010012 */
[----:B------:R-:W-:Y:S01]  /*19e0*/  FMUL.FTZ R120, R166, R120 ;  /* 0x00000078a6787220 */ /* 0x000fe20000410000 */
[----:B------:R-:W-:Y:S01]  /*19f0*/  FADD.FTZ R77, R78, R115 ;  /* 0x000000734e4d7221 */ /* 0x000fe20000010000 */
[----:B------:R-:W-:Y:S01]  /*1a00*/  FFMA.FTZ R79, R109, R115, R76 ;  /* 0x000000736d4f7223 */ /* 0x000fe2000001004c */
[C---:B------:R-:W-:Y:S01]  /*1a10*/  FADD.FTZ R36, R98.reuse, R36 ;  /* 0x0000002462247221 */ /* 0x040fe20000010000 */
[----:B------:R-:W-:Y:S01]  /*1a20*/  FFMA.FTZ R8, R98, R241, R8 ;  /* 0x000000f162087223 */ /* 0x000fe20000010008 */
[----:B------:R-:W-:Y:S01]  /*1a30*/  FADD.FTZ R98, -R251, R119 ;  /* 0x00000077fb627221 */ /* 0x000fe20000010100 */
[C---:B------:R-:W-:Y:S01]  /*1a40*/  FADD.FTZ R145, R121.reuse, R145 ;  /* 0x0000009179917221 */ /* 0x040fe20000010000 */
        /* <DEDUP_REMOVED lines=19> */
[C---:B----4-:R-:W-:Y:S01]  /*1b80*/  FADD.FTZ R150, R128.reuse, R150 ;  /* 0x0000009680967221 */ /* 0x050fe20000010000 */
[----:B------:R-:W-:Y:S01]  /*1b90*/  FFMA.FTZ R22, R128, R84, R22 ;  /* 0x0000005480167223 */ /* 0x000fe20000010016 */
        /* <DEDUP_REMOVED lines=18> */
[----:B------:R-:W-:Y:S01]  /*1cc0*/  FADD.FTZ R92, -R251, R132 ;  /* 0x00000084fb5c7221 */ /* 0x000fe20000010100 */
[----:B------:R-:W-:Y:S01]  /*1cd0*/  FADD.FTZ R77, R78, R129 ;  /* 0x000000814e4d7221 */ /* 0x000fe20000010000 */
[----:B------:R-:W-:Y:S01]  /*1ce0*/  FFMA.FTZ R80, R85, R129, R80 ;  /* 0x0000008155507223 */ /* 0x000fe20000010050 */
[C---:B------:R-:W-:Y:S01]  /*1cf0*/  FADD.FTZ R160, R82.reuse, R160 ;  /* 0x000000a052a07221 */ /* 0x040fe20000010000 */
[----:B------:R-:W-:Y:S01]  /*1d00*/  FFMA.FTZ R161, R82, R229, R161 ;  /* 0x000000e552a17223 */ /* 0x000fe200000100a1 */
[C---:B------:R-:W-:Y:S01]  /*1d10*/  FADD.FTZ R151, R131.reuse, R151 ;  /* 0x0000009783977221 */ /* 0x040fe20000010000 */
        /* <DEDUP_REMOVED lines=41> */
[----:B------:R-:W-:Y:S01]  /*1fb0*/  FADD.FTZ R77, R77, R96 ;  /* 0x000000604d4d7221 */ /* 0x000fe20000010000 */
[----:B------:R-:W-:Y:S01]  /*1fc0*/  FFMA.FTZ R80, R103, R96, R80 ;  /* 0x0000006067507223 */ /* 0x000fe20000010050 */
        /* <DEDUP_REMOVED lines=19> */
.L_x_11656:
[----:B------:R-:W3:Y:S01]  /*2100*/  S2R R83, SR_CgaCtaId ;  /* 0x0000000000537919 */ /* 0x000ee20000008800 */
[----:B------:R-:W-:Y:S01]  /*2110*/  LOP3.LUT P4, RZ, R237, 0xff, RZ, 0xc0, !PT ;  /* 0x000000ffedff7812 */ /* 0x000fe2000788c0ff */
[----:B--2---:R-:W-:Y:S01]  /*2120*/  FADD.FTZ R77, R80, R77 ;  /* 0x0000004d504d7221 */ /* 0x004fe20000010000 */
[----:B------:R-:W-:Y:S01]  /*2130*/  PLOP3.LUT P0, PT, PT, PT, PT, 0x80, 0x0 ;  /* 0x000000000000781c */ /* 0x000fe20003f0f070 */
[----:B01----:R-:W-:Y:S01]  /*2140*/  FADD.FTZ R76, R76, R79 ;  /* 0x0000004f4c4c7221 */ /* 0x003fe20000010000 */
[----:B------:R-:W-:Y:S01]  /*2150*/  @!P2 PLOP3.LUT P0, PT, P4, PT, PT, 0x80, 0x0 ;  /* 0x000000000000a81c */ /* 0x000fe2000270f070 */
[----:B------:R-:W-:Y:S05]  /*2160*/  WARPSYNC.ALL ;  /* 0x0000000000007948 */ /* 0x000fea0003800000 */
[----:B------:R-:W-:-:S02]  /*2170*/  SHF.R.U32.HI R78, RZ, 0x5, R157 ;  /* 0x00000005ff4e7819 */ /* 0x000fc4000001169d */
[----:B------:R-:W-:Y:S02]  /*2180*/  MOV R82, 0x400 ;  /* 0x0000040000527802 */ /* 0x000fe40000000f00 */
[C---:B------:R-:W-:Y:S02]  /*2190*/  @!P2 LOP3.LUT R81, R78.reuse, 0x7fffffc, RZ, 0xc0, !PT ;  /* 0x07fffffc4e51a812 */ /* 0x040fe400078ec0ff */
[----:B------:R-:W-:Y:S02]  /*21a0*/  LOP3.LUT R111, R78, 0x7fffffc, RZ, 0xc0, !PT ;  /* 0x07fffffc4e6f7812 */ /* 0x000fe400078ec0ff */
[----:B------:R-:W-:Y:S02]  /*21b0*/  @!P0 IADD3 R81, R81, 0x4, RZ ;  /* 0x0000000451518810 */ /* 0x000fe40007ffe0ff */
[----:B------:R-:W-:Y:S02]  /*21c0*/  @!P4 IADD3 R111, R111, 0x4, RZ ;  /* 0x000000046f6fc810 */ /* 0x000fe40007ffe0ff */
[----:B------:R-:W-:-:S02]  /*21d0*/  @!P2 LOP3.LUT R81, R81, 0x3, R78, 0xf8, !PT ;  /* 0x000000035151a812 */ /* 0x000fc400078ef84e */
[----:B------:R-:W-:-:S04]  /*21e0*/  ISETP.NE.U32.AND P0, PT, R172, RZ, PT ;  /* 0x000000ffac00720c */ /* 0x000fc80003f05070 */
[----:B------:R-:W-:Y:S02]  /*21f0*/  ISETP.NE.AND.EX P0, PT, R173, RZ, PT, P0 ;  /* 0x000000ffad00720c */ /* 0x000fe40003f05300 */
[----:B---3--:R-:W-:-:S04]  /*2200*/  LEA R82, R83, R82, 0x18 ;  /* 0x0000005253527211 */ /* 0x008fc800078ec0ff */
[-C--:B------:R-:W-:Y:S02]  /*2210*/  @!P2 LEA R110, R81, R82.reuse, 0x3 ;  /* 0x00000052516ea211 */ /* 0x080fe400078e18ff */
[----:B------:R-:W-:-:S03]  /*2220*/  LEA R111, R111, R82, 0x3 ;  /* 0x000000526f6f7211 */ /* 0x000fc600078e18ff */
[----:B------:R-:W-:Y:S01]  /*2230*/  @!P2 STS.64 [R110+0x4000], R76 ;  /* 0x0040004c6e00a388 */ /* 0x000fe20000000a00 */
[----:B------:R-:W-:Y:S01]  /*2240*/  BAR.SYNC.DEFER_BLOCKING 0x0 ;  /* 0x0000000000007b1d */ /* 0x000fe20000010000 */
[----:B------:R-:W-:-:S04]  /*2250*/  ISETP.NE.U32.AND P2, PT, RZ, UR16, PT ;  /* 0x00000010ff007c0c */ /* 0x000fc8000bf45070 */
[----:B------:R-:W-:Y:S01]  /*2260*/  ISETP.NE.AND.EX P2, PT, RZ, UR17, PT, P2 ;  /* 0x00000011ff007c0c */ /* 0x000fe2000bf45320 */
[----:B------:R-:W0:Y:S04]  /*2270*/  LDS.128 R76, [R111+0x4000] ;  /* 0x004000006f4c7984 */ /* 0x000e280000000c00 */
[----:B------:R-:W1:Y:S01]  /*2280*/  LDS.128 R80, [R111+0x4010] ;  /* 0x004010006f507984 */ /* 0x000e620000000c00 */
[----:B0-----:R-:W-:-:S04]  /*2290*/  FADD.FTZ R117, RZ, R76 ;  /* 0x0000004cff757221 */ /* 0x001fc80000010000 */
[----:B------:R-:W-:Y:S01]  /*22a0*/  FADD.FTZ R117, R78, R117 ;  /* 0x000000754e757221 */ /* 0x000fe20000010000 */
[----:B------:R-:W-:-:S03]  /*22b0*/  FADD.FTZ R78, RZ, R77 ;  /* 0x0000004dff4e7221 */ /* 0x000fc60000010000 */
[----:B-1----:R-:W-:Y:S01]  /*22c0*/  FADD.FTZ R117, R117, R80 ;  /* 0x0000005075757221 */ /* 0x002fe20000010000 */
[----:B------:R-:W-:-:S03]  /*22d0*/  FADD.FTZ R78, R79, R78 ;  /* 0x0000004e4f4e7221 */ /* 0x000fc60000010000 */
[----:B------:R-:W-:Y:S01]  /*22e0*/  FADD.FTZ R82, R82, R117 ;  /* 0x0000007552527221 */ /* 0x000fe20000010000 */
[----:B------:R-:W-:-:S03]  /*22f0*/  FADD.FTZ R78, R78, R81 ;  /* 0x000000514e4e7221 */ /* 0x000fc60000010000 */
[----:B------:R-:W-:Y:S01]  /*2300*/  FMUL.FTZ R82, R82, UR14 ;  /* 0x0000000e52527c20 */ /* 0x000fe20008410000 */
[----:B------:R-:W-:-:S04]  /*2310*/  FADD.FTZ R78, R83, R78 ;  /* 0x0000004e534e7221 */ /* 0x000fc80000010000 */
[----:B------:R-:W-:Y:S01]  /*2320*/  FSEL R110, R82, RZ, !P3 ;  /* 0x000000ff526e7208 */ /* 0x000fe20005800000 */
[----:B------:R-:W-:Y:S01]  /*2330*/  FMUL.FTZ R111, R78, UR14 ;  /* 0x0000000e4e6f7c20 */ /* 0x000fe20008410000 */
[----:B------:R-:W-:-:S03]  /*2340*/  ISETP.NE.U32.AND P3, PT, RZ, UR16, PT ;  /* 0x00000010ff007c0c */ /* 0x000fc6000bf65070 */
[-CC-:B------:R-:W-:Y:S01]  /*2350*/  FFMA.FTZ R221, R221, R111.reuse, R110.reuse ;  /* 0x0000006fdddd7223 */ /* 0x180fe2000001006e */
[----:B------:R-:W-:Y:S01]  /*2360*/  ISETP.NE.AND.EX P3, PT, RZ, UR17, PT, P3 ;  /* 0x00000011ff007c0c */ /* 0x000fe2000bf65330 */
        /* <DEDUP_REMOVED lines=15> */
[----:B-----5:R-:W-:Y:S01]  /*2460*/  @P0 FADD.FTZ R119, R40, R119 ;  /* 0x0000007728770221 */ /* 0x020fe20000010000 */
[----:B------:R-:W-:Y:S01]  /*2470*/  @P0 FADD.FTZ R232, R41, R232 ;  /* 0x000000e829e80221 */ /* 0x000fe20000010000 */
[----:B------:R-:W-:Y:S01]  /*2480*/  @P0 FADD.FTZ R83, R42, R83 ;  /* 0x000000532a530221 */ /* 0x000fe20000010000 */
[----:B------:R-:W-:Y:S01]  /*2490*/  @P0 FADD.FTZ R82, R43, R82 ;  /* 0x000000522b520221 */ /* 0x000fe20000010000 */
[----:B------:R-:W-:Y:S06]  /*24a0*/  @!P3 BRA `(.L_x_11638) ;  /* 0x00000000001cb947 */ /* 0x000fec0003800000 */
[----:B------:R-:W-:Y:S02]  /*24b0*/  IADD3 R80, P5, R227, UR16, RZ ;  /* 0x00000010e3507c10 */ /* 0x000fe4000ffbe0ff */
[----:B------:R-:W-:Y:S02]  /*24c0*/  SEL R79, R82, R75, P2 ;  /* 0x0000004b524f7207 */ /* 0x000fe40001000000 */
[----:B------:R-:W-:Y:S02]  /*24d0*/  SEL R78, R83, R74, P2 ;  /* 0x0000004a534e7207 */ /* 0x000fe40001000000 */
[----:B------:R-:W-:Y:S02]  /*24e0*/  SEL R77, R232, R73, P2 ;  /* 0x00000049e84d7207 */ /* 0x000fe40001000000 */
[----:B------:R-:W-:Y:S02]  /*24f0*/  IADD3.X R81, R226, UR17, RZ, P5, !PT ;  /* 0x00000011e2517c10 */ /* 0x000fe4000affe4ff */
[----:B------:R-:W-:-:S05]  /*2500*/  SEL R76, R119, R72, P2 ;  /* 0x00000048774c7207 */ /* 0x000fca0001000000 */
[----:B------:R0:W-:Y:S02]  /*2510*/  STG.E.128 desc[UR4][R80.64], R76 ;  /* 0x0000004c50007986 */ /* 0x0001e4000c101d04 */
.L_x_11638:
[-C--:B------:R-:W-:Y:S01]  /*2520*/  FMUL.FTZ R82, R82, R205.reuse ;  /* 0x000000cd52527220 */ /* 0x080fe20000410000 */
[----:B------:R-:W-:Y:S01]  /*2530*/  IADD3 R116, P5, R227, UR18, RZ ;  /* 0x00000012e3747c10 */ /* 0x000fe2000ffbe0ff */
[-C--:B------:R-:W-:Y:S01]  /*2540*/  FMUL.FTZ R83, R83, R205.reuse ;  /* 0x000000cd53537220 */ /* 0x080fe20000410000 */
[----:B------:R-:W-:Y:S01]  /*2550*/  LOP3.LUT P6, RZ, R225, 0xff000000, RZ, 0xc0, !PT ;  /* 0xff000000e1ff7812 */ /* 0x000fe200078cc0ff */
[----:B0-----:R-:W-:Y:S01]  /*2560*/  FMUL.FTZ R76, R82, UR15 ;  /* 0x0000000f524c7c20 */ /* 0x001fe20008410000 */
[----:B------:R-:W-:Y:S01]  /*2570*/  IADD3.X R117, R226, UR19, RZ, P5, !PT ;  /* 0x00000013e2757c10 */ /* 0x000fe2000affe4ff */
[----:B------:R-:W-:Y:S01]  /*2580*/  FMUL.FTZ R82, R83, UR15 ;  /* 0x0000000f53527c20 */ /* 0x000fe20008410000 */
[----:B------:R-:W-:Y:S01]  /*2590*/  LOP3.LUT P5, RZ, R225, 0xff0000, RZ, 0xc0, !PT ;  /* 0x00ff0000e1ff7812 */ /* 0x000fe200078ac0ff */
[-C--:B------:R-:W-:Y:S01]  /*25a0*/  FMUL.FTZ R232, R232, R205.reuse ;  /* 0x000000cde8e87220 */ /* 0x080fe20000410000 */
[----:B------:R-:W-:Y:S01]  /*25b0*/  FMUL.FTZ R119, R119, R205 ;  /* 0x000000cd77777220 */ /* 0x000fe20000410000 */
[C---:B------:R-:W-:Y:S01]  /*25c0*/  FMUL.FTZ R250, R207.reuse, R250 ;  /* 0x000000facffa7220 */ /* 0x040fe20000410000 */
[----:B------:R-:W-:Y:S01]  /*25d0*/  FMUL.FTZ R125, R207, R246 ;  /* 0x000000f6cf7d7220 */ /* 0x000fe20000410000 */
[----:B------:R-:W-:Y:S01]  /*25e0*/  SEL R83, R76, RZ, P6 ;  /* 0x000000ff4c537207 */ /* 0x000fe20003000000 */
[-C--:B------:R-:W-:Y:S01]  /*25f0*/  FFMA.FTZ R77, R86, R111.reuse, R110 ;  /* 0x0000006f564d7223 */ /* 0x080fe2000001006e */
[----:B------:R-:W-:Y:S01]  /*2600*/  SEL R82, R82, RZ, P5 ;  /* 0x000000ff52527207 */ /* 0x000fe20002800000 */
[----:B------:R-:W-:Y:S01]  /*2610*/  FMUL.FTZ R81, R232, UR15 ;  /* 0x0000000fe8517c20 */ /* 0x000fe20008410000 */
[----:B------:R-:W-:Y:S01]  /*2620*/  FMUL.FTZ R80, R119, UR15 ;  /* 0x0000000f77507c20 */ /* 0x000fe20008410000 */
[----:B------:R-:W-:Y:S01]  /*2630*/  LOP3.LUT P6, RZ, R225, 0xff, RZ, 0xc0, !PT ;  /* 0x000000ffe1ff7812 */ /* 0x000fe200078cc0ff */
[----:B------:R-:W-:Y:S01]  /*2640*/  @P0 FADD.FTZ R250, R47, R250 ;  /* 0x000000fa2ffa0221 */ /* 0x000fe20000010000 */
[----:B------:R-:W-:Y:S01]  /*2650*/  LOP3.LUT P5, RZ, R225, 0xff00, RZ, 0xc0, !PT ;  /* 0x0000ff00e1ff7812 */ /* 0x000fe200078ac0ff */
[----:B------:R-:W-:Y:S01]  /*2660*/  @P0 FADD.FTZ R125, R46, R125 ;  /* 0x0000007d2e7d0221 */ /* 0x000fe20000010000 */
[----:B------:R-:W-:Y:S01]  /*2670*/  FADD.FTZ R236, R236, -R77 ;  /* 0x8000004decec7221 */ /* 0x000fe20000010000 */
[----:B------:R-:W-:Y:S01]  /*2680*/  FFMA.FTZ R234, R234, R111, R110 ;  /* 0x0000006feaea7223 */ /* 0x000fe2000001006e */
[-C--:B------:R-:W-:Y:S01]  /*2690*/  FMUL.FTZ R77, R250, R205.reuse ;  /* 0x000000cdfa4d7220 */ /* 0x080fe20000410000 */
[----:B------:R-:W-:Y:S01]  /*26a0*/  SEL R81, R81, RZ, P5 ;  /* 0x000000ff51517207 */ /* 0x000fe20002800000 */
[----:B------:R-:W-:Y:S01]  /*26b0*/  FMUL.FTZ R76, R125, R205 ;  /* 0x000000cd7d4c7220 */ /* 0x000fe20000410000 */
[----:B------:R-:W-:Y:S01]  /*26c0*/  SEL R80, R80, RZ, P6 ;  /* 0x000000ff50507207 */ /* 0x000fe20003000000 */
[----:B------:R-:W-:Y:S01]  /*26d0*/  FMUL.FTZ R236, R207, R236 ;  /* 0x000000eccfec7220 */ /* 0x000fe20000410000 */
[----:B------:R-:W-:Y:S01]  /*26e0*/  FADD.FTZ R234, R233, -R234 ;  /* 0x800000eae9ea7221 */ /* 0x000fe20000010000 */
[----:B------:R-:W-:Y:S01]  /*26f0*/  FMUL.FTZ R77, R77, UR15 ;  /* 0x0000000f4d4d7c20 */ /* 0x000fe20008410000 */
[----:B------:R-:W-:Y:S01]  /*2700*/  LOP3.LUT P5, RZ, R224, 0xff000000, RZ, 0xc0, !PT ;  /* 0xff000000e0ff7812 */ /* 0x000fe200078ac0ff */
[----:B------:R-:W-:Y:S01]  /*2710*/  FMUL.FTZ R76, R76, UR15 ;  /* 0x0000000f4c4c7c20 */ /* 0x000fe20008410000 */
[----:B------:R0:W-:Y:S01]  /*2720*/  STG.E.128 desc[UR4][R116.64], R80 ;  /* 0x0000005074007986 */ /* 0x0001e2000c101d04 */
[----:B------:R-:W-:Y:S01]  /*2730*/  LOP3.LUT P6, RZ, R224, 0xff0000, RZ, 0xc0, !PT ;  /* 0x00ff0000e0ff7812 */ /* 0x000fe200078cc0ff */
[----:B------:R-:W-:Y:S01]  /*2740*/  @P0 FADD.FTZ R236, R45, R236 ;  /* 0x000000ec2dec0221 */ /* 0x000fe20000010000 */
[----:B------:R-:W-:Y:S01]  /*2750*/  FMUL.FTZ R127, R207, R234 ;  /* 0x000000eacf7f7220 */ /* 0x000fe20000410000 */
[----:B------:R-:W-:Y:S01]  /*2760*/  SEL R79, R77, RZ, P5 ;  /* 0x000000ff4d4f7207 */ /* 0x000fe20002800000 */
[--C-:B------:R-:W-:Y:S01]  /*2770*/  FFMA.FTZ R77, R238, R111, R110.reuse ;  /* 0x0000006fee4d7223 */ /* 0x100fe2000001006e */
[----:B------:R-:W-:Y:S01]  /*2780*/  SEL R78, R76, RZ, P6 ;  /* 0x000000ff4c4e7207 */ /* 0x000fe20003000000 */
[-C--:B------:R-:W-:Y:S01]  /*2790*/  FMUL.FTZ R76, R236, R205.reuse ;  /* 0x000000cdec4c7220 */ /* 0x080fe20000410000 */
[----:B------:R-:W-:Y:S01]  /*27a0*/  @P0 FADD.FTZ R127, R44, R127 ;  /* 0x0000007f2c7f0221 */ /* 0x000fe20000010000 */
[----:B------:R-:W-:Y:S01]  /*27b0*/  FADD.FTZ R242, R242, -R77 ;  /* 0x8000004df2f27221 */ /* 0x000fe20000010000 */
[----:B------:R-:W-:Y:S01]  /*27c0*/  LOP3.LUT P6, RZ, R224, 0xff00, RZ, 0xc0, !PT ;  /* 0x0000ff00e0ff7812 */ /* 0x000fe200078cc0ff */
[----:B------:R-:W-:Y:S01]  /*27d0*/  FMUL.FTZ R77, R76, UR15 ;  /* 0x0000000f4c4d7c20 */ /* 0x000fe20008410000 */
[----:B------:R-:W-:Y:S01]  /*27e0*/  FMUL.FTZ R76, R127, R205 ;  /* 0x000000cd7f4c7220 */ /* 0x000fe20000410000 */
[----:B------:R-:W-:Y:S01]  /*27f0*/  LOP3.LUT P5, RZ, R224, 0xff, RZ, 0xc0, !PT ;  /* 0x000000ffe0ff7812 */ /* 0x000fe200078ac0ff */
[-CC-:B------:R-:W-:Y:S01]  /*2800*/  FFMA.FTZ R240, R240, R111.reuse, R110.reuse ;  /* 0x0000006ff0f07223 */ /* 0x180fe2000001006e */
[-CC-:B------:R-:W-:Y:S01]  /*2810*/  FFMA.FTZ R241, R241, R111.reuse, R110.reuse ;  /* 0x0000006ff1f17223 */ /* 0x180fe2000001006e */
[----:B------:R-:W-:Y:S01]  /*2820*/  SEL R77, R77, RZ, P6 ;  /* 0x000000ff4d4d7207 */ /* 0x000fe20003000000 */
[----:B------:R-:W-:Y:S01]  /*2830*/  FMUL.FTZ R76, R76, UR15 ;  /* 0x0000000f4c4c7c20 */ /* 0x000fe20008410000 */
[----:B------:R-:W-:Y:S01]  /*2840*/  FFMA.FTZ R86, R243, R111, R110 ;  /* 0x0000006ff3567223 */ /* 0x000fe2000001006e */
[----:B------:R-:W-:Y:S01]  /*2850*/  IADD3 R118, P6, R223, UR18, RZ ;  /* 0x00000012df767c10 */ /* 0x000fe2000ffde0ff */
[----:B------:R-:W-:Y:S01]  /*2860*/  FADD.FTZ R240, R245, -R240 ;  /* 0x800000f0f5f07221 */ /* 0x000fe20000010000 */
[----:B------:R-:W-:Y:S01]  /*2870*/  FADD.FTZ R244, R244, -R241 ;  /* 0x800000f1f4f47221 */ /* 0x000fe20000010000 */
[----:B------:R-:W-:Y:S01]  /*2880*/  FADD.FTZ R86, R247, -R86 ;  /* 0x80000056f7567221 */ /* 0x000fe20000010000 */
[----:B------:R-:W-:-:S02]  /*2890*/  IADD3.X R119, R222, UR19, RZ, P6, !PT ;  /* 0x00000013de777c10 */ /* 0x000fc4000b7fe4ff */
[----:B------:R-:W-:Y:S01]  /*28a0*/  SEL R76, R76, RZ, P5 ;  /* 0x000000ff4c4c7207 */ /* 0x000fe20002800000 */
[----:B0-----:R-:W-:Y:S06]  /*28b0*/  @!P3 BRA `(.L_x_11639) ;  /* 0x00000000001cb947 */ /* 0x001fec0003800000 */
[----:B------:R-:W-:Y:S02]  /*28c0*/  IADD3 R116, P5, R223, UR16, RZ ;  /* 0x00000010df747c10 */ /* 0x000fe4000ffbe0ff */
[----:B------:R-:W-:Y:S02]  /*28d0*/  SEL R83, R250, R75, P2 ;  /* 0x0000004bfa537207 */ /* 0x000fe40001000000 */
[----:B------:R-:W-:Y:S02]  /*28e0*/  SEL R82, R125, R74, P2 ;  /* 0x0000004a7d527207 */ /* 0x000fe40001000000 */
[----:B------:R-:W-:Y:S02]  /*28f0*/  SEL R81, R236, R73, P2 ;  /* 0x00000049ec517207 */ /* 0x000fe40001000000 */
[----:B------:R-:W-:Y:S02]  /*2900*/  IADD3.X R117, R222, UR17, RZ, P5, !PT ;  /* 0x00000011de757c10 */ /* 0x000fe4000affe4ff */
[----:B------:R-:W-:-:S05]  /*2910*/  SEL R80, R127, R72, P2 ;  /* 0x000000487f507207 */ /* 0x000fca0001000000 */
[----:B------:R0:W-:Y:S02]  /*2920*/  STG.E.128 desc[UR4][R116.64], R80 ;  /* 0x0000005074007986 */ /* 0x0001e4000c101d04 */
.L_x_11639:
[----:B------:R1:W-:Y:S01]  /*2930*/  STG.E.128 desc[UR4][R118.64], R76 ;  /* 0x0000004c76007986 */ /* 0x0003e2000c101d04 */
[C---:B------:R-:W-:Y:S01]  /*2940*/  FMUL.FTZ R86, R207.reuse, R86 ;  /* 0x00000056cf567220 */ /* 0x040fe20000410000 */
[C---:B0-----:R-:W-:Y:S01]  /*2950*/  FMUL.FTZ R81, R207.reuse, R244 ;  /* 0x000000f4cf517220 */ /* 0x041fe20000410000 */
[C---:B------:R-:W-:Y:S01]  /*2960*/  FMUL.FTZ R117, R207.reuse, R242 ;  /* 0x000000f2cf757220 */ /* 0x040fe20000410000 */
[----:B------:R-:W-:Y:S01]  /*2970*/  FMUL.FTZ R240, R207, R240 ;  /* 0x000000f0cff07220 */ /* 0x000fe20000410000 */
[----:B------:R-:W-:Y:S01]  /*2980*/  @P0 FADD.FTZ R86, R51, R86 ;  /* 0x0000005633560221 */ /* 0x000fe20000010000 */
[----:B------:R-:W-:Y:S01]  /*2990*/  @P0 FADD.FTZ R81, R50, R81 ;  /* 0x0000005132510221 */ /* 0x000fe20000010000 */
[----:B------:R-:W-:Y:S01]  /*29a0*/  LOP3.LUT P6, RZ, R220, 0xff000000, RZ, 0xc0, !PT ;  /* 0xff000000dcff7812 */ /* 0x000fe200078cc0ff */
[----:B------:R-:W-:Y:S01]  /*29b0*/  @P0 FADD.FTZ R117, R48, R117 ;  /* 0x0000007530750221 */ /* 0x000fe20000010000 */
[-C--:B------:R-:W-:Y:S01]  /*29c0*/  FMUL.FTZ R80, R86, R205.reuse ;  /* 0x000000cd56507220 */ /* 0x080fe20000410000 */
[----:B------:R-:W-:Y:S01]  /*29d0*/  FMUL.FTZ R82, R81, R205 ;  /* 0x000000cd51527220 */ /* 0x000fe20000410000 */
[----:B------:R-:W-:-:S02]  /*29e0*/  @P0 FADD.FTZ R240, R49, R240 ;  /* 0x000000f031f00221 */ /* 0x000fc40000010000 */
[----:B------:R-:W-:Y:S01]  /*29f0*/  FMUL.FTZ R83, R80, UR15 ;  /* 0x0000000f50537c20 */ /* 0x000fe20008410000 */
[----:B------:R-:W-:Y:S06]  /*2a00*/  @!P3 BRA `(.L_x_11640) ;  /* 0x00000000001cb947 */ /* 0x000fec0003800000 */
[----:B------:R-:W-:Y:S02]  /*2a10*/  IADD3 R80, P5, R219, UR16, RZ ;  /* 0x00000010db507c10 */ /* 0x000fe4000ffbe0ff */
[----:B-1----:R-:W-:Y:S02]  /*2a20*/  SEL R78, R81, R74, P2 ;  /* 0x0000004a514e7207 */ /* 0x002fe40001000000 */
[----:B------:R-:W-:Y:S02]  /*2a30*/  SEL R79, R86, R75, P2 ;  /* 0x0000004b564f7207 */ /* 0x000fe40001000000 */
[----:B------:R-:W-:Y:S02]  /*2a40*/  SEL R77, R240, R73, P2 ;  /* 0x00000049f04d7207 */ /* 0x000fe40001000000 */
[----:B------:R-:W-:Y:S02]  /*2a50*/  IADD3.X R81, R218, UR17, RZ, P5, !PT ;  /* 0x00000011da517c10 */ /* 0x000fe4000affe4ff */
[----:B------:R-:W-:-:S05]  /*2a60*/  SEL R76, R117, R72, P2 ;  /* 0x00000048754c7207 */ /* 0x000fca0001000000 */
[----:B------:R0:W-:Y:S02]  /*2a70*/  STG.E.128 desc[UR4][R80.64], R76 ;  /* 0x0000004c50007986 */ /* 0x0001e4000c101d04 */
.L_x_11640:
[----:B------:R-:W-:Y:S01]  /*2a80*/  FMUL.FTZ R82, R82, UR15 ;  /* 0x0000000f52527c20 */ /* 0x000fe20008410000 */
[----:B------:R-:W-:Y:S01]  /*2a90*/  SEL R83, R83, RZ, P6 ;  /* 0x000000ff53537207 */ /* 0x000fe20003000000 */
[--C-:B------:R-:W-:Y:S01]  /*2aa0*/  FFMA.FTZ R95, R95, R111, R110.reuse ;  /* 0x0000006f5f5f7223 */ /* 0x100fe2000001006e */
[----:B------:R-:W-:Y:S01]  /*2ab0*/  LOP3.LUT P6, RZ, R220, 0xff0000, RZ, 0xc0, !PT ;  /* 0x00ff0000dcff7812 */ /* 0x000fe200078cc0ff */
[----:B------:R-:W-:Y:S01]  /*2ac0*/  FMUL.FTZ R240, R240, R205 ;  /* 0x000000cdf0f07220 */ /* 0x000fe20000410000 */
[--C-:B01----:R-:W-:Y:S01]  /*2ad0*/  FFMA.FTZ R77, R100, R111, R110.reuse ;  /* 0x0000006f644d7223 */ /* 0x103fe2000001006e */
[----:B------:R-:W-:Y:S01]  /*2ae0*/  FADD.FTZ R106, R106, -R95 ;  /* 0x8000005f6a6a7221 */ /* 0x000fe20000010000 */
[----:B------:R-:W-:Y:S01]  /*2af0*/  SEL R82, R82, RZ, P6 ;  /* 0x000000ff52527207 */ /* 0x000fe20003000000 */
[----:B------:R-:W-:Y:S01]  /*2b00*/  FMUL.FTZ R81, R240, UR15 ;  /* 0x0000000ff0517c20 */ /* 0x000fe20008410000 */
[----:B------:R-:W-:Y:S01]  /*2b10*/  LOP3.LUT P6, RZ, R220, 0xff00, RZ, 0xc0, !PT ;  /* 0x0000ff00dcff7812 */ /* 0x000fe200078cc0ff */
[----:B------:R-:W-:Y:S01]  /*2b20*/  FMUL.FTZ R117, R117, R205 ;  /* 0x000000cd75757220 */ /* 0x000fe20000410000 */
[----:B------:R-:W-:Y:S01]  /*2b30*/  FADD.FTZ R108, R108, -R77 ;  /* 0x8000004d6c6c7221 */ /* 0x000fe20000010000 */
[----:B------:R-:W-:Y:S01]  /*2b40*/  FMUL.FTZ R119, R207, R106 ;  /* 0x0000006acf777220 */ /* 0x000fe20000410000 */
[-CC-:B------:R-:W-:Y:S01]  /*2b50*/  FFMA.FTZ R87, R87, R111.reuse, R110.reuse ;  /* 0x0000006f57577223 */ /* 0x180fe2000001006e */
[----:B------:R-:W-:Y:S01]  /*2b60*/  FFMA.FTZ R88, R88, R111, R110 ;  /* 0x0000006f58587223 */ /* 0x000fe2000001006e */
[----:B------:R-:W-:Y:S01]  /*2b70*/  FMUL.FTZ R80, R117, UR15 ;  /* 0x0000000f75507c20 */ /* 0x000fe20008410000 */
[----:B------:R-:W-:Y:S01]  /*2b80*/  SEL R81, R81, RZ, P6 ;  /* 0x000000ff51517207 */ /* 0x000fe20003000000 */
[----:B------:R-:W-:Y:S01]  /*2b90*/  FMUL.FTZ R108, R207, R108 ;  /* 0x0000006ccf6c7220 */ /* 0x000fe20000410000 */
[----:B------:R-:W-:Y:S01]  /*2ba0*/  LOP3.LUT P5, RZ, R220, 0xff, RZ, 0xc0, !PT ;  /* 0x000000ffdcff7812 */ /* 0x000fe200078ac0ff */
[----:B------:R-:W-:Y:S01]  /*2bb0*/  @P0 FADD.FTZ R119, R54, R119 ;  /* 0x0000007736770221 */ /* 0x000fe20000010000 */
[----:B------:R-:W-:Y:S01]  /*2bc0*/  IADD3 R86, P6, R219, UR18, RZ ;  /* 0x00000012db567c10 */ /* 0x000fe2000ffde0ff */
[----:B------:R-:W-:Y:S01]  /*2bd0*/  FADD.FTZ R104, R104, -R87 ;  /* 0x8000005768687221 */ /* 0x000fe20000010000 */
[----:B------:R-:W-:Y:S01]  /*2be0*/  FADD.FTZ R88, R105, -R88 ;  /* 0x8000005869587221 */ /* 0x000fe20000010000 */
[----:B------:R-:W-:Y:S01]  /*2bf0*/  SEL R80, R80, RZ, P5 ;  /* 0x000000ff50507207 */ /* 0x000fe20002800000 */
[----:B------:R-:W-:Y:S01]  /*2c00*/  @P0 FADD.FTZ R108, R55, R108 ;  /* 0x0000006c376c0221 */ /* 0x000fe20000010000 */
[----:B------:R-:W-:Y:S01]  /*2c10*/  IADD3.X R87, R218, UR19, RZ, P6, !PT ;  /* 0x00000013da577c10 */ /* 0x000fe2000b7fe4ff */
[-C--:B------:R-:W-:Y:S01]  /*2c20*/  FMUL.FTZ R76, R119, R205.reuse ;  /* 0x000000cd774c7220 */ /* 0x080fe20000410000 */
[----:B------:R-:W-:Y:S01]  /*2c30*/  FMUL.FTZ R88, R207, R88 ;  /* 0x00000058cf587220 */ /* 0x000fe20000410000 */
[----:B------:R-:W-:Y:S01]  /*2c40*/  FMUL.FTZ R77, R108, R205 ;  /* 0x000000cd6c4d7220 */ /* 0x000fe20000410000 */
[----:B------:R-:W-:Y:S01]  /*2c50*/  LOP3.LUT P6, RZ, R217, 0xff0000, RZ, 0xc0, !PT ;  /* 0x00ff0000d9ff7812 */ /* 0x000fe200078cc0ff */
[----:B------:R-:W-:Y:S01]  /*2c60*/  FMUL.FTZ R76, R76, UR15 ;  /* 0x0000000f4c4c7c20 */ /* 0x000fe20008410000 */
[----:B------:R0:W-:Y:S01]  /*2c70*/  STG.E.128 desc[UR4][R86.64], R80 ;  /* 0x0000005056007986 */ /* 0x0001e2000c101d04 */
[----:B------:R-:W-:Y:S01]  /*2c80*/  @P0 FADD.FTZ R88, R53, R88 ;  /* 0x0000005835580221 */ /* 0x000fe20000010000 */
[----:B------:R-:W-:Y:S01]  /*2c90*/  FMUL.FTZ R95, R207, R104 ;  /* 0x00000068cf5f7220 */ /* 0x000fe20000410000 */
[----:B------:R-:W-:Y:S01]  /*2ca0*/  FMUL.FTZ R77, R77, UR15 ;  /* 0x0000000f4d4d7c20 */ /* 0x000fe20008410000 */
[----:B------:R-:W-:Y:S01]  /*2cb0*/  LOP3.LUT P5, RZ, R217, 0xff000000, RZ, 0xc0, !PT ;  /* 0xff000000d9ff7812 */ /* 0x000fe200078ac0ff */
[--C-:B------:R-:W-:Y:S01]  /*2cc0*/  FFMA.FTZ R100, R109, R111, R110.reuse ;  /* 0x0000006f6d647223 */ /* 0x100fe2000001006e */
[----:B------:R-:W-:Y:S01]  /*2cd0*/  SEL R78, R76, RZ, P6 ;  /* 0x000000ff4c4e7207 */ /* 0x000fe20003000000 */
[----:B------:R-:W-:Y:S01]  /*2ce0*/  FMUL.FTZ R76, R88, R205 ;  /* 0x000000cd584c7220 */ /* 0x000fe20000410000 */
[----:B------:R-:W-:Y:S01]  /*2cf0*/  @P0 FADD.FTZ R95, R52, R95 ;  /* 0x0000005f345f0221 */ /* 0x000fe20000010000 */
[----:B------:R-:W-:Y:S01]  /*2d00*/  SEL R79, R77, RZ, P5 ;  /* 0x000000ff4d4f7207 */ /* 0x000fe20002800000 */
[--C-:B------:R-:W-:Y:S01]  /*2d10*/  FFMA.FTZ R99, R99, R111, R110.reuse ;  /* 0x0000006f63637223 */ /* 0x100fe2000001006e */
[----:B------:R-:W-:Y:S01]  /*2d20*/  FMUL.FTZ R77, R76, UR15 ;  /* 0x0000000f4c4d7c20 */ /* 0x000fe20008410000 */
[----:B------:R-:W-:Y:S01]  /*2d30*/  LOP3.LUT P6, RZ, R217, 0xff00, RZ, 0xc0, !PT ;  /* 0x0000ff00d9ff7812 */ /* 0x000fe200078cc0ff */
[----:B------:R-:W-:Y:S01]  /*2d40*/  FMUL.FTZ R76, R95, R205 ;  /* 0x000000cd5f4c7220 */ /* 0x000fe20000410000 */
[----:B------:R-:W-:Y:S01]  /*2d50*/  LOP3.LUT P5, RZ, R217, 0xff, RZ, 0xc0, !PT ;  /* 0x000000ffd9ff7812 */ /* 0x000fe200078ac0ff */
        /* <DEDUP_REMOVED lines=8> */
[----:B------:R-:W-:Y:S01]  /*2de0*/  FADD.FTZ R114, R114, -R107 ;  /* 0x8000006b72727221 */ /* 0x000fe20000010000 */
[----:B------:R-:W-:Y:S01]  /*2df0*/  IADD3.X R105, R215, UR19, RZ, P6, !PT ;  /* 0x00000013d7697c10 */ /* 0x000fe2000b7fe4ff */
[----:B------:R-:W-:Y:S01]  /*2e00*/  FMUL.FTZ R100, R207, R100 ;  /* 0x00000064cf647220 */ /* 0x000fe20000410000 */
        /* <DEDUP_REMOVED lines=9> */
.L_x_11641:
[----:B------:R1:W-:Y:S01]  /*2ea0*/  STG.E.128 desc[UR4][R104.64], R76 ;  /* 0x0000004c68007986 */ /* 0x0003e2000c101d04 */
[----:B0-----:R-:W-:Y:S01]  /*2eb0*/  FMUL.FTZ R81, R207, R114 ;  /* 0x00000072cf517220 */ /* 0x001fe20000410000 */
[----:B------:R-:W-:Y:S01]  /*2ec0*/  @P0 FADD.FTZ R100, R59, R100 ;  /* 0x000000643b640221 */ /* 0x000fe20000010000 */
[C---:B------:R-:W-:Y:S01]  /*2ed0*/  FMUL.FTZ R87, R207.reuse, R112 ;  /* 0x00000070cf577220 */ /* 0x040fe20000410000 */
[----:B------:R-:W-:Y:S01]  /*2ee0*/  FMUL.FTZ R102, R207, R102 ;  /* 0x00000066cf667220 */ /* 0x000fe20000410000 */
[----:B------:R-:W-:Y:S01]  /*2ef0*/  @P0 FADD.FTZ R81, R58, R81 ;  /* 0x000000513a510221 */ /* 0x000fe20000010000 */
[-C--:B------:R-:W-:Y:S01]  /*2f00*/  FMUL.FTZ R80, R100, R205.reuse ;  /* 0x000000cd64507220 */ /* 0x080fe20000410000 */
[----:B------:R-:W-:Y:S01]  /*2f10*/  @P0 FADD.FTZ R87, R56, R87 ;  /* 0x0000005738570221 */ /* 0x000fe20000010000 */
[----:B------:R-:W-:Y:S01]  /*2f20*/  @P0 FADD.FTZ R102, R57, R102 ;  /* 0x0000006639660221 */ /* 0x000fe20000010000 */
[----:B------:R-:W-:Y:S01]  /*2f30*/  FMUL.FTZ R82, R81, R205 ;  /* 0x000000cd51527220 */ /* 0x000fe20000410000 */
        /* <DEDUP_REMOVED lines=9> */
.L_x_11642:
[----:B------:R-:W-:Y:S01]  /*2fd0*/  FMUL.FTZ R82, R82, UR15 ;  /* 0x0000000f52527c20 */ /* 0x000fe20008410000 */
[----:B------:R-:W-:Y:S01]  /*2fe0*/  LOP3.LUT P5, RZ, R214, 0xff0000, RZ, 0xc0, !PT ;  /* 0x00ff0000d6ff7812 */ /* 0x000fe200078ac0ff */
[----:B------:R-:W-:Y:S01]  /*2ff0*/  FMUL.FTZ R102, R102, R205 ;  /* 0x000000cd66667220 */ /* 0x000fe20000410000 */
[----:B------:R-:W-:Y:S01]  /*3000*/  FFMA.FTZ R98, R98, R111, R110 ;  /* 0x0000006f62627223 */ /* 0x000fe2000001006e */
[----:B------:R-:W-:Y:S01]  /*3010*/  LOP3.LUT P6, RZ, R214, 0xff000000, RZ, 0xc0, !PT ;  /* 0xff000000d6ff7812 */ /* 0x000fe200078cc0ff */
[----:B------:R-:W-:Y:S01]  /*3020*/  FMUL.FTZ R87, R87, R205 ;  /* 0x000000cd57577220 */ /* 0x000fe20000410000 */
[----:B------:R-:W-:Y:S01]  /*3030*/  SEL R82, R82, RZ, P5 ;  /* 0x000000ff52527207 */ /* 0x000fe20002800000 */
[----:B0-----:R-:W-:Y:S01]  /*3040*/  FMUL.FTZ R81, R102, UR15 ;  /* 0x0000000f66517c20 */ /* 0x001fe20008410000 */
[----:B------:R-:W-:Y:S01]  /*3050*/  LOP3.LUT P5, RZ, R214, 0xff00, RZ, 0xc0, !PT ;  /* 0x0000ff00d6ff7812 */ /* 0x000fe200078ac0ff */
[----:B------:R-:W-:Y:S01]  /*3060*/  FADD.FTZ R98, R123, -R98 ;  /* 0x800000627b627221 */ /* 0x000fe20000010000 */
[-CC-:B-1----:R-:W-:Y:S01]  /*3070*/  FFMA.FTZ R77, R94, R111.reuse, R110.reuse ;  /* 0x0000006f5e4d7223 */ /* 0x182fe2000001006e */
[----:B------:R-:W-:Y:S01]  /*3080*/  SEL R83, R83, RZ, P6 ;  /* 0x000000ff53537207 */ /* 0x000fe20003000000 */
[-CC-:B------:R-:W-:Y:S01]  /*3090*/  FFMA.FTZ R76, R91, R111.reuse, R110.reuse ;  /* 0x0000006f5b4c7223 */ /* 0x180fe2000001006e */
[----:B------:R-:W-:Y:S01]  /*30a0*/  FFMA.FTZ R93, R93, R111, R110 ;  /* 0x0000006f5d5d7223 */ /* 0x000fe2000001006e */
[----:B------:R-:W-:Y:S01]  /*30b0*/  FMUL.FTZ R80, R87, UR15 ;  /* 0x0000000f57507c20 */ /* 0x000fe20008410000 */
[----:B------:R-:W-:Y:S01]  /*30c0*/  SEL R81, R81, RZ, P5 ;  /* 0x000000ff51517207 */ /* 0x000fe20002800000 */
[----:B------:R-:W-:Y:S01]  /*30d0*/  FMUL.FTZ R98, R207, R98 ;  /* 0x00000062cf627220 */ /* 0x000fe20000410000 */
[----:B------:R-:W-:Y:S01]  /*30e0*/  LOP3.LUT P6, RZ, R214, 0xff, RZ, 0xc0, !PT ;  /* 0x000000ffd6ff7812 */ /* 0x000fe200078cc0ff */
[----:B------:R-:W-:Y:S01]  /*30f0*/  FADD.FTZ R76, R121, -R76 ;  /* 0x8000004c794c7221 */ /* 0x000fe20000010000 */
[----:B------:R-:W-:Y:S01]  /*3100*/  IADD3 R94, P5, R213, UR18, RZ ;  /* 0x00000012d55e7c10 */ /* 0x000fe2000ffbe0ff */
[----:B------:R-:W-:Y:S01]  /*3110*/  FADD.FTZ R122, R122, -R93 ;  /* 0x8000005d7a7a7221 */ /* 0x000fe20000010000 */
[----:B------:R-:W-:Y:S01]  /*3120*/  SEL R80, R80, RZ, P6 ;  /* 0x000000ff50507207 */ /* 0x000fe20003000000 */
[----:B------:R-:W-:Y:S01]  /*3130*/  @P0 FADD.FTZ R98, R63, R98 ;  /* 0x000000623f620221 */ /* 0x000fe20000010000 */
[----:B------:R-:W-:Y:S01]  /*3140*/  IADD3.X R95, R212, UR19, RZ, P5, !PT ;  /* 0x00000013d45f7c10 */ /* 0x000fe2000affe4ff */
[C---:B------:R-:W-:Y:S01]  /*3150*/  FMUL.FTZ R93, R207.reuse, R122 ;  /* 0x0000007acf5d7220 */ /* 0x040fe20000410000 */
[----:B------:R-:W-:Y:S01]  /*3160*/  FMUL.FTZ R88, R207, R76 ;  /* 0x0000004ccf587220 */ /* 0x000fe20000410000 */
[----:B------:R-:W-:Y:S01]  /*3170*/  FADD.FTZ R120, R120, -R77 ;  /* 0x8000004d78787221 */ /* 0x000fe20000010000 */
[-C--:B------:R-:W-:Y:S01]  /*3180*/  FMUL.FTZ R78, R98, R205.reuse ;  /* 0x000000cd624e7220 */ /* 0x080fe20000410000 */
[----:B------:R0:W-:Y:S01]  /*3190*/  STG.E.128 desc[UR4][R94.64], R80 ;  /* 0x000000505e007986 */ /* 0x0001e2000c101d04 */
[----:B------:R-:W-:Y:S01]  /*31a0*/  @P0 FADD.FTZ R93, R62, R93 ;  /* 0x0000005d3e5d0221 */ /* 0x000fe20000010000 */
[----:B------:R-:W-:Y:S01]  /*31b0*/  @P0 FADD.FTZ R88, R61, R88 ;  /* 0x000000583d580221 */ /* 0x000fe20000010000 */
[----:B------:R-:W-:Y:S01]  /*31c0*/  FMUL.FTZ R91, R207, R120 ;  /* 0x00000078cf5b7220 */ /* 0x000fe20000410000 */
[----:B------:R-:W-:Y:S01]  /*31d0*/  FMUL.FTZ R79, R78, UR15 ;  /* 0x0000000f4e4f7c20 */ /* 0x000fe20008410000 */
[-C--:B------:R-:W-:Y:S01]  /*31e0*/  FMUL.FTZ R76, R93, R205.reuse ;  /* 0x000000cd5d4c7220 */ /* 0x080fe20000410000 */
[-C--:B------:R-:W-:Y:S01]  /*31f0*/  FMUL.FTZ R77, R88, R205.reuse ;  /* 0x000000cd584d7220 */ /* 0x080fe20000410000 */
[----:B------:R-:W-:Y:S01]  /*3200*/  LOP3.LUT P5, RZ, R211, 0xff000000, RZ, 0xc0, !PT ;  /* 0xff000000d3ff7812 */ /* 0x000fe200078ac0ff */
[----:B------:R-:W-:Y:S01]  /*3210*/  @P0 FADD.FTZ R91, R60, R91 ;  /* 0x0000005b3c5b0221 */ /* 0x000fe20000010000 */
[----:B------:R-:W-:Y:S01]  /*3220*/  FMUL.FTZ R78, R76, UR15 ;  /* 0x0000000f4c4e7c20 */ /* 0x000fe20008410000 */
[----:B------:R-:W-:Y:S01]  /*3230*/  FMUL.FTZ R77, R77, UR15 ;  /* 0x0000000f4d4d7c20 */ /* 0x000fe20008410000 */
[----:B------:R-:W-:Y:S01]  /*3240*/  SEL R79, R79, RZ, P5 ;  /* 0x000000ff4f4f7207 */ /* 0x000fe20002800000 */
[----:B------:R-:W-:Y:S01]  /*3250*/  FMUL.FTZ R76, R91, R205 ;  /* 0x000000cd5b4c7220 */ /* 0x000fe20000410000 */
[----:B------:R-:W-:-:S02]  /*3260*/  LOP3.LUT P6, RZ, R211, 0xff0000, RZ, 0xc0, !PT ;  /* 0x00ff0000d3ff7812 */ /* 0x000fc400078cc0ff */
[----:B------:R-:W-:Y:S01]  /*3270*/  LOP3.LUT P5, RZ, R211, 0xff00, RZ, 0xc0, !PT ;  /* 0x0000ff00d3ff7812 */ /* 0x000fe200078ac0ff */
[----:B------:R-:W-:Y:S01]  /*3280*/  FMUL.FTZ R76, R76, UR15 ;  /* 0x0000000f4c4c7c20 */ /* 0x000fe20008410000 */
[----:B------:R-:W-:Y:S02]  /*3290*/  SEL R78, R78, RZ, P6 ;  /* 0x000000ff4e4e7207 */ /* 0x000fe40003000000 */
[----:B------:R-:W-:Y:S02]  /*32a0*/  SEL R77, R77, RZ, P5 ;  /* 0x000000ff4d4d7207 */ /* 0x000fe40002800000 */
[----:B------:R-:W-:Y:S02]  /*32b0*/  IADD3 R86, P6, R210, UR18, RZ ;  /* 0x00000012d2567c10 */ /* 0x000fe4000ffde0ff */
[----:B------:R-:W-:Y:S02]  /*32c0*/  LOP3.LUT P5, RZ, R211, 0xff, RZ, 0xc0, !PT ;  /* 0x000000ffd3ff7812 */ /* 0x000fe400078ac0ff */
[----:B------:R-:W-:-:S02]  /*32d0*/  IADD3.X R87, R209, UR19, RZ, P6, !PT ;  /* 0x00000013d1577c10 */ /* 0x000fc4000b7fe4ff */
[----:B------:R-:W-:Y:S01]  /*32e0*/  SEL R76, R76, RZ, P5 ;  /* 0x000000ff4c4c7207 */ /* 0x000fe20002800000 */
[----:B0-----:R-:W-:Y:S08]  /*32f0*/  @!P3 BRA `(.L_x_11643) ;  /* 0x00000000001cb947 */ /* 0x001ff00003800000 */
[----:B------:R-:W-:Y:S02]  /*3300*/  IADD3 R210, P5, R210, UR16, RZ ;  /* 0x00000010d2d27c10 */ /* 0x000fe4000ffbe0ff */
[----:B------:R-:W-:Y:S02]  /*3310*/  SEL R83, R98, R75, P2 ;  /* 0x0000004b62537207 */ /* 0x000fe40001000000 */
[----:B------:R-:W-:Y:S02]  /*3320*/  SEL R82, R93, R74, P2 ;  /* 0x0000004a5d527207 */ /* 0x000fe40001000000 */
[----:B------:R-:W-:Y:S02]  /*3330*/  SEL R81, R88, R73, P2 ;  /* 0x0000004958517207 */ /* 0x000fe40001000000 */
[----:B------:R-:W-:Y:S02]  /*3340*/  IADD3.X R211, R209, UR17, RZ, P5, !PT ;  /* 0x00000011d1d37c10 */ /* 0x000fe4000affe4ff */
[----:B------:R-:W-:-:S05]  /*3350*/  SEL R80, R91, R72, P2 ;  /* 0x000000485b507207 */ /* 0x000fca0001000000 */
[----:B------:R0:W-:Y:S02]  /*3360*/  STG.E.128 desc[UR4][R210.64], R80 ;  /* 0x00000050d2007986 */ /* 0x0001e4000c101d04 */
.L_x_11643:
[----:B------:R1:W-:Y:S01]  /*3370*/  STG.E.128 desc[UR4][R86.64], R76 ;  /* 0x0000004c56007986 */ /* 0x0003e2000c101d04 */
[-CC-:B0-----:R-:W-:Y:S01]  /*3380*/  FFMA.FTZ R81, R84, R111.reuse, R110.reuse ;  /* 0x0000006f54517223 */ /* 0x181fe2000001006e */
        /* <DEDUP_REMOVED lines=23> */
.L_x_11644:
[--C-:B01----:R-:W-:Y:S01]  /*3500*/  FFMA.FTZ R79, R92, R111, R110.reuse ;  /* 0x0000006f5c4f7223 */ /* 0x103fe2000001006e */
[----:B------:R-:W-:Y:S01]  /*3510*/  FMUL.FTZ R82, R82, R205 ;  /* 0x000000cd52527220 */ /* 0x000fe20000410000 */
[-CC-:B------:R-:W-:Y:S01]  /*3520*/  FFMA.FTZ R76, R97, R111.reuse, R110.reuse ;  /* 0x0000006f614c7223 */ /* 0x180fe2000001006e */
[-CC-:B------:R-:W-:Y:S01]  /*3530*/  FFMA.FTZ R101, R101, R111.reuse, R110.reuse ;  /* 0x0000006f65657223 */ /* 0x180fe2000001006e */
[----:B------:R-:W-:Y:S01]  /*3540*/  FADD.FTZ R136, R136, -R79 ;  /* 0x8000004f88887221 */ /* 0x000fe20000010000 */
[----:B------:R-:W-:Y:S01]  /*3550*/  FFMA.FTZ R103, R103, R111, R110 ;  /* 0x0000006f67677223 */ /* 0x000fe2000001006e */
[----:B------:R-:W-:Y:S01]  /*3560*/  FMUL.FTZ R77, R82, UR15 ;  /* 0x0000000f524d7c20 */ /* 0x000fe20008410000 */
[----:B------:R-:W-:Y:S01]  /*3570*/  FADD.FTZ R80, R137, -R76 ;  /* 0x8000004c89507221 */ /* 0x000fe20000010000 */
[----:B------:R-:W-:Y:S01]  /*3580*/  FMUL.FTZ R81, R207, R136 ;  /* 0x00000088cf517220 */ /* 0x000fe20000410000 */
[-C--:B------:R-:W-:Y:S01]  /*3590*/  FMUL.FTZ R83, R83, R205.reuse ;  /* 0x000000cd53537220 */ /* 0x080fe20000410000 */
[-C--:B------:R-:W-:Y:S01]  /*35a0*/  FMUL.FTZ R85, R85, R205.reuse ;  /* 0x000000cd55557220 */ /* 0x080fe20000410000 */
[----:B------:R-:W-:Y:S01]  /*35b0*/  LOP3.LUT P5, RZ, R208, 0xff00, RZ, 0xc0, !PT ;  /* 0x0000ff00d0ff7812 */ /* 0x000fe200078ac0ff */
[----:B------:R-:W-:Y:S01]  /*35c0*/  @P0 FADD.FTZ R81, R68, R81 ;  /* 0x0000005144510221 */ /* 0x000fe20000010000 */
[----:B------:R-:W-:Y:S01]  /*35d0*/  FADD.FTZ R138, R138, -R101 ;  /* 0x800000658a8a7221 */ /* 0x000fe20000010000 */
[----:B------:R-:W-:Y:S01]  /*35e0*/  FADD.FTZ R96, R96, -R103 ;  /* 0x8000006760607221 */ /* 0x000fe20000010000 */
[----:B------:R-:W-:Y:S01]  /*35f0*/  FMUL.FTZ R76, R83, UR15 ;  /* 0x0000000f534c7c20 */ /* 0x000fe20008410000 */
[----:B------:R-:W-:Y:S01]  /*3600*/  FMUL.FTZ R82, R207, R80 ;  /* 0x00000050cf527220 */ /* 0x000fe20000410000 */
[----:B------:R-:W-:Y:S01]  /*3610*/  FMUL.FTZ R78, R85, UR15 ;  /* 0x0000000f554e7c20 */ /* 0x000fe20008410000 */
[----:B------:R-:W-:Y:S01]  /*3620*/  SEL R77, R77, RZ, P5 ;  /* 0x000000ff4d4d7207 */ /* 0x000fe20002800000 */
[----:B------:R-:W-:Y:S01]  /*3630*/  FMUL.FTZ R83, R207, R138 ;  /* 0x0000008acf537220 */ /* 0x000fe20000410000 */
[----:B------:R-:W-:Y:S01]  /*3640*/  SEL R72, R81, R72, P2 ;  /* 0x0000004851487207 */ /* 0x000fe20001000000 */
[-C--:B------:R-:W-:Y:S01]  /*3650*/  FMUL.FTZ R90, R90, R205.reuse ;  /* 0x000000cd5a5a7220 */ /* 0x080fe20000410000 */
[C---:B------:R-:W-:Y:S01]  /*3660*/  LOP3.LUT P6, RZ, R208.reuse, 0xff0000, RZ, 0xc0, !PT ;  /* 0x00ff0000d0ff7812 */ /* 0x040fe200078cc0ff */
[----:B------:R-:W-:Y:S01]  /*3670*/  FMUL.FTZ R96, R207, R96 ;  /* 0x00000060cf607220 */ /* 0x000fe20000410000 */
[----:B------:R-:W-:Y:S01]  /*3680*/  LOP3.LUT P5, RZ, R208, 0xff, RZ, 0xc0, !PT ;  /* 0x000000ffd0ff7812 */ /* 0x000fe200078ac0ff */
[----:B------:R-:W-:Y:S01]  /*3690*/  FMUL.FTZ R81, R81, R205 ;  /* 0x000000cd51517220 */ /* 0x000fe20000410000 */
[----:B------:R-:W-:Y:S01]  /*36a0*/  @P0 FADD.FTZ R82, R69, R82 ;  /* 0x0000005245520221 */ /* 0x000fe20000010000 */
[----:B------:R-:W-:Y:S01]  /*36b0*/  @P0 FADD.FTZ R83, R70, R83 ;  /* 0x0000005346530221 */ /* 0x000fe20000010000 */
[----:B------:R-:W-:Y:S01]  /*36c0*/  SEL R78, R78, RZ, P6 ;  /* 0x000000ff4e4e7207 */ /* 0x000fe20003000000 */
[----:B------:R-:W-:Y:S01]  /*36d0*/  FMUL.FTZ R79, R90, UR15 ;  /* 0x0000000f5a4f7c20 */ /* 0x000fe20008410000 */
[----:B------:R-:W-:Y:S01]  /*36e0*/  SEL R76, R76, RZ, P5 ;  /* 0x000000ff4c4c7207 */ /* 0x000fe20002800000 */
[----:B------:R-:W-:Y:S01]  /*36f0*/  @P0 FADD.FTZ R96, R71, R96 ;  /* 0x0000006047600221 */ /* 0x000fe20000010000 */
[----:B------:R-:W-:Y:S01]  /*3700*/  FMUL.FTZ R80, R81, UR15 ;  /* 0x0000000f51507c20 */ /* 0x000fe20008410000 */
[----:B------:R-:W-:-:S02]  /*3710*/  LOP3.LUT P6, RZ, R208, 0xff000000, RZ, 0xc0, !PT ;  /* 0xff000000d0ff7812 */ /* 0x000fc400078cc0ff */
[----:B------:R-:W-:Y:S02]  /*3720*/  LOP3.LUT P5, RZ, R206, 0xff, RZ, 0xc0, !PT ;  /* 0x000000ffceff7812 */ /* 0x000fe400078ac0ff */
[C---:B------:R-:W-:Y:S01]  /*3730*/  SEL R73, R82.reuse, R73, P2 ;  /* 0x0000004952497207 */ /* 0x040fe20001000000 */
[-C--:B------:R-:W-:Y:S01]  /*3740*/  FMUL.FTZ R82, R82, R205.reuse ;  /* 0x000000cd52527220 */ /* 0x080fe20000410000 */
[C---:B------:R-:W-:Y:S01]  /*3750*/  SEL R74, R83.reuse, R74, P2 ;  /* 0x0000004a534a7207 */ /* 0x040fe20001000000 */
[----:B------:R-:W-:Y:S01]  /*3760*/  FMUL.FTZ R83, R83, R205 ;  /* 0x000000cd53537220 */ /* 0x000fe20000410000 */
[----:B------:R-:W-:Y:S01]  /*3770*/  SEL R79, R79, RZ, P6 ;  /* 0x000000ff4f4f7207 */ /* 0x000fe20003000000 */
[----:B------:R-:W-:Y:S01]  /*3780*/  FMUL.FTZ R81, R82, UR15 ;  /* 0x0000000f52517c20 */ /* 0x000fe20008410000 */
[C---:B------:R-:W-:Y:S01]  /*3790*/  SEL R75, R96.reuse, R75, P2 ;  /* 0x0000004b604b7207 */ /* 0x040fe20001000000 */
[----:B------:R-:W-:Y:S01]  /*37a0*/  FMUL.FTZ R96, R96, R205 ;  /* 0x000000cd60607220 */ /* 0x000fe20000410000 */
[----:B------:R-:W-:Y:S01]  /*37b0*/  SEL R80, R80, RZ, P5 ;  /* 0x000000ff50507207 */ /* 0x000fe20002800000 */
[----:B------:R-:W-:Y:S01]  /*37c0*/  FMUL.FTZ R82, R83, UR15 ;  /* 0x0000000f53527c20 */ /* 0x000fe20008410000 */
[----:B------:R-:W-:Y:S01]  /*37d0*/  IADD3 R84, P6, R204, UR18, RZ ;  /* 0x00000012cc547c10 */ /* 0x000fe2000ffde0ff */
[----:B------:R-:W-:Y:S01]  /*37e0*/  FMUL.FTZ R83, R96, UR15 ;  /* 0x0000000f60537c20 */ /* 0x000fe20008410000 */
[----:B------:R-:W-:-:S02]  /*37f0*/  @P3 IADD3 R86, P5, R201, UR16, RZ ;  /* 0x00000010c9563c10 */ /* 0x000fc4000ffbe0ff */
[----:B------:R-:W-:Y:S02]  /*3800*/  IADD3.X R85, R202, UR19, RZ, P6, !PT ;  /* 0x00000013ca557c10 */ /* 0x000fe4000b7fe4ff */
[----:B------:R-:W-:Y:S02]  /*3810*/  @P3 IADD3.X R87, R203, UR17, RZ, P5, !PT ;  /* 0x00000011cb573c10 */ /* 0x000fe4000affe4ff */
[C---:B------:R-:W-:Y:S01]  /*3820*/  LOP3.LUT P6, RZ, R206.reuse, 0xff00, RZ, 0xc0, !PT ;  /* 0x0000ff00ceff7812 */ /* 0x040fe200078cc0ff */
[----:B------:R0:W-:Y:S01]  /*3830*/  STG.E.128 desc[UR4][R84.64], R76 ;  /* 0x0000004c54007986 */ /* 0x0001e2000c101d04 */
[C---:B------:R-:W-:Y:S02]  /*3840*/  LOP3.LUT P0, RZ, R206.reuse, 0xff0000, RZ, 0xc0, !PT ;  /* 0x00ff0000ceff7812 */ /* 0x040fe4000780c0ff */
[----:B------:R-:W-:Y:S01]  /*3850*/  LOP3.LUT P2, RZ, R206, 0xff000000, RZ, 0xc0, !PT ;  /* 0xff000000ceff7812 */ /* 0x000fe2000784c0ff */
[----:B------:R0:W-:Y:S01]  /*3860*/  @P3 STG.E.128 desc[UR4][R86.64], R72 ;  /* 0x0000004856003986 */ /* 0x0001e2000c101d04 */
[----:B------:R-:W-:-:S02]  /*3870*/  IADD3 R88, P5, R201, UR18, RZ ;  /* 0x00000012c9587c10 */ /* 0x000fc4000ffbe0ff */
[----:B------:R-:W-:Y:S02]  /*3880*/  SEL R81, R81, RZ, P6 ;  /* 0x000000ff51517207 */ /* 0x000fe40003000000 */
[----:B------:R-:W-:Y:S02]  /*3890*/  IADD3.X R89, R203, UR19, RZ, P5, !PT ;  /* 0x00000013cb597c10 */ /* 0x000fe4000affe4ff */
[----:B------:R-:W-:Y:S02]  /*38a0*/  SEL R82, R82, RZ, P0 ;  /* 0x000000ff52527207 */ /* 0x000fe40000000000 */
[----:B------:R-:W-:Y:S02]  /*38b0*/  SEL R83, R83, RZ, P2 ;  /* 0x000000ff53537207 */ /* 0x000fe40001000000 */
[----:B------:R-:W-:Y:S02]  /*38c0*/  IADD3 R200, R200, UR20, RZ ;  /* 0x00000014c8c87c10 */ /* 0x000fe4000fffe0ff */
[----:B------:R-:W-:Y:S01]  /*38d0*/  SEL R237, RZ, 0x1, P4 ;  /* 0x00000001ffed7807 */ /* 0x000fe20002000000 */
[----:B------:R0:W-:Y:S01]  /*38e0*/  STG.E.128 desc[UR4][R88.64], R80 ;  /* 0x0000005058007986 */ /* 0x0001e2000c101d04 */
[----:B------:R-:W-:-:S13]  /*38f0*/  ISETP.GE.AND P0, PT, R200, UR21, PT ;  /* 0x00000015c8007c0c */ /* 0x000fda000bf06270 */
        /* <DEDUP_REMOVED lines=43> */
.L_x_11636:
        /* <DEDUP_REMOVED lines=27> */
.L_x_11637:
[----:B------:R-:W-:Y:S01]  /*3d60*/  HFMA2.MMA R117, -RZ, RZ, 0, 9.5367431640625e-07 ;  /* 0x00000010ff757435 */ /* 0x000fe200000001ff */
[----:B------:R-:W-:Y:S02]  /*3d70*/  MOV R118, R77 ;  /* 0x0000004d00767202 */ /* 0x000fe40000000f00 */
[----:B------:R-:W-:Y:S02]  /*3d80*/  MOV R124, 0x1f ;  /* 0x0000001f007c7802 */ /* 0x000fe40000000f00 */
[----:B------:R-:W-:-:S07]  /*3d90*/  MOV R111, 0xffffffff ;  /* 0xffffffff006f7802 */ /* 0x000fce0000000f00 */
[----:B-----5:R-:W-:Y:S05]  /*3da0*/  WARPSYNC.COLLECTIVE R111, `(.L_x_11646) ;  /* 0x000000006f087348 */ /* 0x020fea0003c00000 */
[----:B------:R0:W1:Y:S02]  /*3db0*/  SHFL.DOWN P0, R116, R118, R117, R124 ;  /* 0x0800007576747389 */ /* 0x000064000000007c */
[----:B01---5:R-:W-:Y:S01]  /*3dc0*/  ENDCOLLECTIVE ;  /* 0x000000000000791b */ /* 0x023fe20003800000 */
.L_x_11646:
[----:B------:R-:W-:Y:S02]  /*3dd0*/  MOV R118, R80 ;  /* 0x0000005000767202 */ /* 0x000fe40000000f00 */
[----:B------:R-:W-:-:S07]  /*3de0*/  MOV R76, R116 ;  /* 0x00000074004c7202 */ /* 0x000fce0000000f00 */
[----:B------:R-:W-:Y:S05]  /*3df0*/  WARPSYNC.COLLECTIVE R111, `(.L_x_11647) ;  /* 0x000000006f087348 */ /* 0x000fea0003c00000 */
[----:B------:R0:W1:Y:S02]  /*3e00*/  SHFL.DOWN P0, R116, R118, R117, R124 ;  /* 0x0800007576747389 */ /* 0x000064000000007c */
[----:B01----:R-:W-:Y:S01]  /*3e10*/  ENDCOLLECTIVE ;  /* 0x000000000000791b */ /* 0x003fe20003800000 */
.L_x_11647:
[----:B------:R-:W-:Y:S01]  /*3e20*/  FADD.FTZ R78, R77, R76 ;  /* 0x0000004c4d4e7221 */ /* 0x000fe20000010000 */
[----:B------:R-:W-:-:S04]  /*3e30*/  HFMA2.MMA R117, -RZ, RZ, 0, 4.76837158203125e-07 ;  /* 0x00000008ff757435 */ /* 0x000fc800000001ff */
[----:B------:R-:W-:Y:S02]  /*3e40*/  MOV R118, R78 ;  /* 0x0000004e00767202 */ /* 0x000fe40000000f00 */
[----:B------:R-:W-:-:S07]  /*3e50*/  MOV R79, R116 ;  /* 0x00000074004f7202 */ /* 0x000fce0000000f00 */
[----:B------:R-:W-:Y:S05]  /*3e60*/  WARPSYNC.COLLECTIVE R111, `(.L_x_11648) ;  /* 0x000000006f087348 */ /* 0x000fea0003c00000 */
[----:B------:R0:W1:Y:S02]  /*3e70*/  SHFL.DOWN P0, R116, R118, R117, R124 ;  /* 0x0800007576747389 */ /* 0x000064000000007c */
[----:B01----:R-:W-:Y:S01]  /*3e80*/  ENDCOLLECTIVE ;  /* 0x000000000000791b */ /* 0x003fe20003800000 */
.L_x_11648:
[----:B------:R-:W-:-:S05]  /*3e90*/  FADD.FTZ R79, R80, R79 ;  /* 0x0000004f504f7221 */ /* 0x000fca0000010000 */
[----:B------:R-:W-:Y:S02]  /*3ea0*/  MOV R118, R79 ;  /* 0x0000004f00767202 */ /* 0x000fe40000000f00 */
[----:B------:R-:W-:-:S07]  /*3eb0*/  MOV R81, R116 ;  /* 0x0000007400517202 */ /* 0x000fce0000000f00 */
[----:B------:R-:W-:Y:S05]  /*3ec0*/  WARPSYNC.COLLECTIVE R111, `(.L_x_11649) ;  /* 0x000000006f087348 */ /* 0x000fea0003c00000 */
[----:B------:R0:W1:Y:S02]  /*3ed0*/  SHFL.DOWN P0, R116, R118, R117, R124 ;  /* 0x0800007576747389 */ /* 0x000064000000007c */
[----:B01----:R-:W-:Y:S01]  /*3ee0*/  ENDCOLLECTIVE ;  /* 0x000000000000791b */ /* 0x003fe20003800000 */
.L_x_11649:
[----:B------:R-:W-:Y:S01]  /*3ef0*/  FADD.FTZ R81, R78, R81 ;  /* 0x000000514e517221 */ /* 0x000fe20000010000 */
[----:B------:R-:W-:-:S04]  /*3f00*/  HFMA2.MMA R117, -RZ, RZ, 0, 2.384185791015625e-07 ;  /* 0x00000004ff757435 */ /* 0x000fc800000001ff */
[----:B------:R-:W-:Y:S02]  /*3f10*/  MOV R118, R81 ;  /* 0x0000005100767202 */ /* 0x000fe40000000f00 */
[----:B------:R-:W-:-:S07]  /*3f20*/  MOV R76, R116 ;  /* 0x00000074004c7202 */ /* 0x000fce0000000f00 */
[----:B------:R-:W-:Y:S05]  /*3f30*/  WARPSYNC.COLLECTIVE R111, `(.L_x_11650) ;  /* 0x000000006f087348 */ /* 0x000fea0003c00000 */
[----:B------:R0:W1:Y:S02]  /*3f40*/  SHFL.DOWN P0, R116, R118, R117, R124 ;  /* 0x0800007576747389 */ /* 0x000064000000007c */
[----:B01----:R-:W-:Y:S01]  /*3f50*/  ENDCOLLECTIVE ;  /* 0x000000000000791b */ /* 0x003fe20003800000 */
.L_x_11650:
[----:B------:R-:W-:-:S05]  /*3f60*/  FADD.FTZ R82, R79, R76 ;  /* 0x0000004c4f527221 */ /* 0x000fca0000010000 */
[----:B------:R-:W-:Y:S02]  /*3f70*/  MOV R118, R82 ;  /* 0x0000005200767202 */ /* 0x000fe40000000f00 */
[----:B------:R-:W-:-:S07]  /*3f80*/  MOV R76, R116 ;  /* 0x00000074004c7202 */ /* 0x000fce0000000f00 */
[----:B------:R-:W-:Y:S05]  /*3f90*/  WARPSYNC.COLLECTIVE R111, `(.L_x_11651) ;  /* 0x000000006f087348 */ /* 0x000fea0003c00000 */
[----:B------:R0:W1:Y:S02]  /*3fa0*/  SHFL.DOWN P0, R116, R118, R117, R124 ;  /* 0x0800007576747389 */ /* 0x000064000000007c */
[----:B01----:R-:W-:Y:S01]  /*3fb0*/  ENDCOLLECTIVE ;  /* 0x000000000000791b */ /* 0x003fe20003800000 */
.L_x_11651:
[----:B------:R-:W-:Y:S01]  /*3fc0*/  FADD.FTZ R110, R81, R76 ;  /* 0x0000004c516e7221 */ /* 0x000fe20000010000 */
[----:B------:R-:W-:-:S04]  /*3fd0*/  HFMA2.MMA R117, -RZ, RZ, 0, 1.1920928955078125e-07 ;  /* 0x00000002ff757435 */ /* 0x000fc800000001ff */
[----:B------:R-:W-:Y:S02]  /*3fe0*/  MOV R118, R110 ;  /* 0x0000006e00767202 */ /* 0x000fe40000000f00 */
[----:B------:R-:W-:-:S07]  /*3ff0*/  MOV R83, R116 ;  /* 0x0000007400537202 */ /* 0x000fce0000000f00 */
[----:B------:R-:W-:Y:S05]  /*4000*/  WARPSYNC.COLLECTIVE R111, `(.L_x_11652) ;  /* 0x000000006f087348 */ /* 0x000fea0003c00000 */
[----:B------:R0:W1:Y:S02]  /*4010*/  SHFL.DOWN P0, R116, R118, R117, R124 ;  /* 0x0800007576747389 */ /* 0x000064000000007c */
[----:B01----:R-:W-:Y:S01]  /*4020*/  ENDCOLLECTIVE ;  /* 0x000000000000791b */ /* 0x003fe20003800000 */
.L_x_11652:
[----:B------:R-:W-:-:S05]  /*4030*/  FADD.FTZ R83, R82, R83 ;  /* 0x0000005352537221 */ /* 0x000fca0000010000 */
[----:B------:R-:W-:Y:S02]  /*4040*/  MOV R118, R83 ;  /* 0x0000005300767202 */ /* 0x000fe40000000f00 */
[----:B------:R-:W-:-:S07]  /*4050*/  MOV R77, R116 ;  /* 0x00000074004d7202 */ /* 0x000fce0000000f00 */
[----:B------:R-:W-:Y:S05]  /*4060*/  WARPSYNC.COLLECTIVE R111, `(.L_x_11653) ;  /* 0x000000006f087348 */ /* 0x000fea0003c00000 */
[----:B------:R0:W1:Y:S02]  /*4070*/  SHFL.DOWN P0, R116, R118, R117, R124 ;  /* 0x0800007576747389 */ /* 0x000064000000007c */
[----:B01----:R-:W-:Y:S01]  /*4080*/  ENDCOLLECTIVE ;  /* 0x000000000000791b */ /* 0x003fe20003800000 */
.L_x_11653:
[----:B------:R-:W-:Y:S01]  /*4090*/  FADD.FTZ R76, R110, R77 ;  /* 0x0000004d6e4c7221 */ /* 0x000fe20000010000 */
[----:B------:R-:W-:-:S04]  /*40a0*/  HFMA2.MMA R117, -RZ, RZ, 0, 5.9604644775390625e-08 ;  /* 0x00000001ff757435 */ /* 0x000fc800000001ff */
[----:B------:R-:W-:Y:S02]  /*40b0*/  MOV R118, R76 ;  /* 0x0000004c00767202 */ /* 0x000fe40000000f00 */
[----:B------:R-:W-:-:S07]  /*40c0*/  MOV R80, R116 ;  /* 0x0000007400507202 */ /* 0x000fce0000000f00 */
[----:B------:R-:W-:Y:S05]  /*40d0*/  WARPSYNC.COLLECTIVE R111, `(.L_x_11654) ;  /* 0x000000006f087348 */ /* 0x000fea0003c00000 */
[----:B------:R0:W1:Y:S02]  /*40e0*/  SHFL.DOWN P0, R116, R118, R117, R124 ;  /* 0x0800007576747389 */ /* 0x000064000000007c */
[----:B01----:R-:W-:Y:S01]  /*40f0*/  ENDCOLLECTIVE ;  /* 0x000000000000791b */ /* 0x003fe20003800000 */
.L_x_11654:
[----:B------:R-:W-:-:S05]  /*4100*/  FADD.FTZ R80, R83, R80 ;  /* 0x0000005053507221 */ /* 0x000fca0000010000 */
[----:B------:R-:W-:Y:S02]  /*4110*/  MOV R118, R80 ;  /* 0x0000005000767202 */ /* 0x000fe40000000f00 */
[----:B------:R-:W-:-:S07]  /*4120*/  MOV R79, R116 ;  /* 0x00000074004f7202 */ /* 0x000fce0000000f00 */
[----:B------:R-:W-:Y:S05]  /*4130*/  WARPSYNC.COLLECTIVE R111, `(.L_x_11655) ;  /* 0x000000006f087348 */ /* 0x000fea0003c00000 */
[----:B------:R0:W1:Y:S02]  /*4140*/  SHFL.DOWN P0, R116, R118, R117, R124 ;  /* 0x0800007576747389 */ /* 0x000064000000007c */
[----:B01----:R-:W-:Y:S01]  /*4150*/  ENDCOLLECTIVE ;  /* 0x000000000000791b */ /* 0x003fe20003800000 */
.L_x_11655:
[----:B------:R-:W-:Y:S01]  /*4160*/  MOV R77, R116 ;  /* 0x00000074004d7202 */ /* 0x000fe20000000f00 */
[----:B------:R-:W-:Y:S06]  /*4170*/  BRA `(.L_x_11656) ;  /* 0xffffffdc00e07947 */ /* 0x000fec000383ffff */
.L_x_11657:
        /* <DEDUP_REMOVED lines=16> */
.L_x_14029:


//--------------------- .text._ZN10layer_norm22ln_bwd_finalize_kernelINS_22Kernel_traits_finalizeILj4096E6__halfffffjLb0ELj1024ELj4ENS_18Kernel_traits_baseILj4096ES2_ffffjLj1024EEEEELb0ELb0EEEvNS_9BwdParamsE --------------------------
	.section	.text._ZN10layer_norm22ln_bwd_finalize_kernelINS_22Kernel_traits_finalizeILj4096E6__halfffffjLb0ELj1024ELj4ENS_18Kernel_traits_baseILj4096ES2_ffffjLj1024EEEEELb0ELb0EEEvNS_9BwdParamsE,"ax",@progbits
	.align	128
        .global         _ZN10layer_norm22ln_bwd_finalize_kernelINS_22Kernel_traits_finalizeILj4096E6__halfffffjLb0ELj1024ELj4ENS_18Kernel_traits_baseILj4096ES2_ffffjLj1024EEEEELb0ELb0EEEvNS_9BwdParamsE
        .type           _ZN10layer_norm22ln_bwd_finalize_kernelINS_22Kernel_traits_finalizeILj4096E6__halfffffjLb0ELj1024ELj4ENS_18Kernel_traits_baseILj4096ES2_ffffjLj1024EEEEELb0ELb0EEEvNS_9BwdParamsE,@function
        .size           _ZN10layer_norm22ln_bwd_finalize_kernelINS_22Kernel_traits_finalizeILj4096E6__halfffffjLb0ELj1024ELj4ENS_18Kernel_traits_baseILj4096ES2_ffffjLj1024EEEEELb0ELb0EEEvNS_9BwdParamsE,(.L_x_14030 - _ZN10layer_norm22ln_bwd_finalize_kernelINS_22Kernel_traits_finalizeILj4096E6__halfffffjLb0ELj1024ELj4ENS_18Kernel_traits_baseILj4096ES2_ffffjLj1024EEEEELb0ELb0EEEvNS_9BwdParamsE)
        .other          _ZN10layer_norm22ln_bwd_finalize_kernelINS_22Kernel_traits_finalizeILj4096E6__halfffffjLb0ELj1024ELj4ENS_18Kernel_traits_baseILj4096ES2_ffffjLj1024EEEEELb0ELb0EEEvNS_9BwdParamsE,@"STO_CUDA_ENTRY STV_DEFAULT"
_ZN10layer_norm22ln_bwd_finalize_kernelINS_22Kernel_traits_finalizeILj4096E6__halfffffjLb0ELj1024ELj4ENS_18Kernel_traits_baseILj4096ES2_ffffjLj1024EEEEELb0ELb0EEEvNS_9BwdParamsE:
.text._ZN10layer_norm22ln_bwd_finalize_kernelINS_22Kernel_traits_finalizeILj4096E6__halfffffjLb0ELj1024ELj4ENS_18Kernel_traits_baseILj4096ES2_ffffjLj1024EEEEELb0ELb0EEEvNS_9BwdParamsE:
        /* <DEDUP_REMOVED lines=25> */
.L_x_11670:
        /* <DEDUP_REMOVED lines=30> */
.L_x_11662:
        /* <DEDUP_REMOVED lines=36> */
.L_x_11661:
[----:B------:R-:W-:Y:S05]  /*05b0*/  BSYNC B1 ;  /* 0x0000000000017941 */ /* 0x000fea0003800000 */
.L_x_11660:
        /* <DEDUP_REMOVED lines=24> */
.L_x_11664:
[----:B------:R-:W-:Y:S05]  /*0740*/  BSYNC B1 ;  /* 0x0000000000017941 */ /* 0x000fea0003800000 */
.L_x_11663:
        /* <DEDUP_REMOVED lines=12> */
.L_x_11665:
[----:B------:R-:W-:Y:S05]  /*0810*/  BSYNC B1 ;  /* 0x0000000000017941 */ /* 0x000fea0003800000 */
.L_x_11659:
[----:B------:R-:W-:Y:S05]  /*0820*/  BSYNC B0 ;  /* 0x0000000000007941 */ /* 0x000fea0003800000 */
.L_x_11658:
        /* <DEDUP_REMOVED lines=29> */
.L_x_11681:
[----:B---3--:R-:W-:Y:S01]  /*0a00*/  FADD.FTZ R9, R18, R9 ;  /* 0x0000000912097221 */ /* 0x008fe20000010000 */
[----:B--2---:R-:W-:-:S04]  /*0a10*/  FADD.FTZ R11, R10, R11 ;  /* 0x0000000b0a0b7221 */ /* 0x004fc80000010000 */
[----:B------:R2:W-:Y:S04]  /*0a20*/  @!P1 STS [R6+0x2000], R9 ;  /* 0x0020000906009388 */ /* 0x0005e80000000800 */
[----:B------:R2:W-:Y:S02]  /*0a30*/  @!P1 STS [R6+0x2080], R11 ;  /* 0x0020800b06009388 */ /* 0x0005e40000000800 */
.L_x_11666:
        /* <DEDUP_REMOVED lines=18> */
.L_x_11669:
[----:B------:R-:W-:Y:S05]  /*0b60*/  BSYNC B0 ;  /* 0x0000000000007941 */ /* 0x000fea0003800000 */
.L_x_11668:
[C---:B------:R-:W-:Y:S01]  /*0b70*/  ISETP.GT.U32.AND P1, PT, R3.reuse, -0x1001, PT ;  /* 0xffffefff0300780c */ /* 0x040fe20003f24070 */
[----:B------:R-:W-:Y:S01]  /*0b80*/  VIADD R4, R4, 0x800 ;  /* 0x0000080004047836 */ /* 0x000fe20000000000 */
[----:B------:R-:W-:-:S11]  /*0b90*/  IADD3 R3, R3, 0x1000, RZ ;  /* 0x0000100003037810 */ /* 0x000fd60007ffe0ff */
[----:B------:R-:W-:Y:S05]  /*0ba0*/  @P1 BRA `(.L_x_11670) ;  /* 0xfffffff400781947 */ /* 0x000fea000383ffff */
[----:B------:R-:W-:Y:S05]  /*0bb0*/  EXIT ;  /* 0x000000000000794d */ /* 0x000fea0003800000 */
.L_x_11667:
[----:B------:R-:W-:Y:S01]  /*0bc0*/  HFMA2.MMA R21, -RZ, RZ, 0, 5.9604644775390625e-08 ;  /* 0x00000001ff157435 */ /* 0x000fe200000001ff */
[----:B0--3--:R-:W-:Y:S01]  /*0bd0*/  MOV R22, R10 ;  /* 0x0000000a00167202 */ /* 0x009fe20000000f00 */
[----:B------:R-:W-:Y:S01]  /*0be0*/  IMAD.MOV.U32 R19, RZ, RZ, -0x1 ;  /* 0xffffffffff137424 */ /* 0x000fe200078e00ff */
[----:B------:R-:W-:-:S08]  /*0bf0*/  MOV R24, 0x1f ;  /* 0x0000001f00187802 */ /* 0x000fd00000000f00 */
[----:B-12---:R-:W-:Y:S05]  /*0c00*/  WARPSYNC.COLLECTIVE R19, `(.L_x_11671) ;  /* 0x0000000013087348 */ /* 0x006fea0003c00000 */
[----:B------:R0:W3:Y:S02]  /*0c10*/  SHFL.BFLY P2, R20, R22, R21, R24 ;  /* 0x0c00001516147389 */ /* 0x0000e40000040018 */
[----:B0123--:R-:W-:Y:S01]  /*0c20*/  ENDCOLLECTIVE ;  /* 0x000000000000791b */ /* 0x00ffe20003800000 */
.L_x_11671:
[----:B------:R-:W-:Y:S01]  /*0c30*/  HFMA2.MMA R21, -RZ, RZ, 0, 1.1920928955078125e-07 ;  /* 0x00000002ff157435 */ /* 0x000fe200000001ff */
[----:B------:R-:W-:-:S05]  /*0c40*/  MOV R11, R20 ;  /* 0x00000014000b7202 */ /* 0x000fca0000000f00 */
[----:B------:R-:W-:-:S05]  /*0c50*/  FADD.FTZ R11, R10, R11 ;  /* 0x0000000b0a0b7221 */ /* 0x000fca0000010000 */
[----:B------:R-:W-:-:S07]  /*0c60*/  MOV R22, R11 ;  /* 0x0000000b00167202 */ /* 0x000fce0000000f00 */
[----:B------:R-:W-:Y:S05]  /*0c70*/  WARPSYNC.COLLECTIVE R19, `(.L_x_11672) ;  /* 0x0000000013087348 */ /* 0x000fea0003c00000 */
[----:B------:R0:W1:Y:S02]  /*0c80*/  SHFL.BFLY P2, R20, R22, R21, R24 ;  /* 0x0c00001516147389 */ /* 0x0000640000040018 */
[----:B01----:R-:W-:Y:S01]  /*0c90*/  ENDCOLLECTIVE ;  /* 0x000000000000791b */ /* 0x003fe20003800000 */
.L_x_11672:
[----:B------:R-:W-:Y:S01]  /*0ca0*/  HFMA2.MMA R21, -RZ, RZ, 0, 2.384185791015625e-07 ;  /* 0x00000004ff157435 */ /* 0x000fe200000001ff */
[----:B------:R-:W-:-:S04]  /*0cb0*/  IMAD.MOV.U32 R14, RZ, RZ, R20 ;  /* 0x000000ffff0e7224 */ /* 0x000fc800078e0014 */
[----:B------:R-:W-:-:S05]  /*0cc0*/  FADD.FTZ R14, R11, R14 ;  /* 0x0000000e0b0e7221 */ /* 0x000fca0000010000 */
[----:B------:R-:W-:-:S07]  /*0cd0*/  MOV R22, R14 ;  /* 0x0000000e00167202 */ /* 0x000fce0000000f00 */
[----:B------:R-:W-:Y:S05]  /*0ce0*/  WARPSYNC.COLLECTIVE R19, `(.L_x_11673) ;  /* 0x0000000013087348 */ /* 0x000fea0003c00000 */
[----:B------:R0:W1:Y:S02]  /*0cf0*/  SHFL.BFLY P2, R20, R22, R21, R24 ;  /* 0x0c00001516147389 */ /* 0x0000640000040018 */
[----:B01----:R-:W-:Y:S01]  /*0d00*/  ENDCOLLECTIVE ;  /* 0x000000000000791b */ /* 0x003fe20003800000 */
.L_x_11673:
[----:B------:R-:W-:Y:S01]  /*0d10*/  HFMA2.MMA R21, -RZ, RZ, 0, 4.76837158203125e-07 ;  /* 0x00000008ff157435 */ /* 0x000fe200000001ff */
[----:B------:R-:W-:-:S05]  /*0d20*/  MOV R13, R20 ;  /* 0x00000014000d7202 */ /* 0x000fca0000000f00 */
[----:B------:R-:W-:-:S04]  /*0d30*/  FADD.FTZ R13, R14, R13 ;  /* 0x0000000d0e0d7221 */ /* 0x000fc80000010000 */
[----:B------:R-:W-:-:S07]  /*0d40*/  IMAD.MOV.U32 R22, RZ, RZ, R13 ;  /* 0x000000ffff167224 */ /* 0x000fce00078e000d */
[----:B------:R-:W-:Y:S05]  /*0d50*/  WARPSYNC.COLLECTIVE R19, `(.L_x_11674) ;  /* 0x0000000013087348 */ /* 0x000fea0003c00000 */
[----:B------:R0:W1:Y:S02]  /*0d60*/  SHFL.BFLY P2, R20, R22, R21, R24 ;  /* 0x0c00001516147389 */ /* 0x0000640000040018 */
[----:B01----:R-:W-:Y:S01]  /*0d70*/  ENDCOLLECTIVE ;  /* 0x000000000000791b */ /* 0x003fe20003800000 */
.L_x_11674:
[----:B------:R-:W-:Y:S01]  /*0d80*/  IMAD.MOV.U32 R21, RZ, RZ, 0x10 ;  /* 0x00000010ff157424 */ /* 0x000fe200078e00ff */
[----:B------:R-:W-:-:S05]  /*0d90*/  MOV R10, R20 ;  /* 0x00000014000a7202 */ /* 0x000fca0000000f00 */
[----:B------:R-:W-:-:S05]  /*0da0*/  FADD.FTZ R10, R13, R10 ;  /* 0x0000000a0d0a7221 */ /* 0x000fca0000010000 */
[----:B------:R-:W-:-:S07]  /*0db0*/  MOV R22, R10 ;  /* 0x0000000a00167202 */ /* 0x000fce0000000f00 */
[----:B------:R-:W-:Y:S05]  /*0dc0*/  WARPSYNC.COLLECTIVE R19, `(.L_x_11675) ;  /* 0x0000000013087348 */ /* 0x000fea0003c00000 */
[----:B------:R0:W1:Y:S02]  /*0dd0*/  SHFL.BFLY P2, R20, R22, R21, R24 ;  /* 0x0c00001516147389 */ /* 0x0000640000040018 */
[----:B01----:R-:W-:Y:S01]  /*0de0*/  ENDCOLLECTIVE ;  /* 0x000000000000791b */ /* 0x003fe20003800000 */
.L_x_11675:
[----:B------:R-:W-:Y:S01]  /*0df0*/  HFMA2.MMA R21, -RZ, RZ, 0, 5.9604644775390625e-08 ;  /* 0x00000001ff157435 */ /* 0x000fe200000001ff */
[----:B------:R-:W-:Y:S02]  /*0e00*/  MOV R22, R9 ;  /* 0x0000000900167202 */ /* 0x000fe40000000f00 */
[----:B------:R-:W-:-:S08]  /*0e10*/  MOV R11, R20 ;  /* 0x00000014000b7202 */ /* 0x000fd00000000f00 */
[----:B------:R-:W-:Y:S05]  /*0e20*/  WARPSYNC.COLLECTIVE R19, `(.L_x_11676) ;  /* 0x0000000013087348 */ /* 0x000fea0003c00000 */
[----:B------:R0:W1:Y:S02]  /*0e30*/  SHFL.BFLY P2, R20, R22, R21, R24 ;  /* 0x0c00001516147389 */ /* 0x0000640000040018 */
[----:B01----:R-:W-:Y:S01]  /*0e40*/  ENDCOLLECTIVE ;  /* 0x000000000000791b */ /* 0x003fe20003800000 */
.L_x_11676:
[----:B------:R-:W-:Y:S01]  /*0e50*/  HFMA2.MMA R21, -RZ, RZ, 0, 1.1920928955078125e-07 ;  /* 0x00000002ff157435 */ /* 0x000fe200000001ff */
[----:B------:R-:W-:-:S04]  /*0e60*/  IMAD.MOV.U32 R14, RZ, RZ, R20 ;  /* 0x000000ffff0e7224 */ /* 0x000fc800078e0014 */
[----:B------:R-:W-:-:S05]  /*0e70*/  FADD.FTZ R15, R9, R14 ;  /* 0x0000000e090f7221 */ /* 0x000fca0000010000 */
[----:B------:R-:W-:-:S07]  /*0e80*/  MOV R22, R15 ;  /* 0x0000000f00167202 */ /* 0x000fce0000000f00 */
[----:B------:R-:W-:Y:S05]  /*0e90*/  WARPSYNC.COLLECTIVE R19, `(.L_x_11677) ;  /* 0x0000000013087348 */ /* 0x000fea0003c00000 */
[----:B------:R0:W1:Y:S02]  /*0ea0*/  SHFL.BFLY P2, R20, R22, R21, R24 ;  /* 0x0c00001516147389 */ /* 0x0000640000040018 */
[----:B01----:R-:W-:Y:S01]  /*0eb0*/  ENDCOLLECTIVE ;  /* 0x000000000000791b */ /* 0x003fe20003800000 */
.L_x_11677:
[----:B------:R-:W-:Y:S01]  /*0ec0*/  HFMA2.MMA R21, -RZ, RZ, 0, 2.384185791015625e-07 ;  /* 0x00000004ff157435 */ /* 0x000fe200000001ff */
[----:B------:R-:W-:-:S05]  /*0ed0*/  MOV R16, R20 ;  /* 0x0000001400107202 */ /* 0x000fca0000000f00 */
[----:B------:R-:W-:-:S04]  /*0ee0*/  FADD.FTZ R16, R15, R16 ;  /* 0x000000100f107221 */ /* 0x000fc80000010000 */
[----:B------:R-:W-:-:S07]  /*0ef0*/  IMAD.MOV.U32 R22, RZ, RZ, R16 ;  /* 0x000000ffff167224 */ /* 0x000fce00078e0010 */
[----:B------:R-:W-:Y:S05]  /*0f00*/  WARPSYNC.COLLECTIVE R19, `(.L_x_11678) ;  /* 0x0000000013087348 */ /* 0x000fea0003c00000 */
[----:B------:R0:W1:Y:S02]  /*0f10*/  SHFL.BFLY P2, R20, R22, R21, R24 ;  /* 0x0c00001516147389 */ /* 0x0000640000040018 */
[----:B01----:R-:W-:Y:S01]  /*0f20*/  ENDCOLLECTIVE ;  /* 0x000000000000791b */ /* 0x003fe20003800000 */
.L_x_11678:
[----:B------:R-:W-:Y:S01]  /*0f30*/  IMAD.MOV.U32 R21, RZ, RZ, 0x8 ;  /* 0x00000008ff157424 */ /* 0x000fe200078e00ff */
[----:B------:R-:W-:-:S05]  /*0f40*/  MOV R17, R20 ;  /* 0x0000001400117202 */ /* 0x000fca0000000f00 */
[----:B------:R-:W-:-:S05]  /*0f50*/  FADD.FTZ R17, R16, R17 ;  /* 0x0000001110117221 */ /* 0x000fca0000010000 */
[----:B------:R-:W-:-:S07]  /*0f60*/  MOV R22, R17 ;  /* 0x0000001100167202 */ /* 0x000fce0000000f00 */
[----:B------:R-:W-:Y:S05]  /*0f70*/  WARPSYNC.COLLECTIVE R19, `(.L_x_11679) ;  /* 0x0000000013087348 */ /* 0x000fea0003c00000 */
[----:B------:R0:W1:Y:S02]  /*0f80*/  SHFL.BFLY P2, R20, R22, R21, R24 ;  /* 0x0c00001516147389 */ /* 0x0000640000040018 */
[----:B01----:R-:W-:Y:S01]  /*0f90*/  ENDCOLLECTIVE ;  /* 0x000000000000791b */ /* 0x003fe20003800000 */
.L_x_11679:
[----:B------:R-:W-:Y:S01]  /*0fa0*/  HFMA2.MMA R21, -RZ, RZ, 0, 9.5367431640625e-07 ;  /* 0x00000010ff157435 */ /* 0x000fe200000001ff */
[----:B------:R-:W-:-:S05]  /*0fb0*/  MOV R18, R20 ;  /* 0x0000001400127202 */ /* 0x000fca0000000f00 */
[----:B------:R-:W-:-:S05]  /*0fc0*/  FADD.FTZ R18, R17, R18 ;  /* 0x0000001211127221 */ /* 0x000fca0000010000 */
[----:B------:R-:W-:-:S07]  /*0fd0*/  MOV R22, R18 ;  /* 0x0000001200167202 */ /* 0x000fce0000000f00 */
[----:B------:R-:W-:Y:S05]  /*0fe0*/  WARPSYNC.COLLECTIVE R19, `(.L_x_11680) ;  /* 0x0000000013087348 */ /* 0x000fea0003c00000 */
[----:B------:R0:W1:Y:S02]  /*0ff0*/  SHFL.BFLY P2, R20, R22, R21, R24 ;  /* 0x0c00001516147389 */ /* 0x0000640000040018 */
[----:B01----:R-:W-:Y:S01]  /*1000*/  ENDCOLLECTIVE ;  /* 0x000000000000791b */ /* 0x003fe20003800000 */
.L_x_11680:
[----:B------:R-:W-:Y:S01]  /*1010*/  MOV R9, R20 ;  /* 0x0000001400097202 */ /* 0x000fe20000000f00 */
[----:B------:R-:W-:Y:S06]  /*1020*/  BRA `(.L_x_11681) ;  /* 0xfffffff800747947 */ /* 0x000fec000383ffff */
.L_x_11682:
        /* <DEDUP_REMOVED lines=13> */
.L_x_14030:


//--------------------- .text._ZN10layer_norm13ln_bwd_kernelINS_13Kernel_traitsI6__halfffffjLj4096ELj1ELj1ELj4ELj16ENS_18Kernel_traits_baseILj4096ES2_ffffjLj128EEEEELb1ELb0ELb1ELb0EEEvNS_9BwdParamsE --------------------------
	.section	.text._ZN10layer_norm13ln_bwd_kernelINS_13Kernel_traitsI6__halfffffjLj4096ELj1ELj1ELj4ELj16ENS_18Kernel_traits_baseILj4096ES2_ffffjLj128EEEEELb1ELb0ELb1ELb0EEEvNS_9BwdParamsE,"ax",@progbits
	.align	128
        .global         _ZN10layer_norm13ln_bwd_kernelINS_13Kernel_traitsI6__halfffffjLj4096ELj1ELj1ELj4ELj16ENS_18Kernel_traits_baseILj4096ES2_ffffjLj128EEEEELb1ELb0ELb1ELb0EEEvNS_9BwdParamsE
        .type           _ZN10layer_norm13ln_bwd_kernelINS_13Kernel_traitsI6__halfffffjLj4096ELj1ELj1ELj4ELj16ENS_18Kernel_traits_baseILj4096ES2_ffffjLj128EEEEELb1ELb0ELb1ELb0EEEvNS_9BwdParamsE,@function
        .size           _ZN10layer_norm13ln_bwd_kernelINS_13Kernel_traitsI6__halfffffjLj4096ELj1ELj1ELj4ELj16ENS_18Kernel_traits_baseILj4096ES2_ffffjLj128EEEEELb1ELb0ELb1ELb0EEEvNS_9BwdParamsE,(.L_x_14031 - _ZN10layer_norm13ln_bwd_kernelINS_13Kernel_traitsI6__halfffffjLj4096ELj1ELj1ELj4ELj16ENS_18Kernel_traits_baseILj4096ES2_ffffjLj128EEEEELb1ELb0ELb1ELb0EEEvNS_9BwdParamsE)
        .other          _ZN10layer_norm13ln_bwd_kernelINS_13Kernel_traitsI6__halfffffjLj4096ELj1ELj1ELj4ELj16ENS_18Kernel_traits_baseILj4096ES2_ffffjLj128EEEEELb1ELb0ELb1ELb0EEEvNS_9BwdParamsE,@"STO_CUDA_ENTRY STV_DEFAULT"
_ZN10layer_norm13ln_bwd_kernelINS_13Kernel_traitsI6__halfffffjLj4096ELj1ELj1ELj4ELj16ENS_18Kernel_traits_baseILj4096ES2_ffffjLj128EEEEELb1ELb0ELb1ELb0EEEvNS_9BwdParamsE:
.text._ZN10layer_norm13ln_bwd_kernelINS_13Kernel_traitsI6__halfffffjLj4096ELj1ELj1ELj4ELj16ENS_18Kernel_traits_baseILj4096ES2_ffffjLj128EEEEELb1ELb0ELb1ELb0EEEvNS_9BwdParamsE:
        /* <DEDUP_REMOVED lines=65> */
[----:B----4-:R-:W-:-:S04]  /*0410*/  @P2 IMAD.WIDE.U32 R34, R11, 0x8, R34 ;  /* 0x000000080b222825 */ /* 0x010fc800078e0022 */
[----:B------:R-:W-:Y:S01]  /*0420*/  @P2 VIADD R11, R11, 0x80 ;  /* 0x000000800b0b2836 */ /* 0x000fe20000000000 */
[----:B------:R1:W5:Y:S03]  /*0430*/  @P2 LDG.E.64 R18, desc[UR4][R34.64] ;  /* 0x0000000422122981 */ /* 0x000366000c1e1b00 */
        /* <DEDUP_REMOVED lines=36> */
[----:B------:R-:W0:Y:S01]  /*0680*/  LDC.U8 R157, c[0x0][0x2a0] ;  /* 0x0000a800ff9d7b82 */ /* 0x000e220000000000 */
[--C-:B-----5:R-:W-:Y:S01]  /*0690*/  SHF.R.U64 R32, R12, 0x10, R13.reuse ;  /* 0x000000100c207819 */ /* 0x120fe2000000120d */
[--C-:B------:R-:W-:Y:S01]  /*06a0*/  IMAD.MOV.U32 R29, RZ, RZ, R13.reuse ;  /* 0x000000ffff1d7224 */ /* 0x100fe200078e000d */
[----:B------:R-:W-:Y:S01]  /*06b0*/  SHF.R.U32.HI R30, RZ, 0x10, R13 ;  /* 0x00000010ff1e7819 */ /* 0x000fe2000001160d */
[----:B------:R-:W-:Y:S01]  /*06c0*/  IMAD.MOV.U32 R21, RZ, RZ, R17 ;  /* 0x000000ffff157224 */ /* 0x000fe200078e0011 */
[----:B------:R-:W-:Y:S01]  /*06d0*/  MOV R27, R14 ;  /* 0x0000000e001b7202 */ /* 0x000fe20000000f00 */
[----:B------:R-:W-:Y:S01]  /*06e0*/  IMAD.MOV.U32 R149, RZ, RZ, R7 ;  /* 0x000000ffff957224 */ /* 0x000fe200078e0007 */
[----:B------:R-:W-:Y:S01]  /*06f0*/  SHF.R.U64 R28, R14, 0x10, R15 ;  /* 0x000000100e1c7819 */ /* 0x000fe2000000120f */
[----:B------:R-:W-:Y:S01]  /*0700*/  IMAD.MOV.U32 R13, RZ, RZ, R23 ;  /* 0x000000ffff0d7224 */ /* 0x000fe200078e0017 */
[----:B------:R-:W-:Y:S01]  /*0710*/  MOV R25, R15 ;  /* 0x0000000f00197202 */ /* 0x000fe20000000f00 */
[----:B------:R-:W-:Y:S01]  /*0720*/  HFMA2.MMA R227, -RZ, RZ, 0, 5.9604644775390625e-08 ;  /* 0x00000001ffe37435 */ /* 0x000fe200000001ff */
        /* <DEDUP_REMOVED lines=8> */
[----:B------:R-:W-:Y:S01]  /*07b0*/  MOV R2, R18 ;  /* 0x0000001200027202 */ /* 0x000fe20000000f00 */
[----:B------:R-:W-:Y:S01]  /*07c0*/  HADD2.F32 R27, -RZ, R27.H0_H0 ;  /* 0x2000001bff1b7230 */ /* 0x000fe20000004100 */
[----:B------:R-:W-:Y:S01]  /*07d0*/  SHF.R.U64 R20, R18, 0x10, R19 ;  /* 0x0000001012147819 */ /* 0x000fe20000001213 */
        /* <DEDUP_REMOVED lines=35> */
[----:B------:R-:W-:Y:S01]  /*0a10*/  MOV R37, RZ ;  /* 0x000000ff00257202 */ /* 0x000fe20000000f00 */
        /* <DEDUP_REMOVED lines=8> */
[----:B0-----:R-:W-:-:S07]  /*0aa0*/  HADD2.F32 R14, -RZ, R14.H0_H0 ;  /* 0x2000000eff0e7230 */ /* 0x001fce0000004100 */
.L_x_11796:
[----:B0-----:R-:W0:Y:S08]  /*0ab0*/  LDC.64 R144, c[0x0][0x288] ;  /* 0x0000a200ff907b82 */ /* 0x001e300000000a00 */
[----:B-1----:R-:W1:Y:S08]  /*0ac0*/  LDC.64 R146, c[0x0][0x250] ;  /* 0x00009400ff927b82 */ /* 0x002e700000000a00 */
[----:B--234-:R-:W2:Y:S08]  /*0ad0*/  LDC.64 R142, c[0x0][0x258] ;  /* 0x00009600ff8e7b82 */ /* 0x01ceb00000000a00 */
[----:B------:R-:W3:Y:S01]  /*0ae0*/  LDC.64 R140, c[0x0][0x280] ;  /* 0x0000a000ff8c7b82 */ /* 0x000ee20000000a00 */
[----:B0-----:R-:W-:-:S06]  /*0af0*/  IMAD.WIDE R230, R158, 0x4, R144 ;  /* 0x000000049ee67825 */ /* 0x001fcc00078e0290 */
[----:B------:R-:W4:Y:S01]  /*0b00*/  LDG.E R230, desc[UR4][R230.64] ;  /* 0x00000004e6e67981 */ /* 0x000f22000c1e1900 */
[C---:B-1----:R-:W-:Y:S01]  /*0b10*/  IMAD.WIDE R144, R158.reuse, 0x4, R146 ;  /* 0x000000049e907825 */ /* 0x042fe200078e0292 */
[----:B------:R-:W0:Y:S04]  /*0b20*/  LDC.64 R234, c[0x0][0x2c8] ;  /* 0x0000b200ffea7b82 */ /* 0x000e280000000a00 */
[----:B-----5:R1:W5:Y:S01]  /*0b30*/  LDG.E R229, desc[UR4][R144.64] ;  /* 0x0000000490e57981 */ /* 0x020362000c1e1900 */
[----:B--2---:R-:W-:-:S05]  /*0b40*/  IMAD.WIDE R142, R158, 0x4, R142 ;  /* 0x000000049e8e7825 */ /* 0x004fca00078e028e */
[----:B------:R1:W5:Y:S01]  /*0b50*/  LDG.E R12, desc[UR4][R142.64] ;  /* 0x000000048e0c7981 */ /* 0x000362000c1e1900 */
[----:B---3--:R-:W-:-:S05]  /*0b60*/  IMAD.WIDE R140, R158, 0x4, R140 ;  /* 0x000000049e8c7825 */ /* 0x008fca00078e028c */
[----:B------:R1:W5:Y:S01]  /*0b70*/  LDG.E R225, desc[UR4][R140.64] ;  /* 0x000000048ce17981 */ /* 0x000362000c1e1900 */
[----:B------:R-:W2:Y:S01]  /*0b80*/  S2R R186, SR_TID.X ;  /* 0x0000000000ba7919 */ /* 0x000ea20000002100 */
[----:B------:R-:W-:-:S05]  /*0b90*/  MOV R161, UR11 ;  /* 0x0000000b00a17c02 */ /* 0x000fca0008000f00 */
[----:B------:R-:W-:-:S05]  /*0ba0*/  IMAD R11, R158, R161, RZ ;  /* 0x000000a19e0b7224 */ /* 0x000fca00078e02ff */
[----:B------:R-:W-:-:S04]  /*0bb0*/  SHF.R.S32.HI R146, RZ, 0x1f, R11 ;  /* 0x0000001fff927819 */ /* 0x000fc8000001140b */
[----:B------:R-:W-:Y:S01]  /*0bc0*/  LEA.HI R146, R146, R11, RZ, 0x2 ;  /* 0x0000000b92927211 */ /* 0x000fe200078f10ff */
[----:B------:R-:W-:Y:S01]  /*0bd0*/  BSSY B0, `(.L_x_11684) ;  /* 0x0000206000007945 */ /* 0x000fe20003800000 */
[----:B--2---:R-:W-:-:S04]  /*0be0*/  LOP3.LUT R159, R186, 0x7f, RZ, 0xc0, !PT ;  /* 0x0000007fba9f7812 */ /* 0x004fc800078ec0ff */
[----:B------:R-:W-:-:S05]  /*0bf0*/  LEA.HI.SX32 R11, R146, R159, 0x1e ;  /* 0x0000009f920b7211 */ /* 0x000fca00078ff2ff */
[----:B0-----:R-:W-:Y:S01]  /*0c00*/  IMAD.WIDE.U32 R236, R11, 0x10, R234 ;  /* 0x000000100bec7825 */ /* 0x001fe200078e00ea */
[----:B----4-:R-:W-:-:S13]  /*0c10*/  ISETP.GT.AND P1, PT, R230, RZ, PT ;  /* 0x000000ffe600720c */ /* 0x010fda0003f24270 */
[----:B-1----:R-:W-:Y:S05]  /*0c20*/  @P1 BRA `(.L_x_11685) ;  /* 0x0000000400ac1947 */ /* 0x002fea0003800000 */
[----:B-----5:R-:W-:Y:S01]  /*0c30*/  ISETP.GE.AND P0, PT, R225, 0x1, PT ;  /* 0x00000001e100780c */ /* 0x020fe20003f06270 */
[----:B------:R-:W-:Y:S01]  /*0c40*/  HFMA2.MMA R147, -RZ, RZ, 0, 0 ;  /* 0x00000000ff937435 */ /* 0x000fe200000001ff */
[----:B------:R-:W-:Y:S01]  /*0c50*/  LOP3.LUT P5, RZ, R10, 0x8, RZ, 0xc0, !PT ;  /* 0x000000080aff7812 */ /* 0x000fe200078ac0ff */
[----:B------:R-:W-:Y:S01]  /*0c60*/  BSSY B1, `(.L_x_11686) ;  /* 0x0000010000017945 */ /* 0x000fe20003800000 */
[----:B------:R-:W-:-:S09]  /*0c70*/  MOV R145, R11 ;  /* 0x0000000b00917202 */ /* 0x000fd20000000f00 */
[----:B------:R-:W-:-:S04]  /*0c80*/  @P0 VIADD R140, R225, 0xffffffff ;  /* 0xffffffffe18c0836 */ /* 0x000fc80000000000 */
        /* <DEDUP_REMOVED lines=10> */
[----:B------:R1:W5:Y:S01]  /*0d30*/  LDG.E R9, desc[UR4][R140.64] ;  /* 0x000000048c097981 */ /* 0x000362000c1e1900 */
[----:B------:R-:W-:Y:S01]  /*0d40*/  IADD3 R145, R11, 0x80, RZ ;  /* 0x000000800b917810 */ /* 0x000fe20007ffe0ff */
[----:B------:R-:W-:-:S07]  /*0d50*/  VIADD R147, R147, 0x80 ;  /* 0x0000008093937836 */ /* 0x000fce0000000000 */
.L_x_11687:
[----:B------:R-:W-:Y:S05]  /*0d60*/  BSYNC B1 ;  /* 0x0000000000017941 */ /* 0x000fea0003800000 */
.L_x_11686:
[----:B------:R-:W-:Y:S01]  /*0d70*/  LOP3.LUT P5, RZ, R10, 0x4, RZ, 0xc0, !PT ;  /* 0x000000040aff7812 */ /* 0x000fe200078ac0ff */
[----:B------:R-:W-:-:S12]  /*0d80*/  BSSY B1, `(.L_x_11688) ;  /* 0x000000b000017945 */ /* 0x000fd80003800000 */
[----:B------:R-:W-:Y:S05]  /*0d90*/  @!P5 BRA `(.L_x_11689) ;  /* 0x000000000024d947 */ /* 0x000fea0003800000 */
[----:B-1----:R-:W0:Y:S01]  /*0da0*/  LDC.64 R140, c[0x0][0x240] ;  /* 0x00009000ff8c7b82 */ /* 0x002e220000000a00 */
[----:B------:R-:W-:-:S04]  /*0db0*/  ISETP.NE.U32.AND P5, PT, RZ, UR8, PT ;  /* 0x00000008ff007c0c */ /* 0x000fc8000bfa5070 */
[----:B------:R-:W-:-:S13]  /*0dc0*/  ISETP.NE.AND.EX P5, PT, RZ, UR9, PT, P5 ;  /* 0x00000009ff007c0c */ /* 0x000fda000bfa5350 */
[----:B------:R-:W-:-:S05]  /*0dd0*/  @P5 IMAD.WIDE.U32 R142, R145, 0x10, R234 ;  /* 0x00000010918e5825 */ /* 0x000fca00078e00ea */
[----:B------:R2:W5:Y:S01]  /*0de0*/  @P5 LDG.E.128 R100, desc[UR4][R142.64] ;  /* 0x000000048e645981 */ /* 0x000562000c1e1d00 */
[----:B0-----:R-:W-:-:S05]  /*0df0*/  IMAD.WIDE.U32 R140, R147, 0x4, R140 ;  /* 0x00000004938c7825 */ /* 0x001fca00078e008c */
[----:B------:R2:W5:Y:S01]  /*0e00*/  LDG.E R8, desc[UR4][R140.64] ;  /* 0x000000048c087981 */ /* 0x000562000c1e1900 */
[----:B------:R-:W-:Y:S02]  /*0e10*/  IADD3 R147, R147, 0x80, RZ ;  /* 0x0000008093937810 */ /* 0x000fe40007ffe0ff */
[----:B------:R-:W-:-:S07]  /*0e20*/  IADD3 R145, R145, 0x80, RZ ;  /* 0x0000008091917810 */ /* 0x000fce0007ffe0ff */
.L_x_11689:
[----:B------:R-:W-:Y:S05]  /*0e30*/  BSYNC B1 ;  /* 0x0000000000017941 */ /* 0x000fea0003800000 */
.L_x_11688:
[----:B------:R-:W-:Y:S01]  /*0e40*/  LOP3.LUT P5, RZ, R10, 0x2, RZ, 0xc0, !PT ;  /* 0x000000020aff7812 */ /* 0x000fe200078ac0ff */
[----:B------:R-:W-:-:S12]  /*0e50*/  BSSY B1, `(.L_x_11690) ;  /* 0x000000b000017945 */ /* 0x000fd80003800000 */
[----:B------:R-:W-:Y:S05]  /*0e60*/  @!P5 BRA `(.L_x_11691) ;  /* 0x000000000024d947 */ /* 0x000fea0003800000 */
[----:B-12---:R-:W0:Y:S01]  /*0e70*/  LDC.64 R140, c[0x0][0x240] ;  /* 0x00009000ff8c7b82 */ /* 0x006e220000000a00 */
        /* <DEDUP_REMOVED lines=8> */
.L_x_11691:
[----:B------:R-:W-:Y:S05]  /*0f00*/  BSYNC B1 ;  /* 0x0000000000017941 */ /* 0x000fea0003800000 */
.L_x_11690:
[----:B------:R-:W-:Y:S01]  /*0f10*/  LOP3.LUT P5, RZ, R10, 0x1, RZ, 0xc0, !PT ;  /* 0x000000010aff7812 */ /* 0x000fe200078ac0ff */
[----:B------:R-:W-:-:S12]  /*0f20*/  BSSY B1, `(.L_x_11692) ;  /* 0x000000b000017945 */ /* 0x000fd80003800000 */
[----:B------:R-:W-:Y:S05]  /*0f30*/  @!P5 BRA `(.L_x_11693) ;  /* 0x000000000024d947 */ /* 0x000fea0003800000 */
[----:B-123--:R-:W0:Y:S01]  /*0f40*/  LDC.64 R140, c[0x0][0x240] ;  /* 0x00009000ff8c7b82 */ /* 0x00ee220000000a00 */
[----:B------:R-:W-:-:S04]  /*0f50*/  ISETP.NE.U32.AND P5, PT, RZ, UR8, PT ;  /* 0x00000008ff007c0c */ /* 0x000fc8000bfa5070 */
[----:B------:R-:W-:-:S13]  /*0f60*/  ISETP.NE.AND.EX P5, PT, RZ, UR9, PT, P5 ;  /* 0x00000009ff007c0c */ /* 0x000fda000bfa5350 */
[----:B------:R-:W-:-:S05]  /*0f70*/  @P5 IMAD.WIDE.U32 R142, R145, 0x10, R234 ;  /* 0x00000010918e5825 */ /* 0x000fca00078e00ea */
[----:B------:R4:W5:Y:S01]  /*0f80*/  @P5 LDG.E.128 R108, desc[UR4][R142.64] ;  /* 0x000000048e6c5981 */ /* 0x000962000c1e1d00 */
[----:B0-----:R-:W-:-:S05]  /*0f90*/  IMAD.WIDE.U32 R140, R147, 0x4, R140 ;  /* 0x00000004938c7825 */ /* 0x001fca00078e008c */
[----:B------:R4:W5:Y:S01]  /*0fa0*/  LDG.E R6, desc[UR4][R140.64] ;  /* 0x000000048c067981 */ /* 0x000962000c1e1900 */
[----:B------:R-:W-:Y:S01]  /*0fb0*/  VIADD R147, R147, 0x80 ;  /* 0x0000008093937836 */ /* 0x000fe20000000000 */
[----:B------:R-:W-:-:S07]  /*0fc0*/  IADD3 R145, R145, 0x80, RZ ;  /* 0x0000008091917810 */ /* 0x000fce0007ffe0ff */
.L_x_11693:
[----:B------:R-:W-:Y:S05]  /*0fd0*/  BSYNC B1 ;  /* 0x0000000000017941 */ /* 0x000fea0003800000 */
.L_x_11692:
[----:B------:R-:W-:Y:S04]  /*0fe0*/  BSSY B1, `(.L_x_11694) ;  /* 0x000000b000017945 */ /* 0x000fe80003800000 */
[----:B------:R-:W-:Y:S05]  /*0ff0*/  @!P4 BRA `(.L_x_11695) ;  /* 0x000000000024c947 */ /* 0x000fea0003800000 */
[----:B-1234-:R-:W0:Y:S01]  /*1000*/  LDC.64 R140, c[0x0][0x240] ;  /* 0x00009000ff8c7b82 */ /* 0x01ee220000000a00 */
        /* <DEDUP_REMOVED lines=8> */
.L_x_11695:
[----:B------:R-:W-:Y:S05]  /*1090*/  BSYNC B1 ;  /* 0x0000000000017941 */ /* 0x000fea0003800000 */
.L_x_11694:
        /* <DEDUP_REMOVED lines=9> */
[----:B------:R-:W-:Y:S01]  /*1130*/  IADD3 R147, R147, 0x80, RZ ;  /* 0x0000008093937810 */ /* 0x000fe20007ffe0ff */
[----:B------:R-:W-:-:S07]  /*1140*/  VIADD R145, R145, 0x80 ;  /* 0x0000008091917836 */ /* 0x000fce0000000000 */
.L_x_11697:
[----:B------:R-:W-:Y:S05]  /*1150*/  BSYNC B1 ;  /* 0x0000000000017941 */ /* 0x000fea0003800000 */
.L_x_11696:
        /* <DEDUP_REMOVED lines=11> */
.L_x_11699:
[----:B------:R-:W-:Y:S05]  /*1210*/  BSYNC B1 ;  /* 0x0000000000017941 */ /* 0x000fea0003800000 */
.L_x_11698:
[----:B------:R-:W-:Y:S02]  /*1220*/  LOP3.LUT P5, RZ, R10, 0x20, RZ, 0xc0, !PT ;  /* 0x000000200aff7812 */ /* 0x000fe400078ac0ff */
[----:B------:R-:W-:-:S11]  /*1230*/  CS2R R230, SRZ ;  /* 0x0000000000e67805 */ /* 0x000fd6000001ff00 */
        /* <DEDUP_REMOVED lines=8> */
[----:B------:R-:W-:Y:S01]  /*12c0*/  HFMA2.MMA R230, -RZ, RZ, 0, 0 ;  /* 0x00000000ffe67435 */ /* 0x000fe200000001ff */
[----:B------:R-:W-:Y:S10]  /*12d0*/  BRA `(.L_x_11700) ;  /* 0x0000001800547947 */ /* 0x000ff40003800000 */
.L_x_11685:
[----:B-----5:R-:W-:Y:S01]  /*12e0*/  ISETP.GE.AND P0, PT, R225, 0x1, PT ;  /* 0x00000001e100780c */ /* 0x020fe20003f06270 */
[----:B------:R-:W-:Y:S01]  /*12f0*/  VIADD R140, R230, 0xffffffff ;  /* 0xffffffffe68c7836 */ /* 0x000fe20000000000 */
[----:B------:R-:W-:Y:S01]  /*1300*/  LOP3.LUT P5, RZ, R10, 0x8, RZ, 0xc0, !PT ;  /* 0x000000080aff7812 */ /* 0x000fe200078ac0ff */
[----:B------:R-:W-:Y:S01]  /*1310*/  BSSY B1, `(.L_x_11701) ;  /* 0x000003b000017945 */ /* 0x000fe20003800000 */
[----:B------:R-:W-:Y:S01]  /*1320*/  MOV R187, RZ ;  /* 0x000000ff00bb7202 */ /* 0x000fe20000000f00 */
[----:B------:R-:W-:Y:S01]  /*1330*/  IMAD R140, R140, R161, RZ ;  /* 0x000000a18c8c7224 */ /* 0x000fe200078e02ff */
[----:B------:R-:W-:Y:S02]  /*1340*/  CS2R R230, SRZ ;  /* 0x0000000000e67805 */ /* 0x000fe4000001ff00 */
[----:B------:R-:W-:Y:S02]  /*1350*/  MOV R232, R11 ;  /* 0x0000000b00e87202 */ /* 0x000fe40000000f00 */
[----:B------:R-:W-:-:S03]  /*1360*/  SHF.R.S32.HI R141, RZ, 0x1f, R140 ;  /* 0x0000001fff8d7819 */ /* 0x000fc6000001148c */
[----:B------:R-:W-:Y:S02]  /*1370*/  @P0 IADD3 R142, R225, -0x1, RZ ;  /* 0xffffffffe18e0810 */ /* 0x000fe40007ffe0ff */
[----:B------:R-:W-:-:S03]  /*1380*/  LEA.HI R140, R141, R140, RZ, 0x2 ;  /* 0x0000008c8d8c7211 */ /* 0x000fc600078f10ff */
[----:B------:R-:W-:Y:S01]  /*1390*/  @P0 IMAD R142, R142, R161, RZ ;  /* 0x000000a18e8e0224 */ /* 0x000fe200078e02ff */
[----:B------:R-:W-:-:S04]  /*13a0*/  LEA.HI.SX32 R228, R140, R159, 0x1e ;  /* 0x0000009f8ce47211 */ /* 0x000fc800078ff2ff */
[----:B------:R-:W-:-:S04]  /*13b0*/  @P0 SHF.R.S32.HI R143, RZ, 0x1f, R142 ;  /* 0x0000001fff8f0819 */ /* 0x000fc8000001148e */
[----:B------:R-:W-:-:S04]  /*13c0*/  @P0 LEA.HI R142, R143, R142, RZ, 0x2 ;  /* 0x0000008e8f8e0211 */ /* 0x000fc800078f10ff */
[----:B------:R-:W-:Y:S01]  /*13d0*/  @P0 LEA.HI.SX32 R187, R142, R159, 0x1e ;  /* 0x0000009f8ebb0211 */ /* 0x000fe200078ff2ff */
[----:B------:R-:W-:Y:S06]  /*13e0*/  @!P5 BRA `(.L_x_11702) ;  /* 0x0000000000b4d947 */ /* 0x000fec0003800000 */
[----:B------:R-:W0:Y:S01]  /*13f0*/  LDC.64 R140, c[0x0][0x238] ;  /* 0x00008e00ff8c7b82 */ /* 0x000e220000000a00 */
[----:B------:R-:W-:-:S04]  /*1400*/  ISETP.NE.AND P5, PT, R157, RZ, PT ;  /* 0x000000ff9d00720c */ /* 0x000fc80003fa5270 */
[----:B------:R-:W-:Y:S02]  /*1410*/  FSEL R174, R229, RZ, !P5 ;  /* 0x000000ffe5ae7208 */ /* 0x000fe40006800000 */
[----:B------:R-:W-:Y:S01]  /*1420*/  ISETP.NE.U32.AND P5, PT, RZ, UR8, PT ;  /* 0x00000008ff007c0c */ /* 0x000fe2000bfa5070 */
[----:B------:R-:W1:Y:S03]  /*1430*/  LDC.64 R144, c[0x0][0x2b8] ;  /* 0x0000ae00ff907b82 */ /* 0x000e660000000a00 */
[----:B------:R-:W-:-:S05]  /*1440*/  ISETP.NE.AND.EX P5, PT, RZ, UR9, PT, P5 ;  /* 0x00000009ff007c0c */ /* 0x000fca000bfa5350 */
[----:B------:R-:W2:Y:S01]  /*1450*/  LDC.64 R230, c[0x0][0x240] ;  /* 0x00009000ffe67b82 */ /* 0x000ea20000000a00 */
[----:B0-----:R-:W-:-:S07]  /*1460*/  IMAD.WIDE.U32 R140, R11, 0x10, R140 ;  /* 0x000000100b8c7825 */ /* 0x001fce00078e008c */
[----:B------:R-:W5:Y:S04]  /*1470*/  @P5 LDG.E.128 R96, desc[UR4][R236.64] ;  /* 0x00000004ec605981 */ /* 0x000f68000c1e1d00 */
[----:B------:R-:W3:Y:S01]  /*1480*/  LDG.E.128 R140, desc[UR4][R140.64] ;  /* 0x000000048c8c7981 */ /* 0x000ee2000c1e1d00 */
[----:B-1----:R-:W-:-:S06]  /*1490*/  IMAD.WIDE.U32 R144, R228, 0x10, R144 ;  /* 0x00000010e4907825 */ /* 0x002fcc00078e0090 */
[----:B------:R-:W4:Y:S01]  /*14a0*/  LDG.E.128 R144, desc[UR4][R144.64] ;  /* 0x0000000490907981 */ /* 0x000f22000c1e1d00 */
[----:B--2---:R-:W-:Y:S01]  /*14b0*/  IMAD.WIDE.U32 R230, R187, 0x4, R230 ;  /* 0x00000004bbe67825 */ /* 0x004fe200078e00e6 */
[----:B------:R-:W-:Y:S02]  /*14c0*/  IADD3 R232, R11, 0x80, RZ ;  /* 0x000000800be87810 */ /* 0x000fe40007ffe0ff */
[----:B------:R-:W-:Y:S01]  /*14d0*/  IADD3 R187, R187, 0x80, RZ ;  /* 0x00000080bbbb7810 */ /* 0x000fe20007ffe0ff */
[----:B------:R-:W-:Y:S01]  /*14e0*/  VIADD R228, R228, 0x80 ;  /* 0x00000080e4e47836 */ /* 0x000fe20000000000 */
[----:B------:R0:W5:Y:S01]  /*14f0*/  LDG.E R9, desc[UR4][R230.64] ;  /* 0x00000004e6097981 */ /* 0x000162000c1e1900 */
[C---:B---3--:R-:W-:Y:S01]  /*1500*/  FADD.FTZ R3, -R174.reuse, R140 ;  /* 0x0000008cae037221 */ /* 0x048fe20000010100 */
[C---:B------:R-:W-:Y:S01]  /*1510*/  FADD.FTZ R191, -R174.reuse, R141 ;  /* 0x0000008daebf7221 */ /* 0x040fe20000010100 */
[C---:B------:R-:W-:Y:S01]  /*1520*/  FADD.FTZ R209, -R174.reuse, R142 ;  /* 0x0000008eaed17221 */ /* 0x040fe20000010100 */
[----:B------:R-:W-:Y:S01]  /*1530*/  FADD.FTZ R143, -R174, R143 ;  /* 0x0000008fae8f7221 */ /* 0x000fe20000010100 */
[C---:B------:R-:W-:Y:S01]  /*1540*/  FMUL.FTZ R3, R12.reuse, R3 ;  /* 0x000000030c037220 */ /* 0x040fe20000410000 */
[C---:B------:R-:W-:Y:S01]  /*1550*/  FMUL.FTZ R174, R12.reuse, R191 ;  /* 0x000000bf0cae7220 */ /* 0x040fe20000410000 */
[C---:B------:R-:W-:Y:S01]  /*1560*/  FMUL.FTZ R191, R12.reuse, R209 ;  /* 0x000000d10cbf7220 */ /* 0x040fe20000410000 */
[----:B------:R-:W-:Y:S01]  /*1570*/  FMUL.FTZ R224, R12, R143 ;  /* 0x0000008f0ce07220 */ /* 0x000fe20000410000 */
[----:B----4-:R-:W-:Y:S01]  /*1580*/  FMUL.FTZ R192, R155, R144 ;  /* 0x000000909bc07220 */ /* 0x010fe20000410000 */
        /* <DEDUP_REMOVED lines=17> */
[----:B0-----:R-:W-:Y:S01]  /*16a0*/  FADD.FTZ R231, R142, R223 ;  /* 0x000000df8ee77221 */ /* 0x001fe20000010000 */
[----:B------:R-:W-:-:S07]  /*16b0*/  FFMA.FTZ R230, R224, R223, R141 ;  /* 0x000000dfe0e67223 */ /* 0x000fce000001008d */
.L_x_11702:
[----:B------:R-:W-:Y:S05]  /*16c0*/  BSYNC B1 ;  /* 0x0000000000017941 */ /* 0x000fea0003800000 */
.L_x_11701:
[----:B------:R-:W-:Y:S01]  /*16d0*/  LOP3.LUT P5, RZ, R10, 0x4, RZ, 0xc0, !PT ;  /* 0x000000040aff7812 */ /* 0x000fe200078ac0ff */
[----:B------:R-:W-:-:S12]  /*16e0*/  BSSY B1, `(.L_x_11703) ;  /* 0x0000030000017945 */ /* 0x000fd80003800000 */
[----:B------:R-:W-:Y:S05]  /*16f0*/  @!P5 BRA `(.L_x_11704) ;  /* 0x0000000000b8d947 */ /* 0x000fea0003800000 */
        /* <DEDUP_REMOVED lines=8> */
[----:B------:R-:W-:Y:S01]  /*1780*/  @P5 IMAD.WIDE.U32 R236, R232, 0x10, R234 ;  /* 0x00000010e8ec5825 */ /* 0x000fe200078e00ea */
[----:B------:R-:W3:Y:S03]  /*1790*/  LDG.E.128 R140, desc[UR4][R140.64] ;  /* 0x000000048c8c7981 */ /* 0x000ee6000c1e1d00 */
[----:B-1----:R-:W-:Y:S01]  /*17a0*/  IMAD.WIDE.U32 R144, R228, 0x10, R144 ;  /* 0x00000010e4907825 */ /* 0x002fe200078e0090 */
[----:B------:R-:W5:Y:S05]  /*17b0*/  @P5 LDG.E.128 R100, desc[UR4][R236.64] ;  /* 0x00000004ec645981 */ /* 0x000f6a000c1e1d00 */
[----:B------:R-:W4:Y:S01]  /*17c0*/  LDG.E.128 R144, desc[UR4][R144.64] ;  /* 0x0000000490907981 */ /* 0x000f22000c1e1d00 */
[----:B--2---:R-:W-:-:S05]  /*17d0*/  IMAD.WIDE.U32 R220, R187, 0x4, R220 ;  /* 0x00000004bbdc7825 */ /* 0x004fca00078e00dc */
[----:B------:R0:W5:Y:S01]  /*17e0*/  LDG.E R8, desc[UR4][R220.64] ;  /* 0x00000004dc087981 */ /* 0x000162000c1e1900 */
[----:B------:R-:W-:Y:S02]  /*17f0*/  IADD3 R187, R187, 0x80, RZ ;  /* 0x00000080bbbb7810 */ /* 0x000fe40007ffe0ff */
[----:B------:R-:W-:Y:S02]  /*1800*/  IADD3 R228, R228, 0x80, RZ ;  /* 0x00000080e4e47810 */ /* 0x000fe40007ffe0ff */
[----:B------:R-:W-:Y:S01]  /*1810*/  IADD3 R232, R232, 0x80, RZ ;  /* 0x00000080e8e87810 */ /* 0x000fe20007ffe0ff */
[C---:B---3--:R-:W-:Y:S01]  /*1820*/  FADD.FTZ R175, -R172.reuse, R140 ;  /* 0x0000008cacaf7221 */ /* 0x048fe20000010100 */
[C---:B------:R-:W-:Y:S01]  /*1830*/  FADD.FTZ R189, -R172.reuse, R141 ;  /* 0x0000008dacbd7221 */ /* 0x040fe20000010100 */
[C---:B------:R-:W-:Y:S01]  /*1840*/  FADD.FTZ R207, -R172.reuse, R142 ;  /* 0x0000008eaccf7221 */ /* 0x040fe20000010100 */
[----:B------:R-:W-:Y:S01]  /*1850*/  FADD.FTZ R143, -R172, R143 ;  /* 0x0000008fac8f7221 */ /* 0x000fe20000010100 */
[C---:B------:R-:W-:Y:S01]  /*1860*/  FMUL.FTZ R175, R12.reuse, R175 ;  /* 0x000000af0caf7220 */ /* 0x040fe20000410000 */
[C---:B------:R-:W-:Y:S01]  /*1870*/  FMUL.FTZ R172, R12.reuse, R189 ;  /* 0x000000bd0cac7220 */ /* 0x040fe20000410000 */
[----:B----4-:R-:W-:Y:S01]  /*1880*/  FMUL.FTZ R190, R151, R144 ;  /* 0x0000009097be7220 */ /* 0x010fe20000410000 */
[----:B------:R-:W-:Y:S01]  /*1890*/  FMUL.FTZ R189, R12, R207 ;  /* 0x000000cf0cbd7220 */ /* 0x000fe20000410000 */
[----:B------:R-:W-:-:S02]  /*18a0*/  FMUL.FTZ R207, R152, R145 ;  /* 0x0000009198cf7220 */ /* 0x000fc40000410000 */
[----:B------:R-:W-:Y:S01]  /*18b0*/  FADD.FTZ R140, R231, R190 ;  /* 0x000000bee78c7221 */ /* 0x000fe20000010000 */
[----:B------:R-:W-:Y:S01]  /*18c0*/  FFMA.FTZ R141, R175, R190, R230 ;  /* 0x000000beaf8d7223 */ /* 0x000fe200000100e6 */
[----:B0-----:R-:W-:Y:S01]  /*18d0*/  FMUL.FTZ R220, R12, R143 ;  /* 0x0000008f0cdc7220 */ /* 0x001fe20000410000 */
        /* <DEDUP_REMOVED lines=16> */
.L_x_11704:
[----:B------:R-:W-:Y:S05]  /*19e0*/  BSYNC B1 ;  /* 0x0000000000017941 */ /* 0x000fea0003800000 */
.L_x_11703:
        /* <DEDUP_REMOVED lines=18> */
[----:B------:R-:W-:Y:S01]  /*1b10*/  IADD3 R187, R187, 0x80, RZ ;  /* 0x00000080bbbb7810 */ /* 0x000fe20007ffe0ff */
[----:B------:R-:W-:Y:S01]  /*1b20*/  VIADD R228, R228, 0x80 ;  /* 0x00000080e4e47836 */ /* 0x000fe20000000000 */
        /* <DEDUP_REMOVED lines=12> */
[----:B------:R-:W-:Y:S01]  /*1bf0*/  FMUL.FTZ R202, R12, R143 ;  /* 0x0000008f0cca7220 */ /* 0x000fe20000410000 */
[----:B0-----:R-:W-:Y:S01]  /*1c00*/  FMUL.FTZ R218, R33, R146 ;  /* 0x0000009221da7220 */ /* 0x001fe20000410000 */
        /* <DEDUP_REMOVED lines=15> */
.L_x_11706:
[----:B------:R-:W-:Y:S05]  /*1d00*/  BSYNC B1 ;  /* 0x0000000000017941 */ /* 0x000fea0003800000 */
.L_x_11705:
        /* <DEDUP_REMOVED lines=49> */
.L_x_11708:
[----:B------:R-:W-:Y:S05]  /*2020*/  BSYNC B1 ;  /* 0x0000000000017941 */ /* 0x000fea0003800000 */
.L_x_11707:
[----:B------:R-:W-:Y:S04]  /*2030*/  BSSY B1, `(.L_x_11709) ;  /* 0x0000030000017945 */ /* 0x000fe80003800000 */
        /* <DEDUP_REMOVED lines=16> */
[----:B------:R-:W-:Y:S01]  /*2140*/  VIADD R187, R187, 0x80 ;  /* 0x00000080bbbb7836 */ /* 0x000fe20000000000 */
        /* <DEDUP_REMOVED lines=30> */
.L_x_11710:
[----:B------:R-:W-:Y:S05]  /*2330*/  BSYNC B1 ;  /* 0x0000000000017941 */ /* 0x000fea0003800000 */
.L_x_11709:
        /* <DEDUP_REMOVED lines=48> */
.L_x_11712:
[----:B------:R-:W-:Y:S05]  /*2640*/  BSYNC B1 ;  /* 0x0000000000017941 */ /* 0x000fea0003800000 */
.L_x_11711:
        /* <DEDUP_REMOVED lines=48> */
.L_x_11714:
[----:B------:R-:W-:Y:S05]  /*2950*/  BSYNC B1 ;  /* 0x0000000000017941 */ /* 0x000fea0003800000 */
.L_x_11713:
[----:B------:R-:W-:-:S13]  /*2960*/  LOP3.LUT P5, RZ, R10, 0x20, RZ, 0xc0, !PT ;  /* 0x000000200aff7812 */ /* 0x000fda00078ac0ff */
[----:B------:R-:W-:Y:S05]  /*2970*/  @!P5 BRA `(.L_x_11700) ;  /* 0x0000000000acd947 */ /* 0x000fea0003800000 */
[----:B------:R-:W0:Y:S01]  /*2980*/  LDC.64 R140, c[0x0][0x238] ;  /* 0x00008e00ff8c7b82 */ /* 0x000e220000000a00 */
[----:B------:R-:W-:-:S04]  /*2990*/  ISETP.NE.AND P5, PT, R157, RZ, PT ;  /* 0x000000ff9d00720c */ /* 0x000fc80003fa5270 */
[----:B------:R-:W-:Y:S02]  /*29a0*/  FSEL R233, R229, RZ, !P5 ;  /* 0x000000ffe5e97208 */ /* 0x000fe40006800000 */
[----:B------:R-:W-:Y:S01]  /*29b0*/  ISETP.NE.U32.AND P5, PT, RZ, UR8, PT ;  /* 0x00000008ff007c0c */ /* 0x000fe2000bfa5070 */
[----:B------:R-:W1:Y:S03]  /*29c0*/  LDC.64 R144, c[0x0][0x2b8] ;  /* 0x0000ae00ff907b82 */ /* 0x000e660000000a00 */
[----:B------:R-:W-:Y:S01]  /*29d0*/  ISETP.NE.AND.EX P5, PT, RZ, UR9, PT, P5 ;  /* 0x00000009ff007c0c */ /* 0x000fe2000bfa5350 */
[----:B0-----:R-:W-:-:S12]  /*29e0*/  IMAD.WIDE.U32 R140, R232, 0x10, R140 ;  /* 0x00000010e88c7825 */ /* 0x001fd800078e008c */
[----:B------:R-:W-:Y:S01]  /*29f0*/  @P5 IMAD.WIDE.U32 R234, R232, 0x10, R234 ;  /* 0x00000010e8ea5825 */ /* 0x000fe200078e00ea */
[----:B------:R-:W2:Y:S03]  /*2a00*/  LDG.E.128 R140, desc[UR4][R140.64] ;  /* 0x000000048c8c7981 */ /* 0x000ea6000c1e1d00 */
[----:B-1----:R-:W-:Y:S02]  /*2a10*/  IMAD.WIDE.U32 R144, R228, 0x10, R144 ;  /* 0x00000010e4907825 */ /* 0x002fe400078e0090 */
[----:B------:R-:W0:Y:S01]  /*2a20*/  LDC.64 R228, c[0x0][0x240] ;  /* 0x00009000ffe47b82 */ /* 0x000e220000000a00 */
[----:B------:R1:W5:Y:S04]  /*2a30*/  @P5 LDG.E.128 R124, desc[UR4][R234.64] ;  /* 0x00000004ea7c5981 */ /* 0x000368000c1e1d00 */
[----:B------:R-:W3:Y:S01]  /*2a40*/  LDG.E.128 R144, desc[UR4][R144.64] ;  /* 0x0000000490907981 */ /* 0x000ee2000c1e1d00 */
[----:B0-----:R-:W-:-:S05]  /*2a50*/  IMAD.WIDE.U32 R228, R187, 0x4, R228 ;  /* 0x00000004bbe47825 */ /* 0x001fca00078e00e4 */
[----:B------:R1:W5:Y:S01]  /*2a60*/  LDG.E R0, desc[UR4][R228.64] ;  /* 0x00000004e4007981 */ /* 0x000362000c1e1900 */
        /* <DEDUP_REMOVED lines=28> */
.L_x_11700:
[----:B------:R-:W-:Y:S05]  /*2c30*/  BSYNC B0 ;  /* 0x0000000000007941 */ /* 0x000fea0003800000 */
.L_x_11684:
[----:B------:R-:W-:Y:S01]  /*2c40*/  LOP3.LUT P5, RZ, R227, 0xff, RZ, 0xc0, !PT ;  /* 0x000000ffe3ff7812 */ /* 0x000fe200078ac0ff */
[----:B------:R-:W-:Y:S01]  /*2c50*/  UMOV UR6, 0xffffffff ;  /* 0xffffffff00067882 */ /* 0x000fe20000000000 */
[----:B-1234-:R-:W-:Y:S02]  /*2c60*/  SHF.R.U32.HI R141, RZ, 0x5, R186 ;  /* 0x00000005ff8d7819 */ /* 0x01efe400000116ba */
[----:B------:R-:W-:Y:S02]  /*2c70*/  LOP3.LUT R10, R10, 0xffffffef, RZ, 0xc0, !PT ;  /* 0xffffffef0a0a7812 */ /* 0x000fe400078ec0ff */
[----:B------:R-:W-:-:S07]  /*2c80*/  LOP3.LUT R140, R141, 0x7fffffc, RZ, 0xc0, !PT ;  /* 0x07fffffc8d8c7812 */ /* 0x000fce00078ec0ff */
[----:B------:R-:W-:Y:S02]  /*2c90*/  @P5 LOP3.LUT R10, R10, 0x10, RZ, 0xfc, !PT ;  /* 0x000000100a0a5812 */ /* 0x000fe400078efcff */
        /* <DEDUP_REMOVED lines=21> */
.L_x_11807:
[----:B------:R-:W3:Y:S01]  /*2df0*/  S2R R145, SR_CgaCtaId ;  /* 0x0000000000917919 */ /* 0x000ee20000008800 */
[----:B------:R-:W-:Y:S01]  /*2e00*/  @!P5 LOP3.LUT R141, R141, 0x3, RZ, 0xc0, !PT ;  /* 0x000000038d8dd812 */ /* 0x000fe200078ec0ff */
[----:B-1----:R-:W-:Y:S01]  /*2e10*/  FADD.FTZ R186, R187, R186 ;  /* 0x000000babbba7221 */ /* 0x002fe20000010000 */
[----:B------:R-:W-:Y:S01]  /*2e20*/  MOV R144, 0x400 ;  /* 0x0000040000907802 */ /* 0x000fe20000000f00 */
[----:B0-2---:R-:W-:Y:S01]  /*2e30*/  FADD.FTZ R187, R142, R143 ;  /* 0x0000008f8ebb7221 */ /* 0x005fe20000010000 */
[----:B------:R-:W-:Y:S05]  /*2e40*/  WARPSYNC.ALL ;  /* 0x0000000000007948 */ /* 0x000fea0003800000 */
[----:B------:R-:W-:Y:S01]  /*2e50*/  @!P5 IMAD.IADD R141, R140, 0x1, R141 ;  /* 0x000000018c8dd824 */ /* 0x000fe200078e028d */
[----:B------:R-:W-:Y:S01]  /*2e60*/  @P0 IADD3 R230, R225, -0x1, RZ ;  /* 0xffffffffe1e60810 */ /* 0x000fe20007ffe0ff */
[----:B------:R-:W-:Y:S01]  /*2e70*/  BSSY B0, `(.L_x_11716) ;  /* 0x0000079000007945 */ /* 0x000fe20003800000 */
[----:B------:R-:W-:-:S03]  /*2e80*/  LOP3.LUT P6, RZ, R10, 0x8, RZ, 0xc0, !PT ;  /* 0x000000080aff7812 */ /* 0x000fc600078cc0ff */
        /* <DEDUP_REMOVED lines=13> */
[----:B------:R-:W-:Y:S02]  /*2f60*/  @P0 LEA.HI R230, R141, R230, RZ, 0x2 ;  /* 0x000000e68de60211 */ /* 0x000fe400078f10ff */
[----:B-1----:R-:W-:Y:S01]  /*2f70*/  FADD.FTZ R225, R225, R144 ;  /* 0x00000090e1e17221 */ /* 0x002fe20000010000 */
[----:B------:R-:W-:Y:S01]  /*2f80*/  FADD.FTZ R140, R140, R145 ;  /* 0x000000918c8c7221 */ /* 0x000fe20000010000 */
[----:B------:R-:W-:Y:S02]  /*2f90*/  HFMA2.MMA R144, -RZ, RZ, 0, 0 ;  /* 0x00000000ff907435 */ /* 0x000fe400000001ff */
[----:B------:R-:W-:Y:S01]  /*2fa0*/  FADD.FTZ R146, R146, R225 ;  /* 0x000000e192927221 */ /* 0x000fe20000010000 */
[----:B------:R-:W-:-:S03]  /*2fb0*/  FADD.FTZ R140, R147, R140 ;  /* 0x0000008c938c7221 */ /* 0x000fc60000010000 */
[----:B------:R-:W-:Y:S01]  /*2fc0*/  @P0 LEA.HI.SX32 R144, R230, R159, 0x1e ;  /* 0x0000009fe6900211 */ /* 0x000fe200078ff2ff */
[----:B------:R-:W-:Y:S01]  /*2fd0*/  FMUL.FTZ R146, R146, UR10 ;  /* 0x0000000a92927c20 */ /* 0x000fe20008410000 */
[----:B------:R-:W-:Y:S01]  /*2fe0*/  FMUL.FTZ R145, R140, UR10 ;  /* 0x0000000a8c917c20 */ /* 0x000fe20008410000 */
        /* <DEDUP_REMOVED lines=18> */
.L_x_11719:
[----:B------:R-:W-:Y:S05]  /*3110*/  BSYNC B1 ;  /* 0x0000000000017941 */ /* 0x000fea0003800000 */
.L_x_11718:
[----:B------:R-:W-:Y:S01]  /*3120*/  @P0 FMUL.FTZ R143, R147, R143 ;  /* 0x0000008f938f0220 */ /* 0x000fe20000410000 */
[----:B------:R-:W-:Y:S01]  /*3130*/  @P0 LOP3.LUT P5, RZ, R9, 0xff, RZ, 0xc0, !PT ;  /* 0x000000ff09ff0812 */ /* 0x000fe200078ac0ff */
[----:B------:R-:W-:Y:S02]  /*3140*/  BSSY B1, `(.L_x_11720) ;  /* 0x0000010000017945 */ /* 0x000fe40003800000 */
[----:B------:R-:W-:-:S05]  /*3150*/  @P0 FMUL.FTZ R142, R143, R142 ;  /* 0x0000008e8f8e0220 */ /* 0x000fca0000410000 */
[----:B------:R-:W-:Y:S02]  /*3160*/  @P0 SEL R132, R142, RZ, P5 ;  /* 0x000000ff8e840207 */ /* 0x000fe40002800000 */
[----:B------:R-:W0:Y:S01]  /*3170*/  @P0 LDC.64 R142, c[0x0][0x298] ;  /* 0x0000a600ff8e0b82 */ /* 0x000e220000000a00 */
[----:B------:R-:W-:-:S04]  /*3180*/  @!P1 ISETP.NE.U32.AND P5, PT, R140, RZ, PT ;  /* 0x000000ff8c00920c */ /* 0x000fc80003fa5070 */
        /* <DEDUP_REMOVED lines=11> */
.L_x_11721:
[----:B------:R-:W-:Y:S05]  /*3240*/  BSYNC B1 ;  /* 0x0000000000017941 */ /* 0x000fea0003800000 */
.L_x_11720:
[----:B0-----:R-:W-:Y:S01]  /*3250*/  @P0 FMUL.FTZ R143, R186, R143 ;  /* 0x0000008fba8f0220 */ /* 0x001fe20000410000 */
        /* <DEDUP_REMOVED lines=17> */
.L_x_11723:
[----:B------:R-:W-:Y:S05]  /*3370*/  BSYNC B1 ;  /* 0x0000000000017941 */ /* 0x000fea0003800000 */
.L_x_11722:
[----:B0-----:R-:W-:Y:S01]  /*3380*/  @P0 FMUL.FTZ R143, R187, R143 ;  /* 0x0000008fbb8f0220 */ /* 0x001fe20000410000 */
[----:B------:R-:W-:Y:S01]  /*3390*/  @P0 LOP3.LUT P5, RZ, R9, 0xff0000, RZ, 0xc0, !PT ;  /* 0x00ff000009ff0812 */ /* 0x000fe200078ac0ff */
[----:B------:R-:W-:Y:S02]  /*33a0*/  BSSY B1, `(.L_x_11724) ;  /* 0x0000012000017945 */ /* 0x000fe40003800000 */
[----:B------:R-:W-:-:S05]  /*33b0*/  @P0 FMUL.FTZ R142, R143, R142 ;  /* 0x0000008e8f8e0220 */ /* 0x000fca0000410000 */
[----:B------:R-:W-:Y:S02]  /*33c0*/  @P0 SEL R134, R142, RZ, P5 ;  /* 0x000000ff8e860207 */ /* 0x000fe40002800000 */
[----:B------:R-:W0:Y:S01]  /*33d0*/  LDC.64 R142, c[0x0][0x308] ;  /* 0x0000c200ff8e7b82 */ /* 0x000e220000000a00 */
[----:B------:R-:W-:-:S04]  /*33e0*/  @!P1 ISETP.NE.U32.AND P5, PT, R140, RZ, PT ;  /* 0x000000ff8c00920c */ /* 0x000fc80003fa5070 */
[----:B------:R-:W-:-:S04]  /*33f0*/  @!P1 ISETP.NE.AND.EX P5, PT, R141, RZ, PT, P5 ;  /* 0x000000ff8d00920c */ /* 0x000fc80003fa5350 */
[----:B------:R-:W-:Y:S02]  /*3400*/  @!P1 FSEL R228, R99, RZ, P5 ;  /* 0x000000ff63e49208 */ /* 0x000fe40002800000 */
[----:B0-----:R-:W-:-:S04]  /*3410*/  ISETP.NE.U32.AND P5, PT, R142, RZ, PT ;  /* 0x000000ff8e00720c */ /* 0x001fc80003fa5070 */
[----:B------:R-:W-:Y:S01]  /*3420*/  ISETP.NE.AND.EX P5, PT, R143, RZ, PT, P5 ;  /* 0x000000ff8f00720c */ /* 0x000fe20003fa5350 */
[----:B------:R-:W-:-:S12]  /*3430*/  @!P1 BRA `(.L_x_11725) ;  /* 0x0000000000209947 */ /* 0x000fd80003800000 */
        /* <DEDUP_REMOVED lines=8> */
.L_x_11725:
[----:B------:R-:W-:Y:S05]  /*34c0*/  BSYNC B1 ;  /* 0x0000000000017941 */ /* 0x000fea0003800000 */
.L_x_11724:
[----:B------:R-:W-:Y:S02]  /*34d0*/  SEL R136, R147, R136, P5 ;  /* 0x0000008893887207 */ /* 0x000fe40002800000 */
[----:B------:R-:W-:Y:S02]  /*34e0*/  SEL R137, R186, R137, P5 ;  /* 0x00000089ba897207 */ /* 0x000fe40002800000 */
[----:B------:R-:W-:Y:S02]  /*34f0*/  SEL R138, R187, R138, P5 ;  /* 0x0000008abb8a7207 */ /* 0x000fe40002800000 */
[----:B------:R-:W-:Y:S02]  /*3500*/  SEL R139, R228, R139, P5 ;  /* 0x0000008be48b7207 */ /* 0x000fe40002800000 */
[----:B------:R-:W-:-:S04]  /*3510*/  ISETP.NE.U32.AND P5, PT, R142, RZ, PT ;  /* 0x000000ff8e00720c */ /* 0x000fc80003fa5070 */
[----:B------:R-:W-:-:S13]  /*3520*/  ISETP.NE.AND.EX P5, PT, R143, RZ, PT, P5 ;  /* 0x000000ff8f00720c */ /* 0x000fda0003fa5350 */
[----:B------:R-:W0:Y:S02]  /*3530*/  @P5 LDC.64 R140, c[0x0][0x308] ;  /* 0x0000c200ff8c5b82 */ /* 0x000e240000000a00 */
[C---:B0-----:R-:W-:Y:S01]  /*3540*/  @P5 IMAD.WIDE.U32 R142, R11.reuse, 0x10, R140 ;  /* 0x000000100b8e5825 */ /* 0x041fe200078e008c */
[----:B------:R-:W-:-:S05]  /*3550*/  IADD3 R11, R11, 0x80, RZ ;  /* 0x000000800b0b7810 */ /* 0x000fca0007ffe0ff */
[----:B------:R-:W0:Y:S01]  /*3560*/  @P0 LDC.64 R140, c[0x0][0x298] ;  /* 0x0000a600ff8c0b82 */ /* 0x000e220000000a00 */
[----:B------:R1:W-:Y:S01]  /*3570*/  @P5 STG.E.128 desc[UR4][R142.64], R136 ;  /* 0x000000888e005986 */ /* 0x0003e2000c101d04 */
[----:B------:R-:W-:Y:S01]  /*3580*/  @P0 LOP3.LUT P5, RZ, R9, 0xff000000, RZ, 0xc0, !PT ;  /* 0xff00000009ff0812 */ /* 0x000fe200078ac0ff */
[----:B0-----:R-:W-:-:S04]  /*3590*/  @P0 FMUL.FTZ R141, R228, R141 ;  /* 0x0000008de48d0220 */ /* 0x001fc80000410000 */
[----:B------:R-:W-:-:S05]  /*35a0*/  @P0 FMUL.FTZ R140, R141, R140 ;  /* 0x0000008c8d8c0220 */ /* 0x000fca0000410000 */
[----:B------:R-:W-:Y:S02]  /*35b0*/  @P0 SEL R135, R140, RZ, P5 ;  /* 0x000000ff8c870207 */ /* 0x000fe40002800000 */
[----:B------:R-:W0:Y:S02]  /*35c0*/  @P0 LDC.64 R140, c[0x0][0x2f8] ;  /* 0x0000be00ff8c0b82 */ /* 0x000e240000000a00 */
[C---:B0-----:R-:W-:Y:S01]  /*35d0*/  @P0 IMAD.WIDE.U32 R140, R144.reuse, 0x10, R140 ;  /* 0x00000010908c0825 */ /* 0x041fe200078e008c */
[----:B------:R-:W-:-:S04]  /*35e0*/  IADD3 R144, R144, 0x80, RZ ;  /* 0x0000008090907810 */ /* 0x000fc80007ffe0ff */
[----:B------:R1:W-:Y:S03]  /*35f0*/  @P0 STG.E.128 desc[UR4][R140.64], R132 ;  /* 0x000000848c000986 */ /* 0x0003e6000c101d04 */
.L_x_11717:
[----:B------:R-:W-:Y:S05]  /*3600*/  BSYNC B0 ;  /* 0x0000000000007941 */ /* 0x000fea0003800000 */
.L_x_11716:
[----:B------:R-:W-:Y:S01]  /*3610*/  LOP3.LUT P5, RZ, R10, 0x4, RZ, 0xc0, !PT ;  /* 0x000000040aff7812 */ /* 0x000fe200078ac0ff */
[----:B------:R-:W-:-:S12]  /*3620*/  BSSY B0, `(.L_x_11726) ;  /* 0x000005c000007945 */ /* 0x000fd80003800000 */
[----:B------:R-:W-:Y:S05]  /*3630*/  @!P5 BRA `(.L_x_11727) ;  /* 0x000000040068d947 */ /* 0x000fea0003800000 */
[----:B-1----:R-:W0:Y:S01]  /*3640*/  @!P1 LDC.64 R140, c[0x0][0x2c8] ;  /* 0x0000b200ff8c9b82 */ /* 0x002e220000000a00 */
[----:B------:R-:W-:Y:S01]  /*3650*/  ISETP.NE.AND P5, PT, R157, RZ, PT ;  /* 0x000000ff9d00720c */ /* 0x000fe20003fa5270 */
[----:B------:R-:W-:Y:S03]  /*3660*/  BSSY B1, `(.L_x_11728) ;  /* 0x000000f000017945 */ /* 0x000fe60003800000 */
[----:B------:R-:W-:-:S03]  /*3670*/  FSEL R230, R146, RZ, !P5 ;  /* 0x000000ff92e67208 */ /* 0x000fc60006800000 */
        /* <DEDUP_REMOVED lines=13> */
.L_x_11729:
[----:B------:R-:W-:Y:S05]  /*3750*/  BSYNC B1 ;  /* 0x0000000000017941 */ /* 0x000fea0003800000 */
.L_x_11728:
        /* <DEDUP_REMOVED lines=16> */
.L_x_11731:
[----:B------:R-:W-:Y:S05]  /*3860*/  BSYNC B1 ;  /* 0x0000000000017941 */ /* 0x000fea0003800000 */
.L_x_11730:
        /* <DEDUP_REMOVED lines=16> */
.L_x_11733:
[----:B------:R-:W-:Y:S05]  /*3970*/  BSYNC B1 ;  /* 0x0000000000017941 */ /* 0x000fea0003800000 */
.L_x_11732:
        /* <DEDUP_REMOVED lines=12> */
[----:B------:R-:W-:Y:S01]  /*3a40*/  ISETP.NE.U32.AND P6, PT, R140, RZ, PT ;  /* 0x000000ff8c00720c */ /* 0x000fe20003fc5070 */
[----:B------:R-:W-:-:S03]  /*3a50*/  FFMA.FTZ R140, R220, R145, R230 ;  /* 0x00000091dc8c7223 */ /* 0x000fc600000100e6 */
[----:B------:R-:W-:Y:S01]  /*3a60*/  ISETP.NE.AND.EX P6, PT, R141, RZ, PT, P6 ;  /* 0x000000ff8d00720c */ /* 0x000fe20003fc5360 */
[----:B------:R-:W-:-:S04]  /*3a70*/  FADD.FTZ R141, R221, -R140 ;  /* 0x8000008cdd8d7221 */ /* 0x000fc80000010000 */
[----:B------:R-:W-:-:S08]  /*3a80*/  FMUL.FTZ R228, R12, R141 ;  /* 0x0000008d0ce47220 */ /* 0x000fd00000410000 */
[----:B------:R-:W-:-:S07]  /*3a90*/  @P6 FADD.FTZ R228, R103, R228 ;  /* 0x000000e467e46221 */ /* 0x000fce0000010000 */
.L_x_11735:
[----:B------:R-:W-:Y:S05]  /*3aa0*/  BSYNC B1 ;  /* 0x0000000000017941 */ /* 0x000fea0003800000 */
.L_x_11734:
        /* <DEDUP_REMOVED lines=19> */
.L_x_11727:
[----:B------:R-:W-:Y:S05]  /*3be0*/  BSYNC B0 ;  /* 0x0000000000007941 */ /* 0x000fea0003800000 */
.L_x_11726:
[----:B------:R-:W-:Y:S01]  /*3bf0*/  LOP3.LUT P5, RZ, R10, 0x2, RZ, 0xc0, !PT ;  /* 0x000000020aff7812 */ /* 0x000fe200078ac0ff */
[----:B------:R-:W-:-:S12]  /*3c00*/  BSSY B0, `(.L_x_11736) ;  /* 0x000005c000007945 */ /* 0x000fd80003800000 */
[----:B------:R-:W-:Y:S05]  /*3c10*/  @!P5 BRA `(.L_x_11737) ;  /* 0x000000040068d947 */ /* 0x000fea0003800000 */
[----:B-12---:R-:W0:Y:S01]  /*3c20*/  @!P1 LDC.64 R140, c[0x0][0x2c8] ;  /* 0x0000b200ff8c9b82 */ /* 0x006e220000000a00 */
        /* <DEDUP_REMOVED lines=16> */
.L_x_11739:
[----:B------:R-:W-:Y:S05]  /*3d30*/  BSYNC B1 ;  /* 0x0000000000017941 */ /* 0x000fea0003800000 */
.L_x_11738:
        /* <DEDUP_REMOVED lines=16> */
.L_x_11741:
[----:B------:R-:W-:Y:S05]  /*3e40*/  BSYNC B1 ;  /* 0x0000000000017941 */ /* 0x000fea0003800000 */
.L_x_11740:
        /* <DEDUP_REMOVED lines=16> */
.L_x_11743:
[----:B------:R-:W-:Y:S05]  /*3f50*/  BSYNC B1 ;  /* 0x0000000000017941 */ /* 0x000fea0003800000 */
.L_x_11742:
        /* <DEDUP_REMOVED lines=18> */
.L_x_11745:
[----:B------:R-:W-:Y:S05]  /*4080*/  BSYNC B1 ;  /* 0x0000000000017941 */ /* 0x000fea0003800000 */
.L_x_11744:
[----:B------:R-:W-:Y:S01]  /*4090*/  SEL R136, R147, R136, P5 ;  /* 0x0000008893887207 */ /* 0x000fe20002800000 */
[----:B------:R-:W0:Y:S01]  /*40a0*/  @P0 LDC.64 R140, c[0x0][0x298] ;  /* 0x0000a600ff8c0b82 */ /* 0x000e220000000a00 */
[----:B------:R-:W-:Y:S02]  /*40b0*/  SEL R137, R186, R137, P5 ;  /* 0x00000089ba897207 */ /* 0x000fe40002800000 */
[----:B------:R-:W-:Y:S02]  /*40c0*/  SEL R138, R187, R138, P5 ;  /* 0x0000008abb8a7207 */ /* 0x000fe40002800000 */
[----:B------:R-:W-:Y:S02]  /*40d0*/  SEL R139, R228, R139, P5 ;  /* 0x0000008be48b7207 */ /* 0x000fe40002800000 */
[----:B------:R-:W-:-:S04]  /*40e0*/  ISETP.NE.U32.AND P5, PT, R142, RZ, PT ;  /* 0x000000ff8e00720c */ /* 0x000fc80003fa5070 */
[----:B------:R-:W-:-:S13]  /*40f0*/  ISETP.NE.AND.EX P5, PT, R143, RZ, PT, P5 ;  /* 0x000000ff8f00720c */ /* 0x000fda0003fa5350 */
[----:B------:R-:W1:Y:S01]  /*4100*/  @P5 LDC.64 R142, c[0x0][0x308] ;  /* 0x0000c200ff8e5b82 */ /* 0x000e620000000a00 */
[----:B0-----:R-:W-:-:S04]  /*4110*/  @P0 FMUL.FTZ R141, R228, R141 ;  /* 0x0000008de48d0220 */ /* 0x001fc80000410000 */
[----:B------:R-:W-:Y:S01]  /*4120*/  @P0 FMUL.FTZ R140, R141, R140 ;  /* 0x0000008c8d8c0220 */ /* 0x000fe20000410000 */
[C---:B-1----:R-:W-:Y:S01]  /*4130*/  @P5 IMAD.WIDE.U32 R142, R11.reuse, 0x10, R142 ;  /* 0x000000100b8e5825 */ /* 0x042fe200078e008e */
[----:B------:R-:W-:-:S04]  /*4140*/  IADD3 R11, R11, 0x80, RZ ;  /* 0x000000800b0b7810 */ /* 0x000fc80007ffe0ff */
[----:B------:R0:W-:Y:S01]  /*4150*/  @P5 STG.E.128 desc[UR4][R142.64], R136 ;  /* 0x000000888e005986 */ /* 0x0001e2000c101d04 */
[----:B------:R-:W-:-:S04]  /*4160*/  @P0 LOP3.LUT P5, RZ, R7, 0xff000000, RZ, 0xc0, !PT ;  /* 0xff00000007ff0812 */ /* 0x000fc800078ac0ff */
[----:B------:R-:W-:Y:S02]  /*4170*/  @P0 SEL R135, R140, RZ, P5 ;  /* 0x000000ff8c870207 */ /* 0x000fe40002800000 */
[----:B------:R-:W1:Y:S02]  /*4180*/  @P0 LDC.64 R140, c[0x0][0x2f8] ;  /* 0x0000be00ff8c0b82 */ /* 0x000e640000000a00 */
[----:B-1----:R-:W-:-:S04]  /*4190*/  @P0 IMAD.WIDE.U32 R140, R144, 0x10, R140 ;  /* 0x00000010908c0825 */ /* 0x002fc800078e008c */
[----:B------:R-:W-:Y:S01]  /*41a0*/  VIADD R144, R144, 0x80 ;  /* 0x0000008090907836 */ /* 0x000fe20000000000 */
[----:B------:R0:W-:Y:S06]  /*41b0*/  @P0 STG.E.128 desc[UR4][R140.64], R132 ;  /* 0x000000848c000986 */ /* 0x0001ec000c101d04 */
.L_x_11737:
[----:B------:R-:W-:Y:S05]  /*41c0*/  BSYNC B0 ;  /* 0x0000000000007941 */ /* 0x000fea0003800000 */
.L_x_11736:
[----:B------:R-:W-:Y:S01]  /*41d0*/  LOP3.LUT P5, RZ, R10, 0x1, RZ, 0xc0, !PT ;  /* 0x000000010aff7812 */ /* 0x000fe200078ac0ff */
[----:B------:R-:W-:-:S12]  /*41e0*/  BSSY B0, `(.L_x_11746) ;  /* 0x000005c000007945 */ /* 0x000fd80003800000 */
[----:B------:R-:W-:Y:S05]  /*41f0*/  @!P5 BRA `(.L_x_11747) ;  /* 0x000000040068d947 */ /* 0x000fea0003800000 */
[----:B012---:R-:W0:Y:S01]  /*4200*/  @!P1 LDC.64 R140, c[0x0][0x2c8] ;  /* 0x0000b200ff8c9b82 */ /* 0x007e220000000a00 */
        /* <DEDUP_REMOVED lines=16> */
.L_x_11749:
[----:B------:R-:W-:Y:S05]  /*4310*/  BSYNC B1 ;  /* 0x0000000000017941 */ /* 0x000fea0003800000 */
.L_x_11748:
        /* <DEDUP_REMOVED lines=16> */
.L_x_11751:
[----:B------:R-:W-:Y:S05]  /*4420*/  BSYNC B1 ;  /* 0x0000000000017941 */ /* 0x000fea0003800000 */
.L_x_11750:
        /* <DEDUP_REMOVED lines=16> */
.L_x_11753:
[----:B------:R-:W-:Y:S05]  /*4530*/  BSYNC B1 ;  /* 0x0000000000017941 */ /* 0x000fea0003800000 */
.L_x_11752:
        /* <DEDUP_REMOVED lines=18> */
.L_x_11755:
[----:B------:R-:W-:Y:S05]  /*4660*/  BSYNC B1 ;  /* 0x0000000000017941 */ /* 0x000fea0003800000 */
.L_x_11754:
        /* <DEDUP_REMOVED lines=10> */
[----:B-1----:R-:W-:-:S04]  /*4710*/  @P5 IMAD.WIDE.U32 R142, R11, 0x10, R142 ;  /* 0x000000100b8e5825 */ /* 0x002fc800078e008e */
[----:B------:R-:W-:Y:S01]  /*4720*/  VIADD R11, R11, 0x80 ;  /* 0x000000800b0b7836 */ /* 0x000fe20000000000 */
[----:B------:R3:W-:Y:S01]  /*4730*/  @P5 STG.E.128 desc[UR4][R142.64], R136 ;  /* 0x000000888e005986 */ /* 0x0007e2000c101d04 */
[----:B------:R-:W-:-:S04]  /*4740*/  @P0 LOP3.LUT P5, RZ, R6, 0xff000000, RZ, 0xc0, !PT ;  /* 0xff00000006ff0812 */ /* 0x000fc800078ac0ff */
[----:B------:R-:W-:Y:S02]  /*4750*/  @P0 SEL R135, R140, RZ, P5 ;  /* 0x000000ff8c870207 */ /* 0x000fe40002800000 */
[----:B------:R-:W0:Y:S02]  /*4760*/  @P0 LDC.64 R140, c[0x0][0x2f8] ;  /* 0x0000be00ff8c0b82 */ /* 0x000e240000000a00 */
[C---:B0-----:R-:W-:Y:S01]  /*4770*/  @P0 IMAD.WIDE.U32 R140, R144.reuse, 0x10, R140 ;  /* 0x00000010908c0825 */ /* 0x041fe200078e008c */
[----:B------:R-:W-:-:S04]  /*4780*/  IADD3 R144, R144, 0x80, RZ ;  /* 0x0000008090907810 */ /* 0x000fc80007ffe0ff */
[----:B------:R3:W-:Y:S03]  /*4790*/  @P0 STG.E.128 desc[UR4][R140.64], R132 ;  /* 0x000000848c000986 */ /* 0x0007e6000c101d04 */
.L_x_11747:
[----:B------:R-:W-:Y:S05]  /*47a0*/  BSYNC B0 ;  /* 0x0000000000007941 */ /* 0x000fea0003800000 */
.L_x_11746:
[----:B------:R-:W-:Y:S04]  /*47b0*/  BSSY B0, `(.L_x_11756) ;  /* 0x000005c000007945 */ /* 0x000fe80003800000 */
[----:B------:R-:W-:Y:S05]  /*47c0*/  @!P4 BRA `(.L_x_11757) ;  /* 0x000000040068c947 */ /* 0x000fea0003800000 */
[----:B0123--:R-:W0:Y:S01]  /*47d0*/  @!P1 LDC.64 R140, c[0x0][0x2c8] ;  /* 0x0000b200ff8c9b82 */ /* 0x00fe220000000a00 */
        /* <DEDUP_REMOVED lines=16> */
.L_x_11759:
[----:B------:R-:W-:Y:S05]  /*48e0*/  BSYNC B1 ;  /* 0x0000000000017941 */ /* 0x000fea0003800000 */
.L_x_11758:
        /* <DEDUP_REMOVED lines=16> */
.L_x_11761:
[----:B------:R-:W-:Y:S05]  /*49f0*/  BSYNC B1 ;  /* 0x0000000000017941 */ /* 0x000fea0003800000 */
.L_x_11760:
        /* <DEDUP_REMOVED lines=16> */
.L_x_11763:
[----:B------:R-:W-:Y:S05]  /*4b00*/  BSYNC B1 ;  /* 0x0000000000017941 */ /* 0x000fea0003800000 */
.L_x_11762:
        /* <DEDUP_REMOVED lines=18> */
.L_x_11765:
[----:B------:R-:W-:Y:S05]  /*4c30*/  BSYNC B1 ;  /* 0x0000000000017941 */ /* 0x000fea0003800000 */
.L_x_11764:
        /* <DEDUP_REMOVED lines=15> */
[----:B------:R-:W0:Y:S02]  /*4d30*/  @P0 LDC.64 R140, c[0x0][0x2f8] ;  /* 0x0000be00ff8c0b82 */ /* 0x000e240000000a00 */
[C---:B0-----:R-:W-:Y:S01]  /*4d40*/  @P0 IMAD.WIDE.U32 R140, R144.reuse, 0x10, R140 ;  /* 0x00000010908c0825 */ /* 0x041fe200078e008c */
[----:B------:R-:W-:-:S04]  /*4d50*/  IADD3 R144, R144, 0x80, RZ ;  /* 0x0000008090907810 */ /* 0x000fc80007ffe0ff */
[----:B------:R4:W-:Y:S03]  /*4d60*/  @P0 STG.E.128 desc[UR4][R140.64], R132 ;  /* 0x000000848c000986 */ /* 0x0009e6000c101d04 */
.L_x_11757:
[----:B------:R-:W-:Y:S05]  /*4d70*/  BSYNC B0 ;  /* 0x0000000000007941 */ /* 0x000fea0003800000 */
.L_x_11756:
[----:B------:R-:W-:Y:S04]  /*4d80*/  BSSY B0, `(.L_x_11766) ;  /* 0x000005c000007945 */ /* 0x000fe80003800000 */
[----:B------:R-:W-:Y:S05]  /*4d90*/  @!P3 BRA `(.L_x_11767) ;  /* 0x000000040068b947 */ /* 0x000fea0003800000 */
[----:B01234-:R-:W0:Y:S01]  /*4da0*/  @!P1 LDC.64 R140, c[0x0][0x2c8] ;  /* 0x0000b200ff8c9b82 */ /* 0x01fe220000000a00 */
        /* <DEDUP_REMOVED lines=16> */
.L_x_11769:
[----:B------:R-:W-:Y:S05]  /*4eb0*/  BSYNC B1 ;  /* 0x0000000000017941 */ /* 0x000fea0003800000 */
.L_x_11768:
        /* <DEDUP_REMOVED lines=16> */
.L_x_11771:
[----:B------:R-:W-:Y:S05]  /*4fc0*/  BSYNC B1 ;  /* 0x0000000000017941 */ /* 0x000fea0003800000 */
.L_x_11770:
        /* <DEDUP_REMOVED lines=16> */
.L_x_11773:
[----:B------:R-:W-:Y:S05]  /*50d0*/  BSYNC B1 ;  /* 0x0000000000017941 */ /* 0x000fea0003800000 */
.L_x_11772:
        /* <DEDUP_REMOVED lines=18> */
.L_x_11775:
[----:B------:R-:W-:Y:S05]  /*5200*/  BSYNC B1 ;  /* 0x0000000000017941 */ /* 0x000fea0003800000 */
.L_x_11774:
        /* <DEDUP_REMOVED lines=16> */
[C---:B-1----:R-:W-:Y:S01]  /*5310*/  @P0 IMAD.WIDE.U32 R140, R144.reuse, 0x10, R140 ;  /* 0x00000010908c0825 */ /* 0x042fe200078e008c */
[----:B------:R-:W-:-:S04]  /*5320*/  IADD3 R144, R144, 0x80, RZ ;  /* 0x0000008090907810 */ /* 0x000fc80007ffe0ff */
[----:B------:R0:W-:Y:S03]  /*5330*/  @P0 STG.E.128 desc[UR4][R140.64], R132 ;  /* 0x000000848c000986 */ /* 0x0001e6000c101d04 */
.L_x_11767:
[----:B------:R-:W-:Y:S05]  /*5340*/  BSYNC B0 ;  /* 0x0000000000007941 */ /* 0x000fea0003800000 */
.L_x_11766:
        /* <DEDUP_REMOVED lines=19> */
.L_x_11779:
[----:B------:R-:W-:Y:S05]  /*5480*/  BSYNC B1 ;  /* 0x0000000000017941 */ /* 0x000fea0003800000 */
.L_x_11778:
        /* <DEDUP_REMOVED lines=16> */
.L_x_11781:
[----:B------:R-:W-:Y:S05]  /*5590*/  BSYNC B1 ;  /* 0x0000000000017941 */ /* 0x000fea0003800000 */
.L_x_11780:
        /* <DEDUP_REMOVED lines=16> */
.L_x_11783:
[----:B------:R-:W-:Y:S05]  /*56a0*/  BSYNC B1 ;  /* 0x0000000000017941 */ /* 0x000fea0003800000 */
.L_x_11782:
        /* <DEDUP_REMOVED lines=18> */
.L_x_11785:
[----:B------:R-:W-:Y:S05]  /*57d0*/  BSYNC B1 ;  /* 0x0000000000017941 */ /* 0x000fea0003800000 */
.L_x_11784:
        /* <DEDUP_REMOVED lines=19> */
.L_x_11777:
[----:B------:R-:W-:Y:S05]  /*5910*/  BSYNC B0 ;  /* 0x0000000000007941 */ /* 0x000fea0003800000 */
.L_x_11776:
[----:B------:R-:W-:Y:S01]  /*5920*/  LOP3.LUT P5, RZ, R10, 0x20, RZ, 0xc0, !PT ;  /* 0x000000200aff7812 */ /* 0x000fe200078ac0ff */
[----:B------:R-:W-:-:S12]  /*5930*/  BSSY B0, `(.L_x_11786) ;  /* 0x000005a000007945 */ /* 0x000fd80003800000 */
        /* <DEDUP_REMOVED lines=18> */
.L_x_11789:
[----:B------:R-:W-:Y:S05]  /*5a60*/  BSYNC B1 ;  /* 0x0000000000017941 */ /* 0x000fea0003800000 */
.L_x_11788:
        /* <DEDUP_REMOVED lines=16> */
.L_x_11791:
[----:B------:R-:W-:Y:S05]  /*5b70*/  BSYNC B1 ;  /* 0x0000000000017941 */ /* 0x000fea0003800000 */
.L_x_11790:
        /* <DEDUP_REMOVED lines=16> */
.L_x_11793:
[----:B------:R-:W-:Y:S05]  /*5c80*/  BSYNC B1 ;  /* 0x0000000000017941 */ /* 0x000fea0003800000 */
.L_x_11792:
        /* <DEDUP_REMOVED lines=18> */
.L_x_11795:
[----:B------:R-:W-:Y:S05]  /*5db0*/  BSYNC B1 ;  /* 0x0000000000017941 */ /* 0x000fea0003800000 */
.L_x_11794:
[----:B------:R-:W-:Y:S02]  /*5dc0*/  ISETP.NE.U32.AND P1, PT, R142, RZ, PT ;  /* 0x000000ff8e00720c */ /* 0x000fe40003f25070 */
[----:B------:R-:W-:Y:S02]  /*5dd0*/  SEL R136, R147, R136, P5 ;  /* 0x0000008893887207 */ /* 0x000fe40002800000 */
[----:B------:R-:W-:Y:S02]  /*5de0*/  ISETP.NE.AND.EX P1, PT, R143, RZ, PT, P1 ;  /* 0x000000ff8f00720c */ /* 0x000fe40003f25310 */
[----:B------:R-:W-:Y:S02]  /*5df0*/  SEL R137, R146, R137, P5 ;  /* 0x0000008992897207 */ /* 0x000fe40002800000 */
[----:B------:R-:W-:Y:S02]  /*5e00*/  SEL R138, R187, R138, P5 ;  /* 0x0000008abb8a7207 */ /* 0x000fe40002800000 */
[----:B------:R-:W-:-:S07]  /*5e10*/  SEL R139, R186, R139, P5 ;  /* 0x0000008bba8b7207 */ /* 0x000fce0002800000 */
[----:B------:R-:W0:Y:S02]  /*5e20*/  @P1 LDC.64 R140, c[0x0][0x308] ;  /* 0x0000c200ff8c1b82 */ /* 0x000e240000000a00 */
[----:B0-----:R-:W-:-:S06]  /*5e30*/  @P1 IMAD.WIDE.U32 R142, R11, 0x10, R140 ;  /* 0x000000100b8e1825 */ /* 0x001fcc00078e008c */
[----:B------:R-:W0:Y:S01]  /*5e40*/  @P0 LDC.64 R140, c[0x0][0x298] ;  /* 0x0000a600ff8c0b82 */ /* 0x000e220000000a00 */
[----:B------:R1:W-:Y:S01]  /*5e50*/  @P1 STG.E.128 desc[UR4][R142.64], R136 ;  /* 0x000000888e001986 */ /* 0x0003e2000c101d04 */
[----:B------:R-:W-:Y:S01]  /*5e60*/  @P0 LOP3.LUT P1, RZ, R0, 0xff000000, RZ, 0xc0, !PT ;  /* 0xff00000000ff0812 */ /* 0x000fe2000782c0ff */
[----:B0-----:R-:W-:-:S04]  /*5e70*/  @P0 FMUL.FTZ R141, R186, R141 ;  /* 0x0000008dba8d0220 */ /* 0x001fc80000410000 */
[----:B------:R-:W-:-:S05]  /*5e80*/  @P0 FMUL.FTZ R140, R141, R140 ;  /* 0x0000008c8d8c0220 */ /* 0x000fca0000410000 */
[----:B------:R-:W-:Y:S02]  /*5e90*/  @P0 SEL R135, R140, RZ, P1 ;  /* 0x000000ff8c870207 */ /* 0x000fe40000800000 */
[----:B------:R-:W0:Y:S02]  /*5ea0*/  @P0 LDC.64 R140, c[0x0][0x2f8] ;  /* 0x0000be00ff8c0b82 */ /* 0x000e240000000a00 */
[----:B0-----:R-:W-:-:S05]  /*5eb0*/  @P0 IMAD.WIDE.U32 R140, R144, 0x10, R140 ;  /* 0x00000010908c0825 */ /* 0x001fca00078e008c */
[----:B------:R1:W-:Y:S02]  /*5ec0*/  @P0 STG.E.128 desc[UR4][R140.64], R132 ;  /* 0x000000848c000986 */ /* 0x0003e4000c101d04 */
.L_x_11787:
[----:B------:R-:W-:Y:S05]  /*5ed0*/  BSYNC B0 ;  /* 0x0000000000007941 */ /* 0x000fea0003800000 */
.L_x_11786:
[----:B------:R-:W-:Y:S01]  /*5ee0*/  LOP3.LUT P0, RZ, R10, 0x10, RZ, 0xc0, !PT ;  /* 0x000000100aff7812 */ /* 0x000fe2000780c0ff */
[----:B------:R-:W-:-:S03]  /*5ef0*/  VIADD R158, R158, UR12 ;  /* 0x0000000c9e9e7c36 */ /* 0x000fc60008000000 */
[----:B------:R-:W-:Y:S02]  /*5f00*/  SEL R227, RZ, 0x1, P0 ;  /* 0x00000001ffe37807 */ /* 0x000fe40000000000 */
[----:B------:R-:W-:-:S13]  /*5f10*/  ISETP.GE.AND P0, PT, R158, UR13, PT ;  /* 0x0000000d9e007c0c */ /* 0x000fda000bf06270 */
[----:B------:R-:W-:Y:S05]  /*5f20*/  @!P0 BRA `(.L_x_11796) ;  /* 0xffffffa800e08947 */ /* 0x000fea000383ffff */
.L_x_11683:
[----:B-----5:R-:W0:Y:S01]  /*5f30*/  S2R R0, SR_TID.X ;  /* 0x0000000000007919 */ /* 0x020e220000002100 */
[----:B------:R-:W0:Y:S01]  /*5f40*/  S2UR UR6, SR_CTAID.X ;  /* 0x00000000000679c3 */ /* 0x000e220000002500 */
[C---:B------:R-:W-:Y:S02]  /*5f50*/  LOP3.LUT P0, RZ, R10.reuse, 0x8, RZ, 0xc0, !PT ;  /* 0x000000080aff7812 */ /* 0x040fe4000780c0ff */
[C---:B------:R-:W-:Y:S02]  /*5f60*/  LOP3.LUT P6, RZ, R10.reuse, 0x4, RZ, 0xc0, !PT ;  /* 0x000000040aff7812 */ /* 0x040fe400078cc0ff */
[C---:B------:R-:W-:Y:S02]  /*5f70*/  LOP3.LUT P5, RZ, R10.reuse, 0x2, RZ, 0xc0, !PT ;  /* 0x000000020aff7812 */ /* 0x040fe400078ac0ff */
[----:B------:R-:W-:Y:S01]  /*5f80*/  LOP3.LUT P1, RZ, R10, 0x1, RZ, 0xc0, !PT ;  /* 0x000000010aff7812 */ /* 0x000fe2000782c0ff */
[----:B------:R-:W1:Y:S08]  /*5f90*/  @P4 LDC.64 R18, c[0x0][0x2d0] ;  /* 0x0000b400ff124b82 */ /* 0x000e700000000a00 */
        /* <DEDUP_REMOVED lines=10> */
[----:B------:R3:W-:Y:S01]  /*6040*/  @P0 STG.E.128 desc[UR4][R2.64], R64 ;  /* 0x0000004002000986 */ /* 0x0007e2000c101d04 */
[----:B------:R-:W-:-:S03]  /*6050*/  @P0 IADD3 R159, R159, 0x80, RZ ;  /* 0x000000809f9f0810 */ /* 0x000fc60007ffe0ff */
[----:B------:R1:W-:Y:S01]  /*6060*/  @P0 STG.E.128 desc[UR4][R4.64], R36 ;  /* 0x0000002404000986 */ /* 0x0003e2000c101d04 */
[----:B------:R-:W-:Y:S01]  /*6070*/  LOP3.LUT P0, RZ, R10, 0x20, RZ, 0xc0, !PT ;  /* 0x000000200aff7812 */ /* 0x000fe2000780c0ff */
[----:B------:R-:W1:Y:S01]  /*6080*/  @P1 LDC.64 R14, c[0x0][0x2d0] ;  /* 0x0000b400ff0e1b82 */ /* 0x000e620000000a00 */
[----:B0-----:R-:W-:-:S05]  /*6090*/  @P6 IMAD.WIDE.U32 R6, R159, 0x10, R6 ;  /* 0x000000109f066825 */ /* 0x001fca00078e0006 */
[----:B------:R0:W-:Y:S01]  /*60a0*/  @P6 STG.E.128 desc[UR4][R6.64], R68 ;  /* 0x0000004406006986 */ /* 0x0001e2000c101d04 */
[C---:B----4-:R-:W-:Y:S01]  /*60b0*/  @P6 IMAD.WIDE.U32 R8, R159.reuse, 0x10, R8 ;  /* 0x000000109f086825 */ /* 0x050fe200078e0008 */
[----:B------:R-:W4:Y:S01]  /*60c0*/  @P5 LDC.64 R10, c[0x0][0x2d0] ;  /* 0x0000b400ff0a5b82 */ /* 0x000f220000000a00 */
[----:B------:R-:W-:-:S03]  /*60d0*/  @P6 IADD3 R159, R159, 0x80, RZ ;  /* 0x000000809f9f6810 */ /* 0x000fc60007ffe0ff */
[----:B------:R0:W-:Y:S02]  /*60e0*/  @P6 STG.E.128 desc[UR4][R8.64], R128 ;  /* 0x0000008008006986 */ /* 0x0001e4000c101d04 */
[C---:B--2---:R-:W-:Y:S02]  /*60f0*/  @P5 IMAD.WIDE.U32 R12, R159.reuse, 0x10, R12 ;  /* 0x000000109f0c5825 */ /* 0x044fe400078e000c */
[----:B------:R-:W2:Y:S08]  /*6100*/  @P1 LDC.64 R16, c[0x0][0x2d8] ;  /* 0x0000b600ff101b82 */ /* 0x000eb00000000a00 */
[----:B------:R-:W0:Y:S08]  /*6110*/  @P4 LDC.64 R20, c[0x0][0x2d8] ;  /* 0x0000b600ff144b82 */ /* 0x000e300000000a00 */
[----:B---3--:R-:W3:Y:S01]  /*6120*/  @P3 LDC.64 R2, c[0x0][0x2d0] ;  /* 0x0000b400ff023b82 */ /* 0x008ee20000000a00 */
[C---:B----4-:R-:W-:Y:S01]  /*6130*/  @P5 IMAD.WIDE.U32 R10, R159.reuse, 0x10, R10 ;  /* 0x000000109f0a5825 */ /* 0x050fe200078e000a */
[----:B------:R-:W-:-:S04]  /*6140*/  @P5 IADD3 R159, R159, 0x80, RZ ;  /* 0x000000809f9f5810 */ /* 0x000fc80007ffe0ff */
[----:B------:R4:W-:Y:S01]  /*6150*/  @P5 STG.E.128 desc[UR4][R10.64], R72 ;  /* 0x000000480a005986 */ /* 0x0009e2000c101d04 */
[C---:B-1----:R-:W-:Y:S01]  /*6160*/  @P1 IMAD.WIDE.U32 R14, R159.reuse, 0x10, R14 ;  /* 0x000000109f0e1825 */ /* 0x042fe200078e000e */
[----:B------:R-:W1:Y:S02]  /*6170*/  @P3 LDC.64 R4, c[0x0][0x2d8] ;  /* 0x0000b600ff043b82 */ /* 0x000e640000000a00 */
[----:B------:R4:W-:Y:S01]  /*6180*/  @P5 STG.E.128 desc[UR4][R12.64], R40 ;  /* 0x000000280c005986 */ /* 0x0009e2000c101d04 */
[C---:B--2---:R-:W-:Y:S01]  /*6190*/  @P1 IMAD.WIDE.U32 R16, R159.reuse, 0x10, R16 ;  /* 0x000000109f101825 */ /* 0x044fe200078e0010 */
[----:B------:R-:W-:Y:S02]  /*61a0*/  @P1 IADD3 R159, R159, 0x80, RZ ;  /* 0x000000809f9f1810 */ /* 0x000fe40007ffe0ff */
[----:B------:R4:W-:Y:S02]  /*61b0*/  @P1 STG.E.128 desc[UR4][R14.64], R76 ;  /* 0x0000004c0e001986 */ /* 0x0009e4000c101d04 */
[----:B------:R-:W2:Y:S01]  /*61c0*/  @P2 LDC.64 R22, c[0x0][0x2d0] ;  /* 0x0000b400ff162b82 */ /* 0x000ea20000000a00 */
[C---:B------:R-:W-:Y:S01]  /*61d0*/  @P4 IMAD.WIDE.U32 R18, R159.reuse, 0x10, R18 ;  /* 0x000000109f124825 */ /* 0x040fe200078e0012 */
[----:B------:R4:W-:Y:S03]  /*61e0*/  @P1 STG.E.128 desc[UR4][R16.64], R44 ;  /* 0x0000002c10001986 */ /* 0x0009e6000c101d04 */
[C---:B0-----:R-:W-:Y:S01]  /*61f0*/  @P4 IMAD.WIDE.U32 R20, R159.reuse, 0x10, R20 ;  /* 0x000000109f144825 */ /* 0x041fe200078e0014 */
[----:B------:R4:W-:Y:S02]  /*6200*/  @P4 STG.E.128 desc[UR4][R18.64], R80 ;  /* 0x0000005012004986 */ /* 0x0009e4000c101d04 */
[----:B------:R-:W0:Y:S01]  /*6210*/  @P2 LDC.64 R24, c[0x0][0x2d8] ;  /* 0x0000b600ff182b82 */ /* 0x000e220000000a00 */
[----:B------:R-:W-:Y:S01]  /*6220*/  @P4 VIADD R159, R159, 0x80 ;  /* 0x000000809f9f4836 */ /* 0x000fe20000000000 */
[----:B------:R4:W-:Y:S03]  /*6230*/  @P4 STG.E.128 desc[UR4][R20.64], R48 ;  /* 0x0000003014004986 */ /* 0x0009e6000c101d04 */
[----:B---3--:R-:W-:-:S04]  /*6240*/  @P3 IMAD.WIDE.U32 R2, R159, 0x10, R2 ;  /* 0x000000109f023825 */ /* 0x008fc800078e0002 */
[C---:B-1----:R-:W-:Y:S01]  /*6250*/  @P3 IMAD.WIDE.U32 R4, R159.reuse, 0x10, R4 ;  /* 0x000000109f043825 */ /* 0x042fe200078e0004 */
[----:B------:R-:W-:Y:S01]  /*6260*/  @P3 IADD3 R159, R159, 0x80, RZ ;  /* 0x000000809f9f3810 */ /* 0x000fe20007ffe0ff */
[----:B------:R4:W-:Y:S04]  /*6270*/  @P3 STG.E.128 desc[UR4][R2.64], R84 ;  /* 0x0000005402003986 */ /* 0x0009e8000c101d04 */
[----:B------:R4:W-:Y:S01]  /*6280*/  @P3 STG.E.128 desc[UR4][R4.64], R52 ;  /* 0x0000003404003986 */ /* 0x0009e2000c101d04 */
[----:B--2---:R-:W-:-:S05]  /*6290*/  @P2 IMAD.WIDE.U32 R22, R159, 0x10, R22 ;  /* 0x000000109f162825 */ /* 0x004fca00078e0016 */
[----:B------:R4:W-:Y:S01]  /*62a0*/  @P2 STG.E.128 desc[UR4][R22.64], R88 ;  /* 0x0000005816002986 */ /* 0x0009e2000c101d04 */
[----:B0-----:R-:W-:-:S05]  /*62b0*/  @P2 IMAD.WIDE.U32 R24, R159, 0x10, R24 ;  /* 0x000000109f182825 */ /* 0x001fca00078e0018 */
[----:B------:R4:W-:Y:S01]  /*62c0*/  @P2 STG.E.128 desc[UR4][R24.64], R56 ;  /* 0x0000003818002986 */ /* 0x0009e2000c101d04 */
[----:B------:R-:W-:Y:S05]  /*62d0*/  @!P0 EXIT ;  /* 0x000000000000894d */ /* 0x000fea0003800000 */
[----:B----4-:R-:W0:Y:S01]  /*62e0*/  LDC.64 R2, c[0x0][0x2d0] ;  /* 0x0000b400ff027b82 */ /* 0x010e220000000a00 */
[----:B------:R-:W-:-:S07]  /*62f0*/  @P2 IADD3 R159, R159, 0x80, RZ ;  /* 0x000000809f9f2810 */ /* 0x000fce0007ffe0ff */
[----:B------:R-:W1:Y:S01]  /*6300*/  LDC.64 R4, c[0x0][0x2d8] ;  /* 0x0000b600ff047b82 */ /* 0x000e620000000a00 */
[----:B0-----:R-:W-:-:S05]  /*6310*/  IMAD.WIDE.U32 R2, R159, 0x10, R2 ;  /* 0x000000109f027825 */ /* 0x001fca00078e0002 */
[----:B------:R-:W-:Y:S01]  /*6320*/  STG.E.128 desc[UR4][R2.64], R92 ;  /* 0x0000005c02007986 */ /* 0x000fe2000c101d04 */
[----:B-1----:R-:W-:-:S05]  /*6330*/  IMAD.WIDE.U32 R4, R159, 0x10, R4 ;  /* 0x000000109f047825 */ /* 0x002fca00078e0004 */
[----:B------:R-:W-:Y:S01]  /*6340*/  STG.E.128 desc[UR4][R4.64], R60 ;  /* 0x0000003c04007986 */ /* 0x000fe2000c101d04 */
[----:B------:R-:W-:Y:S05]  /*6350*/  EXIT ;  /* 0x000000000000794d */ /* 0x000fea0003800000 */
.L_x_11715:
[----:B------:R-:W-:Y:S01]  /*6360*/  HFMA2.MMA R229, -RZ, RZ, 0, 9.5367431640625e-07 ;  /* 0x00000010ffe57435 */ /* 0x000fe200000001ff */
[----:B------:R-:W-:Y:S01]  /*6370*/  MOV R232, R231 ;  /* 0x000000e700e87202 */ /* 0x000fe20000000f00 */
[----:B------:R-:W-:Y:S01]  /*6380*/  IMAD.MOV.U32 R234, RZ, RZ, 0x1f ;  /* 0x0000001fffea7424 */ /* 0x000fe200078e00ff */
[----:B------:R-:W-:-:S08]  /*6390*/  MOV R227, 0xffffffff ;  /* 0xffffffff00e37802 */ /* 0x000fd00000000f00 */
[----:B-----5:R-:W-:Y:S05]  /*63a0*/  WARPSYNC.COLLECTIVE R227, `(.L_x_11797) ;  /* 0x00000000e3087348 */ /* 0x020fea0003c00000 */
[----:B------:R0:W1:Y:S02]  /*63b0*/  SHFL.DOWN P6, R228, R232, R229, R234 ;  /* 0x080000e5e8e47389 */ /* 0x00006400000c00ea */
[----:B01---5:R-:W-:Y:S01]  /*63c0*/  ENDCOLLECTIVE ;  /* 0x000000000000791b */ /* 0x023fe20003800000 */
.L_x_11797:
[----:B------:R-:W-:Y:S02]  /*63d0*/  MOV R232, R230 ;  /* 0x000000e600e87202 */ /* 0x000fe40000000f00 */
[----:B------:R-:W-:-:S07]  /*63e0*/  MOV R142, R228 ;  /* 0x000000e4008e7202 */ /* 0x000fce0000000f00 */
[----:B------:R-:W-:Y:S05]  /*63f0*/  WARPSYNC.COLLECTIVE R227, `(.L_x_11798) ;  /* 0x00000000e3087348 */ /* 0x000fea0003c00000 */
[----:B------:R0:W1:Y:S02]  /*6400*/  SHFL.DOWN P6, R228, R232, R229, R234 ;  /* 0x080000e5e8e47389 */ /* 0x00006400000c00ea */
[----:B01----:R-:W-:Y:S01]  /*6410*/  ENDCOLLECTIVE ;  /* 0x000000000000791b */ /* 0x003fe20003800000 */
.L_x_11798:
[----:B------:R-:W-:Y:S01]  /*6420*/  FADD.FTZ R142, R142, R231 ;  /* 0x000000e78e8e7221 */ /* 0x000fe20000010000 */
[----:B------:R-:W-:-:S03]  /*6430*/  HFMA2.MMA R229, -RZ, RZ, 0, 4.76837158203125e-07 ;  /* 0x00000008ffe57435 */ /* 0x000fc600000001ff */
[----:B------:R-:W-:Y:S01]  /*6440*/  IMAD.MOV.U32 R232, RZ, RZ, R142 ;  /* 0x000000ffffe87224 */ /* 0x000fe200078e008e */
[----:B------:R-:W-:-:S07]  /*6450*/  MOV R143, R228 ;  /* 0x000000e4008f7202 */ /* 0x000fce0000000f00 */
[----:B------:R-:W-:Y:S05]  /*6460*/  WARPSYNC.COLLECTIVE R227, `(.L_x_11799) ;  /* 0x00000000e3087348 */ /* 0x000fea0003c00000 */
[----:B------:R0:W1:Y:S02]  /*6470*/  SHFL.DOWN P6, R228, R232, R229, R234 ;  /* 0x080000e5e8e47389 */ /* 0x00006400000c00ea */
[----:B01----:R-:W-:Y:S01]  /*6480*/  ENDCOLLECTIVE ;  /* 0x000000000000791b */ /* 0x003fe20003800000 */
.L_x_11799:
[----:B------:R-:W-:-:S05]  /*6490*/  FADD.FTZ R143, R143, R230 ;  /* 0x000000e68f8f7221 */ /* 0x000fca0000010000 */
[----:B------:R-:W-:Y:S02]  /*64a0*/  MOV R232, R143 ;  /* 0x0000008f00e87202 */ /* 0x000fe40000000f00 */
[----:B------:R-:W-:-:S07]  /*64b0*/  MOV R145, R228 ;  /* 0x000000e400917202 */ /* 0x000fce0000000f00 */
[----:B------:R-:W-:Y:S05]  /*64c0*/  WARPSYNC.COLLECTIVE R227, `(.L_x_11800) ;  /* 0x00000000e3087348 */ /* 0x000fea0003c00000 */
[----:B------:R0:W1:Y:S02]  /*64d0*/  SHFL.DOWN P6, R228, R232, R229, R234 ;  /* 0x080000e5e8e47389 */ /* 0x00006400000c00ea */
[----:B01----:R-:W-:Y:S01]  /*64e0*/  ENDCOLLECTIVE ;  /* 0x000000000000791b */ /* 0x003fe20003800000 */
.L_x_11800:
[----:B------:R-:W-:Y:S01]  /*64f0*/  FADD.FTZ R145, R142, R145 ;  /* 0x000000918e917221 */ /* 0x000fe20000010000 */
[----:B------:R-:W-:-:S03]  /*6500*/  HFMA2.MMA R229, -RZ, RZ, 0, 2.384185791015625e-07 ;  /* 0x00000004ffe57435 */ /* 0x000fc600000001ff */
[----:B------:R-:W-:Y:S01]  /*6510*/  IMAD.MOV.U32 R232, RZ, RZ, R145 ;  /* 0x000000ffffe87224 */ /* 0x000fe200078e0091 */
[----:B------:R-:W-:-:S07]  /*6520*/  MOV R144, R228 ;  /* 0x000000e400907202 */ /* 0x000fce0000000f00 */
[----:B------:R-:W-:Y:S05]  /*6530*/  WARPSYNC.COLLECTIVE R227, `(.L_x_11801) ;  /* 0x00000000e3087348 */ /* 0x000fea0003c00000 */
[----:B------:R0:W1:Y:S02]  /*6540*/  SHFL.DOWN P6, R228, R232, R229, R234 ;  /* 0x080000e5e8e47389 */ /* 0x00006400000c00ea */
[----:B01----:R-:W-:Y:S01]  /*6550*/  ENDCOLLECTIVE ;  /* 0x000000000000791b */ /* 0x003fe20003800000 */
.L_x_11801:
[----:B------:R-:W-:-:S05]  /*6560*/  FADD.FTZ R144, R143, R144 ;  /* 0x000000908f907221 */ /* 0x000fca0000010000 */
[----:B------:R-:W-:Y:S02]  /*6570*/  MOV R232, R144 ;  /* 0x0000009000e87202 */ /* 0x000fe40000000f00 */
[----:B------:R-:W-:-:S07]  /*6580*/  MOV R146, R228 ;  /* 0x000000e400927202 */ /* 0x000fce0000000f00 */
[----:B------:R-:W-:Y:S05]  /*6590*/  WARPSYNC.COLLECTIVE R227, `(.L_x_11802) ;  /* 0x00000000e3087348 */ /* 0x000fea0003c00000 */
[----:B------:R0:W1:Y:S02]  /*65a0*/  SHFL.DOWN P6, R228, R232, R229, R234 ;  /* 0x080000e5e8e47389 */ /* 0x00006400000c00ea */
[----:B01----:R-:W-:Y:S01]  /*65b0*/  ENDCOLLECTIVE ;  /* 0x000000000000791b */ /* 0x003fe20003800000 */
.L_x_11802:
[----:B------:R-:W-:Y:S01]  /*65c0*/  FADD.FTZ R146, R145, R146 ;  /* 0x0000009291927221 */ /* 0x000fe20000010000 */
[----:B------:R-:W-:-:S03]  /*65d0*/  HFMA2.MMA R229, -RZ, RZ, 0, 1.1920928955078125e-07 ;  /* 0x00000002ffe57435 */ /* 0x000fc600000001ff */
[----:B------:R-:W-:Y:S01]  /*65e0*/  IMAD.MOV.U32 R232, RZ, RZ, R146 ;  /* 0x000000ffffe87224 */ /* 0x000fe200078e0092 */
[----:B------:R-:W-:-:S07]  /*65f0*/  MOV R147, R228 ;  /* 0x000000e400937202 */ /* 0x000fce0000000f00 */
[----:B------:R-:W-:Y:S05]  /*6600*/  WARPSYNC.COLLECTIVE R227, `(.L_x_11803) ;  /* 0x00000000e3087348 */ /* 0x000fea0003c00000 */
[----:B------:R0:W1:Y:S02]  /*6610*/  SHFL.DOWN P6, R228, R232, R229, R234 ;  /* 0x080000e5e8e47389 */ /* 0x00006400000c00ea */
[----:B01----:R-:W-:Y:S01]  /*6620*/  ENDCOLLECTIVE ;  /* 0x000000000000791b */ /* 0x003fe20003800000 */
.L_x_11803:
[----:B------:R-:W-:-:S05]  /*6630*/  FADD.FTZ R147, R144, R147 ;  /* 0x0000009390937221 */ /* 0x000fca0000010000 */
[----:B------:R-:W-:Y:S02]  /*6640*/  MOV R232, R147 ;  /* 0x0000009300e87202 */ /* 0x000fe40000000f00 */
[----:B------:R-:W-:-:S07]  /*6650*/  MOV R187, R228 ;  /* 0x000000e400bb7202 */ /* 0x000fce0000000f00 */
[----:B------:R-:W-:Y:S05]  /*6660*/  WARPSYNC.COLLECTIVE R227, `(.L_x_11804) ;  /* 0x00000000e3087348 */ /* 0x000fea0003c00000 */
[----:B------:R0:W1:Y:S02]  /*6670*/  SHFL.DOWN P6, R228, R232, R229, R234 ;  /* 0x080000e5e8e47389 */ /* 0x00006400000c00ea */
[----:B01----:R-:W-:Y:S01]  /*6680*/  ENDCOLLECTIVE ;  /* 0x000000000000791b */ /* 0x003fe20003800000 */
.L_x_11804:
[----:B------:R-:W-:Y:S01]  /*6690*/  FADD.FTZ R187, R146, R187 ;  /* 0x000000bb92bb7221 */ /* 0x000fe20000010000 */
[----:B------:R-:W-:-:S03]  /*66a0*/  HFMA2.MMA R229, -RZ, RZ, 0, 5.9604644775390625e-08 ;  /* 0x00000001ffe57435 */ /* 0x000fc600000001ff */
[----:B------:R-:W-:Y:S01]  /*66b0*/  IMAD.MOV.U32 R232, RZ, RZ, R187 ;  /* 0x000000ffffe87224 */ /* 0x000fe200078e00bb */
[----:B------:R-:W-:-:S07]  /*66c0*/  MOV R186, R228 ;  /* 0x000000e400ba7202 */ /* 0x000fce0000000f00 */
[----:B------:R-:W-:Y:S05]  /*66d0*/  WARPSYNC.COLLECTIVE R227, `(.L_x_11805) ;  /* 0x00000000e3087348 */ /* 0x000fea0003c00000 */
[----:B------:R0:W1:Y:S02]  /*66e0*/  SHFL.DOWN P6, R228, R232, R229, R234 ;  /* 0x080000e5e8e47389 */ /* 0x00006400000c00ea */
[----:B01----:R-:W-:Y:S01]  /*66f0*/  ENDCOLLECTIVE ;  /* 0x000000000000791b */ /* 0x003fe20003800000 */
.L_x_11805:
[----:B------:R-:W-:-:S05]  /*6700*/  FADD.FTZ R142, R147, R186 ;  /* 0x000000ba938e7221 */ /* 0x000fca0000010000 */
[----:B------:R-:W-:Y:S02]  /*6710*/  MOV R232, R142 ;  /* 0x0000008e00e87202 */ /* 0x000fe40000000f00 */
[----:B------:R-:W-:-:S07]  /*6720*/  MOV R186, R228 ;  /* 0x000000e400ba7202 */ /* 0x000fce0000000f00 */
[----:B------:R-:W-:Y:S05]  /*6730*/  WARPSYNC.COLLECTIVE R227, `(.L_x_11806) ;  /* 0x00000000e3087348 */ /* 0x000fea0003c00000 */
[----:B------:R0:W1:Y:S02]  /*6740*/  SHFL.DOWN P6, R228, R232, R229, R234 ;  /* 0x080000e5e8e47389 */ /* 0x00006400000c00ea */
[----:B01----:R-:W-:Y:S01]  /*6750*/  ENDCOLLECTIVE ;  /* 0x000000000000791b */ /* 0x003fe20003800000 */
.L_x_11806:
[----:B------:R-:W-:Y:S01]  /*6760*/  MOV R143, R228 ;  /* 0x000000e4008f7202 */ /* 0x000fe20000000f00 */
[----:B------:R-:W-:Y:S06]  /*6770*/  BRA `(.L_x_11807) ;  /* 0xffffffc4009c7947 */ /* 0x000fec000383ffff */
.L_x_11808:
        /* <DEDUP_REMOVED lines=16> */
.L_x_14031:


//--------------------- .text._ZN10layer_norm22ln_bwd_finalize_kernelINS_22Kernel_traits_finalizeILj4096E6__halfffffjLb0ELj1024ELj4ENS_18Kernel_traits_baseILj4096ES2_ffffjLj1024EEEEELb0ELb1EEEvNS_9BwdParamsE --------------------------
	.section	.text._ZN10layer_norm22ln_bwd_finalize_kernelINS_22Kernel_traits_finalizeILj4096E6__halfffffjLb0ELj1024ELj4ENS_18Kernel_traits_baseILj4096ES2_ffffjLj1024EEEEELb0ELb1EEEvNS_9BwdParamsE,"ax",@progbits
	.align	128
        .global         _ZN10layer_norm22ln_bwd_finalize_kernelINS_22Kernel_traits_finalizeILj4096E6__halfffffjLb0ELj1024ELj4ENS_18Kernel_traits_baseILj4096ES2_ffffjLj1024EEEEELb0ELb1EEEvNS_9BwdParamsE
        .type           _ZN10layer_norm22ln_bwd_finalize_kernelINS_22Kernel_traits_finalizeILj4096E6__halfffffjLb0ELj1024ELj4ENS_18Kernel_traits_baseILj4096ES2_ffffjLj1024EEEEELb0ELb1EEEvNS_9BwdParamsE,@function
        .size           _ZN10layer_norm22ln_bwd_finalize_kernelINS_22Kernel_traits_finalizeILj4096E6__halfffffjLb0ELj1024ELj4ENS_18Kernel_traits_baseILj4096ES2_ffffjLj1024EEEEELb0ELb1EEEvNS_9BwdParamsE,(.L_x_14032 - _ZN10layer_norm22ln_bwd_finalize_kernelINS_22Kernel_traits_finalizeILj4096E6__halfffffjLb0ELj1024ELj4ENS_18Kernel_traits_baseILj4096ES2_ffffjLj1024EEEEELb0ELb1EEEvNS_9BwdParamsE)
        .other          _ZN10layer_norm22ln_bwd_finalize_kernelINS_22Kernel_traits_finalizeILj4096E6__halfffffjLb0ELj1024ELj4ENS_18Kernel_traits_baseILj4096ES2_ffffjLj1024EEEEELb0ELb1EEEvNS_9BwdParamsE,@"STO_CUDA_ENTRY STV_DEFAULT"
_ZN10layer_norm22ln_bwd_finalize_kernelINS_22Kernel_traits_finalizeILj4096E6__halfffffjLb0ELj1024ELj4ENS_18Kernel_traits_baseILj4096ES2_ffffjLj1024EEEEELb0ELb1EEEvNS_9BwdParamsE:
.text._ZN10layer_norm22ln_bwd_finalize_kernelINS_22Kernel_traits_finalizeILj4096E6__halfffffjLb0ELj1024ELj4ENS_18Kernel_traits_baseILj4096ES2_ffffjLj1024EEEEELb0ELb1EEEvNS_9BwdParamsE:
        /* <DEDUP_REMOVED lines=26> */
.L_x_11820:
        /* <DEDUP_REMOVED lines=31> */
.L_x_11813:
        /* <DEDUP_REMOVED lines=34> */
.L_x_11812:
[----:B------:R-:W-:Y:S05]  /*05b0*/  BSYNC B1 ;  /* 0x0000000000017941 */ /* 0x000fea0003800000 */
.L_x_11811:
        /* <DEDUP_REMOVED lines=25> */
.L_x_11815:
[----:B------:R-:W-:Y:S05]  /*0750*/  BSYNC B1 ;  /* 0x0000000000017941 */ /* 0x000fea0003800000 */
.L_x_11814:
        /* <DEDUP_REMOVED lines=12> */
.L_x_11810:
[----:B------:R-:W-:Y:S05]  /*0820*/  BSYNC B0 ;  /* 0x0000000000007941 */ /* 0x000fea0003800000 */
.L_x_11809:
        /* <DEDUP_REMOVED lines=29> */
.L_x_11831:
[----:B------:R-:W-:Y:S01]  /*0a00*/  @!P1 SHF.R.U32.HI R12, RZ, 0x3, R0 ;  /* 0x00000003ff0c9819 */ /* 0x000fe20000011600 */
[----:B----4-:R-:W-:Y:S01]  /*0a10*/  FADD.FTZ R14, R9, R14 ;  /* 0x0000000e090e7221 */ /* 0x010fe20000010000 */
[----:B---3--:R-:W-:Y:S02]  /*0a20*/  FADD.FTZ R11, R10, R11 ;  /* 0x0000000b0a0b7221 */ /* 0x008fe40000010000 */
[----:B------:R-:W-:-:S05]  /*0a30*/  @!P1 LOP3.LUT R12, R12, 0x1ffffffc, RZ, 0xc0, !PT ;  /* 0x1ffffffc0c0c9812 */ /* 0x000fca00078ec0ff */
[----:B------:R3:W-:Y:S04]  /*0a40*/  @!P1 STS [R12+UR4+0x2000], R14 ;  /* 0x0020000e0c009988 */ /* 0x0007e80008000804 */
[----:B------:R3:W-:Y:S02]  /*0a50*/  @!P1 STS [R12+UR4+0x2080], R11 ;  /* 0x0020800b0c009988 */ /* 0x0007e40008000804 */
.L_x_11816:
        /* <DEDUP_REMOVED lines=14> */
.L_x_11819:
[----:B------:R-:W-:Y:S05]  /*0b40*/  BSYNC B0 ;  /* 0x0000000000007941 */ /* 0x000fea0003800000 */
.L_x_11818:
[C---:B------:R-:W-:Y:S02]  /*0b50*/  ISETP.GT.U32.AND P1, PT, R3.reuse, -0x1001, PT ;  /* 0xffffefff0300780c */ /* 0x040fe40003f24070 */
[----:B------:R-:W-:Y:S02]  /*0b60*/  IADD3 R3, R3, 0x1000, RZ ;  /* 0x0000100003037810 */ /* 0x000fe40007ffe0ff */
[----:B------:R-:W-:-:S09]  /*0b70*/  IADD3 R4, R4, 0x800, RZ ;  /* 0x0000080004047810 */ /* 0x000fd20007ffe0ff */
[----:B------:R-:W-:Y:S05]  /*0b80*/  @P1 BRA `(.L_x_11820) ;  /* 0xfffffff400841947 */ /* 0x000fea000383ffff */
[----:B------:R-:W-:Y:S05]  /*0b90*/  EXIT ;  /* 0x000000000000794d */ /* 0x000fea0003800000 */
.L_x_11817:
[----:B------:R-:W-:Y:S01]  /*0ba0*/  HFMA2.MMA R22, -RZ, RZ, 0, 1.847743988037109375e-06 ;  /* 0x0000001fff167435 */ /* 0x000fe200000001ff */
[----:B0--3--:R-:W-:Y:S01]  /*0bb0*/  MOV R20, R10 ;  /* 0x0000000a00147202 */ /* 0x009fe20000000f00 */
[----:B------:R-:W-:Y:S01]  /*0bc0*/  IMAD.MOV.U32 R19, RZ, RZ, 0x1 ;  /* 0x00000001ff137424 */ /* 0x000fe200078e00ff */
[----:B------:R-:W-:-:S08]  /*0bd0*/  MOV R17, 0xffffffff ;  /* 0xffffffff00117802 */ /* 0x000fd00000000f00 */
[----:B-12---:R-:W-:Y:S05]  /*0be0*/  WARPSYNC.COLLECTIVE R17, `(.L_x_11821) ;  /* 0x0000000011087348 */ /* 0x006fea0003c00000 */
[----:B------:R0:W3:Y:S02]  /*0bf0*/  SHFL.BFLY P2, R18, R20, R19, R22 ;  /* 0x0c00001314127389 */ /* 0x0000e40000040016 */
[----:B0123--:R-:W-:Y:S01]  /*0c00*/  ENDCOLLECTIVE ;  /* 0x000000000000791b */ /* 0x00ffe20003800000 */
.L_x_11821:
[----:B------:R-:W-:Y:S01]  /*0c10*/  HFMA2.MMA R19, -RZ, RZ, 0, 1.1920928955078125e-07 ;  /* 0x00000002ff137435 */ /* 0x000fe200000001ff */
[----:B------:R-:W-:-:S05]  /*0c20*/  MOV R11, R18 ;  /* 0x00000012000b7202 */ /* 0x000fca0000000f00 */
[----:B------:R-:W-:-:S04]  /*0c30*/  FADD.FTZ R11, R10, R11 ;  /* 0x0000000b0a0b7221 */ /* 0x000fc80000010000 */
[----:B------:R-:W-:-:S07]  /*0c40*/  IMAD.MOV.U32 R20, RZ, RZ, R11 ;  /* 0x000000ffff147224 */ /* 0x000fce00078e000b */
[----:B------:R-:W-:Y:S05]  /*0c50*/  WARPSYNC.COLLECTIVE R17, `(.L_x_11822) ;  /* 0x0000000011087348 */ /* 0x000fea0003c00000 */
[----:B------:R0:W1:Y:S02]  /*0c60*/  SHFL.BFLY P2, R18, R20, R19, R22 ;  /* 0x0c00001314127389 */ /* 0x0000640000040016 */
[----:B01----:R-:W-:Y:S01]  /*0c70*/  ENDCOLLECTIVE ;  /* 0x000000000000791b */ /* 0x003fe20003800000 */
.L_x_11822:
[----:B------:R-:W-:Y:S01]  /*0c80*/  IMAD.MOV.U32 R19, RZ, RZ, 0x4 ;  /* 0x00000004ff137424 */ /* 0x000fe200078e00ff */
[----:B------:R-:W-:-:S05]  /*0c90*/  MOV R12, R18 ;  /* 0x00000012000c7202 */ /* 0x000fca0000000f00 */
[----:B------:R-:W-:-:S05]  /*0ca0*/  FADD.FTZ R12, R11, R12 ;  /* 0x0000000c0b0c7221 */ /* 0x000fca0000010000 */
[----:B------:R-:W-:-:S07]  /*0cb0*/  MOV R20, R12 ;  /* 0x0000000c00147202 */ /* 0x000fce0000000f00 */
[----:B------:R-:W-:Y:S05]  /*0cc0*/  WARPSYNC.COLLECTIVE R17, `(.L_x_11823) ;  /* 0x0000000011087348 */ /* 0x000fea0003c00000 */
[----:B------:R0:W1:Y:S02]  /*0cd0*/  SHFL.BFLY P2, R18, R20, R19, R22 ;  /* 0x0c00001314127389 */ /* 0x0000640000040016 */
[----:B01----:R-:W-:Y:S01]  /*0ce0*/  ENDCOLLECTIVE ;  /* 0x000000000000791b */ /* 0x003fe20003800000 */
.L_x_11823:
[----:B------:R-:W-:Y:S01]  /*0cf0*/  HFMA2.MMA R19, -RZ, RZ, 0, 4.76837158203125e-07 ;  /* 0x00000008ff137435 */ /* 0x000fe200000001ff */
[----:B------:R-:W-:-:S05]  /*0d00*/  MOV R13, R18 ;  /* 0x00000012000d7202 */ /* 0x000fca0000000f00 */
[----:B------:R-:W-:-:S05]  /*0d10*/  FADD.FTZ R13, R12, R13 ;  /* 0x0000000d0c0d7221 */ /* 0x000fca0000010000 */
[----:B------:R-:W-:-:S07]  /*0d20*/  MOV R20, R13 ;  /* 0x0000000d00147202 */ /* 0x000fce0000000f00 */
[----:B------:R-:W-:Y:S05]  /*0d30*/  WARPSYNC.COLLECTIVE R17, `(.L_x_11824) ;  /* 0x0000000011087348 */ /* 0x000fea0003c00000 */
[----:B------:R0:W1:Y:S02]  /*0d40*/  SHFL.BFLY P2, R18, R20, R19, R22 ;  /* 0x0c00001314127389 */ /* 0x0000640000040016 */
[----:B01----:R-:W-:Y:S01]  /*0d50*/  ENDCOLLECTIVE ;  /* 0x000000000000791b */ /* 0x003fe20003800000 */
.L_x_11824:
[----:B------:R-:W-:Y:S01]  /*0d60*/  HFMA2.MMA R19, -RZ, RZ, 0, 9.5367431640625e-07 ;  /* 0x00000010ff137435 */ /* 0x000fe200000001ff */
[----:B------:R-:W-:-:S04]  /*0d70*/  IMAD.MOV.U32 R10, RZ, RZ, R18 ;  /* 0x000000ffff0a7224 */ /* 0x000fc800078e0012 */
[----:B------:R-:W-:-:S05]  /*0d80*/  FADD.FTZ R10, R13, R10 ;  /* 0x0000000a0d0a7221 */ /* 0x000fca0000010000 */
[----:B------:R-:W-:-:S07]  /*0d90*/  MOV R20, R10 ;  /* 0x0000000a00147202 */ /* 0x000fce0000000f00 */
[----:B------:R-:W-:Y:S05]  /*0da0*/  WARPSYNC.COLLECTIVE R17, `(.L_x_11825) ;  /* 0x0000000011087348 */ /* 0x000fea0003c00000 */
[----:B------:R0:W1:Y:S02]  /*0db0*/  SHFL.BFLY P2, R18, R20, R19, R22 ;  /* 0x0c00001314127389 */ /* 0x0000640000040016 */
[----:B01----:R-:W-:Y:S01]  /*0dc0*/  ENDCOLLECTIVE ;  /* 0x000000000000791b */ /* 0x003fe20003800000 */
.L_x_11825:
[----:B------:R-:W-:Y:S01]  /*0dd0*/  HFMA2.MMA R19, -RZ, RZ, 0, 5.9604644775390625e-08 ;  /* 0x00000001ff137435 */ /* 0x000fe200000001ff */
[----:B------:R-:W-:Y:S01]  /*0de0*/  IMAD.MOV.U32 R20, RZ, RZ, R9 ;  /* 0x000000ffff147224 */ /* 0x000fe200078e0009 */
[----:B------:R-:W-:-:S09]  /*0df0*/  MOV R11, R18 ;  /* 0x00000012000b7202 */ /* 0x000fd20000000f00 */
[----:B------:R-:W-:Y:S05]  /*0e00*/  WARPSYNC.COLLECTIVE R17, `(.L_x_11826) ;  /* 0x0000000011087348 */ /* 0x000fea0003c00000 */
[----:B------:R0:W1:Y:S02]  /*0e10*/  SHFL.BFLY P2, R18, R20, R19, R22 ;  /* 0x0c00001314127389 */ /* 0x0000640000040016 */
[----:B01----:R-:W-:Y:S01]  /*0e20*/  ENDCOLLECTIVE ;  /* 0x000000000000791b */ /* 0x003fe20003800000 */
.L_x_11826:
[----:B------:R-:W-:Y:S01]  /*0e30*/  HFMA2.MMA R19, -RZ, RZ, 0, 1.1920928955078125e-07 ;  /* 0x00000002ff137435 */ /* 0x000fe200000001ff */
[----:B------:R-:W-:-:S05]  /*0e40*/  MOV R12, R18 ;  /* 0x00000012000c7202 */ /* 0x000fca0000000f00 */
[----:B------:R-:W-:-:S05]  /*0e50*/  FADD.FTZ R14, R9, R12 ;  /* 0x0000000c090e7221 */ /* 0x000fca0000010000 */
[----:B------:R-:W-:-:S07]  /*0e60*/  MOV R20, R14 ;  /* 0x0000000e00147202 */ /* 0x000fce0000000f00 */
[----:B------:R-:W-:Y:S05]  /*0e70*/  WARPSYNC.COLLECTIVE R17, `(.L_x_11827) ;  /* 0x0000000011087348 */ /* 0x000fea0003c00000 */
[----:B------:R0:W1:Y:S02]  /*0e80*/  SHFL.BFLY P2, R18, R20, R19, R22 ;  /* 0x0c00001314127389 */ /* 0x0000640000040016 */
[----:B01----:R-:W-:Y:S01]  /*0e90*/  ENDCOLLECTIVE ;  /* 0x000000000000791b */ /* 0x003fe20003800000 */
.L_x_11827:
[----:B------:R-:W-:Y:S01]  /*0ea0*/  HFMA2.MMA R19, -RZ, RZ, 0, 2.384185791015625e-07 ;  /* 0x00000004ff137435 */ /* 0x000fe200000001ff */
[----:B------:R-:W-:-:S04]  /*0eb0*/  IMAD.MOV.U32 R13, RZ, RZ, R18 ;  /* 0x000000ffff0d7224 */ /* 0x000fc800078e0012 */
[----:B------:R-:W-:-:S05]  /*0ec0*/  FADD.FTZ R15, R14, R13 ;  /* 0x0000000d0e0f7221 */ /* 0x000fca0000010000 */
[----:B------:R-:W-:-:S07]  /*0ed0*/  MOV R20, R15 ;  /* 0x0000000f00147202 */ /* 0x000fce0000000f00 */
[----:B------:R-:W-:Y:S05]  /*0ee0*/  WARPSYNC.COLLECTIVE R17, `(.L_x_11828) ;  /* 0x0000000011087348 */ /* 0x000fea0003c00000 */
[----:B------:R0:W1:Y:S02]  /*0ef0*/  SHFL.BFLY P2, R18, R20, R19, R22 ;  /* 0x0c00001314127389 */ /* 0x0000640000040016 */
[----:B01----:R-:W-:Y:S01]  /*0f00*/  ENDCOLLECTIVE ;  /* 0x000000000000791b */ /* 0x003fe20003800000 */
.L_x_11828:
[----:B------:R-:W-:Y:S01]  /*0f10*/  IMAD.MOV.U32 R19, RZ, RZ, 0x8 ;  /* 0x00000008ff137424 */ /* 0x000fe200078e00ff */
[----:B------:R-:W-:-:S05]  /*0f20*/  MOV R16, R18 ;  /* 0x0000001200107202 */ /* 0x000fca0000000f00 */
[----:B------:R-:W-:-:S05]  /*0f30*/  FADD.FTZ R16, R15, R16 ;  /* 0x000000100f107221 */ /* 0x000fca0000010000 */
[----:B------:R-:W-:-:S07]  /*0f40*/  MOV R20, R16 ;  /* 0x0000001000147202 */ /* 0x000fce0000000f00 */
[----:B------:R-:W-:Y:S05]  /*0f50*/  WARPSYNC.COLLECTIVE R17, `(.L_x_11829) ;  /* 0x0000000011087348 */ /* 0x000fea0003c00000 */
[----:B------:R0:W1:Y:S02]  /*0f60*/  SHFL.BFLY P2, R18, R20, R19, R22 ;  /* 0x0c00001314127389 */ /* 0x0000640000040016 */
[----:B01----:R-:W-:Y:S01]  /*0f70*/  ENDCOLLECTIVE ;  /* 0x000000000000791b */ /* 0x003fe20003800000 */
.L_x_11829:
[----:B------:R-:W-:Y:S01]  /*0f80*/  HFMA2.MMA R19, -RZ, RZ, 0, 9.5367431640625e-07 ;  /* 0x00000010ff137435 */ /* 0x000fe200000001ff */
[----:B------:R-:W-:-:S05]  /*0f90*/  MOV R9, R18 ;  /* 0x0000001200097202 */ /* 0x000fca0000000f00 */
[----:B------:R-:W-:-:S05]  /*0fa0*/  FADD.FTZ R9, R16, R9 ;  /* 0x0000000910097221 */ /* 0x000fca0000010000 */
[----:B------:R-:W-:-:S07]  /*0fb0*/  MOV R20, R9 ;  /* 0x0000000900147202 */ /* 0x000fce0000000f00 */
[----:B------:R-:W-:Y:S05]  /*0fc0*/  WARPSYNC.COLLECTIVE R17, `(.L_x_11830) ;  /* 0x0000000011087348 */ /* 0x000fea0003c00000 */
[----:B------:R0:W1:Y:S02]  /*0fd0*/  SHFL.BFLY P2, R18, R20, R19, R22 ;  /* 0x0c00001314127389 */ /* 0x0000640000040016 */
[----:B01----:R-:W-:Y:S01]  /*0fe0*/  ENDCOLLECTIVE ;  /* 0x000000000000791b */ /* 0x003fe20003800000 */
.L_x_11830:
[----:B------:R-:W-:Y:S01]  /*0ff0*/  MOV R14, R18 ;  /* 0x00000012000e7202 */ /* 0x000fe20000000f00 */
[----:B------:R-:W-:Y:S06]  /*1000*/  BRA `(.L_x_11831) ;  /* 0xfffffff8007c7947 */ /* 0x000fec000383ffff */
.L_x_11832:
        /* <DEDUP_REMOVED lines=15> */
.L_x_14032:


//--------------------- .text._ZN10layer_norm13ln_bwd_kernelINS_13Kernel_traitsI6__halfffffjLj4096ELj1ELj1ELj4ELj16ENS_18Kernel_traits_baseILj4096ES2_ffffjLj128EEEEELb1ELb0ELb1ELb1EEEvNS_9BwdParamsE --------------------------
	.section	.text._ZN10layer_norm13ln_bwd_kernelINS_13Kernel_traitsI6__halfffffjLj4096ELj1ELj1ELj4ELj16ENS_18Kernel_traits_baseILj4096ES2_ffffjLj128EEEEELb1ELb0ELb1ELb1EEEvNS_9BwdParamsE,"ax",@progbits
	.align	128
        .global         _ZN10layer_norm13ln_bwd_kernelINS_13Kernel_traitsI6__halfffffjLj4096ELj1ELj1ELj4ELj16ENS_18Kernel_traits_baseILj4096ES2_ffffjLj128EEEEELb1ELb0ELb1ELb1EEEvNS_9BwdParamsE
        .type           _ZN10layer_norm13ln_bwd_kernelINS_13Kernel_traitsI6__halfffffjLj4096ELj1ELj1ELj4ELj16ENS_18Kernel_traits_baseILj4096ES2_ffffjLj128EEEEELb1ELb0ELb1ELb1EEEvNS_9BwdParamsE,@function
        .size           _ZN10layer_norm13ln_bwd_kernelINS_13Kernel_traitsI6__halfffffjLj4096ELj1ELj1ELj4ELj16ENS_18Kernel_traits_baseILj4096ES2_ffffjLj128EEEEELb1ELb0ELb1ELb1EEEvNS_9BwdParamsE,(.L_x_14033 - _ZN10layer_norm13ln_bwd_kernelINS_13Kernel_traitsI6__halfffffjLj4096ELj1ELj1ELj4ELj16ENS_18Kernel_traits_baseILj4096ES2_ffffjLj128EEEEELb1ELb0ELb1ELb1EEEvNS_9BwdParamsE)
        .other          _ZN10layer_norm13ln_bwd_kernelINS_13Kernel_traitsI6__halfffffjLj4096ELj1ELj1ELj4ELj16ENS_18Kernel_traits_baseILj4096ES2_ffffjLj128EEEEELb1ELb0ELb1ELb1EEEvNS_9BwdParamsE,@"STO_CUDA_ENTRY STV_DEFAULT"
_ZN10layer_norm13ln_bwd_kernelINS_13Kernel_traitsI6__halfffffjLj4096ELj1ELj1ELj4ELj16ENS_18Kernel_traits_baseILj4096ES2_ffffjLj128EEEEELb1ELb0ELb1ELb1EEEvNS_9BwdParamsE:
.text._ZN10layer_norm13ln_bwd_kernelINS_13Kernel_traitsI6__halfffffjLj4096ELj1ELj1ELj4ELj16ENS_18Kernel_traits_baseILj4096ES2_ffffjLj128EEEEELb1ELb0ELb1ELb1EEEvNS_9BwdParamsE:
        /* <DEDUP_REMOVED lines=45> */
.L_x_11833:
[----:B------:R-:W-:Y:S01]  /*02d0*/  SHF.L.U32 R0, R0, 0x3, RZ ;  /* 0x0000000300007819 */ /* 0x000fe200000006ff */
[----:B------:R-:W-:Y:S01]  /*02e0*/  ULDC.64 UR6, c[0x0][0x260] ;  /* 0x0000980000067ab9 */ /* 0x000fe20000000a00 */
[----:B------:R-:W0:Y:S02]  /*02f0*/  LDC.U8 R7, c[0x0][0x2a0] ;  /* 0x0000a800ff077b82 */ /* 0x000e240000000000 */
        /* <DEDUP_REMOVED lines=10> */
[----:B------:R-:W5:Y:S01]  /*03a0*/  LDG.E.64 R8, desc[UR4][R2.64+0x1c00] ;  /* 0x001c000402087981 */ /* 0x000f62000c1e1b00 */
        /* <DEDUP_REMOVED lines=80> */
[----:B0-----:R-:W-:-:S07]  /*08b0*/  HADD2.F32 R8, -RZ, R8.H0_H0 ;  /* 0x20000008ff087230 */ /* 0x001fce0000004100 */
.L_x_11903:
        /* <DEDUP_REMOVED lines=11> */
[----:B------:R-:W2:Y:S01]  /*0970*/  S2R R230, SR_TID.X ;  /* 0x0000000000e67919 */ /* 0x000ea20000002100 */
[----:B0-----:R-:W-:-:S05]  /*0980*/  IMAD R0, R208, R231, RZ ;  /* 0x000000e7d0007224 */ /* 0x001fca00078e02ff */
[----:B------:R-:W-:-:S04]  /*0990*/  SHF.R.S32.HI R5, RZ, 0x1f, R0 ;  /* 0x0000001fff057819 */ /* 0x000fc80000011400 */
[----:B------:R-:W-:Y:S01]  /*09a0*/  LEA.HI R5, R5, R0, RZ, 0x2 ;  /* 0x0000000005057211 */ /* 0x000fe200078f10ff */
[----:B------:R-:W-:Y:S01]  /*09b0*/  BSSY B0, `(.L_x_11835) ;  /* 0x0000187000007945 */ /* 0x000fe20003800000 */
[----:B--2---:R-:W-:-:S04]  /*09c0*/  LOP3.LUT R232, R230, 0x7f, RZ, 0xc0, !PT ;  /* 0x0000007fe6e87812 */ /* 0x004fc800078ec0ff */
[----:B------:R-:W-:-:S04]  /*09d0*/  LEA.HI.SX32 R5, R5, R232, 0x1e ;  /* 0x000000e805057211 */ /* 0x000fc800078ff2ff */
        /* <DEDUP_REMOVED lines=21> */
[----:B------:R-:W5:Y:S03]  /*0b30*/  @P0 LDG.E.128 R64, desc[UR4][R240.64] ;  /* 0x00000004f0400981 */ /* 0x000f66000c1e1d00 */
[----:B------:R-:W-:Y:S01]  /*0b40*/  @P5 LEA.HI.SX32 R147, R149, R232, 0x1e ;  /* 0x000000e895935211 */ /* 0x000fe200078ff2ff */
[----:B------:R-:W5:Y:S03]  /*0b50*/  @P0 LDG.E.128 R60, desc[UR4][R238.64] ;  /* 0x00000004ee3c0981 */ /* 0x000f66000c1e1d00 */
[C---:B------:R-:W-:Y:S01]  /*0b60*/  IADD3 R169, R147.reuse, 0x200, RZ ;  /* 0x0000020093a97810 */ /* 0x040fe20007ffe0ff */
[C---:B0-----:R-:W-:Y:S01]  /*0b70*/  IMAD.WIDE.U32 R166, R147.reuse, 0x4, R144 ;  /* 0x0000000493a67825 */ /* 0x041fe200078e0090 */
[C---:B------:R-:W-:Y:S01]  /*0b80*/  IADD3 R151, R147.reuse, 0x100, RZ ;  /* 0x0000010093977810 */ /* 0x040fe20007ffe0ff */
[----:B------:R-:W5:Y:S01]  /*0b90*/  @P0 LDG.E.128 R56, desc[UR4][R236.64] ;  /* 0x00000004ec380981 */ /* 0x000f62000c1e1d00 */
[----:B------:R-:W-:-:S02]  /*0ba0*/  IADD3 R149, R147, 0x180, RZ ;  /* 0x0000018093957810 */ /* 0x000fc40007ffe0ff */
[C---:B------:R-:W-:Y:S02]  /*0bb0*/  IADD3 R203, R147.reuse, 0x280, RZ ;  /* 0x0000028093cb7810 */ /* 0x040fe40007ffe0ff */
[C---:B------:R-:W-:Y:S02]  /*0bc0*/  IADD3 R171, R147.reuse, 0x80, RZ ;  /* 0x0000008093ab7810 */ /* 0x040fe40007ffe0ff */
[C---:B------:R-:W-:Y:S02]  /*0bd0*/  IADD3 R209, R147.reuse, 0x300, RZ ;  /* 0x0000030093d17810 */ /* 0x040fe40007ffe0ff */
[----:B------:R-:W-:Y:S01]  /*0be0*/  IADD3 R223, R147, 0x380, RZ ;  /* 0x0000038093df7810 */ /* 0x000fe20007ffe0ff */
[--C-:B------:R-:W-:Y:S01]  /*0bf0*/  IMAD.WIDE.U32 R146, R169, 0x4, R144.reuse ;  /* 0x00000004a9927825 */ /* 0x100fe200078e0090 */
[C---:B------:R-:W-:Y:S01]  /*0c00*/  @P0 IADD3 R247, R5.reuse, 0x280, RZ ;  /* 0x0000028005f70810 */ /* 0x040fe20007ffe0ff */
[----:B------:R0:W5:Y:S01]  /*0c10*/  LDG.E R233, desc[UR4][R166.64] ;  /* 0x00000004a6e97981 */ /* 0x000162000c1e1900 */
[----:B------:R-:W-:Y:S01]  /*0c20*/  @P0 IADD3 R249, R5, 0x300, RZ ;  /* 0x0000030005f90810 */ /* 0x000fe20007ffe0ff */
[----:B------:R-:W-:Y:S01]  /*0c30*/  IMAD.WIDE.U32 R150, R151, 0x4, R144 ;  /* 0x0000000497967825 */ /* 0x000fe200078e0090 */
[----:B------:R-:W-:-:S03]  /*0c40*/  @P0 IADD3 R251, R5, 0x380, RZ ;  /* 0x0000038005fb0810 */ /* 0x000fc60007ffe0ff */
[--C-:B------:R-:W-:Y:S01]  /*0c50*/  IMAD.WIDE.U32 R148, R149, 0x4, R144.reuse ;  /* 0x0000000495947825 */ /* 0x100fe200078e0090 */
[----:B------:R1:W5:Y:S03]  /*0c60*/  LDG.E R226, desc[UR4][R150.64] ;  /* 0x0000000496e27981 */ /* 0x000366000c1e1900 */
[--C-:B------:R-:W-:Y:S01]  /*0c70*/  IMAD.WIDE.U32 R168, R203, 0x4, R144.reuse ;  /* 0x00000004cba87825 */ /* 0x100fe200078e0090 */
[----:B------:R-:W-:Y:S01]  /*0c80*/  @P0 IADD3 R203, R5, 0x200, RZ ;  /* 0x0000020005cb0810 */ /* 0x000fe20007ffe0ff */
[----:B------:R2:W5:Y:S02]  /*0c90*/  LDG.E R225, desc[UR4][R148.64] ;  /* 0x0000000494e17981 */ /* 0x000564000c1e1900 */
[--C-:B------:R-:W-:Y:S02]  /*0ca0*/  IMAD.WIDE.U32 R170, R171, 0x4, R144.reuse ;  /* 0x00000004abaa7825 */ /* 0x100fe400078e0090 */
[----:B------:R-:W5:Y:S02]  /*0cb0*/  LDG.E R210, desc[UR4][R168.64] ;  /* 0x00000004a8d27981 */ /* 0x000f64000c1e1900 */
[----:B0-----:R-:W-:-:S02]  /*0cc0*/  IMAD.WIDE.U32 R166, R209, 0x4, R144 ;  /* 0x00000004d1a67825 */ /* 0x001fc400078e0090 */
[----:B------:R-:W5:Y:S02]  /*0cd0*/  LDG.E R227, desc[UR4][R170.64] ;  /* 0x00000004aae37981 */ /* 0x000f64000c1e1900 */
[----:B------:R-:W-:Y:S02]  /*0ce0*/  IMAD.WIDE.U32 R144, R223, 0x4, R144 ;  /* 0x00000004df907825 */ /* 0x000fe400078e0090 */
[----:B------:R0:W5:Y:S02]  /*0cf0*/  LDG.E R223, desc[UR4][R146.64] ;  /* 0x0000000492df7981 */ /* 0x000164000c1e1900 */
[--C-:B-1----:R-:W-:Y:S02]  /*0d00*/  @P0 IMAD.WIDE.U32 R150, R203, 0x10, R242.reuse ;  /* 0x00000010cb960825 */ /* 0x102fe400078e00f2 */
[----:B------:R-:W5:Y:S02]  /*0d10*/  LDG.E R0, desc[UR4][R144.64] ;  /* 0x0000000490007981 */ /* 0x000f64000c1e1900 */
[----:B--2---:R-:W-:-:S02]  /*0d20*/  @P0 IMAD.WIDE.U32 R148, R247, 0x10, R242 ;  /* 0x00000010f7940825 */ /* 0x004fc400078e00f2 */
[----:B------:R-:W5:Y:S02]  /*0d30*/  @P0 LDG.E.128 R52, desc[UR4][R150.64] ;  /* 0x0000000496340981 */ /* 0x000f64000c1e1d00 */
[--C-:B0-----:R-:W-:Y:S02]  /*0d40*/  @P0 IMAD.WIDE.U32 R146, R249, 0x10, R242.reuse ;  /* 0x00000010f9920825 */ /* 0x101fe400078e00f2 */
[----:B------:R-:W5:Y:S02]  /*0d50*/  @P0 LDG.E.128 R48, desc[UR4][R148.64] ;  /* 0x0000000494300981 */ /* 0x000f64000c1e1d00 */
[----:B------:R-:W-:Y:S02]  /*0d60*/  @P0 IMAD.WIDE.U32 R242, R251, 0x10, R242 ;  /* 0x00000010fbf20825 */ /* 0x000fe400078e00f2 */
[----:B------:R-:W5:Y:S04]  /*0d70*/  @P0 LDG.E.128 R44, desc[UR4][R146.64] ;  /* 0x00000004922c0981 */ /* 0x000f68000c1e1d00 */
[----:B------:R-:W5:Y:S04]  /*0d80*/  @P0 LDG.E.128 R40, desc[UR4][R242.64] ;  /* 0x00000004f2280981 */ /* 0x000f68000c1e1d00 */
[----:B------:R0:W5:Y:S02]  /*0d90*/  LDG.E R209, desc[UR4][R166.64] ;  /* 0x00000004a6d17981 */ /* 0x000164000c1e1900 */
[----:B0-----:R-:W-:Y:S01]  /*0da0*/  CS2R R166, SRZ ;  /* 0x0000000000a67805 */ /* 0x001fe2000001ff00 */
[----:B------:R-:W-:Y:S06]  /*0db0*/  BRA `(.L_x_11837) ;  /* 0x0000001400187947 */ /* 0x000fec0003800000 */
.L_x_11836:
[----:B------:R-:W0:Y:S01]  /*0dc0*/  LDC.64 R2, c[0x0][0x250] ;  /* 0x00009400ff027b82 */ /* 0x000e220000000a00 */
[----:B------:R-:W-:-:S05]  /*0dd0*/  IADD3 R0, R144, -0x1, RZ ;  /* 0xffffffff90007810 */ /* 0x000fca0007ffe0ff */
[----:B------:R-:W-:Y:S02]  /*0de0*/  IMAD R0, R0, R231, RZ ;  /* 0x000000e700007224 */ /* 0x000fe400078e02ff */
[----:B------:R-:W1:Y:S03]  /*0df0*/  LDC.64 R196, c[0x0][0x238] ;  /* 0x00008e00ffc47b82 */ /* 0x000e660000000a00 */
[----:B------:R-:W-:-:S04]  /*0e00*/  SHF.R.S32.HI R145, RZ, 0x1f, R0 ;  /* 0x0000001fff917819 */ /* 0x000fc80000011400 */
[----:B------:R-:W-:Y:S01]  /*0e10*/  LEA.HI R145, R145, R0, RZ, 0x2 ;  /* 0x0000000091917211 */ /* 0x000fe200078f10ff */
[----:B------:R-:W2:Y:S01]  /*0e20*/  LDC.64 R200, c[0x0][0x2b8] ;  /* 0x0000ae00ffc87b82 */ /* 0x000ea20000000a00 */
[----:B0-----:R-:W-:Y:S02]  /*0e30*/  IMAD.WIDE R2, R208, 0x4, R2 ;  /* 0x00000004d0027825 */ /* 0x001fe400078e0202 */
[----:B------:R-:W-:-:S05]  /*0e40*/  LEA.HI.SX32 R203, R145, R232, 0x1e ;  /* 0x000000e891cb7211 */ /* 0x000fca00078ff2ff */
[----:B------:R-:W0:Y:S01]  /*0e50*/  LDC.64 R218, c[0x0][0x240] ;  /* 0x00009000ffda7b82 */ /* 0x000e220000000a00 */
[----:B------:R3:W4:Y:S01]  /*0e60*/  LDG.E R228, desc[UR4][R2.64] ;  /* 0x0000000402e47981 */ /* 0x000722000c1e1900 */
[----:B-1----:R-:W-:-:S04]  /*0e70*/  IMAD.WIDE.U32 R204, R5, 0x10, R196 ;  /* 0x0000001005cc7825 */ /* 0x002fc800078e00c4 */
[----:B------:R-:W-:Y:S02]  /*0e80*/  IMAD.WIDE.U32 R148, R229, 0x10, R196 ;  /* 0x00000010e5947825 */ /* 0x000fe400078e00c4 */
[----:B------:R-:W4:Y:S02]  /*0e90*/  LDG.E.128 R204, desc[UR4][R204.64] ;  /* 0x00000004cccc7981 */ /* 0x000f24000c1e1d00 */
[----:B--2---:R-:W-:Y:S01]  /*0ea0*/  IMAD.WIDE.U32 R144, R203, 0x10, R200 ;  /* 0x00000010cb907825 */ /* 0x004fe200078e00c8 */
[----:B------:R-:W-:Y:S01]  /*0eb0*/  IADD3 R217, R5, 0x200, RZ ;  /* 0x0000020005d97810 */ /* 0x000fe20007ffe0ff */
[----:B------:R-:W2:Y:S02]  /*0ec0*/  LDG.E.128 R148, desc[UR4][R148.64] ;  /* 0x0000000494947981 */ /* 0x000ea4000c1e1d00 */
[--C-:B------:R-:W-:Y:S02]  /*0ed0*/  IMAD.WIDE.U32 R156, R169, 0x10, R196.reuse ;  /* 0x00000010a99c7825 */ /* 0x100fe400078e00c4 */
[----:B------:R-:W2:Y:S01]  /*0ee0*/  LDG.E.128 R144, desc[UR4][R144.64] ;  /* 0x0000000490907981 */ /* 0x000ea2000c1e1d00 */
[----:B------:R-:W-:Y:S01]  /*0ef0*/  IADD3 R153, R203, 0x80, RZ ;  /* 0x00000080cb997810 */ /* 0x000fe20007ffe0ff */
[----:B------:R-:W-:-:S02]  /*0f00*/  IMAD.WIDE.U32 R164, R167, 0x10, R196 ;  /* 0x00000010a7a47825 */ /* 0x000fc400078e00c4 */
[----:B------:R-:W2:Y:S02]  /*0f10*/  LDG.E.128 R156, desc[UR4][R156.64] ;  /* 0x000000049c9c7981 */ /* 0x000ea4000c1e1d00 */
[----:B------:R-:W-:Y:S02]  /*0f20*/  IMAD.WIDE.U32 R172, R217, 0x10, R196 ;  /* 0x00000010d9ac7825 */ /* 0x000fe400078e00c4 */
[----:B------:R-:W2:Y:S04]  /*0f30*/  LDG.E.128 R164, desc[UR4][R164.64] ;  /* 0x00000004a4a47981 */ /* 0x000ea8000c1e1d00 */
[----:B------:R-:W2:Y:S01]  /*0f40*/  LDG.E.128 R172, desc[UR4][R172.64] ;  /* 0x00000004acac7981 */ /* 0x000ea2000c1e1d00 */
[----:B------:R-:W-:Y:S01]  /*0f50*/  IADD3 R215, R5, 0x280, RZ ;  /* 0x0000028005d77810 */ /* 0x000fe20007ffe0ff */
[----:B------:R-:W-:-:S04]  /*0f60*/  IMAD.WIDE.U32 R152, R153, 0x10, R200 ;  /* 0x0000001099987825 */ /* 0x000fc800078e00c8 */
[----:B------:R-:W-:Y:S02]  /*0f70*/  IMAD.WIDE.U32 R180, R215, 0x10, R196 ;  /* 0x00000010d7b47825 */ /* 0x000fe400078e00c4 */
[----:B------:R-:W2:Y:S01]  /*0f80*/  LDG.E.128 R152, desc[UR4][R152.64] ;  /* 0x0000000498987981 */ /* 0x000ea2000c1e1d00 */
[----:B------:R-:W-:-:S03]  /*0f90*/  IADD3 R161, R203, 0x100, RZ ;  /* 0x00000100cba17810 */ /* 0x000fc60007ffe0ff */
[----:B------:R-:W2:Y:S02]  /*0fa0*/  LDG.E.128 R180, desc[UR4][R180.64] ;  /* 0x00000004b4b47981 */ /* 0x000ea4000c1e1d00 */
[----:B------:R-:W-:-:S06]  /*0fb0*/  IMAD.WIDE.U32 R160, R161, 0x10, R200 ;  /* 0x00000010a1a07825 */ /* 0x000fcc00078e00c8 */
        /* <DEDUP_REMOVED lines=8> */
[----:B-----5:R-:W-:Y:S01]  /*1040*/  ISETP.GE.AND P5, PT, R234, 0x1, PT ;  /* 0x00000001ea00780c */ /* 0x020fe20003fa6270 */
[----:B------:R-:W-:Y:S01]  /*1050*/  IMAD.WIDE.U32 R184, R185, 0x10, R200 ;  /* 0x00000010b9b87825 */ /* 0x000fe200078e00c8 */
[----:B------:R-:W-:-:S05]  /*1060*/  IADD3 R213, R5, 0x300, RZ ;  /* 0x0000030005d57810 */ /* 0x000fca0007ffe0ff */
[----:B------:R-:W2:Y:S01]  /*1070*/  LDG.E.128 R184, desc[UR4][R184.64] ;  /* 0x00000004b8b87981 */ /* 0x000ea2000c1e1d00 */
[----:B------:R-:W-:Y:S01]  /*1080*/  IMAD.WIDE.U32 R188, R213, 0x10, R196 ;  /* 0x00000010d5bc7825 */ /* 0x000fe200078e00c4 */
[----:B------:R-:W-:-:S04]  /*1090*/  IADD3 R193, R203, 0x300, RZ ;  /* 0x00000300cbc17810 */ /* 0x000fc80007ffe0ff */
[----:B------:R-:W-:Y:S01]  /*10a0*/  @P5 IADD3 R0, R234, -0x1, RZ ;  /* 0xffffffffea005810 */ /* 0x000fe20007ffe0ff */
[----:B------:R-:W2:Y:S01]  /*10b0*/  LDG.E.128 R188, desc[UR4][R188.64] ;  /* 0x00000004bcbc7981 */ /* 0x000ea2000c1e1d00 */
[----:B---3--:R-:W-:Y:S01]  /*10c0*/  IADD3 R3, R5, 0x380, RZ ;  /* 0x0000038005037810 */ /* 0x008fe20007ffe0ff */
[----:B------:R-:W-:-:S04]  /*10d0*/  IMAD.WIDE.U32 R192, R193, 0x10, R200 ;  /* 0x00000010c1c07825 */ /* 0x000fc800078e00c8 */
[----:B------:R-:W-:Y:S02]  /*10e0*/  @P5 IMAD R0, R0, R231, RZ ;  /* 0x000000e700005224 */ /* 0x000fe400078e02ff */
[----:B------:R-:W-:Y:S01]  /*10f0*/  IMAD.WIDE.U32 R196, R3, 0x10, R196 ;  /* 0x0000001003c47825 */ /* 0x000fe200078e00c4 */
[----:B------:R-:W3:Y:S02]  /*1100*/  LDG.E.128 R192, desc[UR4][R192.64] ;  /* 0x00000004c0c07981 */ /* 0x000ee4000c1e1d00 */
[----:B------:R-:W-:-:S04]  /*1110*/  @P5 SHF.R.S32.HI R199, RZ, 0x1f, R0 ;  /* 0x0000001fffc75819 */ /* 0x000fc80000011400 */
[----:B------:R-:W-:Y:S02]  /*1120*/  @P5 LEA.HI R211, R199, R0, RZ, 0x2 ;  /* 0x00000000c7d35211 */ /* 0x000fe400078f10ff */
[----:B------:R-:W3:Y:S01]  /*1130*/  LDG.E.128 R196, desc[UR4][R196.64] ;  /* 0x00000004c4c47981 */ /* 0x000ee2000c1e1d00 */
[----:B------:R-:W-:-:S05]  /*1140*/  IADD3 R203, R203, 0x380, RZ ;  /* 0x00000380cbcb7810 */ /* 0x000fca0007ffe0ff */
[----:B------:R-:W-:Y:S01]  /*1150*/  IMAD.WIDE.U32 R200, R203, 0x10, R200 ;  /* 0x00000010cbc87825 */ /* 0x000fe200078e00c8 */
[----:B------:R-:W-:-:S05]  /*1160*/  HFMA2.MMA R209, -RZ, RZ, 0, 0 ;  /* 0x00000000ffd17435 */ /* 0x000fca00000001ff */
[----:B------:R-:W3:Y:S01]  /*1170*/  LDG.E.128 R200, desc[UR4][R200.64] ;  /* 0x00000004c8c87981 */ /* 0x000ee2000c1e1d00 */
[----:B------:R-:W-:-:S04]  /*1180*/  @P5 LEA.HI.SX32 R209, R211, R232, 0x1e ;  /* 0x000000e8d3d15211 */ /* 0x000fc800078ff2ff */
[C---:B------:R-:W-:Y:S02]  /*1190*/  IADD3 R249, R209.reuse, 0x80, RZ ;  /* 0x00000080d1f97810 */ /* 0x040fe40007ffe0ff */
[C---:B------:R-:W-:Y:S01]  /*11a0*/  IADD3 R247, R209.reuse, 0x100, RZ ;  /* 0x00000100d1f77810 */ /* 0x040fe20007ffe0ff */
[C-C-:B0-----:R-:W-:Y:S01]  /*11b0*/  IMAD.WIDE.U32 R210, R209.reuse, 0x4, R218.reuse ;  /* 0x00000004d1d27825 */ /* 0x141fe200078e00da */
[C---:B------:R-:W-:Y:S02]  /*11c0*/  IADD3 R221, R209.reuse, 0x280, RZ ;  /* 0x00000280d1dd7810 */ /* 0x040fe40007ffe0ff */
[----:B------:R-:W-:Y:S01]  /*11d0*/  IADD3 R227, R209, 0x300, RZ ;  /* 0x00000300d1e37810 */ /* 0x000fe20007ffe0ff */
[--C-:B------:R-:W-:Y:S01]  /*11e0*/  IMAD.WIDE.U32 R248, R249, 0x4, R218.reuse ;  /* 0x00000004f9f87825 */ /* 0x100fe200078e00da */
[----:B------:R0:W5:Y:S03]  /*11f0*/  LDG.E R233, desc[UR4][R210.64] ;  /* 0x00000004d2e97981 */ /* 0x000166000c1e1900 */
[----:B------:R-:W-:-:S05]  /*1200*/  IMAD.WIDE.U32 R246, R247, 0x4, R218 ;  /* 0x00000004f7f67825 */ /* 0x000fca00078e00da */
[----:B------:R-:W5:Y:S01]  /*1210*/  LDG.E R226, desc[UR4][R246.64] ;  /* 0x00000004f6e27981 */ /* 0x000f62000c1e1900 */
[----:B0-----:R-:W-:-:S04]  /*1220*/  IMAD.WIDE.U32 R210, R221, 0x4, R218 ;  /* 0x00000004ddd27825 */ /* 0x001fc800078e00da */
[----:B------:R-:W-:Y:S02]  /*1230*/  IMAD.WIDE.U32 R220, R227, 0x4, R218 ;  /* 0x00000004e3dc7825 */ /* 0x000fe400078e00da */
[----:B------:R-:W5:Y:S01]  /*1240*/  LDG.E R227, desc[UR4][R248.64] ;  /* 0x00000004f8e37981 */ /* 0x000f62000c1e1900 */
[----:B------:R-:W-:Y:S02]  /*1250*/  MOV R4, UR14 ;  /* 0x0000000e00047c02 */ /* 0x000fe40008000f00 */
[----:B------:R-:W-:Y:S01]  /*1260*/  MOV R2, UR15 ;  /* 0x0000000f00027c02 */ /* 0x000fe20008000f00 */
[----:B------:R0:W5:Y:S01]  /*1270*/  LDG.E R210, desc[UR4][R210.64] ;  /* 0x00000004d2d27981 */ /* 0x000162000c1e1900 */
        /* <DEDUP_REMOVED lines=11> */
[----:B------:R-:W5:Y:S04]  /*1330*/  @P0 LDG.E.128 R48, desc[UR4][R214.64] ;  /* 0x00000004d6300981 */ /* 0x000f68000c1e1d00 */
[----:B------:R-:W5:Y:S04]  /*1340*/  @P0 LDG.E.128 R44, desc[UR4][R212.64] ;  /* 0x00000004d42c0981 */ /* 0x000f68000c1e1d00 */
[----:B------:R-:W5:Y:S01]  /*1350*/  @P0 LDG.E.128 R40, desc[UR4][R242.64] ;  /* 0x00000004f2280981 */ /* 0x000f62000c1e1d00 */
[----:B------:R-:W-:-:S02]  /*1360*/  ISETP.NE.AND P0, PT, R7, RZ, PT ;  /* 0x000000ff0700720c */ /* 0x000fc40003f05270 */
[C---:B------:R-:W-:Y:S02]  /*1370*/  IADD3 R225, R209.reuse, 0x180, RZ ;  /* 0x00000180d1e17810 */ /* 0x040fe40007ffe0ff */
[C---:B------:R-:W-:Y:S02]  /*1380*/  IADD3 R223, R209.reuse, 0x200, RZ ;  /* 0x00000200d1df7810 */ /* 0x040fe40007ffe0ff */
[----:B------:R-:W-:Y:S01]  /*1390*/  IADD3 R209, R209, 0x380, RZ ;  /* 0x00000380d1d17810 */ /* 0x000fe20007ffe0ff */
[----:B------:R-:W-:-:S04]  /*13a0*/  IMAD.WIDE.U32 R224, R225, 0x4, R218 ;  /* 0x00000004e1e07825 */ /* 0x000fc800078e00da */
[--C-:B------:R-:W-:Y:S02]  /*13b0*/  IMAD.WIDE.U32 R222, R223, 0x4, R218.reuse ;  /* 0x00000004dfde7825 */ /* 0x100fe400078e00da */
[----:B------:R-:W5:Y:S02]  /*13c0*/  LDG.E R225, desc[UR4][R224.64] ;  /* 0x00000004e0e17981 */ /* 0x000f64000c1e1900 */
[----:B------:R-:W-:Y:S02]  /*13d0*/  IMAD.WIDE.U32 R218, R209, 0x4, R218 ;  /* 0x00000004d1da7825 */ /* 0x000fe400078e00da */
[----:B------:R-:W5:Y:S04]  /*13e0*/  LDG.E R209, desc[UR4][R220.64] ;  /* 0x00000004dcd17981 */ /* 0x000f68000c1e1900 */
[----:B------:R1:W5:Y:S04]  /*13f0*/  LDG.E R0, desc[UR4][R218.64] ;  /* 0x00000004da007981 */ /* 0x000368000c1e1900 */
[----:B------:R1:W5:Y:S01]  /*1400*/  LDG.E R223, desc[UR4][R222.64] ;  /* 0x00000004dedf7981 */ /* 0x000362000c1e1900 */
[----:B----4-:R-:W-:-:S05]  /*1410*/  FSEL R228, R228, RZ, !P0 ;  /* 0x000000ffe4e47208 */ /* 0x010fca0004000000 */
[C---:B------:R-:W-:Y:S01]  /*1420*/  FADD.FTZ R205, -R228.reuse, R205 ;  /* 0x000000cde4cd7221 */ /* 0x040fe20000010100 */
[C---:B0-----:R-:W-:Y:S01]  /*1430*/  FADD.FTZ R211, -R228.reuse, R206 ;  /* 0x000000cee4d37221 */ /* 0x041fe20000010100 */
[----:B------:R-:W-:Y:S02]  /*1440*/  FADD.FTZ R207, -R228, R207 ;  /* 0x000000cfe4cf7221 */ /* 0x000fe40000010100 */
[----:B------:R-:W-:Y:S01]  /*1450*/  FMUL.FTZ R206, R6, R205 ;  /* 0x000000cd06ce7220 */ /* 0x000fe20000410000 */
[----:B------:R-:W-:Y:S01]  /*1460*/  FADD.FTZ R3, -R228, R204 ;  /* 0x000000cce4037221 */ /* 0x000fe20000010100 */
[----:B------:R-:W-:Y:S01]  /*1470*/  FMUL.FTZ R204, R6, R207 ;  /* 0x000000cf06cc7220 */ /* 0x000fe20000410000 */
[----:B--2---:R-:W-:Y:S01]  /*1480*/  FADD.FTZ R149, -R228, R149 ;  /* 0x00000095e4957221 */ /* 0x004fe20000010100 */
[----:B------:R-:W-:Y:S01]  /*1490*/  FFMA.FTZ R141, R145, R206, R141 ;  /* 0x000000ce918d7223 */ /* 0x000fe2000001008d */
[----:B------:R-:W-:Y:S01]  /*14a0*/  FADD.FTZ R129, R129, R145 ;  /* 0x0000009181817221 */ /* 0x000fe20000010000 */
[----:B------:R-:W-:Y:S01]  /*14b0*/  FMUL.FTZ R207, R38, R145 ;  /* 0x0000009126cf7220 */ /* 0x000fe20000410000 */
[----:B------:R-:W-:Y:S01]  /*14c0*/  FADD.FTZ R145, -R228, R156 ;  /* 0x0000009ce4917221 */ /* 0x000fe20000010100 */
[----:B-1----:R-:W-:Y:S01]  /*14d0*/  FMUL.FTZ R218, R6, R149 ;  /* 0x0000009506da7220 */ /* 0x002fe20000410000 */
[----:B------:R-:W-:-:S02]  /*14e0*/  FADD.FTZ R149, -R228, R159 ;  /* 0x0000009fe4957221 */ /* 0x000fc40000010100 */
[----:B------:R-:W-:Y:S01]  /*14f0*/  FMUL.FTZ R159, R6, R145 ;  /* 0x00000091069f7220 */ /* 0x000fe20000410000 */
[C---:B------:R-:W-:Y:S01]  /*1500*/  FADD.FTZ R165, -R228.reuse, R165 ;  /* 0x000000a5e4a57221 */ /* 0x040fe20000010100 */
[----:B------:R-:W-:Y:S01]  /*1510*/  FADD.FTZ R145, -R228, R166 ;  /* 0x000000a6e4917221 */ /* 0x000fe20000010100 */
[----:B------:R-:W-:Y:S01]  /*1520*/  FMUL.FTZ R205, R6, R211 ;  /* 0x000000d306cd7220 */ /* 0x000fe20000410000 */
[----:B------:R-:W-:Y:S01]  /*1530*/  FFMA.FTZ R143, R147, R204, R143 ;  /* 0x000000cc938f7223 */ /* 0x000fe2000001008f */
[----:B------:R-:W-:Y:S01]  /*1540*/  FADD.FTZ R131, R131, R147 ;  /* 0x0000009383837221 */ /* 0x000fe20000010000 */
[----:B------:R-:W-:Y:S01]  /*1550*/  FMUL.FTZ R211, R36, R147 ;  /* 0x0000009324d37220 */ /* 0x000fe20000410000 */
[C---:B------:R-:W-:Y:S01]  /*1560*/  FADD.FTZ R157, -R228.reuse, R157 ;  /* 0x0000009de49d7221 */ /* 0x040fe20000010100 */
[----:B------:R-:W-:Y:S01]  /*1570*/  FADD.FTZ R147, -R228, R158 ;  /* 0x0000009ee4937221 */ /* 0x000fe20000010100 */
[C---:B------:R-:W-:Y:S01]  /*1580*/  FMUL.FTZ R220, R6.reuse, R165 ;  /* 0x000000a506dc7220 */ /* 0x040fe20000410000 */
[C---:B------:R-:W-:Y:S01]  /*1590*/  FMUL.FTZ R3, R6.reuse, R3 ;  /* 0x0000000306037220 */ /* 0x040fe20000410000 */
[----:B------:R-:W-:Y:S01]  /*15a0*/  FMUL.FTZ R165, R6, R145 ;  /* 0x0000009106a57220 */ /* 0x000fe20000410000 */
[----:B------:R-:W-:Y:S01]  /*15b0*/  FMUL.FTZ R212, R39, R144 ;  /* 0x0000009027d47220 */ /* 0x000fe20000410000 */
[----:B------:R-:W-:Y:S01]  /*15c0*/  FADD.FTZ R145, -R228, R172 ;  /* 0x000000ace4917221 */ /* 0x000fe20000010100 */
[C---:B------:R-:W-:Y:S01]  /*15d0*/  FMUL.FTZ R158, R6.reuse, R157 ;  /* 0x0000009d069e7220 */ /* 0x040fe20000410000 */
[C---:B------:R-:W-:Y:S01]  /*15e0*/  FMUL.FTZ R157, R6.reuse, R147 ;  /* 0x00000093069d7220 */ /* 0x040fe20000410000 */
[----:B------:R-:W-:Y:S01]  /*15f0*/  FMUL.FTZ R156, R6, R149 ;  /* 0x00000095069c7220 */ /* 0x000fe20000410000 */
[----:B------:R-:W-:Y:S01]  /*1600*/  FADD.FTZ R173, -R228, R173 ;  /* 0x000000ade4ad7221 */ /* 0x000fe20000010100 */
[----:B------:R-:W-:Y:S01]  /*1610*/  FFMA.FTZ R140, R144, R3, R140 ;  /* 0x00000003908c7223 */ /* 0x000fe2000001008c */
[----:B------:R-:W-:Y:S01]  /*1620*/  FADD.FTZ R128, R128, R144 ;  /* 0x0000009080807221 */ /* 0x000fe20000010000 */
[C---:B------:R-:W-:Y:S01]  /*1630*/  FADD.FTZ R147, -R228.reuse, R174 ;  /* 0x000000aee4937221 */ /* 0x040fe20000010100 */
[----:B------:R-:W-:Y:S01]  /*1640*/  FADD.FTZ R149, -R228, R175 ;  /* 0x000000afe4957221 */ /* 0x000fe20000010100 */
[C---:B------:R-:W-:Y:S01]  /*1650*/  FMUL.FTZ R175, R6.reuse, R145 ;  /* 0x0000009106af7220 */ /* 0x040fe20000410000 */
[----:B------:R-:W-:Y:S01]  /*1660*/  FADD.FTZ R144, RZ, R212 ;  /* 0x000000d4ff907221 */ /* 0x000fe20000010000 */
[----:B------:R-:W-:Y:S01]  /*1670*/  FFMA.FTZ R145, R3, R212, RZ ;  /* 0x000000d403917223 */ /* 0x000fe200000100ff */
[----:B------:R-:W-:Y:S01]  /*1680*/  FMUL.FTZ R174, R6, R173 ;  /* 0x000000ad06ae7220 */ /* 0x000fe20000410000 */
        /* <DEDUP_REMOVED lines=8> */
[C---:B------:R-:W-:Y:S01]  /*1710*/  FADD.FTZ R167, -R228.reuse, R167 ;  /* 0x000000a7e4a77221 */ /* 0x040fe20000010100 */
[----:B------:R-:W-:Y:S01]  /*1720*/  FADD.FTZ R146, R147, R214 ;  /* 0x000000d693927221 */ /* 0x000fe20000010000 */
[----:B------:R-:W-:Y:S01]  /*1730*/  FFMA.FTZ R145, R205, R214, R144 ;  /* 0x000000d6cd917223 */ /* 0x000fe20000010090 */
[C---:B------:R-:W-:Y:S01]  /*1740*/  FADD.FTZ R217, -R228.reuse, R164 ;  /* 0x000000a4e4d97221 */ /* 0x040fe20000010100 */
[----:B------:R-:W-:Y:S01]  /*1750*/  FADD.FTZ R213, -R228, R150 ;  /* 0x00000096e4d57221 */ /* 0x000fe20000010100 */
[----:B------:R-:W-:Y:S01]  /*1760*/  FFMA.FTZ R100, R152, R215, R100 ;  /* 0x000000d798647223 */ /* 0x000fe20000010064 */
[----:B------:R-:W-:Y:S01]  /*1770*/  FADD.FTZ R124, R124, R152 ;  /* 0x000000987c7c7221 */ /* 0x000fe20000010000 */
[----:B------:R-:W-:Y:S01]  /*1780*/  FMUL.FTZ R164, R6, R167 ;  /* 0x000000a706a47220 */ /* 0x000fe20000410000 */
[----:B------:R-:W-:Y:S01]  /*1790*/  FMUL.FTZ R152, R35, R152 ;  /* 0x0000009823987220 */ /* 0x000fe20000410000 */
[----:B------:R-:W-:Y:S01]  /*17a0*/  FADD.FTZ R167, R146, R211 ;  /* 0x000000d392a77221 */ /* 0x000fe20000010000 */
[----:B------:R-:W-:Y:S01]  /*17b0*/  FFMA.FTZ R146, R204, R211, R145 ;  /* 0x000000d3cc927223 */ /* 0x000fe20000010091 */
[C---:B------:R-:W-:Y:S01]  /*17c0*/  FADD.FTZ R181, -R228.reuse, R181 ;  /* 0x000000b5e4b57221 */ /* 0x040fe20000010100 */
[----:B------:R-:W-:Y:S01]  /*17d0*/  FADD.FTZ R151, -R228, R151 ;  /* 0x00000097e4977221 */ /* 0x000fe20000010100 */
[----:B------:R-:W-:Y:S01]  /*17e0*/  FMUL.FTZ R213, R6, R213 ;  /* 0x000000d506d57220 */ /* 0x000fe20000410000 */
[----:B------:R-:W-:Y:S01]  /*17f0*/  FFMA.FTZ R101, R153, R218, R101 ;  /* 0x000000da99657223 */ /* 0x000fe20000010065 */
[----:B------:R-:W-:Y:S01]  /*1800*/  FADD.FTZ R125, R125, R153 ;  /* 0x000000997d7d7221 */ /* 0x000fe20000010000 */
[----:B------:R-:W-:Y:S01]  /*1810*/  FADD.FTZ R147, -R228, R182 ;  /* 0x000000b6e4937221 */ /* 0x000fe20000010100 */
[----:B------:R-:W-:Y:S01]  /*1820*/  FMUL.FTZ R153, R34, R153 ;  /* 0x0000009922997220 */ /* 0x000fe20000410000 */
[----:B------:R-:W-:Y:S01]  /*1830*/  FADD.FTZ R144, R167, R152 ;  /* 0x00000098a7907221 */ /* 0x000fe20000010000 */
[----:B------:R-:W-:Y:S01]  /*1840*/  FFMA.FTZ R145, R215, R152, R146 ;  /* 0x00000098d7917223 */ /* 0x000fe20000010092 */
        /* <DEDUP_REMOVED lines=95> */
[----:B------:R-:W-:Y:S01]  /*1e40*/  FADD.FTZ R151, -R228, R190 ;  /* 0x000000bee4977221 */ /* 0x000fe20000010100 */
[C---:B------:R-:W-:Y:S01]  /*1e50*/  FMUL.FTZ R190, R6.reuse, R189 ;  /* 0x000000bd06be7220 */ /* 0x040fe20000410000 */
[----:B------:R-:W-:Y:S01]  /*1e60*/  FMUL.FTZ R188, R6, R167 ;  /* 0x000000a706bc7220 */ /* 0x000fe20000410000 */
[----:B---3--:R-:W-:Y:S01]  /*1e70*/  FFMA.FTZ R92, R192, R191, R92 ;  /* 0x000000bfc05c7223 */ /* 0x008fe2000001005c */
[----:B------:R-:W-:Y:S01]  /*1e80*/  FADD.FTZ R96, R96, R192 ;  /* 0x000000c060607221 */ /* 0x000fe20000010000 */
[----:B------:R-:W-:Y:S01]  /*1e90*/  FMUL.FTZ R192, R15, R192 ;  /* 0x000000c00fc07220 */ /* 0x000fe20000410000 */
[----:B------:R-:W-:Y:S01]  /*1ea0*/  FADD.FTZ R167, R146, R187 ;  /* 0x000000bb92a77221 */ /* 0x000fe20000010000 */
[----:B------:R-:W-:Y:S01]  /*1eb0*/  FFMA.FTZ R146, R180, R187, R145 ;  /* 0x000000bbb4927223 */ /* 0x000fe20000010091 */
[----:B------:R-:W-:Y:S01]  /*1ec0*/  FADD.FTZ R197, -R228, R197 ;  /* 0x000000c5e4c57221 */ /* 0x000fe20000010100 */
[----:B------:R-:W-:Y:S01]  /*1ed0*/  FMUL.FTZ R189, R6, R151 ;  /* 0x0000009706bd7220 */ /* 0x000fe20000410000 */
[----:B------:R-:W-:Y:S01]  /*1ee0*/  FFMA.FTZ R93, R193, R190, R93 ;  /* 0x000000bec15d7223 */ /* 0x000fe2000001005d */
[----:B------:R-:W-:Y:S01]  /*1ef0*/  FADD.FTZ R97, R97, R193 ;  /* 0x000000c161617221 */ /* 0x000fe20000010000 */
[----:B------:R-:W-:Y:S01]  /*1f00*/  FADD.FTZ R147, -R228, R198 ;  /* 0x000000c6e4937221 */ /* 0x000fe20000010100 */
[----:B------:R-:W-:Y:S01]  /*1f10*/  FMUL.FTZ R193, R14, R193 ;  /* 0x000000c10ec17220 */ /* 0x000fe20000410000 */
[----:B------:R-:W-:Y:S01]  /*1f20*/  FADD.FTZ R144, R167, R192 ;  /* 0x000000c0a7907221 */ /* 0x000fe20000010000 */
[----:B------:R-:W-:Y:S01]  /*1f30*/  FADD.FTZ R149, -R228, R196 ;  /* 0x000000c4e4957221 */ /* 0x000fe20000010100 */
        /* <DEDUP_REMOVED lines=46> */
.L_x_11837:
[----:B------:R-:W-:Y:S05]  /*2220*/  BSYNC B0 ;  /* 0x0000000000007941 */ /* 0x000fea0003800000 */
.L_x_11835:
        /* <DEDUP_REMOVED lines=25> */
.L_x_11914:
        /* <DEDUP_REMOVED lines=8> */
[----:B------:R-:W-:-:S02]  /*2440*/  @!P6 ISETP.NE.U32.AND P2, PT, R4, RZ, PT ;  /* 0x000000ff0400e20c */ /* 0x000fc40003f45070 */
[----:B------:R-:W-:Y:S02]  /*2450*/  ISETP.NE.U32.AND P1, PT, RZ, UR10, PT ;  /* 0x0000000aff007c0c */ /* 0x000fe4000bf25070 */
[----:B------:R-:W-:Y:S02]  /*2460*/  @!P6 ISETP.NE.AND.EX P2, PT, R2, RZ, PT, P2 ;  /* 0x000000ff0200e20c */ /* 0x000fe40003f45320 */
[----:B------:R-:W-:Y:S02]  /*2470*/  ISETP.NE.AND P3, PT, R7, RZ, PT ;  /* 0x000000ff0700720c */ /* 0x000fe40003f65270 */
[----:B------:R-:W-:Y:S02]  /*2480*/  ISETP.NE.AND.EX P1, PT, RZ, UR11, PT, P1 ;  /* 0x0000000bff007c0c */ /* 0x000fe4000bf25310 */
[----:B---3--:R-:W-:-:S04]  /*2490*/  LEA R148, R149, R148, 0x18 ;  /* 0x0000009495947211 */ /* 0x008fc800078ec0ff */
[-C--:B------:R-:W-:Y:S02]  /*24a0*/  @!P0 LEA R168, R144, R148.reuse, 0x3 ;  /* 0x0000009490a88211 */ /* 0x080fe400078e18ff */
[----:B------:R-:W-:-:S03]  /*24b0*/  LEA R169, R145, R148, 0x3 ;  /* 0x0000009491a97211 */ /* 0x000fc600078e18ff */
[----:B------:R0:W-:Y:S01]  /*24c0*/  @!P0 STS.64 [R168+0x4000], R166 ;  /* 0x004000a6a8008388 */ /* 0x0001e20000000a00 */
[----:B------:R-:W-:Y:S01]  /*24d0*/  BAR.SYNC.DEFER_BLOCKING 0x0 ;  /* 0x0000000000007b1d */ /* 0x000fe20000010000 */
[----:B------:R-:W-:-:S04]  /*24e0*/  @!P6 ISETP.NE.U32.AND P0, PT, R4, RZ, PT ;  /* 0x000000ff0400e20c */ /* 0x000fc80003f05070 */
[----:B------:R-:W-:Y:S02]  /*24f0*/  @!P6 ISETP.NE.AND.EX P0, PT, R2, RZ, PT, P0 ;  /* 0x000000ff0200e20c */ /* 0x000fe40003f05300 */
[----:B0----5:R-:W-:Y:S01]  /*2500*/  @!P6 FSEL R167, R68, RZ, P2 ;  /* 0x000000ff44a7e208 */ /* 0x021fe20001000000 */
[----:B------:R-:W0:Y:S04]  /*2510*/  LDS.128 R144, [R169+0x4000] ;  /* 0x00400000a9907984 */ /* 0x000e280000000c00 */
[----:B------:R-:W1:Y:S01]  /*2520*/  LDS.128 R148, [R169+0x4010] ;  /* 0x00401000a9947984 */ /* 0x000e620000000c00 */
[----:B0-----:R-:W-:Y:S01]  /*2530*/  FADD.FTZ R171, RZ, R144 ;  /* 0x00000090ffab7221 */ /* 0x001fe20000010000 */
[----:B------:R-:W-:-:S03]  /*2540*/  FADD.FTZ R144, RZ, R145 ;  /* 0x00000091ff907221 */ /* 0x000fc60000010000 */
[----:B------:R-:W-:Y:S01]  /*2550*/  FADD.FTZ R171, R146, R171 ;  /* 0x000000ab92ab7221 */ /* 0x000fe20000010000 */
[----:B------:R-:W-:Y:S02]  /*2560*/  FADD.FTZ R170, R147, R144 ;  /* 0x0000009093aa7221 */ /* 0x000fe40000010000 */
[----:B------:R-:W0:Y:S01]  /*2570*/  @P5 LDC.64 R144, c[0x0][0x298] ;  /* 0x0000a600ff905b82 */ /* 0x000e220000000a00 */
[----:B-1----:R-:W-:Y:S01]  /*2580*/  FADD.FTZ R171, R171, R148 ;  /* 0x00000094abab7221 */ /* 0x002fe20000010000 */
[----:B------:R-:W-:-:S03]  /*2590*/  FADD.FTZ R170, R170, R149 ;  /* 0x00000095aaaa7221 */ /* 0x000fc60000010000 */
[----:B------:R-:W-:Y:S01]  /*25a0*/  FADD.FTZ R150, R150, R171 ;  /* 0x000000ab96967221 */ /* 0x000fe20000010000 */
[----:B------:R-:W-:Y:S02]  /*25b0*/  FADD.FTZ R151, R151, R170 ;  /* 0x000000aa97977221 */ /* 0x000fe40000010000 */
[----:B------:R-:W1:Y:S01]  /*25c0*/  @P5 LDC.64 R146, c[0x0][0x298] ;  /* 0x0000a600ff925b82 */ /* 0x000e620000000a00 */
[----:B------:R-:W-:Y:S01]  /*25d0*/  FMUL.FTZ R150, R150, UR8 ;  /* 0x0000000896967c20 */ /* 0x000fe20008410000 */
[----:B------:R-:W-:-:S04]  /*25e0*/  FMUL.FTZ R230, R151, UR8 ;  /* 0x0000000897e67c20 */ /* 0x000fc80008410000 */
[----:B------:R-:W-:Y:S01]  /*25f0*/  FSEL R203, R150, RZ, !P3 ;  /* 0x000000ff96cb7208 */ /* 0x000fe20005800000 */
[----:B------:R-:W-:Y:S06]  /*2600*/  @!P6 BRA `(.L_x_11840) ;  /* 0x000000000018e947 */ /* 0x000fec0003800000 */
[----:B------:R-:W-:Y:S01]  /*2610*/  ISETP.NE.U32.AND P2, PT, R4, RZ, PT ;  /* 0x000000ff0400720c */ /* 0x000fe20003f45070 */
[----:B------:R-:W-:-:S03]  /*2620*/  FFMA.FTZ R149, R3, R230, R203 ;  /* 0x000000e603957223 */ /* 0x000fc600000100cb */
[----:B------:R-:W-:Y:S01]  /*2630*/  ISETP.NE.AND.EX P2, PT, R2, RZ, PT, P2 ;  /* 0x000000ff0200720c */ /* 0x000fe20003f45320 */
[----:B------:R-:W-:-:S04]  /*2640*/  FADD.FTZ R149, R212, -R149 ;  /* 0x80000095d4957221 */ /* 0x000fc80000010000 */
[----:B------:R-:W-:-:S08]  /*2650*/  FMUL.FTZ R167, R6, R149 ;  /* 0x0000009506a77220 */ /* 0x000fd00000410000 */
[----:B------:R-:W-:-:S07]  /*2660*/  @P2 FADD.FTZ R167, R68, R167 ;  /* 0x000000a744a72221 */ /* 0x000fce0000010000 */
.L_x_11840:
[----:B------:R-:W-:Y:S05]  /*2670*/  BSYNC B0 ;  /* 0x0000000000007941 */ /* 0x000fea0003800000 */
.L_x_11839:
        /* <DEDUP_REMOVED lines=10> */
.L_x_11842:
[----:B------:R-:W-:Y:S05]  /*2720*/  BSYNC B0 ;  /* 0x0000000000007941 */ /* 0x000fea0003800000 */
.L_x_11841:
[----:B-1----:R-:W-:Y:S01]  /*2730*/  @P5 FMUL.FTZ R147, R166, R147 ;  /* 0x00000093a6935220 */ /* 0x002fe20000410000 */
[----:B------:R-:W-:Y:S01]  /*2740*/  @P5 FMUL.FTZ R168, R145, R144 ;  /* 0x0000009091a85220 */ /* 0x000fe20000410000 */
[----:B------:R-:W0:Y:S01]  /*2750*/  @P5 LDC.64 R148, c[0x0][0x2f8] ;  /* 0x0000be00ff945b82 */ /* 0x000e220000000a00 */
[----:B------:R-:W-:Y:S01]  /*2760*/  @P5 IADD3 R234, R234, -0x1, RZ ;  /* 0xffffffffeaea5810 */ /* 0x000fe20007ffe0ff */
[----:B------:R-:W-:Y:S01]  /*2770*/  @P5 FMUL.FTZ R169, R147, R146 ;  /* 0x0000009293a95220 */ /* 0x000fe20000410000 */
[----:B------:R-:W-:Y:S01]  /*2780*/  @P5 LOP3.LUT P0, RZ, R233, 0xff00, RZ, 0xc0, !PT ;  /* 0x0000ff00e9ff5812 */ /* 0x000fe2000780c0ff */
[----:B------:R-:W-:Y:S01]  /*2790*/  BSSY B0, `(.L_x_11843) ;  /* 0x000001a000007945 */ /* 0x000fe20003800000 */
[----:B------:R-:W-:Y:S01]  /*27a0*/  @!P6 ISETP.NE.U32.AND P2, PT, R4, RZ, PT ;  /* 0x000000ff0400e20c */ /* 0x000fe20003f45070 */
[----:B------:R-:W-:Y:S01]  /*27b0*/  @P5 IMAD R234, R234, R231, RZ ;  /* 0x000000e7eaea5224 */ /* 0x000fe200078e02ff */
[----:B------:R-:W-:Y:S01]  /*27c0*/  @P5 SEL R137, R169, RZ, P0 ;  /* 0x000000ffa9895207 */ /* 0x000fe20000000000 */
[----:B------:R-:W1:Y:S01]  /*27d0*/  @P5 LDC.64 R144, c[0x0][0x298] ;  /* 0x0000a600ff905b82 */ /* 0x000e620000000a00 */
[----:B------:R-:W-:Y:S01]  /*27e0*/  @!P6 ISETP.NE.U32.AND P0, PT, R4, RZ, PT ;  /* 0x000000ff0400e20c */ /* 0x000fe20003f05070 */
[----:B------:R-:W-:Y:S01]  /*27f0*/  HFMA2.MMA R231, -RZ, RZ, 0, 0 ;  /* 0x00000000ffe77435 */ /* 0x000fe200000001ff */
[----:B------:R-:W-:-:S02]  /*2800*/  @P5 LOP3.LUT P3, RZ, R233, 0xff, RZ, 0xc0, !PT ;  /* 0x000000ffe9ff5812 */ /* 0x000fc4000786c0ff */
[C---:B------:R-:W-:Y:S02]  /*2810*/  @!P6 ISETP.NE.AND.EX P2, PT, R2.reuse, RZ, PT, P2 ;  /* 0x000000ff0200e20c */ /* 0x040fe40003f45320 */
[----:B------:R-:W-:Y:S01]  /*2820*/  @P5 SHF.R.S32.HI R171, RZ, 0x1f, R234 ;  /* 0x0000001fffab5819 */ /* 0x000fe200000114ea */
[----:B------:R-:W2:Y:S01]  /*2830*/  @P5 LDC.64 R146, c[0x0][0x298] ;  /* 0x0000a600ff925b82 */ /* 0x000ea20000000a00 */
[----:B------:R-:W-:Y:S02]  /*2840*/  @!P6 ISETP.NE.AND.EX P0, PT, R2, RZ, PT, P0 ;  /* 0x000000ff0200e20c */ /* 0x000fe40003f05300 */
[----:B------:R-:W-:Y:S02]  /*2850*/  @P5 SEL R136, R168, RZ, P3 ;  /* 0x000000ffa8885207 */ /* 0x000fe40001800000 */
[----:B------:R-:W-:Y:S02]  /*2860*/  @!P6 FSEL R169, R70, RZ, P2 ;  /* 0x000000ff46a9e208 */ /* 0x000fe40001000000 */
[C---:B------:R-:W-:Y:S01]  /*2870*/  @P5 LOP3.LUT P3, RZ, R233.reuse, 0xff0000, RZ, 0xc0, !PT ;  /* 0x00ff0000e9ff5812 */ /* 0x040fe2000786c0ff */
[----:B------:R-:W3:Y:S01]  /*2880*/  @P1 LDC.64 R150, c[0x0][0x308] ;  /* 0x0000c200ff961b82 */ /* 0x000ee20000000a00 */
[----:B------:R-:W-:-:S02]  /*2890*/  @P5 LOP3.LUT P2, RZ, R233, 0xff000000, RZ, 0xc0, !PT ;  /* 0xff000000e9ff5812 */ /* 0x000fc4000784c0ff */
[----:B------:R-:W-:Y:S02]  /*28a0*/  @P5 LEA.HI R233, R171, R234, RZ, 0x2 ;  /* 0x000000eaabe95211 */ /* 0x000fe400078f10ff */
        /* <DEDUP_REMOVED lines=8> */
.L_x_11844:
[----:B------:R-:W-:Y:S05]  /*2930*/  BSYNC B0 ;  /* 0x0000000000007941 */ /* 0x000fea0003800000 */
.L_x_11843:
        /* <DEDUP_REMOVED lines=8> */
.L_x_11846:
[----:B------:R-:W-:Y:S05]  /*29c0*/  BSYNC B0 ;  /* 0x0000000000007941 */ /* 0x000fea0003800000 */
.L_x_11845:
[----:B------:R-:W-:Y:S01]  /*29d0*/  ISETP.NE.U32.AND P0, PT, RZ, UR10, PT ;  /* 0x0000000aff007c0c */ /* 0x000fe2000bf05070 */
[----:B-1----:R-:W-:Y:S01]  /*29e0*/  @P5 FMUL.FTZ R145, R169, R145 ;  /* 0x00000091a9915220 */ /* 0x002fe20000410000 */
[----:B--2---:R-:W-:Y:S01]  /*29f0*/  @P5 FMUL.FTZ R147, R170, R147 ;  /* 0x00000093aa935220 */ /* 0x004fe20000410000 */
[----:B------:R-:W-:Y:S01]  /*2a00*/  @P5 LEA.HI.SX32 R231, R233, R232, 0x1e ;  /* 0x000000e8e9e75211 */ /* 0x000fe200078ff2ff */
[----:B---3--:R-:W-:Y:S01]  /*2a10*/  @P1 IMAD.WIDE.U32 R234, R5, 0x10, R150 ;  /* 0x0000001005ea1825 */ /* 0x008fe200078e0096 */
[----:B------:R-:W-:-:S03]  /*2a20*/  ISETP.NE.AND.EX P0, PT, RZ, UR11, PT, P0 ;  /* 0x0000000bff007c0c */ /* 0x000fc6000bf05300 */
[----:B------:R-:W-:Y:S01]  /*2a30*/  @P5 FMUL.FTZ R168, R145, R144 ;  /* 0x0000009091a85220 */ /* 0x000fe20000410000 */
[----:B------:R-:W-:Y:S01]  /*2a40*/  @P5 FMUL.FTZ R171, R147, R146 ;  /* 0x0000009293ab5220 */ /* 0x000fe20000410000 */
[----:B0-----:R-:W-:Y:S01]  /*2a50*/  @P5 IMAD.WIDE.U32 R232, R231, 0x10, R148 ;  /* 0x00000010e7e85825 */ /* 0x001fe200078e0094 */
[----:B------:R-:W-:Y:S01]  /*2a60*/  SEL R144, R167, R132, P0 ;  /* 0x00000084a7907207 */ /* 0x000fe20000000000 */
[----:B------:R-:W0:Y:S01]  /*2a70*/  @P5 LDC.64 R148, c[0x0][0x298] ;  /* 0x0000a600ff945b82 */ /* 0x000e220000000a00 */
[----:B------:R-:W-:Y:S01]  /*2a80*/  SEL R145, R166, R133, P0 ;  /* 0x00000085a6917207 */ /* 0x000fe20000000000 */
[----:B------:R-:W-:Y:S01]  /*2a90*/  BSSY B0, `(.L_x_11847) ;  /* 0x0000016000007945 */ /* 0x000fe20003800000 */
[----:B------:R-:W-:Y:S02]  /*2aa0*/  SEL R146, R169, R134, P0 ;  /* 0x00000086a9927207 */ /* 0x000fe40000000000 */
[----:B------:R-:W-:Y:S02]  /*2ab0*/  SEL R147, R170, R135, P0 ;  /* 0x00000087aa937207 */ /* 0x000fe40000000000 */
[----:B------:R-:W-:Y:S01]  /*2ac0*/  @P5 SEL R138, R168, RZ, P3 ;  /* 0x000000ffa88a5207 */ /* 0x000fe20001800000 */
[----:B------:R-:W1:Y:S01]  /*2ad0*/  @P5 LDC.64 R150, c[0x0][0x298] ;  /* 0x0000a600ff965b82 */ /* 0x000e620000000a00 */
[----:B------:R-:W-:Y:S01]  /*2ae0*/  @P5 SEL R139, R171, RZ, P2 ;  /* 0x000000ffab8b5207 */ /* 0x000fe20001000000 */
[----:B------:R2:W-:Y:S01]  /*2af0*/  @P1 STG.E.128 desc[UR4][R234.64], R144 ;  /* 0x00000090ea001986 */ /* 0x0005e2000c101d04 */
[----:B------:R-:W-:-:S02]  /*2b00*/  @!P6 ISETP.NE.U32.AND P2, PT, R4, RZ, PT ;  /* 0x000000ff0400e20c */ /* 0x000fc40003f45070 */
[----:B------:R-:W-:Y:S01]  /*2b10*/  @!P6 ISETP.NE.U32.AND P3, PT, R4, RZ, PT ;  /* 0x000000ff0400e20c */ /* 0x000fe20003f65070 */
[----:B------:R2:W-:Y:S01]  /*2b20*/  @P5 STG.E.128 desc[UR4][R232.64], R136 ;  /* 0x00000088e8005986 */ /* 0x0005e2000c101d04 */
[----:B------:R-:W-:Y:S01]  /*2b30*/  @!P6 ISETP.NE.AND.EX P2, PT, R2, RZ, PT, P2 ;  /* 0x000000ff0200e20c */ /* 0x000fe20003f45320 */
[----:B------:R-:W3:Y:S03]  /*2b40*/  @P5 LDC.64 R168, c[0x0][0x298] ;  /* 0x0000a600ffa85b82 */ /* 0x000ee60000000a00 */
[----:B------:R-:W-:-:S05]  /*2b50*/  @!P6 FSEL R239, R64, RZ, P2 ;  /* 0x000000ff40efe208 */ /* 0x000fca0001000000 */
[----:B------:R-:W4:Y:S08]  /*2b60*/  @P5 LDC.64 R166, c[0x0][0x298] ;  /* 0x0000a600ffa65b82 */ /* 0x000f300000000a00 */
[----:B------:R-:W0:Y:S01]  /*2b70*/  @P1 LDC.64 R170, c[0x0][0x308] ;  /* 0x0000c200ffaa1b82 */ /* 0x000e220000000a00 */
[----:B--2---:R-:W-:Y:S05]  /*2b80*/  @!P6 BRA `(.L_x_11848) ;  /* 0x000000000018e947 */ /* 0x004fea0003800000 */
[----:B------:R-:W-:Y:S01]  /*2b90*/  ISETP.NE.U32.AND P2, PT, R4, RZ, PT ;  /* 0x000000ff0400720c */ /* 0x000fe20003f45070 */
[----:B------:R-:W-:-:S03]  /*2ba0*/  FFMA.FTZ R145, R215, R230, R203 ;  /* 0x000000e6d7917223 */ /* 0x000fc600000100cb */
[----:B------:R-:W-:Y:S01]  /*2bb0*/  ISETP.NE.AND.EX P2, PT, R2, RZ, PT, P2 ;  /* 0x000000ff0200720c */ /* 0x000fe20003f45320 */
[----:B------:R-:W-:-:S04]  /*2bc0*/  FADD.FTZ R145, R152, -R145 ;  /* 0x8000009198917221 */ /* 0x000fc80000010000 */
[----:B------:R-:W-:-:S08]  /*2bd0*/  FMUL.FTZ R239, R6, R145 ;  /* 0x0000009106ef7220 */ /* 0x000fd00000410000 */
[----:B------:R-:W-:-:S07]  /*2be0*/  @P2 FADD.FTZ R239, R64, R239 ;  /* 0x000000ef40ef2221 */ /* 0x000fce0000010000 */
.L_x_11848:
[----:B------:R-:W-:Y:S05]  /*2bf0*/  BSYNC B0 ;  /* 0x0000000000007941 */ /* 0x000fea0003800000 */
.L_x_11847:
[----:B------:R-:W-:Y:S01]  /*2c00*/  @!P6 ISETP.NE.AND.EX P3, PT, R2, RZ, PT, P3 ;  /* 0x000000ff0200e20c */ /* 0x000fe20003f65330 */
[----:B------:R-:W-:Y:S01]  /*2c10*/  BSSY B0, `(.L_x_11849) ;  /* 0x000000b000007945 */ /* 0x000fe20003800000 */
[----:B------:R-:W-:Y:S01]  /*2c20*/  @!P6 ISETP.NE.U32.AND P2, PT, R4, RZ, PT ;  /* 0x000000ff0400e20c */ /* 0x000fe20003f45070 */
[----:B---3--:R-:W-:Y:S01]  /*2c30*/  @P5 FMUL.FTZ R169, R239, R169 ;  /* 0x000000a9efa95220 */ /* 0x008fe20000410000 */
        /* <DEDUP_REMOVED lines=8> */
.L_x_11850:
[----:B------:R-:W-:Y:S05]  /*2cc0*/  BSYNC B0 ;  /* 0x0000000000007941 */ /* 0x000fea0003800000 */
.L_x_11849:
[----:B------:R-:W-:Y:S01]  /*2cd0*/  @!P6 ISETP.NE.U32.AND P3, PT, R4, RZ, PT ;  /* 0x000000ff0400e20c */ /* 0x000fe20003f65070 */
[----:B------:R-:W-:Y:S01]  /*2ce0*/  BSSY B0, `(.L_x_11851) ;  /* 0x0000010000007945 */ /* 0x000fe20003800000 */
[C---:B------:R-:W-:Y:S01]  /*2cf0*/  @!P6 ISETP.NE.AND.EX P2, PT, R2.reuse, RZ, PT, P2 ;  /* 0x000000ff0200e20c */ /* 0x040fe20003f45320 */
[----:B------:R-:W-:Y:S01]  /*2d00*/  @P5 FMUL.FTZ R168, R169, R168 ;  /* 0x000000a8a9a85220 */ /* 0x000fe20000410000 */
[----:B------:R-:W-:Y:S01]  /*2d10*/  @!P6 ISETP.NE.AND.EX P3, PT, R2, RZ, PT, P3 ;  /* 0x000000ff0200e20c */ /* 0x000fe20003f65330 */
[----:B0-----:R-:W-:Y:S01]  /*2d20*/  @P1 IMAD.WIDE.U32 R236, R229, 0x10, R170 ;  /* 0x00000010e5ec1825 */ /* 0x001fe200078e00aa */
[----:B------:R-:W-:-:S03]  /*2d30*/  SEL R144, R239, R132, P0 ;  /* 0x00000084ef907207 */ /* 0x000fc60000000000 */
[C---:B------:R-:W-:Y:S01]  /*2d40*/  @P5 FMUL.FTZ R149, R146.reuse, R149 ;  /* 0x0000009592955220 */ /* 0x040fe20000410000 */
        /* <DEDUP_REMOVED lines=9> */
.L_x_11852:
[----:B------:R-:W-:Y:S05]  /*2de0*/  BSYNC B0 ;  /* 0x0000000000007941 */ /* 0x000fea0003800000 */
.L_x_11851:
[----:B------:R-:W-:Y:S01]  /*2df0*/  BSSY B0, `(.L_x_11853) ;  /* 0x000000b000007945 */ /* 0x000fe20003800000 */
[C---:B-1----:R-:W-:Y:S01]  /*2e00*/  @P5 FMUL.FTZ R151, R147.reuse, R151 ;  /* 0x0000009793975220 */ /* 0x042fe20000410000 */
        /* <DEDUP_REMOVED lines=9> */
.L_x_11854:
[----:B------:R-:W-:Y:S05]  /*2ea0*/  BSYNC B0 ;  /* 0x0000000000007941 */ /* 0x000fea0003800000 */
.L_x_11853:
[C---:B----4-:R-:W-:Y:S01]  /*2eb0*/  @P5 FMUL.FTZ R167, R170.reuse, R167 ;  /* 0x000000a7aaa75220 */ /* 0x050fe20000410000 */
[----:B------:R-:W-:Y:S01]  /*2ec0*/  @P5 LOP3.LUT P2, RZ, R227, 0xff, RZ, 0xc0, !PT ;  /* 0x000000ffe3ff5812 */ /* 0x000fe2000784c0ff */
[----:B------:R-:W0:Y:S01]  /*2ed0*/  @P5 LDC.64 R234, c[0x0][0x2f8] ;  /* 0x0000be00ffea5b82 */ /* 0x000e220000000a00 */
[----:B------:R-:W-:Y:S01]  /*2ee0*/  SEL R147, R170, R135, P0 ;  /* 0x00000087aa937207 */ /* 0x000fe20000000000 */
[----:B------:R-:W-:Y:S01]  /*2ef0*/  @P5 FMUL.FTZ R229, R149, R148 ;  /* 0x0000009495e55220 */ /* 0x000fe20000410000 */
[----:B------:R-:W-:Y:S01]  /*2f00*/  @P5 FMUL.FTZ R238, R151, R150 ;  /* 0x0000009697ee5220 */ /* 0x000fe20000410000 */
[----:B------:R-:W-:Y:S01]  /*2f10*/  @P5 FMUL.FTZ R239, R167, R166 ;  /* 0x000000a6a7ef5220 */ /* 0x000fe20000410000 */
[----:B------:R-:W-:Y:S01]  /*2f20*/  @P5 SEL R136, R168, RZ, P2 ;  /* 0x000000ffa8885207 */ /* 0x000fe20001000000 */
[----:B------:R1:W-:Y:S01]  /*2f30*/  @P1 STG.E.128 desc[UR4][R236.64], R144 ;  /* 0x00000090ec001986 */ /* 0x0003e2000c101d04 */
[C---:B------:R-:W-:Y:S01]  /*2f40*/  @P5 LOP3.LUT P2, RZ, R227.reuse, 0xff00, RZ, 0xc0, !PT ;  /* 0x0000ff00e3ff5812 */ /* 0x040fe2000784c0ff */
[----:B------:R-:W2:Y:S01]  /*2f50*/  @P5 LDC.64 R170, c[0x0][0x2f8] ;  /* 0x0000be00ffaa5b82 */ /* 0x000ea20000000a00 */
[----:B------:R-:W-:Y:S01]  /*2f60*/  @P5 LOP3.LUT P3, RZ, R227, 0xff0000, RZ, 0xc0, !PT ;  /* 0x00ff0000e3ff5812 */ /* 0x000fe2000786c0ff */
[----:B------:R-:W-:Y:S01]  /*2f70*/  BSSY B0, `(.L_x_11855) ;  /* 0x0000018000007945 */ /* 0x000fe20003800000 */
[----:B------:R-:W-:-:S02]  /*2f80*/  @P5 SEL R137, R229, RZ, P2 ;  /* 0x000000ffe5895207 */ /* 0x000fc40001000000 */
[----:B------:R-:W-:Y:S02]  /*2f90*/  @P5 LOP3.LUT P2, RZ, R227, 0xff000000, RZ, 0xc0, !PT ;  /* 0xff000000e3ff5812 */ /* 0x000fe4000784c0ff */
[----:B------:R-:W-:Y:S01]  /*2fa0*/  @P5 SEL R138, R238, RZ, P3 ;  /* 0x000000ffee8a5207 */ /* 0x000fe20001800000 */
[----:B------:R-:W3:Y:S01]  /*2fb0*/  @P5 LDC.64 R148, c[0x0][0x298] ;  /* 0x0000a600ff945b82 */ /* 0x000ee20000000a00 */
[----:B------:R-:W-:Y:S02]  /*2fc0*/  @P5 SEL R139, R239, RZ, P2 ;  /* 0x000000ffef8b5207 */ /* 0x000fe40001000000 */
[C---:B------:R-:W-:Y:S02]  /*2fd0*/  @!P6 ISETP.NE.U32.AND P2, PT, R4.reuse, RZ, PT ;  /* 0x000000ff0400e20c */ /* 0x040fe40003f45070 */
[----:B------:R-:W-:Y:S02]  /*2fe0*/  @!P6 ISETP.NE.U32.AND P3, PT, R4, RZ, PT ;  /* 0x000000ff0400e20c */ /* 0x000fe40003f65070 */
[----:B------:R-:W-:Y:S01]  /*2ff0*/  @!P6 ISETP.NE.AND.EX P2, PT, R2, RZ, PT, P2 ;  /* 0x000000ff0200e20c */ /* 0x000fe20003f45320 */
[----:B------:R-:W4:Y:S01]  /*3000*/  @P5 LDC.64 R150, c[0x0][0x298] ;  /* 0x0000a600ff965b82 */ /* 0x000f220000000a00 */
[----:B-1----:R-:W-:-:S02]  /*3010*/  @P5 IADD3 R145, R231, 0x80, RZ ;  /* 0x00000080e7915810 */ /* 0x002fc40007ffe0ff */
[----:B------:R-:W-:-:S03]  /*3020*/  @!P6 ISETP.NE.AND.EX P3, PT, R2, RZ, PT, P3 ;  /* 0x000000ff0200e20c */ /* 0x000fc60003f65330 */
[----:B0-----:R-:W-:Y:S01]  /*3030*/  @P5 IMAD.WIDE.U32 R234, R145, 0x10, R234 ;  /* 0x0000001091ea5825 */ /* 0x001fe200078e00ea */
[----:B------:R-:W-:Y:S01]  /*3040*/  @!P6 FSEL R145, R60, RZ, P2 ;  /* 0x000000ff3c91e208 */ /* 0x000fe20001000000 */
[----:B------:R-:W0:Y:S08]  /*3050*/  @P5 LDC.64 R166, c[0x0][0x298] ;  /* 0x0000a600ffa65b82 */ /* 0x000e300000000a00 */
[----:B------:R-:W1:Y:S08]  /*3060*/  @P5 LDC.64 R168, c[0x0][0x298] ;  /* 0x0000a600ffa85b82 */ /* 0x000e700000000a00 */
[----:B------:R-:W0:Y:S01]  /*3070*/  @P1 LDC.64 R232, c[0x0][0x308] ;  /* 0x0000c200ffe81b82 */ /* 0x000e220000000a00 */
[----:B--23--:R-:W-:Y:S05]  /*3080*/  @!P6 BRA `(.L_x_11856) ;  /* 0x000000000018e947 */ /* 0x00cfea0003800000 */
[----:B------:R-:W-:Y:S01]  /*3090*/  ISETP.NE.U32.AND P2, PT, R4, RZ, PT ;  /* 0x000000ff0400720c */ /* 0x000fe20003f45070 */
[----:B------:R-:W-:-:S03]  /*30a0*/  FFMA.FTZ R145, R159, R230, R203 ;  /* 0x000000e69f917223 */ /* 0x000fc600000100cb */
[----:B------:R-:W-:Y:S01]  /*30b0*/  ISETP.NE.AND.EX P2, PT, R2, RZ, PT, P2 ;  /* 0x000000ff0200720c */ /* 0x000fe20003f45320 */
[----:B------:R-:W-:-:S04]  /*30c0*/  FADD.FTZ R145, R160, -R145 ;  /* 0x80000091a0917221 */ /* 0x000fc80000010000 */
[----:B------:R-:W-:-:S08]  /*30d0*/  FMUL.FTZ R145, R6, R145 ;  /* 0x0000009106917220 */ /* 0x000fd00000410000 */
[----:B------:R-:W-:-:S07]  /*30e0*/  @P2 FADD.FTZ R145, R60, R145 ;  /* 0x000000913c912221 */ /* 0x000fce0000010000 */
.L_x_11856:
[----:B------:R-:W-:Y:S05]  /*30f0*/  BSYNC B0 ;  /* 0x0000000000007941 */ /* 0x000fea0003800000 */
.L_x_11855:
        /* <DEDUP_REMOVED lines=10> */
.L_x_11858:
[----:B------:R-:W-:Y:S05]  /*31a0*/  BSYNC B0 ;  /* 0x0000000000007941 */ /* 0x000fea0003800000 */
.L_x_11857:
[----:B----4-:R-:W-:Y:S01]  /*31b0*/  @P5 FMUL.FTZ R151, R146, R151 ;  /* 0x0000009792975220 */ /* 0x010fe20000410000 */
[C---:B------:R-:W-:Y:S01]  /*31c0*/  @P5 LOP3.LUT P2, RZ, R226.reuse, 0xff00, RZ, 0xc0, !PT ;  /* 0x0000ff00e2ff5812 */ /* 0x040fe2000784c0ff */
[----:B------:R-:W-:Y:S01]  /*31d0*/  @P5 FMUL.FTZ R148, R149, R148 ;  /* 0x0000009495945220 */ /* 0x000fe20000410000 */
[----:B------:R2:W-:Y:S01]  /*31e0*/  @P5 STG.E.128 desc[UR4][R234.64], R136 ;  /* 0x00000088ea005986 */ /* 0x0005e2000c101d04 */
[----:B------:R-:W-:Y:S01]  /*31f0*/  @P5 FMUL.FTZ R150, R151, R150 ;  /* 0x0000009697965220 */ /* 0x000fe20000410000 */
[----:B------:R-:W-:Y:S01]  /*3200*/  @P5 LOP3.LUT P3, RZ, R226, 0xff, RZ, 0xc0, !PT ;  /* 0x000000ffe2ff5812 */ /* 0x000fe2000786c0ff */
[----:B------:R-:W-:Y:S01]  /*3210*/  BSSY B0, `(.L_x_11859) ;  /* 0x0000010000007945 */ /* 0x000fe20003800000 */
[----:B------:R-:W-:Y:S02]  /*3220*/  IADD3 R151, R5, 0x100, RZ ;  /* 0x0000010005977810 */ /* 0x000fe40007ffe0ff */
[----:B--2---:R-:W-:Y:S02]  /*3230*/  @P5 SEL R137, R150, RZ, P2 ;  /* 0x000000ff96895207 */ /* 0x004fe40001000000 */
[----:B------:R-:W-:-:S02]  /*3240*/  @!P6 ISETP.NE.U32.AND P2, PT, R4, RZ, PT ;  /* 0x000000ff0400e20c */ /* 0x000fc40003f45070 */
[----:B------:R-:W-:Y:S02]  /*3250*/  @P5 SEL R136, R148, RZ, P3 ;  /* 0x000000ff94885207 */ /* 0x000fe40001800000 */
[----:B------:R-:W-:Y:S02]  /*3260*/  @!P6 ISETP.NE.U32.AND P3, PT, R4, RZ, PT ;  /* 0x000000ff0400e20c */ /* 0x000fe40003f65070 */
        /* <DEDUP_REMOVED lines=10> */
.L_x_11860:
[----:B------:R-:W-:Y:S05]  /*3310*/  BSYNC B0 ;  /* 0x0000000000007941 */ /* 0x000fea0003800000 */
.L_x_11859:
        /* <DEDUP_REMOVED lines=10> */
.L_x_11862:
[----:B------:R-:W-:Y:S05]  /*33c0*/  BSYNC B0 ;  /* 0x0000000000007941 */ /* 0x000fea0003800000 */
.L_x_11861:
[----:B-1----:R-:W-:Y:S01]  /*33d0*/  @P5 FMUL.FTZ R169, R148, R169 ;  /* 0x000000a994a95220 */ /* 0x002fe20000410000 */
[----:B------:R-:W-:Y:S01]  /*33e0*/  @P5 FMUL.FTZ R166, R167, R166 ;  /* 0x000000a6a7a65220 */ /* 0x000fe20000410000 */
[----:B------:R-:W-:Y:S01]  /*33f0*/  @P5 IADD3 R149, R231, 0x100, RZ ;  /* 0x00000100e7955810 */ /* 0x000fe20007ffe0ff */
[----:B------:R-:W-:-:S04]  /*3400*/  @P1 IMAD.WIDE.U32 R232, R151, 0x10, R232 ;  /* 0x0000001097e81825 */ /* 0x000fc800078e00e8 */
[----:B------:R-:W-:Y:S01]  /*3410*/  @P5 FMUL.FTZ R168, R169, R168 ;  /* 0x000000a8a9a85220 */ /* 0x000fe20000410000 */
[C---:B------:R-:W-:Y:S01]  /*3420*/  @P5 LOP3.LUT P2, RZ, R226.reuse, 0xff0000, RZ, 0xc0, !PT ;  /* 0x00ff0000e2ff5812 */ /* 0x040fe2000784c0ff */
[----:B------:R-:W0:Y:S01]  /*3430*/  @P5 LDC.64 R150, c[0x0][0x298] ;  /* 0x0000a600ff965b82 */ /* 0x000e220000000a00 */
[----:B------:R-:W-:Y:S01]  /*3440*/  @P5 LOP3.LUT P3, RZ, R226, 0xff000000, RZ, 0xc0, !PT ;  /* 0xff000000e2ff5812 */ /* 0x000fe2000786c0ff */
[----:B------:R-:W-:Y:S01]  /*3450*/  @P5 IMAD.WIDE.U32 R170, R149, 0x10, R170 ;  /* 0x0000001095aa5825 */ /* 0x000fe200078e00aa */
[----:B------:R-:W-:Y:S01]  /*3460*/  SEL R144, R145, R132, P0 ;  /* 0x0000008491907207 */ /* 0x000fe20000000000 */
[----:B------:R-:W-:Y:S01]  /*3470*/  BSSY B0, `(.L_x_11863) ;  /* 0x000001b000007945 */ /* 0x000fe20003800000 */
[----:B------:R-:W-:Y:S02]  /*3480*/  SEL R145, R146, R133, P0 ;  /* 0x0000008592917207 */ /* 0x000fe40000000000 */
[----:B------:R-:W-:Y:S01]  /*3490*/  SEL R146, R147, R134, P0 ;  /* 0x0000008693927207 */ /* 0x000fe20000000000 */
[----:B------:R-:W1:Y:S01]  /*34a0*/  @P1 LDC.64 R236, c[0x0][0x308] ;  /* 0x0000c200ffec1b82 */ /* 0x000e620000000a00 */
[----:B------:R-:W-:-:S02]  /*34b0*/  SEL R147, R148, R135, P0 ;  /* 0x0000008794937207 */ /* 0x000fc40000000000 */
[----:B------:R-:W-:Y:S02]  /*34c0*/  @P5 SEL R138, R166, RZ, P2 ;  /* 0x000000ffa68a5207 */ /* 0x000fe40001000000 */
[----:B------:R-:W-:Y:S01]  /*34d0*/  @P5 SEL R139, R168, RZ, P3 ;  /* 0x000000ffa88b5207 */ /* 0x000fe20001800000 */
[----:B------:R2:W-:Y:S01]  /*34e0*/  @P1 STG.E.128 desc[UR4][R232.64], R144 ;  /* 0x00000090e8001986 */ /* 0x0005e2000c101d04 */
[C---:B------:R-:W-:Y:S01]  /*34f0*/  @!P6 ISETP.NE.U32.AND P2, PT, R4.reuse, RZ, PT ;  /* 0x000000ff0400e20c */ /* 0x040fe20003f45070 */
[----:B------:R-:W3:Y:S01]  /*3500*/  @P5 LDC.64 R148, c[0x0][0x298] ;  /* 0x0000a600ff945b82 */ /* 0x000ee20000000a00 */
[----:B------:R-:W-:Y:S01]  /*3510*/  @!P6 ISETP.NE.U32.AND P3, PT, R4, RZ, PT ;  /* 0x000000ff0400e20c */ /* 0x000fe20003f65070 */
[----:B------:R4:W-:Y:S01]  /*3520*/  @P5 STG.E.128 desc[UR4][R170.64], R136 ;  /* 0x00000088aa005986 */ /* 0x0009e2000c101d04 */
[C---:B------:R-:W-:Y:S02]  /*3530*/  @!P6 ISETP.NE.AND.EX P2, PT, R2.reuse, RZ, PT, P2 ;  /* 0x000000ff0200e20c */ /* 0x040fe40003f45320 */
[----:B------:R-:W-:-:S02]  /*3540*/  @!P6 ISETP.NE.AND.EX P3, PT, R2, RZ, PT, P3 ;  /* 0x000000ff0200e20c */ /* 0x000fc40003f65330 */
[----:B------:R-:W-:Y:S01]  /*3550*/  @!P6 FSEL R227, R56, RZ, P2 ;  /* 0x000000ff38e3e208 */ /* 0x000fe20001000000 */
[----:B------:R-:W0:Y:S01]  /*3560*/  @P5 LDC.64 R166, c[0x0][0x298] ;  /* 0x0000a600ffa65b82 */ /* 0x000e220000000a00 */
[----:B------:R-:W-:-:S07]  /*3570*/  @!P6 ISETP.NE.U32.AND P2, PT, R4, RZ, PT ;  /* 0x000000ff0400e20c */ /* 0x000fce0003f45070 */
[----:B------:R-:W0:Y:S01]  /*3580*/  @P5 LDC.64 R168, c[0x0][0x298] ;  /* 0x0000a600ffa85b82 */ /* 0x000e220000000a00 */
[----:B--2---:R-:W-:Y:S02]  /*3590*/  IADD3 R147, R5, 0x180, RZ ;  /* 0x0000018005937810 */ /* 0x004fe40007ffe0ff */
[----:B------:R-:W-:Y:S01]  /*35a0*/  @!P6 FSEL R146, R57, RZ, P3 ;  /* 0x000000ff3992e208 */ /* 0x000fe20001800000 */
[----:B----4-:R-:W-:Y:S06]  /*35b0*/  @!P6 BRA `(.L_x_11864) ;  /* 0x000000000018e947 */ /* 0x010fec0003800000 */
[----:B------:R-:W-:Y:S01]  /*35c0*/  ISETP.NE.U32.AND P3, PT, R4, RZ, PT ;  /* 0x000000ff0400720c */ /* 0x000fe20003f65070 */
[----:B------:R-:W-:-:S03]  /*35d0*/  FFMA.FTZ R145, R217, R230, R203 ;  /* 0x000000e6d9917223 */ /* 0x000fc600000100cb */
[----:B------:R-:W-:Y:S01]  /*35e0*/  ISETP.NE.AND.EX P3, PT, R2, RZ, PT, P3 ;  /* 0x000000ff0200720c */ /* 0x000fe20003f65330 */
[----:B------:R-:W-:-:S04]  /*35f0*/  FADD.FTZ R145, R222, -R145 ;  /* 0x80000091de917221 */ /* 0x000fc80000010000 */
[----:B------:R-:W-:-:S08]  /*3600*/  FMUL.FTZ R227, R6, R145 ;  /* 0x0000009106e37220 */ /* 0x000fd00000410000 */
[----:B------:R-:W-:-:S07]  /*3610*/  @P3 FADD.FTZ R227, R56, R227 ;  /* 0x000000e338e33221 */ /* 0x000fce0000010000 */
.L_x_11864:
[----:B------:R-:W-:Y:S05]  /*3620*/  BSYNC B0 ;  /* 0x0000000000007941 */ /* 0x000fea0003800000 */
.L_x_11863:
        /* <DEDUP_REMOVED lines=8> */
.L_x_11866:
[----:B------:R-:W-:Y:S05]  /*36b0*/  BSYNC B0 ;  /* 0x0000000000007941 */ /* 0x000fea0003800000 */
.L_x_11865:
[----:B------:R-:W-:Y:S01]  /*36c0*/  @!P6 ISETP.NE.U32.AND P3, PT, R4, RZ, PT ;  /* 0x000000ff0400e20c */ /* 0x000fe20003f65070 */
[----:B------:R-:W-:Y:S01]  /*36d0*/  BSSY B0, `(.L_x_11867) ;  /* 0x0000010000007945 */ /* 0x000fe20003800000 */
[----:B-1----:R-:W-:Y:S01]  /*36e0*/  @P1 IMAD.WIDE.U32 R236, R147, 0x10, R236 ;  /* 0x0000001093ec1825 */ /* 0x002fe200078e00ec */
[----:B------:R-:W-:-:S03]  /*36f0*/  @!P6 ISETP.NE.AND.EX P2, PT, R2, RZ, PT, P2 ;  /* 0x000000ff0200e20c */ /* 0x000fc60003f45320 */
[C---:B---3--:R-:W-:Y:S01]  /*3700*/  @P5 FMUL.FTZ R149, R227.reuse, R149 ;  /* 0x00000095e3955220 */ /* 0x048fe20000410000 */
[----:B------:R-:W-:Y:S01]  /*3710*/  @!P6 ISETP.NE.AND.EX P3, PT, R2, RZ, PT, P3 ;  /* 0x000000ff0200e20c */ /* 0x000fe20003f65330 */
[C---:B0-----:R-:W-:Y:S01]  /*3720*/  @P5 FMUL.FTZ R151, R146.reuse, R151 ;  /* 0x0000009792975220 */ /* 0x041fe20000410000 */
        /* <DEDUP_REMOVED lines=10> */
.L_x_11868:
[----:B------:R-:W-:Y:S05]  /*37d0*/  BSYNC B0 ;  /* 0x0000000000007941 */ /* 0x000fea0003800000 */
.L_x_11867:
[----:B------:R-:W-:Y:S01]  /*37e0*/  BSSY B0, `(.L_x_11869) ;  /* 0x000000b000007945 */ /* 0x000fe20003800000 */
        /* <DEDUP_REMOVED lines=10> */
.L_x_11870:
[----:B------:R-:W-:Y:S05]  /*3890*/  BSYNC B0 ;  /* 0x0000000000007941 */ /* 0x000fea0003800000 */
.L_x_11869:
[----:B------:R-:W0:Y:S01]  /*38a0*/  @P5 LDC.64 R234, c[0x0][0x2f8] ;  /* 0x0000be00ffea5b82 */ /* 0x000e220000000a00 */
[C---:B------:R-:W-:Y:S01]  /*38b0*/  SEL R147, R170.reuse, R135, P0 ;  /* 0x00000087aa937207 */ /* 0x040fe20000000000 */
[----:B------:R-:W-:Y:S01]  /*38c0*/  @P5 FMUL.FTZ R229, R149, R148 ;  /* 0x0000009495e55220 */ /* 0x000fe20000410000 */
[----:B------:R-:W-:Y:S01]  /*38d0*/  @P5 FMUL.FTZ R238, R151, R150 ;  /* 0x0000009697ee5220 */ /* 0x000fe20000410000 */
[----:B------:R-:W-:Y:S01]  /*38e0*/  @P5 FMUL.FTZ R239, R167, R166 ;  /* 0x000000a6a7ef5220 */ /* 0x000fe20000410000 */
[----:B------:R-:W-:Y:S01]  /*38f0*/  @P5 FMUL.FTZ R169, R170, R169 ;  /* 0x000000a9aaa95220 */ /* 0x000fe20000410000 */
[C---:B------:R-:W-:Y:S01]  /*3900*/  @P5 LOP3.LUT P2, RZ, R225.reuse, 0xff00, RZ, 0xc0, !PT ;  /* 0x0000ff00e1ff5812 */ /* 0x040fe2000784c0ff */
[----:B------:R1:W-:Y:S01]  /*3910*/  @P1 STG.E.128 desc[UR4][R236.64], R144 ;  /* 0x00000090ec001986 */ /* 0x0003e2000c101d04 */
[----:B------:R-:W2:Y:S01]  /*3920*/  @P5 LDC.64 R226, c[0x0][0x2f8] ;  /* 0x0000be00ffe25b82 */ /* 0x000ea20000000a00 */
[----:B------:R-:W-:Y:S01]  /*3930*/  @P5 LOP3.LUT P3, RZ, R225, 0xff, RZ, 0xc0, !PT ;  /* 0x000000ffe1ff5812 */ /* 0x000fe2000786c0ff */
[----:B------:R-:W-:Y:S01]  /*3940*/  @P5 FMUL.FTZ R168, R169, R168 ;  /* 0x000000a8a9a85220 */ /* 0x000fe20000410000 */
[----:B------:R-:W-:Y:S01]  /*3950*/  @P5 SEL R137, R238, RZ, P2 ;  /* 0x000000ffee895207 */ /* 0x000fe20001000000 */
[----:B------:R-:W-:Y:S01]  /*3960*/  BSSY B0, `(.L_x_11871) ;  /* 0x0000019000007945 */ /* 0x000fe20003800000 */
[----:B------:R-:W-:-:S02]  /*3970*/  @P5 LOP3.LUT P2, RZ, R225, 0xff000000, RZ, 0xc0, !PT ;  /* 0xff000000e1ff5812 */ /* 0x000fc4000784c0ff */
[----:B------:R-:W-:Y:S01]  /*3980*/  @P5 SEL R136, R229, RZ, P3 ;  /* 0x000000ffe5885207 */ /* 0x000fe20001800000 */
[----:B------:R-:W3:Y:S01]  /*3990*/  @P5 LDC.64 R148, c[0x0][0x298] ;  /* 0x0000a600ff945b82 */ /* 0x000ee20000000a00 */
[----:B------:R-:W-:Y:S02]  /*39a0*/  @P5 LOP3.LUT P3, RZ, R225, 0xff0000, RZ, 0xc0, !PT ;  /* 0x00ff0000e1ff5812 */ /* 0x000fe4000786c0ff */
[----:B------:R-:W-:Y:S02]  /*39b0*/  @P5 SEL R139, R168, RZ, P2 ;  /* 0x000000ffa88b5207 */ /* 0x000fe40001000000 */
[----:B------:R-:W-:Y:S02]  /*39c0*/  @!P6 ISETP.NE.U32.AND P2, PT, R4, RZ, PT ;  /* 0x000000ff0400e20c */ /* 0x000fe40003f45070 */
[----:B------:R-:W-:Y:S01]  /*39d0*/  @P5 SEL R138, R239, RZ, P3 ;  /* 0x000000ffef8a5207 */ /* 0x000fe20001800000 */
[----:B------:R-:W4:Y:S01]  /*39e0*/  @P5 LDC.64 R150, c[0x0][0x298] ;  /* 0x0000a600ff965b82 */ /* 0x000f220000000a00 */
[----:B-1----:R-:W-:-:S02]  /*39f0*/  @P5 IADD3 R145, R231, 0x180, RZ ;  /* 0x00000180e7915810 */ /* 0x002fc40007ffe0ff */
[----:B------:R-:W-:Y:S02]  /*3a00*/  @!P6 ISETP.NE.U32.AND P3, PT, R4, RZ, PT ;  /* 0x000000ff0400e20c */ /* 0x000fe40003f65070 */
[C---:B------:R-:W-:Y:S01]  /*3a10*/  @!P6 ISETP.NE.AND.EX P2, PT, R2.reuse, RZ, PT, P2 ;  /* 0x000000ff0200e20c */ /* 0x040fe20003f45320 */
[----:B0-----:R-:W-:Y:S01]  /*3a20*/  @P5 IMAD.WIDE.U32 R234, R145, 0x10, R234 ;  /* 0x0000001091ea5825 */ /* 0x001fe200078e00ea */
[----:B------:R-:W-:Y:S01]  /*3a30*/  @!P6 ISETP.NE.AND.EX P3, PT, R2, RZ, PT, P3 ;  /* 0x000000ff0200e20c */ /* 0x000fe20003f65330 */
[----:B------:R-:W0:Y:S01]  /*3a40*/  @P5 LDC.64 R166, c[0x0][0x298] ;  /* 0x0000a600ffa65b82 */ /* 0x000e220000000a00 */
[----:B------:R-:W-:-:S07]  /*3a50*/  @!P6 FSEL R145, R52, RZ, P2 ;  /* 0x000000ff3491e208 */ /* 0x000fce0001000000 */
        /* <DEDUP_REMOVED lines=9> */
.L_x_11872:
[----:B------:R-:W-:Y:S05]  /*3af0*/  BSYNC B0 ;  /* 0x0000000000007941 */ /* 0x000fea0003800000 */
.L_x_11871:
        /* <DEDUP_REMOVED lines=10> */
.L_x_11874:
[----:B------:R-:W-:Y:S05]  /*3ba0*/  BSYNC B0 ;  /* 0x0000000000007941 */ /* 0x000fea0003800000 */
.L_x_11873:
[----:B----4-:R-:W-:Y:S01]  /*3bb0*/  @P5 FMUL.FTZ R151, R146, R151 ;  /* 0x0000009792975220 */ /* 0x010fe20000410000 */
[----:B------:R-:W-:Y:S01]  /*3bc0*/  @P5 LOP3.LUT P2, RZ, R223, 0xff00, RZ, 0xc0, !PT ;  /* 0x0000ff00dfff5812 */ /* 0x000fe2000784c0ff */
[----:B------:R-:W-:Y:S01]  /*3bd0*/  @P5 FMUL.FTZ R148, R149, R148 ;  /* 0x0000009495945220 */ /* 0x000fe20000410000 */
[----:B------:R2:W-:Y:S01]  /*3be0*/  @P5 STG.E.128 desc[UR4][R234.64], R136 ;  /* 0x00000088ea005986 */ /* 0x0005e2000c101d04 */
[----:B------:R-:W-:Y:S01]  /*3bf0*/  @P5 FMUL.FTZ R150, R151, R150 ;  /* 0x0000009697965220 */ /* 0x000fe20000410000 */
[----:B------:R-:W-:Y:S01]  /*3c00*/  @P5 LOP3.LUT P3, RZ, R223, 0xff, RZ, 0xc0, !PT ;  /* 0x000000ffdfff5812 */ /* 0x000fe2000786c0ff */
[----:B------:R-:W-:Y:S01]  /*3c10*/  BSSY B0, `(.L_x_11875) ;  /* 0x0000010000007945 */ /* 0x000fe20003800000 */
[----:B------:R-:W-:Y:S02]  /*3c20*/  @P1 IADD3 R151, R5, 0x200, RZ ;  /* 0x0000020005971810 */ /* 0x000fe40007ffe0ff */
        /* <DEDUP_REMOVED lines=14> */
.L_x_11876:
[----:B------:R-:W-:Y:S05]  /*3d10*/  BSYNC B0 ;  /* 0x0000000000007941 */ /* 0x000fea0003800000 */
.L_x_11875:
        /* <DEDUP_REMOVED lines=10> */
.L_x_11878:
[----:B------:R-:W-:Y:S05]  /*3dc0*/  BSYNC B0 ;  /* 0x0000000000007941 */ /* 0x000fea0003800000 */
.L_x_11877:
        /* <DEDUP_REMOVED lines=28> */
[----:B--2---:R-:W-:Y:S02]  /*3f90*/  @!P6 FSEL R146, R49, RZ, P3 ;  /* 0x000000ff3192e208 */ /* 0x004fe40001800000 */
[----:B------:R-:W-:Y:S01]  /*3fa0*/  @P1 IADD3 R147, R5, 0x280, RZ ;  /* 0x0000028005931810 */ /* 0x000fe20007ffe0ff */
[----:B----4-:R-:W-:Y:S06]  /*3fb0*/  @!P6 BRA `(.L_x_11880) ;  /* 0x000000000018e947 */ /* 0x010fec0003800000 */
[----:B------:R-:W-:Y:S01]  /*3fc0*/  ISETP.NE.U32.AND P3, PT, R4, RZ, PT ;  /* 0x000000ff0400720c */ /* 0x000fe20003f65070 */
[----:B------:R-:W-:-:S03]  /*3fd0*/  FFMA.FTZ R145, R183, R230, R203 ;  /* 0x000000e6b7917223 */ /* 0x000fc600000100cb */
[----:B------:R-:W-:Y:S01]  /*3fe0*/  ISETP.NE.AND.EX P3, PT, R2, RZ, PT, P3 ;  /* 0x000000ff0200720c */ /* 0x000fe20003f65330 */
[----:B------:R-:W-:-:S04]  /*3ff0*/  FADD.FTZ R145, R184, -R145 ;  /* 0x80000091b8917221 */ /* 0x000fc80000010000 */
[----:B------:R-:W-:-:S08]  /*4000*/  FMUL.FTZ R171, R6, R145 ;  /* 0x0000009106ab7220 */ /* 0x000fd00000410000 */
[----:B------:R-:W-:-:S07]  /*4010*/  @P3 FADD.FTZ R171, R48, R171 ;  /* 0x000000ab30ab3221 */ /* 0x000fce0000010000 */
.L_x_11880:
[----:B------:R-:W-:Y:S05]  /*4020*/  BSYNC B0 ;  /* 0x0000000000007941 */ /* 0x000fea0003800000 */
.L_x_11879:
        /* <DEDUP_REMOVED lines=8> */
.L_x_11882:
[----:B------:R-:W-:Y:S05]  /*40b0*/  BSYNC B0 ;  /* 0x0000000000007941 */ /* 0x000fea0003800000 */
.L_x_11881:
[----:B------:R-:W-:Y:S01]  /*40c0*/  @!P6 ISETP.NE.U32.AND P3, PT, R4, RZ, PT ;  /* 0x000000ff0400e20c */ /* 0x000fe20003f65070 */
[----:B------:R-:W-:Y:S01]  /*40d0*/  BSSY B0, `(.L_x_11883) ;  /* 0x0000010000007945 */ /* 0x000fe20003800000 */
[----:B0-----:R-:W-:Y:S01]  /*40e0*/  @P1 IMAD.WIDE.U32 R236, R147, 0x10, R236 ;  /* 0x0000001093ec1825 */ /* 0x001fe200078e00ec */
[----:B------:R-:W-:-:S03]  /*40f0*/  @!P6 ISETP.NE.AND.EX P2, PT, R2, RZ, PT, P2 ;  /* 0x000000ff0200e20c */ /* 0x000fc60003f45320 */
[C---:B---3--:R-:W-:Y:S01]  /*4100*/  @P5 FMUL.FTZ R149, R171.reuse, R149 ;  /* 0x00000095ab955220 */ /* 0x048fe20000410000 */
[----:B------:R-:W-:Y:S01]  /*4110*/  @!P6 ISETP.NE.AND.EX P3, PT, R2, RZ, PT, P3 ;  /* 0x000000ff0200e20c */ /* 0x000fe20003f65330 */
[C---:B------:R-:W-:Y:S01]  /*4120*/  @P5 FMUL.FTZ R151, R146.reuse, R151 ;  /* 0x0000009792975220 */ /* 0x040fe20000410000 */
        /* <DEDUP_REMOVED lines=10> */
.L_x_11884:
[----:B------:R-:W-:Y:S05]  /*41d0*/  BSYNC B0 ;  /* 0x0000000000007941 */ /* 0x000fea0003800000 */
.L_x_11883:
        /* <DEDUP_REMOVED lines=11> */
.L_x_11886:
[----:B------:R-:W-:Y:S05]  /*4290*/  BSYNC B0 ;  /* 0x0000000000007941 */ /* 0x000fea0003800000 */
.L_x_11885:
[----:B------:R-:W0:Y:S01]  /*42a0*/  @P5 LDC.64 R234, c[0x0][0x2f8] ;  /* 0x0000be00ffea5b82 */ /* 0x000e220000000a00 */
[C---:B------:R-:W-:Y:S01]  /*42b0*/  SEL R147, R170.reuse, R135, P0 ;  /* 0x00000087aa937207 */ /* 0x040fe20000000000 */
[----:B------:R-:W-:Y:S01]  /*42c0*/  @P5 FMUL.FTZ R223, R149, R148 ;  /* 0x0000009495df5220 */ /* 0x000fe20000410000 */
[----:B------:R-:W-:Y:S01]  /*42d0*/  @P5 FMUL.FTZ R225, R151, R150 ;  /* 0x0000009697e15220 */ /* 0x000fe20000410000 */
[----:B------:R-:W-:Y:S01]  /*42e0*/  @P5 FMUL.FTZ R229, R167, R166 ;  /* 0x000000a6a7e55220 */ /* 0x000fe20000410000 */
[----:B-1----:R-:W-:Y:S01]  /*42f0*/  @P5 FMUL.FTZ R169, R170, R169 ;  /* 0x000000a9aaa95220 */ /* 0x002fe20000410000 */
[C---:B------:R-:W-:Y:S01]  /*4300*/  @P5 LOP3.LUT P2, RZ, R210.reuse, 0xff00, RZ, 0xc0, !PT ;  /* 0x0000ff00d2ff5812 */ /* 0x040fe2000784c0ff */
[----:B------:R1:W-:Y:S01]  /*4310*/  @P1 STG.E.128 desc[UR4][R236.64], R144 ;  /* 0x00000090ec001986 */ /* 0x0003e2000c101d04 */
[----:B------:R-:W2:Y:S01]  /*4320*/  @P5 LDC.64 R226, c[0x0][0x2f8] ;  /* 0x0000be00ffe25b82 */ /* 0x000ea20000000a00 */
[C---:B------:R-:W-:Y:S01]  /*4330*/  @P5 LOP3.LUT P3, RZ, R210.reuse, 0xff, RZ, 0xc0, !PT ;  /* 0x000000ffd2ff5812 */ /* 0x040fe2000786c0ff */
        /* <DEDUP_REMOVED lines=27> */
.L_x_11888:
[----:B------:R-:W-:Y:S05]  /*44f0*/  BSYNC B0 ;  /* 0x0000000000007941 */ /* 0x000fea0003800000 */
.L_x_11887:
        /* <DEDUP_REMOVED lines=10> */
.L_x_11890:
[----:B------:R-:W-:Y:S05]  /*45a0*/  BSYNC B0 ;  /* 0x0000000000007941 */ /* 0x000fea0003800000 */
.L_x_11889:
        /* <DEDUP_REMOVED lines=22> */
.L_x_11892:
[----:B------:R-:W-:Y:S05]  /*4710*/  BSYNC B0 ;  /* 0x0000000000007941 */ /* 0x000fea0003800000 */
.L_x_11891:
        /* <DEDUP_REMOVED lines=10> */
.L_x_11894:
[----:B------:R-:W-:Y:S05]  /*47c0*/  BSYNC B0 ;  /* 0x0000000000007941 */ /* 0x000fea0003800000 */
.L_x_11893:
        /* <DEDUP_REMOVED lines=12> */
[----:B------:R-:W-:Y:S02]  /*4890*/  SEL R146, R147, R134, P0 ;  /* 0x0000008693927207 */ /* 0x000fe40000000000 */
[----:B------:R-:W-:-:S02]  /*48a0*/  SEL R147, R148, R135, P0 ;  /* 0x0000008794937207 */ /* 0x000fc40000000000 */
[----:B------:R-:W-:Y:S01]  /*48b0*/  @P5 SEL R138, R166, RZ, P2 ;  /* 0x000000ffa68a5207 */ /* 0x000fe20001000000 */
[----:B------:R-:W1:Y:S01]  /*48c0*/  @P5 LDC.64 R148, c[0x0][0x298] ;  /* 0x0000a600ff945b82 */ /* 0x000e620000000a00 */
[----:B------:R-:W-:Y:S01]  /*48d0*/  @P5 SEL R139, R170, RZ, P3 ;  /* 0x000000ffaa8b5207 */ /* 0x000fe20001800000 */
[----:B------:R2:W-:Y:S01]  /*48e0*/  @P1 STG.E.128 desc[UR4][R232.64], R144 ;  /* 0x00000090e8001986 */ /* 0x0005e2000c101d04 */
[C---:B------:R-:W-:Y:S02]  /*48f0*/  @!P6 ISETP.NE.U32.AND P2, PT, R4.reuse, RZ, PT ;  /* 0x000000ff0400e20c */ /* 0x040fe40003f45070 */
[----:B------:R-:W-:Y:S01]  /*4900*/  @!P6 ISETP.NE.U32.AND P3, PT, R4, RZ, PT ;  /* 0x000000ff0400e20c */ /* 0x000fe20003f65070 */
[----:B------:R3:W-:Y:S01]  /*4910*/  @P5 STG.E.128 desc[UR4][R226.64], R136 ;  /* 0x00000088e2005986 */ /* 0x0007e2000c101d04 */
[C---:B------:R-:W-:Y:S01]  /*4920*/  @!P6 ISETP.NE.AND.EX P2, PT, R2.reuse, RZ, PT, P2 ;  /* 0x000000ff0200e20c */ /* 0x040fe20003f45320 */
[----:B------:R-:W4:Y:S01]  /*4930*/  @P5 LDC.64 R166, c[0x0][0x298] ;  /* 0x0000a600ffa65b82 */ /* 0x000f220000000a00 */
[----:B------:R-:W-:-:S02]  /*4940*/  @!P6 ISETP.NE.AND.EX P3, PT, R2, RZ, PT, P3 ;  /* 0x000000ff0200e20c */ /* 0x000fc40003f65330 */
[----:B------:R-:W-:Y:S02]  /*4950*/  @!P6 FSEL R169, R40, RZ, P2 ;  /* 0x000000ff28a9e208 */ /* 0x000fe40001000000 */
[----:B------:R-:W-:Y:S02]  /*4960*/  @!P6 ISETP.NE.U32.AND P2, PT, R4, RZ, PT ;  /* 0x000000ff0400e20c */ /* 0x000fe40003f45070 */
[----:B--2---:R-:W-:Y:S01]  /*4970*/  @!P6 FSEL R144, R41, RZ, P3 ;  /* 0x000000ff2990e208 */ /* 0x004fe20001800000 */
[----:B------:R-:W-:Y:S10]  /*4980*/  @!P6 BRA `(.L_x_11896) ;  /* 0x000000000018e947 */ /* 0x000ff40003800000 */
[----:B------:R-:W-:Y:S01]  /*4990*/  ISETP.NE.U32.AND P3, PT, R4, RZ, PT ;  /* 0x000000ff0400720c */ /* 0x000fe20003f65070 */
[----:B------:R-:W-:-:S03]  /*49a0*/  FFMA.FTZ R145, R199, R230, R203 ;  /* 0x000000e6c7917223 */ /* 0x000fc600000100cb */
[----:B------:R-:W-:Y:S01]  /*49b0*/  ISETP.NE.AND.EX P3, PT, R2, RZ, PT, P3 ;  /* 0x000000ff0200720c */ /* 0x000fe20003f65330 */
[----:B------:R-:W-:-:S04]  /*49c0*/  FADD.FTZ R145, R200, -R145 ;  /* 0x80000091c8917221 */ /* 0x000fc80000010000 */
[----:B------:R-:W-:-:S08]  /*49d0*/  FMUL.FTZ R169, R6, R145 ;  /* 0x0000009106a97220 */ /* 0x000fd00000410000 */
[----:B------:R-:W-:-:S07]  /*49e0*/  @P3 FADD.FTZ R169, R40, R169 ;  /* 0x000000a928a93221 */ /* 0x000fce0000010000 */
.L_x_11896:
[----:B------:R-:W-:Y:S05]  /*49f0*/  BSYNC B0 ;  /* 0x0000000000007941 */ /* 0x000fea0003800000 */
.L_x_11895:
        /* <DEDUP_REMOVED lines=8> */
.L_x_11898:
[----:B------:R-:W-:Y:S05]  /*4a80*/  BSYNC B0 ;  /* 0x0000000000007941 */ /* 0x000fea0003800000 */
.L_x_11897:
[----:B-1----:R-:W-:Y:S01]  /*4a90*/  @P5 FMUL.FTZ R149, R169, R149 ;  /* 0x00000095a9955220 */ /* 0x002fe20000410000 */
[----:B0-----:R-:W-:Y:S01]  /*4aa0*/  @P5 FMUL.FTZ R151, R144, R151 ;  /* 0x0000009790975220 */ /* 0x001fe20000410000 */
[----:B------:R-:W-:Y:S01]  /*4ab0*/  @!P6 ISETP.NE.AND.EX P2, PT, R2, RZ, PT, P2 ;  /* 0x000000ff0200e20c */ /* 0x000fe20003f45320 */
[----:B------:R-:W-:Y:S01]  /*4ac0*/  BSSY B0, `(.L_x_11899) ;  /* 0x000000c000007945 */ /* 0x000fe20003800000 */
[----:B------:R-:W-:Y:S01]  /*4ad0*/  @P5 LOP3.LUT P3, RZ, R0, 0xff, RZ, 0xc0, !PT ;  /* 0x000000ff00ff5812 */ /* 0x000fe2000786c0ff */
[----:B------:R-:W-:Y:S01]  /*4ae0*/  @P5 FMUL.FTZ R148, R149, R148 ;  /* 0x0000009495945220 */ /* 0x000fe20000410000 */
[----:B------:R-:W-:Y:S01]  /*4af0*/  @P5 FMUL.FTZ R150, R151, R150 ;  /* 0x0000009697965220 */ /* 0x000fe20000410000 */
[----:B------:R-:W-:Y:S01]  /*4b00*/  @!P6 FSEL R145, R42, RZ, P2 ;  /* 0x000000ff2a91e208 */ /* 0x000fe20001000000 */
[----:B------:R-:W-:Y:S09]  /*4b10*/  @!P6 BRA `(.L_x_11900) ;  /* 0x000000000018e947 */ /* 0x000ff20003800000 */
[----:B------:R-:W-:Y:S01]  /*4b20*/  ISETP.NE.U32.AND P2, PT, R4, RZ, PT ;  /* 0x000000ff0400720c */ /* 0x000fe20003f45070 */
[----:B------:R-:W-:-:S03]  /*4b30*/  FFMA.FTZ R145, R197, R230, R203 ;  /* 0x000000e6c5917223 */ /* 0x000fc600000100cb */
[----:B------:R-:W-:Y:S01]  /*4b40*/  ISETP.NE.AND.EX P2, PT, R2, RZ, PT, P2 ;  /* 0x000000ff0200720c */ /* 0x000fe20003f45320 */
[----:B------:R-:W-:-:S04]  /*4b50*/  FADD.FTZ R145, R228, -R145 ;  /* 0x80000091e4917221 */ /* 0x000fc80000010000 */
[----:B------:R-:W-:-:S08]  /*4b60*/  FMUL.FTZ R145, R6, R145 ;  /* 0x0000009106917220 */ /* 0x000fd00000410000 */
[----:B------:R-:W-:-:S07]  /*4b70*/  @P2 FADD.FTZ R145, R42, R145 ;  /* 0x000000912a912221 */ /* 0x000fce0000010000 */
.L_x_11900:
[----:B------:R-:W-:Y:S05]  /*4b80*/  BSYNC B0 ;  /* 0x0000000000007941 */ /* 0x000fea0003800000 */
.L_x_11899:
[----:B----4-:R-:W-:Y:S01]  /*4b90*/  @P5 FMUL.FTZ R167, R145, R167 ;  /* 0x000000a791a75220 */ /* 0x010fe20000410000 */
[----:B------:R-:W-:Y:S01]  /*4ba0*/  @P5 LOP3.LUT P2, RZ, R0, 0xff00, RZ, 0xc0, !PT ;  /* 0x0000ff0000ff5812 */ /* 0x000fe2000784c0ff */
[----:B------:R-:W-:Y:S01]  /*4bb0*/  BSSY B0, `(.L_x_11901) ;  /* 0x0000013000007945 */ /* 0x000fe20003800000 */
[----:B---3--:R-:W-:Y:S01]  /*4bc0*/  @P5 SEL R136, R148, RZ, P3 ;  /* 0x000000ff94885207 */ /* 0x008fe20001800000 */
[----:B------:R-:W-:Y:S01]  /*4bd0*/  @P5 FMUL.FTZ R166, R167, R166 ;  /* 0x000000a6a7a65220 */ /* 0x000fe20000410000 */
[----:B------:R-:W-:Y:S02]  /*4be0*/  @!P6 ISETP.NE.U32.AND P3, PT, R4, RZ, PT ;  /* 0x000000ff0400e20c */ /* 0x000fe40003f65070 */
[----:B------:R-:W-:Y:S02]  /*4bf0*/  @P5 SEL R137, R150, RZ, P2 ;  /* 0x000000ff96895207 */ /* 0x000fe40001000000 */
[----:B------:R-:W-:Y:S02]  /*4c00*/  @P5 LOP3.LUT P2, RZ, R0, 0xff0000, RZ, 0xc0, !PT ;  /* 0x00ff000000ff5812 */ /* 0x000fe4000784c0ff */
[----:B------:R-:W-:-:S02]  /*4c10*/  @!P6 ISETP.NE.AND.EX P3, PT, R2, RZ, PT, P3 ;  /* 0x000000ff0200e20c */ /* 0x000fc40003f65330 */
[----:B------:R-:W-:Y:S02]  /*4c20*/  SEL R132, R169, R132, P0 ;  /* 0x00000084a9847207 */ /* 0x000fe40000000000 */
[----:B------:R-:W-:Y:S02]  /*4c30*/  SEL R133, R144, R133, P0 ;  /* 0x0000008590857207 */ /* 0x000fe40000000000 */
[----:B------:R-:W-:Y:S02]  /*4c40*/  SEL R134, R145, R134, P0 ;  /* 0x0000008691867207 */ /* 0x000fe40000000000 */
[----:B------:R-:W-:Y:S02]  /*4c50*/  @P5 SEL R138, R166, RZ, P2 ;  /* 0x000000ffa68a5207 */ /* 0x000fe40001000000 */
        /* <DEDUP_REMOVED lines=8> */
.L_x_11902:
[----:B------:R-:W-:Y:S05]  /*4ce0*/  BSYNC B0 ;  /* 0x0000000000007941 */ /* 0x000fea0003800000 */
.L_x_11901:
[----:B------:R-:W0:Y:S01]  /*4cf0*/  @P5 LDC.64 R144, c[0x0][0x298] ;  /* 0x0000a600ff905b82 */ /* 0x000e220000000a00 */
[----:B------:R-:W-:Y:S02]  /*4d00*/  @P1 IADD3 R5, R5, 0x380, RZ ;  /* 0x0000038005051810 */ /* 0x000fe40007ffe0ff */
[----:B------:R-:W-:Y:S02]  /*4d10*/  @P5 IADD3 R231, R231, 0x380, RZ ;  /* 0x00000380e7e75810 */ /* 0x000fe40007ffe0ff */
[----:B------:R-:W-:Y:S02]  /*4d20*/  @P5 LOP3.LUT P2, RZ, R0, 0xff000000, RZ, 0xc0, !PT ;  /* 0xff00000000ff5812 */ /* 0x000fe4000784c0ff */
[----:B------:R-:W-:Y:S01]  /*4d30*/  SEL R135, R150, R135, P0 ;  /* 0x0000008796877207 */ /* 0x000fe20000000000 */
[----:B------:R-:W1:Y:S01]  /*4d40*/  @P1 LDC.64 R148, c[0x0][0x308] ;  /* 0x0000c200ff941b82 */ /* 0x000e620000000a00 */
[----:B------:R-:W-:Y:S02]  /*4d50*/  IADD3 R208, R208, UR12, RZ ;  /* 0x0000000cd0d07c10 */ /* 0x000fe4000fffe0ff */
[----:B------:R-:W-:-:S02]  /*4d60*/  SEL R235, RZ, 0x1, P4 ;  /* 0x00000001ffeb7807 */ /* 0x000fc40002000000 */
[----:B------:R-:W-:-:S03]  /*4d70*/  ISETP.GE.AND P0, PT, R208, UR13, PT ;  /* 0x0000000dd0007c0c */ /* 0x000fc6000bf06270 */
[----:B------:R-:W2:Y:S01]  /*4d80*/  @P5 LDC.64 R146, c[0x0][0x2f8] ;  /* 0x0000be00ff925b82 */ /* 0x000ea20000000a00 */
[----:B0-----:R-:W-:-:S04]  /*4d90*/  @P5 FMUL.FTZ R145, R150, R145 ;  /* 0x0000009196915220 */ /* 0x001fc80000410000 */
[----:B------:R-:W-:Y:S01]  /*4da0*/  @P5 FMUL.FTZ R144, R145, R144 ;  /* 0x0000009091905220 */ /* 0x000fe20000410000 */
[----:B-1----:R-:W-:-:S04]  /*4db0*/  @P1 IMAD.WIDE.U32 R148, R5, 0x10, R148 ;  /* 0x0000001005941825 */ /* 0x002fc800078e0094 */
[----:B------:R-:W-:Y:S01]  /*4dc0*/  @P5 SEL R139, R144, RZ, P2 ;  /* 0x000000ff908b5207 */ /* 0x000fe20001000000 */
[----:B------:R0:W-:Y:S01]  /*4dd0*/  @P1 STG.E.128 desc[UR4][R148.64], R132 ;  /* 0x0000008494001986 */ /* 0x0001e2000c101d04 */
[----:B--2---:R-:W-:-:S05]  /*4de0*/  @P5 IMAD.WIDE.U32 R146, R231, 0x10, R146 ;  /* 0x00000010e7925825 */ /* 0x004fca00078e0092 */
[----:B------:R0:W-:Y:S01]  /*4df0*/  @P5 STG.E.128 desc[UR4][R146.64], R136 ;  /* 0x0000008892005986 */ /* 0x0001e2000c101d04 */
[----:B------:R-:W-:Y:S05]  /*4e00*/  @!P0 BRA `(.L_x_11903) ;  /* 0xffffffb800ac8947 */ /* 0x000fea000383ffff */
.L_x_11834:
        /* <DEDUP_REMOVED lines=28> */
.L_x_11838:
[----:B------:R-:W-:Y:S01]  /*4fd0*/  HFMA2.MMA R170, -RZ, RZ, 0, 9.5367431640625e-07 ;  /* 0x00000010ffaa7435 */ /* 0x000fe200000001ff */
[----:B------:R-:W-:Y:S02]  /*4fe0*/  MOV R171, R166 ;  /* 0x000000a600ab7202 */ /* 0x000fe40000000f00 */
[----:B------:R-:W-:Y:S02]  /*4ff0*/  MOV R203, 0x1f ;  /* 0x0000001f00cb7802 */ /* 0x000fe40000000f00 */
[----:B------:R-:W-:-:S07]  /*5000*/  MOV R168, 0xffffffff ;  /* 0xffffffff00a87802 */ /* 0x000fce0000000f00 */
[----:B-----5:R-:W-:Y:S05]  /*5010*/  WARPSYNC.COLLECTIVE R168, `(.L_x_11904) ;  /* 0x00000000a8087348 */ /* 0x020fea0003c00000 */
[----:B------:R0:W1:Y:S02]  /*5020*/  SHFL.DOWN P1, R169, R171, R170, R203 ;  /* 0x080000aaaba97389 */ /* 0x00006400000200cb */
[----:B01---5:R-:W-:Y:S01]  /*5030*/  ENDCOLLECTIVE ;  /* 0x000000000000791b */ /* 0x023fe20003800000 */
.L_x_11904:
[----:B------:R-:W-:Y:S02]  /*5040*/  MOV R171, R167 ;  /* 0x000000a700ab7202 */ /* 0x000fe40000000f00 */
[----:B------:R-:W-:-:S07]  /*5050*/  MOV R147, R169 ;  /* 0x000000a900937202 */ /* 0x000fce0000000f00 */
[----:B------:R-:W-:Y:S05]  /*5060*/  WARPSYNC.COLLECTIVE R168, `(.L_x_11905) ;  /* 0x00000000a8087348 */ /* 0x000fea0003c00000 */
[----:B------:R0:W1:Y:S02]  /*5070*/  SHFL.DOWN P1, R169, R171, R170, R203 ;  /* 0x080000aaaba97389 */ /* 0x00006400000200cb */
[----:B01----:R-:W-:Y:S01]  /*5080*/  ENDCOLLECTIVE ;  /* 0x000000000000791b */ /* 0x003fe20003800000 */
.L_x_11905:
[----:B------:R-:W-:Y:S01]  /*5090*/  FADD.FTZ R147, R147, R166 ;  /* 0x000000a693937221 */ /* 0x000fe20000010000 */
[----:B------:R-:W-:-:S04]  /*50a0*/  HFMA2.MMA R170, -RZ, RZ, 0, 4.76837158203125e-07 ;  /* 0x00000008ffaa7435 */ /* 0x000fc800000001ff */
[----:B------:R-:W-:Y:S02]  /*50b0*/  MOV R171, R147 ;  /* 0x0000009300ab7202 */ /* 0x000fe40000000f00 */
[----:B------:R-:W-:-:S07]  /*50c0*/  MOV R146, R169 ;  /* 0x000000a900927202 */ /* 0x000fce0000000f00 */
[----:B------:R-:W-:Y:S05]  /*50d0*/  WARPSYNC.COLLECTIVE R168, `(.L_x_11906) ;  /* 0x00000000a8087348 */ /* 0x000fea0003c00000 */
[----:B------:R0:W1:Y:S02]  /*50e0*/  SHFL.DOWN P1, R169, R171, R170, R203 ;  /* 0x080000aaaba97389 */ /* 0x00006400000200cb */
[----:B01----:R-:W-:Y:S01]  /*50f0*/  ENDCOLLECTIVE ;  /* 0x000000000000791b */ /* 0x003fe20003800000 */
.L_x_11906:
[----:B------:R-:W-:-:S05]  /*5100*/  FADD.FTZ R146, R146, R167 ;  /* 0x000000a792927221 */ /* 0x000fca0000010000 */
[----:B------:R-:W-:Y:S02]  /*5110*/  MOV R171, R146 ;  /* 0x0000009200ab7202 */ /* 0x000fe40000000f00 */
[----:B------:R-:W-:-:S07]  /*5120*/  MOV R148, R169 ;  /* 0x000000a900947202 */ /* 0x000fce0000000f00 */
[----:B------:R-:W-:Y:S05]  /*5130*/  WARPSYNC.COLLECTIVE R168, `(.L_x_11907) ;  /* 0x00000000a8087348 */ /* 0x000fea0003c00000 */
[----:B------:R0:W1:Y:S02]  /*5140*/  SHFL.DOWN P1, R169, R171, R170, R203 ;  /* 0x080000aaaba97389 */ /* 0x00006400000200cb */
[----:B01----:R-:W-:Y:S01]  /*5150*/  ENDCOLLECTIVE ;  /* 0x000000000000791b */ /* 0x003fe20003800000 */
.L_x_11907:
[----:B------:R-:W-:Y:S01]  /*5160*/  FADD.FTZ R148, R147, R148 ;  /* 0x0000009493947221 */ /* 0x000fe20000010000 */
[----:B------:R-:W-:-:S04]  /*5170*/  HFMA2.MMA R170, -RZ, RZ, 0, 2.384185791015625e-07 ;  /* 0x00000004ffaa7435 */ /* 0x000fc800000001ff */
[----:B------:R-:W-:Y:S02]  /*5180*/  MOV R171, R148 ;  /* 0x0000009400ab7202 */ /* 0x000fe40000000f00 */
[----:B------:R-:W-:-:S07]  /*5190*/  MOV R149, R169 ;  /* 0x000000a900957202 */ /* 0x000fce0000000f00 */
[----:B------:R-:W-:Y:S05]  /*51a0*/  WARPSYNC.COLLECTIVE R168, `(.L_x_11908) ;  /* 0x00000000a8087348 */ /* 0x000fea0003c00000 */
[----:B------:R0:W1:Y:S02]  /*51b0*/  SHFL.DOWN P1, R169, R171, R170, R203 ;  /* 0x080000aaaba97389 */ /* 0x00006400000200cb */
[----:B01----:R-:W-:Y:S01]  /*51c0*/  ENDCOLLECTIVE ;  /* 0x000000000000791b */ /* 0x003fe20003800000 */
.L_x_11908:
[----:B------:R-:W-:-:S05]  /*51d0*/  FADD.FTZ R149, R146, R149 ;  /* 0x0000009592957221 */ /* 0x000fca0000010000 */
[----:B------:R-:W-:Y:S02]  /*51e0*/  MOV R171, R149 ;  /* 0x0000009500ab7202 */ /* 0x000fe40000000f00 */
[----:B------:R-:W-:-:S07]  /*51f0*/  MOV R151, R169 ;  /* 0x000000a900977202 */ /* 0x000fce0000000f00 */
[----:B------:R-:W-:Y:S05]  /*5200*/  WARPSYNC.COLLECTIVE R168, `(.L_x_11909) ;  /* 0x00000000a8087348 */ /* 0x000fea0003c00000 */
[----:B------:R0:W1:Y:S02]  /*5210*/  SHFL.DOWN P1, R169, R171, R170, R203 ;  /* 0x080000aaaba97389 */ /* 0x00006400000200cb */
[----:B01----:R-:W-:Y:S01]  /*5220*/  ENDCOLLECTIVE ;  /* 0x000000000000791b */ /* 0x003fe20003800000 */
.L_x_11909:
[----:B------:R-:W-:Y:S01]  /*5230*/  FADD.FTZ R151, R148, R151 ;  /* 0x0000009794977221 */ /* 0x000fe20000010000 */
[----:B------:R-:W-:-:S04]  /*5240*/  HFMA2.MMA R170, -RZ, RZ, 0, 1.1920928955078125e-07 ;  /* 0x00000002ffaa7435 */ /* 0x000fc800000001ff */
[----:B------:R-:W-:Y:S02]  /*5250*/  MOV R171, R151 ;  /* 0x0000009700ab7202 */ /* 0x000fe40000000f00 */
[----:B------:R-:W-:-:S07]  /*5260*/  MOV R150, R169 ;  /* 0x000000a900967202 */ /* 0x000fce0000000f00 */
[----:B------:R-:W-:Y:S05]  /*5270*/  WARPSYNC.COLLECTIVE R168, `(.L_x_11910) ;  /* 0x00000000a8087348 */ /* 0x000fea0003c00000 */
[----:B------:R0:W1:Y:S02]  /*5280*/  SHFL.DOWN P1, R169, R171, R170, R203 ;  /* 0x080000aaaba97389 */ /* 0x00006400000200cb */
[----:B01----:R-:W-:Y:S01]  /*5290*/  ENDCOLLECTIVE ;  /* 0x000000000000791b */ /* 0x003fe20003800000 */
.L_x_11910:
[----:B------:R-:W-:-:S05]  /*52a0*/  FADD.FTZ R150, R149, R150 ;  /* 0x0000009695967221 */ /* 0x000fca0000010000 */
[----:B------:R-:W-:Y:S02]  /*52b0*/  MOV R171, R150 ;  /* 0x0000009600ab7202 */ /* 0x000fe40000000f00 */
[----:B------:R-:W-:-:S07]  /*52c0*/  MOV R166, R169 ;  /* 0x000000a900a67202 */ /* 0x000fce0000000f00 */
[----:B------:R-:W-:Y:S05]  /*52d0*/  WARPSYNC.COLLECTIVE R168, `(.L_x_11911) ;  /* 0x00000000a8087348 */ /* 0x000fea0003c00000 */
[----:B------:R0:W1:Y:S02]  /*52e0*/  SHFL.DOWN P1, R169, R171, R170, R203 ;  /* 0x080000aaaba97389 */ /* 0x00006400000200cb */
[----:B01----:R-:W-:Y:S01]  /*52f0*/  ENDCOLLECTIVE ;  /* 0x000000000000791b */ /* 0x003fe20003800000 */
.L_x_11911:
[----:B------:R-:W-:Y:S01]  /*5300*/  FADD.FTZ R166, R151, R166 ;  /* 0x000000a697a67221 */ /* 0x000fe20000010000 */
[----:B------:R-:W-:-:S04]  /*5310*/  HFMA2.MMA R170, -RZ, RZ, 0, 5.9604644775390625e-08 ;  /* 0x00000001ffaa7435 */ /* 0x000fc800000001ff */
[----:B------:R-:W-:Y:S02]  /*5320*/  MOV R171, R166 ;  /* 0x000000a600ab7202 */ /* 0x000fe40000000f00 */
[----:B------:R-:W-:-:S07]  /*5330*/  MOV R167, R169 ;  /* 0x000000a900a77202 */ /* 0x000fce0000000f00 */
[----:B------:R-:W-:Y:S05]  /*5340*/  WARPSYNC.COLLECTIVE R168, `(.L_x_11912) ;  /* 0x00000000a8087348 */ /* 0x000fea0003c00000 */
[----:B------:R0:W1:Y:S02]  /*5350*/  SHFL.DOWN P1, R169, R171, R170, R203 ;  /* 0x080000aaaba97389 */ /* 0x00006400000200cb */
[----:B01----:R-:W-:Y:S01]  /*5360*/  ENDCOLLECTIVE ;  /* 0x000000000000791b */ /* 0x003fe20003800000 */
.L_x_11912:
[----:B------:R-:W-:-:S05]  /*5370*/  FADD.FTZ R167, R150, R167 ;  /* 0x000000a796a77221 */ /* 0x000fca0000010000 */
[----:B------:R-:W-:Y:S02]  /*5380*/  MOV R171, R167 ;  /* 0x000000a700ab7202 */ /* 0x000fe40000000f00 */
[----:B------:R-:W-:-:S07]  /*5390*/  MOV R147, R169 ;  /* 0x000000a900937202 */ /* 0x000fce0000000f00 */
[----:B------:R-:W-:Y:S05]  /*53a0*/  WARPSYNC.COLLECTIVE R168, `(.L_x_11913) ;  /* 0x00000000a8087348 */ /* 0x000fea0003c00000 */
[----:B------:R0:W1:Y:S02]  /*53b0*/  SHFL.DOWN P1, R169, R171, R170, R203 ;  /* 0x080000aaaba97389 */ /* 0x00006400000200cb */
[----:B01----:R-:W-:Y:S01]  /*53c0*/  ENDCOLLECTIVE ;  /* 0x000000000000791b */ /* 0x003fe20003800000 */
.L_x_11913:
[----:B------:R-:W-:Y:S01]  /*53d0*/  MOV R146, R169 ;  /* 0x000000a900927202 */ /* 0x000fe20000000f00 */
[----:B------:R-:W-:Y:S06]  /*53e0*/  BRA `(.L_x_11914) ;  /* 0xffffffcc00f47947 */ /* 0x000fec000383ffff */
.L_x_11915:
        /* <DEDUP_REMOVED lines=9> */
.L_x_14033:


//--------------------- .text._ZN10layer_norm13ln_bwd_kernelINS_13Kernel_traitsI6__halfffffjLj4096ELj1ELj1ELj4ELj16ENS_18Kernel_traits_baseILj4096ES2_ffffjLj128EEEEELb1ELb1ELb0ELb0EEEvNS_9BwdParamsE --------------------------
	.section	.text._ZN10layer_norm13ln_bwd_kernelINS_13Kernel_traitsI6__halfffffjLj4096ELj1ELj1ELj4ELj16ENS_18Kernel_traits_baseILj4096ES2_ffffjLj128EEEEELb1ELb1ELb0ELb0EEEvNS_9BwdParamsE,"ax",@progbits
	.align	128
        .global         _ZN10layer_norm13ln_bwd_kernelINS_13Kernel_traitsI6__halfffffjLj4096ELj1ELj1ELj4ELj16ENS_18Kernel_traits_baseILj4096ES2_ffffjLj128EEEEELb1ELb1ELb0ELb0EEEvNS_9BwdParamsE
        .type           _ZN10layer_norm13ln_bwd_kernelINS_13Kernel_traitsI6__halfffffjLj4096ELj1ELj1ELj4ELj16ENS_18Kernel_traits_baseILj4096ES2_ffffjLj128EEEEELb1ELb1ELb0ELb0EEEvNS_9BwdParamsE,@function
        .size           _ZN10layer_norm13ln_bwd_kernelINS_13Kernel_traitsI6__halfffffjLj4096ELj1ELj1ELj4ELj16ENS_18Kernel_traits_baseILj4096ES2_ffffjLj128EEEEELb1ELb1ELb0ELb0EEEvNS_9BwdParamsE,(.L_x_14034 - _ZN10layer_norm13ln_bwd_kernelINS_13Kernel_traitsI6__halfffffjLj4096ELj1ELj1ELj4ELj16ENS_18Kernel_traits_baseILj4096ES2_ffffjLj128EEEEELb1ELb1ELb0ELb0EEEvNS_9BwdParamsE)
        .other          _ZN10layer_norm13ln_bwd_kernelINS_13Kernel_traitsI6__halfffffjLj4096ELj1ELj1ELj4ELj16ENS_18Kernel_traits_baseILj4096ES2_ffffjLj128EEEEELb1ELb1ELb0ELb0EEEvNS_9BwdParamsE,@"STO_CUDA_ENTRY STV_DEFAULT"
_ZN10layer_norm13ln_bwd_kernelINS_13Kernel_traitsI6__halfffffjLj4096ELj1ELj1ELj4ELj16ENS_18Kernel_traits_baseILj4096ES2_ffffjLj128EEEEELb1ELb1ELb0ELb0EEEvNS_9BwdParamsE:
.text._ZN10layer_norm13ln_bwd_kernelINS_13Kernel_traitsI6__halfffffjLj4096ELj1ELj1ELj4ELj16ENS_18Kernel_traits_baseILj4096ES2_ffffjLj128EEEEELb1ELb1ELb0ELb0EEEvNS_9BwdParamsE:
        /* <DEDUP_REMOVED lines=43> */
[----:B------:R-:W-:-:S04]  /*02b0*/  @P4 LOP3.LUT R3, R3, 0x2, RZ, 0xfc, !PT ;  /* 0x0000000203034812 */ /* 0x000fc800078efcff */
[----:B------:R-:W-:Y:S02]  /*02c0*/  LOP3.LUT R3, R3, 0xfffffffe, RZ, 0xc0, !PT ;  /* 0xfffffffe03037812 */ /* 0x000fe400078ec0ff */
[----:B------:R-:W0:Y:S01]  /*02d0*/  @P5 LDC.64 R44, c[0x0][0x260] ;  /* 0x00009800ff2c5b82 */ /* 0x000e220000000a00 */
[C---:B-1----:R-:W-:Y:S01]  /*02e0*/  @P0 IMAD.WIDE.U32 R32, R69.reuse, 0x8, R32 ;  /* 0x0000000845200825 */ /* 0x042fe200078e0020 */
[----:B------:R-:W-:Y:S02]  /*02f0*/  @P0 LOP3.LUT R69, R69, 0x80, RZ, 0xfc, !PT ;  /* 0x0000008045450812 */ /* 0x000fe400078efcff */
[----:B------:R-:W-:Y:S02]  /*0300*/  ISETP.GE.U32.AND P0, PT, R0, 0x300, PT ;  /* 0x000003000000780c */ /* 0x000fe40003f06070 */
[----:B------:R-:W-:Y:S02]  /*0310*/  @P3 LOP3.LUT R3, R3, 0x1, RZ, 0xfc, !PT ;  /* 0x0000000103033812 */ /* 0x000fe400078efcff */
        /* <DEDUP_REMOVED lines=18> */
[----:B------:R1:W5:Y:S01]  /*0440*/  @P6 LDG.E.64 R18, desc[UR4][R32.64] ;  /* 0x0000000420126981 */ /* 0x000362000c1e1b00 */
        /* <DEDUP_REMOVED lines=15> */
[C---:B---3--:R-:W-:Y:S01]  /*0540*/  @P0 IMAD.WIDE.U32 R56, R69.reuse, 0x8, R56 ;  /* 0x0000000845380825 */ /* 0x048fe200078e0038 */
[----:B------:R-:W-:Y:S01]  /*0550*/  ISETP.NE.AND P6, PT, R2, RZ, PT ;  /* 0x000000ff0200720c */ /* 0x000fe20003fc5270 */
[----:B------:R-:W5:Y:S02]  /*0560*/  @P4 LDG.E.64 R6, desc[UR4][R50.64] ;  /* 0x0000000432064981 */ /* 0x000f64000c1e1b00 */
[C---:B----4-:R-:W-:Y:S01]  /*0570*/  @P0 IMAD.WIDE.U32 R58, R69.reuse, 0x8, R58 ;  /* 0x00000008453a0825 */ /* 0x050fe200078e003a */
[----:B------:R-:W-:Y:S01]  /*0580*/  @P0 IADD3 R69, R69, 0x80, RZ ;  /* 0x0000008045450810 */ /* 0x000fe20007ffe0ff */
[----:B------:R-:W5:Y:S04]  /*0590*/  @P3 LDG.E.64 R26, desc[UR4][R52.64] ;  /* 0x00000004341a3981 */ /* 0x000f68000c1e1b00 */
[C---:B0-----:R-:W-:Y:S01]  /*05a0*/  @P1 IMAD.WIDE.U32 R60, R69.reuse, 0x8, R60 ;  /* 0x00000008453c1825 */ /* 0x041fe200078e003c */
[----:B------:R-:W-:Y:S01]  /*05b0*/  LEA.HI R2, R136, UR6, RZ, 0x19 ;  /* 0x0000000688027c11 */ /* 0x000fe2000f8fc8ff */
[----:B------:R-:W5:Y:S02]  /*05c0*/  @P3 LDG.E.64 R4, desc[UR4][R54.64] ;  /* 0x0000000436043981 */ /* 0x000f64000c1e1b00 */
[C---:B--2---:R-:W-:Y:S01]  /*05d0*/  @P1 IMAD.WIDE.U32 R62, R69.reuse, 0x8, R62 ;  /* 0x00000008453e1825 */ /* 0x044fe200078e003e */
[----:B------:R-:W-:Y:S01]  /*05e0*/  @P1 IADD3 R69, R69, 0x80, RZ ;  /* 0x0000008045451810 */ /* 0x000fe20007ffe0ff */
[----:B------:R-:W5:Y:S04]  /*05f0*/  @P6 LDG.E.64 R34, desc[UR4][R40.64] ;  /* 0x0000000428226981 */ /* 0x000f68000c1e1b00 */
[C---:B-1----:R-:W-:Y:S01]  /*0600*/  @P2 IMAD.WIDE.U32 R28, R69.reuse, 0x8, R64 ;  /* 0x00000008451c2825 */ /* 0x042fe200078e0040 */
[----:B------:R-:W5:Y:S03]  /*0610*/  @P6 LDG.E.64 R16, desc[UR4][R42.64] ;  /* 0x000000042a106981 */ /* 0x000f66000c1e1b00 */
[----:B------:R-:W-:Y:S01]  /*0620*/  @P2 IMAD.WIDE.U32 R32, R69, 0x8, R66 ;  /* 0x0000000845202825 */ /* 0x000fe200078e0042 */
[----:B------:R-:W5:Y:S04]  /*0630*/  @P2 LDG.E.64 R20, desc[UR4][R28.64] ;  /* 0x000000041c142981 */ /* 0x000f68000c1e1b00 */
[----:B------:R-:W5:Y:S01]  /*0640*/  @P2 LDG.E.64 R10, desc[UR4][R32.64] ;  /* 0x00000004200a2981 */ /* 0x000f62000c1e1b00 */
[----:B------:R-:W-:-:S02]  /*0650*/  ISETP.GE.AND P2, PT, R2, UR7, PT ;  /* 0x0000000702007c0c */ /* 0x000fc4000bf46270 */
[----:B------:R-:W-:Y:S02]  /*0660*/  CS2R R130, SRZ ;  /* 0x0000000000827805 */ /* 0x000fe4000001ff00 */
[----:B------:R-:W-:Y:S01]  /*0670*/  CS2R R124, SRZ ;  /* 0x00000000007c7805 */ /* 0x000fe2000001ff00 */
[----:B------:R-:W5:Y:S01]  /*0680*/  @P0 LDG.E.64 R24, desc[UR4][R56.64] ;  /* 0x0000000438180981 */ /* 0x000f62000c1e1b00 */
[----:B------:R-:W-:Y:S02]  /*0690*/  CS2R R126, SRZ ;  /* 0x00000000007e7805 */ /* 0x000fe4000001ff00 */
[----:B------:R-:W-:Y:S02]  /*06a0*/  CS2R R120, SRZ ;  /* 0x0000000000787805 */ /* 0x000fe4000001ff00 */
[----:B------:R-:W-:Y:S01]  /*06b0*/  CS2R R122, SRZ ;  /* 0x00000000007a7805 */ /* 0x000fe2000001ff00 */
[----:B------:R-:W5:Y:S01]  /*06c0*/  @P0 LDG.E.64 R8, desc[UR4][R58.64] ;  /* 0x000000043a080981 */ /* 0x000f62000c1e1b00 */
[----:B------:R-:W-:-:S02]  /*06d0*/  CS2R R116, SRZ ;  /* 0x0000000000747805 */ /* 0x000fc4000001ff00 */
[----:B------:R-:W-:Y:S02]  /*06e0*/  CS2R R118, SRZ ;  /* 0x0000000000767805 */ /* 0x000fe4000001ff00 */
[----:B------:R-:W-:Y:S01]  /*06f0*/  CS2R R112, SRZ ;  /* 0x0000000000707805 */ /* 0x000fe2000001ff00 */
[----:B------:R0:W5:Y:S01]  /*0700*/  @P1 LDG.E.64 R22, desc[UR4][R60.64] ;  /* 0x000000043c161981 */ /* 0x000162000c1e1b00 */
[----:B------:R-:W-:Y:S02]  /*0710*/  CS2R R114, SRZ ;  /* 0x0000000000727805 */ /* 0x000fe4000001ff00 */
[----:B------:R-:W-:Y:S02]  /*0720*/  CS2R R108, SRZ ;  /* 0x00000000006c7805 */ /* 0x000fe4000001ff00 */
[----:B------:R-:W-:Y:S01]  /*0730*/  CS2R R110, SRZ ;  /* 0x00000000006e7805 */ /* 0x000fe2000001ff00 */
[----:B------:R1:W5:Y:S01]  /*0740*/  @P1 LDG.E.64 R12, desc[UR4][R62.64] ;  /* 0x000000043e0c1981 */ /* 0x000362000c1e1b00 */
        /* <DEDUP_REMOVED lines=22> */
[----:B0-----:R-:W-:Y:S02]  /*08b0*/  CS2R R60, SRZ ;  /* 0x00000000003c7805 */ /* 0x001fe4000001ff00 */
[----:B-1----:R-:W-:Y:S02]  /*08c0*/  CS2R R62, SRZ ;  /* 0x00000000003e7805 */ /* 0x002fe4000001ff00 */
        /* <DEDUP_REMOVED lines=13> */
[----:B------:R-:W-:Y:S01]  /*09a0*/  SHF.R.U64 R150, R30, 0x10, R31 ;  /* 0x000000101e967819 */ /* 0x000fe2000000121f */
[----:B------:R-:W-:Y:S01]  /*09b0*/  HFMA2.MMA R225, -RZ, RZ, 0, 5.9604644775390625e-08 ;  /* 0x00000001ffe17435 */ /* 0x000fe200000001ff */
[----:B------:R-:W-:Y:S02]  /*09c0*/  MOV R28, R31 ;  /* 0x0000001f001c7202 */ /* 0x000fe40000000f00 */
[--C-:B------:R-:W-:Y:S02]  /*09d0*/  SHF.R.U64 R242, R4, 0x10, R5.reuse ;  /* 0x0000001004f27819 */ /* 0x100fe40000001205 */
[----:B------:R-:W-:Y:S02]  /*09e0*/  MOV R241, R5 ;  /* 0x0000000500f17202 */ /* 0x000fe40000000f00 */
[----:B------:R-:W-:Y:S01]  /*09f0*/  SHF.R.U32.HI R240, RZ, 0x10, R5 ;  /* 0x00000010fff07819 */ /* 0x000fe20000011605 */
[----:B------:R-:W-:Y:S01]  /*0a00*/  HADD2.F32 R5, -RZ, R0.H0_H0 ;  /* 0x20000000ff057230 */ /* 0x000fe20000004100 */
[----:B------:R-:W-:Y:S01]  /*0a10*/  MOV R243, R4 ;  /* 0x0000000400f37202 */ /* 0x000fe20000000f00 */
[----:B------:R-:W-:Y:S01]  /*0a20*/  HADD2.F32 R4, -RZ, R150.H0_H0 ;  /* 0x20000096ff047230 */ /* 0x000fe20000004100 */
[----:B------:R-:W-:Y:S01]  /*0a30*/  SHF.R.U32.HI R149, RZ, 0x10, R31 ;  /* 0x00000010ff957819 */ /* 0x000fe2000001161f */
[----:B------:R-:W-:Y:S01]  /*0a40*/  HADD2.F32 R0, -RZ, R28.H0_H0 ;  /* 0x2000001cff007230 */ /* 0x000fe20000004100 */
[----:B------:R-:W-:Y:S01]  /*0a50*/  MOV R29, R34 ;  /* 0x00000022001d7202 */ /* 0x000fe20000000f00 */
[----:B------:R0:W-:Y:S01]  /*0a60*/  STL [R1+0x98], R5 ;  /* 0x0000980501007387 */ /* 0x0001e20000100800 */
[--C-:B------:R-:W-:Y:S01]  /*0a70*/  SHF.R.U64 R148, R34, 0x10, R35.reuse ;  /* 0x0000001022947819 */ /* 0x100fe20000001223 */
[----:B------:R-:W-:Y:S01]  /*0a80*/  HADD2.F32 R243, -RZ, R243.H0_H0 ;  /* 0x200000f3fff37230 */ /* 0x000fe20000004100 */
[----:B------:R-:W-:Y:S01]  /*0a90*/  MOV R30, R35 ;  /* 0x00000023001e7202 */ /* 0x000fe20000000f00 */
[----:B------:R1:W-:Y:S01]  /*0aa0*/  STL [R1+0x94], R4 ;  /* 0x0000940401007387 */ /* 0x0003e20000100800 */
[----:B------:R-:W-:Y:S01]  /*0ab0*/  SHF.R.U32.HI R147, RZ, 0x10, R35 ;  /* 0x00000010ff937819 */ /* 0x000fe20000011623 */
[----:B------:R-:W-:Y:S01]  /*0ac0*/  HADD2.F32 R242, -RZ, R242.H0_H0 ;  /* 0x200000f2fff27230 */ /* 0x000fe20000004100 */
[----:B------:R-:W-:Y:S01]  /*0ad0*/  MOV R31, R36 ;  /* 0x00000024001f7202 */ /* 0x000fe20000000f00 */
[----:B------:R2:W-:Y:S01]  /*0ae0*/  STL [R1+0x90], R0 ;  /* 0x0000900001007387 */ /* 0x0005e20000100800 */
[--C-:B------:R-:W-:Y:S01]  /*0af0*/  SHF.R.U64 R146, R36, 0x10, R37.reuse ;  /* 0x0000001024927819 */ /* 0x100fe20000001225 */
[----:B0-----:R-:W-:Y:S01]  /*0b00*/  HADD2.F32 R5, -RZ, R149.H0_H0 ;  /* 0x20000095ff057230 */ /* 0x001fe20000004100 */
[----:B------:R-:W-:Y:S01]  /*0b10*/  MOV R32, R37 ;  /* 0x0000002500207202 */ /* 0x000fe20000000f00 */
[----:B------:R-:W-:Y:S01]  /*0b20*/  HADD2.F32 R241, -RZ, R241.H0_H0 ;  /* 0x200000f1fff17230 */ /* 0x000fe20000004100 */
[----:B------:R-:W-:Y:S01]  /*0b30*/  SHF.R.U32.HI R145, RZ, 0x10, R37 ;  /* 0x00000010ff917819 */ /* 0x000fe20000011625 */
[----:B-1----:R-:W-:Y:S01]  /*0b40*/  HADD2.F32 R4, -RZ, R29.H0_H0 ;  /* 0x2000001dff047230 */ /* 0x002fe20000004100 */
[----:B------:R0:W-:Y:S01]  /*0b50*/  STL [R1+0x8c], R5 ;  /* 0x00008c0501007387 */ /* 0x0001e20000100800 */
[----:B------:R-:W-:Y:S01]  /*0b60*/  MOV R33, R38 ;  /* 0x0000002600217202 */ /* 0x000fe20000000f00 */
[----:B------:R-:W-:Y:S01]  /*0b70*/  HADD2.F32 R240, -RZ, R240.H0_H0 ;  /* 0x200000f0fff07230 */ /* 0x000fe20000004100 */
[----:B------:R-:W-:Y:S01]  /*0b80*/  SHF.R.U64 R144, R38, 0x10, R39 ;  /* 0x0000001026907819 */ /* 0x000fe20000001227 */
[----:B--2---:R-:W-:Y:S01]  /*0b90*/  HADD2.F32 R0, -RZ, R148.H0_H0 ;  /* 0x20000094ff007230 */ /* 0x004fe20000004100 */
[----:B------:R1:W-:Y:S01]  /*0ba0*/  STL [R1+0x88], R4 ;  /* 0x0000880401007387 */ /* 0x0003e20000100800 */
[----:B------:R-:W-:-:S02]  /*0bb0*/  MOV R34, R39 ;  /* 0x0000002700227202 */ /* 0x000fc40000000f00 */
[----:B------:R-:W-:Y:S01]  /*0bc0*/  SHF.R.U32.HI R143, RZ, 0x10, R39 ;  /* 0x00000010ff8f7819 */ /* 0x000fe20000011627 */
[----:B------:R2:W-:Y:S01]  /*0bd0*/  STL [R1+0x84], R0 ;  /* 0x0000840001007387 */ /* 0x0005e20000100800 */
[----:B0-----:R-:W-:Y:S01]  /*0be0*/  HADD2.F32 R5, -RZ, R30.H0_H0 ;  /* 0x2000001eff057230 */ /* 0x001fe20000004100 */
[----:B------:R-:W-:Y:S02]  /*0bf0*/  MOV R35, R26 ;  /* 0x0000001a00237202 */ /* 0x000fe40000000f00 */
[--C-:B------:R-:W-:Y:S01]  /*0c00*/  SHF.R.U64 R142, R26, 0x10, R27.reuse ;  /* 0x000000101a8e7819 */ /* 0x100fe2000000121b */
[----:B-1----:R-:W-:Y:S01]  /*0c10*/  HADD2.F32 R4, -RZ, R147.H0_H0 ;  /* 0x20000093ff047230 */ /* 0x002fe20000004100 */
[----:B------:R0:W-:Y:S01]  /*0c20*/  STL [R1+0x80], R5 ;  /* 0x0000800501007387 */ /* 0x0001e20000100800 */
[----:B------:R-:W-:Y:S01]  /*0c30*/  MOV R36, R27 ;  /* 0x0000001b00247202 */ /* 0x000fe20000000f00 */
[----:B--2---:R-:W-:Y:S02]  /*0c40*/  HADD2.F32 R0, -RZ, R31.H0_H0 ;  /* 0x2000001fff007230 */ /* 0x004fe40000004100 */
[----:B------:R1:W-:Y:S01]  /*0c50*/  STL [R1+0x7c], R4 ;  /* 0x00007c0401007387 */ /* 0x0003e20000100800 */
[----:B------:R-:W-:-:S02]  /*0c60*/  SHF.R.U32.HI R141, RZ, 0x10, R27 ;  /* 0x00000010ff8d7819 */ /* 0x000fc4000001161b */
[----:B------:R-:W-:Y:S01]  /*0c70*/  MOV R26, R24 ;  /* 0x00000018001a7202 */ /* 0x000fe20000000f00 */
[----:B------:R2:W-:Y:S01]  /*0c80*/  STL [R1+0x78], R0 ;  /* 0x0000780001007387 */ /* 0x0005e20000100800 */
[--C-:B------:R-:W-:Y:S01]  /*0c90*/  SHF.R.U64 R140, R24, 0x10, R25.reuse ;  /* 0x00000010188c7819 */ /* 0x100fe20000001219 */
[----:B0-----:R-:W-:Y:S01]  /*0ca0*/  HADD2.F32 R5, -RZ, R146.H0_H0 ;  /* 0x20000092ff057230 */ /* 0x001fe20000004100 */
[----:B------:R-:W-:Y:S02]  /*0cb0*/  MOV R27, R25 ;  /* 0x00000019001b7202 */ /* 0x000fe40000000f00 */
[----:B------:R-:W-:Y:S01]  /*0cc0*/  SHF.R.U32.HI R139, RZ, 0x10, R25 ;  /* 0x00000010ff8b7819 */ /* 0x000fe20000011619 */
[----:B-1----:R-:W-:Y:S01]  /*0cd0*/  HADD2.F32 R4, -RZ, R32.H0_H0 ;  /* 0x20000020ff047230 */ /* 0x002fe20000004100 */
[----:B------:R0:W-:Y:S01]  /*0ce0*/  STL [R1+0x74], R5 ;  /* 0x0000740501007387 */ /* 0x0001e20000100800 */
[----:B------:R-:W-:Y:S01]  /*0cf0*/  MOV R24, R22 ;  /* 0x0000001600187202 */ /* 0x000fe20000000f00 */
[----:B--2---:R-:W-:-:S02]  /*0d00*/  HADD2.F32 R0, -RZ, R145.H0_H0 ;  /* 0x20000091ff007230 */ /* 0x004fc40000004100 */
[----:B------:R1:W-:Y:S01]  /*0d10*/  STL [R1+0x70], R4 ;  /* 0x0000700401007387 */ /* 0x0003e20000100800 */
[--C-:B------:R-:W-:Y:S02]  /*0d20*/  SHF.R.U64 R138, R22, 0x10, R23.reuse ;  /* 0x00000010168a7819 */ /* 0x100fe40000001217 */
[----:B------:R-:W-:Y:S01]  /*0d30*/  MOV R25, R23 ;  /* 0x0000001700197202 */ /* 0x000fe20000000f00 */
[----:B------:R2:W-:Y:S01]  /*0d40*/  STL [R1+0x6c], R0 ;  /* 0x00006c0001007387 */ /* 0x0005e20000100800 */
[----:B------:R-:W-:Y:S01]  /*0d50*/  SHF.R.U32.HI R137, RZ, 0x10, R23 ;  /* 0x00000010ff897819 */ /* 0x000fe20000011617 */
[----:B0-----:R-:W-:Y:S01]  /*0d60*/  HADD2.F32 R5, -RZ, R33.H0_H0 ;  /* 0x20000021ff057230 */ /* 0x001fe20000004100 */
[----:B------:R-:W-:Y:S02]  /*0d70*/  MOV R22, R20 ;  /* 0x0000001400167202 */ /* 0x000fe40000000f00 */
[----:B------:R-:W-:Y:S01]  /*0d80*/  SHF.R.U64 R136, R20, 0x10, R21 ;  /* 0x0000001014887819 */ /* 0x000fe20000001215 */
[----:B-1----:R-:W-:Y:S01]  /*0d90*/  HADD2.F32 R4, -RZ, R144.H0_H0 ;  /* 0x20000090ff047230 */ /* 0x002fe20000004100 */
[----:B------:R0:W-:Y:S01]  /*0da0*/  STL [R1+0x68], R5 ;  /* 0x0000680501007387 */ /* 0x0001e20000100800 */
[----:B------:R-:W-:Y:S01]  /*0db0*/  MOV R23, R21 ;  /* 0x0000001500177202 */ /* 0x000fe20000000f00 */
[----:B--2---:R-:W-:-:S02]  /*0dc0*/  HADD2.F32 R0, -RZ, R34.H0_H0 ;  /* 0x20000022ff007230 */ /* 0x004fc40000004100 */
[----:B------:R1:W-:Y:S01]  /*0dd0*/  STL [R1+0x64], R4 ;  /* 0x0000640401007387 */ /* 0x0003e20000100800 */
[----:B------:R-:W-:Y:S02]  /*0de0*/  SHF.R.U32.HI R39, RZ, 0x10, R21 ;  /* 0x00000010ff277819 */ /* 0x000fe40000011615 */
        /* <DEDUP_REMOVED lines=17> */
[--C-:B------:R-:W-:Y:S01]  /*0f00*/  SHF.R.U64 R250, R14, 0x10, R15.reuse ;  /* 0x000000100efa7819 */ /* 0x100fe2000000120f */
[----:B-1----:R-:W-:Y:S01]  /*0f10*/  HADD2.F32 R4, -RZ, R141.H0_H0 ;  /* 0x2000008dff047230 */ /* 0x002fe20000004100 */
[----:B------:R0:W-:Y:S01]  /*0f20*/  STL [R1+0x50], R5 ;  /* 0x0000500501007387 */ /* 0x0001e20000100800 */
[----:B------:R-:W-:Y:S01]  /*0f30*/  MOV R249, R15 ;  /* 0x0000000f00f97202 */ /* 0x000fe20000000f00 */
[----:B------:R-:W-:Y:S01]  /*0f40*/  HADD2.F32 R252, -RZ, R252.H0_H0 ;  /* 0x200000fcfffc7230 */ /* 0x000fe20000004100 */
[----:B------:R-:W-:Y:S01]  /*0f50*/  SHF.R.U32.HI R248, RZ, 0x10, R15 ;  /* 0x00000010fff87819 */ /* 0x000fe2000001160f */
[----:B--2---:R-:W-:Y:S01]  /*0f60*/  HADD2.F32 R0, -RZ, R26.H0_H0 ;  /* 0x2000001aff007230 */ /* 0x004fe20000004100 */
[----:B------:R1:W-:Y:S01]  /*0f70*/  STL [R1+0x4c], R4 ;  /* 0x00004c0401007387 */ /* 0x0003e20000100800 */
[----:B------:R-:W-:Y:S01]  /*0f80*/  MOV R247, R6 ;  /* 0x0000000600f77202 */ /* 0x000fe20000000f00 */
[----:B------:R-:W-:Y:S01]  /*0f90*/  HADD2.F32 R251, -RZ, R251.H0_H0 ;  /* 0x200000fbfffb7230 */ /* 0x000fe20000004100 */
[--C-:B------:R-:W-:Y:S01]  /*0fa0*/  SHF.R.U64 R246, R6, 0x10, R7.reuse ;  /* 0x0000001006f67819 */ /* 0x100fe20000001207 */
[----:B------:R2:W-:Y:S01]  /*0fb0*/  STL [R1+0x48], R0 ;  /* 0x0000480001007387 */ /* 0x0005e20000100800 */
[----:B0-----:R-:W-:Y:S01]  /*0fc0*/  HADD2.F32 R5, -RZ, R140.H0_H0 ;  /* 0x2000008cff057230 */ /* 0x001fe20000004100 */
[----:B------:R-:W-:Y:S01]  /*0fd0*/  MOV R245, R7 ;  /* 0x0000000700f57202 */ /* 0x000fe20000000f00 */
[----:B------:R-:W-:Y:S01]  /*0fe0*/  HADD2.F32 R250, -RZ, R250.H0_H0 ;  /* 0x200000fafffa7230 */ /* 0x000fe20000004100 */
[----:B------:R-:W-:Y:S01]  /*0ff0*/  SHF.R.U32.HI R244, RZ, 0x10, R7 ;  /* 0x00000010fff47819 */ /* 0x000fe20000011607 */
[----:B------:R-:W-:Y:S01]  /*1000*/  HADD2.F32 R249, -RZ, R249.H0_H0 ;  /* 0x200000f9fff97230 */ /* 0x000fe20000004100 */
[----:B------:R0:W-:Y:S01]  /*1010*/  STL [R1+0x44], R5 ;  /* 0x0000440501007387 */ /* 0x0001e20000100800 */
[----:B-1----:R-:W-:Y:S01]  /*1020*/  HADD2.F32 R4, -RZ, R27.H0_H0 ;  /* 0x2000001bff047230 */ /* 0x002fe20000004100 */
[----:B------:R-:W-:Y:S01]  /*1030*/  MOV R239, R8 ;  /* 0x0000000800ef7202 */ /* 0x000fe20000000f00 */
[----:B------:R-:W-:Y:S01]  /*1040*/  HADD2.F32 R248, -RZ, R248.H0_H0 ;  /* 0x200000f8fff87230 */ /* 0x000fe20000004100 */
[--C-:B------:R-:W-:Y:S01]  /*1050*/  SHF.R.U64 R238, R8, 0x10, R9.reuse ;  /* 0x0000001008ee7819 */ /* 0x100fe20000001209 */
[----:B--2---:R-:W-:Y:S01]  /*1060*/  HADD2.F32 R0, -RZ, R139.H0_H0 ;  /* 0x2000008bff007230 */ /* 0x004fe20000004100 */
[----:B------:R1:W-:Y:S01]  /*1070*/  STL [R1+0x40], R4 ;  /* 0x0000400401007387 */ /* 0x0003e20000100800 */
[----:B------:R-:W-:Y:S01]  /*1080*/  MOV R237, R9 ;  /* 0x0000000900ed7202 */ /* 0x000fe20000000f00 */
[----:B------:R-:W-:Y:S01]  /*1090*/  HADD2.F32 R247, -RZ, R247.H0_H0 ;  /* 0x200000f7fff77230 */ /* 0x000fe20000004100 */
[----:B------:R-:W-:Y:S01]  /*10a0*/  SHF.R.U32.HI R236, RZ, 0x10, R9 ;  /* 0x00000010ffec7819 */ /* 0x000fe20000011609 */
[----:B0-----:R-:W-:Y:S01]  /*10b0*/  HADD2.F32 R5, -RZ, R24.H0_H0 ;  /* 0x20000018ff057230 */ /* 0x001fe20000004100 */
[----:B------:R0:W-:Y:S01]  /*10c0*/  STL [R1+0x3c], R0 ;  /* 0x00003c0001007387 */ /* 0x0001e20000100800 */
[----:B------:R-:W-:Y:S01]  /*10d0*/  MOV R235, R12 ;  /* 0x0000000c00eb7202 */ /* 0x000fe20000000f00 */
[----:B------:R-:W-:Y:S01]  /*10e0*/  HADD2.F32 R246, -RZ, R246.H0_H0 ;  /* 0x200000f6fff67230 */ /* 0x000fe20000004100 */
[--C-:B------:R-:W-:Y:S01]  /*10f0*/  SHF.R.U64 R234, R12, 0x10, R13.reuse ;  /* 0x000000100cea7819 */ /* 0x100fe2000000120d */
[----:B------:R2:W-:Y:S01]  /*1100*/  STL [R1+0x38], R5 ;  /* 0x0000380501007387 */ /* 0x0005e20000100800 */
[----:B-1----:R-:W-:Y:S01]  /*1110*/  HADD2.F32 R4, -RZ, R138.H0_H0 ;  /* 0x2000008aff047230 */ /* 0x002fe20000004100 */
[----:B------:R-:W-:Y:S01]  /*1120*/  MOV R233, R13 ;  /* 0x0000000d00e97202 */ /* 0x000fe20000000f00 */
[----:B------:R-:W-:Y:S01]  /*1130*/  HADD2.F32 R245, -RZ, R245.H0_H0 ;  /* 0x200000f5fff57230 */ /* 0x000fe20000004100 */
[----:B------:R-:W-:Y:S01]  /*1140*/  SHF.R.U32.HI R232, RZ, 0x10, R13 ;  /* 0x00000010ffe87819 */ /* 0x000fe2000001160d */
[----:B------:R-:W-:Y:S01]  /*1150*/  HADD2.F32 R244, -RZ, R244.H0_H0 ;  /* 0x200000f4fff47230 */ /* 0x000fe20000004100 */
[----:B------:R1:W-:Y:S01]  /*1160*/  STL [R1+0x34], R4 ;  /* 0x0000340401007387 */ /* 0x0003e20000100800 */
[----:B0-----:R-:W-:Y:S01]  /*1170*/  HADD2.F32 R0, -RZ, R25.H0_H0 ;  /* 0x20000019ff007230 */ /* 0x001fe20000004100 */
        /* <DEDUP_REMOVED lines=8> */
[----:B-1----:R-:W-:Y:S01]  /*1200*/  HADD2.F32 R4, -RZ, R22.H0_H0 ;  /* 0x20000016ff047230 */ /* 0x002fe20000004100 */
[----:B------:R1:W-:Y:S01]  /*1210*/  STL [R1+0x2c], R5 ;  /* 0x00002c0501007387 */ /* 0x0003e20000100800 */
[----:B------:R-:W-:Y:S01]  /*1220*/  ISETP.NE.U32.AND P2, PT, RZ, UR6, PT ;  /* 0x00000006ff007c0c */ /* 0x000fe2000bf45070 */
[----:B------:R-:W-:Y:S01]  /*1230*/  HADD2.F32 R237, -RZ, R237.H0_H0 ;  /* 0x200000edffed7230 */ /* 0x000fe20000004100 */
[----:B------:R-:W-:Y:S01]  /*1240*/  MOV R133, RZ ;  /* 0x000000ff00857202 */ /* 0x000fe20000000f00 */
[----:B------:R2:W-:Y:S01]  /*1250*/  STL [R1+0x28], R4 ;  /* 0x0000280401007387 */ /* 0x0005e20000100800 */
[----:B0-----:R-:W-:Y:S01]  /*1260*/  HADD2.F32 R0, -RZ, R136.H0_H0 ;  /* 0x20000088ff007230 */ /* 0x001fe20000004100 */
[----:B------:R-:W-:Y:S01]  /*1270*/  ISETP.NE.AND.EX P2, PT, RZ, UR7, PT, P2 ;  /* 0x00000007ff007c0c */ /* 0x000fe2000bf45320 */
[----:B------:R-:W-:-:S02]  /*1280*/  HADD2.F32 R236, -RZ, R236.H0_H0 ;  /* 0x200000ecffec7230 */ /* 0x000fc40000004100 */
[----:B------:R-:W-:Y:S01]  /*1290*/  HADD2.F32 R235, -RZ, R235.H0_H0 ;  /* 0x200000ebffeb7230 */ /* 0x000fe20000004100 */
[----:B------:R0:W-:Y:S01]  /*12a0*/  STL [R1+0x24], R0 ;  /* 0x0000240001007387 */ /* 0x0001e20000100800 */
[----:B-1----:R-:W-:Y:S02]  /*12b0*/  HADD2.F32 R5, -RZ, R23.H0_H0 ;  /* 0x20000017ff057230 */ /* 0x002fe40000004100 */
[----:B------:R-:W-:Y:S02]  /*12c0*/  HADD2.F32 R234, -RZ, R234.H0_H0 ;  /* 0x200000eaffea7230 */ /* 0x000fe40000004100 */
[----:B--2---:R-:W-:Y:S01]  /*12d0*/  HADD2.F32 R4, -RZ, R39.H0_H0 ;  /* 0x20000027ff047230 */ /* 0x004fe20000004100 */
[----:B------:R1:W-:Y:S01]  /*12e0*/  STL [R1+0x20], R5 ;  /* 0x0000200501007387 */ /* 0x0003e20000100800 */
[----:B------:R-:W-:Y:S02]  /*12f0*/  HADD2.F32 R233, -RZ, R233.H0_H0 ;  /* 0x200000e9ffe97230 */ /* 0x000fe40000004100 */
[----:B------:R-:W-:Y:S01]  /*1300*/  HADD2.F32 R232, -RZ, R232.H0_H0 ;  /* 0x200000e8ffe87230 */ /* 0x000fe20000004100 */
[----:B------:R2:W-:Y:S01]  /*1310*/  STL [R1+0x1c], R4 ;  /* 0x00001c0401007387 */ /* 0x0005e20000100800 */
[----:B0-----:R-:W-:-:S02]  /*1320*/  HADD2.F32 R0, -RZ, R20.H0_H0 ;  /* 0x20000014ff007230 */ /* 0x001fc40000004100 */
[----:B------:R-:W-:Y:S02]  /*1330*/  HADD2.F32 R231, -RZ, R231.H0_H0 ;  /* 0x200000e7ffe77230 */ /* 0x000fe40000004100 */
[----:B------:R-:W-:Y:S01]  /*1340*/  HADD2.F32 R230, -RZ, R230.H0_H0 ;  /* 0x200000e6ffe67230 */ /* 0x000fe20000004100 */
[----:B------:R0:W-:Y:S01]  /*1350*/  STL [R1+0x18], R0 ;  /* 0x0000180001007387 */ /* 0x0001e20000100800 */
[----:B-1----:R-:W-:Y:S02]  /*1360*/  HADD2.F32 R5, -RZ, R38.H0_H0 ;  /* 0x20000026ff057230 */ /* 0x002fe40000004100 */
[----:B------:R-:W-:Y:S02]  /*1370*/  HADD2.F32 R229, -RZ, R229.H0_H0 ;  /* 0x200000e5ffe57230 */ /* 0x000fe40000004100 */
[----:B--2---:R-:W-:Y:S01]  /*1380*/  HADD2.F32 R4, -RZ, R21.H0_H0 ;  /* 0x20000015ff047230 */ /* 0x004fe20000004100 */
[----:B------:R1:W-:Y:S01]  /*1390*/  STL [R1+0x14], R5 ;  /* 0x0000140501007387 */ /* 0x0003e20000100800 */
[----:B------:R-:W-:-:S02]  /*13a0*/  HADD2.F32 R228, -RZ, R228.H0_H0 ;  /* 0x200000e4ffe47230 */ /* 0x000fc40000004100 */
[----:B0-----:R-:W-:Y:S01]  /*13b0*/  HADD2.F32 R0, -RZ, R37.H0_H0 ;  /* 0x20000025ff007230 */ /* 0x001fe20000004100 */
[----:B------:R0:W-:Y:S04]  /*13c0*/  STL [R1+0x10], R4 ;  /* 0x0000100401007387 */ /* 0x0001e80000100800 */
[----:B------:R2:W-:Y:S01]  /*13d0*/  STL [R1+0xc], R0 ;  /* 0x00000c0001007387 */ /* 0x0005e20000100800 */
[----:B-1----:R-:W-:Y:S02]  /*13e0*/  HADD2.F32 R5, -RZ, R18.H0_H0 ;  /* 0x20000012ff057230 */ /* 0x002fe40000004100 */
[----:B0-----:R-:W-:-:S03]  /*13f0*/  HADD2.F32 R4, -RZ, R16.H0_H0 ;  /* 0x20000010ff047230 */ /* 0x001fc60000004100 */
[----:B------:R0:W-:Y:S01]  /*1400*/  STL [R1+0x8], R5 ;  /* 0x0000080501007387 */ /* 0x0001e20000100800 */
[----:B--2---:R-:W-:-:S03]  /*1410*/  HADD2.F32 R0, -RZ, R19.H0_H0 ;  /* 0x20000013ff007230 */ /* 0x004fc60000004100 */
[----:B------:R0:W-:Y:S04]  /*1420*/  STL [R1+0x4], R4 ;  /* 0x0000040401007387 */ /* 0x0001e80000100800 */
[----:B------:R0:W-:Y:S02]  /*1430*/  STL [R1], R0 ;  /* 0x0000000001007387 */ /* 0x0001e40000100800 */
.L_x_11950:
[----:B-1----:R-:W1:Y:S01]  /*1440*/  LDC.64 R200, c[0x0][0x250] ;  /* 0x00009400ffc87b82 */ /* 0x002e620000000a00 */
[----:B0-----:R-:W-:Y:S02]  /*1450*/  SHF.R.S32.HI R4, RZ, 0x1f, R2 ;  /* 0x0000001fff047819 */ /* 0x001fe40000011402 */
[----:B------:R-:W-:-:S05]  /*1460*/  LOP3.LUT P4, RZ, R3, 0x10, RZ, 0xc0, !PT ;  /* 0x0000001003ff7812 */ /* 0x000fca000788c0ff */
[----:B--234-:R-:W0:Y:S01]  /*1470*/  @P2 LDC.64 R160, c[0x0][0x270] ;  /* 0x00009c00ffa02b82 */ /* 0x01ce220000000a00 */
[----:B-1----:R-:W-:-:S06]  /*1480*/  IMAD.WIDE R200, R2, 0x4, R200 ;  /* 0x0000000402c87825 */ /* 0x002fcc00078e02c8 */
[----:B------:R-:W5:Y:S01]  /*1490*/  LDG.E R200, desc[UR4][R200.64] ;  /* 0x00000004c8c87981 */ /* 0x000f62000c1e1900 */
[----:B0-----:R-:W-:-:S04]  /*14a0*/  @P2 LEA R160, P3, R2, R160, 0x2 ;  /* 0x000000a002a02211 */ /* 0x001fc800078610ff */
        /* <DEDUP_REMOVED lines=14> */
[----:B------:R-:W-:Y:S02]  /*1590*/  CS2R R198, SRZ ;  /* 0x0000000000c67805 */ /* 0x000fe4000001ff00 */
        /* <DEDUP_REMOVED lines=14> */
[C---:B------:R-:W-:Y:S01]  /*1680*/  LEA R164, P3, R20.reuse, UR10, 0x4 ;  /* 0x0000000a14a47c11 */ /* 0x040fe2000f8620ff */
[----:B-1----:R-:W1:Y:S03]  /*1690*/  LDC.64 R160, c[0x0][0x2b8] ;  /* 0x0000ae00ffa07b82 */ /* 0x002e660000000a00 */
[----:B------:R-:W-:Y:S01]  /*16a0*/  LEA.HI.X R165, R20, UR11, RZ, 0x4, P3 ;  /* 0x0000000b14a57c11 */ /* 0x000fe200098f24ff */
[----:B------:R4:W5:Y:S01]  /*16b0*/  LDG.E R6, desc[UR4][R198.64] ;  /* 0x00000004c6067981 */ /* 0x000962000c1e1900 */
[----:B0-----:R-:W-:-:S04]  /*16c0*/  ISETP.NE.AND P3, PT, R162, RZ, PT ;  /* 0x000000ffa200720c */ /* 0x001fc80003f65270 */
[----:B------:R-:W2:Y:S01]  /*16d0*/  LDG.E.128 R164, desc[UR4][R164.64] ;  /* 0x00000004a4a47981 */ /* 0x000ea2000c1e1d00 */
[----:B-----5:R-:W-:Y:S01]  /*16e0*/  FSEL R0, R200, RZ, !P3 ;  /* 0x000000ffc8007208 */ /* 0x020fe20005800000 */
[----:B-1----:R-:W-:-:S06]  /*16f0*/  IMAD.WIDE.U32 R160, R20, 0x10, R160 ;  /* 0x0000001014a07825 */ /* 0x002fcc00078e00a0 */
[----:B------:R-:W3:Y:S01]  /*1700*/  LDG.E.128 R160, desc[UR4][R160.64] ;  /* 0x00000004a0a07981 */ /* 0x000ee2000c1e1d00 */
[----:B------:R-:W-:Y:S01]  /*1710*/  IADD3 R202, R20, 0x80, RZ ;  /* 0x0000008014ca7810 */ /* 0x000fe20007ffe0ff */
        /* <DEDUP_REMOVED lines=28> */
.L_x_11918:
[----:B------:R-:W-:Y:S05]  /*18e0*/  BSYNC B0 ;  /* 0x0000000000007941 */ /* 0x000fea0003800000 */
.L_x_11917:
        /* <DEDUP_REMOVED lines=18> */
[----:B------:R0:W5:Y:S02]  /*1a10*/  LDG.E R7, desc[UR4][R204.64] ;  /* 0x00000004cc077981 */ /* 0x000164000c1e1900 */
[----:B0-----:R-:W-:-:S03]  /*1a20*/  ISETP.NE.AND P3, PT, R162, RZ, PT ;  /* 0x000000ffa200720c */ /* 0x001fc60003f65270 */
[----:B------:R-:W2:Y:S01]  /*1a30*/  LDG.E.128 R164, desc[UR4][R164.64] ;  /* 0x00000004a4a47981 */ /* 0x000ea2000c1e1d00 */
[----:B-1----:R-:W-:-:S06]  /*1a40*/  IMAD.WIDE.U32 R160, R202, 0x10, R160 ;  /* 0x00000010caa07825 */ /* 0x002fcc00078e00a0 */
[----:B------:R-:W3:Y:S01]  /*1a50*/  LDG.E.128 R160, desc[UR4][R160.64] ;  /* 0x00000004a0a07981 */ /* 0x000ee2000c1e1d00 */
[----:B-----5:R-:W-:Y:S02]  /*1a60*/  FSEL R27, R200, RZ, !P3 ;  /* 0x000000ffc81b7208 */ /* 0x020fe40005800000 */
[----:B------:R-:W-:-:S03]  /*1a70*/  IADD3 R202, R202, 0x80, RZ ;  /* 0x00000080caca7810 */ /* 0x000fc60007ffe0ff */
[C---:B--2---:R-:W-:Y:S01]  /*1a80*/  FADD.FTZ R164, -R27.reuse, R164 ;  /* 0x000000a41ba47221 */ /* 0x044fe20000010100 */
[----:B------:R-:W-:-:S03]  /*1a90*/  FADD.FTZ R165, -R27, R165 ;  /* 0x000000a51ba57221 */ /* 0x000fc60000010100 */
[----:B------:R-:W-:Y:S01]  /*1aa0*/  FMUL.FTZ R174, R5, R164 ;  /* 0x000000a405ae7220 */ /* 0x000fe20000410000 */
[----:B------:R-:W-:Y:S01]  /*1ab0*/  FADD.FTZ R166, -R27, R166 ;  /* 0x000000a61ba67221 */ /* 0x000fe20000010100 */
[----:B------:R-:W-:Y:S01]  /*1ac0*/  FMUL.FTZ R173, R5, R165 ;  /* 0x000000a505ad7220 */ /* 0x000fe20000410000 */
[----:B------:R-:W-:Y:S02]  /*1ad0*/  FADD.FTZ R167, -R27, R167 ;  /* 0x000000a71ba77221 */ /* 0x000fe40000010100 */
        /* <DEDUP_REMOVED lines=22> */
.L_x_11920:
[----:B------:R-:W-:Y:S05]  /*1c40*/  BSYNC B0 ;  /* 0x0000000000007941 */ /* 0x000fea0003800000 */
.L_x_11919:
        /* <DEDUP_REMOVED lines=53> */
.L_x_11922:
[----:B------:R-:W-:Y:S05]  /*1fa0*/  BSYNC B0 ;  /* 0x0000000000007941 */ /* 0x000fea0003800000 */
.L_x_11921:
        /* <DEDUP_REMOVED lines=53> */
.L_x_11924:
[----:B------:R-:W-:Y:S05]  /*2300*/  BSYNC B0 ;  /* 0x0000000000007941 */ /* 0x000fea0003800000 */
.L_x_11923:
[----:B------:R-:W0:Y:S01]  /*2310*/  LDC.U8 R204, c[0x0][0x2a0] ;  /* 0x0000a800ffcc7b82 */ /* 0x000e220000000000 */
[----:B------:R-:W-:Y:S01]  /*2320*/  LOP3.LUT P3, RZ, R3, 0x1, RZ, 0xc0, !PT ;  /* 0x0000000103ff7812 */ /* 0x000fe2000786c0ff */
[----:B------:R-:W-:-:S12]  /*2330*/  BSSY B0, `(.L_x_11925) ;  /* 0x0000033000007945 */ /* 0x000fd80003800000 */
[----:B------:R-:W-:Y:S05]  /*2340*/  @!P3 BRA `(.L_x_11926) ;  /* 0x0000000000c4b947 */ /* 0x000fea0003800000 */
[----:B------:R-:W-:Y:S01]  /*2350*/  ISETP.NE.U32.AND P3, PT, RZ, UR8, PT ;  /* 0x00000008ff007c0c */ /* 0x000fe2000bf65070 */
[----:B------:R-:W1:Y:S01]  /*2360*/  LDC.64 R160, c[0x0][0x2b8] ;  /* 0x0000ae00ffa07b82 */ /* 0x000e620000000a00 */
        /* <DEDUP_REMOVED lines=8> */
[----:B-1----:R-:W-:-:S06]  /*23f0*/  IMAD.WIDE.U32 R160, R202, 0x10, R160 ;  /* 0x00000010caa07825 */ /* 0x002fcc00078e00a0 */
[----:B------:R-:W2:Y:S01]  /*2400*/  LDG.E.128 R160, desc[UR4][R160.64] ;  /* 0x00000004a0a07981 */ /* 0x000ea2000c1e1d00 */
[----:B0-----:R-:W-:-:S04]  /*2410*/  LEA R10, P3, R202, UR12, 0x2 ;  /* 0x0000000cca0a7c11 */ /* 0x001fc8000f8610ff */
[C---:B------:R-:W-:Y:S02]  /*2420*/  LEA.HI.X R11, R202.reuse, UR13, RZ, 0x2, P3 ;  /* 0x0000000dca0b7c11 */ /* 0x040fe400098f14ff */
[----:B------:R-:W-:-:S03]  /*2430*/  LEA R164, P3, R202, UR10, 0x4 ;  /* 0x0000000acaa47c11 */ /* 0x000fc6000f8620ff */
[----:B------:R0:W5:Y:S01]  /*2440*/  LDG.E R10, desc[UR4][R10.64] ;  /* 0x000000040a0a7981 */ /* 0x000162000c1e1900 */
[----:B------:R-:W-:Y:S02]  /*2450*/  LEA.HI.X R165, R202, UR11, RZ, 0x4, P3 ;  /* 0x0000000bcaa57c11 */ /* 0x000fe400098f24ff */
[----:B------:R-:W-:-:S04]  /*2460*/  ISETP.NE.AND P3, PT, R204, RZ, PT ;  /* 0x000000ffcc00720c */ /* 0x000fc80003f65270 */
[----:B------:R-:W0:Y:S01]  /*2470*/  LDG.E.128 R164, desc[UR4][R164.64] ;  /* 0x00000004a4a47981 */ /* 0x000e22000c1e1d00 */
[----:B-----5:R-:W-:Y:S02]  /*2480*/  FSEL R12, R200, RZ, !P3 ;  /* 0x000000ffc80c7208 */ /* 0x020fe40005800000 */
[----:B------:R-:W-:Y:S01]  /*2490*/  IADD3 R202, R202, 0x80, RZ ;  /* 0x00000080caca7810 */ /* 0x000fe20007ffe0ff */
[----:B--2---:R-:W-:Y:S01]  /*24a0*/  FMUL.FTZ R219, R189, R160 ;  /* 0x000000a0bddb7220 */ /* 0x004fe20000410000 */
[----:B---3--:R-:W-:-:S03]  /*24b0*/  FMUL.FTZ R207, R179, R161 ;  /* 0x000000a1b3cf7220 */ /* 0x008fc60000410000 */
[----:B------:R-:W-:Y:S01]  /*24c0*/  FADD.FTZ R199, R199, R219 ;  /* 0x000000dbc7c77221 */ /* 0x000fe20000010000 */
[----:B----4-:R-:W-:Y:S01]  /*24d0*/  FMUL.FTZ R190, R205, R162 ;  /* 0x000000a2cdbe7220 */ /* 0x010fe20000410000 */
[C---:B0-----:R-:W-:Y:S01]  /*24e0*/  FADD.FTZ R11, -R12.reuse, R164 ;  /* 0x000000a40c0b7221 */ /* 0x041fe20000010100 */
[----:B------:R-:W-:-:S03]  /*24f0*/  FADD.FTZ R165, -R12, R165 ;  /* 0x000000a50ca57221 */ /* 0x000fc60000010100 */
[C---:B------:R-:W-:Y:S01]  /*2500*/  FMUL.FTZ R11, R5.reuse, R11 ;  /* 0x0000000b050b7220 */ /* 0x040fe20000410000 */
[C---:B------:R-:W-:Y:S01]  /*2510*/  FADD.FTZ R24, -R12.reuse, R166 ;  /* 0x000000a60c187221 */ /* 0x040fe20000010100 */
[----:B------:R-:W-:Y:S01]  /*2520*/  FADD.FTZ R167, -R12, R167 ;  /* 0x000000a70ca77221 */ /* 0x000fe20000010100 */
[----:B------:R-:W-:Y:S01]  /*2530*/  FMUL.FTZ R12, R5, R165 ;  /* 0x000000a5050c7220 */ /* 0x000fe20000410000 */
[----:B------:R-:W-:Y:S01]  /*2540*/  FFMA.FTZ R198, R11, R219, R198 ;  /* 0x000000db0bc67223 */ /* 0x000fe200000100c6 */
[----:B------:R-:W-:Y:S01]  /*2550*/  FMUL.FTZ R24, R5, R24 ;  /* 0x0000001805187220 */ /* 0x000fe20000410000 */
[----:B------:R-:W-:Y:S02]  /*2560*/  FADD.FTZ R199, R199, R207 ;  /* 0x000000cfc7c77221 */ /* 0x000fe40000010000 */
        /* <DEDUP_REMOVED lines=15> */
.L_x_11926:
[----:B------:R-:W-:Y:S05]  /*2660*/  BSYNC B0 ;  /* 0x0000000000007941 */ /* 0x000fea0003800000 */
.L_x_11925:
[----:B------:R-:W-:Y:S04]  /*2670*/  BSSY B0, `(.L_x_11927) ;  /* 0x0000033000007945 */ /* 0x000fe80003800000 */
        /* <DEDUP_REMOVED lines=28> */
[----:B------:R-:W-:Y:S01]  /*2840*/  FMUL.FTZ R14, R5, R14 ;  /* 0x0000000e050e7220 */ /* 0x000fe20000410000 */
[----:B------:R-:W-:Y:S01]  /*2850*/  FADD.FTZ R166, -R25, R166 ;  /* 0x000000a619a67221 */ /* 0x000fe20000010100 */
[----:B------:R-:W-:Y:S02]  /*2860*/  FMUL.FTZ R15, R5, R15 ;  /* 0x0000000f050f7220 */ /* 0x000fe40000410000 */
        /* <DEDUP_REMOVED lines=19> */
.L_x_11928:
[----:B------:R-:W-:Y:S05]  /*29a0*/  BSYNC B0 ;  /* 0x0000000000007941 */ /* 0x000fea0003800000 */
.L_x_11927:
        /* <DEDUP_REMOVED lines=51> */
.L_x_11930:
[----:B------:R-:W-:Y:S05]  /*2ce0*/  BSYNC B0 ;  /* 0x0000000000007941 */ /* 0x000fea0003800000 */
.L_x_11929:
        /* <DEDUP_REMOVED lines=13> */
[----:B0-----:R-:W-:Y:S01]  /*2dc0*/  ISETP.NE.AND P3, PT, R204, RZ, PT ;  /* 0x000000ffcc00720c */ /* 0x001fe20003f65270 */
[----:B-1----:R-:W-:-:S03]  /*2dd0*/  IMAD.WIDE.U32 R164, R202, 0x10, R164 ;  /* 0x00000010caa47825 */ /* 0x002fc600078e00a4 */
[----:B-----5:R-:W-:Y:S02]  /*2de0*/  FSEL R176, R200, RZ, !P3 ;  /* 0x000000ffc8b07208 */ /* 0x020fe40005800000 */
[C---:B------:R-:W-:Y:S01]  /*2df0*/  LEA R200, P3, R202.reuse, UR12, 0x2 ;  /* 0x0000000ccac87c11 */ /* 0x040fe2000f8610ff */
[----:B------:R-:W2:Y:S03]  /*2e00*/  LDG.E.128 R164, desc[UR4][R164.64] ;  /* 0x00000004a4a47981 */ /* 0x000ea6000c1e1d00 */
[C---:B------:R-:W-:Y:S02]  /*2e10*/  LEA.HI.X R201, R202.reuse, UR13, RZ, 0x2, P3 ;  /* 0x0000000dcac97c11 */ /* 0x040fe400098f14ff */
[----:B------:R-:W-:-:S03]  /*2e20*/  LEA R160, P3, R202, UR10, 0x4 ;  /* 0x0000000acaa07c11 */ /* 0x000fc6000f8620ff */
[----:B------:R1:W5:Y:S01]  /*2e30*/  LDG.E R19, desc[UR4][R200.64] ;  /* 0x00000004c8137981 */ /* 0x000362000c1e1900 */
[----:B------:R-:W-:-:S06]  /*2e40*/  LEA.HI.X R161, R202, UR11, RZ, 0x4, P3 ;  /* 0x0000000bcaa17c11 */ /* 0x000fcc00098f24ff */
[----:B------:R-:W4:Y:S01]  /*2e50*/  LDG.E.128 R160, desc[UR4][R160.64] ;  /* 0x00000004a0a07981 */ /* 0x000f22000c1e1d00 */
[----:B--2---:R-:W-:Y:S01]  /*2e60*/  FMUL.FTZ R216, R197, R164 ;  /* 0x000000a4c5d87220 */ /* 0x004fe20000410000 */
[----:B---3--:R-:W-:-:S03]  /*2e70*/  FMUL.FTZ R197, R184, R165 ;  /* 0x000000a5b8c57220 */ /* 0x008fc60000410000 */
[----:B------:R-:W-:Y:S01]  /*2e80*/  FADD.FTZ R199, R199, R216 ;  /* 0x000000d8c7c77221 */ /* 0x000fe20000010000 */
[C---:B----4-:R-:W-:Y:S01]  /*2e90*/  FADD.FTZ R160, -R176.reuse, R160 ;  /* 0x000000a0b0a07221 */ /* 0x050fe20000010100 */
[----:B------:R-:W-:-:S03]  /*2ea0*/  FADD.FTZ R161, -R176, R161 ;  /* 0x000000a1b0a17221 */ /* 0x000fc60000010100 */
[C---:B------:R-:W-:Y:S01]  /*2eb0*/  FMUL.FTZ R224, R5.reuse, R160 ;  /* 0x000000a005e07220 */ /* 0x040fe20000410000 */
[----:B------:R-:W-:Y:S01]  /*2ec0*/  FADD.FTZ R162, -R176, R162 ;  /* 0x000000a2b0a27221 */ /* 0x000fe20000010100 */
[C---:B------:R-:W-:Y:S02]  /*2ed0*/  FMUL.FTZ R223, R5.reuse, R161 ;  /* 0x000000a105df7220 */ /* 0x040fe40000410000 */
        /* <DEDUP_REMOVED lines=20> */
.L_x_11932:
[----:B------:R-:W-:Y:S05]  /*3020*/  BSYNC B0 ;  /* 0x0000000000007941 */ /* 0x000fea0003800000 */
.L_x_11931:
[----:B------:R-:W1:Y:S01]  /*3030*/  S2R R160, SR_TID.X ;  /* 0x0000000000a07919 */ /* 0x000e620000002100 */
[----:B------:R-:W-:Y:S01]  /*3040*/  LOP3.LUT P3, RZ, R225, 0xff, RZ, 0xc0, !PT ;  /* 0x000000ffe1ff7812 */ /* 0x000fe2000786c0ff */
[----:B------:R-:W-:Y:S01]  /*3050*/  UMOV UR6, 0xffffffff ;  /* 0xffffffff00067882 */ /* 0x000fe20000000000 */
[----:B-1---5:R-:W-:Y:S02]  /*3060*/  SHF.R.U32.HI R200, RZ, 0x5, R160 ;  /* 0x00000005ffc87819 */ /* 0x022fe400000116a0 */
        /* <DEDUP_REMOVED lines=22> */
.L_x_11975:
        /* <DEDUP_REMOVED lines=8> */
[----:B------:R-:W-:-:S02]  /*3250*/  LOP3.LUT P5, RZ, R3, 0x10, RZ, 0xc0, !PT ;  /* 0x0000001003ff7812 */ /* 0x000fc400078ac0ff */
        /* <DEDUP_REMOVED lines=20> */
[----:B------:R-:W3:Y:S04]  /*33a0*/  LDL R201, [R1+0x14] ;  /* 0x0000140001c97983 */ /* 0x000ee80000100800 */
[----:B------:R-:W4:Y:S04]  /*33b0*/  LDL R198, [R1+0xc] ;  /* 0x00000c0001c67983 */ /* 0x000f280000100800 */
[----:B------:R-:W5:Y:S01]  /*33c0*/  LDL R199, [R1+0x10] ;  /* 0x0000100001c77983 */ /* 0x000f620000100800 */
[----:B0-----:R-:W-:-:S02]  /*33d0*/  ISETP.NE.AND P4, PT, R204, RZ, PT ;  /* 0x000000ffcc00720c */ /* 0x001fc40003f85270 */
[----:B------:R-:W-:Y:S02]  /*33e0*/  ISETP.NE.U32.AND P5, PT, RZ, UR8, PT ;  /* 0x00000008ff007c0c */ /* 0x000fe4000bfa5070 */
[----:B------:R-:W-:Y:S01]  /*33f0*/  FSEL R166, R164, RZ, !P4 ;  /* 0x000000ffa4a67208 */ /* 0x000fe20006000000 */
[----:B-1----:R-:W-:-:S06]  /*3400*/  IMAD.WIDE.U32 R160, R20, 0x10, R160 ;  /* 0x0000001014a07825 */ /* 0x002fcc00078e00a0 */
[----:B------:R-:W2:Y:S01]  /*3410*/  LDG.E.128 R160, desc[UR4][R160.64] ;  /* 0x00000004a0a07981 */ /* 0x000ea2000c1e1d00 */
[----:B------:R-:W-:Y:S01]  /*3420*/  ISETP.NE.AND.EX P5, PT, RZ, UR9, PT, P5 ;  /* 0x00000009ff007c0c */ /* 0x000fe2000bfa5350 */
[----:B------:R-:W-:Y:S01]  /*3430*/  FFMA.FTZ R167, R0, R165, R166 ;  /* 0x000000a500a77223 */ /* 0x000fe200000100a6 */
[----:B------:R-:W-:Y:S02]  /*3440*/  ISETP.NE.U32.AND P4, PT, RZ, UR16, PT ;  /* 0x00000010ff007c0c */ /* 0x000fe4000bf85070 */
[----:B------:R-:W-:Y:S01]  /*3450*/  LOP3.LUT P6, RZ, R6, 0xff, RZ, 0xc0, !PT ;  /* 0x000000ff06ff7812 */ /* 0x000fe200078cc0ff */
[----:B------:R-:W-:Y:S01]  /*3460*/  FADD.FTZ R167, R21, -R167 ;  /* 0x800000a715a77221 */ /* 0x000fe20000010000 */
[----:B------:R-:W-:-:S03]  /*3470*/  ISETP.NE.AND.EX P4, PT, RZ, UR17, PT, P4 ;  /* 0x00000011ff007c0c */ /* 0x000fc6000bf85340 */
[----:B------:R-:W-:-:S04]  /*3480*/  FMUL.FTZ R167, R5, R167 ;  /* 0x000000a705a77220 */ /* 0x000fc80000410000 */
[----:B------:R-:W-:-:S05]  /*3490*/  @P5 FADD.FTZ R167, R36, R167 ;  /* 0x000000a724a75221 */ /* 0x000fca0000010000 */
[C---:B------:R-:W-:Y:S01]  /*34a0*/  SEL R156, R167.reuse, R156, P4 ;  /* 0x0000009ca79c7207 */ /* 0x040fe20002000000 */
[----:B------:R-:W-:-:S04]  /*34b0*/  FMUL.FTZ R167, R167, R4 ;  /* 0x00000004a7a77220 */ /* 0x000fc80000410000 */
[----:B------:R-:W-:-:S04]  /*34c0*/  FMUL.FTZ R167, R167, UR15 ;  /* 0x0000000fa7a77c20 */ /* 0x000fc80008410000 */
[----:B--2---:R-:W-:-:S05]  /*34d0*/  FMUL.FTZ R160, R167, R160 ;  /* 0x000000a0a7a07220 */ /* 0x004fca0000410000 */
[----:B------:R-:W-:-:S05]  /*34e0*/  FSEL R160, R160, RZ, P6 ;  /* 0x000000ffa0a07208 */ /* 0x000fca0003000000 */
[----:B------:R-:W-:Y:S01]  /*34f0*/  FADD.FTZ R68, R68, R160 ;  /* 0x000000a044447221 */ /* 0x000fe20000010000 */
[----:B------:R-:W-:-:S06]  /*3500*/  HFMA2.MMA R160, -RZ, RZ, 0, 0 ;  /* 0x00000000ffa07435 */ /* 0x000fcc00000001ff */
[----:B------:R-:W-:Y:S01]  /*3510*/  @P6 FMUL.FTZ R160, R202, R167 ;  /* 0x000000a7caa06220 */ /* 0x000fe20000410000 */
[----:B------:R-:W-:-:S04]  /*3520*/  FFMA.FTZ R167, R175, R165, R166 ;  /* 0x000000a5afa77223 */ /* 0x000fc800000100a6 */
[----:B------:R-:W-:-:S04]  /*3530*/  FADD.FTZ R167, R214, -R167 ;  /* 0x800000a7d6a77221 */ /* 0x000fc80000010000 */
[----:B------:R-:W-:-:S04]  /*3540*/  FMUL.FTZ R167, R5, R167 ;  /* 0x000000a705a77220 */ /* 0x000fc80000410000 */
[----:B------:R-:W-:-:S05]  /*3550*/  @P5 FADD.FTZ R167, R37, R167 ;  /* 0x000000a725a75221 */ /* 0x000fca0000010000 */
[C---:B------:R-:W-:Y:S01]  /*3560*/  SEL R157, R167.reuse, R157, P4 ;  /* 0x0000009da79d7207 */ /* 0x040fe20002000000 */
[----:B------:R-:W-:Y:S01]  /*3570*/  FMUL.FTZ R167, R167, R4 ;  /* 0x00000004a7a77220 */ /* 0x000fe20000410000 */
[----:B------:R-:W-:-:S03]  /*3580*/  LOP3.LUT P6, RZ, R6, 0xff00, RZ, 0xc0, !PT ;  /* 0x0000ff0006ff7812 */ /* 0x000fc600078cc0ff */
[----:B------:R-:W-:-:S04]  /*3590*/  FMUL.FTZ R167, R167, UR15 ;  /* 0x0000000fa7a77c20 */ /* 0x000fc80008410000 */
[----:B------:R-:W-:-:S05]  /*35a0*/  FMUL.FTZ R161, R161, R167 ;  /* 0x000000a7a1a17220 */ /* 0x000fca0000410000 */
[----:B------:R-:W-:-:S05]  /*35b0*/  FSEL R161, R161, RZ, P6 ;  /* 0x000000ffa1a17208 */ /* 0x000fca0003000000 */
[----:B------:R-:W-:Y:S01]  /*35c0*/  FADD.FTZ R69, R69, R161 ;  /* 0x000000a145457221 */ /* 0x000fe20000010000 */
[----:B------:R-:W-:Y:S01]  /*35d0*/  MOV R161, RZ ;  /* 0x000000ff00a17202 */ /* 0x000fe20000000f00 */
[----:B---3--:R-:W-:Y:S01]  /*35e0*/  @P6 FMUL.FTZ R161, R201, R167 ;  /* 0x000000a7c9a16220 */ /* 0x008fe20000410000 */
[-CC-:B------:R-:W-:Y:S01]  /*35f0*/  FFMA.FTZ R167, R22, R165.reuse, R166.reuse ;  /* 0x000000a516a77223 */ /* 0x180fe200000100a6 */
[----:B------:R-:W-:-:S04]  /*3600*/  FFMA.FTZ R166, R211, R165, R166 ;  /* 0x000000a5d3a67223 */ /* 0x000fc800000100a6 */
[----:B------:R-:W-:Y:S01]  /*3610*/  FADD.FTZ R166, R210, -R166 ;  /* 0x800000a6d2a67221 */ /* 0x000fe20000010000 */
[----:B------:R-:W-:-:S03]  /*3620*/  FADD.FTZ R167, R212, -R167 ;  /* 0x800000a7d4a77221 */ /* 0x000fc60000010000 */
[C---:B------:R-:W-:Y:S01]  /*3630*/  FMUL.FTZ R166, R5.reuse, R166 ;  /* 0x000000a605a67220 */ /* 0x040fe20000410000 */
[----:B------:R-:W-:-:S03]  /*3640*/  FMUL.FTZ R167, R5, R167 ;  /* 0x000000a705a77220 */ /* 0x000fc60000410000 */
[----:B------:R-:W-:Y:S01]  /*3650*/  @P5 FADD.FTZ R166, R39, R166 ;  /* 0x000000a627a65221 */ /* 0x000fe20000010000 */
[----:B------:R-:W-:-:S04]  /*3660*/  @P5 FADD.FTZ R167, R38, R167 ;  /* 0x000000a726a75221 */ /* 0x000fc80000010000 */
[C---:B------:R-:W-:Y:S01]  /*3670*/  SEL R159, R166.reuse, R159, P4 ;  /* 0x0000009fa69f7207 */ /* 0x040fe20002000000 */
[----:B------:R-:W-:Y:S01]  /*3680*/  FMUL.FTZ R166, R166, R4 ;  /* 0x00000004a6a67220 */ /* 0x000fe20000410000 */
[----:B------:R-:W-:-:S03]  /*3690*/  SEL R158, R167, R158, P4 ;  /* 0x0000009ea79e7207 */ /* 0x000fc60002000000 */
[----:B------:R-:W-:Y:S01]  /*36a0*/  FMUL.FTZ R166, R166, UR15 ;  /* 0x0000000fa6a67c20 */ /* 0x000fe20008410000 */
[----:B------:R-:W-:-:S03]  /*36b0*/  LOP3.LUT P4, RZ, R6, 0xff000000, RZ, 0xc0, !PT ;  /* 0xff00000006ff7812 */ /* 0x000fc6000788c0ff */
[----:B------:R-:W-:Y:S01]  /*36c0*/  FMUL.FTZ R163, R163, R166 ;  /* 0x000000a6a3a37220 */ /* 0x000fe20000410000 */
[----:B------:R-:W-:-:S04]  /*36d0*/  FMUL.FTZ R167, R167, R4 ;  /* 0x00000004a7a77220 */ /* 0x000fc80000410000 */
[----:B------:R-:W-:Y:S01]  /*36e0*/  FSEL R163, R163, RZ, P4 ;  /* 0x000000ffa3a37208 */ /* 0x000fe20002000000 */
[----:B------:R-:W-:Y:S01]  /*36f0*/  FMUL.FTZ R167, R167, UR15 ;  /* 0x0000000fa7a77c20 */ /* 0x000fe20008410000 */
[----:B------:R-:W-:-:S03]  /*3700*/  LOP3.LUT P6, RZ, R6, 0xff0000, RZ, 0xc0, !PT ;  /* 0x00ff000006ff7812 */ /* 0x000fc600078cc0ff */
[----:B------:R-:W-:Y:S01]  /*3710*/  FADD.FTZ R71, R71, R163 ;  /* 0x000000a347477221 */ /* 0x000fe20000010000 */
[----:B------:R-:W-:Y:S01]  /*3720*/  MOV R163, RZ ;  /* 0x000000ff00a37202 */ /* 0x000fe20000000f00 */
[----:B------:R-:W-:Y:S01]  /*3730*/  FMUL.FTZ R162, R162, R167 ;  /* 0x000000a7a2a27220 */ /* 0x000fe20000410000 */
[----:B----4-:R-:W-:Y:S01]  /*3740*/  @P4 FMUL.FTZ R163, R198, R166 ;  /* 0x000000a6c6a34220 */ /* 0x010fe20000410000 */
[----:B------:R-:W-:-:S03]  /*3750*/  ISETP.NE.U32.AND P4, PT, RZ, UR16, PT ;  /* 0x00000010ff007c0c */ /* 0x000fc6000bf85070 */
[----:B------:R-:W-:Y:S02]  /*3760*/  FSEL R162, R162, RZ, P6 ;  /* 0x000000ffa2a27208 */ /* 0x000fe40003000000 */
[----:B------:R-:W-:-:S03]  /*3770*/  ISETP.NE.AND.EX P4, PT, RZ, UR17, PT, P4 ;  /* 0x00000011ff007c0c */ /* 0x000fc6000bf85340 */
[----:B------:R-:W-:Y:S01]  /*3780*/  FADD.FTZ R70, R70, R162 ;  /* 0x000000a246467221 */ /* 0x000fe20000010000 */
[----:B------:R-:W-:-:S06]  /*3790*/  HFMA2.MMA R162, -RZ, RZ, 0, 0 ;  /* 0x00000000ffa27435 */ /* 0x000fcc00000001ff */
[----:B-----5:R-:W-:-:S03]  /*37a0*/  @P6 FMUL.FTZ R162, R199, R167 ;  /* 0x000000a7c7a26220 */ /* 0x020fc60000410000 */
[----:B------:R-:W0:Y:S02]  /*37b0*/  @P4 LDC.64 R166, c[0x0][0x308] ;  /* 0x0000c200ffa64b82 */ /* 0x000e240000000a00 */
[----:B0-----:R-:W-:-:S05]  /*37c0*/  @P4 IMAD.WIDE.U32 R166, R20, 0x10, R166 ;  /* 0x0000001014a64825 */ /* 0x001fca00078e00a6 */
[----:B------:R0:W-:Y:S02]  /*37d0*/  @P4 STG.E.128 desc[UR4][R166.64], R156 ;  /* 0x0000009ca6004986 */ /* 0x0001e4000c101d04 */
[----:B0-----:R-:W0:Y:S02]  /*37e0*/  LDC.64 R166, c[0x0][0x2f8] ;  /* 0x0000be00ffa67b82 */ /* 0x001e240000000a00 */
[----:B0-----:R-:W-:-:S05]  /*37f0*/  IMAD.WIDE.U32 R166, R20, 0x10, R166 ;  /* 0x0000001014a67825 */ /* 0x001fca00078e00a6 */
[----:B------:R1:W-:Y:S01]  /*3800*/  STG.E.128 desc[UR4][R166.64], R160 ;  /* 0x000000a0a6007986 */ /* 0x0003e2000c101d04 */
[----:B------:R-:W-:-:S07]  /*3810*/  IADD3 R20, R20, 0x80, RZ ;  /* 0x0000008014147810 */ /* 0x000fce0007ffe0ff */
.L_x_11935:
[----:B------:R-:W-:Y:S05]  /*3820*/  BSYNC B0 ;  /* 0x0000000000007941 */ /* 0x000fea0003800000 */
.L_x_11934:
[----:B------:R-:W-:Y:S01]  /*3830*/  LOP3.LUT P4, RZ, R3, 0x8, RZ, 0xc0, !PT ;  /* 0x0000000803ff7812 */ /* 0x000fe2000788c0ff */
[----:B------:R-:W-:-:S12]  /*3840*/  BSSY B0, `(.L_x_11936) ;  /* 0x000004b000007945 */ /* 0x000fd80003800000 */
[----:B------:R-:W-:Y:S05]  /*3850*/  @!P4 BRA `(.L_x_11937) ;  /* 0x000000040024c947 */ /* 0x000fea0003800000 */
[----:B-1----:R-:W1:Y:S01]  /*3860*/  LDC.64 R160, c[0x0][0x220] ;  /* 0x00008800ffa07b82 */ /* 0x002e620000000a00 */
[----:B------:R-:W2:Y:S04]  /*3870*/  LDL R200, [R1+0x8] ;  /* 0x0000080001c87983 */ /* 0x000ea80000100800 */
[----:B------:R-:W3:Y:S04]  /*3880*/  LDL R199, [R1+0x4] ;  /* 0x0000040001c77983 */ /* 0x000ee80000100800 */
[----:B------:R-:W4:Y:S01]  /*3890*/  LDL R198, [R1] ;  /* 0x0000000001c67983 */ /* 0x000f220000100800 */
[----:B0-----:R-:W-:-:S02]  /*38a0*/  ISETP.NE.AND P4, PT, R204, RZ, PT ;  /* 0x000000ffcc00720c */ /* 0x001fc40003f85270 */
[----:B------:R-:W-:Y:S02]  /*38b0*/  ISETP.NE.U32.AND P5, PT, RZ, UR8, PT ;  /* 0x00000008ff007c0c */ /* 0x000fe4000bfa5070 */
[----:B------:R-:W-:Y:S01]  /*38c0*/  FSEL R166, R164, RZ, !P4 ;  /* 0x000000ffa4a67208 */ /* 0x000fe20006000000 */
[----:B-1----:R-:W-:-:S06]  /*38d0*/  IMAD.WIDE.U32 R160, R20, 0x10, R160 ;  /* 0x0000001014a07825 */ /* 0x002fcc00078e00a0 */
[----:B------:R-:W5:Y:S01]  /*38e0*/  LDG.E.128 R160, desc[UR4][R160.64] ;  /* 0x00000004a0a07981 */ /* 0x000f62000c1e1d00 */
        /* <DEDUP_REMOVED lines=11> */
[----:B-----5:R-:W-:-:S05]  /*39a0*/  FMUL.FTZ R160, R167, R160 ;  /* 0x000000a0a7a07220 */ /* 0x020fca0000410000 */
[----:B------:R-:W-:-:S05]  /*39b0*/  FSEL R160, R160, RZ, P6 ;  /* 0x000000ffa0a07208 */ /* 0x000fca0003000000 */
[----:B------:R-:W-:Y:S01]  /*39c0*/  FADD.FTZ R64, R64, R160 ;  /* 0x000000a040407221 */ /* 0x000fe20000010000 */
[----:B------:R-:W-:-:S06]  /*39d0*/  HFMA2.MMA R160, -RZ, RZ, 0, 0 ;  /* 0x00000000ffa07435 */ /* 0x000fcc00000001ff */
[----:B--2---:R-:W-:Y:S01]  /*39e0*/  @P6 FMUL.FTZ R160, R200, R167 ;  /* 0x000000a7c8a06220 */ /* 0x004fe20000410000 */
[----:B------:R-:W-:Y:S01]  /*39f0*/  FFMA.FTZ R167, R173, R165, R166 ;  /* 0x000000a5ada77223 */ /* 0x000fe200000100a6 */
[----:B------:R-:W-:-:S03]  /*3a00*/  LOP3.LUT P6, RZ, R7, 0xff00, RZ, 0xc0, !PT ;  /* 0x0000ff0007ff7812 */ /* 0x000fc600078cc0ff */
[----:B------:R-:W-:-:S04]  /*3a10*/  FADD.FTZ R167, R213, -R167 ;  /* 0x800000a7d5a77221 */ /* 0x000fc80000010000 */
[----:B------:R-:W-:-:S04]  /*3a20*/  FMUL.FTZ R167, R5, R167 ;  /* 0x000000a705a77220 */ /* 0x000fc80000410000 */
[----:B------:R-:W-:-:S05]  /*3a30*/  @P5 FADD.FTZ R167, R33, R167 ;  /* 0x000000a721a75221 */ /* 0x000fca0000010000 */
[C---:B------:R-:W-:Y:S01]  /*3a40*/  SEL R157, R167.reuse, R157, P4 ;  /* 0x0000009da79d7207 */ /* 0x040fe20002000000 */
[----:B------:R-:W-:-:S04]  /*3a50*/  FMUL.FTZ R167, R167, R4 ;  /* 0x00000004a7a77220 */ /* 0x000fc80000410000 */
[----:B------:R-:W-:-:S04]  /*3a60*/  FMUL.FTZ R167, R167, UR15 ;  /* 0x0000000fa7a77c20 */ /* 0x000fc80008410000 */
[----:B------:R-:W-:-:S05]  /*3a70*/  FMUL.FTZ R161, R161, R167 ;  /* 0x000000a7a1a17220 */ /* 0x000fca0000410000 */
[----:B------:R-:W-:-:S05]  /*3a80*/  FSEL R161, R161, RZ, P6 ;  /* 0x000000ffa1a17208 */ /* 0x000fca0003000000 */
[----:B------:R-:W-:Y:S01]  /*3a90*/  FADD.FTZ R65, R65, R161 ;  /* 0x000000a141417221 */ /* 0x000fe20000010000 */
[----:B------:R-:W-:Y:S01]  /*3aa0*/  MOV R161, RZ ;  /* 0x000000ff00a17202 */ /* 0x000fe20000000f00 */
[----:B---3--:R-:W-:Y:S01]  /*3ab0*/  @P6 FMUL.FTZ R161, R199, R167 ;  /* 0x000000a7c7a16220 */ /* 0x008fe20000410000 */
[-CC-:B------:R-:W-:Y:S01]  /*3ac0*/  FFMA.FTZ R167, R27, R165.reuse, R166.reuse ;  /* 0x000000a51ba77223 */ /* 0x180fe200000100a6 */
[----:B------:R-:W-:Y:S01]  /*3ad0*/  FFMA.FTZ R166, R195, R165, R166 ;  /* 0x000000a5c3a67223 */ /* 0x000fe200000100a6 */
[----:B------:R-:W-:Y:S02]  /*3ae0*/  LOP3.LUT P6, RZ, R7, 0xff0000, RZ, 0xc0, !PT ;  /* 0x00ff000007ff7812 */ /* 0x000fe400078cc0ff */
[----:B------:R-:W-:Y:S01]  /*3af0*/  FADD.FTZ R167, R196, -R167 ;  /* 0x800000a7c4a77221 */ /* 0x000fe20000010000 */
[----:B------:R-:W-:-:S03]  /*3b00*/  FADD.FTZ R166, R182, -R166 ;  /* 0x800000a6b6a67221 */ /* 0x000fc60000010000 */
[C---:B------:R-:W-:Y:S01]  /*3b10*/  FMUL.FTZ R167, R5.reuse, R167 ;  /* 0x000000a705a77220 */ /* 0x040fe20000410000 */
[----:B------:R-:W-:-:S03]  /*3b20*/  FMUL.FTZ R166, R5, R166 ;  /* 0x000000a605a67220 */ /* 0x000fc60000410000 */
[----:B------:R-:W-:Y:S01]  /*3b30*/  @P5 FADD.FTZ R167, R34, R167 ;  /* 0x000000a722a75221 */ /* 0x000fe20000010000 */
[----:B------:R-:W-:-:S04]  /*3b40*/  @P5 FADD.FTZ R166, R35, R166 ;  /* 0x000000a623a65221 */ /* 0x000fc80000010000 */
[C---:B------:R-:W-:Y:S01]  /*3b50*/  SEL R158, R167.reuse, R158, P4 ;  /* 0x0000009ea79e7207 */ /* 0x040fe20002000000 */
[-C--:B------:R-:W-:Y:S01]  /*3b60*/  FMUL.FTZ R167, R167, R4.reuse ;  /* 0x00000004a7a77220 */ /* 0x080fe20000410000 */
[C---:B------:R-:W-:Y:S01]  /*3b70*/  SEL R159, R166.reuse, R159, P4 ;  /* 0x0000009fa69f7207 */ /* 0x040fe20002000000 */
[----:B------:R-:W-:Y:S01]  /*3b80*/  FMUL.FTZ R166, R166, R4 ;  /* 0x00000004a6a67220 */ /* 0x000fe20000410000 */
[----:B------:R-:W-:Y:S01]  /*3b90*/  LOP3.LUT P4, RZ, R7, 0xff000000, RZ, 0xc0, !PT ;  /* 0xff00000007ff7812 */ /* 0x000fe2000788c0ff */
[----:B------:R-:W-:Y:S02]  /*3ba0*/  FMUL.FTZ R167, R167, UR15 ;  /* 0x0000000fa7a77c20 */ /* 0x000fe40008410000 */
[----:B------:R-:W-:Y:S02]  /*3bb0*/  FMUL.FTZ R166, R166, UR15 ;  /* 0x0000000fa6a67c20 */ /* 0x000fe40008410000 */
[----:B------:R-:W-:Y:S02]  /*3bc0*/  FMUL.FTZ R162, R162, R167 ;  /* 0x000000a7a2a27220 */ /* 0x000fe40000410000 */
[----:B------:R-:W-:-:S03]  /*3bd0*/  FMUL.FTZ R163, R163, R166 ;  /* 0x000000a6a3a37220 */ /* 0x000fc60000410000 */
[----:B------:R-:W-:Y:S02]  /*3be0*/  FSEL R162, R162, RZ, P6 ;  /* 0x000000ffa2a27208 */ /* 0x000fe40003000000 */
[----:B------:R-:W-:-:S03]  /*3bf0*/  FSEL R163, R163, RZ, P4 ;  /* 0x000000ffa3a37208 */ /* 0x000fc60002000000 */
[----:B------:R-:W-:Y:S01]  /*3c00*/  FADD.FTZ R66, R66, R162 ;  /* 0x000000a242427221 */ /* 0x000fe20000010000 */
[----:B------:R-:W-:Y:S01]  /*3c10*/  HFMA2.MMA R162, -RZ, RZ, 0, 0 ;  /* 0x00000000ffa27435 */ /* 0x000fe200000001ff */
[----:B------:R-:W-:Y:S01]  /*3c20*/  FADD.FTZ R67, R67, R163 ;  /* 0x000000a343437221 */ /* 0x000fe20000010000 */
[----:B------:R-:W-:Y:S01]  /*3c30*/  MOV R163, RZ ;  /* 0x000000ff00a37202 */ /* 0x000fe20000000f00 */
[----:B------:R-:W-:Y:S01]  /*3c40*/  @P4 FMUL.FTZ R163, R252, R166 ;  /* 0x000000a6fca34220 */ /* 0x000fe20000410000 */
[----:B------:R-:W-:Y:S02]  /*3c50*/  ISETP.NE.U32.AND P4, PT, RZ, UR16, PT ;  /* 0x00000010ff007c0c */ /* 0x000fe4000bf85070 */
[----:B----4-:R-:W-:Y:S02]  /*3c60*/  @P6 FMUL.FTZ R162, R198, R167 ;  /* 0x000000a7c6a26220 */ /* 0x010fe40000410000 */
[----:B------:R-:W-:-:S13]  /*3c70*/  ISETP.NE.AND.EX P4, PT, RZ, UR17, PT, P4 ;  /* 0x00000011ff007c0c */ /* 0x000fda000bf85340 */
[----:B------:R-:W-:-:S04]  /*3c80*/  @P4 LEA R166, P5, R20, UR16, 0x4 ;  /* 0x0000001014a64c11 */ /* 0x000fc8000f8a20ff */
[----:B------:R-:W-:-:S05]  /*3c90*/  @P4 LEA.HI.X R167, R20, UR17, RZ, 0x4, P5 ;  /* 0x0000001114a74c11 */ /* 0x000fca000a8f24ff */
[----:B------:R0:W-:Y:S02]  /*3ca0*/  @P4 STG.E.128 desc[UR4][R166.64], R156 ;  /* 0x0000009ca6004986 */ /* 0x0001e4000c101d04 */
[----:B0-----:R-:W-:-:S04]  /*3cb0*/  LEA R166, P4, R20, UR18, 0x4 ;  /* 0x0000001214a67c11 */ /* 0x001fc8000f8820ff */
[C---:B------:R-:W-:Y:S02]  /*3cc0*/  LEA.HI.X R167, R20.reuse, UR19, RZ, 0x4, P4 ;  /* 0x0000001314a77c11 */ /* 0x040fe4000a0f24ff */
[----:B------:R-:W-:-:S03]  /*3cd0*/  IADD3 R20, R20, 0x80, RZ ;  /* 0x0000008014147810 */ /* 0x000fc60007ffe0ff */
[----:B------:R2:W-:Y:S04]  /*3ce0*/  STG.E.128 desc[UR4][R166.64], R160 ;  /* 0x000000a0a6007986 */ /* 0x0005e8000c101d04 */
.L_x_11937:
[----:B------:R-:W-:Y:S05]  /*3cf0*/  BSYNC B0 ;  /* 0x0000000000007941 */ /* 0x000fea0003800000 */
.L_x_11936:
[----:B------:R-:W-:Y:S01]  /*3d00*/  LOP3.LUT P4, RZ, R3, 0x4, RZ, 0xc0, !PT ;  /* 0x0000000403ff7812 */ /* 0x000fe2000788c0ff */
[----:B------:R-:W-:-:S12]  /*3d10*/  BSSY B0, `(.L_x_11938) ;  /* 0x0000048000007945 */ /* 0x000fd80003800000 */
[----:B------:R-:W-:Y:S05]  /*3d20*/  @!P4 BRA `(.L_x_11939) ;  /* 0x000000040018c947 */ /* 0x000fea0003800000 */
[----:B-12---:R-:W1:Y:S01]  /*3d30*/  LDC.64 R160, c[0x0][0x220] ;  /* 0x00008800ffa07b82 */ /* 0x006e620000000a00 */
[----:B0-----:R-:W-:Y:S02]  /*3d40*/  ISETP.NE.AND P4, PT, R204, RZ, PT ;  /* 0x000000ffcc00720c */ /* 0x001fe40003f85270 */
        /* <DEDUP_REMOVED lines=32> */
[----:B------:R-:W-:Y:S01]  /*3f50*/  @P6 FMUL.FTZ R161, R250, R167 ;  /* 0x000000a7faa16220 */ /* 0x000fe20000410000 */
        /* <DEDUP_REMOVED lines=26> */
[----:B------:R-:W-:Y:S02]  /*4100*/  @P6 FMUL.FTZ R162, R249, R167 ;  /* 0x000000a7f9a26220 */ /* 0x000fe40000410000 */
        /* <DEDUP_REMOVED lines=8> */
.L_x_11939:
[----:B------:R-:W-:Y:S05]  /*4190*/  BSYNC B0 ;  /* 0x0000000000007941 */ /* 0x000fea0003800000 */
.L_x_11938:
[----:B------:R-:W-:Y:S01]  /*41a0*/  LOP3.LUT P4, RZ, R3, 0x2, RZ, 0xc0, !PT ;  /* 0x0000000203ff7812 */ /* 0x000fe2000788c0ff */
[----:B------:R-:W-:-:S12]  /*41b0*/  BSSY B0, `(.L_x_11940) ;  /* 0x0000048000007945 */ /* 0x000fd80003800000 */
[----:B------:R-:W-:Y:S05]  /*41c0*/  @!P4 BRA `(.L_x_11941) ;  /* 0x000000040018c947 */ /* 0x000fea0003800000 */
[----:B-123--:R-:W1:Y:S01]  /*41d0*/  LDC.64 R160, c[0x0][0x220] ;  /* 0x00008800ffa07b82 */ /* 0x00ee620000000a00 */
        /* <DEDUP_REMOVED lines=69> */
.L_x_11941:
[----:B------:R-:W-:Y:S05]  /*4630*/  BSYNC B0 ;  /* 0x0000000000007941 */ /* 0x000fea0003800000 */
.L_x_11940:
[----:B------:R-:W-:Y:S01]  /*4640*/  LOP3.LUT P4, RZ, R3, 0x1, RZ, 0xc0, !PT ;  /* 0x0000000103ff7812 */ /* 0x000fe2000788c0ff */
[----:B------:R-:W-:-:S12]  /*4650*/  BSSY B0, `(.L_x_11942) ;  /* 0x0000048000007945 */ /* 0x000fd80003800000 */
[----:B------:R-:W-:Y:S05]  /*4660*/  @!P4 BRA `(.L_x_11943) ;  /* 0x000000040018c947 */ /* 0x000fea0003800000 */
[----:B-1234-:R-:W1:Y:S01]  /*4670*/  LDC.64 R160, c[0x0][0x220] ;  /* 0x00008800ffa07b82 */ /* 0x01ee620000000a00 */
        /* <DEDUP_REMOVED lines=69> */
.L_x_11943:
[----:B------:R-:W-:Y:S05]  /*4ad0*/  BSYNC B0 ;  /* 0x0000000000007941 */ /* 0x000fea0003800000 */
.L_x_11942:
[----:B------:R-:W-:Y:S04]  /*4ae0*/  BSSY B0, `(.L_x_11944) ;  /* 0x0000048000007945 */ /* 0x000fe80003800000 */
[----:B------:R-:W-:Y:S05]  /*4af0*/  @!P0 BRA `(.L_x_11945) ;  /* 0x0000000400188947 */ /* 0x000fea0003800000 */
[----:B01234-:R-:W0:Y:S01]  /*4b00*/  LDC.64 R160, c[0x0][0x220] ;  /* 0x00008800ffa07b82 */ /* 0x01fe220000000a00 */
[----:B------:R-:W-:Y:S02]  /*4b10*/  ISETP.NE.AND P4, PT, R204, RZ, PT ;  /* 0x000000ffcc00720c */ /* 0x000fe40003f85270 */
[----:B------:R-:W-:Y:S02]  /*4b20*/  ISETP.NE.U32.AND P5, PT, RZ, UR8, PT ;  /* 0x00000008ff007c0c */ /* 0x000fe4000bfa5070 */
[----:B------:R-:W-:Y:S01]  /*4b30*/  FSEL R166, R164, RZ, !P4 ;  /* 0x000000ffa4a67208 */ /* 0x000fe20006000000 */
[----:B0-----:R-:W-:-:S06]  /*4b40*/  IMAD.WIDE.U32 R160, R20, 0x10, R160 ;  /* 0x0000001014a07825 */ /* 0x001fcc00078e00a0 */
        /* <DEDUP_REMOVED lines=65> */
.L_x_11945:
[----:B------:R-:W-:Y:S05]  /*4f60*/  BSYNC B0 ;  /* 0x0000000000007941 */ /* 0x000fea0003800000 */
.L_x_11944:
        /* <DEDUP_REMOVED lines=72> */
.L_x_11947:
[----:B------:R-:W-:Y:S05]  /*53f0*/  BSYNC B0 ;  /* 0x0000000000007941 */ /* 0x000fea0003800000 */
.L_x_11946:
[----:B------:R-:W-:Y:S01]  /*5400*/  LOP3.LUT P4, RZ, R3, 0x20, RZ, 0xc0, !PT ;  /* 0x0000002003ff7812 */ /* 0x000fe2000788c0ff */
[----:B------:R-:W-:-:S12]  /*5410*/  BSSY B0, `(.L_x_11948) ;  /* 0x0000047000007945 */ /* 0x000fd80003800000 */
[----:B------:R-:W-:Y:S05]  /*5420*/  @!P4 BRA `(.L_x_11949) ;  /* 0x000000040014c947 */ /* 0x000fea0003800000 */
[----:B0-----:R-:W-:-:S04]  /*5430*/  ISETP.NE.AND P4, PT, R204, RZ, PT ;  /* 0x000000ffcc00720c */ /* 0x001fc80003f85270 */
[----:B-1234-:R-:W-:-:S05]  /*5440*/  FSEL R160, R164, RZ, !P4 ;  /* 0x000000ffa4a07208 */ /* 0x01efca0006000000 */
        /* <DEDUP_REMOVED lines=12> */
[----:B------:R-:W0:Y:S02]  /*5510*/  LDC.64 R160, c[0x0][0x220] ;  /* 0x00008800ffa07b82 */ /* 0x000e240000000a00 */
[----:B0-----:R-:W-:-:S06]  /*5520*/  IMAD.WIDE.U32 R160, R20, 0x10, R160 ;  /* 0x0000001014a07825 */ /* 0x001fcc00078e00a0 */
[----:B------:R-:W2:Y:S01]  /*5530*/  LDG.E.128 R160, desc[UR4][R160.64] ;  /* 0x00000004a0a07981 */ /* 0x000ea2000c1e1d00 */
[----:B------:R-:W-:Y:S02]  /*5540*/  ISETP.NE.U32.AND P4, PT, RZ, UR8, PT ;  /* 0x00000008ff007c0c */ /* 0x000fe4000bf85070 */
[----:B------:R-:W-:Y:S02]  /*5550*/  ISETP.NE.U32.AND P5, PT, RZ, UR16, PT ;  /* 0x00000010ff007c0c */ /* 0x000fe4000bfa5070 */
[----:B------:R-:W-:Y:S02]  /*5560*/  ISETP.NE.AND.EX P4, PT, RZ, UR9, PT, P4 ;  /* 0x00000009ff007c0c */ /* 0x000fe4000bf85340 */
[----:B------:R-:W-:Y:S02]  /*5570*/  ISETP.NE.AND.EX P5, PT, RZ, UR17, PT, P5 ;  /* 0x00000011ff007c0c */ /* 0x000fe4000bfa5350 */
[----:B------:R-:W-:-:S09]  /*5580*/  LOP3.LUT P6, RZ, R19, 0xff, RZ, 0xc0, !PT ;  /* 0x000000ff13ff7812 */ /* 0x000fd200078cc0ff */
[----:B------:R-:W-:Y:S01]  /*5590*/  @P4 FADD.FTZ R166, R152, R166 ;  /* 0x000000a698a64221 */ /* 0x000fe20000010000 */
[----:B------:R-:W-:Y:S01]  /*55a0*/  @P4 FADD.FTZ R165, R153, R165 ;  /* 0x000000a599a54221 */ /* 0x000fe20000010000 */
[----:B------:R-:W-:Y:S01]  /*55b0*/  @P4 FADD.FTZ R164, R154, R164 ;  /* 0x000000a49aa44221 */ /* 0x000fe20000010000 */
[----:B------:R-:W-:Y:S01]  /*55c0*/  @P4 FADD.FTZ R5, R155, R5 ;  /* 0x000000059b054221 */ /* 0x000fe20000010000 */
[----:B------:R-:W-:Y:S02]  /*55d0*/  ISETP.NE.U32.AND P4, PT, RZ, UR16, PT ;  /* 0x00000010ff007c0c */ /* 0x000fe4000bf85070 */
[C---:B------:R-:W-:Y:S01]  /*55e0*/  SEL R156, R166.reuse, R156, P5 ;  /* 0x0000009ca69c7207 */ /* 0x040fe20002800000 */
[-C--:B------:R-:W-:Y:S01]  /*55f0*/  FMUL.FTZ R166, R166, R4.reuse ;  /* 0x00000004a6a67220 */ /* 0x080fe20000410000 */
[C---:B------:R-:W-:Y:S01]  /*5600*/  SEL R157, R165.reuse, R157, P5 ;  /* 0x0000009da59d7207 */ /* 0x040fe20002800000 */
[----:B------:R-:W-:Y:S01]  /*5610*/  FMUL.FTZ R165, R165, R4 ;  /* 0x00000004a5a57220 */ /* 0x000fe20000410000 */
[----:B------:R-:W-:Y:S01]  /*5620*/  SEL R158, R164, R158, P5 ;  /* 0x0000009ea49e7207 */ /* 0x000fe20002800000 */
[----:B------:R-:W-:Y:S01]  /*5630*/  FMUL.FTZ R166, R166, UR15 ;  /* 0x0000000fa6a67c20 */ /* 0x000fe20008410000 */
[-C--:B------:R-:W-:Y:S01]  /*5640*/  FMUL.FTZ R164, R164, R4.reuse ;  /* 0x00000004a4a47220 */ /* 0x080fe20000410000 */
[----:B------:R-:W-:Y:S01]  /*5650*/  FMUL.FTZ R165, R165, UR15 ;  /* 0x0000000fa5a57c20 */ /* 0x000fe20008410000 */
[----:B------:R-:W-:Y:S01]  /*5660*/  ISETP.NE.AND.EX P4, PT, RZ, UR17, PT, P4 ;  /* 0x00000011ff007c0c */ /* 0x000fe2000bf85340 */
[C---:B------:R-:W-:Y:S01]  /*5670*/  FMUL.FTZ R4, R5.reuse, R4 ;  /* 0x0000000405047220 */ /* 0x040fe20000410000 */
[----:B------:R-:W-:Y:S01]  /*5680*/  FMUL.FTZ R164, R164, UR15 ;  /* 0x0000000fa4a47c20 */ /* 0x000fe20008410000 */
[----:B------:R-:W-:-:S02]  /*5690*/  SEL R159, R5, R159, P5 ;  /* 0x0000009f059f7207 */ /* 0x000fc40002800000 */
[----:B------:R-:W-:Y:S01]  /*56a0*/  FMUL.FTZ R4, R4, UR15 ;  /* 0x0000000f04047c20 */ /* 0x000fe20008410000 */
[----:B--2---:R-:W-:Y:S01]  /*56b0*/  FMUL.FTZ R160, R166, R160 ;  /* 0x000000a0a6a07220 */ /* 0x004fe20000410000 */
[----:B------:R-:W-:-:S04]  /*56c0*/  FMUL.FTZ R161, R161, R165 ;  /* 0x000000a5a1a17220 */ /* 0x000fc80000410000 */
[----:B------:R-:W-:-:S05]  /*56d0*/  FSEL R160, R160, RZ, P6 ;  /* 0x000000ffa0a07208 */ /* 0x000fca0003000000 */
[----:B------:R-:W-:Y:S01]  /*56e0*/  FADD.FTZ R40, R40, R160 ;  /* 0x000000a028287221 */ /* 0x000fe20000010000 */
[----:B------:R-:W-:-:S06]  /*56f0*/  HFMA2.MMA R160, -RZ, RZ, 0, 0 ;  /* 0x00000000ffa07435 */ /* 0x000fcc00000001ff */
[----:B------:R-:W-:Y:S01]  /*5700*/  @P6 FMUL.FTZ R160, R231, R166 ;  /* 0x000000a6e7a06220 */ /* 0x000fe20000410000 */
[----:B------:R-:W-:Y:S01]  /*5710*/  LOP3.LUT P6, RZ, R19, 0xff00, RZ, 0xc0, !PT ;  /* 0x0000ff0013ff7812 */ /* 0x000fe200078cc0ff */
[----:B------:R-:W-:Y:S01]  /*5720*/  FMUL.FTZ R166, R162, R164 ;  /* 0x000000a4a2a67220 */ /* 0x000fe20000410000 */
[----:B------:R-:W-:Y:S02]  /*5730*/  HFMA2.MMA R162, -RZ, RZ, 0, 0 ;  /* 0x00000000ffa27435 */ /* 0x000fe400000001ff */
[----:B------:R-:W-:-:S05]  /*5740*/  FSEL R161, R161, RZ, P6 ;  /* 0x000000ffa1a17208 */ /* 0x000fca0003000000 */
[----:B------:R-:W-:Y:S01]  /*5750*/  FADD.FTZ R41, R41, R161 ;  /* 0x000000a129297221 */ /* 0x000fe20000010000 */
[----:B------:R-:W-:-:S03]  /*5760*/  MOV R161, RZ ;  /* 0x000000ff00a17202 */ /* 0x000fc60000000f00 */
[----:B------:R-:W-:Y:S01]  /*5770*/  @P6 FMUL.FTZ R161, R230, R165 ;  /* 0x000000a5e6a16220 */ /* 0x000fe20000410000 */
[----:B------:R-:W-:-:S13]  /*5780*/  LOP3.LUT P6, RZ, R19, 0xff0000, RZ, 0xc0, !PT ;  /* 0x00ff000013ff7812 */ /* 0x000fda00078cc0ff */
[----:B------:R-:W-:Y:S01]  /*5790*/  @P6 FMUL.FTZ R162, R229, R164 ;  /* 0x000000a4e5a26220 */ /* 0x000fe20000410000 */
[----:B------:R-:W-:-:S04]  /*57a0*/  @P4 LEA R164, P5, R20, UR16, 0x4 ;  /* 0x0000001014a44c11 */ /* 0x000fc8000f8a20ff */
[----:B------:R-:W-:-:S05]  /*57b0*/  @P4 LEA.HI.X R165, R20, UR17, RZ, 0x4, P5 ;  /* 0x0000001114a54c11 */ /* 0x000fca000a8f24ff */
[----:B------:R0:W-:Y:S01]  /*57c0*/  @P4 STG.E.128 desc[UR4][R164.64], R156 ;  /* 0x0000009ca4004986 */ /* 0x0001e2000c101d04 */
[----:B------:R-:W-:Y:S01]  /*57d0*/  LOP3.LUT P4, RZ, R19, 0xff000000, RZ, 0xc0, !PT ;  /* 0xff00000013ff7812 */ /* 0x000fe2000788c0ff */
[----:B0-----:R-:W-:Y:S01]  /*57e0*/  FMUL.FTZ R165, R163, R4 ;  /* 0x00000004a3a57220 */ /* 0x001fe20000410000 */
[----:B------:R-:W-:-:S11]  /*57f0*/  MOV R163, RZ ;  /* 0x000000ff00a37202 */ /* 0x000fd60000000f00 */
[----:B------:R-:W-:Y:S01]  /*5800*/  @P4 FMUL.FTZ R163, R228, R4 ;  /* 0x00000004e4a34220 */ /* 0x000fe20000410000 */
[----:B------:R-:W-:Y:S02]  /*5810*/  LEA R4, P5, R20, UR18, 0x4 ;  /* 0x0000001214047c11 */ /* 0x000fe4000f8a20ff */
[----:B------:R-:W-:Y:S02]  /*5820*/  FSEL R164, R166, RZ, P6 ;  /* 0x000000ffa6a47208 */ /* 0x000fe40003000000 */
[----:B------:R-:W-:Y:S02]  /*5830*/  LEA.HI.X R5, R20, UR19, RZ, 0x4, P5 ;  /* 0x0000001314057c11 */ /* 0x000fe4000a8f24ff */
[----:B------:R-:W-:Y:S01]  /*5840*/  FSEL R165, R165, RZ, P4 ;  /* 0x000000ffa5a57208 */ /* 0x000fe20002000000 */
[----:B------:R-:W-:Y:S02]  /*5850*/  FADD.FTZ R42, R42, R164 ;  /* 0x000000a42a2a7221 */ /* 0x000fe40000010000 */
[----:B------:R0:W-:Y:S02]  /*5860*/  STG.E.128 desc[UR4][R4.64], R160 ;  /* 0x000000a004007986 */ /* 0x0001e4000c101d04 */
[----:B------:R-:W-:-:S07]  /*5870*/  FADD.FTZ R43, R43, R165 ;  /* 0x000000a52b2b7221 */ /* 0x000fce0000010000 */
.L_x_11949:
[----:B------:R-:W-:Y:S05]  /*5880*/  BSYNC B0 ;  /* 0x0000000000007941 */ /* 0x000fea0003800000 */
.L_x_11948:
[----:B------:R-:W-:Y:S02]  /*5890*/  IADD3 R2, R2, UR20, RZ ;  /* 0x0000001402027c10 */ /* 0x000fe4000fffe0ff */
[----:B------:R-:W-:Y:S02]  /*58a0*/  SEL R225, RZ, 0x1, P3 ;  /* 0x00000001ffe17807 */ /* 0x000fe40001800000 */
[----:B------:R-:W-:-:S13]  /*58b0*/  ISETP.GE.AND P3, PT, R2, UR21, PT ;  /* 0x0000001502007c0c */ /* 0x000fda000bf66270 */
[----:B------:R-:W-:Y:S05]  /*58c0*/  @!P3 BRA `(.L_x_11950) ;  /* 0xffffffb800dcb947 */ /* 0x000fea000383ffff */
.L_x_11916:
[----:B------:R-:W0:Y:S01]  /*58d0*/  S2R R0, SR_TID.X ;  /* 0x0000000000007919 */ /* 0x000e220000002100 */
[----:B------:R-:W0:Y:S01]  /*58e0*/  S2UR UR6, SR_CTAID.X ;  /* 0x00000000000679c3 */ /* 0x000e220000002500 */
[----:B------:R-:W-:Y:S01]  /*58f0*/  LOP3.LUT P3, RZ, R3, 0x10, RZ, 0xc0, !PT ;  /* 0x0000001003ff7812 */ /* 0x000fe2000786c0ff */
[----:B------:R-:W-:Y:S01]  /*5900*/  BSSY B0, `(.L_x_11951) ;  /* 0x000000f000007945 */ /* 0x000fe20003800000 */
[----:B0----5:R-:W-:-:S05]  /*5910*/  LEA.HI R5, R0, UR6, RZ, 0x19 ;  /* 0x0000000600057c11 */ /* 0x021fca000f8fc8ff */
        /* <DEDUP_REMOVED lines=13> */
.L_x_11952:
[----:B------:R-:W-:Y:S05]  /*59f0*/  BSYNC B0 ;  /* 0x0000000000007941 */ /* 0x000fea0003800000 */
.L_x_11951:
        /* <DEDUP_REMOVED lines=13> */
.L_x_11954:
[----:B------:R-:W-:Y:S05]  /*5ad0*/  BSYNC B0 ;  /* 0x0000000000007941 */ /* 0x000fea0003800000 */
.L_x_11953:
        /* <DEDUP_REMOVED lines=13> */
.L_x_11956:
[----:B------:R-:W-:Y:S05]  /*5bb0*/  BSYNC B0 ;  /* 0x0000000000007941 */ /* 0x000fea0003800000 */
.L_x_11955:
        /* <DEDUP_REMOVED lines=13> */
.L_x_11958:
[----:B------:R-:W-:Y:S05]  /*5c90*/  BSYNC B0 ;  /* 0x0000000000007941 */ /* 0x000fea0003800000 */
.L_x_11957:
        /* <DEDUP_REMOVED lines=13> */
.L_x_11960:
[----:B------:R-:W-:Y:S05]  /*5d70*/  BSYNC B0 ;  /* 0x0000000000007941 */ /* 0x000fea0003800000 */
.L_x_11959:
        /* <DEDUP_REMOVED lines=12> */
.L_x_11962:
[----:B------:R-:W-:Y:S05]  /*5e40*/  BSYNC B0 ;  /* 0x0000000000007941 */ /* 0x000fea0003800000 */
.L_x_11961:
        /* <DEDUP_REMOVED lines=12> */
.L_x_11964:
[----:B------:R-:W-:Y:S05]  /*5f10*/  BSYNC B0 ;  /* 0x0000000000007941 */ /* 0x000fea0003800000 */
.L_x_11963:
        /* <DEDUP_REMOVED lines=12> */
.L_x_11933:
[----:B------:R-:W-:Y:S01]  /*5fe0*/  HFMA2.MMA R160, -RZ, RZ, 0, 9.5367431640625e-07 ;  /* 0x00000010ffa07435 */ /* 0x000fe200000001ff */
[----:B------:R-:W-:Y:S02]  /*5ff0*/  MOV R164, R199 ;  /* 0x000000c700a47202 */ /* 0x000fe40000000f00 */
[----:B------:R-:W-:Y:S02]  /*6000*/  MOV R161, 0x1f ;  /* 0x0000001f00a17802 */ /* 0x000fe40000000f00 */
[----:B------:R-:W-:-:S07]  /*6010*/  MOV R163, 0xffffffff ;  /* 0xffffffff00a37802 */ /* 0x000fce0000000f00 */
[----:B0-----:R-:W-:Y:S05]  /*6020*/  WARPSYNC.COLLECTIVE R163, `(.L_x_11965) ;  /* 0x00000000a3087348 */ /* 0x001fea0003c00000 */
[----:B------:R1:W2:Y:S02]  /*6030*/  SHFL.DOWN P5, R167, R164, R160, R161 ;  /* 0x080000a0a4a77389 */ /* 0x0002a400000a00a1 */
[----:B012---:R-:W-:Y:S01]  /*6040*/  ENDCOLLECTIVE ;  /* 0x000000000000791b */ /* 0x007fe20003800000 */
.L_x_11965:
[----:B------:R-:W-:Y:S01]  /*6050*/  MOV R164, R198 ;  /* 0x000000c600a47202 */ /* 0x000fe20000000f00 */
[----:B------:R-:W-:-:S07]  /*6060*/  FADD.FTZ R199, R167, R199 ;  /* 0x000000c7a7c77221 */ /* 0x000fce0000010000 */
[----:B------:R-:W-:Y:S05]  /*6070*/  WARPSYNC.COLLECTIVE R163, `(.L_x_11966) ;  /* 0x00000000a3087348 */ /* 0x000fea0003c00000 */
[----:B------:R0:W1:Y:S02]  /*6080*/  SHFL.DOWN P5, R167, R164, R160, R161 ;  /* 0x080000a0a4a77389 */ /* 0x00006400000a00a1 */
[----:B01----:R-:W-:Y:S01]  /*6090*/  ENDCOLLECTIVE ;  /* 0x000000000000791b */ /* 0x003fe20003800000 */
.L_x_11966:
[----:B------:R-:W-:Y:S01]  /*60a0*/  HFMA2.MMA R160, -RZ, RZ, 0, 4.76837158203125e-07 ;  /* 0x00000008ffa07435 */ /* 0x000fe200000001ff */
[----:B------:R-:W-:Y:S01]  /*60b0*/  MOV R164, R199 ;  /* 0x000000c700a47202 */ /* 0x000fe20000000f00 */
[----:B------:R-:W-:-:S09]  /*60c0*/  FADD.FTZ R198, R167, R198 ;  /* 0x000000c6a7c67221 */ /* 0x000fd20000010000 */
[----:B------:R-:W-:Y:S05]  /*60d0*/  WARPSYNC.COLLECTIVE R163, `(.L_x_11967) ;  /* 0x00000000a3087348 */ /* 0x000fea0003c00000 */
[----:B------:R0:W1:Y:S02]  /*60e0*/  SHFL.DOWN P5, R167, R164, R160, R161 ;  /* 0x080000a0a4a77389 */ /* 0x00006400000a00a1 */
[----:B01----:R-:W-:Y:S01]  /*60f0*/  ENDCOLLECTIVE ;  /* 0x000000000000791b */ /* 0x003fe20003800000 */
.L_x_11967:
[----:B------:R-:W-:Y:S01]  /*6100*/  MOV R164, R198 ;  /* 0x000000c600a47202 */ /* 0x000fe20000000f00 */
[----:B------:R-:W-:-:S07]  /*6110*/  FADD.FTZ R199, R199, R167 ;  /* 0x000000a7c7c77221 */ /* 0x000fce0000010000 */
[----:B------:R-:W-:Y:S05]  /*6120*/  WARPSYNC.COLLECTIVE R163, `(.L_x_11968) ;  /* 0x00000000a3087348 */ /* 0x000fea0003c00000 */
[----:B------:R0:W1:Y:S02]  /*6130*/  SHFL.DOWN P5, R167, R164, R160, R161 ;  /* 0x080000a0a4a77389 */ /* 0x00006400000a00a1 */
[----:B01----:R-:W-:Y:S01]  /*6140*/  ENDCOLLECTIVE ;  /* 0x000000000000791b */ /* 0x003fe20003800000 */
.L_x_11968:
[----:B------:R-:W-:Y:S01]  /*6150*/  HFMA2.MMA R160, -RZ, RZ, 0, 2.384185791015625e-07 ;  /* 0x00000004ffa07435 */ /* 0x000fe200000001ff */
[----:B------:R-:W-:Y:S01]  /*6160*/  MOV R164, R199 ;  /* 0x000000c700a47202 */ /* 0x000fe20000000f00 */
[----:B------:R-:W-:-:S09]  /*6170*/  FADD.FTZ R198, R198, R167 ;  /* 0x000000a7c6c67221 */ /* 0x000fd20000010000 */
[----:B------:R-:W-:Y:S05]  /*6180*/  WARPSYNC.COLLECTIVE R163, `(.L_x_11969) ;  /* 0x00000000a3087348 */ /* 0x000fea0003c00000 */
[----:B------:R0:W1:Y:S02]  /*6190*/  SHFL.DOWN P5, R167, R164, R160, R161 ;  /* 0x080000a0a4a77389 */ /* 0x00006400000a00a1 */
[----:B01----:R-:W-:Y:S01]  /*61a0*/  ENDCOLLECTIVE ;  /* 0x000000000000791b */ /* 0x003fe20003800000 */
.L_x_11969:
[----:B------:R-:W-:Y:S02]  /*61b0*/  MOV R164, R198 ;  /* 0x000000c600a47202 */ /* 0x000fe40000000f00 */
[----:B------:R-:W-:-:S07]  /*61c0*/  MOV R166, R167 ;  /* 0x000000a700a67202 */ /* 0x000fce0000000f00 */
[----:B------:R-:W-:Y:S05]  /*61d0*/  WARPSYNC.COLLECTIVE R163, `(.L_x_11970) ;  /* 0x00000000a3087348 */ /* 0x000fea0003c00000 */
[----:B------:R0:W1:Y:S02]  /*61e0*/  SHFL.DOWN P5, R167, R164, R160, R161 ;  /* 0x080000a0a4a77389 */ /* 0x00006400000a00a1 */
[----:B01----:R-:W-:Y:S01]  /*61f0*/  ENDCOLLECTIVE ;  /* 0x000000000000791b */ /* 0x003fe20003800000 */
.L_x_11970:
[----:B------:R-:W-:Y:S01]  /*6200*/  FADD.FTZ R166, R199, R166 ;  /* 0x000000a6c7a67221 */ /* 0x000fe20000010000 */
[----:B------:R-:W-:-:S04]  /*6210*/  HFMA2.MMA R160, -RZ, RZ, 0, 1.1920928955078125e-07 ;  /* 0x00000002ffa07435 */ /* 0x000fc800000001ff */
[----:B------:R-:W-:Y:S02]  /*6220*/  MOV R164, R166 ;  /* 0x000000a600a47202 */ /* 0x000fe40000000f00 */
[----:B------:R-:W-:-:S07]  /*6230*/  MOV R165, R167 ;  /* 0x000000a700a57202 */ /* 0x000fce0000000f00 */
[----:B------:R-:W-:Y:S05]  /*6240*/  WARPSYNC.COLLECTIVE R163, `(.L_x_11971) ;  /* 0x00000000a3087348 */ /* 0x000fea0003c00000 */
[----:B------:R0:W1:Y:S02]  /*6250*/  SHFL.DOWN P5, R167, R164, R160, R161 ;  /* 0x080000a0a4a77389 */ /* 0x00006400000a00a1 */
[----:B01----:R-:W-:Y:S01]  /*6260*/  ENDCOLLECTIVE ;  /* 0x000000000000791b */ /* 0x003fe20003800000 */
.L_x_11971:
[----:B------:R-:W-:-:S05]  /*6270*/  FADD.FTZ R165, R198, R165 ;  /* 0x000000a5c6a57221 */ /* 0x000fca0000010000 */
[----:B------:R-:W-:Y:S01]  /*6280*/  MOV R164, R165 ;  /* 0x000000a500a47202 */ /* 0x000fe20000000f00 */
[----:B------:R-:W-:-:S07]  /*6290*/  FADD.FTZ R166, R166, R167 ;  /* 0x000000a7a6a67221 */ /* 0x000fce0000010000 */
[----:B------:R-:W-:Y:S05]  /*62a0*/  WARPSYNC.COLLECTIVE R163, `(.L_x_11972) ;  /* 0x00000000a3087348 */ /* 0x000fea0003c00000 */
[----:B------:R0:W1:Y:S02]  /*62b0*/  SHFL.DOWN P5, R167, R164, R160, R161 ;  /* 0x080000a0a4a77389 */ /* 0x00006400000a00a1 */
[----:B01----:R-:W-:Y:S01]  /*62c0*/  ENDCOLLECTIVE ;  /* 0x000000000000791b */ /* 0x003fe20003800000 */
.L_x_11972:
[----:B------:R-:W-:Y:S01]  /*62d0*/  HFMA2.MMA R160, -RZ, RZ, 0, 5.9604644775390625e-08 ;  /* 0x00000001ffa07435 */ /* 0x000fe200000001ff */
[----:B------:R-:W-:Y:S01]  /*62e0*/  MOV R164, R166 ;  /* 0x000000a600a47202 */ /* 0x000fe20000000f00 */
[----:B------:R-:W-:-:S09]  /*62f0*/  FADD.FTZ R165, R165, R167 ;  /* 0x000000a7a5a57221 */ /* 0x000fd20000010000 */
[----:B------:R-:W-:Y:S05]  /*6300*/  WARPSYNC.COLLECTIVE R163, `(.L_x_11973) ;  /* 0x00000000a3087348 */ /* 0x000fea0003c00000 */
[----:B------:R0:W1:Y:S02]  /*6310*/  SHFL.DOWN P5, R167, R164, R160, R161 ;  /* 0x080000a0a4a77389 */ /* 0x00006400000a00a1 */
[----:B01----:R-:W-:Y:S01]  /*6320*/  ENDCOLLECTIVE ;  /* 0x000000000000791b */ /* 0x003fe20003800000 */
.L_x_11973:
[----:B------:R-:W-:Y:S02]  /*6330*/  MOV R164, R165 ;  /* 0x000000a500a47202 */ /* 0x000fe40000000f00 */
[----:B------:R-:W-:-:S07]  /*6340*/  MOV R198, R167 ;  /* 0x000000a700c67202 */ /* 0x000fce0000000f00 */
[----:B------:R-:W-:Y:S05]  /*6350*/  WARPSYNC.COLLECTIVE R163, `(.L_x_11974) ;  /* 0x00000000a3087348 */ /* 0x000fea0003c00000 */
[----:B------:R0:W1:Y:S02]  /*6360*/  SHFL.DOWN P5, R167, R164, R160, R161 ;  /* 0x080000a0a4a77389 */ /* 0x00006400000a00a1 */
[----:B01----:R-:W-:Y:S01]  /*6370*/  ENDCOLLECTIVE ;  /* 0x000000000000791b */ /* 0x003fe20003800000 */
.L_x_11974:
[----:B------:R-:W-:Y:S01]  /*6380*/  MOV R161, R167 ;  /* 0x000000a700a17202 */ /* 0x000fe20000000f00 */
[----:B------:R-:W-:Y:S06]  /*6390*/  BRA `(.L_x_11975) ;  /* 0xffffffcc008c7947 */ /* 0x000fec000383ffff */
.L_x_11976:
        /* <DEDUP_REMOVED lines=14> */
.L_x_14034:


//--------------------- .text._ZN10layer_norm13ln_bwd_kernelINS_13Kernel_traitsI6__halfffffjLj4096ELj1ELj1ELj4ELj16ENS_18Kernel_traits_baseILj4096ES2_ffffjLj128EEEEELb1ELb1ELb0ELb1EEEvNS_9BwdParamsE --------------------------
	.section	.text._ZN10layer_norm13ln_bwd_kernelINS_13Kernel_traitsI6__halfffffjLj4096ELj1ELj1ELj4ELj16ENS_18Kernel_traits_baseILj4096ES2_ffffjLj128EEEEELb1ELb1ELb0ELb1EEEvNS_9BwdParamsE,"ax",@progbits
	.align	128
        .global         _ZN10layer_norm13ln_bwd_kernelINS_13Kernel_traitsI6__halfffffjLj4096ELj1ELj1ELj4ELj16ENS_18Kernel_traits_baseILj4096ES2_ffffjLj128EEEEELb1ELb1ELb0ELb1EEEvNS_9BwdParamsE
        .type           _ZN10layer_norm13ln_bwd_kernelINS_13Kernel_traitsI6__halfffffjLj4096ELj1ELj1ELj4ELj16ENS_18Kernel_traits_baseILj4096ES2_ffffjLj128EEEEELb1ELb1ELb0ELb1EEEvNS_9BwdParamsE,@function
        .size           _ZN10layer_norm13ln_bwd_kernelINS_13Kernel_traitsI6__halfffffjLj4096ELj1ELj1ELj4ELj16ENS_18Kernel_traits_baseILj4096ES2_ffffjLj128EEEEELb1ELb1ELb0ELb1EEEvNS_9BwdParamsE,(.L_x_14035 - _ZN10layer_norm13ln_bwd_kernelINS_13Kernel_traitsI6__halfffffjLj4096ELj1ELj1ELj4ELj16ENS_18Kernel_traits_baseILj4096ES2_ffffjLj128EEEEELb1ELb1ELb0ELb1EEEvNS_9BwdParamsE)
        .other          _ZN10layer_norm13ln_bwd_kernelINS_13Kernel_traitsI6__halfffffjLj4096ELj1ELj1ELj4ELj16ENS_18Kernel_traits_baseILj4096ES2_ffffjLj128EEEEELb1ELb1ELb0ELb1EEEvNS_9BwdParamsE,@"STO_CUDA_ENTRY STV_DEFAULT"
_ZN10layer_norm13ln_bwd_kernelINS_13Kernel_traitsI6__halfffffjLj4096ELj1ELj1ELj4ELj16ENS_18Kernel_traits_baseILj4096ES2_ffffjLj128EEEEELb1ELb1ELb0ELb1EEEvNS_9BwdParamsE:
.text._ZN10layer_norm13ln_bwd_kernelINS_13Kernel_traitsI6__halfffffjLj4096ELj1ELj1ELj4ELj16ENS_18Kernel_traits_baseILj4096ES2_ffffjLj128EEEEELb1ELb1ELb0ELb1EEEvNS_9BwdParamsE:
        /* <DEDUP_REMOVED lines=68> */
.L_x_11977:
        /* <DEDUP_REMOVED lines=41> */
[----:B------:R-:W-:-:S02]  /*06d0*/  MOV R221, RZ ;  /* 0x000000ff00dd7202 */ /* 0x000fc40000000f00 */
        /* <DEDUP_REMOVED lines=23> */
[----:B0-----:R-:W-:Y:S01]  /*0850*/  CS2R R4, SRZ ;  /* 0x0000000000047805 */ /* 0x001fe2000001ff00 */
[----:B--2---:R-:W-:Y:S01]  /*0860*/  HADD2.F32 R2, -RZ, R6.H0_H0 ;  /* 0x20000006ff027230 */ /* 0x004fe20000004100 */
[--C-:B------:R-:W-:Y:S01]  /*0870*/  SHF.R.U64 R64, R6, 0x10, R7.reuse ;  /* 0x0000001006407819 */ /* 0x100fe20000001207 */
[----:B------:R-:W-:Y:S01]  /*0880*/  HADD2.F32 R0, -RZ, R7.H0_H0 ;  /* 0x20000007ff007230 */ /* 0x000fe20000004100 */
[----:B------:R-:W-:-:S02]  /*0890*/  SHF.R.U32.HI R63, RZ, 0x10, R7 ;  /* 0x00000010ff3f7819 */ /* 0x000fc40000011607 */
        /* <DEDUP_REMOVED lines=66> */
[----:B------:R-:W-:Y:S01]  /*0cc0*/  SHF.R.U32.HI R252, RZ, 0x10, R25 ;  /* 0x00000010fffc7819 */ /* 0x000fe20000011619 */
[----:B------:R-:W-:Y:S01]  /*0cd0*/  HADD2.F32 R42, -RZ, R42.H0_H0 ;  /* 0x2000002aff2a7230 */ /* 0x000fe20000004100 */
[----:B------:R1:W-:Y:S01]  /*0ce0*/  STL [R1+0x80], R0 ;  /* 0x0000800001007387 */ /* 0x0003e20000100800 */
[----:B------:R-:W-:Y:S01]  /*0cf0*/  HADD2.F32 R41, -RZ, R41.H0_H0 ;  /* 0x20000029ff297230 */ /* 0x000fe20000004100 */
[----:B------:R-:W-:Y:S01]  /*0d00*/  CS2R R22, SRZ ;  /* 0x0000000000167805 */ /* 0x000fe2000001ff00 */
[----:B------:R-:W-:Y:S01]  /*0d10*/  HADD2.F32 R40, -RZ, R40.H0_H0 ;  /* 0x20000028ff287230 */ /* 0x000fe20000004100 */
[----:B------:R-:W-:Y:S01]  /*0d20*/  CS2R R18, SRZ ;  /* 0x0000000000127805 */ /* 0x000fe2000001ff00 */
        /* <DEDUP_REMOVED lines=16> */
[----:B------:R-:W-:-:S02]  /*0e30*/  HADD2.F32 R252, -RZ, R252.H0_H0 ;  /* 0x200000fcfffc7230 */ /* 0x000fc40000004100 */
        /* <DEDUP_REMOVED lines=40> */
[----:B------:R1:W-:Y:S04]  /*10c0*/  STL [R1], R0 ;  /* 0x0000000001007387 */ /* 0x0003e80000100800 */
[----:B------:R2:W-:Y:S01]  /*10d0*/  STL [R1+0xc4], R64 ;  /* 0x0000c44001007387 */ /* 0x0005e20000100800 */
[----:B0-----:R-:W-:-:S03]  /*10e0*/  CS2R R2, SRZ ;  /* 0x0000000000027805 */ /* 0x001fc6000001ff00 */
[----:B------:R2:W-:Y:S01]  /*10f0*/  STL [R1+0xbc], R63 ;  /* 0x0000bc3f01007387 */ /* 0x0005e20000100800 */
[----:B-1----:R-:W-:-:S03]  /*1100*/  HFMA2.MMA R0, -RZ, RZ, 0, 0 ;  /* 0x00000000ff007435 */ /* 0x002fc600000001ff */
        /* <DEDUP_REMOVED lines=23> */
.L_x_11980:
[----:B------:R-:W0:Y:S01]  /*1280*/  S2R R78, SR_TID.X ;  /* 0x00000000004e7919 */ /* 0x000e220000002100 */
[----:B------:R-:W-:Y:S01]  /*1290*/  IMAD R76, R151, UR8, RZ ;  /* 0x00000008974c7c24 */ /* 0x000fe2000f8e02ff */
[----:B------:R-:W1:Y:S01]  /*12a0*/  LDC.64 R202, c[0x0][0x250] ;  /* 0x00009400ffca7b82 */ /* 0x000e620000000a00 */
[----:B------:R-:W3:Y:S03]  /*12b0*/  LDL R217, [R1+0xc8] ;  /* 0x0000c80001d97983 */ /* 0x000ee60000100800 */
[----:B------:R-:W-:Y:S01]  /*12c0*/  SHF.R.S32.HI R77, RZ, 0x1f, R76 ;  /* 0x0000001fff4d7819 */ /* 0x000fe2000001144c */
[----:B------:R-:W4:Y:S03]  /*12d0*/  LDL R219, [R1+0xc4] ;  /* 0x0000c40001db7983 */ /* 0x000f260000100800 */
[----:B------:R-:W-:Y:S01]  /*12e0*/  LEA.HI R77, R77, R76, RZ, 0x2 ;  /* 0x0000004c4d4d7211 */ /* 0x000fe200078f10ff */
[----:B------:R-:W2:Y:S01]  /*12f0*/  LDC.64 R170, c[0x0][0x2c8] ;  /* 0x0000b200ffaa7b82 */ /* 0x000ea20000000a00 */
[----:B------:R-:W4:Y:S07]  /*1300*/  LDL R220, [R1+0xc0] ;  /* 0x0000c00001dc7983 */ /* 0x000f2e0000100800 */
[----:B------:R-:W2:Y:S08]  /*1310*/  LDC.64 R154, c[0x0][0x258] ;  /* 0x00009600ff9a7b82 */ /* 0x000eb00000000a00 */
[----:B------:R-:W2:Y:S01]  /*1320*/  @P0 LDC.64 R126, c[0x0][0x270] ;  /* 0x00009c00ff7e0b82 */ /* 0x000ea20000000a00 */
[----:B0-----:R-:W-:-:S07]  /*1330*/  LOP3.LUT R138, R78, 0x7f, RZ, 0xc0, !PT ;  /* 0x0000007f4e8a7812 */ /* 0x001fce00078ec0ff */
[----:B------:R-:W0:Y:S01]  /*1340*/  LDC.64 R174, c[0x0][0x2b8] ;  /* 0x0000ae00ffae7b82 */ /* 0x000e220000000a00 */
[----:B------:R-:W-:-:S04]  /*1350*/  LEA.HI.SX32 R138, R77, R138, 0x1e ;  /* 0x0000008a4d8a7211 */ /* 0x000fc800078ff2ff */
[C---:B------:R-:W-:Y:S02]  /*1360*/  IADD3 R167, R138.reuse, 0x100, RZ ;  /* 0x000001008aa77810 */ /* 0x040fe40007ffe0ff */
[----:B------:R-:W-:Y:S02]  /*1370*/  IADD3 R164, R138, 0x200, RZ ;  /* 0x000002008aa47810 */ /* 0x000fe40007ffe0ff */
[----:B------:R-:W-:Y:S02]  /*1380*/  SHF.L.U32 R172, R167, 0x4, RZ ;  /* 0x00000004a7ac7819 */ /* 0x000fe400000006ff */
[----:B------:R-:W-:Y:S02]  /*1390*/  SHF.R.U32.HI R173, RZ, 0x1c, R167 ;  /* 0x0000001cffad7819 */ /* 0x000fe400000116a7 */
[----:B------:R-:W-:Y:S02]  /*13a0*/  IADD3 R84, P2, R172, UR10, RZ ;  /* 0x0000000aac547c10 */ /* 0x000fe4000ff5e0ff */
[----:B------:R-:W-:-:S02]  /*13b0*/  SHF.L.U32 R166, R164, 0x4, RZ ;  /* 0x00000004a4a67819 */ /* 0x000fc400000006ff */
[C---:B------:R-:W-:Y:S02]  /*13c0*/  IADD3 R181, R138.reuse, 0x300, RZ ;  /* 0x000003008ab57810 */ /* 0x040fe40007ffe0ff */
[----:B------:R-:W-:Y:S02]  /*13d0*/  SHF.L.U32 R186, R138, 0x4, RZ ;  /* 0x000000048aba7819 */ /* 0x000fe400000006ff */
[----:B------:R-:W-:Y:S02]  /*13e0*/  IADD3.X R85, R173, UR11, RZ, P2, !PT ;  /* 0x0000000bad557c10 */ /* 0x000fe400097fe4ff */
[----:B------:R-:W-:Y:S02]  /*13f0*/  SHF.R.U32.HI R165, RZ, 0x1c, R164 ;  /* 0x0000001cffa57819 */ /* 0x000fe400000116a4 */
[----:B------:R-:W-:Y:S01]  /*1400*/  IADD3 R92, P2, R166, UR10, RZ ;  /* 0x0000000aa65c7c10 */ /* 0x000fe2000ff5e0ff */
[----:B-1----:R-:W-:Y:S01]  /*1410*/  IMAD.WIDE R202, R151, 0x4, R202 ;  /* 0x0000000497ca7825 */ /* 0x002fe200078e02ca */
[----:B------:R-:W-:Y:S01]  /*1420*/  SHF.L.U32 R159, R181, 0x4, RZ ;  /* 0x00000004b59f7819 */ /* 0x000fe200000006ff */
[----:B------:R-:W3:Y:S01]  /*1430*/  LDG.E.128 R84, desc[UR4][R84.64] ;  /* 0x0000000454547981 */ /* 0x000ee2000c1e1d00 */
[----:B------:R-:W-:-:S02]  /*1440*/  SHF.R.U32.HI R184, RZ, 0x1c, R138 ;  /* 0x0000001cffb87819 */ /* 0x000fc4000001168a */
[----:B------:R-:W-:Y:S01]  /*1450*/  IADD3 R76, P1, R186, UR10, RZ ;  /* 0x0000000aba4c7c10 */ /* 0x000fe2000ff3e0ff */
[----:B------:R1:W4:Y:S01]  /*1460*/  LDG.E R202, desc[UR4][R202.64] ;  /* 0x00000004caca7981 */ /* 0x000322000c1e1900 */
[----:B------:R-:W-:Y:S02]  /*1470*/  IADD3.X R93, R165, UR11, RZ, P2, !PT ;  /* 0x0000000ba55d7c10 */ /* 0x000fe400097fe4ff */
[----:B------:R-:W-:Y:S02]  /*1480*/  SHF.R.U32.HI R158, RZ, 0x1c, R181 ;  /* 0x0000001cff9e7819 */ /* 0x000fe400000116b5 */
[----:B------:R-:W-:Y:S02]  /*1490*/  IADD3 R100, P2, R159, UR10, RZ ;  /* 0x0000000a9f647c10 */ /* 0x000fe4000ff5e0ff */
[----:B------:R-:W-:Y:S01]  /*14a0*/  IADD3.X R77, R184, UR11, RZ, P1, !PT ;  /* 0x0000000bb84d7c10 */ /* 0x000fe20008ffe4ff */
[----:B------:R-:W3:Y:S01]  /*14b0*/  LDG.E.128 R92, desc[UR4][R92.64] ;  /* 0x000000045c5c7981 */ /* 0x000ee2000c1e1d00 */
[----:B------:R-:W-:-:S04]  /*14c0*/  IADD3.X R101, R158, UR11, RZ, P2, !PT ;  /* 0x0000000b9e657c10 */ /* 0x000fc800097fe4ff */
[----:B------:R-:W3:Y:S04]  /*14d0*/  LDG.E.128 R76, desc[UR4][R76.64] ;  /* 0x000000044c4c7981 */ /* 0x000ee8000c1e1d00 */
[----:B------:R-:W3:Y:S01]  /*14e0*/  LDG.E.128 R100, desc[UR4][R100.64] ;  /* 0x0000000464647981 */ /* 0x000ee2000c1e1d00 */
[C---:B------:R-:W-:Y:S02]  /*14f0*/  IADD3 R161, R138.reuse, 0x80, RZ ;  /* 0x000000808aa17810 */ /* 0x040fe40007ffe0ff */
[----:B-1----:R-:W-:Y:S02]  /*1500*/  IADD3 R203, R138, 0x180, RZ ;  /* 0x000001808acb7810 */ /* 0x002fe40007ffe0ff */
[----:B------:R-:W-:Y:S02]  /*1510*/  SHF.L.U32 R177, R161, 0x4, RZ ;  /* 0x00000004a1b17819 */ /* 0x000fe400000006ff */
[----:B------:R-:W-:-:S02]  /*1520*/  SHF.R.U32.HI R176, RZ, 0x1c, R161 ;  /* 0x0000001cffb07819 */ /* 0x000fc400000116a1 */
[----:B------:R-:W-:Y:S02]  /*1530*/  IADD3 R80, P1, R177, UR10, RZ ;  /* 0x0000000ab1507c10 */ /* 0x000fe4000ff3e0ff */
[----:B------:R-:W-:Y:S02]  /*1540*/  SHF.L.U32 R169, R203, 0x4, RZ ;  /* 0x00000004cba97819 */ /* 0x000fe400000006ff */
[----:B------:R-:W-:Y:S02]  /*1550*/  IADD3 R180, R138, 0x280, RZ ;  /* 0x000002808ab47810 */ /* 0x000fe40007ffe0ff */
[----:B------:R-:W-:Y:S02]  /*1560*/  IADD3.X R81, R176, UR11, RZ, P1, !PT ;  /* 0x0000000bb0517c10 */ /* 0x000fe40008ffe4ff */
[----:B------:R-:W-:Y:S02]  /*1570*/  SHF.R.U32.HI R168, RZ, 0x1c, R203 ;  /* 0x0000001cffa87819 */ /* 0x000fe400000116cb */
[----:B------:R-:W-:-:S02]  /*1580*/  IADD3 R88, P1, R169, UR10, RZ ;  /* 0x0000000aa9587c10 */ /* 0x000fc4000ff3e0ff */
[----:B------:R-:W-:Y:S02]  /*1590*/  SHF.L.U32 R163, R180, 0x4, RZ ;  /* 0x00000004b4a37819 */ /* 0x000fe400000006ff */
[----:B------:R-:W-:Y:S01]  /*15a0*/  IADD3 R156, R138, 0x380, RZ ;  /* 0x000003808a9c7810 */ /* 0x000fe20007ffe0ff */
[----:B--2---:R-:W-:Y:S01]  /*15b0*/  IMAD.WIDE R154, R151, 0x4, R154 ;  /* 0x00000004979a7825 */ /* 0x004fe200078e029a */
[----:B------:R-:W-:Y:S01]  /*15c0*/  IADD3.X R89, R168, UR11, RZ, P1, !PT ;  /* 0x0000000ba8597c10 */ /* 0x000fe20008ffe4ff */
[----:B------:R-:W2:Y:S01]  /*15d0*/  LDG.E.128 R80, desc[UR4][R80.64] ;  /* 0x0000000450507981 */ /* 0x000ea2000c1e1d00 */
[----:B------:R-:W-:Y:S02]  /*15e0*/  SHF.R.U32.HI R162, RZ, 0x1c, R180 ;  /* 0x0000001cffa27819 */ /* 0x000fe400000116b4 */
[----:B------:R-:W-:Y:S01]  /*15f0*/  IADD3 R96, P1, R163, UR10, RZ ;  /* 0x0000000aa3607c10 */ /* 0x000fe2000ff3e0ff */
[----:B------:R1:W2:Y:S01]  /*1600*/  LDG.E R154, desc[UR4][R154.64] ;  /* 0x000000049a9a7981 */ /* 0x0002a2000c1e1900 */
[----:B------:R-:W-:-:S02]  /*1610*/  SHF.L.U32 R153, R156, 0x4, RZ ;  /* 0x000000049c997819 */ /* 0x000fc400000006ff */
[----:B------:R-:W-:Y:S02]  /*1620*/  IADD3.X R97, R162, UR11, RZ, P1, !PT ;  /* 0x0000000ba2617c10 */ /* 0x000fe40008ffe4ff */
[----:B------:R-:W-:Y:S02]  /*1630*/  SHF.R.S32.HI R122, RZ, 0x1f, R151 ;  /* 0x0000001fff7a7819 */ /* 0x000fe40000011497 */
[----:B------:R-:W-:Y:S01]  /*1640*/  @P0 LEA R126, P2, R151, R126, 0x2 ;  /* 0x0000007e977e0211 */ /* 0x000fe200078410ff */
[----:B0-----:R-:W-:Y:S01]  /*1650*/  IMAD.WIDE.U32 R108, R138, 0x10, R174 ;  /* 0x000000108a6c7825 */ /* 0x001fe200078e00ae */
[----:B------:R-:W-:Y:S01]  /*1660*/  SHF.R.U32.HI R152, RZ, 0x1c, R156 ;  /* 0x0000001cff987819 */ /* 0x000fe2000001169c */
[----:B------:R-:W2:Y:S01]  /*1670*/  LDG.E.128 R88, desc[UR4][R88.64] ;  /* 0x0000000458587981 */ /* 0x000ea2000c1e1d00 */
[----:B------:R-:W-:Y:S02]  /*1680*/  IADD3 R104, P1, R153, UR10, RZ ;  /* 0x0000000a99687c10 */ /* 0x000fe4000ff3e0ff */
[----:B-1----:R-:W-:Y:S01]  /*1690*/  MOV R155, 0x3f800000 ;  /* 0x3f800000009b7802 */ /* 0x002fe20000000f00 */
[----:B------:R-:W-:Y:S01]  /*16a0*/  IMAD.WIDE.U32 R112, R161, 0x10, R174 ;  /* 0x00000010a1707825 */ /* 0x000fe200078e00ae */
[----:B------:R-:W-:Y:S01]  /*16b0*/  IADD3.X R105, R152, UR11, RZ, P1, !PT ;  /* 0x0000000b98697c10 */ /* 0x000fe20008ffe4ff */
[----:B------:R-:W2:Y:S01]  /*16c0*/  LDG.E.128 R96, desc[UR4][R96.64] ;  /* 0x0000000460607981 */ /* 0x000ea2000c1e1d00 */
[----:B------:R-:W-:-:S02]  /*16d0*/  ISETP.NE.U32.AND P1, PT, R170, RZ, PT ;  /* 0x000000ffaa00720c */ /* 0x000fc40003f25070 */
[----:B------:R-:W-:Y:S01]  /*16e0*/  @P0 LEA.HI.X R127, R151, R127, R122, 0x2, P2 ;  /* 0x0000007f977f0211 */ /* 0x000fe200010f147a */
[--C-:B------:R-:W-:Y:S01]  /*16f0*/  IMAD.WIDE.U32 R116, R167, 0x10, R174.reuse ;  /* 0x00000010a7747825 */ /* 0x100fe200078e00ae */
[----:B------:R-:W-:Y:S01]  /*1700*/  ISETP.NE.AND.EX P1, PT, R171, RZ, PT, P1 ;  /* 0x000000ffab00720c */ /* 0x000fe20003f25310 */
[----:B------:R-:W2:Y:S04]  /*1710*/  LDG.E.128 R104, desc[UR4][R104.64] ;  /* 0x0000000468687981 */ /* 0x000ea8000c1e1d00 */
[----:B------:R0:W5:Y:S01]  /*1720*/  @P0 LDG.E R155, desc[UR4][R126.64] ;  /* 0x000000047e9b0981 */ /* 0x000162000c1e1900 */
[----:B------:R-:W-:-:S03]  /*1730*/  IMAD.WIDE.U32 R120, R203, 0x10, R174 ;  /* 0x00000010cb787825 */ /* 0x000fc600078e00ae */
[----:B------:R-:W2:Y:S04]  /*1740*/  LDG.E.128 R112, desc[UR4][R112.64] ;  /* 0x0000000470707981 */ /* 0x000ea8000c1e1d00 */
[CC--:B------:R-:W-:Y:S01]  /*1750*/  @P1 LEA R124, P2, R138.reuse, R170.reuse, 0x4 ;  /* 0x000000aa8a7c1211 */ /* 0x0c0fe200078420ff */
[----:B------:R-:W2:Y:S03]  /*1760*/  LDG.E.128 R108, desc[UR4][R108.64] ;  /* 0x000000046c6c7981 */ /* 0x000ea6000c1e1d00 */
[----:B------:R-:W-:Y:S01]  /*1770*/  @P1 LEA.HI.X R125, R138, R171, RZ, 0x4, P2 ;  /* 0x000000ab8a7d1211 */ /* 0x000fe200010f24ff */
[----:B------:R-:W2:Y:S01]  /*1780*/  LDG.E.128 R116, desc[UR4][R116.64] ;  /* 0x0000000474747981 */ /* 0x000ea2000c1e1d00 */
[----:B0-----:R-:W-:-:S03]  /*1790*/  @P1 LEA R126, P2, R161, R170, 0x4 ;  /* 0x000000aaa17e1211 */ /* 0x001fc600078420ff */
[----:B------:R-:W5:Y:S01]  /*17a0*/  @P1 LDG.E.128 R40, desc[UR4][R124.64] ;  /* 0x000000047c281981 */ /* 0x000f62000c1e1d00 */
[-C--:B------:R-:W-:Y:S02]  /*17b0*/  @P1 LEA.HI.X R127, R161, R171.reuse, RZ, 0x4, P2 ;  /* 0x000000aba17f1211 */ /* 0x080fe400010f24ff */
[CC--:B------:R-:W-:Y:S01]  /*17c0*/  @P1 LEA R128, P2, R167.reuse, R170.reuse, 0x4 ;  /* 0x000000aaa7801211 */ /* 0x0c0fe200078420ff */
[----:B------:R-:W2:Y:S03]  /*17d0*/  LDG.E.128 R120, desc[UR4][R120.64] ;  /* 0x0000000478787981 */ /* 0x000ea6000c1e1d00 */
[----:B------:R-:W-:Y:S01]  /*17e0*/  @P1 LEA.HI.X R129, R167, R171, RZ, 0x4, P2 ;  /* 0x000000aba7811211 */ /* 0x000fe200010f24ff */
[----:B------:R-:W5:Y:S04]  /*17f0*/  @P1 LDG.E.128 R44, desc[UR4][R126.64] ;  /* 0x000000047e2c1981 */ /* 0x000f68000c1e1d00 */
[----:B------:R0:W5:Y:S02]  /*1800*/  @P1 LDG.E.128 R48, desc[UR4][R128.64] ;  /* 0x0000000480301981 */ /* 0x000164000c1e1d00 */
[----:B0-----:R-:W-:-:S04]  /*1810*/  @P1 LEA R128, P2, R203, R170, 0x4 ;  /* 0x000000aacb801211 */ /* 0x001fc800078420ff */
[-C--:B------:R-:W-:Y:S02]  /*1820*/  @P1 LEA.HI.X R129, R203, R171.reuse, RZ, 0x4, P2 ;  /* 0x000000abcb811211 */ /* 0x080fe400010f24ff */
[CC--:B------:R-:W-:Y:S01]  /*1830*/  @P1 LEA R132, P2, R164.reuse, R170.reuse, 0x4 ;  /* 0x000000aaa4841211 */ /* 0x0c0fe200078420ff */
[C---:B------:R-:W-:Y:S02]  /*1840*/  IMAD.WIDE.U32 R124, R164.reuse, 0x10, R174 ;  /* 0x00000010a47c7825 */ /* 0x040fe400078e00ae */
[----:B------:R-:W5:Y:S01]  /*1850*/  @P1 LDG.E.128 R52, desc[UR4][R128.64] ;  /* 0x0000000480341981 */ /* 0x000f62000c1e1d00 */
[----:B------:R-:W-:Y:S02]  /*1860*/  @P1 LEA.HI.X R133, R164, R171, RZ, 0x4, P2 ;  /* 0x000000aba4851211 */ /* 0x000fe400010f24ff */
[----:B------:R-:W-:Y:S01]  /*1870*/  LOP3.LUT P4, RZ, R201, 0xff, RZ, 0xc0, !PT ;  /* 0x000000ffc9ff7812 */ /* 0x000fe2000788c0ff */
[----:B------:R-:W2:Y:S04]  /*1880*/  LDG.E.128 R124, desc[UR4][R124.64] ;  /* 0x000000047c7c7981 */ /* 0x000ea8000c1e1d00 */
[----:B------:R0:W5:Y:S02]  /*1890*/  @P1 LDG.E.128 R56, desc[UR4][R132.64] ;  /* 0x0000000484381981 */ /* 0x000164000c1e1d00 */
[----:B0-----:R-:W-:-:S04]  /*18a0*/  @P1 LEA R132, P2, R180, R170, 0x4 ;  /* 0x000000aab4841211 */ /* 0x001fc800078420ff */
[CC--:B------:R-:W-:Y:S02]  /*18b0*/  @P1 LEA.HI.X R133, R180.reuse, R171.reuse, RZ, 0x4, P2 ;  /* 0x000000abb4851211 */ /* 0x0c0fe400010f24ff */
[C---:B------:R-:W-:Y:S01]  /*18c0*/  @P1 LEA R136, P2, R181.reuse, R170, 0x4 ;  /* 0x000000aab5881211 */ /* 0x040fe200078420ff */
[----:B------:R-:W-:Y:S02]  /*18d0*/  IMAD.WIDE.U32 R128, R180, 0x10, R174 ;  /* 0x00000010b4807825 */ /* 0x000fe400078e00ae */
[----:B------:R-:W5:Y:S01]  /*18e0*/  @P1 LDG.E.128 R60, desc[UR4][R132.64] ;  /* 0x00000004843c1981 */ /* 0x000f62000c1e1d00 */
[----:B------:R-:W-:-:S03]  /*18f0*/  @P1 LEA.HI.X R137, R181, R171, RZ, 0x4, P2 ;  /* 0x000000abb5891211 */ /* 0x000fc600010f24ff */
[----:B------:R-:W2:Y:S04]  /*1900*/  LDG.E.128 R128, desc[UR4][R128.64] ;  /* 0x0000000480807981 */ /* 0x000ea8000c1e1d00 */
[----:B------:R0:W5:Y:S02]  /*1910*/  @P1 LDG.E.128 R64, desc[UR4][R136.64] ;  /* 0x0000000488401981 */ /* 0x000164000c1e1d00 */
[----:B0-----:R-:W-:-:S04]  /*1920*/  @P1 LEA R136, P2, R156, R170, 0x4 ;  /* 0x000000aa9c881211 */ /* 0x001fc800078420ff */
[----:B------:R-:W-:Y:S01]  /*1930*/  @P1 LEA.HI.X R137, R156, R171, RZ, 0x4, P2 ;  /* 0x000000ab9c891211 */ /* 0x000fe200010f24ff */
[----:B------:R-:W-:-:S04]  /*1940*/  IMAD.WIDE.U32 R132, R181, 0x10, R174 ;  /* 0x00000010b5847825 */ /* 0x000fc800078e00ae */
[----:B------:R0:W5:Y:S04]  /*1950*/  @P1 LDG.E.128 R68, desc[UR4][R136.64] ;  /* 0x0000000488441981 */ /* 0x000168000c1e1d00 */
[----:B------:R-:W2:Y:S01]  /*1960*/  LDG.E.128 R132, desc[UR4][R132.64] ;  /* 0x0000000484847981 */ /* 0x000ea2000c1e1d00 */
[----:B0-----:R-:W-:Y:S01]  /*1970*/  IMAD.WIDE.U32 R136, R156, 0x10, R174 ;  /* 0x000000109c887825 */ /* 0x001fe200078e00ae */
[----:B------:R-:W-:-:S04]  /*1980*/  LEA R174, P1, R138, UR12, 0x2 ;  /* 0x0000000c8aae7c11 */ /* 0x000fc8000f8210ff */
[----:B------:R-:W-:Y:S02]  /*1990*/  LEA.HI.X R175, R138, UR13, RZ, 0x2, P1 ;  /* 0x0000000d8aaf7c11 */ /* 0x000fe400088f14ff */
[C---:B------:R-:W-:Y:S01]  /*19a0*/  LEA R160, P1, R161.reuse, UR12, 0x2 ;  /* 0x0000000ca1a07c11 */ /* 0x040fe2000f8210ff */
[----:B------:R-:W2:Y:S03]  /*19b0*/  LDG.E.128 R136, desc[UR4][R136.64] ;  /* 0x0000000488887981 */ /* 0x000ea6000c1e1d00 */
[----:B------:R-:W-:Y:S01]  /*19c0*/  LEA.HI.X R161, R161, UR13, RZ, 0x2, P1 ;  /* 0x0000000da1a17c11 */ /* 0x000fe200088f14ff */
[----:B------:R-:W5:Y:S01]  /*19d0*/  LDG.E R182, desc[UR4][R174.64] ;  /* 0x00000004aeb67981 */ /* 0x000f62000c1e1900 */
[----:B------:R-:W-:-:S04]  /*19e0*/  LEA R178, P1, R167, UR12, 0x2 ;  /* 0x0000000ca7b27c11 */ /* 0x000fc8000f8210ff */
[----:B------:R-:W-:Y:S01]  /*19f0*/  LEA.HI.X R179, R167, UR13, RZ, 0x2, P1 ;  /* 0x0000000da7b37c11 */ /* 0x000fe200088f14ff */
[----:B------:R0:W5:Y:S04]  /*1a00*/  LDG.E R175, desc[UR4][R160.64] ;  /* 0x00000004a0af7981 */ /* 0x000168000c1e1900 */
[----:B------:R1:W5:Y:S01]  /*1a10*/  LDG.E R174, desc[UR4][R178.64] ;  /* 0x00000004b2ae7981 */ /* 0x000362000c1e1900 */
[----:B0-----:R-:W-:-:S04]  /*1a20*/  LEA R160, P2, R203, UR12, 0x2 ;  /* 0x0000000ccba07c11 */ /* 0x001fc8000f8410ff */
[----:B------:R-:W-:Y:S02]  /*1a30*/  LEA.HI.X R161, R203, UR13, RZ, 0x2, P2 ;  /* 0x0000000dcba17c11 */ /* 0x000fe400090f14ff */
[----:B-1----:R-:W-:-:S03]  /*1a40*/  LEA R178, P1, R164, UR12, 0x2 ;  /* 0x0000000ca4b27c11 */ /* 0x002fc6000f8210ff */
[----:B------:R0:W5:Y:S01]  /*1a50*/  LDG.E R167, desc[UR4][R160.64] ;  /* 0x00000004a0a77981 */ /* 0x000162000c1e1900 */
[----:B------:R-:W-:-:S05]  /*1a60*/  LEA.HI.X R179, R164, UR13, RZ, 0x2, P1 ;  /* 0x0000000da4b37c11 */ /* 0x000fca00088f14ff */
[----:B------:R1:W5:Y:S01]  /*1a70*/  LDG.E R164, desc[UR4][R178.64] ;  /* 0x00000004b2a47981 */ /* 0x000362000c1e1900 */
[----:B0-----:R-:W-:-:S04]  /*1a80*/  LEA R160, P2, R180, UR12, 0x2 ;  /* 0x0000000cb4a07c11 */ /* 0x001fc8000f8410ff */
[----:B------:R-:W-:Y:S02]  /*1a90*/  LEA.HI.X R161, R180, UR13, RZ, 0x2, P2 ;  /* 0x0000000db4a17c11 */ /* 0x000fe400090f14ff */
[----:B-1----:R-:W-:-:S04]  /*1aa0*/  LEA R178, P2, R156, UR12, 0x2 ;  /* 0x0000000c9cb27c11 */ /* 0x002fc8000f8410ff */
[----:B------:R-:W-:Y:S01]  /*1ab0*/  LEA.HI.X R179, R156, UR13, RZ, 0x2, P2 ;  /* 0x0000000d9cb37c11 */ /* 0x000fe200090f14ff */
[----:B------:R-:W5:Y:S01]  /*1ac0*/  LDG.E R161, desc[UR4][R160.64] ;  /* 0x00000004a0a17981 */ /* 0x000f62000c1e1900 */
[----:B------:R-:W-:-:S03]  /*1ad0*/  ISETP.NE.AND P2, PT, RZ, UR9, PT ;  /* 0x00000009ff007c0c */ /* 0x000fc6000bf45270 */
[----:B------:R0:W5:Y:S01]  /*1ae0*/  LDG.E R156, desc[UR4][R178.64] ;  /* 0x00000004b29c7981 */ /* 0x000162000c1e1900 */
[----:B----4-:R-:W-:-:S05]  /*1af0*/  FSEL R203, R202, RZ, !P2 ;  /* 0x000000ffcacb7208 */ /* 0x010fca0005000000 */
[C---:B---3--:R-:W-:Y:S01]  /*1b00*/  FADD.FTZ R218, -R203.reuse, R79 ;  /* 0x0000004fcbda7221 */ /* 0x048fe20000010100 */
[C---:B------:R-:W-:Y:S01]  /*1b10*/  FADD.FTZ R79, -R203.reuse, R94 ;  /* 0x0000005ecb4f7221 */ /* 0x040fe20000010100 */
[C---:B------:R-:W-:Y:S02]  /*1b20*/  FADD.FTZ R94, -R203.reuse, R103 ;  /* 0x00000067cb5e7221 */ /* 0x040fe40000010100 */
[----:B------:R-:W3:Y:S01]  /*1b30*/  LDL R103, [R1+0xb4] ;  /* 0x0000b40001677983 */ /* 0x000ee20000100800 */
[C---:B0-----:R-:W-:Y:S01]  /*1b40*/  FADD.FTZ R179, -R203.reuse, R85 ;  /* 0x00000055cbb37221 */ /* 0x041fe20000010100 */
[C---:B------:R-:W-:Y:S01]  /*1b50*/  FADD.FTZ R178, -R203.reuse, R84 ;  /* 0x00000054cbb27221 */ /* 0x040fe20000010100 */
[C---:B------:R-:W-:Y:S01]  /*1b60*/  FADD.FTZ R215, -R203.reuse, R77 ;  /* 0x0000004dcbd77221 */ /* 0x040fe20000010100 */
[C---:B------:R-:W-:Y:S01]  /*1b70*/  FADD.FTZ R204, -R203.reuse, R76 ;  /* 0x0000004ccbcc7221 */ /* 0x040fe20000010100 */
[C---:B------:R-:W-:Y:S01]  /*1b80*/  FADD.FTZ R216, -R203.reuse, R78 ;  /* 0x0000004ecbd87221 */ /* 0x040fe20000010100 */
[C---:B------:R-:W-:Y:S01]  /*1b90*/  FADD.FTZ R78, -R203.reuse, R95 ;  /* 0x0000005fcb4e7221 */ /* 0x040fe20000010100 */
[C---:B------:R-:W-:Y:S01]  /*1ba0*/  FADD.FTZ R95, -R203.reuse, R102 ;  /* 0x00000066cb5f7221 */ /* 0x040fe20000010100 */
[C---:B--2---:R-:W-:Y:S01]  /*1bb0*/  FADD.FTZ R85, -R203.reuse, R88 ;  /* 0x00000058cb557221 */ /* 0x044fe20000010100 */
[----:B------:R-:W-:-:S02]  /*1bc0*/  FADD.FTZ R88, -R203, R104 ;  /* 0x00000068cb587221 */ /* 0x000fc40000010100 */
[----:B------:R-:W2:Y:S01]  /*1bd0*/  LDL R104, [R1+0xb8] ;  /* 0x0000b80001687983 */ /* 0x000ea20000100800 */
[C---:B------:R-:W-:Y:S01]  /*1be0*/  FADD.FTZ R84, -R203.reuse, R89 ;  /* 0x00000059cb547221 */ /* 0x040fe20000010100 */
[C---:B------:R-:W-:Y:S02]  /*1bf0*/  FADD.FTZ R89, -R203.reuse, R105 ;  /* 0x00000069cb597221 */ /* 0x040fe40000010100 */
[----:B------:R-:W4:Y:S01]  /*1c00*/  LDL R105, [R1+0xbc] ;  /* 0x0000bc0001697983 */ /* 0x000f220000100800 */
[----:B------:R-:W-:-:S03]  /*1c10*/  FADD.FTZ R77, -R203, R98 ;  /* 0x00000062cb4d7221 */ /* 0x000fc60000010100 */
[----:B------:R-:W4:Y:S01]  /*1c20*/  LDL R98, [R1+0xa4] ;  /* 0x0000a40001627983 */ /* 0x000f220000100800 */
[----:B------:R-:W-:Y:S01]  /*1c30*/  FMUL.FTZ R102, R154, R204 ;  /* 0x000000cc9a667220 */ /* 0x000fe20000410000 */
[C---:B------:R-:W-:Y:S01]  /*1c40*/  FADD.FTZ R201, -R203.reuse, R80 ;  /* 0x00000050cbc97221 */ /* 0x040fe20000010100 */
[C---:B------:R-:W-:Y:S01]  /*1c50*/  FADD.FTZ R80, -R203.reuse, R93 ;  /* 0x0000005dcb507221 */ /* 0x040fe20000010100 */
[----:B------:R-:W-:Y:S02]  /*1c60*/  FADD.FTZ R93, -R203, R101 ;  /* 0x00000065cb5d7221 */ /* 0x000fe40000010100 */
[----:B------:R-:W4:Y:S01]  /*1c70*/  LDL R101, [R1+0xb0] ;  /* 0x0000b00001657983 */ /* 0x000f220000100800 */
[----:B---3--:R-:W-:-:S03]  /*1c80*/  FMUL.FTZ R204, R103, R113 ;  /* 0x0000007167cc7220 */ /* 0x008fc60000410000 */
[----:B------:R-:W3:Y:S01]  /*1c90*/  LDL R103, [R1+0x98] ;  /* 0x0000980001677983 */ /* 0x000ee20000100800 */
[----:B------:R-:W-:-:S04]  /*1ca0*/  LEA R180, P1, R181, UR12, 0x2 ;  /* 0x0000000cb5b47c11 */ /* 0x000fc8000f8210ff */
[----:B------:R-:W-:Y:S01]  /*1cb0*/  LEA.HI.X R181, R181, UR13, RZ, 0x2, P1 ;  /* 0x0000000db5b57c11 */ /* 0x000fe200088f14ff */
[C---:B------:R-:W-:Y:S01]  /*1cc0*/  FADD.FTZ R202, -R203.reuse, R81 ;  /* 0x00000051cbca7221 */ /* 0x040fe20000010100 */
[----:B------:R-:W-:-:S03]  /*1cd0*/  FADD.FTZ R81, -R203, R92 ;  /* 0x0000005ccb517221 */ /* 0x000fc60000010100 */
[----:B------:R0:W5:Y:S01]  /*1ce0*/  LDG.E R160, desc[UR4][R180.64] ;  /* 0x00000004b4a07981 */ /* 0x000162000c1e1900 */
[C---:B------:R-:W-:Y:S01]  /*1cf0*/  FADD.FTZ R86, -R203.reuse, R86 ;  /* 0x00000056cb567221 */ /* 0x040fe20000010100 */
[C---:B------:R-:W-:Y:S01]  /*1d00*/  FADD.FTZ R87, -R203.reuse, R87 ;  /* 0x00000057cb577221 */ /* 0x040fe20000010100 */
[C---:B------:R-:W-:Y:S01]  /*1d10*/  FADD.FTZ R96, -R203.reuse, R96 ;  /* 0x00000060cb607221 */ /* 0x040fe20000010100 */
[C---:B------:R-:W-:Y:S01]  /*1d20*/  FADD.FTZ R97, -R203.reuse, R97 ;  /* 0x00000061cb617221 */ /* 0x040fe20000010100 */
[C---:B------:R-:W-:Y:S01]  /*1d30*/  FADD.FTZ R76, -R203.reuse, R99 ;  /* 0x00000063cb4c7221 */ /* 0x040fe20000010100 */
[C---:B------:R-:W-:Y:S01]  /*1d40*/  FADD.FTZ R92, -R203.reuse, R100 ;  /* 0x00000064cb5c7221 */ /* 0x040fe20000010100 */
[C---:B------:R-:W-:Y:S01]  /*1d50*/  FMUL.FTZ R218, R154.reuse, R218 ;  /* 0x000000da9ada7220 */ /* 0x040fe20000410000 */
[----:B------:R-:W3:Y:S01]  /*1d60*/  LDL R100, [R1+0xac] ;  /* 0x0000ac0001647983 */ /* 0x000ee20000100800 */
[C---:B0-----:R-:W-:Y:S01]  /*1d70*/  FADD.FTZ R181, -R203.reuse, R82 ;  /* 0x00000052cbb57221 */ /* 0x041fe20000010100 */
[C---:B------:R-:W-:Y:S01]  /*1d80*/  FADD.FTZ R180, -R203.reuse, R83 ;  /* 0x00000053cbb47221 */ /* 0x040fe20000010100 */
[C---:B------:R-:W-:Y:S01]  /*1d90*/  FADD.FTZ R83, -R203.reuse, R90 ;  /* 0x0000005acb537221 */ /* 0x040fe20000010100 */
[C---:B------:R-:W-:Y:S01]  /*1da0*/  FADD.FTZ R82, -R203.reuse, R91 ;  /* 0x0000005bcb527221 */ /* 0x040fe20000010100 */
[C---:B------:R-:W-:Y:S01]  /*1db0*/  FADD.FTZ R90, -R203.reuse, R106 ;  /* 0x0000006acb5a7221 */ /* 0x040fe20000010100 */
[----:B------:R-:W-:Y:S01]  /*1dc0*/  FADD.FTZ R91, -R203, R107 ;  /* 0x0000006bcb5b7221 */ /* 0x000fe20000010100 */
[----:B------:R-:W3:Y:S01]  /*1dd0*/  LDL R99, [R1+0xa8] ;  /* 0x0000a80001637983 */ /* 0x000ee20000100800 */
[C---:B------:R-:W-:Y:S01]  /*1de0*/  FADD.FTZ R35, R111.reuse, R35 ;  /* 0x000000236f237221 */ /* 0x040fe20000010000 */
[----:B------:R-:W-:Y:S01]  /*1df0*/  FFMA.FTZ R3, R111, R218, R3 ;  /* 0x000000da6f037223 */ /* 0x000fe20000010003 */
[----:B------:R-:W-:Y:S01]  /*1e00*/  FMUL.FTZ R201, R154, R201 ;  /* 0x000000c99ac97220 */ /* 0x000fe20000410000 */
[----:B--2---:R-:W-:-:S02]  /*1e10*/  FMUL.FTZ R203, R104, R112 ;  /* 0x0000007068cb7220 */ /* 0x004fc40000410000 */
[----:B------:R-:W2:Y:S01]  /*1e20*/  LDL R104, [R1+0x9c] ;  /* 0x00009c0001687983 */ /* 0x000ea20000100800 */
[----:B----4-:R-:W-:-:S03]  /*1e30*/  FMUL.FTZ R111, R105, R111 ;  /* 0x0000006f696f7220 */ /* 0x010fc60000410000 */
[----:B------:R-:W4:Y:S01]  /*1e40*/  LDL R105, [R1+0xa0] ;  /* 0x0000a00001697983 */ /* 0x000f220000100800 */
[C---:B------:R-:W-:Y:S01]  /*1e50*/  FADD.FTZ R38, R112.reuse, R38 ;  /* 0x0000002670267221 */ /* 0x040fe20000010000 */
[----:B------:R-:W-:Y:S01]  /*1e60*/  FFMA.FTZ R6, R112, R201, R6 ;  /* 0x000000c970067223 */ /* 0x000fe20000010006 */
[----:B------:R-:W-:Y:S01]  /*1e70*/  FMUL.FTZ R112, R154, R181 ;  /* 0x000000b59a707220 */ /* 0x000fe20000410000 */
[----:B------:R-:W-:Y:S01]  /*1e80*/  FMUL.FTZ R181, R98, R117 ;  /* 0x0000007562b57220 */ /* 0x000fe20000410000 */
[C---:B------:R-:W-:Y:S01]  /*1e90*/  FMUL.FTZ R107, R154.reuse, R85 ;  /* 0x000000559a6b7220 */ /* 0x040fe20000410000 */
[----:B------:R-:W4:Y:S01]  /*1ea0*/  LDL R98, [R1+0x88] ;  /* 0x0000880001627983 */ /* 0x000f220000100800 */
[----:B------:R-:W-:Y:S01]  /*1eb0*/  FMUL.FTZ R106, R154, R82 ;  /* 0x000000529a6a7220 */ /* 0x000fe20000410000 */
[C---:B------:R-:W-:Y:S01]  /*1ec0*/  FADD.FTZ R146, R120.reuse, R146 ;  /* 0x0000009278927221 */ /* 0x040fe20000010000 */
[----:B------:R-:W-:Y:S01]  /*1ed0*/  FFMA.FTZ R14, R120, R107, R14 ;  /* 0x0000006b780e7223 */ /* 0x000fe2000001000e */
[----:B------:R-:W4:Y:S01]  /*1ee0*/  LDL R82, [R1+0x7c] ;  /* 0x00007c0001527983 */ /* 0x000f220000100800 */
[C---:B------:R-:W-:Y:S01]  /*1ef0*/  FADD.FTZ R140, R114.reuse, R140 ;  /* 0x0000008c728c7221 */ /* 0x040fe20000010000 */
[----:B------:R-:W-:Y:S01]  /*1f00*/  FFMA.FTZ R8, R114, R112, R8 ;  /* 0x0000007072087223 */ /* 0x000fe20000010008 */
[----:B------:R-:W-:Y:S01]  /*1f10*/  FMUL.FTZ R114, R101, R114 ;  /* 0x0000007265727220 */ /* 0x000fe20000410000 */
[C---:B------:R-:W-:Y:S01]  /*1f20*/  FMUL.FTZ R179, R154.reuse, R179 ;  /* 0x000000b39ab37220 */ /* 0x040fe20000410000 */
[----:B------:R-:W4:Y:S01]  /*1f30*/  LDL R101, [R1+0x94] ;  /* 0x0000940001657983 */ /* 0x000f220000100800 */
[C---:B------:R-:W-:Y:S01]  /*1f40*/  FMUL.FTZ R202, R154.reuse, R202 ;  /* 0x000000ca9aca7220 */ /* 0x040fe20000410000 */
[----:B------:R-:W-:Y:S01]  /*1f50*/  FADD.FTZ R141, R117, R141 ;  /* 0x0000008d758d7221 */ /* 0x000fe20000010000 */
[----:B------:R-:W-:Y:S01]  /*1f60*/  FADD.FTZ R37, R113, R37 ;  /* 0x0000002571257221 */ /* 0x000fe20000010000 */
[----:B------:R-:W-:Y:S01]  /*1f70*/  FMUL.FTZ R217, R217, R108 ;  /* 0x0000006cd9d97220 */ /* 0x000fe20000410000 */
[----:B------:R-:W-:Y:S01]  /*1f80*/  FMUL.FTZ R216, R154, R216 ;  /* 0x000000d89ad87220 */ /* 0x000fe20000410000 */
[----:B------:R-:W-:Y:S01]  /*1f90*/  FADD.FTZ R143, R119, R143 ;  /* 0x0000008f778f7221 */ /* 0x000fe20000010000 */
[----:B------:R-:W-:Y:S01]  /*1fa0*/  FADD.FTZ R39, R115, R39 ;  /* 0x0000002773277221 */ /* 0x000fe20000010000 */
[----:B------:R-:W-:Y:S01]  /*1fb0*/  FMUL.FTZ R219, R219, R109 ;  /* 0x0000006ddbdb7220 */ /* 0x000fe20000410000 */
[----:B------:R-:W-:Y:S01]  /*1fc0*/  FADD.FTZ R36, R110, R36 ;  /* 0x000000246e247221 */ /* 0x000fe20000010000 */
[----:B------:R-:W-:Y:S01]  /*1fd0*/  FMUL.FTZ R220, R220, R110 ;  /* 0x0000006edcdc7220 */ /* 0x000fe20000410000 */
[C---:B------:R-:W-:Y:S01]  /*1fe0*/  FMUL.FTZ R215, R154.reuse, R215 ;  /* 0x000000d79ad77220 */ /* 0x040fe20000410000 */
[----:B------:R-:W-:Y:S01]  /*1ff0*/  FMUL.FTZ R178, R154, R178 ;  /* 0x000000b29ab27220 */ /* 0x000fe20000410000 */
[----:B------:R-:W-:Y:S01]  /*2000*/  FADD.FTZ R142, R116, R142 ;  /* 0x0000008e748e7221 */ /* 0x000fe20000010000 */
[----:B------:R-:W-:Y:S01]  /*2010*/  FADD.FTZ R144, R118, R144 ;  /* 0x0000009076907221 */ /* 0x000fe20000010000 */
[----:B------:R-:W-:Y:S01]  /*2020*/  FADD.FTZ R187, R124, R187 ;  /* 0x000000bb7cbb7221 */ /* 0x000fe20000010000 */
[----:B------:R-:W-:Y:S01]  /*2030*/  FADD.FTZ R188, R127, R188 ;  /* 0x000000bc7fbc7221 */ /* 0x000fe20000010000 */
[C---:B------:R-:W-:Y:S01]  /*2040*/  FADD.FTZ R34, R108.reuse, R34 ;  /* 0x000000226c227221 */ /* 0x040fe20000010000 */
[----:B------:R-:W-:Y:S01]  /*2050*/  FFMA.FTZ R2, R108, R102, R2 ;  /* 0x000000666c027223 */ /* 0x000fe20000010002 */
[----:B------:R-:W4:Y:S01]  /*2060*/  LDL R85, [R1+0x80] ;  /* 0x0000800001557983 */ /* 0x000f220000100800 */
[----:B---3--:R-:W-:Y:S01]  /*2070*/  FMUL.FTZ R120, R103, R120 ;  /* 0x0000007867787220 */ /* 0x008fe20000410000 */
[----:B------:R-:W-:-:S02]  /*2080*/  FMUL.FTZ R103, R154, R81 ;  /* 0x000000519a677220 */ /* 0x000fc40000410000 */
[----:B------:R-:W3:Y:S01]  /*2090*/  LDL R81, [R1+0x78] ;  /* 0x0000780001517983 */ /* 0x000ee20000100800 */
[----:B------:R-:W-:Y:S01]  /*20a0*/  FFMA.FTZ R9, R117, R179, R9 ;  /* 0x000000b375097223 */ /* 0x000fe20000010009 */
[C---:B------:R-:W-:Y:S01]  /*20b0*/  FMUL.FTZ R117, R154.reuse, R87 ;  /* 0x000000579a757220 */ /* 0x040fe20000410000 */
[----:B------:R-:W-:Y:S01]  /*20c0*/  FFMA.FTZ R5, R113, R202, R5 ;  /* 0x000000ca71057223 */ /* 0x000fe20000010005 */
[----:B------:R-:W-:Y:S02]  /*20d0*/  FMUL.FTZ R113, R154, R180 ;  /* 0x000000b49a717220 */ /* 0x000fe40000410000 */
[----:B------:R-:W-:Y:S02]  /*20e0*/  FFMA.FTZ R11, R119, R117, R11 ;  /* 0x00000075770b7223 */ /* 0x000fe4000001000b */
[----:B------:R-:W-:Y:S01]  /*20f0*/  FFMA.FTZ R7, R115, R113, R7 ;  /* 0x0000007173077223 */ /* 0x000fe20000010007 */
[----:B------:R-:W-:Y:S01]  /*2100*/  FFMA.FTZ R4, R110, R216, R4 ;  /* 0x000000d86e047223 */ /* 0x000fe20000010004 */
[----:B------:R-:W-:Y:S01]  /*2110*/  FMUL.FTZ R110, R154, R79 ;  /* 0x0000004f9a6e7220 */ /* 0x000fe20000410000 */
[----:B------:R-:W-:Y:S01]  /*2120*/  FFMA.FTZ R79, R102, R217, RZ ;  /* 0x000000d9664f7223 */ /* 0x000fe200000100ff */
[----:B------:R-:W-:-:S02]  /*2130*/  FMUL.FTZ R115, R100, R115 ;  /* 0x0000007364737220 */ /* 0x000fc40000410000 */
[----:B------:R-:W3:Y:S01]  /*2140*/  LDL R100, [R1+0x90] ;  /* 0x0000900001647983 */ /* 0x000ee20000100800 */
[----:B------:R-:W-:Y:S01]  /*2150*/  FFMA.FTZ R79, R215, R219, R79 ;  /* 0x000000dbd74f7223 */ /* 0x000fe2000001004f */
[----:B------:R-:W-:Y:S01]  /*2160*/  FFMA.FTZ R10, R116, R178, R10 ;  /* 0x000000b2740a7223 */ /* 0x000fe2000001000a */
[----:B------:R-:W-:Y:S01]  /*2170*/  FMUL.FTZ R180, R99, R116 ;  /* 0x0000007463b47220 */ /* 0x000fe20000410000 */
[----:B------:R-:W-:Y:S01]  /*2180*/  FMUL.FTZ R116, R154, R86 ;  /* 0x000000569a747220 */ /* 0x000fe20000410000 */
[----:B------:R-:W-:Y:S01]  /*2190*/  FFMA.FTZ R79, R216, R220, R79 ;  /* 0x000000dcd84f7223 */ /* 0x000fe2000001004f */
[----:B------:R-:W3:Y:S02]  /*21a0*/  LDL R99, [R1+0x8c] ;  /* 0x00008c0001637983 */ /* 0x000ee40000100800 */
[----:B------:R-:W-:Y:S01]  /*21b0*/  FFMA.FTZ R12, R118, R116, R12 ;  /* 0x00000074760c7223 */ /* 0x000fe2000001000c */
[----:B------:R-:W-:Y:S01]  /*21c0*/  FFMA.FTZ R79, R218, R111, R79 ;  /* 0x0000006fda4f7223 */ /* 0x000fe2000001004f */
[----:B------:R-:W-:Y:S01]  /*21d0*/  FFMA.FTZ R18, R124, R103, R18 ;  /* 0x000000677c127223 */ /* 0x000fe20000010012 */
[----:B------:R-:W3:Y:S01]  /*21e0*/  LDL R86, [R1+0x84] ;  /* 0x0000840001567983 */ /* 0x000ee20000100800 */
[----:B--2---:R-:W-:Y:S01]  /*21f0*/  FMUL.FTZ R119, R104, R119 ;  /* 0x0000007768777220 */ /* 0x004fe20000410000 */
[----:B------:R-:W-:Y:S01]  /*2200*/  FMUL.FTZ R104, R154, R80 ;  /* 0x000000509a687220 */ /* 0x000fe20000410000 */
[----:B------:R-:W-:-:S04]  /*2210*/  FADD.FTZ R80, RZ, R217 ;  /* 0x000000d9ff507221 */ /* 0x000fc80000010000 */
[----:B------:R-:W-:-:S04]  /*2220*/  FADD.FTZ R80, R80, R219 ;  /* 0x000000db50507221 */ /* 0x000fc80000010000 */
[----:B------:R-:W-:Y:S01]  /*2230*/  FADD.FTZ R80, R80, R220 ;  /* 0x000000dc50507221 */ /* 0x000fe20000010000 */
[----:B----4-:R-:W-:-:S03]  /*2240*/  FMUL.FTZ R118, R105, R118 ;  /* 0x0000007669767220 */ /* 0x010fc60000410000 */
[----:B------:R-:W-:Y:S01]  /*2250*/  FADD.FTZ R80, R80, R111 ;  /* 0x0000006f50507221 */ /* 0x000fe20000010000 */
[----:B------:R-:W-:-:S03]  /*2260*/  FMUL.FTZ R105, R154, R78 ;  /* 0x0000004e9a697220 */ /* 0x000fc60000410000 */
[----:B------:R-:W-:Y:S01]  /*2270*/  FADD.FTZ R78, R80, R203 ;  /* 0x000000cb504e7221 */ /* 0x000fe20000010000 */
[----:B------:R-:W-:-:S03]  /*2280*/  FFMA.FTZ R79, R201, R203, R79 ;  /* 0x000000cbc94f7223 */ /* 0x000fc6000001004f */
[----:B------:R-:W-:Y:S01]  /*2290*/  FADD.FTZ R80, R78, R204 ;  /* 0x000000cc4e507221 */ /* 0x000fe20000010000 */
[----:B------:R-:W-:Y:S01]  /*22a0*/  FMUL.FTZ R124, R98, R124 ;  /* 0x0000007c627c7220 */ /* 0x000fe20000410000 */
[----:B------:R-:W-:Y:S01]  /*22b0*/  FFMA.FTZ R78, R202, R204, R79 ;  /* 0x000000ccca4e7223 */ /* 0x000fe2000001004f */
[----:B------:R-:W-:Y:S01]  /*22c0*/  FFMA.FTZ R19, R127, R105, R19 ;  /* 0x000000697f137223 */ /* 0x000fe20000010013 */
[----:B------:R-:W-:Y:S01]  /*22d0*/  FMUL.FTZ R98, R154, R96 ;  /* 0x000000609a627220 */ /* 0x000fe20000410000 */
[----:B------:R-:W-:Y:S01]  /*22e0*/  FADD.FTZ R79, R80, R114 ;  /* 0x00000072504f7221 */ /* 0x000fe20000010000 */
[----:B------:R-:W-:Y:S01]  /*22f0*/  FMUL.FTZ R127, R82, R127 ;  /* 0x0000007f527f7220 */ /* 0x000fe20000410000 */
[C---:B------:R-:W-:Y:S01]  /*2300*/  FADD.FTZ R191, R128.reuse, R191 ;  /* 0x000000bf80bf7221 */ /* 0x040fe20000010000 */
[----:B------:R-:W2:Y:S01]  /*2310*/  LDL R82, [R1+0x6c] ;  /* 0x00006c0001527983 */ /* 0x000ea20000100800 */
[----:B------:R-:W-:Y:S01]  /*2320*/  FFMA.FTZ R22, R128, R98, R22 ;  /* 0x0000006280167223 */ /* 0x000fe20000010016 */
[----:B------:R-:W-:Y:S01]  /*2330*/  FFMA.FTZ R78, R112, R114, R78 ;  /* 0x00000072704e7223 */ /* 0x000fe2000001004e */
[----:B------:R-:W-:Y:S01]  /*2340*/  FADD.FTZ R79, R79, R115 ;  /* 0x000000734f4f7221 */ /* 0x000fe20000010000 */
[C---:B------:R-:W-:Y:S01]  /*2350*/  FMUL.FTZ R108, R154.reuse, R84 ;  /* 0x000000549a6c7220 */ /* 0x040fe20000410000 */
[----:B------:R-:W-:Y:S01]  /*2360*/  FADD.FTZ R145, R121, R145 ;  /* 0x0000009179917221 */ /* 0x000fe20000010000 */
[----:B------:R-:W-:Y:S01]  /*2370*/  FFMA.FTZ R78, R113, R115, R78 ;  /* 0x00000073714e7223 */ /* 0x000fe2000001004e */
[----:B------:R-:W-:Y:S01]  /*2380*/  FADD.FTZ R79, R79, R180 ;  /* 0x000000b44f4f7221 */ /* 0x000fe20000010000 */
[----:B------:R-:W-:Y:S01]  /*2390*/  FFMA.FTZ R13, R121, R108, R13 ;  /* 0x0000006c790d7223 */ /* 0x000fe2000001000d */
[----:B------:R-:W-:Y:S01]  /*23a0*/  FMUL.FTZ R121, R101, R121 ;  /* 0x0000007965797220 */ /* 0x000fe20000410000 */
[----:B------:R-:W4:Y:S01]  /*23b0*/  LDL R80, [R1+0x64] ;  /* 0x0000640001507983 */ /* 0x000f220000100800 */
[----:B------:R-:W-:Y:S01]  /*23c0*/  FMUL.FTZ R101, R154, R77 ;  /* 0x0000004d9a657220 */ /* 0x000fe20000410000 */
[----:B------:R-:W-:Y:S01]  /*23d0*/  FFMA.FTZ R77, R178, R180, R78 ;  /* 0x000000b4b24d7223 */ /* 0x000fe2000001004e */
[----:B------:R-:W-:Y:S01]  /*23e0*/  FADD.FTZ R78, R79, R181 ;  /* 0x000000b54f4e7221 */ /* 0x000fe20000010000 */
[----:B------:R-:W-:Y:S01]  /*23f0*/  FADD.FTZ R33, R109, R33 ;  /* 0x000000216d217221 */ /* 0x000fe20000010000 */
[----:B------:R-:W4:Y:S01]  /*2400*/  LDL R79, [R1+0x60] ;  /* 0x00006000014f7983 */ /* 0x000f220000100800 */
[----:B---3--:R-:W-:Y:S01]  /*2410*/  FMUL.FTZ R128, R81, R128 ;  /* 0x0000008051807220 */ /* 0x008fe20000410000 */
[----:B------:R-:W-:-:S02]  /*2420*/  FFMA.FTZ R0, R109, R215, R0 ;  /* 0x000000d76d007223 */ /* 0x000fc40000010000 */
[----:B------:R-:W3:Y:S01]  /*2430*/  LDL R81, [R1+0x68] ;  /* 0x0000680001517983 */ /* 0x000ee20000100800 */
[----:B------:R-:W-:Y:S01]  /*2440*/  FMUL.FTZ R109, R154, R83 ;  /* 0x000000539a6d7220 */ /* 0x000fe20000410000 */
[----:B------:R-:W-:Y:S01]  /*2450*/  FFMA.FTZ R77, R179, R181, R77 ;  /* 0x000000b5b34d7223 */ /* 0x000fe2000001004d */
[----:B------:R-:W-:Y:S01]  /*2460*/  FADD.FTZ R183, R122, R183 ;  /* 0x000000b77ab77221 */ /* 0x000fe20000010000 */
[----:B------:R-:W-:Y:S01]  /*2470*/  FADD.FTZ R78, R78, R118 ;  /* 0x000000764e4e7221 */ /* 0x000fe20000010000 */
[----:B------:R-:W-:Y:S01]  /*2480*/  FFMA.FTZ R16, R122, R109, R16 ;  /* 0x0000006d7a107223 */ /* 0x000fe20000010010 */
[----:B------:R-:W3:Y:S04]  /*2490*/  LDL R84, [R1+0x74] ;  /* 0x0000740001547983 */ /* 0x000ee80000100800 */
[----:B------:R-:W3:Y:S01]  /*24a0*/  LDL R83, [R1+0x70] ;  /* 0x0000700001537983 */ /* 0x000ee20000100800 */
[----:B------:R-:W-:Y:S01]  /*24b0*/  FMUL.FTZ R122, R100, R122 ;  /* 0x0000007a647a7220 */ /* 0x000fe20000410000 */
[----:B------:R-:W-:Y:S01]  /*24c0*/  FMUL.FTZ R100, R154, R76 ;  /* 0x0000004c9a647220 */ /* 0x000fe20000410000 */
[----:B------:R-:W-:Y:S01]  /*24d0*/  FFMA.FTZ R76, R116, R118, R77 ;  /* 0x00000076744c7223 */ /* 0x000fe2000001004d */
[----:B------:R-:W-:-:S03]  /*24e0*/  FADD.FTZ R77, R78, R119 ;  /* 0x000000774e4d7221 */ /* 0x000fc60000010000 */
[----:B------:R-:W-:Y:S01]  /*24f0*/  FFMA.FTZ R76, R117, R119, R76 ;  /* 0x00000077754c7223 */ /* 0x000fe2000001004c */
[----:B------:R-:W-:-:S03]  /*2500*/  FADD.FTZ R77, R77, R120 ;  /* 0x000000784d4d7221 */ /* 0x000fc60000010000 */
[----:B------:R-:W-:Y:S01]  /*2510*/  FFMA.FTZ R76, R107, R120, R76 ;  /* 0x000000786b4c7223 */ /* 0x000fe2000001004c */
[----:B------:R-:W-:Y:S01]  /*2520*/  FADD.FTZ R77, R77, R121 ;  /* 0x000000794d4d7221 */ /* 0x000fe20000010000 */
[C---:B------:R-:W-:Y:S01]  /*2530*/  FADD.FTZ R157, R123.reuse, R157 ;  /* 0x0000009d7b9d7221 */ /* 0x040fe20000010000 */
[----:B------:R-:W-:Y:S01]  /*2540*/  FFMA.FTZ R15, R123, R106, R15 ;  /* 0x0000006a7b0f7223 */ /* 0x000fe2000001000f */
[----:B------:R-:W-:Y:S01]  /*2550*/  FMUL.FTZ R123, R99, R123 ;  /* 0x0000007b637b7220 */ /* 0x000fe20000410000 */
        /* <DEDUP_REMOVED lines=8> */
[----:B------:R-:W-:Y:S01]  /*25e0*/  FADD.FTZ R77, R77, R124 ;  /* 0x0000007c4d4d7221 */ /* 0x000fe20000010000 */
[C---:B------:R-:W-:Y:S01]  /*25f0*/  FADD.FTZ R192, R131.reuse, R192 ;  /* 0x000000c083c07221 */ /* 0x040fe20000010000 */
[----:B------:R-:W-:Y:S01]  /*2600*/  FFMA.FTZ R23, R131, R100, R23 ;  /* 0x0000006483177223 */ /* 0x000fe20000010017 */
[----:B------:R-:W-:Y:S01]  /*2610*/  FMUL.FTZ R92, R154, R92 ;  /* 0x0000005c9a5c7220 */ /* 0x000fe20000410000 */
        /* <DEDUP_REMOVED lines=17> */
[----:B------:R-:W-:Y:S01]  /*2730*/  FFMA.FTZ R77, R105, R127, R76 ;  /* 0x0000007f694d7223 */ /* 0x000fe2000001004c */
[----:B------:R-:W-:-:S02]  /*2740*/  FADD.FTZ R76, R78, R128 ;  /* 0x000000804e4c7221 */ /* 0x000fc40000010000 */
[----:B------:R-:W3:Y:S01]  /*2750*/  LDL R78, [R1+0x4c] ;  /* 0x00004c00014e7983 */ /* 0x000ee20000100800 */
[----:B--2---:R-:W-:-:S03]  /*2760*/  FMUL.FTZ R131, R82, R131 ;  /* 0x0000008352837220 */ /* 0x004fc60000410000 */
[----:B------:R-:W2:Y:S01]  /*2770*/  LDL R82, [R1+0x5c] ;  /* 0x00005c0001527983 */ /* 0x000ea20000100800 */
[----:B----4-:R-:W-:-:S03]  /*2780*/  FMUL.FTZ R133, R80, R133 ;  /* 0x0000008550857220 */ /* 0x010fc60000410000 */
[----:B------:R-:W4:Y:S01]  /*2790*/  LDL R80, [R1+0x54] ;  /* 0x0000540001507983 */ /* 0x000f220000100800 */
[----:B------:R-:W-:-:S03]  /*27a0*/  FMUL.FTZ R134, R79, R134 ;  /* 0x000000864f867220 */ /* 0x000fc60000410000 */
[----:B------:R-:W4:Y:S01]  /*27b0*/  LDL R79, [R1+0x50] ;  /* 0x00005000014f7983 */ /* 0x000f220000100800 */
[----:B---3--:R-:W-:-:S03]  /*27c0*/  FMUL.FTZ R132, R81, R132 ;  /* 0x0000008451847220 */ /* 0x008fc60000410000 */
[----:B------:R-:W3:Y:S01]  /*27d0*/  LDL R81, [R1+0x58] ;  /* 0x0000580001517983 */ /* 0x000ee20000100800 */
[----:B------:R-:W-:Y:S01]  /*27e0*/  FMUL.FTZ R99, R154, R97 ;  /* 0x000000619a637220 */ /* 0x000fe20000410000 */
[C---:B------:R-:W-:Y:S01]  /*27f0*/  FADD.FTZ R190, R129.reuse, R190 ;  /* 0x000000be81be7221 */ /* 0x040fe20000010000 */
[----:B------:R-:W-:Y:S02]  /*2800*/  FFMA.FTZ R77, R98, R128, R77 ;  /* 0x00000080624d7223 */ /* 0x000fe4000001004d */
[----:B------:R-:W-:Y:S01]  /*2810*/  FFMA.FTZ R21, R129, R99, R21 ;  /* 0x0000006381157223 */ /* 0x000fe20000010015 */
[----:B------:R-:W-:Y:S01]  /*2820*/  FMUL.FTZ R129, R84, R129 ;  /* 0x0000008154817220 */ /* 0x000fe20000410000 */
[C---:B------:R-:W-:Y:S01]  /*2830*/  FADD.FTZ R193, R130.reuse, R193 ;  /* 0x000000c182c17221 */ /* 0x040fe20000010000 */
[----:B------:R-:W-:Y:S01]  /*2840*/  FFMA.FTZ R24, R130, R101, R24 ;  /* 0x0000006582187223 */ /* 0x000fe20000010018 */
[----:B------:R-:W-:Y:S01]  /*2850*/  FMUL.FTZ R130, R83, R130 ;  /* 0x0000008253827220 */ /* 0x000fe20000410000 */
[----:B------:R-:W-:Y:S01]  /*2860*/  FADD.FTZ R76, R76, R129 ;  /* 0x000000814c4c7221 */ /* 0x000fe20000010000 */
[----:B------:R-:W-:Y:S01]  /*2870*/  FFMA.FTZ R77, R99, R129, R77 ;  /* 0x00000081634d7223 */ /* 0x000fe2000001004d */
[----:B------:R-:W0:Y:S02]  /*2880*/  S2R R86, SR_TID.X ;  /* 0x0000000000567919 */ /* 0x000e240000002100 */
        /* <DEDUP_REMOVED lines=16> */
[C---:B------:R-:W-:Y:S01]  /*2990*/  FMUL.FTZ R89, R154.reuse, R89 ;  /* 0x000000599a597220 */ /* 0x040fe20000410000 */
[----:B------:R-:W-:Y:S01]  /*29a0*/  FADD.FTZ R147, R137, R147 ;  /* 0x0000009389937221 */ /* 0x000fe20000010000 */
[----:B------:R-:W-:-:S02]  /*29b0*/  FMUL.FTZ R90, R154, R90 ;  /* 0x0000005a9a5a7220 */ /* 0x000fc40000410000 */
[----:B------:R-:W-:Y:S01]  /*29c0*/  FFMA.FTZ R29, R137, R89, R29 ;  /* 0x00000059891d7223 */ /* 0x000fe2000001001d */
[----:B------:R-:W-:Y:S01]  /*29d0*/  FMUL.FTZ R91, R154, R91 ;  /* 0x0000005b9a5b7220 */ /* 0x000fe20000410000 */
[C---:B------:R-:W-:Y:S01]  /*29e0*/  FADD.FTZ R150, R138.reuse, R150 ;  /* 0x000000968a967221 */ /* 0x040fe20000010000 */
[----:B------:R-:W-:Y:S01]  /*29f0*/  FFMA.FTZ R32, R138, R90, R32 ;  /* 0x0000005a8a207223 */ /* 0x000fe20000010020 */
[----:B0-----:R-:W-:Y:S01]  /*2a00*/  SHF.R.U32.HI R85, RZ, 0x5, R86 ;  /* 0x00000005ff557819 */ /* 0x001fe20000011656 */
[C---:B------:R-:W-:Y:S01]  /*2a10*/  FADD.FTZ R149, R139.reuse, R149 ;  /* 0x000000958b957221 */ /* 0x040fe20000010000 */
[----:B------:R-:W-:Y:S01]  /*2a20*/  FFMA.FTZ R31, R139, R91, R31 ;  /* 0x0000005b8b1f7223 */ /* 0x000fe2000001001f */
[----:B------:R-:W-:Y:S01]  /*2a30*/  UMOV UR6, 0xffffffff ;  /* 0xffffffff00067882 */ /* 0x000fe20000000000 */
[----:B------:R-:W-:Y:S01]  /*2a40*/  LOP3.LUT P1, RZ, R86, 0x1f, RZ, 0xc0, !PT ;  /* 0x0000001f56ff7812 */ /* 0x000fe2000782c0ff */
[----:B------:R-:W-:Y:S01]  /*2a50*/  FMUL.FTZ R139, R78, R139 ;  /* 0x0000008b4e8b7220 */ /* 0x000fe20000410000 */
[----:B--2---:R-:W-:-:S04]  /*2a60*/  FMUL.FTZ R135, R82, R135 ;  /* 0x0000008752877220 */ /* 0x004fc80000410000 */
[----:B------:R-:W-:Y:S01]  /*2a70*/  FADD.FTZ R76, R76, R135 ;  /* 0x000000874c4c7221 */ /* 0x000fe20000010000 */
[----:B------:R-:W-:Y:S01]  /*2a80*/  FFMA.FTZ R77, R94, R135, R77 ;  /* 0x000000875e4d7223 */ /* 0x000fe2000001004d */
[----:B----4-:R-:W-:Y:S01]  /*2a90*/  FMUL.FTZ R137, R80, R137 ;  /* 0x0000008950897220 */ /* 0x010fe20000410000 */
[----:B------:R-:W-:Y:S01]  /*2aa0*/  LOP3.LUT R80, R85, 0x7fffffc, RZ, 0xc0, !PT ;  /* 0x07fffffc55507812 */ /* 0x000fe200078ec0ff */
[----:B------:R-:W-:-:S03]  /*2ab0*/  FMUL.FTZ R138, R79, R138 ;  /* 0x0000008a4f8a7220 */ /* 0x000fc60000410000 */
[----:B------:R-:W-:Y:S01]  /*2ac0*/  @!P4 IADD3 R80, R80, 0x4, RZ ;  /* 0x000000045050c810 */ /* 0x000fe20007ffe0ff */
[----:B---3--:R-:W-:-:S04]  /*2ad0*/  FMUL.FTZ R136, R81, R136 ;  /* 0x0000008851887220 */ /* 0x008fc80000410000 */
        /* <DEDUP_REMOVED lines=27> */
.L_x_11991:
[----:B------:R-:W2:Y:S01]  /*2c90*/  S2R R82, SR_CgaCtaId ;  /* 0x0000000000527919 */ /* 0x000ea20000008800 */
[----:B01----:R-:W-:Y:S01]  /*2ca0*/  FADD.FTZ R77, R77, R79 ;  /* 0x0000004f4d4d7221 */ /* 0x003fe20000010000 */
[----:B------:R-:W-:Y:S01]  /*2cb0*/  @!P1 LOP3.LUT R79, R85, 0x3, RZ, 0xc0, !PT ;  /* 0x00000003554f9812 */ /* 0x000fe200078ec0ff */
[----:B------:R-:W-:Y:S01]  /*2cc0*/  FADD.FTZ R76, R78, R76 ;  /* 0x0000004c4e4c7221 */ /* 0x000fe20000010000 */
[----:B------:R-:W-:Y:S01]  /*2cd0*/  MOV R81, 0x400 ;  /* 0x0000040000517802 */ /* 0x000fe20000000f00 */
[----:B------:R-:W-:Y:S05]  /*2ce0*/  WARPSYNC.ALL ;  /* 0x0000000000007948 */ /* 0x000fea0003800000 */
[----:B------:R-:W-:-:S02]  /*2cf0*/  @!P1 IADD3 R79, R80, R79, RZ ;  /* 0x0000004f504f9210 */ /* 0x000fc40007ffe0ff */
[----:B--2---:R-:W-:-:S04]  /*2d00*/  LEA R81, R82, R81, 0x18 ;  /* 0x0000005152517211 */ /* 0x004fc800078ec0ff */
[----:B------:R-:W-:-:S05]  /*2d10*/  @!P1 LEA R79, R79, R81, 0x3 ;  /* 0x000000514f4f9211 */ /* 0x000fca00078e18ff */
[----:B------:R0:W-:Y:S01]  /*2d20*/  @!P1 STS.64 [R79+0x4000], R76 ;  /* 0x0040004c4f009388 */ /* 0x0001e20000000a00 */
[----:B------:R-:W-:Y:S01]  /*2d30*/  LEA R84, R80, R81, 0x3 ;  /* 0x0000005150547211 */ /* 0x000fe200078e18ff */
[----:B------:R-:W-:Y:S01]  /*2d40*/  BAR.SYNC.DEFER_BLOCKING 0x0 ;  /* 0x0000000000007b1d */ /* 0x000fe20000010000 */
[----:B0-----:R-:W-:-:S04]  /*2d50*/  IADD3 R76, P1, R186, UR16, RZ ;  /* 0x00000010ba4c7c10 */ /* 0x001fc8000ff3e0ff */
[----:B------:R-:W-:Y:S01]  /*2d60*/  IADD3.X R77, R184, UR17, RZ, P1, !PT ;  /* 0x00000011b84d7c10 */ /* 0x000fe20008ffe4ff */
[----:B------:R-:W0:Y:S04]  /*2d70*/  LDS.128 R80, [R84+0x4000] ;  /* 0x0040000054507984 */ /* 0x000e280000000c00 */
[----:B------:R-:W1:Y:S01]  /*2d80*/  LDS.128 R84, [R84+0x4010] ;  /* 0x0040100054547984 */ /* 0x000e620000000c00 */
[----:B------:R-:W-:-:S03]  /*2d90*/  ISETP.NE.U32.AND P1, PT, R170, RZ, PT ;  /* 0x000000ffaa00720c */ /* 0x000fc60003f25070 */
[----:B------:R-:W2:Y:S01]  /*2da0*/  LDG.E.128 R76, desc[UR4][R76.64] ;  /* 0x000000044c4c7981 */ /* 0x000ea2000c1e1d00 */
[----:B------:R-:W-:Y:S01]  /*2db0*/  ISETP.NE.AND.EX P1, PT, R171, RZ, PT, P1 ;  /* 0x000000ffab00720c */ /* 0x000fe20003f25310 */
        /* <DEDUP_REMOVED lines=13> */
[----:B------:R-:W3:Y:S01]  /*2e90*/  LDL R216, [R1+0x44] ;  /* 0x0000440001d87983 */ /* 0x000ee20000100800 */
[----:B------:R-:W-:Y:S01]  /*2ea0*/  FFMA.FTZ R215, R215, R96, R97 ;  /* 0x00000060d7d77223 */ /* 0x000fe20000010061 */
[----:B------:R-:W-:Y:S01]  /*2eb0*/  FADD.FTZ R170, R220, -R170 ;  /* 0x800000aadcaa7221 */ /* 0x000fe20000010000 */
[----:B------:R-:W-:Y:S01]  /*2ec0*/  FADD.FTZ R102, R217, -R102 ;  /* 0x80000066d9667221 */ /* 0x000fe20000010000 */
[----:B------:R-:W4:Y:S01]  /*2ed0*/  LDL R220, [R1+0x48] ;  /* 0x0000480001dc7983 */ /* 0x000f220000100800 */
[----:B------:R-:W-:-:S03]  /*2ee0*/  FADD.FTZ R215, R219, -R215 ;  /* 0x800000d7dbd77221 */ /* 0x000fc60000010000 */
[----:B------:R-:W3:Y:S04]  /*2ef0*/  LDL R217, [R1+0x3c] ;  /* 0x00003c0001d97983 */ /* 0x000ee80000100800 */
[----:B------:R-:W3:Y:S01]  /*2f00*/  LDL R219, [R1+0x40] ;  /* 0x0000400001db7983 */ /* 0x000ee20000100800 */
[----:B------:R-:W-:Y:S01]  /*2f10*/  ISETP.NE.U32.AND P2, PT, RZ, UR18, PT ;  /* 0x00000012ff007c0c */ /* 0x000fe2000bf45070 */
[----:B------:R-:W-:-:S03]  /*2f20*/  FFMA.FTZ R218, R218, R96, R97 ;  /* 0x00000060dada7223 */ /* 0x000fc60000010061 */
[----:B------:R-:W-:Y:S01]  /*2f30*/  ISETP.NE.AND.EX P2, PT, RZ, UR19, PT, P2 ;  /* 0x00000013ff007c0c */ /* 0x000fe2000bf45320 */
        /* <DEDUP_REMOVED lines=10> */
[----:B------:R-:W-:Y:S01]  /*2fe0*/  ISETP.NE.AND.EX P3, PT, RZ, UR19, PT, P3 ;  /* 0x00000013ff007c0c */ /* 0x000fe2000bf65330 */
[----:B------:R-:W3:Y:S01]  /*2ff0*/  LDL R215, [R1+0x30] ;  /* 0x0000300001d77983 */ /* 0x000ee20000100800 */
[----:B------:R-:W-:-:S02]  /*3000*/  @P2 IADD3 R84, P5, R186, UR18, RZ ;  /* 0x00000012ba542c10 */ /* 0x000fc4000ffbe0ff */
[----:B------:R-:W-:Y:S02]  /*3010*/  SEL R80, R87, R72, P3 ;  /* 0x0000004857507207 */ /* 0x000fe40001800000 */
[----:B------:R-:W-:Y:S02]  /*3020*/  @P2 IADD3.X R85, R184, UR19, RZ, P5, !PT ;  /* 0x00000013b8552c10 */ /* 0x000fe4000affe4ff */
[----:B------:R-:W-:Y:S02]  /*3030*/  SEL R81, R86, R73, P3 ;  /* 0x0000004956517207 */ /* 0x000fe40001800000 */
[----:B------:R-:W-:Y:S02]  /*3040*/  SEL R82, R170, R74, P3 ;  /* 0x0000004aaa527207 */ /* 0x000fe40001800000 */
[----:B------:R-:W-:-:S05]  /*3050*/  SEL R83, R171, R75, P3 ;  /* 0x0000004bab537207 */ /* 0x000fca0001800000 */
[----:B------:R0:W-:Y:S01]  /*3060*/  @P2 STG.E.128 desc[UR4][R84.64], R80 ;  /* 0x0000005054002986 */ /* 0x0001e2000c101d04 */
[----:B------:R-:W-:Y:S01]  /*3070*/  LOP3.LUT P6, RZ, R182, 0xff, RZ, 0xc0, !PT ;  /* 0x000000ffb6ff7812 */ /* 0x000fe200078cc0ff */
[-C--:B------:R-:W-:Y:S01]  /*3080*/  FMUL.FTZ R86, R86, R155.reuse ;  /* 0x0000009b56567220 */ /* 0x080fe20000410000 */
[----:B------:R-:W-:Y:S01]  /*3090*/  LOP3.LUT P5, RZ, R182, 0xff00, RZ, 0xc0, !PT ;  /* 0x0000ff00b6ff7812 */ /* 0x000fe200078ac0ff */
[----:B0-----:R-:W-:-:S04]  /*30a0*/  FMUL.FTZ R81, R87, R155 ;  /* 0x0000009b57517220 */ /* 0x001fc80000410000 */
[----:B------:R-:W-:Y:S01]  /*30b0*/  FMUL.FTZ R81, R81, UR15 ;  /* 0x0000000f51517c20 */ /* 0x000fe20008410000 */
[----:B------:R-:W-:Y:S01]  /*30c0*/  MOV R80, RZ ;  /* 0x000000ff00507202 */ /* 0x000fe20000000f00 */
[-C--:B------:R-:W-:Y:S01]  /*30d0*/  FMUL.FTZ R170, R170, R155.reuse ;  /* 0x0000009baaaa7220 */ /* 0x080fe20000410000 */
[----:B------:R-:W-:Y:S01]  /*30e0*/  FMUL.FTZ R171, R171, R155 ;  /* 0x0000009babab7220 */ /* 0x000fe20000410000 */
[----:B------:R-:W-:Y:S02]  /*30f0*/  CS2R R82, SRZ ;  /* 0x0000000000527805 */ /* 0x000fe4000001ff00 */
[----:B------:R-:W-:Y:S01]  /*3100*/  FMUL.FTZ R170, R170, UR15 ;  /* 0x0000000faaaa7c20 */ /* 0x000fe20008410000 */
[----:B------:R-:W-:Y:S01]  /*3110*/  FMUL.FTZ R171, R171, UR15 ;  /* 0x0000000fabab7c20 */ /* 0x000fe20008410000 */
[----:B--2---:R-:W-:-:S05]  /*3120*/  FMUL.FTZ R76, R81, R76 ;  /* 0x0000004c514c7220 */ /* 0x004fca0000410000 */
[----:B------:R-:W-:Y:S01]  /*3130*/  FSEL R102, R76, RZ, P6 ;  /* 0x000000ff4c667208 */ /* 0x000fe20003000000 */
[----:B------:R-:W-:-:S04]  /*3140*/  FMUL.FTZ R76, R86, UR15 ;  /* 0x0000000f564c7c20 */ /* 0x000fc80008410000 */
[----:B------:R-:W-:-:S05]  /*3150*/  FMUL.FTZ R77, R77, R76 ;  /* 0x0000004c4d4d7220 */ /* 0x000fca0000410000 */
[----:B------:R-:W-:Y:S01]  /*3160*/  FSEL R111, R77, RZ, P5 ;  /* 0x000000ff4d6f7208 */ /* 0x000fe20002800000 */
[----:B----4-:R-:W-:Y:S01]  /*3170*/  @P6 FMUL.FTZ R80, R220, R81 ;  /* 0x00000051dc506220 */ /* 0x010fe20000410000 */
[----:B------:R-:W-:Y:S01]  /*3180*/  HFMA2.MMA R81, -RZ, RZ, 0, 0 ;  /* 0x00000000ff517435 */ /* 0x000fe200000001ff */
[----:B------:R-:W-:Y:S02]  /*3190*/  IADD3 R84, P6, R186, UR20, RZ ;  /* 0x00000014ba547c10 */ /* 0x000fe4000ffde0ff */
[----:B------:R-:W2:Y:S02]  /*31a0*/  LDL R186, [R1+0x2c] ;  /* 0x00002c0001ba7983 */ /* 0x000ea40000100800 */
[----:B------:R-:W-:Y:S01]  /*31b0*/  IADD3.X R85, R184, UR21, RZ, P6, !PT ;  /* 0x00000015b8557c10 */ /* 0x000fe2000b7fe4ff */
[----:B---3--:R-:W-:Y:S01]  /*31c0*/  @P5 FMUL.FTZ R81, R216, R76 ;  /* 0x0000004cd8515220 */ /* 0x008fe20000410000 */
[C---:B------:R-:W-:Y:S01]  /*31d0*/  IADD3 R86, P6, R177.reuse, UR16, RZ ;  /* 0x00000010b1567c10 */ /* 0x040fe2000ffde0ff */
[----:B------:R-:W3:Y:S01]  /*31e0*/  LDL R216, [R1+0x34] ;  /* 0x0000340001d87983 */ /* 0x000ee20000100800 */
[----:B------:R-:W-:-:S02]  /*31f0*/  @P2 IADD3 R76, P5, R177, UR18, RZ ;  /* 0x00000012b14c2c10 */ /* 0x000fc4000ffbe0ff */
[C---:B------:R-:W-:Y:S02]  /*3200*/  IADD3.X R87, R176.reuse, UR17, RZ, P6, !PT ;  /* 0x00000011b0577c10 */ /* 0x040fe4000b7fe4ff */
[----:B------:R-:W-:Y:S02]  /*3210*/  @P2 IADD3.X R77, R176, UR19, RZ, P5, !PT ;  /* 0x00000013b04d2c10 */ /* 0x000fe4000affe4ff */
[C---:B------:R-:W-:Y:S02]  /*3220*/  LOP3.LUT P6, RZ, R182.reuse, 0xff0000, RZ, 0xc0, !PT ;  /* 0x00ff0000b6ff7812 */ /* 0x040fe400078cc0ff */
[----:B------:R-:W-:-:S11]  /*3230*/  LOP3.LUT P5, RZ, R182, 0xff000000, RZ, 0xc0, !PT ;  /* 0xff000000b6ff7812 */ /* 0x000fd600078ac0ff */
[----:B------:R-:W-:Y:S02]  /*3240*/  @P6 FMUL.FTZ R82, R219, R170 ;  /* 0x000000aadb526220 */ /* 0x000fe40000410000 */
[----:B------:R-:W-:Y:S02]  /*3250*/  @P5 FMUL.FTZ R83, R217, R171 ;  /* 0x000000abd9535220 */ /* 0x000fe40000410000 */
[----:B------:R-:W4:Y:S04]  /*3260*/  LDL R217, [R1+0x38] ;  /* 0x0000380001d97983 */ /* 0x000f280000100800 */
[----:B------:R0:W-:Y:S04]  /*3270*/  STG.E.128 desc[UR4][R84.64], R80 ;  /* 0x0000005054007986 */ /* 0x0001e8000c101d04 */
[----:B0-----:R0:W2:Y:S01]  /*3280*/  LDG.E.128 R80, desc[UR4][R86.64] ;  /* 0x0000000456507981 */ /* 0x0010a2000c1e1d00 */
        /* <DEDUP_REMOVED lines=16> */
[----:B------:R-:W-:Y:S01]  /*3390*/  FMUL.FTZ R78, R78, R170 ;  /* 0x000000aa4e4e7220 */ /* 0x000fe20000410000 */
[----:B------:R-:W-:Y:S01]  /*33a0*/  SEL R84, R112, R72, P3 ;  /* 0x0000004870547207 */ /* 0x000fe20001800000 */
[----:B------:R-:W-:Y:S01]  /*33b0*/  FMUL.FTZ R79, R79, R171 ;  /* 0x000000ab4f4f7220 */ /* 0x000fe20000410000 */
[----:B------:R-:W-:Y:S01]  /*33c0*/  SEL R85, R114, R73, P3 ;  /* 0x0000004972557207 */ /* 0x000fe20001800000 */
[----:B------:R-:W3:Y:S01]  /*33d0*/  LDL R171, [R1+0x20] ;  /* 0x0000200001ab7983 */ /* 0x000ee20000100800 */
[----:B0-----:R-:W-:-:S02]  /*33e0*/  SEL R86, R182, R74, P3 ;  /* 0x0000004ab6567207 */ /* 0x001fc40001800000 */
[----:B------:R-:W-:Y:S01]  /*33f0*/  SEL R87, R184, R75, P3 ;  /* 0x0000004bb8577207 */ /* 0x000fe20001800000 */
[----:B------:R-:W3:Y:S01]  /*3400*/  LDL R170, [R1+0x1c] ;  /* 0x00001c0001aa7983 */ /* 0x000ee20000100800 */
[----:B------:R-:W-:Y:S02]  /*3410*/  FSEL R113, R78, RZ, P6 ;  /* 0x000000ff4e717208 */ /* 0x000fe40003000000 */
[----:B------:R-:W-:Y:S01]  /*3420*/  LOP3.LUT P6, RZ, R175, 0xff, RZ, 0xc0, !PT ;  /* 0x000000ffafff7812 */ /* 0x000fe200078cc0ff */
[----:B------:R0:W-:Y:S01]  /*3430*/  @P2 STG.E.128 desc[UR4][R76.64], R84 ;  /* 0x000000544c002986 */ /* 0x0001e2000c101d04 */
[----:B------:R-:W-:-:S04]  /*3440*/  FMUL.FTZ R78, R114, R155 ;  /* 0x0000009b724e7220 */ /* 0x000fc80000410000 */
[----:B------:R-:W-:Y:S01]  /*3450*/  FMUL.FTZ R78, R78, UR15 ;  /* 0x0000000f4e4e7c20 */ /* 0x000fe20008410000 */
[-C--:B0-----:R-:W-:Y:S01]  /*3460*/  FMUL.FTZ R77, R112, R155.reuse ;  /* 0x0000009b704d7220 */ /* 0x081fe20000410000 */
[----:B------:R-:W-:Y:S02]  /*3470*/  FSEL R112, R79, RZ, P5 ;  /* 0x000000ff4f707208 */ /* 0x000fe40002800000 */
[----:B------:R-:W-:Y:S01]  /*3480*/  LOP3.LUT P5, RZ, R175, 0xff00, RZ, 0xc0, !PT ;  /* 0x0000ff00afff7812 */ /* 0x000fe200078ac0ff */
[----:B------:R-:W-:Y:S01]  /*3490*/  FMUL.FTZ R77, R77, UR15 ;  /* 0x0000000f4d4d7c20 */ /* 0x000fe20008410000 */
[----:B------:R-:W-:Y:S01]  /*34a0*/  MOV R76, RZ ;  /* 0x000000ff004c7202 */ /* 0x000fe20000000f00 */
[-C--:B------:R-:W-:Y:S01]  /*34b0*/  FMUL.FTZ R86, R182, R155.reuse ;  /* 0x0000009bb6567220 */ /* 0x080fe20000410000 */
[----:B------:R-:W-:-:S03]  /*34c0*/  FMUL.FTZ R87, R184, R155 ;  /* 0x0000009bb8577220 */ /* 0x000fc60000410000 */
[----:B------:R-:W-:Y:S01]  /*34d0*/  FMUL.FTZ R86, R86, UR15 ;  /* 0x0000000f56567c20 */ /* 0x000fe20008410000 */
[----:B------:R-:W-:Y:S01]  /*34e0*/  FMUL.FTZ R87, R87, UR15 ;  /* 0x0000000f57577c20 */ /* 0x000fe20008410000 */
[----:B----4-:R-:W-:Y:S01]  /*34f0*/  @P6 FMUL.FTZ R76, R217, R77 ;  /* 0x0000004dd94c6220 */ /* 0x010fe20000410000 */
[----:B--2---:R-:W-:Y:S01]  /*3500*/  FMUL.FTZ R80, R77, R80 ;  /* 0x000000504d507220 */ /* 0x004fe20000410000 */
[----:B------:R-:W-:Y:S01]  /*3510*/  HFMA2.MMA R77, -RZ, RZ, 0, 0 ;  /* 0x00000000ff4d7435 */ /* 0x000fe200000001ff */
[----:B------:R-:W-:-:S03]  /*3520*/  FMUL.FTZ R81, R81, R78 ;  /* 0x0000004e51517220 */ /* 0x000fc60000410000 */
[----:B------:R-:W-:Y:S02]  /*3530*/  FSEL R114, R80, RZ, P6 ;  /* 0x000000ff50727208 */ /* 0x000fe40003000000 */
[----:B---3--:R-:W-:Y:S01]  /*3540*/  @P5 FMUL.FTZ R77, R216, R78 ;  /* 0x0000004ed84d5220 */ /* 0x008fe20000410000 */
[----:B------:R-:W-:Y:S02]  /*3550*/  FSEL R115, R81, RZ, P5 ;  /* 0x000000ff51737208 */ /* 0x000fe40002800000 */
[----:B------:R-:W-:Y:S02]  /*3560*/  IADD3 R80, P5, R177, UR20, RZ ;  /* 0x00000014b1507c10 */ /* 0x000fe4000ffbe0ff */
[----:B------:R-:W-:Y:S02]  /*3570*/  IADD3 R84, P6, R172, UR16, RZ ;  /* 0x00000010ac547c10 */ /* 0x000fe4000ffde0ff */
[----:B------:R-:W-:Y:S02]  /*3580*/  IADD3.X R81, R176, UR21, RZ, P5, !PT ;  /* 0x00000015b0517c10 */ /* 0x000fe4000affe4ff */
[----:B------:R-:W-:-:S02]  /*3590*/  IADD3.X R85, R173, UR17, RZ, P6, !PT ;  /* 0x00000011ad557c10 */ /* 0x000fc4000b7fe4ff */
[----:B------:R-:W-:Y:S02]  /*35a0*/  CS2R R78, SRZ ;  /* 0x00000000004e7805 */ /* 0x000fe4000001ff00 */
[C---:B------:R-:W-:Y:S01]  /*35b0*/  LOP3.LUT P5, RZ, R175.reuse, 0xff0000, RZ, 0xc0, !PT ;  /* 0x00ff0000afff7812 */ /* 0x040fe200078ac0ff */
[----:B------:R-:W2:Y:S01]  /*35c0*/  LDL R176, [R1+0x28] ;  /* 0x0000280001b07983 */ /* 0x000ea20000100800 */
[----:B------:R-:W-:-:S03]  /*35d0*/  LOP3.LUT P6, RZ, R175, 0xff000000, RZ, 0xc0, !PT ;  /* 0xff000000afff7812 */ /* 0x000fc600078cc0ff */
[----:B------:R-:W3:Y:S08]  /*35e0*/  LDL R175, [R1+0x24] ;  /* 0x0000240001af7983 */ /* 0x000ef00000100800 */
[----:B------:R-:W-:Y:S02]  /*35f0*/  @P5 FMUL.FTZ R78, R215, R86 ;  /* 0x00000056d74e5220 */ /* 0x000fe40000410000 */
[----:B------:R-:W-:-:S05]  /*3600*/  @P6 FMUL.FTZ R79, R186, R87 ;  /* 0x00000057ba4f6220 */ /* 0x000fca0000410000 */
[----:B------:R0:W-:Y:S04]  /*3610*/  STG.E.128 desc[UR4][R80.64], R76 ;  /* 0x0000004c50007986 */ /* 0x0001e8000c101d04 */
[----:B0-----:R0:W4:Y:S01]  /*3620*/  LDG.E.128 R76, desc[UR4][R84.64] ;  /* 0x00000004544c7981 */ /* 0x001122000c1e1d00 */
[-CC-:B------:R-:W-:Y:S01]  /*3630*/  FFMA.FTZ R178, R178, R96.reuse, R97.reuse ;  /* 0x00000060b2b27223 */ /* 0x180fe20000010061 */
[-CC-:B------:R-:W-:Y:S01]  /*3640*/  FFMA.FTZ R179, R179, R96.reuse, R97.reuse ;  /* 0x00000060b3b37223 */ /* 0x180fe20000010061 */
[-CC-:B------:R-:W-:Y:S01]  /*3650*/  FFMA.FTZ R116, R116, R96.reuse, R97.reuse ;  /* 0x0000006074747223 */ /* 0x180fe20000010061 */
[----:B------:R-:W-:Y:S01]  /*3660*/  FFMA.FTZ R117, R117, R96, R97 ;  /* 0x0000006075757223 */ /* 0x000fe20000010061 */
[----:B------:R-:W-:Y:S01]  /*3670*/  FMUL.FTZ R82, R82, R86 ;  /* 0x0000005652527220 */ /* 0x000fe20000410000 */
[----:B------:R-:W-:Y:S01]  /*3680*/  FMUL.FTZ R83, R83, R87 ;  /* 0x0000005753537220 */ /* 0x000fe20000410000 */
        /* <DEDUP_REMOVED lines=8> */
[----:B------:R-:W-:Y:S01]  /*3710*/  FSEL R116, R82, RZ, P5 ;  /* 0x000000ff52747208 */ /* 0x000fe20002800000 */
[----:B------:R-:W-:Y:S01]  /*3720*/  @P1 FADD.FTZ R80, R48, R80 ;  /* 0x0000005030501221 */ /* 0x000fe20000010000 */
[----:B------:R-:W-:Y:S01]  /*3730*/  @P1 FADD.FTZ R118, R49, R118 ;  /* 0x0000007631761221 */ /* 0x000fe20000010000 */
[----:B------:R-:W-:Y:S01]  /*3740*/  @P1 FADD.FTZ R86, R50, R86 ;  /* 0x0000005632561221 */ /* 0x000fe20000010000 */
[----:B------:R-:W-:Y:S01]  /*3750*/  @P1 FADD.FTZ R87, R51, R87 ;  /* 0x0000005733571221 */ /* 0x000fe20000010000 */
[----:B0-----:R-:W-:Y:S01]  /*3760*/  @P2 IADD3 R84, P5, R172, UR18, RZ ;  /* 0x00000012ac542c10 */ /* 0x001fe2000ffbe0ff */
[----:B------:R-:W-:Y:S01]  /*3770*/  FMUL.FTZ R119, R80, R155 ;  /* 0x0000009b50777220 */ /* 0x000fe20000410000 */
[----:B------:R-:W-:-:S02]  /*3780*/  FSEL R117, R83, RZ, P6 ;  /* 0x000000ff53757208 */ /* 0x000fc40003000000 */
[----:B------:R-:W-:Y:S02]  /*3790*/  @P2 IADD3.X R85, R173, UR19, RZ, P5, !PT ;  /* 0x00000013ad552c10 */ /* 0x000fe4000affe4ff */
[----:B------:R-:W-:Y:S02]  /*37a0*/  SEL R80, R80, R72, P3 ;  /* 0x0000004850507207 */ /* 0x000fe40001800000 */
[----:B------:R-:W-:Y:S02]  /*37b0*/  SEL R81, R118, R73, P3 ;  /* 0x0000004976517207 */ /* 0x000fe40001800000 */
[----:B------:R-:W-:Y:S02]  /*37c0*/  SEL R82, R86, R74, P3 ;  /* 0x0000004a56527207 */ /* 0x000fe40001800000 */
[----:B------:R-:W-:Y:S01]  /*37d0*/  SEL R83, R87, R75, P3 ;  /* 0x0000004b57537207 */ /* 0x000fe20001800000 */
[----:B------:R-:W-:Y:S01]  /*37e0*/  FMUL.FTZ R118, R118, R155 ;  /* 0x0000009b76767220 */ /* 0x000fe20000410000 */
[----:B------:R-:W-:-:S02]  /*37f0*/  LOP3.LUT P6, RZ, R174, 0xff, RZ, 0xc0, !PT ;  /* 0x000000ffaeff7812 */ /* 0x000fc400078cc0ff */
[----:B------:R-:W-:Y:S01]  /*3800*/  LOP3.LUT P5, RZ, R174, 0xff00, RZ, 0xc0, !PT ;  /* 0x0000ff00aeff7812 */ /* 0x000fe200078ac0ff */
[----:B------:R0:W-:Y:S01]  /*3810*/  @P2 STG.E.128 desc[UR4][R84.64], R80 ;  /* 0x0000005054002986 */ /* 0x0001e2000c101d04 */
[----:B------:R-:W-:Y:S01]  /*3820*/  FMUL.FTZ R119, R119, UR15 ;  /* 0x0000000f77777c20 */ /* 0x000fe20008410000 */
[----:B0-----:R-:W-:Y:S01]  /*3830*/  FMUL.FTZ R80, R118, UR15 ;  /* 0x0000000f76507c20 */ /* 0x001fe20008410000 */
[----:B------:R-:W-:-:S07]  /*3840*/  CS2R R84, SRZ ;  /* 0x0000000000547805 */ /* 0x000fce000001ff00 */
[----:B--2---:R-:W-:Y:S02]  /*3850*/  @P6 FMUL.FTZ R84, R176, R119 ;  /* 0x00000077b0546220 */ /* 0x004fe40000410000 */
[----:B---3--:R-:W-:Y:S02]  /*3860*/  @P5 FMUL.FTZ R85, R175, R80 ;  /* 0x00000050af555220 */ /* 0x008fe40000410000 */
[----:B------:R-:W2:Y:S01]  /*3870*/  LDL R175, [R1+0x14] ;  /* 0x0000140001af7983 */ /* 0x000ea20000100800 */
[----:B----4-:R-:W-:Y:S01]  /*3880*/  FMUL.FTZ R76, R119, R76 ;  /* 0x0000004c774c7220 */ /* 0x010fe20000410000 */
[----:B------:R-:W-:-:S04]  /*3890*/  FMUL.FTZ R77, R77, R80 ;  /* 0x000000504d4d7220 */ /* 0x000fc80000410000 */
[----:B------:R-:W-:Y:S02]  /*38a0*/  FSEL R118, R76, RZ, P6 ;  /* 0x000000ff4c767208 */ /* 0x000fe40003000000 */
[----:B------:R-:W-:Y:S02]  /*38b0*/  FSEL R119, R77, RZ, P5 ;  /* 0x000000ff4d777208 */ /* 0x000fe40002800000 */
[----:B------:R-:W-:Y:S02]  /*38c0*/  IADD3 R172, P6, R172, UR20, RZ ;  /* 0x00000014acac7c10 */ /* 0x000fe4000ffde0ff */
[----:B------:R-:W-:Y:S02]  /*38d0*/  IADD3 R80, P5, R169, UR16, RZ ;  /* 0x00000010a9507c10 */ /* 0x000fe4000ffbe0ff */
[----:B------:R-:W-:Y:S02]  /*38e0*/  IADD3.X R173, R173, UR21, RZ, P6, !PT ;  /* 0x00000015adad7c10 */ /* 0x000fe4000b7fe4ff */
[----:B------:R-:W-:-:S02]  /*38f0*/  IADD3.X R81, R168, UR17, RZ, P5, !PT ;  /* 0x00000011a8517c10 */ /* 0x000fc4000affe4ff */
[C---:B------:R-:W-:Y:S02]  /*3900*/  LOP3.LUT P6, RZ, R174.reuse, 0xff0000, RZ, 0xc0, !PT ;  /* 0x00ff0000aeff7812 */ /* 0x040fe400078cc0ff */
[----:B------:R-:W-:Y:S01]  /*3910*/  LOP3.LUT P5, RZ, R174, 0xff000000, RZ, 0xc0, !PT ;  /* 0xff000000aeff7812 */ /* 0x000fe200078ac0ff */
[-C--:B------:R-:W-:Y:S01]  /*3920*/  FMUL.FTZ R77, R86, R155.reuse ;  /* 0x0000009b564d7220 */ /* 0x080fe20000410000 */
[----:B------:R-:W-:Y:S01]  /*3930*/  FMUL.FTZ R76, R87, R155 ;  /* 0x0000009b574c7220 */ /* 0x000fe20000410000 */
[----:B------:R-:W-:Y:S01]  /*3940*/  CS2R R86, SRZ ;  /* 0x0000000000567805 */ /* 0x000fe2000001ff00 */
[----:B------:R-:W3:Y:S01]  /*3950*/  LDL R174, [R1+0x10] ;  /* 0x0000100001ae7983 */ /* 0x000ee20000100800 */
[----:B------:R-:W-:Y:S01]  /*3960*/  FMUL.FTZ R77, R77, UR15 ;  /* 0x0000000f4d4d7c20 */ /* 0x000fe20008410000 */
[----:B------:R-:W-:-:S05]  /*3970*/  FMUL.FTZ R76, R76, UR15 ;  /* 0x0000000f4c4c7c20 */ /* 0x000fca0008410000 */
[----:B------:R-:W-:Y:S02]  /*3980*/  @P6 FMUL.FTZ R86, R171, R77 ;  /* 0x0000004dab566220 */ /* 0x000fe40000410000 */
[----:B------:R-:W-:Y:S01]  /*3990*/  @P5 FMUL.FTZ R87, R170, R76 ;  /* 0x0000004caa575220 */ /* 0x000fe20000410000 */
[----:B------:R-:W4:Y:S04]  /*39a0*/  LDL R171, [R1+0xc] ;  /* 0x00000c0001ab7983 */ /* 0x000f280000100800 */
[----:B------:R0:W-:Y:S04]  /*39b0*/  STG.E.128 desc[UR4][R172.64], R84 ;  /* 0x00000054ac007986 */ /* 0x0001e8000c101d04 */
[----:B------:R-:W3:Y:S04]  /*39c0*/  LDG.E.128 R80, desc[UR4][R80.64] ;  /* 0x0000000450507981 */ /* 0x000ee8000c1e1d00 */
[----:B------:R-:W4:Y:S01]  /*39d0*/  LDL R170, [R1+0x18] ;  /* 0x0000180001aa7983 */ /* 0x000f220000100800 */
[-CC-:B------:R-:W-:Y:S01]  /*39e0*/  FFMA.FTZ R107, R107, R96.reuse, R97.reuse ;  /* 0x000000606b6b7223 */ /* 0x180fe20000010061 */
[----:B------:R-:W-:-:S03]  /*39f0*/  FFMA.FTZ R108, R108, R96, R97 ;  /* 0x000000606c6c7223 */ /* 0x000fc60000010061 */
[----:B------:R-:W-:Y:S01]  /*3a00*/  FADD.FTZ R107, R120, -R107 ;  /* 0x8000006b786b7221 */ /* 0x000fe20000010000 */
[----:B------:R-:W-:Y:S01]  /*3a10*/  FADD.FTZ R108, R121, -R108 ;  /* 0x8000006c796c7221 */ /* 0x000fe20000010000 */
[----:B------:R-:W-:Y:S02]  /*3a20*/  FMUL.FTZ R78, R78, R77 ;  /* 0x0000004d4e4e7220 */ /* 0x000fe40000410000 */
[C---:B0-----:R-:W-:Y:S01]  /*3a30*/  FMUL.FTZ R84, R154.reuse, R107 ;  /* 0x0000006b9a547220 */ /* 0x041fe20000410000 */
[----:B------:R-:W-:Y:S02]  /*3a40*/  FMUL.FTZ R85, R154, R108 ;  /* 0x0000006c9a557220 */ /* 0x000fe40000410000 */
[----:B------:R-:W-:Y:S01]  /*3a50*/  FSEL R120, R78, RZ, P6 ;  /* 0x000000ff4e787208 */ /* 0x000fe20003000000 */
[----:B------:R-:W-:Y:S01]  /*3a60*/  @P1 FADD.FTZ R84, R52, R84 ;  /* 0x0000005434541221 */ /* 0x000fe20000010000 */
[----:B------:R-:W-:Y:S01]  /*3a70*/  FMUL.FTZ R121, R79, R76 ;  /* 0x0000004c4f797220 */ /* 0x000fe20000410000 */
[----:B------:R-:W-:Y:S01]  /*3a80*/  LOP3.LUT P6, RZ, R167, 0xff, RZ, 0xc0, !PT ;  /* 0x000000ffa7ff7812 */ /* 0x000fe200078cc0ff */
[----:B------:R-:W-:Y:S01]  /*3a90*/  @P1 FADD.FTZ R85, R53, R85 ;  /* 0x0000005535551221 */ /* 0x000fe20000010000 */
[----:B------:R-:W-:-:S02]  /*3aa0*/  FMUL.FTZ R79, R84, R155 ;  /* 0x0000009b544f7220 */ /* 0x000fc40000410000 */
[----:B------:R-:W-:Y:S01]  /*3ab0*/  FSEL R121, R121, RZ, P5 ;  /* 0x000000ff79797208 */ /* 0x000fe20002800000 */
[----:B------:R-:W-:Y:S01]  /*3ac0*/  FMUL.FTZ R78, R85, R155 ;  /* 0x0000009b554e7220 */ /* 0x000fe20000410000 */
[----:B------:R-:W-:Y:S01]  /*3ad0*/  FMUL.FTZ R79, R79, UR15 ;  /* 0x0000000f4f4f7c20 */ /* 0x000fe20008410000 */
[----:B------:R-:W-:Y:S01]  /*3ae0*/  LOP3.LUT P5, RZ, R167, 0xff00, RZ, 0xc0, !PT ;  /* 0x0000ff00a7ff7812 */ /* 0x000fe200078ac0ff */
[----:B------:R-:W-:Y:S01]  /*3af0*/  FFMA.FTZ R86, R109, R96, R97 ;  /* 0x000000606d567223 */ /* 0x000fe20000010061 */
[----:B------:R-:W-:Y:S01]  /*3b00*/  FMUL.FTZ R78, R78, UR15 ;  /* 0x0000000f4e4e7c20 */ /* 0x000fe20008410000 */
[----:B------:R-:W-:Y:S02]  /*3b10*/  CS2R R76, SRZ ;  /* 0x00000000004c7805 */ /* 0x000fe4000001ff00 */
[----:B------:R-:W-:-:S04]  /*3b20*/  FADD.FTZ R86, R122, -R86 ;  /* 0x800000567a567221 */ /* 0x000fc80000010000 */
[----:B------:R-:W-:-:S04]  /*3b30*/  FMUL.FTZ R86, R154, R86 ;  /* 0x000000569a567220 */ /* 0x000fc80000410000 */
[----:B------:R-:W-:Y:S01]  /*3b40*/  @P1 FADD.FTZ R86, R54, R86 ;  /* 0x0000005636561221 */ /* 0x000fe20000010000 */
[----:B------:R-:W-:Y:S02]  /*3b50*/  SEL R84, R84, R72, P3 ;  /* 0x0000004854547207 */ /* 0x000fe40001800000 */
[----:B------:R-:W-:Y:S01]  /*3b60*/  SEL R85, R85, R73, P3 ;  /* 0x0000004955557207 */ /* 0x000fe20001800000 */
[----:B--2---:R-:W-:Y:S01]  /*3b70*/  @P5 FMUL.FTZ R77, R175, R78 ;  /* 0x0000004eaf4d5220 */ /* 0x004fe20000410000 */
[----:B---3--:R-:W-:Y:S01]  /*3b80*/  FMUL.FTZ R80, R79, R80 ;  /* 0x000000504f507220 */ /* 0x008fe20000410000 */
[----:B------:R-:W-:Y:S01]  /*3b90*/  FMUL.FTZ R81, R81, R78 ;  /* 0x0000004e51517220 */ /* 0x000fe20000410000 */
[----:B----4-:R-:W-:-:S03]  /*3ba0*/  @P6 FMUL.FTZ R76, R170, R79 ;  /* 0x0000004faa4c6220 */ /* 0x010fc60000410000 */
[----:B------:R-:W-:Y:S01]  /*3bb0*/  FSEL R122, R80, RZ, P6 ;  /* 0x000000ff507a7208 */ /* 0x000fe20003000000 */
[----:B------:R-:W-:Y:S01]  /*3bc0*/  FFMA.FTZ R79, R106, R96, R97 ;  /* 0x000000606a4f7223 */ /* 0x000fe20000010061 */
[----:B------:R-:W-:Y:S02]  /*3bd0*/  @P2 IADD3 R80, P6, R169, UR18, RZ ;  /* 0x00000012a9502c10 */ /* 0x000fe4000ffde0ff */
[----:B------:R-:W-:Y:S01]  /*3be0*/  FSEL R170, R81, RZ, P5 ;  /* 0x000000ff51aa7208 */ /* 0x000fe20002800000 */
[----:B------:R-:W-:Y:S01]  /*3bf0*/  FADD.FTZ R79, R123, -R79 ;  /* 0x8000004f7b4f7221 */ /* 0x000fe20000010000 */
[----:B------:R-:W-:Y:S02]  /*3c00*/  @P2 IADD3.X R81, R168, UR19, RZ, P6, !PT ;  /* 0x00000013a8512c10 */ /* 0x000fe4000b7fe4ff */
[----:B------:R-:W-:Y:S02]  /*3c10*/  IADD3 R106, P5, R169, UR20, RZ ;  /* 0x00000014a96a7c10 */ /* 0x000fe4000ffbe0ff */
[----:B------:R-:W-:Y:S01]  /*3c20*/  IADD3 R108, P6, R166, UR16, RZ ;  /* 0x00000010a66c7c10 */ /* 0x000fe2000ffde0ff */
[----:B------:R-:W-:Y:S01]  /*3c30*/  FMUL.FTZ R87, R154, R79 ;  /* 0x0000004f9a577220 */ /* 0x000fe20000410000 */
[----:B------:R-:W-:Y:S01]  /*3c40*/  IADD3.X R107, R168, UR21, RZ, P5, !PT ;  /* 0x00000015a86b7c10 */ /* 0x000fe2000affe4ff */
[----:B------:R-:W-:Y:S01]  /*3c50*/  FMUL.FTZ R123, R86, R155 ;  /* 0x0000009b567b7220 */ /* 0x000fe20000410000 */
[----:B------:R-:W-:Y:S01]  /*3c60*/  IADD3.X R109, R165, UR17, RZ, P6, !PT ;  /* 0x00000011a56d7c10 */ /* 0x000fe2000b7fe4ff */
[----:B------:R-:W-:Y:S01]  /*3c70*/  @P1 FADD.FTZ R87, R55, R87 ;  /* 0x0000005737571221 */ /* 0x000fe20000010000 */
[----:B------:R-:W-:-:S02]  /*3c80*/  LOP3.LUT P5, RZ, R167, 0xff0000, RZ, 0xc0, !PT ;  /* 0x00ff0000a7ff7812 */ /* 0x000fc400078ac0ff */
[----:B------:R-:W-:Y:S02]  /*3c90*/  CS2R R78, SRZ ;  /* 0x00000000004e7805 */ /* 0x000fe4000001ff00 */
[----:B------:R-:W-:Y:S01]  /*3ca0*/  LOP3.LUT P6, RZ, R167, 0xff000000, RZ, 0xc0, !PT ;  /* 0xff000000a7ff7812 */ /* 0x000fe200078cc0ff */
[----:B------:R-:W-:Y:S01]  /*3cb0*/  FMUL.FTZ R167, R87, R155 ;  /* 0x0000009b57a77220 */ /* 0x000fe20000410000 */
[----:B------:R-:W-:Y:S01]  /*3cc0*/  FMUL.FTZ R123, R123, UR15 ;  /* 0x0000000f7b7b7c20 */ /* 0x000fe20008410000 */
[----:B------:R-:W2:Y:S02]  /*3cd0*/  LDL R169, [R1+0x4] ;  /* 0x0000040001a97983 */ /* 0x000ea40000100800 */
[----:B------:R-:W-:Y:S01]  /*3ce0*/  FMUL.FTZ R167, R167, UR15 ;  /* 0x0000000fa7a77c20 */ /* 0x000fe20008410000 */
[----:B------:R-:W-:Y:S01]  /*3cf0*/  SEL R86, R86, R74, P3 ;  /* 0x0000004a56567207 */ /* 0x000fe20001800000 */
[----:B------:R-:W3:Y:S01]  /*3d00*/  LDL R168, [R1] ;  /* 0x0000000001a87983 */ /* 0x000ee20000100800 */
[----:B------:R-:W-:Y:S01]  /*3d10*/  SEL R87, R87, R75, P3 ;  /* 0x0000004b57577207 */ /* 0x000fe20001800000 */
[----:B------:R-:W-:-:S04]  /*3d20*/  @P5 FMUL.FTZ R78, R174, R123 ;  /* 0x0000007bae4e5220 */ /* 0x000fc80000410000 */
[----:B------:R-:W-:Y:S01]  /*3d30*/  @P6 FMUL.FTZ R79, R171, R167 ;  /* 0x000000a7ab4f6220 */ /* 0x000fe20000410000 */
[----:B------:R-:W-:Y:S04]  /*3d40*/  @P2 STG.E.128 desc[UR4][R80.64], R84 ;  /* 0x0000005450002986 */ /* 0x000fe8000c101d04 */
[----:B------:R0:W-:Y:S04]  /*3d50*/  STG.E.128 desc[UR4][R106.64], R76 ;  /* 0x0000004c6a007986 */ /* 0x0001e8000c101d04 */
[----:B------:R-:W4:Y:S04]  /*3d60*/  LDL R171, [R1+0x8] ;  /* 0x0000080001ab7983 */ /* 0x000f280000100800 */
[----:B0-----:R0:W3:Y:S01]  /*3d70*/  LDG.E.128 R76, desc[UR4][R108.64] ;  /* 0x000000046c4c7981 */ /* 0x0010e2000c1e1d00 */
[-CC-:B------:R-:W-:Y:S01]  /*3d80*/  FFMA.FTZ R103, R103, R96.reuse, R97.reuse ;  /* 0x0000006067677223 */ /* 0x180fe20000010061 */
[----:B------:R-:W-:-:S03]  /*3d90*/  FFMA.FTZ R104, R104, R96, R97 ;  /* 0x0000006068687223 */ /* 0x000fc60000010061 */
[----:B------:R-:W-:Y:S01]  /*3da0*/  FADD.FTZ R103, R124, -R103 ;  /* 0x800000677c677221 */ /* 0x000fe20000010000 */
[----:B------:R-:W-:Y:S01]  /*3db0*/  FADD.FTZ R104, R125, -R104 ;  /* 0x800000687d687221 */ /* 0x000fe20000010000 */
[----:B------:R-:W-:Y:S02]  /*3dc0*/  FMUL.FTZ R82, R82, R123 ;  /* 0x0000007b52527220 */ /* 0x000fe40000410000 */
[C---:B------:R-:W-:Y:S01]  /*3dd0*/  FMUL.FTZ R84, R154.reuse, R103 ;  /* 0x000000679a547220 */ /* 0x040fe20000410000 */
[----:B------:R-:W-:-:S03]  /*3de0*/  FMUL.FTZ R85, R154, R104 ;  /* 0x000000689a557220 */ /* 0x000fc60000410000 */
[----:B------:R-:W-:Y:S01]  /*3df0*/  @P1 FADD.FTZ R84, R56, R84 ;  /* 0x0000005438541221 */ /* 0x000fe20000010000 */
[----:B------:R-:W-:Y:S01]  /*3e00*/  FMUL.FTZ R106, R83, R167 ;  /* 0x000000a7536a7220 */ /* 0x000fe20000410000 */
[----:B------:R-:W-:Y:S01]  /*3e10*/  FSEL R103, R82, RZ, P5 ;  /* 0x000000ff52677208 */ /* 0x000fe20002800000 */
[----:B------:R-:W-:Y:S01]  /*3e20*/  @P1 FADD.FTZ R85, R57, R85 ;  /* 0x0000005539551221 */ /* 0x000fe20000010000 */
[-C--:B------:R-:W-:Y:S01]  /*3e30*/  FMUL.FTZ R83, R84, R155.reuse ;  /* 0x0000009b54537220 */ /* 0x080fe20000410000 */
[----:B------:R-:W-:Y:S02]  /*3e40*/  LOP3.LUT P5, RZ, R164, 0xff, RZ, 0xc0, !PT ;  /* 0x000000ffa4ff7812 */ /* 0x000fe400078ac0ff */
[----:B------:R-:W-:Y:S01]  /*3e50*/  FMUL.FTZ R82, R85, R155 ;  /* 0x0000009b55527220 */ /* 0x000fe20000410000 */
[----:B------:R-:W-:Y:S01]  /*3e60*/  FMUL.FTZ R83, R83, UR15 ;  /* 0x0000000f53537c20 */ /* 0x000fe20008410000 */
[----:B------:R-:W-:Y:S02]  /*3e70*/  FSEL R106, R106, RZ, P6 ;  /* 0x000000ff6a6a7208 */ /* 0x000fe40003000000 */
[----:B------:R-:W-:Y:S01]  /*3e80*/  LOP3.LUT P6, RZ, R164, 0xff00, RZ, 0xc0, !PT ;  /* 0x0000ff00a4ff7812 */ /* 0x000fe200078cc0ff */
[----:B------:R-:W-:Y:S01]  /*3e90*/  FMUL.FTZ R82, R82, UR15 ;  /* 0x0000000f52527c20 */ /* 0x000fe20008410000 */
[----:B------:R-:W-:Y:S01]  /*3ea0*/  CS2R R80, SRZ ;  /* 0x0000000000507805 */ /* 0x000fe2000001ff00 */
[-CC-:B------:R-:W-:Y:S01]  /*3eb0*/  FFMA.FTZ R86, R110, R96.reuse, R97.reuse ;  /* 0x000000606e567223 */ /* 0x180fe20000010061 */
[----:B------:R-:W-:-:S03]  /*3ec0*/  FFMA.FTZ R105, R105, R96, R97 ;  /* 0x0000006069697223 */ /* 0x000fc60000010061 */
[----:B------:R-:W-:Y:S01]  /*3ed0*/  FADD.FTZ R86, R126, -R86 ;  /* 0x800000567e567221 */ /* 0x000fe20000010000 */
[----:B------:R-:W-:-:S03]  /*3ee0*/  FADD.FTZ R105, R127, -R105 ;  /* 0x800000697f697221 */ /* 0x000fc60000010000 */
[C---:B------:R-:W-:Y:S01]  /*3ef0*/  FMUL.FTZ R86, R154.reuse, R86 ;  /* 0x000000569a567220 */ /* 0x040fe20000410000 */
[----:B------:R-:W-:-:S03]  /*3f00*/  FMUL.FTZ R87, R154, R105 ;  /* 0x000000699a577220 */ /* 0x000fc60000410000 */
[----:B------:R-:W-:Y:S01]  /*3f10*/  @P1 FADD.FTZ R86, R58, R86 ;  /* 0x000000563a561221 */ /* 0x000fe20000010000 */
[----:B------:R-:W-:-:S03]  /*3f20*/  @P1 FADD.FTZ R87, R59, R87 ;  /* 0x000000573b571221 */ /* 0x000fc60000010000 */
[-C--:B0-----:R-:W-:Y:S01]  /*3f30*/  FMUL.FTZ R109, R86, R155.reuse ;  /* 0x0000009b566d7220 */ /* 0x081fe20000410000 */
[----:B------:R-:W-:-:S03]  /*3f40*/  FMUL.FTZ R110, R87, R155 ;  /* 0x0000009b576e7220 */ /* 0x000fc60000410000 */
[----:B------:R-:W-:Y:S01]  /*3f50*/  FMUL.FTZ R109, R109, UR15 ;  /* 0x0000000f6d6d7c20 */ /* 0x000fe20008410000 */
[----:B------:R-:W-:Y:S01]  /*3f60*/  FMUL.FTZ R110, R110, UR15 ;  /* 0x0000000f6e6e7c20 */ /* 0x000fe20008410000 */
[----:B------:R-:W-:Y:S02]  /*3f70*/  SEL R84, R84, R72, P3 ;  /* 0x0000004854547207 */ /* 0x000fe40001800000 */
[----:B------:R-:W-:Y:S02]  /*3f80*/  SEL R85, R85, R73, P3 ;  /* 0x0000004955557207 */ /* 0x000fe40001800000 */
[----:B------:R-:W-:Y:S02]  /*3f90*/  SEL R86, R86, R74, P3 ;  /* 0x0000004a56567207 */ /* 0x000fe40001800000 */
[----:B------:R-:W-:Y:S01]  /*3fa0*/  SEL R87, R87, R75, P3 ;  /* 0x0000004b57577207 */ /* 0x000fe20001800000 */
[----:B--2---:R-:W-:Y:S01]  /*3fb0*/  @P6 FMUL.FTZ R81, R169, R82 ;  /* 0x00000052a9516220 */ /* 0x004fe20000410000 */
[----:B----4-:R-:W-:Y:S01]  /*3fc0*/  @P5 FMUL.FTZ R80, R171, R83 ;  /* 0x00000053ab505220 */ /* 0x010fe20000410000 */
[----:B---3--:R-:W-:Y:S01]  /*3fd0*/  FMUL.FTZ R76, R83, R76 ;  /* 0x0000004c534c7220 */ /* 0x008fe20000410000 */
[----:B------:R-:W-:-:S04]  /*3fe0*/  FMUL.FTZ R77, R77, R82 ;  /* 0x000000524d4d7220 */ /* 0x000fc80000410000 */
[----:B------:R-:W-:Y:S02]  /*3ff0*/  FSEL R107, R76, RZ, P5 ;  /* 0x000000ff4c6b7208 */ /* 0x000fe40002800000 */
[C---:B------:R-:W-:Y:S02]  /*4000*/  @P2 IADD3 R76, P5, R166.reuse, UR18, RZ ;  /* 0x00000012a64c2c10 */ /* 0x040fe4000ffbe0ff */
[----:B------:R-:W-:Y:S02]  /*4010*/  FSEL R108, R77, RZ, P6 ;  /* 0x000000ff4d6c7208 */ /* 0x000fe40003000000 */
[----:B------:R-:W-:Y:S02]  /*4020*/  @P2 IADD3.X R77, R165, UR19, RZ, P5, !PT ;  /* 0x00000013a54d2c10 */ /* 0x000fe4000affe4ff */
[----:B------:R-:W-:Y:S02]  /*4030*/  IADD3 R166, P6, R166, UR20, RZ ;  /* 0x00000014a6a67c10 */ /* 0x000fe4000ffde0ff */
[----:B------:R-:W-:-:S02]  /*4040*/  IADD3 R104, P5, R163, UR16, RZ ;  /* 0x00000010a3687c10 */ /* 0x000fc4000ffbe0ff */
[----:B------:R-:W-:Y:S02]  /*4050*/  IADD3.X R167, R165, UR21, RZ, P6, !PT ;  /* 0x00000015a5a77c10 */ /* 0x000fe4000b7fe4ff */
[----:B------:R-:W-:Y:S02]  /*4060*/  IADD3.X R105, R162, UR17, RZ, P5, !PT ;  /* 0x00000011a2697c10 */ /* 0x000fe4000affe4ff */
[C---:B------:R-:W-:Y:S02]  /*4070*/  LOP3.LUT P6, RZ, R164.reuse, 0xff0000, RZ, 0xc0, !PT ;  /* 0x00ff0000a4ff7812 */ /* 0x040fe400078cc0ff */
[----:B------:R-:W-:Y:S02]  /*4080*/  LOP3.LUT P5, RZ, R164, 0xff000000, RZ, 0xc0, !PT ;  /* 0xff000000a4ff7812 */ /* 0x000fe400078ac0ff */
[----:B------:R-:W-:Y:S01]  /*4090*/  CS2R R82, SRZ ;  /* 0x0000000000527805 */ /* 0x000fe2000001ff00 */
[----:B------:R-:W-:Y:S08]  /*40a0*/  @P2 STG.E.128 desc[UR4][R76.64], R84 ;  /* 0x000000544c002986 */ /* 0x000ff0000c101d04 */
[----:B------:R-:W-:-:S02]  /*40b0*/  @P6 FMUL.FTZ R82, R168, R109 ;  /* 0x0000006da8526220 */ /* 0x000fc40000410000 */
[----:B------:R-:W-:-:S05]  /*40c0*/  @P5 FMUL.FTZ R83, R252, R110 ;  /* 0x0000006efc535220 */ /* 0x000fca0000410000 */
[----:B------:R0:W-:Y:S04]  /*40d0*/  STG.E.128 desc[UR4][R166.64], R80 ;  /* 0x00000050a6007986 */ /* 0x0001e8000c101d04 */
[----:B0-----:R0:W2:Y:S01]  /*40e0*/  LDG.E.128 R80, desc[UR4][R104.64] ;  /* 0x0000000468507981 */ /* 0x0010a2000c1e1d00 */
        /* <DEDUP_REMOVED lines=8> */
[----:B0-----:R-:W-:Y:S01]  /*4170*/  FMUL.FTZ R105, R79, R110 ;  /* 0x0000006e4f697220 */ /* 0x001fe20000410000 */
        /* <DEDUP_REMOVED lines=12> */
[----:B------:R-:W-:Y:S01]  /*4240*/  @P6 FMUL.FTZ R76, R251, R79 ;  /* 0x0000004ffb4c6220 */ /* 0x000fe20000410000 */
[----:B------:R-:W-:Y:S01]  /*4250*/  FADD.FTZ R86, R130, -R86 ;  /* 0x8000005682567221 */ /* 0x000fe20000010000 */
[----:B------:R-:W-:-:S04]  /*4260*/  FADD.FTZ R87, R131, -R100 ;  /* 0x8000006483577221 */ /* 0x000fc80000010000 */
[----:B------:R-:W-:Y:S01]  /*4270*/  @P5 FMUL.FTZ R77, R250, R78 ;  /* 0x0000004efa4d5220 */ /* 0x000fe20000410000 */
[C---:B------:R-:W-:Y:S01]  /*4280*/  FMUL.FTZ R86, R154.reuse, R86 ;  /* 0x000000569a567220 */ /* 0x040fe20000410000 */
[----:B------:R-:W-:-:S03]  /*4290*/  FMUL.FTZ R87, R154, R87 ;  /* 0x000000579a577220 */ /* 0x000fc60000410000 */
[----:B------:R-:W-:Y:S01]  /*42a0*/  @P1 FADD.FTZ R86, R62, R86 ;  /* 0x000000563e561221 */ /* 0x000fe20000010000 */
[----:B------:R-:W-:-:S03]  /*42b0*/  @P1 FADD.FTZ R87, R63, R87 ;  /* 0x000000573f571221 */ /* 0x000fc60000010000 */
[-C--:B------:R-:W-:Y:S01]  /*42c0*/  FMUL.FTZ R123, R86, R155.reuse ;  /* 0x0000009b567b7220 */ /* 0x080fe20000410000 */
[----:B------:R-:W-:-:S03]  /*42d0*/  FMUL.FTZ R124, R87, R155 ;  /* 0x0000009b577c7220 */ /* 0x000fc60000410000 */
[----:B------:R-:W-:Y:S01]  /*42e0*/  FMUL.FTZ R123, R123, UR15 ;  /* 0x0000000f7b7b7c20 */ /* 0x000fe20008410000 */
[----:B------:R-:W-:Y:S01]  /*42f0*/  FMUL.FTZ R124, R124, UR15 ;  /* 0x0000000f7c7c7c20 */ /* 0x000fe20008410000 */
[----:B------:R-:W-:Y:S02]  /*4300*/  SEL R84, R84, R72, P3 ;  /* 0x0000004854547207 */ /* 0x000fe40001800000 */
[----:B------:R-:W-:Y:S02]  /*4310*/  SEL R85, R85, R73, P3 ;  /* 0x0000004955557207 */ /* 0x000fe40001800000 */
[----:B------:R-:W-:Y:S02]  /*4320*/  SEL R86, R86, R74, P3 ;  /* 0x0000004a56567207 */ /* 0x000fe40001800000 */
[----:B------:R-:W-:Y:S01]  /*4330*/  SEL R87, R87, R75, P3 ;  /* 0x0000004b57577207 */ /* 0x000fe20001800000 */
[----:B--2---:R-:W-:Y:S01]  /*4340*/  FMUL.FTZ R80, R79, R80 ;  /* 0x000000504f507220 */ /* 0x004fe20000410000 */
[----:B------:R-:W-:-:S04]  /*4350*/  FMUL.FTZ R81, R81, R78 ;  /* 0x0000004e51517220 */ /* 0x000fc80000410000 */
[----:B------:R-:W-:Y:S02]  /*4360*/  FSEL R109, R80, RZ, P6 ;  /* 0x000000ff506d7208 */ /* 0x000fe40003000000 */
[----:B------:R-:W-:Y:S02]  /*4370*/  @P2 IADD3 R80, P6, R163, UR18, RZ ;  /* 0x00000012a3502c10 */ /* 0x000fe4000ffde0ff */
        /* <DEDUP_REMOVED lines=26> */
[C---:B------:R-:W-:Y:S02]  /*4520*/  LOP3.LUT P5, RZ, R160.reuse, 0xff, RZ, 0xc0, !PT ;  /* 0x000000ffa0ff7812 */ /* 0x040fe400078ac0ff */
        /* <DEDUP_REMOVED lines=41> */
[----:B0-----:R-:W2:Y:S01]  /*47c0*/  LDG.E.128 R80, desc[UR4][R94.64] ;  /* 0x000000045e507981 */ /* 0x001ea2000c1e1d00 */
        /* <DEDUP_REMOVED lines=17> */
[----:B------:R-:W-:Y:S01]  /*48e0*/  FMUL.FTZ R79, R79, R124 ;  /* 0x0000007c4f4f7220 */ /* 0x000fe20000410000 */
[----:B------:R-:W-:-:S02]  /*48f0*/  @P2 IADD3 R76, P1, R153, UR18, RZ ;  /* 0x00000012994c2c10 */ /* 0x000fc4000ff3e0ff */
[----:B------:R-:W-:Y:S02]  /*4900*/  SEL R72, R125, R72, P3 ;  /* 0x000000487d487207 */ /* 0x000fe40001800000 */
[----:B------:R-:W-:Y:S02]  /*4910*/  SEL R73, R84, R73, P3 ;  /* 0x0000004954497207 */ /* 0x000fe40001800000 */
[----:B------:R-:W-:Y:S02]  /*4920*/  SEL R74, R89, R74, P3 ;  /* 0x0000004a594a7207 */ /* 0x000fe40001800000 */
[----:B------:R-:W-:Y:S02]  /*4930*/  SEL R75, R154, R75, P3 ;  /* 0x0000004b9a4b7207 */ /* 0x000fe40001800000 */
[----:B------:R-:W-:Y:S02]  /*4940*/  @P2 IADD3.X R77, R152, UR19, RZ, P1, !PT ;  /* 0x00000013984d2c10 */ /* 0x000fe40008ffe4ff */
[----:B------:R-:W-:-:S02]  /*4950*/  FSEL R87, R78, RZ, P6 ;  /* 0x000000ff4e577208 */ /* 0x000fc40003000000 */
[----:B------:R-:W-:Y:S02]  /*4960*/  FSEL R86, R79, RZ, P5 ;  /* 0x000000ff4f567208 */ /* 0x000fe40002800000 */
[C---:B------:R-:W-:Y:S02]  /*4970*/  LOP3.LUT P6, RZ, R156.reuse, 0xff, RZ, 0xc0, !PT ;  /* 0x000000ff9cff7812 */ /* 0x040fe400078cc0ff */
[C---:B------:R-:W-:Y:S02]  /*4980*/  LOP3.LUT P5, RZ, R156.reuse, 0xff00, RZ, 0xc0, !PT ;  /* 0x0000ff009cff7812 */ /* 0x040fe400078ac0ff */
[C---:B------:R-:W-:Y:S02]  /*4990*/  LOP3.LUT P3, RZ, R156.reuse, 0xff0000, RZ, 0xc0, !PT ;  /* 0x00ff00009cff7812 */ /* 0x040fe4000786c0ff */
[----:B------:R-:W-:Y:S01]  /*49a0*/  LOP3.LUT P1, RZ, R156, 0xff000000, RZ, 0xc0, !PT ;  /* 0xff0000009cff7812 */ /* 0x000fe2000782c0ff */
[-C--:B------:R-:W-:Y:S01]  /*49b0*/  FMUL.FTZ R88, R84, R155.reuse ;  /* 0x0000009b54587220 */ /* 0x080fe20000410000 */
[----:B------:R0:W-:Y:S01]  /*49c0*/  @P2 STG.E.128 desc[UR4][R76.64], R72 ;  /* 0x000000484c002986 */ /* 0x0001e2000c101d04 */
[----:B------:R-:W-:Y:S01]  /*49d0*/  IADD3 R84, P2, R153, UR20, RZ ;  /* 0x0000001499547c10 */ /* 0x000fe2000ff5e0ff */
[-C--:B------:R-:W-:Y:S01]  /*49e0*/  FMUL.FTZ R125, R125, R155.reuse ;  /* 0x0000009b7d7d7220 */ /* 0x080fe20000410000 */
[-C--:B------:R-:W-:Y:S01]  /*49f0*/  FMUL.FTZ R89, R89, R155.reuse ;  /* 0x0000009b59597220 */ /* 0x080fe20000410000 */
[----:B------:R-:W-:Y:S01]  /*4a00*/  FMUL.FTZ R154, R154, R155 ;  /* 0x0000009b9a9a7220 */ /* 0x000fe20000410000 */
[----:B------:R-:W-:Y:S01]  /*4a10*/  IADD3 R151, R151, UR22, RZ ;  /* 0x0000001697977c10 */ /* 0x000fe2000fffe0ff */
[----:B------:R-:W-:Y:S01]  /*4a20*/  FMUL.FTZ R125, R125, UR15 ;  /* 0x0000000f7d7d7c20 */ /* 0x000fe20008410000 */
[----:B------:R-:W-:Y:S01]  /*4a30*/  IADD3.X R85, R152, UR21, RZ, P2, !PT ;  /* 0x0000001598557c10 */ /* 0x000fe200097fe4ff */
[----:B------:R-:W-:Y:S01]  /*4a40*/  FMUL.FTZ R88, R88, UR15 ;  /* 0x0000000f58587c20 */ /* 0x000fe20008410000 */
[----:B------:R-:W-:Y:S01]  /*4a50*/  FMUL.FTZ R89, R89, UR15 ;  /* 0x0000000f59597c20 */ /* 0x000fe20008410000 */
[----:B------:R-:W-:Y:S01]  /*4a60*/  FMUL.FTZ R154, R154, UR15 ;  /* 0x0000000f9a9a7c20 */ /* 0x000fe20008410000 */
[----:B------:R-:W-:-:S02]  /*4a70*/  ISETP.GE.AND P2, PT, R151, UR23, PT ;  /* 0x0000001797007c0c */ /* 0x000fc4000bf46270 */
[----:B------:R-:W-:Y:S01]  /*4a80*/  CS2R R78, SRZ ;  /* 0x00000000004e7805 */ /* 0x000fe2000001ff00 */
[----:B------:R-:W-:Y:S01]  /*4a90*/  FADD.FTZ R236, R87, R236 ;  /* 0x000000ec57ec7221 */ /* 0x000fe20000010000 */
[----:B------:R-:W-:Y:S01]  /*4aa0*/  @P3 FMUL.FTZ R78, R241, R89 ;  /* 0x00000059f14e3220 */ /* 0x000fe20000410000 */
[----:B------:R-:W-:Y:S01]  /*4ab0*/  @P1 FMUL.FTZ R79, R240, R154 ;  /* 0x0000009af04f1220 */ /* 0x000fe20000410000 */
[----:B------:R-:W-:Y:S01]  /*4ac0*/  FADD.FTZ R237, R86, R237 ;  /* 0x000000ed56ed7221 */ /* 0x000fe20000010000 */
[----:B0-----:R-:W-:Y:S02]  /*4ad0*/  CS2R R76, SRZ ;  /* 0x00000000004c7805 */ /* 0x001fe4000001ff00 */
[----:B------:R-:W-:Y:S01]  /*4ae0*/  @P6 FMUL.FTZ R76, R243, R125 ;  /* 0x0000007df34c6220 */ /* 0x000fe20000410000 */
[----:B------:R-:W-:-:S05]  /*4af0*/  @P5 FMUL.FTZ R77, R242, R88 ;  /* 0x00000058f24d5220 */ /* 0x000fca0000410000 */
        /* <DEDUP_REMOVED lines=28> */
[----:B--2---:R-:W-:Y:S01]  /*4cc0*/  FMUL.FTZ R80, R125, R80 ;  /* 0x000000507d507220 */ /* 0x004fe20000410000 */
[----:B------:R-:W-:Y:S01]  /*4cd0*/  FMUL.FTZ R86, R81, R88 ;  /* 0x0000005851567220 */ /* 0x000fe20000410000 */
[----:B------:R-:W-:Y:S01]  /*4ce0*/  FMUL.FTZ R82, R82, R89 ;  /* 0x0000005952527220 */ /* 0x000fe20000410000 */
[----:B------:R-:W-:-:S02]  /*4cf0*/  FMUL.FTZ R87, R83, R154 ;  /* 0x0000009a53577220 */ /* 0x000fc40000410000 */
[----:B------:R-:W-:Y:S02]  /*4d00*/  FSEL R81, R80, RZ, P6 ;  /* 0x000000ff50517208 */ /* 0x000fe40003000000 */
[----:B------:R-:W-:Y:S02]  /*4d10*/  FSEL R86, R86, RZ, P5 ;  /* 0x000000ff56567208 */ /* 0x000fe40002800000 */
[----:B------:R-:W-:Y:S02]  /*4d20*/  FSEL R83, R82, RZ, P3 ;  /* 0x000000ff52537208 */ /* 0x000fe40001800000 */
[----:B0-----:R-:W-:Y:S01]  /*4d30*/  FSEL R76, R87, RZ, P1 ;  /* 0x000000ff574c7208 */ /* 0x001fe20000800000 */
[----:B------:R-:W-:Y:S01]  /*4d40*/  FADD.FTZ R234, R81, R234 ;  /* 0x000000ea51ea7221 */ /* 0x000fe20000010000 */
[----:B------:R-:W-:Y:S01]  /*4d50*/  FADD.FTZ R235, R86, R235 ;  /* 0x000000eb56eb7221 */ /* 0x000fe20000010000 */
[----:B------:R-:W-:Y:S02]  /*4d60*/  FADD.FTZ R232, R83, R232 ;  /* 0x000000e853e87221 */ /* 0x000fe40000010000 */
[----:B------:R-:W-:Y:S01]  /*4d70*/  FADD.FTZ R233, R76, R233 ;  /* 0x000000e94ce97221 */ /* 0x000fe20000010000 */
[----:B------:R-:W-:Y:S06]  /*4d80*/  @!P2 BRA `(.L_x_11980) ;  /* 0xffffffc4003ca947 */ /* 0x000fec000383ffff */
        /* <DEDUP_REMOVED lines=77> */
.L_x_11978:
        /* <DEDUP_REMOVED lines=38> */
.L_x_11979:
[----:B------:R-:W-:Y:S01]  /*54c0*/  HFMA2.MMA R82, -RZ, RZ, 0, 9.5367431640625e-07 ;  /* 0x00000010ff527435 */ /* 0x000fe200000001ff */
[----:B------:R-:W-:Y:S02]  /*54d0*/  MOV R83, R78 ;  /* 0x0000004e00537202 */ /* 0x000fe40000000f00 */
[----:B------:R-:W-:Y:S02]  /*54e0*/  MOV R81, 0x1f ;  /* 0x0000001f00517802 */ /* 0x000fe40000000f00 */
[----:B------:R-:W-:-:S07]  /*54f0*/  MOV R79, 0xffffffff ;  /* 0xffffffff004f7802 */ /* 0x000fce0000000f00 */
[----:B-----5:R-:W-:Y:S05]  /*5500*/  WARPSYNC.COLLECTIVE R79, `(.L_x_11981) ;  /* 0x000000004f087348 */ /* 0x020fea0003c00000 */
[----:B------:R0:W1:Y:S02]  /*5510*/  SHFL.DOWN P3, R84, R83, R82, R81 ;  /* 0x0800005253547389 */ /* 0x0000640000060051 */
[----:B01---5:R-:W-:Y:S01]  /*5520*/  ENDCOLLECTIVE ;  /* 0x000000000000791b */ /* 0x023fe20003800000 */
.L_x_11981:
[----:B------:R-:W-:Y:S01]  /*5530*/  MOV R83, R77 ;  /* 0x0000004d00537202 */ /* 0x000fe20000000f00 */
[----:B------:R-:W-:-:S07]  /*5540*/  FADD.FTZ R78, R78, R84 ;  /* 0x000000544e4e7221 */ /* 0x000fce0000010000 */
[----:B------:R-:W-:Y:S05]  /*5550*/  WARPSYNC.COLLECTIVE R79, `(.L_x_11982) ;  /* 0x000000004f087348 */ /* 0x000fea0003c00000 */
[----:B------:R0:W1:Y:S02]  /*5560*/  SHFL.DOWN P3, R84, R83, R82, R81 ;  /* 0x0800005253547389 */ /* 0x0000640000060051 */
[----:B01----:R-:W-:Y:S01]  /*5570*/  ENDCOLLECTIVE ;  /* 0x000000000000791b */ /* 0x003fe20003800000 */
.L_x_11982:
[----:B------:R-:W-:Y:S01]  /*5580*/  HFMA2.MMA R82, -RZ, RZ, 0, 4.76837158203125e-07 ;  /* 0x00000008ff527435 */ /* 0x000fe200000001ff */
[----:B------:R-:W-:Y:S01]  /*5590*/  MOV R83, R78 ;  /* 0x0000004e00537202 */ /* 0x000fe20000000f00 */
[----:B------:R-:W-:-:S09]  /*55a0*/  FADD.FTZ R77, R77, R84 ;  /* 0x000000544d4d7221 */ /* 0x000fd20000010000 */
[----:B------:R-:W-:Y:S05]  /*55b0*/  WARPSYNC.COLLECTIVE R79, `(.L_x_11983) ;  /* 0x000000004f087348 */ /* 0x000fea0003c00000 */
[----:B------:R0:W1:Y:S02]  /*55c0*/  SHFL.DOWN P3, R84, R83, R82, R81 ;  /* 0x0800005253547389 */ /* 0x0000640000060051 */
[----:B01----:R-:W-:Y:S01]  /*55d0*/  ENDCOLLECTIVE ;  /* 0x000000000000791b */ /* 0x003fe20003800000 */
.L_x_11983:
[----:B------:R-:W-:Y:S01]  /*55e0*/  MOV R83, R77 ;  /* 0x0000004d00537202 */ /* 0x000fe20000000f00 */
[----:B------:R-:W-:-:S07]  /*55f0*/  FADD.FTZ R78, R78, R84 ;  /* 0x000000544e4e7221 */ /* 0x000fce0000010000 */
[----:B------:R-:W-:Y:S05]  /*5600*/  WARPSYNC.COLLECTIVE R79, `(.L_x_11984) ;  /* 0x000000004f087348 */ /* 0x000fea0003c00000 */
[----:B------:R0:W1:Y:S02]  /*5610*/  SHFL.DOWN P3, R84, R83, R82, R81 ;  /* 0x0800005253547389 */ /* 0x0000640000060051 */
[----:B01----:R-:W-:Y:S01]  /*5620*/  ENDCOLLECTIVE ;  /* 0x000000000000791b */ /* 0x003fe20003800000 */
.L_x_11984:
[----:B------:R-:W-:Y:S01]  /*5630*/  HFMA2.MMA R82, -RZ, RZ, 0, 2.384185791015625e-07 ;  /* 0x00000004ff527435 */ /* 0x000fe200000001ff */
[----:B------:R-:W-:Y:S01]  /*5640*/  MOV R83, R78 ;  /* 0x0000004e00537202 */ /* 0x000fe20000000f00 */
[----:B------:R-:W-:-:S09]  /*5650*/  FADD.FTZ R77, R77, R84 ;  /* 0x000000544d4d7221 */ /* 0x000fd20000010000 */
[----:B------:R-:W-:Y:S05]  /*5660*/  WARPSYNC.COLLECTIVE R79, `(.L_x_11985) ;  /* 0x000000004f087348 */ /* 0x000fea0003c00000 */
[----:B------:R0:W1:Y:S02]  /*5670*/  SHFL.DOWN P3, R84, R83, R82, R81 ;  /* 0x0800005253547389 */ /* 0x0000640000060051 */
[----:B01----:R-:W-:Y:S01]  /*5680*/  ENDCOLLECTIVE ;  /* 0x000000000000791b */ /* 0x003fe20003800000 */
.L_x_11985:
[----:B------:R-:W-:Y:S01]  /*5690*/  MOV R83, R77 ;  /* 0x0000004d00537202 */ /* 0x000fe20000000f00 */
[----:B------:R-:W-:-:S07]  /*56a0*/  FADD.FTZ R78, R78, R84 ;  /* 0x000000544e4e7221 */ /* 0x000fce0000010000 */
[----:B------:R-:W-:Y:S05]  /*56b0*/  WARPSYNC.COLLECTIVE R79, `(.L_x_11986) ;  /* 0x000000004f087348 */ /* 0x000fea0003c00000 */
[----:B------:R0:W1:Y:S02]  /*56c0*/  SHFL.DOWN P3, R84, R83, R82, R81 ;  /* 0x0800005253547389 */ /* 0x0000640000060051 */
[----:B01----:R-:W-:Y:S01]  /*56d0*/  ENDCOLLECTIVE ;  /* 0x000000000000791b */ /* 0x003fe20003800000 */
.L_x_11986:
[----:B------:R-:W-:Y:S01]  /*56e0*/  HFMA2.MMA R82, -RZ, RZ, 0, 1.1920928955078125e-07 ;  /* 0x00000002ff527435 */ /* 0x000fe200000001ff */
[----:B------:R-:W-:Y:S01]  /*56f0*/  MOV R83, R78 ;  /* 0x0000004e00537202 */ /* 0x000fe20000000f00 */
[----:B------:R-:W-:-:S09]  /*5700*/  FADD.FTZ R77, R77, R84 ;  /* 0x000000544d4d7221 */ /* 0x000fd20000010000 */
[----:B------:R-:W-:Y:S05]  /*5710*/  WARPSYNC.COLLECTIVE R79, `(.L_x_11987) ;  /* 0x000000004f087348 */ /* 0x000fea0003c00000 */
[----:B------:R0:W1:Y:S02]  /*5720*/  SHFL.DOWN P3, R84, R83, R82, R81 ;  /* 0x0800005253547389 */ /* 0x0000640000060051 */
[----:B01----:R-:W-:Y:S01]  /*5730*/  ENDCOLLECTIVE ;  /* 0x000000000000791b */ /* 0x003fe20003800000 */
.L_x_11987:
[----:B------:R-:W-:Y:S01]  /*5740*/  MOV R83, R77 ;  /* 0x0000004d00537202 */ /* 0x000fe20000000f00 */
[----:B------:R-:W-:-:S07]  /*5750*/  FADD.FTZ R78, R78, R84 ;  /* 0x000000544e4e7221 */ /* 0x000fce0000010000 */
[----:B------:R-:W-:Y:S05]  /*5760*/  WARPSYNC.COLLECTIVE R79, `(.L_x_11988) ;  /* 0x000000004f087348 */ /* 0x000fea0003c00000 */
[----:B------:R0:W1:Y:S02]  /*5770*/  SHFL.DOWN P3, R84, R83, R82, R81 ;  /* 0x0800005253547389 */ /* 0x0000640000060051 */
[----:B01----:R-:W-:Y:S01]  /*5780*/  ENDCOLLECTIVE ;  /* 0x000000000000791b */ /* 0x003fe20003800000 */
.L_x_11988:
[----:B------:R-:W-:Y:S01]  /*5790*/  HFMA2.MMA R82, -RZ, RZ, 0, 5.9604644775390625e-08 ;  /* 0x00000001ff527435 */ /* 0x000fe200000001ff */
[----:B------:R-:W-:Y:S01]  /*57a0*/  MOV R83, R78 ;  /* 0x0000004e00537202 */ /* 0x000fe20000000f00 */
[----:B------:R-:W-:-:S09]  /*57b0*/  FADD.FTZ R77, R77, R84 ;  /* 0x000000544d4d7221 */ /* 0x000fd20000010000 */
[----:B------:R-:W-:Y:S05]  /*57c0*/  WARPSYNC.COLLECTIVE R79, `(.L_x_11989) ;  /* 0x000000004f087348 */ /* 0x000fea0003c00000 */
[----:B------:R0:W1:Y:S02]  /*57d0*/  SHFL.DOWN P3, R84, R83, R82, R81 ;  /* 0x0800005253547389 */ /* 0x0000640000060051 */
[----:B01----:R-:W-:Y:S01]  /*57e0*/  ENDCOLLECTIVE ;  /* 0x000000000000791b */ /* 0x003fe20003800000 */
.L_x_11989:
[----:B------:R-:W-:Y:S02]  /*57f0*/  MOV R83, R77 ;  /* 0x0000004d00537202 */ /* 0x000fe40000000f00 */
[----:B------:R-:W-:-:S07]  /*5800*/  MOV R76, R84 ;  /* 0x00000054004c7202 */ /* 0x000fce0000000f00 */
[----:B------:R-:W-:Y:S05]  /*5810*/  WARPSYNC.COLLECTIVE R79, `(.L_x_11990) ;  /* 0x000000004f087348 */ /* 0x000fea0003c00000 */
[----:B------:R0:W1:Y:S02]  /*5820*/  SHFL.DOWN P3, R84, R83, R82, R81 ;  /* 0x0800005253547389 */ /* 0x0000640000060051 */
[----:B01----:R-:W-:Y:S01]  /*5830*/  ENDCOLLECTIVE ;  /* 0x000000000000791b */ /* 0x003fe20003800000 */
.L_x_11990:
[----:B------:R-:W-:Y:S01]  /*5840*/  MOV R79, R84 ;  /* 0x00000054004f7202 */ /* 0x000fe20000000f00 */
[----:B------:R-:W-:Y:S06]  /*5850*/  BRA `(.L_x_11991) ;  /* 0xffffffd4000c7947 */ /* 0x000fec000383ffff */
.L_x_11992:
        /* <DEDUP_REMOVED lines=10> */
.L_x_14035:


//--------------------- .text._ZN10layer_norm22ln_bwd_finalize_kernelINS_22Kernel_traits_finalizeILj4096E6__halfffffjLb1ELj1024ELj4ENS_18Kernel_traits_baseILj4096ES2_ffffjLj1024EEEEELb1ELb0EEEvNS_9BwdParamsE --------------------------
	.section	.text._ZN10layer_norm22ln_bwd_finalize_kernelINS_22Kernel_traits_finalizeILj4096E6__halfffffjLb1ELj1024ELj4ENS_18Kernel_traits_baseILj4096ES2_ffffjLj1024EEEEELb1ELb0EEEvNS_9BwdParamsE,"ax",@progbits
	.align	128
        .global         _ZN10layer_norm22ln_bwd_finalize_kernelINS_22Kernel_traits_finalizeILj4096E6__halfffffjLb1ELj1024ELj4ENS_18Kernel_traits_baseILj4096ES2_ffffjLj1024EEEEELb1ELb0EEEvNS_9BwdParamsE
        .type           _ZN10layer_norm22ln_bwd_finalize_kernelINS_22Kernel_traits_finalizeILj4096E6__halfffffjLb1ELj1024ELj4ENS_18Kernel_traits_baseILj4096ES2_ffffjLj1024EEEEELb1ELb0EEEvNS_9BwdParamsE,@function
        .size           _ZN10layer_norm22ln_bwd_finalize_kernelINS_22Kernel_traits_finalizeILj4096E6__halfffffjLb1ELj1024ELj4ENS_18Kernel_traits_baseILj4096ES2_ffffjLj1024EEEEELb1ELb0EEEvNS_9BwdParamsE,(.L_x_14036 - _ZN10layer_norm22ln_bwd_finalize_kernelINS_22Kernel_traits_finalizeILj4096E6__halfffffjLb1ELj1024ELj4ENS_18Kernel_traits_baseILj4096ES2_ffffjLj1024EEEEELb1ELb0EEEvNS_9BwdParamsE)
        .other          _ZN10layer_norm22ln_bwd_finalize_kernelINS_22Kernel_traits_finalizeILj4096E6__halfffffjLb1ELj1024ELj4ENS_18Kernel_traits_baseILj4096ES2_ffffjLj1024EEEEELb1ELb0EEEvNS_9BwdParamsE,@"STO_CUDA_ENTRY STV_DEFAULT"
_ZN10layer_norm22ln_bwd_finalize_kernelINS_22Kernel_traits_finalizeILj4096E6__halfffffjLb1ELj1024ELj4ENS_18Kernel_traits_baseILj4096ES2_ffffjLj1024EEEEELb1ELb0EEEvNS_9BwdParamsE:
.text._ZN10layer_norm22ln_bwd_finalize_kernelINS_22Kernel_traits_finalizeILj4096E6__halfffffjLb1ELj1024ELj4ENS_18Kernel_traits_baseILj4096ES2_ffffjLj1024EEEEELb1ELb0EEEvNS_9BwdParamsE:
        /* <DEDUP_REMOVED lines=24> */
.L_x_12005:
        /* <DEDUP_REMOVED lines=36> */
.L_x_11997:
        /* <DEDUP_REMOVED lines=49> */
.L_x_11996:
[----:B------:R-:W-:Y:S05]  /*06d0*/  BSYNC B1 ;  /* 0x0000000000017941 */ /* 0x000fea0003800000 */
.L_x_11995:
        /* <DEDUP_REMOVED lines=31> */
.L_x_11999:
[----:B------:R-:W-:Y:S05]  /*08d0*/  BSYNC B1 ;  /* 0x0000000000017941 */ /* 0x000fea0003800000 */
.L_x_11998:
        /* <DEDUP_REMOVED lines=16> */
.L_x_12000:
[----:B------:R-:W-:Y:S05]  /*09e0*/  BSYNC B1 ;  /* 0x0000000000017941 */ /* 0x000fea0003800000 */
.L_x_11994:
[----:B------:R-:W-:Y:S05]  /*09f0*/  BSYNC B0 ;  /* 0x0000000000007941 */ /* 0x000fea0003800000 */
.L_x_11993:
        /* <DEDUP_REMOVED lines=40> */
.L_x_12021:
        /* <DEDUP_REMOVED lines=8> */
.L_x_12001:
        /* <DEDUP_REMOVED lines=23> */
.L_x_12004:
[----:B------:R-:W-:Y:S05]  /*0e70*/  BSYNC B0 ;  /* 0x0000000000007941 */ /* 0x000fea0003800000 */
.L_x_12003:
[C---:B------:R-:W-:Y:S01]  /*0e80*/  ISETP.GT.U32.AND P1, PT, R4.reuse, -0x1001, PT ;  /* 0xffffefff0400780c */ /* 0x040fe20003f24070 */
[----:B------:R-:W-:Y:S01]  /*0e90*/  VIADD R4, R4, 0x1000 ;  /* 0x0000100004047836 */ /* 0x000fe20000000000 */
[----:B------:R-:W-:-:S11]  /*0ea0*/  IADD3 R5, R5, 0x800, RZ ;  /* 0x0000080005057810 */ /* 0x000fd60007ffe0ff */
[----:B------:R-:W-:Y:S05]  /*0eb0*/  @P1 BRA `(.L_x_12005) ;  /* 0xfffffff000b01947 */ /* 0x000fea000383ffff */
[----:B------:R-:W-:Y:S05]  /*0ec0*/  EXIT ;  /* 0x000000000000794d */ /* 0x000fea0003800000 */
.L_x_12002:
[----:B0-----:R-:W-:Y:S01]  /*0ed0*/  HFMA2.MMA R24, -RZ, RZ, 0, 5.9604644775390625e-08 ;  /* 0x00000001ff187435 */ /* 0x001fe200000001ff */
[----:B----4-:R-:W-:Y:S02]  /*0ee0*/  MOV R23, R10 ;  /* 0x0000000a00177202 */ /* 0x010fe40000000f00 */
[----:B------:R-:W-:Y:S02]  /*0ef0*/  MOV R25, 0x1f ;  /* 0x0000001f00197802 */ /* 0x000fe40000000f00 */
[----:B------:R-:W-:-:S07]  /*0f00*/  MOV R20, 0xffffffff ;  /* 0xffffffff00147802 */ /* 0x000fce0000000f00 */
[----:B-123--:R-:W-:Y:S05]  /*0f10*/  WARPSYNC.COLLECTIVE R20, `(.L_x_12006) ;  /* 0x0000000014087348 */ /* 0x00efea0003c00000 */
[----:B------:R0:W4:Y:S02]  /*0f20*/  SHFL.BFLY P2, R22, R23, R24, R25 ;  /* 0x0c00001817167389 */ /* 0x0001240000040019 */
[----:B01234-:R-:W-:Y:S01]  /*0f30*/  ENDCOLLECTIVE ;  /* 0x000000000000791b */ /* 0x01ffe20003800000 */
.L_x_12006:
[----:B------:R-:W-:Y:S01]  /*0f40*/  HFMA2.MMA R24, -RZ, RZ, 0, 1.1920928955078125e-07 ;  /* 0x00000002ff187435 */ /* 0x000fe200000001ff */
[----:B------:R-:W-:-:S05]  /*0f50*/  MOV R11, R22 ;  /* 0x00000016000b7202 */ /* 0x000fca0000000f00 */
[----:B------:R-:W-:-:S04]  /*0f60*/  FADD.FTZ R11, R10, R11 ;  /* 0x0000000b0a0b7221 */ /* 0x000fc80000010000 */
[----:B------:R-:W-:-:S07]  /*0f70*/  IMAD.MOV.U32 R23, RZ, RZ, R11 ;  /* 0x000000ffff177224 */ /* 0x000fce00078e000b */
[----:B------:R-:W-:Y:S05]  /*0f80*/  WARPSYNC.COLLECTIVE R20, `(.L_x_12007) ;  /* 0x0000000014087348 */ /* 0x000fea0003c00000 */
[----:B------:R0:W1:Y:S02]  /*0f90*/  SHFL.BFLY P2, R22, R23, R24, R25 ;  /* 0x0c00001817167389 */ /* 0x0000640000040019 */
[----:B01----:R-:W-:Y:S01]  /*0fa0*/  ENDCOLLECTIVE ;  /* 0x000000000000791b */ /* 0x003fe20003800000 */
.L_x_12007:
[----:B------:R-:W-:Y:S01]  /*0fb0*/  HFMA2.MMA R24, -RZ, RZ, 0, 2.384185791015625e-07 ;  /* 0x00000004ff187435 */ /* 0x000fe200000001ff */
[----:B------:R-:W-:-:S05]  /*0fc0*/  MOV R14, R22 ;  /* 0x00000016000e7202 */ /* 0x000fca0000000f00 */
[----:B------:R-:W-:-:S05]  /*0fd0*/  FADD.FTZ R14, R11, R14 ;  /* 0x0000000e0b0e7221 */ /* 0x000fca0000010000 */
[----:B------:R-:W-:-:S07]  /*0fe0*/  MOV R23, R14 ;  /* 0x0000000e00177202 */ /* 0x000fce0000000f00 */
[----:B------:R-:W-:Y:S05]  /*0ff0*/  WARPSYNC.COLLECTIVE R20, `(.L_x_12008) ;  /* 0x0000000014087348 */ /* 0x000fea0003c00000 */
[----:B------:R0:W1:Y:S02]  /*1000*/  SHFL.BFLY P2, R22, R23, R24, R25 ;  /* 0x0c00001817167389 */ /* 0x0000640000040019 */
[----:B01----:R-:W-:Y:S01]  /*1010*/  ENDCOLLECTIVE ;  /* 0x000000000000791b */ /* 0x003fe20003800000 */
.L_x_12008:
[----:B------:R-:W-:Y:S01]  /*1020*/  IMAD.MOV.U32 R24, RZ, RZ, 0x8 ;  /* 0x00000008ff187424 */ /* 0x000fe200078e00ff */
[----:B------:R-:W-:-:S05]  /*1030*/  MOV R13, R22 ;  /* 0x00000016000d7202 */ /* 0x000fca0000000f00 */
[----:B------:R-:W-:-:S05]  /*1040*/  FADD.FTZ R13, R14, R13 ;  /* 0x0000000d0e0d7221 */ /* 0x000fca0000010000 */
[----:B------:R-:W-:-:S07]  /*1050*/  MOV R23, R13 ;  /* 0x0000000d00177202 */ /* 0x000fce0000000f00 */
[----:B------:R-:W-:Y:S05]  /*1060*/  WARPSYNC.COLLECTIVE R20, `(.L_x_12009) ;  /* 0x0000000014087348 */ /* 0x000fea0003c00000 */
[----:B------:R0:W1:Y:S02]  /*1070*/  SHFL.BFLY P2, R22, R23, R24, R25 ;  /* 0x0c00001817167389 */ /* 0x0000640000040019 */
[----:B01----:R-:W-:Y:S01]  /*1080*/  ENDCOLLECTIVE ;  /* 0x000000000000791b */ /* 0x003fe20003800000 */
.L_x_12009:
[----:B------:R-:W-:Y:S01]  /*1090*/  HFMA2.MMA R24, -RZ, RZ, 0, 9.5367431640625e-07 ;  /* 0x00000010ff187435 */ /* 0x000fe200000001ff */
[----:B------:R-:W-:-:S05]  /*10a0*/  MOV R10, R22 ;  /* 0x00000016000a7202 */ /* 0x000fca0000000f00 */
[----:B------:R-:W-:-:S05]  /*10b0*/  FADD.FTZ R11, R13, R10 ;  /* 0x0000000a0d0b7221 */ /* 0x000fca0000010000 */
[----:B------:R-:W-:-:S07]  /*10c0*/  MOV R23, R11 ;  /* 0x0000000b00177202 */ /* 0x000fce0000000f00 */
[----:B------:R-:W-:Y:S05]  /*10d0*/  WARPSYNC.COLLECTIVE R20, `(.L_x_12010) ;  /* 0x0000000014087348 */ /* 0x000fea0003c00000 */
[----:B------:R0:W1:Y:S02]  /*10e0*/  SHFL.BFLY P2, R22, R23, R24, R25 ;  /* 0x0c00001817167389 */ /* 0x0000640000040019 */
[----:B01----:R-:W-:Y:S01]  /*10f0*/  ENDCOLLECTIVE ;  /* 0x000000000000791b */ /* 0x003fe20003800000 */
.L_x_12010:
[----:B------:R-:W-:Y:S01]  /*1100*/  HFMA2.MMA R24, -RZ, RZ, 0, 5.9604644775390625e-08 ;  /* 0x00000001ff187435 */ /* 0x000fe200000001ff */
[----:B------:R-:W-:Y:S02]  /*1110*/  MOV R23, R12 ;  /* 0x0000000c00177202 */ /* 0x000fe40000000f00 */
[----:B------:R-:W-:-:S08]  /*1120*/  MOV R10, R22 ;  /* 0x00000016000a7202 */ /* 0x000fd00000000f00 */
[----:B------:R-:W-:Y:S05]  /*1130*/  WARPSYNC.COLLECTIVE R20, `(.L_x_12011) ;  /* 0x0000000014087348 */ /* 0x000fea0003c00000 */
[----:B------:R0:W1:Y:S02]  /*1140*/  SHFL.BFLY P2, R22, R23, R24, R25 ;  /* 0x0c00001817167389 */ /* 0x0000640000040019 */
[----:B01----:R-:W-:Y:S01]  /*1150*/  ENDCOLLECTIVE ;  /* 0x000000000000791b */ /* 0x003fe20003800000 */
.L_x_12011:
[----:B------:R-:W-:Y:S01]  /*1160*/  HFMA2.MMA R24, -RZ, RZ, 0, 1.1920928955078125e-07 ;  /* 0x00000002ff187435 */ /* 0x000fe200000001ff */
[----:B------:R-:W-:-:S04]  /*1170*/  IMAD.MOV.U32 R13, RZ, RZ, R22 ;  /* 0x000000ffff0d7224 */ /* 0x000fc800078e0016 */
[----:B------:R-:W-:-:S05]  /*1180*/  FADD.FTZ R15, R12, R13 ;  /* 0x0000000d0c0f7221 */ /* 0x000fca0000010000 */
[----:B------:R-:W-:-:S07]  /*1190*/  MOV R23, R15 ;  /* 0x0000000f00177202 */ /* 0x000fce0000000f00 */
[----:B------:R-:W-:Y:S05]  /*11a0*/  WARPSYNC.COLLECTIVE R20, `(.L_x_12012) ;  /* 0x0000000014087348 */ /* 0x000fea0003c00000 */
[----:B------:R0:W1:Y:S02]  /*11b0*/  SHFL.BFLY P2, R22, R23, R24, R25 ;  /* 0x0c00001817167389 */ /* 0x0000640000040019 */
[----:B01----:R-:W-:Y:S01]  /*11c0*/  ENDCOLLECTIVE ;  /* 0x000000000000791b */ /* 0x003fe20003800000 */
.L_x_12012:
[----:B------:R-:W-:Y:S01]  /*11d0*/  HFMA2.MMA R24, -RZ, RZ, 0, 2.384185791015625e-07 ;  /* 0x00000004ff187435 */ /* 0x000fe200000001ff */
[----:B------:R-:W-:-:S05]  /*11e0*/  MOV R16, R22 ;  /* 0x0000001600107202 */ /* 0x000fca0000000f00 */
[----:B------:R-:W-:-:S05]  /*11f0*/  FADD.FTZ R16, R15, R16 ;  /* 0x000000100f107221 */ /* 0x000fca0000010000 */
[----:B------:R-:W-:-:S07]  /*1200*/  MOV R23, R16 ;  /* 0x0000001000177202 */ /* 0x000fce0000000f00 */
[----:B------:R-:W-:Y:S05]  /*1210*/  WARPSYNC.COLLECTIVE R20, `(.L_x_12013) ;  /* 0x0000000014087348 */ /* 0x000fea0003c00000 */
[----:B------:R0:W1:Y:S02]  /*1220*/  SHFL.BFLY P2, R22, R23, R24, R25 ;  /* 0x0c00001817167389 */ /* 0x0000640000040019 */
[----:B01----:R-:W-:Y:S01]  /*1230*/  ENDCOLLECTIVE ;  /* 0x000000000000791b */ /* 0x003fe20003800000 */
.L_x_12013:
[----:B------:R-:W-:Y:S01]  /*1240*/  HFMA2.MMA R24, -RZ, RZ, 0, 4.76837158203125e-07 ;  /* 0x00000008ff187435 */ /* 0x000fe200000001ff */
[----:B------:R-:W-:-:S05]  /*1250*/  MOV R17, R22 ;  /* 0x0000001600117202 */ /* 0x000fca0000000f00 */
[----:B------:R-:W-:-:S04]  /*1260*/  FADD.FTZ R17, R16, R17 ;  /* 0x0000001110117221 */ /* 0x000fc80000010000 */
[----:B------:R-:W-:-:S07]  /*1270*/  IMAD.MOV.U32 R23, RZ, RZ, R17 ;  /* 0x000000ffff177224 */ /* 0x000fce00078e0011 */
[----:B------:R-:W-:Y:S05]  /*1280*/  WARPSYNC.COLLECTIVE R20, `(.L_x_12014) ;  /* 0x0000000014087348 */ /* 0x000fea0003c00000 */
[----:B------:R0:W1:Y:S02]  /*1290*/  SHFL.BFLY P2, R22, R23, R24, R25 ;  /* 0x0c00001817167389 */ /* 0x0000640000040019 */
[----:B01----:R-:W-:Y:S01]  /*12a0*/  ENDCOLLECTIVE ;  /* 0x000000000000791b */ /* 0x003fe20003800000 */
.L_x_12014:
[----:B------:R-:W-:Y:S01]  /*12b0*/  HFMA2.MMA R24, -RZ, RZ, 0, 9.5367431640625e-07 ;  /* 0x00000010ff187435 */ /* 0x000fe200000001ff */
[----:B------:R-:W-:-:S05]  /*12c0*/  MOV R12, R22 ;  /* 0x00000016000c7202 */ /* 0x000fca0000000f00 */
[----:B------:R-:W-:-:S05]  /*12d0*/  FADD.FTZ R12, R17, R12 ;  /* 0x0000000c110c7221 */ /* 0x000fca0000010000 */
[----:B------:R-:W-:-:S07]  /*12e0*/  MOV R23, R12 ;  /* 0x0000000c00177202 */ /* 0x000fce0000000f00 */
[----:B------:R-:W-:Y:S05]  /*12f0*/  WARPSYNC.COLLECTIVE R20, `(.L_x_12015) ;  /* 0x0000000014087348 */ /* 0x000fea0003c00000 */
[----:B------:R0:W1:Y:S02]  /*1300*/  SHFL.BFLY P2, R22, R23, R24, R25 ;  /* 0x0c00001817167389 */ /* 0x0000640000040019 */
[----:B01----:R-:W-:Y:S01]  /*1310*/  ENDCOLLECTIVE ;  /* 0x000000000000791b */ /* 0x003fe20003800000 */
.L_x_12015:
[----:B------:R-:W-:Y:S01]  /*1320*/  MOV R23, R8 ;  /* 0x0000000800177202 */ /* 0x000fe20000000f00 */
[----:B------:R-:W-:Y:S01]  /*1330*/  IMAD.MOV.U32 R24, RZ, RZ, 0x1 ;  /* 0x00000001ff187424 */ /* 0x000fe200078e00ff */
[----:B------:R-:W-:-:S07]  /*1340*/  MOV R15, R22 ;  /* 0x00000016000f7202 */ /* 0x000fce0000000f00 */
[----:B------:R-:W-:Y:S05]  /*1350*/  WARPSYNC.COLLECTIVE R20, `(.L_x_12016) ;  /* 0x0000000014087348 */ /* 0x000fea0003c00000 */
[----:B------:R0:W1:Y:S02]  /*1360*/  SHFL.BFLY P2, R22, R23, R24, R25 ;  /* 0x0c00001817167389 */ /* 0x0000640000040019 */
[----:B01----:R-:W-:Y:S01]  /*1370*/  ENDCOLLECTIVE ;  /* 0x000000000000791b */ /* 0x003fe20003800000 */
.L_x_12016:
[----:B------:R-:W-:Y:S01]  /*1380*/  HFMA2.MMA R24, -RZ, RZ, 0, 1.1920928955078125e-07 ;  /* 0x00000002ff187435 */ /* 0x000fe200000001ff */
[----:B------:R-:W-:-:S05]  /*1390*/  MOV R17, R22 ;  /* 0x0000001600117202 */ /* 0x000fca0000000f00 */
[----:B------:R-:W-:-:S05]  /*13a0*/  FADD.FTZ R18, R8, R17 ;  /* 0x0000001108127221 */ /* 0x000fca0000010000 */
[----:B------:R-:W-:-:S07]  /*13b0*/  MOV R23, R18 ;  /* 0x0000001200177202 */ /* 0x000fce0000000f00 */
[----:B------:R-:W-:Y:S05]  /*13c0*/  WARPSYNC.COLLECTIVE R20, `(.L_x_12017) ;  /* 0x0000000014087348 */ /* 0x000fea0003c00000 */
[----:B------:R0:W1:Y:S02]  /*13d0*/  SHFL.BFLY P2, R22, R23, R24, R25 ;  /* 0x0c00001817167389 */ /* 0x0000640000040019 */
[----:B01----:R-:W-:Y:S01]  /*13e0*/  ENDCOLLECTIVE ;  /* 0x000000000000791b */ /* 0x003fe20003800000 */
.L_x_12017:
[----:B------:R-:W-:Y:S01]  /*13f0*/  HFMA2.MMA R24, -RZ, RZ, 0, 2.384185791015625e-07 ;  /* 0x00000004ff187435 */ /* 0x000fe200000001ff */
[----:B------:R-:W-:-:S05]  /*1400*/  MOV R13, R22 ;  /* 0x00000016000d7202 */ /* 0x000fca0000000f00 */
[----:B------:R-:W-:-:S05]  /*1410*/  FADD.FTZ R19, R18, R13 ;  /* 0x0000000d12137221 */ /* 0x000fca0000010000 */
[----:B------:R-:W-:-:S07]  /*1420*/  MOV R23, R19 ;  /* 0x0000001300177202 */ /* 0x000fce0000000f00 */
[----:B------:R-:W-:Y:S05]  /*1430*/  WARPSYNC.COLLECTIVE R20, `(.L_x_12018) ;  /* 0x0000000014087348 */ /* 0x000fea0003c00000 */
[----:B------:R0:W1:Y:S02]  /*1440*/  SHFL.BFLY P2, R22, R23, R24, R25 ;  /* 0x0c00001817167389 */ /* 0x0000640000040019 */
[----:B01----:R-:W-:Y:S01]  /*1450*/  ENDCOLLECTIVE ;  /* 0x000000000000791b */ /* 0x003fe20003800000 */
.L_x_12018:
[----:B------:R-:W-:Y:S01]  /*1460*/  HFMA2.MMA R24, -RZ, RZ, 0, 4.76837158203125e-07 ;  /* 0x00000008ff187435 */ /* 0x000fe200000001ff */
[----:B------:R-:W-:-:S04]  /*1470*/  IMAD.MOV.U32 R8, RZ, RZ, R22 ;  /* 0x000000ffff087224 */ /* 0x000fc800078e0016 */
[----:B------:R-:W-:-:S05]  /*1480*/  FADD.FTZ R8, R19, R8 ;  /* 0x0000000813087221 */ /* 0x000fca0000010000 */
[----:B------:R-:W-:-:S07]  /*1490*/  MOV R23, R8 ;  /* 0x0000000800177202 */ /* 0x000fce0000000f00 */
[----:B------:R-:W-:Y:S05]  /*14a0*/  WARPSYNC.COLLECTIVE R20, `(.L_x_12019) ;  /* 0x0000000014087348 */ /* 0x000fea0003c00000 */
[----:B------:R0:W1:Y:S02]  /*14b0*/  SHFL.BFLY P2, R22, R23, R24, R25 ;  /* 0x0c00001817167389 */ /* 0x0000640000040019 */
[----:B01----:R-:W-:Y:S01]  /*14c0*/  ENDCOLLECTIVE ;  /* 0x000000000000791b */ /* 0x003fe20003800000 */
.L_x_12019:
[----:B------:R-:W-:Y:S01]  /*14d0*/  HFMA2.MMA R24, -RZ, RZ, 0, 9.5367431640625e-07 ;  /* 0x00000010ff187435 */ /* 0x000fe200000001ff */
[----:B------:R-:W-:-:S05]  /*14e0*/  MOV R21, R22 ;  /* 0x0000001600157202 */ /* 0x000fca0000000f00 */
[----:B------:R-:W-:-:S05]  /*14f0*/  FADD.FTZ R21, R8, R21 ;  /* 0x0000001508157221 */ /* 0x000fca0000010000 */
[----:B------:R-:W-:-:S07]  /*1500*/  MOV R23, R21 ;  /* 0x0000001500177202 */ /* 0x000fce0000000f00 */
[----:B------:R-:W-:Y:S05]  /*1510*/  WARPSYNC.COLLECTIVE R20, `(.L_x_12020) ;  /* 0x0000000014087348 */ /* 0x000fea0003c00000 */
[----:B------:R0:W1:Y:S02]  /*1520*/  SHFL.BFLY P2, R22, R23, R24, R25 ;  /* 0x0c00001817167389 */ /* 0x0000640000040019 */
[----:B01----:R-:W-:Y:S01]  /*1530*/  ENDCOLLECTIVE ;  /* 0x000000000000791b */ /* 0x003fe20003800000 */
.L_x_12020:
[----:B------:R-:W-:Y:S01]  /*1540*/  MOV R14, R22 ;  /* 0x00000016000e7202 */ /* 0x000fe20000000f00 */
[----:B------:R-:W-:Y:S06]  /*1550*/  BRA `(.L_x_12021) ;  /* 0xfffffff400c87947 */ /* 0x000fec000383ffff */
.L_x_12022:
        /* <DEDUP_REMOVED lines=10> */
.L_x_14036:


//--------------------- .text._ZN10layer_norm13ln_bwd_kernelINS_13Kernel_traitsI6__halfffffjLj4096ELj1ELj1ELj4ELj16ENS_18Kernel_traits_baseILj4096ES2_ffffjLj128EEEEELb1ELb1ELb1ELb0EEEvNS_9BwdParamsE --------------------------
	.section	.text._ZN10layer_norm13ln_bwd_kernelINS_13Kernel_traitsI6__halfffffjLj4096ELj1ELj1ELj4ELj16ENS_18Kernel_traits_baseILj4096ES2_ffffjLj128EEEEELb1ELb1ELb1ELb0EEEvNS_9BwdParamsE,"ax",@progbits
	.align	128
        .global         _ZN10layer_norm13ln_bwd_kernelINS_13Kernel_traitsI6__halfffffjLj4096ELj1ELj1ELj4ELj16ENS_18Kernel_traits_baseILj4096ES2_ffffjLj128EEEEELb1ELb1ELb1ELb0EEEvNS_9BwdParamsE
        .type           _ZN10layer_norm13ln_bwd_kernelINS_13Kernel_traitsI6__halfffffjLj4096ELj1ELj1ELj4ELj16ENS_18Kernel_traits_baseILj4096ES2_ffffjLj128EEEEELb1ELb1ELb1ELb0EEEvNS_9BwdParamsE,@function
        .size           _ZN10layer_norm13ln_bwd_kernelINS_13Kernel_traitsI6__halfffffjLj4096ELj1ELj1ELj4ELj16ENS_18Kernel_traits_baseILj4096ES2_ffffjLj128EEEEELb1ELb1ELb1ELb0EEEvNS_9BwdParamsE,(.L_x_14037 - _ZN10layer_norm13ln_bwd_kernelINS_13Kernel_traitsI6__halfffffjLj4096ELj1ELj1ELj4ELj16ENS_18Kernel_traits_baseILj4096ES2_ffffjLj128EEEEELb1ELb1ELb1ELb0EEEvNS_9BwdParamsE)
        .other          _ZN10layer_norm13ln_bwd_kernelINS_13Kernel_traitsI6__halfffffjLj4096ELj1ELj1ELj4ELj16ENS_18Kernel_traits_baseILj4096ES2_ffffjLj128EEEEELb1ELb1ELb1ELb0EEEvNS_9BwdParamsE,@"STO_CUDA_ENTRY STV_DEFAULT"
_ZN10layer_norm13ln_bwd_kernelINS_13Kernel_traitsI6__halfffffjLj4096ELj1ELj1ELj4ELj16ENS_18Kernel_traits_baseILj4096ES2_ffffjLj128EEEEELb1ELb1ELb1ELb0EEEvNS_9BwdParamsE:
.text._ZN10layer_norm13ln_bwd_kernelINS_13Kernel_traitsI6__halfffffjLj4096ELj1ELj1ELj4ELj16ENS_18Kernel_traits_baseILj4096ES2_ffffjLj128EEEEELb1ELb1ELb1ELb0EEEvNS_9BwdParamsE:
        /* <DEDUP_REMOVED lines=23> */
[----:B------:R-:W-:-:S02]  /*0170*/  ISETP.GE.U32.AND P4, PT, R0, 0x200, PT ;  /* 0x000002000000780c */ /* 0x000fc40003f86070 */
[C---:B------:R-:W-:Y:S02]  /*0180*/  ISETP.GE.U32.AND P0, PT, R0.reuse, 0x280, PT ;  /* 0x000002800000780c */ /* 0x040fe40003f06070 */
[C---:B------:R-:W-:Y:S02]  /*0190*/  ISETP.GE.U32.AND P2, PT, R0.reuse, 0x380, PT ;  /* 0x000003800000780c */ /* 0x040fe40003f46070 */
        /* <DEDUP_REMOVED lines=26> */
[----:B0-----:R-:W-:-:S07]  /*0340*/  @P5 IMAD.WIDE.U32 R36, R11, 0x8, R36 ;  /* 0x000000080b245825 */ /* 0x001fce00078e0024 */
[----:B------:R-:W0:Y:S01]  /*0350*/  @P0 LDC.64 R44, c[0x0][0x260] ;  /* 0x00009800ff2c0b82 */ /* 0x000e220000000a00 */
[C---:B-1----:R-:W-:Y:S01]  /*0360*/  @P5 IMAD.WIDE.U32 R38, R11.reuse, 0x8, R38 ;  /* 0x000000080b265825 */ /* 0x042fe200078e0026 */
[----:B------:R-:W-:Y:S01]  /*0370*/  @P5 IADD3 R11, R11, 0x80, RZ ;  /* 0x000000800b0b5810 */ /* 0x000fe20007ffe0ff */
[----:B------:R-:W5:Y:S05]  /*0380*/  @P6 LDG.E.64 R118, desc[UR4][R28.64] ;  /* 0x000000041c766981 */ /* 0x000f6a000c1e1b00 */
[----:B------:R-:W1:Y:S01]  /*0390*/  @P0 LDC.64 R46, c[0x0][0x278] ;  /* 0x00009e00ff2e0b82 */ /* 0x000e620000000a00 */
[C---:B---3--:R-:W-:Y:S01]  /*03a0*/  @P4 IMAD.WIDE.U32 R40, R11.reuse, 0x8, R40 ;  /* 0x000000080b284825 */ /* 0x048fe200078e0028 */
[----:B------:R3:W5:Y:S06]  /*03b0*/  @P6 LDG.E.64 R20, desc[UR4][R30.64] ;  /* 0x000000041e146981 */ /* 0x00076c000c1e1b00 */
        /* <DEDUP_REMOVED lines=11> */
[----:B------:R-:W1:Y:S08]  /*0470*/  @P3 LDC.64 R56, c[0x0][0x260] ;  /* 0x00009800ff383b82 */ /* 0x000e700000000a00 */
[----:B------:R-:W1:Y:S01]  /*0480*/  @P3 LDC.64 R58, c[0x0][0x278] ;  /* 0x00009e00ff3a3b82 */ /* 0x000e620000000a00 */
[----:B------:R-:W-:Y:S01]  /*0490*/  ISETP.NE.AND P6, PT, R60, RZ, PT ;  /* 0x000000ff3c00720c */ /* 0x000fe20003fc5270 */
[C---:B----4-:R-:W-:Y:S01]  /*04a0*/  @P1 IMAD.WIDE.U32 R48, R11.reuse, 0x8, R48 ;  /* 0x000000080b301825 */ /* 0x050fe200078e0030 */
[----:B--2---:R-:W-:Y:S01]  /*04b0*/  LEA.HI R0, R112, UR6, RZ, 0x19 ;  /* 0x0000000670007c11 */ /* 0x004fe2000f8fc8ff */
[----:B------:R-:W5:Y:S01]  /*04c0*/  @P4 LDG.E.64 R124, desc[UR4][R40.64] ;  /* 0x00000004287c4981 */ /* 0x000f62000c1e1b00 */
[----:B------:R-:W-:Y:S01]  /*04d0*/  @P3 LOP3.LUT R10, R10, 0x40, RZ, 0xfc, !PT ;  /* 0x000000400a0a3812 */ /* 0x000fe200078efcff */
[C---:B0-----:R-:W-:Y:S01]  /*04e0*/  @P1 IMAD.WIDE.U32 R50, R11.reuse, 0x8, R50 ;  /* 0x000000080b321825 */ /* 0x041fe200078e0032 */
[----:B------:R-:W-:Y:S01]  /*04f0*/  @P1 IADD3 R11, R11, 0x80, RZ ;  /* 0x000000800b0b1810 */ /* 0x000fe20007ffe0ff */
[----:B------:R-:W5:Y:S04]  /*0500*/  @P4 LDG.E.64 R4, desc[UR4][R42.64] ;  /* 0x000000042a044981 */ /* 0x000f68000c1e1b00 */
[C---:B---3--:R-:W-:Y:S01]  /*0510*/  @P2 IMAD.WIDE.U32 R52, R11.reuse, 0x8, R52 ;  /* 0x000000080b342825 */ /* 0x048fe200078e0034 */
[----:B------:R-:W5:Y:S03]  /*0520*/  @P0 LDG.E.64 R116, desc[UR4][R44.64] ;  /* 0x000000042c740981 */ /* 0x000f66000c1e1b00 */
[C---:B-1----:R-:W-:Y:S01]  /*0530*/  @P2 IMAD.WIDE.U32 R54, R11.reuse, 0x8, R54 ;  /* 0x000000080b362825 */ /* 0x042fe200078e0036 */
[----:B------:R-:W-:Y:S01]  /*0540*/  @P2 IADD3 R11, R11, 0x80, RZ ;  /* 0x000000800b0b2810 */ /* 0x000fe20007ffe0ff */
[----:B------:R0:W5:Y:S04]  /*0550*/  @P6 LDG.E.64 R120, desc[UR4][R32.64] ;  /* 0x0000000420786981 */ /* 0x000168000c1e1b00 */
[C---:B------:R-:W-:Y:S01]  /*0560*/  @P3 IMAD.WIDE.U32 R30, R11.reuse, 0x8, R56 ;  /* 0x000000080b1e3825 */ /* 0x040fe200078e0038 */
[----:B------:R-:W5:Y:S04]  /*0570*/  @P6 LDG.E.64 R18, desc[UR4][R34.64] ;  /* 0x0000000422126981 */ /* 0x000f68000c1e1b00 */
[----:B------:R1:W5:Y:S01]  /*0580*/  @P3 LDG.E.64 R22, desc[UR4][R30.64] ;  /* 0x000000041e163981 */ /* 0x000362000c1e1b00 */
[----:B0-----:R-:W-:Y:S01]  /*0590*/  @P3 IMAD.WIDE.U32 R32, R11, 0x8, R58 ;  /* 0x000000080b203825 */ /* 0x001fe200078e003a */
[----:B------:R-:W-:-:S02]  /*05a0*/  CS2R R28, SRZ ;  /* 0x00000000001c7805 */ /* 0x000fc4000001ff00 */
[----:B------:R-:W-:Y:S01]  /*05b0*/  CS2R R36, SRZ ;  /* 0x0000000000247805 */ /* 0x000fe2000001ff00 */
[----:B------:R-:W5:Y:S04]  /*05c0*/  @P0 LDG.E.64 R2, desc[UR4][R46.64] ;  /* 0x000000042e020981 */ /* 0x000f68000c1e1b00 */
[----:B------:R0:W5:Y:S01]  /*05d0*/  @P3 LDG.E.64 R8, desc[UR4][R32.64] ;  /* 0x0000000420083981 */ /* 0x000162000c1e1b00 */
[----:B------:R-:W-:Y:S02]  /*05e0*/  ISETP.GE.AND P3, PT, R0, UR7, PT ;  /* 0x0000000700007c0c */ /* 0x000fe4000bf66270 */
[----:B-1----:R-:W-:Y:S02]  /*05f0*/  CS2R R30, SRZ ;  /* 0x00000000001e7805 */ /* 0x002fe4000001ff00 */
[----:B------:R-:W-:Y:S01]  /*0600*/  CS2R R34, SRZ ;  /* 0x0000000000227805 */ /* 0x000fe2000001ff00 */
[----:B------:R1:W5:Y:S01]  /*0610*/  @P1 LDG.E.64 R26, desc[UR4][R48.64] ;  /* 0x00000004301a1981 */ /* 0x000362000c1e1b00 */
[----:B------:R-:W-:-:S02]  /*0620*/  CS2R R38, SRZ ;  /* 0x0000000000267805 */ /* 0x000fc4000001ff00 */
[----:B------:R-:W-:Y:S02]  /*0630*/  CS2R R40, SRZ ;  /* 0x0000000000287805 */ /* 0x000fe4000001ff00 */
[----:B------:R-:W-:Y:S01]  /*0640*/  CS2R R42, SRZ ;  /* 0x00000000002a7805 */ /* 0x000fe2000001ff00 */
[----:B------:R2:W5:Y:S01]  /*0650*/  @P1 LDG.E.64 R6, desc[UR4][R50.64] ;  /* 0x0000000432061981 */ /* 0x000562000c1e1b00 */
[----:B------:R-:W-:Y:S02]  /*0660*/  CS2R R44, SRZ ;  /* 0x00000000002c7805 */ /* 0x000fe4000001ff00 */
[----:B0-----:R-:W-:Y:S02]  /*0670*/  CS2R R32, SRZ ;  /* 0x0000000000207805 */ /* 0x001fe4000001ff00 */
[----:B------:R-:W-:Y:S01]  /*0680*/  CS2R R46, SRZ ;  /* 0x00000000002e7805 */ /* 0x000fe2000001ff00 */
[----:B------:R0:W5:Y:S01]  /*0690*/  @P2 LDG.E.64 R24, desc[UR4][R52.64] ;  /* 0x0000000434182981 */ /* 0x000162000c1e1b00 */
[----:B------:R-:W-:-:S02]  /*06a0*/  CS2R R152, SRZ ;  /* 0x0000000000987805 */ /* 0x000fc4000001ff00 */
[----:B-1----:R-:W-:Y:S02]  /*06b0*/  CS2R R48, SRZ ;  /* 0x0000000000307805 */ /* 0x002fe4000001ff00 */
[----:B------:R-:W-:Y:S01]  /*06c0*/  CS2R R154, SRZ ;  /* 0x00000000009a7805 */ /* 0x000fe2000001ff00 */
[----:B------:R1:W5:Y:S01]  /*06d0*/  @P2 LDG.E.64 R12, desc[UR4][R54.64] ;  /* 0x00000004360c2981 */ /* 0x000362000c1e1b00 */
[----:B------:R-:W-:Y:S02]  /*06e0*/  CS2R R56, SRZ ;  /* 0x0000000000387805 */ /* 0x000fe4000001ff00 */
[----:B--2---:R-:W-:Y:S02]  /*06f0*/  CS2R R50, SRZ ;  /* 0x0000000000327805 */ /* 0x004fe4000001ff00 */
[----:B------:R-:W-:Y:S02]  /*0700*/  CS2R R58, SRZ ;  /* 0x00000000003a7805 */ /* 0x000fe4000001ff00 */
[----:B------:R-:W-:-:S02]  /*0710*/  CS2R R60, SRZ ;  /* 0x00000000003c7805 */ /* 0x000fc4000001ff00 */
[----:B------:R-:W-:Y:S02]  /*0720*/  CS2R R62, SRZ ;  /* 0x00000000003e7805 */ /* 0x000fe4000001ff00 */
[----:B0-----:R-:W-:Y:S02]  /*0730*/  CS2R R52, SRZ ;  /* 0x0000000000347805 */ /* 0x001fe4000001ff00 */
[----:B------:R-:W-:Y:S02]  /*0740*/  CS2R R64, SRZ ;  /* 0x0000000000407805 */ /* 0x000fe4000001ff00 */
[----:B------:R-:W-:Y:S02]  /*0750*/  CS2R R66, SRZ ;  /* 0x0000000000427805 */ /* 0x000fe4000001ff00 */
[----:B------:R-:W-:Y:S02]  /*0760*/  CS2R R68, SRZ ;  /* 0x0000000000447805 */ /* 0x000fe4000001ff00 */
[----:B-1----:R-:W-:-:S02]  /*0770*/  CS2R R54, SRZ ;  /* 0x0000000000367805 */ /* 0x002fc4000001ff00 */
        /* <DEDUP_REMOVED lines=26> */
[----:B-----5:R-:W-:Y:S01]  /*0920*/  MOV R11, R118 ;  /* 0x00000076000b7202 */ /* 0x020fe20000000f00 */
[----:B------:R-:W-:Y:S01]  /*0930*/  HFMA2.MMA R236, -RZ, RZ, 0, 5.9604644775390625e-08 ;  /* 0x00000001ffec7435 */ /* 0x000fe200000001ff */
[----:B------:R-:W-:Y:S02]  /*0940*/  SHF.R.U64 R147, R118, 0x10, R119 ;  /* 0x0000001076937819 */ /* 0x000fe40000001277 */
[----:B------:R-:W-:Y:S02]  /*0950*/  MOV R14, R119 ;  /* 0x00000077000e7202 */ /* 0x000fe40000000f00 */
[--C-:B------:R-:W-:Y:S02]  /*0960*/  SHF.R.U64 R251, R2, 0x10, R3.reuse ;  /* 0x0000001002fb7819 */ /* 0x100fe40000001203 */
[----:B------:R-:W-:Y:S02]  /*0970*/  MOV R250, R3 ;  /* 0x0000000300fa7202 */ /* 0x000fe40000000f00 */
[----:B------:R-:W-:Y:S01]  /*0980*/  SHF.R.U32.HI R249, RZ, 0x10, R3 ;  /* 0x00000010fff97819 */ /* 0x000fe20000011603 */
[----:B------:R-:W-:Y:S01]  /*0990*/  HADD2.F32 R3, -RZ, R11.H0_H0 ;  /* 0x2000000bff037230 */ /* 0x000fe20000004100 */
[----:B------:R-:W-:Y:S01]  /*09a0*/  MOV R252, R2 ;  /* 0x0000000200fc7202 */ /* 0x000fe20000000f00 */
[----:B------:R-:W-:Y:S01]  /*09b0*/  HADD2.F32 R2, -RZ, R147.H0_H0 ;  /* 0x20000093ff027230 */ /* 0x000fe20000004100 */
[--C-:B------:R-:W-:Y:S01]  /*09c0*/  SHF.R.U64 R243, R12, 0x10, R13.reuse ;  /* 0x000000100cf37819 */ /* 0x100fe2000000120d */
[----:B------:R-:W-:Y:S01]  /*09d0*/  HADD2.F32 R251, -RZ, R251.H0_H0 ;  /* 0x200000fbfffb7230 */ /* 0x000fe20000004100 */
[----:B------:R-:W-:Y:S01]  /*09e0*/  MOV R242, R13 ;  /* 0x0000000d00f27202 */ /* 0x000fe20000000f00 */
[----:B------:R0:W-:Y:S01]  /*09f0*/  STL [R1+0xbc], R3 ;  /* 0x0000bc0301007387 */ /* 0x0001e20000100800 */
[----:B------:R-:W-:Y:S01]  /*0a00*/  SHF.R.U32.HI R241, RZ, 0x10, R13 ;  /* 0x00000010fff17819 */ /* 0x000fe2000001160d */
[----:B------:R-:W-:Y:S01]  /*0a10*/  HADD2.F32 R252, -RZ, R252.H0_H0 ;  /* 0x200000fcfffc7230 */ /* 0x000fe20000004100 */
[----:B------:R-:W-:Y:S01]  /*0a20*/  SHF.R.U32.HI R146, RZ, 0x10, R119 ;  /* 0x00000010ff927819 */ /* 0x000fe20000011677 */
[----:B------:R1:W-:Y:S01]  /*0a30*/  STL [R1+0xb8], R2 ;  /* 0x0000b80201007387 */ /* 0x0003e20000100800 */
[----:B------:R-:W-:Y:S01]  /*0a40*/  MOV R13, R0 ;  /* 0x00000000000d7202 */ /* 0x000fe20000000f00 */
[----:B------:R-:W-:Y:S01]  /*0a50*/  HADD2.F32 R0, -RZ, R14.H0_H0 ;  /* 0x2000000eff007230 */ /* 0x000fe20000004100 */
[----:B------:R-:W-:Y:S01]  /*0a60*/  MOV R15, R120 ;  /* 0x00000078000f7202 */ /* 0x000fe20000000f00 */
[----:B------:R-:W-:Y:S01]  /*0a70*/  HADD2.F32 R250, -RZ, R250.H0_H0 ;  /* 0x200000fafffa7230 */ /* 0x000fe20000004100 */
[--C-:B------:R-:W-:Y:S01]  /*0a80*/  SHF.R.U64 R145, R120, 0x10, R121.reuse ;  /* 0x0000001078917819 */ /* 0x100fe20000001279 */
[----:B0-----:R-:W-:Y:S01]  /*0a90*/  HADD2.F32 R3, -RZ, R146.H0_H0 ;  /* 0x20000092ff037230 */ /* 0x001fe20000004100 */
[----:B------:R-:W-:Y:S01]  /*0aa0*/  MOV R118, R121 ;  /* 0x0000007900767202 */ /* 0x000fe20000000f00 */
[----:B------:R0:W-:Y:S01]  /*0ab0*/  STL [R1+0xb4], R0 ;  /* 0x0000b40001007387 */ /* 0x0001e20000100800 */
[----:B------:R-:W-:Y:S01]  /*0ac0*/  SHF.R.U32.HI R144, RZ, 0x10, R121 ;  /* 0x00000010ff907819 */ /* 0x000fe20000011679 */
[----:B-1----:R-:W-:Y:S01]  /*0ad0*/  HADD2.F32 R2, -RZ, R15.H0_H0 ;  /* 0x2000000fff027230 */ /* 0x002fe20000004100 */
[----:B------:R-:W-:Y:S01]  /*0ae0*/  MOV R119, R122 ;  /* 0x0000007a00777202 */ /* 0x000fe20000000f00 */
[----:B------:R1:W-:Y:S01]  /*0af0*/  STL [R1+0xb0], R3 ;  /* 0x0000b00301007387 */ /* 0x0003e20000100800 */
[--C-:B------:R-:W-:Y:S01]  /*0b00*/  SHF.R.U64 R143, R122, 0x10, R123.reuse ;  /* 0x000000107a8f7819 */ /* 0x100fe2000000127b */
[----:B------:R-:W-:Y:S01]  /*0b10*/  HADD2.F32 R249, -RZ, R249.H0_H0 ;  /* 0x200000f9fff97230 */ /* 0x000fe20000004100 */
[----:B------:R-:W-:Y:S01]  /*0b20*/  MOV R120, R123 ;  /* 0x0000007b00787202 */ /* 0x000fe20000000f00 */
[----:B------:R2:W-:Y:S01]  /*0b30*/  STL [R1+0xac], R2 ;  /* 0x0000ac0201007387 */ /* 0x0005e20000100800 */
[----:B------:R-:W-:Y:S01]  /*0b40*/  SHF.R.U32.HI R142, RZ, 0x10, R123 ;  /* 0x00000010ff8e7819 */ /* 0x000fe2000001167b */
[----:B0-----:R-:W-:Y:S01]  /*0b50*/  HADD2.F32 R0, -RZ, R145.H0_H0 ;  /* 0x20000091ff007230 */ /* 0x001fe20000004100 */
[----:B------:R-:W-:Y:S01]  /*0b60*/  MOV R121, R124 ;  /* 0x0000007c00797202 */ /* 0x000fe20000000f00 */
[----:B------:R-:W-:Y:S01]  /*0b70*/  HADD2.F32 R243, -RZ, R243.H0_H0 ;  /* 0x200000f3fff37230 */ /* 0x000fe20000004100 */
        /* <DEDUP_REMOVED lines=10> */
[----:B------:R-:W-:Y:S01]  /*0c20*/  SHF.R.U64 R139, R116, 0x10, R117 ;  /* 0x00000010748b7819 */ /* 0x000fe20000001275 */
[----:B------:R2:W-:Y:S01]  /*0c30*/  STL [R1+0xa0], R2 ;  /* 0x0000a00201007387 */ /* 0x0005e20000100800 */
[----:B0-----:R-:W-:Y:S01]  /*0c40*/  HADD2.F32 R0, -RZ, R119.H0_H0 ;  /* 0x20000077ff007230 */ /* 0x001fe20000004100 */
[----:B------:R-:W-:-:S02]  /*0c50*/  MOV R124, R117 ;  /* 0x00000075007c7202 */ /* 0x000fc40000000f00 */
[----:B------:R-:W-:Y:S01]  /*0c60*/  SHF.R.U32.HI R138, RZ, 0x10, R117 ;  /* 0x00000010ff8a7819 */ /* 0x000fe20000011675 */
[----:B-1----:R-:W-:Y:S01]  /*0c70*/  HADD2.F32 R3, -RZ, R143.H0_H0 ;  /* 0x2000008fff037230 */ /* 0x002fe20000004100 */
[----:B------:R0:W-:Y:S01]  /*0c80*/  STL [R1+0x9c], R0 ;  /* 0x00009c0001007387 */ /* 0x0001e20000100800 */
[----:B------:R-:W-:Y:S01]  /*0c90*/  MOV R116, R26 ;  /* 0x0000001a00747202 */ /* 0x000fe20000000f00 */
[----:B--2---:R-:W-:Y:S02]  /*0ca0*/  HADD2.F32 R2, -RZ, R120.H0_H0 ;  /* 0x20000078ff027230 */ /* 0x004fe40000004100 */
[----:B------:R1:W-:Y:S01]  /*0cb0*/  STL [R1+0x98], R3 ;  /* 0x0000980301007387 */ /* 0x0003e20000100800 */
[--C-:B------:R-:W-:Y:S02]  /*0cc0*/  SHF.R.U64 R137, R26, 0x10, R27.reuse ;  /* 0x000000101a897819 */ /* 0x100fe4000000121b */
[----:B------:R-:W-:Y:S01]  /*0cd0*/  MOV R117, R27 ;  /* 0x0000001b00757202 */ /* 0x000fe20000000f00 */
[----:B------:R2:W-:Y:S01]  /*0ce0*/  STL [R1+0x94], R2 ;  /* 0x0000940201007387 */ /* 0x0005e20000100800 */
[----:B------:R-:W-:Y:S01]  /*0cf0*/  SHF.R.U32.HI R136, RZ, 0x10, R27 ;  /* 0x00000010ff887819 */ /* 0x000fe2000001161b */
[----:B0-----:R-:W-:Y:S01]  /*0d00*/  HADD2.F32 R0, -RZ, R142.H0_H0 ;  /* 0x2000008eff007230 */ /* 0x001fe20000004100 */
[----:B------:R-:W-:-:S02]  /*0d10*/  MOV R26, R24 ;  /* 0x00000018001a7202 */ /* 0x000fc40000000f00 */
[--C-:B------:R-:W-:Y:S01]  /*0d20*/  SHF.R.U64 R135, R24, 0x10, R25.reuse ;  /* 0x0000001018877819 */ /* 0x100fe20000001219 */
[----:B-1----:R-:W-:Y:S01]  /*0d30*/  HADD2.F32 R3, -RZ, R121.H0_H0 ;  /* 0x20000079ff037230 */ /* 0x002fe20000004100 */
[----:B------:R0:W-:Y:S01]  /*0d40*/  STL [R1+0x90], R0 ;  /* 0x0000900001007387 */ /* 0x0001e20000100800 */
[----:B------:R-:W-:Y:S01]  /*0d50*/  MOV R27, R25 ;  /* 0x00000019001b7202 */ /* 0x000fe20000000f00 */
[----:B--2---:R-:W-:Y:S02]  /*0d60*/  HADD2.F32 R2, -RZ, R141.H0_H0 ;  /* 0x2000008dff027230 */ /* 0x004fe40000004100 */
[----:B------:R1:W-:Y:S01]  /*0d70*/  STL [R1+0x8c], R3 ;  /* 0x00008c0301007387 */ /* 0x0003e20000100800 */
[----:B------:R-:W-:Y:S02]  /*0d80*/  SHF.R.U32.HI R134, RZ, 0x10, R25 ;  /* 0x00000010ff867819 */ /* 0x000fe40000011619 */
[----:B------:R-:W-:Y:S01]  /*0d90*/  MOV R24, R22 ;  /* 0x0000001600187202 */ /* 0x000fe20000000f00 */
[----:B------:R2:W-:Y:S01]  /*0da0*/  STL [R1+0x88], R2 ;  /* 0x0000880201007387 */ /* 0x0005e20000100800 */
[----:B------:R-:W-:Y:S01]  /*0db0*/  SHF.R.U64 R133, R22, 0x10, R23 ;  /* 0x0000001016857819 */ /* 0x000fe20000001217 */
        /* <DEDUP_REMOVED lines=70> */
[----:B--2---:R-:W-:-:S03]  /*1220*/  HADD2.F32 R2, -RZ, R132.H0_H0 ;  /* 0x20000084ff027230 */ /* 0x004fc60000004100 */
[----:B------:R1:W-:Y:S01]  /*1230*/  STL [R1+0x44], R3 ;  /* 0x0000440301007387 */ /* 0x0003e20000100800 */
[----:B0-----:R-:W-:-:S03]  /*1240*/  HADD2.F32 R0, -RZ, R22.H0_H0 ;  /* 0x20000016ff007230 */ /* 0x001fc60000004100 */
[----:B------:R0:W-:Y:S04]  /*1250*/  STL [R1+0x40], R2 ;  /* 0x0000400201007387 */ /* 0x0001e80000100800 */
[----:B------:R2:W-:Y:S01]  /*1260*/  STL [R1+0x3c], R0 ;  /* 0x00003c0001007387 */ /* 0x0005e20000100800 */
[----:B-1----:R-:W-:Y:S02]  /*1270*/  HADD2.F32 R3, -RZ, R131.H0_H0 ;  /* 0x20000083ff037230 */ /* 0x002fe40000004100 */
[----:B0-----:R-:W-:-:S03]  /*1280*/  HADD2.F32 R2, -RZ, R23.H0_H0 ;  /* 0x20000017ff027230 */ /* 0x001fc60000004100 */
[----:B------:R0:W-:Y:S01]  /*1290*/  STL [R1+0x38], R3 ;  /* 0x0000380301007387 */ /* 0x0001e20000100800 */
[----:B--2---:R-:W-:-:S03]  /*12a0*/  HADD2.F32 R0, -RZ, R127.H0_H0 ;  /* 0x2000007fff007230 */ /* 0x004fc60000004100 */
[----:B------:R1:W-:Y:S04]  /*12b0*/  STL [R1+0x34], R2 ;  /* 0x0000340201007387 */ /* 0x0003e80000100800 */
[----:B------:R2:W-:Y:S01]  /*12c0*/  STL [R1+0x30], R0 ;  /* 0x0000300001007387 */ /* 0x0005e20000100800 */
[----:B0-----:R-:W-:Y:S02]  /*12d0*/  HADD2.F32 R3, -RZ, R20.H0_H0 ;  /* 0x20000014ff037230 */ /* 0x001fe40000004100 */
[----:B-1----:R-:W-:-:S03]  /*12e0*/  HADD2.F32 R2, -RZ, R130.H0_H0 ;  /* 0x20000082ff027230 */ /* 0x002fc60000004100 */
        /* <DEDUP_REMOVED lines=21> */
[----:B------:R0:W-:Y:S02]  /*1440*/  STL [R1], R0 ;  /* 0x0000000001007387 */ /* 0x0001e40000100800 */
.L_x_12202:
[----:B-1----:R-:W1:Y:S08]  /*1450*/  LDC.64 R14, c[0x0][0x288] ;  /* 0x0000a200ff0e7b82 */ /* 0x002e700000000a00 */
[----:B--2---:R-:W2:Y:S08]  /*1460*/  LDC.64 R170, c[0x0][0x250] ;  /* 0x00009400ffaa7b82 */ /* 0x004eb00000000a00 */
[----:B---3--:R-:W3:Y:S01]  /*1470*/  LDC.64 R174, c[0x0][0x280] ;  /* 0x0000a000ffae7b82 */ /* 0x008ee20000000a00 */
[----:B-1----:R-:W-:-:S07]  /*1480*/  IMAD.WIDE R14, R13, 0x4, R14 ;  /* 0x000000040d0e7825 */ /* 0x002fce00078e020e */
[----:B0---4-:R-:W1:Y:S01]  /*1490*/  LDC.64 R168, c[0x0][0x258] ;  /* 0x00009600ffa87b82 */ /* 0x011e620000000a00 */
[----:B------:R3:W4:Y:S01]  /*14a0*/  LDG.E R172, desc[UR4][R14.64] ;  /* 0x000000040eac7981 */ /* 0x000722000c1e1900 */
[----:B--2---:R-:W-:-:S06]  /*14b0*/  IMAD.WIDE R170, R13, 0x4, R170 ;  /* 0x000000040daa7825 */ /* 0x004fcc00078e02aa */
[----:B------:R-:W2:Y:S01]  /*14c0*/  LDC.64 R204, c[0x0][0x2c8] ;  /* 0x0000b200ffcc7b82 */ /* 0x000ea20000000a00 */
[----:B-----5:R-:W5:Y:S01]  /*14d0*/  LDG.E R201, desc[UR4][R170.64] ;  /* 0x00000004aac97981 */ /* 0x020f62000c1e1900 */
[C---:B---3--:R-:W-:Y:S01]  /*14e0*/  IMAD.WIDE R14, R13.reuse, 0x4, R174 ;  /* 0x000000040d0e7825 */ /* 0x048fe200078e02ae */
[----:B------:R-:W3:Y:S04]  /*14f0*/  S2R R173, SR_TID.X ;  /* 0x0000000000ad7919 */ /* 0x000ee80000002100 */
[----:B------:R0:W5:Y:S01]  /*1500*/  LDG.E R11, desc[UR4][R14.64] ;  /* 0x000000040e0b7981 */ /* 0x000162000c1e1900 */
[----:B------:R-:W-:Y:S01]  /*1510*/  BSSY B0, `(.L_x_12024) ;  /* 0x000023c000007945 */ /* 0x000fe20003800000 */
[----:B-1----:R-:W-:-:S05]  /*1520*/  IMAD.WIDE R168, R13, 0x4, R168 ;  /* 0x000000040da87825 */ /* 0x002fca00078e02a8 */
[----:B------:R2:W5:Y:S01]  /*1530*/  LDG.E R12, desc[UR4][R168.64] ;  /* 0x00000004a80c7981 */ /* 0x000562000c1e1900 */
[----:B0-----:R-:W-:-:S05]  /*1540*/  MOV R15, UR11 ;  /* 0x0000000b000f7c02 */ /* 0x001fca0008000f00 */
[----:B------:R-:W-:-:S05]  /*1550*/  IMAD R14, R13, R15, RZ ;  /* 0x0000000f0d0e7224 */ /* 0x000fca00078e02ff */
[----:B------:R-:W-:-:S04]  /*1560*/  SHF.R.S32.HI R16, RZ, 0x1f, R14 ;  /* 0x0000001fff107819 */ /* 0x000fc8000001140e */
[----:B------:R-:W-:Y:S02]  /*1570*/  LEA.HI R16, R16, R14, RZ, 0x2 ;  /* 0x0000000e10107211 */ /* 0x000fe400078f10ff */
[----:B---3--:R-:W-:-:S04]  /*1580*/  LOP3.LUT R14, R173, 0x7f, RZ, 0xc0, !PT ;  /* 0x0000007fad0e7812 */ /* 0x008fc800078ec0ff */
[----:B------:R-:W-:-:S05]  /*1590*/  LEA.HI.SX32 R16, R16, R14, 0x1e ;  /* 0x0000000e10107211 */ /* 0x000fca00078ff2ff */
[----:B--2---:R-:W-:Y:S01]  /*15a0*/  IMAD.WIDE.U32 R168, R16, 0x10, R204 ;  /* 0x0000001010a87825 */ /* 0x004fe200078e00cc */
[----:B----4-:R-:W-:-:S13]  /*15b0*/  ISETP.GT.AND P3, PT, R172, RZ, PT ;  /* 0x000000ffac00720c */ /* 0x010fda0003f64270 */
[----:B------:R-:W-:Y:S05]  /*15c0*/  @P3 BRA `(.L_x_12025) ;  /* 0x0000000400b03947 */ /* 0x000fea0003800000 */
[----:B-----5:R-:W-:Y:S01]  /*15d0*/  ISETP.GE.AND P4, PT, R11, 0x1, PT ;  /* 0x000000010b00780c */ /* 0x020fe20003f86270 */
[----:B------:R-:W-:Y:S01]  /*15e0*/  BSSY B1, `(.L_x_12026) ;  /* 0x0000012000017945 */ /* 0x000fe20003800000 */
[----:B------:R-:W-:-:S11]  /*15f0*/  LOP3.LUT P5, RZ, R10, 0x20, RZ, 0xc0, !PT ;  /* 0x000000200aff7812 */ /* 0x000fd600078ac0ff */
        /* <DEDUP_REMOVED lines=8> */
[----:B------:R-:W-:-:S04]  /*1680*/  ISETP.NE.U32.AND P5, PT, RZ, UR8, PT ;  /* 0x00000008ff007c0c */ /* 0x000fc8000bfa5070 */
[----:B------:R-:W-:-:S13]  /*1690*/  ISETP.NE.AND.EX P5, PT, RZ, UR9, PT, P5 ;  /* 0x00000009ff007c0c */ /* 0x000fda000bfa5350 */
[----:B------:R0:W5:Y:S02]  /*16a0*/  @P5 LDG.E.128 R116, desc[UR4][R168.64] ;  /* 0x00000004a8745981 */ /* 0x000164000c1e1d00 */
[----:B0-----:R-:W0:Y:S02]  /*16b0*/  LDC.64 R168, c[0x0][0x240] ;  /* 0x00009000ffa87b82 */ /* 0x001e240000000a00 */
[----:B0-----:R-:W-:-:S05]  /*16c0*/  IMAD.WIDE.U32 R168, R170, 0x4, R168 ;  /* 0x00000004aaa87825 */ /* 0x001fca00078e00a8 */
[----:B------:R0:W5:Y:S01]  /*16d0*/  LDG.E R9, desc[UR4][R168.64] ;  /* 0x00000004a8097981 */ /* 0x000162000c1e1900 */
[----:B------:R-:W-:Y:S02]  /*16e0*/  IADD3 R170, R170, 0x80, RZ ;  /* 0x00000080aaaa7810 */ /* 0x000fe40007ffe0ff */
[----:B------:R-:W-:-:S07]  /*16f0*/  IADD3 R171, R16, 0x80, RZ ;  /* 0x0000008010ab7810 */ /* 0x000fce0007ffe0ff */
.L_x_12027:
[----:B------:R-:W-:Y:S05]  /*1700*/  BSYNC B1 ;  /* 0x0000000000017941 */ /* 0x000fea0003800000 */
.L_x_12026:
[----:B------:R-:W-:Y:S01]  /*1710*/  LOP3.LUT P5, RZ, R10, 0x8, RZ, 0xc0, !PT ;  /* 0x000000080aff7812 */ /* 0x000fe200078ac0ff */
[----:B------:R-:W-:-:S12]  /*1720*/  BSSY B1, `(.L_x_12028) ;  /* 0x000000b000017945 */ /* 0x000fd80003800000 */
[----:B------:R-:W-:Y:S05]  /*1730*/  @!P5 BRA `(.L_x_12029) ;  /* 0x000000000024d947 */ /* 0x000fea0003800000 */
[----:B------:R-:W-:-:S04]  /*1740*/  ISETP.NE.U32.AND P5, PT, RZ, UR8, PT ;  /* 0x00000008ff007c0c */ /* 0x000fc8000bfa5070 */
[----:B------:R-:W-:-:S13]  /*1750*/  ISETP.NE.AND.EX P5, PT, RZ, UR9, PT, P5 ;  /* 0x00000009ff007c0c */ /* 0x000fda000bfa5350 */
[----:B0-----:R-:W-:-:S05]  /*1760*/  @P5 IMAD.WIDE.U32 R168, R171, 0x10, R204 ;  /* 0x00000010aba85825 */ /* 0x001fca00078e00cc */
[----:B------:R0:W5:Y:S02]  /*1770*/  @P5 LDG.E.128 R120, desc[UR4][R168.64] ;  /* 0x00000004a8785981 */ /* 0x000164000c1e1d00 */
[----:B0-----:R-:W0:Y:S02]  /*1780*/  LDC.64 R168, c[0x0][0x240] ;  /* 0x00009000ffa87b82 */ /* 0x001e240000000a00 */
[----:B0-----:R-:W-:-:S05]  /*1790*/  IMAD.WIDE.U32 R168, R170, 0x4, R168 ;  /* 0x00000004aaa87825 */ /* 0x001fca00078e00a8 */
[----:B------:R1:W5:Y:S01]  /*17a0*/  LDG.E R8, desc[UR4][R168.64] ;  /* 0x00000004a8087981 */ /* 0x000362000c1e1900 */
[----:B------:R-:W-:Y:S02]  /*17b0*/  IADD3 R170, R170, 0x80, RZ ;  /* 0x00000080aaaa7810 */ /* 0x000fe40007ffe0ff */
[----:B------:R-:W-:-:S07]  /*17c0*/  IADD3 R171, R171, 0x80, RZ ;  /* 0x00000080abab7810 */ /* 0x000fce0007ffe0ff */
.L_x_12029:
[----:B------:R-:W-:Y:S05]  /*17d0*/  BSYNC B1 ;  /* 0x0000000000017941 */ /* 0x000fea0003800000 */
.L_x_12028:
[----:B------:R-:W-:Y:S01]  /*17e0*/  LOP3.LUT P5, RZ, R10, 0x4, RZ, 0xc0, !PT ;  /* 0x000000040aff7812 */ /* 0x000fe200078ac0ff */
[----:B------:R-:W-:-:S12]  /*17f0*/  BSSY B1, `(.L_x_12030) ;  /* 0x000000b000017945 */ /* 0x000fd80003800000 */
[----:B------:R-:W-:Y:S05]  /*1800*/  @!P5 BRA `(.L_x_12031) ;  /* 0x000000000024d947 */ /* 0x000fea0003800000 */
[----:B------:R-:W-:-:S04]  /*1810*/  ISETP.NE.U32.AND P5, PT, RZ, UR8, PT ;  /* 0x00000008ff007c0c */ /* 0x000fc8000bfa5070 */
[----:B------:R-:W-:-:S13]  /*1820*/  ISETP.NE.AND.EX P5, PT, RZ, UR9, PT, P5 ;  /* 0x00000009ff007c0c */ /* 0x000fda000bfa5350 */
[----:B01----:R-:W-:-:S05]  /*1830*/  @P5 IMAD.WIDE.U32 R168, R171, 0x10, R204 ;  /* 0x00000010aba85825 */ /* 0x003fca00078e00cc */
[----:B------:R0:W5:Y:S02]  /*1840*/  @P5 LDG.E.128 R124, desc[UR4][R168.64] ;  /* 0x00000004a87c5981 */ /* 0x000164000c1e1d00 */
[----:B0-----:R-:W0:Y:S02]  /*1850*/  LDC.64 R168, c[0x0][0x240] ;  /* 0x00009000ffa87b82 */ /* 0x001e240000000a00 */
[----:B0-----:R-:W-:-:S05]  /*1860*/  IMAD.WIDE.U32 R168, R170, 0x4, R168 ;  /* 0x00000004aaa87825 */ /* 0x001fca00078e00a8 */
[----:B------:R2:W5:Y:S01]  /*1870*/  LDG.E R7, desc[UR4][R168.64] ;  /* 0x00000004a8077981 */ /* 0x000562000c1e1900 */
[----:B------:R-:W-:Y:S02]  /*1880*/  IADD3 R170, R170, 0x80, RZ ;  /* 0x00000080aaaa7810 */ /* 0x000fe40007ffe0ff */
[----:B------:R-:W-:-:S07]  /*1890*/  IADD3 R171, R171, 0x80, RZ ;  /* 0x00000080abab7810 */ /* 0x000fce0007ffe0ff */
.L_x_12031:
[----:B------:R-:W-:Y:S05]  /*18a0*/  BSYNC B1 ;  /* 0x0000000000017941 */ /* 0x000fea0003800000 */
.L_x_12030:
[----:B------:R-:W-:Y:S01]  /*18b0*/  LOP3.LUT P5, RZ, R10, 0x2, RZ, 0xc0, !PT ;  /* 0x000000020aff7812 */ /* 0x000fe200078ac0ff */
[----:B------:R-:W-:-:S12]  /*18c0*/  BSSY B1, `(.L_x_12032) ;  /* 0x000000b000017945 */ /* 0x000fd80003800000 */
[----:B------:R-:W-:Y:S05]  /*18d0*/  @!P5 BRA `(.L_x_12033) ;  /* 0x000000000024d947 */ /* 0x000fea0003800000 */
[----:B------:R-:W-:-:S04]  /*18e0*/  ISETP.NE.U32.AND P5, PT, RZ, UR8, PT ;  /* 0x00000008ff007c0c */ /* 0x000fc8000bfa5070 */
[----:B------:R-:W-:-:S13]  /*18f0*/  ISETP.NE.AND.EX P5, PT, RZ, UR9, PT, P5 ;  /* 0x00000009ff007c0c */ /* 0x000fda000bfa5350 */
[----:B012---:R-:W-:-:S05]  /*1900*/  @P5 IMAD.WIDE.U32 R168, R171, 0x10, R204 ;  /* 0x00000010aba85825 */ /* 0x007fca00078e00cc */
[----:B------:R0:W5:Y:S02]  /*1910*/  @P5 LDG.E.128 R128, desc[UR4][R168.64] ;  /* 0x00000004a8805981 */ /* 0x000164000c1e1d00 */
[----:B0-----:R-:W0:Y:S02]  /*1920*/  LDC.64 R168, c[0x0][0x240] ;  /* 0x00009000ffa87b82 */ /* 0x001e240000000a00 */
[----:B0-----:R-:W-:-:S05]  /*1930*/  IMAD.WIDE.U32 R168, R170, 0x4, R168 ;  /* 0x00000004aaa87825 */ /* 0x001fca00078e00a8 */
[----:B------:R3:W5:Y:S01]  /*1940*/  LDG.E R6, desc[UR4][R168.64] ;  /* 0x00000004a8067981 */ /* 0x000762000c1e1900 */
[----:B------:R-:W-:Y:S02]  /*1950*/  IADD3 R170, R170, 0x80, RZ ;  /* 0x00000080aaaa7810 */ /* 0x000fe40007ffe0ff */
[----:B------:R-:W-:-:S07]  /*1960*/  IADD3 R171, R171, 0x80, RZ ;  /* 0x00000080abab7810 */ /* 0x000fce0007ffe0ff */
.L_x_12033:
[----:B------:R-:W-:Y:S05]  /*1970*/  BSYNC B1 ;  /* 0x0000000000017941 */ /* 0x000fea0003800000 */
.L_x_12032:
[----:B------:R-:W-:Y:S04]  /*1980*/  BSSY B1, `(.L_x_12034) ;  /* 0x000000b000017945 */ /* 0x000fe80003800000 */
[----:B------:R-:W-:Y:S05]  /*1990*/  @!P0 BRA `(.L_x_12035) ;  /* 0x0000000000248947 */ /* 0x000fea0003800000 */
[----:B------:R-:W-:-:S04]  /*19a0*/  ISETP.NE.U32.AND P5, PT, RZ, UR8, PT ;  /* 0x00000008ff007c0c */ /* 0x000fc8000bfa5070 */
[----:B------:R-:W-:-:S13]  /*19b0*/  ISETP.NE.AND.EX P5, PT, RZ, UR9, PT, P5 ;  /* 0x00000009ff007c0c */ /* 0x000fda000bfa5350 */
[----:B0123--:R-:W-:-:S05]  /*19c0*/  @P5 IMAD.WIDE.U32 R168, R171, 0x10, R204 ;  /* 0x00000010aba85825 */ /* 0x00ffca00078e00cc */
[----:B------:R0:W5:Y:S02]  /*19d0*/  @P5 LDG.E.128 R132, desc[UR4][R168.64] ;  /* 0x00000004a8845981 */ /* 0x000164000c1e1d00 */
[----:B0-----:R-:W0:Y:S02]  /*19e0*/  LDC.64 R168, c[0x0][0x240] ;  /* 0x00009000ffa87b82 */ /* 0x001e240000000a00 */
[----:B0-----:R-:W-:-:S05]  /*19f0*/  IMAD.WIDE.U32 R168, R170, 0x4, R168 ;  /* 0x00000004aaa87825 */ /* 0x001fca00078e00a8 */
[----:B------:R4:W5:Y:S01]  /*1a00*/  LDG.E R5, desc[UR4][R168.64] ;  /* 0x00000004a8057981 */ /* 0x000962000c1e1900 */
[----:B------:R-:W-:Y:S02]  /*1a10*/  IADD3 R170, R170, 0x80, RZ ;  /* 0x00000080aaaa7810 */ /* 0x000fe40007ffe0ff */
[----:B------:R-:W-:-:S07]  /*1a20*/  IADD3 R171, R171, 0x80, RZ ;  /* 0x00000080abab7810 */ /* 0x000fce0007ffe0ff */
.L_x_12035:
[----:B------:R-:W-:Y:S05]  /*1a30*/  BSYNC B1 ;  /* 0x0000000000017941 */ /* 0x000fea0003800000 */
.L_x_12034:
[----:B------:R-:W-:Y:S04]  /*1a40*/  BSSY B1, `(.L_x_12036) ;  /* 0x000000b000017945 */ /* 0x000fe80003800000 */
[----:B------:R-:W-:Y:S05]  /*1a50*/  @!P1 BRA `(.L_x_12037) ;  /* 0x0000000000249947 */ /* 0x000fea0003800000 */
[----:B------:R-:W-:-:S04]  /*1a60*/  ISETP.NE.U32.AND P5, PT, RZ, UR8, PT ;  /* 0x00000008ff007c0c */ /* 0x000fc8000bfa5070 */
[----:B------:R-:W-:-:S13]  /*1a70*/  ISETP.NE.AND.EX P5, PT, RZ, UR9, PT, P5 ;  /* 0x00000009ff007c0c */ /* 0x000fda000bfa5350 */
[----:B01234-:R-:W-:-:S05]  /*1a80*/  @P5 IMAD.WIDE.U32 R168, R171, 0x10, R204 ;  /* 0x00000010aba85825 */ /* 0x01ffca00078e00cc */
[----:B------:R0:W5:Y:S02]  /*1a90*/  @P5 LDG.E.128 R136, desc[UR4][R168.64] ;  /* 0x00000004a8885981 */ /* 0x000164000c1e1d00 */
[----:B0-----:R-:W0:Y:S02]  /*1aa0*/  LDC.64 R168, c[0x0][0x240] ;  /* 0x00009000ffa87b82 */ /* 0x001e240000000a00 */
[----:B0-----:R-:W-:-:S05]  /*1ab0*/  IMAD.WIDE.U32 R168, R170, 0x4, R168 ;  /* 0x00000004aaa87825 */ /* 0x001fca00078e00a8 */
[----:B------:R0:W5:Y:S01]  /*1ac0*/  LDG.E R4, desc[UR4][R168.64] ;  /* 0x00000004a8047981 */ /* 0x000162000c1e1900 */
[----:B------:R-:W-:Y:S02]  /*1ad0*/  IADD3 R170, R170, 0x80, RZ ;  /* 0x00000080aaaa7810 */ /* 0x000fe40007ffe0ff */
[----:B------:R-:W-:-:S07]  /*1ae0*/  IADD3 R171, R171, 0x80, RZ ;  /* 0x00000080abab7810 */ /* 0x000fce0007ffe0ff */
.L_x_12037:
[----:B------:R-:W-:Y:S05]  /*1af0*/  BSYNC B1 ;  /* 0x0000000000017941 */ /* 0x000fea0003800000 */
.L_x_12036:
        /* <DEDUP_REMOVED lines=11> */
.L_x_12039:
[----:B------:R-:W-:Y:S05]  /*1bb0*/  BSYNC B1 ;  /* 0x0000000000017941 */ /* 0x000fea0003800000 */
.L_x_12038:
[----:B------:R-:W-:Y:S01]  /*1bc0*/  LOP3.LUT P5, RZ, R10, 0x40, RZ, 0xc0, !PT ;  /* 0x000000400aff7812 */ /* 0x000fe200078ac0ff */
[----:B------:R-:W-:Y:S01]  /*1bd0*/  HFMA2.MMA R200, -RZ, RZ, 0, 0 ;  /* 0x00000000ffc87435 */ /* 0x000fe200000001ff */
[----:B------:R-:W-:-:S11]  /*1be0*/  MOV R199, RZ ;  /* 0x000000ff00c77202 */ /* 0x000fd60000000f00 */
        /* <DEDUP_REMOVED lines=8> */
[----:B------:R-:W-:Y:S01]  /*1c70*/  MOV R199, RZ ;  /* 0x000000ff00c77202 */ /* 0x000fe20000000f00 */
[----:B------:R-:W-:Y:S06]  /*1c80*/  BRA `(.L_x_12040) ;  /* 0x0000001c00107947 */ /* 0x000fec0003800000 */
.L_x_12025:
[----:B------:R-:W-:Y:S01]  /*1c90*/  IADD3 R197, R172, -0x1, RZ ;  /* 0xffffffffacc57810 */ /* 0x000fe20007ffe0ff */
[----:B------:R-:W-:Y:S01]  /*1ca0*/  BSSY B1, `(.L_x_12041) ;  /* 0x0000042000017945 */ /* 0x000fe20003800000 */
[----:B-----5:R-:W-:Y:S02]  /*1cb0*/  ISETP.GE.AND P4, PT, R11, 0x1, PT ;  /* 0x000000010b00780c */ /* 0x020fe40003f86270 */
[----:B------:R-:W-:Y:S02]  /*1cc0*/  CS2R R198, SRZ ;  /* 0x0000000000c67805 */ /* 0x000fe4000001ff00 */
[----:B------:R-:W-:Y:S01]  /*1cd0*/  LOP3.LUT P5, RZ, R10, 0x20, RZ, 0xc0, !PT ;  /* 0x000000200aff7812 */ /* 0x000fe200078ac0ff */
[----:B------:R-:W-:Y:S01]  /*1ce0*/  IMAD R197, R197, R15, RZ ;  /* 0x0000000fc5c57224 */ /* 0x000fe200078e02ff */
[----:B------:R-:W-:Y:S01]  /*1cf0*/  HFMA2.MMA R200, -RZ, RZ, 0, 0 ;  /* 0x00000000ffc87435 */ /* 0x000fe200000001ff */
[----:B------:R-:W-:-:S03]  /*1d00*/  MOV R203, R16 ;  /* 0x0000001000cb7202 */ /* 0x000fc60000000f00 */
[----:B------:R-:W-:-:S04]  /*1d10*/  SHF.R.S32.HI R170, RZ, 0x1f, R197 ;  /* 0x0000001fffaa7819 */ /* 0x000fc800000114c5 */
[----:B------:R-:W-:Y:S02]  /*1d20*/  LEA.HI R197, R170, R197, RZ, 0x2 ;  /* 0x000000c5aac57211 */ /* 0x000fe400078f10ff */
[----:B------:R-:W-:Y:S02]  /*1d30*/  @P4 IADD3 R170, R11, -0x1, RZ ;  /* 0xffffffff0baa4810 */ /* 0x000fe40007ffe0ff */
[----:B------:R-:W-:-:S03]  /*1d40*/  LEA.HI.SX32 R197, R197, R14, 0x1e ;  /* 0x0000000ec5c57211 */ /* 0x000fc600078ff2ff */
[----:B------:R-:W-:-:S05]  /*1d50*/  @P4 IMAD R170, R170, R15, RZ ;  /* 0x0000000faaaa4224 */ /* 0x000fca00078e02ff */
[----:B------:R-:W-:-:S04]  /*1d60*/  @P4 SHF.R.S32.HI R171, RZ, 0x1f, R170 ;  /* 0x0000001fffab4819 */ /* 0x000fc800000114aa */
[----:B------:R-:W-:-:S04]  /*1d70*/  @P4 LEA.HI R171, R171, R170, RZ, 0x2 ;  /* 0x000000aaabab4211 */ /* 0x000fc800078f10ff */
[----:B------:R-:W-:Y:S01]  /*1d80*/  @P4 LEA.HI.SX32 R198, R171, R14, 0x1e ;  /* 0x0000000eabc64211 */ /* 0x000fe200078ff2ff */
[----:B------:R-:W-:Y:S06]  /*1d90*/  @!P5 BRA `(.L_x_12042) ;  /* 0x0000000000c8d947 */ /* 0x000fec0003800000 */
[----:B------:R-:W0:Y:S01]  /*1da0*/  LDC.U8 R173, c[0x0][0x2a0] ;  /* 0x0000a800ffad7b82 */ /* 0x000e220000000000 */
[----:B------:R-:W-:Y:S01]  /*1db0*/  ISETP.NE.U32.AND P5, PT, RZ, UR8, PT ;  /* 0x00000008ff007c0c */ /* 0x000fe2000bfa5070 */
[----:B------:R-:W2:Y:S03]  /*1dc0*/  LDL R232, [R1+0xbc] ;  /* 0x0000bc0001e87983 */ /* 0x000ea60000100800 */
[----:B------:R-:W-:Y:S01]  /*1dd0*/  ISETP.NE.AND.EX P5, PT, RZ, UR9, PT, P5 ;  /* 0x00000009ff007c0c */ /* 0x000fe2000bfa5350 */
[----:B------:R-:W3:Y:S02]  /*1de0*/  LDL R231, [R1+0xb8] ;  /* 0x0000b80001e77983 */ /* 0x000ee40000100800 */
[----:B------:R-:W1:Y:S02]  /*1df0*/  LDC.64 R204, c[0x0][0x240] ;  /* 0x00009000ffcc7b82 */ /* 0x000e640000000a00 */
[----:B------:R-:W4:Y:S04]  /*1e00*/  LDL R223, [R1+0xb4] ;  /* 0x0000b40001df7983 */ /* 0x000f280000100800 */
[----:B------:R-:W4:Y:S04]  /*1e10*/  LDL R199, [R1+0xb0] ;  /* 0x0000b00001c77983 */ /* 0x000f280000100800 */
[----:B------:R0:W5:Y:S02]  /*1e20*/  @P5 LDG.E.128 R116, desc[UR4][R168.64] ;  /* 0x00000004a8745981 */ /* 0x000164000c1e1d00 */
[----:B0-----:R-:W-:-:S02]  /*1e30*/  ISETP.NE.AND P5, PT, R173, RZ, PT ;  /* 0x000000ffad00720c */ /* 0x001fc40003fa5270 */
[----:B------:R-:W0:Y:S08]  /*1e40*/  LDC.64 R172, c[0x0][0x238] ;  /* 0x00008e00ffac7b82 */ /* 0x000e300000000a00 */
[----:B------:R-:W1:Y:S01]  /*1e50*/  LDC.64 R168, c[0x0][0x2b8] ;  /* 0x0000ae00ffa87b82 */ /* 0x000e620000000a00 */
[----:B0-----:R-:W-:-:S06]  /*1e60*/  IMAD.WIDE.U32 R172, R16, 0x10, R172 ;  /* 0x0000001010ac7825 */ /* 0x001fcc00078e00ac */
[----:B------:R-:W2:Y:S01]  /*1e70*/  LDG.E.128 R172, desc[UR4][R172.64] ;  /* 0x00000004acac7981 */ /* 0x000ea2000c1e1d00 */
[----:B-1----:R-:W-:-:S06]  /*1e80*/  IMAD.WIDE.U32 R168, R197, 0x10, R168 ;  /* 0x00000010c5a87825 */ /* 0x002fcc00078e00a8 */
[----:B------:R-:W3:Y:S01]  /*1e90*/  LDG.E.128 R168, desc[UR4][R168.64] ;  /* 0x00000004a8a87981 */ /* 0x000ee2000c1e1d00 */
[----:B------:R-:W-:-:S05]  /*1ea0*/  IMAD.WIDE.U32 R204, R198, 0x4, R204 ;  /* 0x00000004c6cc7825 */ /* 0x000fca00078e00cc */
[----:B------:R0:W5:Y:S01]  /*1eb0*/  LDG.E R9, desc[UR4][R204.64] ;  /* 0x00000004cc097981 */ /* 0x000162000c1e1900 */
[----:B------:R-:W-:Y:S02]  /*1ec0*/  FSEL R0, R201, RZ, !P5 ;  /* 0x000000ffc9007208 */ /* 0x000fe40006800000 */
[----:B------:R-:W-:Y:S02]  /*1ed0*/  IADD3 R198, R198, 0x80, RZ ;  /* 0x00000080c6c67810 */ /* 0x000fe40007ffe0ff */
        /* <DEDUP_REMOVED lines=30> */
.L_x_12042:
[----:B------:R-:W-:Y:S05]  /*20c0*/  BSYNC B1 ;  /* 0x0000000000017941 */ /* 0x000fea0003800000 */
.L_x_12041:
        /* <DEDUP_REMOVED lines=8> */
[----:B------:R-:W1:Y:S02]  /*2150*/  LDC.64 R172, c[0x0][0x238] ;  /* 0x00008e00ffac7b82 */ /* 0x000e640000000a00 */
[----:B------:R-:W4:Y:S04]  /*2160*/  LDL R214, [R1+0xa4] ;  /* 0x0000a40001d67983 */ /* 0x000f280000100800 */
[----:B------:R-:W4:Y:S02]  /*2170*/  LDL R191, [R1+0xa0] ;  /* 0x0000a00001bf7983 */ /* 0x000f240000100800 */
[----:B------:R-:W1:Y:S02]  /*2180*/  LDC.U8 R170, c[0x0][0x2a0] ;  /* 0x0000a800ffaa7b82 */ /* 0x000e640000000000 */
[----:B0-----:R-:W-:-:S06]  /*2190*/  @P5 IMAD.WIDE.U32 R168, R203, 0x10, R168 ;  /* 0x00000010cba85825 */ /* 0x001fcc00078e00a8 */
[----:B------:R-:W0:Y:S01]  /*21a0*/  LDC.64 R204, c[0x0][0x240] ;  /* 0x00009000ffcc7b82 */ /* 0x000e220000000a00 */
[----:B------:R1:W5:Y:S07]  /*21b0*/  @P5 LDG.E.128 R120, desc[UR4][R168.64] ;  /* 0x00000004a8785981 */ /* 0x00036e000c1e1d00 */
[----:B-1----:R-:W1:Y:S01]  /*21c0*/  LDC.64 R168, c[0x0][0x2b8] ;  /* 0x0000ae00ffa87b82 */ /* 0x002e620000000a00 */
[----:B------:R-:W-:Y:S01]  /*21d0*/  IMAD.WIDE.U32 R172, R203, 0x10, R172 ;  /* 0x00000010cbac7825 */ /* 0x000fe200078e00ac */
[----:B------:R-:W-:-:S05]  /*21e0*/  ISETP.NE.AND P5, PT, R170, RZ, PT ;  /* 0x000000ffaa00720c */ /* 0x000fca0003fa5270 */
[----:B------:R-:W2:Y:S01]  /*21f0*/  LDG.E.128 R172, desc[UR4][R172.64] ;  /* 0x00000004acac7981 */ /* 0x000ea2000c1e1d00 */
[----:B-1----:R-:W-:-:S06]  /*2200*/  IMAD.WIDE.U32 R168, R197, 0x10, R168 ;  /* 0x00000010c5a87825 */ /* 0x002fcc00078e00a8 */
[----:B------:R-:W3:Y:S01]  /*2210*/  LDG.E.128 R168, desc[UR4][R168.64] ;  /* 0x00000004a8a87981 */ /* 0x000ee2000c1e1d00 */
[----:B0-----:R-:W-:-:S05]  /*2220*/  IMAD.WIDE.U32 R204, R198, 0x4, R204 ;  /* 0x00000004c6cc7825 */ /* 0x001fca00078e00cc */
[----:B------:R0:W5:Y:S01]  /*2230*/  LDG.E R8, desc[UR4][R204.64] ;  /* 0x00000004cc087981 */ /* 0x000162000c1e1900 */
[----:B------:R-:W-:Y:S02]  /*2240*/  FSEL R21, R201, RZ, !P5 ;  /* 0x000000ffc9157208 */ /* 0x000fe40006800000 */
[----:B------:R-:W-:Y:S02]  /*2250*/  IADD3 R198, R198, 0x80, RZ ;  /* 0x00000080c6c67810 */ /* 0x000fe40007ffe0ff */
[----:B------:R-:W-:Y:S02]  /*2260*/  IADD3 R197, R197, 0x80, RZ ;  /* 0x00000080c5c57810 */ /* 0x000fe40007ffe0ff */
[----:B------:R-:W-:Y:S01]  /*2270*/  IADD3 R203, R203, 0x80, RZ ;  /* 0x00000080cbcb7810 */ /* 0x000fe20007ffe0ff */
[C---:B--2---:R-:W-:Y:S01]  /*2280*/  FADD.FTZ R22, -R21.reuse, R172 ;  /* 0x000000ac15167221 */ /* 0x044fe20000010100 */
[----:B------:R-:W-:-:S03]  /*2290*/  FADD.FTZ R173, -R21, R173 ;  /* 0x000000ad15ad7221 */ /* 0x000fc60000010100 */
[C---:B------:R-:W-:Y:S01]  /*22a0*/  FMUL.FTZ R22, R12.reuse, R22 ;  /* 0x000000160c167220 */ /* 0x040fe20000410000 */
[C---:B------:R-:W-:Y:S01]  /*22b0*/  FADD.FTZ R174, -R21.reuse, R174 ;  /* 0x000000ae15ae7221 */ /* 0x040fe20000010100 */
[----:B------:R-:W-:Y:S01]  /*22c0*/  FADD.FTZ R175, -R21, R175 ;  /* 0x000000af15af7221 */ /* 0x000fe20000010100 */
[----:B------:R-:W-:Y:S01]  /*22d0*/  FMUL.FTZ R21, R12, R173 ;  /* 0x000000ad0c157220 */ /* 0x000fe20000410000 */
[----:B---3--:R-:W-:Y:S01]  /*22e0*/  FMUL.FTZ R230, R182, R168 ;  /* 0x000000a8b6e67220 */ /* 0x008fe20000410000 */
[----:B------:R-:W-:Y:S01]  /*22f0*/  FADD.FTZ R60, R60, R168 ;  /* 0x000000a83c3c7221 */ /* 0x000fe20000010000 */
[----:B------:R-:W-:Y:S01]  /*2300*/  FFMA.FTZ R32, R168, R22, R32 ;  /* 0x00000016a8207223 */ /* 0x000fe20000010020 */
[----:B------:R-:W-:Y:S01]  /*2310*/  FMUL.FTZ R222, R215, R169 ;  /* 0x000000a9d7de7220 */ /* 0x000fe20000410000 */
        /* <DEDUP_REMOVED lines=18> */
.L_x_12044:
[----:B------:R-:W-:Y:S05]  /*2440*/  BSYNC B1 ;  /* 0x0000000000017941 */ /* 0x000fea0003800000 */
.L_x_12043:
        /* <DEDUP_REMOVED lines=55> */
.L_x_12046:
[----:B------:R-:W-:Y:S05]  /*27c0*/  BSYNC B1 ;  /* 0x0000000000017941 */ /* 0x000fea0003800000 */
.L_x_12045:
        /* <DEDUP_REMOVED lines=55> */
.L_x_12048:
[----:B------:R-:W-:Y:S05]  /*2b40*/  BSYNC B1 ;  /* 0x0000000000017941 */ /* 0x000fea0003800000 */
.L_x_12047:
[----:B------:R-:W-:Y:S04]  /*2b50*/  BSSY B1, `(.L_x_12049) ;  /* 0x0000036000017945 */ /* 0x000fe80003800000 */
        /* <DEDUP_REMOVED lines=53> */
.L_x_12050:
[----:B------:R-:W-:Y:S05]  /*2eb0*/  BSYNC B1 ;  /* 0x0000000000017941 */ /* 0x000fea0003800000 */
.L_x_12049:
        /* <DEDUP_REMOVED lines=54> */
.L_x_12052:
[----:B------:R-:W-:Y:S05]  /*3220*/  BSYNC B1 ;  /* 0x0000000000017941 */ /* 0x000fea0003800000 */
.L_x_12051:
        /* <DEDUP_REMOVED lines=19> */
[----:B------:R-:W4:Y:S01]  /*3360*/  LDG.E.128 R168, desc[UR4][R168.64] ;  /* 0x00000004a8a87981 */ /* 0x000f22000c1e1d00 */
[----:B0-----:R-:W-:-:S05]  /*3370*/  IMAD.WIDE.U32 R204, R198, 0x4, R204 ;  /* 0x00000004c6cc7825 */ /* 0x001fca00078e00cc */
[----:B------:R0:W5:Y:S01]  /*3380*/  LDG.E R3, desc[UR4][R204.64] ;  /* 0x00000004cc037981 */ /* 0x000162000c1e1900 */
[----:B------:R-:W-:Y:S02]  /*3390*/  FSEL R27, R201, RZ, !P5 ;  /* 0x000000ffc91b7208 */ /* 0x000fe40006800000 */
[----:B------:R-:W-:Y:S02]  /*33a0*/  IADD3 R198, R198, 0x80, RZ ;  /* 0x00000080c6c67810 */ /* 0x000fe40007ffe0ff */
[----:B------:R-:W-:Y:S02]  /*33b0*/  IADD3 R197, R197, 0x80, RZ ;  /* 0x00000080c5c57810 */ /* 0x000fe40007ffe0ff */
[----:B------:R-:W-:Y:S01]  /*33c0*/  IADD3 R203, R203, 0x80, RZ ;  /* 0x00000080cbcb7810 */ /* 0x000fe20007ffe0ff */
[----:B--2---:R-:W-:Y:S01]  /*33d0*/  FMUL.FTZ R225, R185, R172 ;  /* 0x000000acb9e17220 */ /* 0x004fe20000410000 */
[----:B---3--:R-:W-:-:S03]  /*33e0*/  FMUL.FTZ R217, R206, R173 ;  /* 0x000000adced97220 */ /* 0x008fc60000410000 */
[----:B------:R-:W-:Y:S01]  /*33f0*/  FADD.FTZ R200, R200, R225 ;  /* 0x000000e1c8c87221 */ /* 0x000fe20000010000 */
[----:B----4-:R-:W-:-:S03]  /*3400*/  FMUL.FTZ R206, R187, R174 ;  /* 0x000000aebbce7220 */ /* 0x010fc60000410000 */
[----:B------:R-:W-:Y:S01]  /*3410*/  FADD.FTZ R200, R200, R217 ;  /* 0x000000d9c8c87221 */ /* 0x000fe20000010000 */
[C---:B------:R-:W-:Y:S01]  /*3420*/  FADD.FTZ R168, -R27.reuse, R168 ;  /* 0x000000a81ba87221 */ /* 0x040fe20000010100 */
[C---:B------:R-:W-:Y:S01]  /*3430*/  FADD.FTZ R169, -R27.reuse, R169 ;  /* 0x000000a91ba97221 */ /* 0x040fe20000010100 */
[C---:B------:R-:W-:Y:S01]  /*3440*/  FADD.FTZ R170, -R27.reuse, R170 ;  /* 0x000000aa1baa7221 */ /* 0x040fe20000010100 */
[----:B------:R-:W-:Y:S01]  /*3450*/  FADD.FTZ R171, -R27, R171 ;  /* 0x000000ab1bab7221 */ /* 0x000fe20000010100 */
[C---:B------:R-:W-:Y:S01]  /*3460*/  FMUL.FTZ R27, R12.reuse, R168 ;  /* 0x000000a80c1b7220 */ /* 0x040fe20000410000 */
[----:B------:R-:W-:-:S03]  /*3470*/  FMUL.FTZ R176, R12, R169 ;  /* 0x000000a90cb07220 */ /* 0x000fc60000410000 */
[----:B------:R-:W-:Y:S01]  /*3480*/  FFMA.FTZ R168, R27, R225, R199 ;  /* 0x000000e11ba87223 */ /* 0x000fe200000100c7 */
[----:B------:R-:W-:-:S03]  /*3490*/  FMUL.FTZ R185, R12, R170 ;  /* 0x000000aa0cb97220 */ /* 0x000fc60000410000 */
        /* <DEDUP_REMOVED lines=15> */
.L_x_12054:
[----:B------:R-:W-:Y:S05]  /*3590*/  BSYNC B1 ;  /* 0x0000000000017941 */ /* 0x000fea0003800000 */
.L_x_12053:
[----:B------:R-:W-:-:S13]  /*35a0*/  LOP3.LUT P5, RZ, R10, 0x40, RZ, 0xc0, !PT ;  /* 0x000000400aff7812 */ /* 0x000fda00078ac0ff */
        /* <DEDUP_REMOVED lines=21> */
[----:B------:R-:W-:Y:S01]  /*3700*/  FSEL R201, R201, RZ, !P5 ;  /* 0x000000ffc9c97208 */ /* 0x000fe20006800000 */
[----:B--2---:R-:W-:Y:S01]  /*3710*/  FMUL.FTZ R224, R186, R172 ;  /* 0x000000acbae07220 */ /* 0x004fe20000410000 */
[----:B---3--:R-:W-:-:S03]  /*3720*/  FMUL.FTZ R216, R210, R173 ;  /* 0x000000add2d87220 */ /* 0x008fc60000410000 */
[----:B------:R-:W-:Y:S01]  /*3730*/  FADD.FTZ R200, R200, R224 ;  /* 0x000000e0c8c87221 */ /* 0x000fe20000010000 */
[----:B----4-:R-:W-:-:S03]  /*3740*/  FMUL.FTZ R210, R209, R174 ;  /* 0x000000aed1d27220 */ /* 0x010fc60000410000 */
[----:B------:R-:W-:Y:S01]  /*3750*/  FADD.FTZ R200, R200, R216 ;  /* 0x000000d8c8c87221 */ /* 0x000fe20000010000 */
[C---:B------:R-:W-:Y:S01]  /*3760*/  FADD.FTZ R168, -R201.reuse, R168 ;  /* 0x000000a8c9a87221 */ /* 0x040fe20000010100 */
[----:B------:R-:W-:-:S03]  /*3770*/  FADD.FTZ R169, -R201, R169 ;  /* 0x000000a9c9a97221 */ /* 0x000fc60000010100 */
[C---:B------:R-:W-:Y:S01]  /*3780*/  FMUL.FTZ R177, R12.reuse, R168 ;  /* 0x000000a80cb17220 */ /* 0x040fe20000410000 */
[----:B------:R-:W-:Y:S01]  /*3790*/  FADD.FTZ R170, -R201, R170 ;  /* 0x000000aac9aa7221 */ /* 0x000fe20000010100 */
[C---:B------:R-:W-:Y:S02]  /*37a0*/  FMUL.FTZ R178, R12.reuse, R169 ;  /* 0x000000a90cb27220 */ /* 0x040fe40000410000 */
[----:B------:R-:W-:Y:S01]  /*37b0*/  FFMA.FTZ R199, R177, R224, R199 ;  /* 0x000000e0b1c77223 */ /* 0x000fe200000100c7 */
[----:B------:R-:W-:Y:S01]  /*37c0*/  FADD.FTZ R171, -R201, R171 ;  /* 0x000000abc9ab7221 */ /* 0x000fe20000010100 */
[----:B------:R-:W-:Y:S02]  /*37d0*/  FMUL.FTZ R186, R12, R170 ;  /* 0x000000aa0cba7220 */ /* 0x000fe40000410000 */
        /* <DEDUP_REMOVED lines=15> */
.L_x_12040:
[----:B------:R-:W-:Y:S05]  /*38d0*/  BSYNC B0 ;  /* 0x0000000000007941 */ /* 0x000fea0003800000 */
.L_x_12024:
[----:B01234-:R-:W0:Y:S01]  /*38e0*/  S2R R168, SR_TID.X ;  /* 0x0000000000a87919 */ /* 0x01fe220000002100 */
        /* <DEDUP_REMOVED lines=27> */
.L_x_12227:
        /* <DEDUP_REMOVED lines=9> */
[----:B------:R-:W-:-:S03]  /*3b30*/  LOP3.LUT P6, RZ, R10, 0x20, RZ, 0xc0, !PT ;  /* 0x000000200aff7812 */ /* 0x000fc600078cc0ff */
        /* <DEDUP_REMOVED lines=28> */
.L_x_12059:
[----:B------:R-:W-:Y:S05]  /*3d00*/  BSYNC B1 ;  /* 0x0000000000017941 */ /* 0x000fea0003800000 */
.L_x_12058:
        /* <DEDUP_REMOVED lines=17> */
.L_x_12061:
[----:B------:R-:W-:Y:S05]  /*3e20*/  BSYNC B1 ;  /* 0x0000000000017941 */ /* 0x000fea0003800000 */
.L_x_12060:
[----:B------:R-:W0:Y:S01]  /*3e30*/  LDC.64 R170, c[0x0][0x308] ;  /* 0x0000c200ffaa7b82 */ /* 0x000e220000000a00 */
[----:B------:R-:W-:Y:S01]  /*3e40*/  BSSY B1, `(.L_x_12062) ;  /* 0x000000e000017945 */ /* 0x000fe20003800000 */
[----:B0-----:R-:W-:-:S04]  /*3e50*/  ISETP.NE.U32.AND P5, PT, R170, RZ, PT ;  /* 0x000000ffaa00720c */ /* 0x001fc80003fa5070 */
[----:B------:R-:W-:-:S04]  /*3e60*/  ISETP.NE.AND.EX P5, PT, R171, RZ, PT, P5 ;  /* 0x000000ffab00720c */ /* 0x000fc80003fa5350 */
[----:B------:R-:W-:Y:S01]  /*3e70*/  SEL R160, R174, R160, P5 ;  /* 0x000000a0aea07207 */ /* 0x000fe20002800000 */
[----:B------:R-:W-:Y:S08]  /*3e80*/  @!P4 BRA `(.L_x_12063) ;  /* 0x000000000024c947 */ /* 0x000ff00003800000 */
[----:B------:R-:W2:Y:S01]  /*3e90*/  LDL R175, [R1+0x3c] ;  /* 0x00003c0001af7983 */ /* 0x000ea20000100800 */
[----:B------:R-:W-:Y:S01]  /*3ea0*/  FMUL.FTZ R174, R174, UR13 ;  /* 0x0000000daeae7c20 */ /* 0x000fe20008410000 */
[----:B------:R-:W-:-:S03]  /*3eb0*/  LOP3.LUT P6, RZ, R9, 0xff, RZ, 0xc0, !PT ;  /* 0x000000ff09ff7812 */ /* 0x000fc600078cc0ff */
[----:B------:R-:W-:-:S04]  /*3ec0*/  FMUL.FTZ R174, R174, UR12 ;  /* 0x0000000caeae7c20 */ /* 0x000fc80008410000 */
[----:B------:R-:W-:-:S05]  /*3ed0*/  FMUL.FTZ R164, R156, R174 ;  /* 0x000000ae9ca47220 */ /* 0x000fca0000410000 */
[----:B------:R-:W-:-:S05]  /*3ee0*/  FSEL R164, R164, RZ, P6 ;  /* 0x000000ffa4a47208 */ /* 0x000fca0003000000 */
[----:B------:R-:W-:Y:S01]  /*3ef0*/  FADD.FTZ R84, R84, R164 ;  /* 0x000000a454547221 */ /* 0x000fe20000010000 */
[----:B------:R-:W-:Y:S01]  /*3f00*/  MOV R164, RZ ;  /* 0x000000ff00a47202 */ /* 0x000fe20000000f00 */
[----:B--2---:R-:W-:-:S07]  /*3f10*/  @P6 FMUL.FTZ R164, R175, R174 ;  /* 0x000000aeafa46220 */ /* 0x004fce0000410000 */
.L_x_12063:
[----:B------:R-:W-:Y:S05]  /*3f20*/  BSYNC B1 ;  /* 0x0000000000017941 */ /* 0x000fea0003800000 */
.L_x_12062:
        /* <DEDUP_REMOVED lines=14> */
.L_x_12065:
[----:B------:R-:W-:Y:S05]  /*4010*/  BSYNC B1 ;  /* 0x0000000000017941 */ /* 0x000fea0003800000 */
.L_x_12064:
[----:B------:R-:W-:Y:S01]  /*4020*/  BSSY B1, `(.L_x_12066) ;  /* 0x000000c000017945 */ /* 0x000fe20003800000 */
[----:B------:R-:W-:-:S03]  /*4030*/  SEL R161, R174, R161, P5 ;  /* 0x000000a1aea17207 */ /* 0x000fc60002800000 */
[----:B------:R-:W-:Y:S05]  /*4040*/  @!P4 BRA `(.L_x_12067) ;  /* 0x000000000024c947 */ /* 0x000fea0003800000 */
[----:B------:R-:W2:Y:S01]  /*4050*/  LDL R175, [R1+0x38] ;  /* 0x0000380001af7983 */ /* 0x000ea20000100800 */
[----:B------:R-:W-:Y:S01]  /*4060*/  FMUL.FTZ R174, R174, UR13 ;  /* 0x0000000daeae7c20 */ /* 0x000fe20008410000 */
[----:B------:R-:W-:-:S03]  /*4070*/  LOP3.LUT P6, RZ, R9, 0xff00, RZ, 0xc0, !PT ;  /* 0x0000ff0009ff7812 */ /* 0x000fc600078cc0ff */
[----:B------:R-:W-:-:S04]  /*4080*/  FMUL.FTZ R174, R174, UR12 ;  /* 0x0000000caeae7c20 */ /* 0x000fc80008410000 */
[----:B------:R-:W-:-:S05]  /*4090*/  FMUL.FTZ R165, R157, R174 ;  /* 0x000000ae9da57220 */ /* 0x000fca0000410000 */
[----:B------:R-:W-:-:S05]  /*40a0*/  FSEL R165, R165, RZ, P6 ;  /* 0x000000ffa5a57208 */ /* 0x000fca0003000000 */
[----:B------:R-:W-:Y:S01]  /*40b0*/  FADD.FTZ R85, R85, R165 ;  /* 0x000000a555557221 */ /* 0x000fe20000010000 */
[----:B------:R-:W-:-:S06]  /*40c0*/  HFMA2.MMA R165, -RZ, RZ, 0, 0 ;  /* 0x00000000ffa57435 */ /* 0x000fcc00000001ff */
[----:B--2---:R-:W-:-:S07]  /*40d0*/  @P6 FMUL.FTZ R165, R175, R174 ;  /* 0x000000aeafa56220 */ /* 0x004fce0000410000 */
.L_x_12067:
[----:B------:R-:W-:Y:S05]  /*40e0*/  BSYNC B1 ;  /* 0x0000000000017941 */ /* 0x000fea0003800000 */
.L_x_12066:
        /* <DEDUP_REMOVED lines=14> */
.L_x_12069:
[----:B------:R-:W-:Y:S05]  /*41d0*/  BSYNC B1 ;  /* 0x0000000000017941 */ /* 0x000fea0003800000 */
.L_x_12068:
        /* <DEDUP_REMOVED lines=12> */
.L_x_12071:
[----:B------:R-:W-:Y:S05]  /*42a0*/  BSYNC B1 ;  /* 0x0000000000017941 */ /* 0x000fea0003800000 */
.L_x_12070:
        /* <DEDUP_REMOVED lines=17> */
.L_x_12073:
[----:B------:R-:W-:Y:S05]  /*43c0*/  BSYNC B1 ;  /* 0x0000000000017941 */ /* 0x000fea0003800000 */
.L_x_12072:
[----:B------:R-:W-:Y:S01]  /*43d0*/  SEL R163, R174, R163, P5 ;  /* 0x000000a3aea37207 */ /* 0x000fe20002800000 */
[----:B------:R-:W-:Y:S01]  /*43e0*/  BSSY B1, `(.L_x_12074) ;  /* 0x0000010000017945 */ /* 0x000fe20003800000 */
[----:B------:R-:W-:-:S04]  /*43f0*/  ISETP.NE.U32.AND P5, PT, R170, RZ, PT ;  /* 0x000000ffaa00720c */ /* 0x000fc80003fa5070 */
[----:B------:R-:W-:-:S13]  /*4400*/  ISETP.NE.AND.EX P5, PT, R171, RZ, PT, P5 ;  /* 0x000000ffab00720c */ /* 0x000fda0003fa5350 */
[----:B------:R-:W0:Y:S02]  /*4410*/  @P5 LDC.64 R168, c[0x0][0x308] ;  /* 0x0000c200ffa85b82 */ /* 0x000e240000000a00 */
[----:B0-----:R-:W-:-:S05]  /*4420*/  @P5 IMAD.WIDE.U32 R168, R16, 0x10, R168 ;  /* 0x0000001010a85825 */ /* 0x001fca00078e00a8 */
[----:B------:R0:W-:Y:S01]  /*4430*/  @P5 STG.E.128 desc[UR4][R168.64], R160 ;  /* 0x000000a0a8005986 */ /* 0x0001e2000c101d04 */
[----:B------:R-:W-:Y:S05]  /*4440*/  @!P4 BRA `(.L_x_12075) ;  /* 0x000000000024c947 */ /* 0x000fea0003800000 */
[----:B------:R-:W2:Y:S01]  /*4450*/  LDL R175, [R1+0x30] ;  /* 0x0000300001af7983 */ /* 0x000ea20000100800 */
[----:B0-----:R-:W-:Y:S01]  /*4460*/  FMUL.FTZ R168, R174, UR13 ;  /* 0x0000000daea87c20 */ /* 0x001fe20008410000 */
[----:B------:R-:W-:-:S03]  /*4470*/  LOP3.LUT P5, RZ, R9, 0xff000000, RZ, 0xc0, !PT ;  /* 0xff00000009ff7812 */ /* 0x000fc600078ac0ff */
[----:B------:R-:W-:-:S04]  /*4480*/  FMUL.FTZ R168, R168, UR12 ;  /* 0x0000000ca8a87c20 */ /* 0x000fc80008410000 */
[----:B------:R-:W-:-:S05]  /*4490*/  FMUL.FTZ R167, R159, R168 ;  /* 0x000000a89fa77220 */ /* 0x000fca0000410000 */
[----:B------:R-:W-:-:S05]  /*44a0*/  FSEL R167, R167, RZ, P5 ;  /* 0x000000ffa7a77208 */ /* 0x000fca0002800000 */
[----:B------:R-:W-:Y:S01]  /*44b0*/  FADD.FTZ R87, R87, R167 ;  /* 0x000000a757577221 */ /* 0x000fe20000010000 */
[----:B------:R-:W-:-:S06]  /*44c0*/  HFMA2.MMA R167, -RZ, RZ, 0, 0 ;  /* 0x00000000ffa77435 */ /* 0x000fcc00000001ff */
[----:B--2---:R-:W-:-:S07]  /*44d0*/  @P5 FMUL.FTZ R167, R175, R168 ;  /* 0x000000a8afa75220 */ /* 0x004fce0000410000 */
.L_x_12075:
[----:B------:R-:W-:Y:S05]  /*44e0*/  BSYNC B1 ;  /* 0x0000000000017941 */ /* 0x000fea0003800000 */
.L_x_12074:
[----:B0-----:R-:W0:Y:S01]  /*44f0*/  @P4 LDC.64 R168, c[0x0][0x2f8] ;  /* 0x0000be00ffa84b82 */ /* 0x001e220000000a00 */
[----:B------:R-:W-:Y:S01]  /*4500*/  IADD3 R16, R16, 0x80, RZ ;  /* 0x0000008010107810 */ /* 0x000fe20007ffe0ff */
[C---:B0-----:R-:W-:Y:S01]  /*4510*/  @P4 IMAD.WIDE.U32 R168, R11.reuse, 0x10, R168 ;  /* 0x000000100ba84825 */ /* 0x041fe200078e00a8 */
[----:B------:R-:W-:-:S04]  /*4520*/  IADD3 R11, R11, 0x80, RZ ;  /* 0x000000800b0b7810 */ /* 0x000fc80007ffe0ff */
[----:B------:R0:W-:Y:S03]  /*4530*/  @P4 STG.E.128 desc[UR4][R168.64], R164 ;  /* 0x000000a4a8004986 */ /* 0x0001e6000c101d04 */
.L_x_12057:
[----:B------:R-:W-:Y:S05]  /*4540*/  BSYNC B0 ;  /* 0x0000000000007941 */ /* 0x000fea0003800000 */
.L_x_12056:
        /* <DEDUP_REMOVED lines=13> */
[----:B-----5:R-:W-:Y:S01]  /*4620*/  @!P3 FSEL R174, R120, RZ, P5 ;  /* 0x000000ff78aeb208 */ /* 0x020fe20002800000 */
        /* <DEDUP_REMOVED lines=9> */
.L_x_12079:
[----:B------:R-:W-:Y:S05]  /*46c0*/  BSYNC B1 ;  /* 0x0000000000017941 */ /* 0x000fea0003800000 */
.L_x_12078:
        /* <DEDUP_REMOVED lines=15> */
.L_x_12081:
[----:B------:R-:W-:Y:S05]  /*47c0*/  BSYNC B1 ;  /* 0x0000000000017941 */ /* 0x000fea0003800000 */
.L_x_12080:
        /* <DEDUP_REMOVED lines=11> */
.L_x_12083:
[----:B------:R-:W-:Y:S05]  /*4880*/  BSYNC B1 ;  /* 0x0000000000017941 */ /* 0x000fea0003800000 */
.L_x_12082:
        /* <DEDUP_REMOVED lines=12> */
.L_x_12085:
[----:B------:R-:W-:Y:S05]  /*4950*/  BSYNC B1 ;  /* 0x0000000000017941 */ /* 0x000fea0003800000 */
.L_x_12084:
        /* <DEDUP_REMOVED lines=11> */
.L_x_12087:
[----:B------:R-:W-:Y:S05]  /*4a10*/  BSYNC B1 ;  /* 0x0000000000017941 */ /* 0x000fea0003800000 */
.L_x_12086:
        /* <DEDUP_REMOVED lines=12> */
.L_x_12089:
[----:B------:R-:W-:Y:S05]  /*4ae0*/  BSYNC B1 ;  /* 0x0000000000017941 */ /* 0x000fea0003800000 */
.L_x_12088:
        /* <DEDUP_REMOVED lines=11> */
.L_x_12091:
[----:B------:R-:W-:Y:S05]  /*4ba0*/  BSYNC B1 ;  /* 0x0000000000017941 */ /* 0x000fea0003800000 */
.L_x_12090:
[----:B------:R-:W-:Y:S01]  /*4bb0*/  SEL R163, R174, R163, P5 ;  /* 0x000000a3aea37207 */ /* 0x000fe20002800000 */
[----:B------:R-:W-:Y:S01]  /*4bc0*/  BSSY B1, `(.L_x_12092) ;  /* 0x0000012000017945 */ /* 0x000fe20003800000 */
[----:B------:R-:W-:-:S04]  /*4bd0*/  ISETP.NE.U32.AND P5, PT, R170, RZ, PT ;  /* 0x000000ffaa00720c */ /* 0x000fc80003fa5070 */
[----:B------:R-:W-:-:S13]  /*4be0*/  ISETP.NE.AND.EX P5, PT, R171, RZ, PT, P5 ;  /* 0x000000ffab00720c */ /* 0x000fda0003fa5350 */
[----:B------:R-:W0:Y:S02]  /*4bf0*/  @P5 LDC.64 R168, c[0x0][0x308] ;  /* 0x0000c200ffa85b82 */ /* 0x000e240000000a00 */
[----:B0-----:R-:W-:-:S05]  /*4c00*/  @P5 IMAD.WIDE.U32 R168, R16, 0x10, R168 ;  /* 0x0000001010a85825 */ /* 0x001fca00078e00a8 */
[----:B------:R0:W-:Y:S02]  /*4c10*/  @P5 STG.E.128 desc[UR4][R168.64], R160 ;  /* 0x000000a0a8005986 */ /* 0x0001e4000c101d04 */
[----:B0-----:R-:W0:Y:S02]  /*4c20*/  @P4 LDC.64 R168, c[0x0][0x2f8] ;  /* 0x0000be00ffa84b82 */ /* 0x001e240000000a00 */
[----:B0-----:R-:W-:Y:S01]  /*4c30*/  @P4 IMAD.WIDE.U32 R168, R11, 0x10, R168 ;  /* 0x000000100ba84825 */ /* 0x001fe200078e00a8 */
[----:B------:R-:W-:Y:S06]  /*4c40*/  @!P4 BRA `(.L_x_12093) ;  /* 0x000000000024c947 */ /* 0x000fec0003800000 */
        /* <DEDUP_REMOVED lines=9> */
.L_x_12093:
[----:B------:R-:W-:Y:S05]  /*4ce0*/  BSYNC B1 ;  /* 0x0000000000017941 */ /* 0x000fea0003800000 */
.L_x_12092:
[----:B------:R1:W-:Y:S01]  /*4cf0*/  @P4 STG.E.128 desc[UR4][R168.64], R164 ;  /* 0x000000a4a8004986 */ /* 0x0003e2000c101d04 */
[----:B------:R-:W-:Y:S02]  /*4d00*/  IADD3 R11, R11, 0x80, RZ ;  /* 0x000000800b0b7810 */ /* 0x000fe40007ffe0ff */
[----:B------:R-:W-:-:S07]  /*4d10*/  IADD3 R16, R16, 0x80, RZ ;  /* 0x0000008010107810 */ /* 0x000fce0007ffe0ff */
.L_x_12077:
[----:B------:R-:W-:Y:S05]  /*4d20*/  BSYNC B0 ;  /* 0x0000000000007941 */ /* 0x000fea0003800000 */
.L_x_12076:
        /* <DEDUP_REMOVED lines=23> */
.L_x_12097:
[----:B------:R-:W-:Y:S05]  /*4ea0*/  BSYNC B1 ;  /* 0x0000000000017941 */ /* 0x000fea0003800000 */
.L_x_12096:
        /* <DEDUP_REMOVED lines=15> */
.L_x_12099:
[----:B------:R-:W-:Y:S05]  /*4fa0*/  BSYNC B1 ;  /* 0x0000000000017941 */ /* 0x000fea0003800000 */
.L_x_12098:
        /* <DEDUP_REMOVED lines=11> */
.L_x_12101:
[----:B------:R-:W-:Y:S05]  /*5060*/  BSYNC B1 ;  /* 0x0000000000017941 */ /* 0x000fea0003800000 */
.L_x_12100:
        /* <DEDUP_REMOVED lines=12> */
.L_x_12103:
[----:B------:R-:W-:Y:S05]  /*5130*/  BSYNC B1 ;  /* 0x0000000000017941 */ /* 0x000fea0003800000 */
.L_x_12102:
        /* <DEDUP_REMOVED lines=11> */
.L_x_12105:
[----:B------:R-:W-:Y:S05]  /*51f0*/  BSYNC B1 ;  /* 0x0000000000017941 */ /* 0x000fea0003800000 */
.L_x_12104:
        /* <DEDUP_REMOVED lines=12> */
.L_x_12107:
[----:B------:R-:W-:Y:S05]  /*52c0*/  BSYNC B1 ;  /* 0x0000000000017941 */ /* 0x000fea0003800000 */
.L_x_12106:
        /* <DEDUP_REMOVED lines=11> */
.L_x_12109:
[----:B------:R-:W-:Y:S05]  /*5380*/  BSYNC B1 ;  /* 0x0000000000017941 */ /* 0x000fea0003800000 */
.L_x_12108:
        /* <DEDUP_REMOVED lines=19> */
.L_x_12111:
[----:B------:R-:W-:Y:S05]  /*54c0*/  BSYNC B1 ;  /* 0x0000000000017941 */ /* 0x000fea0003800000 */
.L_x_12110:
[----:B------:R2:W-:Y:S01]  /*54d0*/  @P4 STG.E.128 desc[UR4][R168.64], R164 ;  /* 0x000000a4a8004986 */ /* 0x0005e2000c101d04 */
[----:B------:R-:W-:Y:S02]  /*54e0*/  IADD3 R11, R11, 0x80, RZ ;  /* 0x000000800b0b7810 */ /* 0x000fe40007ffe0ff */
[----:B------:R-:W-:-:S07]  /*54f0*/  IADD3 R16, R16, 0x80, RZ ;  /* 0x0000008010107810 */ /* 0x000fce0007ffe0ff */
.L_x_12095:
[----:B------:R-:W-:Y:S05]  /*5500*/  BSYNC B0 ;  /* 0x0000000000007941 */ /* 0x000fea0003800000 */
.L_x_12094:
        /* <DEDUP_REMOVED lines=23> */
.L_x_12115:
[----:B------:R-:W-:Y:S05]  /*5680*/  BSYNC B1 ;  /* 0x0000000000017941 */ /* 0x000fea0003800000 */
.L_x_12114:
        /* <DEDUP_REMOVED lines=15> */
.L_x_12117:
[----:B------:R-:W-:Y:S05]  /*5780*/  BSYNC B1 ;  /* 0x0000000000017941 */ /* 0x000fea0003800000 */
.L_x_12116:
        /* <DEDUP_REMOVED lines=11> */
.L_x_12119:
[----:B------:R-:W-:Y:S05]  /*5840*/  BSYNC B1 ;  /* 0x0000000000017941 */ /* 0x000fea0003800000 */
.L_x_12118:
        /* <DEDUP_REMOVED lines=12> */
.L_x_12121:
[----:B------:R-:W-:Y:S05]  /*5910*/  BSYNC B1 ;  /* 0x0000000000017941 */ /* 0x000fea0003800000 */
.L_x_12120:
        /* <DEDUP_REMOVED lines=11> */
.L_x_12123:
[----:B------:R-:W-:Y:S05]  /*59d0*/  BSYNC B1 ;  /* 0x0000000000017941 */ /* 0x000fea0003800000 */
.L_x_12122:
        /* <DEDUP_REMOVED lines=12> */
.L_x_12125:
[----:B------:R-:W-:Y:S05]  /*5aa0*/  BSYNC B1 ;  /* 0x0000000000017941 */ /* 0x000fea0003800000 */
.L_x_12124:
        /* <DEDUP_REMOVED lines=11> */
.L_x_12127:
[----:B------:R-:W-:Y:S05]  /*5b60*/  BSYNC B1 ;  /* 0x0000000000017941 */ /* 0x000fea0003800000 */
.L_x_12126:
        /* <DEDUP_REMOVED lines=10> */
[----:B------:R-:W2:Y:S01]  /*5c10*/  LDL R175, [R1] ;  /* 0x0000000001af7983 */ /* 0x000ea20000100800 */
        /* <DEDUP_REMOVED lines=8> */
.L_x_12129:
[----:B------:R-:W-:Y:S05]  /*5ca0*/  BSYNC B1 ;  /* 0x0000000000017941 */ /* 0x000fea0003800000 */
.L_x_12128:
[----:B------:R3:W-:Y:S01]  /*5cb0*/  @P4 STG.E.128 desc[UR4][R168.64], R164 ;  /* 0x000000a4a8004986 */ /* 0x0007e2000c101d04 */
[----:B------:R-:W-:Y:S02]  /*5cc0*/  IADD3 R11, R11, 0x80, RZ ;  /* 0x000000800b0b7810 */ /* 0x000fe40007ffe0ff */
[----:B------:R-:W-:-:S07]  /*5cd0*/  IADD3 R16, R16, 0x80, RZ ;  /* 0x0000008010107810 */ /* 0x000fce0007ffe0ff */
.L_x_12113:
[----:B------:R-:W-:Y:S05]  /*5ce0*/  BSYNC B0 ;  /* 0x0000000000007941 */ /* 0x000fea0003800000 */
.L_x_12112:
        /* <DEDUP_REMOVED lines=22> */
.L_x_12133:
[----:B------:R-:W-:Y:S05]  /*5e50*/  BSYNC B1 ;  /* 0x0000000000017941 */ /* 0x000fea0003800000 */
.L_x_12132:
[----:B------:R-:W0:Y:S01]  /*5e60*/  LDC.64 R170, c[0x0][0x308] ;  /* 0x0000c200ffaa7b82 */ /* 0x000e220000000a00 */
[----:B------:R-:W-:Y:S01]  /*5e70*/  BSSY B1, `(.L_x_12134) ;  /* 0x000000d000017945 */ /* 0x000fe20003800000 */
[----:B0-----:R-:W-:-:S04]  /*5e80*/  ISETP.NE.U32.AND P5, PT, R170, RZ, PT ;  /* 0x000000ffaa00720c */ /* 0x001fc80003fa5070 */
[----:B------:R-:W-:-:S04]  /*5e90*/  ISETP.NE.AND.EX P5, PT, R171, RZ, PT, P5 ;  /* 0x000000ffab00720c */ /* 0x000fc80003fa5350 */
[----:B------:R-:W-:Y:S01]  /*5ea0*/  SEL R160, R174, R160, P5 ;  /* 0x000000a0aea07207 */ /* 0x000fe20002800000 */
[----:B------:R-:W-:Y:S08]  /*5eb0*/  @!P4 BRA `(.L_x_12135) ;  /* 0x000000000020c947 */ /* 0x000ff00003800000 */
[----:B------:R-:W-:Y:S01]  /*5ec0*/  FMUL.FTZ R174, R174, UR13 ;  /* 0x0000000daeae7c20 */ /* 0x000fe20008410000 */
[----:B------:R-:W-:-:S03]  /*5ed0*/  LOP3.LUT P6, RZ, R5, 0xff, RZ, 0xc0, !PT ;  /* 0x000000ff05ff7812 */ /* 0x000fc600078cc0ff */
[----:B------:R-:W-:-:S04]  /*5ee0*/  FMUL.FTZ R174, R174, UR12 ;  /* 0x0000000caeae7c20 */ /* 0x000fc80008410000 */
[----:B------:R-:W-:-:S05]  /*5ef0*/  FMUL.FTZ R164, R156, R174 ;  /* 0x000000ae9ca47220 */ /* 0x000fca0000410000 */
[----:B------:R-:W-:-:S05]  /*5f00*/  FSEL R164, R164, RZ, P6 ;  /* 0x000000ffa4a47208 */ /* 0x000fca0003000000 */
[----:B------:R-:W-:Y:S01]  /*5f10*/  FADD.FTZ R100, R100, R164 ;  /* 0x000000a464647221 */ /* 0x000fe20000010000 */
[----:B------:R-:W-:Y:S01]  /*5f20*/  MOV R164, RZ ;  /* 0x000000ff00a47202 */ /* 0x000fe20000000f00 */
[----:B------:R-:W-:-:S07]  /*5f30*/  @P6 FMUL.FTZ R164, R252, R174 ;  /* 0x000000aefca46220 */ /* 0x000fce0000410000 */
.L_x_12135:
[----:B------:R-:W-:Y:S05]  /*5f40*/  BSYNC B1 ;  /* 0x0000000000017941 */ /* 0x000fea0003800000 */
.L_x_12134:
        /* <DEDUP_REMOVED lines=11> */
.L_x_12137:
[----:B------:R-:W-:Y:S05]  /*6000*/  BSYNC B1 ;  /* 0x0000000000017941 */ /* 0x000fea0003800000 */
.L_x_12136:
[----:B------:R-:W-:Y:S01]  /*6010*/  BSSY B1, `(.L_x_12138) ;  /* 0x000000b000017945 */ /* 0x000fe20003800000 */
[----:B------:R-:W-:-:S03]  /*6020*/  SEL R161, R174, R161, P5 ;  /* 0x000000a1aea17207 */ /* 0x000fc60002800000 */
[----:B------:R-:W-:Y:S05]  /*6030*/  @!P4 BRA `(.L_x_12139) ;  /* 0x000000000020c947 */ /* 0x000fea0003800000 */
[----:B------:R-:W-:Y:S01]  /*6040*/  FMUL.FTZ R174, R174, UR13 ;  /* 0x0000000daeae7c20 */ /* 0x000fe20008410000 */
[----:B------:R-:W-:-:S03]  /*6050*/  LOP3.LUT P6, RZ, R5, 0xff00, RZ, 0xc0, !PT ;  /* 0x0000ff0005ff7812 */ /* 0x000fc600078cc0ff */
[----:B------:R-:W-:-:S04]  /*6060*/  FMUL.FTZ R174, R174, UR12 ;  /* 0x0000000caeae7c20 */ /* 0x000fc80008410000 */
[----:B------:R-:W-:-:S05]  /*6070*/  FMUL.FTZ R165, R157, R174 ;  /* 0x000000ae9da57220 */ /* 0x000fca0000410000 */
[----:B------:R-:W-:-:S05]  /*6080*/  FSEL R165, R165, RZ, P6 ;  /* 0x000000ffa5a57208 */ /* 0x000fca0003000000 */
[----:B------:R-:W-:Y:S01]  /*6090*/  FADD.FTZ R101, R101, R165 ;  /* 0x000000a565657221 */ /* 0x000fe20000010000 */
[----:B------:R-:W-:-:S06]  /*60a0*/  HFMA2.MMA R165, -RZ, RZ, 0, 0 ;  /* 0x00000000ffa57435 */ /* 0x000fcc00000001ff */
[----:B------:R-:W-:-:S07]  /*60b0*/  @P6 FMUL.FTZ R165, R251, R174 ;  /* 0x000000aefba56220 */ /* 0x000fce0000410000 */
.L_x_12139:
[----:B------:R-:W-:Y:S05]  /*60c0*/  BSYNC B1 ;  /* 0x0000000000017941 */ /* 0x000fea0003800000 */
.L_x_12138:
        /* <DEDUP_REMOVED lines=11> */
.L_x_12141:
[----:B------:R-:W-:Y:S05]  /*6180*/  BSYNC B1 ;  /* 0x0000000000017941 */ /* 0x000fea0003800000 */
.L_x_12140:
        /* <DEDUP_REMOVED lines=11> */
.L_x_12143:
[----:B------:R-:W-:Y:S05]  /*6240*/  BSYNC B1 ;  /* 0x0000000000017941 */ /* 0x000fea0003800000 */
.L_x_12142:
        /* <DEDUP_REMOVED lines=11> */
.L_x_12145:
[----:B------:R-:W-:Y:S05]  /*6300*/  BSYNC B1 ;  /* 0x0000000000017941 */ /* 0x000fea0003800000 */
.L_x_12144:
        /* <DEDUP_REMOVED lines=18> */
.L_x_12147:
[----:B------:R-:W-:Y:S05]  /*6430*/  BSYNC B1 ;  /* 0x0000000000017941 */ /* 0x000fea0003800000 */
.L_x_12146:
[----:B------:R4:W-:Y:S01]  /*6440*/  @P4 STG.E.128 desc[UR4][R168.64], R164 ;  /* 0x000000a4a8004986 */ /* 0x0009e2000c101d04 */
[----:B------:R-:W-:Y:S02]  /*6450*/  IADD3 R11, R11, 0x80, RZ ;  /* 0x000000800b0b7810 */ /* 0x000fe40007ffe0ff */
[----:B------:R-:W-:-:S07]  /*6460*/  IADD3 R16, R16, 0x80, RZ ;  /* 0x0000008010107810 */ /* 0x000fce0007ffe0ff */
.L_x_12131:
[----:B------:R-:W-:Y:S05]  /*6470*/  BSYNC B0 ;  /* 0x0000000000007941 */ /* 0x000fea0003800000 */
.L_x_12130:
        /* <DEDUP_REMOVED lines=22> */
.L_x_12151:
[----:B------:R-:W-:Y:S05]  /*65e0*/  BSYNC B1 ;  /* 0x0000000000017941 */ /* 0x000fea0003800000 */
.L_x_12150:
        /* <DEDUP_REMOVED lines=14> */
.L_x_12153:
[----:B------:R-:W-:Y:S05]  /*66d0*/  BSYNC B1 ;  /* 0x0000000000017941 */ /* 0x000fea0003800000 */
.L_x_12152:
        /* <DEDUP_REMOVED lines=11> */
.L_x_12155:
[----:B------:R-:W-:Y:S05]  /*6790*/  BSYNC B1 ;  /* 0x0000000000017941 */ /* 0x000fea0003800000 */
.L_x_12154:
        /* <DEDUP_REMOVED lines=11> */
.L_x_12157:
[----:B------:R-:W-:Y:S05]  /*6850*/  BSYNC B1 ;  /* 0x0000000000017941 */ /* 0x000fea0003800000 */
.L_x_12156:
        /* <DEDUP_REMOVED lines=11> */
.L_x_12159:
[----:B------:R-:W-:Y:S05]  /*6910*/  BSYNC B1 ;  /* 0x0000000000017941 */ /* 0x000fea0003800000 */
.L_x_12158:
        /* <DEDUP_REMOVED lines=11> */
.L_x_12161:
[----:B------:R-:W-:Y:S05]  /*69d0*/  BSYNC B1 ;  /* 0x0000000000017941 */ /* 0x000fea0003800000 */
.L_x_12160:
        /* <DEDUP_REMOVED lines=11> */
.L_x_12163:
[----:B------:R-:W-:Y:S05]  /*6a90*/  BSYNC B1 ;  /* 0x0000000000017941 */ /* 0x000fea0003800000 */
.L_x_12162:
        /* <DEDUP_REMOVED lines=18> */
.L_x_12165:
[----:B------:R-:W-:Y:S05]  /*6bc0*/  BSYNC B1 ;  /* 0x0000000000017941 */ /* 0x000fea0003800000 */
.L_x_12164:
[----:B------:R0:W-:Y:S01]  /*6bd0*/  @P4 STG.E.128 desc[UR4][R168.64], R164 ;  /* 0x000000a4a8004986 */ /* 0x0001e2000c101d04 */
[----:B------:R-:W-:Y:S02]  /*6be0*/  IADD3 R11, R11, 0x80, RZ ;  /* 0x000000800b0b7810 */ /* 0x000fe40007ffe0ff */
[----:B------:R-:W-:-:S07]  /*6bf0*/  IADD3 R16, R16, 0x80, RZ ;  /* 0x0000008010107810 */ /* 0x000fce0007ffe0ff */
.L_x_12149:
[----:B------:R-:W-:Y:S05]  /*6c00*/  BSYNC B0 ;  /* 0x0000000000007941 */ /* 0x000fea0003800000 */
.L_x_12148:
        /* <DEDUP_REMOVED lines=22> */
.L_x_12169:
[----:B------:R-:W-:Y:S05]  /*6d70*/  BSYNC B1 ;  /* 0x0000000000017941 */ /* 0x000fea0003800000 */
.L_x_12168:
        /* <DEDUP_REMOVED lines=14> */
.L_x_12171:
[----:B------:R-:W-:Y:S05]  /*6e60*/  BSYNC B1 ;  /* 0x0000000000017941 */ /* 0x000fea0003800000 */
.L_x_12170:
        /* <DEDUP_REMOVED lines=11> */
.L_x_12173:
[----:B------:R-:W-:Y:S05]  /*6f20*/  BSYNC B1 ;  /* 0x0000000000017941 */ /* 0x000fea0003800000 */
.L_x_12172:
        /* <DEDUP_REMOVED lines=11> */
.L_x_12175:
[----:B------:R-:W-:Y:S05]  /*6fe0*/  BSYNC B1 ;  /* 0x0000000000017941 */ /* 0x000fea0003800000 */
.L_x_12174:
        /* <DEDUP_REMOVED lines=11> */
.L_x_12177:
[----:B------:R-:W-:Y:S05]  /*70a0*/  BSYNC B1 ;  /* 0x0000000000017941 */ /* 0x000fea0003800000 */
.L_x_12176:
        /* <DEDUP_REMOVED lines=11> */
.L_x_12179:
[----:B------:R-:W-:Y:S05]  /*7160*/  BSYNC B1 ;  /* 0x0000000000017941 */ /* 0x000fea0003800000 */
.L_x_12178:
        /* <DEDUP_REMOVED lines=11> */
.L_x_12181:
[----:B------:R-:W-:Y:S05]  /*7220*/  BSYNC B1 ;  /* 0x0000000000017941 */ /* 0x000fea0003800000 */
.L_x_12180:
        /* <DEDUP_REMOVED lines=18> */
.L_x_12183:
[----:B------:R-:W-:Y:S05]  /*7350*/  BSYNC B1 ;  /* 0x0000000000017941 */ /* 0x000fea0003800000 */
.L_x_12182:
[----:B------:R0:W-:Y:S01]  /*7360*/  @P4 STG.E.128 desc[UR4][R168.64], R164 ;  /* 0x000000a4a8004986 */ /* 0x0001e2000c101d04 */
[----:B------:R-:W-:Y:S02]  /*7370*/  IADD3 R11, R11, 0x80, RZ ;  /* 0x000000800b0b7810 */ /* 0x000fe40007ffe0ff */
[----:B------:R-:W-:-:S07]  /*7380*/  IADD3 R16, R16, 0x80, RZ ;  /* 0x0000008010107810 */ /* 0x000fce0007ffe0ff */
.L_x_12167:
[----:B------:R-:W-:Y:S05]  /*7390*/  BSYNC B0 ;  /* 0x0000000000007941 */ /* 0x000fea0003800000 */
.L_x_12166:
        /* <DEDUP_REMOVED lines=23> */
.L_x_12187:
[----:B------:R-:W-:Y:S05]  /*7510*/  BSYNC B1 ;  /* 0x0000000000017941 */ /* 0x000fea0003800000 */
.L_x_12186:
        /* <DEDUP_REMOVED lines=14> */
.L_x_12189:
[----:B------:R-:W-:Y:S05]  /*7600*/  BSYNC B1 ;  /* 0x0000000000017941 */ /* 0x000fea0003800000 */
.L_x_12188:
        /* <DEDUP_REMOVED lines=11> */
.L_x_12191:
[----:B------:R-:W-:Y:S05]  /*76c0*/  BSYNC B1 ;  /* 0x0000000000017941 */ /* 0x000fea0003800000 */
.L_x_12190:
        /* <DEDUP_REMOVED lines=11> */
.L_x_12193:
[----:B------:R-:W-:Y:S05]  /*7780*/  BSYNC B1 ;  /* 0x0000000000017941 */ /* 0x000fea0003800000 */
.L_x_12192:
        /* <DEDUP_REMOVED lines=11> */
.L_x_12195:
[----:B------:R-:W-:Y:S05]  /*7840*/  BSYNC B1 ;  /* 0x0000000000017941 */ /* 0x000fea0003800000 */
.L_x_12194:
        /* <DEDUP_REMOVED lines=11> */
.L_x_12197:
[----:B------:R-:W-:Y:S05]  /*7900*/  BSYNC B1 ;  /* 0x0000000000017941 */ /* 0x000fea0003800000 */
.L_x_12196:
        /* <DEDUP_REMOVED lines=11> */
.L_x_12199:
[----:B------:R-:W-:Y:S05]  /*79c0*/  BSYNC B1 ;  /* 0x0000000000017941 */ /* 0x000fea0003800000 */
.L_x_12198:
[----:B------:R-:W-:Y:S01]  /*79d0*/  ISETP.NE.U32.AND P3, PT, R170, RZ, PT ;  /* 0x000000ffaa00720c */ /* 0x000fe20003f65070 */
[----:B------:R-:W-:Y:S01]  /*79e0*/  BSSY B1, `(.L_x_12200) ;  /* 0x0000011000017945 */ /* 0x000fe20003800000 */
[----:B------:R-:W-:Y:S02]  /*79f0*/  SEL R163, R173, R163, P5 ;  /* 0x000000a3ada37207 */ /* 0x000fe40002800000 */
        /* <DEDUP_REMOVED lines=8> */
[----:B------:R-:W-:Y:S01]  /*7a80*/  LOP3.LUT P3, RZ, R2, 0xff000000, RZ, 0xc0, !PT ;  /* 0xff00000002ff7812 */ /* 0x000fe2000786c0ff */
[----:B------:R-:W-:Y:S02]  /*7a90*/  HFMA2.MMA R167, -RZ, RZ, 0, 0 ;  /* 0x00000000ffa77435 */ /* 0x000fe400000001ff */
[----:B------:R-:W-:-:S04]  /*7aa0*/  FMUL.FTZ R11, R11, UR12 ;  /* 0x0000000c0b0b7c20 */ /* 0x000fc80008410000 */
[----:B------:R-:W-:-:S05]  /*7ab0*/  FMUL.FTZ R12, R159, R11 ;  /* 0x0000000b9f0c7220 */ /* 0x000fca0000410000 */
[----:B------:R-:W-:Y:S01]  /*7ac0*/  FSEL R12, R12, RZ, P3 ;  /* 0x000000ff0c0c7208 */ /* 0x000fe20001800000 */
[----:B------:R-:W-:-:S04]  /*7ad0*/  @P3 FMUL.FTZ R167, R237, R11 ;  /* 0x0000000beda73220 */ /* 0x000fc80000410000 */
[----:B------:R-:W-:-:S07]  /*7ae0*/  FADD.FTZ R115, R115, R12 ;  /* 0x0000000c73737221 */ /* 0x000fce0000010000 */
.L_x_12201:
[----:B------:R-:W-:Y:S05]  /*7af0*/  BSYNC B1 ;  /* 0x0000000000017941 */ /* 0x000fea0003800000 */
.L_x_12200:
[----:B------:R0:W-:Y:S02]  /*7b00*/  @P4 STG.E.128 desc[UR4][R168.64], R164 ;  /* 0x000000a4a8004986 */ /* 0x0001e4000c101d04 */
.L_x_12185:
[----:B------:R-:W-:Y:S05]  /*7b10*/  BSYNC B0 ;  /* 0x0000000000007941 */ /* 0x000fea0003800000 */
.L_x_12184:
[----:B------:R-:W-:Y:S02]  /*7b20*/  LOP3.LUT P3, RZ, R10, 0x10, RZ, 0xc0, !PT ;  /* 0x000000100aff7812 */ /* 0x000fe4000786c0ff */
[----:B------:R-:W-:Y:S02]  /*7b30*/  IADD3 R13, R13, UR14, RZ ;  /* 0x0000000e0d0d7c10 */ /* 0x000fe4000fffe0ff */
[----:B------:R-:W-:Y:S02]  /*7b40*/  SEL R236, RZ, 0x1, P3 ;  /* 0x00000001ffec7807 */ /* 0x000fe40001800000 */
[----:B------:R-:W-:-:S13]  /*7b50*/  ISETP.GE.AND P3, PT, R13, UR15, PT ;  /* 0x0000000f0d007c0c */ /* 0x000fda000bf66270 */
[----:B------:R-:W-:Y:S05]  /*7b60*/  @!P3 BRA `(.L_x_12202) ;  /* 0xffffff980038b947 */ /* 0x000fea000383ffff */
.L_x_12023:
        /* <DEDUP_REMOVED lines=18> */
.L_x_12204:
[----:B------:R-:W-:Y:S05]  /*7c90*/  BSYNC B0 ;  /* 0x0000000000007941 */ /* 0x000fea0003800000 */
.L_x_12203:
        /* <DEDUP_REMOVED lines=13> */
.L_x_12206:
[----:B------:R-:W-:Y:S05]  /*7d70*/  BSYNC B0 ;  /* 0x0000000000007941 */ /* 0x000fea0003800000 */
.L_x_12205:
        /* <DEDUP_REMOVED lines=13> */
.L_x_12208:
[----:B------:R-:W-:Y:S05]  /*7e50*/  BSYNC B0 ;  /* 0x0000000000007941 */ /* 0x000fea0003800000 */
.L_x_12207:
        /* <DEDUP_REMOVED lines=13> */
.L_x_12210:
[----:B------:R-:W-:Y:S05]  /*7f30*/  BSYNC B0 ;  /* 0x0000000000007941 */ /* 0x000fea0003800000 */
.L_x_12209:
        /* <DEDUP_REMOVED lines=12> */
.L_x_12212:
[----:B------:R-:W-:Y:S05]  /*8000*/  BSYNC B0 ;  /* 0x0000000000007941 */ /* 0x000fea0003800000 */
.L_x_12211:
        /* <DEDUP_REMOVED lines=12> */
.L_x_12214:
[----:B------:R-:W-:Y:S05]  /*80d0*/  BSYNC B0 ;  /* 0x0000000000007941 */ /* 0x000fea0003800000 */
.L_x_12213:
        /* <DEDUP_REMOVED lines=12> */
.L_x_12216:
[----:B------:R-:W-:Y:S05]  /*81a0*/  BSYNC B0 ;  /* 0x0000000000007941 */ /* 0x000fea0003800000 */
.L_x_12215:
[----:B------:R-:W-:-:S13]  /*81b0*/  LOP3.LUT P0, RZ, R10, 0x40, RZ, 0xc0, !PT ;  /* 0x000000400aff7812 */ /* 0x000fda000780c0ff */
[----:B------:R-:W-:Y:S05]  /*81c0*/  @!P0 EXIT ;  /* 0x000000000000894d */ /* 0x000fea0003800000 */
[----:B0----5:R-:W0:Y:S08]  /*81d0*/  LDC.64 R2, c[0x0][0x2d0] ;  /* 0x0000b400ff027b82 */ /* 0x021e300000000a00 */
[----:B------:R-:W1:Y:S08]  /*81e0*/  LDC.64 R4, c[0x0][0x2d8] ;  /* 0x0000b600ff047b82 */ /* 0x000e700000000a00 */
[----:B------:R-:W2:Y:S01]  /*81f0*/  LDC.64 R6, c[0x0][0x2f0] ;  /* 0x0000bc00ff067b82 */ /* 0x000ea20000000a00 */
[----:B0-----:R-:W-:-:S05]  /*8200*/  IMAD.WIDE.U32 R2, R15, 0x10, R2 ;  /* 0x000000100f027825 */ /* 0x001fca00078e0002 */
[----:B------:R-:W-:Y:S01]  /*8210*/  STG.E.128 desc[UR4][R2.64], R148 ;  /* 0x0000009402007986 */ /* 0x000fe2000c101d04 */
[----:B-1----:R-:W-:-:S05]  /*8220*/  IMAD.WIDE.U32 R4, R15, 0x10, R4 ;  /* 0x000000100f047825 */ /* 0x002fca00078e0004 */
[----:B------:R-:W-:Y:S01]  /*8230*/  STG.E.128 desc[UR4][R4.64], R152 ;  /* 0x0000009804007986 */ /* 0x000fe2000c101d04 */
[----:B--2---:R-:W-:-:S05]  /*8240*/  IMAD.WIDE.U32 R6, R15, 0x10, R6 ;  /* 0x000000100f067825 */ /* 0x004fca00078e0006 */
[----:B------:R-:W-:Y:S01]  /*8250*/  STG.E.128 desc[UR4][R6.64], R112 ;  /* 0x0000007006007986 */ /* 0x000fe2000c101d04 */
[----:B------:R-:W-:Y:S05]  /*8260*/  EXIT ;  /* 0x000000000000794d */ /* 0x000fea0003800000 */
.L_x_12055:
[----:B------:R-:W-:Y:S01]  /*8270*/  HFMA2.MMA R168, -RZ, RZ, 0, 9.5367431640625e-07 ;  /* 0x00000010ffa87435 */ /* 0x000fe200000001ff */
[----:B------:R-:W-:Y:S02]  /*8280*/  MOV R172, R200 ;  /* 0x000000c800ac7202 */ /* 0x000fe40000000f00 */
[----:B------:R-:W-:Y:S02]  /*8290*/  MOV R169, 0x1f ;  /* 0x0000001f00a97802 */ /* 0x000fe40000000f00 */
[----:B------:R-:W-:-:S07]  /*82a0*/  MOV R171, 0xffffffff ;  /* 0xffffffff00ab7802 */ /* 0x000fce0000000f00 */
[----:B-----5:R-:W-:Y:S05]  /*82b0*/  WARPSYNC.COLLECTIVE R171, `(.L_x_12217) ;  /* 0x00000000ab087348 */ /* 0x020fea0003c00000 */
[----:B------:R0:W1:Y:S02]  /*82c0*/  SHFL.DOWN P6, R175, R172, R168, R169 ;  /* 0x080000a8acaf7389 */ /* 0x00006400000c00a9 */
[----:B01---5:R-:W-:Y:S01]  /*82d0*/  ENDCOLLECTIVE ;  /* 0x000000000000791b */ /* 0x023fe20003800000 */
.L_x_12217:
[----:B------:R-:W-:Y:S01]  /*82e0*/  MOV R172, R199 ;  /* 0x000000c700ac7202 */ /* 0x000fe20000000f00 */
[----:B------:R-:W-:-:S07]  /*82f0*/  FADD.FTZ R200, R175, R200 ;  /* 0x000000c8afc87221 */ /* 0x000fce0000010000 */
[----:B------:R-:W-:Y:S05]  /*8300*/  WARPSYNC.COLLECTIVE R171, `(.L_x_12218) ;  /* 0x00000000ab087348 */ /* 0x000fea0003c00000 */
[----:B------:R0:W1:Y:S02]  /*8310*/  SHFL.DOWN P6, R175, R172, R168, R169 ;  /* 0x080000a8acaf7389 */ /* 0x00006400000c00a9 */
[----:B01----:R-:W-:Y:S01]  /*8320*/  ENDCOLLECTIVE ;  /* 0x000000000000791b */ /* 0x003fe20003800000 */
.L_x_12218:
[----:B------:R-:W-:Y:S01]  /*8330*/  HFMA2.MMA R168, -RZ, RZ, 0, 4.76837158203125e-07 ;  /* 0x00000008ffa87435 */ /* 0x000fe200000001ff */
[----:B------:R-:W-:Y:S01]  /*8340*/  MOV R172, R200 ;  /* 0x000000c800ac7202 */ /* 0x000fe20000000f00 */
[----:B------:R-:W-:-:S09]  /*8350*/  FADD.FTZ R199, R175, R199 ;  /* 0x000000c7afc77221 */ /* 0x000fd20000010000 */
[----:B------:R-:W-:Y:S05]  /*8360*/  WARPSYNC.COLLECTIVE R171, `(.L_x_12219) ;  /* 0x00000000ab087348 */ /* 0x000fea0003c00000 */
[----:B------:R0:W1:Y:S02]  /*8370*/  SHFL.DOWN P6, R175, R172, R168, R169 ;  /* 0x080000a8acaf7389 */ /* 0x00006400000c00a9 */
[----:B01----:R-:W-:Y:S01]  /*8380*/  ENDCOLLECTIVE ;  /* 0x000000000000791b */ /* 0x003fe20003800000 */
.L_x_12219:
[----:B------:R-:W-:Y:S01]  /*8390*/  MOV R172, R199 ;  /* 0x000000c700ac7202 */ /* 0x000fe20000000f00 */
[----:B------:R-:W-:-:S07]  /*83a0*/  FADD.FTZ R200, R200, R175 ;  /* 0x000000afc8c87221 */ /* 0x000fce0000010000 */
[----:B------:R-:W-:Y:S05]  /*83b0*/  WARPSYNC.COLLECTIVE R171, `(.L_x_12220) ;  /* 0x00000000ab087348 */ /* 0x000fea0003c00000 */
[----:B------:R0:W1:Y:S02]  /*83c0*/  SHFL.DOWN P6, R175, R172, R168, R169 ;  /* 0x080000a8acaf7389 */ /* 0x00006400000c00a9 */
[----:B01----:R-:W-:Y:S01]  /*83d0*/  ENDCOLLECTIVE ;  /* 0x000000000000791b */ /* 0x003fe20003800000 */
.L_x_12220:
[----:B------:R-:W-:Y:S01]  /*83e0*/  HFMA2.MMA R168, -RZ, RZ, 0, 2.384185791015625e-07 ;  /* 0x00000004ffa87435 */ /* 0x000fe200000001ff */
[----:B------:R-:W-:Y:S01]  /*83f0*/  MOV R172, R200 ;  /* 0x000000c800ac7202 */ /* 0x000fe20000000f00 */
[----:B------:R-:W-:-:S09]  /*8400*/  FADD.FTZ R199, R199, R175 ;  /* 0x000000afc7c77221 */ /* 0x000fd20000010000 */
[----:B------:R-:W-:Y:S05]  /*8410*/  WARPSYNC.COLLECTIVE R171, `(.L_x_12221) ;  /* 0x00000000ab087348 */ /* 0x000fea0003c00000 */
[----:B------:R0:W1:Y:S02]  /*8420*/  SHFL.DOWN P6, R175, R172, R168, R169 ;  /* 0x080000a8acaf7389 */ /* 0x00006400000c00a9 */
[----:B01----:R-:W-:Y:S01]  /*8430*/  ENDCOLLECTIVE ;  /* 0x000000000000791b */ /* 0x003fe20003800000 */
.L_x_12221:
[----:B------:R-:W-:Y:S02]  /*8440*/  MOV R172, R199 ;  /* 0x000000c700ac7202 */ /* 0x000fe40000000f00 */
[----:B------:R-:W-:-:S07]  /*8450*/  MOV R174, R175 ;  /* 0x000000af00ae7202 */ /* 0x000fce0000000f00 */
[----:B------:R-:W-:Y:S05]  /*8460*/  WARPSYNC.COLLECTIVE R171, `(.L_x_12222) ;  /* 0x00000000ab087348 */ /* 0x000fea0003c00000 */
[----:B------:R0:W1:Y:S02]  /*8470*/  SHFL.DOWN P6, R175, R172, R168, R169 ;  /* 0x080000a8acaf7389 */ /* 0x00006400000c00a9 */
[----:B01----:R-:W-:Y:S01]  /*8480*/  ENDCOLLECTIVE ;  /* 0x000000000000791b */ /* 0x003fe20003800000 */
.L_x_12222:
[----:B------:R-:W-:Y:S01]  /*8490*/  FADD.FTZ R174, R200, R174 ;  /* 0x000000aec8ae7221 */ /* 0x000fe20000010000 */
[----:B------:R-:W-:-:S04]  /*84a0*/  HFMA2.MMA R168, -RZ, RZ, 0, 1.1920928955078125e-07 ;  /* 0x00000002ffa87435 */ /* 0x000fc800000001ff */
[----:B------:R-:W-:Y:S02]  /*84b0*/  MOV R172, R174 ;  /* 0x000000ae00ac7202 */ /* 0x000fe40000000f00 */
[----:B------:R-:W-:-:S07]  /*84c0*/  MOV R173, R175 ;  /* 0x000000af00ad7202 */ /* 0x000fce0000000f00 */
[----:B------:R-:W-:Y:S05]  /*84d0*/  WARPSYNC.COLLECTIVE R171, `(.L_x_12223) ;  /* 0x00000000ab087348 */ /* 0x000fea0003c00000 */
[----:B------:R0:W1:Y:S02]  /*84e0*/  SHFL.DOWN P6, R175, R172, R168, R169 ;  /* 0x080000a8acaf7389 */ /* 0x00006400000c00a9 */
[----:B01----:R-:W-:Y:S01]  /*84f0*/  ENDCOLLECTIVE ;  /* 0x000000000000791b */ /* 0x003fe20003800000 */
.L_x_12223:
[----:B------:R-:W-:-:S05]  /*8500*/  FADD.FTZ R173, R199, R173 ;  /* 0x000000adc7ad7221 */ /* 0x000fca0000010000 */
[----:B------:R-:W-:Y:S01]  /*8510*/  MOV R172, R173 ;  /* 0x000000ad00ac7202 */ /* 0x000fe20000000f00 */
[----:B------:R-:W-:-:S07]  /*8520*/  FADD.FTZ R174, R174, R175 ;  /* 0x000000afaeae7221 */ /* 0x000fce0000010000 */
[----:B------:R-:W-:Y:S05]  /*8530*/  WARPSYNC.COLLECTIVE R171, `(.L_x_12224) ;  /* 0x00000000ab087348 */ /* 0x000fea0003c00000 */
[----:B------:R0:W1:Y:S02]  /*8540*/  SHFL.DOWN P6, R175, R172, R168, R169 ;  /* 0x080000a8acaf7389 */ /* 0x00006400000c00a9 */
[----:B01----:R-:W-:Y:S01]  /*8550*/  ENDCOLLECTIVE ;  /* 0x000000000000791b */ /* 0x003fe20003800000 */
.L_x_12224:
[----:B------:R-:W-:Y:S01]  /*8560*/  HFMA2.MMA R168, -RZ, RZ, 0, 5.9604644775390625e-08 ;  /* 0x00000001ffa87435 */ /* 0x000fe200000001ff */
[----:B------:R-:W-:Y:S01]  /*8570*/  MOV R172, R174 ;  /* 0x000000ae00ac7202 */ /* 0x000fe20000000f00 */
[----:B------:R-:W-:-:S09]  /*8580*/  FADD.FTZ R173, R173, R175 ;  /* 0x000000afadad7221 */ /* 0x000fd20000010000 */
[----:B------:R-:W-:Y:S05]  /*8590*/  WARPSYNC.COLLECTIVE R171, `(.L_x_12225) ;  /* 0x00000000ab087348 */ /* 0x000fea0003c00000 */
[----:B------:R0:W1:Y:S02]  /*85a0*/  SHFL.DOWN P6, R175, R172, R168, R169 ;  /* 0x080000a8acaf7389 */ /* 0x00006400000c00a9 */
[----:B01----:R-:W-:Y:S01]  /*85b0*/  ENDCOLLECTIVE ;  /* 0x000000000000791b */ /* 0x003fe20003800000 */
.L_x_12225:
[----:B------:R-:W-:Y:S02]  /*85c0*/  MOV R172, R173 ;  /* 0x000000ad00ac7202 */ /* 0x000fe40000000f00 */
[----:B------:R-:W-:-:S07]  /*85d0*/  MOV R197, R175 ;  /* 0x000000af00c57202 */ /* 0x000fce0000000f00 */
[----:B------:R-:W-:Y:S05]  /*85e0*/  WARPSYNC.COLLECTIVE R171, `(.L_x_12226) ;  /* 0x00000000ab087348 */ /* 0x000fea0003c00000 */
[----:B------:R0:W1:Y:S02]  /*85f0*/  SHFL.DOWN P6, R175, R172, R168, R169 ;  /* 0x080000a8acaf7389 */ /* 0x00006400000c00a9 */
[----:B01----:R-:W-:Y:S01]  /*8600*/  ENDCOLLECTIVE ;  /* 0x000000000000791b */ /* 0x003fe20003800000 */
.L_x_12226:
[----:B------:R-:W-:Y:S01]  /*8610*/  MOV R169, R175 ;  /* 0x000000af00a97202 */ /* 0x000fe20000000f00 */
[----:B------:R-:W-:Y:S06]  /*8620*/  BRA `(.L_x_12227) ;  /* 0xffffffb4001c7947 */ /* 0x000fec000383ffff */
.L_x_12228:
        /* <DEDUP_REMOVED lines=13> */
.L_x_14037:


//--------------------- .text._ZN10layer_norm22ln_bwd_finalize_kernelINS_22Kernel_traits_finalizeILj4096E6__halfffffjLb1ELj1024ELj4ENS_18Kernel_traits_baseILj4096ES2_ffffjLj1024EEEEELb1ELb1EEEvNS_9BwdParamsE --------------------------
	.section	.text._ZN10layer_norm22ln_bwd_finalize_kernelINS_22Kernel_traits_finalizeILj4096E6__halfffffjLb1ELj1024ELj4ENS_18Kernel_traits_baseILj4096ES2_ffffjLj1024EEEEELb1ELb1EEEvNS_9BwdParamsE,"ax",@progbits
	.align	128
        .global         _ZN10layer_norm22ln_bwd_finalize_kernelINS_22Kernel_traits_finalizeILj4096E6__halfffffjLb1ELj1024ELj4ENS_18Kernel_traits_baseILj4096ES2_ffffjLj1024EEEEELb1ELb1EEEvNS_9BwdParamsE
        .type           _ZN10layer_norm22ln_bwd_finalize_kernelINS_22Kernel_traits_finalizeILj4096E6__halfffffjLb1ELj1024ELj4ENS_18Kernel_traits_baseILj4096ES2_ffffjLj1024EEEEELb1ELb1EEEvNS_9BwdParamsE,@function
        .size           _ZN10layer_norm22ln_bwd_finalize_kernelINS_22Kernel_traits_finalizeILj4096E6__halfffffjLb1ELj1024ELj4ENS_18Kernel_traits_baseILj4096ES2_ffffjLj1024EEEEELb1ELb1EEEvNS_9BwdParamsE,(.L_x_14038 - _ZN10layer_norm22ln_bwd_finalize_kernelINS_22Kernel_traits_finalizeILj4096E6__halfffffjLb1ELj1024ELj4ENS_18Kernel_traits_baseILj4096ES2_ffffjLj1024EEEEELb1ELb1EEEvNS_9BwdParamsE)
        .other          _ZN10layer_norm22ln_bwd_finalize_kernelINS_22Kernel_traits_finalizeILj4096E6__halfffffjLb1ELj1024ELj4ENS_18Kernel_traits_baseILj4096ES2_ffffjLj1024EEEEELb1ELb1EEEvNS_9BwdParamsE,@"STO_CUDA_ENTRY STV_DEFAULT"
_ZN10layer_norm22ln_bwd_finalize_kernelINS_22Kernel_traits_finalizeILj4096E6__halfffffjLb1ELj1024ELj4ENS_18Kernel_traits_baseILj4096ES2_ffffjLj1024EEEEELb1ELb1EEEvNS_9BwdParamsE:
.text._ZN10layer_norm22ln_bwd_finalize_kernelINS_22Kernel_traits_finalizeILj4096E6__halfffffjLb1ELj1024ELj4ENS_18Kernel_traits_baseILj4096ES2_ffffjLj1024EEEEELb1ELb1EEEvNS_9BwdParamsE:
        /* <DEDUP_REMOVED lines=25> */
.L_x_12240:
        /* <DEDUP_REMOVED lines=33> */
.L_x_12233:
        /* <DEDUP_REMOVED lines=49> */
.L_x_12232:
[----:B------:R-:W-:Y:S05]  /*06b0*/  BSYNC B1 ;  /* 0x0000000000017941 */ /* 0x000fea0003800000 */
.L_x_12231:
        /* <DEDUP_REMOVED lines=32> */
.L_x_12235:
[----:B------:R-:W-:Y:S05]  /*08c0*/  BSYNC B1 ;  /* 0x0000000000017941 */ /* 0x000fea0003800000 */
.L_x_12234:
        /* <DEDUP_REMOVED lines=16> */
.L_x_12230:
[----:B------:R-:W-:Y:S05]  /*09d0*/  BSYNC B0 ;  /* 0x0000000000007941 */ /* 0x000fea0003800000 */
.L_x_12229:
        /* <DEDUP_REMOVED lines=40> */
.L_x_12256:
        /* <DEDUP_REMOVED lines=8> */
.L_x_12236:
        /* <DEDUP_REMOVED lines=21> */
.L_x_12239:
[----:B------:R-:W-:Y:S05]  /*0e30*/  BSYNC B0 ;  /* 0x0000000000007941 */ /* 0x000fea0003800000 */
.L_x_12238:
[C---:B------:R-:W-:Y:S02]  /*0e40*/  ISETP.GT.U32.AND P1, PT, R4.reuse, -0x1001, PT ;  /* 0xffffefff0400780c */ /* 0x040fe40003f24070 */
[----:B------:R-:W-:Y:S02]  /*0e50*/  IADD3 R4, R4, 0x1000, RZ ;  /* 0x0000100004047810 */ /* 0x000fe40007ffe0ff */
[----:B------:R-:W-:-:S09]  /*0e60*/  IADD3 R5, R5, 0x800, RZ ;  /* 0x0000080005057810 */ /* 0x000fd20007ffe0ff */
[----:B------:R-:W-:Y:S05]  /*0e70*/  @P1 BRA `(.L_x_12240) ;  /* 0xfffffff000c41947 */ /* 0x000fea000383ffff */
[----:B------:R-:W-:Y:S05]  /*0e80*/  EXIT ;  /* 0x000000000000794d */ /* 0x000fea0003800000 */
.L_x_12237:
[----:B------:R-:W-:Y:S01]  /*0e90*/  HFMA2.MMA R22, -RZ, RZ, 0, 5.9604644775390625e-08 ;  /* 0x00000001ff167435 */ /* 0x000fe200000001ff */
[----:B---3--:R-:W-:Y:S01]  /*0ea0*/  MOV R23, R8 ;  /* 0x0000000800177202 */ /* 0x008fe20000000f00 */
[----:B------:R-:W-:Y:S01]  /*0eb0*/  IMAD.MOV.U32 R20, RZ, RZ, -0x1 ;  /* 0xffffffffff147424 */ /* 0x000fe200078e00ff */
[----:B------:R-:W-:-:S08]  /*0ec0*/  MOV R25, 0x1f ;  /* 0x0000001f00197802 */ /* 0x000fd00000000f00 */
[----:B012---:R-:W-:Y:S05]  /*0ed0*/  WARPSYNC.COLLECTIVE R20, `(.L_x_12241) ;  /* 0x0000000014087348 */ /* 0x007fea0003c00000 */
[----:B------:R3:W4:Y:S02]  /*0ee0*/  SHFL.BFLY P2, R21, R23, R22, R25 ;  /* 0x0c00001617157389 */ /* 0x0007240000040019 */
[----:B01234-:R-:W-:Y:S01]  /*0ef0*/  ENDCOLLECTIVE ;  /* 0x000000000000791b */ /* 0x01ffe20003800000 */
.L_x_12241:
[----:B------:R-:W-:Y:S01]  /*0f00*/  HFMA2.MMA R22, -RZ, RZ, 0, 1.1920928955078125e-07 ;  /* 0x00000002ff167435 */ /* 0x000fe200000001ff */
[----:B------:R-:W-:-:S05]  /*0f10*/  MOV R9, R21 ;  /* 0x0000001500097202 */ /* 0x000fca0000000f00 */
[----:B------:R-:W-:-:S05]  /*0f20*/  FADD.FTZ R9, R8, R9 ;  /* 0x0000000908097221 */ /* 0x000fca0000010000 */
[----:B------:R-:W-:-:S07]  /*0f30*/  MOV R23, R9 ;  /* 0x0000000900177202 */ /* 0x000fce0000000f00 */
[----:B------:R-:W-:Y:S05]  /*0f40*/  WARPSYNC.COLLECTIVE R20, `(.L_x_12242) ;  /* 0x0000000014087348 */ /* 0x000fea0003c00000 */
[----:B------:R0:W1:Y:S02]  /*0f50*/  SHFL.BFLY P2, R21, R23, R22, R25 ;  /* 0x0c00001617157389 */ /* 0x0000640000040019 */
[----:B01----:R-:W-:Y:S01]  /*0f60*/  ENDCOLLECTIVE ;  /* 0x000000000000791b */ /* 0x003fe20003800000 */
.L_x_12242:
[----:B------:R-:W-:Y:S01]  /*0f70*/  HFMA2.MMA R22, -RZ, RZ, 0, 2.384185791015625e-07 ;  /* 0x00000004ff167435 */ /* 0x000fe200000001ff */
[----:B------:R-:W-:-:S05]  /*0f80*/  MOV R12, R21 ;  /* 0x00000015000c7202 */ /* 0x000fca0000000f00 */
[----:B------:R-:W-:-:S05]  /*0f90*/  FADD.FTZ R12, R9, R12 ;  /* 0x0000000c090c7221 */ /* 0x000fca0000010000 */
[----:B------:R-:W-:-:S07]  /*0fa0*/  MOV R23, R12 ;  /* 0x0000000c00177202 */ /* 0x000fce0000000f00 */
[----:B------:R-:W-:Y:S05]  /*0fb0*/  WARPSYNC.COLLECTIVE R20, `(.L_x_12243) ;  /* 0x0000000014087348 */ /* 0x000fea0003c00000 */
[----:B------:R0:W1:Y:S02]  /*0fc0*/  SHFL.BFLY P2, R21, R23, R22, R25 ;  /* 0x0c00001617157389 */ /* 0x0000640000040019 */
[----:B01----:R-:W-:Y:S01]  /*0fd0*/  ENDCOLLECTIVE ;  /* 0x000000000000791b */ /* 0x003fe20003800000 */
.L_x_12243:
[----:B------:R-:W-:Y:S01]  /*0fe0*/  HFMA2.MMA R22, -RZ, RZ, 0, 4.76837158203125e-07 ;  /* 0x00000008ff167435 */ /* 0x000fe200000001ff */
[----:B------:R-:W-:-:S05]  /*0ff0*/  MOV R13, R21 ;  /* 0x00000015000d7202 */ /* 0x000fca0000000f00 */
[----:B------:R-:W-:-:S04]  /*1000*/  FADD.FTZ R13, R12, R13 ;  /* 0x0000000d0c0d7221 */ /* 0x000fc80000010000 */
[----:B------:R-:W-:-:S07]  /*1010*/  IMAD.MOV.U32 R23, RZ, RZ, R13 ;  /* 0x000000ffff177224 */ /* 0x000fce00078e000d */
[----:B------:R-:W-:Y:S05]  /*1020*/  WARPSYNC.COLLECTIVE R20, `(.L_x_12244) ;  /* 0x0000000014087348 */ /* 0x000fea0003c00000 */
[----:B------:R0:W1:Y:S02]  /*1030*/  SHFL.BFLY P2, R21, R23, R22, R25 ;  /* 0x0c00001617157389 */ /* 0x0000640000040019 */
[----:B01----:R-:W-:Y:S01]  /*1040*/  ENDCOLLECTIVE ;  /* 0x000000000000791b */ /* 0x003fe20003800000 */
.L_x_12244:
[----:B------:R-:W-:Y:S01]  /*1050*/  HFMA2.MMA R22, -RZ, RZ, 0, 9.5367431640625e-07 ;  /* 0x00000010ff167435 */ /* 0x000fe200000001ff */
[----:B------:R-:W-:-:S05]  /*1060*/  MOV R8, R21 ;  /* 0x0000001500087202 */ /* 0x000fca0000000f00 */
[----:B------:R-:W-:-:S05]  /*1070*/  FADD.FTZ R9, R13, R8 ;  /* 0x000000080d097221 */ /* 0x000fca0000010000 */
[----:B------:R-:W-:-:S07]  /*1080*/  MOV R23, R9 ;  /* 0x0000000900177202 */ /* 0x000fce0000000f00 */
[----:B------:R-:W-:Y:S05]  /*1090*/  WARPSYNC.COLLECTIVE R20, `(.L_x_12245) ;  /* 0x0000000014087348 */ /* 0x000fea0003c00000 */
[----:B------:R0:W1:Y:S02]  /*10a0*/  SHFL.BFLY P2, R21, R23, R22, R25 ;  /* 0x0c00001617157389 */ /* 0x0000640000040019 */
[----:B01----:R-:W-:Y:S01]  /*10b0*/  ENDCOLLECTIVE ;  /* 0x000000000000791b */ /* 0x003fe20003800000 */
.L_x_12245:
[----:B------:R-:W-:Y:S01]  /*10c0*/  HFMA2.MMA R22, -RZ, RZ, 0, 5.9604644775390625e-08 ;  /* 0x00000001ff167435 */ /* 0x000fe200000001ff */
[----:B------:R-:W-:Y:S02]  /*10d0*/  MOV R23, R11 ;  /* 0x0000000b00177202 */ /* 0x000fe40000000f00 */
[----:B------:R-:W-:-:S08]  /*10e0*/  MOV R8, R21 ;  /* 0x0000001500087202 */ /* 0x000fd00000000f00 */
[----:B------:R-:W-:Y:S05]  /*10f0*/  WARPSYNC.COLLECTIVE R20, `(.L_x_12246) ;  /* 0x0000000014087348 */ /* 0x000fea0003c00000 */
[----:B------:R0:W1:Y:S02]  /*1100*/  SHFL.BFLY P2, R21, R23, R22, R25 ;  /* 0x0c00001617157389 */ /* 0x0000640000040019 */
[----:B01----:R-:W-:Y:S01]  /*1110*/  ENDCOLLECTIVE ;  /* 0x000000000000791b */ /* 0x003fe20003800000 */
.L_x_12246:
[----:B------:R-:W-:Y:S01]  /*1120*/  HFMA2.MMA R22, -RZ, RZ, 0, 1.1920928955078125e-07 ;  /* 0x00000002ff167435 */ /* 0x000fe200000001ff */
[----:B------:R-:W-:-:S05]  /*1130*/  MOV R12, R21 ;  /* 0x00000015000c7202 */ /* 0x000fca0000000f00 */
[----:B------:R-:W-:-:S04]  /*1140*/  FADD.FTZ R14, R11, R12 ;  /* 0x0000000c0b0e7221 */ /* 0x000fc80000010000 */
[----:B------:R-:W-:-:S07]  /*1150*/  IMAD.MOV.U32 R23, RZ, RZ, R14 ;  /* 0x000000ffff177224 */ /* 0x000fce00078e000e */
[----:B------:R-:W-:Y:S05]  /*1160*/  WARPSYNC.COLLECTIVE R20, `(.L_x_12247) ;  /* 0x0000000014087348 */ /* 0x000fea0003c00000 */
[----:B------:R0:W1:Y:S02]  /*1170*/  SHFL.BFLY P2, R21, R23, R22, R25 ;  /* 0x0c00001617157389 */ /* 0x0000640000040019 */
[----:B01----:R-:W-:Y:S01]  /*1180*/  ENDCOLLECTIVE ;  /* 0x000000000000791b */ /* 0x003fe20003800000 */
.L_x_12247:
[----:B------:R-:W-:Y:S01]  /*1190*/  HFMA2.MMA R22, -RZ, RZ, 0, 2.384185791015625e-07 ;  /* 0x00000004ff167435 */ /* 0x000fe200000001ff */
[----:B------:R-:W-:-:S05]  /*11a0*/  MOV R13, R21 ;  /* 0x00000015000d7202 */ /* 0x000fca0000000f00 */
[----:B------:R-:W-:-:S05]  /*11b0*/  FADD.FTZ R15, R14, R13 ;  /* 0x0000000d0e0f7221 */ /* 0x000fca0000010000 */
[----:B------:R-:W-:-:S07]  /*11c0*/  MOV R23, R15 ;  /* 0x0000000f00177202 */ /* 0x000fce0000000f00 */
[----:B------:R-:W-:Y:S05]  /*11d0*/  WARPSYNC.COLLECTIVE R20, `(.L_x_12248) ;  /* 0x0000000014087348 */ /* 0x000fea0003c00000 */
[----:B------:R0:W1:Y:S02]  /*11e0*/  SHFL.BFLY P2, R21, R23, R22, R25 ;  /* 0x0c00001617157389 */ /* 0x0000640000040019 */
[----:B01----:R-:W-:Y:S01]  /*11f0*/  ENDCOLLECTIVE ;  /* 0x000000000000791b */ /* 0x003fe20003800000 */
.L_x_12248:
[----:B------:R-:W-:Y:S01]  /*1200*/  HFMA2.MMA R22, -RZ, RZ, 0, 4.76837158203125e-07 ;  /* 0x00000008ff167435 */ /* 0x000fe200000001ff */
[----:B------:R-:W-:-:S05]  /*1210*/  MOV R16, R21 ;  /* 0x0000001500107202 */ /* 0x000fca0000000f00 */
[----:B------:R-:W-:-:S05]  /*1220*/  FADD.FTZ R16, R15, R16 ;  /* 0x000000100f107221 */ /* 0x000fca0000010000 */
[----:B------:R-:W-:-:S07]  /*1230*/  MOV R23, R16 ;  /* 0x0000001000177202 */ /* 0x000fce0000000f00 */
[----:B------:R-:W-:Y:S05]  /*1240*/  WARPSYNC.COLLECTIVE R20, `(.L_x_12249) ;  /* 0x0000000014087348 */ /* 0x000fea0003c00000 */
[----:B------:R0:W1:Y:S02]  /*1250*/  SHFL.BFLY P2, R21, R23, R22, R25 ;  /* 0x0c00001617157389 */ /* 0x0000640000040019 */
[----:B01----:R-:W-:Y:S01]  /*1260*/  ENDCOLLECTIVE ;  /* 0x000000000000791b */ /* 0x003fe20003800000 */
.L_x_12249:
[----:B------:R-:W-:Y:S01]  /*1270*/  HFMA2.MMA R22, -RZ, RZ, 0, 9.5367431640625e-07 ;  /* 0x00000010ff167435 */ /* 0x000fe200000001ff */
[----:B------:R-:W-:-:S05]  /*1280*/  MOV R11, R21 ;  /* 0x00000015000b7202 */ /* 0x000fca0000000f00 */
[----:B------:R-:W-:-:S04]  /*1290*/  FADD.FTZ R11, R16, R11 ;  /* 0x0000000b100b7221 */ /* 0x000fc80000010000 */
[----:B------:R-:W-:-:S07]  /*12a0*/  IMAD.MOV.U32 R23, RZ, RZ, R11 ;  /* 0x000000ffff177224 */ /* 0x000fce00078e000b */
[----:B------:R-:W-:Y:S05]  /*12b0*/  WARPSYNC.COLLECTIVE R20, `(.L_x_12250) ;  /* 0x0000000014087348 */ /* 0x000fea0003c00000 */
[----:B------:R0:W1:Y:S02]  /*12c0*/  SHFL.BFLY P2, R21, R23, R22, R25 ;  /* 0x0c00001617157389 */ /* 0x0000640000040019 */
[----:B01----:R-:W-:Y:S01]  /*12d0*/  ENDCOLLECTIVE ;  /* 0x000000000000791b */ /* 0x003fe20003800000 */
.L_x_12250:
[----:B------:R-:W-:Y:S01]  /*12e0*/  HFMA2.MMA R22, -RZ, RZ, 0, 5.9604644775390625e-08 ;  /* 0x00000001ff167435 */ /* 0x000fe200000001ff */
[----:B------:R-:W-:Y:S02]  /*12f0*/  MOV R23, R10 ;  /* 0x0000000a00177202 */ /* 0x000fe40000000f00 */
[----:B------:R-:W-:-:S08]  /*1300*/  MOV R12, R21 ;  /* 0x00000015000c7202 */ /* 0x000fd00000000f00 */
[----:B------:R-:W-:Y:S05]  /*1310*/  WARPSYNC.COLLECTIVE R20, `(.L_x_12251) ;  /* 0x0000000014087348 */ /* 0x000fea0003c00000 */
[----:B------:R0:W1:Y:S02]  /*1320*/  SHFL.BFLY P2, R21, R23, R22, R25 ;  /* 0x0c00001617157389 */ /* 0x0000640000040019 */
[----:B01----:R-:W-:Y:S01]  /*1330*/  ENDCOLLECTIVE ;  /* 0x000000000000791b */ /* 0x003fe20003800000 */
.L_x_12251:
[----:B------:R-:W-:Y:S01]  /*1340*/  HFMA2.MMA R22, -RZ, RZ, 0, 1.1920928955078125e-07 ;  /* 0x00000002ff167435 */ /* 0x000fe200000001ff */
[----:B------:R-:W-:-:S05]  /*1350*/  MOV R13, R21 ;  /* 0x00000015000d7202 */ /* 0x000fca0000000f00 */
[----:B------:R-:W-:-:S05]  /*1360*/  FADD.FTZ R17, R10, R13 ;  /* 0x0000000d0a117221 */ /* 0x000fca0000010000 */
[----:B------:R-:W-:-:S07]  /*1370*/  MOV R23, R17 ;  /* 0x0000001100177202 */ /* 0x000fce0000000f00 */
[----:B------:R-:W-:Y:S05]  /*1380*/  WARPSYNC.COLLECTIVE R20, `(.L_x_12252) ;  /* 0x0000000014087348 */ /* 0x000fea0003c00000 */
[----:B------:R0:W1:Y:S02]  /*1390*/  SHFL.BFLY P2, R21, R23, R22, R25 ;  /* 0x0c00001617157389 */ /* 0x0000640000040019 */
[----:B01----:R-:W-:Y:S01]  /*13a0*/  ENDCOLLECTIVE ;  /* 0x000000000000791b */ /* 0x003fe20003800000 */
.L_x_12252:
[----:B------:R-:W-:Y:S01]  /*13b0*/  HFMA2.MMA R22, -RZ, RZ, 0, 2.384185791015625e-07 ;  /* 0x00000004ff167435 */ /* 0x000fe200000001ff */
[----:B------:R-:W-:-:S05]  /*13c0*/  MOV R16, R21 ;  /* 0x0000001500107202 */ /* 0x000fca0000000f00 */
[----:B------:R-:W-:-:S04]  /*13d0*/  FADD.FTZ R18, R17, R16 ;  /* 0x0000001011127221 */ /* 0x000fc80000010000 */
[----:B------:R-:W-:-:S07]  /*13e0*/  IMAD.MOV.U32 R23, RZ, RZ, R18 ;  /* 0x000000ffff177224 */ /* 0x000fce00078e0012 */
[----:B------:R-:W-:Y:S05]  /*13f0*/  WARPSYNC.COLLECTIVE R20, `(.L_x_12253) ;  /* 0x0000000014087348 */ /* 0x000fea0003c00000 */
[----:B------:R0:W1:Y:S02]  /*1400*/  SHFL.BFLY P2, R21, R23, R22, R25 ;  /* 0x0c00001617157389 */ /* 0x0000640000040019 */
[----:B01----:R-:W-:Y:S01]  /*1410*/  ENDCOLLECTIVE ;  /* 0x000000000000791b */ /* 0x003fe20003800000 */
.L_x_12253:
[----:B------:R-:W-:Y:S01]  /*1420*/  HFMA2.MMA R22, -RZ, RZ, 0, 4.76837158203125e-07 ;  /* 0x00000008ff167435 */ /* 0x000fe200000001ff */
[----:B------:R-:W-:-:S05]  /*1430*/  MOV R19, R21 ;  /* 0x0000001500137202 */ /* 0x000fca0000000f00 */
[----:B------:R-:W-:-:S05]  /*1440*/  FADD.FTZ R19, R18, R19 ;  /* 0x0000001312137221 */ /* 0x000fca0000010000 */
[----:B------:R-:W-:-:S07]  /*1450*/  MOV R23, R19 ;  /* 0x0000001300177202 */ /* 0x000fce0000000f00 */
[----:B------:R-:W-:Y:S05]  /*1460*/  WARPSYNC.COLLECTIVE R20, `(.L_x_12254) ;  /* 0x0000000014087348 */ /* 0x000fea0003c00000 */
[----:B------:R0:W1:Y:S02]  /*1470*/  SHFL.BFLY P2, R21, R23, R22, R25 ;  /* 0x0c00001617157389 */ /* 0x0000640000040019 */
[----:B01----:R-:W-:Y:S01]  /*1480*/  ENDCOLLECTIVE ;  /* 0x000000000000791b */ /* 0x003fe20003800000 */
.L_x_12254:
[----:B------:R-:W-:Y:S01]  /*1490*/  HFMA2.MMA R22, -RZ, RZ, 0, 9.5367431640625e-07 ;  /* 0x00000010ff167435 */ /* 0x000fe200000001ff */
[----:B------:R-:W-:-:S05]  /*14a0*/  MOV R10, R21 ;  /* 0x00000015000a7202 */ /* 0x000fca0000000f00 */
[----:B------:R-:W-:-:S05]  /*14b0*/  FADD.FTZ R10, R19, R10 ;  /* 0x0000000a130a7221 */ /* 0x000fca0000010000 */
[----:B------:R-:W-:-:S07]  /*14c0*/  MOV R23, R10 ;  /* 0x0000000a00177202 */ /* 0x000fce0000000f00 */
[----:B------:R-:W-:Y:S05]  /*14d0*/  WARPSYNC.COLLECTIVE R20, `(.L_x_12255) ;  /* 0x0000000014087348 */ /* 0x000fea0003c00000 */
[----:B------:R0:W1:Y:S02]  /*14e0*/  SHFL.BFLY P2, R21, R23, R22, R25 ;  /* 0x0c00001617157389 */ /* 0x0000640000040019 */
[----:B01----:R-:W-:Y:S01]  /*14f0*/  ENDCOLLECTIVE ;  /* 0x000000000000791b */ /* 0x003fe20003800000 */
.L_x_12255:
[----:B------:R-:W-:Y:S01]  /*1500*/  MOV R15, R21 ;  /* 0x00000015000f7202 */ /* 0x000fe20000000f00 */
[----:B------:R-:W-:Y:S06]  /*1510*/  BRA `(.L_x_12256) ;  /* 0xfffffff400d07947 */ /* 0x000fec000383ffff */
.L_x_12257:
        /* <DEDUP_REMOVED lines=14> */
.L_x_14038:


//--------------------- .text._ZN10layer_norm13ln_bwd_kernelINS_13Kernel_traitsI6__halfffffjLj4096ELj1ELj1ELj4ELj16ENS_18Kernel_traits_baseILj4096ES2_ffffjLj128EEEEELb1ELb1ELb1ELb1EEEvNS_9BwdParamsE --------------------------
	.section	.text._ZN10layer_norm13ln_bwd_kernelINS_13Kernel_traitsI6__halfffffjLj4096ELj1ELj1ELj4ELj16ENS_18Kernel_traits_baseILj4096ES2_ffffjLj128EEEEELb1ELb1ELb1ELb1EEEvNS_9BwdParamsE,"ax",@progbits
	.align	128
        .global         _ZN10layer_norm13ln_bwd_kernelINS_13Kernel_traitsI6__halfffffjLj4096ELj1ELj1ELj4ELj16ENS_18Kernel_traits_baseILj4096ES2_ffffjLj128EEEEELb1ELb1ELb1ELb1EEEvNS_9BwdParamsE
        .type           _ZN10layer_norm13ln_bwd_kernelINS_13Kernel_traitsI6__halfffffjLj4096ELj1ELj1ELj4ELj16ENS_18Kernel_traits_baseILj4096ES2_ffffjLj128EEEEELb1ELb1ELb1ELb1EEEvNS_9BwdParamsE,@function
        .size           _ZN10layer_norm13ln_bwd_kernelINS_13Kernel_traitsI6__halfffffjLj4096ELj1ELj1ELj4ELj16ENS_18Kernel_traits_baseILj4096ES2_ffffjLj128EEEEELb1ELb1ELb1ELb1EEEvNS_9BwdParamsE,(.L_x_14039 - _ZN10layer_norm13ln_bwd_kernelINS_13Kernel_traitsI6__halfffffjLj4096ELj1ELj1ELj4ELj16ENS_18Kernel_traits_baseILj4096ES2_ffffjLj128EEEEELb1ELb1ELb1ELb1EEEvNS_9BwdParamsE)
        .other          _ZN10layer_norm13ln_bwd_kernelINS_13Kernel_traitsI6__halfffffjLj4096ELj1ELj1ELj4ELj16ENS_18Kernel_traits_baseILj4096ES2_ffffjLj128EEEEELb1ELb1ELb1ELb1EEEvNS_9BwdParamsE,@"STO_CUDA_ENTRY STV_DEFAULT"
_ZN10layer_norm13ln_bwd_kernelINS_13Kernel_traitsI6__halfffffjLj4096ELj1ELj1ELj4ELj16ENS_18Kernel_traits_baseILj4096ES2_ffffjLj128EEEEELb1ELb1ELb1ELb1EEEvNS_9BwdParamsE:
.text._ZN10layer_norm13ln_bwd_kernelINS_13Kernel_traitsI6__halfffffjLj4096ELj1ELj1ELj4ELj16ENS_18Kernel_traits_baseILj4096ES2_ffffjLj128EEEEELb1ELb1ELb1ELb1EEEvNS_9BwdParamsE:
        /* <DEDUP_REMOVED lines=63> */
.L_x_12258:
        /* <DEDUP_REMOVED lines=75> */
[----:B------:R-:W-:Y:S01]  /*08a0*/  HADD2.F32 R3, -RZ, R7.H0_H0 ;  /* 0x20000007ff037230 */ /* 0x000fe20000004100 */
        /* <DEDUP_REMOVED lines=11> */
[----:B-1----:R-:W-:Y:S01]  /*0960*/  HADD2.F32 R2, -RZ, R8.H0_H0 ;  /* 0x20000008ff027230 */ /* 0x002fe20000004100 */
[----:B------:R-:W-:Y:S01]  /*0970*/  SHF.R.U32.HI R17, RZ, 0x10, R13 ;  /* 0x00000010ff117819 */ /* 0x000fe2000001160d */
[----:B------:R-:W-:Y:S01]  /*0980*/  HADD2.F32 R21, -RZ, R21.H0_H0 ;  /* 0x20000015ff157230 */ /* 0x000fe20000004100 */
[--C-:B------:R-:W-:Y:S01]  /*0990*/  SHF.R.U64 R16, R34, 0x10, R35.reuse ;  /* 0x0000001022107819 */ /* 0x100fe20000001223 */
[----:B--2---:R-:W-:Y:S01]  /*09a0*/  HADD2.F32 R3, -RZ, R9.H0_H0 ;  /* 0x20000009ff037230 */ /* 0x004fe20000004100 */
[----:B------:R1:W-:Y:S01]  /*09b0*/  STL [R1+0xa8], R2 ;  /* 0x0000a80201007387 */ /* 0x0003e20000100800 */
[----:B------:R-:W-:Y:S01]  /*09c0*/  SHF.R.U32.HI R15, RZ, 0x10, R35 ;  /* 0x00000010ff0f7819 */ /* 0x000fe20000011623 */
[----:B------:R-:W-:Y:S01]  /*09d0*/  HADD2.F32 R20, -RZ, R20.H0_H0 ;  /* 0x20000014ff147230 */ /* 0x000fe20000004100 */
[----:B------:R-:W-:Y:S01]  /*09e0*/  SHF.R.U64 R14, R36, 0x10, R37 ;  /* 0x00000010240e7819 */ /* 0x000fe20000001225 */
[----:B------:R2:W-:Y:S01]  /*09f0*/  STL [R1+0xa0], R3 ;  /* 0x0000a00301007387 */ /* 0x0005e20000100800 */
[----:B------:R-:W-:-:S02]  /*0a00*/  HADD2.F32 R19, -RZ, R19.H0_H0 ;  /* 0x20000013ff137230 */ /* 0x000fc40000004100 */
[----:B------:R-:W-:Y:S01]  /*0a10*/  HADD2.F32 R18, -RZ, R18.H0_H0 ;  /* 0x20000012ff127230 */ /* 0x000fe20000004100 */
[----:B------:R-:W-:Y:S01]  /*0a20*/  SHF.R.U32.HI R9, RZ, 0x10, R41 ;  /* 0x00000010ff097819 */ /* 0x000fe20000011629 */
[----:B------:R-:W-:Y:S02]  /*0a30*/  HADD2.F32 R17, -RZ, R17.H0_H0 ;  /* 0x20000011ff117230 */ /* 0x000fe40000004100 */
[----:B-1----:R-:W-:Y:S01]  /*0a40*/  HADD2.F32 R2, -RZ, R10.H0_H0 ;  /* 0x2000000aff027230 */ /* 0x002fe20000004100 */
[----:B------:R-:W-:Y:S01]  /*0a50*/  SHF.R.U64 R8, R26, 0x10, R27 ;  /* 0x000000101a087819 */ /* 0x000fe2000000121b */
[----:B------:R-:W-:Y:S01]  /*0a60*/  HADD2.F32 R16, -RZ, R16.H0_H0 ;  /* 0x20000010ff107230 */ /* 0x000fe20000004100 */
[----:B------:R-:W-:Y:S01]  /*0a70*/  SHF.R.U64 R10, R40, 0x10, R41 ;  /* 0x00000010280a7819 */ /* 0x000fe20000001229 */
[----:B--2---:R-:W-:Y:S01]  /*0a80*/  HADD2.F32 R3, -RZ, R11.H0_H0 ;  /* 0x2000000bff037230 */ /* 0x004fe20000004100 */
[----:B------:R1:W-:Y:S01]  /*0a90*/  STL [R1+0x98], R2 ;  /* 0x0000980201007387 */ /* 0x0003e20000100800 */
[----:B------:R-:W-:Y:S01]  /*0aa0*/  SHF.R.U32.HI R11, RZ, 0x10, R39 ;  /* 0x00000010ff0b7819 */ /* 0x000fe20000011627 */
[----:B------:R-:W-:Y:S01]  /*0ab0*/  HADD2.F32 R15, -RZ, R15.H0_H0 ;  /* 0x2000000fff0f7230 */ /* 0x000fe20000004100 */
[----:B------:R-:W-:Y:S01]  /*0ac0*/  SHF.R.U32.HI R7, RZ, 0x10, R27 ;  /* 0x00000010ff077819 */ /* 0x000fe2000001161b */
[----:B------:R2:W-:Y:S01]  /*0ad0*/  STL [R1+0x90], R3 ;  /* 0x0000900301007387 */ /* 0x0005e20000100800 */
[----:B------:R-:W-:Y:S01]  /*0ae0*/  HADD2.F32 R25, -RZ, R31.H0_H0 ;  /* 0x2000001fff197230 */ /* 0x000fe20000004100 */
[--C-:B------:R-:W-:Y:S01]  /*0af0*/  SHF.R.U64 R6, R28, 0x10, R29.reuse ;  /* 0x000000101c067819 */ /* 0x100fe2000000121d */
[----:B------:R-:W-:Y:S01]  /*0b00*/  HADD2.F32 R14, -RZ, R14.H0_H0 ;  /* 0x2000000eff0e7230 */ /* 0x000fe20000004100 */
[----:B0-----:R-:W-:Y:S01]  /*0b10*/  SHF.R.U32.HI R5, RZ, 0x10, R29 ;  /* 0x00000010ff057819 */ /* 0x001fe2000001161d */
[----:B------:R-:W-:Y:S01]  /*0b20*/  HADD2.F32 R11, -RZ, R11.H0_H0 ;  /* 0x2000000bff0b7230 */ /* 0x000fe20000004100 */
[----:B------:R-:W-:Y:S01]  /*0b30*/  SHF.R.U64 R4, R30, 0x10, R31 ;  /* 0x000000101e047819 */ /* 0x000fe2000000121f */
        /* <DEDUP_REMOVED lines=8> */
[----:B------:R-:W-:Y:S01]  /*0bc0*/  SHF.R.U64 R246, R244, 0x10, R245 ;  /* 0x00000010f4f67819 */ /* 0x000fe200000012f5 */
[----:B------:R1:W-:Y:S01]  /*0bd0*/  STL [R1+0x80], R3 ;  /* 0x0000800301007387 */ /* 0x0003e20000100800 */
[----:B------:R-:W-:Y:S01]  /*0be0*/  HADD2.F32 R9, -RZ, R9.H0_H0 ;  /* 0x20000009ff097230 */ /* 0x000fe20000004100 */
[----:B------:R-:W-:Y:S01]  /*0bf0*/  SHF.R.U64 R242, R240, 0x10, R241 ;  /* 0x00000010f0f27819 */ /* 0x000fe200000012f1 */
[----:B------:R-:W-:Y:S01]  /*0c00*/  HADD2.F32 R13, -RZ, R13.H0_H0 ;  /* 0x2000000dff0d7230 */ /* 0x000fe20000004100 */
[----:B------:R-:W-:Y:S01]  /*0c10*/  SHF.R.U64 R238, R236, 0x10, R237 ;  /* 0x00000010ecee7819 */ /* 0x000fe200000012ed */
[----:B------:R-:W-:Y:S01]  /*0c20*/  HADD2.F32 R8, -RZ, R8.H0_H0 ;  /* 0x20000008ff087230 */ /* 0x000fe20000004100 */
[----:B------:R-:W-:Y:S01]  /*0c30*/  SHF.R.U32.HI R252, RZ, 0x10, R33 ;  /* 0x00000010fffc7819 */ /* 0x000fe20000011621 */
[----:B0-----:R-:W-:-:S02]  /*0c40*/  HADD2.F32 R2, -RZ, R34.H0_H0 ;  /* 0x20000022ff027230 */ /* 0x001fc40000004100 */
[----:B------:R-:W-:Y:S02]  /*0c50*/  HADD2.F32 R7, -RZ, R7.H0_H0 ;  /* 0x20000007ff077230 */ /* 0x000fe40000004100 */
[----:B-1----:R-:W-:Y:S01]  /*0c60*/  HADD2.F32 R3, -RZ, R35.H0_H0 ;  /* 0x20000023ff037230 */ /* 0x002fe20000004100 */
[----:B------:R0:W-:Y:S01]  /*0c70*/  STL [R1+0x78], R2 ;  /* 0x0000780201007387 */ /* 0x0001e20000100800 */
[----:B------:R-:W-:Y:S02]  /*0c80*/  HADD2.F32 R6, -RZ, R6.H0_H0 ;  /* 0x20000006ff067230 */ /* 0x000fe40000004100 */
[----:B------:R-:W-:Y:S01]  /*0c90*/  HADD2.F32 R5, -RZ, R5.H0_H0 ;  /* 0x20000005ff057230 */ /* 0x000fe20000004100 */
[----:B------:R1:W-:Y:S01]  /*0ca0*/  STL [R1+0x70], R3 ;  /* 0x0000700301007387 */ /* 0x0003e20000100800 */
[----:B------:R-:W-:Y:S02]  /*0cb0*/  HADD2.F32 R4, -RZ, R4.H0_H0 ;  /* 0x20000004ff047230 */ /* 0x000fe40000004100 */
[----:B------:R-:W-:Y:S01]  /*0cc0*/  HADD2.F32 R251, -RZ, R248.H0_H0 ;  /* 0x200000f8fffb7230 */ /* 0x000fe20000004100 */
[----:B------:R-:W-:Y:S01]  /*0cd0*/  SHF.R.U32.HI R248, RZ, 0x10, R249 ;  /* 0x00000010fff87819 */ /* 0x000fe200000116f9 */
[----:B------:R-:W-:Y:S01]  /*0ce0*/  HADD2.F32 R247, -RZ, R244.H0_H0 ;  /* 0x200000f4fff77230 */ /* 0x000fe20000004100 */
[----:B------:R-:W-:Y:S01]  /*0cf0*/  SHF.R.U32.HI R244, RZ, 0x10, R245 ;  /* 0x00000010fff47819 */ /* 0x000fe200000116f5 */
[----:B0-----:R-:W-:-:S02]  /*0d00*/  HADD2.F32 R2, -RZ, R36.H0_H0 ;  /* 0x20000024ff027230 */ /* 0x001fc40000004100 */
        /* <DEDUP_REMOVED lines=8> */
[----:B------:R-:W-:Y:S02]  /*0d90*/  HADD2.F32 R245, -RZ, R245.H0_H0 ;  /* 0x200000f5fff57230 */ /* 0x000fe40000004100 */
        /* <DEDUP_REMOVED lines=19> */
[----:B0-----:R-:W-:Y:S02]  /*0ed0*/  HADD2.F32 R2, -RZ, R26.H0_H0 ;  /* 0x2000001aff027230 */ /* 0x001fe40000004100 */
[----:B------:R-:W-:Y:S02]  /*0ee0*/  HADD2.F32 R26, -RZ, R32.H0_H0 ;  /* 0x20000020ff1a7230 */ /* 0x000fe40000004100 */
[----:B-1----:R-:W-:Y:S01]  /*0ef0*/  HADD2.F32 R3, -RZ, R27.H0_H0 ;  /* 0x2000001bff037230 */ /* 0x002fe20000004100 */
[----:B------:R0:W-:Y:S04]  /*0f00*/  STL [R1+0x38], R2 ;  /* 0x0000380201007387 */ /* 0x0001e80000100800 */
[----:B------:R1:W-:Y:S01]  /*0f10*/  STL [R1+0x30], R3 ;  /* 0x0000300301007387 */ /* 0x0003e20000100800 */
[----:B0-----:R-:W-:-:S02]  /*0f20*/  HADD2.F32 R2, -RZ, R28.H0_H0 ;  /* 0x2000001cff027230 */ /* 0x001fc40000004100 */
[----:B-1----:R-:W-:-:S03]  /*0f30*/  HADD2.F32 R3, -RZ, R29.H0_H0 ;  /* 0x2000001dff037230 */ /* 0x002fc60000004100 */
[----:B------:R0:W-:Y:S04]  /*0f40*/  STL [R1+0x28], R2 ;  /* 0x0000280201007387 */ /* 0x0001e80000100800 */
[----:B------:R1:W-:Y:S01]  /*0f50*/  STL [R1+0x20], R3 ;  /* 0x0000200301007387 */ /* 0x0003e20000100800 */
[----:B0-----:R-:W-:Y:S01]  /*0f60*/  HADD2.F32 R2, -RZ, R30.H0_H0 ;  /* 0x2000001eff027230 */ /* 0x001fe20000004100 */
[----:B-1----:R-:W-:-:S04]  /*0f70*/  SHF.R.U32.HI R3, RZ, 0x10, R31 ;  /* 0x00000010ff037819 */ /* 0x002fc8000001161f */
[----:B------:R0:W-:Y:S04]  /*0f80*/  STL [R1+0x18], R2 ;  /* 0x0000180201007387 */ /* 0x0001e80000100800 */
        /* <DEDUP_REMOVED lines=30> */
.L_x_12406:
        /* <DEDUP_REMOVED lines=8> */
[----:B-1----:R-:W-:-:S06]  /*11f0*/  IMAD.WIDE R2, R0, 0x4, R6 ;  /* 0x0000000400027825 */ /* 0x002fcc00078e0206 */
[----:B-----5:R2:W5:Y:S01]  /*1200*/  LDG.E R2, desc[UR4][R2.64] ;  /* 0x0000000402027981 */ /* 0x020562000c1e1900 */
[----:B0-----:R-:W-:-:S04]  /*1210*/  IMAD.WIDE R218, R0, 0x4, R218 ;  /* 0x0000000400da7825 */ /* 0x001fc800078e02da */
[----:B--2---:R-:W-:Y:S02]  /*1220*/  IMAD R3, R0, R165, RZ ;  /* 0x000000a500037224 */ /* 0x004fe400078e02ff */
[----:B------:R0:W5:Y:S03]  /*1230*/  LDG.E R218, desc[UR4][R218.64] ;  /* 0x00000004dada7981 */ /* 0x000166000c1e1900 */
[----:B------:R-:W-:-:S04]  /*1240*/  SHF.R.S32.HI R5, RZ, 0x1f, R3 ;  /* 0x0000001fff057819 */ /* 0x000fc80000011403 */
[----:B------:R-:W-:Y:S02]  /*1250*/  LEA.HI R3, R5, R3, RZ, 0x2 ;  /* 0x0000000305037211 */ /* 0x000fe400078f10ff */
[----:B----4-:R-:W-:-:S04]  /*1260*/  LOP3.LUT R166, R8, 0x7f, RZ, 0xc0, !PT ;  /* 0x0000007f08a67812 */ /* 0x010fc800078ec0ff */
[----:B------:R-:W-:Y:S01]  /*1270*/  LEA.HI.SX32 R3, R3, R166, 0x1e ;  /* 0x000000a603037211 */ /* 0x000fe200078ff2ff */
[----:B------:R-:W-:Y:S03]  /*1280*/  BSSY B0, `(.L_x_12260) ;  /* 0x00001aa000007945 */ /* 0x000fe60003800000 */
[C---:B0-----:R-:W-:Y:S02]  /*1290*/  IADD3 R219, R3.reuse, 0x80, RZ ;  /* 0x0000008003db7810 */ /* 0x041fe40007ffe0ff */
[C---:B------:R-:W-:Y:S02]  /*12a0*/  IADD3 R220, R3.reuse, 0x100, RZ ;  /* 0x0000010003dc7810 */ /* 0x040fe40007ffe0ff */
[C---:B------:R-:W-:Y:S01]  /*12b0*/  IADD3 R221, R3.reuse, 0x180, RZ ;  /* 0x0000018003dd7810 */ /* 0x040fe20007ffe0ff */
[----:B------:R-:W-:-:S04]  /*12c0*/  IMAD.WIDE.U32 R204, R3, 0x10, R216 ;  /* 0x0000001003cc7825 */ /* 0x000fc800078e00d8 */
[----:B------:R-:W-:-:S04]  /*12d0*/  IMAD.WIDE.U32 R10, R219, 0x10, R216 ;  /* 0x00000010db0a7825 */ /* 0x000fc800078e00d8 */
[----:B------:R-:W-:-:S04]  /*12e0*/  IMAD.WIDE.U32 R8, R220, 0x10, R216 ;  /* 0x00000010dc087825 */ /* 0x000fc800078e00d8 */
[----:B------:R-:W-:Y:S01]  /*12f0*/  IMAD.WIDE.U32 R6, R221, 0x10, R216 ;  /* 0x00000010dd067825 */ /* 0x000fe200078e00d8 */
[----:B---3--:R-:W-:-:S13]  /*1300*/  ISETP.GT.AND P2, PT, R4, RZ, PT ;  /* 0x000000ff0400720c */ /* 0x008fda0003f44270 */
[----:B------:R-:W-:Y:S05]  /*1310*/  @P2 BRA `(.L_x_12261) ;  /* 0x0000000000d82947 */ /* 0x000fea0003800000 */
[----:B------:R-:W-:Y:S01]  /*1320*/  MOV R4, UR16 ;  /* 0x0000001000047c02 */ /* 0x000fe20008000f00 */
[----:B------:R-:W0:Y:S01]  /*1330*/  LDC.64 R234, c[0x0][0x240] ;  /* 0x00009000ffea7b82 */ /* 0x000e220000000a00 */
        /* <DEDUP_REMOVED lines=8> */
[----:B------:R-:W5:Y:S01]  /*13c0*/  @P0 LDG.E.128 R32, desc[UR4][R8.64] ;  /* 0x0000000408200981 */ /* 0x000f62000c1e1d00 */
[----:B-1----:R-:W-:-:S03]  /*13d0*/  @P0 IADD3 R6, R3, 0x200, RZ ;  /* 0x0000020003060810 */ /* 0x002fc60007ffe0ff */
[----:B------:R-:W5:Y:S02]  /*13e0*/  @P0 LDG.E.128 R36, desc[UR4][R10.64] ;  /* 0x000000040a240981 */ /* 0x000f64000c1e1d00 */
[----:B------:R-:W-:Y:S01]  /*13f0*/  @P0 IMAD.WIDE.U32 R6, R6, 0x10, R216 ;  /* 0x0000001006060825 */ /* 0x000fe200078e00d8 */
[----:B------:R-:W-:-:S04]  /*1400*/  @P3 SHF.R.S32.HI R165, RZ, 0x1f, R164 ;  /* 0x0000001fffa53819 */ /* 0x000fc800000114a4 */
[----:B------:R1:W5:Y:S01]  /*1410*/  @P0 LDG.E.128 R24, desc[UR4][R6.64] ;  /* 0x0000000406180981 */ /* 0x000362000c1e1d00 */
[----:B------:R-:W-:Y:S02]  /*1420*/  @P3 LEA.HI R165, R165, R164, RZ, 0x2 ;  /* 0x000000a4a5a53211 */ /* 0x000fe400078f10ff */
[----:B--2---:R-:W-:Y:S02]  /*1430*/  MOV R204, RZ ;  /* 0x000000ff00cc7202 */ /* 0x004fe40000000f00 */
[C---:B-1----:R-:W-:Y:S02]  /*1440*/  @P0 IADD3 R6, R3.reuse, 0x280, RZ ;  /* 0x0000028003060810 */ /* 0x042fe40007ffe0ff */
[----:B------:R-:W-:Y:S02]  /*1450*/  @P0 IADD3 R8, R3, 0x300, RZ ;  /* 0x0000030003080810 */ /* 0x000fe40007ffe0ff */
[----:B------:R-:W-:Y:S01]  /*1460*/  @P3 LEA.HI.SX32 R204, R165, R166, 0x1e ;  /* 0x000000a6a5cc3211 */ /* 0x000fe200078ff2ff */
[----:B------:R-:W-:Y:S01]  /*1470*/  @P0 IMAD.WIDE.U32 R6, R6, 0x10, R216 ;  /* 0x0000001006060825 */ /* 0x000fe200078e00d8 */
[----:B------:R-:W-:-:S03]  /*1480*/  @P0 IADD3 R10, R3, 0x380, RZ ;  /* 0x00000380030a0810 */ /* 0x000fc60007ffe0ff */
[--C-:B------:R-:W-:Y:S01]  /*1490*/  @P0 IMAD.WIDE.U32 R8, R8, 0x10, R216.reuse ;  /* 0x0000001008080825 */ /* 0x100fe200078e00d8 */
[----:B------:R0:W5:Y:S01]  /*14a0*/  @P0 LDG.E.128 R20, desc[UR4][R6.64] ;  /* 0x0000000406140981 */ /* 0x000162000c1e1d00 */
[----:B------:R-:W-:Y:S02]  /*14b0*/  IADD3 R164, R204, 0x180, RZ ;  /* 0x00000180cca47810 */ /* 0x000fe40007ffe0ff */
[----:B------:R-:W-:Y:S01]  /*14c0*/  @P0 IMAD.WIDE.U32 R10, R10, 0x10, R216 ;  /* 0x000000100a0a0825 */ /* 0x000fe200078e00d8 */
[----:B------:R1:W5:Y:S01]  /*14d0*/  @P0 LDG.E.128 R16, desc[UR4][R8.64] ;  /* 0x0000000408100981 */ /* 0x000362000c1e1d00 */
[C---:B------:R-:W-:Y:S02]  /*14e0*/  IADD3 R166, R204.reuse, 0x200, RZ ;  /* 0x00000200cca67810 */ /* 0x040fe40007ffe0ff */
[C---:B------:R-:W-:Y:S01]  /*14f0*/  IADD3 R182, R204.reuse, 0x280, RZ ;  /* 0x00000280ccb67810 */ /* 0x040fe20007ffe0ff */
[----:B------:R-:W5:Y:S01]  /*1500*/  @P0 LDG.E.128 R12, desc[UR4][R10.64] ;  /* 0x000000040a0c0981 */ /* 0x000f62000c1e1d00 */
[C---:B0-----:R-:W-:Y:S01]  /*1510*/  IMAD.WIDE.U32 R6, R204.reuse, 0x4, R234 ;  /* 0x00000004cc067825 */ /* 0x041fe200078e00ea */
[----:B------:R-:W-:-:S02]  /*1520*/  IADD3 R184, R204, 0x300, RZ ;  /* 0x00000300ccb87810 */ /* 0x000fc40007ffe0ff */
[----:B-1----:R-:W-:Y:S02]  /*1530*/  IADD3 R8, R204, 0x100, RZ ;  /* 0x00000100cc087810 */ /* 0x002fe40007ffe0ff */
[----:B------:R0:W5:Y:S01]  /*1540*/  LDG.E R217, desc[UR4][R6.64] ;  /* 0x0000000406d97981 */ /* 0x000162000c1e1900 */
[----:B------:R-:W-:-:S04]  /*1550*/  IMAD.WIDE.U32 R166, R166, 0x4, R234 ;  /* 0x00000004a6a67825 */ /* 0x000fc800078e00ea */
[----:B------:R-:W-:Y:S01]  /*1560*/  IMAD.WIDE.U32 R8, R8, 0x4, R234 ;  /* 0x0000000408087825 */ /* 0x000fe200078e00ea */
[----:B0-----:R-:W-:-:S03]  /*1570*/  IADD3 R6, R204, 0x80, RZ ;  /* 0x00000080cc067810 */ /* 0x001fc60007ffe0ff */
[--C-:B------:R-:W-:Y:S01]  /*1580*/  IMAD.WIDE.U32 R184, R184, 0x4, R234.reuse ;  /* 0x00000004b8b87825 */ /* 0x100fe200078e00ea */
[----:B------:R-:W-:Y:S01]  /*1590*/  IADD3 R204, R204, 0x380, RZ ;  /* 0x00000380cccc7810 */ /* 0x000fe20007ffe0ff */
[----:B------:R-:W5:Y:S02]  /*15a0*/  LDG.E R11, desc[UR4][R8.64] ;  /* 0x00000004080b7981 */ /* 0x000f64000c1e1900 */
[----:B------:R-:W-:-:S04]  /*15b0*/  IMAD.WIDE.U32 R6, R6, 0x4, R234 ;  /* 0x0000000406067825 */ /* 0x000fc800078e00ea */
[--C-:B------:R-:W-:Y:S01]  /*15c0*/  IMAD.WIDE.U32 R204, R204, 0x4, R234.reuse ;  /* 0x00000004cccc7825 */ /* 0x100fe200078e00ea */
[----:B------:R-:W5:Y:S04]  /*15d0*/  LDG.E R216, desc[UR4][R6.64] ;  /* 0x0000000406d87981 */ /* 0x000f68000c1e1900 */
[----:B------:R-:W5:Y:S04]  /*15e0*/  LDG.E R9, desc[UR4][R184.64] ;  /* 0x00000004b8097981 */ /* 0x000f68000c1e1900 */
[----:B------:R-:W5:Y:S04]  /*15f0*/  LDG.E R10, desc[UR4][R204.64] ;  /* 0x00000004cc0a7981 */ /* 0x000f68000c1e1900 */
[----:B------:R-:W5:Y:S01]  /*1600*/  LDG.E R7, desc[UR4][R166.64] ;  /* 0x00000004a6077981 */ /* 0x000f62000c1e1900 */
[----:B------:R-:W-:-:S04]  /*1610*/  IMAD.WIDE.U32 R182, R182, 0x4, R234 ;  /* 0x00000004b6b67825 */ /* 0x000fc800078e00ea */
[----:B------:R-:W-:Y:S01]  /*1620*/  IMAD.WIDE.U32 R164, R164, 0x4, R234 ;  /* 0x00000004a4a47825 */ /* 0x000fe200078e00ea */
[----:B------:R0:W5:Y:S04]  /*1630*/  LDG.E R8, desc[UR4][R182.64] ;  /* 0x00000004b6087981 */ /* 0x000168000c1e1900 */
[----:B------:R1:W5:Y:S01]  /*1640*/  LDG.E R6, desc[UR4][R164.64] ;  /* 0x00000004a4067981 */ /* 0x000362000c1e1900 */
[----:B0-----:R-:W-:Y:S01]  /*1650*/  HFMA2.MMA R183, -RZ, RZ, 0, 0 ;  /* 0x00000000ffb77435 */ /* 0x001fe200000001ff */
[----:B-1----:R-:W-:Y:S01]  /*1660*/  MOV R165, RZ ;  /* 0x000000ff00a57202 */ /* 0x002fe20000000f00 */
[----:B------:R-:W-:Y:S09]  /*1670*/  BRA `(.L_x_12262) ;  /* 0x0000001400a87947 */ /* 0x000ff20003800000 */
.L_x_12261:
[----:B------:R-:W0:Y:S08]  /*1680*/  LDC.64 R230, c[0x0][0x250] ;  /* 0x00009400ffe67b82 */ /* 0x000e300000000a00 */
[----:B------:R-:W1:Y:S08]  /*1690*/  LDC.64 R180, c[0x0][0x238] ;  /* 0x00008e00ffb47b82 */ /* 0x000e700000000a00 */
[----:B------:R-:W2:Y:S01]  /*16a0*/  LDC R234, c[0x0][0x218] ;  /* 0x00008600ffea7b82 */ /* 0x000ea20000000800 */
[----:B------:R-:W-:-:S02]  /*16b0*/  IADD3 R212, R4, -0x1, RZ ;  /* 0xffffffff04d47810 */ /* 0x000fc40007ffe0ff */
[----:B------:R-:W-:Y:S02]  /*16c0*/  MOV R5, UR17 ;  /* 0x0000001100057c02 */ /* 0x000fe40008000f00 */
[C---:B------:R-:W-:Y:S02]  /*16d0*/  IADD3 R206, R3.reuse, 0x200, RZ ;  /* 0x0000020003ce7810 */ /* 0x040fe40007ffe0ff */
[C---:B------:R-:W-:Y:S01]  /*16e0*/  IADD3 R210, R3.reuse, 0x280, RZ ;  /* 0x0000028003d27810 */ /* 0x040fe20007ffe0ff */
[----:B0-----:R-:W-:Y:S01]  /*16f0*/  IMAD.WIDE R230, R0, 0x4, R230 ;  /* 0x0000000400e67825 */ /* 0x001fe200078e02e6 */
[----:B------:R-:W-:Y:S01]  /*1700*/  IADD3 R209, R3, 0x300, RZ ;  /* 0x0000030003d17810 */ /* 0x000fe20007ffe0ff */
[----:B------:R-:W0:Y:S01]  /*1710*/  LDC.64 R214, c[0x0][0x2b8] ;  /* 0x0000ae00ffd67b82 */ /* 0x000e220000000a00 */
[----:B-----5:R-:W-:Y:S01]  /*1720*/  ISETP.GE.AND P3, PT, R218, 0x1, PT ;  /* 0x00000001da00780c */ /* 0x020fe20003f66270 */
[----:B------:R-:W3:Y:S01]  /*1730*/  S2R R182, SR_TID.X ;  /* 0x0000000000b67919 */ /* 0x000ee20000002100 */
[--C-:B-1----:R-:W-:Y:S01]  /*1740*/  IMAD.WIDE.U32 R156, R219, 0x10, R180.reuse ;  /* 0x00000010db9c7825 */ /* 0x102fe200078e00b4 */
[----:B------:R1:W4:Y:S03]  /*1750*/  LDG.E R230, desc[UR4][R230.64] ;  /* 0x00000004e6e67981 */ /* 0x000326000c1e1900 */
[--C-:B------:R-:W-:Y:S01]  /*1760*/  IMAD.WIDE.U32 R164, R221, 0x10, R180.reuse ;  /* 0x00000010dda47825 */ /* 0x100fe200078e00b4 */
[C---:B------:R-:W-:Y:S01]  /*1770*/  IADD3 R208, R3.reuse, 0x380, RZ ;  /* 0x0000038003d07810 */ /* 0x040fe20007ffe0ff */
[----:B------:R-:W4:Y:S02]  /*1780*/  LDG.E.128 R156, desc[UR4][R156.64] ;  /* 0x000000049c9c7981 */ /* 0x000f24000c1e1d00 */
[----:B------:R-:W-:-:S02]  /*1790*/  IMAD.WIDE.U32 R152, R3, 0x10, R180 ;  /* 0x0000001003987825 */ /* 0x000fc400078e00b4 */
[----:B------:R-:W4:Y:S01]  /*17a0*/  LDG.E.128 R164, desc[UR4][R164.64] ;  /* 0x00000004a4a47981 */ /* 0x000f22000c1e1d00 */
[----:B------:R-:W-:Y:S01]  /*17b0*/  HFMA2.MMA R222, -RZ, RZ, 0, 0 ;  /* 0x00000000ffde7435 */ /* 0x000fe200000001ff */
[----:B--2---:R-:W-:Y:S01]  /*17c0*/  IMAD R212, R212, R234, RZ ;  /* 0x000000ead4d47224 */ /* 0x004fe200078e02ff */
[----:B-1----:R-:W1:Y:S01]  /*17d0*/  LDC.U8 R231, c[0x0][0x2a0] ;  /* 0x0000a800ffe77b82 */ /* 0x002e620000000000 */
[----:B------:R-:W2:Y:S03]  /*17e0*/  LDG.E.128 R152, desc[UR4][R152.64] ;  /* 0x0000000498987981 */ /* 0x000ea6000c1e1d00 */
[----:B------:R-:W-:Y:S01]  /*17f0*/  SHF.R.S32.HI R4, RZ, 0x1f, R212 ;  /* 0x0000001fff047819 */ /* 0x000fe200000114d4 */
[----:B------:R-:W2:Y:S03]  /*1800*/  LDL R232, [R1+0xb4] ;  /* 0x0000b40001e87983 */ /* 0x000ea60000100800 */
[----:B------:R-:W-:-:S02]  /*1810*/  LEA.HI R212, R4, R212, RZ, 0x2 ;  /* 0x000000d404d47211 */ /* 0x000fc400078f10ff */
[----:B------:R-:W-:-:S04]  /*1820*/  MOV R4, UR16 ;  /* 0x0000001000047c02 */ /* 0x000fc80008000f00 */
[----:B------:R-:W-:-:S04]  /*1830*/  ISETP.NE.U32.AND P0, PT, R4, RZ, PT ;  /* 0x000000ff0400720c */ /* 0x000fc80003f05070 */
[----:B------:R-:W-:-:S13]  /*1840*/  ISETP.NE.AND.EX P0, PT, R5, RZ, PT, P0 ;  /* 0x000000ff0500720c */ /* 0x000fda0003f05300 */
[----:B------:R0:W5:Y:S01]  /*1850*/  @P0 LDG.E.128 R28, desc[UR4][R6.64] ;  /* 0x00000004061c0981 */ /* 0x000162000c1e1d00 */
[----:B---3--:R-:W-:-:S03]  /*1860*/  LOP3.LUT R224, R182, 0x7f, RZ, 0xc0, !PT ;  /* 0x0000007fb6e07812 */ /* 0x008fc600078ec0ff */
[----:B------:R-:W5:Y:S04]  /*1870*/  @P0 LDG.E.128 R36, desc[UR4][R10.64] ;  /* 0x000000040a240981 */ /* 0x000f68000c1e1d00 */
[----:B------:R-:W5:Y:S01]  /*1880*/  @P0 LDG.E.128 R32, desc[UR4][R8.64] ;  /* 0x0000000408200981 */ /* 0x000f62000c1e1d00 */
[----:B0-----:R-:W-:-:S03]  /*1890*/  @P0 IMAD.WIDE.U32 R6, R206, 0x10, R216 ;  /* 0x00000010ce060825 */ /* 0x001fc600078e00d8 */
[----:B------:R-:W5:Y:S04]  /*18a0*/  @P0 LDG.E.128 R40, desc[UR4][R204.64] ;  /* 0x00000004cc280981 */ /* 0x000f68000c1e1d00 */
[----:B------:R0:W5:Y:S02]  /*18b0*/  @P0 LDG.E.128 R24, desc[UR4][R6.64] ;  /* 0x0000000406180981 */ /* 0x000164000c1e1d00 */
[----:B0-----:R-:W-:-:S05]  /*18c0*/  @P0 IMAD.WIDE.U32 R6, R210, 0x10, R216 ;  /* 0x00000010d2060825 */ /* 0x001fca00078e00d8 */
[----:B------:R0:W5:Y:S02]  /*18d0*/  @P0 LDG.E.128 R20, desc[UR4][R6.64] ;  /* 0x0000000406140981 */ /* 0x000164000c1e1d00 */
[----:B0-----:R-:W-:-:S05]  /*18e0*/  @P0 IMAD.WIDE.U32 R6, R209, 0x10, R216 ;  /* 0x00000010d1060825 */ /* 0x001fca00078e00d8 */
[----:B------:R0:W5:Y:S02]  /*18f0*/  @P0 LDG.E.128 R16, desc[UR4][R6.64] ;  /* 0x0000000406100981 */ /* 0x000164000c1e1d00 */
[----:B0-----:R-:W-:-:S05]  /*1900*/  @P0 IMAD.WIDE.U32 R6, R208, 0x10, R216 ;  /* 0x00000010d0060825 */ /* 0x001fca00078e00d8 */
[----:B------:R0:W5:Y:S02]  /*1910*/  @P0 LDG.E.128 R12, desc[UR4][R6.64] ;  /* 0x00000004060c0981 */ /* 0x000164000c1e1d00 */
[----:B0-----:R-:W-:-:S05]  /*1920*/  @P3 IADD3 R6, R218, -0x1, RZ ;  /* 0xffffffffda063810 */ /* 0x001fca0007ffe0ff */
[----:B------:R-:W-:Y:S02]  /*1930*/  @P3 IMAD R6, R6, R234, RZ ;  /* 0x000000ea06063224 */ /* 0x000fe400078e02ff */
[----:B------:R-:W0:Y:S03]  /*1940*/  LDC.64 R234, c[0x0][0x240] ;  /* 0x00009000ffea7b82 */ /* 0x000e260000000a00 */
[----:B------:R-:W-:-:S04]  /*1950*/  @P3 SHF.R.S32.HI R7, RZ, 0x1f, R6 ;  /* 0x0000001fff073819 */ /* 0x000fc80000011406 */
[----:B------:R-:W-:-:S04]  /*1960*/  @P3 LEA.HI R7, R7, R6, RZ, 0x2 ;  /* 0x0000000607073211 */ /* 0x000fc800078f10ff */
[-C--:B------:R-:W-:Y:S02]  /*1970*/  @P3 LEA.HI.SX32 R222, R7, R224.reuse, 0x1e ;  /* 0x000000e007de3211 */ /* 0x080fe400078ff2ff */
[----:B------:R-:W-:Y:S02]  /*1980*/  LEA.HI.SX32 R212, R212, R224, 0x1e ;  /* 0x000000e0d4d47211 */ /* 0x000fe400078ff2ff */
[C---:B------:R-:W-:Y:S02]  /*1990*/  IADD3 R10, R222.reuse, 0x100, RZ ;  /* 0x00000100de0a7810 */ /* 0x040fe40007ffe0ff */
[C---:B------:R-:W-:Y:S01]  /*19a0*/  IADD3 R228, R222.reuse, 0x80, RZ ;  /* 0x00000080dee47810 */ /* 0x040fe20007ffe0ff */
[C---:B0-----:R-:W-:Y:S01]  /*19b0*/  IMAD.WIDE.U32 R6, R222.reuse, 0x4, R234 ;  /* 0x00000004de067825 */ /* 0x041fe200078e00ea */
[C---:B------:R-:W-:Y:S02]  /*19c0*/  IADD3 R226, R222.reuse, 0x200, RZ ;  /* 0x00000200dee27810 */ /* 0x040fe40007ffe0ff */
[----:B------:R-:W-:-:S02]  /*19d0*/  IADD3 R8, R222, 0x280, RZ ;  /* 0x00000280de087810 */ /* 0x000fc40007ffe0ff */
[----:B------:R0:W5:Y:S01]  /*19e0*/  LDG.E R217, desc[UR4][R6.64] ;  /* 0x0000000406d97981 */ /* 0x000162000c1e1900 */
[----:B------:R-:W-:Y:S01]  /*19f0*/  IADD3 R224, R222, 0x300, RZ ;  /* 0x00000300dee07810 */ /* 0x000fe20007ffe0ff */
[----:B------:R-:W-:Y:S01]  /*1a00*/  IMAD.WIDE.U32 R10, R10, 0x4, R234 ;  /* 0x000000040a0a7825 */ /* 0x000fe200078e00ea */
[----:B0-----:R-:W-:-:S03]  /*1a10*/  IADD3 R6, R222, 0x180, RZ ;  /* 0x00000180de067810 */ /* 0x001fc60007ffe0ff */
[--C-:B------:R-:W-:Y:S01]  /*1a20*/  IMAD.WIDE.U32 R160, R220, 0x10, R180.reuse ;  /* 0x00000010dca07825 */ /* 0x100fe200078e00b4 */
[----:B------:R-:W-:Y:S01]  /*1a30*/  IADD3 R222, R222, 0x380, RZ ;  /* 0x00000380dede7810 */ /* 0x000fe20007ffe0ff */
[----:B------:R-:W5:Y:S01]  /*1a40*/  LDG.E R11, desc[UR4][R10.64] ;  /* 0x000000040a0b7981 */ /* 0x000f62000c1e1900 */
[----:B-1----:R-:W-:Y:S01]  /*1a50*/  ISETP.NE.AND P0, PT, R231, RZ, PT ;  /* 0x000000ffe700720c */ /* 0x002fe20003f05270 */
[----:B------:R-:W-:Y:S02]  /*1a60*/  IMAD.WIDE.U32 R168, R206, 0x10, R180 ;  /* 0x00000010cea87825 */ /* 0x000fe400078e00b4 */
[----:B------:R-:W3:Y:S02]  /*1a70*/  LDG.E.128 R160, desc[UR4][R160.64] ;  /* 0x00000004a0a07981 */ /* 0x000ee4000c1e1d00 */
[----:B------:R-:W-:Y:S02]  /*1a80*/  IMAD.WIDE.U32 R222, R222, 0x4, R234 ;  /* 0x00000004dede7825 */ /* 0x000fe400078e00ea */
[----:B------:R-:W3:Y:S02]  /*1a90*/  LDG.E.128 R168, desc[UR4][R168.64] ;  /* 0x00000004a8a87981 */ /* 0x000ee4000c1e1d00 */
[----:B------:R-:W-:-:S02]  /*1aa0*/  IMAD.WIDE.U32 R172, R210, 0x10, R180 ;  /* 0x00000010d2ac7825 */ /* 0x000fc400078e00b4 */
[----:B------:R4:W5:Y:S02]  /*1ab0*/  LDG.E R10, desc[UR4][R222.64] ;  /* 0x00000004de0a7981 */ /* 0x000964000c1e1900 */
[----:B------:R-:W-:Y:S02]  /*1ac0*/  IMAD.WIDE.U32 R8, R8, 0x4, R234 ;  /* 0x0000000408087825 */ /* 0x000fe400078e00ea */
[----:B------:R-:W3:Y:S02]  /*1ad0*/  LDG.E.128 R172, desc[UR4][R172.64] ;  /* 0x00000004acac7981 */ /* 0x000ee4000c1e1d00 */
[--C-:B------:R-:W-:Y:S02]  /*1ae0*/  IMAD.WIDE.U32 R176, R209, 0x10, R180.reuse ;  /* 0x00000010d1b07825 */ /* 0x100fe400078e00b4 */
[----:B------:R-:W5:Y:S02]  /*1af0*/  LDG.E R8, desc[UR4][R8.64] ;  /* 0x0000000408087981 */ /* 0x000f64000c1e1900 */
[----:B------:R-:W-:-:S02]  /*1b00*/  IMAD.WIDE.U32 R180, R208, 0x10, R180 ;  /* 0x00000010d0b47825 */ /* 0x000fc400078e00b4 */
[----:B------:R-:W3:Y:S02]  /*1b10*/  LDG.E.128 R176, desc[UR4][R176.64] ;  /* 0x00000004b0b07981 */ /* 0x000ee4000c1e1d00 */
[----:B------:R-:W-:Y:S02]  /*1b20*/  IMAD.WIDE.U32 R224, R224, 0x4, R234 ;  /* 0x00000004e0e07825 */ /* 0x000fe400078e00ea */
[----:B------:R-:W3:Y:S02]  /*1b30*/  LDG.E.128 R180, desc[UR4][R180.64] ;  /* 0x00000004b4b47981 */ /* 0x000ee4000c1e1d00 */
[C---:B------:R-:W-:Y:S02]  /*1b40*/  IMAD.WIDE.U32 R184, R212.reuse, 0x10, R214 ;  /* 0x00000010d4b87825 */ /* 0x040fe400078e00d6 */
[----:B------:R0:W5:Y:S01]  /*1b50*/  LDG.E R9, desc[UR4][R224.64] ;  /* 0x00000004e0097981 */ /* 0x000162000c1e1900 */
[----:B------:R-:W-:Y:S01]  /*1b60*/  IADD3 R188, R212, 0x80, RZ ;  /* 0x00000080d4bc7810 */ /* 0x000fe20007ffe0ff */
[----:B------:R-:W-:-:S02]  /*1b70*/  IMAD.WIDE.U32 R6, R6, 0x4, R234 ;  /* 0x0000000406067825 */ /* 0x000fc400078e00ea */
[----:B------:R-:W3:Y:S02]  /*1b80*/  LDG.E.128 R184, desc[UR4][R184.64] ;  /* 0x00000004b8b87981 */ /* 0x000ee4000c1e1d00 */
[----:B------:R-:W-:Y:S02]  /*1b90*/  IMAD.WIDE.U32 R226, R226, 0x4, R234 ;  /* 0x00000004e2e27825 */ /* 0x000fe400078e00ea */
[----:B------:R-:W5:Y:S02]  /*1ba0*/  LDG.E R6, desc[UR4][R6.64] ;  /* 0x0000000406067981 */ /* 0x000f64000c1e1900 */
[----:B------:R-:W-:Y:S01]  /*1bb0*/  IMAD.WIDE.U32 R188, R188, 0x10, R214 ;  /* 0x00000010bcbc7825 */ /* 0x000fe200078e00d6 */
[----:B------:R-:W-:Y:S01]  /*1bc0*/  IADD3 R192, R212, 0x100, RZ ;  /* 0x00000100d4c07810 */ /* 0x000fe20007ffe0ff */
[----:B------:R-:W3:Y:S04]  /*1bd0*/  LDL R231, [R1+0xb0] ;  /* 0x0000b00001e77983 */ /* 0x000ee80000100800 */
[----:B------:R-:W3:Y:S04]  /*1be0*/  LDG.E.128 R188, desc[UR4][R188.64] ;  /* 0x00000004bcbc7981 */ /* 0x000ee8000c1e1d00 */
[----:B------:R1:W5:Y:S01]  /*1bf0*/  LDG.E R7, desc[UR4][R226.64] ;  /* 0x00000004e2077981 */ /* 0x000362000c1e1900 */
[----:B----4-:R-:W-:Y:S01]  /*1c00*/  FSEL R222, R230, RZ, !P0 ;  /* 0x000000ffe6de7208 */ /* 0x010fe20004000000 */
[----:B------:R-:W-:-:S02]  /*1c10*/  IMAD.WIDE.U32 R228, R228, 0x4, R234 ;  /* 0x00000004e4e47825 */ /* 0x000fc400078e00ea */
[----:B------:R-:W4:Y:S02]  /*1c20*/  LDL R230, [R1+0xac] ;  /* 0x0000ac0001e67983 */ /* 0x000f240000100800 */
[C---:B0-----:R-:W-:Y:S01]  /*1c30*/  FADD.FTZ R224, -R222.reuse, R158 ;  /* 0x0000009edee07221 */ /* 0x041fe20000010100 */
[C---:B-1----:R-:W-:Y:S01]  /*1c40*/  FADD.FTZ R226, -R222.reuse, R156 ;  /* 0x0000009cdee27221 */ /* 0x042fe20000010100 */
[----:B------:R0:W5:Y:S01]  /*1c50*/  LDG.E R216, desc[UR4][R228.64] ;  /* 0x00000004e4d87981 */ /* 0x000162000c1e1900 */
[----:B------:R-:W-:-:S03]  /*1c60*/  FADD.FTZ R158, -R222, R164 ;  /* 0x000000a4de9e7221 */ /* 0x000fc60000010100 */
[----:B------:R-:W4:Y:S01]  /*1c70*/  LDL R164, [R1+0xb8] ;  /* 0x0000b80001a47983 */ /* 0x000f220000100800 */
[C---:B------:R-:W-:Y:S01]  /*1c80*/  FADD.FTZ R156, -R222.reuse, R166 ;  /* 0x000000a6de9c7221 */ /* 0x040fe20000010100 */
[C---:B--2---:R-:W-:Y:S01]  /*1c90*/  FADD.FTZ R227, -R222.reuse, R155 ;  /* 0x0000009bdee37221 */ /* 0x044fe20000010100 */
[C---:B------:R-:W-:Y:S01]  /*1ca0*/  FADD.FTZ R155, -R222.reuse, R167 ;  /* 0x000000a7de9b7221 */ /* 0x040fe20000010100 */
[----:B------:R-:W2:Y:S04]  /*1cb0*/  LDL R166, [R1+0xa8] ;  /* 0x0000a80001a67983 */ /* 0x000ea80000100800 */
[----:B------:R-:W2:Y:S01]  /*1cc0*/  LDL R167, [R1+0xa4] ;  /* 0x0000a40001a77983 */ /* 0x000ea20000100800 */
[C---:B0-----:R-:W-:Y:S01]  /*1cd0*/  FADD.FTZ R229, -R222.reuse, R153 ;  /* 0x00000099dee57221 */ /* 0x041fe20000010100 */
[C---:B------:R-:W-:Y:S01]  /*1ce0*/  FADD.FTZ R228, -R222.reuse, R154 ;  /* 0x0000009adee47221 */ /* 0x040fe20000010100 */
[C---:B------:R-:W-:Y:S01]  /*1cf0*/  FADD.FTZ R223, -R222.reuse, R152 ;  /* 0x00000098dedf7221 */ /* 0x040fe20000010100 */
[C---:B------:R-:W-:Y:S01]  /*1d00*/  FADD.FTZ R225, -R222.reuse, R157 ;  /* 0x0000009ddee17221 */ /* 0x040fe20000010100 */
[C---:B------:R-:W-:Y:S01]  /*1d10*/  FADD.FTZ R235, -R222.reuse, R159 ;  /* 0x0000009fdeeb7221 */ /* 0x040fe20000010100 */
[----:B------:R-:W-:-:S02]  /*1d20*/  FADD.FTZ R157, -R222, R165 ;  /* 0x000000a5de9d7221 */ /* 0x000fc40000010100 */
[----:B------:R-:W2:Y:S01]  /*1d30*/  LDL R165, [R1+0xa0] ;  /* 0x0000a00001a57983 */ /* 0x000ea20000100800 */
[----:B------:R-:W-:Y:S01]  /*1d40*/  IADD3 R196, R212, 0x180, RZ ;  /* 0x00000180d4c47810 */ /* 0x000fe20007ffe0ff */
[----:B------:R-:W-:-:S04]  /*1d50*/  IMAD.WIDE.U32 R192, R192, 0x10, R214 ;  /* 0x00000010c0c07825 */ /* 0x000fc800078e00d6 */
[C---:B------:R-:W-:Y:S01]  /*1d60*/  FMUL.FTZ R226, R2.reuse, R226 ;  /* 0x000000e202e27220 */ /* 0x040fe20000410000 */
[----:B------:R-:W-:Y:S01]  /*1d70*/  FMUL.FTZ R225, R2, R225 ;  /* 0x000000e102e17220 */ /* 0x000fe20000410000 */
[----:B------:R-:W-:Y:S01]  /*1d80*/  IMAD.WIDE.U32 R196, R196, 0x10, R214 ;  /* 0x00000010c4c47825 */ /* 0x000fe200078e00d6 */
[----:B------:R-:W2:Y:S05]  /*1d90*/  LDG.E.128 R192, desc[UR4][R192.64] ;  /* 0x00000004c0c07981 */ /* 0x000eaa000c1e1d00 */
[----:B------:R-:W2:Y:S01]  /*1da0*/  LDG.E.128 R196, desc[UR4][R196.64] ;  /* 0x00000004c4c47981 */ /* 0x000ea2000c1e1d00 */
[C---:B---3--:R-:W-:Y:S01]  /*1db0*/  FADD.FTZ R154, -R222.reuse, R161 ;  /* 0x000000a1de9a7221 */ /* 0x048fe20000010100 */
        /* <DEDUP_REMOVED lines=20> */
[----:B------:R-:W-:Y:S01]  /*1f00*/  FFMA.FTZ R48, R188, R226, R48 ;  /* 0x000000e2bc307223 */ /* 0x000fe20000010030 */
[----:B------:R-:W-:Y:S01]  /*1f10*/  FFMA.FTZ R49, R189, R225, R49 ;  /* 0x000000e1bd317223 */ /* 0x000fe20000010031 */
[----:B------:R-:W-:Y:S01]  /*1f20*/  FADD.FTZ R117, R117, R189 ;  /* 0x000000bd75757221 */ /* 0x000fe20000010000 */
[C---:B------:R-:W-:Y:S01]  /*1f30*/  FMUL.FTZ R227, R2.reuse, R227 ;  /* 0x000000e302e37220 */ /* 0x040fe20000410000 */
[----:B------:R-:W-:Y:S01]  /*1f40*/  FADD.FTZ R123, R123, R187 ;  /* 0x000000bb7b7b7221 */ /* 0x000fe20000010000 */
[----:B------:R-:W-:Y:S01]  /*1f50*/  FMUL.FTZ R224, R2, R224 ;  /* 0x000000e002e07220 */ /* 0x000fe20000410000 */
[----:B------:R-:W-:Y:S01]  /*1f60*/  FADD.FTZ R118, R118, R190 ;  /* 0x000000be76767221 */ /* 0x000fe20000010000 */
[----:B------:R-:W-:Y:S01]  /*1f70*/  FADD.FTZ R119, R119, R191 ;  /* 0x000000bf77777221 */ /* 0x000fe20000010000 */
[----:B------:R-:W-:Y:S01]  /*1f80*/  IADD3 R200, R212, 0x200, RZ ;  /* 0x00000200d4c87810 */ /* 0x000fe20007ffe0ff */
[----:B------:R-:W-:Y:S01]  /*1f90*/  FMUL.FTZ R228, R2, R228 ;  /* 0x000000e402e47220 */ /* 0x000fe20000410000 */
[----:B------:R-:W-:Y:S01]  /*1fa0*/  FADD.FTZ R122, R122, R186 ;  /* 0x000000ba7a7a7221 */ /* 0x000fe20000010000 */
[----:B------:R-:W-:Y:S01]  /*1fb0*/  FMUL.FTZ R231, R231, R186 ;  /* 0x000000bae7e77220 */ /* 0x000fe20000410000 */
[----:B------:R-:W-:Y:S01]  /*1fc0*/  FMUL.FTZ R157, R2, R157 ;  /* 0x0000009d029d7220 */ /* 0x000fe20000410000 */
[----:B------:R-:W3:Y:S04]  /*1fd0*/  LDL R181, [R1+0x94] ;  /* 0x0000940001b57983 */ /* 0x000ee80000100800 */
[----:B------:R-:W3:Y:S01]  /*1fe0*/  LDL R171, [R1+0x90] ;  /* 0x0000900001ab7983 */ /* 0x000ee20000100800 */
[----:B----4-:R-:W-:Y:S01]  /*1ff0*/  FMUL.FTZ R230, R230, R187 ;  /* 0x000000bbe6e67220 */ /* 0x010fe20000410000 */
[----:B--2---:R-:W-:Y:S01]  /*2000*/  FADD.FTZ R115, R115, R195 ;  /* 0x000000c373737221 */ /* 0x004fe20000010000 */
[----:B------:R-:W-:Y:S01]  /*2010*/  FMUL.FTZ R222, R164, R184 ;  /* 0x000000b8a4de7220 */ /* 0x000fe20000410000 */
[----:B------:R-:W-:Y:S01]  /*2020*/  FADD.FTZ R109, R109, R197 ;  /* 0x000000c56d6d7221 */ /* 0x000fe20000010000 */
[----:B------:R-:W2:Y:S01]  /*2030*/  LDL R164, [R1+0x9c] ;  /* 0x00009c0001a47983 */ /* 0x000ea20000100800 */
[----:B------:R-:W-:Y:S01]  /*2040*/  FMUL.FTZ R188, R166, R188 ;  /* 0x000000bca6bc7220 */ /* 0x000fe20000410000 */
[----:B------:R-:W-:-:S02]  /*2050*/  FMUL.FTZ R189, R167, R189 ;  /* 0x000000bda7bd7220 */ /* 0x000fc40000410000 */
[----:B------:R-:W4:Y:S04]  /*2060*/  LDL R166, [R1+0x8c] ;  /* 0x00008c0001a67983 */ /* 0x000f280000100800 */
[----:B------:R-:W3:Y:S01]  /*2070*/  LDL R167, [R1+0x84] ;  /* 0x0000840001a77983 */ /* 0x000ee20000100800 */
[----:B------:R-:W-:Y:S01]  /*2080*/  FFMA.FTZ R47, R187, R227, R47 ;  /* 0x000000e3bb2f7223 */ /* 0x000fe2000001002f */
[----:B------:R-:W-:Y:S01]  /*2090*/  FMUL.FTZ R187, R2, R235 ;  /* 0x000000eb02bb7220 */ /* 0x000fe20000410000 */
[----:B------:R-:W-:Y:S01]  /*20a0*/  FFMA.FTZ R50, R190, R224, R50 ;  /* 0x000000e0be327223 */ /* 0x000fe20000010032 */
[----:B------:R-:W-:Y:S01]  /*20b0*/  FMUL.FTZ R190, R165, R190 ;  /* 0x000000bea5be7220 */ /* 0x000fe20000410000 */
[----:B------:R-:W-:Y:S01]  /*20c0*/  FMUL.FTZ R156, R2, R156 ;  /* 0x0000009c029c7220 */ /* 0x000fe20000410000 */
[----:B------:R-:W-:Y:S01]  /*20d0*/  FFMA.FTZ R51, R191, R187, R51 ;  /* 0x000000bbbf337223 */ /* 0x000fe20000010033 */
[----:B------:R-:W3:Y:S01]  /*20e0*/  LDL R165, [R1+0x80] ;  /* 0x0000800001a57983 */ /* 0x000ee20000100800 */
[----:B------:R-:W-:Y:S01]  /*20f0*/  FFMA.FTZ R46, R186, R228, R46 ;  /* 0x000000e4ba2e7223 */ /* 0x000fe2000001002e */
[----:B------:R-:W-:-:S04]  /*2100*/  IMAD.WIDE.U32 R200, R200, 0x10, R214 ;  /* 0x00000010c8c87825 */ /* 0x000fc800078e00d6 */
[C---:B------:R-:W-:Y:S01]  /*2110*/  FMUL.FTZ R186, R2.reuse, R152 ;  /* 0x0000009802ba7220 */ /* 0x040fe20000410000 */
[C---:B------:R-:W-:Y:S01]  /*2120*/  FMUL.FTZ R152, R2.reuse, R234 ;  /* 0x000000ea02987220 */ /* 0x040fe20000410000 */
[----:B------:R-:W-:Y:S01]  /*2130*/  FFMA.FTZ R57, R197, R157, R57 ;  /* 0x0000009dc5397223 */ /* 0x000fe20000010039 */
[C---:B------:R-:W-:Y:S01]  /*2140*/  FMUL.FTZ R155, R2.reuse, R155 ;  /* 0x0000009b029b7220 */ /* 0x040fe20000410000 */
[----:B------:R-:W-:Y:S01]  /*2150*/  FMUL.FTZ R223, R2, R223 ;  /* 0x000000df02df7220 */ /* 0x000fe20000410000 */
[----:B------:R-:W-:Y:S01]  /*2160*/  FFMA.FTZ R55, R195, R152, R55 ;  /* 0x00000098c3377223 */ /* 0x000fe20000010037 */
[----:B------:R-:W3:Y:S01]  /*2170*/  LDG.E.128 R200, desc[UR4][R200.64] ;  /* 0x00000004c8c87981 */ /* 0x000ee2000c1e1d00 */
[----:B------:R-:W-:Y:S01]  /*2180*/  FADD.FTZ R110, R110, R198 ;  /* 0x000000c66e6e7221 */ /* 0x000fe20000010000 */
[----:B------:R-:W-:Y:S01]  /*2190*/  FADD.FTZ R111, R111, R199 ;  /* 0x000000c76f6f7221 */ /* 0x000fe20000010000 */
[----:B------:R-:W-:Y:S01]  /*21a0*/  FMUL.FTZ R229, R2, R229 ;  /* 0x000000e502e57220 */ /* 0x000fe20000410000 */
[----:B------:R-:W-:Y:S01]  /*21b0*/  FMUL.FTZ R232, R232, R185 ;  /* 0x000000b9e8e87220 */ /* 0x000fe20000410000 */
[----:B------:R-:W-:Y:S01]  /*21c0*/  IADD3 R204, R212, 0x280, RZ ;  /* 0x00000280d4cc7810 */ /* 0x000fe20007ffe0ff */
[C---:B------:R-:W-:Y:S01]  /*21d0*/  FMUL.FTZ R154, R2.reuse, R154 ;  /* 0x0000009a029a7220 */ /* 0x040fe20000410000 */
[----:B------:R-:W3:Y:S01]  /*21e0*/  LDL R182, [R1+0x98] ;  /* 0x0000980001b67983 */ /* 0x000ee20000100800 */
[C---:B------:R-:W-:Y:S01]  /*21f0*/  FMUL.FTZ R161, R2.reuse, R161 ;  /* 0x000000a102a17220 */ /* 0x040fe20000410000 */
[----:B------:R-:W-:Y:S01]  /*2200*/  FADD.FTZ R113, R113, R193 ;  /* 0x000000c171717221 */ /* 0x000fe20000010000 */
[C---:B------:R-:W-:Y:S01]  /*2210*/  FMUL.FTZ R160, R2.reuse, R160 ;  /* 0x000000a002a07220 */ /* 0x040fe20000410000 */
[----:B------:R-:W-:Y:S01]  /*2220*/  FMUL.FTZ R153, R2, R153 ;  /* 0x0000009902997220 */ /* 0x000fe20000410000 */
[----:B------:R-:W-:Y:S01]  /*2230*/  FADD.FTZ R114, R114, R194 ;  /* 0x000000c272727221 */ /* 0x000fe20000010000 */
[----:B------:R-:W3:Y:S01]  /*2240*/  LDL R172, [R1+0x88] ;  /* 0x0000880001ac7983 */ /* 0x000ee20000100800 */
[----:B--2---:R-:W-:-:S03]  /*2250*/  FMUL.FTZ R191, R164, R191 ;  /* 0x000000bfa4bf7220 */ /* 0x004fc60000410000 */
[----:B------:R-:W2:Y:S01]  /*2260*/  LDL R164, [R1+0x7c] ;  /* 0x00007c0001a47983 */ /* 0x000ea20000100800 */
[----:B----4-:R-:W-:-:S03]  /*2270*/  FMUL.FTZ R195, R166, R195 ;  /* 0x000000c3a6c37220 */ /* 0x010fc60000410000 */
[----:B------:R-:W4:Y:S01]  /*2280*/  LDL R166, [R1+0x74] ;  /* 0x0000740001a67983 */ /* 0x000f220000100800 */
[----:B---3--:R-:W-:-:S03]  /*2290*/  FMUL.FTZ R197, R167, R197 ;  /* 0x000000c5a7c57220 */ /* 0x008fc60000410000 */
[----:B------:R-:W3:Y:S01]  /*22a0*/  LDL R167, [R1+0x70] ;  /* 0x0000700001a77983 */ /* 0x000ee20000100800 */
[----:B------:R-:W-:Y:S01]  /*22b0*/  FFMA.FTZ R58, R198, R156, R58 ;  /* 0x0000009cc63a7223 */ /* 0x000fe2000001003a */
[----:B------:R-:W-:Y:S01]  /*22c0*/  FFMA.FTZ R59, R199, R155, R59 ;  /* 0x0000009bc73b7223 */ /* 0x000fe2000001003b */
[----:B------:R-:W-:Y:S01]  /*22d0*/  FMUL.FTZ R198, R165, R198 ;  /* 0x000000c6a5c67220 */ /* 0x000fe20000410000 */
[----:B------:R-:W-:Y:S01]  /*22e0*/  FFMA.FTZ R165, R223, R222, RZ ;  /* 0x000000dedfa57223 */ /* 0x000fe200000100ff */
[----:B------:R-:W-:-:S04]  /*22f0*/  IMAD.WIDE.U32 R204, R204, 0x10, R214 ;  /* 0x00000010cccc7825 */ /* 0x000fc800078e00d6 */
[----:B------:R-:W-:Y:S01]  /*2300*/  FFMA.FTZ R165, R229, R232, R165 ;  /* 0x000000e8e5a57223 */ /* 0x000fe200000100a5 */
[----:B------:R-:W-:Y:S01]  /*2310*/  FFMA.FTZ R53, R193, R154, R53 ;  /* 0x0000009ac1357223 */ /* 0x000fe20000010035 */
[----:B------:R-:W-:Y:S01]  /*2320*/  FMUL.FTZ R193, R181, R193 ;  /* 0x000000c1b5c17220 */ /* 0x000fe20000410000 */
[----:B------:R-:W3:Y:S01]  /*2330*/  LDG.E.128 R204, desc[UR4][R204.64] ;  /* 0x00000004cccc7981 */ /* 0x000ee2000c1e1d00 */
[----:B------:R-:W-:Y:S01]  /*2340*/  FFMA.FTZ R165, R228, R231, R165 ;  /* 0x000000e7e4a57223 */ /* 0x000fe200000100a5 */
[----:B------:R-:W-:Y:S01]  /*2350*/  FFMA.FTZ R137, R201, R161, R137 ;  /* 0x000000a1c9897223 */ /* 0x000fe20000010089 */
[----:B------:R-:W-:Y:S01]  /*2360*/  FADD.FTZ R105, R105, R201 ;  /* 0x000000c969697221 */ /* 0x000fe20000010000 */
[----:B------:R-:W3:Y:S01]  /*2370*/  LDL R181, [R1+0x6c] ;  /* 0x00006c0001b57983 */ /* 0x000ee20000100800 */
[----:B------:R-:W-:Y:S01]  /*2380*/  FFMA.FTZ R138, R202, R160, R138 ;  /* 0x000000a0ca8a7223 */ /* 0x000fe2000001008a */
[----:B------:R-:W-:Y:S01]  /*2390*/  FADD.FTZ R106, R106, R202 ;  /* 0x000000ca6a6a7221 */ /* 0x000fe20000010000 */
[----:B--2---:R-:W-:Y:S01]  /*23a0*/  FMUL.FTZ R199, R164, R199 ;  /* 0x000000c7a4c77220 */ /* 0x004fe20000410000 */
[----:B------:R-:W-:-:S04]  /*23b0*/  FADD.FTZ R164, RZ, R222 ;  /* 0x000000deffa47221 */ /* 0x000fc80000010000 */
[----:B------:R-:W-:Y:S01]  /*23c0*/  FADD.FTZ R164, R164, R232 ;  /* 0x000000e8a4a47221 */ /* 0x000fe20000010000 */
[----:B----4-:R-:W-:-:S03]  /*23d0*/  FMUL.FTZ R201, R166, R201 ;  /* 0x000000c9a6c97220 */ /* 0x010fc60000410000 */
[----:B------:R-:W-:Y:S01]  /*23e0*/  FADD.FTZ R164, R164, R231 ;  /* 0x000000e7a4a47221 */ /* 0x000fe20000010000 */
[----:B------:R-:W-:Y:S01]  /*23f0*/  FFMA.FTZ R166, R227, R230, R165 ;  /* 0x000000e6e3a67223 */ /* 0x000fe200000100a5 */
[----:B---3--:R-:W-:Y:S02]  /*2400*/  FMUL.FTZ R202, R167, R202 ;  /* 0x000000caa7ca7220 */ /* 0x008fe40000410000 */
[----:B------:R-:W-:Y:S01]  /*2410*/  FADD.FTZ R164, R164, R230 ;  /* 0x000000e6a4a47221 */ /* 0x000fe20000010000 */
[----:B------:R-:W2:Y:S03]  /*2420*/  LDL R167, [R1+0x60] ;  /* 0x0000600001a77983 */ /* 0x000ea60000100800 */
[----:B------:R-:W-:Y:S01]  /*2430*/  FADD.FTZ R165, R164, R188 ;  /* 0x000000bca4a57221 */ /* 0x000fe20000010000 */
[----:B------:R-:W-:Y:S02]  /*2440*/  FFMA.FTZ R164, R226, R188, R166 ;  /* 0x000000bce2a47223 */ /* 0x000fe400000100a6 */
[----:B------:R-:W3:Y:S01]  /*2450*/  LDL R166, [R1+0x5c] ;  /* 0x00005c0001a67983 */ /* 0x000ee20000100800 */
[----:B------:R-:W-:Y:S01]  /*2460*/  FFMA.FTZ R54, R194, R153, R54 ;  /* 0x00000099c2367223 */ /* 0x000fe20000010036 */
[----:B------:R-:W-:-:S02]  /*2470*/  FMUL.FTZ R194, R171, R194 ;  /* 0x000000c2abc27220 */ /* 0x000fc40000410000 */
[----:B------:R-:W4:Y:S01]  /*2480*/  LDL R171, [R1+0x78] ;  /* 0x0000780001ab7983 */ /* 0x000f220000100800 */
[----:B------:R-:W-:-:S05]  /*2490*/  IADD3 R208, R212, 0x300, RZ ;  /* 0x00000300d4d07810 */ /* 0x000fca0007ffe0ff */
[----:B------:R-:W-:-:S04]  /*24a0*/  IMAD.WIDE.U32 R208, R208, 0x10, R214 ;  /* 0x00000010d0d07825 */ /* 0x000fc800078e00d6 */
[----:B------:R-:W-:Y:S01]  /*24b0*/  FFMA.FTZ R52, R192, R186, R52 ;  /* 0x000000bac0347223 */ /* 0x000fe20000010034 */
[----:B------:R-:W-:Y:S01]  /*24c0*/  FADD.FTZ R112, R112, R192 ;  /* 0x000000c070707221 */ /* 0x000fe20000010000 */
[----:B------:R-:W-:Y:S01]  /*24d0*/  FMUL.FTZ R159, R2, R159 ;  /* 0x0000009f029f7220 */ /* 0x000fe20000410000 */
[----:B------:R-:W-:Y:S01]  /*24e0*/  FMUL.FTZ R192, R182, R192 ;  /* 0x000000c0b6c07220 */ /* 0x000fe20000410000 */
[----:B------:R-:W4:Y:S02]  /*24f0*/  LDG.E.128 R208, desc[UR4][R208.64] ;  /* 0x00000004d0d07981 */ /* 0x000f24000c1e1d00 */
[----:B------:R-:W-:Y:S01]  /*2500*/  FFMA.FTZ R139, R203, R159, R139 ;  /* 0x0000009fcb8b7223 */ /* 0x000fe2000001008b */
[----:B------:R-:W-:Y:S01]  /*2510*/  FADD.FTZ R107, R107, R203 ;  /* 0x000000cb6b6b7221 */ /* 0x000fe20000010000 */
[----:B------:R-:W4:Y:S01]  /*2520*/  LDL R182, [R1+0x58] ;  /* 0x0000580001b67983 */ /* 0x000f220000100800 */
[----:B------:R-:W-:Y:S01]  /*2530*/  FMUL.FTZ R169, R2, R169 ;  /* 0x000000a902a97220 */ /* 0x000fe20000410000 */
[----:B------:R-:W-:-:S02]  /*2540*/  FMUL.FTZ R203, R181, R203 ;  /* 0x000000cbb5cb7220 */ /* 0x000fc40000410000 */
[----:B------:R-:W4:Y:S01]  /*2550*/  LDL R181, [R1+0x54] ;  /* 0x0000540001b57983 */ /* 0x000f220000100800 */
[----:B------:R-:W-:Y:S01]  /*2560*/  FMUL.FTZ R170, R2, R170 ;  /* 0x000000aa02aa7220 */ /* 0x000fe20000410000 */
[----:B------:R-:W-:Y:S01]  /*2570*/  FFMA.FTZ R134, R206, R169, R134 ;  /* 0x000000a9ce867223 */ /* 0x000fe20000010086 */
[----:B------:R-:W-:Y:S01]  /*2580*/  FADD.FTZ R102, R102, R206 ;  /* 0x000000ce66667221 */ /* 0x000fe20000010000 */
[----:B------:R-:W-:Y:S01]  /*2590*/  FADD.FTZ R103, R103, R207 ;  /* 0x000000cf67677221 */ /* 0x000fe20000010000 */
[----:B------:R-:W-:Y:S01]  /*25a0*/  FFMA.FTZ R135, R207, R170, R135 ;  /* 0x000000aacf877223 */ /* 0x000fe20000010087 */
[C---:B------:R-:W-:Y:S01]  /*25b0*/  FMUL.FTZ R162, R2.reuse, R162 ;  /* 0x000000a202a27220 */ /* 0x040fe20000410000 */
[----:B------:R-:W-:Y:S01]  /*25c0*/  FMUL.FTZ R158, R2, R158 ;  /* 0x0000009e029e7220 */ /* 0x000fe20000410000 */
[----:B------:R-:W-:Y:S02]  /*25d0*/  FADD.FTZ R104, R104, R200 ;  /* 0x000000c868687221 */ /* 0x000fe40000010000 */
[----:B------:R-:W-:Y:S01]  /*25e0*/  FFMA.FTZ R136, R200, R162, R136 ;  /* 0x000000a2c8887223 */ /* 0x000fe20000010088 */
[----:B--2---:R-:W-:-:S02]  /*25f0*/  FMUL.FTZ R206, R167, R206 ;  /* 0x000000cea7ce7220 */ /* 0x004fc40000410000 */
[----:B------:R-:W2:Y:S01]  /*2600*/  LDL R167, [R1+0x50] ;  /* 0x0000500001a77983 */ /* 0x000ea20000100800 */
[----:B---3--:R-:W-:-:S03]  /*2610*/  FMUL.FTZ R207, R166, R207 ;  /* 0x000000cfa6cf7220 */ /* 0x008fc60000410000 */
[----:B------:R-:W3:Y:S01]  /*2620*/  LDL R166, [R1+0x4c] ;  /* 0x00004c0001a67983 */ /* 0x000ee20000100800 */
[----:B----4-:R-:W-:-:S03]  /*2630*/  FMUL.FTZ R200, R171, R200 ;  /* 0x000000c8abc87220 */ /* 0x010fc60000410000 */
[----:B------:R-:W4:Y:S01]  /*2640*/  LDL R171, [R1+0x68] ;  /* 0x0000680001ab7983 */ /* 0x000f220000100800 */
[----:B------:R-:W-:Y:S01]  /*2650*/  FFMA.FTZ R56, R196, R158, R56 ;  /* 0x0000009ec4387223 */ /* 0x000fe20000010038 */
[----:B------:R-:W-:Y:S01]  /*2660*/  FADD.FTZ R108, R108, R196 ;  /* 0x000000c46c6c7221 */ /* 0x000fe20000010000 */
[----:B------:R-:W-:Y:S02]  /*2670*/  FMUL.FTZ R196, R172, R196 ;  /* 0x000000c4acc47220 */ /* 0x000fe40000410000 */
[----:B------:R-:W4:Y:S01]  /*2680*/  LDL R172, [R1+0x64] ;  /* 0x0000640001ac7983 */ /* 0x000f220000100800 */
[----:B------:R-:W-:Y:S01]  /*2690*/  IADD3 R212, R212, 0x380, RZ ;  /* 0x00000380d4d47810 */ /* 0x000fe20007ffe0ff */
[----:B------:R-:W-:-:S04]  /*26a0*/  FMUL.FTZ R173, R2, R173 ;  /* 0x000000ad02ad7220 */ /* 0x000fc80000410000 */
[----:B------:R-:W-:-:S04]  /*26b0*/  IMAD.WIDE.U32 R212, R212, 0x10, R214 ;  /* 0x00000010d4d47825 */ /* 0x000fc800078e00d6 */
[----:B------:R-:W-:Y:S01]  /*26c0*/  FMUL.FTZ R174, R2, R174 ;  /* 0x000000ae02ae7220 */ /* 0x000fe20000410000 */
[----:B------:R-:W-:Y:S01]  /*26d0*/  FFMA.FTZ R128, R208, R173, R128 ;  /* 0x000000add0807223 */ /* 0x000fe20000010080 */
[----:B------:R-:W-:Y:S01]  /*26e0*/  FADD.FTZ R96, R96, R208 ;  /* 0x000000d060607221 */ /* 0x000fe20000010000 */
[----:B------:R-:W-:Y:S01]  /*26f0*/  FMUL.FTZ R208, R182, R208 ;  /* 0x000000d0b6d07220 */ /* 0x000fe20000410000 */
[----:B------:R-:W4:Y:S01]  /*2700*/  LDG.E.128 R212, desc[UR4][R212.64] ;  /* 0x00000004d4d47981 */ /* 0x000f22000c1e1d00 */
[----:B------:R-:W-:Y:S01]  /*2710*/  FMUL.FTZ R175, R2, R175 ;  /* 0x000000af02af7220 */ /* 0x000fe20000410000 */
[----:B------:R-:W-:Y:S02]  /*2720*/  FFMA.FTZ R129, R209, R174, R129 ;  /* 0x000000aed1817223 */ /* 0x000fe40000010081 */
[----:B------:R-:W4:Y:S01]  /*2730*/  LDL R182, [R1+0x48] ;  /* 0x0000480001b67983 */ /* 0x000f220000100800 */
[----:B------:R-:W-:Y:S01]  /*2740*/  FADD.FTZ R97, R97, R209 ;  /* 0x000000d161617221 */ /* 0x000fe20000010000 */
[----:B------:R-:W-:-:S02]  /*2750*/  FMUL.FTZ R209, R181, R209 ;  /* 0x000000d1b5d17220 */ /* 0x000fc40000410000 */
[----:B------:R-:W4:Y:S01]  /*2760*/  LDL R181, [R1+0x44] ;  /* 0x0000440001b57983 */ /* 0x000f220000100800 */
[----:B------:R-:W-:Y:S01]  /*2770*/  FMUL.FTZ R176, R2, R176 ;  /* 0x000000b002b07220 */ /* 0x000fe20000410000 */
[----:B------:R-:W-:Y:S01]  /*2780*/  FFMA.FTZ R130, R210, R175, R130 ;  /* 0x000000afd2827223 */ /* 0x000fe20000010082 */
[----:B------:R-:W-:Y:S01]  /*2790*/  FADD.FTZ R98, R98, R210 ;  /* 0x000000d262627221 */ /* 0x000fe20000010000 */
        /* <DEDUP_REMOVED lines=17> */
[----:B------:R-:W2:Y:S01]  /*28b0*/  LDL R167, [R1+0x40] ;  /* 0x0000400001a77983 */ /* 0x000ea20000100800 */
[----:B---3--:R-:W-:-:S03]  /*28c0*/  FMUL.FTZ R211, R166, R211 ;  /* 0x000000d3a6d37220 */ /* 0x008fc60000410000 */
        /* <DEDUP_REMOVED lines=15> */
[----:B----4-:R-:W-:Y:S01]  /*29c0*/  FMUL.FTZ R171, R171, R204 ;  /* 0x000000ccabab7220 */ /* 0x010fe20000410000 */
        /* <DEDUP_REMOVED lines=26> */
[C---:B------:R-:W-:Y:S01]  /*2b70*/  FMUL.FTZ R179, R2.reuse, R179 ;  /* 0x000000b302b37220 */ /* 0x040fe20000410000 */
        /* <DEDUP_REMOVED lines=20> */
[----:B--2---:R-:W-:-:S04]  /*2cc0*/  FMUL.FTZ R214, R167, R214 ;  /* 0x000000d6a7d67220 */ /* 0x004fc80000410000 */
[----:B------:R-:W-:Y:S01]  /*2cd0*/  FADD.FTZ R165, R165, R214 ;  /* 0x000000d6a5a57221 */ /* 0x000fe20000010000 */
[----:B------:R-:W-:Y:S01]  /*2ce0*/  FFMA.FTZ R164, R179, R214, R164 ;  /* 0x000000d6b3a47223 */ /* 0x000fe200000100a4 */
[----:B---3--:R-:W-:-:S04]  /*2cf0*/  FMUL.FTZ R215, R166, R215 ;  /* 0x000000d7a6d77220 */ /* 0x008fc80000410000 */
[----:B------:R-:W-:Y:S01]  /*2d00*/  FADD.FTZ R183, R165, R215 ;  /* 0x000000d7a5b77221 */ /* 0x000fe20000010000 */
[----:B------:R-:W-:-:S07]  /*2d10*/  FFMA.FTZ R165, R180, R215, R164 ;  /* 0x000000d7b4a57223 */ /* 0x000fce00000100a4 */
.L_x_12262:
[----:B------:R-:W-:Y:S05]  /*2d20*/  BSYNC B0 ;  /* 0x0000000000007941 */ /* 0x000fea0003800000 */
.L_x_12260:
        /* <DEDUP_REMOVED lines=26> */
.L_x_12417:
[----:B------:R-:W2:Y:S01]  /*2ed0*/  S2R R181, SR_CgaCtaId ;  /* 0x0000000000b57919 */ /* 0x000ea20000008800 */
[----:B------:R-:W-:Y:S01]  /*2ee0*/  FADD.FTZ R164, R183, R185 ;  /* 0x000000b9b7a47221 */ /* 0x000fe20000010000 */
[----:B01----:R-:W-:Y:S01]  /*2ef0*/  FADD.FTZ R165, R165, R167 ;  /* 0x000000a7a5a57221 */ /* 0x003fe20000010000 */
[----:B------:R-:W0:Y:S01]  /*2f00*/  LDC R182, c[0x0][0x218] ;  /* 0x00008600ffb67b82 */ /* 0x000e220000000800 */
[----:B------:R-:W-:Y:S01]  /*2f10*/  @!P0 LOP3.LUT R167, R204, 0x3, RZ, 0xc0, !PT ;  /* 0x00000003cca78812 */ /* 0x000fe200078ec0ff */
[----:B------:R-:W-:Y:S05]  /*2f20*/  WARPSYNC.ALL ;  /* 0x0000000000007948 */ /* 0x000fea0003800000 */
[----:B------:R-:W-:-:S02]  /*2f30*/  MOV R183, 0x400 ;  /* 0x0000040000b77802 */ /* 0x000fc40000000f00 */
[----:B------:R-:W-:Y:S02]  /*2f40*/  @!P0 IADD3 R167, R166, R167, RZ ;  /* 0x000000a7a6a78210 */ /* 0x000fe40007ffe0ff */
[----:B--2---:R-:W-:Y:S01]  /*2f50*/  LEA R183, R181, R183, 0x18 ;  /* 0x000000b7b5b77211 */ /* 0x004fe200078ec0ff */
[----:B------:R-:W-:-:S03]  /*2f60*/  HFMA2.MMA R181, -RZ, RZ, 0, 0 ;  /* 0x00000000ffb57435 */ /* 0x000fc600000001ff */
[-C--:B------:R-:W-:Y:S02]  /*2f70*/  @!P0 LEA R167, R167, R183.reuse, 0x3 ;  /* 0x000000b7a7a78211 */ /* 0x080fe400078e18ff */
[----:B------:R-:W-:-:S03]  /*2f80*/  LEA R183, R166, R183, 0x3 ;  /* 0x000000b7a6b77211 */ /* 0x000fc600078e18ff */
[----:B------:R1:W-:Y:S02]  /*2f90*/  @!P0 STS.64 [R167+0x4000], R164 ;  /* 0x004000a4a7008388 */ /* 0x0003e40000000a00 */
[----:B-1----:R-:W-:-:S05]  /*2fa0*/  @P3 IADD3 R164, R218, -0x1, RZ ;  /* 0xffffffffdaa43810 */ /* 0x002fca0007ffe0ff */
[----:B0-----:R-:W-:Y:S01]  /*2fb0*/  @P3 IMAD R164, R164, R182, RZ ;  /* 0x000000b6a4a43224 */ /* 0x001fe200078e02ff */
[----:B------:R-:W-:Y:S02]  /*2fc0*/  LOP3.LUT R182, R205, 0x7f, RZ, 0xc0, !PT ;  /* 0x0000007fcdb67812 */ /* 0x000fe400078ec0ff */
[----:B------:R-:W0:Y:S02]  /*2fd0*/  LDC.U8 R205, c[0x0][0x2a0] ;  /* 0x0000a800ffcd7b82 */ /* 0x000e240000000000 */
[----:B------:R-:W-:-:S04]  /*2fe0*/  @P3 SHF.R.S32.HI R165, RZ, 0x1f, R164 ;  /* 0x0000001fffa53819 */ /* 0x000fc800000114a4 */
[----:B------:R-:W-:-:S04]  /*2ff0*/  @P3 LEA.HI R165, R165, R164, RZ, 0x2 ;  /* 0x000000a4a5a53211 */ /* 0x000fc800078f10ff */
[----:B------:R-:W-:Y:S01]  /*3000*/  @P3 LEA.HI.SX32 R181, R165, R182, 0x1e ;  /* 0x000000b6a5b53211 */ /* 0x000fe200078ff2ff */
[----:B------:R-:W-:Y:S06]  /*3010*/  BAR.SYNC.DEFER_BLOCKING 0x0 ;  /* 0x0000000000007b1d */ /* 0x000fec0000010000 */
[----:B------:R-:W1:Y:S02]  /*3020*/  LDS.128 R164, [R183+0x4000] ;  /* 0x00400000b7a47984 */ /* 0x000e640000000c00 */
[----:B-1----:R-:W-:Y:S01]  /*3030*/  FADD.FTZ R164, RZ, R164 ;  /* 0x000000a4ffa47221 */ /* 0x002fe20000010000 */
[----:B------:R-:W-:-:S03]  /*3040*/  FADD.FTZ R165, RZ, R165 ;  /* 0x000000a5ffa57221 */ /* 0x000fc60000010000 */
[----:B------:R-:W-:Y:S01]  /*3050*/  FADD.FTZ R182, R166, R164 ;  /* 0x000000a4a6b67221 */ /* 0x000fe20000010000 */
[----:B------:R-:W-:Y:S02]  /*3060*/  FADD.FTZ R184, R167, R165 ;  /* 0x000000a5a7b87221 */ /* 0x000fe40000010000 */
[----:B------:R-:W1:Y:S01]  /*3070*/  LDS.128 R164, [R183+0x4010] ;  /* 0x00401000b7a47984 */ /* 0x000e620000000c00 */
[----:B0-----:R-:W-:Y:S01]  /*3080*/  ISETP.NE.AND P5, PT, R205, RZ, PT ;  /* 0x000000ffcd00720c */ /* 0x001fe20003fa5270 */
[----:B------:R-:W-:Y:S01]  /*3090*/  BSSY B0, `(.L_x_12264) ;  /* 0x000001b000007945 */ /* 0x000fe20003800000 */
[C---:B------:R-:W-:Y:S02]  /*30a0*/  @!P2 ISETP.NE.U32.AND P0, PT, R4.reuse, RZ, PT ;  /* 0x000000ff0400a20c */ /* 0x040fe40003f05070 */
[C---:B------:R-:W-:Y:S02]  /*30b0*/  @!P2 ISETP.NE.U32.AND P6, PT, R4.reuse, RZ, PT ;  /* 0x000000ff0400a20c */ /* 0x040fe40003fc5070 */
[----:B------:R-:W-:Y:S01]  /*30c0*/  @!P2 ISETP.NE.U32.AND P1, PT, R4, RZ, PT ;  /* 0x000000ff0400a20c */ /* 0x000fe20003f25070 */
[----:B-1----:R-:W-:Y:S01]  /*30d0*/  FADD.FTZ R164, R182, R164 ;  /* 0x000000a4b6a47221 */ /* 0x002fe20000010000 */
[----:B------:R-:W-:-:S03]  /*30e0*/  FADD.FTZ R182, R184, R165 ;  /* 0x000000a5b8b67221 */ /* 0x000fc60000010000 */
[----:B------:R-:W-:Y:S02]  /*30f0*/  FADD.FTZ R166, R166, R164 ;  /* 0x000000a4a6a67221 */ /* 0x000fe40000010000 */
[----:B------:R-:W0:Y:S02]  /*3100*/  @P3 LDC.64 R164, c[0x0][0x220] ;  /* 0x00008800ffa43b82 */ /* 0x000e240000000a00 */
[----:B------:R-:W-:-:S05]  /*3110*/  FMUL.FTZ R166, R166, UR8 ;  /* 0x00000008a6a67c20 */ /* 0x000fca0008410000 */
[----:B------:R-:W-:Y:S02]  /*3120*/  FSEL R184, R166, RZ, !P5 ;  /* 0x000000ffa6b87208 */ /* 0x000fe40006800000 */
[----:B------:R-:W-:Y:S01]  /*3130*/  @!P2 ISETP.NE.U32.AND P5, PT, R4, RZ, PT ;  /* 0x000000ff0400a20c */ /* 0x000fe20003fa5070 */
[----:B------:R-:W-:-:S03]  /*3140*/  FADD.FTZ R167, R167, R182 ;  /* 0x000000b6a7a77221 */ /* 0x000fc60000010000 */
[----:B------:R-:W-:Y:S01]  /*3150*/  @!P2 ISETP.NE.AND.EX P5, PT, R5, RZ, PT, P5 ;  /* 0x000000ff0500a20c */ /* 0x000fe20003fa5350 */
[----:B------:R-:W-:Y:S01]  /*3160*/  FMUL.FTZ R185, R167, UR8 ;  /* 0x00000008a7b97c20 */ /* 0x000fe20008410000 */
[C---:B------:R-:W-:Y:S02]  /*3170*/  @!P2 ISETP.NE.AND.EX P0, PT, R5.reuse, RZ, PT, P0 ;  /* 0x000000ff0500a20c */ /* 0x040fe40003f05300 */
[----:B------:R-:W-:Y:S01]  /*3180*/  @!P2 ISETP.NE.AND.EX P6, PT, R5, RZ, PT, P6 ;  /* 0x000000ff0500a20c */ /* 0x000fe20003fc5360 */
[----:B0-----:R-:W-:Y:S01]  /*3190*/  @P3 IMAD.WIDE.U32 R164, R181, 0x10, R164 ;  /* 0x00000010b5a43825 */ /* 0x001fe200078e00a4 */
[----:B------:R-:W-:-:S04]  /*31a0*/  @!P2 ISETP.NE.AND.EX P1, PT, R5, RZ, PT, P1 ;  /* 0x000000ff0500a20c */ /* 0x000fc80003f25310 */
[----:B------:R0:W5:Y:S02]  /*31b0*/  @P3 LDG.E.128 R140, desc[UR4][R164.64] ;  /* 0x00000004a48c3981 */ /* 0x000164000c1e1d00 */
[----:B0----5:R-:W-:Y:S01]  /*31c0*/  @!P2 FSEL R164, R40, RZ, P5 ;  /* 0x000000ff28a4a208 */ /* 0x021fe20002800000 */
[----:B------:R-:W-:Y:S06]  /*31d0*/  @!P2 BRA `(.L_x_12265) ;  /* 0x000000000018a947 */ /* 0x000fec0003800000 */
[----:B------:R-:W-:Y:S01]  /*31e0*/  ISETP.NE.U32.AND P5, PT, R4, RZ, PT ;  /* 0x000000ff0400720c */ /* 0x000fe20003fa5070 */
[----:B------:R-:W-:-:S03]  /*31f0*/  FFMA.FTZ R164, R223, R185, R184 ;  /* 0x000000b9dfa47223 */ /* 0x000fc600000100b8 */
[----:B------:R-:W-:Y:S01]  /*3200*/  ISETP.NE.AND.EX P5, PT, R5, RZ, PT, P5 ;  /* 0x000000ff0500720c */ /* 0x000fe20003fa5350 */
[----:B------:R-:W-:-:S04]  /*3210*/  FADD.FTZ R164, R222, -R164 ;  /* 0x800000a4dea47221 */ /* 0x000fc80000010000 */
[----:B------:R-:W-:-:S08]  /*3220*/  FMUL.FTZ R164, R2, R164 ;  /* 0x000000a402a47220 */ /* 0x000fd00000410000 */
[----:B------:R-:W-:-:S07]  /*3230*/  @P5 FADD.FTZ R164, R40, R164 ;  /* 0x000000a428a45221 */ /* 0x000fce0000010000 */
.L_x_12265:
[----:B------:R-:W-:Y:S05]  /*3240*/  BSYNC B0 ;  /* 0x0000000000007941 */ /* 0x000fea0003800000 */
.L_x_12264:
[----:B------:R-:W-:Y:S04]  /*3250*/  BSSY B0, `(.L_x_12266) ;  /* 0x000000b000007945 */ /* 0x000fe80003800000 */
        /* <DEDUP_REMOVED lines=10> */
.L_x_12267:
[----:B------:R-:W-:Y:S05]  /*3300*/  BSYNC B0 ;  /* 0x0000000000007941 */ /* 0x000fea0003800000 */
.L_x_12266:
        /* <DEDUP_REMOVED lines=9> */
.L_x_12269:
[----:B------:R-:W-:Y:S05]  /*33a0*/  BSYNC B0 ;  /* 0x0000000000007941 */ /* 0x000fea0003800000 */
.L_x_12268:
        /* <DEDUP_REMOVED lines=11> */
.L_x_12271:
[----:B------:R-:W-:Y:S05]  /*3460*/  BSYNC B0 ;  /* 0x0000000000007941 */ /* 0x000fea0003800000 */
.L_x_12270:
        /* <DEDUP_REMOVED lines=9> */
.L_x_12273:
[----:B------:R-:W-:Y:S05]  /*3500*/  BSYNC B0 ;  /* 0x0000000000007941 */ /* 0x000fea0003800000 */
.L_x_12272:
        /* <DEDUP_REMOVED lines=11> */
.L_x_12275:
[----:B------:R-:W-:Y:S05]  /*35c0*/  BSYNC B0 ;  /* 0x0000000000007941 */ /* 0x000fea0003800000 */
.L_x_12274:
        /* <DEDUP_REMOVED lines=9> */
.L_x_12277:
[----:B------:R-:W-:Y:S05]  /*3660*/  BSYNC B0 ;  /* 0x0000000000007941 */ /* 0x000fea0003800000 */
.L_x_12276:
        /* <DEDUP_REMOVED lines=11> */
.L_x_12279:
[----:B------:R-:W-:Y:S05]  /*3720*/  BSYNC B0 ;  /* 0x0000000000007941 */ /* 0x000fea0003800000 */
.L_x_12278:
        /* <DEDUP_REMOVED lines=11> */
[----:B------:R-:W-:Y:S02]  /*37e0*/  @!P2 ISETP.NE.U32.AND P6, PT, R4, RZ, PT ;  /* 0x000000ff0400a20c */ /* 0x000fe40003fc5070 */
[----:B------:R-:W-:Y:S01]  /*37f0*/  @!P2 ISETP.NE.AND.EX P5, PT, R5, RZ, PT, P5 ;  /* 0x000000ff0500a20c */ /* 0x000fe20003fa5350 */
[----:B0-----:R-:W-:-:S05]  /*3800*/  @P1 IMAD.WIDE.U32 R182, R3, 0x10, R182 ;  /* 0x0000001003b61825 */ /* 0x001fca00078e00b6 */
[----:B------:R0:W-:Y:S02]  /*3810*/  @P1 STG.E.128 desc[UR4][R182.64], R164 ;  /* 0x000000a4b6001986 */ /* 0x0001e4000c101d04 */
[----:B0-----:R-:W0:Y:S02]  /*3820*/  @P3 LDC.64 R164, c[0x0][0x2f8] ;  /* 0x0000be00ffa43b82 */ /* 0x001e240000000a00 */
[----:B0-----:R-:W-:-:S05]  /*3830*/  @P3 IMAD.WIDE.U32 R164, R181, 0x10, R164 ;  /* 0x00000010b5a43825 */ /* 0x001fca00078e00a4 */
[----:B------:R0:W-:Y:S01]  /*3840*/  @P3 STG.E.128 desc[UR4][R164.64], R144 ;  /* 0x00000090a4003986 */ /* 0x0001e2000c101d04 */
[----:B------:R-:W-:Y:S05]  /*3850*/  @!P3 BRA `(.L_x_12281) ;  /* 0x000000000010b947 */ /* 0x000fea0003800000 */
[----:B------:R-:W1:Y:S01]  /*3860*/  LDC.64 R142, c[0x0][0x220] ;  /* 0x00008800ff8e7b82 */ /* 0x000e620000000a00 */
[----:B------:R-:W-:-:S05]  /*3870*/  IADD3 R140, R181, 0x80, RZ ;  /* 0x00000080b58c7810 */ /* 0x000fca0007ffe0ff */
[----:B-1----:R-:W-:-:S06]  /*3880*/  IMAD.WIDE.U32 R140, R140, 0x10, R142 ;  /* 0x000000108c8c7825 */ /* 0x002fcc00078e008e */
[----:B------:R-:W5:Y:S02]  /*3890*/  LDG.E.128 R140, desc[UR4][R140.64] ;  /* 0x000000048c8c7981 */ /* 0x000f64000c1e1d00 */
.L_x_12281:
[----:B------:R-:W-:Y:S05]  /*38a0*/  BSYNC B0 ;  /* 0x0000000000007941 */ /* 0x000fea0003800000 */
.L_x_12280:
[----:B------:R-:W-:Y:S01]  /*38b0*/  BSSY B0, `(.L_x_12282) ;  /* 0x0000009000007945 */ /* 0x000fe20003800000 */
[----:B0-----:R-:W-:-:S03]  /*38c0*/  @!P2 FSEL R164, R36, RZ, P5 ;  /* 0x000000ff24a4a208 */ /* 0x001fc60002800000 */
[----:B------:R-:W-:Y:S05]  /*38d0*/  @!P2 BRA `(.L_x_12283) ;  /* 0x000000000018a947 */ /* 0x000fea0003800000 */
[----:B------:R-:W-:Y:S01]  /*38e0*/  ISETP.NE.U32.AND P5, PT, R4, RZ, PT ;  /* 0x000000ff0400720c */ /* 0x000fe20003fa5070 */
[----:B------:R-:W-:-:S03]  /*38f0*/  FFMA.FTZ R164, R226, R185, R184 ;  /* 0x000000b9e2a47223 */ /* 0x000fc600000100b8 */
[----:B------:R-:W-:Y:S01]  /*3900*/  ISETP.NE.AND.EX P5, PT, R5, RZ, PT, P5 ;  /* 0x000000ff0500720c */ /* 0x000fe20003fa5350 */
[----:B------:R-:W-:-:S04]  /*3910*/  FADD.FTZ R164, R188, -R164 ;  /* 0x800000a4bca47221 */ /* 0x000fc80000010000 */
[----:B------:R-:W-:-:S08]  /*3920*/  FMUL.FTZ R164, R2, R164 ;  /* 0x000000a402a47220 */ /* 0x000fd00000410000 */
[----:B------:R-:W-:-:S07]  /*3930*/  @P5 FADD.FTZ R164, R36, R164 ;  /* 0x000000a424a45221 */ /* 0x000fce0000010000 */
.L_x_12283:
[----:B------:R-:W-:Y:S05]  /*3940*/  BSYNC B0 ;  /* 0x0000000000007941 */ /* 0x000fea0003800000 */
.L_x_12282:
[----:B------:R-:W-:Y:S04]  /*3950*/  BSSY B0, `(.L_x_12284) ;  /* 0x000000b000007945 */ /* 0x000fe80003800000 */
[----:B------:R-:W-:Y:S05]  /*3960*/  @!P3 BRA `(.L_x_12285) ;  /* 0x000000000024b947 */ /* 0x000fea0003800000 */
[----:B------:R-:W2:Y:S01]  /*3970*/  LDL R166, [R1+0x28] ;  /* 0x0000280001a67983 */ /* 0x000ea20000100800 */
[----:B------:R-:W-:Y:S01]  /*3980*/  FMUL.FTZ R165, R164, UR11 ;  /* 0x0000000ba4a57c20 */ /* 0x000fe20008410000 */
[----:B------:R-:W-:-:S03]  /*3990*/  LOP3.LUT P5, RZ, R216, 0xff, RZ, 0xc0, !PT ;  /* 0x000000ffd8ff7812 */ /* 0x000fc600078ac0ff */
[----:B------:R-:W-:-:S04]  /*39a0*/  FMUL.FTZ R165, R165, UR10 ;  /* 0x0000000aa5a57c20 */ /* 0x000fc80008410000 */
[----:B-----5:R-:W-:-:S05]  /*39b0*/  FMUL.FTZ R144, R140, R165 ;  /* 0x000000a58c907220 */ /* 0x020fca0000410000 */
[----:B------:R-:W-:-:S05]  /*39c0*/  FSEL R144, R144, RZ, P5 ;  /* 0x000000ff90907208 */ /* 0x000fca0002800000 */
[----:B------:R-:W-:Y:S01]  /*39d0*/  FADD.FTZ R84, R84, R144 ;  /* 0x0000009054547221 */ /* 0x000fe20000010000 */
[----:B------:R-:W-:Y:S01]  /*39e0*/  MOV R144, RZ ;  /* 0x000000ff00907202 */ /* 0x000fe20000000f00 */
[----:B--2---:R-:W-:-:S07]  /*39f0*/  @P5 FMUL.FTZ R144, R166, R165 ;  /* 0x000000a5a6905220 */ /* 0x004fce0000410000 */
.L_x_12285:
[----:B------:R-:W-:Y:S05]  /*3a00*/  BSYNC B0 ;  /* 0x0000000000007941 */ /* 0x000fea0003800000 */
.L_x_12284:
        /* <DEDUP_REMOVED lines=11> */
.L_x_12287:
[----:B------:R-:W-:Y:S05]  /*3ac0*/  BSYNC B0 ;  /* 0x0000000000007941 */ /* 0x000fea0003800000 */
.L_x_12286:
        /* <DEDUP_REMOVED lines=9> */
[----:B------:R-:W-:-:S06]  /*3b60*/  HFMA2.MMA R145, -RZ, RZ, 0, 0 ;  /* 0x00000000ff917435 */ /* 0x000fcc00000001ff */
[----:B--2---:R-:W-:-:S07]  /*3b70*/  @P6 FMUL.FTZ R145, R167, R166 ;  /* 0x000000a6a7916220 */ /* 0x004fce0000410000 */
.L_x_12289:
[----:B------:R-:W-:Y:S05]  /*3b80*/  BSYNC B0 ;  /* 0x0000000000007941 */ /* 0x000fea0003800000 */
.L_x_12288:
[----:B------:R-:W-:Y:S01]  /*3b90*/  @!P2 ISETP.NE.U32.AND P6, PT, R4, RZ, PT ;  /* 0x000000ff0400a20c */ /* 0x000fe20003fc5070 */
[----:B------:R-:W-:Y:S01]  /*3ba0*/  BSSY B0, `(.L_x_12290) ;  /* 0x000000b000007945 */ /* 0x000fe20003800000 */
        /* <DEDUP_REMOVED lines=10> */
.L_x_12291:
[----:B------:R-:W-:Y:S05]  /*3c50*/  BSYNC B0 ;  /* 0x0000000000007941 */ /* 0x000fea0003800000 */
.L_x_12290:
        /* <DEDUP_REMOVED lines=11> */
.L_x_12293:
[----:B------:R-:W-:Y:S05]  /*3d10*/  BSYNC B0 ;  /* 0x0000000000007941 */ /* 0x000fea0003800000 */
.L_x_12292:
        /* <DEDUP_REMOVED lines=9> */
.L_x_12295:
[----:B------:R-:W-:Y:S05]  /*3db0*/  BSYNC B0 ;  /* 0x0000000000007941 */ /* 0x000fea0003800000 */
.L_x_12294:
        /* <DEDUP_REMOVED lines=11> */
.L_x_12297:
[----:B------:R-:W-:Y:S05]  /*3e70*/  BSYNC B0 ;  /* 0x0000000000007941 */ /* 0x000fea0003800000 */
.L_x_12296:
[----:B------:R-:W0:Y:S01]  /*3e80*/  @P1 LDC.64 R182, c[0x0][0x308] ;  /* 0x0000c200ffb61b82 */ /* 0x000e220000000a00 */
[----:B------:R-:W-:Y:S01]  /*3e90*/  SEL R164, R164, R148, P0 ;  /* 0x00000094a4a47207 */ /* 0x000fe20000000000 */
[----:B------:R-:W-:Y:S01]  /*3ea0*/  BSSY B0, `(.L_x_12298) ;  /* 0x0000012000007945 */ /* 0x000fe20003800000 */
[----:B------:R-:W-:Y:S02]  /*3eb0*/  SEL R165, R165, R149, P0 ;  /* 0x00000095a5a57207 */ /* 0x000fe40000000000 */
[----:B------:R-:W-:Y:S02]  /*3ec0*/  SEL R166, R166, R150, P0 ;  /* 0x00000096a6a67207 */ /* 0x000fe40000000000 */
[----:B------:R-:W-:Y:S02]  /*3ed0*/  SEL R167, R167, R151, P0 ;  /* 0x00000097a7a77207 */ /* 0x000fe40000000000 */
[C---:B------:R-:W-:Y:S02]  /*3ee0*/  @!P2 ISETP.NE.U32.AND P5, PT, R4.reuse, RZ, PT ;  /* 0x000000ff0400a20c */ /* 0x040fe40003fa5070 */
[----:B------:R-:W-:-:S02]  /*3ef0*/  @!P2 ISETP.NE.U32.AND P6, PT, R4, RZ, PT ;  /* 0x000000ff0400a20c */ /* 0x000fc40003fc5070 */
[----:B------:R-:W-:Y:S02]  /*3f00*/  @!P2 ISETP.NE.AND.EX P5, PT, R5, RZ, PT, P5 ;  /* 0x000000ff0500a20c */ /* 0x000fe40003fa5350 */
[----:B------:R-:W-:Y:S01]  /*3f10*/  IADD3 R204, R181, 0x100, RZ ;  /* 0x00000100b5cc7810 */ /* 0x000fe20007ffe0ff */
[----:B0-----:R-:W-:-:S05]  /*3f20*/  @P1 IMAD.WIDE.U32 R182, R219, 0x10, R182 ;  /* 0x00000010dbb61825 */ /* 0x001fca00078e00b6 */
[----:B------:R0:W-:Y:S02]  /*3f30*/  @P1 STG.E.128 desc[UR4][R182.64], R164 ;  /* 0x000000a4b6001986 */ /* 0x0001e4000c101d04 */
[----:B0-----:R-:W0:Y:S01]  /*3f40*/  @P3 LDC.64 R164, c[0x0][0x2f8] ;  /* 0x0000be00ffa43b82 */ /* 0x001e220000000a00 */
[----:B------:R-:W-:-:S05]  /*3f50*/  @P3 IADD3 R166, R181, 0x80, RZ ;  /* 0x00000080b5a63810 */ /* 0x000fca0007ffe0ff */
[----:B0-----:R-:W-:-:S05]  /*3f60*/  @P3 IMAD.WIDE.U32 R164, R166, 0x10, R164 ;  /* 0x00000010a6a43825 */ /* 0x001fca00078e00a4 */
[----:B------:R0:W-:Y:S01]  /*3f70*/  @P3 STG.E.128 desc[UR4][R164.64], R144 ;  /* 0x00000090a4003986 */ /* 0x0001e2000c101d04 */
[----:B------:R-:W-:Y:S05]  /*3f80*/  @!P3 BRA `(.L_x_12299) ;  /* 0x00000000000cb947 */ /* 0x000fea0003800000 */
[----:B-----5:R-:W1:Y:S02]  /*3f90*/  LDC.64 R140, c[0x0][0x220] ;  /* 0x00008800ff8c7b82 */ /* 0x020e640000000a00 */
[----:B-1----:R-:W-:-:S06]  /*3fa0*/  IMAD.WIDE.U32 R140, R204, 0x10, R140 ;  /* 0x00000010cc8c7825 */ /* 0x002fcc00078e008c */
[----:B------:R-:W5:Y:S02]  /*3fb0*/  LDG.E.128 R140, desc[UR4][R140.64] ;  /* 0x000000048c8c7981 */ /* 0x000f64000c1e1d00 */
.L_x_12299:
[----:B------:R-:W-:Y:S05]  /*3fc0*/  BSYNC B0 ;  /* 0x0000000000007941 */ /* 0x000fea0003800000 */
.L_x_12298:
        /* <DEDUP_REMOVED lines=9> */
.L_x_12301:
[----:B------:R-:W-:Y:S05]  /*4060*/  BSYNC B0 ;  /* 0x0000000000007941 */ /* 0x000fea0003800000 */
.L_x_12300:
        /* <DEDUP_REMOVED lines=11> */
.L_x_12303:
[----:B------:R-:W-:Y:S05]  /*4120*/  BSYNC B0 ;  /* 0x0000000000007941 */ /* 0x000fea0003800000 */
.L_x_12302:
        /* <DEDUP_REMOVED lines=11> */
.L_x_12305:
[----:B------:R-:W-:Y:S05]  /*41e0*/  BSYNC B0 ;  /* 0x0000000000007941 */ /* 0x000fea0003800000 */
.L_x_12304:
        /* <DEDUP_REMOVED lines=11> */
.L_x_12307:
[----:B------:R-:W-:Y:S05]  /*42a0*/  BSYNC B0 ;  /* 0x0000000000007941 */ /* 0x000fea0003800000 */
.L_x_12306:
        /* <DEDUP_REMOVED lines=12> */
.L_x_12309:
[----:B------:R-:W-:Y:S05]  /*4370*/  BSYNC B0 ;  /* 0x0000000000007941 */ /* 0x000fea0003800000 */
.L_x_12308:
        /* <DEDUP_REMOVED lines=11> */
.L_x_12311:
[----:B------:R-:W-:Y:S05]  /*4430*/  BSYNC B0 ;  /* 0x0000000000007941 */ /* 0x000fea0003800000 */
.L_x_12310:
        /* <DEDUP_REMOVED lines=9> */
.L_x_12313:
[----:B------:R-:W-:Y:S05]  /*44d0*/  BSYNC B0 ;  /* 0x0000000000007941 */ /* 0x000fea0003800000 */
.L_x_12312:
[----:B------:R-:W-:Y:S04]  /*44e0*/  BSSY B0, `(.L_x_12314) ;  /* 0x000000b000007945 */ /* 0x000fe80003800000 */
[----:B------:R-:W-:Y:S05]  /*44f0*/  @!P3 BRA `(.L_x_12315) ;  /* 0x000000000024b947 */ /* 0x000fea0003800000 */
[----:B------:R-:W2:Y:S01]  /*4500*/  LDL R182, [R1+0xc] ;  /* 0x00000c0001b67983 */ /* 0x000ea20000100800 */
[----:B------:R-:W-:Y:S01]  /*4510*/  LOP3.LUT P5, RZ, R11, 0xff000000, RZ, 0xc0, !PT ;  /* 0xff0000000bff7812 */ /* 0x000fe200078ac0ff */
[----:B------:R-:W-:-:S04]  /*4520*/  FMUL.FTZ R11, R167, UR11 ;  /* 0x0000000ba70b7c20 */ /* 0x000fc80008410000 */
[----:B------:R-:W-:-:S04]  /*4530*/  FMUL.FTZ R11, R11, UR10 ;  /* 0x0000000a0b0b7c20 */ /* 0x000fc80008410000 */
[----:B-----5:R-:W-:-:S05]  /*4540*/  FMUL.FTZ R147, R143, R11 ;  /* 0x0000000b8f937220 */ /* 0x020fca0000410000 */
[----:B------:R-:W-:-:S05]  /*4550*/  FSEL R147, R147, RZ, P5 ;  /* 0x000000ff93937208 */ /* 0x000fca0002800000 */
[----:B------:R-:W-:Y:S01]  /*4560*/  FADD.FTZ R83, R83, R147 ;  /* 0x0000009353537221 */ /* 0x000fe20000010000 */
[----:B------:R-:W-:-:S06]  /*4570*/  HFMA2.MMA R147, -RZ, RZ, 0, 0 ;  /* 0x00000000ff937435 */ /* 0x000fcc00000001ff */
[----:B--2---:R-:W-:-:S07]  /*4580*/  @P5 FMUL.FTZ R147, R182, R11 ;  /* 0x0000000bb6935220 */ /* 0x004fce0000410000 */
.L_x_12315:
[----:B------:R-:W-:Y:S05]  /*4590*/  BSYNC B0 ;  /* 0x0000000000007941 */ /* 0x000fea0003800000 */
.L_x_12314:
        /* <DEDUP_REMOVED lines=12> */
[----:B0-----:R-:W0:Y:S08]  /*4660*/  @P3 LDC.64 R164, c[0x0][0x2f8] ;  /* 0x0000be00ffa43b82 */ /* 0x001e300000000a00 */
[----:B------:R-:W1:Y:S01]  /*4670*/  @P1 LDC.64 R182, c[0x0][0x308] ;  /* 0x0000c200ffb61b82 */ /* 0x000e620000000a00 */
[----:B0-----:R-:W-:-:S05]  /*4680*/  @P3 IMAD.WIDE.U32 R164, R204, 0x10, R164 ;  /* 0x00000010cca43825 */ /* 0x001fca00078e00a4 */
[----:B------:R0:W-:Y:S01]  /*4690*/  @P3 STG.E.128 desc[UR4][R164.64], R144 ;  /* 0x00000090a4003986 */ /* 0x0001e2000c101d04 */
[----:B------:R-:W-:Y:S05]  /*46a0*/  @!P3 BRA `(.L_x_12317) ;  /* 0x00000000000cb947 */ /* 0x000fea0003800000 */
[----:B-----5:R-:W2:Y:S02]  /*46b0*/  LDC.64 R140, c[0x0][0x220] ;  /* 0x00008800ff8c7b82 */ /* 0x020ea40000000a00 */
[----:B--2---:R-:W-:-:S06]  /*46c0*/  IMAD.WIDE.U32 R140, R11, 0x10, R140 ;  /* 0x000000100b8c7825 */ /* 0x004fcc00078e008c */
[----:B------:R-:W5:Y:S02]  /*46d0*/  LDG.E.128 R140, desc[UR4][R140.64] ;  /* 0x000000048c8c7981 */ /* 0x000f64000c1e1d00 */
.L_x_12317:
[----:B------:R-:W-:Y:S05]  /*46e0*/  BSYNC B0 ;  /* 0x0000000000007941 */ /* 0x000fea0003800000 */
.L_x_12316:
        /* <DEDUP_REMOVED lines=9> */
.L_x_12319:
[----:B------:R-:W-:Y:S05]  /*4780*/  BSYNC B0 ;  /* 0x0000000000007941 */ /* 0x000fea0003800000 */
.L_x_12318:
        /* <DEDUP_REMOVED lines=11> */
.L_x_12321:
[----:B------:R-:W-:Y:S05]  /*4840*/  BSYNC B0 ;  /* 0x0000000000007941 */ /* 0x000fea0003800000 */
.L_x_12320:
        /* <DEDUP_REMOVED lines=11> */
.L_x_12323:
[----:B------:R-:W-:Y:S05]  /*4900*/  BSYNC B0 ;  /* 0x0000000000007941 */ /* 0x000fea0003800000 */
.L_x_12322:
        /* <DEDUP_REMOVED lines=11> */
.L_x_12325:
[----:B------:R-:W-:Y:S05]  /*49c0*/  BSYNC B0 ;  /* 0x0000000000007941 */ /* 0x000fea0003800000 */
.L_x_12324:
        /* <DEDUP_REMOVED lines=12> */
.L_x_12327:
[----:B------:R-:W-:Y:S05]  /*4a90*/  BSYNC B0 ;  /* 0x0000000000007941 */ /* 0x000fea0003800000 */
.L_x_12326:
[----:B------:R-:W-:Y:S04]  /*4aa0*/  BSSY B0, `(.L_x_12328) ;  /* 0x000000b000007945 */ /* 0x000fe80003800000 */
[----:B------:R-:W-:Y:S05]  /*4ab0*/  @!P3 BRA `(.L_x_12329) ;  /* 0x000000000024b947 */ /* 0x000fea0003800000 */
[----:B------:R-:W2:Y:S01]  /*4ac0*/  LDL R204, [R1] ;  /* 0x0000000001cc7983 */ /* 0x000ea20000100800 */
        /* <DEDUP_REMOVED lines=8> */
.L_x_12329:
[----:B------:R-:W-:Y:S05]  /*4b50*/  BSYNC B0 ;  /* 0x0000000000007941 */ /* 0x000fea0003800000 */
.L_x_12328:
        /* <DEDUP_REMOVED lines=9> */
.L_x_12331:
[----:B------:R-:W-:Y:S05]  /*4bf0*/  BSYNC B0 ;  /* 0x0000000000007941 */ /* 0x000fea0003800000 */
.L_x_12330:
[----:B------:R-:W-:Y:S04]  /*4c00*/  BSSY B0, `(.L_x_12332) ;  /* 0x000000a000007945 */ /* 0x000fe80003800000 */
[----:B------:R-:W-:Y:S05]  /*4c10*/  @!P3 BRA `(.L_x_12333) ;  /* 0x000000000020b947 */ /* 0x000fea0003800000 */
[----:B------:R-:W-:Y:S01]  /*4c20*/  LOP3.LUT P5, RZ, R6, 0xff000000, RZ, 0xc0, !PT ;  /* 0xff00000006ff7812 */ /* 0x000fe200078ac0ff */
[----:B------:R-:W-:-:S04]  /*4c30*/  FMUL.FTZ R6, R167, UR11 ;  /* 0x0000000ba7067c20 */ /* 0x000fc80008410000 */
[----:B------:R-:W-:-:S04]  /*4c40*/  FMUL.FTZ R6, R6, UR10 ;  /* 0x0000000a06067c20 */ /* 0x000fc80008410000 */
[----:B-----5:R-:W-:-:S05]  /*4c50*/  FMUL.FTZ R147, R143, R6 ;  /* 0x000000068f937220 */ /* 0x020fca0000410000 */
[----:B------:R-:W-:-:S05]  /*4c60*/  FSEL R147, R147, RZ, P5 ;  /* 0x000000ff93937208 */ /* 0x000fca0002800000 */
[----:B------:R-:W-:Y:S01]  /*4c70*/  FADD.FTZ R79, R79, R147 ;  /* 0x000000934f4f7221 */ /* 0x000fe20000010000 */
[----:B------:R-:W-:-:S06]  /*4c80*/  HFMA2.MMA R147, -RZ, RZ, 0, 0 ;  /* 0x00000000ff937435 */ /* 0x000fcc00000001ff */
[----:B------:R-:W-:-:S07]  /*4c90*/  @P5 FMUL.FTZ R147, R252, R6 ;  /* 0x00000006fc935220 */ /* 0x000fce0000410000 */
.L_x_12333:
[----:B------:R-:W-:Y:S05]  /*4ca0*/  BSYNC B0 ;  /* 0x0000000000007941 */ /* 0x000fea0003800000 */
.L_x_12332:
[----:B-1----:R-:W-:Y:S01]  /*4cb0*/  @P1 IMAD.WIDE.U32 R182, R221, 0x10, R182 ;  /* 0x00000010ddb61825 */ /* 0x002fe200078e00b6 */
[----:B------:R-:W-:Y:S01]  /*4cc0*/  SEL R164, R164, R148, P0 ;  /* 0x00000094a4a47207 */ /* 0x000fe20000000000 */
[----:B------:R-:W-:Y:S01]  /*4cd0*/  BSSY B0, `(.L_x_12334) ;  /* 0x0000011000007945 */ /* 0x000fe20003800000 */
[----:B------:R-:W-:Y:S02]  /*4ce0*/  SEL R165, R165, R149, P0 ;  /* 0x00000095a5a57207 */ /* 0x000fe40000000000 */
[----:B------:R-:W-:Y:S02]  /*4cf0*/  SEL R166, R166, R150, P0 ;  /* 0x00000096a6a67207 */ /* 0x000fe40000000000 */
[----:B------:R-:W-:Y:S02]  /*4d00*/  SEL R167, R167, R151, P0 ;  /* 0x00000097a7a77207 */ /* 0x000fe40000000000 */
[C---:B------:R-:W-:Y:S02]  /*4d10*/  @!P2 ISETP.NE.U32.AND P5, PT, R4.reuse, RZ, PT ;  /* 0x000000ff0400a20c */ /* 0x040fe40003fa5070 */
[----:B------:R-:W-:Y:S01]  /*4d20*/  @!P2 ISETP.NE.U32.AND P6, PT, R4, RZ, PT ;  /* 0x000000ff0400a20c */ /* 0x000fe20003fc5070 */
[----:B------:R0:W-:Y:S01]  /*4d30*/  @P1 STG.E.128 desc[UR4][R182.64], R164 ;  /* 0x000000a4b6001986 */ /* 0x0001e2000c101d04 */
[----:B------:R-:W-:Y:S01]  /*4d40*/  @!P2 ISETP.NE.AND.EX P5, PT, R5, RZ, PT, P5 ;  /* 0x000000ff0500a20c */ /* 0x000fe20003fa5350 */
[----:B0-----:R-:W0:Y:S08]  /*4d50*/  @P3 LDC.64 R164, c[0x0][0x2f8] ;  /* 0x0000be00ffa43b82 */ /* 0x001e300000000a00 */
[----:B------:R-:W1:Y:S01]  /*4d60*/  @P1 LDC.64 R166, c[0x0][0x308] ;  /* 0x0000c200ffa61b82 */ /* 0x000e620000000a00 */
[----:B0-----:R-:W-:Y:S01]  /*4d70*/  @P3 IMAD.WIDE.U32 R164, R11, 0x10, R164 ;  /* 0x000000100ba43825 */ /* 0x001fe200078e00a4 */
[----:B------:R-:W-:-:S04]  /*4d80*/  IADD3 R11, R181, 0x200, RZ ;  /* 0x00000200b50b7810 */ /* 0x000fc80007ffe0ff */
[----:B------:R0:W-:Y:S01]  /*4d90*/  @P3 STG.E.128 desc[UR4][R164.64], R144 ;  /* 0x00000090a4003986 */ /* 0x0001e2000c101d04 */
[----:B------:R-:W-:Y:S05]  /*4da0*/  @!P3 BRA `(.L_x_12335) ;  /* 0x00000000000cb947 */ /* 0x000fea0003800000 */
[----:B-----5:R-:W2:Y:S02]  /*4db0*/  LDC.64 R140, c[0x0][0x220] ;  /* 0x00008800ff8c7b82 */ /* 0x020ea40000000a00 */
[----:B--2---:R-:W-:-:S06]  /*4dc0*/  IMAD.WIDE.U32 R140, R11, 0x10, R140 ;  /* 0x000000100b8c7825 */ /* 0x004fcc00078e008c */
[----:B------:R-:W5:Y:S02]  /*4dd0*/  LDG.E.128 R140, desc[UR4][R140.64] ;  /* 0x000000048c8c7981 */ /* 0x000f64000c1e1d00 */
.L_x_12335:
[----:B------:R-:W-:Y:S05]  /*4de0*/  BSYNC B0 ;  /* 0x0000000000007941 */ /* 0x000fea0003800000 */
.L_x_12334:
        /* <DEDUP_REMOVED lines=9> */
.L_x_12337:
[----:B------:R-:W-:Y:S05]  /*4e80*/  BSYNC B0 ;  /* 0x0000000000007941 */ /* 0x000fea0003800000 */
.L_x_12336:
[----:B------:R-:W-:Y:S04]  /*4e90*/  BSSY B0, `(.L_x_12338) ;  /* 0x000000a000007945 */ /* 0x000fe80003800000 */
[----:B------:R-:W-:Y:S05]  /*4ea0*/  @!P3 BRA `(.L_x_12339) ;  /* 0x000000000020b947 */ /* 0x000fea0003800000 */
[----:B------:R-:W-:Y:S01]  /*4eb0*/  FMUL.FTZ R6, R164, UR11 ;  /* 0x0000000ba4067c20 */ /* 0x000fe20008410000 */
[----:B------:R-:W-:-:S03]  /*4ec0*/  LOP3.LUT P5, RZ, R7, 0xff, RZ, 0xc0, !PT ;  /* 0x000000ff07ff7812 */ /* 0x000fc600078ac0ff */
[----:B------:R-:W-:-:S04]  /*4ed0*/  FMUL.FTZ R6, R6, UR10 ;  /* 0x0000000a06067c20 */ /* 0x000fc80008410000 */
[----:B-----5:R-:W-:-:S05]  /*4ee0*/  FMUL.FTZ R144, R140, R6 ;  /* 0x000000068c907220 */ /* 0x020fca0000410000 */
[----:B------:R-:W-:-:S05]  /*4ef0*/  FSEL R144, R144, RZ, P5 ;  /* 0x000000ff90907208 */ /* 0x000fca0002800000 */
[----:B------:R-:W-:Y:S01]  /*4f00*/  FADD.FTZ R72, R72, R144 ;  /* 0x0000009048487221 */ /* 0x000fe20000010000 */
[----:B------:R-:W-:Y:S01]  /*4f10*/  MOV R144, RZ ;  /* 0x000000ff00907202 */ /* 0x000fe20000000f00 */
[----:B------:R-:W-:-:S07]  /*4f20*/  @P5 FMUL.FTZ R144, R251, R6 ;  /* 0x00000006fb905220 */ /* 0x000fce0000410000 */
.L_x_12339:
[----:B------:R-:W-:Y:S05]  /*4f30*/  BSYNC B0 ;  /* 0x0000000000007941 */ /* 0x000fea0003800000 */
.L_x_12338:
        /* <DEDUP_REMOVED lines=11> */
.L_x_12341:
[----:B------:R-:W-:Y:S05]  /*4ff0*/  BSYNC B0 ;  /* 0x0000000000007941 */ /* 0x000fea0003800000 */
.L_x_12340:
        /* <DEDUP_REMOVED lines=8> */
[----:B------:R-:W-:-:S06]  /*5080*/  HFMA2.MMA R145, -RZ, RZ, 0, 0 ;  /* 0x00000000ff917435 */ /* 0x000fcc00000001ff */
[----:B------:R-:W-:-:S07]  /*5090*/  @P6 FMUL.FTZ R145, R250, R6 ;  /* 0x00000006fa916220 */ /* 0x000fce0000410000 */
.L_x_12343:
[----:B------:R-:W-:Y:S05]  /*50a0*/  BSYNC B0 ;  /* 0x0000000000007941 */ /* 0x000fea0003800000 */
.L_x_12342:
        /* <DEDUP_REMOVED lines=12> */
.L_x_12345:
[----:B------:R-:W-:Y:S05]  /*5170*/  BSYNC B0 ;  /* 0x0000000000007941 */ /* 0x000fea0003800000 */
.L_x_12344:
        /* <DEDUP_REMOVED lines=10> */
.L_x_12347:
[----:B------:R-:W-:Y:S05]  /*5220*/  BSYNC B0 ;  /* 0x0000000000007941 */ /* 0x000fea0003800000 */
.L_x_12346:
        /* <DEDUP_REMOVED lines=9> */
.L_x_12349:
[----:B------:R-:W-:Y:S05]  /*52c0*/  BSYNC B0 ;  /* 0x0000000000007941 */ /* 0x000fea0003800000 */
.L_x_12348:
[----:B------:R-:W-:Y:S04]  /*52d0*/  BSSY B0, `(.L_x_12350) ;  /* 0x000000a000007945 */ /* 0x000fe80003800000 */
[----:B------:R-:W-:Y:S05]  /*52e0*/  @!P3 BRA `(.L_x_12351) ;  /* 0x000000000020b947 */ /* 0x000fea0003800000 */
[----:B------:R-:W-:Y:S01]  /*52f0*/  FMUL.FTZ R6, R182, UR11 ;  /* 0x0000000bb6067c20 */ /* 0x000fe20008410000 */
[----:B------:R-:W-:Y:S01]  /*5300*/  LOP3.LUT P5, RZ, R7, 0xff000000, RZ, 0xc0, !PT ;  /* 0xff00000007ff7812 */ /* 0x000fe200078ac0ff */
[----:B------:R-:W-:Y:S02]  /*5310*/  HFMA2.MMA R147, -RZ, RZ, 0, 0 ;  /* 0x00000000ff937435 */ /* 0x000fe400000001ff */
[----:B------:R-:W-:-:S04]  /*5320*/  FMUL.FTZ R6, R6, UR10 ;  /* 0x0000000a06067c20 */ /* 0x000fc80008410000 */
[----:B-----5:R-:W-:-:S05]  /*5330*/  FMUL.FTZ R7, R143, R6 ;  /* 0x000000068f077220 */ /* 0x020fca0000410000 */
[----:B------:R-:W-:Y:S01]  /*5340*/  FSEL R7, R7, RZ, P5 ;  /* 0x000000ff07077208 */ /* 0x000fe20002800000 */
[----:B------:R-:W-:-:S04]  /*5350*/  @P5 FMUL.FTZ R147, R248, R6 ;  /* 0x00000006f8935220 */ /* 0x000fc80000410000 */
[----:B------:R-:W-:-:S07]  /*5360*/  FADD.FTZ R75, R75, R7 ;  /* 0x000000074b4b7221 */ /* 0x000fce0000010000 */
.L_x_12351:
[----:B------:R-:W-:Y:S05]  /*5370*/  BSYNC B0 ;  /* 0x0000000000007941 */ /* 0x000fea0003800000 */
.L_x_12350:
[----:B------:R-:W-:Y:S01]  /*5380*/  @P1 IADD3 R6, R3, 0x200, RZ ;  /* 0x0000020003061810 */ /* 0x000fe20007ffe0ff */
[----:B------:R-:W-:Y:S01]  /*5390*/  BSSY B0, `(.L_x_12352) ;  /* 0x0000013000007945 */ /* 0x000fe20003800000 */
[----:B------:R-:W-:Y:S02]  /*53a0*/  SEL R164, R164, R148, P0 ;  /* 0x00000094a4a47207 */ /* 0x000fe40000000000 */
[----:B------:R-:W-:Y:S01]  /*53b0*/  SEL R165, R165, R149, P0 ;  /* 0x00000095a5a57207 */ /* 0x000fe20000000000 */
[----:B-1----:R-:W-:Y:S01]  /*53c0*/  @P1 IMAD.WIDE.U32 R6, R6, 0x10, R166 ;  /* 0x0000001006061825 */ /* 0x002fe200078e00a6 */
[----:B------:R-:W-:Y:S02]  /*53d0*/  SEL R166, R183, R150, P0 ;  /* 0x00000096b7a67207 */ /* 0x000fe40000000000 */
[----:B------:R-:W-:Y:S02]  /*53e0*/  SEL R167, R182, R151, P0 ;  /* 0x00000097b6a77207 */ /* 0x000fe40000000000 */
[----:B------:R-:W-:-:S02]  /*53f0*/  @!P2 ISETP.NE.U32.AND P5, PT, R4, RZ, PT ;  /* 0x000000ff0400a20c */ /* 0x000fc40003fa5070 */
        /* <DEDUP_REMOVED lines=12> */
.L_x_12353:
[----:B------:R-:W-:Y:S05]  /*54c0*/  BSYNC B0 ;  /* 0x0000000000007941 */ /* 0x000fea0003800000 */
.L_x_12352:
[----:B------:R-:W-:Y:S01]  /*54d0*/  BSSY B0, `(.L_x_12354) ;  /* 0x0000009000007945 */ /* 0x000fe20003800000 */
[----:B------:R-:W-:-:S03]  /*54e0*/  @!P2 FSEL R183, R20, RZ, P5 ;  /* 0x000000ff14b7a208 */ /* 0x000fc60002800000 */
[----:B------:R-:W-:Y:S05]  /*54f0*/  @!P2 BRA `(.L_x_12355) ;  /* 0x000000000018a947 */ /* 0x000fea0003800000 */
[----:B------:R-:W-:Y:S01]  /*5500*/  ISETP.NE.U32.AND P5, PT, R4, RZ, PT ;  /* 0x000000ff0400720c */ /* 0x000fe20003fa5070 */
[----:B0-----:R-:W-:-:S03]  /*5510*/  FFMA.FTZ R6, R163, R185, R184 ;  /* 0x000000b9a3067223 */ /* 0x001fc600000100b8 */
[----:B------:R-:W-:Y:S01]  /*5520*/  ISETP.NE.AND.EX P5, PT, R5, RZ, PT, P5 ;  /* 0x000000ff0500720c */ /* 0x000fe20003fa5350 */
[----:B------:R-:W-:-:S04]  /*5530*/  FADD.FTZ R6, R171, -R6 ;  /* 0x80000006ab067221 */ /* 0x000fc80000010000 */
[----:B------:R-:W-:-:S08]  /*5540*/  FMUL.FTZ R183, R2, R6 ;  /* 0x0000000602b77220 */ /* 0x000fd00000410000 */
[----:B------:R-:W-:-:S07]  /*5550*/  @P5 FADD.FTZ R183, R20, R183 ;  /* 0x000000b714b75221 */ /* 0x000fce0000010000 */
.L_x_12355:
[----:B------:R-:W-:Y:S05]  /*5560*/  BSYNC B0 ;  /* 0x0000000000007941 */ /* 0x000fea0003800000 */
.L_x_12354:
[----:B------:R-:W-:Y:S04]  /*5570*/  BSSY B0, `(.L_x_12356) ;  /* 0x000000a000007945 */ /* 0x000fe80003800000 */
[----:B------:R-:W-:Y:S05]  /*5580*/  @!P3 BRA `(.L_x_12357) ;  /* 0x000000000020b947 */ /* 0x000fea0003800000 */
[----:B0-----:R-:W-:Y:S01]  /*5590*/  FMUL.FTZ R6, R183, UR11 ;  /* 0x0000000bb7067c20 */ /* 0x001fe20008410000 */
[----:B------:R-:W-:Y:S02]  /*55a0*/  LOP3.LUT P5, RZ, R8, 0xff, RZ, 0xc0, !PT ;  /* 0x000000ff08ff7812 */ /* 0x000fe400078ac0ff */
[----:B------:R-:W-:Y:S01]  /*55b0*/  MOV R144, RZ ;  /* 0x000000ff00907202 */ /* 0x000fe20000000f00 */
[----:B------:R-:W-:-:S04]  /*55c0*/  FMUL.FTZ R6, R6, UR10 ;  /* 0x0000000a06067c20 */ /* 0x000fc80008410000 */
[----:B-----5:R-:W-:-:S05]  /*55d0*/  FMUL.FTZ R7, R140, R6 ;  /* 0x000000068c077220 */ /* 0x020fca0000410000 */
[----:B------:R-:W-:Y:S01]  /*55e0*/  FSEL R7, R7, RZ, P5 ;  /* 0x000000ff07077208 */ /* 0x000fe20002800000 */
[----:B------:R-:W-:-:S04]  /*55f0*/  @P5 FMUL.FTZ R144, R247, R6 ;  /* 0x00000006f7905220 */ /* 0x000fc80000410000 */
[----:B------:R-:W-:-:S07]  /*5600*/  FADD.FTZ R68, R68, R7 ;  /* 0x0000000744447221 */ /* 0x000fce0000010000 */
.L_x_12357:
[----:B------:R-:W-:Y:S05]  /*5610*/  BSYNC B0 ;  /* 0x0000000000007941 */ /* 0x000fea0003800000 */
.L_x_12356:
[----:B------:R-:W-:Y:S01]  /*5620*/  @!P2 ISETP.NE.AND.EX P6, PT, R5, RZ, PT, P6 ;  /* 0x000000ff0500a20c */ /* 0x000fe20003fc5360 */
[----:B------:R-:W-:Y:S01]  /*5630*/  BSSY B0, `(.L_x_12358) ;  /* 0x000000a000007945 */ /* 0x000fe20003800000 */
[----:B------:R-:W-:Y:S02]  /*5640*/  @!P2 ISETP.NE.U32.AND P5, PT, R4, RZ, PT ;  /* 0x000000ff0400a20c */ /* 0x000fe40003fa5070 */
[----:B------:R-:W-:Y:S01]  /*5650*/  @!P2 FSEL R182, R21, RZ, P6 ;  /* 0x000000ff15b6a208 */ /* 0x000fe20003000000 */
[----:B------:R-:W-:Y:S10]  /*5660*/  @!P2 BRA `(.L_x_12359) ;  /* 0x000000000018a947 */ /* 0x000ff40003800000 */
[----:B------:R-:W-:Y:S01]  /*5670*/  ISETP.NE.U32.AND P6, PT, R4, RZ, PT ;  /* 0x000000ff0400720c */ /* 0x000fe20003fc5070 */
[----:B0-----:R-:W-:-:S03]  /*5680*/  FFMA.FTZ R6, R168, R185, R184 ;  /* 0x000000b9a8067223 */ /* 0x001fc600000100b8 */
[----:B------:R-:W-:Y:S01]  /*5690*/  ISETP.NE.AND.EX P6, PT, R5, RZ, PT, P6 ;  /* 0x000000ff0500720c */ /* 0x000fe20003fc5360 */
[----:B------:R-:W-:-:S04]  /*56a0*/  FADD.FTZ R6, R172, -R6 ;  /* 0x80000006ac067221 */ /* 0x000fc80000010000 */
[----:B------:R-:W-:-:S08]  /*56b0*/  FMUL.FTZ R182, R2, R6 ;  /* 0x0000000602b67220 */ /* 0x000fd00000410000 */
[----:B------:R-:W-:-:S07]  /*56c0*/  @P6 FADD.FTZ R182, R21, R182 ;  /* 0x000000b615b66221 */ /* 0x000fce0000010000 */
.L_x_12359:
[----:B------:R-:W-:Y:S05]  /*56d0*/  BSYNC B0 ;  /* 0x0000000000007941 */ /* 0x000fea0003800000 */
.L_x_12358:
[----:B------:R-:W-:Y:S04]  /*56e0*/  BSSY B0, `(.L_x_12360) ;  /* 0x000000a000007945 */ /* 0x000fe80003800000 */
[----:B------:R-:W-:Y:S05]  /*56f0*/  @!P3 BRA `(.L_x_12361) ;  /* 0x000000000020b947 */ /* 0x000fea0003800000 */
[----:B0-----:R-:W-:Y:S01]  /*5700*/  FMUL.FTZ R6, R182, UR11 ;  /* 0x0000000bb6067c20 */ /* 0x001fe20008410000 */
[----:B------:R-:W-:Y:S01]  /*5710*/  LOP3.LUT P6, RZ, R8, 0xff00, RZ, 0xc0, !PT ;  /* 0x0000ff0008ff7812 */ /* 0x000fe200078cc0ff */
[----:B------:R-:W-:Y:S02]  /*5720*/  HFMA2.MMA R145, -RZ, RZ, 0, 0 ;  /* 0x00000000ff917435 */ /* 0x000fe400000001ff */
[----:B------:R-:W-:-:S04]  /*5730*/  FMUL.FTZ R6, R6, UR10 ;  /* 0x0000000a06067c20 */ /* 0x000fc80008410000 */
[----:B-----5:R-:W-:-:S05]  /*5740*/  FMUL.FTZ R7, R141, R6 ;  /* 0x000000068d077220 */ /* 0x020fca0000410000 */
[----:B------:R-:W-:Y:S01]  /*5750*/  FSEL R7, R7, RZ, P6 ;  /* 0x000000ff07077208 */ /* 0x000fe20003000000 */
[----:B------:R-:W-:-:S04]  /*5760*/  @P6 FMUL.FTZ R145, R246, R6 ;  /* 0x00000006f6916220 */ /* 0x000fc80000410000 */
[----:B------:R-:W-:-:S07]  /*5770*/  FADD.FTZ R69, R69, R7 ;  /* 0x0000000745457221 */ /* 0x000fce0000010000 */
.L_x_12361:
[----:B------:R-:W-:Y:S05]  /*5780*/  BSYNC B0 ;  /* 0x0000000000007941 */ /* 0x000fea0003800000 */
.L_x_12360:
[----:B------:R-:W-:Y:S01]  /*5790*/  @!P2 ISETP.NE.U32.AND P6, PT, R4, RZ, PT ;  /* 0x000000ff0400a20c */ /* 0x000fe20003fc5070 */
[----:B------:R-:W-:Y:S01]  /*57a0*/  BSSY B0, `(.L_x_12362) ;  /* 0x000000b000007945 */ /* 0x000fe20003800000 */
[C---:B------:R-:W-:Y:S02]  /*57b0*/  @!P2 ISETP.NE.AND.EX P5, PT, R5.reuse, RZ, PT, P5 ;  /* 0x000000ff0500a20c */ /* 0x040fe40003fa5350 */
[----:B------:R-:W-:-:S04]  /*57c0*/  @!P2 ISETP.NE.AND.EX P6, PT, R5, RZ, PT, P6 ;  /* 0x000000ff0500a20c */ /* 0x000fc80003fc5360 */
[----:B------:R-:W-:Y:S01]  /*57d0*/  @!P2 FSEL R166, R22, RZ, P6 ;  /* 0x000000ff16a6a208 */ /* 0x000fe20003000000 */
[----:B------:R-:W-:Y:S08]  /*57e0*/  @!P2 BRA `(.L_x_12363) ;  /* 0x000000000018a947 */ /* 0x000ff00003800000 */
[----:B------:R-:W-:Y:S01]  /*57f0*/  ISETP.NE.U32.AND P6, PT, R4, RZ, PT ;  /* 0x000000ff0400720c */ /* 0x000fe20003fc5070 */
[----:B0-----:R-:W-:-:S03]  /*5800*/  FFMA.FTZ R6, R169, R185, R184 ;  /* 0x000000b9a9067223 */ /* 0x001fc600000100b8 */
[----:B------:R-:W-:Y:S01]  /*5810*/  ISETP.NE.AND.EX P6, PT, R5, RZ, PT, P6 ;  /* 0x000000ff0500720c */ /* 0x000fe20003fc5360 */
[----:B------:R-:W-:-:S04]  /*5820*/  FADD.FTZ R6, R206, -R6 ;  /* 0x80000006ce067221 */ /* 0x000fc80000010000 */
[----:B------:R-:W-:-:S08]  /*5830*/  FMUL.FTZ R166, R2, R6 ;  /* 0x0000000602a67220 */ /* 0x000fd00000410000 */
[----:B------:R-:W-:-:S07]  /*5840*/  @P6 FADD.FTZ R166, R22, R166 ;  /* 0x000000a616a66221 */ /* 0x000fce0000010000 */
.L_x_12363:
[----:B------:R-:W-:Y:S05]  /*5850*/  BSYNC B0 ;  /* 0x0000000000007941 */ /* 0x000fea0003800000 */
.L_x_12362:
        /* <DEDUP_REMOVED lines=10> */
.L_x_12365:
[----:B------:R-:W-:Y:S05]  /*5900*/  BSYNC B0 ;  /* 0x0000000000007941 */ /* 0x000fea0003800000 */
.L_x_12364:
        /* <DEDUP_REMOVED lines=9> */
.L_x_12367:
[----:B------:R-:W-:Y:S05]  /*59a0*/  BSYNC B0 ;  /* 0x0000000000007941 */ /* 0x000fea0003800000 */
.L_x_12366:
        /* <DEDUP_REMOVED lines=10> */
.L_x_12369:
[----:B------:R-:W-:Y:S05]  /*5a50*/  BSYNC B0 ;  /* 0x0000000000007941 */ /* 0x000fea0003800000 */
.L_x_12368:
[----:B0-----:R-:W-:Y:S01]  /*5a60*/  @P1 IADD3 R6, R3, 0x280, RZ ;  /* 0x0000028003061810 */ /* 0x001fe20007ffe0ff */
        /* <DEDUP_REMOVED lines=19> */
.L_x_12371:
[----:B------:R-:W-:Y:S05]  /*5ba0*/  BSYNC B0 ;  /* 0x0000000000007941 */ /* 0x000fea0003800000 */
.L_x_12370:
        /* <DEDUP_REMOVED lines=9> */
.L_x_12373:
[----:B------:R-:W-:Y:S05]  /*5c40*/  BSYNC B0 ;  /* 0x0000000000007941 */ /* 0x000fea0003800000 */
.L_x_12372:
        /* <DEDUP_REMOVED lines=10> */
.L_x_12375:
[----:B------:R-:W-:Y:S05]  /*5cf0*/  BSYNC B0 ;  /* 0x0000000000007941 */ /* 0x000fea0003800000 */
.L_x_12374:
        /* <DEDUP_REMOVED lines=11> */
.L_x_12377:
[----:B------:R-:W-:Y:S05]  /*5db0*/  BSYNC B0 ;  /* 0x0000000000007941 */ /* 0x000fea0003800000 */
.L_x_12376:
        /* <DEDUP_REMOVED lines=10> */
.L_x_12379:
[----:B------:R-:W-:Y:S05]  /*5e60*/  BSYNC B0 ;  /* 0x0000000000007941 */ /* 0x000fea0003800000 */
.L_x_12378:
        /* <DEDUP_REMOVED lines=12> */
.L_x_12381:
[----:B------:R-:W-:Y:S05]  /*5f30*/  BSYNC B0 ;  /* 0x0000000000007941 */ /* 0x000fea0003800000 */
.L_x_12380:
        /* <DEDUP_REMOVED lines=10> */
.L_x_12383:
[----:B------:R-:W-:Y:S05]  /*5fe0*/  BSYNC B0 ;  /* 0x0000000000007941 */ /* 0x000fea0003800000 */
.L_x_12382:
        /* <DEDUP_REMOVED lines=9> */
.L_x_12385:
[----:B------:R-:W-:Y:S05]  /*6080*/  BSYNC B0 ;  /* 0x0000000000007941 */ /* 0x000fea0003800000 */
.L_x_12384:
        /* <DEDUP_REMOVED lines=10> */
.L_x_12387:
[----:B------:R-:W-:Y:S05]  /*6130*/  BSYNC B0 ;  /* 0x0000000000007941 */ /* 0x000fea0003800000 */
.L_x_12386:
[----:B0-----:R-:W0:Y:S01]  /*6140*/  @P3 LDC.64 R6, c[0x0][0x2f8] ;  /* 0x0000be00ff063b82 */ /* 0x001e220000000a00 */
        /* <DEDUP_REMOVED lines=10> */
[----:B------:R-:W-:Y:S02]  /*61f0*/  @!P2 ISETP.NE.AND.EX P5, PT, R5, RZ, PT, P5 ;  /* 0x000000ff0500a20c */ /* 0x000fe40003fa5350 */
[----:B------:R-:W-:Y:S01]  /*6200*/  IADD3 R181, R181, 0x380, RZ ;  /* 0x00000380b5b57810 */ /* 0x000fe20007ffe0ff */
[----:B0-----:R-:W-:-:S05]  /*6210*/  @P3 IMAD.WIDE.U32 R6, R11, 0x10, R6 ;  /* 0x000000100b063825 */ /* 0x001fca00078e0006 */
[----:B------:R1:W-:Y:S01]  /*6220*/  @P3 STG.E.128 desc[UR4][R6.64], R144 ;  /* 0x0000009006003986 */ /* 0x0003e2000c101d04 */
[----:B------:R-:W-:Y:S05]  /*6230*/  @!P3 BRA `(.L_x_12389) ;  /* 0x00000000000cb947 */ /* 0x000fea0003800000 */
[----:B-----5:R-:W0:Y:S02]  /*6240*/  LDC.64 R140, c[0x0][0x220] ;  /* 0x00008800ff8c7b82 */ /* 0x020e240000000a00 */
[----:B0-----:R-:W-:-:S06]  /*6250*/  IMAD.WIDE.U32 R140, R181, 0x10, R140 ;  /* 0x00000010b58c7825 */ /* 0x001fcc00078e008c */
[----:B------:R-:W5:Y:S02]  /*6260*/  LDG.E.128 R140, desc[UR4][R140.64] ;  /* 0x000000048c8c7981 */ /* 0x000f64000c1e1d00 */
.L_x_12389:
[----:B------:R-:W-:Y:S05]  /*6270*/  BSYNC B0 ;  /* 0x0000000000007941 */ /* 0x000fea0003800000 */
.L_x_12388:
[----:B------:R-:W-:Y:S01]  /*6280*/  BSSY B0, `(.L_x_12390) ;  /* 0x0000009000007945 */ /* 0x000fe20003800000 */
[----:B-1----:R-:W-:-:S03]  /*6290*/  @!P2 FSEL R8, R12, RZ, P5 ;  /* 0x000000ff0c08a208 */ /* 0x002fc60002800000 */
[----:B------:R-:W-:Y:S05]  /*62a0*/  @!P2 BRA `(.L_x_12391) ;  /* 0x000000000018a947 */ /* 0x000fea0003800000 */
[----:B------:R-:W-:Y:S01]  /*62b0*/  ISETP.NE.U32.AND P5, PT, R4, RZ, PT ;  /* 0x000000ff0400720c */ /* 0x000fe20003fa5070 */
[----:B------:R-:W-:-:S03]  /*62c0*/  FFMA.FTZ R6, R177, R185, R184 ;  /* 0x000000b9b1067223 */ /* 0x000fc600000100b8 */
[----:B------:R-:W-:Y:S01]  /*62d0*/  ISETP.NE.AND.EX P5, PT, R5, RZ, PT, P5 ;  /* 0x000000ff0500720c */ /* 0x000fe20003fa5350 */
[----:B------:R-:W-:-:S04]  /*62e0*/  FADD.FTZ R6, R212, -R6 ;  /* 0x80000006d4067221 */ /* 0x000fc80000010000 */
[----:B------:R-:W-:-:S08]  /*62f0*/  FMUL.FTZ R8, R2, R6 ;  /* 0x0000000602087220 */ /* 0x000fd00000410000 */
[----:B------:R-:W-:-:S07]  /*6300*/  @P5 FADD.FTZ R8, R12, R8 ;  /* 0x000000080c085221 */ /* 0x000fce0000010000 */
.L_x_12391:
[----:B------:R-:W-:Y:S05]  /*6310*/  BSYNC B0 ;  /* 0x0000000000007941 */ /* 0x000fea0003800000 */
.L_x_12390:
[----:B------:R-:W-:Y:S04]  /*6320*/  BSSY B0, `(.L_x_12392) ;  /* 0x000000a000007945 */ /* 0x000fe80003800000 */
[----:B------:R-:W-:Y:S05]  /*6330*/  @!P3 BRA `(.L_x_12393) ;  /* 0x000000000020b947 */ /* 0x000fea0003800000 */
[----:B------:R-:W-:Y:S01]  /*6340*/  FMUL.FTZ R6, R8, UR11 ;  /* 0x0000000b08067c20 */ /* 0x000fe20008410000 */
[----:B------:R-:W-:Y:S02]  /*6350*/  LOP3.LUT P5, RZ, R10, 0xff, RZ, 0xc0, !PT ;  /* 0x000000ff0aff7812 */ /* 0x000fe400078ac0ff */
[----:B------:R-:W-:Y:S01]  /*6360*/  MOV R144, RZ ;  /* 0x000000ff00907202 */ /* 0x000fe20000000f00 */
[----:B------:R-:W-:-:S04]  /*6370*/  FMUL.FTZ R6, R6, UR10 ;  /* 0x0000000a06067c20 */ /* 0x000fc80008410000 */
[----:B-----5:R-:W-:-:S05]  /*6380*/  FMUL.FTZ R7, R140, R6 ;  /* 0x000000068c077220 */ /* 0x020fca0000410000 */
[----:B------:R-:W-:Y:S01]  /*6390*/  FSEL R7, R7, RZ, P5 ;  /* 0x000000ff07077208 */ /* 0x000fe20002800000 */
[----:B------:R-:W-:-:S04]  /*63a0*/  @P5 FMUL.FTZ R144, R239, R6 ;  /* 0x00000006ef905220 */ /* 0x000fc80000410000 */
[----:B------:R-:W-:-:S07]  /*63b0*/  FADD.FTZ R60, R60, R7 ;  /* 0x000000073c3c7221 */ /* 0x000fce0000010000 */
.L_x_12393:
[----:B------:R-:W-:Y:S05]  /*63c0*/  BSYNC B0 ;  /* 0x0000000000007941 */ /* 0x000fea0003800000 */
.L_x_12392:
        /* <DEDUP_REMOVED lines=11> */
.L_x_12395:
[----:B------:R-:W-:Y:S05]  /*6480*/  BSYNC B0 ;  /* 0x0000000000007941 */ /* 0x000fea0003800000 */
.L_x_12394:
        /* <DEDUP_REMOVED lines=10> */
.L_x_12397:
[----:B------:R-:W-:Y:S05]  /*6530*/  BSYNC B0 ;  /* 0x0000000000007941 */ /* 0x000fea0003800000 */
.L_x_12396:
        /* <DEDUP_REMOVED lines=12> */
.L_x_12399:
[----:B------:R-:W-:Y:S05]  /*6600*/  BSYNC B0 ;  /* 0x0000000000007941 */ /* 0x000fea0003800000 */
.L_x_12398:
        /* <DEDUP_REMOVED lines=10> */
.L_x_12401:
[----:B------:R-:W-:Y:S05]  /*66b0*/  BSYNC B0 ;  /* 0x0000000000007941 */ /* 0x000fea0003800000 */
.L_x_12400:
        /* <DEDUP_REMOVED lines=9> */
.L_x_12403:
[----:B------:R-:W-:Y:S05]  /*6750*/  BSYNC B0 ;  /* 0x0000000000007941 */ /* 0x000fea0003800000 */
.L_x_12402:
[----:B------:R-:W-:Y:S01]  /*6760*/  BSSY B0, `(.L_x_12404) ;  /* 0x000000e000007945 */ /* 0x000fe20003800000 */
[----:B------:R-:W-:Y:S02]  /*6770*/  SEL R148, R8, R148, P0 ;  /* 0x0000009408947207 */ /* 0x000fe40000000000 */
[----:B------:R-:W-:Y:S02]  /*6780*/  SEL R149, R7, R149, P0 ;  /* 0x0000009507957207 */ /* 0x000fe40000000000 */
[----:B------:R-:W-:Y:S02]  /*6790*/  SEL R150, R6, R150, P0 ;  /* 0x0000009606967207 */ /* 0x000fe40000000000 */
[----:B------:R-:W-:Y:S01]  /*67a0*/  SEL R151, R9, R151, P0 ;  /* 0x0000009709977207 */ /* 0x000fe20000000000 */
[----:B------:R-:W-:Y:S06]  /*67b0*/  @!P3 BRA `(.L_x_12405) ;  /* 0x000000000020b947 */ /* 0x000fec0003800000 */
        /* <DEDUP_REMOVED lines=8> */
.L_x_12405:
[----:B------:R-:W-:Y:S05]  /*6840*/  BSYNC B0 ;  /* 0x0000000000007941 */ /* 0x000fea0003800000 */
.L_x_12404:
[----:B------:R-:W0:Y:S01]  /*6850*/  @P1 LDC.64 R4, c[0x0][0x308] ;  /* 0x0000c200ff041b82 */ /* 0x000e220000000a00 */
[----:B------:R-:W-:Y:S02]  /*6860*/  @P1 IADD3 R3, R3, 0x380, RZ ;  /* 0x0000038003031810 */ /* 0x000fe40007ffe0ff */
[----:B------:R-:W-:Y:S02]  /*6870*/  IADD3 R0, R0, UR14, RZ ;  /* 0x0000000e00007c10 */ /* 0x000fe4000fffe0ff */
[----:B------:R-:W-:Y:S02]  /*6880*/  SEL R233, RZ, 0x1, P4 ;  /* 0x00000001ffe97807 */ /* 0x000fe40002000000 */
[----:B------:R-:W-:Y:S01]  /*6890*/  ISETP.GE.AND P0, PT, R0, UR15, PT ;  /* 0x0000000f00007c0c */ /* 0x000fe2000bf06270 */
[----:B0-----:R-:W-:-:S05]  /*68a0*/  @P1 IMAD.WIDE.U32 R2, R3, 0x10, R4 ;  /* 0x0000001003021825 */ /* 0x001fca00078e0004 */
[----:B------:R0:W-:Y:S02]  /*68b0*/  @P1 STG.E.128 desc[UR4][R2.64], R148 ;  /* 0x0000009402001986 */ /* 0x0001e4000c101d04 */
[----:B0-----:R-:W0:Y:S02]  /*68c0*/  @P3 LDC.64 R2, c[0x0][0x2f8] ;  /* 0x0000be00ff023b82 */ /* 0x001e240000000a00 */
[----:B0-----:R-:W-:-:S05]  /*68d0*/  @P3 IMAD.WIDE.U32 R2, R181, 0x10, R2 ;  /* 0x00000010b5023825 */ /* 0x001fca00078e0002 */
[----:B------:R0:W-:Y:S01]  /*68e0*/  @P3 STG.E.128 desc[UR4][R2.64], R144 ;  /* 0x0000009002003986 */ /* 0x0001e2000c101d04 */
[----:B------:R-:W-:Y:S05]  /*68f0*/  @!P0 BRA `(.L_x_12406) ;  /* 0xffffffa8001c8947 */ /* 0x000fea000383ffff */
.L_x_12259:
[----:B------:R-:W1:Y:S01]  /*6900*/  S2R R8, SR_TID.X ;  /* 0x0000000000087919 */ /* 0x000e620000002100 */
[----:B------:R-:W1:Y:S08]  /*6910*/  S2UR UR6, SR_CTAID.X ;  /* 0x00000000000679c3 */ /* 0x000e700000002500 */
[----:B0-----:R-:W0:Y:S08]  /*6920*/  LDC.64 R2, c[0x0][0x2d0] ;  /* 0x0000b400ff027b82 */ /* 0x001e300000000a00 */
[----:B------:R-:W2:Y:S08]  /*6930*/  LDC.64 R4, c[0x0][0x2d8] ;  /* 0x0000b600ff047b82 */ /* 0x000eb00000000a00 */
[----:B------:R-:W3:Y:S01]  /*6940*/  LDC.64 R6, c[0x0][0x2f0] ;  /* 0x0000bc00ff067b82 */ /* 0x000ee20000000a00 */
[C---:B-1----:R-:W-:Y:S01]  /*6950*/  LEA.HI R0, R8.reuse, UR6, RZ, 0x19 ;  /* 0x0000000608007c11 */ /* 0x042fe2000f8fc8ff */
[----:B------:R-:W-:Y:S01]  /*6960*/  ULDC UR6, c[0x0][0x218] ;  /* 0x0000860000067ab9 */ /* 0x000fe20000000800 */
[----:B------:R-:W-:-:S03]  /*6970*/  LOP3.LUT R9, R8, 0x7f, RZ, 0xc0, !PT ;  /* 0x0000007f08097812 */ /* 0x000fc600078ec0ff */
        /* <DEDUP_REMOVED lines=30> */
.L_x_12263:
[----:B------:R-:W-:Y:S01]  /*6b60*/  HFMA2.MMA R181, -RZ, RZ, 0, 9.5367431640625e-07 ;  /* 0x00000010ffb57435 */ /* 0x000fe200000001ff */
[----:B------:R-:W-:Y:S02]  /*6b70*/  MOV R182, R183 ;  /* 0x000000b700b67202 */ /* 0x000fe40000000f00 */
[----:B------:R-:W-:Y:S02]  /*6b80*/  MOV R167, 0x1f ;  /* 0x0000001f00a77802 */ /* 0x000fe40000000f00 */
[----:B------:R-:W-:-:S07]  /*6b90*/  MOV R164, 0xffffffff ;  /* 0xffffffff00a47802 */ /* 0x000fce0000000f00 */
[----:B-----5:R-:W-:Y:S05]  /*6ba0*/  WARPSYNC.COLLECTIVE R164, `(.L_x_12407) ;  /* 0x00000000a4087348 */ /* 0x020fea0003c00000 */
[----:B------:R0:W1:Y:S02]  /*6bb0*/  SHFL.DOWN P1, R184, R182, R181, R167 ;  /* 0x080000b5b6b87389 */ /* 0x00006400000200a7 */
[----:B01---5:R-:W-:Y:S01]  /*6bc0*/  ENDCOLLECTIVE ;  /* 0x000000000000791b */ /* 0x023fe20003800000 */
.L_x_12407:
[----:B------:R-:W-:Y:S01]  /*6bd0*/  MOV R182, R165 ;  /* 0x000000a500b67202 */ /* 0x000fe20000000f00 */
[----:B------:R-:W-:-:S07]  /*6be0*/  FADD.FTZ R183, R184, R183 ;  /* 0x000000b7b8b77221 */ /* 0x000fce0000010000 */
[----:B------:R-:W-:Y:S05]  /*6bf0*/  WARPSYNC.COLLECTIVE R164, `(.L_x_12408) ;  /* 0x00000000a4087348 */ /* 0x000fea0003c00000 */
[----:B------:R0:W1:Y:S02]  /*6c00*/  SHFL.DOWN P1, R184, R182, R181, R167 ;  /* 0x080000b5b6b87389 */ /* 0x00006400000200a7 */
[----:B01----:R-:W-:Y:S01]  /*6c10*/  ENDCOLLECTIVE ;  /* 0x000000000000791b */ /* 0x003fe20003800000 */
.L_x_12408:
[----:B------:R-:W-:Y:S01]  /*6c20*/  HFMA2.MMA R181, -RZ, RZ, 0, 4.76837158203125e-07 ;  /* 0x00000008ffb57435 */ /* 0x000fe200000001ff */
[----:B------:R-:W-:Y:S01]  /*6c30*/  MOV R182, R183 ;  /* 0x000000b700b67202 */ /* 0x000fe20000000f00 */
[----:B------:R-:W-:-:S09]  /*6c40*/  FADD.FTZ R165, R184, R165 ;  /* 0x000000a5b8a57221 */ /* 0x000fd20000010000 */
[----:B------:R-:W-:Y:S05]  /*6c50*/  WARPSYNC.COLLECTIVE R164, `(.L_x_12409) ;  /* 0x00000000a4087348 */ /* 0x000fea0003c00000 */
[----:B------:R0:W1:Y:S02]  /*6c60*/  SHFL.DOWN P1, R184, R182, R181, R167 ;  /* 0x080000b5b6b87389 */ /* 0x00006400000200a7 */
[----:B01----:R-:W-:Y:S01]  /*6c70*/  ENDCOLLECTIVE ;  /* 0x000000000000791b */ /* 0x003fe20003800000 */
.L_x_12409:
[----:B------:R-:W-:Y:S01]  /*6c80*/  MOV R182, R165 ;  /* 0x000000a500b67202 */ /* 0x000fe20000000f00 */
[----:B------:R-:W-:-:S07]  /*6c90*/  FADD.FTZ R183, R183, R184 ;  /* 0x000000b8b7b77221 */ /* 0x000fce0000010000 */
[----:B------:R-:W-:Y:S05]  /*6ca0*/  WARPSYNC.COLLECTIVE R164, `(.L_x_12410) ;  /* 0x00000000a4087348 */ /* 0x000fea0003c00000 */
[----:B------:R0:W1:Y:S02]  /*6cb0*/  SHFL.DOWN P1, R184, R182, R181, R167 ;  /* 0x080000b5b6b87389 */ /* 0x00006400000200a7 */
[----:B01----:R-:W-:Y:S01]  /*6cc0*/  ENDCOLLECTIVE ;  /* 0x000000000000791b */ /* 0x003fe20003800000 */
.L_x_12410:
[----:B------:R-:W-:Y:S01]  /*6cd0*/  HFMA2.MMA R181, -RZ, RZ, 0, 2.384185791015625e-07 ;  /* 0x00000004ffb57435 */ /* 0x000fe200000001ff */
[----:B------:R-:W-:Y:S01]  /*6ce0*/  MOV R182, R183 ;  /* 0x000000b700b67202 */ /* 0x000fe20000000f00 */
[----:B------:R-:W-:-:S09]  /*6cf0*/  FADD.FTZ R165, R165, R184 ;  /* 0x000000b8a5a57221 */ /* 0x000fd20000010000 */
[----:B------:R-:W-:Y:S05]  /*6d00*/  WARPSYNC.COLLECTIVE R164, `(.L_x_12411) ;  /* 0x00000000a4087348 */ /* 0x000fea0003c00000 */
[----:B------:R0:W1:Y:S02]  /*6d10*/  SHFL.DOWN P1, R184, R182, R181, R167 ;  /* 0x080000b5b6b87389 */ /* 0x00006400000200a7 */
[----:B01----:R-:W-:Y:S01]  /*6d20*/  ENDCOLLECTIVE ;  /* 0x000000000000791b */ /* 0x003fe20003800000 */
.L_x_12411:
[----:B------:R-:W-:Y:S01]  /*6d30*/  MOV R182, R165 ;  /* 0x000000a500b67202 */ /* 0x000fe20000000f00 */
[----:B------:R-:W-:-:S07]  /*6d40*/  FADD.FTZ R183, R183, R184 ;  /* 0x000000b8b7b77221 */ /* 0x000fce0000010000 */
[----:B------:R-:W-:Y:S05]  /*6d50*/  WARPSYNC.COLLECTIVE R164, `(.L_x_12412) ;  /* 0x00000000a4087348 */ /* 0x000fea0003c00000 */
[----:B------:R0:W1:Y:S02]  /*6d60*/  SHFL.DOWN P1, R184, R182, R181, R167 ;  /* 0x080000b5b6b87389 */ /* 0x00006400000200a7 */
[----:B01----:R-:W-:Y:S01]  /*6d70*/  ENDCOLLECTIVE ;  /* 0x000000000000791b */ /* 0x003fe20003800000 */
.L_x_12412:
[----:B------:R-:W-:Y:S01]  /*6d80*/  HFMA2.MMA R181, -RZ, RZ, 0, 1.1920928955078125e-07 ;  /* 0x00000002ffb57435 */ /* 0x000fe200000001ff */
[----:B------:R-:W-:Y:S01]  /*6d90*/  MOV R182, R183 ;  /* 0x000000b700b67202 */ /* 0x000fe20000000f00 */
[----:B------:R-:W-:-:S09]  /*6da0*/  FADD.FTZ R165, R165, R184 ;  /* 0x000000b8a5a57221 */ /* 0x000fd20000010000 */
[----:B------:R-:W-:Y:S05]  /*6db0*/  WARPSYNC.COLLECTIVE R164, `(.L_x_12413) ;  /* 0x00000000a4087348 */ /* 0x000fea0003c00000 */
[----:B------:R0:W1:Y:S02]  /*6dc0*/  SHFL.DOWN P1, R184, R182, R181, R167 ;  /* 0x080000b5b6b87389 */ /* 0x00006400000200a7 */
[----:B01----:R-:W-:Y:S01]  /*6dd0*/  ENDCOLLECTIVE ;  /* 0x000000000000791b */ /* 0x003fe20003800000 */
.L_x_12413:
[----:B------:R-:W-:Y:S01]  /*6de0*/  MOV R182, R165 ;  /* 0x000000a500b67202 */ /* 0x000fe20000000f00 */
[----:B------:R-:W-:-:S07]  /*6df0*/  FADD.FTZ R183, R183, R184 ;  /* 0x000000b8b7b77221 */ /* 0x000fce0000010000 */
[----:B------:R-:W-:Y:S05]  /*6e00*/  WARPSYNC.COLLECTIVE R164, `(.L_x_12414) ;  /* 0x00000000a4087348 */ /* 0x000fea0003c00000 */
[----:B------:R0:W1:Y:S02]  /*6e10*/  SHFL.DOWN P1, R184, R182, R181, R167 ;  /* 0x080000b5b6b87389 */ /* 0x00006400000200a7 */
[----:B01----:R-:W-:Y:S01]  /*6e20*/  ENDCOLLECTIVE ;  /* 0x000000000000791b */ /* 0x003fe20003800000 */
.L_x_12414:
[----:B------:R-:W-:Y:S01]  /*6e30*/  HFMA2.MMA R181, -RZ, RZ, 0, 5.9604644775390625e-08 ;  /* 0x00000001ffb57435 */ /* 0x000fe200000001ff */
[----:B------:R-:W-:Y:S01]  /*6e40*/  MOV R182, R183 ;  /* 0x000000b700b67202 */ /* 0x000fe20000000f00 */
[----:B------:R-:W-:-:S09]  /*6e50*/  FADD.FTZ R165, R165, R184 ;  /* 0x000000b8a5a57221 */ /* 0x000fd20000010000 */
[----:B------:R-:W-:Y:S05]  /*6e60*/  WARPSYNC.COLLECTIVE R164, `(.L_x_12415) ;  /* 0x00000000a4087348 */ /* 0x000fea0003c00000 */
[----:B------:R0:W1:Y:S02]  /*6e70*/  SHFL.DOWN P1, R184, R182, R181, R167 ;  /* 0x080000b5b6b87389 */ /* 0x00006400000200a7 */
[----:B01----:R-:W-:Y:S01]  /*6e80*/  ENDCOLLECTIVE ;  /* 0x000000000000791b */ /* 0x003fe20003800000 */
.L_x_12415:
[----:B------:R-:W-:Y:S02]  /*6e90*/  MOV R182, R165 ;  /* 0x000000a500b67202 */ /* 0x000fe40000000f00 */
[----:B------:R-:W-:-:S07]  /*6ea0*/  MOV R185, R184 ;  /* 0x000000b800b97202 */ /* 0x000fce0000000f00 */
[----:B------:R-:W-:Y:S05]  /*6eb0*/  WARPSYNC.COLLECTIVE R164, `(.L_x_12416) ;  /* 0x00000000a4087348 */ /* 0x000fea0003c00000 */
[----:B------:R0:W1:Y:S02]  /*6ec0*/  SHFL.DOWN P1, R184, R182, R181, R167 ;  /* 0x080000b5b6b87389 */ /* 0x00006400000200a7 */
[----:B01----:R-:W-:Y:S01]  /*6ed0*/  ENDCOLLECTIVE ;  /* 0x000000000000791b */ /* 0x003fe20003800000 */
.L_x_12416:
[----:B------:R-:W-:Y:S01]  /*6ee0*/  MOV R167, R184 ;  /* 0x000000b800a77202 */ /* 0x000fe20000000f00 */
[----:B------:R-:W-:Y:S06]  /*6ef0*/  BRA `(.L_x_12417) ;  /* 0xffffffbc00f47947 */ /* 0x000fec000383ffff */
.L_x_12418:
        /* <DEDUP_REMOVED lines=16> */
.L_x_14039:


//--------------------- .text._ZN10layer_norm13ln_bwd_kernelINS_13Kernel_traitsIfffffjLj4096ELj1ELj1ELj4ELj16ENS_18Kernel_traits_baseILj4096EfffffjLj128EEEEELb0ELb0ELb0ELb0EEEvNS_9BwdParamsE --------------------------
	.section	.text._ZN10layer_norm13ln_bwd_kernelINS_13Kernel_traitsIfffffjLj4096ELj1ELj1ELj4ELj16ENS_18Kernel_traits_baseILj4096EfffffjLj128EEEEELb0ELb0ELb0ELb0EEEvNS_9BwdParamsE,"ax",@progbits
	.align	128
        .global         _ZN10layer_norm13ln_bwd_kernelINS_13Kernel_traitsIfffffjLj4096ELj1ELj1ELj4ELj16ENS_18Kernel_traits_baseILj4096EfffffjLj128EEEEELb0ELb0ELb0ELb0EEEvNS_9BwdParamsE
        .type           _ZN10layer_norm13ln_bwd_kernelINS_13Kernel_traitsIfffffjLj4096ELj1ELj1ELj4ELj16ENS_18Kernel_traits_baseILj4096EfffffjLj128EEEEELb0ELb0ELb0ELb0EEEvNS_9BwdParamsE,@function
        .size           _ZN10layer_norm13ln_bwd_kernelINS_13Kernel_traitsIfffffjLj4096ELj1ELj1ELj4ELj16ENS_18Kernel_traits_baseILj4096EfffffjLj128EEEEELb0ELb0ELb0ELb0EEEvNS_9BwdParamsE,(.L_x_14040 - _ZN10layer_norm13ln_bwd_kernelINS_13Kernel_traitsIfffffjLj4096ELj1ELj1ELj4ELj16ENS_18Kernel_traits_baseILj4096EfffffjLj128EEEEELb0ELb0ELb0ELb0EEEvNS_9BwdParamsE)
        .other          _ZN10layer_norm13ln_bwd_kernelINS_13Kernel_traitsIfffffjLj4096ELj1ELj1ELj4ELj16ENS_18Kernel_traits_baseILj4096EfffffjLj128EEEEELb0ELb0ELb0ELb0EEEvNS_9BwdParamsE,@"STO_CUDA_ENTRY STV_DEFAULT"
_ZN10layer_norm13ln_bwd_kernelINS_13Kernel_traitsIfffffjLj4096ELj1ELj1ELj4ELj16ENS_18Kernel_traits_baseILj4096EfffffjLj128EEEEELb0ELb0ELb0ELb0EEEvNS_9BwdParamsE:
.text._ZN10layer_norm13ln_bwd_kernelINS_13Kernel_traitsIfffffjLj4096ELj1ELj1ELj4ELj16ENS_18Kernel_traits_baseILj4096EfffffjLj128EEEEELb0ELb0ELb0ELb0EEEvNS_9BwdParamsE:
        /* <DEDUP_REMOVED lines=33> */
[----:B------:R-:W3:Y:S08]  /*0210*/  @P1 LDC.64 R14, c[0x0][0x260] ;  /* 0x00009800ff0e1b82 */ /* 0x000ef00000000a00 */
[----:B------:R-:W4:Y:S01]  /*0220*/  @P5 LDC.64 R20, c[0x0][0x260] ;  /* 0x00009800ff145b82 */ /* 0x000f220000000a00 */
[C---:B0-----:R-:W-:Y:S01]  /*0230*/  @P0 IMAD.WIDE.U32 R8, R5.reuse, 0x10, R8 ;  /* 0x0000001005080825 */ /* 0x041fe200078e0008 */
[----:B------:R-:W-:-:S02]  /*0240*/  @P0 LOP3.LUT R5, R5, 0x80, RZ, 0xfc, !PT ;  /* 0x0000008005050812 */ /* 0x000fc400078efcff */
[----:B------:R-:W-:-:S04]  /*0250*/  ISETP.GE.U32.AND P0, PT, R3, 0x400, PT ;  /* 0x000004000300780c */ /* 0x000fc80003f06070 */
[----:B------:R-:W0:Y:S01]  /*0260*/  @P4 LDC.64 R22, c[0x0][0x260] ;  /* 0x00009800ff164b82 */ /* 0x000e220000000a00 */
[C---:B--2---:R-:W-:Y:S01]  /*0270*/  @P6 IMAD.WIDE.U32 R16, R5.reuse, 0x10, R12 ;  /* 0x0000001005106825 */ /* 0x044fe200078e000c */
[----:B------:R-:W-:Y:S02]  /*0280*/  @P6 IADD3 R5, R5, 0x80, RZ ;  /* 0x0000008005056810 */ /* 0x000fe40007ffe0ff */
[----:B------:R-:W-:Y:S02]  /*0290*/  ISETP.NE.AND P6, PT, R6, RZ, PT ;  /* 0x000000ff0600720c */ /* 0x000fe40003fc5270 */
[----:B------:R-:W-:Y:S02]  /*02a0*/  P2R R12, PR, RZ, 0x1 ;  /* 0x00000001ff0c7803 */ /* 0x000fe40000000000 */
[----:B------:R-:W2:Y:S01]  /*02b0*/  @P3 LDC.64 R24, c[0x0][0x260] ;  /* 0x00009800ff183b82 */ /* 0x000ea20000000a00 */
[C---:B---3--:R-:W-:Y:S01]  /*02c0*/  @P1 IMAD.WIDE.U32 R18, R5.reuse, 0x10, R14 ;  /* 0x0000001005121825 */ /* 0x048fe200078e000e */
[----:B------:R-:W-:-:S04]  /*02d0*/  @P1 IADD3 R5, R5, 0x80, RZ ;  /* 0x0000008005051810 */ /* 0x000fc80007ffe0ff */
[----:B------:R3:W5:Y:S02]  /*02e0*/  @P1 LDG.E.128 R36, desc[UR4][R18.64] ;  /* 0x0000000412241981 */ /* 0x000764000c1e1d00 */
[----:B------:R-:W1:Y:S01]  /*02f0*/  @P2 LDC.64 R26, c[0x0][0x260] ;  /* 0x00009800ff1a2b82 */ /* 0x000e620000000a00 */
[C---:B----4-:R-:W-:Y:S01]  /*0300*/  @P5 IMAD.WIDE.U32 R20, R5.reuse, 0x10, R20 ;  /* 0x0000001005145825 */ /* 0x050fe200078e0014 */
[----:B------:R-:W-:Y:S01]  /*0310*/  @P5 IADD3 R5, R5, 0x80, RZ ;  /* 0x0000008005055810 */ /* 0x000fe20007ffe0ff */
[----:B------:R3:W5:Y:S01]  /*0320*/  @P6 LDG.E.128 R28, desc[UR4][R8.64] ;  /* 0x00000004081c6981 */ /* 0x000762000c1e1d00 */
[----:B------:R-:W-:-:S03]  /*0330*/  ISETP.NE.AND P6, PT, R7, RZ, PT ;  /* 0x000000ff0700720c */ /* 0x000fc60003fc5270 */
[----:B------:R3:W5:Y:S01]  /*0340*/  @P5 LDG.E.128 R40, desc[UR4][R20.64] ;  /* 0x0000000414285981 */ /* 0x000762000c1e1d00 */
[C---:B0-----:R-:W-:Y:S01]  /*0350*/  @P4 IMAD.WIDE.U32 R22, R5.reuse, 0x10, R22 ;  /* 0x0000001005164825 */ /* 0x041fe200078e0016 */
[----:B------:R-:W-:Y:S01]  /*0360*/  @P4 IADD3 R5, R5, 0x80, RZ ;  /* 0x0000008005054810 */ /* 0x000fe20007ffe0ff */
[----:B------:R-:W0:Y:S03]  /*0370*/  @P0 LDC.64 R14, c[0x0][0x260] ;  /* 0x00009800ff0e0b82 */ /* 0x000e260000000a00 */
[----:B------:R3:W5:Y:S01]  /*0380*/  @P4 LDG.E.128 R44, desc[UR4][R22.64] ;  /* 0x00000004162c4981 */ /* 0x000762000c1e1d00 */
[C---:B--2---:R-:W-:Y:S01]  /*0390*/  @P3 IMAD.WIDE.U32 R24, R5.reuse, 0x10, R24 ;  /* 0x0000001005183825 */ /* 0x044fe200078e0018 */
[----:B------:R-:W-:Y:S02]  /*03a0*/  @P3 IADD3 R5, R5, 0x80, RZ ;  /* 0x0000008005053810 */ /* 0x000fe40007ffe0ff */
[----:B------:R3:W5:Y:S04]  /*03b0*/  @P6 LDG.E.128 R32, desc[UR4][R16.64] ;  /* 0x0000000410206981 */ /* 0x000768000c1e1d00 */
[----:B------:R3:W5:Y:S01]  /*03c0*/  @P3 LDG.E.128 R48, desc[UR4][R24.64] ;  /* 0x0000000418303981 */ /* 0x000762000c1e1d00 */
[C---:B-1----:R-:W-:Y:S01]  /*03d0*/  @P2 IMAD.WIDE.U32 R26, R5.reuse, 0x10, R26 ;  /* 0x00000010051a2825 */ /* 0x042fe200078e001a */
[----:B------:R-:W-:-:S04]  /*03e0*/  @P2 IADD3 R5, R5, 0x80, RZ ;  /* 0x0000008005052810 */ /* 0x000fc80007ffe0ff */
[----:B------:R3:W5:Y:S01]  /*03f0*/  @P2 LDG.E.128 R52, desc[UR4][R26.64] ;  /* 0x000000041a342981 */ /* 0x000762000c1e1d00 */
[----:B------:R-:W-:Y:S01]  /*0400*/  LEA.HI R7, R0, UR6, RZ, 0x19 ;  /* 0x0000000600077c11 */ /* 0x000fe2000f8fc8ff */
        /* <DEDUP_REMOVED lines=35> */
[----:B------:R-:W0:Y:S01]  /*0640*/  LDC.U8 R5, c[0x0][0x2a0] ;  /* 0x0000a800ff057b82 */ /* 0x000e220000000000 */
[----:B------:R-:W-:Y:S01]  /*0650*/  ULDC.64 UR6, c[0x0][0x270] ;  /* 0x00009c0000067ab9 */ /* 0x000fe20000000a00 */
[----:B------:R-:W-:Y:S01]  /*0660*/  HFMA2.MMA R200, -RZ, RZ, 0, 5.9604644775390625e-08 ;  /* 0x00000001ffc87435 */ /* 0x000fe200000001ff */
[----:B------:R-:W-:Y:S02]  /*0670*/  ISETP.NE.U32.AND P1, PT, RZ, UR6, PT ;  /* 0x00000006ff007c0c */ /* 0x000fe4000bf25070 */
[----:B------:R-:W-:Y:S02]  /*0680*/  MOV R61, RZ ;  /* 0x000000ff003d7202 */ /* 0x000fe40000000f00 */
[----:B------:R-:W-:-:S13]  /*0690*/  ISETP.NE.AND.EX P1, PT, RZ, UR7, PT, P1 ;  /* 0x00000007ff007c0c */ /* 0x000fda000bf25310 */
.L_x_12453:
[----:B------:R-:W1:Y:S01]  /*06a0*/  @P1 LDC.64 R8, c[0x0][0x270] ;  /* 0x00009c00ff081b82 */ /* 0x000e620000000a00 */
[----:B------:R-:W-:Y:S02]  /*06b0*/  SHF.R.S32.HI R2, RZ, 0x1f, R7 ;  /* 0x0000001fff027819 */ /* 0x000fe40000011407 */
[----:B------:R-:W-:-:S05]  /*06c0*/  ISETP.NE.AND P6, PT, R6, RZ, PT ;  /* 0x000000ff0600720c */ /* 0x000fca0003fc5270 */
[----:B------:R-:W2:Y:S08]  /*06d0*/  LDC.64 R162, c[0x0][0x250] ;  /* 0x00009400ffa27b82 */ /* 0x000eb00000000a00 */
[----:B------:R-:W3:Y:S01]  /*06e0*/  LDC.64 R160, c[0x0][0x258] ;  /* 0x00009600ffa07b82 */ /* 0x000ee20000000a00 */
[----:B-1----:R-:W-:Y:S02]  /*06f0*/  @P1 LEA R164, P0, R7, R8, 0x2 ;  /* 0x0000000807a41211 */ /* 0x002fe400078010ff */
[----:B------:R-:W-:-:S02]  /*0700*/  MOV R8, 0x3f800000 ;  /* 0x3f80000000087802 */ /* 0x000fc40000000f00 */
[C---:B------:R-:W-:Y:S01]  /*0710*/  @P1 LEA.HI.X R165, R7.reuse, R9, R2, 0x2, P0 ;  /* 0x0000000907a51211 */ /* 0x040fe200000f1402 */
[----:B--2---:R-:W-:-:S04]  /*0720*/  IMAD.WIDE R162, R7, 0x4, R162 ;  /* 0x0000000407a27825 */ /* 0x004fc800078e02a2 */
[----:B-----5:R1:W5:Y:S04]  /*0730*/  @P1 LDG.E R8, desc[UR4][R164.64] ;  /* 0x00000004a4081981 */ /* 0x020368000c1e1900 */
[----:B------:R1:W5:Y:S01]  /*0740*/  LDG.E R215, desc[UR4][R162.64] ;  /* 0x00000004a2d77981 */ /* 0x000362000c1e1900 */
[----:B---3--:R-:W-:-:S05]  /*0750*/  IMAD.WIDE R160, R7, 0x4, R160 ;  /* 0x0000000407a07825 */ /* 0x008fca00078e02a0 */
        /* <DEDUP_REMOVED lines=22> */
[----:B------:R-:W-:Y:S01]  /*08c0*/  @P0 LEA.HI.X R223, R15, UR9, RZ, 0x4, P6 ;  /* 0x000000090fdf0c11 */ /* 0x000fe2000b0f24ff */
[----:B------:R-:W3:Y:S01]  /*08d0*/  LDG.E.128 R164, desc[UR4][R164.64] ;  /* 0x00000004a4a47981 */ /* 0x000ee2000c1e1d00 */
[----:B0-----:R-:W-:-:S03]  /*08e0*/  ISETP.NE.AND P6, PT, R5, RZ, PT ;  /* 0x000000ff0500720c */ /* 0x001fc60003fc5270 */
[----:B------:R0:W5:Y:S02]  /*08f0*/  @P0 LDG.E.128 R124, desc[UR4][R222.64] ;  /* 0x00000004de7c0981 */ /* 0x000164000c1e1d00 */
[----:B-----5:R-:W-:Y:S02]  /*0900*/  FSEL R170, R215, RZ, !P6 ;  /* 0x000000ffd7aa7208 */ /* 0x020fe40007000000 */
[----:B------:R-:W-:-:S03]  /*0910*/  IADD3 R219, R15, 0x80, RZ ;  /* 0x000000800fdb7810 */ /* 0x000fc60007ffe0ff */
[C---:B--2---:R-:W-:Y:S01]  /*0920*/  FADD.FTZ R184, -R170.reuse, R160 ;  /* 0x000000a0aab87221 */ /* 0x044fe20000010100 */
[----:B------:R-:W-:-:S03]  /*0930*/  FADD.FTZ R224, -R170, R161 ;  /* 0x000000a1aae07221 */ /* 0x000fc60000010100 */
[C---:B------:R-:W-:Y:S01]  /*0940*/  FMUL.FTZ R3, R9.reuse, R184 ;  /* 0x000000b809037220 */ /* 0x040fe20000410000 */
        /* <DEDUP_REMOVED lines=25> */
.L_x_12421:
[----:B------:R-:W-:Y:S05]  /*0ae0*/  BSYNC B0 ;  /* 0x0000000000007941 */ /* 0x000fea0003800000 */
.L_x_12420:
[----:B------:R-:W-:Y:S01]  /*0af0*/  ISETP.NE.AND P0, PT, R10, RZ, PT ;  /* 0x000000ff0a00720c */ /* 0x000fe20003f05270 */
[----:B------:R-:W-:-:S12]  /*0b00*/  BSSY B0, `(.L_x_12422) ;  /* 0x000002c000007945 */ /* 0x000fd80003800000 */
        /* <DEDUP_REMOVED lines=21> */
[----:B------:R-:W-:Y:S01]  /*0c60*/  FMUL.FTZ R193, R9, R166 ;  /* 0x000000a609c17220 */ /* 0x000fe20000410000 */
[----:B---3--:R-:W-:Y:S01]  /*0c70*/  FMUL.FTZ R182, R32, R160 ;  /* 0x000000a020b67220 */ /* 0x008fe20000410000 */
[----:B------:R-:W-:Y:S01]  /*0c80*/  FADD.FTZ R96, R96, R160 ;  /* 0x000000a060607221 */ /* 0x000fe20000010000 */
[----:B------:R-:W-:Y:S01]  /*0c90*/  FFMA.FTZ R64, R160, R17, R64 ;  /* 0x00000011a0407223 */ /* 0x000fe20000010040 */
        /* <DEDUP_REMOVED lines=18> */
.L_x_12423:
[----:B------:R-:W-:Y:S05]  /*0dc0*/  BSYNC B0 ;  /* 0x0000000000007941 */ /* 0x000fea0003800000 */
.L_x_12422:
        /* <DEDUP_REMOVED lines=44> */
[----:B-1----:R-:W-:-:S07]  /*1090*/  FFMA.FTZ R226, R214, R207, R161 ;  /* 0x000000cfd6e27223 */ /* 0x002fce00000100a1 */
.L_x_12425:
[----:B------:R-:W-:Y:S05]  /*10a0*/  BSYNC B0 ;  /* 0x0000000000007941 */ /* 0x000fea0003800000 */
.L_x_12424:
        /* <DEDUP_REMOVED lines=44> */
.L_x_12427:
[----:B------:R-:W-:Y:S05]  /*1370*/  BSYNC B0 ;  /* 0x0000000000007941 */ /* 0x000fea0003800000 */
.L_x_12426:
        /* <DEDUP_REMOVED lines=44> */
.L_x_12429:
[----:B------:R-:W-:Y:S05]  /*1640*/  BSYNC B0 ;  /* 0x0000000000007941 */ /* 0x000fea0003800000 */
.L_x_12428:
        /* <DEDUP_REMOVED lines=44> */
.L_x_12431:
[----:B------:R-:W-:Y:S05]  /*1910*/  BSYNC B0 ;  /* 0x0000000000007941 */ /* 0x000fea0003800000 */
.L_x_12430:
        /* <DEDUP_REMOVED lines=44> */
.L_x_12433:
[----:B------:R-:W-:Y:S05]  /*1be0*/  BSYNC B0 ;  /* 0x0000000000007941 */ /* 0x000fea0003800000 */
.L_x_12432:
[----:B------:R-:W-:Y:S01]  /*1bf0*/  ISETP.NE.AND P0, PT, R12, RZ, PT ;  /* 0x000000ff0c00720c */ /* 0x000fe20003f05270 */
[----:B------:R-:W-:-:S12]  /*1c00*/  BSSY B0, `(.L_x_12434) ;  /* 0x000002b000007945 */ /* 0x000fd80003800000 */
[----:B------:R-:W-:Y:S05]  /*1c10*/  @!P0 BRA `(.L_x_12435) ;  /* 0x0000000000a48947 */ /* 0x000fea0003800000 */
[----:B0-----:R-:W-:Y:S01]  /*1c20*/  ISETP.NE.AND P0, PT, R5, RZ, PT ;  /* 0x000000ff0500720c */ /* 0x001fe20003f05270 */
        /* <DEDUP_REMOVED lines=11> */
[----:B------:R-:W3:Y:S02]  /*1ce0*/  LDG.E.128 R164, desc[UR4][R164.64] ;  /* 0x00000004a4a47981 */ /* 0x000ee4000c1e1d00 */
[C---:B---3--:R-:W-:Y:S01]  /*1cf0*/  FADD.FTZ R14, -R188.reuse, R164 ;  /* 0x000000a4bc0e7221 */ /* 0x048fe20000010100 */
[----:B------:R-:W-:-:S03]  /*1d00*/  FADD.FTZ R16, -R188, R165 ;  /* 0x000000a5bc107221 */ /* 0x000fc60000010100 */
[C---:B------:R-:W-:Y:S01]  /*1d10*/  FMUL.FTZ R13, R9.reuse, R14 ;  /* 0x0000000e090d7220 */ /* 0x040fe20000410000 */
[----:B------:R-:W-:Y:S01]  /*1d20*/  FMUL.FTZ R14, R9, R16 ;  /* 0x00000010090e7220 */ /* 0x000fe20000410000 */
[----:B--2---:R-:W-:Y:S01]  /*1d30*/  FMUL.FTZ R16, R56, R160 ;  /* 0x000000a038107220 */ /* 0x004fe20000410000 */
[----:B------:R-:W-:Y:S01]  /*1d40*/  FADD.FTZ R120, R120, R160 ;  /* 0x000000a078787221 */ /* 0x000fe20000010000 */
[----:B------:R-:W-:Y:S01]  /*1d50*/  FFMA.FTZ R88, R160, R13, R88 ;  /* 0x0000000da0587223 */ /* 0x000fe20000010058 */
[----:B------:R-:W-:Y:S01]  /*1d60*/  FADD.FTZ R121, R121, R161 ;  /* 0x000000a179797221 */ /* 0x000fe20000010000 */
[----:B------:R-:W-:Y:S01]  /*1d70*/  FFMA.FTZ R89, R161, R14, R89 ;  /* 0x0000000ea1597223 */ /* 0x000fe20000010059 */
[----:B------:R-:W-:Y:S01]  /*1d80*/  FMUL.FTZ R171, R57, R161 ;  /* 0x000000a139ab7220 */ /* 0x000fe20000410000 */
[----:B------:R-:W-:Y:S01]  /*1d90*/  FADD.FTZ R160, R217, R16 ;  /* 0x00000010d9a07221 */ /* 0x000fe20000010000 */
[C---:B------:R-:W-:Y:S01]  /*1da0*/  FADD.FTZ R166, -R188.reuse, R166 ;  /* 0x000000a6bca67221 */ /* 0x040fe20000010100 */
        /* <DEDUP_REMOVED lines=16> */
.L_x_12435:
[----:B------:R-:W-:Y:S05]  /*1eb0*/  BSYNC B0 ;  /* 0x0000000000007941 */ /* 0x000fea0003800000 */
.L_x_12434:
[----:B------:R-:W-:Y:S01]  /*1ec0*/  LOP3.LUT P0, RZ, R200, 0xff, RZ, 0xc0, !PT ;  /* 0x000000ffc8ff7812 */ /* 0x000fe2000780c0ff */
[----:B------:R-:W-:Y:S01]  /*1ed0*/  UMOV UR6, 0xffffffff ;  /* 0xffffffff00067882 */ /* 0x000fe20000000000 */
[----:B------:R-:W-:-:S04]  /*1ee0*/  LOP3.LUT P6, RZ, R0, 0x1f, RZ, 0xc0, !PT ;  /* 0x0000001f00ff7812 */ /* 0x000fc800078cc0ff */
[----:B------:R-:W-:-:S07]  /*1ef0*/  P2R R160, PR, RZ, 0x40 ;  /* 0x00000040ffa07803 */ /* 0x000fce0000000000 */
        /* <DEDUP_REMOVED lines=20> */
.L_x_12464:
[----:B------:R-:W4:Y:S01]  /*2040*/  S2R R163, SR_CgaCtaId ;  /* 0x0000000000a37919 */ /* 0x000f220000008800 */
[----:B------:R-:W-:Y:S01]  /*2050*/  P2R R164, PR, RZ, 0x1 ;  /* 0x00000001ffa47803 */ /* 0x000fe20000000000 */
[----:B--2---:R-:W-:Y:S01]  /*2060*/  FADD.FTZ R200, R167, R200 ;  /* 0x000000c8a7c87221 */ /* 0x004fe20000010000 */
[----:B------:R-:W-:Y:S01]  /*2070*/  LOP3.LUT P0, RZ, R0, 0x1f, RZ, 0xc0, !PT ;  /* 0x0000001f00ff7812 */ /* 0x000fe2000780c0ff */
[----:B------:R-:W-:Y:S05]  /*2080*/  WARPSYNC.ALL ;  /* 0x0000000000007948 */ /* 0x000fea0003800000 */
[----:B------:R-:W-:Y:S01]  /*2090*/  MOV R162, 0x400 ;  /* 0x0000040000a27802 */ /* 0x000fe20000000f00 */
[----:B------:R-:W-:Y:S01]  /*20a0*/  BSSY B0, `(.L_x_12437) ;  /* 0x000003d000007945 */ /* 0x000fe20003800000 */
[----:B------:R-:W-:-:S05]  /*20b0*/  ISETP.NE.AND P6, PT, R6, RZ, PT ;  /* 0x000000ff0600720c */ /* 0x000fca0003fc5270 */
[----:B------:R-:W-:Y:S01]  /*20c0*/  @!P0 LOP3.LUT R160, R201, 0x3, RZ, 0xc0, !PT ;  /* 0x00000003c9a08812 */ /* 0x000fe200078ec0ff */
[----:B---3--:R-:W-:-:S03]  /*20d0*/  FADD.FTZ R201, R166, R161 ;  /* 0x000000a1a6c97221 */ /* 0x008fc60000010000 */
[----:B------:R-:W-:Y:S02]  /*20e0*/  @!P0 IADD3 R160, R213, R160, RZ ;  /* 0x000000a0d5a08210 */ /* 0x000fe40007ffe0ff */
[----:B----4-:R-:W-:-:S04]  /*20f0*/  LEA R162, R163, R162, 0x18 ;  /* 0x000000a2a3a27211 */ /* 0x010fc800078ec0ff */
[-C--:B-----5:R-:W-:Y:S02]  /*2100*/  @!P0 LEA R215, R160, R162.reuse, 0x3 ;  /* 0x000000a2a0d78211 */ /* 0x0a0fe400078e18ff */
[----:B------:R-:W-:-:S03]  /*2110*/  LEA R213, R213, R162, 0x3 ;  /* 0x000000a2d5d57211 */ /* 0x000fc600078e18ff */
[----:B------:R-:W-:Y:S01]  /*2120*/  @!P0 STS.64 [R215+0x4000], R200 ;  /* 0x004000c8d7008388 */ /* 0x000fe20000000a00 */
[----:B------:R-:W-:Y:S01]  /*2130*/  BAR.SYNC.DEFER_BLOCKING 0x0 ;  /* 0x0000000000007b1d */ /* 0x000fe20000010000 */
[----:B------:R-:W-:-:S05]  /*2140*/  ISETP.NE.AND P0, PT, R164, RZ, PT ;  /* 0x000000ffa400720c */ /* 0x000fca0003f05270 */
[----:B------:R-:W2:Y:S04]  /*2150*/  LDS.128 R160, [R213+0x4000] ;  /* 0x00400000d5a07984 */ /* 0x000ea80000000c00 */
[----:B-1----:R-:W1:Y:S01]  /*2160*/  LDS.128 R164, [R213+0x4010] ;  /* 0x00401000d5a47984 */ /* 0x002e620000000c00 */
[----:B--2---:R-:W-:Y:S01]  /*2170*/  FADD.FTZ R217, RZ, R160 ;  /* 0x000000a0ffd97221 */ /* 0x004fe20000010000 */
        /* <DEDUP_REMOVED lines=9> */
[----:B------:R-:W-:Y:S06]  /*2210*/  @!P6 BRA `(.L_x_12438) ;  /* 0x000000000094e947 */ /* 0x000fec0003800000 */
[----:B0-----:R-:W-:-:S04]  /*2220*/  ISETP.NE.AND P6, PT, R5, RZ, PT ;  /* 0x000000ff0500720c */ /* 0x001fc80003fc5270 */
        /* <DEDUP_REMOVED lines=36> */
.L_x_12438:
[----:B------:R-:W-:Y:S05]  /*2470*/  BSYNC B0 ;  /* 0x0000000000007941 */ /* 0x000fea0003800000 */
.L_x_12437:
[----:B------:R-:W-:Y:S01]  /*2480*/  ISETP.NE.AND P6, PT, R10, RZ, PT ;  /* 0x000000ff0a00720c */ /* 0x000fe20003fc5270 */
[----:B------:R-:W-:-:S12]  /*2490*/  BSSY B0, `(.L_x_12439) ;  /* 0x0000027000007945 */ /* 0x000fd80003800000 */
[----:B------:R-:W-:Y:S05]  /*24a0*/  @!P6 BRA `(.L_x_12440) ;  /* 0x000000000094e947 */ /* 0x000fea0003800000 */
[----:B0-----:R-:W-:-:S04]  /*24b0*/  ISETP.NE.AND P6, PT, R5, RZ, PT ;  /* 0x000000ff0500720c */ /* 0x001fc80003fc5270 */
[----:B-1----:R-:W-:Y:S02]  /*24c0*/  FSEL R200, R166, RZ, !P6 ;  /* 0x000000ffa6c87208 */ /* 0x002fe40007000000 */
        /* <DEDUP_REMOVED lines=24> */
[CC--:B------:R-:W-:Y:S01]  /*2650*/  FMUL.FTZ R161, R162.reuse, R8.reuse ;  /* 0x00000008a2a17220 */ /* 0x0c0fe20000410000 */
        /* <DEDUP_REMOVED lines=10> */
.L_x_12440:
[----:B------:R-:W-:Y:S05]  /*2700*/  BSYNC B0 ;  /* 0x0000000000007941 */ /* 0x000fea0003800000 */
.L_x_12439:
[----:B------:R-:W-:Y:S01]  /*2710*/  ISETP.NE.AND P6, PT, R11, RZ, PT ;  /* 0x000000ff0b00720c */ /* 0x000fe20003fc5270 */
[----:B------:R-:W-:-:S12]  /*2720*/  BSSY B0, `(.L_x_12441) ;  /* 0x0000027000007945 */ /* 0x000fd80003800000 */
[----:B------:R-:W-:Y:S05]  /*2730*/  @!P6 BRA `(.L_x_12442) ;  /* 0x000000000094e947 */ /* 0x000fea0003800000 */
[----:B0-----:R-:W-:-:S04]  /*2740*/  ISETP.NE.AND P6, PT, R5, RZ, PT ;  /* 0x000000ff0500720c */ /* 0x001fc80003fc5270 */
[----:B-12---:R-:W-:Y:S02]  /*2750*/  FSEL R200, R166, RZ, !P6 ;  /* 0x000000ffa6c87208 */ /* 0x006fe40007000000 */
        /* <DEDUP_REMOVED lines=35> */
.L_x_12442:
[----:B------:R-:W-:Y:S05]  /*2990*/  BSYNC B0 ;  /* 0x0000000000007941 */ /* 0x000fea0003800000 */
.L_x_12441:
[----:B------:R-:W-:Y:S04]  /*29a0*/  BSSY B0, `(.L_x_12443) ;  /* 0x0000027000007945 */ /* 0x000fe80003800000 */
[----:B------:R-:W-:Y:S05]  /*29b0*/  @!P5 BRA `(.L_x_12444) ;  /* 0x000000000094d947 */ /* 0x000fea0003800000 */
[----:B0-----:R-:W-:-:S04]  /*29c0*/  ISETP.NE.AND P6, PT, R5, RZ, PT ;  /* 0x000000ff0500720c */ /* 0x001fc80003fc5270 */
[----:B-123--:R-:W-:Y:S02]  /*29d0*/  FSEL R200, R166, RZ, !P6 ;  /* 0x000000ffa6c87208 */ /* 0x00efe40007000000 */
        /* <DEDUP_REMOVED lines=35> */
.L_x_12444:
[----:B------:R-:W-:Y:S05]  /*2c10*/  BSYNC B0 ;  /* 0x0000000000007941 */ /* 0x000fea0003800000 */
.L_x_12443:
[----:B------:R-:W-:Y:S04]  /*2c20*/  BSSY B0, `(.L_x_12445) ;  /* 0x0000027000007945 */ /* 0x000fe80003800000 */
[----:B------:R-:W-:Y:S05]  /*2c30*/  @!P4 BRA `(.L_x_12446) ;  /* 0x000000000094c947 */ /* 0x000fea0003800000 */
[----:B0-----:R-:W-:-:S04]  /*2c40*/  ISETP.NE.AND P6, PT, R5, RZ, PT ;  /* 0x000000ff0500720c */ /* 0x001fc80003fc5270 */
[----:B-1234-:R-:W-:Y:S02]  /*2c50*/  FSEL R200, R166, RZ, !P6 ;  /* 0x000000ffa6c87208 */ /* 0x01efe40007000000 */
        /* <DEDUP_REMOVED lines=35> */
.L_x_12446:
[----:B------:R-:W-:Y:S05]  /*2e90*/  BSYNC B0 ;  /* 0x0000000000007941 */ /* 0x000fea0003800000 */
.L_x_12445:
        /* <DEDUP_REMOVED lines=39> */
.L_x_12448:
[----:B------:R-:W-:Y:S05]  /*3110*/  BSYNC B0 ;  /* 0x0000000000007941 */ /* 0x000fea0003800000 */
.L_x_12447:
        /* <DEDUP_REMOVED lines=39> */
.L_x_12450:
[----:B------:R-:W-:Y:S05]  /*3390*/  BSYNC B0 ;  /* 0x0000000000007941 */ /* 0x000fea0003800000 */
.L_x_12449:
[----:B------:R-:W-:Y:S01]  /*33a0*/  ISETP.NE.AND P6, PT, R12, RZ, PT ;  /* 0x000000ff0c00720c */ /* 0x000fe20003fc5270 */
[----:B------:R-:W-:-:S12]  /*33b0*/  BSSY B0, `(.L_x_12451) ;  /* 0x0000026000007945 */ /* 0x000fd80003800000 */
[----:B------:R-:W-:Y:S05]  /*33c0*/  @!P6 BRA `(.L_x_12452) ;  /* 0x000000000090e947 */ /* 0x000fea0003800000 */
[----:B0-----:R-:W-:-:S04]  /*33d0*/  ISETP.NE.AND P6, PT, R5, RZ, PT ;  /* 0x000000ff0500720c */ /* 0x001fc80003fc5270 */
[----:B------:R-:W-:Y:S02]  /*33e0*/  FSEL R166, R166, RZ, !P6 ;  /* 0x000000ffa6a67208 */ /* 0x000fe40007000000 */
[----:B------:R-:W-:-:S03]  /*33f0*/  ISETP.NE.U32.AND P6, PT, RZ, UR8, PT ;  /* 0x00000008ff007c0c */ /* 0x000fc6000bfc5070 */
[-CC-:B-1234-:R-:W-:Y:S01]  /*3400*/  FFMA.FTZ R161, R13, R167.reuse, R166.reuse ;  /* 0x000000a70da17223 */ /* 0x19efe200000100a6 */
        /* <DEDUP_REMOVED lines=32> */
.L_x_12452:
[----:B------:R-:W-:Y:S05]  /*3610*/  BSYNC B0 ;  /* 0x0000000000007941 */ /* 0x000fea0003800000 */
.L_x_12451:
[----:B------:R-:W-:Y:S02]  /*3620*/  IADD3 R7, R7, UR16, RZ ;  /* 0x0000001007077c10 */ /* 0x000fe4000fffe0ff */
[----:B01234-:R-:W-:Y:S02]  /*3630*/  SEL R200, RZ, 0x1, P0 ;  /* 0x00000001ffc87807 */ /* 0x01ffe40000000000 */
[----:B------:R-:W-:-:S13]  /*3640*/  ISETP.GE.AND P0, PT, R7, UR17, PT ;  /* 0x0000001107007c0c */ /* 0x000fda000bf06270 */
[----:B------:R-:W-:Y:S05]  /*3650*/  @!P0 BRA `(.L_x_12453) ;  /* 0xffffffd000108947 */ /* 0x000fea000383ffff */
.L_x_12419:
[----:B------:R-:W0:Y:S01]  /*3660*/  S2R R0, SR_TID.X ;  /* 0x0000000000007919 */ /* 0x000e220000002100 */
[----:B------:R-:W0:Y:S01]  /*3670*/  S2UR UR6, SR_CTAID.X ;  /* 0x00000000000679c3 */ /* 0x000e220000002500 */
[----:B------:R-:W-:Y:S02]  /*3680*/  ISETP.NE.AND P0, PT, R6, RZ, PT ;  /* 0x000000ff0600720c */ /* 0x000fe40003f05270 */
[----:B------:R-:W-:Y:S02]  /*3690*/  ISETP.NE.AND P1, PT, R10, RZ, PT ;  /* 0x000000ff0a00720c */ /* 0x000fe40003f25270 */
[----:B------:R-:W-:-:S03]  /*36a0*/  ISETP.NE.AND P6, PT, R11, RZ, PT ;  /* 0x000000ff0b00720c */ /* 0x000fc60003fc5270 */
        /* <DEDUP_REMOVED lines=14> */
[----:B------:R-:W0:Y:S01]  /*3790*/  @P1 LDC.64 R8, c[0x0][0x2d8] ;  /* 0x0000b600ff081b82 */ /* 0x000e220000000a00 */
[----:B------:R-:W-:-:S07]  /*37a0*/  ISETP.NE.AND P0, PT, R12, RZ, PT ;  /* 0x000000ff0c00720c */ /* 0x000fce0003f05270 */
[----:B------:R-:W4:Y:S08]  /*37b0*/  @P6 LDC.64 R12, c[0x0][0x2d8] ;  /* 0x0000b600ff0c6b82 */ /* 0x000f300000000a00 */
[----:B------:R-:W1:Y:S01]  /*37c0*/  @P4 LDC.64 R18, c[0x0][0x2d0] ;  /* 0x0000b400ff124b82 */ /* 0x000e620000000a00 */
[----:B--2---:R-:W-:-:S05]  /*37d0*/  @P1 IMAD.WIDE.U32 R6, R27, 0x10, R6 ;  /* 0x000000101b061825 */ /* 0x004fca00078e0006 */
[----:B------:R2:W-:Y:S02]  /*37e0*/  @P1 STG.E.128 desc[UR4][R6.64], R96 ;  /* 0x0000006006001986 */ /* 0x0005e4000c101d04 */
[----:B------:R-:W2:Y:S01]  /*37f0*/  @P4 LDC.64 R20, c[0x0][0x2d8] ;  /* 0x0000b600ff144b82 */ /* 0x000ea20000000a00 */
[C---:B0-----:R-:W-:Y:S01]  /*3800*/  @P1 IMAD.WIDE.U32 R8, R27.reuse, 0x10, R8 ;  /* 0x000000101b081825 */ /* 0x041fe200078e0008 */
[----:B------:R-:W-:-:S04]  /*3810*/  @P1 IADD3 R27, R27, 0x80, RZ ;  /* 0x000000801b1b1810 */ /* 0x000fc80007ffe0ff */
[----:B------:R0:W-:Y:S01]  /*3820*/  @P1 STG.E.128 desc[UR4][R8.64], R64 ;  /* 0x0000004008001986 */ /* 0x0001e2000c101d04 */
[C---:B------:R-:W-:Y:S01]  /*3830*/  @P6 IMAD.WIDE.U32 R10, R27.reuse, 0x10, R10 ;  /* 0x000000101b0a6825 */ /* 0x040fe200078e000a */
[----:B---3--:R-:W3:Y:S03]  /*3840*/  @P3 LDC.64 R2, c[0x0][0x2d0] ;  /* 0x0000b400ff023b82 */ /* 0x008ee60000000a00 */
[C---:B----4-:R-:W-:Y:S01]  /*3850*/  @P6 IMAD.WIDE.U32 R12, R27.reuse, 0x10, R12 ;  /* 0x000000101b0c6825 */ /* 0x050fe200078e000c */
[----:B------:R-:W-:Y:S01]  /*3860*/  @P6 IADD3 R27, R27, 0x80, RZ ;  /* 0x000000801b1b6810 */ /* 0x000fe20007ffe0ff */
[----:B------:R0:W-:Y:S03]  /*3870*/  @P6 STG.E.128 desc[UR4][R10.64], R100 ;  /* 0x000000640a006986 */ /* 0x0001e6000c101d04 */
[----:B-1----:R-:W1:Y:S01]  /*3880*/  @P3 LDC.64 R4, c[0x0][0x2d8] ;  /* 0x0000b600ff043b82 */ /* 0x002e620000000a00 */
[C---:B------:R-:W-:Y:S01]  /*3890*/  @P5 IMAD.WIDE.U32 R14, R27.reuse, 0x10, R14 ;  /* 0x000000101b0e5825 */ /* 0x040fe200078e000e */
[----:B------:R0:W-:Y:S03]  /*38a0*/  @P6 STG.E.128 desc[UR4][R12.64], R68 ;  /* 0x000000440c006986 */ /* 0x0001e6000c101d04 */
[C---:B------:R-:W-:Y:S01]  /*38b0*/  @P5 IMAD.WIDE.U32 R16, R27.reuse, 0x10, R16 ;  /* 0x000000101b105825 */ /* 0x040fe200078e0010 */
[----:B------:R-:W-:Y:S01]  /*38c0*/  @P5 IADD3 R27, R27, 0x80, RZ ;  /* 0x000000801b1b5810 */ /* 0x000fe20007ffe0ff */
[----:B------:R0:W-:Y:S01]  /*38d0*/  @P5 STG.E.128 desc[UR4][R14.64], R104 ;  /* 0x000000680e005986 */ /* 0x0001e2000c101d04 */
[----:B------:R-:W4:Y:S03]  /*38e0*/  @P2 LDC.64 R22, c[0x0][0x2d0] ;  /* 0x0000b400ff162b82 */ /* 0x000f260000000a00 */
[C---:B------:R-:W-:Y:S01]  /*38f0*/  @P4 IMAD.WIDE.U32 R18, R27.reuse, 0x10, R18 ;  /* 0x000000101b124825 */ /* 0x040fe200078e0012 */
[----:B------:R0:W-:Y:S03]  /*3900*/  @P5 STG.E.128 desc[UR4][R16.64], R72 ;  /* 0x0000004810005986 */ /* 0x0001e6000c101d04 */
[C---:B--2---:R-:W-:Y:S01]  /*3910*/  @P4 IMAD.WIDE.U32 R20, R27.reuse, 0x10, R20 ;  /* 0x000000101b144825 */ /* 0x044fe200078e0014 */
[----:B------:R-:W2:Y:S01]  /*3920*/  @P2 LDC.64 R24, c[0x0][0x2d8] ;  /* 0x0000b600ff182b82 */ /* 0x000ea20000000a00 */
[----:B------:R-:W-:Y:S01]  /*3930*/  @P4 IADD3 R27, R27, 0x80, RZ ;  /* 0x000000801b1b4810 */ /* 0x000fe20007ffe0ff */
[----:B------:R0:W-:Y:S04]  /*3940*/  @P4 STG.E.128 desc[UR4][R18.64], R108 ;  /* 0x0000006c12004986 */ /* 0x0001e8000c101d04 */
[C---:B---3--:R-:W-:Y:S01]  /*3950*/  @P3 IMAD.WIDE.U32 R2, R27.reuse, 0x10, R2 ;  /* 0x000000101b023825 */ /* 0x048fe200078e0002 */
[----:B------:R0:W-:Y:S03]  /*3960*/  @P4 STG.E.128 desc[UR4][R20.64], R76 ;  /* 0x0000004c14004986 */ /* 0x0001e6000c101d04 */
[C---:B-1----:R-:W-:Y:S01]  /*3970*/  @P3 IMAD.WIDE.U32 R4, R27.reuse, 0x10, R4 ;  /* 0x000000101b043825 */ /* 0x042fe200078e0004 */
[----:B------:R-:W-:Y:S01]  /*3980*/  @P3 IADD3 R27, R27, 0x80, RZ ;  /* 0x000000801b1b3810 */ /* 0x000fe20007ffe0ff */
[----:B------:R0:W-:Y:S04]  /*3990*/  @P3 STG.E.128 desc[UR4][R2.64], R112 ;  /* 0x0000007002003986 */ /* 0x0001e8000c101d04 */
[C---:B----4-:R-:W-:Y:S01]  /*39a0*/  @P2 IMAD.WIDE.U32 R22, R27.reuse, 0x10, R22 ;  /* 0x000000101b162825 */ /* 0x050fe200078e0016 */
[----:B------:R0:W-:Y:S04]  /*39b0*/  @P3 STG.E.128 desc[UR4][R4.64], R80 ;  /* 0x0000005004003986 */ /* 0x0001e8000c101d04 */
[----:B------:R0:W-:Y:S01]  /*39c0*/  @P2 STG.E.128 desc[UR4][R22.64], R116 ;  /* 0x0000007416002986 */ /* 0x0001e2000c101d04 */
[----:B--2---:R-:W-:-:S05]  /*39d0*/  @P2 IMAD.WIDE.U32 R24, R27, 0x10, R24 ;  /* 0x000000101b182825 */ /* 0x004fca00078e0018 */
[----:B------:R0:W-:Y:S01]  /*39e0*/  @P2 STG.E.128 desc[UR4][R24.64], R84 ;  /* 0x0000005418002986 */ /* 0x0001e2000c101d04 */
[----:B------:R-:W-:Y:S05]  /*39f0*/  @!P0 EXIT ;  /* 0x000000000000894d */ /* 0x000fea0003800000 */
[----:B0-----:R-:W0:Y:S01]  /*3a00*/  LDC.64 R2, c[0x0][0x2d0] ;  /* 0x0000b400ff027b82 */ /* 0x001e220000000a00 */
[----:B------:R-:W-:-:S07]  /*3a10*/  @P2 IADD3 R27, R27, 0x80, RZ ;  /* 0x000000801b1b2810 */ /* 0x000fce0007ffe0ff */
[----:B------:R-:W1:Y:S01]  /*3a20*/  LDC.64 R4, c[0x0][0x2d8] ;  /* 0x0000b600ff047b82 */ /* 0x000e620000000a00 */
[----:B0-----:R-:W-:-:S05]  /*3a30*/  IMAD.WIDE.U32 R2, R27, 0x10, R2 ;  /* 0x000000101b027825 */ /* 0x001fca00078e0002 */
[----:B------:R-:W-:Y:S01]  /*3a40*/  STG.E.128 desc[UR4][R2.64], R120 ;  /* 0x0000007802007986 */ /* 0x000fe2000c101d04 */
[----:B-1----:R-:W-:-:S05]  /*3a50*/  IMAD.WIDE.U32 R4, R27, 0x10, R4 ;  /* 0x000000101b047825 */ /* 0x002fca00078e0004 */
[----:B------:R-:W-:Y:S01]  /*3a60*/  STG.E.128 desc[UR4][R4.64], R88 ;  /* 0x0000005804007986 */ /* 0x000fe2000c101d04 */
[----:B------:R-:W-:Y:S05]  /*3a70*/  EXIT ;  /* 0x000000000000794d */ /* 0x000fea0003800000 */
.L_x_12436:
[----:B------:R-:W-:Y:S01]  /*3a80*/  HFMA2.MMA R221, -RZ, RZ, 0, 9.5367431640625e-07 ;  /* 0x00000010ffdd7435 */ /* 0x000fe200000001ff */
[----:B------:R-:W-:Y:S02]  /*3a90*/  MOV R228, R217 ;  /* 0x000000d900e47202 */ /* 0x000fe40000000f00 */
[----:B------:R-:W-:Y:S02]  /*3aa0*/  MOV R230, 0x1f ;  /* 0x0000001f00e67802 */ /* 0x000fe40000000f00 */
[----:B-----5:R-:W-:-:S07]  /*3ab0*/  MOV R215, 0xffffffff ;  /* 0xffffffff00d77802 */ /* 0x020fce0000000f00 */
[----:B0-----:R-:W-:Y:S05]  /*3ac0*/  WARPSYNC.COLLECTIVE R215, `(.L_x_12454) ;  /* 0x00000000d7087348 */ /* 0x001fea0003c00000 */
[----:B------:R1:W2:Y:S02]  /*3ad0*/  SHFL.DOWN P6, R219, R228, R221, R230 ;  /* 0x080000dde4db7389 */ /* 0x0002a400000c00e6 */
[----:B012---:R-:W-:Y:S01]  /*3ae0*/  ENDCOLLECTIVE ;  /* 0x000000000000791b */ /* 0x007fe20003800000 */
.L_x_12454:
[----:B------:R-:W-:Y:S02]  /*3af0*/  MOV R228, R226 ;  /* 0x000000e200e47202 */ /* 0x000fe40000000f00 */
[----:B------:R-:W-:-:S07]  /*3b00*/  MOV R160, R219 ;  /* 0x000000db00a07202 */ /* 0x000fce0000000f00 */
[----:B------:R-:W-:Y:S05]  /*3b10*/  WARPSYNC.COLLECTIVE R215, `(.L_x_12455) ;  /* 0x00000000d7087348 */ /* 0x000fea0003c00000 */
[----:B------:R0:W1:Y:S02]  /*3b20*/  SHFL.DOWN P6, R219, R228, R221, R230 ;  /* 0x080000dde4db7389 */ /* 0x00006400000c00e6 */
[----:B01----:R-:W-:Y:S01]  /*3b30*/  ENDCOLLECTIVE ;  /* 0x000000000000791b */ /* 0x003fe20003800000 */
.L_x_12455:
[----:B------:R-:W-:Y:S01]  /*3b40*/  FADD.FTZ R160, R160, R217 ;  /* 0x000000d9a0a07221 */ /* 0x000fe20000010000 */
[----:B------:R-:W-:-:S04]  /*3b50*/  HFMA2.MMA R221, -RZ, RZ, 0, 4.76837158203125e-07 ;  /* 0x00000008ffdd7435 */ /* 0x000fc800000001ff */
[----:B------:R-:W-:Y:S02]  /*3b60*/  MOV R228, R160 ;  /* 0x000000a000e47202 */ /* 0x000fe40000000f00 */
[----:B------:R-:W-:-:S07]  /*3b70*/  MOV R161, R219 ;  /* 0x000000db00a17202 */ /* 0x000fce0000000f00 */
[----:B------:R-:W-:Y:S05]  /*3b80*/  WARPSYNC.COLLECTIVE R215, `(.L_x_12456) ;  /* 0x00000000d7087348 */ /* 0x000fea0003c00000 */
[----:B------:R0:W1:Y:S02]  /*3b90*/  SHFL.DOWN P6, R219, R228, R221, R230 ;  /* 0x080000dde4db7389 */ /* 0x00006400000c00e6 */
[----:B01----:R-:W-:Y:S01]  /*3ba0*/  ENDCOLLECTIVE ;  /* 0x000000000000791b */ /* 0x003fe20003800000 */
.L_x_12456:
[----:B------:R-:W-:-:S05]  /*3bb0*/  FADD.FTZ R161, R161, R226 ;  /* 0x000000e2a1a17221 */ /* 0x000fca0000010000 */
[----:B------:R-:W-:Y:S02]  /*3bc0*/  MOV R228, R161 ;  /* 0x000000a100e47202 */ /* 0x000fe40000000f00 */
[----:B------:R-:W-:-:S07]  /*3bd0*/  MOV R163, R219 ;  /* 0x000000db00a37202 */ /* 0x000fce0000000f00 */
[----:B------:R-:W-:Y:S05]  /*3be0*/  WARPSYNC.COLLECTIVE R215, `(.L_x_12457) ;  /* 0x00000000d7087348 */ /* 0x000fea0003c00000 */
[----:B------:R0:W1:Y:S02]  /*3bf0*/  SHFL.DOWN P6, R219, R228, R221, R230 ;  /* 0x080000dde4db7389 */ /* 0x00006400000c00e6 */
[----:B01----:R-:W-:Y:S01]  /*3c00*/  ENDCOLLECTIVE ;  /* 0x000000000000791b */ /* 0x003fe20003800000 */
.L_x_12457:
[----:B------:R-:W-:Y:S01]  /*3c10*/  FADD.FTZ R163, R160, R163 ;  /* 0x000000a3a0a37221 */ /* 0x000fe20000010000 */
[----:B------:R-:W-:-:S04]  /*3c20*/  HFMA2.MMA R221, -RZ, RZ, 0, 2.384185791015625e-07 ;  /* 0x00000004ffdd7435 */ /* 0x000fc800000001ff */
[----:B------:R-:W-:Y:S02]  /*3c30*/  MOV R228, R163 ;  /* 0x000000a300e47202 */ /* 0x000fe40000000f00 */
[----:B------:R-:W-:-:S07]  /*3c40*/  MOV R162, R219 ;  /* 0x000000db00a27202 */ /* 0x000fce0000000f00 */
[----:B------:R-:W-:Y:S05]  /*3c50*/  WARPSYNC.COLLECTIVE R215, `(.L_x_12458) ;  /* 0x00000000d7087348 */ /* 0x000fea0003c00000 */
[----:B------:R0:W1:Y:S02]  /*3c60*/  SHFL.DOWN P6, R219, R228, R221, R230 ;  /* 0x080000dde4db7389 */ /* 0x00006400000c00e6 */
[----:B01----:R-:W-:Y:S01]  /*3c70*/  ENDCOLLECTIVE ;  /* 0x000000000000791b */ /* 0x003fe20003800000 */
.L_x_12458:
[----:B------:R-:W-:-:S05]  /*3c80*/  FADD.FTZ R162, R161, R162 ;  /* 0x000000a2a1a27221 */ /* 0x000fca0000010000 */
[----:B------:R-:W-:Y:S02]  /*3c90*/  MOV R228, R162 ;  /* 0x000000a200e47202 */ /* 0x000fe40000000f00 */
[----:B------:R-:W-:-:S07]  /*3ca0*/  MOV R164, R219 ;  /* 0x000000db00a47202 */ /* 0x000fce0000000f00 */
[----:B------:R-:W-:Y:S05]  /*3cb0*/  WARPSYNC.COLLECTIVE R215, `(.L_x_12459) ;  /* 0x00000000d7087348 */ /* 0x000fea0003c00000 */
[----:B------:R0:W1:Y:S02]  /*3cc0*/  SHFL.DOWN P6, R219, R228, R221, R230 ;  /* 0x080000dde4db7389 */ /* 0x00006400000c00e6 */
[----:B01----:R-:W-:Y:S01]  /*3cd0*/  ENDCOLLECTIVE ;  /* 0x000000000000791b */ /* 0x003fe20003800000 */
.L_x_12459:
[----:B------:R-:W-:Y:S01]  /*3ce0*/  FADD.FTZ R164, R163, R164 ;  /* 0x000000a4a3a47221 */ /* 0x000fe20000010000 */
[----:B------:R-:W-:-:S04]  /*3cf0*/  HFMA2.MMA R221, -RZ, RZ, 0, 1.1920928955078125e-07 ;  /* 0x00000002ffdd7435 */ /* 0x000fc800000001ff */
[----:B------:R-:W-:Y:S02]  /*3d00*/  MOV R228, R164 ;  /* 0x000000a400e47202 */ /* 0x000fe40000000f00 */
[----:B------:R-:W-:-:S07]  /*3d10*/  MOV R165, R219 ;  /* 0x000000db00a57202 */ /* 0x000fce0000000f00 */
[----:B------:R-:W-:Y:S05]  /*3d20*/  WARPSYNC.COLLECTIVE R215, `(.L_x_12460) ;  /* 0x00000000d7087348 */ /* 0x000fea0003c00000 */
[----:B------:R0:W1:Y:S02]  /*3d30*/  SHFL.DOWN P6, R219, R228, R221, R230 ;  /* 0x080000dde4db7389 */ /* 0x00006400000c00e6 */
[----:B01----:R-:W-:Y:S01]  /*3d40*/  ENDCOLLECTIVE ;  /* 0x000000000000791b */ /* 0x003fe20003800000 */
.L_x_12460:
[----:B------:R-:W-:-:S05]  /*3d50*/  FADD.FTZ R165, R162, R165 ;  /* 0x000000a5a2a57221 */ /* 0x000fca0000010000 */
[----:B------:R-:W-:Y:S02]  /*3d60*/  MOV R228, R165 ;  /* 0x000000a500e47202 */ /* 0x000fe40000000f00 */
[----:B------:R-:W-:-:S07]  /*3d70*/  MOV R167, R219 ;  /* 0x000000db00a77202 */ /* 0x000fce0000000f00 */
[----:B------:R-:W-:Y:S05]  /*3d80*/  WARPSYNC.COLLECTIVE R215, `(.L_x_12461) ;  /* 0x00000000d7087348 */ /* 0x000fea0003c00000 */
[----:B------:R0:W1:Y:S02]  /*3d90*/  SHFL.DOWN P6, R219, R228, R221, R230 ;  /* 0x080000dde4db7389 */ /* 0x00006400000c00e6 */
[----:B01----:R-:W-:Y:S01]  /*3da0*/  ENDCOLLECTIVE ;  /* 0x000000000000791b */ /* 0x003fe20003800000 */
.L_x_12461:
[----:B------:R-:W-:Y:S01]  /*3db0*/  FADD.FTZ R167, R164, R167 ;  /* 0x000000a7a4a77221 */ /* 0x000fe20000010000 */
[----:B------:R-:W-:-:S04]  /*3dc0*/  HFMA2.MMA R221, -RZ, RZ, 0, 5.9604644775390625e-08 ;  /* 0x00000001ffdd7435 */ /* 0x000fc800000001ff */
[----:B------:R-:W-:Y:S02]  /*3dd0*/  MOV R228, R167 ;  /* 0x000000a700e47202 */ /* 0x000fe40000000f00 */
[----:B------:R-:W-:-:S07]  /*3de0*/  MOV R166, R219 ;  /* 0x000000db00a67202 */ /* 0x000fce0000000f00 */
[----:B------:R-:W-:Y:S05]  /*3df0*/  WARPSYNC.COLLECTIVE R215, `(.L_x_12462) ;  /* 0x00000000d7087348 */ /* 0x000fea0003c00000 */
[----:B------:R0:W1:Y:S02]  /*3e00*/  SHFL.DOWN P6, R219, R228, R221, R230 ;  /* 0x080000dde4db7389 */ /* 0x00006400000c00e6 */
[----:B01----:R-:W-:Y:S01]  /*3e10*/  ENDCOLLECTIVE ;  /* 0x000000000000791b */ /* 0x003fe20003800000 */
.L_x_12462:
[----:B------:R-:W-:-:S05]  /*3e20*/  FADD.FTZ R166, R165, R166 ;  /* 0x000000a6a5a67221 */ /* 0x000fca0000010000 */
[----:B------:R-:W-:Y:S02]  /*3e30*/  MOV R228, R166 ;  /* 0x000000a600e47202 */ /* 0x000fe40000000f00 */
[----:B------:R-:W-:-:S07]  /*3e40*/  MOV R200, R219 ;  /* 0x000000db00c87202 */ /* 0x000fce0000000f00 */
[----:B------:R-:W-:Y:S05]  /*3e50*/  WARPSYNC.COLLECTIVE R215, `(.L_x_12463) ;  /* 0x00000000d7087348 */ /* 0x000fea0003c00000 */
[----:B------:R0:W1:Y:S02]  /*3e60*/  SHFL.DOWN P6, R219, R228, R221, R230 ;  /* 0x080000dde4db7389 */ /* 0x00006400000c00e6 */
[----:B01----:R-:W-:Y:S01]  /*3e70*/  ENDCOLLECTIVE ;  /* 0x000000000000791b */ /* 0x003fe20003800000 */
.L_x_12463:
[----:B------:R-:W-:Y:S01]  /*3e80*/  MOV R161, R219 ;  /* 0x000000db00a17202 */ /* 0x000fe20000000f00 */
[----:B------:R-:W-:Y:S06]  /*3e90*/  BRA `(.L_x_12464) ;  /* 0xffffffe000687947 */ /* 0x000fec000383ffff */
.L_x_12465:
        /* <DEDUP_REMOVED lines=14> */
.L_x_14040:


//--------------------- .text._ZN10layer_norm13ln_bwd_kernelINS_13Kernel_traitsIfffffjLj4096ELj1ELj1ELj4ELj16ENS_18Kernel_traits_baseILj4096EfffffjLj128EEEEELb0ELb0ELb0ELb1EEEvNS_9BwdParamsE --------------------------
	.section	.text._ZN10layer_norm13ln_bwd_kernelINS_13Kernel_traitsIfffffjLj4096ELj1ELj1ELj4ELj16ENS_18Kernel_traits_baseILj4096EfffffjLj128EEEEELb0ELb0ELb0ELb1EEEvNS_9BwdParamsE,"ax",@progbits
	.align	128
        .global         _ZN10layer_norm13ln_bwd_kernelINS_13Kernel_traitsIfffffjLj4096ELj1ELj1ELj4ELj16ENS_18Kernel_traits_baseILj4096EfffffjLj128EEEEELb0ELb0ELb0ELb1EEEvNS_9BwdParamsE
        .type           _ZN10layer_norm13ln_bwd_kernelINS_13Kernel_traitsIfffffjLj4096ELj1ELj1ELj4ELj16ENS_18Kernel_traits_baseILj4096EfffffjLj128EEEEELb0ELb0ELb0ELb1EEEvNS_9BwdParamsE,@function
        .size           _ZN10layer_norm13ln_bwd_kernelINS_13Kernel_traitsIfffffjLj4096ELj1ELj1ELj4ELj16ENS_18Kernel_traits_baseILj4096EfffffjLj128EEEEELb0ELb0ELb0ELb1EEEvNS_9BwdParamsE,(.L_x_14041 - _ZN10layer_norm13ln_bwd_kernelINS_13Kernel_traitsIfffffjLj4096ELj1ELj1ELj4ELj16ENS_18Kernel_traits_baseILj4096EfffffjLj128EEEEELb0ELb0ELb0ELb1EEEvNS_9BwdParamsE)
        .other          _ZN10layer_norm13ln_bwd_kernelINS_13Kernel_traitsIfffffjLj4096ELj1ELj1ELj4ELj16ENS_18Kernel_traits_baseILj4096EfffffjLj128EEEEELb0ELb0ELb0ELb1EEEvNS_9BwdParamsE,@"STO_CUDA_ENTRY STV_DEFAULT"
_ZN10layer_norm13ln_bwd_kernelINS_13Kernel_traitsIfffffjLj4096ELj1ELj1ELj4ELj16ENS_18Kernel_traits_baseILj4096EfffffjLj128EEEEELb0ELb0ELb0ELb1EEEvNS_9BwdParamsE:
.text._ZN10layer_norm13ln_bwd_kernelINS_13Kernel_traitsIfffffjLj4096ELj1ELj1ELj4ELj16ENS_18Kernel_traits_baseILj4096EfffffjLj128EEEEELb0ELb0ELb0ELb1EEEvNS_9BwdParamsE:
        /* <DEDUP_REMOVED lines=48> */
.L_x_12466:
        /* <DEDUP_REMOVED lines=49> */
[----:B------:R-:W-:-:S07]  /*0610*/  MOV R203, RZ ;  /* 0x000000ff00cb7202 */ /* 0x000fce0000000f00 */
.L_x_12477:
        /* <DEDUP_REMOVED lines=31> */
[----:B------:R-:W2:Y:S01]  /*0810*/  LDG.E.128 R104, desc[UR6][R104.64] ;  /* 0x0000000668687981 */ /* 0x000ea2000c1e1d00 */
[----:B------:R-:W-:Y:S02]  /*0820*/  SHF.L.U32 R213, R223, 0x4, RZ ;  /* 0x00000004dfd57819 */ /* 0x000fe400000006ff */
[----:B------:R-:W-:Y:S02]  /*0830*/  IADD3 R221, R215, 0x200, RZ ;  /* 0x00000200d7dd7810 */ /* 0x000fe40007ffe0ff */
[----:B------:R-:W-:-:S02]  /*0840*/  IADD3.X R117, R224, UR11, RZ, P0, !PT ;  /* 0x0000000be0757c10 */ /* 0x000fc400087fe4ff */
[----:B------:R-:W-:Y:S02]  /*0850*/  SHF.R.U32.HI R212, RZ, 0x1c, R223 ;  /* 0x0000001cffd47819 */ /* 0x000fe400000116df */
[----:B------:R-:W-:Y:S02]  /*0860*/  IADD3 R124, P0, R213, UR10, RZ ;  /* 0x0000000ad57c7c10 */ /* 0x000fe4000ff1e0ff */
[----:B------:R-:W-:Y:S01]  /*0870*/  SHF.L.U32 R211, R221, 0x4, RZ ;  /* 0x00000004ddd37819 */ /* 0x000fe200000006ff */
[----:B------:R-:W2:Y:S01]  /*0880*/  LDG.E.128 R116, desc[UR6][R116.64] ;  /* 0x0000000674747981 */ /* 0x000ea2000c1e1d00 */
[----:B------:R-:W-:Y:S02]  /*0890*/  IADD3.X R125, R212, UR11, RZ, P0, !PT ;  /* 0x0000000bd47d7c10 */ /* 0x000fe400087fe4ff */
[----:B------:R-:W-:Y:S02]  /*08a0*/  SHF.R.U32.HI R210, RZ, 0x1c, R221 ;  /* 0x0000001cffd27819 */ /* 0x000fe400000116dd */
[----:B------:R-:W-:-:S02]  /*08b0*/  IADD3 R132, P0, R211, UR10, RZ ;  /* 0x0000000ad3847c10 */ /* 0x000fc4000ff1e0ff */
[----:B------:R-:W2:Y:S02]  /*08c0*/  LDG.E.128 R124, desc[UR6][R124.64] ;  /* 0x000000067c7c7981 */ /* 0x000ea4000c1e1d00 */
[----:B------:R-:W-:Y:S01]  /*08d0*/  IADD3.X R133, R210, UR11, RZ, P0, !PT ;  /* 0x0000000bd2857c10 */ /* 0x000fe200087fe4ff */
[----:B------:R-:W-:-:S05]  /*08e0*/  IMAD.WIDE.U32 R136, R221, 0x10, R160 ;  /* 0x00000010dd887825 */ /* 0x000fca00078e00a0 */
[----:B------:R-:W2:Y:S04]  /*08f0*/  LDG.E.128 R132, desc[UR6][R132.64] ;  /* 0x0000000684847981 */ /* 0x000ea8000c1e1d00 */
[----:B------:R-:W2:Y:S01]  /*0900*/  LDG.E.128 R136, desc[UR6][R136.64] ;  /* 0x0000000688887981 */ /* 0x000ea2000c1e1d00 */
[----:B------:R-:W-:-:S06]  /*0910*/  IMAD.WIDE.U32 R112, R231, 0x10, R160 ;  /* 0x00000010e7707825 */ /* 0x000fcc00078e00a0 */
        /* <DEDUP_REMOVED lines=34> */
[----:B-----5:R0:W5:Y:S01]  /*0b40*/  @P0 LDG.E.128 R64, desc[UR6][R214.64] ;  /* 0x00000006d6400981 */ /* 0x020162000c1e1d00 */
[-C--:B------:R-:W-:Y:S02]  /*0b50*/  @P0 LEA.HI.X R227, R227, R189.reuse, RZ, 0x4, P3 ;  /* 0x000000bde3e30211 */ /* 0x080fe400018f24ff */
[CC--:B------:R-:W-:Y:S02]  /*0b60*/  @P0 LEA R220, P3, R221.reuse, R188.reuse, 0x4 ;  /* 0x000000bcdddc0211 */ /* 0x0c0fe400078620ff */
[----:B------:R-:W-:Y:S01]  /*0b70*/  SHF.R.S32.HI R217, RZ, 0x1f, R202 ;  /* 0x0000001fffd97819 */ /* 0x000fe200000114ca */
[----:B------:R-:W5:Y:S01]  /*0b80*/  @P0 LDG.E.128 R72, desc[UR6][R226.64] ;  /* 0x00000006e2480981 */ /* 0x000f62000c1e1d00 */
[-C--:B------:R-:W-:Y:S02]  /*0b90*/  @P0 LEA.HI.X R221, R221, R189.reuse, RZ, 0x4, P3 ;  /* 0x000000bddddd0211 */ /* 0x080fe400018f24ff */
[C---:B0-----:R-:W-:Y:S02]  /*0ba0*/  @P0 LEA R214, P3, R239.reuse, R188, 0x4 ;  /* 0x000000bcefd60211 */ /* 0x041fe400078620ff */
[----:B-1----:R-:W-:Y:S01]  /*0bb0*/  @P2 LEA R216, P1, R202, R194, 0x2 ;  /* 0x000000c2cad82211 */ /* 0x002fe200078210ff */
[----:B------:R-:W5:Y:S01]  /*0bc0*/  @P0 LDG.E.128 R80, desc[UR6][R220.64] ;  /* 0x00000006dc500981 */ /* 0x000f62000c1e1d00 */
[----:B------:R-:W-:-:S02]  /*0bd0*/  @P0 LEA.HI.X R215, R239, R189, RZ, 0x4, P3 ;  /* 0x000000bdefd70211 */ /* 0x000fc400018f24ff */
[----:B------:R-:W-:Y:S02]  /*0be0*/  ISETP.NE.AND P3, PT, RZ, UR9, PT ;  /* 0x00000009ff007c0c */ /* 0x000fe4000bf65270 */
[----:B------:R-:W-:Y:S01]  /*0bf0*/  MOV R194, 0x3f800000 ;  /* 0x3f80000000c27802 */ /* 0x000fe20000000f00 */
[----:B------:R-:W5:Y:S01]  /*0c00*/  @P0 LDG.E.128 R92, desc[UR6][R214.64] ;  /* 0x00000006d65c0981 */ /* 0x000f62000c1e1d00 */
[----:B------:R-:W-:-:S05]  /*0c10*/  @P2 LEA.HI.X R217, R202, R195, R217, 0x2, P1 ;  /* 0x000000c3cad92211 */ /* 0x000fca00008f14d9 */
[----:B------:R0:W5:Y:S01]  /*0c20*/  @P2 LDG.E R194, desc[UR6][R216.64] ;  /* 0x00000006d8c22981 */ /* 0x000162000c1e1900 */
[-C--:B------:R-:W-:Y:S02]  /*0c30*/  @P0 LEA R230, P1, R231, R188.reuse, 0x4 ;  /* 0x000000bce7e60211 */ /* 0x080fe400078220ff */
[----:B0-----:R-:W-:-:S04]  /*0c40*/  @P0 LEA R216, P4, R237, R188, 0x4 ;  /* 0x000000bcedd80211 */ /* 0x001fc800078820ff */
[-C--:B------:R-:W-:Y:S02]  /*0c50*/  @P0 LEA.HI.X R217, R237, R189.reuse, RZ, 0x4, P4 ;  /* 0x000000bdedd90211 */ /* 0x080fe400020f24ff */
[-C--:B------:R-:W-:Y:S02]  /*0c60*/  @P0 LEA.HI.X R231, R231, R189.reuse, RZ, 0x4, P1 ;  /* 0x000000bde7e70211 */ /* 0x080fe400008f24ff */
[CC--:B------:R-:W-:Y:S01]  /*0c70*/  @P0 LEA R222, P1, R223.reuse, R188.reuse, 0x4 ;  /* 0x000000bcdfde0211 */ /* 0x0c0fe200078220ff */
[----:B------:R0:W5:Y:S03]  /*0c80*/  @P0 LDG.E.128 R88, desc[UR6][R216.64] ;  /* 0x00000006d8580981 */ /* 0x000166000c1e1d00 */
[----:B------:R-:W-:Y:S01]  /*0c90*/  @P0 LEA.HI.X R223, R223, R189, RZ, 0x4, P1 ;  /* 0x000000bddfdf0211 */ /* 0x000fe200008f24ff */
[----:B------:R-:W5:Y:S04]  /*0ca0*/  @P0 LDG.E.128 R68, desc[UR6][R230.64] ;  /* 0x00000006e6440981 */ /* 0x000f68000c1e1d00 */
[----:B------:R1:W5:Y:S01]  /*0cb0*/  @P0 LDG.E.128 R76, desc[UR6][R222.64] ;  /* 0x00000006de4c0981 */ /* 0x000362000c1e1d00 */
[----:B------:R-:W-:-:S04]  /*0cc0*/  @P0 LEA R218, P1, R219, R188, 0x4 ;  /* 0x000000bcdbda0211 */ /* 0x000fc800078220ff */
[----:B------:R-:W-:-:S05]  /*0cd0*/  @P0 LEA.HI.X R219, R219, R189, RZ, 0x4, P1 ;  /* 0x000000bddbdb0211 */ /* 0x000fca00008f24ff */
[----:B------:R1:W5:Y:S01]  /*0ce0*/  @P0 LDG.E.128 R84, desc[UR6][R218.64] ;  /* 0x00000006da540981 */ /* 0x000362000c1e1d00 */
[----:B---3--:R-:W-:-:S05]  /*0cf0*/  FSEL R235, R235, RZ, !P3 ;  /* 0x000000ffebeb7208 */ /* 0x008fca0005800000 */
[----:B----4-:R-:W-:-:S04]  /*0d00*/  FADD.FTZ R100, -R235, R100 ;  /* 0x00000064eb647221 */ /* 0x010fc80000010100 */
[----:B------:R-:W-:Y:S01]  /*0d10*/  FMUL.FTZ R195, R207, R100 ;  /* 0x00000064cfc37220 */ /* 0x000fe20000410000 */
[C---:B------:R-:W-:Y:S01]  /*0d20*/  FADD.FTZ R100, -R235.reuse, R103 ;  /* 0x00000067eb647221 */ /* 0x040fe20000010100 */
[----:B------:R-:W-:-:S03]  /*0d30*/  FADD.FTZ R102, -R235, R102 ;  /* 0x00000066eb667221 */ /* 0x000fc60000010100 */
[----:B0-----:R-:W-:Y:S01]  /*0d40*/  FMUL.FTZ R217, R207, R100 ;  /* 0x00000064cfd97220 */ /* 0x001fe20000410000 */
[----:B--2---:R-:W-:Y:S01]  /*0d50*/  FADD.FTZ R100, -R235, R108 ;  /* 0x0000006ceb647221 */ /* 0x004fe20000010100 */
[----:B------:R-:W-:Y:S01]  /*0d60*/  FMUL.FTZ R215, R207, R102 ;  /* 0x00000066cfd77220 */ /* 0x000fe20000410000 */
[----:B------:R-:W-:Y:S02]  /*0d70*/  FADD.FTZ R102, -R235, R109 ;  /* 0x0000006deb667221 */ /* 0x000fe40000010100 */
[----:B------:R-:W-:Y:S01]  /*0d80*/  FMUL.FTZ R109, R207, R100 ;  /* 0x00000064cf6d7220 */ /* 0x000fe20000410000 */
[----:B------:R-:W-:Y:S01]  /*0d90*/  FADD.FTZ R100, -R235, R111 ;  /* 0x0000006feb647221 */ /* 0x000fe20000010100 */
[----:B------:R-:W-:-:S03]  /*0da0*/  FMUL.FTZ R111, R207, R102 ;  /* 0x00000066cf6f7220 */ /* 0x000fc60000410000 */
[----:B-1----:R-:W-:Y:S01]  /*0db0*/  FMUL.FTZ R223, R207, R100 ;  /* 0x00000064cfdf7220 */ /* 0x002fe20000410000 */
        /* <DEDUP_REMOVED lines=15> */
[----:B------:R-:W-:Y:S01]  /*0eb0*/  FADD.FTZ R222, -R235, R101 ;  /* 0x00000065ebde7221 */ /* 0x000fe20000010100 */
        /* <DEDUP_REMOVED lines=13> */
[----:B------:R-:W-:Y:S01]  /*0f90*/  FADD.FTZ R101, R101, R218 ;  /* 0x000000da65657221 */ /* 0x000fe20000010000 */
[C---:B------:R-:W-:Y:S01]  /*0fa0*/  FADD.FTZ R199, R104.reuse, R199 ;  /* 0x000000c768c77221 */ /* 0x040fe20000010000 */
[----:B------:R-:W-:Y:S01]  /*0fb0*/  FFMA.FTZ R100, R215, R218, R100 ;  /* 0x000000dad7647223 */ /* 0x000fe20000010064 */
        /* <DEDUP_REMOVED lines=14> */
[----:B------:R-:W-:Y:S01]  /*10a0*/  FMUL.FTZ R222, R59, R115 ;  /* 0x000000733bde7220 */ /* 0x000fe20000410000 */
[----:B------:R-:W-:Y:S01]  /*10b0*/  FADD.FTZ R116, -R235, R116 ;  /* 0x00000074eb747221 */ /* 0x000fe20000010100 */
[----:B------:R-:W-:Y:S01]  /*10c0*/  FADD.FTZ R101, R101, R114 ;  /* 0x0000007265657221 */ /* 0x000fe20000010000 */
[----:B------:R-:W-:Y:S01]  /*10d0*/  FFMA.FTZ R100, R221, R114, R100 ;  /* 0x00000072dd647223 */ /* 0x000fe20000010064 */
[C---:B------:R-:W-:Y:S01]  /*10e0*/  FADD.FTZ R18, R115.reuse, R18 ;  /* 0x0000001273127221 */ /* 0x040fe20000010000 */
        /* <DEDUP_REMOVED lines=182> */
.L_x_12488:
        /* <DEDUP_REMOVED lines=13> */
.L_x_12469:
        /* <DEDUP_REMOVED lines=40> */
[-CC-:B------:R-:W-:Y:S01]  /*1fa0*/  FFMA.FTZ R111, R111, R131.reuse, R130.reuse ;  /* 0x000000836f6f7223 */ /* 0x180fe20000010082 */
        /* <DEDUP_REMOVED lines=54> */
.L_x_12470:
[----:B------:R-:W-:Y:S01]  /*2310*/  FMUL.FTZ R135, R207, R106 ;  /* 0x0000006acf877220 */ /* 0x000fe20000410000 */
[-C--:B------:R-:W-:Y:S01]  /*2320*/  FMUL.FTZ R107, R148, R194.reuse ;  /* 0x000000c2946b7220 */ /* 0x080fe20000410000 */
[-C--:B------:R-:W-:Y:S01]  /*2330*/  FMUL.FTZ R106, R133, R194.reuse ;  /* 0x000000c2856a7220 */ /* 0x080fe20000410000 */
[-C--:B0-----:R-:W-:Y:S01]  /*2340*/  FMUL.FTZ R105, R216, R194.reuse ;  /* 0x000000c2d8697220 */ /* 0x081fe20000410000 */
[----:B------:R-:W-:Y:S01]  /*2350*/  FMUL.FTZ R104, R115, R194 ;  /* 0x000000c273687220 */ /* 0x000fe20000410000 */
[C---:B------:R-:W-:Y:S01]  /*2360*/  FMUL.FTZ R220, R207.reuse, R220 ;  /* 0x000000dccfdc7220 */ /* 0x040fe20000410000 */
[C---:B------:R-:W-:Y:S01]  /*2370*/  FMUL.FTZ R137, R207.reuse, R114 ;  /* 0x00000072cf897220 */ /* 0x040fe20000410000 */
[----:B------:R-:W-:Y:S01]  /*2380*/  FMUL.FTZ R222, R207, R222 ;  /* 0x000000decfde7220 */ /* 0x000fe20000410000 */
[----:B------:R-:W-:Y:S01]  /*2390*/  @P1 FADD.FTZ R135, R68, R135 ;  /* 0x0000008744871221 */ /* 0x000fe20000010000 */
[----:B------:R0:W-:Y:S01]  /*23a0*/  STG.E.128 desc[UR6][R110.64], R104 ;  /* 0x000000686e007986 */ /* 0x0001e2000c101d06 */
        /* <DEDUP_REMOVED lines=16> */
.L_x_12471:
        /* <DEDUP_REMOVED lines=20> */
.L_x_12472:
        /* <DEDUP_REMOVED lines=26> */
.L_x_12473:
        /* <DEDUP_REMOVED lines=20> */
.L_x_12474:
        /* <DEDUP_REMOVED lines=26> */
.L_x_12475:
        /* <DEDUP_REMOVED lines=25> */
.L_x_12476:
        /* <DEDUP_REMOVED lines=105> */
.L_x_12467:
        /* <DEDUP_REMOVED lines=27> */
.L_x_12468:
[----:B------:R-:W-:Y:S01]  /*3440*/  HFMA2.MMA R142, -RZ, RZ, 0, 9.5367431640625e-07 ;  /* 0x00000010ff8e7435 */ /* 0x000fe200000001ff */
[----:B------:R-:W-:Y:S02]  /*3450*/  MOV R149, R103 ;  /* 0x0000006700957202 */ /* 0x000fe40000000f00 */
[----:B------:R-:W-:Y:S02]  /*3460*/  MOV R151, 0x1f ;  /* 0x0000001f00977802 */ /* 0x000fe40000000f00 */
[----:B------:R-:W-:-:S07]  /*3470*/  MOV R130, 0xffffffff ;  /* 0xffffffff00827802 */ /* 0x000fce0000000f00 */
[----:B-----5:R-:W-:Y:S05]  /*3480*/  WARPSYNC.COLLECTIVE R130, `(.L_x_12478) ;  /* 0x0000000082087348 */ /* 0x020fea0003c00000 */
[----:B------:R0:W1:Y:S02]  /*3490*/  SHFL.DOWN P1, R131, R149, R142, R151 ;  /* 0x0800008e95837389 */ /* 0x0000640000020097 */
[----:B01---5:R-:W-:Y:S01]  /*34a0*/  ENDCOLLECTIVE ;  /* 0x000000000000791b */ /* 0x023fe20003800000 */
.L_x_12478:
[----:B------:R-:W-:Y:S02]  /*34b0*/  MOV R149, R100 ;  /* 0x0000006400957202 */ /* 0x000fe40000000f00 */
[----:B------:R-:W-:-:S07]  /*34c0*/  MOV R102, R131 ;  /* 0x0000008300667202 */ /* 0x000fce0000000f00 */
[----:B------:R-:W-:Y:S05]  /*34d0*/  WARPSYNC.COLLECTIVE R130, `(.L_x_12479) ;  /* 0x0000000082087348 */ /* 0x000fea0003c00000 */
[----:B------:R0:W1:Y:S02]  /*34e0*/  SHFL.DOWN P1, R131, R149, R142, R151 ;  /* 0x0800008e95837389 */ /* 0x0000640000020097 */
[----:B01----:R-:W-:Y:S01]  /*34f0*/  ENDCOLLECTIVE ;  /* 0x000000000000791b */ /* 0x003fe20003800000 */
.L_x_12479:
[----:B------:R-:W-:Y:S01]  /*3500*/  FADD.FTZ R102, R103, R102 ;  /* 0x0000006667667221 */ /* 0x000fe20000010000 */
[----:B------:R-:W-:-:S04]  /*3510*/  HFMA2.MMA R142, -RZ, RZ, 0, 4.76837158203125e-07 ;  /* 0x00000008ff8e7435 */ /* 0x000fc800000001ff */
[----:B------:R-:W-:Y:S02]  /*3520*/  MOV R149, R102 ;  /* 0x0000006600957202 */ /* 0x000fe40000000f00 */
[----:B------:R-:W-:-:S07]  /*3530*/  MOV R101, R131 ;  /* 0x0000008300657202 */ /* 0x000fce0000000f00 */
[----:B------:R-:W-:Y:S05]  /*3540*/  WARPSYNC.COLLECTIVE R130, `(.L_x_12480) ;  /* 0x0000000082087348 */ /* 0x000fea0003c00000 */
[----:B------:R0:W1:Y:S02]  /*3550*/  SHFL.DOWN P1, R131, R149, R142, R151 ;  /* 0x0800008e95837389 */ /* 0x0000640000020097 */
[----:B01----:R-:W-:Y:S01]  /*3560*/  ENDCOLLECTIVE ;  /* 0x000000000000791b */ /* 0x003fe20003800000 */
.L_x_12480:
[----:B------:R-:W-:-:S05]  /*3570*/  FADD.FTZ R101, R100, R101 ;  /* 0x0000006564657221 */ /* 0x000fca0000010000 */
[----:B------:R-:W-:Y:S02]  /*3580*/  MOV R149, R101 ;  /* 0x0000006500957202 */ /* 0x000fe40000000f00 */
[----:B------:R-:W-:-:S07]  /*3590*/  MOV R105, R131 ;  /* 0x0000008300697202 */ /* 0x000fce0000000f00 */
[----:B------:R-:W-:Y:S05]  /*35a0*/  WARPSYNC.COLLECTIVE R130, `(.L_x_12481) ;  /* 0x0000000082087348 */ /* 0x000fea0003c00000 */
[----:B------:R0:W1:Y:S02]  /*35b0*/  SHFL.DOWN P1, R131, R149, R142, R151 ;  /* 0x0800008e95837389 */ /* 0x0000640000020097 */
[----:B01----:R-:W-:Y:S01]  /*35c0*/  ENDCOLLECTIVE ;  /* 0x000000000000791b */ /* 0x003fe20003800000 */
.L_x_12481:
[----:B------:R-:W-:Y:S01]  /*35d0*/  FADD.FTZ R105, R102, R105 ;  /* 0x0000006966697221 */ /* 0x000fe20000010000 */
[----:B------:R-:W-:-:S04]  /*35e0*/  HFMA2.MMA R142, -RZ, RZ, 0, 2.384185791015625e-07 ;  /* 0x00000004ff8e7435 */ /* 0x000fc800000001ff */
[----:B------:R-:W-:Y:S02]  /*35f0*/  MOV R149, R105 ;  /* 0x0000006900957202 */ /* 0x000fe40000000f00 */
[----:B------:R-:W-:-:S07]  /*3600*/  MOV R104, R131 ;  /* 0x0000008300687202 */ /* 0x000fce0000000f00 */
[----:B------:R-:W-:Y:S05]  /*3610*/  WARPSYNC.COLLECTIVE R130, `(.L_x_12482) ;  /* 0x0000000082087348 */ /* 0x000fea0003c00000 */
[----:B------:R0:W1:Y:S02]  /*3620*/  SHFL.DOWN P1, R131, R149, R142, R151 ;  /* 0x0800008e95837389 */ /* 0x0000640000020097 */
[----:B01----:R-:W-:Y:S01]  /*3630*/  ENDCOLLECTIVE ;  /* 0x000000000000791b */ /* 0x003fe20003800000 */
.L_x_12482:
[----:B------:R-:W-:-:S05]  /*3640*/  FADD.FTZ R104, R101, R104 ;  /* 0x0000006865687221 */ /* 0x000fca0000010000 */
[----:B------:R-:W-:Y:S02]  /*3650*/  MOV R149, R104 ;  /* 0x0000006800957202 */ /* 0x000fe40000000f00 */
[----:B------:R-:W-:-:S07]  /*3660*/  MOV R106, R131 ;  /* 0x00000083006a7202 */ /* 0x000fce0000000f00 */
[----:B------:R-:W-:Y:S05]  /*3670*/  WARPSYNC.COLLECTIVE R130, `(.L_x_12483) ;  /* 0x0000000082087348 */ /* 0x000fea0003c00000 */
[----:B------:R0:W1:Y:S02]  /*3680*/  SHFL.DOWN P1, R131, R149, R142, R151 ;  /* 0x0800008e95837389 */ /* 0x0000640000020097 */
[----:B01----:R-:W-:Y:S01]  /*3690*/  ENDCOLLECTIVE ;  /* 0x000000000000791b */ /* 0x003fe20003800000 */
.L_x_12483:
[----:B------:R-:W-:Y:S01]  /*36a0*/  FADD.FTZ R106, R105, R106 ;  /* 0x0000006a696a7221 */ /* 0x000fe20000010000 */
[----:B------:R-:W-:-:S04]  /*36b0*/  HFMA2.MMA R142, -RZ, RZ, 0, 1.1920928955078125e-07 ;  /* 0x00000002ff8e7435 */ /* 0x000fc800000001ff */
[----:B------:R-:W-:Y:S02]  /*36c0*/  MOV R149, R106 ;  /* 0x0000006a00957202 */ /* 0x000fe40000000f00 */
[----:B------:R-:W-:-:S07]  /*36d0*/  MOV R107, R131 ;  /* 0x00000083006b7202 */ /* 0x000fce0000000f00 */
[----:B------:R-:W-:Y:S05]  /*36e0*/  WARPSYNC.COLLECTIVE R130, `(.L_x_12484) ;  /* 0x0000000082087348 */ /* 0x000fea0003c00000 */
[----:B------:R0:W1:Y:S02]  /*36f0*/  SHFL.DOWN P1, R131, R149, R142, R151 ;  /* 0x0800008e95837389 */ /* 0x0000640000020097 */
[----:B01----:R-:W-:Y:S01]  /*3700*/  ENDCOLLECTIVE ;  /* 0x000000000000791b */ /* 0x003fe20003800000 */
.L_x_12484:
[----:B------:R-:W-:-:S05]  /*3710*/  FADD.FTZ R107, R104, R107 ;  /* 0x0000006b686b7221 */ /* 0x000fca0000010000 */
[----:B------:R-:W-:Y:S02]  /*3720*/  MOV R149, R107 ;  /* 0x0000006b00957202 */ /* 0x000fe40000000f00 */
[----:B------:R-:W-:-:S07]  /*3730*/  MOV R103, R131 ;  /* 0x0000008300677202 */ /* 0x000fce0000000f00 */
[----:B------:R-:W-:Y:S05]  /*3740*/  WARPSYNC.COLLECTIVE R130, `(.L_x_12485) ;  /* 0x0000000082087348 */ /* 0x000fea0003c00000 */
[----:B------:R0:W1:Y:S02]  /*3750*/  SHFL.DOWN P1, R131, R149, R142, R151 ;  /* 0x0800008e95837389 */ /* 0x0000640000020097 */
[----:B01----:R-:W-:Y:S01]  /*3760*/  ENDCOLLECTIVE ;  /* 0x000000000000791b */ /* 0x003fe20003800000 */
.L_x_12485:
[----:B------:R-:W-:Y:S01]  /*3770*/  FADD.FTZ R103, R106, R103 ;  /* 0x000000676a677221 */ /* 0x000fe20000010000 */
[----:B------:R-:W-:-:S04]  /*3780*/  HFMA2.MMA R142, -RZ, RZ, 0, 5.9604644775390625e-08 ;  /* 0x00000001ff8e7435 */ /* 0x000fc800000001ff */
[----:B------:R-:W-:Y:S02]  /*3790*/  MOV R149, R103 ;  /* 0x0000006700957202 */ /* 0x000fe40000000f00 */
[----:B------:R-:W-:-:S07]  /*37a0*/  MOV R100, R131 ;  /* 0x0000008300647202 */ /* 0x000fce0000000f00 */
[----:B------:R-:W-:Y:S05]  /*37b0*/  WARPSYNC.COLLECTIVE R130, `(.L_x_12486) ;  /* 0x0000000082087348 */ /* 0x000fea0003c00000 */
[----:B------:R0:W1:Y:S02]  /*37c0*/  SHFL.DOWN P1, R131, R149, R142, R151 ;  /* 0x0800008e95837389 */ /* 0x0000640000020097 */
[----:B01----:R-:W-:Y:S01]  /*37d0*/  ENDCOLLECTIVE ;  /* 0x000000000000791b */ /* 0x003fe20003800000 */
.L_x_12486:
[----:B------:R-:W-:-:S05]  /*37e0*/  FADD.FTZ R102, R107, R100 ;  /* 0x000000646b667221 */ /* 0x000fca0000010000 */
[----:B------:R-:W-:Y:S02]  /*37f0*/  MOV R149, R102 ;  /* 0x0000006600957202 */ /* 0x000fe40000000f00 */
[----:B------:R-:W-:-:S07]  /*3800*/  MOV R100, R131 ;  /* 0x0000008300647202 */ /* 0x000fce0000000f00 */
[----:B------:R-:W-:Y:S05]  /*3810*/  WARPSYNC.COLLECTIVE R130, `(.L_x_12487) ;  /* 0x0000000082087348 */ /* 0x000fea0003c00000 */
[----:B------:R0:W1:Y:S02]  /*3820*/  SHFL.DOWN P1, R131, R149, R142, R151 ;  /* 0x0800008e95837389 */ /* 0x0000640000020097 */
[----:B01----:R-:W-:Y:S01]  /*3830*/  ENDCOLLECTIVE ;  /* 0x000000000000791b */ /* 0x003fe20003800000 */
.L_x_12487:
[----:B------:R-:W-:Y:S01]  /*3840*/  MOV R101, R131 ;  /* 0x0000008300657202 */ /* 0x000fe20000000f00 */
[----:B------:R-:W-:Y:S06]  /*3850*/  BRA `(.L_x_12488) ;  /* 0xffffffe000fc7947 */ /* 0x000fec000383ffff */
.L_x_12489:
        /* <DEDUP_REMOVED lines=10> */
.L_x_14041:


//--------------------- .text._ZN10layer_norm13ln_bwd_kernelINS_13Kernel_traitsIfffffjLj4096ELj1ELj1ELj4ELj16ENS_18Kernel_traits_baseILj4096EfffffjLj128EEEEELb0ELb0ELb1ELb0EEEvNS_9BwdParamsE --------------------------
	.section	.text._ZN10layer_norm13ln_bwd_kernelINS_13Kernel_traitsIfffffjLj4096ELj1ELj1ELj4ELj16ENS_18Kernel_traits_baseILj4096EfffffjLj128EEEEELb0ELb0ELb1ELb0EEEvNS_9BwdParamsE,"ax",@progbits
	.align	128
        .global         _ZN10layer_norm13ln_bwd_kernelINS_13Kernel_traitsIfffffjLj4096ELj1ELj1ELj4ELj16ENS_18Kernel_traits_baseILj4096EfffffjLj128EEEEELb0ELb0ELb1ELb0EEEvNS_9BwdParamsE
        .type           _ZN10layer_norm13ln_bwd_kernelINS_13Kernel_traitsIfffffjLj4096ELj1ELj1ELj4ELj16ENS_18Kernel_traits_baseILj4096EfffffjLj128EEEEELb0ELb0ELb1ELb0EEEvNS_9BwdParamsE,@function
        .size           _ZN10layer_norm13ln_bwd_kernelINS_13Kernel_traitsIfffffjLj4096ELj1ELj1ELj4ELj16ENS_18Kernel_traits_baseILj4096EfffffjLj128EEEEELb0ELb0ELb1ELb0EEEvNS_9BwdParamsE,(.L_x_14042 - _ZN10layer_norm13ln_bwd_kernelINS_13Kernel_traitsIfffffjLj4096ELj1ELj1ELj4ELj16ENS_18Kernel_traits_baseILj4096EfffffjLj128EEEEELb0ELb0ELb1ELb0EEEvNS_9BwdParamsE)
        .other          _ZN10layer_norm13ln_bwd_kernelINS_13Kernel_traitsIfffffjLj4096ELj1ELj1ELj4ELj16ENS_18Kernel_traits_baseILj4096EfffffjLj128EEEEELb0ELb0ELb1ELb0EEEvNS_9BwdParamsE,@"STO_CUDA_ENTRY STV_DEFAULT"
_ZN10layer_norm13ln_bwd_kernelINS_13Kernel_traitsIfffffjLj4096ELj1ELj1ELj4ELj16ENS_18Kernel_traits_baseILj4096EfffffjLj128EEEEELb0ELb0ELb1ELb0EEEvNS_9BwdParamsE:
.text._ZN10layer_norm13ln_bwd_kernelINS_13Kernel_traitsIfffffjLj4096ELj1ELj1ELj4ELj16ENS_18Kernel_traits_baseILj4096EfffffjLj128EEEEELb0ELb0ELb1ELb0EEEvNS_9BwdParamsE:
        /* <DEDUP_REMOVED lines=40> */
[----:B--2---:R-:W-:-:S04]  /*0280*/  @P6 IMAD.WIDE.U32 R12, R11, 0x10, R6 ;  /* 0x000000100b0c6825 */ /* 0x004fc800078e0006 */
[----:B------:R-:W2:Y:S01]  /*0290*/  @P0 LDC.64 R6, c[0x0][0x260] ;  /* 0x00009800ff060b82 */ /* 0x000ea20000000a00 */
[----:B------:R-:W-:Y:S01]  /*02a0*/  @P6 VIADD R11, R11, 0x80 ;  /* 0x000000800b0b6836 */ /* 0x000fe20000000000 */
[C---:B------:R-:W-:Y:S02]  /*02b0*/  LOP3.LUT P6, RZ, R5.reuse, 0x10, RZ, 0xc0, !PT ;  /* 0x0000001005ff7812 */ /* 0x040fe400078cc0ff */
[----:B------:R-:W-:Y:S01]  /*02c0*/  LOP3.LUT R5, R5, 0xffffffdf, RZ, 0xc0, !PT ;  /* 0xffffffdf05057812 */ /* 0x000fe200078ec0ff */
[C---:B---3--:R-:W-:Y:S01]  /*02d0*/  @P5 IMAD.WIDE.U32 R14, R11.reuse, 0x10, R14 ;  /* 0x000000100b0e5825 */ /* 0x048fe200078e000e */
[----:B------:R-:W-:Y:S02]  /*02e0*/  @P5 IADD3 R11, R11, 0x80, RZ ;  /* 0x000000800b0b5810 */ /* 0x000fe40007ffe0ff */
[----:B------:R-:W3:Y:S01]  /*02f0*/  @P1 LDC.64 R20, c[0x0][0x260] ;  /* 0x00009800ff141b82 */ /* 0x000ee20000000a00 */
[----:B------:R-:W-:Y:S01]  /*0300*/  @P3 LOP3.LUT R5, R5, 0x20, RZ, 0xfc, !PT ;  /* 0x0000002005053812 */ /* 0x000fe200078efcff */
[----:B------:R-:W5:Y:S06]  /*0310*/  @P5 LDG.E.128 R36, desc[UR4][R14.64] ;  /* 0x000000040e245981 */ /* 0x000f6c000c1e1d00 */
[----:B------:R-:W4:Y:S01]  /*0320*/  @P2 LDC.64 R22, c[0x0][0x260] ;  /* 0x00009800ff162b82 */ /* 0x000f220000000a00 */
[C---:B0-----:R-:W-:Y:S01]  /*0330*/  @P4 IMAD.WIDE.U32 R16, R11.reuse, 0x10, R16 ;  /* 0x000000100b104825 */ /* 0x041fe200078e0010 */
[----:B------:R-:W-:Y:S01]  /*0340*/  @P4 IADD3 R11, R11, 0x80, RZ ;  /* 0x000000800b0b4810 */ /* 0x000fe20007ffe0ff */
[----:B------:R-:W5:Y:S01]  /*0350*/  @P6 LDG.E.128 R28, desc[UR4][R2.64] ;  /* 0x00000004021c6981 */ /* 0x000f62000c1e1d00 */
[----:B------:R-:W-:-:S03]  /*0360*/  ISETP.NE.AND P6, PT, R4, RZ, PT ;  /* 0x000000ff0400720c */ /* 0x000fc60003fc5270 */
[----:B------:R-:W5:Y:S01]  /*0370*/  @P4 LDG.E.128 R40, desc[UR4][R16.64] ;  /* 0x0000000410284981 */ /* 0x000f62000c1e1d00 */
[C---:B--2---:R-:W-:Y:S01]  /*0380*/  @P0 IMAD.WIDE.U32 R18, R11.reuse, 0x10, R6 ;  /* 0x000000100b120825 */ /* 0x044fe200078e0006 */
[----:B------:R-:W0:Y:S03]  /*0390*/  @P3 LDC.64 R24, c[0x0][0x260] ;  /* 0x00009800ff183b82 */ /* 0x000e260000000a00 */
[----:B------:R-:W-:Y:S01]  /*03a0*/  @P0 VIADD R11, R11, 0x80 ;  /* 0x000000800b0b0836 */ /* 0x000fe20000000000 */
[----:B------:R-:W5:Y:S03]  /*03b0*/  @P0 LDG.E.128 R44, desc[UR4][R18.64] ;  /* 0x00000004122c0981 */ /* 0x000f66000c1e1d00 */
[C---:B---3--:R-:W-:Y:S01]  /*03c0*/  @P1 IMAD.WIDE.U32 R20, R11.reuse, 0x10, R20 ;  /* 0x000000100b141825 */ /* 0x048fe200078e0014 */
[----:B------:R-:W-:Y:S01]  /*03d0*/  @P1 IADD3 R11, R11, 0x80, RZ ;  /* 0x000000800b0b1810 */ /* 0x000fe20007ffe0ff */
[----:B------:R-:W5:Y:S04]  /*03e0*/  @P6 LDG.E.128 R32, desc[UR4][R12.64] ;  /* 0x000000040c206981 */ /* 0x000f68000c1e1d00 */
[----:B------:R-:W5:Y:S01]  /*03f0*/  @P1 LDG.E.128 R48, desc[UR4][R20.64] ;  /* 0x0000000414301981 */ /* 0x000f62000c1e1d00 */
[C---:B----4-:R-:W-:Y:S01]  /*0400*/  @P2 IMAD.WIDE.U32 R22, R11.reuse, 0x10, R22 ;  /* 0x000000100b162825 */ /* 0x050fe200078e0016 */
        /* <DEDUP_REMOVED lines=39> */
[----:B------:R-:W-:Y:S01]  /*0680*/  ULDC.64 UR6, c[0x0][0x2c8] ;  /* 0x0000b20000067ab9 */ /* 0x000fe20000000a00 */
[----:B------:R-:W0:Y:S01]  /*0690*/  LDC.U8 R7, c[0x0][0x2a0] ;  /* 0x0000a800ff077b82 */ /* 0x000e220000000000 */
[----:B------:R-:W-:Y:S01]  /*06a0*/  ISETP.NE.U32.AND P3, PT, RZ, UR6, PT ;  /* 0x00000006ff007c0c */ /* 0x000fe2000bf65070 */
[----:B------:R-:W-:Y:S01]  /*06b0*/  HFMA2.MMA R61, -RZ, RZ, 0, 0 ;  /* 0x00000000ff3d7435 */ /* 0x000fe200000001ff */
[----:B------:R-:W-:Y:S01]  /*06c0*/  LOP3.LUT R5, R5, 0xffffffbf, RZ, 0xc0, !PT ;  /* 0xffffffbf05057812 */ /* 0x000fe200078ec0ff */
[----:B------:R-:W-:Y:S01]  /*06d0*/  IMAD.MOV.U32 R202, RZ, RZ, 0x1 ;  /* 0x00000001ffca7424 */ /* 0x000fe200078e00ff */
[----:B------:R-:W-:-:S04]  /*06e0*/  ISETP.NE.AND.EX P3, PT, RZ, UR7, PT, P3 ;  /* 0x00000007ff007c0c */ /* 0x000fc8000bf65330 */
[----:B------:R-:W-:-:S13]  /*06f0*/  ISETP.LT.U32.OR P3, PT, R0, 0x400, !P3 ;  /* 0x000004000000780c */ /* 0x000fda0005f61470 */
[----:B------:R-:W-:-:S07]  /*0700*/  @P3 LOP3.LUT R5, R5, 0x40, RZ, 0xfc, !PT ;  /* 0x0000004005053812 */ /* 0x000fce00078efcff */
.L_x_12610:
[----:B-1----:R-:W1:Y:S08]  /*0710*/  LDC.64 R8, c[0x0][0x288] ;  /* 0x0000a200ff087b82 */ /* 0x002e700000000a00 */
[----:B--2---:R-:W2:Y:S08]  /*0720*/  LDC.64 R168, c[0x0][0x250] ;  /* 0x00009400ffa87b82 */ /* 0x004eb00000000a00 */
[----:B---3--:R-:W3:Y:S08]  /*0730*/  LDC.64 R166, c[0x0][0x258] ;  /* 0x00009600ffa67b82 */ /* 0x008ef00000000a00 */
[----:B0---4-:R-:W4:Y:S01]  /*0740*/  LDC.64 R164, c[0x0][0x280] ;  /* 0x0000a000ffa47b82 */ /* 0x011f220000000a00 */
[----:B-1----:R-:W-:-:S06]  /*0750*/  IMAD.WIDE R170, R6, 0x4, R8 ;  /* 0x0000000406aa7825 */ /* 0x002fcc00078e0208 */
[----:B------:R-:W4:Y:S01]  /*0760*/  LDG.E R170, desc[UR4][R170.64] ;  /* 0x00000004aaaa7981 */ /* 0x000f22000c1e1900 */
[C---:B--2---:R-:W-:Y:S01]  /*0770*/  IMAD.WIDE R168, R6.reuse, 0x4, R168 ;  /* 0x0000000406a87825 */ /* 0x044fe200078e02a8 */
[----:B------:R-:W1:Y:S04]  /*0780*/  LDC.64 R226, c[0x0][0x2c8] ;  /* 0x0000b200ffe27b82 */ /* 0x000e680000000a00 */
[----:B-----5:R2:W5:Y:S01]  /*0790*/  LDG.E R217, desc[UR4][R168.64] ;  /* 0x00000004a8d97981 */ /* 0x020562000c1e1900 */
[----:B---3--:R-:W-:-:S05]  /*07a0*/  IMAD.WIDE R166, R6, 0x4, R166 ;  /* 0x0000000406a67825 */ /* 0x008fca00078e02a6 */
[----:B------:R2:W5:Y:S01]  /*07b0*/  LDG.E R4, desc[UR4][R166.64] ;  /* 0x00000004a6047981 */ /* 0x000562000c1e1900 */
[----:B----4-:R-:W-:-:S05]  /*07c0*/  IMAD.WIDE R164, R6, 0x4, R164 ;  /* 0x0000000406a47825 */ /* 0x010fca00078e02a4 */
        /* <DEDUP_REMOVED lines=9> */
[----:B------:R-:W-:-:S13]  /*0860*/  ISETP.GT.AND P3, PT, R170, RZ, PT ;  /* 0x000000ffaa00720c */ /* 0x000fda0003f64270 */
[----:B--2---:R-:W-:Y:S05]  /*0870*/  @P3 BRA `(.L_x_12492) ;  /* 0x0000000400283947 */ /* 0x004fea0003800000 */
[----:B------:R-:W-:Y:S01]  /*0880*/  LOP3.LUT P4, RZ, R5, 0x10, RZ, 0xc0, !PT ;  /* 0x0000001005ff7812 */ /* 0x000fe2000788c0ff */
[----:B------:R-:W-:Y:S01]  /*0890*/  BSSY B1, `(.L_x_12493) ;  /* 0x0000008000017945 */ /* 0x000fe20003800000 */
[----:B------:R-:W-:-:S11]  /*08a0*/  IMAD.MOV.U32 R165, RZ, RZ, R0 ;  /* 0x000000ffffa57224 */ /* 0x000fd600078e0000 */
[----:B------:R-:W-:Y:S05]  /*08b0*/  @!P4 BRA `(.L_x_12494) ;  /* 0x000000000014c947 */ /* 0x000fea0003800000 */
[----:B------:R-:W-:-:S04]  /*08c0*/  ISETP.NE.U32.AND P4, PT, RZ, UR12, PT ;  /* 0x0000000cff007c0c */ /* 0x000fc8000bf85070 */
[----:B------:R-:W-:-:S13]  /*08d0*/  ISETP.NE.AND.EX P4, PT, RZ, UR13, PT, P4 ;  /* 0x0000000dff007c0c */ /* 0x000fda000bf85340 */
[----:B------:R-:W-:Y:S05]  /*08e0*/  @!P4 BRA `(.L_x_12495) ;  /* 0x000000000004c947 */ /* 0x000fea0003800000 */
[----:B------:R1:W5:Y:S02]  /*08f0*/  LDG.E.128 R116, desc[UR4][R228.64] ;  /* 0x00000004e4747981 */ /* 0x000364000c1e1d00 */
.L_x_12495:
[----:B------:R-:W-:-:S07]  /*0900*/  IADD3 R165, R0, 0x80, RZ ;  /* 0x0000008000a57810 */ /* 0x000fce0007ffe0ff */
.L_x_12494:
[----:B------:R-:W-:Y:S05]  /*0910*/  BSYNC B1 ;  /* 0x0000000000017941 */ /* 0x000fea0003800000 */
.L_x_12493:
        /* <DEDUP_REMOVED lines=8> */
.L_x_12498:
[----:B------:R-:W-:-:S07]  /*09a0*/  IADD3 R165, R165, 0x80, RZ ;  /* 0x00000080a5a57810 */ /* 0x000fce0007ffe0ff */
.L_x_12497:
[----:B------:R-:W-:Y:S05]  /*09b0*/  BSYNC B1 ;  /* 0x0000000000017941 */ /* 0x000fea0003800000 */
.L_x_12496:
        /* <DEDUP_REMOVED lines=8> */
.L_x_12501:
[----:B------:R-:W-:-:S07]  /*0a40*/  VIADD R165, R165, 0x80 ;  /* 0x00000080a5a57836 */ /* 0x000fce0000000000 */
.L_x_12500:
[----:B------:R-:W-:Y:S05]  /*0a50*/  BSYNC B1 ;  /* 0x0000000000017941 */ /* 0x000fea0003800000 */
.L_x_12499:
        /* <DEDUP_REMOVED lines=8> */
.L_x_12504:
[----:B------:R-:W-:-:S07]  /*0ae0*/  IADD3 R165, R165, 0x80, RZ ;  /* 0x00000080a5a57810 */ /* 0x000fce0007ffe0ff */
.L_x_12503:
[----:B------:R-:W-:Y:S05]  /*0af0*/  BSYNC B1 ;  /* 0x0000000000017941 */ /* 0x000fea0003800000 */
.L_x_12502:
[----:B------:R-:W-:Y:S04]  /*0b00*/  BSSY B1, `(.L_x_12505) ;  /* 0x0000008000017945 */ /* 0x000fe80003800000 */
[----:B------:R-:W-:Y:S05]  /*0b10*/  @!P0 BRA `(.L_x_12506) ;  /* 0x0000000000188947 */ /* 0x000fea0003800000 */
[----:B------:R-:W-:-:S04]  /*0b20*/  ISETP.NE.U32.AND P4, PT, RZ, UR12, PT ;  /* 0x0000000cff007c0c */ /* 0x000fc8000bf85070 */
[----:B------:R-:W-:-:S13]  /*0b30*/  ISETP.NE.AND.EX P4, PT, RZ, UR13, PT, P4 ;  /* 0x0000000dff007c0c */ /* 0x000fda000bf85340 */
[----:B------:R-:W-:Y:S05]  /*0b40*/  @!P4 BRA `(.L_x_12507) ;  /* 0x000000000008c947 */ /* 0x000fea0003800000 */
[----:B------:R-:W-:-:S06]  /*0b50*/  IMAD.WIDE.U32 R132, R165, 0x10, R226 ;  /* 0x00000010a5847825 */ /* 0x000fcc00078e00e2 */
[----:B------:R-:W5:Y:S02]  /*0b60*/  LDG.E.128 R132, desc[UR4][R132.64] ;  /* 0x0000000484847981 */ /* 0x000f64000c1e1d00 */
.L_x_12507:
[----:B------:R-:W-:-:S07]  /*0b70*/  IADD3 R165, R165, 0x80, RZ ;  /* 0x00000080a5a57810 */ /* 0x000fce0007ffe0ff */
.L_x_12506:
[----:B------:R-:W-:Y:S05]  /*0b80*/  BSYNC B1 ;  /* 0x0000000000017941 */ /* 0x000fea0003800000 */
.L_x_12505:
[----:B------:R-:W-:Y:S04]  /*0b90*/  BSSY B1, `(.L_x_12508) ;  /* 0x0000008000017945 */ /* 0x000fe80003800000 */
[----:B------:R-:W-:Y:S05]  /*0ba0*/  @!P1 BRA `(.L_x_12509) ;  /* 0x0000000000189947 */ /* 0x000fea0003800000 */
[----:B------:R-:W-:-:S04]  /*0bb0*/  ISETP.NE.U32.AND P4, PT, RZ, UR12, PT ;  /* 0x0000000cff007c0c */ /* 0x000fc8000bf85070 */
[----:B------:R-:W-:-:S13]  /*0bc0*/  ISETP.NE.AND.EX P4, PT, RZ, UR13, PT, P4 ;  /* 0x0000000dff007c0c */ /* 0x000fda000bf85340 */
[----:B------:R-:W-:Y:S05]  /*0bd0*/  @!P4 BRA `(.L_x_12510) ;  /* 0x000000000008c947 */ /* 0x000fea0003800000 */
[----:B------:R-:W-:-:S06]  /*0be0*/  IMAD.WIDE.U32 R136, R165, 0x10, R226 ;  /* 0x00000010a5887825 */ /* 0x000fcc00078e00e2 */
[----:B------:R-:W5:Y:S02]  /*0bf0*/  LDG.E.128 R136, desc[UR4][R136.64] ;  /* 0x0000000488887981 */ /* 0x000f64000c1e1d00 */
.L_x_12510:
[----:B------:R-:W-:-:S07]  /*0c00*/  VIADD R165, R165, 0x80 ;  /* 0x00000080a5a57836 */ /* 0x000fce0000000000 */
.L_x_12509:
[----:B------:R-:W-:Y:S05]  /*0c10*/  BSYNC B1 ;  /* 0x0000000000017941 */ /* 0x000fea0003800000 */
.L_x_12508:
[----:B------:R-:W-:Y:S04]  /*0c20*/  BSSY B1, `(.L_x_12511) ;  /* 0x0000008000017945 */ /* 0x000fe80003800000 */
[----:B------:R-:W-:Y:S05]  /*0c30*/  @!P2 BRA `(.L_x_12512) ;  /* 0x000000000018a947 */ /* 0x000fea0003800000 */
[----:B------:R-:W-:-:S04]  /*0c40*/  ISETP.NE.U32.AND P4, PT, RZ, UR12, PT ;  /* 0x0000000cff007c0c */ /* 0x000fc8000bf85070 */
[----:B------:R-:W-:-:S13]  /*0c50*/  ISETP.NE.AND.EX P4, PT, RZ, UR13, PT, P4 ;  /* 0x0000000dff007c0c */ /* 0x000fda000bf85340 */
[----:B------:R-:W-:Y:S05]  /*0c60*/  @!P4 BRA `(.L_x_12513) ;  /* 0x000000000008c947 */ /* 0x000fea0003800000 */
[----:B------:R-:W-:-:S06]  /*0c70*/  IMAD.WIDE.U32 R140, R165, 0x10, R226 ;  /* 0x00000010a58c7825 */ /* 0x000fcc00078e00e2 */
[----:B------:R-:W5:Y:S02]  /*0c80*/  LDG.E.128 R140, desc[UR4][R140.64] ;  /* 0x000000048c8c7981 */ /* 0x000f64000c1e1d00 */
.L_x_12513:
[----:B------:R-:W-:-:S07]  /*0c90*/  IADD3 R165, R165, 0x80, RZ ;  /* 0x00000080a5a57810 */ /* 0x000fce0007ffe0ff */
.L_x_12512:
[----:B------:R-:W-:Y:S05]  /*0ca0*/  BSYNC B1 ;  /* 0x0000000000017941 */ /* 0x000fea0003800000 */
.L_x_12511:
[----:B------:R-:W-:Y:S01]  /*0cb0*/  LOP3.LUT P4, RZ, R5, 0x40, RZ, 0xc0, !PT ;  /* 0x0000004005ff7812 */ /* 0x000fe2000788c0ff */
[----:B------:R-:W-:Y:S01]  /*0cc0*/  IMAD.MOV.U32 R224, RZ, RZ, RZ ;  /* 0x000000ffffe07224 */ /* 0x000fe200078e00ff */
[----:B------:R-:W-:-:S11]  /*0cd0*/  MOV R219, RZ ;  /* 0x000000ff00db7202 */ /* 0x000fd60000000f00 */
[----:B------:R-:W-:Y:S05]  /*0ce0*/  @P4 BRA `(.L_x_12514) ;  /* 0x0000001400cc4947 */ /* 0x000fea0003800000 */
[----:B------:R-:W-:-:S06]  /*0cf0*/  IMAD.WIDE.U32 R144, R165, 0x10, R226 ;  /* 0x00000010a5907825 */ /* 0x000fcc00078e00e2 */
[----:B------:R-:W5:Y:S01]  /*0d00*/  LDG.E.128 R144, desc[UR4][R144.64] ;  /* 0x0000000490907981 */ /* 0x000f62000c1e1d00 */
[----:B------:R-:W-:Y:S05]  /*0d10*/  BRA `(.L_x_12514) ;  /* 0x0000001400c07947 */ /* 0x000fea0003800000 */
.L_x_12492:
        /* <DEDUP_REMOVED lines=11> */
[----:B------:R-:W1:Y:S01]  /*0dd0*/  LDC.64 R164, c[0x0][0x238] ;  /* 0x00008e00ffa47b82 */ /* 0x000e620000000a00 */
[----:B0-----:R-:W-:-:S04]  /*0de0*/  ISETP.NE.AND P4, PT, R7, RZ, PT ;  /* 0x000000ff0700720c */ /* 0x001fc80003f85270 */
[----:B-----5:R-:W-:Y:S02]  /*0df0*/  FSEL R174, R217, RZ, !P4 ;  /* 0x000000ffd9ae7208 */ /* 0x020fe40006000000 */
[----:B------:R-:W-:Y:S01]  /*0e00*/  ISETP.NE.U32.AND P4, PT, RZ, UR12, PT ;  /* 0x0000000cff007c0c */ /* 0x000fe2000bf85070 */
[----:B------:R-:W0:Y:S03]  /*0e10*/  LDC.64 R168, c[0x0][0x2b8] ;  /* 0x0000ae00ffa87b82 */ /* 0x000e260000000a00 */
[----:B------:R-:W-:Y:S01]  /*0e20*/  ISETP.NE.AND.EX P4, PT, RZ, UR13, PT, P4 ;  /* 0x0000000dff007c0c */ /* 0x000fe2000bf85340 */
[----:B-1----:R-:W-:-:S12]  /*0e30*/  IMAD.WIDE.U32 R164, R0, 0x10, R164 ;  /* 0x0000001000a47825 */ /* 0x002fd800078e00a4 */
[----:B------:R1:W5:Y:S04]  /*0e40*/  @P4 LDG.E.128 R116, desc[UR4][R228.64] ;  /* 0x00000004e4744981 */ /* 0x000368000c1e1d00 */
[----:B------:R-:W2:Y:S01]  /*0e50*/  LDG.E.128 R164, desc[UR4][R164.64] ;  /* 0x00000004a4a47981 */ /* 0x000ea2000c1e1d00 */
[----:B0-----:R-:W-:-:S06]  /*0e60*/  IMAD.WIDE.U32 R168, R203, 0x10, R168 ;  /* 0x00000010cba87825 */ /* 0x001fcc00078e00a8 */
        /* <DEDUP_REMOVED lines=31> */
.L_x_12516:
[----:B------:R-:W-:Y:S05]  /*1060*/  BSYNC B1 ;  /* 0x0000000000017941 */ /* 0x000fea0003800000 */
.L_x_12515:
[----:B------:R-:W-:Y:S01]  /*1070*/  LOP3.LUT P4, RZ, R5, 0x8, RZ, 0xc0, !PT ;  /* 0x0000000805ff7812 */ /* 0x000fe2000788c0ff */
[----:B------:R-:W-:-:S12]  /*1080*/  BSSY B1, `(.L_x_12517) ;  /* 0x000002c000017945 */ /* 0x000fd80003800000 */
[----:B------:R-:W-:Y:S05]  /*1090*/  @!P4 BRA `(.L_x_12518) ;  /* 0x0000000000a8c947 */ /* 0x000fea0003800000 */
[----:B------:R-:W1:Y:S01]  /*10a0*/  LDC.64 R164, c[0x0][0x238] ;  /* 0x00008e00ffa47b82 */ /* 0x000e620000000a00 */
[----:B0-----:R-:W-:-:S04]  /*10b0*/  ISETP.NE.AND P4, PT, R7, RZ, PT ;  /* 0x000000ff0700720c */ /* 0x001fc80003f85270 */
[----:B-----5:R-:W-:Y:S02]  /*10c0*/  FSEL R172, R217, RZ, !P4 ;  /* 0x000000ffd9ac7208 */ /* 0x020fe40006000000 */
[----:B------:R-:W-:Y:S01]  /*10d0*/  ISETP.NE.U32.AND P4, PT, RZ, UR12, PT ;  /* 0x0000000cff007c0c */ /* 0x000fe2000bf85070 */
[----:B------:R-:W0:Y:S03]  /*10e0*/  LDC.64 R168, c[0x0][0x2b8] ;  /* 0x0000ae00ffa87b82 */ /* 0x000e260000000a00 */
[----:B------:R-:W-:Y:S01]  /*10f0*/  ISETP.NE.AND.EX P4, PT, RZ, UR13, PT, P4 ;  /* 0x0000000dff007c0c */ /* 0x000fe2000bf85340 */
[----:B-1----:R-:W-:-:S12]  /*1100*/  IMAD.WIDE.U32 R164, R221, 0x10, R164 ;  /* 0x00000010dda47825 */ /* 0x002fd800078e00a4 */
[----:B------:R-:W-:Y:S01]  /*1110*/  @P4 IMAD.WIDE.U32 R228, R221, 0x10, R226 ;  /* 0x00000010dde44825 */ /* 0x000fe200078e00e2 */
[----:B------:R-:W2:Y:S03]  /*1120*/  LDG.E.128 R164, desc[UR4][R164.64] ;  /* 0x00000004a4a47981 */ /* 0x000ea6000c1e1d00 */
[C---:B0-----:R-:W-:Y:S01]  /*1130*/  IMAD.WIDE.U32 R168, R203.reuse, 0x10, R168 ;  /* 0x00000010cba87825 */ /* 0x041fe200078e00a8 */
        /* <DEDUP_REMOVED lines=11> */
[C---:B------:R-:W-:Y:S01]  /*11f0*/  FMUL.FTZ R177, R4.reuse, R193 ;  /* 0x000000c104b17220 */ /* 0x040fe20000410000 */
        /* <DEDUP_REMOVED lines=20> */
.L_x_12518:
[----:B------:R-:W-:Y:S05]  /*1340*/  BSYNC B1 ;  /* 0x0000000000017941 */ /* 0x000fea0003800000 */
.L_x_12517:
        /* <DEDUP_REMOVED lines=15> */
[----:B------:R-:W-:Y:S01]  /*1440*/  VIADD R203, R203, 0x80 ;  /* 0x00000080cbcb7836 */ /* 0x000fe20000000000 */
        /* <DEDUP_REMOVED lines=29> */
.L_x_12520:
[----:B------:R-:W-:Y:S05]  /*1620*/  BSYNC B1 ;  /* 0x0000000000017941 */ /* 0x000fea0003800000 */
.L_x_12519:
        /* <DEDUP_REMOVED lines=45> */
.L_x_12522:
[----:B------:R-:W-:Y:S05]  /*1900*/  BSYNC B1 ;  /* 0x0000000000017941 */ /* 0x000fea0003800000 */
.L_x_12521:
[----:B------:R-:W-:Y:S04]  /*1910*/  BSSY B1, `(.L_x_12523) ;  /* 0x000002c000017945 */ /* 0x000fe80003800000 */
        /* <DEDUP_REMOVED lines=43> */
.L_x_12524:
[----:B------:R-:W-:Y:S05]  /*1bd0*/  BSYNC B1 ;  /* 0x0000000000017941 */ /* 0x000fea0003800000 */
.L_x_12523:
        /* <DEDUP_REMOVED lines=44> */
.L_x_12526:
[----:B------:R-:W-:Y:S05]  /*1ea0*/  BSYNC B1 ;  /* 0x0000000000017941 */ /* 0x000fea0003800000 */
.L_x_12525:
        /* <DEDUP_REMOVED lines=44> */
.L_x_12528:
[----:B------:R-:W-:Y:S05]  /*2170*/  BSYNC B1 ;  /* 0x0000000000017941 */ /* 0x000fea0003800000 */
.L_x_12527:
[----:B------:R-:W-:-:S13]  /*2180*/  LOP3.LUT P4, RZ, R5, 0x20, RZ, 0xc0, !PT ;  /* 0x0000002005ff7812 */ /* 0x000fda000788c0ff */
        /* <DEDUP_REMOVED lines=10> */
[----:B0-----:R-:W-:Y:S01]  /*2230*/  IMAD.WIDE.U32 R164, R203, 0x10, R164 ;  /* 0x00000010cba47825 */ /* 0x001fe200078e00a4 */
[----:B------:R3:W5:Y:S05]  /*2240*/  @P4 LDG.E.128 R144, desc[UR4][R226.64] ;  /* 0x00000004e2904981 */ /* 0x00076a000c1e1d00 */
[----:B------:R-:W4:Y:S01]  /*2250*/  LDG.E.128 R164, desc[UR4][R164.64] ;  /* 0x00000004a4a47981 */ /* 0x000f22000c1e1d00 */
[C---:B--2---:R-:W-:Y:S01]  /*2260*/  FADD.FTZ R11, -R217.reuse, R168 ;  /* 0x000000a8d90b7221 */ /* 0x044fe20000010100 */
[----:B------:R-:W-:-:S03]  /*2270*/  FADD.FTZ R197, -R217, R169 ;  /* 0x000000a9d9c57221 */ /* 0x000fc60000010100 */
[C---:B------:R-:W-:Y:S01]  /*2280*/  FMUL.FTZ R11, R4.reuse, R11 ;  /* 0x0000000b040b7220 */ /* 0x040fe20000410000 */
[----:B------:R-:W-:Y:S01]  /*2290*/  FMUL.FTZ R12, R4, R197 ;  /* 0x000000c5040c7220 */ /* 0x000fe20000410000 */
[----:B----4-:R-:W-:Y:S01]  /*22a0*/  FMUL.FTZ R186, R56, R164 ;  /* 0x000000a438ba7220 */ /* 0x010fe20000410000 */
[----:B------:R-:W-:Y:S01]  /*22b0*/  FADD.FTZ R112, R112, R164 ;  /* 0x000000a470707221 */ /* 0x000fe20000010000 */
[----:B------:R-:W-:Y:S01]  /*22c0*/  FFMA.FTZ R84, R164, R11, R84 ;  /* 0x0000000ba4547223 */ /* 0x000fe20000010054 */
[----:B------:R-:W-:Y:S01]  /*22d0*/  FADD.FTZ R113, R113, R165 ;  /* 0x000000a571717221 */ /* 0x000fe20000010000 */
[----:B------:R-:W-:Y:S01]  /*22e0*/  FFMA.FTZ R85, R165, R12, R85 ;  /* 0x0000000ca5557223 */ /* 0x000fe20000010055 */
        /* <DEDUP_REMOVED lines=18> */
[----:B---3--:R-:W-:-:S07]  /*2410*/  FFMA.FTZ R224, R200, R198, R165 ;  /* 0x000000c6c8e07223 */ /* 0x008fce00000100a5 */
.L_x_12514:
[----:B------:R-:W-:Y:S05]  /*2420*/  BSYNC B0 ;  /* 0x0000000000007941 */ /* 0x000fea0003800000 */
.L_x_12491:
        /* <DEDUP_REMOVED lines=27> */
.L_x_12621:
[----:B------:R-:W0:Y:S01]  /*25e0*/  S2R R169, SR_CgaCtaId ;  /* 0x0000000000a97919 */ /* 0x000e220000008800 */
[----:B------:R-:W-:Y:S01]  /*25f0*/  MOV R168, 0x400 ;  /* 0x0000040000a87802 */ /* 0x000fe20000000f00 */
[----:B---3--:R-:W-:Y:S01]  /*2600*/  FADD.FTZ R202, R203, R202 ;  /* 0x000000cacbca7221 */ /* 0x008fe20000010000 */
[----:B------:R-:W-:Y:S01]  /*2610*/  @!P4 LOP3.LUT R164, R164, 0x3, RZ, 0xc0, !PT ;  /* 0x00000003a4a4c812 */ /* 0x000fe200078ec0ff */
[----:B--2-4-:R-:W-:Y:S01]  /*2620*/  FADD.FTZ R203, R166, R167 ;  /* 0x000000a7a6cb7221 */ /* 0x014fe20000010000 */
[----:B------:R-:W-:Y:S05]  /*2630*/  WARPSYNC.ALL ;  /* 0x0000000000007948 */ /* 0x000fea0003800000 */
[----:B------:R-:W-:Y:S01]  /*2640*/  @!P4 IADD3 R164, R165, R164, RZ ;  /* 0x000000a4a5a4c210 */ /* 0x000fe20007ffe0ff */
[----:B------:R-:W-:Y:S01]  /*2650*/  BSSY B0, `(.L_x_12530) ;  /* 0x0000071000007945 */ /* 0x000fe20003800000 */
[----:B------:R-:W-:-:S02]  /*2660*/  LOP3.LUT P5, RZ, R5, 0x10, RZ, 0xc0, !PT ;  /* 0x0000001005ff7812 */ /* 0x000fc400078ac0ff */
[----:B0-----:R-:W-:-:S04]  /*2670*/  LEA R168, R169, R168, 0x18 ;  /* 0x000000a8a9a87211 */ /* 0x001fc800078ec0ff */
[----:B------:R-:W-:Y:S01]  /*2680*/  LEA R219, R165, R168, 0x3 ;  /* 0x000000a8a5db7211 */ /* 0x000fe200078e18ff */
[----:B-----5:R-:W-:-:S05]  /*2690*/  @!P4 IMAD R217, R164, 0x8, R168 ;  /* 0x00000008a4d9c824 */ /* 0x020fca00078e02a8 */
[----:B------:R-:W-:Y:S01]  /*26a0*/  @!P4 STS.64 [R217+0x4000], R202 ;  /* 0x004000cad900c388 */ /* 0x000fe20000000a00 */
[----:B------:R-:W-:Y:S01]  /*26b0*/  BAR.SYNC.DEFER_BLOCKING 0x0 ;  /* 0x0000000000007b1d */ /* 0x000fe20000010000 */
[----:B------:R-:W-:-:S13]  /*26c0*/  ISETP.GE.AND P4, PT, R2, 0x1, PT ;  /* 0x000000010200780c */ /* 0x000fda0003f86270 */
[----:B------:R-:W-:-:S05]  /*26d0*/  @P4 IADD3 R224, R2, -0x1, RZ ;  /* 0xffffffff02e04810 */ /* 0x000fca0007ffe0ff */
[----:B------:R-:W-:Y:S01]  /*26e0*/  @P4 IMAD R224, R224, R9, RZ ;  /* 0x00000009e0e04224 */ /* 0x000fe200078e02ff */
[----:B------:R-:W0:Y:S04]  /*26f0*/  LDS.128 R164, [R219+0x4000] ;  /* 0x00400000dba47984 */ /* 0x000e280000000c00 */
[----:B------:R-:W2:Y:S01]  /*2700*/  LDS.128 R168, [R219+0x4010] ;  /* 0x00401000dba87984 */ /* 0x000ea20000000c00 */
[----:B0-----:R-:W-:Y:S01]  /*2710*/  FADD.FTZ R221, RZ, R164 ;  /* 0x000000a4ffdd7221 */ /* 0x001fe20000010000 */
[----:B------:R-:W-:Y:S01]  /*2720*/  FADD.FTZ R164, RZ, R165 ;  /* 0x000000a5ffa47221 */ /* 0x000fe20000010000 */
[----:B------:R-:W-:Y:S02]  /*2730*/  @P4 SHF.R.S32.HI R165, RZ, 0x1f, R224 ;  /* 0x0000001fffa54819 */ /* 0x000fe400000114e0 */
[----:B------:R-:W-:Y:S01]  /*2740*/  FADD.FTZ R221, R166, R221 ;  /* 0x000000dda6dd7221 */ /* 0x000fe20000010000 */
[----:B------:R-:W-:Y:S01]  /*2750*/  FADD.FTZ R164, R167, R164 ;  /* 0x000000a4a7a47221 */ /* 0x000fe20000010000 */
[----:B------:R-:W-:-:S02]  /*2760*/  @P4 LEA.HI R165, R165, R224, RZ, 0x2 ;  /* 0x000000e0a5a54211 */ /* 0x000fc400078f10ff */
[----:B--2---:R-:W-:Y:S01]  /*2770*/  FADD.FTZ R221, R221, R168 ;  /* 0x000000a8dddd7221 */ /* 0x004fe20000010000 */
[----:B------:R-:W-:Y:S01]  /*2780*/  FADD.FTZ R164, R164, R169 ;  /* 0x000000a9a4a47221 */ /* 0x000fe20000010000 */
[----:B------:R-:W-:Y:S01]  /*2790*/  IMAD.MOV.U32 R169, RZ, RZ, RZ ;  /* 0x000000ffffa97224 */ /* 0x000fe200078e00ff */
[----:B------:R-:W-:Y:S01]  /*27a0*/  @P4 LEA.HI.SX32 R169, R165, R8, 0x1e ;  /* 0x00000008a5a94211 */ /* 0x000fe200078ff2ff */
[----:B------:R-:W-:Y:S01]  /*27b0*/  FADD.FTZ R170, R170, R221 ;  /* 0x000000ddaaaa7221 */ /* 0x000fe20000010000 */
[----:B------:R-:W-:-:S03]  /*27c0*/  FADD.FTZ R164, R171, R164 ;  /* 0x000000a4aba47221 */ /* 0x000fc60000010000 */
[----:B------:R-:W-:Y:S01]  /*27d0*/  FMUL.FTZ R170, R170, UR8 ;  /* 0x00000008aaaa7c20 */ /* 0x000fe20008410000 */
[----:B------:R-:W-:Y:S01]  /*27e0*/  FMUL.FTZ R168, R164, UR8 ;  /* 0x00000008a4a87c20 */ /* 0x000fe20008410000 */
[----:B------:R-:W-:Y:S06]  /*27f0*/  @!P5 BRA `(.L_x_12531) ;  /* 0x000000040058d947 */ /* 0x000fec0003800000 */
[----:B------:R-:W0:Y:S01]  /*2800*/  @!P3 LDC.64 R164, c[0x0][0x2c8] ;  /* 0x0000b200ffa4bb82 */ /* 0x000e220000000a00 */
[----:B------:R-:W-:Y:S01]  /*2810*/  BSSY B1, `(.L_x_12532) ;  /* 0x000000f000017945 */ /* 0x000fe20003800000 */
[----:B0-----:R-:W-:-:S04]  /*2820*/  @!P3 ISETP.NE.U32.AND P5, PT, R164, RZ, PT ;  /* 0x000000ffa400b20c */ /* 0x001fc80003fa5070 */
        /* <DEDUP_REMOVED lines=13> */
.L_x_12533:
[----:B------:R-:W-:Y:S05]  /*2900*/  BSYNC B1 ;  /* 0x0000000000017941 */ /* 0x000fea0003800000 */
.L_x_12532:
        /* <DEDUP_REMOVED lines=13> */
.L_x_12535:
[----:B------:R-:W-:Y:S05]  /*29e0*/  BSYNC B1 ;  /* 0x0000000000017941 */ /* 0x000fea0003800000 */
.L_x_12534:
        /* <DEDUP_REMOVED lines=13> */
.L_x_12537:
[----:B------:R-:W-:Y:S05]  /*2ac0*/  BSYNC B1 ;  /* 0x0000000000017941 */ /* 0x000fea0003800000 */
.L_x_12536:
        /* <DEDUP_REMOVED lines=18> */
.L_x_12539:
[----:B------:R-:W-:Y:S05]  /*2bf0*/  BSYNC B1 ;  /* 0x0000000000017941 */ /* 0x000fea0003800000 */
.L_x_12538:
[----:B------:R-:W-:Y:S02]  /*2c00*/  SEL R158, R203, R158, P5 ;  /* 0x0000009ecb9e7207 */ /* 0x000fe40002800000 */
[----:B------:R-:W-:Y:S02]  /*2c10*/  SEL R159, R224, R159, P5 ;  /* 0x0000009fe09f7207 */ /* 0x000fe40002800000 */
[----:B------:R-:W-:Y:S02]  /*2c20*/  ISETP.NE.U32.AND P5, PT, R166, RZ, PT ;  /* 0x000000ffa600720c */ /* 0x000fe40003fa5070 */
[----:B------:R-:W0:Y:S02]  /*2c30*/  LDC R166, c[0x0][0x29c] ;  /* 0x0000a700ffa67b82 */ /* 0x000e240000000800 */
[----:B------:R-:W-:-:S13]  /*2c40*/  ISETP.NE.AND.EX P5, PT, R167, RZ, PT, P5 ;  /* 0x000000ffa700720c */ /* 0x000fda0003fa5350 */
[----:B------:R-:W2:Y:S01]  /*2c50*/  @P5 LDC.64 R164, c[0x0][0x308] ;  /* 0x0000c200ffa45b82 */ /* 0x000ea20000000a00 */
[-C--:B0-----:R-:W-:Y:S01]  /*2c60*/  FMUL.FTZ R171, R171, R166.reuse ;  /* 0x000000a6abab7220 */ /* 0x081fe20000410000 */
[-C--:B------:R-:W-:Y:S01]  /*2c70*/  FMUL.FTZ R202, R202, R166.reuse ;  /* 0x000000a6caca7220 */ /* 0x080fe20000410000 */
[-C--:B------:R-:W-:Y:S01]  /*2c80*/  FMUL.FTZ R203, R203, R166.reuse ;  /* 0x000000a6cbcb7220 */ /* 0x080fe20000410000 */
[----:B------:R-:W-:Y:S01]  /*2c90*/  FMUL.FTZ R224, R224, R166 ;  /* 0x000000a6e0e07220 */ /* 0x000fe20000410000 */
[----:B--2---:R-:W-:-:S04]  /*2ca0*/  @P5 IMAD.WIDE.U32 R164, R0, 0x10, R164 ;  /* 0x0000001000a45825 */ /* 0x004fc800078e00a4 */
[----:B------:R-:W-:Y:S01]  /*2cb0*/  VIADD R0, R0, 0x80 ;  /* 0x0000008000007836 */ /* 0x000fe20000000000 */
[----:B------:R0:W-:Y:S01]  /*2cc0*/  @P5 STG.E.128 desc[UR4][R164.64], R156 ;  /* 0x0000009ca4005986 */ /* 0x0001e2000c101d04 */
[----:B------:R-:W-:-:S04]  /*2cd0*/  ISETP.GT.AND P5, PT, R2, RZ, PT ;  /* 0x000000ff0200720c */ /* 0x000fc80003fa4270 */
[----:B------:R-:W-:Y:S02]  /*2ce0*/  SEL R160, R171, R160, P5 ;  /* 0x000000a0aba07207 */ /* 0x000fe40002800000 */
[----:B------:R-:W-:Y:S02]  /*2cf0*/  SEL R161, R202, R161, P5 ;  /* 0x000000a1caa17207 */ /* 0x000fe40002800000 */
[----:B------:R-:W-:Y:S02]  /*2d00*/  SEL R162, R203, R162, P5 ;  /* 0x000000a2cba27207 */ /* 0x000fe40002800000 */
[----:B------:R-:W-:Y:S01]  /*2d10*/  SEL R163, R224, R163, P5 ;  /* 0x000000a3e0a37207 */ /* 0x000fe20002800000 */
[----:B0-----:R-:W0:Y:S02]  /*2d20*/  @P4 LDC.64 R164, c[0x0][0x2f8] ;  /* 0x0000be00ffa44b82 */ /* 0x001e240000000a00 */
[C---:B0-----:R-:W-:Y:S01]  /*2d30*/  @P4 IMAD.WIDE.U32 R164, R169.reuse, 0x10, R164 ;  /* 0x00000010a9a44825 */ /* 0x041fe200078e00a4 */
[----:B------:R-:W-:-:S04]  /*2d40*/  IADD3 R169, R169, 0x80, RZ ;  /* 0x00000080a9a97810 */ /* 0x000fc80007ffe0ff */
[----:B------:R0:W-:Y:S03]  /*2d50*/  @P4 STG.E.128 desc[UR4][R164.64], R160 ;  /* 0x000000a0a4004986 */ /* 0x0001e6000c101d04 */
.L_x_12531:
[----:B------:R-:W-:Y:S05]  /*2d60*/  BSYNC B0 ;  /* 0x0000000000007941 */ /* 0x000fea0003800000 */
.L_x_12530:
[----:B------:R-:W-:Y:S01]  /*2d70*/  LOP3.LUT P5, RZ, R5, 0x8, RZ, 0xc0, !PT ;  /* 0x0000000805ff7812 */ /* 0x000fe200078ac0ff */
[----:B------:R-:W-:-:S12]  /*2d80*/  BSSY B0, `(.L_x_12540) ;  /* 0x0000052000007945 */ /* 0x000fd80003800000 */
[----:B------:R-:W-:Y:S05]  /*2d90*/  @!P5 BRA `(.L_x_12541) ;  /* 0x000000040040d947 */ /* 0x000fea0003800000 */
[----:B0-----:R-:W0:Y:S01]  /*2da0*/  @!P3 LDC.64 R164, c[0x0][0x2c8] ;  /* 0x0000b200ffa4bb82 */ /* 0x001e220000000a00 */
[----:B------:R-:W-:Y:S01]  /*2db0*/  ISETP.NE.AND P5, PT, R7, RZ, PT ;  /* 0x000000ff0700720c */ /* 0x000fe20003fa5270 */
[----:B------:R-:W-:Y:S03]  /*2dc0*/  BSSY B1, `(.L_x_12542) ;  /* 0x000000e000017945 */ /* 0x000fe60003800000 */
[----:B------:R-:W-:Y:S02]  /*2dd0*/  FSEL R217, R170, RZ, !P5 ;  /* 0x000000ffaad97208 */ /* 0x000fe40006800000 */
        /* <DEDUP_REMOVED lines=12> */
.L_x_12543:
[----:B------:R-:W-:Y:S05]  /*2ea0*/  BSYNC B1 ;  /* 0x0000000000017941 */ /* 0x000fea0003800000 */
.L_x_12542:
        /* <DEDUP_REMOVED lines=11> */
.L_x_12545:
[----:B------:R-:W-:Y:S05]  /*2f60*/  BSYNC B1 ;  /* 0x0000000000017941 */ /* 0x000fea0003800000 */
.L_x_12544:
        /* <DEDUP_REMOVED lines=11> */
.L_x_12547:
[----:B------:R-:W-:Y:S05]  /*3020*/  BSYNC B1 ;  /* 0x0000000000017941 */ /* 0x000fea0003800000 */
.L_x_12546:
        /* <DEDUP_REMOVED lines=16> */
.L_x_12549:
[----:B------:R-:W-:Y:S05]  /*3130*/  BSYNC B1 ;  /* 0x0000000000017941 */ /* 0x000fea0003800000 */
.L_x_12548:
        /* <DEDUP_REMOVED lines=22> */
.L_x_12541:
[----:B------:R-:W-:Y:S05]  /*32a0*/  BSYNC B0 ;  /* 0x0000000000007941 */ /* 0x000fea0003800000 */
.L_x_12540:
[----:B------:R-:W-:Y:S01]  /*32b0*/  LOP3.LUT P5, RZ, R5, 0x2, RZ, 0xc0, !PT ;  /* 0x0000000205ff7812 */ /* 0x000fe200078ac0ff */
[----:B------:R-:W-:-:S12]  /*32c0*/  BSSY B0, `(.L_x_12550) ;  /* 0x0000052000007945 */ /* 0x000fd80003800000 */
[----:B------:R-:W-:Y:S05]  /*32d0*/  @!P5 BRA `(.L_x_12551) ;  /* 0x000000040040d947 */ /* 0x000fea0003800000 */
[----:B0-2---:R-:W0:Y:S01]  /*32e0*/  @!P3 LDC.64 R164, c[0x0][0x2c8] ;  /* 0x0000b200ffa4bb82 */ /* 0x005e220000000a00 */
        /* <DEDUP_REMOVED lines=15> */
.L_x_12553:
[----:B------:R-:W-:Y:S05]  /*33e0*/  BSYNC B1 ;  /* 0x0000000000017941 */ /* 0x000fea0003800000 */
.L_x_12552:
        /* <DEDUP_REMOVED lines=11> */
.L_x_12555:
[----:B------:R-:W-:Y:S05]  /*34a0*/  BSYNC B1 ;  /* 0x0000000000017941 */ /* 0x000fea0003800000 */
.L_x_12554:
        /* <DEDUP_REMOVED lines=11> */
.L_x_12557:
[----:B------:R-:W-:Y:S05]  /*3560*/  BSYNC B1 ;  /* 0x0000000000017941 */ /* 0x000fea0003800000 */
.L_x_12556:
        /* <DEDUP_REMOVED lines=16> */
.L_x_12559:
[----:B------:R-:W-:Y:S05]  /*3670*/  BSYNC B1 ;  /* 0x0000000000017941 */ /* 0x000fea0003800000 */
.L_x_12558:
        /* <DEDUP_REMOVED lines=22> */
.L_x_12551:
[----:B------:R-:W-:Y:S05]  /*37e0*/  BSYNC B0 ;  /* 0x0000000000007941 */ /* 0x000fea0003800000 */
.L_x_12550:
[----:B------:R-:W-:Y:S01]  /*37f0*/  LOP3.LUT P5, RZ, R5, 0x1, RZ, 0xc0, !PT ;  /* 0x0000000105ff7812 */ /* 0x000fe200078ac0ff */
[----:B------:R-:W-:-:S12]  /*3800*/  BSSY B0, `(.L_x_12560) ;  /* 0x0000052000007945 */ /* 0x000fd80003800000 */
[----:B------:R-:W-:Y:S05]  /*3810*/  @!P5 BRA `(.L_x_12561) ;  /* 0x000000040040d947 */ /* 0x000fea0003800000 */
[----:B0-23--:R-:W0:Y:S01]  /*3820*/  @!P3 LDC.64 R164, c[0x0][0x2c8] ;  /* 0x0000b200ffa4bb82 */ /* 0x00de220000000a00 */
        /* <DEDUP_REMOVED lines=15> */
.L_x_12563:
[----:B------:R-:W-:Y:S05]  /*3920*/  BSYNC B1 ;  /* 0x0000000000017941 */ /* 0x000fea0003800000 */
.L_x_12562:
        /* <DEDUP_REMOVED lines=11> */
.L_x_12565:
[----:B------:R-:W-:Y:S05]  /*39e0*/  BSYNC B1 ;  /* 0x0000000000017941 */ /* 0x000fea0003800000 */
.L_x_12564:
        /* <DEDUP_REMOVED lines=11> */
.L_x_12567:
[----:B------:R-:W-:Y:S05]  /*3aa0*/  BSYNC B1 ;  /* 0x0000000000017941 */ /* 0x000fea0003800000 */
.L_x_12566:
        /* <DEDUP_REMOVED lines=16> */
.L_x_12569:
[----:B------:R-:W-:Y:S05]  /*3bb0*/  BSYNC B1 ;  /* 0x0000000000017941 */ /* 0x000fea0003800000 */
.L_x_12568:
        /* <DEDUP_REMOVED lines=22> */
.L_x_12561:
[----:B------:R-:W-:Y:S05]  /*3d20*/  BSYNC B0 ;  /* 0x0000000000007941 */ /* 0x000fea0003800000 */
.L_x_12560:
[----:B------:R-:W-:Y:S04]  /*3d30*/  BSSY B0, `(.L_x_12570) ;  /* 0x0000052000007945 */ /* 0x000fe80003800000 */
[----:B------:R-:W-:Y:S05]  /*3d40*/  @!P0 BRA `(.L_x_12571) ;  /* 0x0000000400408947 */ /* 0x000fea0003800000 */
[----:B0-234-:R-:W0:Y:S01]  /*3d50*/  @!P3 LDC.64 R164, c[0x0][0x2c8] ;  /* 0x0000b200ffa4bb82 */ /* 0x01de220000000a00 */
        /* <DEDUP_REMOVED lines=15> */
.L_x_12573:
[----:B------:R-:W-:Y:S05]  /*3e50*/  BSYNC B1 ;  /* 0x0000000000017941 */ /* 0x000fea0003800000 */
.L_x_12572:
        /* <DEDUP_REMOVED lines=11> */
.L_x_12575:
[----:B------:R-:W-:Y:S05]  /*3f10*/  BSYNC B1 ;  /* 0x0000000000017941 */ /* 0x000fea0003800000 */
.L_x_12574:
        /* <DEDUP_REMOVED lines=11> */
.L_x_12577:
[----:B------:R-:W-:Y:S05]  /*3fd0*/  BSYNC B1 ;  /* 0x0000000000017941 */ /* 0x000fea0003800000 */
.L_x_12576:
        /* <DEDUP_REMOVED lines=16> */
.L_x_12579:
[----:B------:R-:W-:Y:S05]  /*40e0*/  BSYNC B1 ;  /* 0x0000000000017941 */ /* 0x000fea0003800000 */
.L_x_12578:
        /* <DEDUP_REMOVED lines=22> */
.L_x_12571:
[----:B------:R-:W-:Y:S05]  /*4250*/  BSYNC B0 ;  /* 0x0000000000007941 */ /* 0x000fea0003800000 */
.L_x_12570:
        /* <DEDUP_REMOVED lines=18> */
.L_x_12583:
[----:B------:R-:W-:Y:S05]  /*4380*/  BSYNC B1 ;  /* 0x0000000000017941 */ /* 0x000fea0003800000 */
.L_x_12582:
        /* <DEDUP_REMOVED lines=11> */
.L_x_12585:
[----:B------:R-:W-:Y:S05]  /*4440*/  BSYNC B1 ;  /* 0x0000000000017941 */ /* 0x000fea0003800000 */
.L_x_12584:
        /* <DEDUP_REMOVED lines=11> */
.L_x_12587:
[----:B------:R-:W-:Y:S05]  /*4500*/  BSYNC B1 ;  /* 0x0000000000017941 */ /* 0x000fea0003800000 */
.L_x_12586:
        /* <DEDUP_REMOVED lines=16> */
.L_x_12589:
[----:B------:R-:W-:Y:S05]  /*4610*/  BSYNC B1 ;  /* 0x0000000000017941 */ /* 0x000fea0003800000 */
.L_x_12588:
        /* <DEDUP_REMOVED lines=22> */
.L_x_12581:
[----:B------:R-:W-:Y:S05]  /*4780*/  BSYNC B0 ;  /* 0x0000000000007941 */ /* 0x000fea0003800000 */
.L_x_12580:
        /* <DEDUP_REMOVED lines=18> */
.L_x_12593:
[----:B------:R-:W-:Y:S05]  /*48b0*/  BSYNC B1 ;  /* 0x0000000000017941 */ /* 0x000fea0003800000 */
.L_x_12592:
        /* <DEDUP_REMOVED lines=11> */
.L_x_12595:
[----:B------:R-:W-:Y:S05]  /*4970*/  BSYNC B1 ;  /* 0x0000000000017941 */ /* 0x000fea0003800000 */
.L_x_12594:
        /* <DEDUP_REMOVED lines=11> */
.L_x_12597:
[----:B------:R-:W-:Y:S05]  /*4a30*/  BSYNC B1 ;  /* 0x0000000000017941 */ /* 0x000fea0003800000 */
.L_x_12596:
        /* <DEDUP_REMOVED lines=16> */
.L_x_12599:
[----:B------:R-:W-:Y:S05]  /*4b40*/  BSYNC B1 ;  /* 0x0000000000017941 */ /* 0x000fea0003800000 */
.L_x_12598:
        /* <DEDUP_REMOVED lines=22> */
.L_x_12591:
[----:B------:R-:W-:Y:S05]  /*4cb0*/  BSYNC B0 ;  /* 0x0000000000007941 */ /* 0x000fea0003800000 */
.L_x_12590:
[----:B------:R-:W-:Y:S01]  /*4cc0*/  LOP3.LUT P5, RZ, R5, 0x20, RZ, 0xc0, !PT ;  /* 0x0000002005ff7812 */ /* 0x000fe200078ac0ff */
[----:B------:R-:W-:-:S12]  /*4cd0*/  BSSY B0, `(.L_x_12600) ;  /* 0x0000050000007945 */ /* 0x000fd80003800000 */
        /* <DEDUP_REMOVED lines=17> */
.L_x_12603:
[----:B------:R-:W-:Y:S05]  /*4df0*/  BSYNC B1 ;  /* 0x0000000000017941 */ /* 0x000fea0003800000 */
.L_x_12602:
        /* <DEDUP_REMOVED lines=11> */
.L_x_12605:
[----:B------:R-:W-:Y:S05]  /*4eb0*/  BSYNC B1 ;  /* 0x0000000000017941 */ /* 0x000fea0003800000 */
.L_x_12604:
        /* <DEDUP_REMOVED lines=11> */
.L_x_12607:
[----:B------:R-:W-:Y:S05]  /*4f70*/  BSYNC B1 ;  /* 0x0000000000017941 */ /* 0x000fea0003800000 */
.L_x_12606:
        /* <DEDUP_REMOVED lines=16> */
.L_x_12609:
[----:B------:R-:W-:Y:S05]  /*5080*/  BSYNC B1 ;  /* 0x0000000000017941 */ /* 0x000fea0003800000 */
.L_x_12608:
[----:B------:R-:W-:Y:S02]  /*5090*/  ISETP.NE.U32.AND P3, PT, R166, RZ, PT ;  /* 0x000000ffa600720c */ /* 0x000fe40003f65070 */
[----:B------:R-:W-:Y:S02]  /*50a0*/  SEL R158, R203, R158, P5 ;  /* 0x0000009ecb9e7207 */ /* 0x000fe40002800000 */
[----:B------:R-:W-:Y:S02]  /*50b0*/  ISETP.NE.AND.EX P3, PT, R167, RZ, PT, P3 ;  /* 0x000000ffa700720c */ /* 0x000fe40003f65330 */
[----:B------:R-:W-:-:S11]  /*50c0*/  SEL R159, R202, R159, P5 ;  /* 0x0000009fca9f7207 */ /* 0x000fd60002800000 */
[----:B------:R-:W0:Y:S02]  /*50d0*/  @P3 LDC.64 R164, c[0x0][0x308] ;  /* 0x0000c200ffa43b82 */ /* 0x000e240000000a00 */
[----:B0-----:R-:W-:-:S06]  /*50e0*/  @P3 IMAD.WIDE.U32 R164, R0, 0x10, R164 ;  /* 0x0000001000a43825 */ /* 0x001fcc00078e00a4 */
[----:B------:R-:W0:Y:S01]  /*50f0*/  LDC R0, c[0x0][0x29c] ;  /* 0x0000a700ff007b82 */ /* 0x000e220000000800 */
[----:B------:R2:W-:Y:S01]  /*5100*/  @P3 STG.E.128 desc[UR4][R164.64], R156 ;  /* 0x0000009ca4003986 */ /* 0x0005e2000c101d04 */
[----:B------:R-:W-:-:S06]  /*5110*/  ISETP.GT.AND P3, PT, R2, RZ, PT ;  /* 0x000000ff0200720c */ /* 0x000fcc0003f64270 */
[----:B--2---:R-:W2:Y:S01]  /*5120*/  @P4 LDC.64 R164, c[0x0][0x2f8] ;  /* 0x0000be00ffa44b82 */ /* 0x004ea20000000a00 */
[-C--:B0-----:R-:W-:Y:S01]  /*5130*/  FMUL.FTZ R171, R171, R0.reuse ;  /* 0x00000000abab7220 */ /* 0x081fe20000410000 */
        /* <DEDUP_REMOVED lines=9> */
.L_x_12601:
[----:B------:R-:W-:Y:S05]  /*51d0*/  BSYNC B0 ;  /* 0x0000000000007941 */ /* 0x000fea0003800000 */
.L_x_12600:
[----:B------:R-:W-:Y:S02]  /*51e0*/  LOP3.LUT P3, RZ, R5, 0x4, RZ, 0xc0, !PT ;  /* 0x0000000405ff7812 */ /* 0x000fe4000786c0ff */
[----:B------:R-:W-:Y:S02]  /*51f0*/  IADD3 R6, R6, UR10, RZ ;  /* 0x0000000a06067c10 */ /* 0x000fe4000fffe0ff */
[----:B------:R-:W-:Y:S02]  /*5200*/  SEL R202, RZ, 0x1, P3 ;  /* 0x00000001ffca7807 */ /* 0x000fe40001800000 */
[----:B------:R-:W-:-:S13]  /*5210*/  ISETP.GE.AND P3, PT, R6, UR11, PT ;  /* 0x0000000b06007c0c */ /* 0x000fda000bf66270 */
[----:B------:R-:W-:Y:S05]  /*5220*/  @!P3 BRA `(.L_x_12610) ;  /* 0xffffffb40038b947 */ /* 0x000fea000383ffff */
.L_x_12490:
        /* <DEDUP_REMOVED lines=21> */
[----:B------:R-:W4:Y:S08]  /*5380*/  @P4 LDC.64 R14, c[0x0][0x2d0] ;  /* 0x0000b400ff0e4b82 */ /* 0x000f300000000a00 */
[----:B------:R-:W0:Y:S01]  /*5390*/  @P6 LDC.64 R4, c[0x0][0x2d0] ;  /* 0x0000b400ff046b82 */ /* 0x000e220000000a00 */
[----:B--2---:R-:W-:-:S07]  /*53a0*/  @P6 IMAD.WIDE.U32 R8, R27, 0x10, R8 ;  /* 0x000000101b086825 */ /* 0x004fce00078e0008 */
[----:B------:R-:W2:Y:S08]  /*53b0*/  @P4 LDC.64 R16, c[0x0][0x2d8] ;  /* 0x0000b600ff104b82 */ /* 0x000eb00000000a00 */
[----:B------:R-:W2:Y:S08]  /*53c0*/  @P0 LDC.64 R20, c[0x0][0x2d8] ;  /* 0x0000b600ff140b82 */ /* 0x000eb00000000a00 */
[----:B---3--:R-:W3:Y:S01]  /*53d0*/  @P1 LDC.64 R2, c[0x0][0x2d0] ;  /* 0x0000b400ff021b82 */ /* 0x008ee20000000a00 */
[C---:B0-----:R-:W-:Y:S01]  /*53e0*/  @P6 IMAD.WIDE.U32 R4, R27.reuse, 0x10, R4 ;  /* 0x000000101b046825 */ /* 0x041fe200078e0004 */
[----:B------:R-:W-:-:S04]  /*53f0*/  @P6 IADD3 R27, R27, 0x80, RZ ;  /* 0x000000801b1b6810 */ /* 0x000fc80007ffe0ff */
[----:B------:R0:W-:Y:S01]  /*5400*/  @P6 STG.E.128 desc[UR4][R4.64], R152 ;  /* 0x0000009804006986 */ /* 0x0001e2000c101d04 */
[C---:B------:R-:W-:Y:S01]  /*5410*/  @P5 IMAD.WIDE.U32 R10, R27.reuse, 0x10, R10 ;  /* 0x000000101b0a5825 */ /* 0x040fe200078e000a */
[----:B-1----:R-:W1:Y:S02]  /*5420*/  @P1 LDC.64 R6, c[0x0][0x2d8] ;  /* 0x0000b600ff061b82 */ /* 0x002e640000000a00 */
[----:B------:R0:W-:Y:S01]  /*5430*/  @P6 STG.E.128 desc[UR4][R8.64], R148 ;  /* 0x0000009408006986 */ /* 0x0001e2000c101d04 */
[----:B----4-:R-:W-:-:S03]  /*5440*/  @P5 IMAD.WIDE.U32 R12, R27, 0x10, R12 ;  /* 0x000000101b0c5825 */ /* 0x010fc600078e000c */
[----:B------:R0:W-:Y:S01]  /*5450*/  @P5 STG.E.128 desc[UR4][R10.64], R92 ;  /* 0x0000005c0a005986 */ /* 0x0001e2000c101d04 */
[----:B------:R-:W-:Y:S01]  /*5460*/  @P5 VIADD R27, R27, 0x80 ;  /* 0x000000801b1b5836 */ /* 0x000fe20000000000 */
[----:B------:R-:W4:Y:S02]  /*5470*/  @P2 LDC.64 R22, c[0x0][0x2d0] ;  /* 0x0000b400ff162b82 */ /* 0x000f240000000a00 */
[----:B------:R0:W-:Y:S01]  /*5480*/  @P5 STG.E.128 desc[UR4][R12.64], R64 ;  /* 0x000000400c005986 */ /* 0x0001e2000c101d04 */
[----:B------:R-:W-:-:S04]  /*5490*/  @P4 IMAD.WIDE.U32 R14, R27, 0x10, R14 ;  /* 0x000000101b0e4825 */ /* 0x000fc800078e000e */
[C---:B--2---:R-:W-:Y:S01]  /*54a0*/  @P4 IMAD.WIDE.U32 R16, R27.reuse, 0x10, R16 ;  /* 0x000000101b104825 */ /* 0x044fe200078e0010 */
[----:B------:R-:W2:Y:S01]  /*54b0*/  @P2 LDC.64 R24, c[0x0][0x2d8] ;  /* 0x0000b600ff182b82 */ /* 0x000ea20000000a00 */
[----:B------:R-:W-:Y:S01]  /*54c0*/  @P4 IADD3 R27, R27, 0x80, RZ ;  /* 0x000000801b1b4810 */ /* 0x000fe20007ffe0ff */
[----:B------:R0:W-:Y:S04]  /*54d0*/  @P4 STG.E.128 desc[UR4][R14.64], R96 ;  /* 0x000000600e004986 */ /* 0x0001e8000c101d04 */
[C---:B------:R-:W-:Y:S01]  /*54e0*/  @P0 IMAD.WIDE.U32 R18, R27.reuse, 0x10, R18 ;  /* 0x000000101b120825 */ /* 0x040fe200078e0012 */
[----:B------:R0:W-:Y:S03]  /*54f0*/  @P4 STG.E.128 desc[UR4][R16.64], R68 ;  /* 0x0000004410004986 */ /* 0x0001e6000c101d04 */
[C---:B------:R-:W-:Y:S01]  /*5500*/  @P0 IMAD.WIDE.U32 R20, R27.reuse, 0x10, R20 ;  /* 0x000000101b140825 */ /* 0x040fe200078e0014 */
        /* <DEDUP_REMOVED lines=8> */
[----:B------:R0:W-:Y:S03]  /*5590*/  @P1 STG.E.128 desc[UR4][R6.64], R76 ;  /* 0x0000004c06001986 */ /* 0x0001e6000c101d04 */
[----:B--2---:R-:W-:Y:S01]  /*55a0*/  @P2 IMAD.WIDE.U32 R24, R27, 0x10, R24 ;  /* 0x000000101b182825 */ /* 0x004fe200078e0018 */
[----:B------:R0:W-:Y:S04]  /*55b0*/  @P2 STG.E.128 desc[UR4][R22.64], R108 ;  /* 0x0000006c16002986 */ /* 0x0001e8000c101d04 */
[----:B------:R0:W-:Y:S01]  /*55c0*/  @P2 STG.E.128 desc[UR4][R24.64], R80 ;  /* 0x0000005018002986 */ /* 0x0001e2000c101d04 */
[----:B------:R-:W-:Y:S05]  /*55d0*/  @!P3 EXIT ;  /* 0x000000000000b94d */ /* 0x000fea0003800000 */
[----:B0-----:R-:W0:Y:S01]  /*55e0*/  LDC.64 R2, c[0x0][0x2d0] ;  /* 0x0000b400ff027b82 */ /* 0x001e220000000a00 */
[----:B------:R-:W-:-:S07]  /*55f0*/  @P2 VIADD R27, R27, 0x80 ;  /* 0x000000801b1b2836 */ /* 0x000fce0000000000 */
[----:B------:R-:W1:Y:S01]  /*5600*/  LDC.64 R4, c[0x0][0x2d8] ;  /* 0x0000b600ff047b82 */ /* 0x000e620000000a00 */
[----:B0-----:R-:W-:-:S05]  /*5610*/  IMAD.WIDE.U32 R2, R27, 0x10, R2 ;  /* 0x000000101b027825 */ /* 0x001fca00078e0002 */
[----:B------:R-:W-:Y:S01]  /*5620*/  STG.E.128 desc[UR4][R2.64], R112 ;  /* 0x0000007002007986 */ /* 0x000fe2000c101d04 */
[----:B-1----:R-:W-:-:S05]  /*5630*/  IMAD.WIDE.U32 R4, R27, 0x10, R4 ;  /* 0x000000101b047825 */ /* 0x002fca00078e0004 */
[----:B------:R-:W-:Y:S01]  /*5640*/  STG.E.128 desc[UR4][R4.64], R84 ;  /* 0x0000005404007986 */ /* 0x000fe2000c101d04 */
[----:B------:R-:W-:Y:S05]  /*5650*/  EXIT ;  /* 0x000000000000794d */ /* 0x000fea0003800000 */
.L_x_12529:
[----:B------:R-:W-:Y:S01]  /*5660*/  HFMA2.MMA R223, -RZ, RZ, 0, 9.5367431640625e-07 ;  /* 0x00000010ffdf7435 */ /* 0x000fe200000001ff */
[----:B------:R-:W-:Y:S01]  /*5670*/  MOV R226, R219 ;  /* 0x000000db00e27202 */ /* 0x000fe20000000f00 */
[----:B-----5:R-:W-:Y:S01]  /*5680*/  IMAD.MOV.U32 R217, RZ, RZ, -0x1 ;  /* 0xffffffffffd97424 */ /* 0x020fe200078e00ff */
[----:B-1----:R-:W-:-:S08]  /*5690*/  MOV R228, 0x1f ;  /* 0x0000001f00e47802 */ /* 0x002fd00000000f00 */
[----:B0-----:R-:W-:Y:S05]  /*56a0*/  WARPSYNC.COLLECTIVE R217, `(.L_x_12611) ;  /* 0x00000000d9087348 */ /* 0x001fea0003c00000 */
[----:B------:R1:W2:Y:S02]  /*56b0*/  SHFL.DOWN P5, R221, R226, R223, R228 ;  /* 0x080000dfe2dd7389 */ /* 0x0002a400000a00e4 */
[----:B012---:R-:W-:Y:S01]  /*56c0*/  ENDCOLLECTIVE ;  /* 0x000000000000791b */ /* 0x007fe20003800000 */
.L_x_12611:
[----:B------:R-:W-:Y:S02]  /*56d0*/  MOV R226, R224 ;  /* 0x000000e000e27202 */ /* 0x000fe40000000f00 */
[----:B------:R-:W-:-:S07]  /*56e0*/  MOV R166, R221 ;  /* 0x000000dd00a67202 */ /* 0x000fce0000000f00 */
[----:B------:R-:W-:Y:S05]  /*56f0*/  WARPSYNC.COLLECTIVE R217, `(.L_x_12612) ;  /* 0x00000000d9087348 */ /* 0x000fea0003c00000 */
[----:B------:R0:W1:Y:S02]  /*5700*/  SHFL.DOWN P5, R221, R226, R223, R228 ;  /* 0x080000dfe2dd7389 */ /* 0x00006400000a00e4 */
[----:B01----:R-:W-:Y:S01]  /*5710*/  ENDCOLLECTIVE ;  /* 0x000000000000791b */ /* 0x003fe20003800000 */
.L_x_12612:
[----:B------:R-:W-:Y:S01]  /*5720*/  FADD.FTZ R166, R166, R219 ;  /* 0x000000dba6a67221 */ /* 0x000fe20000010000 */
[----:B------:R-:W-:-:S03]  /*5730*/  HFMA2.MMA R223, -RZ, RZ, 0, 4.76837158203125e-07 ;  /* 0x00000008ffdf7435 */ /* 0x000fc600000001ff */
[----:B------:R-:W-:Y:S01]  /*5740*/  IMAD.MOV.U32 R226, RZ, RZ, R166 ;  /* 0x000000ffffe27224 */ /* 0x000fe200078e00a6 */
[----:B------:R-:W-:-:S07]  /*5750*/  MOV R167, R221 ;  /* 0x000000dd00a77202 */ /* 0x000fce0000000f00 */
[----:B------:R-:W-:Y:S05]  /*5760*/  WARPSYNC.COLLECTIVE R217, `(.L_x_12613) ;  /* 0x00000000d9087348 */ /* 0x000fea0003c00000 */
[----:B------:R0:W1:Y:S02]  /*5770*/  SHFL.DOWN P5, R221, R226, R223, R228 ;  /* 0x080000dfe2dd7389 */ /* 0x00006400000a00e4 */
[----:B01----:R-:W-:Y:S01]  /*5780*/  ENDCOLLECTIVE ;  /* 0x000000000000791b */ /* 0x003fe20003800000 */
.L_x_12613:
[----:B------:R-:W-:-:S05]  /*5790*/  FADD.FTZ R167, R167, R224 ;  /* 0x000000e0a7a77221 */ /* 0x000fca0000010000 */
[----:B------:R-:W-:Y:S02]  /*57a0*/  MOV R226, R167 ;  /* 0x000000a700e27202 */ /* 0x000fe40000000f00 */
[----:B------:R-:W-:-:S07]  /*57b0*/  MOV R169, R221 ;  /* 0x000000dd00a97202 */ /* 0x000fce0000000f00 */
[----:B------:R-:W-:Y:S05]  /*57c0*/  WARPSYNC.COLLECTIVE R217, `(.L_x_12614) ;  /* 0x00000000d9087348 */ /* 0x000fea0003c00000 */
[----:B------:R0:W1:Y:S02]  /*57d0*/  SHFL.DOWN P5, R221, R226, R223, R228 ;  /* 0x080000dfe2dd7389 */ /* 0x00006400000a00e4 */
[----:B01----:R-:W-:Y:S01]  /*57e0*/  ENDCOLLECTIVE ;  /* 0x000000000000791b */ /* 0x003fe20003800000 */
.L_x_12614:
[----:B------:R-:W-:Y:S01]  /*57f0*/  FADD.FTZ R169, R166, R169 ;  /* 0x000000a9a6a97221 */ /* 0x000fe20000010000 */
[----:B------:R-:W-:-:S04]  /*5800*/  HFMA2.MMA R223, -RZ, RZ, 0, 2.384185791015625e-07 ;  /* 0x00000004ffdf7435 */ /* 0x000fc800000001ff */
[----:B------:R-:W-:Y:S01]  /*5810*/  MOV R226, R169 ;  /* 0x000000a900e27202 */ /* 0x000fe20000000f00 */
[----:B------:R-:W-:-:S07]  /*5820*/  IMAD.MOV.U32 R168, RZ, RZ, R221 ;  /* 0x000000ffffa87224 */ /* 0x000fce00078e00dd */
[----:B------:R-:W-:Y:S05]  /*5830*/  WARPSYNC.COLLECTIVE R217, `(.L_x_12615) ;  /* 0x00000000d9087348 */ /* 0x000fea0003c00000 */
[----:B------:R0:W1:Y:S02]  /*5840*/  SHFL.DOWN P5, R221, R226, R223, R228 ;  /* 0x080000dfe2dd7389 */ /* 0x00006400000a00e4 */
[----:B01----:R-:W-:Y:S01]  /*5850*/  ENDCOLLECTIVE ;  /* 0x000000000000791b */ /* 0x003fe20003800000 */
.L_x_12615:
[----:B------:R-:W-:-:S04]  /*5860*/  FADD.FTZ R168, R167, R168 ;  /* 0x000000a8a7a87221 */ /* 0x000fc80000010000 */
[----:B------:R-:W-:Y:S01]  /*5870*/  IMAD.MOV.U32 R226, RZ, RZ, R168 ;  /* 0x000000ffffe27224 */ /* 0x000fe200078e00a8 */
[----:B------:R-:W-:-:S07]  /*5880*/  MOV R170, R221 ;  /* 0x000000dd00aa7202 */ /* 0x000fce0000000f00 */
[----:B------:R-:W-:Y:S05]  /*5890*/  WARPSYNC.COLLECTIVE R217, `(.L_x_12616) ;  /* 0x00000000d9087348 */ /* 0x000fea0003c00000 */
[----:B------:R0:W1:Y:S02]  /*58a0*/  SHFL.DOWN P5, R221, R226, R223, R228 ;  /* 0x080000dfe2dd7389 */ /* 0x00006400000a00e4 */
[----:B01----:R-:W-:Y:S01]  /*58b0*/  ENDCOLLECTIVE ;  /* 0x000000000000791b */ /* 0x003fe20003800000 */
.L_x_12616:
[----:B------:R-:W-:Y:S01]  /*58c0*/  FADD.FTZ R170, R169, R170 ;  /* 0x000000aaa9aa7221 */ /* 0x000fe20000010000 */
[----:B------:R-:W-:-:S04]  /*58d0*/  HFMA2.MMA R223, -RZ, RZ, 0, 1.1920928955078125e-07 ;  /* 0x00000002ffdf7435 */ /* 0x000fc800000001ff */
[----:B------:R-:W-:Y:S02]  /*58e0*/  MOV R226, R170 ;  /* 0x000000aa00e27202 */ /* 0x000fe40000000f00 */
[----:B------:R-:W-:-:S07]  /*58f0*/  MOV R171, R221 ;  /* 0x000000dd00ab7202 */ /* 0x000fce0000000f00 */
[----:B------:R-:W-:Y:S05]  /*5900*/  WARPSYNC.COLLECTIVE R217, `(.L_x_12617) ;  /* 0x00000000d9087348 */ /* 0x000fea0003c00000 */
[----:B------:R0:W1:Y:S02]  /*5910*/  SHFL.DOWN P5, R221, R226, R223, R228 ;  /* 0x080000dfe2dd7389 */ /* 0x00006400000a00e4 */
[----:B01----:R-:W-:Y:S01]  /*5920*/  ENDCOLLECTIVE ;  /* 0x000000000000791b */ /* 0x003fe20003800000 */
.L_x_12617:
[----:B------:R-:W-:-:S05]  /*5930*/  FADD.FTZ R171, R168, R171 ;  /* 0x000000aba8ab7221 */ /* 0x000fca0000010000 */
[----:B------:R-:W-:Y:S01]  /*5940*/  MOV R226, R171 ;  /* 0x000000ab00e27202 */ /* 0x000fe20000000f00 */
[----:B------:R-:W-:-:S07]  /*5950*/  IMAD.MOV.U32 R203, RZ, RZ, R221 ;  /* 0x000000ffffcb7224 */ /* 0x000fce00078e00dd */
[----:B------:R-:W-:Y:S05]  /*5960*/  WARPSYNC.COLLECTIVE R217, `(.L_x_12618) ;  /* 0x00000000d9087348 */ /* 0x000fea0003c00000 */
[----:B------:R0:W1:Y:S02]  /*5970*/  SHFL.DOWN P5, R221, R226, R223, R228 ;  /* 0x080000dfe2dd7389 */ /* 0x00006400000a00e4 */
[----:B01----:R-:W-:Y:S01]  /*5980*/  ENDCOLLECTIVE ;  /* 0x000000000000791b */ /* 0x003fe20003800000 */
.L_x_12618:
[----:B------:R-:W-:-:S05]  /*5990*/  FADD.FTZ R203, R170, R203 ;  /* 0x000000cbaacb7221 */ /* 0x000fca0000010000 */
[----:B------:R-:W-:Y:S01]  /*59a0*/  MOV R226, R203 ;  /* 0x000000cb00e27202 */ /* 0x000fe20000000f00 */
[----:B------:R-:W-:Y:S01]  /*59b0*/  IMAD.MOV.U32 R223, RZ, RZ, 0x1 ;  /* 0x00000001ffdf7424 */ /* 0x000fe200078e00ff */
[----:B------:R-:W-:-:S07]  /*59c0*/  MOV R202, R221 ;  /* 0x000000dd00ca7202 */ /* 0x000fce0000000f00 */
[----:B------:R-:W-:Y:S05]  /*59d0*/  WARPSYNC.COLLECTIVE R217, `(.L_x_12619) ;  /* 0x00000000d9087348 */ /* 0x000fea0003c00000 */
[----:B------:R0:W1:Y:S02]  /*59e0*/  SHFL.DOWN P5, R221, R226, R223, R228 ;  /* 0x080000dfe2dd7389 */ /* 0x00006400000a00e4 */
[----:B01----:R-:W-:Y:S01]  /*59f0*/  ENDCOLLECTIVE ;  /* 0x000000000000791b */ /* 0x003fe20003800000 */
.L_x_12619:
[----:B------:R-:W-:-:S05]  /*5a00*/  FADD.FTZ R166, R171, R202 ;  /* 0x000000caaba67221 */ /* 0x000fca0000010000 */
[----:B------:R-:W-:Y:S02]  /*5a10*/  MOV R226, R166 ;  /* 0x000000a600e27202 */ /* 0x000fe40000000f00 */
[----:B------:R-:W-:-:S07]  /*5a20*/  MOV R202, R221 ;  /* 0x000000dd00ca7202 */ /* 0x000fce0000000f00 */
[----:B------:R-:W-:Y:S05]  /*5a30*/  WARPSYNC.COLLECTIVE R217, `(.L_x_12620) ;  /* 0x00000000d9087348 */ /* 0x000fea0003c00000 */
[----:B------:R0:W1:Y:S02]  /*5a40*/  SHFL.DOWN P5, R221, R226, R223, R228 ;  /* 0x080000dfe2dd7389 */ /* 0x00006400000a00e4 */
[----:B01----:R-:W-:Y:S01]  /*5a50*/  ENDCOLLECTIVE ;  /* 0x000000000000791b */ /* 0x003fe20003800000 */
.L_x_12620:
[----:B------:R-:W-:Y:S01]  /*5a60*/  MOV R167, R221 ;  /* 0x000000dd00a77202 */ /* 0x000fe20000000f00 */
[----:B------:R-:W-:Y:S06]  /*5a70*/  BRA `(.L_x_12621) ;  /* 0xffffffc800d87947 */ /* 0x000fec000383ffff */
.L_x_12622:
        /* <DEDUP_REMOVED lines=16> */
.L_x_14042:


//--------------------- .text._ZN10layer_norm13ln_bwd_kernelINS_13Kernel_traitsIfffffjLj4096ELj1ELj1ELj4ELj16ENS_18Kernel_traits_baseILj4096EfffffjLj128EEEEELb0ELb0ELb1ELb1EEEvNS_9BwdParamsE --------------------------
	.section	.text._ZN10layer_norm13ln_bwd_kernelINS_13Kernel_traitsIfffffjLj4096ELj1ELj1ELj4ELj16ENS_18Kernel_traits_baseILj4096EfffffjLj128EEEEELb0ELb0ELb1ELb1EEEvNS_9BwdParamsE,"ax",@progbits
	.align	128
        .global         _ZN10layer_norm13ln_bwd_kernelINS_13Kernel_traitsIfffffjLj4096ELj1ELj1ELj4ELj16ENS_18Kernel_traits_baseILj4096EfffffjLj128EEEEELb0ELb0ELb1ELb1EEEvNS_9BwdParamsE
        .type           _ZN10layer_norm13ln_bwd_kernelINS_13Kernel_traitsIfffffjLj4096ELj1ELj1ELj4ELj16ENS_18Kernel_traits_baseILj4096EfffffjLj128EEEEELb0ELb0ELb1ELb1EEEvNS_9BwdParamsE,@function
        .size           _ZN10layer_norm13ln_bwd_kernelINS_13Kernel_traitsIfffffjLj4096ELj1ELj1ELj4ELj16ENS_18Kernel_traits_baseILj4096EfffffjLj128EEEEELb0ELb0ELb1ELb1EEEvNS_9BwdParamsE,(.L_x_14043 - _ZN10layer_norm13ln_bwd_kernelINS_13Kernel_traitsIfffffjLj4096ELj1ELj1ELj4ELj16ENS_18Kernel_traits_baseILj4096EfffffjLj128EEEEELb0ELb0ELb1ELb1EEEvNS_9BwdParamsE)
        .other          _ZN10layer_norm13ln_bwd_kernelINS_13Kernel_traitsIfffffjLj4096ELj1ELj1ELj4ELj16ENS_18Kernel_traits_baseILj4096EfffffjLj128EEEEELb0ELb0ELb1ELb1EEEvNS_9BwdParamsE,@"STO_CUDA_ENTRY STV_DEFAULT"
_ZN10layer_norm13ln_bwd_kernelINS_13Kernel_traitsIfffffjLj4096ELj1ELj1ELj4ELj16ENS_18Kernel_traits_baseILj4096EfffffjLj128EEEEELb0ELb0ELb1ELb1EEEvNS_9BwdParamsE:
.text._ZN10layer_norm13ln_bwd_kernelINS_13Kernel_traitsIfffffjLj4096ELj1ELj1ELj4ELj16ENS_18Kernel_traits_baseILj4096EfffffjLj128EEEEELb0ELb0ELb1ELb1EEEvNS_9BwdParamsE:
        /* <DEDUP_REMOVED lines=46> */
.L_x_12623:
        /* <DEDUP_REMOVED lines=47> */
.L_x_12708:
        /* <DEDUP_REMOVED lines=8> */
[----:B-----5:R4:W5:Y:S01]  /*0650*/  LDG.E R5, desc[UR4][R166.64] ;  /* 0x00000004a6057981 */ /* 0x020962000c1e1900 */
        /* <DEDUP_REMOVED lines=43> */
.L_x_12626:
        /* <DEDUP_REMOVED lines=8> */
[----:B------:R-:W-:-:S03]  /*0990*/  LEA.HI.SX32 R3, R3, R222, 0x1e ;  /* 0x000000de03037211 */ /* 0x000fc600078ff2ff */
[----:B------:R0:W3:Y:S01]  /*09a0*/  LDG.E R224, desc[UR4][R164.64] ;  /* 0x00000004a4e07981 */ /* 0x0000e2000c1e1900 */
[C---:B-1----:R-:W-:Y:S01]  /*09b0*/  IMAD.WIDE.U32 R12, R7.reuse, 0x10, R10 ;  /* 0x00000010070c7825 */ /* 0x042fe200078e000a */
[----:B------:R-:W-:-:S03]  /*09c0*/  IADD3 R213, R7, 0x200, RZ ;  /* 0x0000020007d57810 */ /* 0x000fc60007ffe0ff */
[--C-:B------:R-:W-:Y:S02]  /*09d0*/  IMAD.WIDE.U32 R156, R221, 0x10, R10.reuse ;  /* 0x00000010dd9c7825 */ /* 0x100fe400078e000a */
[----:B------:R-:W4:Y:S02]  /*09e0*/  LDG.E.128 R12, desc[UR4][R12.64] ;  /* 0x000000040c0c7981 */ /* 0x000f24000c1e1d00 */
[----:B0-----:R-:W-:Y:S02]  /*09f0*/  IMAD.WIDE.U32 R164, R218, 0x10, R10 ;  /* 0x00000010daa47825 */ /* 0x001fe400078e000a */
[----:B------:R-:W4:Y:S02]  /*0a00*/  LDG.E.128 R156, desc[UR4][R156.64] ;  /* 0x000000049c9c7981 */ /* 0x000f24000c1e1d00 */
[----:B--2---:R-:W-:Y:S02]  /*0a10*/  IMAD.WIDE.U32 R152, R3, 0x10, R8 ;  /* 0x0000001003987825 */ /* 0x004fe400078e0008 */
[----:B------:R-:W2:Y:S02]  /*0a20*/  LDG.E.128 R164, desc[UR4][R164.64] ;  /* 0x00000004a4a47981 */ /* 0x000ea4000c1e1d00 */
[----:B------:R-:W-:-:S02]  /*0a30*/  IMAD.WIDE.U32 R172, R217, 0x10, R10 ;  /* 0x00000010d9ac7825 */ /* 0x000fc400078e000a */
[----:B------:R-:W2:Y:S01]  /*0a40*/  LDG.E.128 R152, desc[UR4][R152.64] ;  /* 0x0000000498987981 */ /* 0x000ea2000c1e1d00 */
[----:B------:R-:W-:Y:S01]  /*0a50*/  IADD3 R161, R3, 0x80, RZ ;  /* 0x0000008003a17810 */ /* 0x000fe20007ffe0ff */
[----:B------:R-:W-:Y:S02]  /*0a60*/  IMAD.WIDE.U32 R180, R213, 0x10, R10 ;  /* 0x00000010d5b47825 */ /* 0x000fe400078e000a */
[----:B------:R-:W2:Y:S04]  /*0a70*/  LDG.E.128 R172, desc[UR4][R172.64] ;  /* 0x00000004acac7981 */ /* 0x000ea8000c1e1d00 */
[----:B------:R-:W2:Y:S01]  /*0a80*/  LDG.E.128 R180, desc[UR4][R180.64] ;  /* 0x00000004b4b47981 */ /* 0x000ea2000c1e1d00 */
[----:B------:R-:W-:-:S06]  /*0a90*/  IMAD.WIDE.U32 R160, R161, 0x10, R8 ;  /* 0x00000010a1a07825 */ /* 0x000fcc00078e0008 */
[----:B------:R-:W2:Y:S01]  /*0aa0*/  LDG.E.128 R160, desc[UR4][R160.64] ;  /* 0x00000004a0a07981 */ /* 0x000ea2000c1e1d00 */
[----:B------:R-:W-:-:S05]  /*0ab0*/  IADD3 R169, R3, 0x100, RZ ;  /* 0x0000010003a97810 */ /* 0x000fca0007ffe0ff */
        /* <DEDUP_REMOVED lines=47> */
[C---:B0-----:R-:W-:Y:S01]  /*0db0*/  FADD.FTZ R212, -R224.reuse, R159 ;  /* 0x0000009fe0d47221 */ /* 0x041fe20000010100 */
[C---:B--2---:R-:W-:Y:S01]  /*0dc0*/  FADD.FTZ R164, -R224.reuse, R164 ;  /* 0x000000a4e0a47221 */ /* 0x044fe20000010100 */
[----:B------:R-:W-:Y:S01]  /*0dd0*/  FADD.FTZ R166, -R224, R166 ;  /* 0x000000a6e0a67221 */ /* 0x000fe20000010100 */
[C---:B------:R-:W-:Y:S02]  /*0de0*/  FMUL.FTZ R11, R5.reuse, R14 ;  /* 0x0000000e050b7220 */ /* 0x040fe40000410000 */
[C---:B------:R-:W-:Y:S01]  /*0df0*/  FMUL.FTZ R159, R5.reuse, R164 ;  /* 0x000000a4059f7220 */ /* 0x040fe20000410000 */
[----:B------:R-:W-:Y:S01]  /*0e00*/  FFMA.FTZ R80, R152, R3, R80 ;  /* 0x0000000398507223 */ /* 0x000fe20000010050 */
[----:B------:R-:W-:Y:S01]  /*0e10*/  FADD.FTZ R140, R140, R152 ;  /* 0x000000988c8c7221 */ /* 0x000fe20000010000 */
[----:B------:R-:W-:Y:S01]  /*0e20*/  FMUL.FTZ R14, R76, R152 ;  /* 0x000000984c0e7220 */ /* 0x000fe20000410000 */
[C---:B------:R-:W-:Y:S01]  /*0e30*/  FADD.FTZ R164, -R224.reuse, R173 ;  /* 0x000000ade0a47221 */ /* 0x040fe20000010100 */
[C---:B------:R-:W-:Y:S01]  /*0e40*/  FADD.FTZ R216, -R224.reuse, R13 ;  /* 0x0000000de0d87221 */ /* 0x040fe20000010100 */
[C---:B------:R-:W-:Y:S01]  /*0e50*/  FADD.FTZ R152, -R224.reuse, R157 ;  /* 0x0000009de0987221 */ /* 0x040fe20000010100 */
[C---:B------:R-:W-:Y:S01]  /*0e60*/  FMUL.FTZ R157, R5.reuse, R166 ;  /* 0x000000a6059d7220 */ /* 0x040fe20000410000 */
[C---:B------:R-:W-:Y:S01]  /*0e70*/  FADD.FTZ R166, -R224.reuse, R174 ;  /* 0x000000aee0a67221 */ /* 0x040fe20000010100 */
[C---:B------:R-:W-:Y:S01]  /*0e80*/  FMUL.FTZ R174, R5.reuse, R164 ;  /* 0x000000a405ae7220 */ /* 0x040fe20000410000 */
[C---:B------:R-:W-:Y:S01]  /*0e90*/  FMUL.FTZ R10, R5.reuse, R216 ;  /* 0x000000d8050a7220 */ /* 0x040fe20000410000 */
[C---:B------:R-:W-:Y:S01]  /*0ea0*/  FADD.FTZ R158, -R224.reuse, R158 ;  /* 0x0000009ee09e7221 */ /* 0x040fe20000010100 */
[C---:B------:R-:W-:Y:S01]  /*0eb0*/  FADD.FTZ R164, -R224.reuse, R181 ;  /* 0x000000b5e0a47221 */ /* 0x040fe20000010100 */
[C---:B------:R-:W-:Y:S01]  /*0ec0*/  FADD.FTZ R156, -R224.reuse, R156 ;  /* 0x0000009ce09c7221 */ /* 0x040fe20000010100 */
[----:B------:R-:W-:Y:S01]  /*0ed0*/  FMUL.FTZ R173, R5, R166 ;  /* 0x000000a605ad7220 */ /* 0x000fe20000410000 */
[C---:B------:R-:W-:Y:S01]  /*0ee0*/  FADD.FTZ R220, -R224.reuse, R15 ;  /* 0x0000000fe0dc7221 */ /* 0x040fe20000010100 */
[C---:B------:R-:W-:Y:S01]  /*0ef0*/  FADD.FTZ R166, -R224.reuse, R182 ;  /* 0x000000b6e0a67221 */ /* 0x040fe20000010100 */
[----:B------:R-:W-:Y:S01]  /*0f00*/  FFMA.FTZ R81, R153, R10, R81 ;  /* 0x0000000a99517223 */ /* 0x000fe20000010051 */
[----:B------:R-:W-:Y:S01]  /*0f10*/  FADD.FTZ R141, R141, R153 ;  /* 0x000000998d8d7221 */ /* 0x000fe20000010000 */
[C---:B------:R-:W-:Y:S01]  /*0f20*/  FMUL.FTZ R15, R5.reuse, R158 ;  /* 0x0000009e050f7220 */ /* 0x040fe20000410000 */
[----:B------:R-:W-:Y:S01]  /*0f30*/  FMUL.FTZ R182, R5, R164 ;  /* 0x000000a405b67220 */ /* 0x000fe20000410000 */
[----:B------:R-:W-:Y:S01]  /*0f40*/  FMUL.FTZ R153, R77, R153 ;  /* 0x000000994d997220 */ /* 0x000fe20000410000 */
[----:B------:R-:W-:Y:S01]  /*0f50*/  FADD.FTZ R158, -R224, R165 ;  /* 0x000000a5e09e7221 */ /* 0x000fe20000010100 */
[----:B------:R-:W-:Y:S01]  /*0f60*/  FADD.FTZ R164, RZ, R14 ;  /* 0x0000000effa47221 */ /* 0x000fe20000010000 */
[----:B------:R-:W-:Y:S01]  /*0f70*/  FMUL.FTZ R13, R5, R156 ;  /* 0x0000009c050d7220 */ /* 0x000fe20000410000 */
[----:B------:R-:W-:Y:S01]  /*0f80*/  FFMA.FTZ R165, R3, R14, RZ ;  /* 0x0000000e03a57223 */ /* 0x000fe200000100ff */
[C---:B------:R-:W-:Y:S01]  /*0f90*/  FMUL.FTZ R156, R5.reuse, R212 ;  /* 0x000000d4059c7220 */ /* 0x040fe20000410000 */
[----:B------:R-:W-:Y:S01]  /*0fa0*/  FMUL.FTZ R12, R5, R220 ;  /* 0x000000dc050c7220 */ /* 0x000fe20000410000 */
[----:B------:R-:W-:Y:S01]  /*0fb0*/  FFMA.FTZ R82, R154, R11, R82 ;  /* 0x0000000b9a527223 */ /* 0x000fe20000010052 */
[----:B------:R-:W-:Y:S01]  /*0fc0*/  FADD.FTZ R142, R142, R154 ;  /* 0x0000009a8e8e7221 */ /* 0x000fe20000010000 */
[----:B------:R-:W-:Y:S01]  /*0fd0*/  FADD.FTZ R212, -R224, R167 ;  /* 0x000000a7e0d47221 */ /* 0x000fe20000010100 */
        /* <DEDUP_REMOVED lines=30> */
[----:B-1----:R-:W-:Y:S01]  /*11c0*/  FMUL.FTZ R214, R68, R168 ;  /* 0x000000a844d67220 */ /* 0x002fe20000410000 */
[----:B------:R-:W-:Y:S01]  /*11d0*/  FFMA.FTZ R88, R168, R159, R88 ;  /* 0x0000009fa8587223 */ /* 0x000fe20000010058 */
[----:B------:R-:W-:Y:S01]  /*11e0*/  FADD.FTZ R167, R166, R163 ;  /* 0x000000a3a6a77221 */ /* 0x000fe20000010000 */
[----:B------:R-:W-:Y:S01]  /*11f0*/  FADD.FTZ R132, R132, R168 ;  /* 0x000000a884847221 */ /* 0x000fe20000010000 */
[----:B------:R-:W-:Y:S01]  /*1200*/  FADD.FTZ R172, -R224, R172 ;  /* 0x000000ace0ac7221 */ /* 0x000fe20000010100 */
[----:B------:R-:W-:Y:S01]  /*1210*/  FFMA.FTZ R166, R156, R163, R165 ;  /* 0x000000a39ca67223 */ /* 0x000fe200000100a5 */
[C---:B------:R-:W-:Y:S01]  /*1220*/  FADD.FTZ R168, -R224.reuse, R175 ;  /* 0x000000afe0a87221 */ /* 0x040fe20000010100 */
[----:B------:R-:W-:Y:S01]  /*1230*/  FMUL.FTZ R213, R69, R169 ;  /* 0x000000a945d57220 */ /* 0x000fe20000410000 */
[----:B------:R-:W-:Y:S01]  /*1240*/  FADD.FTZ R164, R167, R214 ;  /* 0x000000d6a7a47221 */ /* 0x000fe20000010000 */
[C---:B------:R-:W-:Y:S01]  /*1250*/  FMUL.FTZ R158, R5.reuse, R158 ;  /* 0x0000009e059e7220 */ /* 0x040fe20000410000 */
[----:B------:R-:W-:Y:S01]  /*1260*/  FMUL.FTZ R175, R5, R172 ;  /* 0x000000ac05af7220 */ /* 0x000fe20000410000 */
[----:B------:R-:W-:Y:S01]  /*1270*/  FFMA.FTZ R165, R159, R214, R166 ;  /* 0x000000d69fa57223 */ /* 0x000fe200000100a6 */
[C---:B------:R-:W-:Y:S01]  /*1280*/  FMUL.FTZ R172, R5.reuse, R168 ;  /* 0x000000a805ac7220 */ /* 0x040fe20000410000 */
[C---:B------:R-:W-:Y:S01]  /*1290*/  FADD.FTZ R180, -R224.reuse, R180 ;  /* 0x000000b4e0b47221 */ /* 0x040fe20000010100 */
[----:B------:R-:W-:Y:S01]  /*12a0*/  FADD.FTZ R168, -R224, R183 ;  /* 0x000000b7e0a87221 */ /* 0x000fe20000010100 */
[----:B------:R-:W-:Y:S01]  /*12b0*/  FMUL.FTZ R216, R70, R170 ;  /* 0x000000aa46d87220 */ /* 0x000fe20000410000 */
[----:B------:R-:W-:Y:S01]  /*12c0*/  FADD.FTZ R167, R164, R213 ;  /* 0x000000d5a4a77221 */ /* 0x000fe20000010000 */
[----:B------:R-:W-:Y:S01]  /*12d0*/  FFMA.FTZ R164, R158, R213, R165 ;  /* 0x000000d59ea47223 */ /* 0x000fe200000100a5 */
[C---:B------:R-:W-:Y:S01]  /*12e0*/  FMUL.FTZ R183, R5.reuse, R180 ;  /* 0x000000b405b77220 */ /* 0x040fe20000410000 */
[----:B------:R-:W-:Y:S01]  /*12f0*/  FMUL.FTZ R180, R5, R168 ;  /* 0x000000a805b47220 */ /* 0x000fe20000410000 */
[----:B------:R-:W-:Y:S01]  /*1300*/  FMUL.FTZ R215, R71, R171 ;  /* 0x000000ab47d77220 */ /* 0x000fe20000410000 */
[----:B------:R-:W-:Y:S01]  /*1310*/  FADD.FTZ R168, -R224, R189 ;  /* 0x000000bde0a87221 */ /* 0x000fe20000010100 */
[----:B------:R-:W-:Y:S01]  /*1320*/  FADD.FTZ R166, R167, R216 ;  /* 0x000000d8a7a67221 */ /* 0x000fe20000010000 */
[----:B------:R-:W-:Y:S01]  /*1330*/  FMUL.FTZ R212, R5, R212 ;  /* 0x000000d405d47220 */ /* 0x000fe20000410000 */
        /* <DEDUP_REMOVED lines=62> */
[----:B------:R-:W-:Y:S01]  /*1720*/  FADD.FTZ R196, -R224, R196 ;  /* 0x000000c4e0c47221 */ /* 0x000fe20000010100 */
[----:B------:R-:W-:Y:S01]  /*1730*/  FMUL.FTZ R220, R58, R194 ;  /* 0x000000c23adc7220 */ /* 0x000fe20000410000 */
[----:B------:R-:W-:Y:S01]  /*1740*/  FADD.FTZ R167, R164, R193 ;  /* 0x000000c1a4a77221 */ /* 0x000fe20000010000 */
[C---:B------:R-:W-:Y:S01]  /*1750*/  FMUL.FTZ R189, R5.reuse, R170 ;  /* 0x000000aa05bd7220 */ /* 0x040fe20000410000 */
[----:B------:R-:W-:Y:S01]  /*1760*/  FFMA.FTZ R164, R190, R193, R165 ;  /* 0x000000c1bea47223 */ /* 0x000fe200000100a5 */
        /* <DEDUP_REMOVED lines=65> */
.L_x_12627:
[----:B------:R-:W-:Y:S05]  /*1b80*/  BSYNC B0 ;  /* 0x0000000000007941 */ /* 0x000fea0003800000 */
.L_x_12625:
        /* <DEDUP_REMOVED lines=25> */
.L_x_12719:
        /* <DEDUP_REMOVED lines=72> */
.L_x_12630:
[----:B------:R-:W-:Y:S05]  /*21a0*/  BSYNC B0 ;  /* 0x0000000000007941 */ /* 0x000fea0003800000 */
.L_x_12629:
        /* <DEDUP_REMOVED lines=8> */
.L_x_12632:
[----:B------:R-:W-:Y:S05]  /*2230*/  BSYNC B0 ;  /* 0x0000000000007941 */ /* 0x000fea0003800000 */
.L_x_12631:
        /* <DEDUP_REMOVED lines=8> */
.L_x_12634:
[----:B------:R-:W-:Y:S05]  /*22c0*/  BSYNC B0 ;  /* 0x0000000000007941 */ /* 0x000fea0003800000 */
.L_x_12633:
        /* <DEDUP_REMOVED lines=8> */
.L_x_12636:
[----:B------:R-:W-:Y:S05]  /*2350*/  BSYNC B0 ;  /* 0x0000000000007941 */ /* 0x000fea0003800000 */
.L_x_12635:
        /* <DEDUP_REMOVED lines=8> */
.L_x_12637:
        /* <DEDUP_REMOVED lines=14> */
.L_x_12639:
[----:B------:R-:W-:Y:S05]  /*24c0*/  BSYNC B0 ;  /* 0x0000000000007941 */ /* 0x000fea0003800000 */
.L_x_12638:
        /* <DEDUP_REMOVED lines=8> */
.L_x_12641:
[----:B------:R-:W-:Y:S05]  /*2550*/  BSYNC B0 ;  /* 0x0000000000007941 */ /* 0x000fea0003800000 */
.L_x_12640:
        /* <DEDUP_REMOVED lines=8> */
.L_x_12643:
[----:B------:R-:W-:Y:S05]  /*25e0*/  BSYNC B0 ;  /* 0x0000000000007941 */ /* 0x000fea0003800000 */
.L_x_12642:
        /* <DEDUP_REMOVED lines=8> */
.L_x_12645:
[----:B------:R-:W-:Y:S05]  /*2670*/  BSYNC B0 ;  /* 0x0000000000007941 */ /* 0x000fea0003800000 */
.L_x_12644:
        /* <DEDUP_REMOVED lines=8> */
.L_x_12647:
[----:B------:R-:W-:Y:S05]  /*2700*/  BSYNC B0 ;  /* 0x0000000000007941 */ /* 0x000fea0003800000 */
.L_x_12646:
        /* <DEDUP_REMOVED lines=23> */
.L_x_12649:
[----:B------:R-:W-:Y:S05]  /*2880*/  BSYNC B0 ;  /* 0x0000000000007941 */ /* 0x000fea0003800000 */
.L_x_12648:
        /* <DEDUP_REMOVED lines=50> */
.L_x_12651:
[----:B------:R-:W-:Y:S05]  /*2bb0*/  BSYNC B0 ;  /* 0x0000000000007941 */ /* 0x000fea0003800000 */
.L_x_12650:
        /* <DEDUP_REMOVED lines=8> */
.L_x_12653:
[----:B------:R-:W-:Y:S05]  /*2c40*/  BSYNC B0 ;  /* 0x0000000000007941 */ /* 0x000fea0003800000 */
.L_x_12652:
        /* <DEDUP_REMOVED lines=9> */
.L_x_12655:
[----:B------:R-:W-:Y:S05]  /*2ce0*/  BSYNC B0 ;  /* 0x0000000000007941 */ /* 0x000fea0003800000 */
.L_x_12654:
        /* <DEDUP_REMOVED lines=9> */
.L_x_12657:
[----:B------:R-:W-:Y:S05]  /*2d80*/  BSYNC B0 ;  /* 0x0000000000007941 */ /* 0x000fea0003800000 */
.L_x_12656:
        /* <DEDUP_REMOVED lines=22> */
.L_x_12659:
[----:B------:R-:W-:Y:S05]  /*2ef0*/  BSYNC B0 ;  /* 0x0000000000007941 */ /* 0x000fea0003800000 */
.L_x_12658:
        /* <DEDUP_REMOVED lines=8> */
.L_x_12661:
[----:B------:R-:W-:Y:S05]  /*2f80*/  BSYNC B0 ;  /* 0x0000000000007941 */ /* 0x000fea0003800000 */
.L_x_12660:
        /* <DEDUP_REMOVED lines=8> */
.L_x_12663:
[----:B------:R-:W-:Y:S05]  /*3010*/  BSYNC B0 ;  /* 0x0000000000007941 */ /* 0x000fea0003800000 */
.L_x_12662:
        /* <DEDUP_REMOVED lines=8> */
.L_x_12665:
[----:B------:R-:W-:Y:S05]  /*30a0*/  BSYNC B0 ;  /* 0x0000000000007941 */ /* 0x000fea0003800000 */
.L_x_12664:
        /* <DEDUP_REMOVED lines=8> */
.L_x_12667:
[----:B------:R-:W-:Y:S05]  /*3130*/  BSYNC B0 ;  /* 0x0000000000007941 */ /* 0x000fea0003800000 */
.L_x_12666:
[----:B------:R-:W2:Y:S01]  /*3140*/  @P0 LDC.64 R226, c[0x0][0x308] ;  /* 0x0000c200ffe20b82 */ /* 0x000ea20000000a00 */
[----:B------:R-:W-:Y:S01]  /*3150*/  @!P4 ISETP.NE.AND.EX P2, PT, R9, RZ, PT, P2 ;  /* 0x000000ff0900c20c */ /* 0x000fe20003f45320 */
[----:B------:R-:W-:Y:S01]  /*3160*/  BSSY B0, `(.L_x_12668) ;  /* 0x0000026000007945 */ /* 0x000fe20003800000 */
[C---:B------:R-:W-:Y:S02]  /*3170*/  @!P4 ISETP.NE.U32.AND P3, PT, R8.reuse, RZ, PT ;  /* 0x000000ff0800c20c */ /* 0x040fe40003f65070 */
[----:B------:R-:W-:Y:S02]  /*3180*/  @!P4 FSEL R236, R27, RZ, P2 ;  /* 0x000000ff1becc208 */ /* 0x000fe40001000000 */
[----:B------:R-:W-:Y:S01]  /*3190*/  @!P4 ISETP.NE.U32.AND P2, PT, R8, RZ, PT ;  /* 0x000000ff0800c20c */ /* 0x000fe20003f45070 */
[----:B------:R-:W3:Y:S01]  /*31a0*/  @P0 LDC.64 R222, c[0x0][0x308] ;  /* 0x0000c200ffde0b82 */ /* 0x000ee20000000a00 */
[C---:B------:R-:W-:Y:S02]  /*31b0*/  @!P4 ISETP.NE.AND.EX P3, PT, R9.reuse, RZ, PT, P3 ;  /* 0x000000ff0900c20c */ /* 0x040fe40003f65330 */
[----:B------:R-:W-:-:S02]  /*31c0*/  @!P4 ISETP.NE.AND.EX P2, PT, R9, RZ, PT, P2 ;  /* 0x000000ff0900c20c */ /* 0x000fc40003f45320 */
[----:B01----:R-:W-:Y:S02]  /*31d0*/  SEL R164, R237, R144, P1 ;  /* 0x00000090eda47207 */ /* 0x003fe40000800000 */
[----:B------:R-:W-:Y:S01]  /*31e0*/  SEL R165, R240, R145, P1 ;  /* 0x00000091f0a57207 */ /* 0x000fe20000800000 */
[----:B------:R-:W0:Y:S01]  /*31f0*/  @P0 LDC.64 R194, c[0x0][0x308] ;  /* 0x0000c200ffc20b82 */ /* 0x000e220000000a00 */
        /* <DEDUP_REMOVED lines=12> */
[----:B-1----:R-:W-:-:S05]  /*32c0*/  @P0 IADD3 R165, R7, 0x200, RZ ;  /* 0x0000020007a50810 */ /* 0x002fca0007ffe0ff */
[----:B--2---:R-:W-:Y:S01]  /*32d0*/  @P0 IMAD.WIDE.U32 R226, R165, 0x10, R226 ;  /* 0x00000010a5e20825 */ /* 0x004fe200078e00e2 */
[----:B------:R-:W-:Y:S06]  /*32e0*/  @!P6 BRA `(.L_x_12669) ;  /* 0x000000000034e947 */ /* 0x000fec0003800000 */
[----:B------:R-:W1:Y:S01]  /*32f0*/  LDC.64 R228, c[0x0][0x2f8] ;  /* 0x0000be00ffe47b82 */ /* 0x000e620000000a00 */
        /* <DEDUP_REMOVED lines=12> */
.L_x_12669:
[----:B------:R-:W-:Y:S05]  /*33c0*/  BSYNC B0 ;  /* 0x0000000000007941 */ /* 0x000fea0003800000 */
.L_x_12668:
[----:B------:R-:W-:Y:S04]  /*33d0*/  BSSY B0, `(.L_x_12670) ;  /* 0x0000008000007945 */ /* 0x000fe80003800000 */
[----:B------:R-:W-:Y:S05]  /*33e0*/  @!P4 BRA `(.L_x_12671) ;  /* 0x000000000018c947 */ /* 0x000fea0003800000 */
[----:B------:R-:W-:Y:S01]  /*33f0*/  ISETP.NE.U32.AND P2, PT, R8, RZ, PT ;  /* 0x000000ff0800720c */ /* 0x000fe20003f45070 */
[----:B-1----:R-:W-:-:S03]  /*3400*/  FFMA.FTZ R165, R183, R171, R168 ;  /* 0x000000abb7a57223 */ /* 0x002fc600000100a8 */
[----:B------:R-:W-:Y:S01]  /*3410*/  ISETP.NE.AND.EX P2, PT, R9, RZ, PT, P2 ;  /* 0x000000ff0900720c */ /* 0x000fe20003f45320 */
[----:B------:R-:W-:-:S04]  /*3420*/  FADD.FTZ R164, R184, -R165 ;  /* 0x800000a5b8a47221 */ /* 0x000fc80000010000 */
[----:B------:R-:W-:-:S08]  /*3430*/  FMUL.FTZ R231, R5, R164 ;  /* 0x000000a405e77220 */ /* 0x000fd00000410000 */
[----:B------:R-:W-:-:S07]  /*3440*/  @P2 FADD.FTZ R231, R28, R231 ;  /* 0x000000e71ce72221 */ /* 0x000fce0000010000 */
.L_x_12671:
[----:B------:R-:W-:Y:S05]  /*3450*/  BSYNC B0 ;  /* 0x0000000000007941 */ /* 0x000fea0003800000 */
.L_x_12670:
        /* <DEDUP_REMOVED lines=8> */
.L_x_12673:
[----:B------:R-:W-:Y:S05]  /*34e0*/  BSYNC B0 ;  /* 0x0000000000007941 */ /* 0x000fea0003800000 */
.L_x_12672:
        /* <DEDUP_REMOVED lines=8> */
.L_x_12675:
[----:B------:R-:W-:Y:S05]  /*3570*/  BSYNC B0 ;  /* 0x0000000000007941 */ /* 0x000fea0003800000 */
.L_x_12674:
        /* <DEDUP_REMOVED lines=8> */
.L_x_12677:
[----:B------:R-:W-:Y:S05]  /*3600*/  BSYNC B0 ;  /* 0x0000000000007941 */ /* 0x000fea0003800000 */
.L_x_12676:
[----:B-1----:R-:W-:Y:S01]  /*3610*/  SEL R164, R231, R144, P1 ;  /* 0x00000090e7a47207 */ /* 0x002fe20000800000 */
        /* <DEDUP_REMOVED lines=8> */
[----:B---3--:R-:W-:Y:S01]  /*36a0*/  @P0 IMAD.WIDE.U32 R222, R229, 0x10, R222 ;  /* 0x00000010e5de0825 */ /* 0x008fe200078e00de */
[----:B------:R-:W-:Y:S01]  /*36b0*/  @!P4 FSEL R229, R16, RZ, P3 ;  /* 0x000000ff10e5c208 */ /* 0x000fe20001800000 */
[----:B------:R-:W-:Y:S10]  /*36c0*/  @!P6 BRA `(.L_x_12679) ;  /* 0x000000000034e947 */ /* 0x000ff40003800000 */
[----:B-1----:R-:W1:Y:S01]  /*36d0*/  LDC.64 R164, c[0x0][0x2f8] ;  /* 0x0000be00ffa47b82 */ /* 0x002e620000000a00 */
        /* <DEDUP_REMOVED lines=8> */
[----:B-1----:R-:W-:Y:S01]  /*3760*/  IMAD.WIDE.U32 R226, R227, 0x10, R164 ;  /* 0x00000010e3e27825 */ /* 0x002fe200078e00a4 */
[----:B------:R-:W-:Y:S02]  /*3770*/  SEL R165, R232, R149, P3 ;  /* 0x00000095e8a57207 */ /* 0x000fe40001800000 */
[----:B------:R-:W-:-:S05]  /*3780*/  SEL R164, R231, R148, P3 ;  /* 0x00000094e7a47207 */ /* 0x000fca0001800000 */
[----:B------:R2:W-:Y:S02]  /*3790*/  STG.E.128 desc[UR4][R226.64], R164 ;  /* 0x000000a4e2007986 */ /* 0x0005e4000c101d04 */
.L_x_12679:
[----:B------:R-:W-:Y:S05]  /*37a0*/  BSYNC B0 ;  /* 0x0000000000007941 */ /* 0x000fea0003800000 */
.L_x_12678:
[----:B------:R-:W-:Y:S04]  /*37b0*/  BSSY B0, `(.L_x_12680) ;  /* 0x0000008000007945 */ /* 0x000fe80003800000 */
[----:B------:R-:W-:Y:S05]  /*37c0*/  @!P4 BRA `(.L_x_12681) ;  /* 0x000000000018c947 */ /* 0x000fea0003800000 */
[----:B------:R-:W-:Y:S01]  /*37d0*/  ISETP.NE.U32.AND P3, PT, R8, RZ, PT ;  /* 0x000000ff0800720c */ /* 0x000fe20003f65070 */
[----:B-12---:R-:W-:-:S03]  /*37e0*/  FFMA.FTZ R165, R191, R171, R168 ;  /* 0x000000abbfa57223 */ /* 0x006fc600000100a8 */
[----:B------:R-:W-:Y:S01]  /*37f0*/  ISETP.NE.AND.EX P3, PT, R9, RZ, PT, P3 ;  /* 0x000000ff0900720c */ /* 0x000fe20003f65330 */
[----:B------:R-:W-:-:S04]  /*3800*/  FADD.FTZ R164, R192, -R165 ;  /* 0x800000a5c0a47221 */ /* 0x000fc80000010000 */
[----:B------:R-:W-:-:S08]  /*3810*/  FMUL.FTZ R211, R5, R164 ;  /* 0x000000a405d37220 */ /* 0x000fd00000410000 */
[----:B------:R-:W-:-:S07]  /*3820*/  @P3 FADD.FTZ R211, R24, R211 ;  /* 0x000000d318d33221 */ /* 0x000fce0000010000 */
.L_x_12681:
[----:B------:R-:W-:Y:S05]  /*3830*/  BSYNC B0 ;  /* 0x0000000000007941 */ /* 0x000fea0003800000 */
.L_x_12680:
        /* <DEDUP_REMOVED lines=8> */
.L_x_12683:
[----:B------:R-:W-:Y:S05]  /*38c0*/  BSYNC B0 ;  /* 0x0000000000007941 */ /* 0x000fea0003800000 */
.L_x_12682:
        /* <DEDUP_REMOVED lines=8> */
.L_x_12685:
[----:B------:R-:W-:Y:S05]  /*3950*/  BSYNC B0 ;  /* 0x0000000000007941 */ /* 0x000fea0003800000 */
.L_x_12684:
        /* <DEDUP_REMOVED lines=8> */
.L_x_12687:
[----:B------:R-:W-:Y:S05]  /*39e0*/  BSYNC B0 ;  /* 0x0000000000007941 */ /* 0x000fea0003800000 */
.L_x_12686:
[----:B-12---:R-:W-:Y:S01]  /*39f0*/  SEL R164, R211, R144, P1 ;  /* 0x00000090d3a47207 */ /* 0x006fe20000800000 */
        /* <DEDUP_REMOVED lines=11> */
[----:B-1----:R-:W0:Y:S01]  /*3ab0*/  LDC.64 R164, c[0x0][0x2f8] ;  /* 0x0000be00ffa47b82 */ /* 0x002e220000000a00 */
        /* <DEDUP_REMOVED lines=12> */
.L_x_12689:
[----:B------:R-:W-:Y:S05]  /*3b80*/  BSYNC B0 ;  /* 0x0000000000007941 */ /* 0x000fea0003800000 */
.L_x_12688:
        /* <DEDUP_REMOVED lines=8> */
.L_x_12691:
[----:B------:R-:W-:Y:S05]  /*3c10*/  BSYNC B0 ;  /* 0x0000000000007941 */ /* 0x000fea0003800000 */
.L_x_12690:
        /* <DEDUP_REMOVED lines=8> */
.L_x_12693:
[----:B------:R-:W-:Y:S05]  /*3ca0*/  BSYNC B0 ;  /* 0x0000000000007941 */ /* 0x000fea0003800000 */
.L_x_12692:
        /* <DEDUP_REMOVED lines=8> */
.L_x_12695:
[----:B------:R-:W-:Y:S05]  /*3d30*/  BSYNC B0 ;  /* 0x0000000000007941 */ /* 0x000fea0003800000 */
.L_x_12694:
        /* <DEDUP_REMOVED lines=8> */
.L_x_12697:
[----:B------:R-:W-:Y:S05]  /*3dc0*/  BSYNC B0 ;  /* 0x0000000000007941 */ /* 0x000fea0003800000 */
.L_x_12696:
        /* <DEDUP_REMOVED lines=23> */
.L_x_12699:
[----:B------:R-:W-:Y:S05]  /*3f40*/  BSYNC B0 ;  /* 0x0000000000007941 */ /* 0x000fea0003800000 */
.L_x_12698:
        /* <DEDUP_REMOVED lines=8> */
.L_x_12701:
[----:B------:R-:W-:Y:S05]  /*3fd0*/  BSYNC B0 ;  /* 0x0000000000007941 */ /* 0x000fea0003800000 */
.L_x_12700:
        /* <DEDUP_REMOVED lines=8> */
.L_x_12703:
[----:B------:R-:W-:Y:S05]  /*4060*/  BSYNC B0 ;  /* 0x0000000000007941 */ /* 0x000fea0003800000 */
.L_x_12702:
        /* <DEDUP_REMOVED lines=8> */
.L_x_12705:
[----:B------:R-:W-:Y:S05]  /*40f0*/  BSYNC B0 ;  /* 0x0000000000007941 */ /* 0x000fea0003800000 */
.L_x_12704:
[----:B------:R-:W-:Y:S01]  /*4100*/  @!P4 ISETP.NE.U32.AND P3, PT, R8, RZ, PT ;  /* 0x000000ff0800c20c */ /* 0x000fe20003f65070 */
[----:B------:R-:W-:Y:S01]  /*4110*/  FMUL.FTZ R6, R226, UR9 ;  /* 0x00000009e2067c20 */ /* 0x000fe20008410000 */
[----:B01----:R-:W-:Y:S01]  /*4120*/  FMUL.FTZ R165, R229, UR9 ;  /* 0x00000009e5a57c20 */ /* 0x003fe20008410000 */
        /* <DEDUP_REMOVED lines=17> */
.L_x_12707:
[----:B------:R-:W-:Y:S05]  /*4240*/  BSYNC B0 ;  /* 0x0000000000007941 */ /* 0x000fea0003800000 */
.L_x_12706:
        /* <DEDUP_REMOVED lines=15> */
.L_x_12624:
        /* <DEDUP_REMOVED lines=27> */
.L_x_12628:
[----:B------:R-:W-:Y:S01]  /*44f0*/  HFMA2.MMA R225, -RZ, RZ, 0, 9.5367431640625e-07 ;  /* 0x00000010ffe17435 */ /* 0x000fe200000001ff */
[----:B------:R-:W-:Y:S02]  /*4500*/  MOV R228, R167 ;  /* 0x000000a700e47202 */ /* 0x000fe40000000f00 */
[----:B------:R-:W-:Y:S02]  /*4510*/  MOV R230, 0x1f ;  /* 0x0000001f00e67802 */ /* 0x000fe40000000f00 */
[----:B------:R-:W-:-:S07]  /*4520*/  MOV R195, 0xffffffff ;  /* 0xffffffff00c37802 */ /* 0x000fce0000000f00 */
[----:B-----5:R-:W-:Y:S05]  /*4530*/  WARPSYNC.COLLECTIVE R195, `(.L_x_12709) ;  /* 0x00000000c3087348 */ /* 0x020fea0003c00000 */
[----:B------:R0:W1:Y:S02]  /*4540*/  SHFL.DOWN P1, R211, R228, R225, R230 ;  /* 0x080000e1e4d37389 */ /* 0x00006400000200e6 */
[----:B01---5:R-:W-:Y:S01]  /*4550*/  ENDCOLLECTIVE ;  /* 0x000000000000791b */ /* 0x023fe20003800000 */
.L_x_12709:
[----:B------:R-:W-:Y:S02]  /*4560*/  MOV R228, R165 ;  /* 0x000000a500e47202 */ /* 0x000fe40000000f00 */
[----:B------:R-:W-:-:S07]  /*4570*/  MOV R168, R211 ;  /* 0x000000d300a87202 */ /* 0x000fce0000000f00 */
[----:B------:R-:W-:Y:S05]  /*4580*/  WARPSYNC.COLLECTIVE R195, `(.L_x_12710) ;  /* 0x00000000c3087348 */ /* 0x000fea0003c00000 */
[----:B------:R0:W1:Y:S02]  /*4590*/  SHFL.DOWN P1, R211, R228, R225, R230 ;  /* 0x080000e1e4d37389 */ /* 0x00006400000200e6 */
[----:B01----:R-:W-:Y:S01]  /*45a0*/  ENDCOLLECTIVE ;  /* 0x000000000000791b */ /* 0x003fe20003800000 */
.L_x_12710:
[----:B------:R-:W-:Y:S01]  /*45b0*/  FADD.FTZ R168, R168, R167 ;  /* 0x000000a7a8a87221 */ /* 0x000fe20000010000 */
[----:B------:R-:W-:-:S04]  /*45c0*/  HFMA2.MMA R225, -RZ, RZ, 0, 4.76837158203125e-07 ;  /* 0x00000008ffe17435 */ /* 0x000fc800000001ff */
[----:B------:R-:W-:Y:S02]  /*45d0*/  MOV R228, R168 ;  /* 0x000000a800e47202 */ /* 0x000fe40000000f00 */
[----:B------:R-:W-:-:S07]  /*45e0*/  MOV R170, R211 ;  /* 0x000000d300aa7202 */ /* 0x000fce0000000f00 */
[----:B------:R-:W-:Y:S05]  /*45f0*/  WARPSYNC.COLLECTIVE R195, `(.L_x_12711) ;  /* 0x00000000c3087348 */ /* 0x000fea0003c00000 */
[----:B------:R0:W1:Y:S02]  /*4600*/  SHFL.DOWN P1, R211, R228, R225, R230 ;  /* 0x080000e1e4d37389 */ /* 0x00006400000200e6 */
[----:B01----:R-:W-:Y:S01]  /*4610*/  ENDCOLLECTIVE ;  /* 0x000000000000791b */ /* 0x003fe20003800000 */
.L_x_12711:
[----:B------:R-:W-:-:S05]  /*4620*/  FADD.FTZ R170, R170, R165 ;  /* 0x000000a5aaaa7221 */ /* 0x000fca0000010000 */
[----:B------:R-:W-:Y:S02]  /*4630*/  MOV R228, R170 ;  /* 0x000000aa00e47202 */ /* 0x000fe40000000f00 */
[----:B------:R-:W-:-:S07]  /*4640*/  MOV R169, R211 ;  /* 0x000000d300a97202 */ /* 0x000fce0000000f00 */
[----:B------:R-:W-:Y:S05]  /*4650*/  WARPSYNC.COLLECTIVE R195, `(.L_x_12712) ;  /* 0x00000000c3087348 */ /* 0x000fea0003c00000 */
[----:B------:R0:W1:Y:S02]  /*4660*/  SHFL.DOWN P1, R211, R228, R225, R230 ;  /* 0x080000e1e4d37389 */ /* 0x00006400000200e6 */
[----:B01----:R-:W-:Y:S01]  /*4670*/  ENDCOLLECTIVE ;  /* 0x000000000000791b */ /* 0x003fe20003800000 */
.L_x_12712:
[----:B------:R-:W-:Y:S01]  /*4680*/  FADD.FTZ R169, R168, R169 ;  /* 0x000000a9a8a97221 */ /* 0x000fe20000010000 */
[----:B------:R-:W-:-:S04]  /*4690*/  HFMA2.MMA R225, -RZ, RZ, 0, 2.384185791015625e-07 ;  /* 0x00000004ffe17435 */ /* 0x000fc800000001ff */
[----:B------:R-:W-:Y:S02]  /*46a0*/  MOV R228, R169 ;  /* 0x000000a900e47202 */ /* 0x000fe40000000f00 */
[----:B------:R-:W-:-:S07]  /*46b0*/  MOV R171, R211 ;  /* 0x000000d300ab7202 */ /* 0x000fce0000000f00 */
[----:B------:R-:W-:Y:S05]  /*46c0*/  WARPSYNC.COLLECTIVE R195, `(.L_x_12713) ;  /* 0x00000000c3087348 */ /* 0x000fea0003c00000 */
[----:B------:R0:W1:Y:S02]  /*46d0*/  SHFL.DOWN P1, R211, R228, R225, R230 ;  /* 0x080000e1e4d37389 */ /* 0x00006400000200e6 */
[----:B01----:R-:W-:Y:S01]  /*46e0*/  ENDCOLLECTIVE ;  /* 0x000000000000791b */ /* 0x003fe20003800000 */
.L_x_12713:
[----:B------:R-:W-:-:S05]  /*46f0*/  FADD.FTZ R171, R170, R171 ;  /* 0x000000abaaab7221 */ /* 0x000fca0000010000 */
[----:B------:R-:W-:Y:S02]  /*4700*/  MOV R228, R171 ;  /* 0x000000ab00e47202 */ /* 0x000fe40000000f00 */
[----:B------:R-:W-:-:S07]  /*4710*/  MOV R194, R211 ;  /* 0x000000d300c27202 */ /* 0x000fce0000000f00 */
[----:B------:R-:W-:Y:S05]  /*4720*/  WARPSYNC.COLLECTIVE R195, `(.L_x_12714) ;  /* 0x00000000c3087348 */ /* 0x000fea0003c00000 */
[----:B------:R0:W1:Y:S02]  /*4730*/  SHFL.DOWN P1, R211, R228, R225, R230 ;  /* 0x080000e1e4d37389 */ /* 0x00006400000200e6 */
[----:B01----:R-:W-:Y:S01]  /*4740*/  ENDCOLLECTIVE ;  /* 0x000000000000791b */ /* 0x003fe20003800000 */
.L_x_12714:
[----:B------:R-:W-:Y:S01]  /*4750*/  FADD.FTZ R194, R169, R194 ;  /* 0x000000c2a9c27221 */ /* 0x000fe20000010000 */
[----:B------:R-:W-:-:S04]  /*4760*/  HFMA2.MMA R225, -RZ, RZ, 0, 1.1920928955078125e-07 ;  /* 0x00000002ffe17435 */ /* 0x000fc800000001ff */
[----:B------:R-:W-:Y:S02]  /*4770*/  MOV R228, R194 ;  /* 0x000000c200e47202 */ /* 0x000fe40000000f00 */
[----:B------:R-:W-:-:S07]  /*4780*/  MOV R226, R211 ;  /* 0x000000d300e27202 */ /* 0x000fce0000000f00 */
[----:B------:R-:W-:Y:S05]  /*4790*/  WARPSYNC.COLLECTIVE R195, `(.L_x_12715) ;  /* 0x00000000c3087348 */ /* 0x000fea0003c00000 */
[----:B------:R0:W1:Y:S02]  /*47a0*/  SHFL.DOWN P1, R211, R228, R225, R230 ;  /* 0x080000e1e4d37389 */ /* 0x00006400000200e6 */
[----:B01----:R-:W-:Y:S01]  /*47b0*/  ENDCOLLECTIVE ;  /* 0x000000000000791b */ /* 0x003fe20003800000 */
.L_x_12715:
[----:B------:R-:W-:-:S05]  /*47c0*/  FADD.FTZ R226, R171, R226 ;  /* 0x000000e2abe27221 */ /* 0x000fca0000010000 */
[----:B------:R-:W-:Y:S02]  /*47d0*/  MOV R228, R226 ;  /* 0x000000e200e47202 */ /* 0x000fe40000000f00 */
[----:B------:R-:W-:-:S07]  /*47e0*/  MOV R165, R211 ;  /* 0x000000d300a57202 */ /* 0x000fce0000000f00 */
[----:B------:R-:W-:Y:S05]  /*47f0*/  WARPSYNC.COLLECTIVE R195, `(.L_x_12716) ;  /* 0x00000000c3087348 */ /* 0x000fea0003c00000 */
[----:B------:R0:W1:Y:S02]  /*4800*/  SHFL.DOWN P1, R211, R228, R225, R230 ;  /* 0x080000e1e4d37389 */ /* 0x00006400000200e6 */
[----:B01----:R-:W-:Y:S01]  /*4810*/  ENDCOLLECTIVE ;  /* 0x000000000000791b */ /* 0x003fe20003800000 */
.L_x_12716:
[----:B------:R-:W-:Y:S01]  /*4820*/  FADD.FTZ R165, R194, R165 ;  /* 0x000000a5c2a57221 */ /* 0x000fe20000010000 */
[----:B------:R-:W-:-:S04]  /*4830*/  HFMA2.MMA R225, -RZ, RZ, 0, 5.9604644775390625e-08 ;  /* 0x00000001ffe17435 */ /* 0x000fc800000001ff */
[----:B------:R-:W-:Y:S02]  /*4840*/  MOV R228, R165 ;  /* 0x000000a500e47202 */ /* 0x000fe40000000f00 */
[----:B------:R-:W-:-:S07]  /*4850*/  MOV R167, R211 ;  /* 0x000000d300a77202 */ /* 0x000fce0000000f00 */
[----:B------:R-:W-:Y:S05]  /*4860*/  WARPSYNC.COLLECTIVE R195, `(.L_x_12717) ;  /* 0x00000000c3087348 */ /* 0x000fea0003c00000 */
[----:B------:R0:W1:Y:S02]  /*4870*/  SHFL.DOWN P1, R211, R228, R225, R230 ;  /* 0x080000e1e4d37389 */ /* 0x00006400000200e6 */
[----:B01----:R-:W-:Y:S01]  /*4880*/  ENDCOLLECTIVE ;  /* 0x000000000000791b */ /* 0x003fe20003800000 */
.L_x_12717:
[----:B------:R-:W-:-:S05]  /*4890*/  FADD.FTZ R167, R226, R167 ;  /* 0x000000a7e2a77221 */ /* 0x000fca0000010000 */
[----:B------:R-:W-:Y:S02]  /*48a0*/  MOV R228, R167 ;  /* 0x000000a700e47202 */ /* 0x000fe40000000f00 */
[----:B------:R-:W-:-:S07]  /*48b0*/  MOV R168, R211 ;  /* 0x000000d300a87202 */ /* 0x000fce0000000f00 */
[----:B------:R-:W-:Y:S05]  /*48c0*/  WARPSYNC.COLLECTIVE R195, `(.L_x_12718) ;  /* 0x00000000c3087348 */ /* 0x000fea0003c00000 */
[----:B------:R0:W1:Y:S02]  /*48d0*/  SHFL.DOWN P1, R211, R228, R225, R230 ;  /* 0x080000e1e4d37389 */ /* 0x00006400000200e6 */
[----:B01----:R-:W-:Y:S01]  /*48e0*/  ENDCOLLECTIVE ;  /* 0x000000000000791b */ /* 0x003fe20003800000 */
.L_x_12718:
[----:B------:R-:W-:Y:S01]  /*48f0*/  MOV R170, R211 ;  /* 0x000000d300aa7202 */ /* 0x000fe20000000f00 */
[----:B------:R-:W-:Y:S06]  /*4900*/  BRA `(.L_x_12719) ;  /* 0xffffffd400047947 */ /* 0x000fec000383ffff */
.L_x_12720:
        /* <DEDUP_REMOVED lines=15> */
.L_x_14043:


//--------------------- .text._ZN10layer_norm13ln_bwd_kernelINS_13Kernel_traitsIfffffjLj4096ELj1ELj1ELj4ELj16ENS_18Kernel_traits_baseILj4096EfffffjLj128EEEEELb0ELb1ELb0ELb0EEEvNS_9BwdParamsE --------------------------
	.section	.text._ZN10layer_norm13ln_bwd_kernelINS_13Kernel_traitsIfffffjLj4096ELj1ELj1ELj4ELj16ENS_18Kernel_traits_baseILj4096EfffffjLj128EEEEELb0ELb1ELb0ELb0EEEvNS_9BwdParamsE,"ax",@progbits
	.align	128
        .global         _ZN10layer_norm13ln_bwd_kernelINS_13Kernel_traitsIfffffjLj4096ELj1ELj1ELj4ELj16ENS_18Kernel_traits_baseILj4096EfffffjLj128EEEEELb0ELb1ELb0ELb0EEEvNS_9BwdParamsE
        .type           _ZN10layer_norm13ln_bwd_kernelINS_13Kernel_traitsIfffffjLj4096ELj1ELj1ELj4ELj16ENS_18Kernel_traits_baseILj4096EfffffjLj128EEEEELb0ELb1ELb0ELb0EEEvNS_9BwdParamsE,@function
        .size           _ZN10layer_norm13ln_bwd_kernelINS_13Kernel_traitsIfffffjLj4096ELj1ELj1ELj4ELj16ENS_18Kernel_traits_baseILj4096EfffffjLj128EEEEELb0ELb1ELb0ELb0EEEvNS_9BwdParamsE,(.L_x_14044 - _ZN10layer_norm13ln_bwd_kernelINS_13Kernel_traitsIfffffjLj4096ELj1ELj1ELj4ELj16ENS_18Kernel_traits_baseILj4096EfffffjLj128EEEEELb0ELb1ELb0ELb0EEEvNS_9BwdParamsE)
        .other          _ZN10layer_norm13ln_bwd_kernelINS_13Kernel_traitsIfffffjLj4096ELj1ELj1ELj4ELj16ENS_18Kernel_traits_baseILj4096EfffffjLj128EEEEELb0ELb1ELb0ELb0EEEvNS_9BwdParamsE,@"STO_CUDA_ENTRY STV_DEFAULT"
_ZN10layer_norm13ln_bwd_kernelINS_13Kernel_traitsIfffffjLj4096ELj1ELj1ELj4ELj16ENS_18Kernel_traits_baseILj4096EfffffjLj128EEEEELb0ELb1ELb0ELb0EEEvNS_9BwdParamsE:
.text._ZN10layer_norm13ln_bwd_kernelINS_13Kernel_traitsIfffffjLj4096ELj1ELj1ELj4ELj16ENS_18Kernel_traits_baseILj4096EfffffjLj128EEEEELb0ELb1ELb0ELb0EEEvNS_9BwdParamsE:
[----:B------:R-:W0:Y:S01]  /*0000*/  LDC R1, c[0x0][0x28] ;  /* 0x00000a00ff017b82 */ /* 0x000e220000000800 */
[----:B------:R-:W1:Y:S01]  /*0010*/  S2R R148, SR_TID.X ;  /* 0x0000000000947919 */ /* 0x000e620000002100 */
[----:B------:R-:W-:Y:S01]  /*0020*/  ULDC UR4, c[0x0][0x218] ;  /* 0x0000860000047ab9 */ /* 0x000fe20000000800 */
[----:B0-----:R-:W-:Y:S02]  /*0030*/  IADD3 R1, R1, -0x70, RZ ;  /* 0xffffff9001017810 */ /* 0x001fe40007ffe0ff */
[----:B------:R-:W-:-:S03]  /*0040*/  LOP3.LUT R3, R3, 0xfffffff7, RZ, 0xc0, !PT ;  /* 0xfffffff703037812 */ /* 0x000fc600078ec0ff */
        /* <DEDUP_REMOVED lines=15> */
[----:B------:R1:W-:Y:S01]  /*0140*/  STL [R1+0x1c], R2 ;  /* 0x00001c0201007387 */ /* 0x0003e20000100800 */
[----:B------:R-:W-:Y:S02]  /*0150*/  MOV R85, R2 ;  /* 0x0000000200557202 */ /* 0x000fe40000000f00 */
[----:B------:R-:W-:Y:S01]  /*0160*/  LEA.HI.SX32 R0, R0, R5, 0x1e ;  /* 0x0000000500007211 */ /* 0x000fe200078ff2ff */
[----:B------:R-:W3:Y:S03]  /*0170*/  LDL.64 R100, [R1+0x50] ;  /* 0x0000500001647983 */ /* 0x000ee60000100a00 */
[C---:B------:R-:W-:Y:S01]  /*0180*/  LOP3.LUT P1, RZ, R0.reuse, 0xffffff80, RZ, 0xc0, !PT ;  /* 0xffffff8000ff7812 */ /* 0x040fe2000782c0ff */
[----:B------:R-:W3:Y:S01]  /*0190*/  LDL.64 R102, [R1+0x58] ;  /* 0x0000580001667983 */ /* 0x000ee20000100a00 */
[----:B------:R-:W-:-:S02]  /*01a0*/  ISETP.GE.U32.AND P6, PT, R0, 0x100, PT ;  /* 0x000001000000780c */ /* 0x000fc40003fc6070 */
[C---:B------:R-:W-:Y:S01]  /*01b0*/  ISETP.GE.U32.AND P5, PT, R0.reuse, 0x180, PT ;  /* 0x000001800000780c */ /* 0x040fe20003fa6070 */
[----:B------:R-:W4:Y:S01]  /*01c0*/  LDL.64 R104, [R1+0x60] ;  /* 0x0000600001687983 */ /* 0x000f220000100a00 */
[----:B------:R-:W-:-:S03]  /*01d0*/  ISETP.GE.U32.AND P4, PT, R0, 0x200, PT ;  /* 0x000002000000780c */ /* 0x000fc60003f86070 */
[----:B------:R-:W4:Y:S04]  /*01e0*/  LDL.64 R106, [R1+0x68] ;  /* 0x00006800016a7983 */ /* 0x000f280000100a00 */
[----:B--2---:R-:W2:Y:S01]  /*01f0*/  @P1 LDC.64 R4, c[0x0][0x260] ;  /* 0x00009800ff041b82 */ /* 0x004ea20000000a00 */
[----:B------:R-:W-:Y:S01]  /*0200*/  @P1 LOP3.LUT R3, R3, 0x8, RZ, 0xfc, !PT ;  /* 0x0000000803031812 */ /* 0x000fe200078efcff */
[----:B------:R-:W-:Y:S01]  /*0210*/  ULDC.64 UR4, c[0x0][0x208] ;  /* 0x0000820000047ab9 */ /* 0x000fe20000000a00 */
[----:B------:R-:W4:Y:S02]  /*0220*/  LDL.64 R96, [R1+0x30] ;  /* 0x0000300001607983 */ /* 0x000f240000100a00 */
[----:B------:R-:W-:Y:S02]  /*0230*/  LOP3.LUT R3, R3, 0xfffffffb, RZ, 0xc0, !PT ;  /* 0xfffffffb03037812 */ /* 0x000fe400078ec0ff */
[----:B------:R-:W4:Y:S01]  /*0240*/  LDL.64 R98, [R1+0x38] ;  /* 0x0000380001627983 */ /* 0x000f220000100a00 */
[----:B------:R-:W0:Y:S01]  /*0250*/  @P1 LDC.64 R6, c[0x0][0x278] ;  /* 0x00009e00ff061b82 */ /* 0x000e220000000a00 */
[----:B------:R-:W-:-:S02]  /*0260*/  @P6 LOP3.LUT R3, R3, 0x4, RZ, 0xfc, !PT ;  /* 0x0000000403036812 */ /* 0x000fc400078efcff */
[----:B------:R-:W4:Y:S02]  /*0270*/  LDL.64 R92, [R1+0x40] ;  /* 0x00004000015c7983 */ /* 0x000f240000100a00 */
[----:B------:R-:W-:Y:S02]  /*0280*/  LOP3.LUT R3, R3, 0xfffffffd, RZ, 0xc0, !PT ;  /* 0xfffffffd03037812 */ /* 0x000fe400078ec0ff */
[----:B------:R-:W4:Y:S01]  /*0290*/  LDL.64 R94, [R1+0x48] ;  /* 0x00004800015e7983 */ /* 0x000f220000100a00 */
[----:B------:R-:W1:Y:S01]  /*02a0*/  @P6 LDC.64 R8, c[0x0][0x260] ;  /* 0x00009800ff086b82 */ /* 0x000e620000000a00 */
[----:B------:R-:W-:Y:S02]  /*02b0*/  @P5 LOP3.LUT R3, R3, 0x2, RZ, 0xfc, !PT ;  /* 0x0000000203035812 */ /* 0x000fe400078efcff */
[----:B------:R-:W4:Y:S02]  /*02c0*/  LDL.64 R88, [R1+0x20] ;  /* 0x0000200001587983 */ /* 0x000f240000100a00 */
[----:B------:R-:W-:-:S02]  /*02d0*/  LOP3.LUT R3, R3, 0xfffffffe, RZ, 0xc0, !PT ;  /* 0xfffffffe03037812 */ /* 0x000fc400078ec0ff */
[----:B------:R-:W4:Y:S01]  /*02e0*/  LDL.64 R90, [R1+0x28] ;  /* 0x00002800015a7983 */ /* 0x000f220000100a00 */
[----:B------:R-:W1:Y:S01]  /*02f0*/  @P6 LDC.64 R10, c[0x0][0x278] ;  /* 0x00009e00ff0a6b82 */ /* 0x000e620000000a00 */
[----:B--2---:R-:W-:Y:S01]  /*0300*/  @P1 IMAD.WIDE.U32 R4, R85, 0x10, R4 ;  /* 0x0000001055041825 */ /* 0x004fe200078e0004 */
[----:B------:R-:W-:-:S03]  /*0310*/  @P4 LOP3.LUT R3, R3, 0x1, RZ, 0xfc, !PT ;  /* 0x0000000103034812 */ /* 0x000fc600078efcff */
[C---:B0-----:R-:W-:Y:S01]  /*0320*/  @P1 IMAD.WIDE.U32 R6, R85.reuse, 0x10, R6 ;  /* 0x0000001055061825 */ /* 0x041fe200078e0006 */
[----:B------:R-:W-:Y:S02]  /*0330*/  @P1 LOP3.LUT R85, R85, 0x80, RZ, 0xfc, !PT ;  /* 0x0000008055551812 */ /* 0x000fe400078efcff */
[----:B------:R-:W0:Y:S01]  /*0340*/  @P5 LDC.64 R18, c[0x0][0x278] ;  /* 0x00009e00ff125b82 */ /* 0x000e220000000a00 */
[----:B-1----:R-:W-:Y:S02]  /*0350*/  P2R R2, PR, RZ, 0x40 ;  /* 0x00000040ff027803 */ /* 0x002fe40000000000 */
[----:B------:R-:W-:-:S05]  /*0360*/  @P6 IMAD.WIDE.U32 R12, R85, 0x10, R8 ;  /* 0x00000010550c6825 */ /* 0x000fca00078e0008 */
[----:B------:R-:W1:Y:S01]  /*0370*/  @P5 LDC.64 R16, c[0x0][0x260] ;  /* 0x00009800ff105b82 */ /* 0x000e620000000a00 */
[C---:B------:R-:W-:Y:S01]  /*0380*/  @P6 IMAD.WIDE.U32 R14, R85.reuse, 0x10, R10 ;  /* 0x00000010550e6825 */ /* 0x040fe200078e000a */
[----:B------:R-:W-:-:S06]  /*0390*/  @P6 IADD3 R85, R85, 0x80, RZ ;  /* 0x0000008055556810 */ /* 0x000fcc0007ffe0ff */
[----:B------:R-:W2:Y:S01]  /*03a0*/  @P4 LDC.64 R64, c[0x0][0x260] ;  /* 0x00009800ff404b82 */ /* 0x000ea20000000a00 */
[----:B------:R-:W-:Y:S02]  /*03b0*/  LOP3.LUT P6, RZ, R3, 0x8, RZ, 0xc0, !PT ;  /* 0x0000000803ff7812 */ /* 0x000fe400078cc0ff */
[----:B------:R-:W-:Y:S01]  /*03c0*/  ISETP.GE.U32.AND P0, PT, R0, 0x280, PT ;  /* 0x000002800000780c */ /* 0x000fe20003f06070 */
[----:B0-----:R-:W-:-:S04]  /*03d0*/  @P5 IMAD.WIDE.U32 R18, R85, 0x10, R18 ;  /* 0x0000001055125825 */ /* 0x001fc800078e0012 */
[----:B------:R-:W0:Y:S01]  /*03e0*/  @P4 LDC.64 R66, c[0x0][0x278] ;  /* 0x00009e00ff424b82 */ /* 0x000e220000000a00 */
[----:B-1----:R-:W-:Y:S01]  /*03f0*/  @P5 IMAD.WIDE.U32 R16, R85, 0x10, R16 ;  /* 0x0000001055105825 */ /* 0x002fe200078e0010 */
[----:B------:R-:W-:-:S06]  /*0400*/  ISETP.GE.U32.AND P1, PT, R0, 0x300, PT ;  /* 0x000003000000780c */ /* 0x000fcc0003f26070 */
[----:B------:R-:W1:Y:S01]  /*0410*/  @P0 LDC.64 R8, c[0x0][0x260] ;  /* 0x00009800ff080b82 */ /* 0x000e620000000a00 */
[----:B------:R-:W5:Y:S01]  /*0420*/  @P5 LDG.E.128 R20, desc[UR4][R16.64] ;  /* 0x0000000410145981 */ /* 0x000f62000c1e1d00 */
[----:B------:R-:W-:-:S06]  /*0430*/  ISETP.GE.U32.AND P2, PT, R0, 0x380, PT ;  /* 0x000003800000780c */ /* 0x000fcc0003f46070 */
[----:B------:R-:W1:Y:S01]  /*0440*/  @P0 LDC.64 R10, c[0x0][0x278] ;  /* 0x00009e00ff0a0b82 */ /* 0x000e620000000a00 */
[----:B---3--:R-:W3:Y:S01]  /*0450*/  @P6 LDG.E.128 R100, desc[UR4][R6.64] ;  /* 0x0000000406646981 */ /* 0x008ee2000c1e1d00 */
[----:B------:R-:W-:-:S06]  /*0460*/  ISETP.GE.U32.AND P3, PT, R0, 0x400, PT ;  /* 0x000004000000780c */ /* 0x000fcc0003f66070 */
[----:B------:R-:W1:Y:S01]  /*0470*/  @P1 LDC.64 R72, c[0x0][0x260] ;  /* 0x00009800ff481b82 */ /* 0x000e620000000a00 */
[----:B----4-:R-:W4:Y:S07]  /*0480*/  @P6 LDG.E.128 R104, desc[UR4][R4.64] ;  /* 0x0000000404686981 */ /* 0x010f2e000c1e1d00 */
[----:B------:R-:W1:Y:S01]  /*0490*/  @P1 LDC.64 R74, c[0x0][0x278] ;  /* 0x00009e00ff4a1b82 */ /* 0x000e620000000a00 */
[----:B------:R-:W2:Y:S07]  /*04a0*/  @P5 LDG.E.128 R88, desc[UR4][R18.64] ;  /* 0x0000000412585981 */ /* 0x000eae000c1e1d00 */
[----:B------:R-:W1:Y:S01]  /*04b0*/  @P2 LDC.64 R76, c[0x0][0x260] ;  /* 0x00009800ff4c2b82 */ /* 0x000e620000000a00 */
[----:B------:R-:W-:-:S07]  /*04c0*/  @P5 IADD3 R85, R85, 0x80, RZ ;  /* 0x0000008055555810 */ /* 0x000fce0007ffe0ff */
[----:B------:R-:W1:Y:S01]  /*04d0*/  @P2 LDC.64 R78, c[0x0][0x278] ;  /* 0x00009e00ff4e2b82 */ /* 0x000e620000000a00 */
[----:B---3--:R3:W-:Y:S07]  /*04e0*/  @P6 STL.64 [R1+0x50], R100 ;  /* 0x0000506401006387 */ /* 0x0087ee0000100a00 */
[----:B------:R-:W3:Y:S01]  /*04f0*/  @P3 LDC.64 R80, c[0x0][0x260] ;  /* 0x00009800ff503b82 */ /* 0x000ee20000000a00 */
[----:B------:R3:W-:Y:S04]  /*0500*/  @P6 STL.64 [R1+0x58], R102 ;  /* 0x0000586601006387 */ /* 0x0007e80000100a00 */
[----:B----4-:R4:W-:Y:S03]  /*0510*/  @P6 STL.64 [R1+0x60], R104 ;  /* 0x0000606801006387 */ /* 0x0109e60000100a00 */
[----:B------:R-:W4:Y:S01]  /*0520*/  @P3 LDC.64 R82, c[0x0][0x278] ;  /* 0x00009e00ff523b82 */ /* 0x000f220000000a00 */
[----:B------:R4:W-:Y:S01]  /*0530*/  @P6 STL.64 [R1+0x68], R106 ;  /* 0x0000686a01006387 */ /* 0x0009e20000100a00 */
[----:B------:R-:W-:-:S13]  /*0540*/  ISETP.NE.AND P6, PT, R2, RZ, PT ;  /* 0x000000ff0200720c */ /* 0x000fda0003fc5270 */
[----:B------:R-:W4:Y:S04]  /*0550*/  @P6 LDG.E.128 R96, desc[UR4][R12.64] ;  /* 0x000000040c606981 */ /* 0x000f28000c1e1d00 */
[----:B------:R-:W4:Y:S01]  /*0560*/  @P6 LDG.E.128 R92, desc[UR4][R14.64] ;  /* 0x000000040e5c6981 */ /* 0x000f22000c1e1d00 */
[----:B--2---:R-:W-:-:S04]  /*0570*/  @P4 IMAD.WIDE.U32 R64, R85, 0x10, R64 ;  /* 0x0000001055404825 */ /* 0x004fc800078e0040 */
[C---:B0-----:R-:W-:Y:S01]  /*0580*/  @P4 IMAD.WIDE.U32 R66, R85.reuse, 0x10, R66 ;  /* 0x0000001055424825 */ /* 0x041fe200078e0042 */
[----:B------:R-:W-:Y:S01]  /*0590*/  @P4 IADD3 R85, R85, 0x80, RZ ;  /* 0x0000008055554810 */ /* 0x000fe20007ffe0ff */
[----:B------:R0:W5:Y:S04]  /*05a0*/  @P4 LDG.E.128 R24, desc[UR4][R64.64] ;  /* 0x0000000440184981 */ /* 0x000168000c1e1d00 */
[----:B-1----:R-:W-:Y:S01]  /*05b0*/  @P0 IMAD.WIDE.U32 R68, R85, 0x10, R8 ;  /* 0x0000001055440825 */ /* 0x002fe200078e0008 */
[----:B------:R-:W-:Y:S01]  /*05c0*/  LOP3.LUT R3, R3, 0xffffffef, RZ, 0xc0, !PT ;  /* 0xffffffef03037812 */ /* 0x000fe200078ec0ff */
[----:B------:R1:W5:Y:S02]  /*05d0*/  @P4 LDG.E.128 R28, desc[UR4][R66.64] ;  /* 0x00000004421c4981 */ /* 0x000364000c1e1d00 */
[C---:B------:R-:W-:Y:S01]  /*05e0*/  @P0 IMAD.WIDE.U32 R70, R85.reuse, 0x10, R10 ;  /* 0x0000001055460825 */ /* 0x040fe200078e000a */
[----:B------:R-:W-:Y:S01]  /*05f0*/  @P0 IADD3 R85, R85, 0x80, RZ ;  /* 0x0000008055550810 */ /* 0x000fe20007ffe0ff */
[----:B------:R2:W5:Y:S04]  /*0600*/  @P0 LDG.E.128 R32, desc[UR4][R68.64] ;  /* 0x0000000444200981 */ /* 0x000568000c1e1d00 */
[C---:B------:R-:W-:Y:S01]  /*0610*/  @P1 IMAD.WIDE.U32 R72, R85.reuse, 0x10, R72 ;  /* 0x0000001055481825 */ /* 0x040fe200078e0048 */
[----:B------:R-:W-:Y:S01]  /*0620*/  LEA.HI R2, R148, UR6, RZ, 0x19 ;  /* 0x0000000694027c11 */ /* 0x000fe2000f8fc8ff */
[----:B------:R2:W5:Y:S02]  /*0630*/  @P0 LDG.E.128 R36, desc[UR4][R70.64] ;  /* 0x0000000446240981 */ /* 0x000564000c1e1d00 */
[C---:B------:R-:W-:Y:S01]  /*0640*/  @P1 IMAD.WIDE.U32 R74, R85.reuse, 0x10, R74 ;  /* 0x00000010554a1825 */ /* 0x040fe200078e004a */
[----:B------:R-:W-:Y:S01]  /*0650*/  @P1 IADD3 R85, R85, 0x80, RZ ;  /* 0x0000008055551810 */ /* 0x000fe20007ffe0ff */
[----:B------:R2:W5:Y:S04]  /*0660*/  @P1 LDG.E.128 R40, desc[UR4][R72.64] ;  /* 0x0000000448281981 */ /* 0x000568000c1e1d00 */
[----:B------:R-:W-:Y:S01]  /*0670*/  @P2 IMAD.WIDE.U32 R76, R85, 0x10, R76 ;  /* 0x00000010554c2825 */ /* 0x000fe200078e004c */
[----:B------:R-:W-:Y:S01]  /*0680*/  @P3 LOP3.LUT R3, R3, 0x10, RZ, 0xfc, !PT ;  /* 0x0000001003033812 */ /* 0x000fe200078efcff */
[----:B------:R2:W5:Y:S02]  /*0690*/  @P1 LDG.E.128 R44, desc[UR4][R74.64] ;  /* 0x000000044a2c1981 */ /* 0x000564000c1e1d00 */
[C---:B------:R-:W-:Y:S01]  /*06a0*/  @P2 IMAD.WIDE.U32 R78, R85.reuse, 0x10, R78 ;  /* 0x00000010554e2825 */ /* 0x040fe200078e004e */
[----:B------:R-:W-:Y:S01]  /*06b0*/  @P2 IADD3 R85, R85, 0x80, RZ ;  /* 0x0000008055552810 */ /* 0x000fe20007ffe0ff */
[----:B------:R2:W5:Y:S04]  /*06c0*/  @P2 LDG.E.128 R48, desc[UR4][R76.64] ;  /* 0x000000044c302981 */ /* 0x000568000c1e1d00 */
[C---:B---3--:R-:W-:Y:S01]  /*06d0*/  @P3 IMAD.WIDE.U32 R8, R85.reuse, 0x10, R80 ;  /* 0x0000001055083825 */ /* 0x048fe200078e0050 */
[----:B------:R3:W5:Y:S03]  /*06e0*/  @P2 LDG.E.128 R52, desc[UR4][R78.64] ;  /* 0x000000044e342981 */ /* 0x000766000c1e1d00 */
[----:B----4-:R-:W-:Y:S01]  /*06f0*/  @P3 IMAD.WIDE.U32 R10, R85, 0x10, R82 ;  /* 0x00000010550a3825 */ /* 0x010fe200078e0052 */
[----:B------:R4:W5:Y:S04]  /*0700*/  @P3 LDG.E.128 R56, desc[UR4][R8.64] ;  /* 0x0000000408383981 */ /* 0x000968000c1e1d00 */
[----:B------:R4:W5:Y:S01]  /*0710*/  @P3 LDG.E.128 R60, desc[UR4][R10.64] ;  /* 0x000000040a3c3981 */ /* 0x000962000c1e1d00 */
[----:B------:R-:W-:-:S02]  /*0720*/  ISETP.GE.AND P3, PT, R2, UR7, PT ;  /* 0x0000000702007c0c */ /* 0x000fc4000bf66270 */
[----:B0-----:R-:W-:Y:S02]  /*0730*/  CS2R R64, SRZ ;  /* 0x0000000000407805 */ /* 0x001fe4000001ff00 */
[----:B-1----:R-:W-:Y:S02]  /*0740*/  CS2R R66, SRZ ;  /* 0x0000000000427805 */ /* 0x002fe4000001ff00 */
[----:B------:R-:W-:Y:S02]  /*0750*/  CS2R R164, SRZ ;  /* 0x0000000000a47805 */ /* 0x000fe4000001ff00 */
[----:B------:R-:W-:Y:S02]  /*0760*/  CS2R R166, SRZ ;  /* 0x0000000000a67805 */ /* 0x000fe4000001ff00 */
[----:B--2---:R-:W-:Y:S02]  /*0770*/  CS2R R68, SRZ ;  /* 0x0000000000447805 */ /* 0x004fe4000001ff00 */
[----:B------:R-:W-:-:S02]  /*0780*/  CS2R R70, SRZ ;  /* 0x0000000000467805 */ /* 0x000fc4000001ff00 */
[----:B------:R-:W-:Y:S02]  /*0790*/  CS2R R72, SRZ ;  /* 0x0000000000487805 */ /* 0x000fe4000001ff00 */
[----:B------:R-:W-:Y:S02]  /*07a0*/  CS2R R74, SRZ ;  /* 0x00000000004a7805 */ /* 0x000fe4000001ff00 */
[----:B------:R-:W-:Y:S02]  /*07b0*/  CS2R R76, SRZ ;  /* 0x00000000004c7805 */ /* 0x000fe4000001ff00 */
[----:B---3--:R-:W-:Y:S02]  /*07c0*/  CS2R R78, SRZ ;  /* 0x00000000004e7805 */ /* 0x008fe4000001ff00 */
        /* <DEDUP_REMOVED lines=32> */
[----:B------:R0:W-:Y:S04]  /*09d0*/  @P6 STL.64 [R1+0x30], R96 ;  /* 0x0000306001006387 */ /* 0x0001e80000100a00 */
[----:B------:R1:W-:Y:S04]  /*09e0*/  @P6 STL.64 [R1+0x38], R98 ;  /* 0x0000386201006387 */ /* 0x0003e80000100a00 */
[----:B------:R2:W-:Y:S04]  /*09f0*/  @P6 STL.64 [R1+0x40], R92 ;  /* 0x0000405c01006387 */ /* 0x0005e80000100a00 */
[----:B------:R3:W-:Y:S01]  /*0a00*/  @P6 STL.64 [R1+0x48], R94 ;  /* 0x0000485e01006387 */ /* 0x0007e20000100a00 */
[----:B0-----:R-:W-:-:S03]  /*0a10*/  CS2R R96, SRZ ;  /* 0x0000000000607805 */ /* 0x001fc6000001ff00 */
[----:B------:R0:W-:Y:S01]  /*0a20*/  @P5 STL.64 [R1+0x20], R88 ;  /* 0x0000205801005387 */ /* 0x0001e20000100a00 */
[----:B-1----:R-:W-:-:S03]  /*0a30*/  CS2R R98, SRZ ;  /* 0x0000000000627805 */ /* 0x002fc6000001ff00 */
[----:B------:R1:W-:Y:S01]  /*0a40*/  @P5 STL.64 [R1+0x28], R90 ;  /* 0x0000285a01005387 */ /* 0x0003e20000100a00 */
[----:B--2---:R-:W-:Y:S02]  /*0a50*/  CS2R R92, SRZ ;  /* 0x00000000005c7805 */ /* 0x004fe4000001ff00 */
[----:B---3--:R-:W-:Y:S02]  /*0a60*/  CS2R R94, SRZ ;  /* 0x00000000005e7805 */ /* 0x008fe4000001ff00 */
[----:B0-----:R-:W-:Y:S02]  /*0a70*/  CS2R R88, SRZ ;  /* 0x0000000000587805 */ /* 0x001fe4000001ff00 */
[----:B-1----:R-:W-:Y:S01]  /*0a80*/  CS2R R90, SRZ ;  /* 0x00000000005a7805 */ /* 0x002fe2000001ff00 */
[----:B----4-:R-:W-:Y:S06]  /*0a90*/  @P3 BRA `(.L_x_12721) ;  /* 0x0000003800543947 */ /* 0x010fec0003800000 */
[----:B------:R-:W-:Y:S01]  /*0aa0*/  HFMA2.MMA R0, -RZ, RZ, 0, 5.9604644775390625e-08 ;  /* 0x00000001ff007435 */ /* 0x000fe200000001ff */
[----:B------:R-:W-:Y:S01]  /*0ab0*/  ULDC.64 UR6, c[0x0][0x270] ;  /* 0x00009c0000067ab9 */ /* 0x000fe20000000a00 */
[----:B------:R-:W-:Y:S02]  /*0ac0*/  MOV R65, RZ ;  /* 0x000000ff00417202 */ /* 0x000fe40000000f00 */
[----:B------:R-:W-:-:S03]  /*0ad0*/  ISETP.NE.U32.AND P3, PT, RZ, UR6, PT ;  /* 0x00000006ff007c0c */ /* 0x000fc6000bf65070 */
[----:B------:R0:W-:Y:S01]  /*0ae0*/  STL.S16 [R1+0x14], R0 ;  /* 0x0000140001007387 */ /* 0x0001e20000100600 */
[----:B------:R-:W-:-:S13]  /*0af0*/  ISETP.NE.AND.EX P3, PT, RZ, UR7, PT, P3 ;  /* 0x00000007ff007c0c */ /* 0x000fda000bf65330 */
.L_x_12755:
[----:B--234-:R-:W1:Y:S01]  /*0b00*/  LDC.64 R198, c[0x0][0x250] ;  /* 0x00009400ffc67b82 */ /* 0x01ce620000000a00 */
[----:B------:R-:W-:Y:S02]  /*0b10*/  SHF.R.S32.HI R10, RZ, 0x1f, R2 ;  /* 0x0000001fff0a7819 */ /* 0x000fe40000011402 */
[----:B------:R-:W-:-:S05]  /*0b20*/  LOP3.LUT P5, RZ, R3, 0x8, RZ, 0xc0, !PT ;  /* 0x0000000803ff7812 */ /* 0x000fca00078ac0ff */
[----:B------:R-:W2:Y:S01]  /*0b30*/  @P3 LDC.64 R4, c[0x0][0x270] ;  /* 0x00009c00ff043b82 */ /* 0x000ea20000000a00 */
[----:B-1----:R-:W-:-:S05]  /*0b40*/  IMAD.WIDE R198, R2, 0x4, R198 ;  /* 0x0000000402c67825 */ /* 0x002fca00078e02c6 */
[----:B-----5:R-:W5:Y:S01]  /*0b50*/  LDG.E R205, desc[UR4][R198.64] ;  /* 0x00000004c6cd7981 */ /* 0x020f62000c1e1900 */
[C---:B--2---:R-:W-:Y:S02]  /*0b60*/  @P3 LEA R196, P4, R2.reuse, R4, 0x2 ;  /* 0x0000000402c43211 */ /* 0x044fe400078810ff */
[----:B------:R-:W-:Y:S02]  /*0b70*/  MOV R4, 0x3f800000 ;  /* 0x3f80000000047802 */ /* 0x000fe40000000f00 */
[----:B------:R-:W-:Y:S01]  /*0b80*/  @P3 LEA.HI.X R197, R2, R5, R10, 0x2, P4 ;  /* 0x0000000502c53211 */ /* 0x000fe200020f140a */
[----:B------:R-:W1:Y:S04]  /*0b90*/  S2R R200, SR_TID.X ;  /* 0x0000000000c87919 */ /* 0x000e680000002100 */
[----:B------:R2:W5:Y:S02]  /*0ba0*/  @P3 LDG.E R4, desc[UR4][R196.64] ;  /* 0x00000004c4043981 */ /* 0x000564000c1e1900 */
[----:B--2---:R-:W2:Y:S01]  /*0bb0*/  LDC.64 R196, c[0x0][0x258] ;  /* 0x00009600ffc47b82 */ /* 0x004ea20000000a00 */
[----:B------:R-:W-:-:S05]  /*0bc0*/  MOV R19, UR13 ;  /* 0x0000000d00137c02 */ /* 0x000fca0008000f00 */
[----:B------:R3:W-:Y:S01]  /*0bd0*/  STL [R1+0x18], R19 ;  /* 0x0000181301007387 */ /* 0x0007e20000100800 */
[C---:B------:R-:W-:Y:S02]  /*0be0*/  IMAD R10, R2.reuse, R19, RZ ;  /* 0x00000013020a7224 */ /* 0x040fe400078e02ff */
[----:B--2---:R-:W-:-:S05]  /*0bf0*/  IMAD.WIDE R196, R2, 0x4, R196 ;  /* 0x0000000402c47825 */ /* 0x004fca00078e02c4 */
[----:B------:R1:W5:Y:S02]  /*0c00*/  LDG.E R5, desc[UR4][R196.64] ;  /* 0x00000004c4057981 */ /* 0x000364000c1e1900 */
[----:B-1----:R-:W-:-:S05]  /*0c10*/  LOP3.LUT R196, R200, 0x7f, RZ, 0xc0, !PT ;  /* 0x0000007fc8c47812 */ /* 0x002fca00078ec0ff */
[----:B------:R1:W-:Y:S01]  /*0c20*/  STL [R1+0x1c], R196 ;  /* 0x00001cc401007387 */ /* 0x0003e20000100800 */
[----:B---3--:R-:W-:-:S04]  /*0c30*/  SHF.R.S32.HI R19, RZ, 0x1f, R10 ;  /* 0x0000001fff137819 */ /* 0x008fc8000001140a */
[----:B------:R-:W-:Y:S01]  /*0c40*/  LEA.HI R10, R19, R10, RZ, 0x2 ;  /* 0x0000000a130a7211 */ /* 0x000fe200078f10ff */
[----:B------:R-:W-:Y:S03]  /*0c50*/  BSSY B0, `(.L_x_12722) ;  /* 0x0000035000007945 */ /* 0x000fe60003800000 */
[----:B------:R-:W-:Y:S02]  /*0c60*/  LEA.HI.SX32 R10, R10, R196, 0x1e ;  /* 0x000000c40a0a7211 */ /* 0x000fe400078ff2ff */
[----:B------:R-:W-:Y:S02]  /*0c70*/  MOV R19, RZ ;  /* 0x000000ff00137202 */ /* 0x000fe40000000f00 */
[----:B------:R-:W-:Y:S02]  /*0c80*/  MOV R204, RZ ;  /* 0x000000ff00cc7202 */ /* 0x000fe40000000f00 */
[----:B------:R-:W-:Y:S01]  /*0c90*/  MOV R212, R10 ;  /* 0x0000000a00d47202 */ /* 0x000fe20000000f00 */
[----:B-1----:R-:W-:Y:S06]  /*0ca0*/  @!P5 BRA `(.L_x_12723) ;  /* 0x0000000000bcd947 */ /* 0x002fec0003800000 */
[----:B------:R-:W-:Y:S01]  /*0cb0*/  ISETP.NE.U32.AND P4, PT, RZ, UR8, PT ;  /* 0x00000008ff007c0c */ /* 0x000fe2000bf85070 */
[----:B------:R-:W1:Y:S01]  /*0cc0*/  LDC.U8 R200, c[0x0][0x2a0] ;  /* 0x0000a800ffc87b82 */ /* 0x000e620000000000 */
        /* <DEDUP_REMOVED lines=10> */
[----:B-1----:R-:W-:Y:S01]  /*0d70*/  ISETP.NE.AND P4, PT, R200, RZ, PT ;  /* 0x000000ffc800720c */ /* 0x002fe20003f85270 */
[----:B0-----:R-:W0:Y:S02]  /*0d80*/  LDC.64 R196, c[0x0][0x2b8] ;  /* 0x0000ae00ffc47b82 */ /* 0x001e240000000a00 */
[----:B------:R-:W2:Y:S01]  /*0d90*/  LDG.E.128 R200, desc[UR4][R198.64] ;  /* 0x00000004c6c87981 */ /* 0x000ea2000c1e1d00 */
[----:B-----5:R-:W-:Y:S01]  /*0da0*/  FSEL R0, R205, RZ, !P4 ;  /* 0x000000ffcd007208 */ /* 0x020fe20006000000 */
[----:B0-----:R-:W-:-:S06]  /*0db0*/  IMAD.WIDE.U32 R196, R10, 0x10, R196 ;  /* 0x000000100ac47825 */ /* 0x001fcc00078e00c4 */
        /* <DEDUP_REMOVED lines=10> */
[----:B------:R-:W-:Y:S01]  /*0e60*/  FMUL.FTZ R231, R230, R197 ;  /* 0x000000c5e6e77220 */ /* 0x000fe20000410000 */
[----:B----4-:R-:W-:Y:S01]  /*0e70*/  FMUL.FTZ R230, R229, R198 ;  /* 0x000000c6e5e67220 */ /* 0x010fe20000410000 */
[----:B------:R-:W-:Y:S01]  /*0e80*/  FADD.FTZ R92, R92, R196 ;  /* 0x000000c45c5c7221 */ /* 0x000fe20000010000 */
[----:B------:R-:W-:Y:S01]  /*0e90*/  FFMA.FTZ R64, R196, R0, R64 ;  /* 0x00000000c4407223 */ /* 0x000fe20000010040 */
[----:B------:R-:W-:Y:S01]  /*0ea0*/  FMUL.FTZ R229, R5, R19 ;  /* 0x0000001305e57220 */ /* 0x000fe20000410000 */
[----:B------:R-:W-:Y:S01]  /*0eb0*/  FADD.FTZ R196, RZ, R11 ;  /* 0x0000000bffc47221 */ /* 0x000fe20000010000 */
[----:B------:R-:W-:-:S03]  /*0ec0*/  FFMA.FTZ R19, R0, R11, RZ ;  /* 0x0000000b00137223 */ /* 0x000fc600000100ff */
        /* <DEDUP_REMOVED lines=13> */
.L_x_12723:
[----:B------:R-:W-:Y:S05]  /*0fa0*/  BSYNC B0 ;  /* 0x0000000000007941 */ /* 0x000fea0003800000 */
.L_x_12722:
[----:B------:R-:W-:Y:S01]  /*0fb0*/  LOP3.LUT P4, RZ, R3, 0x4, RZ, 0xc0, !PT ;  /* 0x0000000403ff7812 */ /* 0x000fe2000788c0ff */
[----:B------:R-:W-:-:S12]  /*0fc0*/  BSSY B0, `(.L_x_12724) ;  /* 0x0000033000007945 */ /* 0x000fd80003800000 */
[----:B------:R-:W-:Y:S05]  /*0fd0*/  @!P4 BRA `(.L_x_12725) ;  /* 0x0000000000c4c947 */ /* 0x000fea0003800000 */
[----:B------:R-:W-:Y:S01]  /*0fe0*/  ISETP.NE.U32.AND P4, PT, RZ, UR8, PT ;  /* 0x00000008ff007c0c */ /* 0x000fe2000bf85070 */
[----:B------:R-:W1:Y:S01]  /*0ff0*/  LDC.U8 R198, c[0x0][0x2a0] ;  /* 0x0000a800ffc67b82 */ /* 0x000e620000000000 */
[----:B------:R-:W2:Y:S02]  /*1000*/  LDL R242, [R1+0x30] ;  /* 0x0000300001f27983 */ /* 0x000ea40000100800 */
[----:B------:R-:W-:Y:S02]  /*1010*/  ISETP.NE.AND.EX P4, PT, RZ, UR9, PT, P4 ;  /* 0x00000009ff007c0c */ /* 0x000fe4000bf85340 */
[----:B------:R-:W3:Y:S03]  /*1020*/  LDL R222, [R1+0x34] ;  /* 0x0000340001de7983 */ /* 0x000ee60000100800 */
[----:B------:R-:W4:Y:S01]  /*1030*/  LDC.64 R200, c[0x0][0x2b8] ;  /* 0x0000ae00ffc87b82 */ /* 0x000f220000000a00 */
[----:B------:R-:W3:Y:S07]  /*1040*/  LDL R216, [R1+0x38] ;  /* 0x0000380001d87983 */ /* 0x000eee0000100800 */
[----:B------:R-:W-:-:S04]  /*1050*/  @P4 LEA R196, P5, R212, UR8, 0x4 ;  /* 0x00000008d4c44c11 */ /* 0x000fc8000f8a20ff */
[----:B------:R-:W-:-:S05]  /*1060*/  @P4 LEA.HI.X R197, R212, UR9, RZ, 0x4, P5 ;  /* 0x00000009d4c54c11 */ /* 0x000fca000a8f24ff */
[----:B------:R0:W5:Y:S02]  /*1070*/  @P4 LDG.E.128 R156, desc[UR4][R196.64] ;  /* 0x00000004c49c4981 */ /* 0x000164000c1e1d00 */
[----:B0-----:R-:W-:-:S04]  /*1080*/  LEA R196, P4, R212, UR10, 0x4 ;  /* 0x0000000ad4c47c11 */ /* 0x001fc8000f8820ff */
[----:B------:R-:W-:Y:S02]  /*1090*/  LEA.HI.X R197, R212, UR11, RZ, 0x4, P4 ;  /* 0x0000000bd4c57c11 */ /* 0x000fe4000a0f24ff */
[----:B-1----:R-:W-:-:S04]  /*10a0*/  ISETP.NE.AND P4, PT, R198, RZ, PT ;  /* 0x000000ffc600720c */ /* 0x002fc80003f85270 */
[----:B------:R-:W2:Y:S01]  /*10b0*/  LDG.E.128 R196, desc[UR4][R196.64] ;  /* 0x00000004c4c47981 */ /* 0x000ea2000c1e1d00 */
[----:B----4-:R-:W-:Y:S01]  /*10c0*/  IMAD.WIDE.U32 R200, R212, 0x10, R200 ;  /* 0x00000010d4c87825 */ /* 0x010fe200078e00c8 */
[----:B-----5:R-:W-:-:S05]  /*10d0*/  FSEL R13, R205, RZ, !P4 ;  /* 0x000000ffcd0d7208 */ /* 0x020fca0006000000 */
[----:B------:R-:W4:Y:S01]  /*10e0*/  LDG.E.128 R200, desc[UR4][R200.64] ;  /* 0x00000004c8c87981 */ /* 0x000f22000c1e1d00 */
[C---:B--2---:R-:W-:Y:S01]  /*10f0*/  FADD.FTZ R196, -R13.reuse, R196 ;  /* 0x000000c40dc47221 */ /* 0x044fe20000010100 */
[C---:B------:R-:W-:Y:S01]  /*1100*/  FADD.FTZ R197, -R13.reuse, R197 ;  /* 0x000000c50dc57221 */ /* 0x040fe20000010100 */
[C---:B------:R-:W-:Y:S01]  /*1110*/  FADD.FTZ R198, -R13.reuse, R198 ;  /* 0x000000c60dc67221 */ /* 0x040fe20000010100 */
[----:B------:R-:W-:Y:S02]  /*1120*/  FADD.FTZ R13, -R13, R199 ;  /* 0x000000c70d0d7221 */ /* 0x000fe40000010100 */
[----:B------:R-:W2:Y:S01]  /*1130*/  LDL R199, [R1+0x3c] ;  /* 0x00003c0001c77983 */ /* 0x000ea20000100800 */
[C---:B------:R-:W-:Y:S01]  /*1140*/  FMUL.FTZ R215, R5.reuse, R196 ;  /* 0x000000c405d77220 */ /* 0x040fe20000410000 */
[----:B------:R-:W-:-:S04]  /*1150*/  FMUL.FTZ R197, R5, R197 ;  /* 0x000000c505c57220 */ /* 0x000fc80000410000 */
[----:B------:R0:W-:Y:S04]  /*1160*/  STL [R1+0x10], R215 ;  /* 0x000010d701007387 */ /* 0x0001e80000100800 */
[----:B------:R1:W-:Y:S01]  /*1170*/  STL [R1+0x4], R197 ;  /* 0x000004c501007387 */ /* 0x0003e20000100800 */
[----:B----4-:R-:W-:Y:S01]  /*1180*/  FMUL.FTZ R243, R242, R200 ;  /* 0x000000c8f2f37220 */ /* 0x010fe20000410000 */
[----:B---3--:R-:W-:-:S03]  /*1190*/  FMUL.FTZ R222, R222, R201 ;  /* 0x000000c9dede7220 */ /* 0x008fc60000410000 */
[----:B------:R-:W-:Y:S01]  /*11a0*/  FADD.FTZ R19, R19, R243 ;  /* 0x000000f313137221 */ /* 0x000fe20000010000 */
[----:B------:R-:W-:Y:S01]  /*11b0*/  FFMA.FTZ R196, R215, R243, R204 ;  /* 0x000000f3d7c47223 */ /* 0x000fe200000100cc */
[----:B------:R-:W-:Y:S01]  /*11c0*/  FMUL.FTZ R242, R5, R198 ;  /* 0x000000c605f27220 */ /* 0x000fe20000410000 */
[----:B------:R-:W-:Y:S01]  /*11d0*/  FMUL.FTZ R216, R216, R202 ;  /* 0x000000cad8d87220 */ /* 0x000fe20000410000 */
[----:B------:R-:W-:Y:S01]  /*11e0*/  FADD.FTZ R19, R19, R222 ;  /* 0x000000de13137221 */ /* 0x000fe20000010000 */
[----:B------:R-:W-:Y:S01]  /*11f0*/  FFMA.FTZ R196, R197, R222, R196 ;  /* 0x000000dec5c47223 */ /* 0x000fe200000100c4 */
[----:B------:R-:W-:Y:S01]  /*1200*/  FFMA.FTZ R164, R200, R215, R164 ;  /* 0x000000d7c8a47223 */ /* 0x000fe200000100a4 */
[----:B0-----:R-:W-:Y:S01]  /*1210*/  FMUL.FTZ R215, R5, R13 ;  /* 0x0000000d05d77220 */ /* 0x001fe20000410000 */
        /* <DEDUP_REMOVED lines=12> */
[----:B-1----:R-:W-:-:S07]  /*12e0*/  FFMA.FTZ R204, R215, R13, R196 ;  /* 0x0000000dd7cc7223 */ /* 0x002fce00000100c4 */
.L_x_12725:
[----:B------:R-:W-:Y:S05]  /*12f0*/  BSYNC B0 ;  /* 0x0000000000007941 */ /* 0x000fea0003800000 */
.L_x_12724:
[----:B------:R-:W-:Y:S01]  /*1300*/  LOP3.LUT P4, RZ, R3, 0x2, RZ, 0xc0, !PT ;  /* 0x0000000203ff7812 */ /* 0x000fe2000788c0ff */
[----:B------:R-:W-:-:S12]  /*1310*/  BSSY B0, `(.L_x_12726) ;  /* 0x000002f000007945 */ /* 0x000fd80003800000 */
[----:B------:R-:W-:Y:S05]  /*1320*/  @!P4 BRA `(.L_x_12727) ;  /* 0x0000000000b4c947 */ /* 0x000fea0003800000 */
[----:B------:R-:W-:Y:S01]  /*1330*/  ISETP.NE.U32.AND P4, PT, RZ, UR8, PT ;  /* 0x00000008ff007c0c */ /* 0x000fe2000bf85070 */
[----:B------:R-:W1:Y:S03]  /*1340*/  LDC.U8 R198, c[0x0][0x2a0] ;  /* 0x0000a800ffc67b82 */ /* 0x000e660000000000 */
[----:B------:R-:W-:-:S05]  /*1350*/  ISETP.NE.AND.EX P4, PT, RZ, UR9, PT, P4 ;  /* 0x00000009ff007c0c */ /* 0x000fca000bf85340 */
[----:B------:R-:W2:Y:S08]  /*1360*/  LDC.64 R200, c[0x0][0x2b8] ;  /* 0x0000ae00ffc87b82 */ /* 0x000eb00000000a00 */
[----:B------:R-:W-:-:S04]  /*1370*/  @P4 LEA R196, P5, R212, UR8, 0x4 ;  /* 0x00000008d4c44c11 */ /* 0x000fc8000f8a20ff */
[----:B------:R-:W-:-:S05]  /*1380*/  @P4 LEA.HI.X R197, R212, UR9, RZ, 0x4, P5 ;  /* 0x00000009d4c54c11 */ /* 0x000fca000a8f24ff */
[----:B------:R3:W5:Y:S01]  /*1390*/  @P4 LDG.E.128 R168, desc[UR4][R196.64] ;  /* 0x00000004c4a84981 */ /* 0x000762000c1e1d00 */
[C---:B--2---:R-:W-:Y:S01]  /*13a0*/  IMAD.WIDE.U32 R200, R212.reuse, 0x10, R200 ;  /* 0x00000010d4c87825 */ /* 0x044fe200078e00c8 */
[----:B---3--:R-:W-:-:S05]  /*13b0*/  LEA R196, P4, R212, UR10, 0x4 ;  /* 0x0000000ad4c47c11 */ /* 0x008fca000f8820ff */
[----:B------:R-:W2:Y:S01]  /*13c0*/  LDG.E.128 R200, desc[UR4][R200.64] ;  /* 0x00000004c8c87981 */ /* 0x000ea2000c1e1d00 */
[----:B------:R-:W-:Y:S02]  /*13d0*/  LEA.HI.X R197, R212, UR11, RZ, 0x4, P4 ;  /* 0x0000000bd4c57c11 */ /* 0x000fe4000a0f24ff */
[----:B-1----:R-:W-:-:S04]  /*13e0*/  ISETP.NE.AND P4, PT, R198, RZ, PT ;  /* 0x000000ffc600720c */ /* 0x002fc80003f85270 */
[----:B------:R-:W3:Y:S01]  /*13f0*/  LDG.E.128 R196, desc[UR4][R196.64] ;  /* 0x00000004c4c47981 */ /* 0x000ee2000c1e1d00 */
[----:B-----5:R-:W-:Y:S02]  /*1400*/  FSEL R14, R205, RZ, !P4 ;  /* 0x000000ffcd0e7208 */ /* 0x020fe40006000000 */
[----:B------:R-:W-:-:S03]  /*1410*/  IADD3 R212, R212, 0x80, RZ ;  /* 0x00000080d4d47810 */ /* 0x000fc60007ffe0ff */
[C---:B---3--:R-:W-:Y:S01]  /*1420*/  FADD.FTZ R196, -R14.reuse, R196 ;  /* 0x000000c40ec47221 */ /* 0x048fe20000010100 */
[----:B------:R-:W-:-:S03]  /*1430*/  FADD.FTZ R197, -R14, R197 ;  /* 0x000000c50ec57221 */ /* 0x000fc60000010100 */
[C---:B------:R-:W-:Y:S01]  /*1440*/  FMUL.FTZ R213, R5.reuse, R196 ;  /* 0x000000c405d57220 */ /* 0x040fe20000410000 */
[----:B------:R-:W-:-:S04]  /*1450*/  FMUL.FTZ R197, R5, R197 ;  /* 0x000000c505c57220 */ /* 0x000fc80000410000 */
[----:B------:R1:W-:Y:S04]  /*1460*/  STL [R1+0x8], R213 ;  /* 0x000008d501007387 */ /* 0x0003e80000100800 */
[----:B------:R3:W-:Y:S01]  /*1470*/  STL [R1], R197 ;  /* 0x000000c501007387 */ /* 0x0007e20000100800 */
[----:B--2---:R-:W-:Y:S01]  /*1480*/  FMUL.FTZ R241, R20, R200 ;  /* 0x000000c814f17220 */ /* 0x004fe20000410000 */
[C---:B------:R-:W-:Y:S01]  /*1490*/  FADD.FTZ R198, -R14.reuse, R198 ;  /* 0x000000c60ec67221 */ /* 0x040fe20000010100 */
[----:B------:R-:W-:Y:S02]  /*14a0*/  FMUL.FTZ R221, R21, R201 ;  /* 0x000000c915dd7220 */ /* 0x000fe40000410000 */
[----:B------:R-:W-:Y:S01]  /*14b0*/  FADD.FTZ R19, R19, R241 ;  /* 0x000000f113137221 */ /* 0x000fe20000010000 */
[----:B------:R-:W-:Y:S01]  /*14c0*/  FFMA.FTZ R196, R213, R241, R204 ;  /* 0x000000f1d5c47223 */ /* 0x000fe200000100cc */
[----:B------:R-:W-:Y:S01]  /*14d0*/  FADD.FTZ R14, -R14, R199 ;  /* 0x000000c70e0e7221 */ /* 0x000fe20000010100 */
[----:B------:R-:W-:Y:S01]  /*14e0*/  FMUL.FTZ R240, R5, R198 ;  /* 0x000000c605f07220 */ /* 0x000fe20000410000 */
[----:B------:R-:W-:Y:S01]  /*14f0*/  FMUL.FTZ R214, R22, R202 ;  /* 0x000000ca16d67220 */ /* 0x000fe20000410000 */
[----:B------:R-:W-:Y:S01]  /*1500*/  FADD.FTZ R19, R19, R221 ;  /* 0x000000dd13137221 */ /* 0x000fe20000010000 */
[----:B------:R-:W-:Y:S01]  /*1510*/  FFMA.FTZ R196, R197, R221, R196 ;  /* 0x000000ddc5c47223 */ /* 0x000fe200000100c4 */
[----:B------:R-:W-:Y:S01]  /*1520*/  FFMA.FTZ R68, R200, R213, R68 ;  /* 0x000000d5c8447223 */ /* 0x000fe20000010044 */
[----:B-1----:R-:W-:Y:S01]  /*1530*/  FMUL.FTZ R213, R5, R14 ;  /* 0x0000000e05d57220 */ /* 0x002fe20000410000 */
[----:B------:R-:W-:Y:S01]  /*1540*/  FMUL.FTZ R14, R23, R203 ;  /* 0x000000cb170e7220 */ /* 0x000fe20000410000 */
        /* <DEDUP_REMOVED lines=11> */
.L_x_12727:
[----:B------:R-:W-:Y:S05]  /*1600*/  BSYNC B0 ;  /* 0x0000000000007941 */ /* 0x000fea0003800000 */
.L_x_12726:
[----:B------:R-:W-:Y:S01]  /*1610*/  LOP3.LUT P4, RZ, R3, 0x1, RZ, 0xc0, !PT ;  /* 0x0000000103ff7812 */ /* 0x000fe2000788c0ff */
[----:B------:R-:W-:-:S12]  /*1620*/  BSSY B0, `(.L_x_12728) ;  /* 0x000002d000007945 */ /* 0x000fd80003800000 */
[----:B------:R-:W-:Y:S05]  /*1630*/  @!P4 BRA `(.L_x_12729) ;  /* 0x0000000000acc947 */ /* 0x000fea0003800000 */
[----:B------:R-:W-:Y:S01]  /*1640*/  ISETP.NE.U32.AND P4, PT, RZ, UR8, PT ;  /* 0x00000008ff007c0c */ /* 0x000fe2000bf85070 */
[----:B------:R-:W1:Y:S03]  /*1650*/  LDC.64 R200, c[0x0][0x2b8] ;  /* 0x0000ae00ffc87b82 */ /* 0x000e660000000a00 */
[----:B------:R-:W-:-:S05]  /*1660*/  ISETP.NE.AND.EX P4, PT, RZ, UR9, PT, P4 ;  /* 0x00000009ff007c0c */ /* 0x000fca000bf85340 */
[----:B------:R-:W2:Y:S08]  /*1670*/  LDC.U8 R198, c[0x0][0x2a0] ;  /* 0x0000a800ffc67b82 */ /* 0x000eb00000000000 */
[----:B------:R-:W-:-:S04]  /*1680*/  @P4 LEA R196, P5, R212, UR8, 0x4 ;  /* 0x00000008d4c44c11 */ /* 0x000fc8000f8a20ff */
[----:B------:R-:W-:-:S05]  /*1690*/  @P4 LEA.HI.X R197, R212, UR9, RZ, 0x4, P5 ;  /* 0x00000009d4c54c11 */ /* 0x000fca000a8f24ff */
[----:B------:R3:W5:Y:S01]  /*16a0*/  @P4 LDG.E.128 R172, desc[UR4][R196.64] ;  /* 0x00000004c4ac4981 */ /* 0x000762000c1e1d00 */
[----:B-1----:R-:W-:-:S06]  /*16b0*/  IMAD.WIDE.U32 R200, R212, 0x10, R200 ;  /* 0x00000010d4c87825 */ /* 0x002fcc00078e00c8 */
[----:B------:R-:W4:Y:S01]  /*16c0*/  LDG.E.128 R200, desc[UR4][R200.64] ;  /* 0x00000004c8c87981 */ /* 0x000f22000c1e1d00 */
[----:B---3--:R-:W-:-:S04]  /*16d0*/  LEA R196, P4, R212, UR10, 0x4 ;  /* 0x0000000ad4c47c11 */ /* 0x008fc8000f8820ff */
[----:B------:R-:W-:Y:S02]  /*16e0*/  LEA.HI.X R197, R212, UR11, RZ, 0x4, P4 ;  /* 0x0000000bd4c57c11 */ /* 0x000fe4000a0f24ff */
[----:B--2---:R-:W-:-:S04]  /*16f0*/  ISETP.NE.AND P4, PT, R198, RZ, PT ;  /* 0x000000ffc600720c */ /* 0x004fc80003f85270 */
[----:B------:R-:W2:Y:S01]  /*1700*/  LDG.E.128 R196, desc[UR4][R196.64] ;  /* 0x00000004c4c47981 */ /* 0x000ea2000c1e1d00 */
[----:B-----5:R-:W-:Y:S02]  /*1710*/  FSEL R15, R205, RZ, !P4 ;  /* 0x000000ffcd0f7208 */ /* 0x020fe40006000000 */
[----:B------:R-:W-:Y:S01]  /*1720*/  IADD3 R212, R212, 0x80, RZ ;  /* 0x00000080d4d47810 */ /* 0x000fe20007ffe0ff */
[----:B----4-:R-:W-:Y:S01]  /*1730*/  FMUL.FTZ R239, R24, R200 ;  /* 0x000000c818ef7220 */ /* 0x010fe20000410000 */
[----:B------:R-:W-:-:S03]  /*1740*/  FMUL.FTZ R220, R25, R201 ;  /* 0x000000c919dc7220 */ /* 0x000fc60000410000 */
[----:B------:R-:W-:Y:S01]  /*1750*/  FADD.FTZ R19, R19, R239 ;  /* 0x000000ef13137221 */ /* 0x000fe20000010000 */
[C---:B--2---:R-:W-:Y:S01]  /*1760*/  FADD.FTZ R196, -R15.reuse, R196 ;  /* 0x000000c40fc47221 */ /* 0x044fe20000010100 */
[----:B------:R-:W-:-:S03]  /*1770*/  FADD.FTZ R197, -R15, R197 ;  /* 0x000000c50fc57221 */ /* 0x000fc60000010100 */
[----:B------:R-:W-:Y:S01]  /*1780*/  FMUL.FTZ R252, R5, R196 ;  /* 0x000000c405fc7220 */ /* 0x000fe20000410000 */
[----:B------:R-:W-:Y:S01]  /*1790*/  FADD.FTZ R198, -R15, R198 ;  /* 0x000000c60fc67221 */ /* 0x000fe20000010100 */
[----:B------:R-:W-:Y:S02]  /*17a0*/  FMUL.FTZ R251, R5, R197 ;  /* 0x000000c505fb7220 */ /* 0x000fe40000410000 */
        /* <DEDUP_REMOVED lines=20> */
.L_x_12729:
[----:B------:R-:W-:Y:S05]  /*18f0*/  BSYNC B0 ;  /* 0x0000000000007941 */ /* 0x000fea0003800000 */
.L_x_12728:
[----:B------:R-:W-:Y:S04]  /*1900*/  BSSY B0, `(.L_x_12730) ;  /* 0x000002d000007945 */ /* 0x000fe80003800000 */
        /* <DEDUP_REMOVED lines=44> */
.L_x_12731:
[----:B------:R-:W-:Y:S05]  /*1bd0*/  BSYNC B0 ;  /* 0x0000000000007941 */ /* 0x000fea0003800000 */
.L_x_12730:
        /* <DEDUP_REMOVED lines=45> */
.L_x_12733:
[----:B------:R-:W-:Y:S05]  /*1eb0*/  BSYNC B0 ;  /* 0x0000000000007941 */ /* 0x000fea0003800000 */
.L_x_12732:
[----:B------:R-:W-:Y:S04]  /*1ec0*/  BSSY B0, `(.L_x_12734) ;  /* 0x000002d000007945 */ /* 0x000fe80003800000 */
[----:B------:R-:W-:Y:S05]  /*1ed0*/  @!P2 BRA `(.L_x_12735) ;  /* 0x0000000000aca947 */ /* 0x000fea0003800000 */
[----:B------:R-:W-:Y:S01]  /*1ee0*/  ISETP.NE.U32.AND P4, PT, RZ, UR8, PT ;  /* 0x00000008ff007c0c */ /* 0x000fe2000bf85070 */
[----:B------:R-:W1:Y:S03]  /*1ef0*/  LDC.U8 R198, c[0x0][0x2a0] ;  /* 0x0000a800ffc67b82 */ /* 0x000e660000000000 */
[----:B------:R-:W-:-:S13]  /*1f00*/  ISETP.NE.AND.EX P4, PT, RZ, UR9, PT, P4 ;  /* 0x00000009ff007c0c */ /* 0x000fda000bf85340 */
[----:B------:R-:W-:-:S04]  /*1f10*/  @P4 LEA R6, P5, R212, UR8, 0x4 ;  /* 0x00000008d4064c11 */ /* 0x000fc8000f8a20ff */
[----:B------:R-:W-:-:S05]  /*1f20*/  @P4 LEA.HI.X R7, R212, UR9, RZ, 0x4, P5 ;  /* 0x00000009d4074c11 */ /* 0x000fca000a8f24ff */
[----:B------:R2:W5:Y:S01]  /*1f30*/  @P4 LDG.E.128 R184, desc[UR4][R6.64] ;  /* 0x0000000406b84981 */ /* 0x000562000c1e1d00 */
[----:B------:R-:W-:-:S04]  /*1f40*/  LEA R196, P4, R212, UR10, 0x4 ;  /* 0x0000000ad4c47c11 */ /* 0x000fc8000f8820ff */
[----:B------:R-:W-:Y:S02]  /*1f50*/  LEA.HI.X R197, R212, UR11, RZ, 0x4, P4 ;  /* 0x0000000bd4c57c11 */ /* 0x000fe4000a0f24ff */
[----:B-1----:R-:W-:Y:S01]  /*1f60*/  ISETP.NE.AND P4, PT, R198, RZ, PT ;  /* 0x000000ffc600720c */ /* 0x002fe20003f85270 */
[----:B--2---:R-:W1:Y:S02]  /*1f70*/  LDC.64 R6, c[0x0][0x2b8] ;  /* 0x0000ae00ff067b82 */ /* 0x004e640000000a00 */
[----:B------:R-:W2:Y:S01]  /*1f80*/  LDG.E.128 R200, desc[UR4][R196.64] ;  /* 0x00000004c4c87981 */ /* 0x000ea2000c1e1d00 */
[----:B-----5:R-:W-:Y:S01]  /*1f90*/  FSEL R18, R205, RZ, !P4 ;  /* 0x000000ffcd127208 */ /* 0x020fe20006000000 */
[----:B-1----:R-:W-:-:S05]  /*1fa0*/  IMAD.WIDE.U32 R6, R212, 0x10, R6 ;  /* 0x00000010d4067825 */ /* 0x002fca00078e0006 */
[----:B------:R1:W3:Y:S01]  /*1fb0*/  LDG.E.128 R196, desc[UR4][R6.64] ;  /* 0x0000000406c47981 */ /* 0x0002e2000c1e1d00 */
[----:B------:R-:W-:Y:S01]  /*1fc0*/  IADD3 R212, R212, 0x80, RZ ;  /* 0x00000080d4d47810 */ /* 0x000fe20007ffe0ff */
[C---:B--2---:R-:W-:Y:S01]  /*1fd0*/  FADD.FTZ R200, -R18.reuse, R200 ;  /* 0x000000c812c87221 */ /* 0x044fe20000010100 */
[----:B-1----:R-:W-:-:S03]  /*1fe0*/  FADD.FTZ R7, -R18, R201 ;  /* 0x000000c912077221 */ /* 0x002fc60000010100 */
[C---:B------:R-:W-:Y:S01]  /*1ff0*/  FMUL.FTZ R246, R5.reuse, R200 ;  /* 0x000000c805f67220 */ /* 0x040fe20000410000 */
[----:B------:R-:W-:Y:S01]  /*2000*/  FMUL.FTZ R245, R5, R7 ;  /* 0x0000000705f57220 */ /* 0x000fe20000410000 */
[C---:B------:R-:W-:Y:S01]  /*2010*/  FADD.FTZ R6, -R18.reuse, R202 ;  /* 0x000000ca12067221 */ /* 0x040fe20000010100 */
[----:B------:R-:W-:-:S03]  /*2020*/  FADD.FTZ R203, -R18, R203 ;  /* 0x000000cb12cb7221 */ /* 0x000fc60000010100 */
[C---:B------:R-:W-:Y:S01]  /*2030*/  FMUL.FTZ R232, R5.reuse, R6 ;  /* 0x0000000605e87220 */ /* 0x040fe20000410000 */
[----:B------:R-:W-:Y:S01]  /*2040*/  FMUL.FTZ R6, R5, R203 ;  /* 0x000000cb05067220 */ /* 0x000fe20000410000 */
[----:B---3--:R-:W-:Y:S01]  /*2050*/  FMUL.FTZ R233, R48, R196 ;  /* 0x000000c430e97220 */ /* 0x008fe20000410000 */
[----:B------:R-:W-:-:S03]  /*2060*/  FMUL.FTZ R217, R49, R197 ;  /* 0x000000c531d97220 */ /* 0x000fc60000410000 */
        /* <DEDUP_REMOVED lines=18> */
.L_x_12735:
[----:B------:R-:W-:Y:S05]  /*2190*/  BSYNC B0 ;  /* 0x0000000000007941 */ /* 0x000fea0003800000 */
.L_x_12734:
[----:B------:R-:W-:Y:S01]  /*21a0*/  LOP3.LUT P4, RZ, R3, 0x10, RZ, 0xc0, !PT ;  /* 0x0000001003ff7812 */ /* 0x000fe2000788c0ff */
[----:B------:R-:W-:-:S12]  /*21b0*/  BSSY B0, `(.L_x_12736) ;  /* 0x000002d000007945 */ /* 0x000fd80003800000 */
[----:B------:R-:W-:Y:S05]  /*21c0*/  @!P4 BRA `(.L_x_12737) ;  /* 0x0000000000acc947 */ /* 0x000fea0003800000 */
[----:B------:R-:W-:Y:S01]  /*21d0*/  ISETP.NE.U32.AND P4, PT, RZ, UR8, PT ;  /* 0x00000008ff007c0c */ /* 0x000fe2000bf85070 */
[----:B------:R-:W1:Y:S03]  /*21e0*/  LDC.U8 R196, c[0x0][0x2a0] ;  /* 0x0000a800ffc47b82 */ /* 0x000e660000000000 */
[----:B------:R-:W-:-:S13]  /*21f0*/  ISETP.NE.AND.EX P4, PT, RZ, UR9, PT, P4 ;  /* 0x00000009ff007c0c */ /* 0x000fda000bf85340 */
[----:B------:R-:W-:-:S04]  /*2200*/  @P4 LEA R8, P5, R212, UR8, 0x4 ;  /* 0x00000008d4084c11 */ /* 0x000fc8000f8a20ff */
[----:B------:R-:W-:-:S05]  /*2210*/  @P4 LEA.HI.X R9, R212, UR9, RZ, 0x4, P5 ;  /* 0x00000009d4094c11 */ /* 0x000fca000a8f24ff */
[----:B------:R2:W5:Y:S01]  /*2220*/  @P4 LDG.E.128 R188, desc[UR4][R8.64] ;  /* 0x0000000408bc4981 */ /* 0x000562000c1e1d00 */
[----:B-1----:R-:W-:-:S04]  /*2230*/  ISETP.NE.AND P4, PT, R196, RZ, PT ;  /* 0x000000ffc400720c */ /* 0x002fc80003f85270 */
[----:B-----5:R-:W-:Y:S02]  /*2240*/  FSEL R205, R205, RZ, !P4 ;  /* 0x000000ffcdcd7208 */ /* 0x020fe40006000000 */
[C---:B------:R-:W-:Y:S01]  /*2250*/  LEA R196, P4, R212.reuse, UR10, 0x4 ;  /* 0x0000000ad4c47c11 */ /* 0x040fe2000f8820ff */
[----:B--2---:R-:W1:Y:S03]  /*2260*/  LDC.64 R8, c[0x0][0x2b8] ;  /* 0x0000ae00ff087b82 */ /* 0x004e660000000a00 */
[----:B------:R-:W-:-:S05]  /*2270*/  LEA.HI.X R197, R212, UR11, RZ, 0x4, P4 ;  /* 0x0000000bd4c57c11 */ /* 0x000fca000a0f24ff */
[----:B------:R-:W2:Y:S01]  /*2280*/  LDG.E.128 R200, desc[UR4][R196.64] ;  /* 0x00000004c4c87981 */ /* 0x000ea2000c1e1d00 */
[----:B-1----:R-:W-:-:S05]  /*2290*/  IMAD.WIDE.U32 R8, R212, 0x10, R8 ;  /* 0x00000010d4087825 */ /* 0x002fca00078e0008 */
[----:B------:R1:W3:Y:S01]  /*22a0*/  LDG.E.128 R196, desc[UR4][R8.64] ;  /* 0x0000000408c47981 */ /* 0x0002e2000c1e1d00 */
[----:B--2---:R-:W-:-:S04]  /*22b0*/  FADD.FTZ R200, -R205, R200 ;  /* 0x000000c8cdc87221 */ /* 0x004fc80000010100 */
[----:B------:R-:W-:Y:S01]  /*22c0*/  FMUL.FTZ R212, R5, R200 ;  /* 0x000000c805d47220 */ /* 0x000fe20000410000 */
[----:B-1----:R-:W-:-:S04]  /*22d0*/  FADD.FTZ R9, -R205, R202 ;  /* 0x000000cacd097221 */ /* 0x002fc80000010100 */
[----:B------:R1:W-:Y:S01]  /*22e0*/  STL [R1+0xc], R212 ;  /* 0x00000cd401007387 */ /* 0x0003e20000100800 */
[----:B------:R-:W-:Y:S01]  /*22f0*/  FADD.FTZ R201, -R205, R201 ;  /* 0x000000c9cdc97221 */ /* 0x000fe20000010100 */
[----:B------:R-:W-:-:S03]  /*2300*/  FMUL.FTZ R226, R5, R9 ;  /* 0x0000000905e27220 */ /* 0x000fc60000410000 */
[----:B------:R-:W-:Y:S01]  /*2310*/  FMUL.FTZ R244, R5, R201 ;  /* 0x000000c905f47220 */ /* 0x000fe20000410000 */
[----:B---3--:R-:W-:Y:S01]  /*2320*/  FMUL.FTZ R228, R56, R196 ;  /* 0x000000c438e47220 */ /* 0x008fe20000410000 */
[----:B------:R-:W-:-:S03]  /*2330*/  FMUL.FTZ R224, R57, R197 ;  /* 0x000000c539e07220 */ /* 0x000fc60000410000 */
        /* <DEDUP_REMOVED lines=20> */
.L_x_12737:
[----:B------:R-:W-:Y:S05]  /*2480*/  BSYNC B0 ;  /* 0x0000000000007941 */ /* 0x000fea0003800000 */
.L_x_12736:
[----:B------:R-:W2:Y:S01]  /*2490*/  LDL.LU R197, [R1+0x14] ;  /* 0x0000140001c57983 */ /* 0x000ea20000300800 */
[----:B------:R-:W-:Y:S01]  /*24a0*/  UMOV UR6, 0xffffffff ;  /* 0xffffffff00067882 */ /* 0x000fe20000000000 */
[----:B------:R-:W1:Y:S02]  /*24b0*/  S2R R196, SR_TID.X ;  /* 0x0000000000c47919 */ /* 0x000e640000002100 */
[----:B-1---5:R-:W-:Y:S02]  /*24c0*/  SHF.R.U32.HI R205, RZ, 0x5, R196 ;  /* 0x00000005ffcd7819 */ /* 0x022fe400000116c4 */
[----:B------:R-:W-:Y:S02]  /*24d0*/  LOP3.LUT P5, RZ, R196, 0x1f, RZ, 0xc0, !PT ;  /* 0x0000001fc4ff7812 */ /* 0x000fe400078ac0ff */
[----:B------:R-:W-:Y:S02]  /*24e0*/  LOP3.LUT R198, R205, 0x7fffffc, RZ, 0xc0, !PT ;  /* 0x07fffffccdc67812 */ /* 0x000fe400078ec0ff */
[----:B--2---:R-:W-:-:S13]  /*24f0*/  LOP3.LUT P4, RZ, R197, 0xff, RZ, 0xc0, !PT ;  /* 0x000000ffc5ff7812 */ /* 0x004fda000788c0ff */
        /* <DEDUP_REMOVED lines=18> */
[----:B------:R1:W2:Y:S04]  /*2620*/  SHFL.DOWN PT, R203, R201, 0x1, 0x1f ;  /* 0x08201f00c9cb7f89 */ /* 0x0002a800000e0000 */
[----:B------:R1:W3:Y:S02]  /*2630*/  SHFL.DOWN PT, R19, R200, 0x1, 0x1f ;  /* 0x08201f00c8137f89 */ /* 0x0002e400000e0000 */
.L_x_12780:
[----:B---3--:R-:W-:Y:S01]  /*2640*/  FADD.FTZ R197, R200, R19 ;  /* 0x00000013c8c57221 */ /* 0x008fe20000010000 */
[----:B--2---:R-:W-:Y:S01]  /*2650*/  FADD.FTZ R196, R201, R203 ;  /* 0x000000cbc9c47221 */ /* 0x004fe20000010000 */
[----:B-1----:R-:W1:Y:S01]  /*2660*/  S2R R200, SR_CgaCtaId ;  /* 0x0000000000c87919 */ /* 0x002e620000008800 */
[----:B------:R-:W-:Y:S01]  /*2670*/  @!P5 LOP3.LUT R19, R205, 0x3, RZ, 0xc0, !PT ;  /* 0x00000003cd13d812 */ /* 0x000fe200078ec0ff */
[----:B------:R-:W-:Y:S05]  /*2680*/  WARPSYNC.ALL ;  /* 0x0000000000007948 */ /* 0x000fea0003800000 */
[----:B------:R-:W-:Y:S01]  /*2690*/  MOV R201, 0x400 ;  /* 0x0000040000c97802 */ /* 0x000fe20000000f00 */
[----:B------:R-:W2:Y:S01]  /*26a0*/  LDC.U8 R212, c[0x0][0x2a0] ;  /* 0x0000a800ffd47b82 */ /* 0x000ea20000000000 */
[----:B------:R-:W-:Y:S01]  /*26b0*/  @!P5 IADD3 R19, R198, R19, RZ ;  /* 0x00000013c613d210 */ /* 0x000fe20007ffe0ff */
[----:B------:R-:W-:Y:S01]  /*26c0*/  BSSY B0, `(.L_x_12739) ;  /* 0x000004a000007945 */ /* 0x000fe20003800000 */
[----:B------:R-:W-:-:S02]  /*26d0*/  LOP3.LUT P6, RZ, R3, 0x8, RZ, 0xc0, !PT ;  /* 0x0000000803ff7812 */ /* 0x000fc400078cc0ff */
[----:B-1----:R-:W-:-:S04]  /*26e0*/  LEA R201, R200, R201, 0x18 ;  /* 0x000000c9c8c97211 */ /* 0x002fc800078ec0ff */
        /* <DEDUP_REMOVED lines=16> */
[----:B--2---:R-:W-:Y:S06]  /*27f0*/  @!P6 BRA `(.L_x_12740) ;  /* 0x0000000000d8e947 */ /* 0x004fec0003800000 */
[----:B------:R-:W1:Y:S01]  /*2800*/  LDC.64 R196, c[0x0][0x220] ;  /* 0x00008800ffc47b82 */ /* 0x000e620000000a00 */
[----:B------:R-:W-:-:S04]  /*2810*/  ISETP.NE.AND P5, PT, R212, RZ, PT ;  /* 0x000000ffd400720c */ /* 0x000fc80003fa5270 */
[----:B------:R-:W-:Y:S01]  /*2820*/  FSEL R202, R19, RZ, !P5 ;  /* 0x000000ff13ca7208 */ /* 0x000fe20006800000 */
[----:B-1----:R-:W-:-:S06]  /*2830*/  IMAD.WIDE.U32 R196, R10, 0x10, R196 ;  /* 0x000000100ac47825 */ /* 0x002fcc00078e00c4 */
        /* <DEDUP_REMOVED lines=18> */
[----:B------:R-:W-:Y:S02]  /*2960*/  FFMA.FTZ R196, R12, R200, R202 ;  /* 0x000000c80cc47223 */ /* 0x000fe400000100ca */
[----:B------:R-:W-:Y:S02]  /*2970*/  FFMA.FTZ R121, R197, R205, R121 ;  /* 0x000000cdc5797223 */ /* 0x000fe40000010079 */
[----:B------:R-:W-:-:S04]  /*2980*/  FADD.FTZ R196, R230, -R196 ;  /* 0x800000c4e6c47221 */ /* 0x000fc80000010000 */
[----:B------:R-:W-:-:S04]  /*2990*/  FMUL.FTZ R196, R5, R196 ;  /* 0x000000c405c47220 */ /* 0x000fc80000410000 */
[----:B------:R-:W-:-:S04]  /*29a0*/  @P5 FADD.FTZ R196, R154, R196 ;  /* 0x000000c49ac45221 */ /* 0x000fc80000010000 */
[C---:B------:R-:W-:Y:S01]  /*29b0*/  FMUL.FTZ R201, R196.reuse, R4 ;  /* 0x00000004c4c97220 */ /* 0x040fe20000410000 */
[----:B------:R-:W-:Y:S01]  /*29c0*/  SEL R194, R196, R194, P6 ;  /* 0x000000c2c4c27207 */ /* 0x000fe20003000000 */
[----:B------:R-:W-:Y:S02]  /*29d0*/  FFMA.FTZ R196, R229, R200, R202 ;  /* 0x000000c8e5c47223 */ /* 0x000fe400000100ca */
[----:B------:R-:W-:Y:S01]  /*29e0*/  FFMA.FTZ R122, R198, R201, R122 ;  /* 0x000000c9c67a7223 */ /* 0x000fe2000001007a */
[----:B------:R-:W1:Y:S01]  /*29f0*/  LDC.64 R202, c[0x0][0x2f8] ;  /* 0x0000be00ffca7b82 */ /* 0x000e620000000a00 */
[----:B------:R-:W-:-:S04]  /*2a00*/  FADD.FTZ R196, R227, -R196 ;  /* 0x800000c4e3c47221 */ /* 0x000fc80000010000 */
[----:B------:R-:W-:-:S04]  /*2a10*/  FMUL.FTZ R198, R5, R196 ;  /* 0x000000c405c67220 */ /* 0x000fc80000410000 */
[----:B------:R-:W-:Y:S01]  /*2a20*/  @P5 FADD.FTZ R198, R155, R198 ;  /* 0x000000c69bc65221 */ /* 0x000fe20000010000 */
[----:B------:R-:W-:-:S04]  /*2a30*/  ISETP.NE.U32.AND P5, PT, RZ, UR14, PT ;  /* 0x0000000eff007c0c */ /* 0x000fc8000bfa5070 */
[----:B------:R-:W-:Y:S02]  /*2a40*/  ISETP.NE.AND.EX P5, PT, RZ, UR15, PT, P5 ;  /* 0x0000000fff007c0c */ /* 0x000fe4000bfa5350 */
[----:B------:R-:W-:-:S11]  /*2a50*/  SEL R195, R198, R195, P6 ;  /* 0x000000c3c6c37207 */ /* 0x000fd60003000000 */
[----:B------:R-:W2:Y:S02]  /*2a60*/  @P5 LDC.64 R196, c[0x0][0x308] ;  /* 0x0000c200ffc45b82 */ /* 0x000ea40000000a00 */
[----:B--2---:R-:W-:-:S05]  /*2a70*/  @P5 IMAD.WIDE.U32 R196, R10, 0x10, R196 ;  /* 0x000000100ac45825 */ /* 0x004fca00078e00c4 */
[----:B------:R2:W-:Y:S04]  /*2a80*/  @P5 STG.E.128 desc[UR4][R196.64], R192 ;  /* 0x000000c0c4005986 */ /* 0x0005e8000c101d04 */
[----:B--2---:R-:W2:Y:S01]  /*2a90*/  LDL R196, [R1+0x50] ;  /* 0x0000500001c47983 */ /* 0x004ea20000100800 */
[----:B------:R-:W-:-:S03]  /*2aa0*/  FMUL.FTZ R198, R198, R4 ;  /* 0x00000004c6c67220 */ /* 0x000fc60000410000 */
[----:B------:R-:W3:Y:S01]  /*2ab0*/  LDL R197, [R1+0x54] ;  /* 0x0000540001c57983 */ /* 0x000ee20000100800 */
[----:B------:R-:W-:-:S03]  /*2ac0*/  FFMA.FTZ R123, R199, R198, R123 ;  /* 0x000000c6c77b7223 */ /* 0x000fc6000001007b */
[----:B------:R-:W4:Y:S01]  /*2ad0*/  LDL R199, [R1+0x5c] ;  /* 0x00005c0001c77983 */ /* 0x000f220000100800 */
[----:B-1----:R-:W-:-:S04]  /*2ae0*/  IMAD.WIDE.U32 R202, R10, 0x10, R202 ;  /* 0x000000100aca7825 */ /* 0x002fc800078e00ca */
[----:B--2---:R-:W-:Y:S02]  /*2af0*/  FMUL.FTZ R196, R196, R204 ;  /* 0x000000ccc4c47220 */ /* 0x004fe40000410000 */
[----:B------:R-:W2:Y:S01]  /*2b00*/  LDL R204, [R1+0x58] ;  /* 0x0000580001cc7983 */ /* 0x000ea20000100800 */
[----:B------:R-:W-:Y:S01]  /*2b10*/  IADD3 R10, R10, 0x80, RZ ;  /* 0x000000800a0a7810 */ /* 0x000fe20007ffe0ff */
[----:B---3--:R-:W-:Y:S01]  /*2b20*/  FMUL.FTZ R197, R197, R205 ;  /* 0x000000cdc5c57220 */ /* 0x008fe20000410000 */
[----:B----4-:R-:W-:Y:S01]  /*2b30*/  FMUL.FTZ R199, R199, R198 ;  /* 0x000000c6c7c77220 */ /* 0x010fe20000410000 */
[----:B--2---:R-:W-:-:S05]  /*2b40*/  FMUL.FTZ R198, R204, R201 ;  /* 0x000000c9ccc67220 */ /* 0x004fca0000410000 */
[----:B------:R1:W-:Y:S02]  /*2b50*/  STG.E.128 desc[UR4][R202.64], R196 ;  /* 0x000000c4ca007986 */ /* 0x0003e4000c101d04 */
.L_x_12740:
[----:B------:R-:W-:Y:S05]  /*2b60*/  BSYNC B0 ;  /* 0x0000000000007941 */ /* 0x000fea0003800000 */
.L_x_12739:
[----:B------:R-:W-:Y:S01]  /*2b70*/  LOP3.LUT P5, RZ, R3, 0x4, RZ, 0xc0, !PT ;  /* 0x0000000403ff7812 */ /* 0x000fe200078ac0ff */
[----:B------:R-:W-:-:S12]  /*2b80*/  BSSY B0, `(.L_x_12741) ;  /* 0x000003a000007945 */ /* 0x000fd80003800000 */
[----:B------:R-:W-:Y:S05]  /*2b90*/  @!P5 BRA `(.L_x_12742) ;  /* 0x0000000000e0d947 */ /* 0x000fea0003800000 */
[----:B-1----:R-:W2:Y:S04]  /*2ba0*/  LDL R198, [R1+0x10] ;  /* 0x0000100001c67983 */ /* 0x002ea80000100800 */
[----:B------:R-:W3:Y:S01]  /*2bb0*/  LDL R197, [R1+0x4] ;  /* 0x0000040001c57983 */ /* 0x000ee20000100800 */
[----:B------:R-:W-:-:S04]  /*2bc0*/  ISETP.NE.AND P5, PT, R212, RZ, PT ;  /* 0x000000ffd400720c */ /* 0x000fc80003fa5270 */
[----:B------:R-:W-:Y:S02]  /*2bd0*/  FSEL R196, R19, RZ, !P5 ;  /* 0x000000ff13c47208 */ /* 0x000fe40006800000 */
[----:B------:R-:W-:-:S04]  /*2be0*/  ISETP.NE.U32.AND P5, PT, RZ, UR8, PT ;  /* 0x00000008ff007c0c */ /* 0x000fc8000bfa5070 */
[----:B------:R-:W-:Y:S01]  /*2bf0*/  ISETP.NE.AND.EX P5, PT, RZ, UR9, PT, P5 ;  /* 0x00000009ff007c0c */ /* 0x000fe2000bfa5350 */
[-CC-:B--2---:R-:W-:Y:S01]  /*2c00*/  FFMA.FTZ R199, R198, R200.reuse, R196.reuse ;  /* 0x000000c8c6c77223 */ /* 0x184fe200000100c4 */
[-CC-:B---3--:R-:W-:Y:S01]  /*2c10*/  FFMA.FTZ R198, R197, R200.reuse, R196.reuse ;  /* 0x000000c8c5c67223 */ /* 0x188fe200000100c4 */
        /* <DEDUP_REMOVED lines=11> */
[----:B------:R-:W1:Y:S01]  /*2cd0*/  LDC.64 R196, c[0x0][0x220] ;  /* 0x00008800ffc47b82 */ /* 0x000e620000000a00 */
        /* <DEDUP_REMOVED lines=8> */
[----:B------:R-:W-:Y:S01]  /*2d60*/  SEL R195, R204, R195, P5 ;  /* 0x000000c3ccc37207 */ /* 0x000fe20002800000 */
[----:B-1----:R-:W-:-:S06]  /*2d70*/  IMAD.WIDE.U32 R196, R10, 0x10, R196 ;  /* 0x000000100ac47825 */ /* 0x002fcc00078e00c4 */
[----:B------:R-:W2:Y:S01]  /*2d80*/  LDG.E.128 R196, desc[UR4][R196.64] ;  /* 0x00000004c4c47981 */ /* 0x000ea2000c1e1d00 */
[----:B------:R-:W-:Y:S01]  /*2d90*/  ISETP.NE.U32.AND P5, PT, RZ, UR14, PT ;  /* 0x0000000eff007c0c */ /* 0x000fe2000bfa5070 */
[-C--:B------:R-:W-:Y:S01]  /*2da0*/  FMUL.FTZ R201, R201, R4.reuse ;  /* 0x00000004c9c97220 */ /* 0x080fe20000410000 */
[----:B------:R-:W-:Y:S02]  /*2db0*/  FMUL.FTZ R205, R203, R4 ;  /* 0x00000004cbcd7220 */ /* 0x000fe40000410000 */
[----:B------:R-:W-:Y:S01]  /*2dc0*/  ISETP.NE.AND.EX P5, PT, RZ, UR15, PT, P5 ;  /* 0x0000000fff007c0c */ /* 0x000fe2000bfa5350 */
[----:B--2---:R-:W-:-:S12]  /*2dd0*/  FFMA.FTZ R124, R201, R196, R124 ;  /* 0x000000c4c97c7223 */ /* 0x004fd8000001007c */
[----:B------:R-:W-:Y:S01]  /*2de0*/  @P5 LEA R196, P6, R10, UR14, 0x4 ;  /* 0x0000000e0ac45c11 */ /* 0x000fe2000f8c20ff */
[----:B------:R-:W-:-:S03]  /*2df0*/  FFMA.FTZ R125, R197, R205, R125 ;  /* 0x000000cdc57d7223 */ /* 0x000fc6000001007d */
[----:B------:R-:W-:-:S05]  /*2e00*/  @P5 LEA.HI.X R197, R10, UR15, RZ, 0x4, P6 ;  /* 0x0000000f0ac55c11 */ /* 0x000fca000b0f24ff */
[----:B------:R1:W-:Y:S02]  /*2e10*/  @P5 STG.E.128 desc[UR4][R196.64], R192 ;  /* 0x000000c0c4005986 */ /* 0x0003e4000c101d04 */
[-C--:B-1----:R-:W-:Y:S01]  /*2e20*/  FMUL.FTZ R197, R204, R4.reuse ;  /* 0x00000004ccc57220 */ /* 0x082fe20000410000 */
[----:B------:R-:W-:Y:S01]  /*2e30*/  FMUL.FTZ R196, R202, R4 ;  /* 0x00000004cac47220 */ /* 0x000fe20000410000 */
[----:B------:R-:W2:Y:S02]  /*2e40*/  LDL R204, [R1+0x40] ;  /* 0x0000400001cc7983 */ /* 0x000ea40000100800 */
[----:B------:R-:W-:Y:S01]  /*2e50*/  FFMA.FTZ R127, R199, R197, R127 ;  /* 0x000000c5c77f7223 */ /* 0x000fe2000001007f */
[----:B------:R-:W-:Y:S01]  /*2e60*/  FFMA.FTZ R126, R198, R196, R126 ;  /* 0x000000c4c67e7223 */ /* 0x000fe2000001007e */
[----:B------:R-:W3:Y:S04]  /*2e70*/  LDL R199, [R1+0x4c] ;  /* 0x00004c0001c77983 */ /* 0x000ee80000100800 */
[----:B------:R-:W4:Y:S01]  /*2e80*/  LDL R198, [R1+0x48] ;  /* 0x0000480001c67983 */ /* 0x000f220000100800 */
[----:B------:R-:W-:-:S04]  /*2e90*/  LEA R202, P5, R10, UR16, 0x4 ;  /* 0x000000100aca7c11 */ /* 0x000fc8000f8a20ff */
[----:B------:R-:W-:Y:S01]  /*2ea0*/  LEA.HI.X R203, R10, UR17, RZ, 0x4, P5 ;  /* 0x000000110acb7c11 */ /* 0x000fe2000a8f24ff */
[----:B---3--:R-:W-:Y:S02]  /*2eb0*/  FMUL.FTZ R199, R199, R197 ;  /* 0x000000c5c7c77220 */ /* 0x008fe40000410000 */
[----:B------:R-:W3:Y:S01]  /*2ec0*/  LDL R197, [R1+0x44] ;  /* 0x0000440001c57983 */ /* 0x000ee20000100800 */
[----:B----4-:R-:W-:Y:S01]  /*2ed0*/  FMUL.FTZ R198, R198, R196 ;  /* 0x000000c4c6c67220 */ /* 0x010fe20000410000 */
[----:B--2---:R-:W-:Y:S01]  /*2ee0*/  FMUL.FTZ R196, R204, R201 ;  /* 0x000000c9ccc47220 */ /* 0x004fe20000410000 */
[----:B------:R-:W-:Y:S01]  /*2ef0*/  IADD3 R10, R10, 0x80, RZ ;  /* 0x000000800a0a7810 */ /* 0x000fe20007ffe0ff */
[----:B---3--:R-:W-:-:S05]  /*2f00*/  FMUL.FTZ R197, R197, R205 ;  /* 0x000000cdc5c57220 */ /* 0x008fca0000410000 */
[----:B------:R2:W-:Y:S02]  /*2f10*/  STG.E.128 desc[UR4][R202.64], R196 ;  /* 0x000000c4ca007986 */ /* 0x0005e4000c101d04 */
.L_x_12742:
[----:B------:R-:W-:Y:S05]  /*2f20*/  BSYNC B0 ;  /* 0x0000000000007941 */ /* 0x000fea0003800000 */
.L_x_12741:
[----:B------:R-:W-:Y:S01]  /*2f30*/  LOP3.LUT P5, RZ, R3, 0x2, RZ, 0xc0, !PT ;  /* 0x0000000203ff7812 */ /* 0x000fe200078ac0ff */
[----:B------:R-:W-:-:S12]  /*2f40*/  BSSY B0, `(.L_x_12743) ;  /* 0x000003a000007945 */ /* 0x000fd80003800000 */
[----:B------:R-:W-:Y:S05]  /*2f50*/  @!P5 BRA `(.L_x_12744) ;  /* 0x0000000000e0d947 */ /* 0x000fea0003800000 */
[----:B-12---:R-:W2:Y:S04]  /*2f60*/  LDL R198, [R1+0x8] ;  /* 0x0000080001c67983 */ /* 0x006ea80000100800 */
[----:B------:R-:W3:Y:S01]  /*2f70*/  LDL R197, [R1] ;  /* 0x0000000001c57983 */ /* 0x000ee20000100800 */
        /* <DEDUP_REMOVED lines=54> */
.L_x_12744:
[----:B------:R-:W-:Y:S05]  /*32e0*/  BSYNC B0 ;  /* 0x0000000000007941 */ /* 0x000fea0003800000 */
.L_x_12743:
[----:B------:R-:W-:Y:S01]  /*32f0*/  LOP3.LUT P5, RZ, R3, 0x1, RZ, 0xc0, !PT ;  /* 0x0000000103ff7812 */ /* 0x000fe200078ac0ff */
[----:B------:R-:W-:-:S12]  /*3300*/  BSSY B0, `(.L_x_12745) ;  /* 0x0000034000007945 */ /* 0x000fd80003800000 */
[----:B------:R-:W-:Y:S05]  /*3310*/  @!P5 BRA `(.L_x_12746) ;  /* 0x0000000000c8d947 */ /* 0x000fea0003800000 */
[----:B------:R-:W-:-:S04]  /*3320*/  ISETP.NE.AND P5, PT, R212, RZ, PT ;  /* 0x000000ffd400720c */ /* 0x000fc80003fa5270 */
[----:B-123--:R-:W-:Y:S02]  /*3330*/  FSEL R196, R19, RZ, !P5 ;  /* 0x000000ff13c47208 */ /* 0x00efe40006800000 */
        /* <DEDUP_REMOVED lines=14> */
[----:B------:R-:W1:-:S12]  /*3420*/  LDC.64 R196, c[0x0][0x220] ;  /* 0x00008800ffc47b82 */ /* 0x000e580000000a00 */
[----:B------:R-:W-:Y:S01]  /*3430*/  @P5 FADD.FTZ R201, R172, R201 ;  /* 0x000000c9acc95221 */ /* 0x000fe20000010000 */
[----:B------:R-:W-:Y:S01]  /*3440*/  @P5 FADD.FTZ R203, R173, R203 ;  /* 0x000000cbadcb5221 */ /* 0x000fe20000010000 */
[----:B------:R-:W-:Y:S01]  /*3450*/  @P5 FADD.FTZ R202, R174, R202 ;  /* 0x000000caaeca5221 */ /* 0x000fe20000010000 */
[----:B------:R-:W-:Y:S01]  /*3460*/  @P5 FADD.FTZ R204, R175, R204 ;  /* 0x000000ccafcc5221 */ /* 0x000fe20000010000 */
[----:B------:R-:W-:-:S04]  /*3470*/  ISETP.NE.U32.AND P5, PT, RZ, UR14, PT ;  /* 0x0000000eff007c0c */ /* 0x000fc8000bfa5070 */
[----:B------:R-:W-:Y:S01]  /*3480*/  ISETP.NE.AND.EX P5, PT, RZ, UR15, PT, P5 ;  /* 0x0000000fff007c0c */ /* 0x000fe2000bfa5350 */
[----:B-1----:R-:W-:-:S03]  /*3490*/  IMAD.WIDE.U32 R196, R10, 0x10, R196 ;  /* 0x000000100ac47825 */ /* 0x002fc600078e00c4 */
[----:B------:R-:W-:Y:S02]  /*34a0*/  SEL R192, R201, R192, P5 ;  /* 0x000000c0c9c07207 */ /* 0x000fe40002800000 */
[----:B------:R-:W-:Y:S02]  /*34b0*/  SEL R193, R203, R193, P5 ;  /* 0x000000c1cbc17207 */ /* 0x000fe40002800000 */
[----:B------:R-:W-:Y:S01]  /*34c0*/  SEL R194, R202, R194, P5 ;  /* 0x000000c2cac27207 */ /* 0x000fe20002800000 */
[----:B------:R-:W2:Y:S01]  /*34d0*/  LDG.E.128 R196, desc[UR4][R196.64] ;  /* 0x00000004c4c47981 */ /* 0x000ea2000c1e1d00 */
[----:B------:R-:W-:Y:S02]  /*34e0*/  SEL R195, R204, R195, P5 ;  /* 0x000000c3ccc37207 */ /* 0x000fe40002800000 */
[----:B------:R-:W-:-:S04]  /*34f0*/  ISETP.NE.U32.AND P5, PT, RZ, UR14, PT ;  /* 0x0000000eff007c0c */ /* 0x000fc8000bfa5070 */
[----:B------:R-:W-:Y:S01]  /*3500*/  ISETP.NE.AND.EX P5, PT, RZ, UR15, PT, P5 ;  /* 0x0000000fff007c0c */ /* 0x000fe2000bfa5350 */
[-C--:B------:R-:W-:Y:S01]  /*3510*/  FMUL.FTZ R201, R201, R4.reuse ;  /* 0x00000004c9c97220 */ /* 0x080fe20000410000 */
[----:B------:R-:W-:-:S03]  /*3520*/  FMUL.FTZ R205, R203, R4 ;  /* 0x00000004cbcd7220 */ /* 0x000fc60000410000 */
[----:B--2---:R-:W-:-:S08]  /*3530*/  FFMA.FTZ R132, R201, R196, R132 ;  /* 0x000000c4c9847223 */ /* 0x004fd00000010084 */
[----:B------:R-:W-:Y:S01]  /*3540*/  @P5 LEA R196, P6, R10, UR14, 0x4 ;  /* 0x0000000e0ac45c11 */ /* 0x000fe2000f8c20ff */
[----:B------:R-:W-:-:S03]  /*3550*/  FFMA.FTZ R133, R197, R205, R133 ;  /* 0x000000cdc5857223 */ /* 0x000fc60000010085 */
[----:B------:R-:W-:-:S05]  /*3560*/  @P5 LEA.HI.X R197, R10, UR15, RZ, 0x4, P6 ;  /* 0x0000000f0ac55c11 */ /* 0x000fca000b0f24ff */
[----:B------:R1:W-:Y:S02]  /*3570*/  @P5 STG.E.128 desc[UR4][R196.64], R192 ;  /* 0x000000c0c4005986 */ /* 0x0003e4000c101d04 */
[-C--:B-1----:R-:W-:Y:S01]  /*3580*/  FMUL.FTZ R196, R202, R4.reuse ;  /* 0x00000004cac47220 */ /* 0x082fe20000410000 */
[----:B------:R-:W-:Y:S01]  /*3590*/  FMUL.FTZ R197, R204, R4 ;  /* 0x00000004ccc57220 */ /* 0x000fe20000410000 */
[----:B------:R-:W-:Y:S02]  /*35a0*/  LEA R202, P5, R10, UR16, 0x4 ;  /* 0x000000100aca7c11 */ /* 0x000fe4000f8a20ff */
[-C--:B------:R-:W-:Y:S01]  /*35b0*/  FFMA.FTZ R134, R198, R196.reuse, R134 ;  /* 0x000000c4c6867223 */ /* 0x080fe20000010086 */
[-C--:B------:R-:W-:Y:S01]  /*35c0*/  FFMA.FTZ R135, R199, R197.reuse, R135 ;  /* 0x000000c5c7877223 */ /* 0x080fe20000010087 */
[----:B------:R-:W-:Y:S01]  /*35d0*/  FMUL.FTZ R199, R31, R197 ;  /* 0x000000c51fc77220 */ /* 0x000fe20000410000 */
[----:B------:R-:W-:Y:S01]  /*35e0*/  FMUL.FTZ R198, R30, R196 ;  /* 0x000000c41ec67220 */ /* 0x000fe20000410000 */
[----:B------:R-:W-:Y:S01]  /*35f0*/  LEA.HI.X R203, R10, UR17, RZ, 0x4, P5 ;  /* 0x000000110acb7c11 */ /* 0x000fe2000a8f24ff */
[----:B------:R-:W-:Y:S01]  /*3600*/  FMUL.FTZ R197, R29, R205 ;  /* 0x000000cd1dc57220 */ /* 0x000fe20000410000 */
[----:B------:R-:W-:-:S05]  /*3610*/  FMUL.FTZ R196, R28, R201 ;  /* 0x000000c91cc47220 */ /* 0x000fca0000410000 */
[----:B------:R4:W-:Y:S01]  /*3620*/  STG.E.128 desc[UR4][R202.64], R196 ;  /* 0x000000c4ca007986 */ /* 0x0009e2000c101d04 */
[----:B------:R-:W-:-:S07]  /*3630*/  IADD3 R10, R10, 0x80, RZ ;  /* 0x000000800a0a7810 */ /* 0x000fce0007ffe0ff */
.L_x_12746:
[----:B------:R-:W-:Y:S05]  /*3640*/  BSYNC B0 ;  /* 0x0000000000007941 */ /* 0x000fea0003800000 */
.L_x_12745:
[----:B------:R-:W-:Y:S04]  /*3650*/  BSSY B0, `(.L_x_12747) ;  /* 0x0000034000007945 */ /* 0x000fe80003800000 */
[----:B------:R-:W-:Y:S05]  /*3660*/  @!P0 BRA `(.L_x_12748) ;  /* 0x0000000000c88947 */ /* 0x000fea0003800000 */
[----:B------:R-:W-:-:S04]  /*3670*/  ISETP.NE.AND P5, PT, R212, RZ, PT ;  /* 0x000000ffd400720c */ /* 0x000fc80003fa5270 */
[----:B-1234-:R-:W-:Y:S02]  /*3680*/  FSEL R196, R19, RZ, !P5 ;  /* 0x000000ff13c47208 */ /* 0x01efe40006800000 */
        /* <DEDUP_REMOVED lines=48> */
.L_x_12748:
[----:B------:R-:W-:Y:S05]  /*3990*/  BSYNC B0 ;  /* 0x0000000000007941 */ /* 0x000fea0003800000 */
.L_x_12747:
        /* <DEDUP_REMOVED lines=52> */
.L_x_12750:
[----:B------:R-:W-:Y:S05]  /*3ce0*/  BSYNC B0 ;  /* 0x0000000000007941 */ /* 0x000fea0003800000 */
.L_x_12749:
        /* <DEDUP_REMOVED lines=52> */
.L_x_12752:
[----:B------:R-:W-:Y:S05]  /*4030*/  BSYNC B0 ;  /* 0x0000000000007941 */ /* 0x000fea0003800000 */
.L_x_12751:
[----:B------:R-:W-:Y:S01]  /*4040*/  LOP3.LUT P5, RZ, R3, 0x10, RZ, 0xc0, !PT ;  /* 0x0000001003ff7812 */ /* 0x000fe200078ac0ff */
[----:B------:R-:W-:-:S12]  /*4050*/  BSSY B0, `(.L_x_12753) ;  /* 0x0000034000007945 */ /* 0x000fd80003800000 */
[----:B------:R-:W-:Y:S05]  /*4060*/  @!P5 BRA `(.L_x_12754) ;  /* 0x0000000000c8d947 */ /* 0x000fea0003800000 */
[----:B-1234-:R-:W2:Y:S01]  /*4070*/  LDL R196, [R1+0xc] ;  /* 0x00000c0001c47983 */ /* 0x01eea20000100800 */
[----:B------:R-:W-:-:S04]  /*4080*/  ISETP.NE.AND P5, PT, R212, RZ, PT ;  /* 0x000000ffd400720c */ /* 0x000fc80003fa5270 */
[----:B------:R-:W-:Y:S02]  /*4090*/  FSEL R198, R19, RZ, !P5 ;  /* 0x000000ff13c67208 */ /* 0x000fe40006800000 */
[----:B------:R-:W-:-:S03]  /*40a0*/  ISETP.NE.U32.AND P5, PT, RZ, UR8, PT ;  /* 0x00000008ff007c0c */ /* 0x000fc6000bfa5070 */
[----:B------:R-:W-:Y:S01]  /*40b0*/  FFMA.FTZ R197, R244, R200, R198 ;  /* 0x000000c8f4c57223 */ /* 0x000fe200000100c6 */
[----:B------:R-:W-:-:S03]  /*40c0*/  ISETP.NE.AND.EX P5, PT, RZ, UR9, PT, P5 ;  /* 0x00000009ff007c0c */ /* 0x000fc6000bfa5350 */
[----:B------:R-:W-:-:S04]  /*40d0*/  FADD.FTZ R197, R224, -R197 ;  /* 0x800000c5e0c57221 */ /* 0x000fc80000010000 */
[----:B------:R-:W-:-:S06]  /*40e0*/  FMUL.FTZ R197, R5, R197 ;  /* 0x000000c505c57220 */ /* 0x000fcc0000410000 */
[----:B------:R-:W-:Y:S01]  /*40f0*/  @P5 FADD.FTZ R197, R189, R197 ;  /* 0x000000c5bdc55221 */ /* 0x000fe20000010000 */
[-CC-:B--2---:R-:W-:Y:S01]  /*4100*/  FFMA.FTZ R19, R196, R200.reuse, R198.reuse ;  /* 0x000000c8c4137223 */ /* 0x184fe200000100c6 */
[-CC-:B------:R-:W-:Y:S01]  /*4110*/  FFMA.FTZ R196, R226, R200.reuse, R198.reuse ;  /* 0x000000c8e2c47223 */ /* 0x180fe200000100c6 */
[----:B------:R-:W-:Y:S01]  /*4120*/  FFMA.FTZ R198, R8, R200, R198 ;  /* 0x000000c808c67223 */ /* 0x000fe200000100c6 */
[----:B------:R-:W-:Y:S01]  /*4130*/  FMUL.FTZ R200, R197, R4 ;  /* 0x00000004c5c87220 */ /* 0x000fe20000410000 */
[----:B------:R-:W-:Y:S01]  /*4140*/  FADD.FTZ R19, R228, -R19 ;  /* 0x80000013e4137221 */ /* 0x000fe20000010000 */
[----:B------:R-:W-:Y:S01]  /*4150*/  FADD.FTZ R196, R223, -R196 ;  /* 0x800000c4dfc47221 */ /* 0x000fe20000010000 */
[----:B------:R-:W-:Y:S02]  /*4160*/  FADD.FTZ R198, R9, -R198 ;  /* 0x800000c609c67221 */ /* 0x000fe40000010000 */
[C---:B------:R-:W-:Y:S01]  /*4170*/  FMUL.FTZ R19, R5.reuse, R19 ;  /* 0x0000001305137220 */ /* 0x040fe20000410000 */
[C---:B------:R-:W-:Y:S01]  /*4180*/  FMUL.FTZ R196, R5.reuse, R196 ;  /* 0x000000c405c47220 */ /* 0x040fe20000410000 */
[----:B------:R-:W-:-:S02]  /*4190*/  FMUL.FTZ R5, R5, R198 ;  /* 0x000000c605057220 */ /* 0x000fc40000410000 */
[----:B------:R-:W-:Y:S01]  /*41a0*/  @P5 FADD.FTZ R19, R188, R19 ;  /* 0x00000013bc135221 */ /* 0x000fe20000010000 */
[----:B------:R-:W-:Y:S01]  /*41b0*/  @P5 FADD.FTZ R196, R190, R196 ;  /* 0x000000c4bec45221 */ /* 0x000fe20000010000 */
[----:B------:R-:W-:Y:S01]  /*41c0*/  @P5 FADD.FTZ R5, R191, R5 ;  /* 0x00000005bf055221 */ /* 0x000fe20000010000 */
[----:B------:R-:W-:Y:S02]  /*41d0*/  ISETP.NE.U32.AND P5, PT, RZ, UR14, PT ;  /* 0x0000000eff007c0c */ /* 0x000fe4000bfa5070 */
[-C--:B------:R-:W-:Y:S01]  /*41e0*/  FMUL.FTZ R201, R196, R4.reuse ;  /* 0x00000004c4c97220 */ /* 0x080fe20000410000 */
[----:B------:R-:W-:Y:S01]  /*41f0*/  FMUL.FTZ R202, R5, R4 ;  /* 0x0000000405ca7220 */ /* 0x000fe20000410000 */
[----:B------:R-:W-:-:S04]  /*4200*/  ISETP.NE.AND.EX P5, PT, RZ, UR15, PT, P5 ;  /* 0x0000000fff007c0c */ /* 0x000fc8000bfa5350 */
[C---:B------:R-:W-:Y:S01]  /*4210*/  SEL R192, R19.reuse, R192, P5 ;  /* 0x000000c013c07207 */ /* 0x040fe20002800000 */
[----:B------:R-:W-:Y:S01]  /*4220*/  FMUL.FTZ R19, R19, R4 ;  /* 0x0000000413137220 */ /* 0x000fe20000410000 */
[----:B------:R-:W-:Y:S02]  /*4230*/  SEL R195, R5, R195, P5 ;  /* 0x000000c305c37207 */ /* 0x000fe40002800000 */
[----:B------:R-:W1:Y:S01]  /*4240*/  LDC.64 R4, c[0x0][0x220] ;  /* 0x00008800ff047b82 */ /* 0x000e620000000a00 */
[----:B------:R-:W-:Y:S02]  /*4250*/  SEL R193, R197, R193, P5 ;  /* 0x000000c1c5c17207 */ /* 0x000fe40002800000 */
[----:B------:R-:W-:Y:S01]  /*4260*/  SEL R194, R196, R194, P5 ;  /* 0x000000c2c4c27207 */ /* 0x000fe20002800000 */
[----:B-1----:R-:W-:-:S05]  /*4270*/  IMAD.WIDE.U32 R4, R10, 0x10, R4 ;  /* 0x000000100a047825 */ /* 0x002fca00078e0004 */
[----:B------:R1:W2:Y:S01]  /*4280*/  LDG.E.128 R196, desc[UR4][R4.64] ;  /* 0x0000000404c47981 */ /* 0x0002a2000c1e1d00 */
[----:B------:R-:W-:-:S04]  /*4290*/  ISETP.NE.U32.AND P5, PT, RZ, UR14, PT ;  /* 0x0000000eff007c0c */ /* 0x000fc8000bfa5070 */
[----:B------:R-:W-:-:S13]  /*42a0*/  ISETP.NE.AND.EX P5, PT, RZ, UR15, PT, P5 ;  /* 0x0000000fff007c0c */ /* 0x000fda000bfa5350 */
[----:B-1----:R-:W-:-:S04]  /*42b0*/  @P5 LEA R4, P6, R10, UR14, 0x4 ;  /* 0x0000000e0a045c11 */ /* 0x002fc8000f8c20ff */
[----:B------:R-:W-:-:S05]  /*42c0*/  @P5 LEA.HI.X R5, R10, UR15, RZ, 0x4, P6 ;  /* 0x0000000f0a055c11 */ /* 0x000fca000b0f24ff */
[----:B------:R1:W-:Y:S02]  /*42d0*/  @P5 STG.E.128 desc[UR4][R4.64], R192 ;  /* 0x000000c004005986 */ /* 0x0003e4000c101d04 */
[----:B-1----:R-:W-:-:S04]  /*42e0*/  LEA R4, P5, R10, UR16, 0x4 ;  /* 0x000000100a047c11 */ /* 0x002fc8000f8a20ff */
[----:B------:R-:W-:Y:S01]  /*42f0*/  LEA.HI.X R5, R10, UR17, RZ, 0x4, P5 ;  /* 0x000000110a057c11 */ /* 0x000fe2000a8f24ff */
[----:B--2---:R-:W-:Y:S01]  /*4300*/  FFMA.FTZ R148, R19, R196, R148 ;  /* 0x000000c413947223 */ /* 0x004fe20000010094 */
[----:B------:R-:W-:Y:S01]  /*4310*/  FFMA.FTZ R149, R197, R200, R149 ;  /* 0x000000c8c5957223 */ /* 0x000fe20000010095 */
[-C--:B------:R-:W-:Y:S01]  /*4320*/  FFMA.FTZ R150, R198, R201.reuse, R150 ;  /* 0x000000c9c6967223 */ /* 0x080fe20000010096 */
[-C--:B------:R-:W-:Y:S01]  /*4330*/  FFMA.FTZ R151, R199, R202.reuse, R151 ;  /* 0x000000cac7977223 */ /* 0x080fe20000010097 */
[----:B------:R-:W-:Y:S01]  /*4340*/  FMUL.FTZ R199, R63, R202 ;  /* 0x000000ca3fc77220 */ /* 0x000fe20000410000 */
[----:B------:R-:W-:Y:S01]  /*4350*/  FMUL.FTZ R198, R62, R201 ;  /* 0x000000c93ec67220 */ /* 0x000fe20000410000 */
[----:B------:R-:W-:Y:S01]  /*4360*/  FMUL.FTZ R197, R61, R200 ;  /* 0x000000c83dc57220 */ /* 0x000fe20000410000 */
[----:B------:R-:W-:-:S05]  /*4370*/  FMUL.FTZ R196, R60, R19 ;  /* 0x000000133cc47220 */ /* 0x000fca0000410000 */
[----:B------:R1:W-:Y:S02]  /*4380*/  STG.E.128 desc[UR4][R4.64], R196 ;  /* 0x000000c404007986 */ /* 0x0003e4000c101d04 */
.L_x_12754:
[----:B------:R-:W-:Y:S05]  /*4390*/  BSYNC B0 ;  /* 0x0000000000007941 */ /* 0x000fea0003800000 */
.L_x_12753:
[----:B-1----:R-:W-:Y:S02]  /*43a0*/  SEL R4, RZ, 0x1, P4 ;  /* 0x00000001ff047807 */ /* 0x002fe40002000000 */
[----:B------:R-:W-:-:S03]  /*43b0*/  IADD3 R2, R2, UR18, RZ ;  /* 0x0000001202027c10 */ /* 0x000fc6000fffe0ff */
[----:B------:R1:W-:Y:S01]  /*43c0*/  STL.S16 [R1+0x14], R4 ;  /* 0x0000140401007387 */ /* 0x0003e20000100600 */
[----:B------:R-:W-:-:S13]  /*43d0*/  ISETP.GE.AND P4, PT, R2, UR19, PT ;  /* 0x0000001302007c0c */ /* 0x000fda000bf86270 */
[----:B-1----:R-:W-:Y:S05]  /*43e0*/  @!P4 BRA `(.L_x_12755) ;  /* 0xffffffc400c4c947 */ /* 0x002fea000383ffff */
.L_x_12721:
[----:B------:R-:W2:Y:S04]  /*43f0*/  LDL.LU R5, [R1+0x18] ;  /* 0x0000180001057983 */ /* 0x000ea80000300800 */
[----:B------:R-:W3:Y:S01]  /*4400*/  LDL.LU R4, [R1+0x1c] ;  /* 0x00001c0001047983 */ /* 0x000ee20000300800 */
[----:B------:R-:W1:Y:S01]  /*4410*/  S2UR UR6, SR_CTAID.X ;  /* 0x00000000000679c3 */ /* 0x000e620000002500 */
[----:B------:R-:W-:Y:S01]  /*4420*/  LOP3.LUT P4, RZ, R3, 0x8, RZ, 0xc0, !PT ;  /* 0x0000000803ff7812 */ /* 0x000fe2000788c0ff */
[----:B------:R-:W-:Y:S01]  /*4430*/  BSSY B0, `(.L_x_12756) ;  /* 0x0000010000007945 */ /* 0x000fe20003800000 */
[----:B0-----:R-:W1:Y:S02]  /*4440*/  S2R R0, SR_TID.X ;  /* 0x0000000000007919 */ /* 0x001e640000002100 */
[----:B-1----:R-:W-:-:S05]  /*4450*/  LEA.HI R0, R0, UR6, RZ, 0x19 ;  /* 0x0000000600007c11 */ /* 0x002fca000f8fc8ff */
        /* <DEDUP_REMOVED lines=13> */
.L_x_12757:
[----:B------:R-:W-:Y:S05]  /*4530*/  BSYNC B0 ;  /* 0x0000000000007941 */ /* 0x000fea0003800000 */
.L_x_12756:
[----:B------:R-:W-:Y:S01]  /*4540*/  LOP3.LUT P3, RZ, R3, 0x4, RZ, 0xc0, !PT ;  /* 0x0000000403ff7812 */ /* 0x000fe2000786c0ff */
[----:B------:R-:W-:-:S12]  /*4550*/  BSSY B0, `(.L_x_12758) ;  /* 0x000000c000007945 */ /* 0x000fd80003800000 */
[----:B------:R-:W-:Y:S05]  /*4560*/  @!P3 BRA `(.L_x_12759) ;  /* 0x000000000028b947 */ /* 0x000fea0003800000 */
[----:B0-----:R-:W0:Y:S08]  /*4570*/  LDC.64 R4, c[0x0][0x2d0] ;  /* 0x0000b400ff047b82 */ /* 0x001e300000000a00 */
        /* <DEDUP_REMOVED lines=9> */
.L_x_12759:
[----:B------:R-:W-:Y:S05]  /*4610*/  BSYNC B0 ;  /* 0x0000000000007941 */ /* 0x000fea0003800000 */
.L_x_12758:
[----:B------:R-:W-:Y:S01]  /*4620*/  LOP3.LUT P3, RZ, R3, 0x2, RZ, 0xc0, !PT ;  /* 0x0000000203ff7812 */ /* 0x000fe2000786c0ff */
[----:B------:R-:W-:-:S12]  /*4630*/  BSSY B0, `(.L_x_12760) ;  /* 0x000000c000007945 */ /* 0x000fd80003800000 */
[----:B------:R-:W-:Y:S05]  /*4640*/  @!P3 BRA `(.L_x_12761) ;  /* 0x000000000028b947 */ /* 0x000fea0003800000 */
[----:B0--3--:R-:W0:Y:S08]  /*4650*/  LDC.64 R4, c[0x0][0x2d0] ;  /* 0x0000b400ff047b82 */ /* 0x009e300000000a00 */
        /* <DEDUP_REMOVED lines=9> */
.L_x_12761:
[----:B------:R-:W-:Y:S05]  /*46f0*/  BSYNC B0 ;  /* 0x0000000000007941 */ /* 0x000fea0003800000 */
.L_x_12760:
        /* <DEDUP_REMOVED lines=13> */
.L_x_12763:
[----:B------:R-:W-:Y:S05]  /*47d0*/  BSYNC B0 ;  /* 0x0000000000007941 */ /* 0x000fea0003800000 */
.L_x_12762:
[----:B------:R-:W-:Y:S04]  /*47e0*/  BSSY B0, `(.L_x_12764) ;  /* 0x000000c000007945 */ /* 0x000fe80003800000 */
        /* <DEDUP_REMOVED lines=11> */
.L_x_12765:
[----:B------:R-:W-:Y:S05]  /*48a0*/  BSYNC B0 ;  /* 0x0000000000007941 */ /* 0x000fea0003800000 */
.L_x_12764:
        /* <DEDUP_REMOVED lines=12> */
.L_x_12767:
[----:B------:R-:W-:Y:S05]  /*4970*/  BSYNC B0 ;  /* 0x0000000000007941 */ /* 0x000fea0003800000 */
.L_x_12766:
        /* <DEDUP_REMOVED lines=12> */
.L_x_12769:
[----:B------:R-:W-:Y:S05]  /*4a40*/  BSYNC B0 ;  /* 0x0000000000007941 */ /* 0x000fea0003800000 */
.L_x_12768:
[----:B------:R-:W-:-:S13]  /*4a50*/  LOP3.LUT P0, RZ, R3, 0x10, RZ, 0xc0, !PT ;  /* 0x0000001003ff7812 */ /* 0x000fda000780c0ff */
[----:B------:R-:W-:Y:S05]  /*4a60*/  @!P0 EXIT ;  /* 0x000000000000894d */ /* 0x000fea0003800000 */
[----:B------:R-:W1:Y:S08]  /*4a70*/  LDC.64 R2, c[0x0][0x2d0] ;  /* 0x0000b400ff027b82 */ /* 0x000e700000000a00 */
[----:B0--3--:R-:W0:Y:S08]  /*4a80*/  LDC.64 R4, c[0x0][0x2d8] ;  /* 0x0000b600ff047b82 */ /* 0x009e300000000a00 */
        /* <DEDUP_REMOVED lines=8> */
.L_x_12738:
[----:B------:R-:W-:Y:S01]  /*4b10*/  HFMA2.MMA R196, -RZ, RZ, 0, 9.5367431640625e-07 ;  /* 0x00000010ffc47435 */ /* 0x000fe200000001ff */
[----:B------:R-:W-:Y:S02]  /*4b20*/  MOV R197, 0x1f ;  /* 0x0000001f00c57802 */ /* 0x000fe40000000f00 */
[----:B------:R-:W-:-:S08]  /*4b30*/  MOV R199, 0xffffffff ;  /* 0xffffffff00c77802 */ /* 0x000fd00000000f00 */
[----:B0-----:R-:W-:Y:S05]  /*4b40*/  WARPSYNC.COLLECTIVE R199, `(.L_x_12770) ;  /* 0x00000000c7087348 */ /* 0x001fea0003c00000 */
[----:B------:R1:W2:Y:S02]  /*4b50*/  SHFL.DOWN P6, R202, R19, R196, R197 ;  /* 0x080000c413ca7389 */ /* 0x0002a400000c00c5 */
[----:B012---:R-:W-:Y:S01]  /*4b60*/  ENDCOLLECTIVE ;  /* 0x000000000000791b */ /* 0x007fe20003800000 */
.L_x_12770:
[----:B------:R-:W-:-:S05]  /*4b70*/  MOV R196, R202 ;  /* 0x000000ca00c47202 */ /* 0x000fca0000000f00 */
[----:B------:R-:W-:Y:S01]  /*4b80*/  FADD.FTZ R200, R196, R19 ;  /* 0x00000013c4c87221 */ /* 0x000fe20000010000 */
[----:B------:R-:W-:Y:S01]  /*4b90*/  HFMA2.MMA R196, -RZ, RZ, 0, 9.5367431640625e-07 ;  /* 0x00000010ffc47435 */ /* 0x000fe200000001ff */
[----:B------:R-:W-:-:S10]  /*4ba0*/  MOV R19, R204 ;  /* 0x000000cc00137202 */ /* 0x000fd40000000f00 */
[----:B------:R-:W-:Y:S05]  /*4bb0*/  WARPSYNC.COLLECTIVE R199, `(.L_x_12771) ;  /* 0x00000000c7087348 */ /* 0x000fea0003c00000 */
[----:B------:R0:W1:Y:S02]  /*4bc0*/  SHFL.DOWN P6, R202, R19, R196, R197 ;  /* 0x080000c413ca7389 */ /* 0x00006400000c00c5 */
[----:B01----:R-:W-:Y:S01]  /*4bd0*/  ENDCOLLECTIVE ;  /* 0x000000000000791b */ /* 0x003fe20003800000 */
.L_x_12771:
[----:B------:R-:W-:Y:S01]  /*4be0*/  HFMA2.MMA R196, -RZ, RZ, 0, 4.76837158203125e-07 ;  /* 0x00000008ffc47435 */ /* 0x000fe200000001ff */
[----:B------:R-:W-:-:S05]  /*4bf0*/  MOV R19, R202 ;  /* 0x000000ca00137202 */ /* 0x000fca0000000f00 */
[----:B------:R-:W-:Y:S01]  /*4c00*/  FADD.FTZ R201, R19, R204 ;  /* 0x000000cc13c97221 */ /* 0x000fe20000010000 */
[----:B------:R-:W-:-:S07]  /*4c10*/  MOV R19, R200 ;  /* 0x000000c800137202 */ /* 0x000fce0000000f00 */
[----:B------:R-:W-:Y:S05]  /*4c20*/  WARPSYNC.COLLECTIVE R199, `(.L_x_12772) ;  /* 0x00000000c7087348 */ /* 0x000fea0003c00000 */
[----:B------:R0:W1:Y:S02]  /*4c30*/  SHFL.DOWN P6, R202, R19, R196, R197 ;  /* 0x080000c413ca7389 */ /* 0x00006400000c00c5 */
[----:B01----:R-:W-:Y:S01]  /*4c40*/  ENDCOLLECTIVE ;  /* 0x000000000000791b */ /* 0x003fe20003800000 */
.L_x_12772:
[----:B------:R-:W-:-:S05]  /*4c50*/  MOV R19, R202 ;  /* 0x000000ca00137202 */ /* 0x000fca0000000f00 */
[----:B------:R-:W-:Y:S01]  /*4c60*/  FADD.FTZ R200, R200, R19 ;  /* 0x00000013c8c87221 */ /* 0x000fe20000010000 */
[----:B------:R-:W-:-:S07]  /*4c70*/  MOV R19, R201 ;  /* 0x000000c900137202 */ /* 0x000fce0000000f00 */
[----:B------:R-:W-:Y:S05]  /*4c80*/  WARPSYNC.COLLECTIVE R199, `(.L_x_12773) ;  /* 0x00000000c7087348 */ /* 0x000fea0003c00000 */
[----:B------:R0:W1:Y:S02]  /*4c90*/  SHFL.DOWN P6, R202, R19, R196, R197 ;  /* 0x080000c413ca7389 */ /* 0x00006400000c00c5 */
[----:B01----:R-:W-:Y:S01]  /*4ca0*/  ENDCOLLECTIVE ;  /* 0x000000000000791b */ /* 0x003fe20003800000 */
.L_x_12773:
[----:B------:R-:W-:Y:S01]  /*4cb0*/  HFMA2.MMA R196, -RZ, RZ, 0, 2.384185791015625e-07 ;  /* 0x00000004ffc47435 */ /* 0x000fe200000001ff */
[----:B------:R-:W-:-:S05]  /*4cc0*/  MOV R19, R202 ;  /* 0x000000ca00137202 */ /* 0x000fca0000000f00 */
[----:B------:R-:W-:Y:S01]  /*4cd0*/  FADD.FTZ R201, R201, R19 ;  /* 0x00000013c9c97221 */ /* 0x000fe20000010000 */
[----:B------:R-:W-:-:S07]  /*4ce0*/  MOV R19, R200 ;  /* 0x000000c800137202 */ /* 0x000fce0000000f00 */
[----:B------:R-:W-:Y:S05]  /*4cf0*/  WARPSYNC.COLLECTIVE R199, `(.L_x_12774) ;  /* 0x00000000c7087348 */ /* 0x000fea0003c00000 */
[----:B------:R0:W1:Y:S02]  /*4d00*/  SHFL.DOWN P6, R202, R19, R196, R197 ;  /* 0x080000c413ca7389 */ /* 0x00006400000c00c5 */
[----:B01----:R-:W-:Y:S01]  /*4d10*/  ENDCOLLECTIVE ;  /* 0x000000000000791b */ /* 0x003fe20003800000 */
.L_x_12774:
[----:B------:R-:W-:-:S05]  /*4d20*/  MOV R19, R202 ;  /* 0x000000ca00137202 */ /* 0x000fca0000000f00 */
[----:B------:R-:W-:Y:S01]  /*4d30*/  FADD.FTZ R200, R200, R19 ;  /* 0x00000013c8c87221 */ /* 0x000fe20000010000 */
[----:B------:R-:W-:-:S07]  /*4d40*/  MOV R19, R201 ;  /* 0x000000c900137202 */ /* 0x000fce0000000f00 */
[----:B------:R-:W-:Y:S05]  /*4d50*/  WARPSYNC.COLLECTIVE R199, `(.L_x_12775) ;  /* 0x00000000c7087348 */ /* 0x000fea0003c00000 */
[----:B------:R0:W1:Y:S02]  /*4d60*/  SHFL.DOWN P6, R202, R19, R196, R197 ;  /* 0x080000c413ca7389 */ /* 0x00006400000c00c5 */
[----:B01----:R-:W-:Y:S01]  /*4d70*/  ENDCOLLECTIVE ;  /* 0x000000000000791b */ /* 0x003fe20003800000 */
.L_x_12775:
[----:B------:R-:W-:Y:S01]  /*4d80*/  HFMA2.MMA R196, -RZ, RZ, 0, 1.1920928955078125e-07 ;  /* 0x00000002ffc47435 */ /* 0x000fe200000001ff */
[----:B------:R-:W-:-:S05]  /*4d90*/  MOV R19, R202 ;  /* 0x000000ca00137202 */ /* 0x000fca0000000f00 */
[----:B------:R-:W-:Y:S01]  /*4da0*/  FADD.FTZ R203, R201, R19 ;  /* 0x00000013c9cb7221 */ /* 0x000fe20000010000 */
[----:B------:R-:W-:-:S07]  /*4db0*/  MOV R19, R200 ;  /* 0x000000c800137202 */ /* 0x000fce0000000f00 */
[----:B------:R-:W-:Y:S05]  /*4dc0*/  WARPSYNC.COLLECTIVE R199, `(.L_x_12776) ;  /* 0x00000000c7087348 */ /* 0x000fea0003c00000 */
[----:B------:R0:W1:Y:S02]  /*4dd0*/  SHFL.DOWN P6, R202, R19, R196, R197 ;  /* 0x080000c413ca7389 */ /* 0x00006400000c00c5 */
[----:B01----:R-:W-:Y:S01]  /*4de0*/  ENDCOLLECTIVE ;  /* 0x000000000000791b */ /* 0x003fe20003800000 */
.L_x_12776:
[----:B------:R-:W-:-:S05]  /*4df0*/  MOV R19, R202 ;  /* 0x000000ca00137202 */ /* 0x000fca0000000f00 */
[----:B------:R-:W-:Y:S01]  /*4e00*/  FADD.FTZ R201, R200, R19 ;  /* 0x00000013c8c97221 */ /* 0x000fe20000010000 */
[----:B------:R-:W-:-:S07]  /*4e10*/  MOV R19, R203 ;  /* 0x000000cb00137202 */ /* 0x000fce0000000f00 */
[----:B------:R-:W-:Y:S05]  /*4e20*/  WARPSYNC.COLLECTIVE R199, `(.L_x_12777) ;  /* 0x00000000c7087348 */ /* 0x000fea0003c00000 */
[----:B------:R0:W1:Y:S02]  /*4e30*/  SHFL.DOWN P6, R202, R19, R196, R197 ;  /* 0x080000c413ca7389 */ /* 0x00006400000c00c5 */
[----:B01----:R-:W-:Y:S01]  /*4e40*/  ENDCOLLECTIVE ;  /* 0x000000000000791b */ /* 0x003fe20003800000 */
.L_x_12777:
[----:B------:R-:W-:Y:S01]  /*4e50*/  HFMA2.MMA R196, -RZ, RZ, 0, 5.9604644775390625e-08 ;  /* 0x00000001ffc47435 */ /* 0x000fe200000001ff */
[----:B------:R-:W-:-:S05]  /*4e60*/  MOV R19, R202 ;  /* 0x000000ca00137202 */ /* 0x000fca0000000f00 */
[----:B------:R-:W-:Y:S01]  /*4e70*/  FADD.FTZ R200, R203, R19 ;  /* 0x00000013cbc87221 */ /* 0x000fe20000010000 */
[----:B------:R-:W-:-:S07]  /*4e80*/  MOV R19, R201 ;  /* 0x000000c900137202 */ /* 0x000fce0000000f00 */
[----:B------:R-:W-:Y:S05]  /*4e90*/  WARPSYNC.COLLECTIVE R199, `(.L_x_12778) ;  /* 0x00000000c7087348 */ /* 0x000fea0003c00000 */
[----:B------:R0:W1:Y:S02]  /*4ea0*/  SHFL.DOWN P6, R202, R19, R196, R197 ;  /* 0x080000c413ca7389 */ /* 0x00006400000c00c5 */
[----:B01----:R-:W-:Y:S01]  /*4eb0*/  ENDCOLLECTIVE ;  /* 0x000000000000791b */ /* 0x003fe20003800000 */
.L_x_12778:
[----:B------:R-:W-:Y:S02]  /*4ec0*/  MOV R19, R200 ;  /* 0x000000c800137202 */ /* 0x000fe40000000f00 */
[----:B------:R-:W-:-:S07]  /*4ed0*/  MOV R203, R202 ;  /* 0x000000ca00cb7202 */ /* 0x000fce0000000f00 */
[----:B------:R-:W-:Y:S05]  /*4ee0*/  WARPSYNC.COLLECTIVE R199, `(.L_x_12779) ;  /* 0x00000000c7087348 */ /* 0x000fea0003c00000 */
[----:B------:R0:W1:Y:S02]  /*4ef0*/  SHFL.DOWN P6, R202, R19, R196, R197 ;  /* 0x080000c413ca7389 */ /* 0x00006400000c00c5 */
[----:B01----:R-:W-:Y:S01]  /*4f00*/  ENDCOLLECTIVE ;  /* 0x000000000000791b */ /* 0x003fe20003800000 */
.L_x_12779:
[----:B------:R-:W-:Y:S01]  /*4f10*/  MOV R19, R202 ;  /* 0x000000ca00137202 */ /* 0x000fe20000000f00 */
[----:B------:R-:W-:Y:S06]  /*4f20*/  BRA `(.L_x_12780) ;  /* 0xffffffd400c47947 */ /* 0x000fec000383ffff */
.L_x_12781:
        /* <DEDUP_REMOVED lines=13> */
.L_x_14044:


//--------------------- .text._ZN10layer_norm13ln_bwd_kernelINS_13Kernel_traitsIfffffjLj4096ELj1ELj1ELj4ELj16ENS_18Kernel_traits_baseILj4096EfffffjLj128EEEEELb0ELb1ELb0ELb1EEEvNS_9BwdParamsE --------------------------
	.section	.text._ZN10layer_norm13ln_bwd_kernelINS_13Kernel_traitsIfffffjLj4096ELj1ELj1ELj4ELj16ENS_18Kernel_traits_baseILj4096EfffffjLj128EEEEELb0ELb1ELb0ELb1EEEvNS_9BwdParamsE,"ax",@progbits
	.align	128
        .global         _ZN10layer_norm13ln_bwd_kernelINS_13Kernel_traitsIfffffjLj4096ELj1ELj1ELj4ELj16ENS_18Kernel_traits_baseILj4096EfffffjLj128EEEEELb0ELb1ELb0ELb1EEEvNS_9BwdParamsE
        .type           _ZN10layer_norm13ln_bwd_kernelINS_13Kernel_traitsIfffffjLj4096ELj1ELj1ELj4ELj16ENS_18Kernel_traits_baseILj4096EfffffjLj128EEEEELb0ELb1ELb0ELb1EEEvNS_9BwdParamsE,@function
        .size           _ZN10layer_norm13ln_bwd_kernelINS_13Kernel_traitsIfffffjLj4096ELj1ELj1ELj4ELj16ENS_18Kernel_traits_baseILj4096EfffffjLj128EEEEELb0ELb1ELb0ELb1EEEvNS_9BwdParamsE,(.L_x_14045 - _ZN10layer_norm13ln_bwd_kernelINS_13Kernel_traitsIfffffjLj4096ELj1ELj1ELj4ELj16ENS_18Kernel_traits_baseILj4096EfffffjLj128EEEEELb0ELb1ELb0ELb1EEEvNS_9BwdParamsE)
        .other          _ZN10layer_norm13ln_bwd_kernelINS_13Kernel_traitsIfffffjLj4096ELj1ELj1ELj4ELj16ENS_18Kernel_traits_baseILj4096EfffffjLj128EEEEELb0ELb1ELb0ELb1EEEvNS_9BwdParamsE,@"STO_CUDA_ENTRY STV_DEFAULT"
_ZN10layer_norm13ln_bwd_kernelINS_13Kernel_traitsIfffffjLj4096ELj1ELj1ELj4ELj16ENS_18Kernel_traits_baseILj4096EfffffjLj128EEEEELb0ELb1ELb0ELb1EEEvNS_9BwdParamsE:
.text._ZN10layer_norm13ln_bwd_kernelINS_13Kernel_traitsIfffffjLj4096ELj1ELj1ELj4ELj16ENS_18Kernel_traits_baseILj4096EfffffjLj128EEEEELb0ELb1ELb0ELb1EEEvNS_9BwdParamsE:
        /* <DEDUP_REMOVED lines=66> */
.L_x_12782:
        /* <DEDUP_REMOVED lines=87> */
[----:B------:R1:W5:Y:S01]  /*0990*/  LDG.E.128 R56, desc[UR6][R2.64+0x3800] ;  /* 0x0038000602387981 */ /* 0x000362000c1e1d00 */
[----:B------:R-:W-:Y:S02]  /*09a0*/  CS2R R206, SRZ ;  /* 0x0000000000ce7805 */ /* 0x000fe4000001ff00 */
[----:B------:R-:W-:-:S02]  /*09b0*/  CS2R R204, SRZ ;  /* 0x0000000000cc7805 */ /* 0x000fc4000001ff00 */
[----:B------:R-:W-:Y:S01]  /*09c0*/  CS2R R202, SRZ ;  /* 0x0000000000ca7805 */ /* 0x000fe2000001ff00 */
[----:B------:R-:W5:Y:S04]  /*09d0*/  LDG.E.128 R52, desc[UR6][R4.64] ;  /* 0x0000000604347981 */ /* 0x000f68000c1e1d00 */
[----:B------:R-:W5:Y:S01]  /*09e0*/  LDG.E.128 R48, desc[UR6][R4.64+0x800] ;  /* 0x0008000604307981 */ /* 0x000f62000c1e1d00 */
[----:B-1----:R-:W-:-:S03]  /*09f0*/  CS2R R2, SRZ ;  /* 0x0000000000027805 */ /* 0x002fc6000001ff00 */
[----:B------:R-:W5:Y:S04]  /*0a00*/  LDG.E.128 R44, desc[UR6][R4.64+0x1000] ;  /* 0x00100006042c7981 */ /* 0x000f68000c1e1d00 */
[----:B------:R-:W5:Y:S04]  /*0a10*/  LDG.E.128 R40, desc[UR6][R4.64+0x1800] ;  /* 0x0018000604287981 */ /* 0x000f68000c1e1d00 */
[----:B------:R-:W5:Y:S04]  /*0a20*/  LDG.E.128 R36, desc[UR6][R4.64+0x2000] ;  /* 0x0020000604247981 */ /* 0x000f68000c1e1d00 */
[----:B------:R-:W5:Y:S04]  /*0a30*/  LDG.E.128 R32, desc[UR6][R4.64+0x2800] ;  /* 0x0028000604207981 */ /* 0x000f68000c1e1d00 */
[----:B------:R-:W5:Y:S04]  /*0a40*/  LDG.E.128 R28, desc[UR6][R4.64+0x3000] ;  /* 0x00300006041c7981 */ /* 0x000f68000c1e1d00 */
[----:B------:R1:W5:Y:S02]  /*0a50*/  LDG.E.128 R24, desc[UR6][R4.64+0x3800] ;  /* 0x0038000604187981 */ /* 0x000364000c1e1d00 */
[----:B01----:R-:W-:-:S07]  /*0a60*/  CS2R R4, SRZ ;  /* 0x0000000000047805 */ /* 0x003fce000001ff00 */
.L_x_12786:
[----:B------:R-:W0:Y:S01]  /*0a70*/  S2R R11, SR_TID.X ;  /* 0x00000000000b7919 */ /* 0x000e220000002100 */
[----:B------:R-:W-:Y:S01]  /*0a80*/  IMAD R9, R0, UR10, RZ ;  /* 0x0000000a00097c24 */ /* 0x000fe2000f8e02ff */
[----:B-1----:R-:W1:Y:S04]  /*0a90*/  LDC.64 R196, c[0x0][0x250] ;  /* 0x00009400ffc47b82 */ /* 0x002e680000000a00 */
[----:B------:R-:W-:-:S04]  /*0aa0*/  SHF.R.S32.HI R10, RZ, 0x1f, R9 ;  /* 0x0000001fff0a7819 */ /* 0x000fc80000011409 */
[----:B------:R-:W-:Y:S01]  /*0ab0*/  LEA.HI R10, R10, R9, RZ, 0x2 ;  /* 0x000000090a0a7211 */ /* 0x000fe200078f10ff */
[----:B------:R-:W2:Y:S08]  /*0ac0*/  @P0 LDC.64 R176, c[0x0][0x270] ;  /* 0x00009c00ffb00b82 */ /* 0x000eb00000000a00 */
[----:B------:R-:W3:Y:S01]  /*0ad0*/  LDC.64 R190, c[0x0][0x2c8] ;  /* 0x0000b200ffbe7b82 */ /* 0x000ee20000000a00 */
[----:B-1----:R-:W-:-:S07]  /*0ae0*/  IMAD.WIDE R196, R0, 0x4, R196 ;  /* 0x0000000400c47825 */ /* 0x002fce00078e02c4 */
[----:B------:R-:W1:Y:S01]  /*0af0*/  LDC.64 R192, c[0x0][0x2b8] ;  /* 0x0000ae00ffc07b82 */ /* 0x000e620000000a00 */
[----:B0-----:R-:W-:Y:S01]  /*0b00*/  LOP3.LUT R181, R11, 0x7f, RZ, 0xc0, !PT ;  /* 0x0000007f0bb57812 */ /* 0x001fe200078ec0ff */
[----:B------:R0:W4:Y:S06]  /*0b10*/  LDG.E R196, desc[UR6][R196.64] ;  /* 0x00000006c4c47981 */ /* 0x00012c000c1e1900 */
[----:B------:R-:W3:Y:S01]  /*0b20*/  LDC.64 R158, c[0x0][0x258] ;  /* 0x00009600ff9e7b82 */ /* 0x000ee20000000a00 */
[----:B------:R-:W-:-:S04]  /*0b30*/  LEA.HI.SX32 R181, R10, R181, 0x1e ;  /* 0x000000b50ab57211 */ /* 0x000fc800078ff2ff */
[C---:B------:R-:W-:Y:S02]  /*0b40*/  SHF.L.U32 R195, R181.reuse, 0x4, RZ ;  /* 0x00000004b5c37819 */ /* 0x040fe400000006ff */
[----:B------:R-:W-:Y:S02]  /*0b50*/  IADD3 R182, R181, 0x80, RZ ;  /* 0x00000080b5b67810 */ /* 0x000fe40007ffe0ff */
[----:B------:R-:W-:Y:S02]  /*0b60*/  SHF.R.U32.HI R189, RZ, 0x1c, R181 ;  /* 0x0000001cffbd7819 */ /* 0x000fe400000116b5 */
[----:B------:R-:W-:Y:S02]  /*0b70*/  IADD3 R124, P1, R195, UR12, RZ ;  /* 0x0000000cc37c7c10 */ /* 0x000fe4000ff3e0ff */
[----:B------:R-:W-:Y:S02]  /*0b80*/  IADD3 R185, R181, 0x100, RZ ;  /* 0x00000100b5b97810 */ /* 0x000fe40007ffe0ff */
[----:B------:R-:W-:-:S02]  /*0b90*/  SHF.L.U32 R188, R182, 0x4, RZ ;  /* 0x00000004b6bc7819 */ /* 0x000fc400000006ff */
[----:B------:R-:W-:Y:S02]  /*0ba0*/  IADD3 R187, R181, 0x180, RZ ;  /* 0x00000180b5bb7810 */ /* 0x000fe40007ffe0ff */
[----:B------:R-:W-:Y:S02]  /*0bb0*/  IADD3.X R125, R189, UR13, RZ, P1, !PT ;  /* 0x0000000dbd7d7c10 */ /* 0x000fe40008ffe4ff */
[----:B------:R-:W-:Y:S02]  /*0bc0*/  SHF.R.U32.HI R23, RZ, 0x1c, R182 ;  /* 0x0000001cff177819 */ /* 0x000fe400000116b6 */
[----:B------:R-:W-:Y:S02]  /*0bd0*/  SHF.L.U32 R22, R185, 0x4, RZ ;  /* 0x00000004b9167819 */ /* 0x000fe400000006ff */
[----:B------:R-:W-:Y:S02]  /*0be0*/  IADD3 R128, P1, R188, UR12, RZ ;  /* 0x0000000cbc807c10 */ /* 0x000fe4000ff3e0ff */
[----:B------:R-:W-:-:S02]  /*0bf0*/  IADD3 R186, R181, 0x200, RZ ;  /* 0x00000200b5ba7810 */ /* 0x000fc40007ffe0ff */
[C---:B------:R-:W-:Y:S02]  /*0c00*/  IADD3 R198, R181.reuse, 0x280, RZ ;  /* 0x00000280b5c67810 */ /* 0x040fe40007ffe0ff */
[----:B------:R-:W-:Y:S02]  /*0c10*/  SHF.R.U32.HI R21, RZ, 0x1c, R185 ;  /* 0x0000001cff157819 */ /* 0x000fe400000116b9 */
[C---:B0-----:R-:W-:Y:S02]  /*0c20*/  IADD3 R197, R181.reuse, 0x300, RZ ;  /* 0x00000300b5c57810 */ /* 0x041fe40007ffe0ff */
[C---:B------:R-:W-:Y:S02]  /*0c30*/  IADD3 R194, R181.reuse, 0x380, RZ ;  /* 0x00000380b5c27810 */ /* 0x040fe40007ffe0ff */
[----:B------:R-:W-:Y:S01]  /*0c40*/  SHF.R.S32.HI R10, RZ, 0x1f, R0 ;  /* 0x0000001fff0a7819 */ /* 0x000fe20000011400 */
[----:B-1----:R-:W-:Y:S01]  /*0c50*/  IMAD.WIDE.U32 R156, R181, 0x10, R192 ;  /* 0x00000010b59c7825 */ /* 0x002fe200078e00c0 */
[----:B------:R-:W-:Y:S01]  /*0c60*/  SHF.L.U32 R18, R187, 0x4, RZ ;  /* 0x00000004bb127819 */ /* 0x000fe200000006ff */
[----:B------:R-:W4:Y:S01]  /*0c70*/  LDG.E.128 R124, desc[UR6][R124.64] ;  /* 0x000000067c7c7981 */ /* 0x000f22000c1e1d00 */
[----:B------:R-:W-:-:S02]  /*0c80*/  IADD3 R132, P2, R22, UR12, RZ ;  /* 0x0000000c16847c10 */ /* 0x000fc4000ff5e0ff */
[----:B------:R-:W-:Y:S02]  /*0c90*/  IADD3.X R129, R23, UR13, RZ, P1, !PT ;  /* 0x0000000d17817c10 */ /* 0x000fe40008ffe4ff */
[----:B------:R-:W-:Y:S02]  /*0ca0*/  SHF.R.U32.HI R19, RZ, 0x1c, R187 ;  /* 0x0000001cff137819 */ /* 0x000fe400000116bb */
[----:B------:R-:W-:Y:S02]  /*0cb0*/  SHF.L.U32 R15, R186, 0x4, RZ ;  /* 0x00000004ba0f7819 */ /* 0x000fe400000006ff */
[----:B------:R-:W-:Y:S01]  /*0cc0*/  IADD3 R136, P1, R18, UR12, RZ ;  /* 0x0000000c12887c10 */ /* 0x000fe2000ff3e0ff */
[----:B------:R-:W4:Y:S01]  /*0cd0*/  LDG.E.128 R128, desc[UR6][R128.64] ;  /* 0x0000000680807981 */ /* 0x000f22000c1e1d00 */
[----:B------:R-:W-:Y:S02]  /*0ce0*/  SHF.L.U32 R13, R198, 0x4, RZ ;  /* 0x00000004c60d7819 */ /* 0x000fe400000006ff */
[----:B------:R-:W-:-:S02]  /*0cf0*/  IADD3.X R133, R21, UR13, RZ, P2, !PT ;  /* 0x0000000d15857c10 */ /* 0x000fc400097fe4ff */
[----:B------:R-:W-:Y:S02]  /*0d00*/  SHF.R.U32.HI R16, RZ, 0x1c, R186 ;  /* 0x0000001cff107819 */ /* 0x000fe400000116ba */
[----:B------:R-:W-:Y:S02]  /*0d10*/  IADD3 R140, P2, R15, UR12, RZ ;  /* 0x0000000c0f8c7c10 */ /* 0x000fe4000ff5e0ff */
[----:B------:R-:W-:Y:S01]  /*0d20*/  IADD3.X R137, R19, UR13, RZ, P1, !PT ;  /* 0x0000000d13897c10 */ /* 0x000fe20008ffe4ff */
[----:B------:R-:W4:Y:S01]  /*0d30*/  LDG.E.128 R132, desc[UR6][R132.64] ;  /* 0x0000000684847981 */ /* 0x000f22000c1e1d00 */
[----:B------:R-:W-:Y:S02]  /*0d40*/  SHF.R.U32.HI R14, RZ, 0x1c, R198 ;  /* 0x0000001cff0e7819 */ /* 0x000fe400000116c6 */
[----:B------:R-:W-:Y:S02]  /*0d50*/  SHF.L.U32 R11, R197, 0x4, RZ ;  /* 0x00000004c50b7819 */ /* 0x000fe400000006ff */
[----:B------:R-:W-:Y:S01]  /*0d60*/  IADD3 R144, P1, R13, UR12, RZ ;  /* 0x0000000c0d907c10 */ /* 0x000fe2000ff3e0ff */
[----:B------:R-:W-:Y:S01]  /*0d70*/  IMAD.WIDE.U32 R164, R185, 0x10, R192 ;  /* 0x00000010b9a47825 */ /* 0x000fe200078e00c0 */
[----:B------:R-:W-:Y:S01]  /*0d80*/  SHF.L.U32 R17, R194, 0x4, RZ ;  /* 0x00000004c2117819 */ /* 0x000fe200000006ff */
[----:B------:R-:W4:Y:S01]  /*0d90*/  LDG.E.128 R136, desc[UR6][R136.64] ;  /* 0x0000000688887981 */ /* 0x000f22000c1e1d00 */
[----:B------:R-:W-:-:S02]  /*0da0*/  IADD3.X R141, R16, UR13, RZ, P2, !PT ;  /* 0x0000000d108d7c10 */ /* 0x000fc400097fe4ff */
[----:B------:R-:W-:Y:S01]  /*0db0*/  SHF.R.U32.HI R12, RZ, 0x1c, R197 ;  /* 0x0000001cff0c7819 */ /* 0x000fe200000116c5 */
[----:B------:R-:W-:Y:S01]  /*0dc0*/  IMAD.WIDE.U32 R160, R182, 0x10, R192 ;  /* 0x00000010b6a07825 */ /* 0x000fe200078e00c0 */
[----:B------:R-:W-:Y:S01]  /*0dd0*/  IADD3 R148, P2, R11, UR12, RZ ;  /* 0x0000000c0b947c10 */ /* 0x000fe2000ff5e0ff */
[----:B------:R-:W4:Y:S01]  /*0de0*/  LDG.E.128 R164, desc[UR6][R164.64] ;  /* 0x00000006a4a47981 */ /* 0x000f22000c1e1d00 */
[----:B------:R-:W-:Y:S02]  /*0df0*/  IADD3.X R145, R14, UR13, RZ, P1, !PT ;  /* 0x0000000d0e917c10 */ /* 0x000fe40008ffe4ff */
[----:B------:R-:W-:Y:S01]  /*0e00*/  SHF.R.U32.HI R9, RZ, 0x1c, R194 ;  /* 0x0000001cff097819 */ /* 0x000fe200000116c2 */
[----:B------:R-:W-:Y:S01]  /*0e10*/  IMAD.WIDE.U32 R168, R187, 0x10, R192 ;  /* 0x00000010bba87825 */ /* 0x000fe200078e00c0 */
[----:B------:R-:W-:Y:S01]  /*0e20*/  IADD3 R152, P1, R17, UR12, RZ ;  /* 0x0000000c11987c10 */ /* 0x000fe2000ff3e0ff */
[----:B------:R-:W4:Y:S01]  /*0e30*/  LDG.E.128 R140, desc[UR6][R140.64] ;  /* 0x000000068c8c7981 */ /* 0x000f22000c1e1d00 */
[----:B------:R-:W-:-:S02]  /*0e40*/  IADD3.X R149, R12, UR13, RZ, P2, !PT ;  /* 0x0000000d0c957c10 */ /* 0x000fc400097fe4ff */
[----:B------:R-:W-:Y:S01]  /*0e50*/  IADD3.X R153, R9, UR13, RZ, P1, !PT ;  /* 0x0000000d09997c10 */ /* 0x000fe20008ffe4ff */
[----:B------:R-:W-:Y:S01]  /*0e60*/  IMAD.WIDE.U32 R172, R186, 0x10, R192 ;  /* 0x00000010baac7825 */ /* 0x000fe200078e00c0 */
[----:B------:R-:W4:Y:S04]  /*0e70*/  LDG.E.128 R168, desc[UR6][R168.64] ;  /* 0x00000006a8a87981 */ /* 0x000f28000c1e1d00 */
[----:B------:R-:W4:Y:S04]  /*0e80*/  LDG.E.128 R148, desc[UR6][R148.64] ;  /* 0x0000000694947981 */ /* 0x000f28000c1e1d00 */
[----:B------:R-:W4:Y:S01]  /*0e90*/  LDG.E.128 R152, desc[UR6][R152.64] ;  /* 0x0000000698987981 */ /* 0x000f22000c1e1d00 */
[C---:B--2---:R-:W-:Y:S01]  /*0ea0*/  @P0 LEA R176, P1, R0.reuse, R176, 0x2 ;  /* 0x000000b000b00211 */ /* 0x044fe200078210ff */
[----:B---3--:R-:W-:-:S02]  /*0eb0*/  IMAD.WIDE R158, R0, 0x4, R158 ;  /* 0x00000004009e7825 */ /* 0x008fc400078e029e */
[----:B------:R-:W2:Y:S01]  /*0ec0*/  LDG.E.128 R172, desc[UR6][R172.64] ;  /* 0x00000006acac7981 */ /* 0x000ea2000c1e1d00 */
[----:B------:R-:W-:Y:S02]  /*0ed0*/  @P0 LEA.HI.X R177, R0, R177, R10, 0x2, P1 ;  /* 0x000000b100b10211 */ /* 0x000fe400008f140a */
[----:B------:R-:W-:Y:S01]  /*0ee0*/  ISETP.NE.U32.AND P1, PT, R190, RZ, PT ;  /* 0x000000ffbe00720c */ /* 0x000fe20003f25070 */
[----:B------:R-:W3:Y:S03]  /*0ef0*/  LDG.E R20, desc[UR6][R158.64] ;  /* 0x000000069e147981 */ /* 0x000ee6000c1e1900 */
[----:B------:R-:W-:Y:S01]  /*0f00*/  ISETP.NE.AND.EX P1, PT, R191, RZ, PT, P1 ;  /* 0x000000ffbf00720c */ /* 0x000fe20003f25310 */
[----:B------:R-:W2:Y:S01]  /*0f10*/  LDG.E.128 R144, desc[UR6][R144.64] ;  /* 0x0000000690907981 */ /* 0x000ea2000c1e1d00 */
[----:B------:R-:W-:-:S03]  /*0f20*/  MOV R10, 0x3f800000 ;  /* 0x3f800000000a7802 */ /* 0x000fc60000000f00 */
[----:B------:R-:W2:Y:S04]  /*0f30*/  LDG.E.128 R160, desc[UR6][R160.64] ;  /* 0x00000006a0a07981 */ /* 0x000ea8000c1e1d00 */
[----:B-----5:R-:W5:Y:S04]  /*0f40*/  @P0 LDG.E R10, desc[UR6][R176.64] ;  /* 0x00000006b00a0981 */ /* 0x020f68000c1e1900 */
[C---:B------:R-:W-:Y:S01]  /*0f50*/  @P1 LEA R180, P2, R181.reuse, R190, 0x4 ;  /* 0x000000beb5b41211 */ /* 0x040fe200078420ff */
[----:B------:R-:W2:Y:S03]  /*0f60*/  LDG.E.128 R156, desc[UR6][R156.64] ;  /* 0x000000069c9c7981 */ /* 0x000ea6000c1e1d00 */
[----:B------:R-:W-:-:S05]  /*0f70*/  @P1 LEA.HI.X R181, R181, R191, RZ, 0x4, P2 ;  /* 0x000000bfb5b51211 */ /* 0x000fca00010f24ff */
[----:B------:R0:W5:Y:S02]  /*0f80*/  @P1 LDG.E.128 R88, desc[UR6][R180.64] ;  /* 0x00000006b4581981 */ /* 0x000164000c1e1d00 */
[----:B0-----:R-:W-:-:S04]  /*0f90*/  @P1 LEA R180, P2, R182, R190, 0x4 ;  /* 0x000000beb6b41211 */ /* 0x001fc800078420ff */
[-C--:B------:R-:W-:Y:S02]  /*0fa0*/  @P1 LEA.HI.X R181, R182, R191.reuse, RZ, 0x4, P2 ;  /* 0x000000bfb6b51211 */ /* 0x080fe400010f24ff */
        /* <DEDUP_REMOVED lines=12> */
[----:B------:R-:W-:-:S04]  /*1070*/  @P1 LEA R192, P2, R186, R190, 0x4 ;  /* 0x000000bebac01211 */ /* 0x000fc800078420ff */
[----:B------:R-:W-:Y:S02]  /*1080*/  @P1 LEA.HI.X R193, R186, R191, RZ, 0x4, P2 ;  /* 0x000000bfbac11211 */ /* 0x000fe400010f24ff */
[----:B------:R-:W2:Y:S04]  /*1090*/  LDG.E.128 R184, desc[UR6][R184.64] ;  /* 0x00000006b8b87981 */ /* 0x000ea8000c1e1d00 */
        /* <DEDUP_REMOVED lines=11> */
[----:B----4-:R-:W-:-:S05]  /*1150*/  FSEL R225, R196, RZ, !P2 ;  /* 0x000000ffc4e17208 */ /* 0x010fca0005000000 */
[C---:B------:R-:W-:Y:S01]  /*1160*/  FADD.FTZ R229, -R225.reuse, R128 ;  /* 0x00000080e1e57221 */ /* 0x040fe20000010100 */
[C---:B------:R-:W-:Y:S01]  /*1170*/  FADD.FTZ R210, -R225.reuse, R131 ;  /* 0x00000083e1d27221 */ /* 0x040fe20000010100 */
[C---:B------:R-:W-:Y:S01]  /*1180*/  FADD.FTZ R197, -R225.reuse, R134 ;  /* 0x00000086e1c57221 */ /* 0x040fe20000010100 */
[C---:B------:R-:W-:Y:S01]  /*1190*/  FADD.FTZ R198, -R225.reuse, R133 ;  /* 0x00000085e1c67221 */ /* 0x040fe20000010100 */
[C---:B------:R-:W-:Y:S01]  /*11a0*/  FADD.FTZ R213, -R225.reuse, R132 ;  /* 0x00000084e1d57221 */ /* 0x040fe20000010100 */
[C---:B------:R-:W-:Y:S02]  /*11b0*/  FADD.FTZ R128, -R225.reuse, R149 ;  /* 0x00000095e1807221 */ /* 0x040fe40000010100 */
[----:B------:R-:W4:Y:S01]  /*11c0*/  LDL.LU R149, [R1] ;  /* 0x0000000001957983 */ /* 0x000f220000300800 */
[C---:B------:R-:W-:Y:S01]  /*11d0*/  FADD.FTZ R131, -R225.reuse, R152 ;  /* 0x00000098e1837221 */ /* 0x040fe20000010100 */
[C---:B------:R-:W-:Y:S02]  /*11e0*/  FADD.FTZ R134, -R225.reuse, R153 ;  /* 0x00000099e1867221 */ /* 0x040fe40000010100 */
[----:B------:R-:W4:Y:S01]  /*11f0*/  LDL.LU R152, [R1+0x4] ;  /* 0x0000040001987983 */ /* 0x000f220000300800 */
[C---:B------:R-:W-:Y:S01]  /*1200*/  FADD.FTZ R133, -R225.reuse, R154 ;  /* 0x0000009ae1857221 */ /* 0x040fe20000010100 */
[----:B------:R-:W-:-:S02]  /*1210*/  FADD.FTZ R132, -R225, R155 ;  /* 0x0000009be1847221 */ /* 0x000fc40000010100 */
[----:B------:R-:W4:Y:S04]  /*1220*/  LDL.LU R153, [R1+0x10] ;  /* 0x0000100001997983 */ /* 0x000f280000300800 */
[----:B------:R-:W4:Y:S04]  /*1230*/  LDL.LU R154, [R1+0xc] ;  /* 0x00000c00019a7983 */ /* 0x000f280000300800 */
[----:B------:R-:W4:Y:S01]  /*1240*/  LDL.LU R155, [R1+0x8] ;  /* 0x00000800019b7983 */ /* 0x000f220000300800 */
[C---:B------:R-:W-:Y:S01]  /*1250*/  FADD.FTZ R226, -R225.reuse, R127 ;  /* 0x0000007fe1e27221 */ /* 0x040fe20000010100 */
[C---:B------:R-:W-:Y:S01]  /*1260*/  FADD.FTZ R228, -R225.reuse, R125 ;  /* 0x0000007de1e47221 */ /* 0x040fe20000010100 */
[C---:B0-----:R-:W-:Y:S01]  /*1270*/  FADD.FTZ R192, -R225.reuse, R138 ;  /* 0x0000008ae1c07221 */ /* 0x041fe20000010100 */
[C---:B------:R-:W-:Y:S01]  /*1280*/  FADD.FTZ R227, -R225.reuse, R124 ;  /* 0x0000007ce1e37221 */ /* 0x040fe20000010100 */
[C---:B---3--:R-:W-:Y:S01]  /*1290*/  FMUL.FTZ R226, R20.reuse, R226 ;  /* 0x000000e214e27220 */ /* 0x048fe20000410000 */
[C---:B------:R-:W-:Y:S01]  /*12a0*/  FADD.FTZ R194, -R225.reuse, R137 ;  /* 0x00000089e1c27221 */ /* 0x040fe20000010100 */
[C---:B------:R-:W-:Y:S01]  /*12b0*/  FADD.FTZ R138, -R225.reuse, R141 ;  /* 0x0000008de18a7221 */ /* 0x040fe20000010100 */
[C---:B------:R-:W-:Y:S01]  /*12c0*/  FADD.FTZ R137, -R225.reuse, R142 ;  /* 0x0000008ee1897221 */ /* 0x040fe20000010100 */
[C---:B------:R-:W-:Y:S01]  /*12d0*/  FMUL.FTZ R141, R20.reuse, R228 ;  /* 0x000000e4148d7220 */ /* 0x040fe20000410000 */
[C---:B------:R-:W-:Y:S01]  /*12e0*/  FADD.FTZ R193, -R225.reuse, R139 ;  /* 0x0000008be1c17221 */ /* 0x040fe20000010100 */
[C---:B------:R-:W-:Y:S01]  /*12f0*/  FMUL.FTZ R142, R20.reuse, R229 ;  /* 0x000000e5148e7220 */ /* 0x040fe20000410000 */
[----:B------:R-:W-:Y:S01]  /*1300*/  FADD.FTZ R139, -R225, R140 ;  /* 0x0000008ce18b7221 */ /* 0x000fe20000010100 */
[C---:B--2---:R-:W-:Y:S01]  /*1310*/  FADD.FTZ R242, R159.reuse, R242 ;  /* 0x000000f29ff27221 */ /* 0x044fe20000010000 */
[----:B------:R-:W-:Y:S01]  /*1320*/  FFMA.FTZ R203, R159, R226, R203 ;  /* 0x000000e29fcb7223 */ /* 0x000fe200000100cb */
[----:B------:R-:W-:Y:S01]  /*1330*/  FMUL.FTZ R229, R87, R159 ;  /* 0x0000009f57e57220 */ /* 0x000fe20000410000 */
[----:B------:R-:W-:Y:S01]  /*1340*/  FMUL.FTZ R140, R20, R227 ;  /* 0x000000e3148c7220 */ /* 0x000fe20000410000 */
[----:B------:R-:W2:Y:S01]  /*1350*/  LDL.LU R159, [R1+0x18] ;  /* 0x00001800019f7983 */ /* 0x000ea20000300800 */
[C---:B------:R-:W-:Y:S01]  /*1360*/  FADD.FTZ R240, R157.reuse, R240 ;  /* 0x000000f09df07221 */ /* 0x040fe20000010000 */
[----:B------:R-:W-:Y:S01]  /*1370*/  FFMA.FTZ R201, R157, R141, R201 ;  /* 0x0000008d9dc97223 */ /* 0x000fe200000100c9 */
        /* <DEDUP_REMOVED lines=16> */
[----:B------:R-:W-:Y:S01]  /*1480*/  FMUL.FTZ R225, R84, R156 ;  /* 0x0000009c54e17220 */ /* 0x000fe20000410000 */
[----:B------:R-:W-:Y:S01]  /*1490*/  FMUL.FTZ R224, R20, R224 ;  /* 0x000000e014e07220 */ /* 0x000fe20000410000 */
[----:B------:R-:W-:Y:S01]  /*14a0*/  FMUL.FTZ R228, R86, R158 ;  /* 0x0000009e56e47220 */ /* 0x000fe20000410000 */
[----:B------:R-:W-:-:S02]  /*14b0*/  FADD.FTZ R243, R158, R243 ;  /* 0x000000f39ef37221 */ /* 0x000fc40000010000 */
[----:B------:R-:W-:Y:S01]  /*14c0*/  FFMA.FTZ R204, R158, R224, R204 ;  /* 0x000000e09ecc7223 */ /* 0x000fe200000100cc */
[----:B----4-:R-:W-:Y:S01]  /*14d0*/  FADD.FTZ R149, R168, R149 ;  /* 0x00000095a8957221 */ /* 0x010fe20000010000 */
[----:B------:R-:W-:-:S04]  /*14e0*/  FADD.FTZ R152, R171, R152 ;  /* 0x00000098ab987221 */ /* 0x000fc80000010000 */
[----:B------:R-:W-:Y:S01]  /*14f0*/  STL [R1], R149 ;  /* 0x0000009501007387 */ /* 0x000fe20000100800 */
[----:B------:R-:W-:-:S03]  /*1500*/  FADD.FTZ R153, R172, R153 ;  /* 0x00000099ac997221 */ /* 0x000fc60000010000 */
[----:B------:R-:W3:Y:S01]  /*1510*/  LDL.LU R157, [R1+0x14] ;  /* 0x00001400019d7983 */ /* 0x000ee20000300800 */
[----:B------:R-:W-:-:S05]  /*1520*/  FADD.FTZ R155, R170, R155 ;  /* 0x0000009baa9b7221 */ /* 0x000fca0000010000 */
[----:B------:R0:W-:Y:S04]  /*1530*/  STL [R1+0x8], R155 ;  /* 0x0000089b01007387 */ /* 0x0001e80000100800 */
[----:B------:R-:W-:Y:S04]  /*1540*/  STL [R1+0x4], R152 ;  /* 0x0000049801007387 */ /* 0x000fe80000100800 */
[----:B------:R-:W4:Y:S04]  /*1550*/  LDL.LU R156, [R1+0x20] ;  /* 0x00002000019c7983 */ /* 0x000f280000300800 */
[----:B------:R1:W-:Y:S01]  /*1560*/  STL [R1+0x10], R153 ;  /* 0x0000109901007387 */ /* 0x0003e20000100800 */
[----:B------:R-:W-:Y:S01]  /*1570*/  FADD.FTZ R154, R173, R154 ;  /* 0x0000009aad9a7221 */ /* 0x000fe20000010000 */
[----:B0-----:R-:W-:-:S02]  /*1580*/  FMUL.FTZ R155, R20, R137 ;  /* 0x00000089149b7220 */ /* 0x001fc40000410000 */
[----:B------:R-:W4:Y:S01]  /*1590*/  LDL.LU R158, [R1+0x1c] ;  /* 0x00001c00019e7983 */ /* 0x000f220000300800 */
[----:B-1----:R-:W-:Y:S01]  /*15a0*/  FMUL.FTZ R153, R20, R138 ;  /* 0x0000008a14997220 */ /* 0x002fe20000410000 */
[----:B------:R-:W-:-:S04]  /*15b0*/  FFMA.FTZ R138, R140, R225, RZ ;  /* 0x000000e18c8a7223 */ /* 0x000fc800000100ff */
[----:B------:R-:W-:Y:S01]  /*15c0*/  FFMA.FTZ R138, R141, R227, R138 ;  /* 0x000000e38d8a7223 */ /* 0x000fe2000001008a */
[----:B------:R-:W-:Y:S03]  /*15d0*/  STL [R1+0xc], R154 ;  /* 0x00000c9a01007387 */ /* 0x000fe60000100800 */
[----:B------:R-:W-:Y:S02]  /*15e0*/  FFMA.FTZ R137, R224, R228, R138 ;  /* 0x000000e4e0897223 */ /* 0x000fe4000001008a */
[----:B------:R-:W4:Y:S01]  /*15f0*/  LDL.LU R138, [R1+0x28] ;  /* 0x00002800018a7983 */ /* 0x000f220000300800 */
[----:B------:R-:W-:Y:S01]  /*1600*/  FMUL.FTZ R152, R20, R139 ;  /* 0x0000008b14987220 */ /* 0x000fe20000410000 */
[----:B------:R-:W-:-:S04]  /*1610*/  FADD.FTZ R139, RZ, R225 ;  /* 0x000000e1ff8b7221 */ /* 0x000fc80000010000 */
[----:B------:R-:W-:-:S04]  /*1620*/  FADD.FTZ R139, R139, R227 ;  /* 0x000000e38b8b7221 */ /* 0x000fc80000010000 */
[----:B------:R-:W-:Y:S01]  /*1630*/  FADD.FTZ R139, R139, R228 ;  /* 0x000000e48b8b7221 */ /* 0x000fe20000010000 */
[----:B------:R-:W-:Y:S01]  /*1640*/  FMUL.FTZ R145, R80, R160 ;  /* 0x000000a050917220 */ /* 0x000fe20000410000 */
[----:B------:R-:W-:Y:S02]  /*1650*/  FFMA.FTZ R137, R226, R229, R137 ;  /* 0x000000e5e2897223 */ /* 0x000fe40000010089 */
[----:B------:R-:W-:Y:S01]  /*1660*/  FADD.FTZ R139, R139, R229 ;  /* 0x000000e58b8b7221 */ /* 0x000fe20000010000 */
[C---:B------:R-:W-:Y:S01]  /*1670*/  FMUL.FTZ R144, R20.reuse, R211 ;  /* 0x000000d314907220 */ /* 0x040fe20000410000 */
        /* <DEDUP_REMOVED lines=19> */
[----:B--2---:R-:W-:Y:S01]  /*17b0*/  FADD.FTZ R159, R174, R159 ;  /* 0x0000009fae9f7221 */ /* 0x004fe20000010000 */
[----:B------:R-:W-:Y:S01]  /*17c0*/  FMUL.FTZ R147, R20, R198 ;  /* 0x000000c614937220 */ /* 0x000fe20000410000 */
[----:B------:R-:W-:Y:S01]  /*17d0*/  FMUL.FTZ R197, R77, R165 ;  /* 0x000000a54dc57220 */ /* 0x000fe20000410000 */
[----:B------:R-:W-:Y:S01]  /*17e0*/  FADD.FTZ R136, R136, R151 ;  /* 0x0000009788887221 */ /* 0x000fe20000010000 */
[----:B------:R-:W-:Y:S01]  /*17f0*/  FFMA.FTZ R137, R146, R151, R137 ;  /* 0x0000009792897223 */ /* 0x000fe20000010089 */
[----:B------:R-:W-:Y:S01]  /*1800*/  FMUL.FTZ R198, R78, R166 ;  /* 0x000000a64ec67220 */ /* 0x000fe20000410000 */
[----:B------:R0:W-:Y:S01]  /*1810*/  STL [R1+0x18], R159 ;  /* 0x0000189f01007387 */ /* 0x0001e20000100800 */
[----:B------:R-:W-:Y:S01]  /*1820*/  FADD.FTZ R136, R136, R197 ;  /* 0x000000c588887221 */ /* 0x000fe20000010000 */
[----:B------:R-:W-:Y:S01]  /*1830*/  FFMA.FTZ R137, R147, R197, R137 ;  /* 0x000000c593897223 */ /* 0x000fe20000010089 */
        /* <DEDUP_REMOVED lines=10> */
[----:B0-----:R-:W-:-:S02]  /*18e0*/  FMUL.FTZ R159, R20, R135 ;  /* 0x00000087149f7220 */ /* 0x001fc40000410000 */
[----:B------:R-:W-:Y:S01]  /*18f0*/  FADD.FTZ R135, R136, R162 ;  /* 0x000000a288877221 */ /* 0x000fe20000010000 */
[----:B------:R-:W-:Y:S01]  /*1900*/  FFMA.FTZ R136, R148, R162, R137 ;  /* 0x000000a294887223 */ /* 0x000fe20000010089 */
[----:B---3--:R-:W-:-:S05]  /*1910*/  FADD.FTZ R157, R175, R157 ;  /* 0x0000009daf9d7221 */ /* 0x008fca0000010000 */
[----:B------:R0:W-:Y:S04]  /*1920*/  STL [R1+0x14], R157 ;  /* 0x0000149d01007387 */ /* 0x0001e80000100800 */
[----:B0-----:R-:W2:Y:S01]  /*1930*/  LDL.LU R157, [R1+0x24] ;  /* 0x00002400019d7983 */ /* 0x001ea20000300800 */
[----:B----4-:R-:W-:-:S05]  /*1940*/  FADD.FTZ R156, R176, R156 ;  /* 0x0000009cb09c7221 */ /* 0x010fca0000010000 */
[----:B------:R0:W-:Y:S01]  /*1950*/  STL [R1+0x20], R156 ;  /* 0x0000209c01007387 */ /* 0x0001e20000100800 */
[----:B------:R-:W-:-:S03]  /*1960*/  FADD.FTZ R158, R177, R158 ;  /* 0x0000009eb19e7221 */ /* 0x000fc60000010000 */
[----:B0-----:R-:W3:Y:S04]  /*1970*/  LDL.LU R156, [R1+0x30] ;  /* 0x00003000019c7983 */ /* 0x001ee80000300800 */
[----:B------:R-:W4:Y:S01]  /*1980*/  LDL.LU R139, [R1+0x2c] ;  /* 0x00002c00018b7983 */ /* 0x000f220000300800 */
[----:B------:R-:W-:-:S03]  /*1990*/  FADD.FTZ R138, R178, R138 ;  /* 0x0000008ab28a7221 */ /* 0x000fc60000010000 */
[----:B------:R-:W-:Y:S04]  /*19a0*/  STL [R1+0x1c], R158 ;  /* 0x00001c9e01007387 */ /* 0x000fe80000100800 */
[----:B------:R0:W-:Y:S04]  /*19b0*/  STL [R1+0x28], R138 ;  /* 0x0000288a01007387 */ /* 0x0001e80000100800 */
[----:B0-----:R-:W4:Y:S04]  /*19c0*/  LDL.LU R138, [R1+0x38] ;  /* 0x00003800018a7983 */ /* 0x001f280000300800 */
[----:B------:R-:W4:Y:S01]  /*19d0*/  LDL.LU R137, [R1+0x34] ;  /* 0x0000340001897983 */ /* 0x000f220000300800 */
[C---:B------:R-:W-:Y:S01]  /*19e0*/  FADD.FTZ R244, R161.reuse, R244 ;  /* 0x000000f4a1f47221 */ /* 0x040fe20000010000 */
[----:B------:R-:W-:Y:S01]  /*19f0*/  FFMA.FTZ R205, R161, R143, R205 ;  /* 0x0000008fa1cd7223 */ /* 0x000fe200000100cd */
[C---:B------:R-:W-:Y:S01]  /*1a00*/  FMUL.FTZ R161, R20.reuse, R192 ;  /* 0x000000c014a17220 */ /* 0x040fe20000410000 */
[C---:B------:R-:W-:Y:S01]  /*1a10*/  FMUL.FTZ R149, R20.reuse, R194 ;  /* 0x000000c214957220 */ /* 0x040fe20000410000 */
[----:B------:R-:W-:Y:S01]  /*1a20*/  FMUL.FTZ R192, R73, R169 ;  /* 0x000000a949c07220 */ /* 0x000fe20000410000 */
[C---:B------:R-:W-:Y:S01]  /*1a30*/  FADD.FTZ R246, R163.reuse, R246 ;  /* 0x000000f6a3f67221 */ /* 0x040fe20000010000 */
        /* <DEDUP_REMOVED lines=8> */
[----:B------:R-:W-:Y:S01]  /*1ac0*/  FFMA.FTZ R223, R172, R152, R223 ;  /* 0x00000098acdf7223 */ /* 0x000fe200000100df */
[----:B------:R-:W-:Y:S01]  /*1ad0*/  FMUL.FTZ R172, R68, R172 ;  /* 0x000000ac44ac7220 */ /* 0x000fe20000410000 */
[----:B------:R-:W-:Y:S01]  /*1ae0*/  FADD.FTZ R135, R135, R194 ;  /* 0x000000c287877221 */ /* 0x000fe20000010000 */
[----:B------:R-:W-:Y:S01]  /*1af0*/  FFMA.FTZ R136, R163, R194, R136 ;  /* 0x000000c2a3887223 */ /* 0x000fe20000010088 */
[----:B------:R-:W-:Y:S02]  /*1b00*/  FMUL.FTZ R154, R69, R173 ;  /* 0x000000ad459a7220 */ /* 0x000fe40000410000 */
[----:B------:R-:W-:Y:S01]  /*1b10*/  FADD.FTZ R135, R135, R172 ;  /* 0x000000ac87877221 */ /* 0x000fe20000010000 */
[----:B------:R-:W-:Y:S01]  /*1b20*/  FFMA.FTZ R136, R152, R172, R136 ;  /* 0x000000ac98887223 */ /* 0x000fe20000010088 */
[----:B------:R-:W-:Y:S01]  /*1b30*/  FFMA.FTZ R231, R174, R155, R231 ;  /* 0x0000009baee77223 */ /* 0x000fe200000100e7 */
        /* <DEDUP_REMOVED lines=24> */
[----:B------:R-:W-:Y:S01]  /*1cc0*/  FADD.FTZ R135, R135, R178 ;  /* 0x000000b287877221 */ /* 0x000fe20000010000 */
[----:B------:R-:W-:Y:S01]  /*1cd0*/  FFMA.FTZ R136, R126, R178, R136 ;  /* 0x000000b27e887223 */ /* 0x000fe20000010088 */
[C---:B------:R-:W-:Y:S01]  /*1ce0*/  FADD.FTZ R249, R164.reuse, R249 ;  /* 0x000000f9a4f97221 */ /* 0x040fe20000010000 */
[----:B------:R-:W-:Y:S01]  /*1cf0*/  FFMA.FTZ R215, R164, R146, R215 ;  /* 0x00000092a4d77223 */ /* 0x000fe200000100d7 */
[----:B------:R-:W-:Y:S01]  /*1d00*/  FFMA.FTZ R237, R180, R127, R237 ;  /* 0x0000007fb4ed7223 */ /* 0x000fe200000100ed */
[C---:B------:R-:W-:Y:S01]  /*1d10*/  FMUL.FTZ R128, R20.reuse, R128 ;  /* 0x0000008014807220 */ /* 0x040fe20000410000 */
[----:B------:R-:W0:Y:S01]  /*1d20*/  S2R R164, SR_TID.X ;  /* 0x0000000000a47919 */ /* 0x000e220000002100 */
[----:B------:R-:W-:-:S02]  /*1d30*/  FMUL.FTZ R129, R20, R129 ;  /* 0x0000008114817220 */ /* 0x000fc40000410000 */
[----:B------:R-:W-:Y:S01]  /*1d40*/  FFMA.FTZ R236, R181, R128, R236 ;  /* 0x00000080b5ec7223 */ /* 0x000fe200000100ec */
[----:B------:R-:W-:Y:S01]  /*1d50*/  FMUL.FTZ R130, R20, R130 ;  /* 0x0000008214827220 */ /* 0x000fe20000410000 */
[----:B------:R-:W-:Y:S01]  /*1d60*/  FFMA.FTZ R239, R182, R129, R239 ;  /* 0x00000081b6ef7223 */ /* 0x000fe200000100ef */
[----:B------:R-:W-:Y:S02]  /*1d70*/  FMUL.FTZ R131, R20, R131 ;  /* 0x0000008314837220 */ /* 0x000fe40000410000 */
[----:B------:R-:W-:Y:S01]  /*1d80*/  FFMA.FTZ R238, R183, R130, R238 ;  /* 0x00000082b7ee7223 */ /* 0x000fe200000100ee */
[C---:B------:R-:W-:Y:S01]  /*1d90*/  FADD.FTZ R3, R184.reuse, R3 ;  /* 0x00000003b8037221 */ /* 0x040fe20000010000 */
[----:B------:R-:W-:Y:S01]  /*1da0*/  FFMA.FTZ R7, R184, R131, R7 ;  /* 0x00000083b8077223 */ /* 0x000fe20000010007 */
[----:B------:R-:W-:Y:S01]  /*1db0*/  FMUL.FTZ R184, R56, R184 ;  /* 0x000000b838b87220 */ /* 0x000fe20000410000 */
[----:B------:R-:W-:Y:S01]  /*1dc0*/  FADD.FTZ R4, R185, R4 ;  /* 0x00000004b9047221 */ /* 0x000fe20000010000 */
[----:B------:R-:W-:Y:S01]  /*1dd0*/  FADD.FTZ R200, R186, R200 ;  /* 0x000000c8bac87221 */ /* 0x000fe20000010000 */
[----:B------:R-:W-:Y:S01]  /*1de0*/  FMUL.FTZ R158, R20, R132 ;  /* 0x00000084149e7220 */ /* 0x000fe20000410000 */
[----:B------:R-:W-:Y:S01]  /*1df0*/  FADD.FTZ R2, R187, R2 ;  /* 0x00000002bb027221 */ /* 0x000fe20000010000 */
[----:B------:R-:W-:-:S02]  /*1e00*/  UMOV UR4, 0xffffffff ;  /* 0xffffffff00047882 */ /* 0x000fc40000000000 */
[----:B------:R-:W-:Y:S01]  /*1e10*/  FFMA.FTZ R6, R187, R158, R6 ;  /* 0x0000009ebb067223 */ /* 0x000fe20000010006 */
[----:B------:R-:W-:Y:S01]  /*1e20*/  FMUL.FTZ R187, R59, R187 ;  /* 0x000000bb3bbb7220 */ /* 0x000fe20000410000 */
[C---:B------:R-:W-:Y:S01]  /*1e30*/  FADD.FTZ R248, R165.reuse, R248 ;  /* 0x000000f8a5f87221 */ /* 0x040fe20000010000 */
[----:B------:R-:W-:Y:S01]  /*1e40*/  FFMA.FTZ R214, R165, R147, R214 ;  /* 0x00000093a5d67223 */ /* 0x000fe200000100d6 */
[C---:B------:R-:W-:Y:S01]  /*1e50*/  FADD.FTZ R251, R166.reuse, R251 ;  /* 0x000000fba6fb7221 */ /* 0x040fe20000010000 */
[----:B------:R-:W-:Y:S01]  /*1e60*/  FFMA.FTZ R217, R166, R150, R217 ;  /* 0x00000096a6d97223 */ /* 0x000fe200000100d9 */
[C---:B------:R-:W-:Y:S01]  /*1e70*/  FADD.FTZ R250, R167.reuse, R250 ;  /* 0x000000faa7fa7221 */ /* 0x040fe20000010000 */
[----:B------:R-:W-:Y:S01]  /*1e80*/  FFMA.FTZ R216, R167, R196, R216 ;  /* 0x000000c4a7d87223 */ /* 0x000fe200000100d8 */
[----:B------:R-:W-:Y:S01]  /*1e90*/  FFMA.FTZ R219, R168, R148, R219 ;  /* 0x00000094a8db7223 */ /* 0x000fe200000100db */
[C---:B------:R-:W-:Y:S01]  /*1ea0*/  FADD.FTZ R252, R169.reuse, R252 ;  /* 0x000000fca9fc7221 */ /* 0x040fe20000010000 */
[----:B------:R-:W-:Y:S01]  /*1eb0*/  FFMA.FTZ R218, R169, R149, R218 ;  /* 0x00000095a9da7223 */ /* 0x000fe200000100da */
[----:B------:R-:W-:Y:S01]  /*1ec0*/  FFMA.FTZ R221, R170, R161, R221 ;  /* 0x000000a1aadd7223 */ /* 0x000fe200000100dd */
[----:B------:R-:W-:Y:S01]  /*1ed0*/  FFMA.FTZ R220, R171, R163, R220 ;  /* 0x000000a3abdc7223 */ /* 0x000fe200000100dc */
[----:B------:R-:W-:Y:S01]  /*1ee0*/  FFMA.FTZ R222, R173, R153, R222 ;  /* 0x00000099adde7223 */ /* 0x000fe200000100de */
[----:B0-----:R-:W-:Y:S01]  /*1ef0*/  LOP3.LUT P1, RZ, R164, 0x1f, RZ, 0xc0, !PT ;  /* 0x0000001fa4ff7812 */ /* 0x001fe2000782c0ff */
[----:B--2---:R-:W-:Y:S01]  /*1f00*/  FADD.FTZ R157, R179, R157 ;  /* 0x0000009db39d7221 */ /* 0x004fe20000010000 */
[----:B------:R-:W-:-:S04]  /*1f10*/  FMUL.FTZ R179, R67, R179 ;  /* 0x000000b343b37220 */ /* 0x000fc80000410000 */
[----:B------:R-:W-:Y:S01]  /*1f20*/  FADD.FTZ R135, R135, R179 ;  /* 0x000000b387877221 */ /* 0x000fe20000010000 */
[----:B------:R-:W-:Y:S01]  /*1f30*/  FFMA.FTZ R136, R159, R179, R136 ;  /* 0x000000b39f887223 */ /* 0x000fe20000010088 */
[----:B------:R-:W-:Y:S01]  /*1f40*/  STL [R1+0x24], R157 ;  /* 0x0000249d01007387 */ /* 0x000fe20000100800 */
[----:B---3--:R-:W-:Y:S01]  /*1f50*/  FADD.FTZ R156, R180, R156 ;  /* 0x0000009cb49c7221 */ /* 0x008fe20000010000 */
[----:B------:R-:W-:Y:S01]  /*1f60*/  FMUL.FTZ R180, R60, R180 ;  /* 0x000000b43cb47220 */ /* 0x000fe20000410000 */
[----:B----4-:R-:W-:-:S03]  /*1f70*/  FADD.FTZ R139, R181, R139 ;  /* 0x0000008bb58b7221 */ /* 0x010fc60000010000 */
[----:B------:R0:W-:Y:S01]  /*1f80*/  STL [R1+0x30], R156 ;  /* 0x0000309c01007387 */ /* 0x0001e20000100800 */
[----:B------:R-:W-:Y:S01]  /*1f90*/  FMUL.FTZ R181, R61, R181 ;  /* 0x000000b53db57220 */ /* 0x000fe20000410000 */
[----:B------:R-:W-:Y:S01]  /*1fa0*/  FADD.FTZ R135, R135, R180 ;  /* 0x000000b487877221 */ /* 0x000fe20000010000 */
[----:B0-----:R-:W-:Y:S01]  /*1fb0*/  FMUL.FTZ R156, R20, R134 ;  /* 0x00000086149c7220 */ /* 0x001fe20000410000 */
[----:B------:R-:W-:Y:S02]  /*1fc0*/  FFMA.FTZ R134, R127, R180, R136 ;  /* 0x000000b47f867223 */ /* 0x000fe40000010088 */
[----:B------:R-:W-:Y:S01]  /*1fd0*/  FADD.FTZ R135, R135, R181 ;  /* 0x000000b587877221 */ /* 0x000fe20000010000 */
[----:B------:R0:W-:Y:S01]  /*1fe0*/  STL [R1+0x2c], R139 ;  /* 0x00002c8b01007387 */ /* 0x0001e20000100800 */
[----:B------:R-:W-:Y:S01]  /*1ff0*/  FFMA.FTZ R134, R128, R181, R134 ;  /* 0x000000b580867223 */ /* 0x000fe20000010086 */
[----:B------:R-:W-:Y:S01]  /*2000*/  FADD.FTZ R138, R182, R138 ;  /* 0x0000008ab68a7221 */ /* 0x000fe20000010000 */
[----:B------:R-:W-:Y:S01]  /*2010*/  FMUL.FTZ R182, R62, R182 ;  /* 0x000000b63eb67220 */ /* 0x000fe20000410000 */
[----:B------:R-:W-:-:S03]  /*2020*/  FADD.FTZ R137, R183, R137 ;  /* 0x00000089b7897221 */ /* 0x000fc60000010000 */
[----:B------:R0:W-:Y:S01]  /*2030*/  STL [R1+0x38], R138 ;  /* 0x0000388a01007387 */ /* 0x0001e20000100800 */
[----:B------:R-:W-:Y:S01]  /*2040*/  FMUL.FTZ R183, R63, R183 ;  /* 0x000000b73fb77220 */ /* 0x000fe20000410000 */
[----:B------:R-:W-:Y:S01]  /*2050*/  FADD.FTZ R135, R135, R182 ;  /* 0x000000b687877221 */ /* 0x000fe20000010000 */
[----:B------:R-:W-:Y:S01]  /*2060*/  FFMA.FTZ R134, R129, R182, R134 ;  /* 0x000000b681867223 */ /* 0x000fe20000010086 */
[----:B------:R0:W-:Y:S02]  /*2070*/  STL [R1+0x34], R137 ;  /* 0x0000348901007387 */ /* 0x0001e40000100800 */
        /* <DEDUP_REMOVED lines=15> */
[----:B0-----:R-:W-:Y:S06]  /*2170*/  BRA.DIV UR4, `(.L_x_12784) ;  /* 0x00000026042c7947 */ /* 0x001fec000b800000 */
        /* <DEDUP_REMOVED lines=18> */
.L_x_12797:
        /* <DEDUP_REMOVED lines=13> */
.L_x_12785:
[----:B------:R-:W-:Y:S05]  /*2370*/  WARPSYNC.ALL ;  /* 0x0000000000007948 */ /* 0x000fea0003800000 */
[----:B------:R-:W1:Y:S08]  /*2380*/  S2UR UR5, SR_CgaCtaId ;  /* 0x00000000000579c3 */ /* 0x000e700000008800 */
[----:B------:R-:W-:Y:S01]  /*2390*/  BAR.SYNC.DEFER_BLOCKING 0x0 ;  /* 0x0000000000007b1d */ /* 0x000fe20000010000 */
[----:B------:R-:W-:-:S04]  /*23a0*/  SHF.R.U32.HI R136, RZ, 0x5, R164 ;  /* 0x00000005ff887819 */ /* 0x000fc800000116a4 */
[----:B------:R-:W-:Y:S01]  /*23b0*/  LOP3.LUT R136, R136, 0x7fffffc, RZ, 0xc0, !PT ;  /* 0x07fffffc88887812 */ /* 0x000fe200078ec0ff */
[----:B------:R-:W-:Y:S01]  /*23c0*/  UMOV UR4, 0x400 ;  /* 0x0000040000047882 */ /* 0x000fe20000000000 */
[----:B------:R-:W2:Y:S02]  /*23d0*/  LDL.LU R209, [R1+0x40] ;  /* 0x0000400001d17983 */ /* 0x000ea40000300800 */
[----:B------:R-:W-:Y:S02]  /*23e0*/  @!P4 IADD3 R136, R136, 0x4, RZ ;  /* 0x000000048888c810 */ /* 0x000fe40007ffe0ff */
[----:B------:R-:W-:-:S04]  /*23f0*/  ISETP.NE.U32.AND P1, PT, R190, RZ, PT ;  /* 0x000000ffbe00720c */ /* 0x000fc80003f25070 */
[----:B------:R-:W-:Y:S01]  /*2400*/  ISETP.NE.AND.EX P1, PT, R191, RZ, PT, P1 ;  /* 0x000000ffbf00720c */ /* 0x000fe20003f25310 */
        /* <DEDUP_REMOVED lines=15> */
[----:B------:R-:W-:Y:S02]  /*2500*/  IADD3 R132, P5, R195, UR16, RZ ;  /* 0x00000010c3847c10 */ /* 0x000fe4000ffbe0ff */
[----:B------:R-:W-:Y:S01]  /*2510*/  ISETP.NE.U32.AND P2, PT, RZ, UR18, PT ;  /* 0x00000012ff007c0c */ /* 0x000fe2000bf45070 */
[-CC-:B------:R-:W-:Y:S01]  /*2520*/  FFMA.FTZ R140, R140, R165.reuse, R164.reuse ;  /* 0x000000a58c8c7223 */ /* 0x180fe200000100a4 */
[----:B------:R-:W-:Y:S01]  /*2530*/  IADD3.X R133, R189, UR17, RZ, P5, !PT ;  /* 0x00000011bd857c10 */ /* 0x000fe2000affe4ff */
[-CC-:B------:R-:W-:Y:S01]  /*2540*/  FFMA.FTZ R141, R141, R165.reuse, R164.reuse ;  /* 0x000000a58d8d7223 */ /* 0x180fe200000100a4 */
[-CC-:B------:R-:W-:Y:S01]  /*2550*/  FFMA.FTZ R224, R224, R165.reuse, R164.reuse ;  /* 0x000000a5e0e07223 */ /* 0x180fe200000100a4 */
[----:B------:R-:W-:Y:S01]  /*2560*/  FFMA.FTZ R166, R226, R165, R164 ;  /* 0x000000a5e2a67223 */ /* 0x000fe200000100a4 */
[----:B------:R-:W-:Y:S01]  /*2570*/  ISETP.NE.AND.EX P2, PT, RZ, UR19, PT, P2 ;  /* 0x00000013ff007c0c */ /* 0x000fe2000bf45320 */
[----:B------:R-:W-:Y:S01]  /*2580*/  FADD.FTZ R140, R225, -R140 ;  /* 0x8000008ce18c7221 */ /* 0x000fe20000010000 */
[----:B------:R-:W2:Y:S01]  /*2590*/  LDG.E.128 R132, desc[UR6][R132.64] ;  /* 0x0000000684847981 */ /* 0x000ea2000c1e1d00 */
        /* <DEDUP_REMOVED lines=13> */
[-CC-:B------:R-:W-:Y:S01]  /*2670*/  FFMA.FTZ R142, R142, R165.reuse, R164.reuse ;  /* 0x000000a58e8e7223 */ /* 0x180fe200000100a4 */
[----:B------:R-:W-:Y:S01]  /*2680*/  @P2 IADD3 R140, P6, R195, UR18, RZ ;  /* 0x00000012c38c2c10 */ /* 0x000fe2000ffde0ff */
[-CC-:B------:R-:W-:Y:S01]  /*2690*/  FFMA.FTZ R143, R143, R165.reuse, R164.reuse ;  /* 0x000000a58f8f7223 */ /* 0x180fe200000100a4 */
[----:B------:R-:W-:Y:S01]  /*26a0*/  SEL R136, R169, R120, P3 ;  /* 0x00000078a9887207 */ /* 0x000fe20001800000 */
[-CC-:B------:R-:W-:Y:S01]  /*26b0*/  FFMA.FTZ R171, R144, R165.reuse, R164.reuse ;  /* 0x000000a590ab7223 */ /* 0x180fe200000100a4 */
[----:B------:R-:W-:Y:S01]  /*26c0*/  @P2 IADD3.X R141, R189, UR19, RZ, P6, !PT ;  /* 0x00000013bd8d2c10 */ /* 0x000fe2000b7fe4ff */
[--C-:B------:R-:W-:Y:S01]  /*26d0*/  FFMA.FTZ R210, R210, R165, R164.reuse ;  /* 0x000000a5d2d27223 */ /* 0x100fe200000100a4 */
[----:B------:R-:W-:Y:S01]  /*26e0*/  SEL R137, R168, R121, P3 ;  /* 0x00000079a8897207 */ /* 0x000fe20001800000 */
[-CC-:B------:R-:W-:Y:S01]  /*26f0*/  FFMA.FTZ R146, R146, R165.reuse, R164.reuse ;  /* 0x000000a592927223 */ /* 0x180fe200000100a4 */
[----:B------:R-:W-:Y:S01]  /*2700*/  SEL R138, R167, R122, P3 ;  /* 0x0000007aa78a7207 */ /* 0x000fe20001800000 */
[----:B------:R-:W-:Y:S01]  /*2710*/  FFMA.FTZ R147, R147, R165, R164 ;  /* 0x000000a593937223 */ /* 0x000fe200000100a4 */
[----:B------:R-:W-:Y:S01]  /*2720*/  SEL R139, R166, R123, P3 ;  /* 0x0000007ba68b7207 */ /* 0x000fe20001800000 */
[-C--:B------:R-:W-:Y:S01]  /*2730*/  FMUL.FTZ R169, R169, R10.reuse ;  /* 0x0000000aa9a97220 */ /* 0x080fe20000410000 */
[-C--:B------:R-:W-:Y:S01]  /*2740*/  FMUL.FTZ R168, R168, R10.reuse ;  /* 0x0000000aa8a87220 */ /* 0x080fe20000410000 */
[-C--:B------:R-:W-:Y:S01]  /*2750*/  FMUL.FTZ R167, R167, R10.reuse ;  /* 0x0000000aa7a77220 */ /* 0x080fe20000410000 */
[----:B------:R-:W-:Y:S01]  /*2760*/  FMUL.FTZ R166, R166, R10 ;  /* 0x0000000aa6a67220 */ /* 0x000fe20000410000 */
[----:B------:R0:W-:Y:S01]  /*2770*/  @P2 STG.E.128 desc[UR6][R140.64], R136 ;  /* 0x000000888c002986 */ /* 0x0001e2000c101d06 */
        /* <DEDUP_REMOVED lines=17> */
[----:B0-----:R-:W-:Y:S01]  /*2890*/  IADD3 R140, P5, R195, UR20, RZ ;  /* 0x00000014c38c7c10 */ /* 0x001fe2000ffbe0ff */
[----:B------:R-:W-:Y:S01]  /*28a0*/  FMUL.FTZ R136, R52, R169 ;  /* 0x000000a934887220 */ /* 0x000fe20000410000 */
[----:B------:R-:W-:Y:S01]  /*28b0*/  FMUL.FTZ R137, R53, R168 ;  /* 0x000000a835897220 */ /* 0x000fe20000410000 */
[----:B------:R-:W-:Y:S01]  /*28c0*/  FMUL.FTZ R138, R54, R167 ;  /* 0x000000a7368a7220 */ /* 0x000fe20000410000 */
[----:B------:R-:W-:Y:S01]  /*28d0*/  IADD3.X R141, R189, UR21, RZ, P5, !PT ;  /* 0x00000015bd8d7c10 */ /* 0x000fe2000affe4ff */
[----:B------:R-:W-:Y:S01]  /*28e0*/  FMUL.FTZ R139, R55, R166 ;  /* 0x000000a6378b7220 */ /* 0x000fe20000410000 */
[----:B------:R-:W-:Y:S01]  /*28f0*/  @P1 FADD.FTZ R190, R92, R190 ;  /* 0x000000be5cbe1221 */ /* 0x000fe20000010000 */
[-CC-:B------:R-:W-:Y:S01]  /*2900*/  FFMA.FTZ R126, R126, R165.reuse, R164.reuse ;  /* 0x000000a57e7e7223 */ /* 0x180fe200000100a4 */
[-CC-:B------:R-:W-:Y:S01]  /*2910*/  FFMA.FTZ R159, R159, R165.reuse, R164.reuse ;  /* 0x000000a59f9f7223 */ /* 0x180fe200000100a4 */
[-C--:B------:R-:W-:Y:S01]  /*2920*/  FFMA.FTZ R128, R128, R165.reuse, R164 ;  /* 0x000000a580807223 */ /* 0x080fe200000100a4 */
[----:B------:R0:W-:Y:S01]  /*2930*/  STG.E.128 desc[UR6][R140.64], R136 ;  /* 0x000000888c007986 */ /* 0x0001e2000c101d06 */
[----:B------:R-:W-:Y:S01]  /*2940*/  @P1 FADD.FTZ R170, R93, R170 ;  /* 0x000000aa5daa1221 */ /* 0x000fe20000010000 */
[----:B------:R-:W-:Y:S01]  /*2950*/  @P1 FADD.FTZ R171, R94, R171 ;  /* 0x000000ab5eab1221 */ /* 0x000fe20000010000 */
[----:B------:R-:W-:Y:S01]  /*2960*/  @P1 FADD.FTZ R173, R95, R173 ;  /* 0x000000ad5fad1221 */ /* 0x000fe20000010000 */
[----:B------:R-:W-:Y:S01]  /*2970*/  @P2 IADD3 R144, P6, R188, UR18, RZ ;  /* 0x00000012bc902c10 */ /* 0x000fe2000ffde0ff */
[-CC-:B------:R-:W-:Y:S01]  /*2980*/  FFMA.FTZ R127, R127, R165.reuse, R164.reuse ;  /* 0x000000a57f7f7223 */ /* 0x180fe200000100a4 */
[----:B------:R-:W-:Y:S01]  /*2990*/  FFMA.FTZ R130, R130, R165, R164 ;  /* 0x000000a582827223 */ /* 0x000fe200000100a4 */
[----:B------:R-:W3:Y:S01]  /*29a0*/  LDL.LU R225, [R1+0xb4] ;  /* 0x0000b40001e17983 */ /* 0x000ee20000300800 */
[----:B------:R-:W-:-:S02]  /*29b0*/  @P2 IADD3.X R145, R23, UR19, RZ, P6, !PT ;  /* 0x0000001317912c10 */ /* 0x000fc4000b7fe4ff */
[----:B0-----:R-:W-:Y:S01]  /*29c0*/  IADD3 R140, P5, R188, UR16, RZ ;  /* 0x00000010bc8c7c10 */ /* 0x001fe2000ffbe0ff */
[----:B------:R-:W-:Y:S01]  /*29d0*/  FADD.FTZ R146, R151, -R146 ;  /* 0x8000009297927221 */ /* 0x000fe20000010000 */
[----:B------:R-:W-:Y:S01]  /*29e0*/  SEL R136, R190, R120, P3 ;  /* 0x00000078be887207 */ /* 0x000fe20001800000 */
[----:B------:R-:W-:Y:S01]  /*29f0*/  FADD.FTZ R147, R197, -R147 ;  /* 0x80000093c5937221 */ /* 0x000fe20000010000 */
[----:B------:R-:W-:Y:S01]  /*2a00*/  IADD3.X R141, R23, UR17, RZ, P5, !PT ;  /* 0x00000011178d7c10 */ /* 0x000fe2000affe4ff */
[----:B------:R-:W-:Y:S01]  /*2a10*/  FADD.FTZ R196, R199, -R196 ;  /* 0x800000c4c7c47221 */ /* 0x000fe20000010000 */
[----:B------:R-:W-:Y:S01]  /*2a20*/  IADD3 R188, P5, R188, UR20, RZ ;  /* 0x00000014bcbc7c10 */ /* 0x000fe2000ffbe0ff */
[----:B------:R-:W-:Y:S01]  /*2a30*/  FADD.FTZ R148, R162, -R148 ;  /* 0x80000094a2947221 */ /* 0x000fe20000010000 */
[----:B------:R-:W-:Y:S02]  /*2a40*/  SEL R137, R170, R121, P3 ;  /* 0x00000079aa897207 */ /* 0x000fe40001800000 */
[----:B------:R-:W-:-:S02]  /*2a50*/  SEL R138, R171, R122, P3 ;  /* 0x0000007aab8a7207 */ /* 0x000fc40001800000 */
[----:B------:R-:W-:Y:S01]  /*2a60*/  SEL R139, R173, R123, P3 ;  /* 0x0000007bad8b7207 */ /* 0x000fe20001800000 */
[-C--:B------:R-:W-:Y:S01]  /*2a70*/  FMUL.FTZ R170, R170, R10.reuse ;  /* 0x0000000aaaaa7220 */ /* 0x080fe20000410000 */
[----:B------:R-:W-:Y:S01]  /*2a80*/  IADD3.X R189, R23, UR21, RZ, P5, !PT ;  /* 0x0000001517bd7c10 */ /* 0x000fe2000affe4ff */
[-C--:B------:R-:W-:Y:S01]  /*2a90*/  FMUL.FTZ R23, R190, R10.reuse ;  /* 0x0000000abe177220 */ /* 0x080fe20000410000 */
[-C--:B------:R-:W-:Y:S01]  /*2aa0*/  FMUL.FTZ R171, R171, R10.reuse ;  /* 0x0000000aabab7220 */ /* 0x080fe20000410000 */
[----:B------:R-:W-:Y:S01]  /*2ab0*/  FMUL.FTZ R173, R173, R10 ;  /* 0x0000000aadad7220 */ /* 0x000fe20000410000 */
[----:B------:R-:W4:Y:S04]  /*2ac0*/  LDG.E.128 R140, desc[UR6][R140.64] ;  /* 0x000000068c8c7981 */ /* 0x000f28000c1e1d00 */
[----:B------:R0:W-:Y:S01]  /*2ad0*/  @P2 STG.E.128 desc[UR6][R144.64], R136 ;  /* 0x0000008890002986 */ /* 0x0001e2000c101d06 */
        /* <DEDUP_REMOVED lines=9> */
[----:B------:R-:W3:Y:S01]  /*2b70*/  LDL.LU R227, [R1+0xb8] ;  /* 0x0000b80001e37983 */ /* 0x000ee20000300800 */
[----:B0-----:R-:W-:Y:S01]  /*2b80*/  FMUL.FTZ R136, R48, R23 ;  /* 0x0000001730887220 */ /* 0x001fe20000410000 */
[----:B------:R-:W-:Y:S01]  /*2b90*/  FMUL.FTZ R137, R49, R170 ;  /* 0x000000aa31897220 */ /* 0x000fe20000410000 */
[----:B------:R-:W-:Y:S01]  /*2ba0*/  FMUL.FTZ R138, R50, R171 ;  /* 0x000000ab328a7220 */ /* 0x000fe20000410000 */
[----:B------:R-:W-:Y:S01]  /*2bb0*/  FMUL.FTZ R139, R51, R173 ;  /* 0x000000ad338b7220 */ /* 0x000fe20000410000 */
[----:B------:R-:W-:Y:S01]  /*2bc0*/  IADD3 R144, P5, R22, UR16, RZ ;  /* 0x0000001016907c10 */ /* 0x000fe2000ffbe0ff */
[----:B------:R-:W-:Y:S01]  /*2bd0*/  @P1 FADD.FTZ R191, R96, R191 ;  /* 0x000000bf60bf1221 */ /* 0x000fe20000010000 */
[----:B------:R-:W-:Y:S01]  /*2be0*/  @P1 FADD.FTZ R190, R97, R190 ;  /* 0x000000be61be1221 */ /* 0x000fe20000010000 */
[C---:B------:R-:W-:Y:S01]  /*2bf0*/  FMUL.FTZ R192, R20.reuse, R149 ;  /* 0x0000009514c07220 */ /* 0x040fe20000410000 */
[----:B------:R0:W-:Y:S01]  /*2c00*/  STG.E.128 desc[UR6][R188.64], R136 ;  /* 0x00000088bc007986 */ /* 0x0001e2000c101d06 */
[----:B------:R-:W-:Y:S01]  /*2c10*/  IADD3.X R145, R21, UR17, RZ, P5, !PT ;  /* 0x0000001115917c10 */ /* 0x000fe2000affe4ff */
[C---:B------:R-:W-:Y:S01]  /*2c20*/  FMUL.FTZ R175, R20.reuse, R154 ;  /* 0x0000009a14af7220 */ /* 0x040fe20000410000 */
[----:B------:R-:W-:Y:S01]  /*2c30*/  FMUL.FTZ R160, R20, R160 ;  /* 0x000000a014a07220 */ /* 0x000fe20000410000 */
[----:B------:R-:W-:Y:S01]  /*2c40*/  FADD.FTZ R177, R178, -R126 ;  /* 0x8000007eb2b17221 */ /* 0x000fe20000010000 */
[----:B------:R-:W-:Y:S01]  /*2c50*/  FADD.FTZ R128, R181, -R128 ;  /* 0x80000080b5807221 */ /* 0x000fe20000010000 */
[----:B------:R-:W3:Y:S04]  /*2c60*/  LDL.LU R228, [R1+0xac] ;  /* 0x0000ac0001e47983 */ /* 0x000ee80000300800 */
[----:B------:R-:W4:Y:S01]  /*2c70*/  LDG.E.128 R144, desc[UR6][R144.64] ;  /* 0x0000000690907981 */ /* 0x000f22000c1e1d00 */
[----:B0-----:R-:W-:Y:S01]  /*2c80*/  FFMA.FTZ R188, R150, R165, R164 ;  /* 0x000000a596bc7223 */ /* 0x001fe200000100a4 */
[----:B------:R-:W-:Y:S01]  /*2c90*/  FMUL.FTZ R189, R20, R196 ;  /* 0x000000c414bd7220 */ /* 0x000fe20000410000 */
[----:B------:R-:W-:-:S02]  /*2ca0*/  SEL R136, R191, R120, P3 ;  /* 0x00000078bf887207 */ /* 0x000fc40001800000 */
[----:B------:R-:W-:Y:S01]  /*2cb0*/  SEL R137, R190, R121, P3 ;  /* 0x00000079be897207 */ /* 0x000fe20001800000 */
[----:B------:R-:W-:Y:S01]  /*2cc0*/  FADD.FTZ R188, R198, -R188 ;  /* 0x800000bcc6bc7221 */ /* 0x000fe20000010000 */
[----:B------:R-:W-:Y:S01]  /*2cd0*/  @P1 FADD.FTZ R192, R101, R192 ;  /* 0x000000c065c01221 */ /* 0x000fe20000010000 */
[----:B------:R-:W-:Y:S01]  /*2ce0*/  @P1 FADD.FTZ R175, R105, R175 ;  /* 0x000000af69af1221 */ /* 0x000fe20000010000 */
[----:B------:R-:W-:Y:S01]  /*2cf0*/  @P1 FADD.FTZ R160, R107, R160 ;  /* 0x000000a06ba01221 */ /* 0x000fe20000010000 */
[----:B------:R-:W-:Y:S01]  /*2d00*/  FMUL.FTZ R188, R20, R188 ;  /* 0x000000bc14bc7220 */ /* 0x000fe20000410000 */
[----:B------:R-:W-:Y:S01]  /*2d10*/  @P1 FADD.FTZ R189, R99, R189 ;  /* 0x000000bd63bd1221 */ /* 0x000fe20000010000 */
[----:B------:R-:W-:Y:S01]  /*2d20*/  @P2 IADD3 R150, P6, R22, UR18, RZ ;  /* 0x0000001216962c10 */ /* 0x000fe2000ffde0ff */
[----:B------:R-:W-:Y:S01]  /*2d30*/  FADD.FTZ R178, R179, -R159 ;  /* 0x8000009fb3b27221 */ /* 0x000fe20000010000 */
[----:B------:R-:W-:Y:S01]  /*2d40*/  @P1 FADD.FTZ R188, R98, R188 ;  /* 0x000000bc62bc1221 */ /* 0x000fe20000010000 */
[----:B------:R-:W-:Y:S01]  /*2d50*/  FMUL.FTZ R177, R20, R177 ;  /* 0x000000b114b17220 */ /* 0x000fe20000410000 */
[----:B------:R-:W-:Y:S01]  /*2d60*/  @P2 IADD3.X R151, R21, UR19, RZ, P6, !PT ;  /* 0x0000001315972c10 */ /* 0x000fe2000b7fe4ff */
[----:B------:R-:W-:Y:S01]  /*2d70*/  FADD.FTZ R180, R180, -R127 ;  /* 0x8000007fb4b47221 */ /* 0x000fe20000010000 */
[----:B------:R-:W-:Y:S01]  /*2d80*/  SEL R139, R189, R123, P3 ;  /* 0x0000007bbd8b7207 */ /* 0x000fe20001800000 */
[----:B------:R-:W-:Y:S01]  /*2d90*/  FADD.FTZ R183, R183, -R130 ;  /* 0x80000082b7b77221 */ /* 0x000fe20000010000 */
[C---:B------:R-:W-:Y:S01]  /*2da0*/  SEL R138, R188.reuse, R122, P3 ;  /* 0x0000007abc8a7207 */ /* 0x040fe20001800000 */
[----:B------:R-:W3:Y:S04]  /*2db0*/  LDL.LU R226, [R1+0xb0] ;  /* 0x0000b00001e27983 */ /* 0x000ee80000300800 */
[----:B------:R0:W-:Y:S01]  /*2dc0*/  @P2 STG.E.128 desc[UR6][R150.64], R136 ;  /* 0x0000008896002986 */ /* 0x0001e2000c101d06 */
[-C--:B------:R-:W-:Y:S01]  /*2dd0*/  FMUL.FTZ R188, R188, R10.reuse ;  /* 0x0000000abcbc7220 */ /* 0x080fe20000410000 */
[----:B------:R-:W-:Y:S01]  /*2de0*/  FMUL.FTZ R189, R189, R10 ;  /* 0x0000000abdbd7220 */ /* 0x000fe20000410000 */
[----:B------:R-:W-:Y:S01]  /*2df0*/  @P2 IADD3 R162, P6, R18, UR18, RZ ;  /* 0x0000001212a22c10 */ /* 0x000fe2000ffde0ff */
[C---:B------:R-:W-:Y:S01]  /*2e00*/  FMUL.FTZ R159, R20.reuse, R176 ;  /* 0x000000b0149f7220 */ /* 0x040fe20000410000 */
[----:B------:R-:W-:Y:S01]  /*2e10*/  FMUL.FTZ R178, R20, R178 ;  /* 0x000000b214b27220 */ /* 0x000fe20000410000 */
[----:B------:R-:W-:Y:S01]  /*2e20*/  @P1 FADD.FTZ R177, R110, R177 ;  /* 0x000000b16eb11221 */ /* 0x000fe20000010000 */
[----:B------:R-:W3:Y:S01]  /*2e30*/  LDL.LU R229, [R1+0xa4] ;  /* 0x0000a40001e57983 */ /* 0x000ee20000300800 */
[----:B0-----:R-:W-:Y:S01]  /*2e40*/  IADD3 R150, P5, R22, UR20, RZ ;  /* 0x0000001416967c10 */ /* 0x001fe2000ffbe0ff */
[----:B------:R-:W-:Y:S01]  /*2e50*/  FMUL.FTZ R138, R46, R188 ;  /* 0x000000bc2e8a7220 */ /* 0x000fe20000410000 */
[----:B------:R-:W-:Y:S01]  /*2e60*/  FMUL.FTZ R139, R47, R189 ;  /* 0x000000bd2f8b7220 */ /* 0x000fe20000410000 */
[----:B------:R-:W-:Y:S01]  /*2e70*/  FMUL.FTZ R176, R20, R125 ;  /* 0x0000007d14b07220 */ /* 0x000fe20000410000 */
[----:B------:R-:W-:Y:S01]  /*2e80*/  IADD3.X R151, R21, UR21, RZ, P5, !PT ;  /* 0x0000001515977c10 */ /* 0x000fe2000affe4ff */
[-C--:B------:R-:W-:Y:S01]  /*2e90*/  FMUL.FTZ R21, R191, R10.reuse ;  /* 0x0000000abf157220 */ /* 0x080fe20000410000 */
[----:B------:R-:W-:Y:S01]  /*2ea0*/  FFMA.FTZ R191, R161, R165, R164 ;  /* 0x000000a5a1bf7223 */ /* 0x000fe200000100a4 */
[----:B------:R-:W-:Y:S01]  /*2eb0*/  FMUL.FTZ R22, R190, R10 ;  /* 0x0000000abe167220 */ /* 0x000fe20000410000 */
[----:B------:R-:W-:Y:S01]  /*2ec0*/  @P1 FADD.FTZ R159, R108, R159 ;  /* 0x0000009f6c9f1221 */ /* 0x000fe20000010000 */
[----:B------:R-:W-:Y:S01]  /*2ed0*/  @P1 FADD.FTZ R178, R111, R178 ;  /* 0x000000b26fb21221 */ /* 0x000fe20000010000 */
[----:B------:R-:W-:Y:S01]  /*2ee0*/  FADD.FTZ R191, R193, -R191 ;  /* 0x800000bfc1bf7221 */ /* 0x000fe20000010000 */
[C---:B------:R-:W-:Y:S01]  /*2ef0*/  FMUL.FTZ R193, R20.reuse, R148 ;  /* 0x0000009414c17220 */ /* 0x040fe20000410000 */
[C---:B------:R-:W-:Y:S01]  /*2f00*/  FMUL.FTZ R190, R20.reuse, R163 ;  /* 0x000000a314be7220 */ /* 0x040fe20000410000 */
[----:B------:R-:W3:Y:S01]  /*2f10*/  LDL.LU R224, [R1+0xa8] ;  /* 0x0000a80001e07983 */ /* 0x000ee20000300800 */
[----:B------:R-:W-:Y:S01]  /*2f20*/  FMUL.FTZ R191, R20, R191 ;  /* 0x000000bf14bf7220 */ /* 0x000fe20000410000 */
[----:B------:R-:W-:Y:S01]  /*2f30*/  FMUL.FTZ R136, R44, R21 ;  /* 0x000000152c887220 */ /* 0x000fe20000410000 */
[----:B------:R-:W-:Y:S01]  /*2f40*/  FMUL.FTZ R137, R45, R22 ;  /* 0x000000162d897220 */ /* 0x000fe20000410000 */
[----:B------:R-:W-:Y:S01]  /*2f50*/  IADD3 R148, P5, R18, UR16, RZ ;  /* 0x0000001012947c10 */ /* 0x000fe2000ffbe0ff */
[----:B------:R-:W-:Y:S01]  /*2f60*/  @P1 FADD.FTZ R193, R100, R193 ;  /* 0x000000c164c11221 */ /* 0x000fe20000010000 */
[----:B------:R-:W-:Y:S01]  /*2f70*/  @P1 FADD.FTZ R191, R102, R191 ;  /* 0x000000bf66bf1221 */ /* 0x000fe20000010000 */
[----:B------:R-:W-:Y:S01]  /*2f80*/  @P1 FADD.FTZ R190, R103, R190 ;  /* 0x000000be67be1221 */ /* 0x000fe20000010000 */
[C---:B------:R-:W-:Y:S01]  /*2f90*/  IADD3.X R149, R19.reuse, UR17, RZ, P5, !PT ;  /* 0x0000001113957c10 */ /* 0x040fe2000affe4ff */
[----:B------:R0:W-:Y:S01]  /*2fa0*/  STG.E.128 desc[UR6][R150.64], R136 ;  /* 0x0000008896007986 */ /* 0x0001e2000c101d06 */
[----:B------:R-:W-:-:S02]  /*2fb0*/  @P2 IADD3.X R163, R19, UR19, RZ, P6, !PT ;  /* 0x0000001313a32c10 */ /* 0x000fc4000b7fe4ff */
[----:B------:R-:W-:Y:S01]  /*2fc0*/  IADD3 R18, P5, R18, UR20, RZ ;  /* 0x0000001412127c10 */ /* 0x000fe2000ffbe0ff */
[----:B------:R-:W-:Y:S01]  /*2fd0*/  @P1 FADD.FTZ R176, R109, R176 ;  /* 0x000000b06db01221 */ /* 0x000fe20000010000 */
[----:B------:R-:W3:Y:S02]  /*2fe0*/  LDL.LU R195, [R1+0x9c] ;  /* 0x00009c0001c37983 */ /* 0x000ee40000300800 */
[----:B------:R-:W-:Y:S02]  /*2ff0*/  IADD3.X R19, R19, UR21, RZ, P5, !PT ;  /* 0x0000001513137c10 */ /* 0x000fe4000affe4ff */
[----:B0-----:R-:W-:Y:S02]  /*3000*/  SEL R136, R193, R120, P3 ;  /* 0x00000078c1887207 */ /* 0x001fe40001800000 */
[----:B------:R-:W-:Y:S02]  /*3010*/  SEL R137, R192, R121, P3 ;  /* 0x00000079c0897207 */ /* 0x000fe40001800000 */
[----:B------:R-:W-:-:S02]  /*3020*/  SEL R138, R191, R122, P3 ;  /* 0x0000007abf8a7207 */ /* 0x000fc40001800000 */
[----:B------:R-:W-:Y:S01]  /*3030*/  SEL R139, R190, R123, P3 ;  /* 0x0000007bbe8b7207 */ /* 0x000fe20001800000 */
[-C--:B------:R-:W-:Y:S01]  /*3040*/  FMUL.FTZ R193, R193, R10.reuse ;  /* 0x0000000ac1c17220 */ /* 0x080fe20000410000 */
[-C--:B------:R-:W-:Y:S01]  /*3050*/  FMUL.FTZ R192, R192, R10.reuse ;  /* 0x0000000ac0c07220 */ /* 0x080fe20000410000 */
[-C--:B------:R-:W-:Y:S01]  /*3060*/  FMUL.FTZ R191, R191, R10.reuse ;  /* 0x0000000abfbf7220 */ /* 0x080fe20000410000 */
[----:B------:R-:W-:Y:S01]  /*3070*/  FMUL.FTZ R190, R190, R10 ;  /* 0x0000000abebe7220 */ /* 0x000fe20000410000 */
[----:B------:R-:W4:Y:S04]  /*3080*/  LDG.E.128 R148, desc[UR6][R148.64] ;  /* 0x0000000694947981 */ /* 0x000f28000c1e1d00 */
[----:B------:R0:W-:Y:S01]  /*3090*/  @P2 STG.E.128 desc[UR6][R162.64], R136 ;  /* 0x00000088a2002986 */ /* 0x0001e2000c101d06 */
[----:B------:R-:W-:Y:S01]  /*30a0*/  IADD3 R152, P5, R15, UR16, RZ ;  /* 0x000000100f987c10 */ /* 0x000fe2000ffbe0ff */
[----:B------:R-:W-:-:S02]  /*30b0*/  FMUL.FTZ R130, R20, R180 ;  /* 0x000000b414827220 */ /* 0x000fc40000410000 */
[----:B------:R-:W3:Y:S01]  /*30c0*/  LDL.LU R211, [R1+0xa0] ;  /* 0x0000a00001d37983 */ /* 0x000ee20000300800 */
[----:B0-----:R-:W-:Y:S01]  /*30d0*/  FMUL.FTZ R136, R40, R193 ;  /* 0x000000c128887220 */ /* 0x001fe20000410000 */
[----:B------:R-:W-:Y:S01]  /*30e0*/  FMUL.FTZ R137, R41, R192 ;  /* 0x000000c029897220 */ /* 0x000fe20000410000 */
[----:B------:R-:W-:Y:S01]  /*30f0*/  FMUL.FTZ R138, R42, R191 ;  /* 0x000000bf2a8a7220 */ /* 0x000fe20000410000 */
[----:B------:R-:W-:Y:S01]  /*3100*/  FMUL.FTZ R139, R43, R190 ;  /* 0x000000be2b8b7220 */ /* 0x000fe20000410000 */
[----:B------:R-:W-:Y:S01]  /*3110*/  IADD3.X R153, R16, UR17, RZ, P5, !PT ;  /* 0x0000001110997c10 */ /* 0x000fe2000affe4ff */
[----:B------:R-:W3:Y:S04]  /*3120*/  LDL.LU R212, [R1+0x94] ;  /* 0x0000940001d47983 */ /* 0x000ee80000300800 */
[----:B------:R0:W-:Y:S01]  /*3130*/  STG.E.128 desc[UR6][R18.64], R136 ;  /* 0x0000008812007986 */ /* 0x0001e2000c101d06 */
[----:B------:R-:W-:-:S03]  /*3140*/  @P1 FADD.FTZ R130, R112, R130 ;  /* 0x0000008270821221 */ /* 0x000fc60000010000 */
[----:B------:R-:W3:Y:S04]  /*3150*/  LDL.LU R213, [R1+0x98] ;  /* 0x0000980001d57983 */ /* 0x000ee80000300800 */
[----:B------:R-:W3:Y:S04]  /*3160*/  LDL.LU R210, [R1+0x8c] ;  /* 0x00008c0001d27983 */ /* 0x000ee80000300800 */
[----:B------:R-:W3:Y:S01]  /*3170*/  LDL.LU R197, [R1+0x90] ;  /* 0x0000900001c57983 */ /* 0x000ee20000300800 */
[----:B0-----:R-:W-:Y:S01]  /*3180*/  FFMA.FTZ R19, R155, R165, R164 ;  /* 0x000000a59b137223 */ /* 0x001fe200000100a4 */
[----:B------:R-:W-:-:S02]  /*3190*/  @P2 IADD3 R18, P6, R15, UR18, RZ ;  /* 0x000000120f122c10 */ /* 0x000fc4000ffde0ff */
[----:B------:R-:W4:Y:S01]  /*31a0*/  LDG.E.128 R152, desc[UR6][R152.64] ;  /* 0x0000000698987981 */ /* 0x000f22000c1e1d00 */
[----:B------:R-:W-:Y:S01]  /*31b0*/  FADD.FTZ R19, R174, -R19 ;  /* 0x80000013ae137221 */ /* 0x000fe20000010000 */
[C---:B------:R-:W-:Y:S01]  /*31c0*/  FMUL.FTZ R174, R20.reuse, R172 ;  /* 0x000000ac14ae7220 */ /* 0x040fe20000410000 */
[C---:B------:R-:W-:Y:S01]  /*31d0*/  SEL R137, R175.reuse, R121, P3 ;  /* 0x00000079af897207 */ /* 0x040fe20001800000 */
[----:B------:R-:W4:Y:S01]  /*31e0*/  LDL.LU R198, [R1+0x84] ;  /* 0x0000840001c67983 */ /* 0x000f220000300800 */
[----:B------:R-:W-:Y:S01]  /*31f0*/  FMUL.FTZ R172, R20, R19 ;  /* 0x0000001314ac7220 */ /* 0x000fe20000410000 */
[----:B------:R-:W-:Y:S01]  /*3200*/  @P1 FADD.FTZ R174, R104, R174 ;  /* 0x000000ae68ae1221 */ /* 0x000fe20000010000 */
[----:B------:R-:W-:Y:S01]  /*3210*/  SEL R139, R160, R123, P3 ;  /* 0x0000007ba08b7207 */ /* 0x000fe20001800000 */
[----:B------:R-:W-:Y:S01]  /*3220*/  FMUL.FTZ R175, R175, R10 ;  /* 0x0000000aafaf7220 */ /* 0x000fe20000410000 */
[----:B------:R-:W-:Y:S01]  /*3230*/  @P1 FADD.FTZ R172, R106, R172 ;  /* 0x000000ac6aac1221 */ /* 0x000fe20000010000 */
[----:B------:R-:W-:Y:S01]  /*3240*/  @P2 IADD3.X R19, R16, UR19, RZ, P6, !PT ;  /* 0x0000001310132c10 */ /* 0x000fe2000b7fe4ff */
[----:B------:R-:W3:Y:S01]  /*3250*/  LDL.LU R199, [R1+0x88] ;  /* 0x0000880001c77983 */ /* 0x000ee20000300800 */
[----:B------:R-:W-:-:S02]  /*3260*/  SEL R136, R174, R120, P3 ;  /* 0x00000078ae887207 */ /* 0x000fc40001800000 */
[----:B------:R-:W-:Y:S01]  /*3270*/  SEL R138, R172, R122, P3 ;  /* 0x0000007aac8a7207 */ /* 0x000fe20001800000 */
[----:B------:R-:W3:Y:S04]  /*3280*/  LDL.LU R196, [R1+0x7c] ;  /* 0x00007c0001c47983 */ /* 0x000ee80000300800 */
[----:B------:R0:W-:Y:S01]  /*3290*/  @P2 STG.E.128 desc[UR6][R18.64], R136 ;  /* 0x0000008812002986 */ /* 0x0001e2000c101d06 */
[-C--:B------:R-:W-:Y:S01]  /*32a0*/  FMUL.FTZ R174, R174, R10.reuse ;  /* 0x0000000aaeae7220 */ /* 0x080fe20000410000 */
[----:B------:R-:W-:Y:S01]  /*32b0*/  FMUL.FTZ R172, R172, R10 ;  /* 0x0000000aacac7220 */ /* 0x000fe20000410000 */
[----:B------:R-:W-:Y:S01]  /*32c0*/  SEL R124, R130, R120, P3 ;  /* 0x00000078827c7207 */ /* 0x000fe20001800000 */
[----:B------:R-:W3:Y:S01]  /*32d0*/  LDL.LU R194, [R1+0x80] ;  /* 0x0000800001c27983 */ /* 0x000ee20000300800 */
[----:B------:R-:W-:-:S03]  /*32e0*/  FFMA.FTZ R131, R131, R165, R164 ;  /* 0x000000a583837223 */ /* 0x000fc600000100a4 */
[----:B------:R-:W3:Y:S01]  /*32f0*/  LDL.LU R179, [R1+0x74] ;  /* 0x0000740001b37983 */ /* 0x000ee20000300800 */
[-CC-:B------:R-:W-:Y:S01]  /*3300*/  FFMA.FTZ R156, R156, R165.reuse, R164.reuse ;  /* 0x000000a59c9c7223 */ /* 0x180fe200000100a4 */
[----:B------:R-:W-:Y:S02]  /*3310*/  FFMA.FTZ R157, R157, R165, R164 ;  /* 0x000000a59d9d7223 */ /* 0x000fe400000100a4 */
[----:B------:R-:W3:Y:S01]  /*3320*/  LDL.LU R181, [R1+0x78] ;  /* 0x0000780001b57983 */ /* 0x000ee20000300800 */
[----:B0-----:R-:W-:-:S04]  /*3330*/  IADD3 R18, P5, R15, UR20, RZ ;  /* 0x000000140f127c10 */ /* 0x001fc8000ffbe0ff */
        /* <DEDUP_REMOVED lines=15> */
[----:B------:R-:W-:Y:S01]  /*3430*/  SEL R139, R178, R123, P3 ;  /* 0x0000007bb28b7207 */ /* 0x000fe20001800000 */
[-C--:B------:R-:W-:Y:S01]  /*3440*/  FMUL.FTZ R159, R159, R10.reuse ;  /* 0x0000000a9f9f7220 */ /* 0x080fe20000410000 */
[-C--:B------:R-:W-:Y:S01]  /*3450*/  FMUL.FTZ R176, R176, R10.reuse ;  /* 0x0000000ab0b07220 */ /* 0x080fe20000410000 */
[-C--:B------:R-:W-:Y:S01]  /*3460*/  FMUL.FTZ R177, R177, R10.reuse ;  /* 0x0000000ab1b17220 */ /* 0x080fe20000410000 */
[----:B------:R-:W-:Y:S01]  /*3470*/  FMUL.FTZ R178, R178, R10 ;  /* 0x0000000ab2b27220 */ /* 0x000fe20000410000 */
[----:B------:R0:W-:Y:S02]  /*3480*/  @P2 STG.E.128 desc[UR6][R18.64], R136 ;  /* 0x0000008812002986 */ /* 0x0001e4000c101d06 */
[----:B0-----:R-:W-:Y:S01]  /*3490*/  IADD3 R18, P5, R13, UR20, RZ ;  /* 0x000000140d127c10 */ /* 0x001fe2000ffbe0ff */
[----:B------:R-:W-:Y:S01]  /*34a0*/  FFMA.FTZ R13, R129, R165, R164 ;  /* 0x000000a5810d7223 */ /* 0x000fe200000100a4 */
[----:B------:R-:W-:Y:S01]  /*34b0*/  FMUL.FTZ R136, R32, R159 ;  /* 0x0000009f20887220 */ /* 0x000fe20000410000 */
[----:B------:R-:W-:Y:S01]  /*34c0*/  FMUL.FTZ R137, R33, R176 ;  /* 0x000000b021897220 */ /* 0x000fe20000410000 */
[----:B------:R-:W-:Y:S01]  /*34d0*/  IADD3.X R19, R14, UR21, RZ, P5, !PT ;  /* 0x000000150e137c10 */ /* 0x000fe2000affe4ff */
[----:B------:R-:W-:Y:S01]  /*34e0*/  FMUL.FTZ R138, R34, R177 ;  /* 0x000000b1228a7220 */ /* 0x000fe20000410000 */
[----:B------:R-:W-:Y:S01]  /*34f0*/  FMUL.FTZ R139, R35, R178 ;  /* 0x000000b2238b7220 */ /* 0x000fe20000410000 */
[----:B------:R-:W-:Y:S01]  /*3500*/  FADD.FTZ R13, R182, -R13 ;  /* 0x8000000db60d7221 */ /* 0x000fe20000010000 */
[C---:B------:R-:W-:Y:S01]  /*3510*/  FMUL.FTZ R129, R20.reuse, R128 ;  /* 0x0000008014817220 */ /* 0x040fe20000410000 */
[C---:B------:R-:W-:Y:S01]  /*3520*/  FMUL.FTZ R128, R20.reuse, R183 ;  /* 0x000000b714807220 */ /* 0x040fe20000410000 */
[----:B------:R-:W3:Y:S01]  /*3530*/  LDL.LU R182, [R1+0x6c] ;  /* 0x00006c0001b67983 */ /* 0x000ee20000300800 */
[----:B------:R-:W-:-:S03]  /*3540*/  FMUL.FTZ R13, R20, R13 ;  /* 0x0000000d140d7220 */ /* 0x000fc60000410000 */
[----:B------:R0:W-:Y:S01]  /*3550*/  STG.E.128 desc[UR6][R18.64], R136 ;  /* 0x0000008812007986 */ /* 0x0001e2000c101d06 */
[----:B------:R-:W-:Y:S01]  /*3560*/  @P1 FADD.FTZ R129, R113, R129 ;  /* 0x0000008171811221 */ /* 0x000fe20000010000 */
[----:B------:R-:W-:Y:S01]  /*3570*/  @P1 FADD.FTZ R13, R114, R13 ;  /* 0x0000000d720d1221 */ /* 0x000fe20000010000 */
[----:B------:R-:W-:Y:S01]  /*3580*/  @P1 FADD.FTZ R128, R115, R128 ;  /* 0x0000008073801221 */ /* 0x000fe20000010000 */
[----:B------:R-:W3:Y:S02]  /*3590*/  LDL.LU R180, [R1+0x70] ;  /* 0x0000700001b47983 */ /* 0x000ee40000300800 */
[----:B------:R-:W-:Y:S02]  /*35a0*/  SEL R125, R129, R121, P3 ;  /* 0x00000079817d7207 */ /* 0x000fe40001800000 */
[----:B------:R-:W-:Y:S01]  /*35b0*/  SEL R126, R13, R122, P3 ;  /* 0x0000007a0d7e7207 */ /* 0x000fe20001800000 */
[----:B------:R-:W-:Y:S01]  /*35c0*/  FFMA.FTZ R158, R158, R165, R164 ;  /* 0x000000a59e9e7223 */ /* 0x000fe200000100a4 */
[----:B0-----:R-:W-:Y:S01]  /*35d0*/  IADD3 R136, P5, R11, UR16, RZ ;  /* 0x000000100b887c10 */ /* 0x001fe2000ffbe0ff */
[----:B------:R-:W3:Y:S03]  /*35e0*/  LDL.LU R183, [R1+0x64] ;  /* 0x0000640001b77983 */ /* 0x000ee60000300800 */
[----:B------:R-:W-:-:S02]  /*35f0*/  IADD3.X R137, R12, UR17, RZ, P5, !PT ;  /* 0x000000110c897c10 */ /* 0x000fc4000affe4ff */
[C---:B------:R-:W-:Y:S02]  /*3600*/  @P2 IADD3 R14, P5, R11.reuse, UR18, RZ ;  /* 0x000000120b0e2c10 */ /* 0x040fe4000ffbe0ff */
[----:B------:R-:W-:Y:S02]  /*3610*/  SEL R127, R128, R123, P3 ;  /* 0x0000007b807f7207 */ /* 0x000fe40001800000 */
[----:B------:R-:W-:Y:S01]  /*3620*/  @P2 IADD3.X R15, R12, UR19, RZ, P5, !PT ;  /* 0x000000130c0f2c10 */ /* 0x000fe2000affe4ff */
[----:B------:R-:W3:Y:S01]  /*3630*/  LDG.E.128 R136, desc[UR6][R136.64] ;  /* 0x0000000688887981 */ /* 0x000ee2000c1e1d00 */
[----:B------:R-:W-:Y:S01]  /*3640*/  IADD3 R18, P5, R11, UR20, RZ ;  /* 0x000000140b127c10 */ /* 0x000fe2000ffbe0ff */
[----:B------:R-:W-:Y:S02]  /*3650*/  FMUL.FTZ R11, R130, R10 ;  /* 0x0000000a820b7220 */ /* 0x000fe40000410000 */
[----:B------:R0:W-:Y:S01]  /*3660*/  @P2 STG.E.128 desc[UR6][R14.64], R124 ;  /* 0x0000007c0e002986 */ /* 0x0001e2000c101d06 */
[----:B------:R-:W-:Y:S01]  /*3670*/  FADD.FTZ R131, R184, -R131 ;  /* 0x80000083b8837221 */ /* 0x000fe20000010000 */
[----:B------:R-:W-:-:S02]  /*3680*/  FADD.FTZ R156, R185, -R156 ;  /* 0x8000009cb99c7221 */ /* 0x000fc40000010000 */
[----:B------:R-:W3:Y:S01]  /*3690*/  LDL.LU R130, [R1+0x68] ;  /* 0x0000680001827983 */ /* 0x000ee20000300800 */
[----:B------:R-:W-:Y:S01]  /*36a0*/  FADD.FTZ R157, R186, -R157 ;  /* 0x8000009dba9d7221 */ /* 0x000fe20000010000 */
[----:B------:R-:W-:Y:S01]  /*36b0*/  FADD.FTZ R158, R187, -R158 ;  /* 0x8000009ebb9e7221 */ /* 0x000fe20000010000 */
[C---:B------:R-:W-:Y:S01]  /*36c0*/  FMUL.FTZ R131, R20.reuse, R131 ;  /* 0x0000008314837220 */ /* 0x040fe20000410000 */
[C---:B------:R-:W-:Y:S01]  /*36d0*/  FMUL.FTZ R156, R20.reuse, R156 ;  /* 0x0000009c149c7220 */ /* 0x040fe20000410000 */
[C---:B------:R-:W-:Y:S01]  /*36e0*/  FMUL.FTZ R157, R20.reuse, R157 ;  /* 0x0000009d149d7220 */ /* 0x040fe20000410000 */
[----:B------:R-:W-:Y:S01]  /*36f0*/  FMUL.FTZ R20, R20, R158 ;  /* 0x0000009e14147220 */ /* 0x000fe20000410000 */
[----:B0-----:R-:W-:Y:S02]  /*3700*/  FMUL.FTZ R126, R129, R10 ;  /* 0x0000000a817e7220 */ /* 0x001fe40000410000 */
[----:B------:R-:W3:Y:S04]  /*3710*/  LDL.LU R129, [R1+0x5c] ;  /* 0x00005c0001817983 */ /* 0x000ee80000300800 */
[----:B------:R-:W3:Y:S04]  /*3720*/  LDL.LU R165, [R1+0x54] ;  /* 0x0000540001a57983 */ /* 0x000ee80000300800 */
[----:B------:R-:W3:Y:S04]  /*3730*/  LDL.LU R164, [R1+0x60] ;  /* 0x0000600001a47983 */ /* 0x000ee80000300800 */
[----:B------:R-:W3:Y:S01]  /*3740*/  LDL.LU R184, [R1+0x58] ;  /* 0x0000580001b87983 */ /* 0x000ee20000300800 */
[----:B--2---:R-:W-:-:S03]  /*3750*/  FFMA.FTZ R209, R169, R132, R209 ;  /* 0x00000084a9d17223 */ /* 0x004fc600000100d1 */
[----:B------:R-:W2:Y:S04]  /*3760*/  LDL.LU R185, [R1+0x4c] ;  /* 0x00004c0001b97983 */ /* 0x000ea80000300800 */
[----:B------:R-:W2:Y:S04]  /*3770*/  LDL.LU R186, [R1+0x50] ;  /* 0x0000500001ba7983 */ /* 0x000ea80000300800 */
[----:B------:R-:W2:Y:S04]  /*3780*/  LDL.LU R187, [R1+0x44] ;  /* 0x0000440001bb7983 */ /* 0x000ea80000300800 */
[----:B------:R-:W2:Y:S04]  /*3790*/  LDL.LU R158, [R1+0x48] ;  /* 0x00004800019e7983 */ /* 0x000ea80000300800 */
[----:B------:R-:W2:Y:S01]  /*37a0*/  LDL.LU R132, [R1+0x3c] ;  /* 0x00003c0001847983 */ /* 0x000ea20000300800 */
[-C--:B------:R-:W-:Y:S01]  /*37b0*/  FMUL.FTZ R127, R13, R10.reuse ;  /* 0x0000000a0d7f7220 */ /* 0x080fe20000410000 */
[----:B------:R-:W-:Y:S01]  /*37c0*/  FMUL.FTZ R128, R128, R10 ;  /* 0x0000000a80807220 */ /* 0x000fe20000410000 */
[----:B------:R-:W-:Y:S01]  /*37d0*/  IADD3.X R19, R12, UR21, RZ, P5, !PT ;  /* 0x000000150c137c10 */ /* 0x000fe2000affe4ff */
[----:B------:R-:W-:Y:S01]  /*37e0*/  FMUL.FTZ R12, R28, R11 ;  /* 0x0000000b1c0c7220 */ /* 0x000fe20000410000 */
[----:B------:R-:W-:Y:S01]  /*37f0*/  FMUL.FTZ R13, R29, R126 ;  /* 0x0000007e1d0d7220 */ /* 0x000fe20000410000 */
[----:B------:R-:W-:Y:S01]  /*3800*/  FMUL.FTZ R14, R30, R127 ;  /* 0x0000007f1e0e7220 */ /* 0x000fe20000410000 */
[----:B------:R-:W-:-:S05]  /*3810*/  FMUL.FTZ R15, R31, R128 ;  /* 0x000000801f0f7220 */ /* 0x000fca0000410000 */
[----:B------:R0:W-:Y:S02]  /*3820*/  STG.E.128 desc[UR6][R18.64], R12 ;  /* 0x0000000c12007986 */ /* 0x0001e4000c101d06 */
[----:B0-----:R-:W-:-:S04]  /*3830*/  IADD3 R12, P5, R17, UR16, RZ ;  /* 0x00000010110c7c10 */ /* 0x001fc8000ffbe0ff */
[----:B------:R-:W-:-:S06]  /*3840*/  IADD3.X R13, R9, UR17, RZ, P5, !PT ;  /* 0x00000011090d7c10 */ /* 0x000fcc000affe4ff */
[----:B------:R-:W2:Y:S04]  /*3850*/  LDG.E.128 R12, desc[UR6][R12.64] ;  /* 0x000000060c0c7981 */ /* 0x000ea8000c1e1d00 */
[----:B------:R0:W-:Y:S01]  /*3860*/  STL [R1+0x40], R209 ;  /* 0x000040d101007387 */ /* 0x0001e20000100800 */
[----:B------:R-:W-:Y:S01]  /*3870*/  @P1 FADD.FTZ R131, R116, R131 ;  /* 0x0000008374831221 */ /* 0x000fe20000010000 */
[----:B------:R-:W-:Y:S01]  /*3880*/  @P1 FADD.FTZ R156, R117, R156 ;  /* 0x0000009c759c1221 */ /* 0x000fe20000010000 */
[----:B------:R-:W-:Y:S01]  /*3890*/  @P1 FADD.FTZ R157, R118, R157 ;  /* 0x0000009d769d1221 */ /* 0x000fe20000010000 */
[----:B------:R-:W-:Y:S02]  /*38a0*/  @P1 FADD.FTZ R20, R119, R20 ;  /* 0x0000001477141221 */ /* 0x000fe40000010000 */
[C---:B------:R-:W-:Y:S01]  /*38b0*/  SEL R120, R131.reuse, R120, P3 ;  /* 0x0000007883787207 */ /* 0x040fe20001800000 */
[-C--:B------:R-:W-:Y:S01]  /*38c0*/  FMUL.FTZ R131, R131, R10.reuse ;  /* 0x0000000a83837220 */ /* 0x080fe20000410000 */
[C---:B------:R-:W-:Y:S01]  /*38d0*/  SEL R121, R156.reuse, R121, P3 ;  /* 0x000000799c797207 */ /* 0x040fe20001800000 */
[----:B------:R-:W-:Y:S01]  /*38e0*/  FMUL.FTZ R156, R156, R10 ;  /* 0x0000000a9c9c7220 */ /* 0x000fe20000410000 */
[C---:B------:R-:W-:Y:S01]  /*38f0*/  SEL R122, R157.reuse, R122, P3 ;  /* 0x0000007a9d7a7207 */ /* 0x040fe20001800000 */
[-C--:B------:R-:W-:Y:S01]  /*3900*/  FMUL.FTZ R157, R157, R10.reuse ;  /* 0x0000000a9d9d7220 */ /* 0x080fe20000410000 */
[C---:B------:R-:W-:Y:S01]  /*3910*/  @P2 IADD3 R124, P5, R17.reuse, UR18, RZ ;  /* 0x00000012117c2c10 */ /* 0x040fe2000ffbe0ff */
[----:B------:R-:W-:Y:S01]  /*3920*/  FMUL.FTZ R10, R20, R10 ;  /* 0x0000000a140a7220 */ /* 0x000fe20000410000 */
[----:B------:R-:W-:-:S02]  /*3930*/  IADD3 R18, P6, R17, UR20, RZ ;  /* 0x0000001411127c10 */ /* 0x000fc4000ffde0ff */
[----:B------:R-:W-:Y:S01]  /*3940*/  SEL R123, R20, R123, P3 ;  /* 0x0000007b147b7207 */ /* 0x000fe20001800000 */
[----:B------:R-:W-:Y:S01]  /*3950*/  FMUL.FTZ R20, R24, R131 ;  /* 0x0000008318147220 */ /* 0x000fe20000410000 */
[C---:B------:R-:W-:Y:S02]  /*3960*/  @P2 IADD3.X R125, R9.reuse, UR19, RZ, P5, !PT ;  /* 0x00000013097d2c10 */ /* 0x040fe4000affe4ff */
[----:B------:R-:W-:-:S03]  /*3970*/  IADD3.X R19, R9, UR21, RZ, P6, !PT ;  /* 0x0000001509137c10 */ /* 0x000fc6000b7fe4ff */
[----:B------:R1:W-:Y:S01]  /*3980*/  @P2 STG.E.128 desc[UR6][R124.64], R120 ;  /* 0x000000787c002986 */ /* 0x0003e2000c101d06 */
[----:B------:R-:W-:-:S04]  /*3990*/  IADD3 R0, R0, UR22, RZ ;  /* 0x0000001600007c10 */ /* 0x000fc8000fffe0ff */
[----:B------:R-:W-:Y:S01]  /*39a0*/  ISETP.GE.AND P1, PT, R0, UR23, PT ;  /* 0x0000001700007c0c */ /* 0x000fe2000bf26270 */
[----:B----4-:R-:W-:Y:S01]  /*39b0*/  FFMA.FTZ R198, R155, R16, R198 ;  /* 0x000000109bc67223 */ /* 0x010fe200000100c6 */
[----:B---3--:R-:W-:Y:S01]  /*39c0*/  FFMA.FTZ R199, R154, R172, R199 ;  /* 0x000000ac9ac77223 */ /* 0x008fe200000100c7 */
        /* <DEDUP_REMOVED lines=8> */
[----:B0-----:R-:W-:Y:S01]  /*3a50*/  SEL R209, RZ, 0x1, P4 ;  /* 0x00000001ffd17807 */ /* 0x001fe20002000000 */
        /* <DEDUP_REMOVED lines=9> */
[----:B--2---:R-:W-:Y:S01]  /*3af0*/  FFMA.FTZ R185, R141, R170, R185 ;  /* 0x000000aa8db97223 */ /* 0x004fe200000100b9 */
[----:B------:R-:W-:Y:S01]  /*3b00*/  FFMA.FTZ R186, R23, R140, R186 ;  /* 0x0000008c17ba7223 */ /* 0x000fe200000100ba */
[----:B------:R-:W-:Y:S01]  /*3b10*/  FFMA.FTZ R187, R135, R166, R187 ;  /* 0x000000a687bb7223 */ /* 0x000fe200000100bb */
[----:B------:R-:W-:Y:S01]  /*3b20*/  FFMA.FTZ R158, R134, R167, R158 ;  /* 0x000000a7869e7223 */ /* 0x000fe2000001009e */
[----:B------:R-:W-:-:S05]  /*3b30*/  FFMA.FTZ R132, R133, R168, R132 ;  /* 0x000000a885847223 */ /* 0x000fca0000010084 */
        /* <DEDUP_REMOVED lines=16> */
[----:B------:R-:W-:-:S03]  /*3c40*/  FFMA.FTZ R195, R137, R126, R195 ;  /* 0x0000007e89c37223 */ /* 0x000fc600000100c3 */
        /* <DEDUP_REMOVED lines=11> */
[----:B------:R-:W-:-:S03]  /*3d00*/  FMUL.FTZ R21, R25, R156 ;  /* 0x0000009c19157220 */ /* 0x000fc60000410000 */
[----:B------:R1:W-:Y:S01]  /*3d10*/  STL [R1+0x94], R212 ;  /* 0x000094d401007387 */ /* 0x0003e20000100800 */
[-C--:B------:R-:W-:Y:S01]  /*3d20*/  FMUL.FTZ R22, R26, R157.reuse ;  /* 0x0000009d1a167220 */ /* 0x080fe20000410000 */
[----:B------:R-:W-:Y:S02]  /*3d30*/  FMUL.FTZ R23, R27, R10 ;  /* 0x0000000a1b177220 */ /* 0x000fe40000410000 */
        /* <DEDUP_REMOVED lines=10> */
[----:B------:R-:W-:Y:S05]  /*3de0*/  @!P1 BRA `(.L_x_12786) ;  /* 0xffffffcc00209947 */ /* 0x000fea000383ffff */
        /* <DEDUP_REMOVED lines=16> */
[----:B-1----:R-:W-:Y:S02]  /*3ef0*/  MOV R18, R243 ;  /* 0x000000f300127202 */ /* 0x002fe40000000f00 */
        /* <DEDUP_REMOVED lines=23> */
[----:B------:R-:W-:-:S03]  /*4070*/  MOV R32, R219 ;  /* 0x000000db00207202 */ /* 0x000fc60000000f00 */
[----:B------:R0:W5:Y:S04]  /*4080*/  LDL.LU R63, [R1+0x34] ;  /* 0x00003400013f7983 */ /* 0x0001680000300800 */
[----:B------:R0:W5:Y:S01]  /*4090*/  LDL.LU R4, [R1+0x40] ;  /* 0x0000400001047983 */ /* 0x0001620000300800 */
        /* <DEDUP_REMOVED lines=50> */
[----:B0-----:R-:W-:-:S07]  /*43c0*/  MOV R99, R225 ;  /* 0x000000e100637202 */ /* 0x001fce0000000f00 */
.L_x_12783:
        /* <DEDUP_REMOVED lines=38> */
.L_x_12784:
[----:B------:R-:W-:Y:S01]  /*4630*/  HFMA2.MMA R137, -RZ, RZ, 0, 9.5367431640625e-07 ;  /* 0x00000010ff897435 */ /* 0x000fe200000001ff */
[----:B------:R-:W-:Y:S02]  /*4640*/  MOV R138, R132 ;  /* 0x00000084008a7202 */ /* 0x000fe40000000f00 */
[----:B------:R-:W-:Y:S02]  /*4650*/  MOV R136, 0x1f ;  /* 0x0000001f00887802 */ /* 0x000fe40000000f00 */
[----:B------:R-:W-:-:S07]  /*4660*/  MOV R134, 0xffffffff ;  /* 0xffffffff00867802 */ /* 0x000fce0000000f00 */
[----:B-----5:R-:W-:Y:S05]  /*4670*/  WARPSYNC.COLLECTIVE R134, `(.L_x_12787) ;  /* 0x0000000086087348 */ /* 0x020fea0003c00000 */
[----:B------:R0:W1:Y:S02]  /*4680*/  SHFL.DOWN P3, R139, R138, R137, R136 ;  /* 0x080000898a8b7389 */ /* 0x0000640000060088 */
[----:B01---5:R-:W-:Y:S01]  /*4690*/  ENDCOLLECTIVE ;  /* 0x000000000000791b */ /* 0x023fe20003800000 */
.L_x_12787:
[----:B------:R-:W-:Y:S01]  /*46a0*/  MOV R138, R133 ;  /* 0x00000085008a7202 */ /* 0x000fe20000000f00 */
[----:B------:R-:W-:-:S07]  /*46b0*/  FADD.FTZ R132, R132, R139 ;  /* 0x0000008b84847221 */ /* 0x000fce0000010000 */
[----:B------:R-:W-:Y:S05]  /*46c0*/  WARPSYNC.COLLECTIVE R134, `(.L_x_12788) ;  /* 0x0000000086087348 */ /* 0x000fea0003c00000 */
[----:B------:R0:W1:Y:S02]  /*46d0*/  SHFL.DOWN P3, R139, R138, R137, R136 ;  /* 0x080000898a8b7389 */ /* 0x0000640000060088 */
[----:B01----:R-:W-:Y:S01]  /*46e0*/  ENDCOLLECTIVE ;  /* 0x000000000000791b */ /* 0x003fe20003800000 */
.L_x_12788:
[----:B------:R-:W-:Y:S01]  /*46f0*/  HFMA2.MMA R137, -RZ, RZ, 0, 4.76837158203125e-07 ;  /* 0x00000008ff897435 */ /* 0x000fe200000001ff */
[----:B------:R-:W-:Y:S01]  /*4700*/  MOV R138, R132 ;  /* 0x00000084008a7202 */ /* 0x000fe20000000f00 */
[----:B------:R-:W-:-:S09]  /*4710*/  FADD.FTZ R133, R133, R139 ;  /* 0x0000008b85857221 */ /* 0x000fd20000010000 */
[----:B------:R-:W-:Y:S05]  /*4720*/  WARPSYNC.COLLECTIVE R134, `(.L_x_12789) ;  /* 0x0000000086087348 */ /* 0x000fea0003c00000 */
[----:B------:R0:W1:Y:S02]  /*4730*/  SHFL.DOWN P3, R139, R138, R137, R136 ;  /* 0x080000898a8b7389 */ /* 0x0000640000060088 */
[----:B01----:R-:W-:Y:S01]  /*4740*/  ENDCOLLECTIVE ;  /* 0x000000000000791b */ /* 0x003fe20003800000 */
.L_x_12789:
[----:B------:R-:W-:Y:S01]  /*4750*/  MOV R138, R133 ;  /* 0x00000085008a7202 */ /* 0x000fe20000000f00 */
[----:B------:R-:W-:-:S07]  /*4760*/  FADD.FTZ R132, R132, R139 ;  /* 0x0000008b84847221 */ /* 0x000fce0000010000 */
[----:B------:R-:W-:Y:S05]  /*4770*/  WARPSYNC.COLLECTIVE R134, `(.L_x_12790) ;  /* 0x0000000086087348 */ /* 0x000fea0003c00000 */
[----:B------:R0:W1:Y:S02]  /*4780*/  SHFL.DOWN P3, R139, R138, R137, R136 ;  /* 0x080000898a8b7389 */ /* 0x0000640000060088 */
[----:B01----:R-:W-:Y:S01]  /*4790*/  ENDCOLLECTIVE ;  /* 0x000000000000791b */ /* 0x003fe20003800000 */
.L_x_12790:
[----:B------:R-:W-:Y:S01]  /*47a0*/  HFMA2.MMA R137, -RZ, RZ, 0, 2.384185791015625e-07 ;  /* 0x00000004ff897435 */ /* 0x000fe200000001ff */
[----:B------:R-:W-:Y:S01]  /*47b0*/  MOV R138, R132 ;  /* 0x00000084008a7202 */ /* 0x000fe20000000f00 */
[----:B------:R-:W-:-:S09]  /*47c0*/  FADD.FTZ R133, R133, R139 ;  /* 0x0000008b85857221 */ /* 0x000fd20000010000 */
[----:B------:R-:W-:Y:S05]  /*47d0*/  WARPSYNC.COLLECTIVE R134, `(.L_x_12791) ;  /* 0x0000000086087348 */ /* 0x000fea0003c00000 */
[----:B------:R0:W1:Y:S02]  /*47e0*/  SHFL.DOWN P3, R139, R138, R137, R136 ;  /* 0x080000898a8b7389 */ /* 0x0000640000060088 */
[----:B01----:R-:W-:Y:S01]  /*47f0*/  ENDCOLLECTIVE ;  /* 0x000000000000791b */ /* 0x003fe20003800000 */
.L_x_12791:
[----:B------:R-:W-:Y:S01]  /*4800*/  MOV R138, R133 ;  /* 0x00000085008a7202 */ /* 0x000fe20000000f00 */
[----:B------:R-:W-:-:S07]  /*4810*/  FADD.FTZ R132, R132, R139 ;  /* 0x0000008b84847221 */ /* 0x000fce0000010000 */
[----:B------:R-:W-:Y:S05]  /*4820*/  WARPSYNC.COLLECTIVE R134, `(.L_x_12792) ;  /* 0x0000000086087348 */ /* 0x000fea0003c00000 */
[----:B------:R0:W1:Y:S02]  /*4830*/  SHFL.DOWN P3, R139, R138, R137, R136 ;  /* 0x080000898a8b7389 */ /* 0x0000640000060088 */
[----:B01----:R-:W-:Y:S01]  /*4840*/  ENDCOLLECTIVE ;  /* 0x000000000000791b */ /* 0x003fe20003800000 */
.L_x_12792:
[----:B------:R-:W-:Y:S01]  /*4850*/  HFMA2.MMA R137, -RZ, RZ, 0, 1.1920928955078125e-07 ;  /* 0x00000002ff897435 */ /* 0x000fe200000001ff */
[----:B------:R-:W-:Y:S01]  /*4860*/  MOV R138, R132 ;  /* 0x00000084008a7202 */ /* 0x000fe20000000f00 */
[----:B------:R-:W-:-:S09]  /*4870*/  FADD.FTZ R133, R133, R139 ;  /* 0x0000008b85857221 */ /* 0x000fd20000010000 */
[----:B------:R-:W-:Y:S05]  /*4880*/  WARPSYNC.COLLECTIVE R134, `(.L_x_12793) ;  /* 0x0000000086087348 */ /* 0x000fea0003c00000 */
[----:B------:R0:W1:Y:S02]  /*4890*/  SHFL.DOWN P3, R139, R138, R137, R136 ;  /* 0x080000898a8b7389 */ /* 0x0000640000060088 */
[----:B01----:R-:W-:Y:S01]  /*48a0*/  ENDCOLLECTIVE ;  /* 0x000000000000791b */ /* 0x003fe20003800000 */
.L_x_12793:
[----:B------:R-:W-:Y:S01]  /*48b0*/  MOV R138, R133 ;  /* 0x00000085008a7202 */ /* 0x000fe20000000f00 */
[----:B------:R-:W-:-:S07]  /*48c0*/  FADD.FTZ R132, R132, R139 ;  /* 0x0000008b84847221 */ /* 0x000fce0000010000 */
[----:B------:R-:W-:Y:S05]  /*48d0*/  WARPSYNC.COLLECTIVE R134, `(.L_x_12794) ;  /* 0x0000000086087348 */ /* 0x000fea0003c00000 */
[----:B------:R0:W1:Y:S02]  /*48e0*/  SHFL.DOWN P3, R139, R138, R137, R136 ;  /* 0x080000898a8b7389 */ /* 0x0000640000060088 */
[----:B01----:R-:W-:Y:S01]  /*48f0*/  ENDCOLLECTIVE ;  /* 0x000000000000791b */ /* 0x003fe20003800000 */
.L_x_12794:
[----:B------:R-:W-:Y:S01]  /*4900*/  HFMA2.MMA R137, -RZ, RZ, 0, 5.9604644775390625e-08 ;  /* 0x00000001ff897435 */ /* 0x000fe200000001ff */
[----:B------:R-:W-:Y:S01]  /*4910*/  MOV R138, R132 ;  /* 0x00000084008a7202 */ /* 0x000fe20000000f00 */
[----:B------:R-:W-:-:S09]  /*4920*/  FADD.FTZ R133, R133, R139 ;  /* 0x0000008b85857221 */ /* 0x000fd20000010000 */
[----:B------:R-:W-:Y:S05]  /*4930*/  WARPSYNC.COLLECTIVE R134, `(.L_x_12795) ;  /* 0x0000000086087348 */ /* 0x000fea0003c00000 */
[----:B------:R0:W1:Y:S02]  /*4940*/  SHFL.DOWN P3, R139, R138, R137, R136 ;  /* 0x080000898a8b7389 */ /* 0x0000640000060088 */
[----:B01----:R-:W-:Y:S01]  /*4950*/  ENDCOLLECTIVE ;  /* 0x000000000000791b */ /* 0x003fe20003800000 */
.L_x_12795:
[----:B------:R-:W-:Y:S02]  /*4960*/  MOV R138, R133 ;  /* 0x00000085008a7202 */ /* 0x000fe40000000f00 */
[----:B------:R-:W-:-:S07]  /*4970*/  MOV R135, R139 ;  /* 0x0000008b00877202 */ /* 0x000fce0000000f00 */
[----:B------:R-:W-:Y:S05]  /*4980*/  WARPSYNC.COLLECTIVE R134, `(.L_x_12796) ;  /* 0x0000000086087348 */ /* 0x000fea0003c00000 */
[----:B------:R0:W1:Y:S02]  /*4990*/  SHFL.DOWN P3, R139, R138, R137, R136 ;  /* 0x080000898a8b7389 */ /* 0x0000640000060088 */
[----:B01----:R-:W-:Y:S01]  /*49a0*/  ENDCOLLECTIVE ;  /* 0x000000000000791b */ /* 0x003fe20003800000 */
.L_x_12796:
[----:B------:R-:W-:Y:S01]  /*49b0*/  MOV R134, R139 ;  /* 0x0000008b00867202 */ /* 0x000fe20000000f00 */
[----:B------:R-:W-:Y:S06]  /*49c0*/  BRA `(.L_x_12797) ;  /* 0xffffffd800347947 */ /* 0x000fec000383ffff */
.L_x_12798:
        /* <DEDUP_REMOVED lines=11> */
.L_x_14045:


//--------------------- .text._ZN10layer_norm13ln_bwd_kernelINS_13Kernel_traitsIfffffjLj4096ELj1ELj1ELj4ELj16ENS_18Kernel_traits_baseILj4096EfffffjLj128EEEEELb0ELb1ELb1ELb0EEEvNS_9BwdParamsE --------------------------
	.section	.text._ZN10layer_norm13ln_bwd_kernelINS_13Kernel_traitsIfffffjLj4096ELj1ELj1ELj4ELj16ENS_18Kernel_traits_baseILj4096EfffffjLj128EEEEELb0ELb1ELb1ELb0EEEvNS_9BwdParamsE,"ax",@progbits
	.align	128
        .global         _ZN10layer_norm13ln_bwd_kernelINS_13Kernel_traitsIfffffjLj4096ELj1ELj1ELj4ELj16ENS_18Kernel_traits_baseILj4096EfffffjLj128EEEEELb0ELb1ELb1ELb0EEEvNS_9BwdParamsE
        .type           _ZN10layer_norm13ln_bwd_kernelINS_13Kernel_traitsIfffffjLj4096ELj1ELj1ELj4ELj16ENS_18Kernel_traits_baseILj4096EfffffjLj128EEEEELb0ELb1ELb1ELb0EEEvNS_9BwdParamsE,@function
        .size           _ZN10layer_norm13ln_bwd_kernelINS_13Kernel_traitsIfffffjLj4096ELj1ELj1ELj4ELj16ENS_18Kernel_traits_baseILj4096EfffffjLj128EEEEELb0ELb1ELb1ELb0EEEvNS_9BwdParamsE,(.L_x_14046 - _ZN10layer_norm13ln_bwd_kernelINS_13Kernel_traitsIfffffjLj4096ELj1ELj1ELj4ELj16ENS_18Kernel_traits_baseILj4096EfffffjLj128EEEEELb0ELb1ELb1ELb0EEEvNS_9BwdParamsE)
        .other          _ZN10layer_norm13ln_bwd_kernelINS_13Kernel_traitsIfffffjLj4096ELj1ELj1ELj4ELj16ENS_18Kernel_traits_baseILj4096EfffffjLj128EEEEELb0ELb1ELb1ELb0EEEvNS_9BwdParamsE,@"STO_CUDA_ENTRY STV_DEFAULT"
_ZN10layer_norm13ln_bwd_kernelINS_13Kernel_traitsIfffffjLj4096ELj1ELj1ELj4ELj16ENS_18Kernel_traits_baseILj4096EfffffjLj128EEEEELb0ELb1ELb1ELb0EEEvNS_9BwdParamsE:
.text._ZN10layer_norm13ln_bwd_kernelINS_13Kernel_traitsIfffffjLj4096ELj1ELj1ELj4ELj16ENS_18Kernel_traits_baseILj4096EfffffjLj128EEEEELb0ELb1ELb1ELb0EEEvNS_9BwdParamsE:
[----:B------:R-:W0:Y:S02]  /*0000*/  LDC R1, c[0x0][0x28] ;  /* 0x00000a00ff017b82 */ /* 0x000e240000000800 */
[----:B0-----:R-:W-:Y:S01]  /*0010*/  IADD3 R1, R1, -0x98, RZ ;  /* 0xffffff6801017810 */ /* 0x001fe20007ffe0ff */
[----:B------:R-:W0:Y:S01]  /*0020*/  S2R R136, SR_TID.X ;  /* 0x0000000000887919 */ /* 0x000e220000002100 */
[----:B------:R-:W-:Y:S01]  /*0030*/  ULDC UR4, c[0x0][0x218] ;  /* 0x0000860000047ab9 */ /* 0x000fe20000000800 */
[----:B------:R-:W-:-:S03]  /*0040*/  LOP3.LUT R4, R4, 0xffffffdf, RZ, 0xc0, !PT ;  /* 0xffffffdf04047812 */ /* 0x000fc600078ec0ff */
[----:B------:R-:W1:Y:S01]  /*0050*/  S2UR UR6, SR_CTAID.X ;  /* 0x00000000000679c3 */ /* 0x000e620000002500 */
        /* <DEDUP_REMOVED lines=8> */
[----:B------:R-:W3:Y:S01]  /*00e0*/  LDL.64 R106, [R1+0x80] ;  /* 0x00008000016a7983 */ /* 0x000ee20000100a00 */
[----:B------:R-:W-:-:S03]  /*00f0*/  MOV R0, UR4 ;  /* 0x0000000400007c02 */ /* 0x000fc60008000f00 */
[----:B------:R-:W4:Y:S01]  /*0100*/  LDL.64 R96, [R1+0x58] ;  /* 0x0000580001607983 */ /* 0x000f220000100a00 */
[----:B------:R-:W-:-:S03]  /*0110*/  SHF.R.S32.HI R3, RZ, 0x1f, R0 ;  /* 0x0000001fff037819 */ /* 0x000fc60000011400 */
[----:B------:R-:W4:Y:S01]  /*0120*/  LDL.64 R98, [R1+0x60] ;  /* 0x0000600001627983 */ /* 0x000f220000100a00 */
[----:B------:R-:W-:-:S03]  /*0130*/  LEA.HI R3, R3, R0, RZ, 0x2 ;  /* 0x0000000003037211 */ /* 0x000fc600078f10ff */
[----:B------:R-:W4:Y:S01]  /*0140*/  LDL.64 R92, [R1+0x68] ;  /* 0x00006800015c7983 */ /* 0x000f220000100a00 */
[----:B0-----:R-:W-:-:S03]  /*0150*/  LOP3.LUT R2, R136, 0x7f, RZ, 0xc0, !PT ;  /* 0x0000007f88027812 */ /* 0x001fc600078ec0ff */
[----:B------:R-:W4:Y:S01]  /*0160*/  LDL.64 R94, [R1+0x70] ;  /* 0x00007000015e7983 */ /* 0x000f220000100a00 */
[----:B------:R-:W-:-:S03]  /*0170*/  LOP3.LUT R6, R2, 0x7f, RZ, 0x3c, !PT ;  /* 0x0000007f02067812 */ /* 0x000fc600078e3cff */
[----:B------:R-:W4:Y:S01]  /*0180*/  LDL.64 R88, [R1+0x38] ;  /* 0x0000380001587983 */ /* 0x000f220000100a00 */
[----:B------:R-:W-:-:S03]  /*0190*/  LEA.HI.SX32 R3, R3, R6, 0x1e ;  /* 0x0000000603037211 */ /* 0x000fc600078ff2ff */
[----:B------:R-:W4:Y:S01]  /*01a0*/  LDL.64 R90, [R1+0x40] ;  /* 0x00004000015a7983 */ /* 0x000f220000100a00 */
[----:B------:R-:W-:-:S03]  /*01b0*/  LOP3.LUT P1, RZ, R3, 0xffffff80, RZ, 0xc0, !PT ;  /* 0xffffff8003ff7812 */ /* 0x000fc6000782c0ff */
[----:B------:R-:W4:Y:S01]  /*01c0*/  LDL.64 R84, [R1+0x48] ;  /* 0x0000480001547983 */ /* 0x000f220000100a00 */
[C---:B------:R-:W-:Y:S02]  /*01d0*/  ISETP.GE.U32.AND P6, PT, R3.reuse, 0x100, PT ;  /* 0x000001000300780c */ /* 0x040fe40003fc6070 */
[----:B------:R-:W-:Y:S01]  /*01e0*/  ISETP.GE.U32.AND P5, PT, R3, 0x180, PT ;  /* 0x000001800300780c */ /* 0x000fe20003fa6070 */
[----:B------:R-:W4:Y:S04]  /*01f0*/  LDL.64 R86, [R1+0x50] ;  /* 0x0000500001567983 */ /* 0x000f280000100a00 */
[----:B------:R-:W4:Y:S02]  /*0200*/  LDL.64 R80, [R1+0x18] ;  /* 0x0000180001507983 */ /* 0x000f240000100a00 */
[----:B------:R-:W0:Y:S01]  /*0210*/  @P1 LDC.64 R6, c[0x0][0x260] ;  /* 0x00009800ff061b82 */ /* 0x000e220000000a00 */
[----:B------:R-:W-:Y:S01]  /*0220*/  @P1 LOP3.LUT R4, R4, 0x20, RZ, 0xfc, !PT ;  /* 0x0000002004041812 */ /* 0x000fe200078efcff */
[----:B------:R-:W4:Y:S04]  /*0230*/  LDL.64 R82, [R1+0x20] ;  /* 0x0000200001527983 */ /* 0x000f280000100a00 */
[----:B------:R-:W4:Y:S02]  /*0240*/  LDL.64 R76, [R1+0x28] ;  /* 0x00002800014c7983 */ /* 0x000f240000100a00 */
[----:B------:R-:W1:Y:S01]  /*0250*/  @P1 LDC.64 R8, c[0x0][0x278] ;  /* 0x00009e00ff081b82 */ /* 0x000e620000000a00 */
[----:B------:R-:W-:Y:S01]  /*0260*/  LOP3.LUT R4, R4, 0xffffffef, RZ, 0xc0, !PT ;  /* 0xffffffef04047812 */ /* 0x000fe200078ec0ff */
[----:B------:R-:W4:Y:S06]  /*0270*/  LDL.64 R78, [R1+0x30] ;  /* 0x00003000014e7983 */ /* 0x000f2c0000100a00 */
[----:B------:R-:W1:Y:S01]  /*0280*/  @P6 LDC.64 R10, c[0x0][0x260] ;  /* 0x00009800ff0a6b82 */ /* 0x000e620000000a00 */
[----:B------:R-:W-:-:S07]  /*0290*/  @P6 LOP3.LUT R4, R4, 0x10, RZ, 0xfc, !PT ;  /* 0x0000001004046812 */ /* 0x000fce00078efcff */
[----:B------:R-:W1:Y:S01]  /*02a0*/  @P6 LDC.64 R12, c[0x0][0x278] ;  /* 0x00009e00ff0c6b82 */ /* 0x000e620000000a00 */
[----:B------:R-:W-:Y:S02]  /*02b0*/  ISETP.GE.U32.AND P4, PT, R3, 0x200, PT ;  /* 0x000002000300780c */ /* 0x000fe40003f86070 */
[----:B------:R-:W-:Y:S02]  /*02c0*/  LOP3.LUT R4, R4, 0xfffffffb, RZ, 0xc0, !PT ;  /* 0xfffffffb04047812 */ /* 0x000fe400078ec0ff */
[----:B------:R-:W-:Y:S02]  /*02d0*/  MOV R5, R2 ;  /* 0x0000000200057202 */ /* 0x000fe40000000f00 */
[----:B------:R-:W-:Y:S01]  /*02e0*/  @P5 LOP3.LUT R4, R4, 0x4, RZ, 0xfc, !PT ;  /* 0x0000000404045812 */ /* 0x000fe200078efcff */
[----:B------:R-:W-:Y:S01]  /*02f0*/  ULDC.64 UR4, c[0x0][0x208] ;  /* 0x0000820000047ab9 */ /* 0x000fe20000000a00 */
[----:B------:R-:W-:Y:S01]  /*0300*/  P2R R74, PR, RZ, 0x40 ;  /* 0x00000040ff4a7803 */ /* 0x000fe20000000000 */
[C---:B0-----:R-:W-:Y:S01]  /*0310*/  @P1 IMAD.WIDE.U32 R6, R5.reuse, 0x10, R6 ;  /* 0x0000001005061825 */ /* 0x041fe200078e0006 */
[----:B------:R-:W-:Y:S01]  /*0320*/  LOP3.LUT R4, R4, 0xfffffffd, RZ, 0xc0, !PT ;  /* 0xfffffffd04047812 */ /* 0x000fe200078ec0ff */
[----:B------:R-:W0:Y:S02]  /*0330*/  @P5 LDC.64 R18, c[0x0][0x260] ;  /* 0x00009800ff125b82 */ /* 0x000e240000000a00 */
[C---:B-1----:R-:W-:Y:S01]  /*0340*/  @P1 IMAD.WIDE.U32 R8, R5.reuse, 0x10, R8 ;  /* 0x0000001005081825 */ /* 0x042fe200078e0008 */
[----:B------:R-:W-:-:S02]  /*0350*/  @P1 LOP3.LUT R5, R5, 0x80, RZ, 0xfc, !PT ;  /* 0x0000008005051812 */ /* 0x000fc400078efcff */
[----:B------:R-:W-:-:S03]  /*0360*/  @P4 LOP3.LUT R4, R4, 0x2, RZ, 0xfc, !PT ;  /* 0x0000000204044812 */ /* 0x000fc600078efcff */
[C---:B------:R-:W-:Y:S01]  /*0370*/  @P6 IMAD.WIDE.U32 R14, R5.reuse, 0x10, R10 ;  /* 0x00000010050e6825 */ /* 0x040fe200078e000a */
[----:B------:R-:W1:Y:S03]  /*0380*/  @P5 LDC.64 R52, c[0x0][0x278] ;  /* 0x00009e00ff345b82 */ /* 0x000e660000000a00 */
[C---:B------:R-:W-:Y:S01]  /*0390*/  @P6 IMAD.WIDE.U32 R16, R5.reuse, 0x10, R12 ;  /* 0x0000001005106825 */ /* 0x040fe200078e000c */
[----:B------:R-:W-:Y:S02]  /*03a0*/  @P6 IADD3 R5, R5, 0x80, RZ ;  /* 0x0000008005056810 */ /* 0x000fe40007ffe0ff */
[----:B------:R-:W-:Y:S02]  /*03b0*/  LOP3.LUT P6, RZ, R4, 0x20, RZ, 0xc0, !PT ;  /* 0x0000002004ff7812 */ /* 0x000fe400078cc0ff */
[----:B------:R-:W1:Y:S08]  /*03c0*/  @P4 LDC.64 R54, c[0x0][0x260] ;  /* 0x00009800ff364b82 */ /* 0x000e700000000a00 */
[----:B------:R-:W1:Y:S03]  /*03d0*/  @P4 LDC.64 R56, c[0x0][0x278] ;  /* 0x00009e00ff384b82 */ /* 0x000e660000000a00 */
[----:B--2---:R-:W2:Y:S04]  /*03e0*/  @P6 LDG.E.128 R100, desc[UR4][R8.64] ;  /* 0x0000000408646981 */ /* 0x004ea8000c1e1d00 */
[----:B---3--:R-:W3:Y:S01]  /*03f0*/  @P6 LDG.E.128 R104, desc[UR4][R6.64] ;  /* 0x0000000406686981 */ /* 0x008ee2000c1e1d00 */
[----:B0-----:R-:W-:-:S04]  /*0400*/  @P5 IMAD.WIDE.U32 R18, R5, 0x10, R18 ;  /* 0x0000001005125825 */ /* 0x001fc800078e0012 */
[C---:B-1----:R-:W-:Y:S01]  /*0410*/  @P5 IMAD.WIDE.U32 R52, R5.reuse, 0x10, R52 ;  /* 0x0000001005345825 */ /* 0x042fe200078e0034 */
[----:B------:R-:W-:-:S05]  /*0420*/  @P5 IADD3 R5, R5, 0x80, RZ ;  /* 0x0000008005055810 */ /* 0x000fca0007ffe0ff */
[----:B------:R-:W-:-:S04]  /*0430*/  @P4 IMAD.WIDE.U32 R54, R5, 0x10, R54 ;  /* 0x0000001005364825 */ /* 0x000fc800078e0036 */
[----:B------:R-:W-:Y:S01]  /*0440*/  @P4 IMAD.WIDE.U32 R56, R5, 0x10, R56 ;  /* 0x0000001005384825 */ /* 0x000fe200078e0038 */
[----:B----4-:R-:W4:Y:S04]  /*0450*/  @P5 LDG.E.128 R88, desc[UR4][R18.64] ;  /* 0x0000000412585981 */ /* 0x010f28000c1e1d00 */
[----:B------:R0:W4:Y:S04]  /*0460*/  @P5 LDG.E.128 R84, desc[UR4][R52.64] ;  /* 0x0000000434545981 */ /* 0x000128000c1e1d00 */
[----:B------:R1:W4:Y:S04]  /*0470*/  @P4 LDG.E.128 R80, desc[UR4][R54.64] ;  /* 0x0000000436504981 */ /* 0x000328000c1e1d00 */
[----:B------:R1:W4:Y:S04]  /*0480*/  @P4 LDG.E.128 R76, desc[UR4][R56.64] ;  /* 0x00000004384c4981 */ /* 0x000328000c1e1d00 */
[----:B--2---:R2:W-:Y:S04]  /*0490*/  @P6 STL.64 [R1+0x88], R100 ;  /* 0x0000886401006387 */ /* 0x0045e80000100a00 */
[----:B------:R2:W-:Y:S04]  /*04a0*/  @P6 STL.64 [R1+0x90], R102 ;  /* 0x0000906601006387 */ /* 0x0005e80000100a00 */
[----:B---3--:R3:W-:Y:S04]  /*04b0*/  @P6 STL.64 [R1+0x78], R104 ;  /* 0x0000786801006387 */ /* 0x0087e80000100a00 */
[----:B------:R3:W-:Y:S01]  /*04c0*/  @P6 STL.64 [R1+0x80], R106 ;  /* 0x0000806a01006387 */ /* 0x0007e20000100a00 */
[----:B------:R-:W-:-:S13]  /*04d0*/  ISETP.NE.AND P6, PT, R74, RZ, PT ;  /* 0x000000ff4a00720c */ /* 0x000fda0003fc5270 */
[----:B------:R-:W4:Y:S04]  /*04e0*/  @P6 LDG.E.128 R96, desc[UR4][R14.64] ;  /* 0x000000040e606981 */ /* 0x000f28000c1e1d00 */
[----:B------:R-:W4:Y:S01]  /*04f0*/  @P6 LDG.E.128 R92, desc[UR4][R16.64] ;  /* 0x00000004105c6981 */ /* 0x000f22000c1e1d00 */
[C---:B------:R-:W-:Y:S02]  /*0500*/  ISETP.GE.U32.AND P0, PT, R3.reuse, 0x280, PT ;  /* 0x000002800300780c */ /* 0x040fe40003f06070 */
[C---:B------:R-:W-:Y:S02]  /*0510*/  ISETP.GE.U32.AND P1, PT, R3.reuse, 0x300, PT ;  /* 0x000003000300780c */ /* 0x040fe40003f26070 */
[C---:B------:R-:W-:Y:S02]  /*0520*/  ISETP.GE.U32.AND P2, PT, R3.reuse, 0x380, PT ;  /* 0x000003800300780c */ /* 0x040fe40003f46070 */
[----:B------:R-:W-:-:S07]  /*0530*/  ISETP.GE.U32.AND P3, PT, R3, 0x400, PT ;  /* 0x000004000300780c */ /* 0x000fce0003f66070 */
[----:B------:R-:W0:Y:S08]  /*0540*/  @P0 LDC.64 R10, c[0x0][0x260] ;  /* 0x00009800ff0a0b82 */ /* 0x000e300000000a00 */
[----:B------:R-:W1:Y:S08]  /*0550*/  @P0 LDC.64 R12, c[0x0][0x278] ;  /* 0x00009e00ff0c0b82 */ /* 0x000e700000000a00 */
[----:B------:R-:W2:Y:S08]  /*0560*/  @P1 LDC.64 R62, c[0x0][0x260] ;  /* 0x00009800ff3e1b82 */ /* 0x000eb00000000a00 */
[----:B------:R-:W3:Y:S01]  /*0570*/  @P1 LDC.64 R64, c[0x0][0x278] ;  /* 0x00009e00ff401b82 */ /* 0x000ee20000000a00 */
[----:B------:R-:W-:-:S07]  /*0580*/  @P4 IADD3 R5, R5, 0x80, RZ ;  /* 0x0000008005054810 */ /* 0x000fce0007ffe0ff */
[----:B------:R-:W3:Y:S08]  /*0590*/  @P2 LDC.64 R66, c[0x0][0x260] ;  /* 0x00009800ff422b82 */ /* 0x000ef00000000a00 */
[----:B------:R-:W3:Y:S01]  /*05a0*/  @P2 LDC.64 R68, c[0x0][0x278] ;  /* 0x00009e00ff442b82 */ /* 0x000ee20000000a00 */
[----:B0-----:R-:W-:-:S07]  /*05b0*/  @P0 IMAD.WIDE.U32 R58, R5, 0x10, R10 ;  /* 0x00000010053a0825 */ /* 0x001fce00078e000a */
[----:B------:R-:W0:Y:S01]  /*05c0*/  @P3 LDC.64 R70, c[0x0][0x260] ;  /* 0x00009800ff463b82 */ /* 0x000e220000000a00 */
[----:B-1----:R-:W-:-:S07]  /*05d0*/  @P0 IMAD.WIDE.U32 R60, R5, 0x10, R12 ;  /* 0x00000010053c0825 */ /* 0x002fce00078e000c */
[----:B------:R-:W1:Y:S01]  /*05e0*/  @P3 LDC.64 R72, c[0x0][0x278] ;  /* 0x00009e00ff483b82 */ /* 0x000e620000000a00 */
[----:B------:R-:W-:Y:S01]  /*05f0*/  @P0 IADD3 R5, R5, 0x80, RZ ;  /* 0x0000008005050810 */ /* 0x000fe20007ffe0ff */
[----:B------:R1:W5:Y:S04]  /*0600*/  @P0 LDG.E.128 R20, desc[UR4][R58.64] ;  /* 0x000000043a140981 */ /* 0x000368000c1e1d00 */
[C---:B--2---:R-:W-:Y:S01]  /*0610*/  @P1 IMAD.WIDE.U32 R62, R5.reuse, 0x10, R62 ;  /* 0x00000010053e1825 */ /* 0x044fe200078e003e */
[----:B------:R-:W-:Y:S01]  /*0620*/  LOP3.LUT R4, R4, 0xffffffbf, RZ, 0xc0, !PT ;  /* 0xffffffbf04047812 */ /* 0x000fe200078ec0ff */
[----:B------:R2:W5:Y:S02]  /*0630*/  @P0 LDG.E.128 R24, desc[UR4][R60.64] ;  /* 0x000000043c180981 */ /* 0x000564000c1e1d00 */
[C---:B---3--:R-:W-:Y:S01]  /*0640*/  @P1 IMAD.WIDE.U32 R64, R5.reuse, 0x10, R64 ;  /* 0x0000001005401825 */ /* 0x048fe200078e0040 */
[----:B------:R-:W-:Y:S01]  /*0650*/  @P1 IADD3 R5, R5, 0x80, RZ ;  /* 0x0000008005051810 */ /* 0x000fe20007ffe0ff */
[----:B------:R3:W5:Y:S04]  /*0660*/  @P1 LDG.E.128 R28, desc[UR4][R62.64] ;  /* 0x000000043e1c1981 */ /* 0x000768000c1e1d00 */
[C---:B------:R-:W-:Y:S01]  /*0670*/  @P2 IMAD.WIDE.U32 R66, R5.reuse, 0x10, R66 ;  /* 0x0000001005422825 */ /* 0x040fe200078e0042 */
[----:B------:R-:W-:Y:S01]  /*0680*/  @P3 LOP3.LUT R4, R4, 0x40, RZ, 0xfc, !PT ;  /* 0x0000004004043812 */ /* 0x000fe200078efcff */
[----:B------:R3:W5:Y:S02]  /*0690*/  @P1 LDG.E.128 R32, desc[UR4][R64.64] ;  /* 0x0000000440201981 */ /* 0x000764000c1e1d00 */
[C---:B------:R-:W-:Y:S01]  /*06a0*/  @P2 IMAD.WIDE.U32 R68, R5.reuse, 0x10, R68 ;  /* 0x0000001005442825 */ /* 0x040fe200078e0044 */
[----:B------:R-:W-:Y:S01]  /*06b0*/  @P2 IADD3 R5, R5, 0x80, RZ ;  /* 0x0000008005052810 */ /* 0x000fe20007ffe0ff */
[----:B------:R3:W5:Y:S04]  /*06c0*/  @P2 LDG.E.128 R36, desc[UR4][R66.64] ;  /* 0x0000000442242981 */ /* 0x000768000c1e1d00 */
[C---:B0-----:R-:W-:Y:S01]  /*06d0*/  @P3 IMAD.WIDE.U32 R10, R5.reuse, 0x10, R70 ;  /* 0x00000010050a3825 */ /* 0x041fe200078e0046 */
[----:B------:R0:W5:Y:S03]  /*06e0*/  @P2 LDG.E.128 R40, desc[UR4][R68.64] ;  /* 0x0000000444282981 */ /* 0x000166000c1e1d00 */
[----:B-1----:R-:W-:Y:S01]  /*06f0*/  @P3 IMAD.WIDE.U32 R12, R5, 0x10, R72 ;  /* 0x00000010050c3825 */ /* 0x002fe200078e0048 */
[----:B------:R-:W-:Y:S01]  /*0700*/  LEA.HI R5, R136, UR6, RZ, 0x19 ;  /* 0x0000000688057c11 */ /* 0x000fe2000f8fc8ff */
[----:B------:R1:W5:Y:S04]  /*0710*/  @P3 LDG.E.128 R44, desc[UR4][R10.64] ;  /* 0x000000040a2c3981 */ /* 0x000368000c1e1d00 */
[----:B------:R1:W5:Y:S01]  /*0720*/  @P3 LDG.E.128 R48, desc[UR4][R12.64] ;  /* 0x000000040c303981 */ /* 0x000362000c1e1d00 */
[----:B------:R-:W-:-:S02]  /*0730*/  ISETP.GE.AND P3, PT, R5, UR7, PT ;  /* 0x0000000705007c0c */ /* 0x000fc4000bf66270 */
[----:B------:R-:W-:Y:S02]  /*0740*/  CS2R R52, SRZ ;  /* 0x0000000000347805 */ /* 0x000fe4000001ff00 */
[----:B------:R-:W-:Y:S02]  /*0750*/  CS2R R54, SRZ ;  /* 0x0000000000367805 */ /* 0x000fe4000001ff00 */
[----:B------:R-:W-:Y:S02]  /*0760*/  CS2R R56, SRZ ;  /* 0x0000000000387805 */ /* 0x000fe4000001ff00 */
[----:B------:R-:W-:Y:S02]  /*0770*/  CS2R R58, SRZ ;  /* 0x00000000003a7805 */ /* 0x000fe4000001ff00 */
[----:B--2---:R-:W-:Y:S02]  /*0780*/  CS2R R60, SRZ ;  /* 0x00000000003c7805 */ /* 0x004fe4000001ff00 */
[----:B---3--:R-:W-:-:S02]  /*0790*/  CS2R R62, SRZ ;  /* 0x00000000003e7805 */ /* 0x008fc4000001ff00 */
        /* <DEDUP_REMOVED lines=30> */
[----:B----4-:R-:W-:Y:S04]  /*0980*/  @P6 STL.64 [R1+0x58], R96 ;  /* 0x0000586001006387 */ /* 0x010fe80000100a00 */
[----:B------:R-:W-:Y:S04]  /*0990*/  @P6 STL.64 [R1+0x60], R98 ;  /* 0x0000606201006387 */ /* 0x000fe80000100a00 */
[----:B------:R-:W-:Y:S04]  /*09a0*/  @P6 STL.64 [R1+0x68], R92 ;  /* 0x0000685c01006387 */ /* 0x000fe80000100a00 */
[----:B------:R-:W-:Y:S04]  /*09b0*/  @P6 STL.64 [R1+0x70], R94 ;  /* 0x0000705e01006387 */ /* 0x000fe80000100a00 */
[----:B------:R0:W-:Y:S04]  /*09c0*/  @P5 STL.64 [R1+0x38], R88 ;  /* 0x0000385801005387 */ /* 0x0001e80000100a00 */
[----:B------:R-:W-:Y:S04]  /*09d0*/  @P5 STL.64 [R1+0x40], R90 ;  /* 0x0000405a01005387 */ /* 0x000fe80000100a00 */
[----:B------:R2:W-:Y:S04]  /*09e0*/  @P5 STL.64 [R1+0x48], R84 ;  /* 0x0000485401005387 */ /* 0x0005e80000100a00 */
[----:B------:R3:W-:Y:S04]  /*09f0*/  @P5 STL.64 [R1+0x50], R86 ;  /* 0x0000505601005387 */ /* 0x0007e80000100a00 */
[----:B------:R4:W-:Y:S01]  /*0a00*/  @P4 STL.64 [R1+0x18], R80 ;  /* 0x0000185001004387 */ /* 0x0009e20000100a00 */
[----:B0-----:R-:W-:-:S03]  /*0a10*/  CS2R R88, SRZ ;  /* 0x0000000000587805 */ /* 0x001fc6000001ff00 */
[----:B------:R0:W-:Y:S01]  /*0a20*/  @P4 STL.64 [R1+0x20], R82 ;  /* 0x0000205201004387 */ /* 0x0001e20000100a00 */
[----:B--2---:R-:W-:Y:S02]  /*0a30*/  CS2R R84, SRZ ;  /* 0x0000000000547805 */ /* 0x004fe4000001ff00 */
[----:B------:R-:W-:Y:S01]  /*0a40*/  CS2R R90, SRZ ;  /* 0x00000000005a7805 */ /* 0x000fe2000001ff00 */
[----:B------:R2:W-:Y:S01]  /*0a50*/  @P4 STL.64 [R1+0x28], R76 ;  /* 0x0000284c01004387 */ /* 0x0005e20000100a00 */
[----:B---3--:R-:W-:Y:S02]  /*0a60*/  CS2R R86, SRZ ;  /* 0x0000000000567805 */ /* 0x008fe4000001ff00 */
[----:B------:R-:W-:Y:S02]  /*0a70*/  CS2R R92, SRZ ;  /* 0x00000000005c7805 */ /* 0x000fe4000001ff00 */
[----:B------:R-:W-:Y:S01]  /*0a80*/  CS2R R94, SRZ ;  /* 0x00000000005e7805 */ /* 0x000fe2000001ff00 */
[----:B------:R3:W-:Y:S01]  /*0a90*/  @P4 STL.64 [R1+0x30], R78 ;  /* 0x0000304e01004387 */ /* 0x0007e20000100a00 */
[----:B----4-:R-:W-:-:S02]  /*0aa0*/  CS2R R80, SRZ ;  /* 0x0000000000507805 */ /* 0x010fc4000001ff00 */
[----:B------:R-:W-:Y:S02]  /*0ab0*/  CS2R R96, SRZ ;  /* 0x0000000000607805 */ /* 0x000fe4000001ff00 */
[----:B------:R-:W-:Y:S02]  /*0ac0*/  CS2R R98, SRZ ;  /* 0x0000000000627805 */ /* 0x000fe4000001ff00 */
[----:B0-----:R-:W-:Y:S02]  /*0ad0*/  CS2R R82, SRZ ;  /* 0x0000000000527805 */ /* 0x001fe4000001ff00 */
[----:B--2---:R-:W-:Y:S02]  /*0ae0*/  CS2R R76, SRZ ;  /* 0x00000000004c7805 */ /* 0x004fe4000001ff00 */
[----:B---3--:R-:W-:Y:S01]  /*0af0*/  CS2R R78, SRZ ;  /* 0x00000000004e7805 */ /* 0x008fe2000001ff00 */
[----:B-1----:R-:W-:Y:S06]  /*0b00*/  @P3 BRA `(.L_x_12799) ;  /* 0x0000005400343947 */ /* 0x002fec0003800000 */
[----:B------:R-:W-:Y:S01]  /*0b10*/  HFMA2.MMA R0, -RZ, RZ, 0, 5.9604644775390625e-08 ;  /* 0x00000001ff007435 */ /* 0x000fe200000001ff */
[----:B------:R-:W-:Y:S01]  /*0b20*/  ULDC.64 UR6, c[0x0][0x2c8] ;  /* 0x0000b20000067ab9 */ /* 0x000fe20000000a00 */
[----:B------:R-:W-:Y:S01]  /*0b30*/  LOP3.LUT R4, R4, 0xffffff7f, RZ, 0xc0, !PT ;  /* 0xffffff7f04047812 */ /* 0x000fe200078ec0ff */
[----:B------:R-:W-:Y:S01]  /*0b40*/  HFMA2.MMA R53, -RZ, RZ, 0, 0 ;  /* 0x00000000ff357435 */ /* 0x000fe200000001ff */
[----:B------:R-:W-:-:S03]  /*0b50*/  ISETP.NE.U32.AND P3, PT, RZ, UR6, PT ;  /* 0x00000006ff007c0c */ /* 0x000fc6000bf65070 */
[----:B------:R0:W-:Y:S01]  /*0b60*/  STL.S16 [R1+0x10], R0 ;  /* 0x0000100001007387 */ /* 0x0001e20000100600 */
[----:B------:R-:W-:-:S04]  /*0b70*/  ISETP.NE.AND.EX P3, PT, RZ, UR7, PT, P3 ;  /* 0x00000007ff007c0c */ /* 0x000fc8000bf65330 */
[----:B------:R-:W-:Y:S02]  /*0b80*/  ISETP.LT.U32.OR P3, PT, R3, 0x400, !P3 ;  /* 0x000004000300780c */ /* 0x000fe40005f61470 */
[----:B------:R-:W-:-:S11]  /*0b90*/  MOV R3, R5 ;  /* 0x0000000500037202 */ /* 0x000fd60000000f00 */
[----:B0-----:R-:W-:-:S07]  /*0ba0*/  @P3 LOP3.LUT R4, R4, 0x80, RZ, 0xfc, !PT ;  /* 0x0000008004043812 */ /* 0x001fce00078efcff */
.L_x_12921:
[----:B------:R-:W0:Y:S08]  /*0bb0*/  LDC.64 R192, c[0x0][0x288] ;  /* 0x0000a200ffc07b82 */ /* 0x000e300000000a00 */
[----:B-1234-:R-:W1:Y:S08]  /*0bc0*/  LDC.64 R194, c[0x0][0x258] ;  /* 0x00009600ffc27b82 */ /* 0x01ee700000000a00 */
[----:B------:R-:W2:Y:S01]  /*0bd0*/  LDC.64 R200, c[0x0][0x280] ;  /* 0x0000a000ffc87b82 */ /* 0x000ea20000000a00 */
[----:B0-----:R-:W-:-:S07]  /*0be0*/  IMAD.WIDE R192, R3, 0x4, R192 ;  /* 0x0000000403c07825 */ /* 0x001fce00078e02c0 */
[----:B------:R-:W0:Y:S01]  /*0bf0*/  LDC.64 R196, c[0x0][0x250] ;  /* 0x00009400ffc47b82 */ /* 0x000e220000000a00 */
[----:B------:R2:W3:Y:S01]  /*0c00*/  LDG.E R198, desc[UR4][R192.64] ;  /* 0x00000004c0c67981 */ /* 0x0004e2000c1e1900 */
[----:B-1----:R-:W-:-:S05]  /*0c10*/  IMAD.WIDE R194, R3, 0x4, R194 ;  /* 0x0000000403c27825 */ /* 0x002fca00078e02c2 */
[----:B-----5:R-:W5:Y:S01]  /*0c20*/  LDG.E R5, desc[UR4][R194.64] ;  /* 0x00000004c2057981 */ /* 0x020f62000c1e1900 */
[----:B--2---:R-:W-:-:S05]  /*0c30*/  IMAD.WIDE R192, R3, 0x4, R200 ;  /* 0x0000000403c07825 */ /* 0x004fca00078e02c8 */
[----:B------:R-:W2:Y:S01]  /*0c40*/  LDG.E R194, desc[UR4][R192.64] ;  /* 0x00000004c0c27981 */ /* 0x000ea2000c1e1900 */
[----:B0-----:R-:W-:Y:S01]  /*0c50*/  IMAD.WIDE R196, R3, 0x4, R196 ;  /* 0x0000000403c47825 */ /* 0x001fe200078e02c4 */
[----:B------:R-:W0:Y:S01]  /*0c60*/  S2R R199, SR_TID.X ;  /* 0x0000000000c77919 */ /* 0x000e220000002100 */
[----:B------:R-:W-:-:S03]  /*0c70*/  MOV R0, UR9 ;  /* 0x0000000900007c02 */ /* 0x000fc60008000f00 */
[----:B------:R1:W5:Y:S02]  /*0c80*/  LDG.E R203, desc[UR4][R196.64] ;  /* 0x00000004c4cb7981 */ /* 0x000364000c1e1900 */
[----:B------:R-:W-:Y:S01]  /*0c90*/  IMAD R2, R3, R0, RZ ;  /* 0x0000000003027224 */ /* 0x000fe200078e02ff */
[----:B-1----:R-:W1:Y:S04]  /*0ca0*/  LDC.64 R196, c[0x0][0x2c8] ;  /* 0x0000b200ffc47b82 */ /* 0x002e680000000a00 */
[----:B------:R-:W-:-:S04]  /*0cb0*/  SHF.R.S32.HI R10, RZ, 0x1f, R2 ;  /* 0x0000001fff0a7819 */ /* 0x000fc80000011402 */
[----:B------:R-:W-:Y:S01]  /*0cc0*/  LEA.HI R10, R10, R2, RZ, 0x2 ;  /* 0x000000020a0a7211 */ /* 0x000fe200078f10ff */
[----:B------:R-:W-:Y:S01]  /*0cd0*/  BSSY B0, `(.L_x_12800) ;  /* 0x00001e3000007945 */ /* 0x000fe20003800000 */
[----:B0-----:R-:W-:-:S04]  /*0ce0*/  LOP3.LUT R2, R199, 0x7f, RZ, 0xc0, !PT ;  /* 0x0000007fc7027812 */ /* 0x001fc800078ec0ff */
[----:B------:R-:W-:-:S05]  /*0cf0*/  LEA.HI.SX32 R10, R10, R2, 0x1e ;  /* 0x000000020a0a7211 */ /* 0x000fca00078ff2ff */
[----:B-1----:R-:W-:Y:S01]  /*0d00*/  IMAD.WIDE.U32 R192, R10, 0x10, R196 ;  /* 0x000000100ac07825 */ /* 0x002fe200078e00c4 */
[----:B---3--:R-:W-:Y:S01]  /*0d10*/  ISETP.GT.AND P3, PT, R198, RZ, PT ;  /* 0x000000ffc600720c */ /* 0x008fe20003f64270 */
[----:B--2---:R0:W-:-:S12]  /*0d20*/  STL [R1+0xc], R194 ;  /* 0x00000cc201007387 */ /* 0x0041d80000100800 */
        /* <DEDUP_REMOVED lines=9> */
.L_x_12804:
[----:B------:R-:W-:-:S07]  /*0dc0*/  IADD3 R194, R10, 0x80, RZ ;  /* 0x000000800ac27810 */ /* 0x000fce0007ffe0ff */
.L_x_12803:
[----:B------:R-:W-:Y:S05]  /*0dd0*/  BSYNC B1 ;  /* 0x0000000000017941 */ /* 0x000fea0003800000 */
.L_x_12802:
        /* <DEDUP_REMOVED lines=8> */
.L_x_12807:
[----:B------:R-:W-:-:S07]  /*0e60*/  IADD3 R194, R194, 0x80, RZ ;  /* 0x00000080c2c27810 */ /* 0x000fce0007ffe0ff */
.L_x_12806:
[----:B------:R-:W-:Y:S05]  /*0e70*/  BSYNC B1 ;  /* 0x0000000000017941 */ /* 0x000fea0003800000 */
.L_x_12805:
        /* <DEDUP_REMOVED lines=8> */
.L_x_12810:
[----:B------:R-:W-:-:S07]  /*0f00*/  IADD3 R194, R194, 0x80, RZ ;  /* 0x00000080c2c27810 */ /* 0x000fce0007ffe0ff */
.L_x_12809:
[----:B------:R-:W-:Y:S05]  /*0f10*/  BSYNC B1 ;  /* 0x0000000000017941 */ /* 0x000fea0003800000 */
.L_x_12808:
        /* <DEDUP_REMOVED lines=8> */
.L_x_12813:
[----:B------:R-:W-:-:S07]  /*0fa0*/  IADD3 R194, R194, 0x80, RZ ;  /* 0x00000080c2c27810 */ /* 0x000fce0007ffe0ff */
.L_x_12812:
[----:B------:R-:W-:Y:S05]  /*0fb0*/  BSYNC B1 ;  /* 0x0000000000017941 */ /* 0x000fea0003800000 */
.L_x_12811:
[----:B------:R-:W-:Y:S04]  /*0fc0*/  BSSY B1, `(.L_x_12814) ;  /* 0x0000008000017945 */ /* 0x000fe80003800000 */
[----:B------:R-:W-:Y:S05]  /*0fd0*/  @!P0 BRA `(.L_x_12815) ;  /* 0x0000000000188947 */ /* 0x000fea0003800000 */
[----:B------:R-:W-:-:S04]  /*0fe0*/  ISETP.NE.U32.AND P4, PT, RZ, UR12, PT ;  /* 0x0000000cff007c0c */ /* 0x000fc8000bf85070 */
[----:B------:R-:W-:-:S13]  /*0ff0*/  ISETP.NE.AND.EX P4, PT, RZ, UR13, PT, P4 ;  /* 0x0000000dff007c0c */ /* 0x000fda000bf85340 */
[----:B------:R-:W-:Y:S05]  /*1000*/  @!P4 BRA `(.L_x_12816) ;  /* 0x000000000008c947 */ /* 0x000fea0003800000 */
[----:B------:R-:W-:-:S06]  /*1010*/  IMAD.WIDE.U32 R156, R194, 0x10, R196 ;  /* 0x00000010c29c7825 */ /* 0x000fcc00078e00c4 */
[----:B------:R-:W5:Y:S02]  /*1020*/  LDG.E.128 R156, desc[UR4][R156.64] ;  /* 0x000000049c9c7981 */ /* 0x000f64000c1e1d00 */
.L_x_12816:
[----:B------:R-:W-:-:S07]  /*1030*/  IADD3 R194, R194, 0x80, RZ ;  /* 0x00000080c2c27810 */ /* 0x000fce0007ffe0ff */
.L_x_12815:
[----:B------:R-:W-:Y:S05]  /*1040*/  BSYNC B1 ;  /* 0x0000000000017941 */ /* 0x000fea0003800000 */
.L_x_12814:
[----:B------:R-:W-:Y:S04]  /*1050*/  BSSY B1, `(.L_x_12817) ;  /* 0x0000008000017945 */ /* 0x000fe80003800000 */
[----:B------:R-:W-:Y:S05]  /*1060*/  @!P1 BRA `(.L_x_12818) ;  /* 0x0000000000189947 */ /* 0x000fea0003800000 */
[----:B------:R-:W-:-:S04]  /*1070*/  ISETP.NE.U32.AND P4, PT, RZ, UR12, PT ;  /* 0x0000000cff007c0c */ /* 0x000fc8000bf85070 */
[----:B------:R-:W-:-:S13]  /*1080*/  ISETP.NE.AND.EX P4, PT, RZ, UR13, PT, P4 ;  /* 0x0000000dff007c0c */ /* 0x000fda000bf85340 */
[----:B------:R-:W-:Y:S05]  /*1090*/  @!P4 BRA `(.L_x_12819) ;  /* 0x000000000008c947 */ /* 0x000fea0003800000 */
[----:B------:R-:W-:-:S06]  /*10a0*/  IMAD.WIDE.U32 R160, R194, 0x10, R196 ;  /* 0x00000010c2a07825 */ /* 0x000fcc00078e00c4 */
[----:B------:R-:W5:Y:S02]  /*10b0*/  LDG.E.128 R160, desc[UR4][R160.64] ;  /* 0x00000004a0a07981 */ /* 0x000f64000c1e1d00 */
.L_x_12819:
[----:B------:R-:W-:-:S07]  /*10c0*/  IADD3 R194, R194, 0x80, RZ ;  /* 0x00000080c2c27810 */ /* 0x000fce0007ffe0ff */
.L_x_12818:
[----:B------:R-:W-:Y:S05]  /*10d0*/  BSYNC B1 ;  /* 0x0000000000017941 */ /* 0x000fea0003800000 */
.L_x_12817:
[----:B------:R-:W-:Y:S04]  /*10e0*/  BSSY B1, `(.L_x_12820) ;  /* 0x0000008000017945 */ /* 0x000fe80003800000 */
[----:B------:R-:W-:Y:S05]  /*10f0*/  @!P2 BRA `(.L_x_12821) ;  /* 0x000000000018a947 */ /* 0x000fea0003800000 */
[----:B------:R-:W-:-:S04]  /*1100*/  ISETP.NE.U32.AND P4, PT, RZ, UR12, PT ;  /* 0x0000000cff007c0c */ /* 0x000fc8000bf85070 */
[----:B------:R-:W-:-:S13]  /*1110*/  ISETP.NE.AND.EX P4, PT, RZ, UR13, PT, P4 ;  /* 0x0000000dff007c0c */ /* 0x000fda000bf85340 */
[----:B------:R-:W-:Y:S05]  /*1120*/  @!P4 BRA `(.L_x_12822) ;  /* 0x000000000008c947 */ /* 0x000fea0003800000 */
[----:B------:R-:W-:-:S06]  /*1130*/  IMAD.WIDE.U32 R164, R194, 0x10, R196 ;  /* 0x00000010c2a47825 */ /* 0x000fcc00078e00c4 */
[----:B------:R-:W5:Y:S02]  /*1140*/  LDG.E.128 R164, desc[UR4][R164.64] ;  /* 0x00000004a4a47981 */ /* 0x000f64000c1e1d00 */
.L_x_12822:
[----:B------:R-:W-:-:S07]  /*1150*/  IADD3 R194, R194, 0x80, RZ ;  /* 0x00000080c2c27810 */ /* 0x000fce0007ffe0ff */
.L_x_12821:
[----:B------:R-:W-:Y:S05]  /*1160*/  BSYNC B1 ;  /* 0x0000000000017941 */ /* 0x000fea0003800000 */
.L_x_12820:
[----:B------:R-:W-:Y:S01]  /*1170*/  LOP3.LUT P4, RZ, R4, 0x80, RZ, 0xc0, !PT ;  /* 0x0000008004ff7812 */ /* 0x000fe2000788c0ff */
[----:B------:R-:W-:Y:S01]  /*1180*/  HFMA2.MMA R202, -RZ, RZ, 0, 0 ;  /* 0x00000000ffca7435 */ /* 0x000fe200000001ff */
[----:B------:R-:W-:-:S11]  /*1190*/  MOV R201, RZ ;  /* 0x000000ff00c97202 */ /* 0x000fd60000000f00 */
[----:B------:R-:W-:Y:S05]  /*11a0*/  @P4 BRA `(.L_x_12823) ;  /* 0x0000001800544947 */ /* 0x000fea0003800000 */
[----:B------:R-:W-:-:S06]  /*11b0*/  IMAD.WIDE.U32 R168, R194, 0x10, R196 ;  /* 0x00000010c2a87825 */ /* 0x000fcc00078e00c4 */
[----:B------:R-:W5:Y:S01]  /*11c0*/  LDG.E.128 R168, desc[UR4][R168.64] ;  /* 0x00000004a8a87981 */ /* 0x000f62000c1e1d00 */
[----:B------:R-:W-:Y:S05]  /*11d0*/  BRA `(.L_x_12823) ;  /* 0x0000001800487947 */ /* 0x000fea0003800000 */
.L_x_12801:
[----:B0-----:R-:W-:Y:S01]  /*11e0*/  IADD3 R194, R198, -0x1, RZ ;  /* 0xffffffffc6c27810 */ /* 0x001fe20007ffe0ff */
        /* <DEDUP_REMOVED lines=10> */
[----:B------:R-:W-:Y:S01]  /*1290*/  ISETP.NE.U32.AND P4, PT, RZ, UR12, PT ;  /* 0x0000000cff007c0c */ /* 0x000fe2000bf85070 */
[----:B------:R-:W0:Y:S01]  /*12a0*/  LDC.64 R194, c[0x0][0x238] ;  /* 0x00008e00ffc27b82 */ /* 0x000e220000000a00 */
[----:B------:R-:W2:Y:S02]  /*12b0*/  LDL R252, [R1+0x78] ;  /* 0x0000780001fc7983 */ /* 0x000ea40000100800 */
[----:B------:R-:W-:Y:S02]  /*12c0*/  ISETP.NE.AND.EX P4, PT, RZ, UR13, PT, P4 ;  /* 0x0000000dff007c0c */ /* 0x000fe4000bf85340 */
[----:B------:R-:W3:Y:S03]  /*12d0*/  LDL R243, [R1+0x7c] ;  /* 0x00007c0001f37983 */ /* 0x000ee60000100800 */
[----:B------:R-:W1:Y:S01]  /*12e0*/  LDC.U8 R196, c[0x0][0x2a0] ;  /* 0x0000a800ffc47b82 */ /* 0x000e620000000000 */
[----:B------:R-:W4:Y:S04]  /*12f0*/  LDL R251, [R1+0x80] ;  /* 0x0000800001fb7983 */ /* 0x000f280000100800 */
[----:B------:R-:W4:Y:S04]  /*1300*/  LDL R202, [R1+0x84] ;  /* 0x0000840001ca7983 */ /* 0x000f280000100800 */
[----:B------:R0:W5:Y:S02]  /*1310*/  @P4 LDG.E.128 R140, desc[UR4][R192.64] ;  /* 0x00000004c08c4981 */ /* 0x000164000c1e1d00 */
[----:B0-----:R-:W0:Y:S01]  /*1320*/  LDC.64 R192, c[0x0][0x2b8] ;  /* 0x0000ae00ffc07b82 */ /* 0x001e220000000a00 */
[----:B------:R-:W-:Y:S01]  /*1330*/  IMAD.WIDE.U32 R194, R10, 0x10, R194 ;  /* 0x000000100ac27825 */ /* 0x000fe200078e00c2 */
[----:B-1----:R-:W-:-:S04]  /*1340*/  ISETP.NE.AND P4, PT, R196, RZ, PT ;  /* 0x000000ffc400720c */ /* 0x002fc80003f85270 */
        /* <DEDUP_REMOVED lines=11> */
[----:B------:R-:W-:-:S04]  /*1400*/  FMUL.FTZ R201, R5, R198 ;  /* 0x000000c605c97220 */ /* 0x000fc80000410000 */
[----:B------:R0:W-:Y:S01]  /*1410*/  STL [R1+0x8], R211 ;  /* 0x000008d301007387 */ /* 0x0001e20000100800 */
        /* <DEDUP_REMOVED lines=8> */
[----:B----4-:R-:W-:Y:S02]  /*14a0*/  FMUL.FTZ R252, R251, R194 ;  /* 0x000000c2fbfc7220 */ /* 0x010fe40000410000 */
[----:B------:R-:W-:Y:S01]  /*14b0*/  FADD.FTZ R192, R192, R243 ;  /* 0x000000f3c0c07221 */ /* 0x000fe20000010000 */
[----:B------:R-:W-:Y:S01]  /*14c0*/  FFMA.FTZ R193, R211, R243, R193 ;  /* 0x000000f3d3c17223 */ /* 0x000fe200000100c1 */
[----:B------:R-:W-:Y:S01]  /*14d0*/  STL [R1+0x4], R201 ;  /* 0x000004c901007387 */ /* 0x000fe20000100800 */
[----:B------:R-:W-:Y:S01]  /*14e0*/  FMUL.FTZ R251, R5, R199 ;  /* 0x000000c705fb7220 */ /* 0x000fe20000410000 */
[----:B------:R-:W-:Y:S01]  /*14f0*/  FADD.FTZ R192, R192, R252 ;  /* 0x000000fcc0c07221 */ /* 0x000fe20000010000 */
[----:B------:R-:W-:Y:S01]  /*1500*/  FFMA.FTZ R193, R201, R252, R193 ;  /* 0x000000fcc9c17223 */ /* 0x000fe200000100c1 */
[----:B------:R1:W-:Y:S01]  /*1510*/  STL [R1], R243 ;  /* 0x000000f301007387 */ /* 0x0003e20000100800 */
[----:B------:R-:W-:Y:S01]  /*1520*/  FFMA.FTZ R54, R194, R201, R54 ;  /* 0x000000c9c2367223 */ /* 0x000fe20000010036 */
[----:B------:R-:W-:Y:S01]  /*1530*/  FADD.FTZ R82, R82, R194 ;  /* 0x000000c252527221 */ /* 0x000fe20000010000 */
[----:B------:R-:W-:Y:S01]  /*1540*/  FADD.FTZ R83, R83, R195 ;  /* 0x000000c353537221 */ /* 0x000fe20000010000 */
[----:B------:R-:W-:Y:S01]  /*1550*/  FFMA.FTZ R55, R195, R251, R55 ;  /* 0x000000fbc3377223 */ /* 0x000fe20000010037 */
[----:B0-----:R-:W-:Y:S01]  /*1560*/  IADD3 R211, R10, 0x80, RZ ;  /* 0x000000800ad37810 */ /* 0x001fe20007ffe0ff */
[----:B-1----:R-:W-:-:S04]  /*1570*/  FMUL.FTZ R243, R202, R195 ;  /* 0x000000c3caf37220 */ /* 0x002fc80000410000 */
[----:B------:R-:W-:Y:S01]  /*1580*/  FADD.FTZ R202, R192, R243 ;  /* 0x000000f3c0ca7221 */ /* 0x000fe20000010000 */
[----:B------:R-:W-:-:S07]  /*1590*/  FFMA.FTZ R201, R251, R243, R193 ;  /* 0x000000f3fbc97223 */ /* 0x000fce00000100c1 */
.L_x_12825:
[----:B------:R-:W-:Y:S05]  /*15a0*/  BSYNC B1 ;  /* 0x0000000000017941 */ /* 0x000fea0003800000 */
.L_x_12824:
        /* <DEDUP_REMOVED lines=10> */
[----:B------:R-:W4:Y:S04]  /*1650*/  LDL R219, [R1+0x64] ;  /* 0x0000640001db7983 */ /* 0x000f280000100800 */
[----:B0-----:R-:W-:-:S05]  /*1660*/  @P4 IMAD.WIDE.U32 R192, R211, 0x10, R192 ;  /* 0x00000010d3c04825 */ /* 0x001fca00078e00c0 */
[----:B------:R0:W5:Y:S01]  /*1670*/  @P4 LDG.E.128 R144, desc[UR4][R192.64] ;  /* 0x00000004c0904981 */ /* 0x000162000c1e1d00 */
[----:B-1----:R-:W-:Y:S02]  /*1680*/  ISETP.NE.AND P4, PT, R194, RZ, PT ;  /* 0x000000ffc200720c */ /* 0x002fe40003f85270 */
[----:B------:R-:W1:Y:S08]  /*1690*/  LDC.64 R194, c[0x0][0x238] ;  /* 0x00008e00ffc27b82 */ /* 0x000e700000000a00 */
[----:B0-----:R-:W0:Y:S01]  /*16a0*/  LDC.64 R192, c[0x0][0x2b8] ;  /* 0x0000ae00ffc07b82 */ /* 0x001e220000000a00 */
[----:B-1----:R-:W-:-:S05]  /*16b0*/  IMAD.WIDE.U32 R194, R211, 0x10, R194 ;  /* 0x00000010d3c27825 */ /* 0x002fca00078e00c2 */
[----:B------:R-:W2:Y:S01]  /*16c0*/  LDG.E.128 R196, desc[UR4][R194.64] ;  /* 0x00000004c2c47981 */ /* 0x000ea2000c1e1d00 */
[----:B0-----:R-:W-:-:S06]  /*16d0*/  IMAD.WIDE.U32 R192, R200, 0x10, R192 ;  /* 0x00000010c8c07825 */ /* 0x001fcc00078e00c0 */
[----:B------:R-:W3:Y:S01]  /*16e0*/  LDG.E.128 R192, desc[UR4][R192.64] ;  /* 0x00000004c0c07981 */ /* 0x000ee2000c1e1d00 */
[----:B-----5:R-:W-:Y:S02]  /*16f0*/  FSEL R15, R203, RZ, !P4 ;  /* 0x000000ffcb0f7208 */ /* 0x020fe40006000000 */
[----:B------:R-:W-:Y:S02]  /*1700*/  IADD3 R200, R200, 0x80, RZ ;  /* 0x00000080c8c87810 */ /* 0x000fe40007ffe0ff */
[----:B------:R-:W-:Y:S01]  /*1710*/  IADD3 R211, R211, 0x80, RZ ;  /* 0x00000080d3d37810 */ /* 0x000fe20007ffe0ff */
[C---:B--2---:R-:W-:Y:S01]  /*1720*/  FADD.FTZ R196, -R15.reuse, R196 ;  /* 0x000000c40fc47221 */ /* 0x044fe20000010100 */
[----:B------:R-:W-:-:S03]  /*1730*/  FADD.FTZ R197, -R15, R197 ;  /* 0x000000c50fc57221 */ /* 0x000fc60000010100 */
[C---:B------:R-:W-:Y:S01]  /*1740*/  FMUL.FTZ R213, R5.reuse, R196 ;  /* 0x000000c405d57220 */ /* 0x040fe20000410000 */
[----:B------:R-:W-:Y:S01]  /*1750*/  FMUL.FTZ R212, R5, R197 ;  /* 0x000000c505d47220 */ /* 0x000fe20000410000 */
[----:B------:R-:W-:Y:S01]  /*1760*/  FADD.FTZ R198, -R15, R198 ;  /* 0x000000c60fc67221 */ /* 0x000fe20000010100 */
        /* <DEDUP_REMOVED lines=23> */
.L_x_12827:
[----:B------:R-:W-:Y:S05]  /*18e0*/  BSYNC B1 ;  /* 0x0000000000017941 */ /* 0x000fea0003800000 */
.L_x_12826:
        /* <DEDUP_REMOVED lines=51> */
.L_x_12829:
[----:B------:R-:W-:Y:S05]  /*1c20*/  BSYNC B1 ;  /* 0x0000000000017941 */ /* 0x000fea0003800000 */
.L_x_12828:
        /* <DEDUP_REMOVED lines=12> */
[----:B0-----:R-:W-:-:S05]  /*1cf0*/  @P4 IMAD.WIDE.U32 R192, R211, 0x10, R192 ;  /* 0x00000010d3c04825 */ /* 0x001fca00078e00c0 */
[----:B------:R0:W5:Y:S02]  /*1d00*/  @P4 LDG.E.128 R152, desc[UR4][R192.64] ;  /* 0x00000004c0984981 */ /* 0x000164000c1e1d00 */
[----:B0-----:R-:W0:Y:S01]  /*1d10*/  LDC.64 R192, c[0x0][0x238] ;  /* 0x00008e00ffc07b82 */ /* 0x001e220000000a00 */
[----:B-1----:R-:W-:Y:S01]  /*1d20*/  IMAD.WIDE.U32 R196, R200, 0x10, R196 ;  /* 0x00000010c8c47825 */ /* 0x002fe200078e00c4 */
[----:B------:R-:W-:-:S05]  /*1d30*/  ISETP.NE.AND P4, PT, R194, RZ, PT ;  /* 0x000000ffc200720c */ /* 0x000fca0003f85270 */
[----:B------:R-:W2:Y:S01]  /*1d40*/  LDG.E.128 R196, desc[UR4][R196.64] ;  /* 0x00000004c4c47981 */ /* 0x000ea2000c1e1d00 */
[----:B0-----:R-:W-:-:S06]  /*1d50*/  IMAD.WIDE.U32 R192, R211, 0x10, R192 ;  /* 0x00000010d3c07825 */ /* 0x001fcc00078e00c0 */
[----:B------:R-:W4:Y:S01]  /*1d60*/  LDG.E.128 R192, desc[UR4][R192.64] ;  /* 0x00000004c0c07981 */ /* 0x000f22000c1e1d00 */
[----:B-----5:R-:W-:Y:S02]  /*1d70*/  FSEL R18, R203, RZ, !P4 ;  /* 0x000000ffcb127208 */ /* 0x020fe40006000000 */
[----:B------:R-:W-:Y:S02]  /*1d80*/  IADD3 R200, R200, 0x80, RZ ;  /* 0x00000080c8c87810 */ /* 0x000fe40007ffe0ff */
[----:B------:R-:W-:Y:S01]  /*1d90*/  IADD3 R211, R211, 0x80, RZ ;  /* 0x00000080d3d37810 */ /* 0x000fe20007ffe0ff */
[----:B--2---:R-:W-:Y:S01]  /*1da0*/  FMUL.FTZ R248, R240, R196 ;  /* 0x000000c4f0f87220 */ /* 0x004fe20000410000 */
[----:B---3--:R-:W-:Y:S01]  /*1db0*/  FMUL.FTZ R240, R232, R197 ;  /* 0x000000c5e8f07220 */ /* 0x008fe20000410000 */
[----:B----4-:R-:W-:Y:S01]  /*1dc0*/  FMUL.FTZ R232, R225, R198 ;  /* 0x000000c6e1e87220 */ /* 0x010fe20000410000 */
[----:B------:R-:W-:Y:S01]  /*1dd0*/  FMUL.FTZ R217, R217, R199 ;  /* 0x000000c7d9d97220 */ /* 0x000fe20000410000 */
[C---:B------:R-:W-:Y:S01]  /*1de0*/  FADD.FTZ R192, -R18.reuse, R192 ;  /* 0x000000c012c07221 */ /* 0x040fe20000010100 */
[----:B------:R-:W-:-:S03]  /*1df0*/  FADD.FTZ R193, -R18, R193 ;  /* 0x000000c112c17221 */ /* 0x000fc60000010100 */
[C---:B------:R-:W-:Y:S01]  /*1e00*/  FMUL.FTZ R206, R5.reuse, R192 ;  /* 0x000000c005ce7220 */ /* 0x040fe20000410000 */
[C---:B------:R-:W-:Y:S01]  /*1e10*/  FMUL.FTZ R205, R5.reuse, R193 ;  /* 0x000000c105cd7220 */ /* 0x040fe20000410000 */
[----:B------:R-:W-:Y:S01]  /*1e20*/  FADD.FTZ R194, -R18, R194 ;  /* 0x000000c212c27221 */ /* 0x000fe20000010100 */
[----:B------:R-:W-:Y:S01]  /*1e30*/  FADD.FTZ R192, R202, R248 ;  /* 0x000000f8cac07221 */ /* 0x000fe20000010000 */
[----:B------:R-:W-:Y:S01]  /*1e40*/  FFMA.FTZ R193, R206, R248, R201 ;  /* 0x000000f8cec17223 */ /* 0x000fe200000100c9 */
        /* <DEDUP_REMOVED lines=17> */
.L_x_12831:
[----:B------:R-:W-:Y:S05]  /*1f60*/  BSYNC B1 ;  /* 0x0000000000017941 */ /* 0x000fea0003800000 */
.L_x_12830:
[----:B------:R-:W-:Y:S04]  /*1f70*/  BSSY B1, `(.L_x_12832) ;  /* 0x000002e000017945 */ /* 0x000fe80003800000 */
[----:B------:R-:W-:Y:S05]  /*1f80*/  @!P0 BRA `(.L_x_12833) ;  /* 0x0000000000b08947 */ /* 0x000fea0003800000 */
[----:B------:R-:W0:Y:S01]  /*1f90*/  LDC.64 R192, c[0x0][0x2c8] ;  /* 0x0000b200ffc07b82 */ /* 0x000e220000000a00 */
[----:B------:R-:W-:-:S04]  /*1fa0*/  ISETP.NE.U32.AND P4, PT, RZ, UR12, PT ;  /* 0x0000000cff007c0c */ /* 0x000fc8000bf85070 */
[----:B------:R-:W-:-:S03]  /*1fb0*/  ISETP.NE.AND.EX P4, PT, RZ, UR13, PT, P4 ;  /* 0x0000000dff007c0c */ /* 0x000fc6000bf85340 */
[----:B------:R-:W1:Y:S10]  /*1fc0*/  LDC.U8 R194, c[0x0][0x2a0] ;  /* 0x0000a800ffc27b82 */ /* 0x000e740000000000 */
[----:B0-----:R-:W-:-:S05]  /*1fd0*/  @P4 IMAD.WIDE.U32 R192, R211, 0x10, R192 ;  /* 0x00000010d3c04825 */ /* 0x001fca00078e00c0 */
[----:B------:R0:W5:Y:S01]  /*1fe0*/  @P4 LDG.E.128 R156, desc[UR4][R192.64] ;  /* 0x00000004c09c4981 */ /* 0x000162000c1e1d00 */
[----:B-1----:R-:W-:Y:S02]  /*1ff0*/  ISETP.NE.AND P4, PT, R194, RZ, PT ;  /* 0x000000ffc200720c */ /* 0x002fe40003f85270 */
[----:B------:R-:W1:Y:S02]  /*2000*/  LDC.64 R194, c[0x0][0x238] ;  /* 0x00008e00ffc27b82 */ /* 0x000e640000000a00 */
[----:B-----5:R-:W-:-:S06]  /*2010*/  FSEL R13, R203, RZ, !P4 ;  /* 0x000000ffcb0d7208 */ /* 0x020fcc0006000000 */
[----:B0-----:R-:W0:Y:S01]  /*2020*/  LDC.64 R192, c[0x0][0x2b8] ;  /* 0x0000ae00ffc07b82 */ /* 0x001e220000000a00 */
[----:B-1----:R-:W-:-:S05]  /*2030*/  IMAD.WIDE.U32 R194, R211, 0x10, R194 ;  /* 0x00000010d3c27825 */ /* 0x002fca00078e00c2 */
[----:B------:R-:W2:Y:S01]  /*2040*/  LDG.E.128 R196, desc[UR4][R194.64] ;  /* 0x00000004c2c47981 */ /* 0x000ea2000c1e1d00 */
[----:B0-----:R-:W-:-:S06]  /*2050*/  IMAD.WIDE.U32 R192, R200, 0x10, R192 ;  /* 0x00000010c8c07825 */ /* 0x001fcc00078e00c0 */
[----:B------:R-:W3:Y:S01]  /*2060*/  LDG.E.128 R192, desc[UR4][R192.64] ;  /* 0x00000004c0c07981 */ /* 0x000ee2000c1e1d00 */
        /* <DEDUP_REMOVED lines=30> */
.L_x_12833:
[----:B------:R-:W-:Y:S05]  /*2250*/  BSYNC B1 ;  /* 0x0000000000017941 */ /* 0x000fea0003800000 */
.L_x_12832:
        /* <DEDUP_REMOVED lines=14> */
[----:B0-----:R-:W-:-:S05]  /*2340*/  IMAD.WIDE.U32 R6, R200, 0x10, R6 ;  /* 0x00000010c8067825 */ /* 0x001fca00078e0006 */
[----:B------:R2:W3:Y:S01]  /*2350*/  LDG.E.128 R192, desc[UR4][R6.64] ;  /* 0x0000000406c07981 */ /* 0x0004e2000c1e1d00 */
        /* <DEDUP_REMOVED lines=30> */
.L_x_12835:
[----:B------:R-:W-:Y:S05]  /*2540*/  BSYNC B1 ;  /* 0x0000000000017941 */ /* 0x000fea0003800000 */
.L_x_12834:
        /* <DEDUP_REMOVED lines=46> */
.L_x_12837:
[----:B------:R-:W-:Y:S05]  /*2830*/  BSYNC B1 ;  /* 0x0000000000017941 */ /* 0x000fea0003800000 */
.L_x_12836:
[----:B------:R-:W-:-:S13]  /*2840*/  LOP3.LUT P4, RZ, R4, 0x40, RZ, 0xc0, !PT ;  /* 0x0000004004ff7812 */ /* 0x000fda000788c0ff */
[----:B------:R-:W-:Y:S05]  /*2850*/  @!P4 BRA `(.L_x_12823) ;  /* 0x0000000000a8c947 */ /* 0x000fea0003800000 */
[----:B------:R-:W0:Y:S01]  /*2860*/  LDC.64 R192, c[0x0][0x2c8] ;  /* 0x0000b200ffc07b82 */ /* 0x000e220000000a00 */
[----:B------:R-:W-:-:S04]  /*2870*/  ISETP.NE.U32.AND P4, PT, RZ, UR12, PT ;  /* 0x0000000cff007c0c */ /* 0x000fc8000bf85070 */
[----:B------:R-:W-:-:S03]  /*2880*/  ISETP.NE.AND.EX P4, PT, RZ, UR13, PT, P4 ;  /* 0x0000000dff007c0c */ /* 0x000fc6000bf85340 */
[----:B------:R-:W1:Y:S08]  /*2890*/  LDC.64 R196, c[0x0][0x2b8] ;  /* 0x0000ae00ffc47b82 */ /* 0x000e700000000a00 */
[----:B------:R-:W2:Y:S02]  /*28a0*/  LDC.U8 R194, c[0x0][0x2a0] ;  /* 0x0000a800ffc27b82 */ /* 0x000ea40000000000 */
[----:B0-----:R-:W-:-:S05]  /*28b0*/  @P4 IMAD.WIDE.U32 R192, R211, 0x10, R192 ;  /* 0x00000010d3c04825 */ /* 0x001fca00078e00c0 */
[----:B------:R0:W5:Y:S01]  /*28c0*/  @P4 LDG.E.128 R168, desc[UR4][R192.64] ;  /* 0x00000004c0a84981 */ /* 0x000162000c1e1d00 */
[----:B-1----:R-:W-:-:S06]  /*28d0*/  IMAD.WIDE.U32 R196, R200, 0x10, R196 ;  /* 0x00000010c8c47825 */ /* 0x002fcc00078e00c4 */
[----:B------:R-:W3:Y:S01]  /*28e0*/  LDG.E.128 R196, desc[UR4][R196.64] ;  /* 0x00000004c4c47981 */ /* 0x000ee2000c1e1d00 */
[----:B0-----:R-:W0:Y:S01]  /*28f0*/  LDC.64 R192, c[0x0][0x238] ;  /* 0x00008e00ffc07b82 */ /* 0x001e220000000a00 */
[----:B--2---:R-:W-:-:S04]  /*2900*/  ISETP.NE.AND P4, PT, R194, RZ, PT ;  /* 0x000000ffc200720c */ /* 0x004fc80003f85270 */
[----:B-----5:R-:W-:Y:S01]  /*2910*/  FSEL R19, R203, RZ, !P4 ;  /* 0x000000ffcb137208 */ /* 0x020fe20006000000 */
[----:B0-----:R-:W-:-:S06]  /*2920*/  IMAD.WIDE.U32 R192, R211, 0x10, R192 ;  /* 0x00000010d3c07825 */ /* 0x001fcc00078e00c0 */
[----:B------:R-:W2:Y:S01]  /*2930*/  LDG.E.128 R192, desc[UR4][R192.64] ;  /* 0x00000004c0c07981 */ /* 0x000ea2000c1e1d00 */
[----:B---3--:R-:W-:Y:S01]  /*2940*/  FMUL.FTZ R244, R44, R196 ;  /* 0x000000c42cf47220 */ /* 0x008fe20000410000 */
[----:B------:R-:W-:Y:S01]  /*2950*/  FMUL.FTZ R236, R45, R197 ;  /* 0x000000c52dec7220 */ /* 0x000fe20000410000 */
[----:B------:R-:W-:Y:S01]  /*2960*/  FMUL.FTZ R228, R46, R198 ;  /* 0x000000c62ee47220 */ /* 0x000fe20000410000 */
[----:B------:R-:W-:Y:S01]  /*2970*/  FMUL.FTZ R222, R47, R199 ;  /* 0x000000c72fde7220 */ /* 0x000fe20000410000 */
[----:B------:R-:W-:Y:S01]  /*2980*/  FADD.FTZ R172, R172, R196 ;  /* 0x000000c4acac7221 */ /* 0x000fe20000010000 */
[----:B------:R-:W-:Y:S01]  /*2990*/  FADD.FTZ R173, R173, R197 ;  /* 0x000000c5adad7221 */ /* 0x000fe20000010000 */
[----:B------:R-:W-:Y:S01]  /*29a0*/  FADD.FTZ R174, R174, R198 ;  /* 0x000000c6aeae7221 */ /* 0x000fe20000010000 */
[----:B------:R-:W-:Y:S01]  /*29b0*/  FADD.FTZ R175, R175, R199 ;  /* 0x000000c7afaf7221 */ /* 0x000fe20000010000 */
[C---:B--2---:R-:W-:Y:S01]  /*29c0*/  FADD.FTZ R192, -R19.reuse, R192 ;  /* 0x000000c013c07221 */ /* 0x044fe20000010100 */
[----:B------:R-:W-:-:S03]  /*29d0*/  FADD.FTZ R193, -R19, R193 ;  /* 0x000000c113c17221 */ /* 0x000fc60000010100 */
[C---:B------:R-:W-:Y:S01]  /*29e0*/  FMUL.FTZ R210, R5.reuse, R192 ;  /* 0x000000c005d27220 */ /* 0x040fe20000410000 */
[----:B------:R-:W-:Y:S01]  /*29f0*/  FMUL.FTZ R209, R5, R193 ;  /* 0x000000c105d17220 */ /* 0x000fe20000410000 */
[C---:B------:R-:W-:Y:S01]  /*2a00*/  FADD.FTZ R194, -R19.reuse, R194 ;  /* 0x000000c213c27221 */ /* 0x040fe20000010100 */
        /* <DEDUP_REMOVED lines=9> */
[----:B------:R-:W-:Y:S01]  /*2aa0*/  FFMA.FTZ R176, R196, R210, R176 ;  /* 0x000000d2c4b07223 */ /* 0x000fe200000100b0 */
[----:B------:R-:W-:Y:S01]  /*2ab0*/  FFMA.FTZ R177, R197, R209, R177 ;  /* 0x000000d1c5b17223 */ /* 0x000fe200000100b1 */
[----:B------:R-:W-:Y:S01]  /*2ac0*/  FFMA.FTZ R178, R198, R19, R178 ;  /* 0x00000013c6b27223 */ /* 0x000fe200000100b2 */
[----:B------:R-:W-:Y:S01]  /*2ad0*/  FFMA.FTZ R179, R199, R227, R179 ;  /* 0x000000e3c7b37223 */ /* 0x000fe200000100b3 */
[----:B------:R-:W-:Y:S01]  /*2ae0*/  FADD.FTZ R202, R192, R222 ;  /* 0x000000dec0ca7221 */ /* 0x000fe20000010000 */
[----:B------:R-:W-:-:S07]  /*2af0*/  FFMA.FTZ R201, R227, R222, R193 ;  /* 0x000000dee3c97223 */ /* 0x000fce00000100c1 */
.L_x_12823:
[----:B------:R-:W-:Y:S05]  /*2b00*/  BSYNC B0 ;  /* 0x0000000000007941 */ /* 0x000fea0003800000 */
.L_x_12800:
[----:B0-----:R-:W2:Y:S01]  /*2b10*/  LDL.LU R193, [R1+0x10] ;  /* 0x0000100001c17983 */ /* 0x001ea20000300800 */
[----:B------:R-:W-:Y:S01]  /*2b20*/  UMOV UR6, 0xffffffff ;  /* 0xffffffff00067882 */ /* 0x000fe20000000000 */
[----:B------:R-:W-:Y:S01]  /*2b30*/  LOP3.LUT R4, R4, 0xfffffff7, RZ, 0xc0, !PT ;  /* 0xfffffff704047812 */ /* 0x000fe200078ec0ff */
[----:B------:R-:W0:Y:S02]  /*2b40*/  S2R R192, SR_TID.X ;  /* 0x0000000000c07919 */ /* 0x000e240000002100 */
[----:B0----5:R-:W-:-:S04]  /*2b50*/  SHF.R.U32.HI R203, RZ, 0x5, R192 ;  /* 0x00000005ffcb7819 */ /* 0x021fc800000116c0 */
        /* <DEDUP_REMOVED lines=24> */
.L_x_12946:
[----:B------:R-:W3:Y:S01]  /*2ce0*/  LDL.LU R199, [R1+0xc] ;  /* 0x00000c0001c77983 */ /* 0x000ee20000300800 */
[----:B-1----:R-:W-:Y:S01]  /*2cf0*/  FADD.FTZ R192, R198, R200 ;  /* 0x000000c8c6c07221 */ /* 0x002fe20000010000 */
[----:B------:R-:W-:Y:S01]  /*2d00*/  @!P4 LOP3.LUT R196, R203, 0x3, RZ, 0xc0, !PT ;  /* 0x00000003cbc4c812 */ /* 0x000fe200078ec0ff */
[----:B--2---:R-:W-:Y:S01]  /*2d10*/  FADD.FTZ R193, R197, R193 ;  /* 0x000000c1c5c17221 */ /* 0x004fe20000010000 */
[----:B0-----:R-:W0:Y:S01]  /*2d20*/  S2R R198, SR_CgaCtaId ;  /* 0x0000000000c67919 */ /* 0x001e220000008800 */
        /* <DEDUP_REMOVED lines=19> */
[----:B------:R-:W-:-:S04]  /*2e60*/  FADD.FTZ R193, R195, R193 ;  /* 0x000000c1c3c17221 */ /* 0x000fc80000010000 */
[----:B------:R-:W-:Y:S01]  /*2e70*/  FMUL.FTZ R193, R193, UR8 ;  /* 0x00000008c1c17c20 */ /* 0x000fe20008410000 */
[----:B---3--:R-:W-:-:S13]  /*2e80*/  ISETP.GE.AND P4, PT, R199, 0x1, PT ;  /* 0x00000001c700780c */ /* 0x008fda0003f86270 */
[----:B------:R-:W-:-:S05]  /*2e90*/  @P4 IADD3 R198, R199, -0x1, RZ ;  /* 0xffffffffc7c64810 */ /* 0x000fca0007ffe0ff */
[----:B------:R-:W-:-:S05]  /*2ea0*/  @P4 IMAD R198, R198, R0, RZ ;  /* 0x00000000c6c64224 */ /* 0x000fca00078e02ff */
[----:B------:R-:W-:-:S04]  /*2eb0*/  @P4 SHF.R.S32.HI R192, RZ, 0x1f, R198 ;  /* 0x0000001fffc04819 */ /* 0x000fc800000114c6 */
        /* <DEDUP_REMOVED lines=10> */
.L_x_12842:
[----:B------:R-:W-:Y:S05]  /*2f60*/  BSYNC B1 ;  /* 0x0000000000017941 */ /* 0x000fea0003800000 */
.L_x_12841:
        /* <DEDUP_REMOVED lines=17> */
.L_x_12844:
[----:B------:R-:W-:Y:S05]  /*3080*/  BSYNC B1 ;  /* 0x0000000000017941 */ /* 0x000fea0003800000 */
.L_x_12843:
[----:B------:R-:W2:Y:S01]  /*3090*/  LDL R202, [R1+0x88] ;  /* 0x0000880001ca7983 */ /* 0x000ea20000100800 */
[----:B------:R-:W0:Y:S01]  /*30a0*/  LDC.64 R196, c[0x0][0x308] ;  /* 0x0000c200ffc47b82 */ /* 0x000e220000000a00 */
[----:B------:R-:W-:Y:S01]  /*30b0*/  @!P3 ISETP.NE.U32.AND P6, PT, R194, RZ, PT ;  /* 0x000000ffc200b20c */ /* 0x000fe20003fc5070 */
[----:B------:R-:W-:Y:S03]  /*30c0*/  BSSY B1, `(.L_x_12845) ;  /* 0x0000015000017945 */ /* 0x000fe60003800000 */
[----:B------:R-:W-:-:S03]  /*30d0*/  @!P3 ISETP.NE.AND.EX P6, PT, R195, RZ, PT, P6 ;  /* 0x000000ffc300b20c */ /* 0x000fc60003fc5360 */
[----:B------:R-:W1:Y:S01]  /*30e0*/  @P4 LDC R200, c[0x0][0x29c] ;  /* 0x0000a700ffc84b82 */ /* 0x000e620000000800 */
[----:B0-----:R-:W-:-:S04]  /*30f0*/  ISETP.NE.U32.AND P5, PT, R196, RZ, PT ;  /* 0x000000ffc400720c */ /* 0x001fc80003fa5070 */
[----:B------:R-:W-:-:S04]  /*3100*/  ISETP.NE.AND.EX P5, PT, R197, RZ, PT, P5 ;  /* 0x000000ffc500720c */ /* 0x000fc80003fa5350 */
[C---:B------:R-:W-:Y:S01]  /*3110*/  SEL R184, R199.reuse, R184, P5 ;  /* 0x000000b8c7b87207 */ /* 0x040fe20002800000 */
[----:B-1----:R-:W-:-:S04]  /*3120*/  @P4 FMUL.FTZ R199, R199, R200 ;  /* 0x000000c8c7c74220 */ /* 0x002fc80000410000 */
[-C--:B-----5:R-:W-:Y:S01]  /*3130*/  @P4 FFMA.FTZ R108, R180, R199.reuse, R108 ;  /* 0x000000c7b46c4223 */ /* 0x0a0fe2000001006c */
[----:B--2---:R-:W-:Y:S01]  /*3140*/  @P4 FMUL.FTZ R188, R202, R199 ;  /* 0x000000c7cabc4220 */ /* 0x004fe20000410000 */
[----:B------:R-:W-:Y:S01]  /*3150*/  @!P3 FSEL R199, R141, RZ, P6 ;  /* 0x000000ff8dc7b208 */ /* 0x000fe20003000000 */
[----:B------:R-:W-:Y:S06]  /*3160*/  @!P3 BRA `(.L_x_12846) ;  /* 0x000000000028b947 */ /* 0x000fec0003800000 */
[----:B------:R-:W2:Y:S04]  /*3170*/  LDL R203, [R1+0x8] ;  /* 0x0000080001cb7983 */ /* 0x000ea80000100800 */
[----:B------:R-:W3:Y:S01]  /*3180*/  LDL R202, [R1] ;  /* 0x0000000001ca7983 */ /* 0x000ee20000100800 */
        /* <DEDUP_REMOVED lines=8> */
.L_x_12846:
[----:B------:R-:W-:Y:S05]  /*3210*/  BSYNC B1 ;  /* 0x0000000000017941 */ /* 0x000fea0003800000 */
.L_x_12845:
[----:B------:R-:W2:Y:S01]  /*3220*/  LDL R202, [R1+0x8c] ;  /* 0x00008c0001ca7983 */ /* 0x000ea20000100800 */
[----:B------:R-:W0:Y:S01]  /*3230*/  @P4 LDC R200, c[0x0][0x29c] ;  /* 0x0000a700ffc84b82 */ /* 0x000e220000000800 */
[----:B------:R-:W-:Y:S01]  /*3240*/  @!P3 ISETP.NE.U32.AND P6, PT, R194, RZ, PT ;  /* 0x000000ffc200b20c */ /* 0x000fe20003fc5070 */
[----:B------:R-:W-:Y:S01]  /*3250*/  BSSY B1, `(.L_x_12847) ;  /* 0x0000011000017945 */ /* 0x000fe20003800000 */
[----:B------:R-:W-:Y:S02]  /*3260*/  SEL R185, R199, R185, P5 ;  /* 0x000000b9c7b97207 */ /* 0x000fe40002800000 */
[----:B------:R-:W-:Y:S01]  /*3270*/  @!P3 ISETP.NE.AND.EX P6, PT, R195, RZ, PT, P6 ;  /* 0x000000ffc300b20c */ /* 0x000fe20003fc5360 */
[----:B0-----:R-:W-:-:S04]  /*3280*/  @P4 FMUL.FTZ R199, R199, R200 ;  /* 0x000000c8c7c74220 */ /* 0x001fc80000410000 */
[-C--:B------:R-:W-:Y:S01]  /*3290*/  @P4 FFMA.FTZ R109, R181, R199.reuse, R109 ;  /* 0x000000c7b56d4223 */ /* 0x080fe2000001006d */
[----:B--2---:R-:W-:Y:S01]  /*32a0*/  @P4 FMUL.FTZ R189, R202, R199 ;  /* 0x000000c7cabd4220 */ /* 0x004fe20000410000 */
[----:B------:R-:W-:Y:S01]  /*32b0*/  @!P3 FSEL R199, R142, RZ, P6 ;  /* 0x000000ff8ec7b208 */ /* 0x000fe20003000000 */
[----:B------:R-:W-:Y:S06]  /*32c0*/  @!P3 BRA `(.L_x_12848) ;  /* 0x000000000024b947 */ /* 0x000fec0003800000 */
[----:B------:R-:W2:Y:S01]  /*32d0*/  LDL R202, [R1+0x4] ;  /* 0x0000040001ca7983 */ /* 0x000ea20000100800 */
        /* <DEDUP_REMOVED lines=8> */
.L_x_12848:
[----:B------:R-:W-:Y:S05]  /*3360*/  BSYNC B1 ;  /* 0x0000000000017941 */ /* 0x000fea0003800000 */
.L_x_12847:
        /* <DEDUP_REMOVED lines=22> */
.L_x_12850:
[----:B------:R-:W-:Y:S05]  /*34d0*/  BSYNC B1 ;  /* 0x0000000000017941 */ /* 0x000fea0003800000 */
.L_x_12849:
        /* <DEDUP_REMOVED lines=16> */
.L_x_12840:
[----:B------:R-:W-:Y:S05]  /*35e0*/  BSYNC B0 ;  /* 0x0000000000007941 */ /* 0x000fea0003800000 */
.L_x_12839:
        /* <DEDUP_REMOVED lines=23> */
.L_x_12854:
[----:B------:R-:W-:Y:S05]  /*3760*/  BSYNC B1 ;  /* 0x0000000000017941 */ /* 0x000fea0003800000 */
.L_x_12853:
        /* <DEDUP_REMOVED lines=20> */
.L_x_12856:
[----:B------:R-:W-:Y:S05]  /*38b0*/  BSYNC B1 ;  /* 0x0000000000017941 */ /* 0x000fea0003800000 */
.L_x_12855:
[----:B------:R-:W2:Y:S01]  /*38c0*/  LDL R202, [R1+0x6c] ;  /* 0x00006c0001ca7983 */ /* 0x000ea20000100800 */
[----:B------:R-:W0:Y:S01]  /*38d0*/  @P4 LDC R201, c[0x0][0x29c] ;  /* 0x0000a700ffc94b82 */ /* 0x000e220000000800 */
[----:B------:R-:W-:Y:S01]  /*38e0*/  @!P3 ISETP.NE.U32.AND P6, PT, R194, RZ, PT ;  /* 0x000000ffc200b20c */ /* 0x000fe20003fc5070 */
[----:B------:R-:W-:Y:S01]  /*38f0*/  BSSY B1, `(.L_x_12857) ;  /* 0x000000e000017945 */ /* 0x000fe20003800000 */
[C---:B------:R-:W-:Y:S02]  /*3900*/  SEL R185, R200.reuse, R185, P5 ;  /* 0x000000b9c8b97207 */ /* 0x040fe40002800000 */
[----:B------:R-:W-:Y:S01]  /*3910*/  @!P3 ISETP.NE.AND.EX P6, PT, R195, RZ, PT, P6 ;  /* 0x000000ffc300b20c */ /* 0x000fe20003fc5360 */
[----:B0-----:R-:W-:-:S04]  /*3920*/  @P4 FMUL.FTZ R201, R200, R201 ;  /* 0x000000c9c8c94220 */ /* 0x001fc80000410000 */
[-C--:B------:R-:W-:Y:S01]  /*3930*/  @P4 FFMA.FTZ R113, R181, R201.reuse, R113 ;  /* 0x000000c9b5714223 */ /* 0x080fe20000010071 */
[----:B--2---:R-:W-:Y:S01]  /*3940*/  @P4 FMUL.FTZ R189, R202, R201 ;  /* 0x000000c9cabd4220 */ /* 0x004fe20000410000 */
        /* <DEDUP_REMOVED lines=8> */
.L_x_12858:
[----:B------:R-:W-:Y:S05]  /*39d0*/  BSYNC B1 ;  /* 0x0000000000017941 */ /* 0x000fea0003800000 */
.L_x_12857:
        /* <DEDUP_REMOVED lines=11> */
.L_x_12860:
[----:B------:R-:W-:Y:S05]  /*3a90*/  BSYNC B1 ;  /* 0x0000000000017941 */ /* 0x000fea0003800000 */
.L_x_12859:
[----:B------:R-:W2:Y:S04]  /*3aa0*/  LDL R202, [R1+0x70] ;  /* 0x0000700001ca7983 */ /* 0x000ea80000100800 */
[----:B------:R-:W3:Y:S01]  /*3ab0*/  LDL R199, [R1+0x74] ;  /* 0x0000740001c77983 */ /* 0x000ee20000100800 */
[----:B------:R-:W-:Y:S02]  /*3ac0*/  SEL R186, R201, R186, P5 ;  /* 0x000000bac9ba7207 */ /* 0x000fe40002800000 */
[----:B------:R-:W-:Y:S02]  /*3ad0*/  SEL R187, R200, R187, P5 ;  /* 0x000000bbc8bb7207 */ /* 0x000fe40002800000 */
[----:B------:R-:W-:Y:S02]  /*3ae0*/  ISETP.NE.U32.AND P5, PT, R196, RZ, PT ;  /* 0x000000ffc400720c */ /* 0x000fe40003fa5070 */
[----:B------:R-:W0:Y:S02]  /*3af0*/  @P4 LDC R196, c[0x0][0x29c] ;  /* 0x0000a700ffc44b82 */ /* 0x000e240000000800 */
[----:B------:R-:W-:-:S13]  /*3b00*/  ISETP.NE.AND.EX P5, PT, R197, RZ, PT, P5 ;  /* 0x000000ffc500720c */ /* 0x000fda0003fa5350 */
[----:B------:R-:W1:Y:S01]  /*3b10*/  @P5 LDC.64 R194, c[0x0][0x308] ;  /* 0x0000c200ffc25b82 */ /* 0x000e620000000a00 */
[----:B0-----:R-:W-:-:S04]  /*3b20*/  @P4 FMUL.FTZ R196, R200, R196 ;  /* 0x000000c4c8c44220 */ /* 0x001fc80000410000 */
[----:B------:R-:W-:Y:S01]  /*3b30*/  @P4 FFMA.FTZ R115, R183, R196, R115 ;  /* 0x000000c4b7734223 */ /* 0x000fe20000010073 */
[C---:B-1----:R-:W-:Y:S01]  /*3b40*/  @P5 IMAD.WIDE.U32 R194, R10.reuse, 0x10, R194 ;  /* 0x000000100ac25825 */ /* 0x042fe200078e00c2 */
[----:B------:R-:W-:-:S04]  /*3b50*/  IADD3 R10, R10, 0x80, RZ ;  /* 0x000000800a0a7810 */ /* 0x000fc80007ffe0ff */
[----:B------:R0:W-:Y:S02]  /*3b60*/  @P5 STG.E.128 desc[UR4][R194.64], R184 ;  /* 0x000000b8c2005986 */ /* 0x0001e4000c101d04 */
[----:B0-----:R-:W0:Y:S02]  /*3b70*/  @P4 LDC R194, c[0x0][0x29c] ;  /* 0x0000a700ffc24b82 */ /* 0x001e240000000800 */
[----:B0-----:R-:W-:-:S04]  /*3b80*/  @P4 FMUL.FTZ R194, R201, R194 ;  /* 0x000000c2c9c24220 */ /* 0x001fc80000410000 */
[-C--:B------:R-:W-:Y:S01]  /*3b90*/  @P4 FFMA.FTZ R114, R182, R194.reuse, R114 ;  /* 0x000000c2b6724223 */ /* 0x080fe20000010072 */
[----:B--2---:R-:W-:Y:S02]  /*3ba0*/  @P4 FMUL.FTZ R190, R202, R194 ;  /* 0x000000c2cabe4220 */ /* 0x004fe40000410000 */
[----:B------:R-:W0:Y:S01]  /*3bb0*/  @P4 LDC.64 R194, c[0x0][0x2f8] ;  /* 0x0000be00ffc24b82 */ /* 0x000e220000000a00 */
[----:B---3--:R-:W-:Y:S01]  /*3bc0*/  @P4 FMUL.FTZ R191, R199, R196 ;  /* 0x000000c4c7bf4220 */ /* 0x008fe20000410000 */
[C---:B0-----:R-:W-:Y:S01]  /*3bd0*/  @P4 IMAD.WIDE.U32 R194, R192.reuse, 0x10, R194 ;  /* 0x00000010c0c24825 */ /* 0x041fe200078e00c2 */
[----:B------:R-:W-:-:S04]  /*3be0*/  IADD3 R192, R192, 0x80, RZ ;  /* 0x00000080c0c07810 */ /* 0x000fc80007ffe0ff */
[----:B------:R1:W-:Y:S03]  /*3bf0*/  @P4 STG.E.128 desc[UR4][R194.64], R188 ;  /* 0x000000bcc2004986 */ /* 0x0003e6000c101d04 */
.L_x_12852:
[----:B------:R-:W-:Y:S05]  /*3c00*/  BSYNC B0 ;  /* 0x0000000000007941 */ /* 0x000fea0003800000 */
.L_x_12851:
        /* <DEDUP_REMOVED lines=23> */
.L_x_12864:
[----:B------:R-:W-:Y:S05]  /*3d80*/  BSYNC B1 ;  /* 0x0000000000017941 */ /* 0x000fea0003800000 */
.L_x_12863:
        /* <DEDUP_REMOVED lines=20> */
.L_x_12866:
[----:B------:R-:W-:Y:S05]  /*3ed0*/  BSYNC B1 ;  /* 0x0000000000017941 */ /* 0x000fea0003800000 */
.L_x_12865:
        /* <DEDUP_REMOVED lines=17> */
.L_x_12868:
[----:B------:R-:W-:Y:S05]  /*3ff0*/  BSYNC B1 ;  /* 0x0000000000017941 */ /* 0x000fea0003800000 */
.L_x_12867:
        /* <DEDUP_REMOVED lines=11> */
.L_x_12870:
[----:B------:R-:W-:Y:S05]  /*40b0*/  BSYNC B1 ;  /* 0x0000000000017941 */ /* 0x000fea0003800000 */
.L_x_12869:
        /* <DEDUP_REMOVED lines=22> */
.L_x_12862:
[----:B------:R-:W-:Y:S05]  /*4220*/  BSYNC B0 ;  /* 0x0000000000007941 */ /* 0x000fea0003800000 */
.L_x_12861:
        /* <DEDUP_REMOVED lines=23> */
.L_x_12874:
[----:B------:R-:W-:Y:S05]  /*43a0*/  BSYNC B1 ;  /* 0x0000000000017941 */ /* 0x000fea0003800000 */
.L_x_12873:
        /* <DEDUP_REMOVED lines=20> */
.L_x_12876:
[----:B------:R-:W-:Y:S05]  /*44f0*/  BSYNC B1 ;  /* 0x0000000000017941 */ /* 0x000fea0003800000 */
.L_x_12875:
        /* <DEDUP_REMOVED lines=17> */
.L_x_12878:
[----:B------:R-:W-:Y:S05]  /*4610*/  BSYNC B1 ;  /* 0x0000000000017941 */ /* 0x000fea0003800000 */
.L_x_12877:
        /* <DEDUP_REMOVED lines=11> */
.L_x_12880:
[----:B------:R-:W-:Y:S05]  /*46d0*/  BSYNC B1 ;  /* 0x0000000000017941 */ /* 0x000fea0003800000 */
.L_x_12879:
        /* <DEDUP_REMOVED lines=22> */
.L_x_12872:
[----:B------:R-:W-:Y:S05]  /*4840*/  BSYNC B0 ;  /* 0x0000000000007941 */ /* 0x000fea0003800000 */
.L_x_12871:
        /* <DEDUP_REMOVED lines=22> */
.L_x_12884:
[----:B------:R-:W-:Y:S05]  /*49b0*/  BSYNC B1 ;  /* 0x0000000000017941 */ /* 0x000fea0003800000 */
.L_x_12883:
        /* <DEDUP_REMOVED lines=19> */
.L_x_12886:
[----:B------:R-:W-:Y:S05]  /*4af0*/  BSYNC B1 ;  /* 0x0000000000017941 */ /* 0x000fea0003800000 */
.L_x_12885:
        /* <DEDUP_REMOVED lines=16> */
.L_x_12888:
[----:B------:R-:W-:Y:S05]  /*4c00*/  BSYNC B1 ;  /* 0x0000000000017941 */ /* 0x000fea0003800000 */
.L_x_12887:
        /* <DEDUP_REMOVED lines=11> */
.L_x_12890:
[----:B------:R-:W-:Y:S05]  /*4cc0*/  BSYNC B1 ;  /* 0x0000000000017941 */ /* 0x000fea0003800000 */
.L_x_12889:
        /* <DEDUP_REMOVED lines=20> */
.L_x_12882:
[----:B------:R-:W-:Y:S05]  /*4e10*/  BSYNC B0 ;  /* 0x0000000000007941 */ /* 0x000fea0003800000 */
.L_x_12881:
        /* <DEDUP_REMOVED lines=22> */
.L_x_12894:
[----:B------:R-:W-:Y:S05]  /*4f80*/  BSYNC B1 ;  /* 0x0000000000017941 */ /* 0x000fea0003800000 */
.L_x_12893:
        /* <DEDUP_REMOVED lines=19> */
.L_x_12896:
[----:B------:R-:W-:Y:S05]  /*50c0*/  BSYNC B1 ;  /* 0x0000000000017941 */ /* 0x000fea0003800000 */
.L_x_12895:
        /* <DEDUP_REMOVED lines=16> */
.L_x_12898:
[----:B------:R-:W-:Y:S05]  /*51d0*/  BSYNC B1 ;  /* 0x0000000000017941 */ /* 0x000fea0003800000 */
.L_x_12897:
        /* <DEDUP_REMOVED lines=11> */
.L_x_12900:
[----:B------:R-:W-:Y:S05]  /*5290*/  BSYNC B1 ;  /* 0x0000000000017941 */ /* 0x000fea0003800000 */
.L_x_12899:
        /* <DEDUP_REMOVED lines=20> */
.L_x_12892:
[----:B------:R-:W-:Y:S05]  /*53e0*/  BSYNC B0 ;  /* 0x0000000000007941 */ /* 0x000fea0003800000 */
.L_x_12891:
        /* <DEDUP_REMOVED lines=22> */
.L_x_12904:
[----:B------:R-:W-:Y:S05]  /*5550*/  BSYNC B1 ;  /* 0x0000000000017941 */ /* 0x000fea0003800000 */
.L_x_12903:
        /* <DEDUP_REMOVED lines=19> */
.L_x_12906:
[----:B------:R-:W-:Y:S05]  /*5690*/  BSYNC B1 ;  /* 0x0000000000017941 */ /* 0x000fea0003800000 */
.L_x_12905:
        /* <DEDUP_REMOVED lines=16> */
.L_x_12908:
[----:B------:R-:W-:Y:S05]  /*57a0*/  BSYNC B1 ;  /* 0x0000000000017941 */ /* 0x000fea0003800000 */
.L_x_12907:
        /* <DEDUP_REMOVED lines=11> */
.L_x_12910:
[----:B------:R-:W-:Y:S05]  /*5860*/  BSYNC B1 ;  /* 0x0000000000017941 */ /* 0x000fea0003800000 */
.L_x_12909:
        /* <DEDUP_REMOVED lines=20> */
.L_x_12902:
[----:B------:R-:W-:Y:S05]  /*59b0*/  BSYNC B0 ;  /* 0x0000000000007941 */ /* 0x000fea0003800000 */
.L_x_12901:
        /* <DEDUP_REMOVED lines=23> */
.L_x_12914:
[----:B------:R-:W-:Y:S05]  /*5b30*/  BSYNC B1 ;  /* 0x0000000000017941 */ /* 0x000fea0003800000 */
.L_x_12913:
        /* <DEDUP_REMOVED lines=19> */
.L_x_12916:
[----:B------:R-:W-:Y:S05]  /*5c70*/  BSYNC B1 ;  /* 0x0000000000017941 */ /* 0x000fea0003800000 */
.L_x_12915:
        /* <DEDUP_REMOVED lines=16> */
.L_x_12918:
[----:B------:R-:W-:Y:S05]  /*5d80*/  BSYNC B1 ;  /* 0x0000000000017941 */ /* 0x000fea0003800000 */
.L_x_12917:
        /* <DEDUP_REMOVED lines=11> */
.L_x_12920:
[----:B------:R-:W-:Y:S05]  /*5e40*/  BSYNC B1 ;  /* 0x0000000000017941 */ /* 0x000fea0003800000 */
.L_x_12919:
        /* <DEDUP_REMOVED lines=18> */
.L_x_12912:
[----:B------:R-:W-:Y:S05]  /*5f70*/  BSYNC B0 ;  /* 0x0000000000007941 */ /* 0x000fea0003800000 */
.L_x_12911:
[----:B------:R-:W-:Y:S02]  /*5f80*/  LOP3.LUT P3, RZ, R4, 0x8, RZ, 0xc0, !PT ;  /* 0x0000000804ff7812 */ /* 0x000fe4000786c0ff */
[----:B------:R-:W-:Y:S02]  /*5f90*/  IADD3 R3, R3, UR10, RZ ;  /* 0x0000000a03037c10 */ /* 0x000fe4000fffe0ff */
[----:B------:R-:W-:Y:S02]  /*5fa0*/  SEL R5, RZ, 0x1, P3 ;  /* 0x00000001ff057807 */ /* 0x000fe40001800000 */
[----:B------:R-:W-:-:S03]  /*5fb0*/  ISETP.GE.AND P3, PT, R3, UR11, PT ;  /* 0x0000000b03007c0c */ /* 0x000fc6000bf66270 */
[----:B------:R0:W-:Y:S10]  /*5fc0*/  STL.S16 [R1+0x10], R5 ;  /* 0x0000100501007387 */ /* 0x0001f40000100600 */
[----:B0-----:R-:W-:Y:S05]  /*5fd0*/  @!P3 BRA `(.L_x_12921) ;  /* 0xffffffa800f4b947 */ /* 0x001fea000383ffff */
.L_x_12799:
        /* <DEDUP_REMOVED lines=18> */
.L_x_12923:
[----:B------:R-:W-:Y:S05]  /*6100*/  BSYNC B0 ;  /* 0x0000000000007941 */ /* 0x000fea0003800000 */
.L_x_12922:
        /* <DEDUP_REMOVED lines=13> */
.L_x_12925:
[----:B------:R-:W-:Y:S05]  /*61e0*/  BSYNC B0 ;  /* 0x0000000000007941 */ /* 0x000fea0003800000 */
.L_x_12924:
        /* <DEDUP_REMOVED lines=13> */
.L_x_12927:
[----:B------:R-:W-:Y:S05]  /*62c0*/  BSYNC B0 ;  /* 0x0000000000007941 */ /* 0x000fea0003800000 */
.L_x_12926:
        /* <DEDUP_REMOVED lines=13> */
.L_x_12929:
[----:B------:R-:W-:Y:S05]  /*63a0*/  BSYNC B0 ;  /* 0x0000000000007941 */ /* 0x000fea0003800000 */
.L_x_12928:
[----:B------:R-:W-:Y:S04]  /*63b0*/  BSSY B0, `(.L_x_12930) ;  /* 0x000000c000007945 */ /* 0x000fe80003800000 */
        /* <DEDUP_REMOVED lines=11> */
.L_x_12931:
[----:B------:R-:W-:Y:S05]  /*6470*/  BSYNC B0 ;  /* 0x0000000000007941 */ /* 0x000fea0003800000 */
.L_x_12930:
        /* <DEDUP_REMOVED lines=12> */
.L_x_12933:
[----:B------:R-:W-:Y:S05]  /*6540*/  BSYNC B0 ;  /* 0x0000000000007941 */ /* 0x000fea0003800000 */
.L_x_12932:
        /* <DEDUP_REMOVED lines=12> */
.L_x_12935:
[----:B------:R-:W-:Y:S05]  /*6610*/  BSYNC B0 ;  /* 0x0000000000007941 */ /* 0x000fea0003800000 */
.L_x_12934:
[----:B------:R-:W-:-:S13]  /*6620*/  LOP3.LUT P0, RZ, R4, 0x40, RZ, 0xc0, !PT ;  /* 0x0000004004ff7812 */ /* 0x000fda000780c0ff */
[----:B------:R-:W-:Y:S05]  /*6630*/  @!P0 EXIT ;  /* 0x000000000000894d */ /* 0x000fea0003800000 */
[----:B0-----:R-:W0:Y:S08]  /*6640*/  LDC.64 R2, c[0x0][0x2d0] ;  /* 0x0000b400ff027b82 */ /* 0x001e300000000a00 */
        /* <DEDUP_REMOVED lines=9> */
.L_x_12838:
[----:B------:R-:W-:Y:S01]  /*66e0*/  HFMA2.MMA R192, -RZ, RZ, 0, 9.5367431640625e-07 ;  /* 0x00000010ffc07435 */ /* 0x000fe200000001ff */
[----:B------:R-:W-:Y:S02]  /*66f0*/  MOV R196, R202 ;  /* 0x000000ca00c47202 */ /* 0x000fe40000000f00 */
[----:B------:R-:W-:Y:S02]  /*6700*/  MOV R193, 0x1f ;  /* 0x0000001f00c17802 */ /* 0x000fe40000000f00 */
[----:B------:R-:W-:-:S07]  /*6710*/  MOV R195, 0xffffffff ;  /* 0xffffffff00c37802 */ /* 0x000fce0000000f00 */
[----:B------:R-:W-:Y:S05]  /*6720*/  WARPSYNC.COLLECTIVE R195, `(.L_x_12936) ;  /* 0x00000000c3087348 */ /* 0x000fea0003c00000 */
[----:B------:R0:W1:Y:S02]  /*6730*/  SHFL.DOWN P5, R199, R196, R192, R193 ;  /* 0x080000c0c4c77389 */ /* 0x00006400000a00c1 */
[----:B01----:R-:W-:Y:S01]  /*6740*/  ENDCOLLECTIVE ;  /* 0x000000000000791b */ /* 0x003fe20003800000 */
.L_x_12936:
[----:B------:R-:W-:Y:S02]  /*6750*/  MOV R196, R201 ;  /* 0x000000c900c47202 */ /* 0x000fe40000000f00 */
[----:B------:R-:W-:-:S05]  /*6760*/  MOV R192, R199 ;  /* 0x000000c700c07202 */ /* 0x000fca0000000f00 */
[----:B------:R-:W-:Y:S01]  /*6770*/  FADD.FTZ R197, R192, R202 ;  /* 0x000000cac0c57221 */ /* 0x000fe20000010000 */
[----:B------:R-:W-:-:S11]  /*6780*/  HFMA2.MMA R192, -RZ, RZ, 0, 9.5367431640625e-07 ;  /* 0x00000010ffc07435 */ /* 0x000fd600000001ff */
[----:B------:R-:W-:Y:S05]  /*6790*/  WARPSYNC.COLLECTIVE R195, `(.L_x_12937) ;  /* 0x00000000c3087348 */ /* 0x000fea0003c00000 */
[----:B------:R0:W1:Y:S02]  /*67a0*/  SHFL.DOWN P5, R199, R196, R192, R193 ;  /* 0x080000c0c4c77389 */ /* 0x00006400000a00c1 */
[----:B01----:R-:W-:Y:S01]  /*67b0*/  ENDCOLLECTIVE ;  /* 0x000000000000791b */ /* 0x003fe20003800000 */
.L_x_12937:
[----:B------:R-:W-:Y:S02]  /*67c0*/  MOV R196, R197 ;  /* 0x000000c500c47202 */ /* 0x000fe40000000f00 */
[----:B------:R-:W-:-:S05]  /*67d0*/  MOV R192, R199 ;  /* 0x000000c700c07202 */ /* 0x000fca0000000f00 */
[----:B------:R-:W-:Y:S01]  /*67e0*/  FADD.FTZ R198, R192, R201 ;  /* 0x000000c9c0c67221 */ /* 0x000fe20000010000 */
[----:B------:R-:W-:-:S11]  /*67f0*/  HFMA2.MMA R192, -RZ, RZ, 0, 4.76837158203125e-07 ;  /* 0x00000008ffc07435 */ /* 0x000fd600000001ff */
[----:B------:R-:W-:Y:S05]  /*6800*/  WARPSYNC.COLLECTIVE R195, `(.L_x_12938) ;  /* 0x00000000c3087348 */ /* 0x000fea0003c00000 */
[----:B------:R0:W1:Y:S02]  /*6810*/  SHFL.DOWN P5, R199, R196, R192, R193 ;  /* 0x080000c0c4c77389 */ /* 0x00006400000a00c1 */
[----:B01----:R-:W-:Y:S01]  /*6820*/  ENDCOLLECTIVE ;  /* 0x000000000000791b */ /* 0x003fe20003800000 */
.L_x_12938:
[----:B------:R-:W-:Y:S02]  /*6830*/  MOV R196, R198 ;  /* 0x000000c600c47202 */ /* 0x000fe40000000f00 */
[----:B------:R-:W-:-:S05]  /*6840*/  MOV R192, R199 ;  /* 0x000000c700c07202 */ /* 0x000fca0000000f00 */
[----:B------:R-:W-:Y:S01]  /*6850*/  FADD.FTZ R197, R197, R192 ;  /* 0x000000c0c5c57221 */ /* 0x000fe20000010000 */
[----:B------:R-:W-:-:S11]  /*6860*/  HFMA2.MMA R192, -RZ, RZ, 0, 4.76837158203125e-07 ;  /* 0x00000008ffc07435 */ /* 0x000fd600000001ff */
[----:B------:R-:W-:Y:S05]  /*6870*/  WARPSYNC.COLLECTIVE R195, `(.L_x_12939) ;  /* 0x00000000c3087348 */ /* 0x000fea0003c00000 */
[----:B------:R0:W1:Y:S02]  /*6880*/  SHFL.DOWN P5, R199, R196, R192, R193 ;  /* 0x080000c0c4c77389 */ /* 0x00006400000a00c1 */
[----:B01----:R-:W-:Y:S01]  /*6890*/  ENDCOLLECTIVE ;  /* 0x000000000000791b */ /* 0x003fe20003800000 */
.L_x_12939:
[----:B------:R-:W-:Y:S02]  /*68a0*/  MOV R196, R197 ;  /* 0x000000c500c47202 */ /* 0x000fe40000000f00 */
[----:B------:R-:W-:-:S05]  /*68b0*/  MOV R192, R199 ;  /* 0x000000c700c07202 */ /* 0x000fca0000000f00 */
[----:B------:R-:W-:Y:S01]  /*68c0*/  FADD.FTZ R198, R198, R192 ;  /* 0x000000c0c6c67221 */ /* 0x000fe20000010000 */
[----:B------:R-:W-:-:S11]  /*68d0*/  HFMA2.MMA R192, -RZ, RZ, 0, 2.384185791015625e-07 ;  /* 0x00000004ffc07435 */ /* 0x000fd600000001ff */
[----:B------:R-:W-:Y:S05]  /*68e0*/  WARPSYNC.COLLECTIVE R195, `(.L_x_12940) ;  /* 0x00000000c3087348 */ /* 0x000fea0003c00000 */
[----:B------:R0:W1:Y:S02]  /*68f0*/  SHFL.DOWN P5, R199, R196, R192, R193 ;  /* 0x080000c0c4c77389 */ /* 0x00006400000a00c1 */
[----:B01----:R-:W-:Y:S01]  /*6900*/  ENDCOLLECTIVE ;  /* 0x000000000000791b */ /* 0x003fe20003800000 */
.L_x_12940:
[----:B------:R-:W-:Y:S02]  /*6910*/  MOV R196, R198 ;  /* 0x000000c600c47202 */ /* 0x000fe40000000f00 */
[----:B------:R-:W-:-:S05]  /*6920*/  MOV R192, R199 ;  /* 0x000000c700c07202 */ /* 0x000fca0000000f00 */
[----:B------:R-:W-:Y:S01]  /*6930*/  FADD.FTZ R197, R197, R192 ;  /* 0x000000c0c5c57221 */ /* 0x000fe20000010000 */
[----:B------:R-:W-:-:S11]  /*6940*/  HFMA2.MMA R192, -RZ, RZ, 0, 2.384185791015625e-07 ;  /* 0x00000004ffc07435 */ /* 0x000fd600000001ff */
[----:B------:R-:W-:Y:S05]  /*6950*/  WARPSYNC.COLLECTIVE R195, `(.L_x_12941) ;  /* 0x00000000c3087348 */ /* 0x000fea0003c00000 */
[----:B------:R0:W1:Y:S02]  /*6960*/  SHFL.DOWN P5, R199, R196, R192, R193 ;  /* 0x080000c0c4c77389 */ /* 0x00006400000a00c1 */
[----:B01----:R-:W-:Y:S01]  /*6970*/  ENDCOLLECTIVE ;  /* 0x000000000000791b */ /* 0x003fe20003800000 */
.L_x_12941:
[----:B------:R-:W-:Y:S02]  /*6980*/  MOV R196, R197 ;  /* 0x000000c500c47202 */ /* 0x000fe40000000f00 */
[----:B------:R-:W-:-:S05]  /*6990*/  MOV R192, R199 ;  /* 0x000000c700c07202 */ /* 0x000fca0000000f00 */
[----:B------:R-:W-:Y:S01]  /*69a0*/  FADD.FTZ R200, R198, R192 ;  /* 0x000000c0c6c87221 */ /* 0x000fe20000010000 */
[----:B------:R-:W-:-:S11]  /*69b0*/  HFMA2.MMA R192, -RZ, RZ, 0, 1.1920928955078125e-07 ;  /* 0x00000002ffc07435 */ /* 0x000fd600000001ff */
[----:B------:R-:W-:Y:S05]  /*69c0*/  WARPSYNC.COLLECTIVE R195, `(.L_x_12942) ;  /* 0x00000000c3087348 */ /* 0x000fea0003c00000 */
[----:B------:R0:W1:Y:S02]  /*69d0*/  SHFL.DOWN P5, R199, R196, R192, R193 ;  /* 0x080000c0c4c77389 */ /* 0x00006400000a00c1 */
[----:B01----:R-:W-:Y:S01]  /*69e0*/  ENDCOLLECTIVE ;  /* 0x000000000000791b */ /* 0x003fe20003800000 */
.L_x_12942:
[----:B------:R-:W-:Y:S02]  /*69f0*/  MOV R196, R200 ;  /* 0x000000c800c47202 */ /* 0x000fe40000000f00 */
[----:B------:R-:W-:-:S05]  /*6a00*/  MOV R192, R199 ;  /* 0x000000c700c07202 */ /* 0x000fca0000000f00 */
[----:B------:R-:W-:Y:S01]  /*6a10*/  FADD.FTZ R198, R197, R192 ;  /* 0x000000c0c5c67221 */ /* 0x000fe20000010000 */
[----:B------:R-:W-:-:S11]  /*6a20*/  HFMA2.MMA R192, -RZ, RZ, 0, 1.1920928955078125e-07 ;  /* 0x00000002ffc07435 */ /* 0x000fd600000001ff */
[----:B------:R-:W-:Y:S05]  /*6a30*/  WARPSYNC.COLLECTIVE R195, `(.L_x_12943) ;  /* 0x00000000c3087348 */ /* 0x000fea0003c00000 */
[----:B------:R0:W1:Y:S02]  /*6a40*/  SHFL.DOWN P5, R199, R196, R192, R193 ;  /* 0x080000c0c4c77389 */ /* 0x00006400000a00c1 */
[----:B01----:R-:W-:Y:S01]  /*6a50*/  ENDCOLLECTIVE ;  /* 0x000000000000791b */ /* 0x003fe20003800000 */
.L_x_12943:
[----:B------:R-:W-:Y:S02]  /*6a60*/  MOV R196, R198 ;  /* 0x000000c600c47202 */ /* 0x000fe40000000f00 */
[----:B------:R-:W-:-:S05]  /*6a70*/  MOV R192, R199 ;  /* 0x000000c700c07202 */ /* 0x000fca0000000f00 */
[----:B------:R-:W-:Y:S01]  /*6a80*/  FADD.FTZ R197, R200, R192 ;  /* 0x000000c0c8c57221 */ /* 0x000fe20000010000 */
[----:B------:R-:W-:-:S11]  /*6a90*/  HFMA2.MMA R192, -RZ, RZ, 0, 5.9604644775390625e-08 ;  /* 0x00000001ffc07435 */ /* 0x000fd600000001ff */
[----:B------:R-:W-:Y:S05]  /*6aa0*/  WARPSYNC.COLLECTIVE R195, `(.L_x_12944) ;  /* 0x00000000c3087348 */ /* 0x000fea0003c00000 */
[----:B------:R0:W1:Y:S02]  /*6ab0*/  SHFL.DOWN P5, R199, R196, R192, R193 ;  /* 0x080000c0c4c77389 */ /* 0x00006400000a00c1 */
[----:B01----:R-:W-:Y:S01]  /*6ac0*/  ENDCOLLECTIVE ;  /* 0x000000000000791b */ /* 0x003fe20003800000 */
.L_x_12944:
[----:B------:R-:W-:Y:S02]  /*6ad0*/  MOV R196, R197 ;  /* 0x000000c500c47202 */ /* 0x000fe40000000f00 */
[----:B------:R-:W-:-:S07]  /*6ae0*/  MOV R200, R199 ;  /* 0x000000c700c87202 */ /* 0x000fce0000000f00 */
[----:B------:R-:W-:Y:S05]  /*6af0*/  WARPSYNC.COLLECTIVE R195, `(.L_x_12945) ;  /* 0x00000000c3087348 */ /* 0x000fea0003c00000 */
[----:B------:R0:W1:Y:S02]  /*6b00*/  SHFL.DOWN P5, R199, R196, R192, R193 ;  /* 0x080000c0c4c77389 */ /* 0x00006400000a00c1 */
[----:B01----:R-:W-:Y:S01]  /*6b10*/  ENDCOLLECTIVE ;  /* 0x000000000000791b */ /* 0x003fe20003800000 */
.L_x_12945:
[----:B------:R-:W-:Y:S01]  /*6b20*/  MOV R193, R199 ;  /* 0x000000c700c17202 */ /* 0x000fe20000000f00 */
[----:B------:R-:W-:Y:S06]  /*6b30*/  BRA `(.L_x_12946) ;  /* 0xffffffc000687947 */ /* 0x000fec000383ffff */
.L_x_12947:
        /* <DEDUP_REMOVED lines=12> */
.L_x_14046:


//--------------------- .text._ZN10layer_norm13ln_bwd_kernelINS_13Kernel_traitsIfffffjLj4096ELj1ELj1ELj4ELj16ENS_18Kernel_traits_baseILj4096EfffffjLj128EEEEELb0ELb1ELb1ELb1EEEvNS_9BwdParamsE --------------------------
	.section	.text._ZN10layer_norm13ln_bwd_kernelINS_13Kernel_traitsIfffffjLj4096ELj1ELj1ELj4ELj16ENS_18Kernel_traits_baseILj4096EfffffjLj128EEEEELb0ELb1ELb1ELb1EEEvNS_9BwdParamsE,"ax",@progbits
	.align	128
        .global         _ZN10layer_norm13ln_bwd_kernelINS_13Kernel_traitsIfffffjLj4096ELj1ELj1ELj4ELj16ENS_18Kernel_traits_baseILj4096EfffffjLj128EEEEELb0ELb1ELb1ELb1EEEvNS_9BwdParamsE
        .type           _ZN10layer_norm13ln_bwd_kernelINS_13Kernel_traitsIfffffjLj4096ELj1ELj1ELj4ELj16ENS_18Kernel_traits_baseILj4096EfffffjLj128EEEEELb0ELb1ELb1ELb1EEEvNS_9BwdParamsE,@function
        .size           _ZN10layer_norm13ln_bwd_kernelINS_13Kernel_traitsIfffffjLj4096ELj1ELj1ELj4ELj16ENS_18Kernel_traits_baseILj4096EfffffjLj128EEEEELb0ELb1ELb1ELb1EEEvNS_9BwdParamsE,(.L_x_14047 - _ZN10layer_norm13ln_bwd_kernelINS_13Kernel_traitsIfffffjLj4096ELj1ELj1ELj4ELj16ENS_18Kernel_traits_baseILj4096EfffffjLj128EEEEELb0ELb1ELb1ELb1EEEvNS_9BwdParamsE)
        .other          _ZN10layer_norm13ln_bwd_kernelINS_13Kernel_traitsIfffffjLj4096ELj1ELj1ELj4ELj16ENS_18Kernel_traits_baseILj4096EfffffjLj128EEEEELb0ELb1ELb1ELb1EEEvNS_9BwdParamsE,@"STO_CUDA_ENTRY STV_DEFAULT"
_ZN10layer_norm13ln_bwd_kernelINS_13Kernel_traitsIfffffjLj4096ELj1ELj1ELj4ELj16ENS_18Kernel_traits_baseILj4096EfffffjLj128EEEEELb0ELb1ELb1ELb1EEEvNS_9BwdParamsE:
.text._ZN10layer_norm13ln_bwd_kernelINS_13Kernel_traitsIfffffjLj4096ELj1ELj1ELj4ELj16ENS_18Kernel_traits_baseILj4096EfffffjLj128EEEEELb0ELb1ELb1ELb1EEEvNS_9BwdParamsE:
        /* <DEDUP_REMOVED lines=62> */
.L_x_12948:
        /* <DEDUP_REMOVED lines=94> */
.L_x_13018:
[----:B-1----:R-:W1:Y:S08]  /*09c0*/  LDC.64 R2, c[0x0][0x288] ;  /* 0x0000a200ff027b82 */ /* 0x002e700000000a00 */
[----:B------:R-:W2:Y:S08]  /*09d0*/  LDC.64 R182, c[0x0][0x280] ;  /* 0x0000a000ffb67b82 */ /* 0x000eb00000000a00 */
[----:B------:R-:W3:Y:S01]  /*09e0*/  LDC R187, c[0x0][0x218] ;  /* 0x00008600ffbb7b82 */ /* 0x000ee20000000800 */
[----:B-1----:R-:W-:-:S07]  /*09f0*/  IMAD.WIDE R2, R5, 0x4, R2 ;  /* 0x0000000405027825 */ /* 0x002fce00078e0202 */
[----:B------:R-:W1:Y:S01]  /*0a00*/  LDC.64 R180, c[0x0][0x258] ;  /* 0x00009600ffb47b82 */ /* 0x000e620000000a00 */
[----:B0-----:R2:W4:Y:S07]  /*0a10*/  LDG.E R0, desc[UR4][R2.64] ;  /* 0x0000000402007981 */ /* 0x00152e000c1e1900 */
[----:B------:R-:W0:Y:S01]  /*0a20*/  LDC.64 R232, c[0x0][0x2c8] ;  /* 0x0000b200ffe87b82 */ /* 0x000e220000000a00 */
[----:B--2---:R-:W-:-:S05]  /*0a30*/  IMAD.WIDE R2, R5, 0x4, R182 ;  /* 0x0000000405027825 */ /* 0x004fca00078e02b6 */
[----:B------:R3:W2:Y:S01]  /*0a40*/  LDG.E R182, desc[UR4][R2.64] ;  /* 0x0000000402b67981 */ /* 0x0006a2000c1e1900 */
[----:B------:R-:W0:Y:S01]  /*0a50*/  S2R R184, SR_TID.X ;  /* 0x0000000000b87919 */ /* 0x000e220000002100 */
[----:B-1----:R-:W-:-:S04]  /*0a60*/  IMAD.WIDE R180, R5, 0x4, R180 ;  /* 0x0000000405b47825 */ /* 0x002fc800078e02b4 */
[----:B---3--:R-:W-:Y:S01]  /*0a70*/  IMAD R2, R5, R187, RZ ;  /* 0x000000bb05027224 */ /* 0x008fe200078e02ff */
[----:B------:R-:W-:Y:S01]  /*0a80*/  BSSY B0, `(.L_x_12950) ;  /* 0x000017f000007945 */ /* 0x000fe20003800000 */
[----:B-----5:R1:W5:Y:S03]  /*0a90*/  LDG.E R4, desc[UR4][R180.64] ;  /* 0x00000004b4047981 */ /* 0x020366000c1e1900 */
[----:B------:R-:W-:-:S04]  /*0aa0*/  SHF.R.S32.HI R3, RZ, 0x1f, R2 ;  /* 0x0000001fff037819 */ /* 0x000fc80000011402 */
[----:B------:R-:W-:Y:S02]  /*0ab0*/  LEA.HI R3, R3, R2, RZ, 0x2 ;  /* 0x0000000203037211 */ /* 0x000fe400078f10ff */
[----:B0-----:R-:W-:-:S04]  /*0ac0*/  LOP3.LUT R186, R184, 0x7f, RZ, 0xc0, !PT ;  /* 0x0000007fb8ba7812 */ /* 0x001fc800078ec0ff */
        /* <DEDUP_REMOVED lines=8> */
[----:B----4-:R-:W-:Y:S01]  /*0b50*/  ISETP.GT.AND P6, PT, R0, RZ, PT ;  /* 0x000000ff0000720c */ /* 0x010fe20003fc4270 */
[----:B--2---:R0:W-:-:S12]  /*0b60*/  STL [R1], R182 ;  /* 0x000000b601007387 */ /* 0x0041d80000100800 */
[----:B------:R-:W-:Y:S05]  /*0b70*/  @P6 BRA `(.L_x_12951) ;  /* 0x0000000000606947 */ /* 0x000fea0003800000 */
[----:B------:R-:W-:Y:S02]  /*0b80*/  MOV R2, UR16 ;  /* 0x0000001000027c02 */ /* 0x000fe40008000f00 */
[----:B0-----:R-:W-:Y:S02]  /*0b90*/  CS2R R182, SRZ ;  /* 0x0000000000b67805 */ /* 0x001fe4000001ff00 */
[----:B------:R-:W-:Y:S02]  /*0ba0*/  MOV R0, UR17 ;  /* 0x0000001100007c02 */ /* 0x000fe40008000f00 */
[----:B------:R-:W-:-:S04]  /*0bb0*/  ISETP.NE.U32.AND P0, PT, R2, RZ, PT ;  /* 0x000000ff0200720c */ /* 0x000fc80003f05070 */
        /* <DEDUP_REMOVED lines=14> */
[----:B------:R0:W5:Y:S04]  /*0ca0*/  LDG.E.128 R32, desc[UR4][R188.64] ;  /* 0x00000004bc207981 */ /* 0x000168000c1e1d00 */
[----:B------:R0:W5:Y:S04]  /*0cb0*/  LDG.E.128 R28, desc[UR4][R236.64] ;  /* 0x00000004ec1c7981 */ /* 0x000168000c1e1d00 */
[----:B------:R0:W5:Y:S04]  /*0cc0*/  LDG.E.128 R16, desc[UR4][R14.64] ;  /* 0x000000040e107981 */ /* 0x000168000c1e1d00 */
[----:B------:R-:W5:Y:S01]  /*0cd0*/  LDG.E.128 R12, desc[UR4][R12.64] ;  /* 0x000000040c0c7981 */ /* 0x000f62000c1e1d00 */
[----:B------:R-:W-:Y:S01]  /*0ce0*/  CS2R R182, SRZ ;  /* 0x0000000000b67805 */ /* 0x000fe2000001ff00 */
[----:B0-----:R-:W-:Y:S06]  /*0cf0*/  BRA `(.L_x_12952) ;  /* 0x00000014005c7947 */ /* 0x001fec0003800000 */
.L_x_12951:
[----:B------:R-:W1:Y:S01]  /*0d00*/  LDC.64 R244, c[0x0][0x250] ;  /* 0x00009400fff47b82 */ /* 0x000e620000000a00 */
[----:B------:R-:W-:Y:S07]  /*0d10*/  STL [R1+0xc0], R50 ;  /* 0x0000c03201007387 */ /* 0x000fee0000100800 */
[----:B------:R-:W2:Y:S01]  /*0d20*/  LDC.64 R176, c[0x0][0x238] ;  /* 0x00008e00ffb07b82 */ /* 0x000ea20000000a00 */
[C---:B------:R-:W-:Y:S01]  /*0d30*/  IADD3 R242, R3.reuse, 0x200, RZ ;  /* 0x0000020003f27810 */ /* 0x040fe20007ffe0ff */
[----:B------:R-:W-:Y:S01]  /*0d40*/  STL [R1+0xbc], R49 ;  /* 0x0000bc3101007387 */ /* 0x000fe20000100800 */
[----:B------:R-:W-:-:S02]  /*0d50*/  IADD3 R7, R3, 0x300, RZ ;  /* 0x0000030003077810 */ /* 0x000fc40007ffe0ff */
[----:B------:R-:W-:Y:S01]  /*0d60*/  IADD3 R0, R0, -0x1, RZ ;  /* 0xffffffff00007810 */ /* 0x000fe20007ffe0ff */
[----:B------:R-:W-:Y:S02]  /*0d70*/  STL [R1+0xb8], R48 ;  /* 0x0000b83001007387 */ /* 0x000fe40000100800 */
[----:B------:R-:W3:Y:S01]  /*0d80*/  LDC.64 R190, c[0x0][0x2b8] ;  /* 0x0000ae00ffbe7b82 */ /* 0x000ee20000000a00 */
[----:B-1----:R-:W-:Y:S01]  /*0d90*/  IMAD.WIDE R244, R5, 0x4, R244 ;  /* 0x0000000405f47825 */ /* 0x002fe200078e02f4 */
[----:B------:R-:W-:-:S06]  /*0da0*/  IADD3 R241, R3, 0x280, RZ ;  /* 0x0000028003f17810 */ /* 0x000fcc0007ffe0ff */
[----:B------:R-:W1:Y:S01]  /*0db0*/  LDC.64 R248, c[0x0][0x2c8] ;  /* 0x0000b200fff87b82 */ /* 0x000e620000000a00 */
[C---:B------:R-:W-:Y:S01]  /*0dc0*/  IADD3 R6, R3.reuse, 0x380, RZ ;  /* 0x0000038003067810 */ /* 0x040fe20007ffe0ff */
[--C-:B--2---:R-:W-:Y:S01]  /*0dd0*/  IMAD.WIDE.U32 R192, R3, 0x10, R176.reuse ;  /* 0x0000001003c07825 */ /* 0x104fe200078e00b0 */
[----:B------:R-:W2:Y:S03]  /*0de0*/  LDG.E R244, desc[UR4][R244.64] ;  /* 0x00000004f4f47981 */ /* 0x000ea6000c1e1900 */
[----:B------:R-:W-:Y:S01]  /*0df0*/  IMAD.WIDE.U32 R10, R242, 0x10, R176 ;  /* 0x00000010f20a7825 */ /* 0x000fe200078e00b0 */
[----:B------:R-:W-:Y:S04]  /*0e00*/  STL [R1+0xb4], R47 ;  /* 0x0000b42f01007387 */ /* 0x000fe80000100800 */
[----:B------:R-:W4:Y:S04]  /*0e10*/  LDG.E.128 R192, desc[UR4][R192.64] ;  /* 0x00000004c0c07981 */ /* 0x000f28000c1e1d00 */
[----:B------:R0:W4:Y:S01]  /*0e20*/  LDG.E.128 R208, desc[UR4][R10.64] ;  /* 0x000000040ad07981 */ /* 0x000122000c1e1d00 */
[----:B------:R-:W-:-:S02]  /*0e30*/  IMAD R0, R0, R187, RZ ;  /* 0x000000bb00007224 */ /* 0x000fc400078e02ff */
[--C-:B------:R-:W-:Y:S01]  /*0e40*/  IMAD.WIDE.U32 R8, R241, 0x10, R176.reuse ;  /* 0x00000010f1087825 */ /* 0x100fe200078e00b0 */
[----:B------:R-:W-:Y:S03]  /*0e50*/  STL [R1+0xb0], R46 ;  /* 0x0000b02e01007387 */ /* 0x000fe60000100800 */
[----:B0-----:R-:W-:Y:S01]  /*0e60*/  IMAD.WIDE.U32 R10, R7, 0x10, R176 ;  /* 0x00000010070a7825 */ /* 0x001fe200078e00b0 */
[----:B------:R-:W-:Y:S01]  /*0e70*/  SHF.R.S32.HI R2, RZ, 0x1f, R0 ;  /* 0x0000001fff027819 */ /* 0x000fe20000011400 */
[----:B------:R0:W4:Y:S04]  /*0e80*/  LDG.E.128 R212, desc[UR4][R8.64] ;  /* 0x0000000408d47981 */ /* 0x000128000c1e1d00 */
[----:B------:R-:W4:Y:S01]  /*0e90*/  LDG.E.128 R216, desc[UR4][R10.64] ;  /* 0x000000040ad87981 */ /* 0x000f22000c1e1d00 */
[----:B------:R-:W-:Y:S01]  /*0ea0*/  LEA.HI R0, R2, R0, RZ, 0x2 ;  /* 0x0000000002007211 */ /* 0x000fe200078f10ff */
[----:B------:R-:W-:-:S02]  /*0eb0*/  IMAD.WIDE.U32 R196, R238, 0x10, R176 ;  /* 0x00000010eec47825 */ /* 0x000fc400078e00b0 */
[----:B------:R-:W-:Y:S01]  /*0ec0*/  STL [R1+0xac], R45 ;  /* 0x0000ac2d01007387 */ /* 0x000fe20000100800 */
[----:B------:R-:W-:Y:S01]  /*0ed0*/  LEA.HI.SX32 R186, R0, R186, 0x1e ;  /* 0x000000ba00ba7211 */ /* 0x000fe200078ff2ff */
[----:B0-----:R-:W-:Y:S01]  /*0ee0*/  IMAD.WIDE.U32 R8, R6, 0x10, R176 ;  /* 0x0000001006087825 */ /* 0x001fe200078e00b0 */
[----:B------:R-:W-:Y:S01]  /*0ef0*/  MOV R2, UR16 ;  /* 0x0000001000027c02 */ /* 0x000fe20008000f00 */
[----:B------:R0:W-:Y:S01]  /*0f00*/  STL [R1+0xa8], R44 ;  /* 0x0000a82c01007387 */ /* 0x0001e20000100800 */
[----:B------:R-:W-:-:S03]  /*0f10*/  IADD3 R0, R186, 0x80, RZ ;  /* 0x00000080ba007810 */ /* 0x000fc60007ffe0ff */
[----:B------:R3:W4:Y:S01]  /*0f20*/  LDG.E.128 R220, desc[UR4][R8.64] ;  /* 0x0000000408dc7981 */ /* 0x000722000c1e1d00 */
[--C-:B------:R-:W-:Y:S01]  /*0f30*/  IMAD.WIDE.U32 R200, R239, 0x10, R176.reuse ;  /* 0x00000010efc87825 */ /* 0x100fe200078e00b0 */
[----:B------:R-:W-:Y:S02]  /*0f40*/  ISETP.NE.U32.AND P0, PT, R2, RZ, PT ;  /* 0x000000ff0200720c */ /* 0x000fe40003f05070 */
[----:B------:R-:W4:Y:S01]  /*0f50*/  LDG.E.128 R196, desc[UR4][R196.64] ;  /* 0x00000004c4c47981 */ /* 0x000f22000c1e1d00 */
[----:B------:R-:W-:Y:S01]  /*0f60*/  IMAD.WIDE.U32 R204, R240, 0x10, R176 ;  /* 0x00000010f0cc7825 */ /* 0x000fe200078e00b0 */
[----:B0-----:R-:W0:Y:S02]  /*0f70*/  LDC.U8 R44, c[0x0][0x2a0] ;  /* 0x0000a800ff2c7b82 */ /* 0x001e240000000000 */
[----:B------:R-:W4:Y:S01]  /*0f80*/  LDG.E.128 R200, desc[UR4][R200.64] ;  /* 0x00000004c8c87981 */ /* 0x000f22000c1e1d00 */
[----:B---3--:R-:W-:-:S03]  /*0f90*/  IMAD.WIDE.U32 R8, R186, 0x10, R190 ;  /* 0x00000010ba087825 */ /* 0x008fc600078e00be */
[----:B------:R-:W3:Y:S04]  /*0fa0*/  LDG.E.128 R204, desc[UR4][R204.64] ;  /* 0x00000004cccc7981 */ /* 0x000ee8000c1e1d00 */
[----:B------:R1:W3:Y:S04]  /*0fb0*/  LDG.E.128 R224, desc[UR4][R8.64] ;  /* 0x0000000408e07981 */ /* 0x0002e8000c1e1d00 */
[----:B------:R-:W3:Y:S04]  /*0fc0*/  LDL R251, [R1+0x98] ;  /* 0x0000980001fb7983 */ /* 0x000ee80000100800 */
[----:B------:R-:W3:Y:S01]  /*0fd0*/  LDL R250, [R1+0x9c] ;  /* 0x00009c0001fa7983 */ /* 0x000ee20000100800 */
[----:B-1----:R-:W-:Y:S01]  /*0fe0*/  IMAD.WIDE.U32 R8, R0, 0x10, R190 ;  /* 0x0000001000087825 */ /* 0x002fe200078e00be */
[----:B------:R-:W-:-:S04]  /*0ff0*/  IADD3 R0, R186, 0x100, RZ ;  /* 0x00000100ba007810 */ /* 0x000fc80007ffe0ff */
[----:B------:R1:W3:Y:S02]  /*1000*/  LDG.E.128 R228, desc[UR4][R8.64] ;  /* 0x0000000408e47981 */ /* 0x0002e4000c1e1d00 */
[----:B-1----:R-:W-:Y:S01]  /*1010*/  IMAD.WIDE.U32 R8, R0, 0x10, R190 ;  /* 0x0000001000087825 */ /* 0x002fe200078e00be */
[----:B------:R-:W-:-:S04]  /*1020*/  IADD3 R0, R186, 0x180, RZ ;  /* 0x00000180ba007810 */ /* 0x000fc80007ffe0ff */
[----:B------:R1:W3:Y:S02]  /*1030*/  LDG.E.128 R232, desc[UR4][R8.64] ;  /* 0x0000000408e87981 */ /* 0x0002e4000c1e1d00 */
[----:B-1----:R-:W-:Y:S01]  /*1040*/  IMAD.WIDE.U32 R8, R0, 0x10, R190 ;  /* 0x0000001000087825 */ /* 0x002fe200078e00be */
[----:B------:R-:W-:-:S05]  /*1050*/  IADD3 R0, R186, 0x200, RZ ;  /* 0x00000200ba007810 */ /* 0x000fca0007ffe0ff */
[----:B------:R-:W-:Y:S01]  /*1060*/  IMAD.WIDE.U32 R176, R0, 0x10, R190 ;  /* 0x0000001000b07825 */ /* 0x000fe200078e00be */
[----:B------:R-:W-:Y:S01]  /*1070*/  MOV R0, UR17 ;  /* 0x0000001100007c02 */ /* 0x000fe20008000f00 */
[----:B------:R-:W3:Y:S03]  /*1080*/  LDG.E.128 R8, desc[UR4][R8.64] ;  /* 0x0000000408087981 */ /* 0x000ee6000c1e1d00 */
[----:B------:R-:W-:Y:S01]  /*1090*/  ISETP.NE.AND.EX P0, PT, R0, RZ, PT, P0 ;  /* 0x000000ff0000720c */ /* 0x000fe20003f05300 */
[----:B------:R-:W3:-:S12]  /*10a0*/  LDG.E.128 R176, desc[UR4][R176.64] ;  /* 0x00000004b0b07981 */ /* 0x000ed8000c1e1d00 */
[----:B------:R1:W5:Y:S04]  /*10b0*/  @P0 LDG.E.128 R28, desc[UR4][R236.64] ;  /* 0x00000004ec1c0981 */ /* 0x000368000c1e1d00 */
[----:B------:R-:W5:Y:S04]  /*10c0*/  @P0 LDG.E.128 R40, desc[UR4][R180.64] ;  /* 0x00000004b4280981 */ /* 0x000f68000c1e1d00 */
[----:B------:R-:W5:Y:S01]  /*10d0*/  @P0 LDG.E.128 R36, desc[UR4][R184.64] ;  /* 0x00000004b8240981 */ /* 0x000f62000c1e1d00 */
[----:B-1----:R-:W-:-:S03]  /*10e0*/  @P0 IMAD.WIDE.U32 R236, R242, 0x10, R248 ;  /* 0x00000010f2ec0825 */ /* 0x002fc600078e00f8 */
[----:B------:R-:W5:Y:S01]  /*10f0*/  @P0 LDG.E.128 R32, desc[UR4][R188.64] ;  /* 0x00000004bc200981 */ /* 0x000f62000c1e1d00 */
[----:B------:R-:W-:-:S03]  /*1100*/  @P0 IMAD.WIDE.U32 R242, R7, 0x10, R248 ;  /* 0x0000001007f20825 */ /* 0x000fc600078e00f8 */
[----:B------:R1:W5:Y:S01]  /*1110*/  @P0 LDG.E.128 R24, desc[UR4][R236.64] ;  /* 0x00000004ec180981 */ /* 0x000362000c1e1d00 */
[----:B------:R-:W-:-:S03]  /*1120*/  @P0 IMAD.WIDE.U32 R6, R6, 0x10, R248 ;  /* 0x0000001006060825 */ /* 0x000fc600078e00f8 */
[----:B------:R-:W5:Y:S04]  /*1130*/  @P0 LDG.E.128 R16, desc[UR4][R242.64] ;  /* 0x00000004f2100981 */ /* 0x000f68000c1e1d00 */
[----:B------:R-:W5:Y:S01]  /*1140*/  @P0 LDG.E.128 R12, desc[UR4][R6.64] ;  /* 0x00000004060c0981 */ /* 0x000f62000c1e1d00 */
[----:B-1----:R-:W-:-:S03]  /*1150*/  @P0 IMAD.WIDE.U32 R236, R241, 0x10, R248 ;  /* 0x00000010f1ec0825 */ /* 0x002fc600078e00f8 */
[----:B------:R-:W3:Y:S04]  /*1160*/  LDL R248, [R1+0x8c] ;  /* 0x00008c0001f87983 */ /* 0x000ee80000100800 */
[----:B------:R-:W3:Y:S04]  /*1170*/  LDL R243, [R1+0xa0] ;  /* 0x0000a00001f37983 */ /* 0x000ee80000100800 */
[----:B------:R2:W5:Y:S01]  /*1180*/  @P0 LDG.E.128 R20, desc[UR4][R236.64] ;  /* 0x00000004ec140981 */ /* 0x000562000c1e1d00 */
[----:B0-----:R-:W-:-:S03]  /*1190*/  ISETP.NE.AND P0, PT, R44, RZ, PT ;  /* 0x000000ff2c00720c */ /* 0x001fc60003f05270 */
[----:B------:R-:W3:Y:S04]  /*11a0*/  LDL R242, [R1+0xa4] ;  /* 0x0000a40001f27983 */ /* 0x000ee80000100800 */
[----:B------:R-:W3:Y:S01]  /*11b0*/  LDL R249, [R1+0x88] ;  /* 0x0000880001f97983 */ /* 0x000ee20000100800 */
[----:B--2---:R-:W-:-:S05]  /*11c0*/  FSEL R236, R244, RZ, !P0 ;  /* 0x000000fff4ec7208 */ /* 0x004fca0004000000 */
[C---:B----4-:R-:W-:Y:S01]  /*11d0*/  FADD.FTZ R194, -R236.reuse, R194 ;  /* 0x000000c2ecc27221 */ /* 0x050fe20000010100 */
[----:B------:R-:W-:-:S03]  /*11e0*/  FADD.FTZ R195, -R236, R195 ;  /* 0x000000c3ecc37221 */ /* 0x000fc60000010100 */
[C---:B-----5:R-:W-:Y:S01]  /*11f0*/  FMUL.FTZ R246, R4.reuse, R194 ;  /* 0x000000c204f67220 */ /* 0x060fe20000410000 */
[----:B------:R-:W-:Y:S01]  /*1200*/  FMUL.FTZ R245, R4, R195 ;  /* 0x000000c304f57220 */ /* 0x000fe20000410000 */
[----:B------:R-:W2:Y:S04]  /*1210*/  LDL R194, [R1+0x6c] ;  /* 0x00006c0001c27983 */ /* 0x000ea80000100800 */
[----:B------:R-:W4:Y:S01]  /*1220*/  LDL R195, [R1+0x84] ;  /* 0x0000840001c37983 */ /* 0x000f220000100800 */
[----:B------:R-:W-:-:S03]  /*1230*/  FADD.FTZ R48, -R236, R218 ;  /* 0x000000daec307221 */ /* 0x000fc60000010100 */
[----:B------:R-:W4:Y:S01]  /*1240*/  LDL R218, [R1+0x90] ;  /* 0x0000900001da7983 */ /* 0x000f220000100800 */
[C---:B------:R-:W-:Y:S01]  /*1250*/  FADD.FTZ R193, -R236.reuse, R193 ;  /* 0x000000c1ecc17221 */ /* 0x040fe20000010100 */
[C---:B------:R-:W-:Y:S01]  /*1260*/  FADD.FTZ R192, -R236.reuse, R192 ;  /* 0x000000c0ecc07221 */ /* 0x040fe20000010100 */
[----:B------:R-:W-:Y:S02]  /*1270*/  FADD.FTZ R49, -R236, R217 ;  /* 0x000000d9ec317221 */ /* 0x000fe40000010100 */
[----:B------:R-:W4:Y:S01]  /*1280*/  LDL R217, [R1+0x94] ;  /* 0x0000940001d97983 */ /* 0x000f220000100800 */
[----:B------:R-:W-:Y:S01]  /*1290*/  FMUL.FTZ R247, R4, R193 ;  /* 0x000000c104f77220 */ /* 0x000fe20000410000 */
[C---:B------:R-:W-:Y:S02]  /*12a0*/  FADD.FTZ R50, -R236.reuse, R216 ;  /* 0x000000d8ec327221 */ /* 0x040fe40000010100 */
[----:B------:R-:W4:Y:S01]  /*12b0*/  LDL R193, [R1+0x70] ;  /* 0x0000700001c17983 */ /* 0x000f220000100800 */
[----:B------:R-:W-:Y:S01]  /*12c0*/  FADD.FTZ R237, -R236, R212 ;  /* 0x000000d4eced7221 */ /* 0x000fe20000010100 */
[----:B------:R-:W-:Y:S01]  /*12d0*/  FMUL.FTZ R241, R4, R192 ;  /* 0x000000c004f17220 */ /* 0x000fe20000410000 */
[C---:B------:R-:W-:Y:S01]  /*12e0*/  FADD.FTZ R6, -R236.reuse, R198 ;  /* 0x000000c6ec067221 */ /* 0x040fe20000010100 */
[C---:B------:R-:W-:Y:S01]  /*12f0*/  FADD.FTZ R7, -R236.reuse, R199 ;  /* 0x000000c7ec077221 */ /* 0x040fe20000010100 */
[C---:B------:R-:W-:Y:S01]  /*1300*/  FADD.FTZ R197, -R236.reuse, R197 ;  /* 0x000000c5ecc57221 */ /* 0x040fe20000010100 */
[----:B------:R-:W4:Y:S01]  /*1310*/  LDL R216, [R1+0x78] ;  /* 0x0000780001d87983 */ /* 0x000f220000100800 */
        /* <DEDUP_REMOVED lines=20> */
[----:B------:R-:W3:Y:S01]  /*1460*/  LDL R192, [R1+0x74] ;  /* 0x0000740001c07983 */ /* 0x000ee20000100800 */
[----:B------:R-:W-:Y:S01]  /*1470*/  FADD.FTZ R236, -R236, R223 ;  /* 0x000000dfecec7221 */ /* 0x000fe20000010100 */
[----:B------:R-:W-:-:S02]  /*1480*/  FMUL.FTZ R223, R251, R224 ;  /* 0x000000e0fbdf7220 */ /* 0x000fc40000410000 */
[----:B------:R-:W3:Y:S04]  /*1490*/  LDL R215, [R1+0x68] ;  /* 0x0000680001d77983 */ /* 0x000ee80000100800 */
[----:B------:R-:W3:Y:S04]  /*14a0*/  LDL R214, [R1+0x7c] ;  /* 0x00007c0001d67983 */ /* 0x000ee80000100800 */
[----:B------:R-:W3:Y:S01]  /*14b0*/  LDL R213, [R1+0x80] ;  /* 0x0000800001d57983 */ /* 0x000ee20000100800 */
[----:B------:R-:W-:Y:S01]  /*14c0*/  FFMA.FTZ R157, R225, R247, R157 ;  /* 0x000000f7e19d7223 */ /* 0x000fe2000001009d */
[----:B------:R-:W-:Y:S01]  /*14d0*/  FADD.FTZ R125, R125, R225 ;  /* 0x000000e17d7d7221 */ /* 0x000fe20000010000 */
[----:B------:R-:W-:Y:S01]  /*14e0*/  FMUL.FTZ R252, R250, R225 ;  /* 0x000000e1fafc7220 */ /* 0x000fe20000410000 */
[----:B------:R-:W-:Y:S01]  /*14f0*/  IADD3 R180, R186, 0x280, RZ ;  /* 0x00000280bab47810 */ /* 0x000fe20007ffe0ff */
[----:B------:R-:W-:-:S02]  /*1500*/  FMUL.FTZ R244, R4, R196 ;  /* 0x000000c404f47220 */ /* 0x000fc40000410000 */
[----:B------:R-:W3:Y:S02]  /*1510*/  LDL R196, [R1+0x5c] ;  /* 0x00005c0001c47983 */ /* 0x000ee40000100800 */
[----:B------:R-:W-:-:S04]  /*1520*/  IMAD.WIDE.U32 R180, R180, 0x10, R190 ;  /* 0x00000010b4b47825 */ /* 0x000fc800078e00be */
[----:B------:R-:W-:Y:S01]  /*1530*/  FMUL.FTZ R220, R4, R201 ;  /* 0x000000c904dc7220 */ /* 0x000fe20000410000 */
[----:B------:R-:W-:Y:S01]  /*1540*/  FADD.FTZ R122, R122, R230 ;  /* 0x000000e67a7a7221 */ /* 0x000fe20000010000 */
[----:B------:R-:W3:Y:S01]  /*1550*/  LDL R201, [R1+0x48] ;  /* 0x0000480001c97983 */ /* 0x000ee20000100800 */
[----:B------:R-:W-:-:S03]  /*1560*/  FMUL.FTZ R221, R4, R200 ;  /* 0x000000c804dd7220 */ /* 0x000fc60000410000 */
[----:B------:R-:W3:Y:S04]  /*1570*/  LDG.E.128 R180, desc[UR4][R180.64] ;  /* 0x00000004b4b47981 */ /* 0x000ee8000c1e1d00 */
[----:B------:R-:W3:Y:S01]  /*1580*/  LDL R200, [R1+0x4c] ;  /* 0x00004c0001c87983 */ /* 0x000ee20000100800 */
[----:B------:R-:W-:Y:S01]  /*1590*/  FMUL.FTZ R251, R243, R226 ;  /* 0x000000e2f3fb7220 */ /* 0x000fe20000410000 */
[----:B------:R-:W-:Y:S02]  /*15a0*/  FMUL.FTZ R243, R4, R197 ;  /* 0x000000c504f37220 */ /* 0x000fe40000410000 */
[----:B------:R-:W3:Y:S01]  /*15b0*/  LDL R197, [R1+0x58] ;  /* 0x0000580001c57983 */ /* 0x000ee20000100800 */
[----:B------:R-:W-:Y:S01]  /*15c0*/  FMUL.FTZ R250, R242, R227 ;  /* 0x000000e3f2fa7220 */ /* 0x000fe20000410000 */
[----:B------:R-:W-:-:S04]  /*15d0*/  FMUL.FTZ R242, R4, R6 ;  /* 0x0000000604f27220 */ /* 0x000fc80000410000 */
[----:B------:R-:W-:Y:S01]  /*15e0*/  FFMA.FTZ R162, R230, R242, R162 ;  /* 0x000000f2e6a27223 */ /* 0x000fe200000100a2 */
[----:B--2---:R-:W-:Y:S02]  /*15f0*/  FMUL.FTZ R222, R194, R9 ;  /* 0x00000009c2de7220 */ /* 0x004fe40000410000 */
[----:B------:R-:W2:Y:S01]  /*1600*/  LDL R194, [R1+0x64] ;  /* 0x0000640001c27983 */ /* 0x000ea20000100800 */
[----:B----4-:R-:W-:-:S03]  /*1610*/  FMUL.FTZ R225, R195, R235 ;  /* 0x000000ebc3e17220 */ /* 0x010fc60000410000 */
[----:B------:R-:W4:Y:S01]  /*1620*/  LDL R195, [R1+0x60] ;  /* 0x0000600001c37983 */ /* 0x000f220000100800 */
[----:B------:R-:W-:Y:S01]  /*1630*/  FMUL.FTZ R230, R218, R230 ;  /* 0x000000e6dae67220 */ /* 0x000fe20000410000 */
[C---:B------:R-:W-:Y:S02]  /*1640*/  FMUL.FTZ R218, R4.reuse, R198 ;  /* 0x000000c604da7220 */ /* 0x040fe40000410000 */
[----:B------:R-:W4:Y:S01]  /*1650*/  LDL R198, [R1+0x54] ;  /* 0x0000540001c67983 */ /* 0x000f220000100800 */
[----:B------:R-:W-:Y:S01]  /*1660*/  FFMA.FTZ R159, R227, R245, R159 ;  /* 0x000000f5e39f7223 */ /* 0x000fe2000001009f */
[----:B------:R-:W-:Y:S01]  /*1670*/  FADD.FTZ R127, R127, R227 ;  /* 0x000000e37f7f7221 */ /* 0x000fe20000010000 */
[C---:B------:R-:W-:Y:S01]  /*1680*/  FMUL.FTZ R227, R4.reuse, R7 ;  /* 0x0000000704e37220 */ /* 0x040fe20000410000 */
[----:B------:R-:W-:Y:S01]  /*1690*/  FADD.FTZ R123, R123, R231 ;  /* 0x000000e77b7b7221 */ /* 0x000fe20000010000 */
[----:B------:R-:W-:Y:S02]  /*16a0*/  FMUL.FTZ R6, R4, R202 ;  /* 0x000000ca04067220 */ /* 0x000fe40000410000 */
[----:B------:R-:W-:Y:S01]  /*16b0*/  FFMA.FTZ R163, R231, R227, R163 ;  /* 0x000000e3e7a37223 */ /* 0x000fe200000100a3 */
[----:B------:R-:W-:Y:S01]  /*16c0*/  FMUL.FTZ R231, R217, R231 ;  /* 0x000000e7d9e77220 */ /* 0x000fe20000410000 */
[----:B------:R-:W-:Y:S01]  /*16d0*/  FMUL.FTZ R217, R193, R10 ;  /* 0x0000000ac1d97220 */ /* 0x000fe20000410000 */
[----:B------:R-:W-:Y:S01]  /*16e0*/  FFMA.FTZ R161, R229, R243, R161 ;  /* 0x000000f3e5a17223 */ /* 0x000fe200000100a1 */
[----:B------:R-:W-:Y:S01]  /*16f0*/  FADD.FTZ R121, R121, R229 ;  /* 0x000000e579797221 */ /* 0x000fe20000010000 */
[----:B------:R-:W-:Y:S01]  /*1700*/  FMUL.FTZ R248, R248, R229 ;  /* 0x000000e5f8f87220 */ /* 0x000fe20000410000 */
[----:B------:R-:W-:Y:S01]  /*1710*/  FADD.FTZ R193, RZ, R223 ;  /* 0x000000dfffc17221 */ /* 0x000fe20000010000 */
[----:B------:R-:W-:Y:S01]  /*1720*/  FMUL.FTZ R229, R216, R232 ;  /* 0x000000e8d8e57220 */ /* 0x000fe20000410000 */
[----:B------:R-:W-:Y:S01]  /*1730*/  FFMA.FTZ R171, R11, R6, R171 ;  /* 0x000000060bab7223 */ /* 0x000fe200000100ab */
[----:B------:R-:W-:Y:S01]  /*1740*/  FADD.FTZ R115, R115, R11 ;  /* 0x0000000b73737221 */ /* 0x000fe20000010000 */
[----:B------:R-:W-:Y:S01]  /*1750*/  FADD.FTZ R193, R193, R252 ;  /* 0x000000fcc1c17221 */ /* 0x000fe20000010000 */
[----:B------:R-:W-:Y:S01]  /*1760*/  FFMA.FTZ R156, R224, R241, R156 ;  /* 0x000000f1e09c7223 */ /* 0x000fe2000001009c */
[----:B------:R-:W-:Y:S01]  /*1770*/  FADD.FTZ R124, R124, R224 ;  /* 0x000000e07c7c7221 */ /* 0x000fe20000010000 */
[----:B------:R-:W-:Y:S01]  /*1780*/  FADD.FTZ R108, R108, R176 ;  /* 0x000000b06c6c7221 */ /* 0x000fe20000010000 */
[----:B------:R-:W-:Y:S01]  /*1790*/  FMUL.FTZ R249, R249, R228 ;  /* 0x000000e4f9f97220 */ /* 0x000fe20000410000 */
[----:B------:R-:W-:Y:S01]  /*17a0*/  FFMA.FTZ R158, R226, R246, R158 ;  /* 0x000000f6e29e7223 */ /* 0x000fe2000001009e */
[----:B---3--:R-:W-:Y:S01]  /*17b0*/  FMUL.FTZ R216, R192, R11 ;  /* 0x0000000bc0d87220 */ /* 0x008fe20000410000 */
[----:B------:R-:W-:Y:S01]  /*17c0*/  FMUL.FTZ R11, R4, R208 ;  /* 0x000000d0040b7220 */ /* 0x000fe20000410000 */
[----:B------:R-:W-:Y:S01]  /*17d0*/  FFMA.FTZ R192, R241, R223, RZ ;  /* 0x000000dff1c07223 */ /* 0x000fe200000100ff */
[----:B------:R-:W-:-:S02]  /*17e0*/  FMUL.FTZ R224, R215, R8 ;  /* 0x00000008d7e07220 */ /* 0x000fc40000410000 */
[----:B------:R-:W-:Y:S01]  /*17f0*/  FFMA.FTZ R172, R176, R11, R172 ;  /* 0x0000000bb0ac7223 */ /* 0x000fe200000100ac */
[----:B------:R-:W-:-:S04]  /*1800*/  FFMA.FTZ R192, R247, R252, R192 ;  /* 0x000000fcf7c07223 */ /* 0x000fc800000100c0 */
[----:B------:R-:W-:Y:S01]  /*1810*/  FFMA.FTZ R192, R246, R251, R192 ;  /* 0x000000fbf6c07223 */ /* 0x000fe200000100c0 */
[----:B------:R-:W-:Y:S01]  /*1820*/  FADD.FTZ R126, R126, R226 ;  /* 0x000000e27e7e7221 */ /* 0x000fe20000010000 */
[----:B------:R-:W-:Y:S01]  /*1830*/  FFMA.FTZ R160, R228, R244, R160 ;  /* 0x000000f4e4a07223 */ /* 0x000fe200000100a0 */
[----:B------:R-:W-:Y:S01]  /*1840*/  FADD.FTZ R120, R120, R228 ;  /* 0x000000e478787221 */ /* 0x000fe20000010000 */
[----:B------:R-:W-:Y:S01]  /*1850*/  FFMA.FTZ R192, R245, R250, R192 ;  /* 0x000000faf5c07223 */ /* 0x000fe200000100c0 */
[----:B------:R-:W-:Y:S01]  /*1860*/  FMUL.FTZ R228, R214, R233 ;  /* 0x000000e9d6e47220 */ /* 0x000fe20000410000 */
[----:B------:R-:W-:Y:S01]  /*1870*/  FMUL.FTZ R226, R213, R234 ;  /* 0x000000ead5e27220 */ /* 0x000fe20000410000 */
[C---:B------:R-:W-:Y:S01]  /*1880*/  FMUL.FTZ R214, R4.reuse, R204 ;  /* 0x000000cc04d67220 */ /* 0x040fe20000410000 */
[----:B------:R-:W-:Y:S01]  /*1890*/  FMUL.FTZ R213, R4, R205 ;  /* 0x000000cd04d57220 */ /* 0x000fe20000410000 */
[----:B------:R-:W-:Y:S01]  /*18a0*/  FFMA.FTZ R192, R244, R249, R192 ;  /* 0x000000f9f4c07223 */ /* 0x000fe200000100c0 */
[----:B------:R-:W-:Y:S01]  /*18b0*/  FMUL.FTZ R7, R4, R203 ;  /* 0x000000cb04077220 */ /* 0x000fe20000410000 */
[----:B------:R-:W-:Y:S01]  /*18c0*/  FFMA.FTZ R168, R8, R214, R168 ;  /* 0x000000d608a87223 */ /* 0x000fe200000100a8 */
        /* <DEDUP_REMOVED lines=9> */
[----:B------:R-:W-:Y:S01]  /*1960*/  FFMA.FTZ R174, R178, R9, R174 ;  /* 0x00000009b2ae7223 */ /* 0x000fe200000100ae */
[----:B------:R-:W-:Y:S01]  /*1970*/  FADD.FTZ R110, R110, R178 ;  /* 0x000000b26e6e7221 */ /* 0x000fe20000010000 */
[----:B------:R-:W-:Y:S01]  /*1980*/  FFMA.FTZ R175, R179, R8, R175 ;  /* 0x00000008b3af7223 */ /* 0x000fe200000100af */
[----:B------:R-:W-:Y:S01]  /*1990*/  FADD.FTZ R111, R111, R179 ;  /* 0x000000b36f6f7221 */ /* 0x000fe20000010000 */
[----:B------:R-:W-:Y:S01]  /*19a0*/  FMUL.FTZ R219, R4, R199 ;  /* 0x000000c704db7220 */ /* 0x000fe20000410000 */
[----:B------:R-:W-:Y:S01]  /*19b0*/  FFMA.FTZ R173, R177, R10, R173 ;  /* 0x0000000ab1ad7223 */ /* 0x000fe200000100ad */
[----:B------:R-:W3:Y:S01]  /*19c0*/  LDL R199, [R1+0x50] ;  /* 0x0000500001c77983 */ /* 0x000ee20000100800 */
[----:B------:R-:W-:Y:S01]  /*19d0*/  FADD.FTZ R109, R109, R177 ;  /* 0x000000b16d6d7221 */ /* 0x000fe20000010000 */
[----:B------:R-:W-:Y:S01]  /*19e0*/  FMUL.FTZ R177, R196, R177 ;  /* 0x000000b1c4b17220 */ /* 0x000fe20000410000 */
[----:B------:R-:W-:Y:S01]  /*19f0*/  IADD3 R184, R186, 0x300, RZ ;  /* 0x00000300bab87810 */ /* 0x000fe20007ffe0ff */
[----:B------:R-:W-:Y:S01]  /*1a00*/  FADD.FTZ R100, R100, R180 ;  /* 0x000000b464647221 */ /* 0x000fe20000010000 */
[----:B------:R-:W-:Y:S01]  /*1a10*/  IADD3 R186, R186, 0x380, RZ ;  /* 0x00000380baba7810 */ /* 0x000fe20007ffe0ff */
[----:B------:R-:W3:Y:S02]  /*1a20*/  LDL R203, [R1+0x28] ;  /* 0x0000280001cb7983 */ /* 0x000ee40000100800 */
[----:B------:R-:W-:-:S02]  /*1a30*/  IMAD.WIDE.U32 R184, R184, 0x10, R190 ;  /* 0x00000010b8b87825 */ /* 0x000fc400078e00be */
[----:B------:R-:W3:Y:S02]  /*1a40*/  LDL R204, [R1+0x2c] ;  /* 0x00002c0001cc7983 */ /* 0x000ee40000100800 */
[----:B------:R-:W-:Y:S01]  /*1a50*/  FADD.FTZ R103, R103, R183 ;  /* 0x000000b767677221 */ /* 0x000fe20000010000 */
[----:B------:R-:W-:Y:S01]  /*1a60*/  IMAD.WIDE.U32 R190, R186, 0x10, R190 ;  /* 0x00000010babe7825 */ /* 0x000fe200078e00be */
[----:B------:R-:W3:Y:S04]  /*1a70*/  LDL R205, [R1+0x30] ;  /* 0x0000300001cd7983 */ /* 0x000ee80000100800 */
[----:B------:R-:W3:Y:S01]  /*1a80*/  LDG.E.128 R184, desc[UR4][R184.64] ;  /* 0x00000004b8b87981 */ /* 0x000ee2000c1e1d00 */
[----:B------:R-:W-:-:S03]  /*1a90*/  FADD.FTZ R101, R101, R181 ;  /* 0x000000b565657221 */ /* 0x000fc60000010000 */
[----:B------:R-:W3:Y:S01]  /*1aa0*/  LDG.E.128 R188, desc[UR4][R190.64] ;  /* 0x00000004bebc7981 */ /* 0x000ee2000c1e1d00 */
[----:B------:R-:W-:Y:S01]  /*1ab0*/  FMUL.FTZ R215, R197, R176 ;  /* 0x000000b0c5d77220 */ /* 0x000fe20000410000 */
[----:B------:R-:W-:-:S04]  /*1ac0*/  FADD.FTZ R176, R193, R251 ;  /* 0x000000fbc1b07221 */ /* 0x000fc80000010000 */
[----:B------:R-:W-:-:S04]  /*1ad0*/  FADD.FTZ R176, R176, R250 ;  /* 0x000000fab0b07221 */ /* 0x000fc80000010000 */
[----:B------:R-:W-:-:S04]  /*1ae0*/  FADD.FTZ R176, R176, R249 ;  /* 0x000000f9b0b07221 */ /* 0x000fc80000010000 */
[----:B------:R-:W-:-:S04]  /*1af0*/  FADD.FTZ R176, R176, R248 ;  /* 0x000000f8b0b07221 */ /* 0x000fc80000010000 */
[----:B------:R-:W-:Y:S01]  /*1b00*/  FADD.FTZ R176, R176, R230 ;  /* 0x000000e6b0b07221 */ /* 0x000fe20000010000 */
[----:B------:R-:W-:-:S04]  /*1b10*/  FMUL.FTZ R193, R4, R237 ;  /* 0x000000ed04c17220 */ /* 0x000fc80000410000 */
[----:B------:R-:W-:Y:S01]  /*1b20*/  FFMA.FTZ R104, R180, R193, R104 ;  /* 0x000000c1b4687223 */ /* 0x000fe20000010068 */
[----:B--2---:R-:W-:Y:S01]  /*1b30*/  FMUL.FTZ R194, R194, R179 ;  /* 0x000000b3c2c27220 */ /* 0x004fe20000410000 */
[----:B------:R-:W-:Y:S01]  /*1b40*/  FFMA.FTZ R179, R242, R230, R192 ;  /* 0x000000e6f2b37223 */ /* 0x000fe200000100c0 */
[----:B----4-:R-:W-:Y:S01]  /*1b50*/  FMUL.FTZ R178, R195, R178 ;  /* 0x000000b2c3b27220 */ /* 0x010fe20000410000 */
[----:B------:R-:W-:Y:S02]  /*1b60*/  FADD.FTZ R195, R176, R231 ;  /* 0x000000e7b0c37221 */ /* 0x000fe40000010000 */
[----:B------:R-:W-:Y:S02]  /*1b70*/  FFMA.FTZ R196, R227, R231, R179 ;  /* 0x000000e7e3c47223 */ /* 0x000fe400000100b3 */
[----:B------:R-:W-:Y:S02]  /*1b80*/  FADD.FTZ R195, R195, R229 ;  /* 0x000000e5c3c37221 */ /* 0x000fe40000010000 */
[----:B------:R-:W-:-:S02]  /*1b90*/  FFMA.FTZ R197, R221, R229, R196 ;  /* 0x000000e5ddc57223 */ /* 0x000fc400000100c4 */
[----:B------:R-:W-:Y:S01]  /*1ba0*/  FADD.FTZ R196, R195, R228 ;  /* 0x000000e4c3c47221 */ /* 0x000fe20000010000 */
[C---:B------:R-:W-:Y:S01]  /*1bb0*/  FMUL.FTZ R176, R4.reuse, R210 ;  /* 0x000000d204b07220 */ /* 0x040fe20000410000 */
[----:B------:R-:W-:Y:S01]  /*1bc0*/  FMUL.FTZ R195, R201, R180 ;  /* 0x000000b4c9c37220 */ /* 0x000fe20000410000 */
[----:B------:R-:W-:Y:S01]  /*1bd0*/  FMUL.FTZ R201, R4, R50 ;  /* 0x0000003204c97220 */ /* 0x000fe20000410000 */
[----:B------:R-:W-:Y:S01]  /*1be0*/  FADD.FTZ R180, R196, R226 ;  /* 0x000000e2c4b47221 */ /* 0x000fe20000010000 */
[----:B------:R-:W-:Y:S01]  /*1bf0*/  FMUL.FTZ R196, R200, R181 ;  /* 0x000000b5c8c47220 */ /* 0x000fe20000410000 */
[----:B------:R0:W5:Y:S01]  /*1c00*/  LDL.LU R50, [R1+0xc0] ;  /* 0x0000c00001327983 */ /* 0x0001620000300800 */
[----:B------:R-:W-:Y:S01]  /*1c10*/  FMUL.FTZ R200, R4, R49 ;  /* 0x0000003104c87220 */ /* 0x000fe20000410000 */
[----:B------:R-:W-:Y:S01]  /*1c20*/  FFMA.FTZ R107, R183, R176, R107 ;  /* 0x000000b0b76b7223 */ /* 0x000fe2000001006b */
[----:B------:R-:W-:Y:S01]  /*1c30*/  FMUL.FTZ R202, R198, R183 ;  /* 0x000000b7c6ca7220 */ /* 0x000fe20000410000 */
[----:B------:R0:W5:Y:S04]  /*1c40*/  LDL.LU R49, [R1+0xbc] ;  /* 0x0000bc0001317983 */ /* 0x0001680000300800 */
[----:B------:R-:W2:Y:S01]  /*1c50*/  LDL R183, [R1+0x34] ;  /* 0x0000340001b77983 */ /* 0x000ea20000100800 */
[----:B------:R-:W-:Y:S01]  /*1c60*/  FFMA.FTZ R197, R220, R228, R197 ;  /* 0x000000e4dcc57223 */ /* 0x000fe200000100c5 */
[----:B------:R-:W-:-:S03]  /*1c70*/  FMUL.FTZ R192, R4, R212 ;  /* 0x000000d404c07220 */ /* 0x000fc60000410000 */
[----:B------:R-:W-:Y:S01]  /*1c80*/  FFMA.FTZ R197, R219, R226, R197 ;  /* 0x000000e2dbc57223 */ /* 0x000fe200000100c5 */
[----:B------:R-:W-:-:S03]  /*1c90*/  FFMA.FTZ R105, R181, R192, R105 ;  /* 0x000000c0b5697223 */ /* 0x000fc60000010069 */
[----:B------:R-:W-:Y:S01]  /*1ca0*/  FFMA.FTZ R181, R218, R225, R197 ;  /* 0x000000e1dab57223 */ /* 0x000fe200000100c5 */
[C---:B------:R-:W-:Y:S01]  /*1cb0*/  FMUL.FTZ R198, R4.reuse, R47 ;  /* 0x0000002f04c67220 */ /* 0x040fe20000410000 */
[----:B------:R-:W-:Y:S01]  /*1cc0*/  FMUL.FTZ R179, R4, R211 ;  /* 0x000000d304b37220 */ /* 0x000fe20000410000 */
[----:B------:R-:W-:Y:S01]  /*1cd0*/  FFMA.FTZ R164, R232, R221, R164 ;  /* 0x000000dde8a47223 */ /* 0x000fe200000100a4 */
[----:B------:R-:W-:Y:S01]  /*1ce0*/  FADD.FTZ R116, R116, R232 ;  /* 0x000000e874747221 */ /* 0x000fe20000010000 */
[C---:B------:R-:W-:Y:S01]  /*1cf0*/  FMUL.FTZ R209, R4.reuse, R46 ;  /* 0x0000002e04d17220 */ /* 0x040fe20000410000 */
[C---:B------:R-:W-:Y:S01]  /*1d00*/  FMUL.FTZ R208, R4.reuse, R45 ;  /* 0x0000002d04d07220 */ /* 0x040fe20000410000 */
[C---:B------:R-:W-:Y:S01]  /*1d10*/  FMUL.FTZ R207, R4.reuse, R44 ;  /* 0x0000002c04cf7220 */ /* 0x040fe20000410000 */
[----:B---3--:R-:W-:Y:S01]  /*1d20*/  FMUL.FTZ R197, R199, R182 ;  /* 0x000000b6c7c57220 */ /* 0x008fe20000410000 */
[----:B------:R-:W-:Y:S02]  /*1d30*/  FMUL.FTZ R199, R4, R48 ;  /* 0x0000003004c77220 */ /* 0x000fe40000410000 */
[----:B------:R0:W5:Y:S04]  /*1d40*/  LDL.LU R48, [R1+0xb8] ;  /* 0x0000b80001307983 */ /* 0x0001680000300800 */
[----:B------:R0:W5:Y:S04]  /*1d50*/  LDL.LU R47, [R1+0xb4] ;  /* 0x0000b400012f7983 */ /* 0x0001680000300800 */
[----:B------:R-:W3:Y:S04]  /*1d60*/  LDL R211, [R1+0x18] ;  /* 0x0000180001d37983 */ /* 0x000ee80000100800 */
[----:B------:R-:W4:Y:S04]  /*1d70*/  LDL R212, [R1+0x1c] ;  /* 0x00001c0001d47983 */ /* 0x000f280000100800 */
[----:B------:R-:W4:Y:S01]  /*1d80*/  LDL R232, [R1+0x20] ;  /* 0x0000200001e87983 */ /* 0x000f220000100800 */
[----:B--2---:R-:W-:-:S03]  /*1d90*/  FMUL.FTZ R210, R183, R187 ;  /* 0x000000bbb7d27220 */ /* 0x004fc60000410000 */
[----:B------:R-:W2:Y:S04]  /*1da0*/  LDL R183, [R1+0x24] ;  /* 0x0000240001b77983 */ /* 0x000ea80000100800 */
[----:B------:R0:W5:Y:S04]  /*1db0*/  LDL.LU R46, [R1+0xb0] ;  /* 0x0000b000012e7983 */ /* 0x0001680000300800 */
[----:B------:R0:W5:Y:S04]  /*1dc0*/  LDL.LU R45, [R1+0xac] ;  /* 0x0000ac00012d7983 */ /* 0x0001680000300800 */
        /* <DEDUP_REMOVED lines=19> */
[----:B------:R-:W-:-:S04]  /*1f00*/  FADD.FTZ R180, R180, R194 ;  /* 0x000000c2b4b47221 */ /* 0x000fc80000010000 */
        /* <DEDUP_REMOVED lines=12> */
[----:B------:R-:W-:-:S02]  /*1fd0*/  FMUL.FTZ R205, R205, R186 ;  /* 0x000000bacdcd7220 */ /* 0x000fc40000410000 */
        /* <DEDUP_REMOVED lines=40> */
[----:B0-----:R-:W-:-:S07]  /*2260*/  FFMA.FTZ R183, R206, R191, R181 ;  /* 0x000000bfceb77223 */ /* 0x001fce00000100b5 */
.L_x_12952:
[----:B------:R-:W-:Y:S05]  /*2270*/  BSYNC B0 ;  /* 0x0000000000007941 */ /* 0x000fea0003800000 */
.L_x_12950:
        /* <DEDUP_REMOVED lines=27> */
.L_x_13029:
[----:B------:R-:W2:Y:S01]  /*2430*/  LDL.LU R180, [R1] ;  /* 0x0000000001b47983 */ /* 0x000ea20000300800 */
[----:B------:R-:W3:Y:S01]  /*2440*/  LDC R181, c[0x0][0x218] ;  /* 0x00008600ffb57b82 */ /* 0x000ee20000000800 */
[----:B------:R-:W-:Y:S01]  /*2450*/  HFMA2.MMA R188, -RZ, RZ, 0, 0 ;  /* 0x00000000ffbc7435 */ /* 0x000fe200000001ff */
[----:B------:R-:W-:Y:S01]  /*2460*/  LOP3.LUT R187, R233, 0x7f, RZ, 0xc0, !PT ;  /* 0x0000007fe9bb7812 */ /* 0x000fe200078ec0ff */
        /* <DEDUP_REMOVED lines=10> */
[----:B------:R-:W-:Y:S02]  /*2510*/  ISETP.NE.U32.AND P3, PT, RZ, UR12, PT ;  /* 0x0000000cff007c0c */ /* 0x000fe4000bf65070 */
[----:B0-----:R-:W-:Y:S02]  /*2520*/  ISETP.NE.AND P2, PT, R233, RZ, PT ;  /* 0x000000ffe900720c */ /* 0x001fe40003f45270 */
[----:B-----5:R-:W-:Y:S02]  /*2530*/  @!P6 FSEL R233, R40, RZ, P1 ;  /* 0x000000ff28e9e208 */ /* 0x020fe40000800000 */
[----:B--2---:R-:W-:-:S13]  /*2540*/  ISETP.GE.AND P4, PT, R180, 0x1, PT ;  /* 0x00000001b400780c */ /* 0x004fda0003f86270 */
[----:B------:R-:W-:Y:S01]  /*2550*/  @P4 IADD3 R180, R180, -0x1, RZ ;  /* 0xffffffffb4b44810 */ /* 0x000fe20007ffe0ff */
[----:B------:R-:W0:Y:S04]  /*2560*/  @P4 LDC R235, c[0x0][0x29c] ;  /* 0x0000a700ffeb4b82 */ /* 0x000e280000000800 */
[----:B---3--:R-:W-:-:S04]  /*2570*/  @P4 IMAD R180, R180, R181, RZ ;  /* 0x000000b5b4b44224 */ /* 0x008fc800078e02ff */
[----:B------:R-:W1:Y:S01]  /*2580*/  @P4 LDC R236, c[0x0][0x29c] ;  /* 0x0000a700ffec4b82 */ /* 0x000e620000000800 */
[----:B------:R-:W-:-:S04]  /*2590*/  @P4 SHF.R.S32.HI R181, RZ, 0x1f, R180 ;  /* 0x0000001fffb54819 */ /* 0x000fc800000114b4 */
[----:B------:R-:W-:-:S04]  /*25a0*/  @P4 LEA.HI R181, R181, R180, RZ, 0x2 ;  /* 0x000000b4b5b54211 */ /* 0x000fc800078f10ff */
[----:B------:R-:W-:Y:S02]  /*25b0*/  @P4 LEA.HI.SX32 R188, R181, R187, 0x1e ;  /* 0x000000bbb5bc4211 */ /* 0x000fe400078ff2ff */
[----:B------:R-:W-:Y:S01]  /*25c0*/  MOV R187, 0x400 ;  /* 0x0000040000bb7802 */ /* 0x000fe20000000f00 */
[----:B------:R-:W2:Y:S03]  /*25d0*/  @P4 LDC.64 R180, c[0x0][0x220] ;  /* 0x00008800ffb44b82 */ /* 0x000ea60000000a00 */
[----:B----4-:R-:W-:-:S04]  /*25e0*/  LEA R187, R232, R187, 0x18 ;  /* 0x000000bbe8bb7211 */ /* 0x010fc800078ec0ff */
[----:B------:R-:W-:-:S05]  /*25f0*/  @!P0 LEA R185, R185, R187, 0x3 ;  /* 0x000000bbb9b98211 */ /* 0x000fca00078e18ff */
[----:B------:R-:W-:Y:S01]  /*2600*/  @!P0 STS.64 [R185+0x4000], R182 ;  /* 0x004000b6b9008388 */ /* 0x000fe20000000a00 */
[----:B------:R-:W-:Y:S01]  /*2610*/  LEA R184, R184, R187, 0x3 ;  /* 0x000000bbb8b87211 */ /* 0x000fe200078e18ff */
[----:B--2---:R-:W-:Y:S01]  /*2620*/  @P4 IMAD.WIDE.U32 R180, R188, 0x10, R180 ;  /* 0x00000010bcb44825 */ /* 0x004fe200078e00b4 */
[----:B------:R-:W-:Y:S06]  /*2630*/  BAR.SYNC.DEFER_BLOCKING 0x0 ;  /* 0x0000000000007b1d */ /* 0x000fec0000010000 */
[----:B------:R2:W5:Y:S01]  /*2640*/  @P4 LDG.E.128 R80, desc[UR4][R180.64] ;  /* 0x00000004b4504981 */ /* 0x000562000c1e1d00 */
[----:B------:R-:W-:-:S04]  /*2650*/  ISETP.NE.U32.AND P0, PT, RZ, UR12, PT ;  /* 0x0000000cff007c0c */ /* 0x000fc8000bf05070 */
[----:B------:R-:W-:Y:S01]  /*2660*/  ISETP.NE.AND.EX P0, PT, RZ, UR13, PT, P0 ;  /* 0x0000000dff007c0c */ /* 0x000fe2000bf05300 */
[----:B--2---:R-:W2:Y:S04]  /*2670*/  LDS.128 R180, [R184+0x4000] ;  /* 0x00400000b8b47984 */ /* 0x004ea80000000c00 */
[----:B------:R-:W3:Y:S01]  /*2680*/  LDS.128 R184, [R184+0x4010] ;  /* 0x00401000b8b87984 */ /* 0x000ee20000000c00 */
[----:B--2---:R-:W-:Y:S01]  /*2690*/  FADD.FTZ R180, RZ, R180 ;  /* 0x000000b4ffb47221 */ /* 0x004fe20000010000 */
[----:B------:R-:W-:-:S03]  /*26a0*/  FADD.FTZ R181, RZ, R181 ;  /* 0x000000b5ffb57221 */ /* 0x000fc60000010000 */
[----:B------:R-:W-:Y:S01]  /*26b0*/  FADD.FTZ R180, R182, R180 ;  /* 0x000000b4b6b47221 */ /* 0x000fe20000010000 */
[----:B------:R-:W-:-:S03]  /*26c0*/  FADD.FTZ R181, R183, R181 ;  /* 0x000000b5b7b57221 */ /* 0x000fc60000010000 */
[----:B---3--:R-:W-:Y:S01]  /*26d0*/  FADD.FTZ R180, R180, R184 ;  /* 0x000000b8b4b47221 */ /* 0x008fe20000010000 */
[----:B------:R-:W-:-:S03]  /*26e0*/  FADD.FTZ R181, R181, R185 ;  /* 0x000000b9b5b57221 */ /* 0x000fc60000010000 */
[----:B------:R-:W-:Y:S01]  /*26f0*/  FADD.FTZ R182, R186, R180 ;  /* 0x000000b4bab67221 */ /* 0x000fe20000010000 */
[----:B------:R-:W-:Y:S02]  /*2700*/  FADD.FTZ R183, R187, R181 ;  /* 0x000000b5bbb77221 */ /* 0x000fe40000010000 */
[----:B------:R-:W2:Y:S01]  /*2710*/  @P0 LDC.64 R180, c[0x0][0x308] ;  /* 0x0000c200ffb40b82 */ /* 0x000ea20000000a00 */
[----:B------:R-:W-:Y:S01]  /*2720*/  FMUL.FTZ R182, R182, UR10 ;  /* 0x0000000ab6b67c20 */ /* 0x000fe20008410000 */
[----:B------:R-:W-:-:S04]  /*2730*/  FMUL.FTZ R185, R183, UR10 ;  /* 0x0000000ab7b97c20 */ /* 0x000fc80008410000 */
[----:B------:R-:W-:Y:S02]  /*2740*/  FSEL R184, R182, RZ, !P2 ;  /* 0x000000ffb6b87208 */ /* 0x000fe40005000000 */
        /* <DEDUP_REMOVED lines=8> */
.L_x_12955:
[----:B------:R-:W-:Y:S05]  /*27d0*/  BSYNC B0 ;  /* 0x0000000000007941 */ /* 0x000fea0003800000 */
.L_x_12954:
        /* <DEDUP_REMOVED lines=11> */
.L_x_12957:
[----:B------:R-:W-:Y:S05]  /*2890*/  BSYNC B0 ;  /* 0x0000000000007941 */ /* 0x000fea0003800000 */
.L_x_12956:
[----:B------:R-:W-:Y:S01]  /*28a0*/  @!P6 ISETP.NE.U32.AND P2, PT, R2, RZ, PT ;  /* 0x000000ff0200e20c */ /* 0x000fe20003f45070 */
[----:B------:R-:W-:Y:S01]  /*28b0*/  BSSY B0, `(.L_x_12958) ;  /* 0x000000d000007945 */ /* 0x000fe20003800000 */
[----:B------:R-:W-:Y:S01]  /*28c0*/  ISETP.NE.AND.EX P3, PT, RZ, UR13, PT, P3 ;  /* 0x0000000dff007c0c */ /* 0x000fe2000bf65330 */
[----:B--2---:R-:W-:Y:S01]  /*28d0*/  @P0 IMAD.WIDE.U32 R186, R3, 0x10, R180 ;  /* 0x0000001003ba0825 */ /* 0x004fe200078e00b4 */
        /* <DEDUP_REMOVED lines=10> */
.L_x_12959:
[----:B------:R-:W-:Y:S05]  /*2980*/  BSYNC B0 ;  /* 0x0000000000007941 */ /* 0x000fea0003800000 */
.L_x_12958:
        /* <DEDUP_REMOVED lines=9> */
.L_x_12961:
[----:B------:R-:W-:Y:S05]  /*2a20*/  BSYNC B0 ;  /* 0x0000000000007941 */ /* 0x000fea0003800000 */
.L_x_12960:
[C---:B------:R-:W-:Y:S01]  /*2a30*/  SEL R180, R233.reuse, R76, P3 ;  /* 0x0000004ce9b47207 */ /* 0x040fe20001800000 */
[----:B------:R-:W2:Y:S01]  /*2a40*/  LDL R237, [R1+0x44] ;  /* 0x0000440001ed7983 */ /* 0x000ea20000100800 */
[----:B------:R-:W-:Y:S01]  /*2a50*/  SEL R181, R234, R77, P3 ;  /* 0x0000004deab57207 */ /* 0x000fe20001800000 */
[----:B------:R-:W-:Y:S01]  /*2a60*/  @P4 FMUL.FTZ R233, R233, R235 ;  /* 0x000000ebe9e94220 */ /* 0x000fe20000410000 */
[----:B------:R-:W-:Y:S02]  /*2a70*/  SEL R182, R232, R78, P3 ;  /* 0x0000004ee8b67207 */ /* 0x000fe40001800000 */
[----:B------:R-:W-:Y:S01]  /*2a80*/  SEL R183, R189, R79, P3 ;  /* 0x0000004fbdb77207 */ /* 0x000fe20001800000 */
[----:B------:R-:W-:Y:S01]  /*2a90*/  @P4 FMUL.FTZ R234, R234, R236 ;  /* 0x000000eceaea4220 */ /* 0x000fe20000410000 */
[----:B------:R-:W3:Y:S04]  /*2aa0*/  LDL R235, [R1+0x40] ;  /* 0x0000400001eb7983 */ /* 0x000ee80000100800 */
[----:B------:R0:W-:Y:S04]  /*2ab0*/  @P0 STG.E.128 desc[UR4][R186.64], R180 ;  /* 0x000000b4ba000986 */ /* 0x0001e8000c101d04 */
[----:B------:R-:W4:Y:S01]  /*2ac0*/  LDL R236, [R1+0x3c] ;  /* 0x00003c0001ec7983 */ /* 0x000f220000100800 */
[----:B0-----:R-:W0:Y:S08]  /*2ad0*/  @P4 LDC R180, c[0x0][0x29c] ;  /* 0x0000a700ffb44b82 */ /* 0x001e300000000800 */
[----:B------:R-:W1:Y:S08]  /*2ae0*/  @P4 LDC R187, c[0x0][0x29c] ;  /* 0x0000a700ffbb4b82 */ /* 0x000e700000000800 */
[----:B------:R-:W1:Y:S01]  /*2af0*/  @P4 LDC.64 R182, c[0x0][0x2f8] ;  /* 0x0000be00ffb64b82 */ /* 0x000e620000000a00 */
[----:B0-----:R-:W-:-:S02]  /*2b00*/  @P4 FMUL.FTZ R186, R232, R180 ;  /* 0x000000b4e8ba4220 */ /* 0x001fc40000410000 */
[----:B------:R-:W4:Y:S05]  /*2b10*/  LDL R232, [R1+0x38] ;  /* 0x0000380001e87983 */ /* 0x000f2a0000100800 */
[----:B------:R-:W0:Y:S01]  /*2b20*/  @P4 LDC.64 R180, c[0x0][0x220] ;  /* 0x00008800ffb44b82 */ /* 0x000e220000000a00 */
[----:B-1----:R-:W-:Y:S01]  /*2b30*/  @P4 FMUL.FTZ R187, R189, R187 ;  /* 0x000000bbbdbb4220 */ /* 0x002fe20000410000 */
[----:B------:R-:W-:Y:S01]  /*2b40*/  IADD3 R189, R188, 0x80, RZ ;  /* 0x00000080bcbd7810 */ /* 0x000fe20007ffe0ff */
[----:B-----5:R-:W-:Y:S01]  /*2b50*/  @P4 FFMA.FTZ R44, R80, R233, R44 ;  /* 0x000000e9502c4223 */ /* 0x020fe2000001002c */
[----:B------:R-:W-:Y:S01]  /*2b60*/  @P4 FFMA.FTZ R45, R81, R234, R45 ;  /* 0x000000ea512d4223 */ /* 0x000fe2000001002d */
[----:B------:R-:W-:-:S04]  /*2b70*/  @P4 IMAD.WIDE.U32 R182, R188, 0x10, R182 ;  /* 0x00000010bcb64825 */ /* 0x000fc800078e00b6 */
[-C--:B------:R-:W-:Y:S01]  /*2b80*/  @P4 FFMA.FTZ R46, R82, R186.reuse, R46 ;  /* 0x000000ba522e4223 */ /* 0x080fe2000001002e */
[-C--:B------:R-:W-:Y:S01]  /*2b90*/  @P4 FFMA.FTZ R47, R83, R187.reuse, R47 ;  /* 0x000000bb532f4223 */ /* 0x080fe2000001002f */
[----:B0-----:R-:W-:Y:S01]  /*2ba0*/  @P4 IMAD.WIDE.U32 R180, R189, 0x10, R180 ;  /* 0x00000010bdb44825 */ /* 0x001fe200078e00b4 */
[----:B------:R-:W-:Y:S01]  /*2bb0*/  @!P6 ISETP.NE.U32.AND P1, PT, R2, RZ, PT ;  /* 0x000000ff0200e20c */ /* 0x000fe20003f25070 */
[----:B------:R-:W-:Y:S03]  /*2bc0*/  BSSY B0, `(.L_x_12962) ;  /* 0x0000015000007945 */ /* 0x000fe60003800000 */
[----:B------:R-:W-:Y:S02]  /*2bd0*/  @!P6 ISETP.NE.AND.EX P1, PT, R0, RZ, PT, P1 ;  /* 0x000000ff0000e20c */ /* 0x000fe40003f25310 */
[----:B------:R-:W-:Y:S01]  /*2be0*/  @!P6 ISETP.NE.U32.AND P2, PT, R2, RZ, PT ;  /* 0x000000ff0200e20c */ /* 0x000fe20003f45070 */
[----:B--2---:R-:W-:Y:S01]  /*2bf0*/  @P4 FMUL.FTZ R155, R237, R187 ;  /* 0x000000bbed9b4220 */ /* 0x004fe20000410000 */
[----:B---3--:R-:W-:-:S02]  /*2c00*/  @P4 FMUL.FTZ R154, R235, R186 ;  /* 0x000000baeb9a4220 */ /* 0x008fc40000410000 */
[----:B------:R-:W0:Y:S01]  /*2c10*/  @P0 LDC.64 R186, c[0x0][0x308] ;  /* 0x0000c200ffba0b82 */ /* 0x000e220000000a00 */
[----:B----4-:R-:W-:-:S07]  /*2c20*/  @P4 FMUL.FTZ R153, R236, R234 ;  /* 0x000000eaec994220 */ /* 0x010fce0000410000 */
[----:B------:R-:W1:Y:S01]  /*2c30*/  @P4 LDC R236, c[0x0][0x29c] ;  /* 0x0000a700ffec4b82 */ /* 0x000e620000000800 */
[----:B------:R-:W-:-:S05]  /*2c40*/  @P4 FMUL.FTZ R152, R232, R233 ;  /* 0x000000e9e8984220 */ /* 0x000fca0000410000 */
[----:B------:R2:W-:Y:S04]  /*2c50*/  @P4 STG.E.128 desc[UR4][R182.64], R152 ;  /* 0x00000098b6004986 */ /* 0x0005e8000c101d04 */
[----:B------:R3:W5:Y:S02]  /*2c60*/  @P4 LDG.E.128 R80, desc[UR4][R180.64] ;  /* 0x00000004b4504981 */ /* 0x000764000c1e1d00 */
[----:B---3--:R-:W3:Y:S08]  /*2c70*/  @P4 LDC R181, c[0x0][0x29c] ;  /* 0x0000a700ffb54b82 */ /* 0x008ef00000000800 */
[----:B--2---:R-:W2:Y:S01]  /*2c80*/  @P4 LDC R183, c[0x0][0x29c] ;  /* 0x0000a700ffb74b82 */ /* 0x004ea20000000800 */
[----:B------:R-:W-:Y:S01]  /*2c90*/  @!P6 FSEL R180, R36, RZ, P1 ;  /* 0x000000ff24b4e208 */ /* 0x000fe20000800000 */
[----:B01----:R-:W-:Y:S06]  /*2ca0*/  @!P6 BRA `(.L_x_12963) ;  /* 0x000000000018e947 */ /* 0x003fec0003800000 */
[----:B------:R-:W-:Y:S01]  /*2cb0*/  ISETP.NE.U32.AND P1, PT, R2, RZ, PT ;  /* 0x000000ff0200720c */ /* 0x000fe20003f25070 */
[----:B------:R-:W-:-:S03]  /*2cc0*/  FFMA.FTZ R180, R244, R185, R184 ;  /* 0x000000b9f4b47223 */ /* 0x000fc600000100b8 */
[----:B------:R-:W-:Y:S01]  /*2cd0*/  ISETP.NE.AND.EX P1, PT, R0, RZ, PT, P1 ;  /* 0x000000ff0000720c */ /* 0x000fe20003f25310 */
[----:B------:R-:W-:-:S04]  /*2ce0*/  FADD.FTZ R180, R249, -R180 ;  /* 0x800000b4f9b47221 */ /* 0x000fc80000010000 */
[----:B------:R-:W-:-:S08]  /*2cf0*/  FMUL.FTZ R180, R4, R180 ;  /* 0x000000b404b47220 */ /* 0x000fd00000410000 */
[----:B------:R-:W-:-:S07]  /*2d00*/  @P1 FADD.FTZ R180, R36, R180 ;  /* 0x000000b424b41221 */ /* 0x000fce0000010000 */
.L_x_12963:
[----:B------:R-:W-:Y:S05]  /*2d10*/  BSYNC B0 ;  /* 0x0000000000007941 */ /* 0x000fea0003800000 */
.L_x_12962:
        /* <DEDUP_REMOVED lines=12> */
.L_x_12965:
[----:B------:R-:W-:Y:S05]  /*2de0*/  BSYNC B0 ;  /* 0x0000000000007941 */ /* 0x000fea0003800000 */
.L_x_12964:
[----:B------:R-:W-:Y:S01]  /*2df0*/  @!P6 ISETP.NE.U32.AND P2, PT, R2, RZ, PT ;  /* 0x000000ff0200e20c */ /* 0x000fe20003f45070 */
[----:B------:R-:W-:Y:S01]  /*2e00*/  BSSY B0, `(.L_x_12966) ;  /* 0x000000f000007945 */ /* 0x000fe20003800000 */
[----:B--2---:R-:W-:Y:S01]  /*2e10*/  @P4 FMUL.FTZ R232, R180, R183 ;  /* 0x000000b7b4e84220 */ /* 0x004fe20000410000 */
[----:B---3--:R-:W-:Y:S01]  /*2e20*/  @P4 FMUL.FTZ R233, R182, R181 ;  /* 0x000000b5b6e94220 */ /* 0x008fe20000410000 */
        /* <DEDUP_REMOVED lines=12> */
.L_x_12967:
[----:B------:R-:W-:Y:S05]  /*2ef0*/  BSYNC B0 ;  /* 0x0000000000007941 */ /* 0x000fea0003800000 */
.L_x_12966:
        /* <DEDUP_REMOVED lines=9> */
.L_x_12969:
[----:B------:R-:W-:Y:S05]  /*2f90*/  BSYNC B0 ;  /* 0x0000000000007941 */ /* 0x000fea0003800000 */
.L_x_12968:
[----:B------:R-:W-:Y:S01]  /*2fa0*/  SEL R182, R235, R78, P3 ;  /* 0x0000004eebb67207 */ /* 0x000fe20001800000 */
[----:B------:R-:W2:Y:S01]  /*2fb0*/  LDL R238, [R1+0x10] ;  /* 0x0000100001ee7983 */ /* 0x000ea20000100800 */
[----:B------:R-:W-:-:S03]  /*2fc0*/  SEL R183, R234, R79, P3 ;  /* 0x0000004feab77207 */ /* 0x000fc60001800000 */
[----:B------:R-:W3:Y:S04]  /*2fd0*/  LDL R237, [R1+0x14] ;  /* 0x0000140001ed7983 */ /* 0x000ee80000100800 */
[----:B------:R0:W-:Y:S02]  /*2fe0*/  @P0 STG.E.128 desc[UR4][R186.64], R180 ;  /* 0x000000b4ba000986 */ /* 0x0001e4000c101d04 */
[----:B0-----:R-:W-:Y:S01]  /*2ff0*/  @P4 FMUL.FTZ R186, R235, R236 ;  /* 0x000000ecebba4220 */ /* 0x001fe20000410000 */
[----:B------:R-:W0:Y:S01]  /*3000*/  @P4 LDC.64 R182, c[0x0][0x2f8] ;  /* 0x0000be00ffb64b82 */ /* 0x000e220000000a00 */
[----:B------:R-:W4:Y:S04]  /*3010*/  LDL R235, [R1+0x8] ;  /* 0x0000080001eb7983 */ /* 0x000f280000100800 */
        /* <DEDUP_REMOVED lines=9> */
[-C--:B------:R-:W-:Y:S01]  /*30b0*/  @P4 FFMA.FTZ R51, R83, R187.reuse, R51 ;  /* 0x000000bb53334223 */ /* 0x080fe20000010033 */
[----:B------:R-:W-:Y:S01]  /*30c0*/  @P4 IMAD.WIDE.U32 R180, R189, 0x10, R180 ;  /* 0x00000010bdb44825 */ /* 0x000fe200078e00b4 */
[----:B------:R-:W-:Y:S01]  /*30d0*/  @!P6 ISETP.NE.U32.AND P1, PT, R2, RZ, PT ;  /* 0x000000ff0200e20c */ /* 0x000fe20003f25070 */
[----:B------:R-:W-:Y:S03]  /*30e0*/  BSSY B0, `(.L_x_12970) ;  /* 0x0000014000007945 */ /* 0x000fe60003800000 */
[----:B------:R-:W-:Y:S02]  /*30f0*/  @!P6 ISETP.NE.AND.EX P1, PT, R0, RZ, PT, P1 ;  /* 0x000000ff0000e20c */ /* 0x000fe40003f25310 */
[----:B------:R-:W-:Y:S02]  /*3100*/  @!P6 ISETP.NE.U32.AND P2, PT, R2, RZ, PT ;  /* 0x000000ff0200e20c */ /* 0x000fe40003f45070 */
[----:B------:R-:W-:Y:S01]  /*3110*/  @!P6 FSEL R234, R32, RZ, P1 ;  /* 0x000000ff20eae208 */ /* 0x000fe20000800000 */
[----:B--2---:R-:W-:Y:S01]  /*3120*/  @P4 FMUL.FTZ R154, R238, R186 ;  /* 0x000000baee9a4220 */ /* 0x004fe20000410000 */
[----:B---3--:R-:W-:-:S02]  /*3130*/  @P4 FMUL.FTZ R155, R237, R187 ;  /* 0x000000bbed9b4220 */ /* 0x008fc40000410000 */
[----:B------:R-:W0:Y:S01]  /*3140*/  @P4 LDC R237, c[0x0][0x29c] ;  /* 0x0000a700ffed4b82 */ /* 0x000e220000000800 */
[----:B----4-:R-:W-:Y:S01]  /*3150*/  @P4 FMUL.FTZ R152, R235, R232 ;  /* 0x000000e8eb984220 */ /* 0x010fe20000410000 */
[----:B------:R-:W-:-:S06]  /*3160*/  @P4 FMUL.FTZ R153, R236, R233 ;  /* 0x000000e9ec994220 */ /* 0x000fcc0000410000 */
[----:B------:R-:W1:Y:S01]  /*3170*/  @P4 LDC R236, c[0x0][0x29c] ;  /* 0x0000a700ffec4b82 */ /* 0x000e620000000800 */
[----:B------:R2:W-:Y:S04]  /*3180*/  @P4 STG.E.128 desc[UR4][R182.64], R152 ;  /* 0x00000098b6004986 */ /* 0x0005e8000c101d04 */
[----:B------:R3:W5:Y:S03]  /*3190*/  @P4 LDG.E.128 R80, desc[UR4][R180.64] ;  /* 0x00000004b4504981 */ /* 0x000766000c1e1d00 */
[----:B---3--:R-:W3:Y:S01]  /*31a0*/  @P0 LDC.64 R180, c[0x0][0x308] ;  /* 0x0000c200ffb40b82 */ /* 0x008ee20000000a00 */
[----:B0-----:R-:W-:Y:S05]  /*31b0*/  @!P6 BRA `(.L_x_12971) ;  /* 0x000000000018e947 */ /* 0x001fea0003800000 */
[----:B------:R-:W-:Y:S01]  /*31c0*/  ISETP.NE.U32.AND P1, PT, R2, RZ, PT ;  /* 0x000000ff0200720c */ /* 0x000fe20003f25070 */
[----:B--2---:R-:W-:-:S03]  /*31d0*/  FFMA.FTZ R182, R221, R185, R184 ;  /* 0x000000b9ddb67223 */ /* 0x004fc600000100b8 */
[----:B------:R-:W-:Y:S01]  /*31e0*/  ISETP.NE.AND.EX P1, PT, R0, RZ, PT, P1 ;  /* 0x000000ff0000720c */ /* 0x000fe20003f25310 */
[----:B------:R-:W-:-:S04]  /*31f0*/  FADD.FTZ R182, R229, -R182 ;  /* 0x800000b6e5b67221 */ /* 0x000fc80000010000 */
[----:B------:R-:W-:-:S08]  /*3200*/  FMUL.FTZ R234, R4, R182 ;  /* 0x000000b604ea7220 */ /* 0x000fd00000410000 */
[----:B------:R-:W-:-:S07]  /*3210*/  @P1 FADD.FTZ R234, R32, R234 ;  /* 0x000000ea20ea1221 */ /* 0x000fce0000010000 */
.L_x_12971:
[----:B------:R-:W-:Y:S05]  /*3220*/  BSYNC B0 ;  /* 0x0000000000007941 */ /* 0x000fea0003800000 */
.L_x_12970:
        /* <DEDUP_REMOVED lines=11> */
.L_x_12973:
[----:B------:R-:W-:Y:S05]  /*32e0*/  BSYNC B0 ;  /* 0x0000000000007941 */ /* 0x000fea0003800000 */
.L_x_12972:
[----:B------:R-:W-:Y:S01]  /*32f0*/  @!P6 ISETP.NE.U32.AND P2, PT, R2, RZ, PT ;  /* 0x000000ff0200e20c */ /* 0x000fe20003f45070 */
[----:B------:R-:W-:Y:S01]  /*3300*/  BSSY B0, `(.L_x_12974) ;  /* 0x000000c000007945 */ /* 0x000fe20003800000 */
[C---:B------:R-:W-:Y:S01]  /*3310*/  @!P6 ISETP.NE.AND.EX P1, PT, R0.reuse, RZ, PT, P1 ;  /* 0x000000ff0000e20c */ /* 0x040fe20003f25310 */
[----:B---3--:R-:W-:Y:S01]  /*3320*/  @P0 IMAD.WIDE.U32 R186, R239, 0x10, R180 ;  /* 0x00000010efba0825 */ /* 0x008fe200078e00b4 */
        /* <DEDUP_REMOVED lines=9> */
.L_x_12975:
[----:B------:R-:W-:Y:S05]  /*33c0*/  BSYNC B0 ;  /* 0x0000000000007941 */ /* 0x000fea0003800000 */
.L_x_12974:
        /* <DEDUP_REMOVED lines=9> */
.L_x_12977:
[----:B------:R-:W-:Y:S05]  /*3460*/  BSYNC B0 ;  /* 0x0000000000007941 */ /* 0x000fea0003800000 */
.L_x_12976:
[C---:B------:R-:W-:Y:S01]  /*3470*/  SEL R180, R234.reuse, R76, P3 ;  /* 0x0000004ceab47207 */ /* 0x040fe20001800000 */
[----:B-1----:R-:W-:Y:S01]  /*3480*/  @P4 FMUL.FTZ R234, R234, R236 ;  /* 0x000000eceaea4220 */ /* 0x002fe20000410000 */
[C---:B------:R-:W-:Y:S01]  /*3490*/  SEL R181, R235.reuse, R77, P3 ;  /* 0x0000004debb57207 */ /* 0x040fe20001800000 */
[----:B------:R-:W-:Y:S01]  /*34a0*/  @P4 FMUL.FTZ R235, R235, R237 ;  /* 0x000000edebeb4220 */ /* 0x000fe20000410000 */
[----:B--2---:R-:W-:Y:S01]  /*34b0*/  SEL R182, R233, R78, P3 ;  /* 0x0000004ee9b67207 */ /* 0x004fe20001800000 */
        /* <DEDUP_REMOVED lines=16> */
[----:B---3--:R-:W-:-:S04]  /*35c0*/  @P4 FMUL.FTZ R187, R232, R187 ;  /* 0x000000bbe8bb4220 */ /* 0x008fc80000410000 */
        /* <DEDUP_REMOVED lines=10> */
[----:B-1----:R-:W1:Y:S01]  /*3670*/  @P0 LDC.64 R180, c[0x0][0x308] ;  /* 0x0000c200ffb40b82 */ /* 0x002e620000000a00 */
[----:B0-2---:R-:W-:Y:S07]  /*3680*/  @!P6 BRA `(.L_x_12979) ;  /* 0x000000000018e947 */ /* 0x005fee0003800000 */
[----:B------:R-:W-:Y:S01]  /*3690*/  ISETP.NE.U32.AND P1, PT, R2, RZ, PT ;  /* 0x000000ff0200720c */ /* 0x000fe20003f25070 */
[----:B------:R-:W-:-:S03]  /*36a0*/  FFMA.FTZ R182, R214, R185, R184 ;  /* 0x000000b9d6b67223 */ /* 0x000fc600000100b8 */
[----:B------:R-:W-:Y:S01]  /*36b0*/  ISETP.NE.AND.EX P1, PT, R0, RZ, PT, P1 ;  /* 0x000000ff0000720c */ /* 0x000fe20003f25310 */
[----:B------:R-:W-:-:S04]  /*36c0*/  FADD.FTZ R182, R224, -R182 ;  /* 0x800000b6e0b67221 */ /* 0x000fc80000010000 */
[----:B------:R-:W-:-:S08]  /*36d0*/  FMUL.FTZ R235, R4, R182 ;  /* 0x000000b604eb7220 */ /* 0x000fd00000410000 */
[----:B------:R-:W-:-:S07]  /*36e0*/  @P1 FADD.FTZ R235, R28, R235 ;  /* 0x000000eb1ceb1221 */ /* 0x000fce0000010000 */
.L_x_12979:
[----:B------:R-:W-:Y:S05]  /*36f0*/  BSYNC B0 ;  /* 0x0000000000007941 */ /* 0x000fea0003800000 */
.L_x_12978:
        /* <DEDUP_REMOVED lines=11> */
.L_x_12981:
[----:B------:R-:W-:Y:S05]  /*37b0*/  BSYNC B0 ;  /* 0x0000000000007941 */ /* 0x000fea0003800000 */
.L_x_12980:
[----:B------:R-:W-:Y:S01]  /*37c0*/  @!P6 ISETP.NE.U32.AND P2, PT, R2, RZ, PT ;  /* 0x000000ff0200e20c */ /* 0x000fe20003f45070 */
[----:B------:R-:W-:Y:S01]  /*37d0*/  BSSY B0, `(.L_x_12982) ;  /* 0x000000c000007945 */ /* 0x000fe20003800000 */
[----:B------:R-:W-:Y:S01]  /*37e0*/  @!P6 ISETP.NE.AND.EX P1, PT, R0, RZ, PT, P1 ;  /* 0x000000ff0000e20c */ /* 0x000fe20003f25310 */
[----:B-1----:R-:W-:Y:S01]  /*37f0*/  @P0 IMAD.WIDE.U32 R186, R240, 0x10, R180 ;  /* 0x00000010f0ba0825 */ /* 0x002fe200078e00b4 */
        /* <DEDUP_REMOVED lines=9> */
.L_x_12983:
[----:B------:R-:W-:Y:S05]  /*3890*/  BSYNC B0 ;  /* 0x0000000000007941 */ /* 0x000fea0003800000 */
.L_x_12982:
        /* <DEDUP_REMOVED lines=9> */
.L_x_12985:
[----:B------:R-:W-:Y:S05]  /*3930*/  BSYNC B0 ;  /* 0x0000000000007941 */ /* 0x000fea0003800000 */
.L_x_12984:
[----:B------:R-:W-:Y:S02]  /*3940*/  SEL R180, R235, R76, P3 ;  /* 0x0000004cebb47207 */ /* 0x000fe40001800000 */
[----:B------:R-:W-:Y:S02]  /*3950*/  SEL R181, R233, R77, P3 ;  /* 0x0000004de9b57207 */ /* 0x000fe40001800000 */
[----:B------:R-:W-:Y:S02]  /*3960*/  SEL R182, R234, R78, P3 ;  /* 0x0000004eeab67207 */ /* 0x000fe40001800000 */
[----:B------:R-:W-:-:S05]  /*3970*/  SEL R183, R232, R79, P3 ;  /* 0x0000004fe8b77207 */ /* 0x000fca0001800000 */
[----:B------:R0:W-:Y:S02]  /*3980*/  @P0 STG.E.128 desc[UR4][R186.64], R180 ;  /* 0x000000b4ba000986 */ /* 0x0001e4000c101d04 */
[----:B0-----:R-:W0:Y:S01]  /*3990*/  @P4 LDC R181, c[0x0][0x29c] ;  /* 0x0000a700ffb54b82 */ /* 0x001e220000000800 */
[----:B------:R-:W-:-:S04]  /*39a0*/  @P4 FMUL.FTZ R187, R235, R236 ;  /* 0x000000ecebbb4220 */ /* 0x000fc80000410000 */
[-C--:B------:R-:W-:Y:S01]  /*39b0*/  @P4 FMUL.FTZ R152, R132, R187.reuse ;  /* 0x000000bb84984220 */ /* 0x080fe20000410000 */
[----:B-----5:R-:W-:Y:S02]  /*39c0*/  @P4 FFMA.FTZ R56, R80, R187, R56 ;  /* 0x000000bb50384223 */ /* 0x020fe40000010038 */
[----:B------:R-:W1:Y:S08]  /*39d0*/  @P4 LDC R180, c[0x0][0x29c] ;  /* 0x0000a700ffb44b82 */ /* 0x000e700000000800 */
[----:B------:R-:W2:Y:S08]  /*39e0*/  @P4 LDC.64 R182, c[0x0][0x2f8] ;  /* 0x0000be00ffb64b82 */ /* 0x000eb00000000a00 */
[----:B------:R-:W3:Y:S01]  /*39f0*/  @P4 LDC R235, c[0x0][0x29c] ;  /* 0x0000a700ffeb4b82 */ /* 0x000ee20000000800 */
[----:B0-----:R-:W-:-:S04]  /*3a00*/  @P4 FMUL.FTZ R233, R233, R181 ;  /* 0x000000b5e9e94220 */ /* 0x001fc80000410000 */
[-C--:B------:R-:W-:Y:S01]  /*3a10*/  @P4 FMUL.FTZ R153, R133, R233.reuse ;  /* 0x000000e985994220 */ /* 0x080fe20000410000 */
[----:B------:R-:W-:Y:S01]  /*3a20*/  @P4 FFMA.FTZ R57, R81, R233, R57 ;  /* 0x000000e951394223 */ /* 0x000fe20000010039 */
[----:B-1----:R-:W-:Y:S02]  /*3a30*/  @P4 FMUL.FTZ R186, R234, R180 ;  /* 0x000000b4eaba4220 */ /* 0x002fe40000410000 */
[----:B------:R-:W0:Y:S02]  /*3a40*/  @P4 LDC.64 R180, c[0x0][0x220] ;  /* 0x00008800ffb44b82 */ /* 0x000e240000000a00 */
[-C--:B------:R-:W-:Y:S01]  /*3a50*/  @P4 FMUL.FTZ R154, R134, R186.reuse ;  /* 0x000000ba869a4220 */ /* 0x080fe20000410000 */
[----:B------:R-:W-:Y:S01]  /*3a60*/  @P4 FFMA.FTZ R58, R82, R186, R58 ;  /* 0x000000ba523a4223 */ /* 0x000fe2000001003a */
[----:B--2---:R-:W-:Y:S01]  /*3a70*/  @P4 IMAD.WIDE.U32 R182, R189, 0x10, R182 ;  /* 0x00000010bdb64825 */ /* 0x004fe200078e00b6 */
[----:B------:R-:W-:-:S03]  /*3a80*/  IADD3 R189, R188, 0x200, RZ ;  /* 0x00000200bcbd7810 */ /* 0x000fc60007ffe0ff */
[----:B------:R-:W1:Y:S01]  /*3a90*/  @P4 LDC R234, c[0x0][0x29c] ;  /* 0x0000a700ffea4b82 */ /* 0x000e620000000800 */
[----:B---3--:R-:W-:-:S04]  /*3aa0*/  @P4 FMUL.FTZ R232, R232, R235 ;  /* 0x000000ebe8e84220 */ /* 0x008fc80000410000 */
[-C--:B------:R-:W-:Y:S01]  /*3ab0*/  @P4 FMUL.FTZ R155, R135, R232.reuse ;  /* 0x000000e8879b4220 */ /* 0x080fe20000410000 */
[----:B------:R-:W-:-:S04]  /*3ac0*/  @P4 FFMA.FTZ R59, R83, R232, R59 ;  /* 0x000000e8533b4223 */ /* 0x000fc8000001003b */
[----:B------:R2:W-:Y:S01]  /*3ad0*/  @P4 STG.E.128 desc[UR4][R182.64], R152 ;  /* 0x00000098b6004986 */ /* 0x0005e2000c101d04 */
[----:B0-----:R-:W-:-:S05]  /*3ae0*/  @P4 IMAD.WIDE.U32 R180, R189, 0x10, R180 ;  /* 0x00000010bdb44825 */ /* 0x001fca00078e00b4 */
[----:B------:R0:W5:Y:S01]  /*3af0*/  @P4 LDG.E.128 R80, desc[UR4][R180.64] ;  /* 0x00000004b4504981 */ /* 0x000162000c1e1d00 */
[C---:B------:R-:W-:Y:S01]  /*3b00*/  @!P6 ISETP.NE.U32.AND P1, PT, R2.reuse, RZ, PT ;  /* 0x000000ff0200e20c */ /* 0x040fe20003f25070 */
[----:B------:R-:W-:Y:S01]  /*3b10*/  BSSY B0, `(.L_x_12986) ;  /* 0x000000c000007945 */ /* 0x000fe20003800000 */
[----:B------:R-:W-:Y:S02]  /*3b20*/  @!P6 ISETP.NE.U32.AND P2, PT, R2, RZ, PT ;  /* 0x000000ff0200e20c */ /* 0x000fe40003f45070 */
[----:B------:R-:W-:-:S04]  /*3b30*/  @!P6 ISETP.NE.AND.EX P1, PT, R0, RZ, PT, P1 ;  /* 0x000000ff0000e20c */ /* 0x000fc80003f25310 */
[----:B------:R-:W-:Y:S01]  /*3b40*/  @!P6 FSEL R236, R24, RZ, P1 ;  /* 0x000000ff18ece208 */ /* 0x000fe20000800000 */
[----:B0-----:R-:W0:Y:S01]  /*3b50*/  @P0 LDC.64 R180, c[0x0][0x308] ;  /* 0x0000c200ffb40b82 */ /* 0x001e220000000a00 */
[----:B-12---:R-:W-:Y:S07]  /*3b60*/  @!P6 BRA `(.L_x_12987) ;  /* 0x000000000018e947 */ /* 0x006fee0003800000 */
[----:B------:R-:W-:Y:S01]  /*3b70*/  ISETP.NE.U32.AND P1, PT, R2, RZ, PT ;  /* 0x000000ff0200720c */ /* 0x000fe20003f25070 */
[----:B------:R-:W-:-:S03]  /*3b80*/  FFMA.FTZ R182, R11, R185, R184 ;  /* 0x000000b90bb67223 */ /* 0x000fc600000100b8 */
[----:B------:R-:W-:Y:S01]  /*3b90*/  ISETP.NE.AND.EX P1, PT, R0, RZ, PT, P1 ;  /* 0x000000ff0000720c */ /* 0x000fe20003f25310 */
[----:B------:R-:W-:-:S04]  /*3ba0*/  FADD.FTZ R182, R215, -R182 ;  /* 0x800000b6d7b67221 */ /* 0x000fc80000010000 */
[----:B------:R-:W-:-:S08]  /*3bb0*/  FMUL.FTZ R236, R4, R182 ;  /* 0x000000b604ec7220 */ /* 0x000fd00000410000 */
[----:B------:R-:W-:-:S07]  /*3bc0*/  @P1 FADD.FTZ R236, R24, R236 ;  /* 0x000000ec18ec1221 */ /* 0x000fce0000010000 */
.L_x_12987:
[----:B------:R-:W-:Y:S05]  /*3bd0*/  BSYNC B0 ;  /* 0x0000000000007941 */ /* 0x000fea0003800000 */
.L_x_12986:
        /* <DEDUP_REMOVED lines=11> */
.L_x_12989:
[----:B------:R-:W-:Y:S05]  /*3c90*/  BSYNC B0 ;  /* 0x0000000000007941 */ /* 0x000fea0003800000 */
.L_x_12988:
[----:B------:R-:W-:Y:S01]  /*3ca0*/  @!P6 ISETP.NE.U32.AND P2, PT, R2, RZ, PT ;  /* 0x000000ff0200e20c */ /* 0x000fe20003f45070 */
[----:B------:R-:W-:Y:S01]  /*3cb0*/  BSSY B0, `(.L_x_12990) ;  /* 0x000000d000007945 */ /* 0x000fe20003800000 */
[----:B------:R-:W-:Y:S02]  /*3cc0*/  @P0 IADD3 R182, R3, 0x200, RZ ;  /* 0x0000020003b60810 */ /* 0x000fe40007ffe0ff */
[C---:B------:R-:W-:Y:S02]  /*3cd0*/  @!P6 ISETP.NE.AND.EX P2, PT, R0.reuse, RZ, PT, P2 ;  /* 0x000000ff0000e20c */ /* 0x040fe40003f45320 */
[----:B------:R-:W-:Y:S01]  /*3ce0*/  @!P6 ISETP.NE.AND.EX P1, PT, R0, RZ, PT, P1 ;  /* 0x000000ff0000e20c */ /* 0x000fe20003f25310 */
[----:B0-----:R-:W-:Y:S01]  /*3cf0*/  @P0 IMAD.WIDE.U32 R186, R182, 0x10, R180 ;  /* 0x00000010b6ba0825 */ /* 0x001fe200078e00b4 */
        /* <DEDUP_REMOVED lines=8> */
.L_x_12991:
[----:B------:R-:W-:Y:S05]  /*3d80*/  BSYNC B0 ;  /* 0x0000000000007941 */ /* 0x000fea0003800000 */
.L_x_12990:
        /* <DEDUP_REMOVED lines=9> */
.L_x_12993:
[----:B------:R-:W-:Y:S05]  /*3e20*/  BSYNC B0 ;  /* 0x0000000000007941 */ /* 0x000fea0003800000 */
.L_x_12992:
[C---:B------:R-:W-:Y:S01]  /*3e30*/  SEL R180, R236.reuse, R76, P3 ;  /* 0x0000004cecb47207 */ /* 0x040fe20001800000 */
[----:B------:R-:W-:Y:S01]  /*3e40*/  @P4 FMUL.FTZ R234, R236, R234 ;  /* 0x000000eaecea4220 */ /* 0x000fe20000410000 */
[----:B------:R-:W-:Y:S02]  /*3e50*/  SEL R181, R235, R77, P3 ;  /* 0x0000004debb57207 */ /* 0x000fe40001800000 */
[----:B------:R-:W-:Y:S01]  /*3e60*/  SEL R182, R233, R78, P3 ;  /* 0x0000004ee9b67207 */ /* 0x000fe20001800000 */
[-C--:B------:R-:W-:Y:S01]  /*3e70*/  @P4 FMUL.FTZ R152, R136, R234.reuse ;  /* 0x000000ea88984220 */ /* 0x080fe20000410000 */
        /* <DEDUP_REMOVED lines=17> */
[----:B----4-:R-:W-:-:S04]  /*3f90*/  @P4 FMUL.FTZ R187, R232, R187 ;  /* 0x000000bbe8bb4220 */ /* 0x010fc80000410000 */
        /* <DEDUP_REMOVED lines=18> */
.L_x_12995:
[----:B------:R-:W-:Y:S05]  /*40c0*/  BSYNC B0 ;  /* 0x0000000000007941 */ /* 0x000fea0003800000 */
.L_x_12994:
        /* <DEDUP_REMOVED lines=11> */
.L_x_12997:
[----:B------:R-:W-:Y:S05]  /*4180*/  BSYNC B0 ;  /* 0x0000000000007941 */ /* 0x000fea0003800000 */
.L_x_12996:
[----:B------:R-:W-:Y:S01]  /*4190*/  @!P6 ISETP.NE.U32.AND P2, PT, R2, RZ, PT ;  /* 0x000000ff0200e20c */ /* 0x000fe20003f45070 */
[----:B------:R-:W-:Y:S01]  /*41a0*/  BSSY B0, `(.L_x_12998) ;  /* 0x000000d000007945 */ /* 0x000fe20003800000 */
[----:B------:R-:W-:Y:S02]  /*41b0*/  @P0 IADD3 R182, R3, 0x280, RZ ;  /* 0x0000028003b60810 */ /* 0x000fe40007ffe0ff */
[C---:B------:R-:W-:Y:S02]  /*41c0*/  @!P6 ISETP.NE.AND.EX P2, PT, R0.reuse, RZ, PT, P2 ;  /* 0x000000ff0000e20c */ /* 0x040fe40003f45320 */
[----:B------:R-:W-:Y:S01]  /*41d0*/  @!P6 ISETP.NE.AND.EX P1, PT, R0, RZ, PT, P1 ;  /* 0x000000ff0000e20c */ /* 0x000fe20003f25310 */
[----:B-1----:R-:W-:Y:S01]  /*41e0*/  @P0 IMAD.WIDE.U32 R186, R182, 0x10, R180 ;  /* 0x00000010b6ba0825 */ /* 0x002fe200078e00b4 */
        /* <DEDUP_REMOVED lines=8> */
.L_x_12999:
[----:B------:R-:W-:Y:S05]  /*4270*/  BSYNC B0 ;  /* 0x0000000000007941 */ /* 0x000fea0003800000 */
.L_x_12998:
        /* <DEDUP_REMOVED lines=9> */
.L_x_13001:
[----:B------:R-:W-:Y:S05]  /*4310*/  BSYNC B0 ;  /* 0x0000000000007941 */ /* 0x000fea0003800000 */
.L_x_13000:
[C---:B------:R-:W-:Y:S01]  /*4320*/  SEL R180, R236.reuse, R76, P3 ;  /* 0x0000004cecb47207 */ /* 0x040fe20001800000 */
[----:B------:R-:W-:Y:S01]  /*4330*/  @P4 FMUL.FTZ R234, R236, R234 ;  /* 0x000000eaecea4220 */ /* 0x000fe20000410000 */
[----:B------:R-:W-:Y:S02]  /*4340*/  SEL R181, R235, R77, P3 ;  /* 0x0000004debb57207 */ /* 0x000fe40001800000 */
[----:B------:R-:W-:Y:S01]  /*4350*/  SEL R182, R233, R78, P3 ;  /* 0x0000004ee9b67207 */ /* 0x000fe20001800000 */
[-C--:B------:R-:W-:Y:S01]  /*4360*/  @P4 FMUL.FTZ R152, R140, R234.reuse ;  /* 0x000000ea8c984220 */ /* 0x080fe20000410000 */
[----:B------:R-:W-:Y:S01]  /*4370*/  SEL R183, R232, R79, P3 ;  /* 0x0000004fe8b77207 */ /* 0x000fe20001800000 */
[----:B-----5:R-:W-:-:S04]  /*4380*/  @P4 FFMA.FTZ R64, R80, R234, R64 ;  /* 0x000000ea50404223 */ /* 0x020fc80000010040 */
[----:B------:R0:W-:Y:S02]  /*4390*/  @P0 STG.E.128 desc[UR4][R186.64], R180 ;  /* 0x000000b4ba000986 */ /* 0x0001e4000c101d04 */
[----:B0-----:R-:W0:Y:S08]  /*43a0*/  @P4 LDC R181, c[0x0][0x29c] ;  /* 0x0000a700ffb54b82 */ /* 0x001e300000000800 */
[----:B------:R-:W1:Y:S08]  /*43b0*/  @P4 LDC R180, c[0x0][0x29c] ;  /* 0x0000a700ffb44b82 */ /* 0x000e700000000800 */
[----:B------:R-:W2:Y:S08]  /*43c0*/  @P4 LDC.64 R182, c[0x0][0x2f8] ;  /* 0x0000be00ffb64b82 */ /* 0x000eb00000000a00 */
[----:B------:R-:W3:Y:S01]  /*43d0*/  @P4 LDC R187, c[0x0][0x29c] ;  /* 0x0000a700ffbb4b82 */ /* 0x000ee20000000800 */
[----:B0-----:R-:W-:-:S04]  /*43e0*/  @P4 FMUL.FTZ R235, R235, R181 ;  /* 0x000000b5ebeb4220 */ /* 0x001fc80000410000 */
[-C--:B------:R-:W-:Y:S01]  /*43f0*/  @P4 FMUL.FTZ R153, R141, R235.reuse ;  /* 0x000000eb8d994220 */ /* 0x080fe20000410000 */
[----:B------:R-:W-:Y:S01]  /*4400*/  @P4 FFMA.FTZ R65, R81, R235, R65 ;  /* 0x000000eb51414223 */ /* 0x000fe20000010041 */
[----:B-1----:R-:W-:Y:S01]  /*4410*/  @P4 FMUL.FTZ R186, R233, R180 ;  /* 0x000000b4e9ba4220 */ /* 0x002fe20000410000 */
[----:B------:R-:W0:Y:S03]  /*4420*/  @P4 LDC R235, c[0x0][0x29c] ;  /* 0x0000a700ffeb4b82 */ /* 0x000e260000000800 */
[-C--:B------:R-:W-:Y:S01]  /*4430*/  @P4 FMUL.FTZ R154, R142, R186.reuse ;  /* 0x000000ba8e9a4220 */ /* 0x080fe20000410000 */
[----:B------:R-:W-:Y:S01]  /*4440*/  @P4 FFMA.FTZ R66, R82, R186, R66 ;  /* 0x000000ba52424223 */ /* 0x000fe20000010042 */
[----:B--2---:R-:W-:-:S03]  /*4450*/  @P4 IMAD.WIDE.U32 R182, R189, 0x10, R182 ;  /* 0x00000010bdb64825 */ /* 0x004fc600078e00b6 */
[----:B------:R-:W1:Y:S01]  /*4460*/  @P4 LDC.64 R180, c[0x0][0x220] ;  /* 0x00008800ffb44b82 */ /* 0x000e620000000a00 */
[----:B------:R-:W-:Y:S01]  /*4470*/  IADD3 R189, R188, 0x300, RZ ;  /* 0x00000300bcbd7810 */ /* 0x000fe20007ffe0ff */
        /* <DEDUP_REMOVED lines=19> */
.L_x_13003:
[----:B------:R-:W-:Y:S05]  /*45b0*/  BSYNC B0 ;  /* 0x0000000000007941 */ /* 0x000fea0003800000 */
.L_x_13002:
        /* <DEDUP_REMOVED lines=11> */
.L_x_13005:
[----:B------:R-:W-:Y:S05]  /*4670*/  BSYNC B0 ;  /* 0x0000000000007941 */ /* 0x000fea0003800000 */
.L_x_13004:
        /* <DEDUP_REMOVED lines=14> */
.L_x_13007:
[----:B------:R-:W-:Y:S05]  /*4760*/  BSYNC B0 ;  /* 0x0000000000007941 */ /* 0x000fea0003800000 */
.L_x_13006:
        /* <DEDUP_REMOVED lines=9> */
.L_x_13009:
[----:B------:R-:W-:Y:S05]  /*4800*/  BSYNC B0 ;  /* 0x0000000000007941 */ /* 0x000fea0003800000 */
.L_x_13008:
[----:B------:R-:W-:Y:S02]  /*4810*/  SEL R180, R236, R76, P3 ;  /* 0x0000004cecb47207 */ /* 0x000fe40001800000 */
[----:B------:R-:W-:Y:S02]  /*4820*/  SEL R181, R234, R77, P3 ;  /* 0x0000004deab57207 */ /* 0x000fe40001800000 */
[----:B------:R-:W-:Y:S02]  /*4830*/  SEL R182, R233, R78, P3 ;  /* 0x0000004ee9b67207 */ /* 0x000fe40001800000 */
[----:B------:R-:W-:-:S05]  /*4840*/  SEL R183, R232, R79, P3 ;  /* 0x0000004fe8b77207 */ /* 0x000fca0001800000 */
[----:B------:R0:W-:Y:S02]  /*4850*/  @P0 STG.E.128 desc[UR4][R186.64], R180 ;  /* 0x000000b4ba000986 */ /* 0x0001e4000c101d04 */
[----:B0-----:R-:W-:Y:S01]  /*4860*/  @P4 FMUL.FTZ R186, R236, R235 ;  /* 0x000000ebecba4220 */ /* 0x001fe20000410000 */
[----:B------:R-:W0:Y:S03]  /*4870*/  @P4 LDC R187, c[0x0][0x29c] ;  /* 0x0000a700ffbb4b82 */ /* 0x000e260000000800 */
[-C--:B------:R-:W-:Y:S01]  /*4880*/  @P4 FMUL.FTZ R152, R144, R186.reuse ;  /* 0x000000ba90984220 */ /* 0x080fe20000410000 */
[----:B-----5:R-:W-:-:S04]  /*4890*/  @P4 FFMA.FTZ R68, R80, R186, R68 ;  /* 0x000000ba50444223 */ /* 0x020fc80000010044 */
[----:B------:R-:W1:Y:S08]  /*48a0*/  @P4 LDC R236, c[0x0][0x29c] ;  /* 0x0000a700ffec4b82 */ /* 0x000e700000000800 */
[----:B------:R-:W2:Y:S08]  /*48b0*/  @P4 LDC R235, c[0x0][0x29c] ;  /* 0x0000a700ffeb4b82 */ /* 0x000eb00000000800 */
[----:B------:R-:W3:Y:S01]  /*48c0*/  @P4 LDC.64 R182, c[0x0][0x2f8] ;  /* 0x0000be00ffb64b82 */ /* 0x000ee20000000a00 */
[----:B0-----:R-:W-:-:S04]  /*48d0*/  @P4 FMUL.FTZ R187, R233, R187 ;  /* 0x000000bbe9bb4220 */ /* 0x001fc80000410000 */
[-C--:B------:R-:W-:Y:S01]  /*48e0*/  @P4 FMUL.FTZ R154, R146, R187.reuse ;  /* 0x000000bb929a4220 */ /* 0x080fe20000410000 */
[----:B------:R-:W-:Y:S02]  /*48f0*/  @P4 FFMA.FTZ R70, R82, R187, R70 ;  /* 0x000000bb52464223 */ /* 0x000fe40000010046 */
[----:B------:R-:W0:Y:S01]  /*4900*/  @P4 LDC.64 R180, c[0x0][0x220] ;  /* 0x00008800ffb44b82 */ /* 0x000e220000000a00 */
[----:B-1----:R-:W-:-:S04]  /*4910*/  @P4 FMUL.FTZ R234, R234, R236 ;  /* 0x000000eceaea4220 */ /* 0x002fc80000410000 */
[-C--:B------:R-:W-:Y:S01]  /*4920*/  @P4 FMUL.FTZ R153, R145, R234.reuse ;  /* 0x000000ea91994220 */ /* 0x080fe20000410000 */
[----:B------:R-:W-:Y:S01]  /*4930*/  @P4 FFMA.FTZ R69, R81, R234, R69 ;  /* 0x000000ea51454223 */ /* 0x000fe20000010045 */
[----:B--2---:R-:W-:-:S04]  /*4940*/  @P4 FMUL.FTZ R232, R232, R235 ;  /* 0x000000ebe8e84220 */ /* 0x004fc80000410000 */
[-C--:B------:R-:W-:Y:S01]  /*4950*/  @P4 FMUL.FTZ R155, R147, R232.reuse ;  /* 0x000000e8939b4220 */ /* 0x080fe20000410000 */
[----:B------:R-:W-:Y:S01]  /*4960*/  @P4 FFMA.FTZ R71, R83, R232, R71 ;  /* 0x000000e853474223 */ /* 0x000fe20000010047 */
[----:B---3--:R-:W-:-:S05]  /*4970*/  @P4 IMAD.WIDE.U32 R182, R189, 0x10, R182 ;  /* 0x00000010bdb64825 */ /* 0x008fca00078e00b6 */
[----:B------:R1:W-:Y:S02]  /*4980*/  @P4 STG.E.128 desc[UR4][R182.64], R152 ;  /* 0x00000098b6004986 */ /* 0x0003e4000c101d04 */
[----:B-1----:R-:W-:Y:S01]  /*4990*/  IADD3 R182, R188, 0x380, RZ ;  /* 0x00000380bcb67810 */ /* 0x002fe20007ffe0ff */
[----:B------:R-:W1:Y:S04]  /*49a0*/  @P4 LDC R183, c[0x0][0x29c] ;  /* 0x0000a700ffb74b82 */ /* 0x000e680000000800 */
[----:B0-----:R-:W-:-:S05]  /*49b0*/  @P4 IMAD.WIDE.U32 R180, R182, 0x10, R180 ;  /* 0x00000010b6b44825 */ /* 0x001fca00078e00b4 */
[----:B------:R0:W5:Y:S01]  /*49c0*/  @P4 LDG.E.128 R80, desc[UR4][R180.64] ;  /* 0x00000004b4504981 */ /* 0x000162000c1e1d00 */
[----:B------:R-:W-:Y:S01]  /*49d0*/  @!P6 ISETP.NE.U32.AND P1, PT, R2, RZ, PT ;  /* 0x000000ff0200e20c */ /* 0x000fe20003f25070 */
[----:B------:R-:W-:Y:S03]  /*49e0*/  BSSY B0, `(.L_x_13010) ;  /* 0x000000c000007945 */ /* 0x000fe60003800000 */
[----:B------:R-:W-:-:S04]  /*49f0*/  @!P6 ISETP.NE.AND.EX P1, PT, R0, RZ, PT, P1 ;  /* 0x000000ff0000e20c */ /* 0x000fc80003f25310 */
[----:B------:R-:W-:Y:S01]  /*4a00*/  @!P6 FSEL R186, R12, RZ, P1 ;  /* 0x000000ff0cbae208 */ /* 0x000fe20000800000 */
[----:B0-----:R-:W0:Y:S08]  /*4a10*/  @P4 LDC R180, c[0x0][0x29c] ;  /* 0x0000a700ffb44b82 */ /* 0x001e300000000800 */
        /* <DEDUP_REMOVED lines=8> */
.L_x_13011:
[----:B------:R-:W-:Y:S05]  /*4aa0*/  BSYNC B0 ;  /* 0x0000000000007941 */ /* 0x000fea0003800000 */
.L_x_13010:
[----:B------:R-:W-:Y:S01]  /*4ab0*/  @!P6 ISETP.NE.U32.AND P2, PT, R2, RZ, PT ;  /* 0x000000ff0200e20c */ /* 0x000fe20003f45070 */
[C---:B0-----:R-:W-:Y:S01]  /*4ac0*/  @P4 FMUL.FTZ R180, R186.reuse, R180 ;  /* 0x000000b4bab44220 */ /* 0x041fe20000410000 */
        /* <DEDUP_REMOVED lines=14> */
.L_x_13013:
[----:B------:R-:W-:Y:S05]  /*4bb0*/  BSYNC B0 ;  /* 0x0000000000007941 */ /* 0x000fea0003800000 */
.L_x_13012:
[----:B------:R-:W-:Y:S01]  /*4bc0*/  @!P6 ISETP.NE.AND.EX P1, PT, R0, RZ, PT, P1 ;  /* 0x000000ff0000e20c */ /* 0x000fe20003f25310 */
[----:B------:R-:W-:Y:S01]  /*4bd0*/  BSSY B0, `(.L_x_13014) ;  /* 0x000000c000007945 */ /* 0x000fe20003800000 */
[C---:B------:R-:W-:Y:S01]  /*4be0*/  SEL R77, R180.reuse, R77, P3 ;  /* 0x0000004db44d7207 */ /* 0x040fe20001800000 */
[----:B--2---:R-:W-:Y:S01]  /*4bf0*/  @P4 FMUL.FTZ R181, R180, R181 ;  /* 0x000000b5b4b54220 */ /* 0x004fe20000410000 */
        /* <DEDUP_REMOVED lines=9> */
.L_x_13015:
[----:B------:R-:W-:Y:S05]  /*4c90*/  BSYNC B0 ;  /* 0x0000000000007941 */ /* 0x000fea0003800000 */
.L_x_13014:
[----:B-1----:R-:W-:Y:S01]  /*4ca0*/  @P4 FMUL.FTZ R183, R180, R183 ;  /* 0x000000b7b4b74220 */ /* 0x002fe20000410000 */
        /* <DEDUP_REMOVED lines=9> */
[----:B------:R-:W-:-:S04]  /*4d40*/  ISETP.NE.U32.AND P1, PT, R2, RZ, PT ;  /* 0x000000ff0200720c */ /* 0x000fc80003f25070 */
[----:B------:R-:W-:Y:S01]  /*4d50*/  ISETP.NE.AND.EX P1, PT, R0, RZ, PT, P1 ;  /* 0x000000ff0000720c */ /* 0x000fe20003f25310 */
[----:B------:R-:W-:-:S04]  /*4d60*/  FFMA.FTZ R0, R206, R185, R184 ;  /* 0x000000b9ce007223 */ /* 0x000fc800000100b8 */
[----:B------:R-:W-:-:S04]  /*4d70*/  FADD.FTZ R0, R191, -R0 ;  /* 0x80000000bf007221 */ /* 0x000fc80000010000 */
[----:B------:R-:W-:-:S04]  /*4d80*/  FMUL.FTZ R180, R4, R0 ;  /* 0x0000000004b47220 */ /* 0x000fc80000410000 */
[----:B------:R-:W-:-:S07]  /*4d90*/  @P1 FADD.FTZ R180, R15, R180 ;  /* 0x000000b40fb41221 */ /* 0x000fce0000010000 */
.L_x_13017:
[----:B------:R-:W-:Y:S05]  /*4da0*/  BSYNC B0 ;  /* 0x0000000000007941 */ /* 0x000fea0003800000 */
.L_x_13016:
[----:B------:R-:W0:Y:S01]  /*4db0*/  @P4 LDC R0, c[0x0][0x29c] ;  /* 0x0000a700ff004b82 */ /* 0x000e220000000800 */
[C---:B------:R-:W-:Y:S02]  /*4dc0*/  SEL R79, R180.reuse, R79, P3 ;  /* 0x0000004fb44f7207 */ /* 0x040fe40001800000 */
[----:B------:R-:W-:Y:S02]  /*4dd0*/  @P0 IADD3 R3, R3, 0x380, RZ ;  /* 0x0000038003030810 */ /* 0x000fe40007ffe0ff */
[----:B------:R-:W-:Y:S01]  /*4de0*/  IADD3 R5, R5, UR14, RZ ;  /* 0x0000000e05057c10 */ /* 0x000fe2000fffe0ff */
[----:B0-----:R-:W-:Y:S02]  /*4df0*/  @P4 FMUL.FTZ R0, R180, R0 ;  /* 0x00000000b4004220 */ /* 0x001fe40000410000 */
[----:B------:R-:W0:Y:S02]  /*4e00*/  @P0 LDC.64 R180, c[0x0][0x308] ;  /* 0x0000c200ffb40b82 */ /* 0x000e240000000a00 */
[-C--:B------:R-:W-:Y:S01]  /*4e10*/  @P4 FFMA.FTZ R75, R83, R0.reuse, R75 ;  /* 0x00000000534b4223 */ /* 0x080fe2000001004b */
[----:B------:R-:W-:Y:S01]  /*4e20*/  @P4 FMUL.FTZ R155, R151, R0 ;  /* 0x00000000979b4220 */ /* 0x000fe20000410000 */
[----:B------:R-:W-:-:S05]  /*4e30*/  SEL R0, RZ, 0x1, P5 ;  /* 0x00000001ff007807 */ /* 0x000fca0002800000 */
[----:B------:R-:W-:Y:S01]  /*4e40*/  STL.S16 [R1+0x4], R0 ;  /* 0x0000040001007387 */ /* 0x000fe20000100600 */
[----:B0-----:R-:W-:-:S05]  /*4e50*/  @P0 IMAD.WIDE.U32 R2, R3, 0x10, R180 ;  /* 0x0000001003020825 */ /* 0x001fca00078e00b4 */
[----:B------:R0:W-:Y:S01]  /*4e60*/  @P0 STG.E.128 desc[UR4][R2.64], R76 ;  /* 0x0000004c02000986 */ /* 0x0001e2000c101d04 */
[----:B------:R-:W-:Y:S01]  /*4e70*/  ISETP.GE.AND P0, PT, R5, UR15, PT ;  /* 0x0000000f05007c0c */ /* 0x000fe2000bf06270 */
[----:B0-----:R-:W0:Y:S02]  /*4e80*/  @P4 LDC.64 R2, c[0x0][0x2f8] ;  /* 0x0000be00ff024b82 */ /* 0x001e240000000a00 */
[----:B0-----:R-:W-:-:S05]  /*4e90*/  @P4 IMAD.WIDE.U32 R2, R182, 0x10, R2 ;  /* 0x00000010b6024825 */ /* 0x001fca00078e0002 */
[----:B------:R1:W-:Y:S05]  /*4ea0*/  @P4 STG.E.128 desc[UR4][R2.64], R152 ;  /* 0x0000009802004986 */ /* 0x0003ea000c101d04 */
[----:B------:R-:W-:Y:S05]  /*4eb0*/  @!P0 BRA `(.L_x_13018) ;  /* 0xffffffb800c08947 */ /* 0x000fea000383ffff */
.L_x_12949:
[----:B------:R-:W0:Y:S01]  /*4ec0*/  S2R R180, SR_TID.X ;  /* 0x0000000000b47919 */ /* 0x000e220000002100 */
[----:B------:R-:W0:Y:S08]  /*4ed0*/  S2UR UR6, SR_CTAID.X ;  /* 0x00000000000679c3 */ /* 0x000e300000002500 */
[----:B-1----:R-:W1:Y:S08]  /*4ee0*/  LDC.64 R2, c[0x0][0x2d0] ;  /* 0x0000b400ff027b82 */ /* 0x002e700000000a00 */
        /* <DEDUP_REMOVED lines=35> */
.L_x_12953:
[----:B------:R-:W-:Y:S01]  /*5120*/  HFMA2.MMA R186, -RZ, RZ, 0, 9.5367431640625e-07 ;  /* 0x00000010ffba7435 */ /* 0x000fe200000001ff */
[----:B------:R-:W-:Y:S02]  /*5130*/  MOV R187, R182 ;  /* 0x000000b600bb7202 */ /* 0x000fe40000000f00 */
[----:B------:R-:W-:Y:S02]  /*5140*/  MOV R181, 0x1f ;  /* 0x0000001f00b57802 */ /* 0x000fe40000000f00 */
[----:B------:R-:W-:-:S07]  /*5150*/  MOV R180, 0xffffffff ;  /* 0xffffffff00b47802 */ /* 0x000fce0000000f00 */
[----:B-----5:R-:W-:Y:S05]  /*5160*/  WARPSYNC.COLLECTIVE R180, `(.L_x_13019) ;  /* 0x00000000b4087348 */ /* 0x020fea0003c00000 */
[----:B------:R0:W1:Y:S02]  /*5170*/  SHFL.DOWN P1, R188, R187, R186, R181 ;  /* 0x080000babbbc7389 */ /* 0x00006400000200b5 */
[----:B01---5:R-:W-:Y:S01]  /*5180*/  ENDCOLLECTIVE ;  /* 0x000000000000791b */ /* 0x023fe20003800000 */
.L_x_13019:
[----:B------:R-:W-:Y:S02]  /*5190*/  MOV R187, R183 ;  /* 0x000000b700bb7202 */ /* 0x000fe40000000f00 */
[----:B------:R-:W-:-:S05]  /*51a0*/  MOV R180, R188 ;  /* 0x000000bc00b47202 */ /* 0x000fca0000000f00 */
[----:B------:R-:W-:Y:S01]  /*51b0*/  FADD.FTZ R182, R180, R182 ;  /* 0x000000b6b4b67221 */ /* 0x000fe20000010000 */
[----:B------:R-:W-:-:S07]  /*51c0*/  MOV R180, 0xffffffff ;  /* 0xffffffff00b47802 */ /* 0x000fce0000000f00 */
[----:B------:R-:W-:Y:S05]  /*51d0*/  WARPSYNC.COLLECTIVE R180, `(.L_x_13020) ;  /* 0x00000000b4087348 */ /* 0x000fea0003c00000 */
[----:B------:R0:W1:Y:S02]  /*51e0*/  SHFL.DOWN P1, R188, R187, R186, R181 ;  /* 0x080000babbbc7389 */ /* 0x00006400000200b5 */
[----:B01----:R-:W-:Y:S01]  /*51f0*/  ENDCOLLECTIVE ;  /* 0x000000000000791b */ /* 0x003fe20003800000 */
.L_x_13020:
        /* <DEDUP_REMOVED lines=8> */
.L_x_13021:
[----:B------:R-:W-:Y:S02]  /*5280*/  MOV R187, R183 ;  /* 0x000000b700bb7202 */ /* 0x000fe40000000f00 */
[----:B------:R-:W-:-:S05]  /*5290*/  MOV R180, R188 ;  /* 0x000000bc00b47202 */ /* 0x000fca0000000f00 */
[----:B------:R-:W-:Y:S01]  /*52a0*/  FADD.FTZ R182, R182, R180 ;  /* 0x000000b4b6b67221 */ /* 0x000fe20000010000 */
[----:B------:R-:W-:-:S07]  /*52b0*/  MOV R180, 0xffffffff ;  /* 0xffffffff00b47802 */ /* 0x000fce0000000f00 */
[----:B------:R-:W-:Y:S05]  /*52c0*/  WARPSYNC.COLLECTIVE R180, `(.L_x_13022) ;  /* 0x00000000b4087348 */ /* 0x000fea0003c00000 */
[----:B------:R0:W1:Y:S02]  /*52d0*/  SHFL.DOWN P1, R188, R187, R186, R181 ;  /* 0x080000babbbc7389 */ /* 0x00006400000200b5 */
[----:B01----:R-:W-:Y:S01]  /*52e0*/  ENDCOLLECTIVE ;  /* 0x000000000000791b */ /* 0x003fe20003800000 */
.L_x_13022:
        /* <DEDUP_REMOVED lines=8> */
.L_x_13023:
[----:B------:R-:W-:Y:S02]  /*5370*/  MOV R187, R183 ;  /* 0x000000b700bb7202 */ /* 0x000fe40000000f00 */
[----:B------:R-:W-:-:S05]  /*5380*/  MOV R180, R188 ;  /* 0x000000bc00b47202 */ /* 0x000fca0000000f00 */
[----:B------:R-:W-:Y:S01]  /*5390*/  FADD.FTZ R182, R182, R180 ;  /* 0x000000b4b6b67221 */ /* 0x000fe20000010000 */
[----:B------:R-:W-:-:S07]  /*53a0*/  MOV R180, 0xffffffff ;  /* 0xffffffff00b47802 */ /* 0x000fce0000000f00 */
[----:B------:R-:W-:Y:S05]  /*53b0*/  WARPSYNC.COLLECTIVE R180, `(.L_x_13024) ;  /* 0x00000000b4087348 */ /* 0x000fea0003c00000 */
[----:B------:R0:W1:Y:S02]  /*53c0*/  SHFL.DOWN P1, R188, R187, R186, R181 ;  /* 0x080000babbbc7389 */ /* 0x00006400000200b5 */
[----:B01----:R-:W-:Y:S01]  /*53d0*/  ENDCOLLECTIVE ;  /* 0x000000000000791b */ /* 0x003fe20003800000 */
.L_x_13024:
        /* <DEDUP_REMOVED lines=8> */
.L_x_13025:
[----:B------:R-:W-:Y:S02]  /*5460*/  MOV R187, R183 ;  /* 0x000000b700bb7202 */ /* 0x000fe40000000f00 */
[----:B------:R-:W-:-:S05]  /*5470*/  MOV R180, R188 ;  /* 0x000000bc00b47202 */ /* 0x000fca0000000f00 */
[----:B------:R-:W-:Y:S01]  /*5480*/  FADD.FTZ R185, R182, R180 ;  /* 0x000000b4b6b97221 */ /* 0x000fe20000010000 */
[----:B------:R-:W-:-:S07]  /*5490*/  MOV R180, 0xffffffff ;  /* 0xffffffff00b47802 */ /* 0x000fce0000000f00 */
[----:B------:R-:W-:Y:S05]  /*54a0*/  WARPSYNC.COLLECTIVE R180, `(.L_x_13026) ;  /* 0x00000000b4087348 */ /* 0x000fea0003c00000 */
[----:B------:R0:W1:Y:S02]  /*54b0*/  SHFL.DOWN P1, R188, R187, R186, R181 ;  /* 0x080000babbbc7389 */ /* 0x00006400000200b5 */
[----:B01----:R-:W-:Y:S01]  /*54c0*/  ENDCOLLECTIVE ;  /* 0x000000000000791b */ /* 0x003fe20003800000 */
.L_x_13026:
        /* <DEDUP_REMOVED lines=8> */
.L_x_13027:
[----:B------:R-:W-:Y:S02]  /*5550*/  MOV R187, R183 ;  /* 0x000000b700bb7202 */ /* 0x000fe40000000f00 */
[----:B------:R-:W-:-:S07]  /*5560*/  MOV R182, R188 ;  /* 0x000000bc00b67202 */ /* 0x000fce0000000f00 */
[----:B------:R-:W-:Y:S05]  /*5570*/  WARPSYNC.COLLECTIVE R180, `(.L_x_13028) ;  /* 0x00000000b4087348 */ /* 0x000fea0003c00000 */
[----:B------:R0:W1:Y:S02]  /*5580*/  SHFL.DOWN P1, R188, R187, R186, R181 ;  /* 0x080000babbbc7389 */ /* 0x00006400000200b5 */
[----:B01----:R-:W-:Y:S01]  /*5590*/  ENDCOLLECTIVE ;  /* 0x000000000000791b */ /* 0x003fe20003800000 */
.L_x_13028:
[----:B------:R-:W-:Y:S01]  /*55a0*/  MOV R186, R188 ;  /* 0x000000bc00ba7202 */ /* 0x000fe20000000f00 */
[----:B------:R-:W-:Y:S06]  /*55b0*/  BRA `(.L_x_13029) ;  /* 0xffffffcc009c7947 */ /* 0x000fec000383ffff */
.L_x_13030:
        /* <DEDUP_REMOVED lines=12> */
.L_x_14047:


//--------------------- .text._ZN10layer_norm13ln_bwd_kernelINS_13Kernel_traitsIfffffjLj4096ELj1ELj1ELj4ELj16ENS_18Kernel_traits_baseILj4096EfffffjLj128EEEEELb1ELb0ELb0ELb0EEEvNS_9BwdParamsE --------------------------
	.section	.text._ZN10layer_norm13ln_bwd_kernelINS_13Kernel_traitsIfffffjLj4096ELj1ELj1ELj4ELj16ENS_18Kernel_traits_baseILj4096EfffffjLj128EEEEELb1ELb0ELb0ELb0EEEvNS_9BwdParamsE,"ax",@progbits
	.align	128
        .global         _ZN10layer_norm13ln_bwd_kernelINS_13Kernel_traitsIfffffjLj4096ELj1ELj1ELj4ELj16ENS_18Kernel_traits_baseILj4096EfffffjLj128EEEEELb1ELb0ELb0ELb0EEEvNS_9BwdParamsE
        .type           _ZN10layer_norm13ln_bwd_kernelINS_13Kernel_traitsIfffffjLj4096ELj1ELj1ELj4ELj16ENS_18Kernel_traits_baseILj4096EfffffjLj128EEEEELb1ELb0ELb0ELb0EEEvNS_9BwdParamsE,@function
        .size           _ZN10layer_norm13ln_bwd_kernelINS_13Kernel_traitsIfffffjLj4096ELj1ELj1ELj4ELj16ENS_18Kernel_traits_baseILj4096EfffffjLj128EEEEELb1ELb0ELb0ELb0EEEvNS_9BwdParamsE,(.L_x_14048 - _ZN10layer_norm13ln_bwd_kernelINS_13Kernel_traitsIfffffjLj4096ELj1ELj1ELj4ELj16ENS_18Kernel_traits_baseILj4096EfffffjLj128EEEEELb1ELb0ELb0ELb0EEEvNS_9BwdParamsE)
        .other          _ZN10layer_norm13ln_bwd_kernelINS_13Kernel_traitsIfffffjLj4096ELj1ELj1ELj4ELj16ENS_18Kernel_traits_baseILj4096EfffffjLj128EEEEELb1ELb0ELb0ELb0EEEvNS_9BwdParamsE,@"STO_CUDA_ENTRY STV_DEFAULT"
_ZN10layer_norm13ln_bwd_kernelINS_13Kernel_traitsIfffffjLj4096ELj1ELj1ELj4ELj16ENS_18Kernel_traits_baseILj4096EfffffjLj128EEEEELb1ELb0ELb0ELb0EEEvNS_9BwdParamsE:
.text._ZN10layer_norm13ln_bwd_kernelINS_13Kernel_traitsIfffffjLj4096ELj1ELj1ELj4ELj16ENS_18Kernel_traits_baseILj4096EfffffjLj128EEEEELb1ELb0ELb0ELb0EEEvNS_9BwdParamsE:
        /* <DEDUP_REMOVED lines=39> */
[----:B------:R-:W-:Y:S01]  /*0270*/  ISETP.GE.U32.AND P0, PT, R3, 0x400, PT ;  /* 0x000004000300780c */ /* 0x000fe20003f06070 */
[C---:B--2---:R-:W-:Y:S01]  /*0280*/  @P6 IMAD.WIDE.U32 R16, R5.reuse, 0x10, R14 ;  /* 0x0000001005106825 */ /* 0x044fe200078e000e */
[----:B------:R-:W-:-:S05]  /*0290*/  @P6 IADD3 R5, R5, 0x80, RZ ;  /* 0x0000008005056810 */ /* 0x000fca0007ffe0ff */
[----:B------:R-:W2:Y:S01]  /*02a0*/  @P4 LDC.64 R14, c[0x0][0x260] ;  /* 0x00009800ff0e4b82 */ /* 0x000ea20000000a00 */
[----:B------:R-:W-:Y:S01]  /*02b0*/  ISETP.NE.AND P6, PT, R6, RZ, PT ;  /* 0x000000ff0600720c */ /* 0x000fe20003fc5270 */
[C---:B---3--:R-:W-:Y:S01]  /*02c0*/  @P1 IMAD.WIDE.U32 R20, R5.reuse, 0x10, R18 ;  /* 0x0000001005141825 */ /* 0x048fe200078e0012 */
[----:B------:R-:W-:-:S05]  /*02d0*/  @P1 IADD3 R5, R5, 0x80, RZ ;  /* 0x0000008005051810 */ /* 0x000fca0007ffe0ff */
[----:B------:R-:W3:Y:S01]  /*02e0*/  @P3 LDC.64 R26, c[0x0][0x260] ;  /* 0x00009800ff1a3b82 */ /* 0x000ee20000000a00 */
[----:B------:R-:W-:Y:S01]  /*02f0*/  P2R R18, PR, RZ, 0x1 ;  /* 0x00000001ff127803 */ /* 0x000fe20000000000 */
[----:B------:R4:W5:Y:S04]  /*0300*/  @P1 LDG.E.128 R40, desc[UR4][R20.64] ;  /* 0x0000000414281981 */ /* 0x000968000c1e1d00 */
[----:B------:R4:W5:Y:S02]  /*0310*/  @P6 LDG.E.128 R32, desc[UR4][R8.64] ;  /* 0x0000000408206981 */ /* 0x000964000c1e1d00 */
[----:B------:R-:W1:Y:S01]  /*0320*/  @P2 LDC.64 R28, c[0x0][0x260] ;  /* 0x00009800ff1c2b82 */ /* 0x000e620000000a00 */
[C---:B0-----:R-:W-:Y:S01]  /*0330*/  @P5 IMAD.WIDE.U32 R22, R5.reuse, 0x10, R22 ;  /* 0x0000001005165825 */ /* 0x041fe200078e0016 */
[----:B------:R-:W-:-:S02]  /*0340*/  @P5 IADD3 R5, R5, 0x80, RZ ;  /* 0x0000008005055810 */ /* 0x000fc40007ffe0ff */
[----:B------:R-:W-:Y:S02]  /*0350*/  ISETP.NE.AND P6, PT, R7, RZ, PT ;  /* 0x000000ff0700720c */ /* 0x000fe40003fc5270 */
[----:B------:R4:W5:Y:S01]  /*0360*/  @P5 LDG.E.128 R44, desc[UR4][R22.64] ;  /* 0x00000004162c5981 */ /* 0x000962000c1e1d00 */
[C---:B--2---:R-:W-:Y:S01]  /*0370*/  @P4 IMAD.WIDE.U32 R24, R5.reuse, 0x10, R14 ;  /* 0x0000001005184825 */ /* 0x044fe200078e000e */
[----:B------:R-:W-:Y:S01]  /*0380*/  @P4 IADD3 R5, R5, 0x80, RZ ;  /* 0x0000008005054810 */ /* 0x000fe20007ffe0ff */
[----:B------:R-:W0:Y:S03]  /*0390*/  @P0 LDC.64 R30, c[0x0][0x260] ;  /* 0x00009800ff1e0b82 */ /* 0x000e260000000a00 */
[----:B------:R4:W5:Y:S01]  /*03a0*/  @P4 LDG.E.128 R48, desc[UR4][R24.64] ;  /* 0x0000000418304981 */ /* 0x000962000c1e1d00 */
[C---:B---3--:R-:W-:Y:S01]  /*03b0*/  @P3 IMAD.WIDE.U32 R26, R5.reuse, 0x10, R26 ;  /* 0x00000010051a3825 */ /* 0x048fe200078e001a */
[----:B------:R-:W-:-:S03]  /*03c0*/  @P3 IADD3 R5, R5, 0x80, RZ ;  /* 0x0000008005053810 */ /* 0x000fc60007ffe0ff */
        /* <DEDUP_REMOVED lines=42> */
[----:B------:R-:W-:Y:S01]  /*0670*/  ULDC.64 UR6, c[0x0][0x270] ;  /* 0x00009c0000067ab9 */ /* 0x000fe20000000a00 */
[----:B------:R-:W-:Y:S01]  /*0680*/  HFMA2.MMA R204, -RZ, RZ, 0, 5.9604644775390625e-08 ;  /* 0x00000001ffcc7435 */ /* 0x000fe200000001ff */
[----:B------:R-:W-:Y:S02]  /*0690*/  ISETP.NE.U32.AND P1, PT, RZ, UR6, PT ;  /* 0x00000006ff007c0c */ /* 0x000fe4000bf25070 */
[----:B------:R-:W-:Y:S02]  /*06a0*/  MOV R65, RZ ;  /* 0x000000ff00417202 */ /* 0x000fe40000000f00 */
[----:B------:R-:W-:-:S13]  /*06b0*/  ISETP.NE.AND.EX P1, PT, RZ, UR7, PT, P1 ;  /* 0x00000007ff007c0c */ /* 0x000fda000bf25310 */
.L_x_13065:
[----:B01234-:R-:W1:Y:S01]  /*06c0*/  @P1 LDC.64 R164, c[0x0][0x270] ;  /* 0x00009c00ffa41b82 */ /* 0x01fe620000000a00 */
[----:B------:R-:W-:Y:S02]  /*06d0*/  SHF.R.S32.HI R2, RZ, 0x1f, R7 ;  /* 0x0000001fff027819 */ /* 0x000fe40000011407 */
[----:B------:R-:W-:Y:S02]  /*06e0*/  MOV R8, 0x3f800000 ;  /* 0x3f80000000087802 */ /* 0x000fe40000000f00 */
[----:B------:R-:W-:-:S03]  /*06f0*/  ISETP.NE.AND P6, PT, R6, RZ, PT ;  /* 0x000000ff0600720c */ /* 0x000fc60003fc5270 */
[----:B------:R-:W2:Y:S01]  /*0700*/  LDC.64 R166, c[0x0][0x250] ;  /* 0x00009400ffa67b82 */ /* 0x000ea20000000a00 */
[----:B-1----:R-:W-:-:S04]  /*0710*/  @P1 LEA R168, P0, R7, R164, 0x2 ;  /* 0x000000a407a81211 */ /* 0x002fc800078010ff */
[----:B------:R-:W-:-:S03]  /*0720*/  @P1 LEA.HI.X R169, R7, R165, R2, 0x2, P0 ;  /* 0x000000a507a91211 */ /* 0x000fc600000f1402 */
[----:B------:R-:W1:Y:S01]  /*0730*/  LDC.64 R164, c[0x0][0x258] ;  /* 0x00009600ffa47b82 */ /* 0x000e620000000a00 */
[C---:B--2---:R-:W-:Y:S01]  /*0740*/  IMAD.WIDE R166, R7.reuse, 0x4, R166 ;  /* 0x0000000407a67825 */ /* 0x044fe200078e02a6 */
[----:B-----5:R2:W5:Y:S04]  /*0750*/  @P1 LDG.E R8, desc[UR4][R168.64] ;  /* 0x00000004a8081981 */ /* 0x020568000c1e1900 */
[----:B------:R2:W5:Y:S01]  /*0760*/  LDG.E R223, desc[UR4][R166.64] ;  /* 0x00000004a6df7981 */ /* 0x000562000c1e1900 */
[----:B-1----:R-:W-:-:S05]  /*0770*/  IMAD.WIDE R164, R7, 0x4, R164 ;  /* 0x0000000407a47825 */ /* 0x002fca00078e02a4 */
        /* <DEDUP_REMOVED lines=13> */
[----:B--2---:R-:W-:Y:S06]  /*0850*/  @!P6 BRA `(.L_x_13033) ;  /* 0x0000000000b4e947 */ /* 0x004fec0003800000 */
[C---:B------:R-:W-:Y:S01]  /*0860*/  LEA R230, P0, R20.reuse, UR12, 0x2 ;  /* 0x0000000c14e67c11 */ /* 0x040fe2000f8010ff */
[----:B------:R-:W1:Y:S03]  /*0870*/  LDC.64 R168, c[0x0][0x2b8] ;  /* 0x0000ae00ffa87b82 */ /* 0x000e660000000a00 */
[----:B------:R-:W-:Y:S02]  /*0880*/  LEA.HI.X R231, R20, UR13, RZ, 0x2, P0 ;  /* 0x0000000d14e77c11 */ /* 0x000fe400080f14ff */
[----:B------:R-:W-:-:S03]  /*0890*/  ISETP.NE.U32.AND P0, PT, RZ, UR8, PT ;  /* 0x00000008ff007c0c */ /* 0x000fc6000bf05070 */
[----:B------:R-:W5:Y:S01]  /*08a0*/  LDG.E R9, desc[UR4][R230.64] ;  /* 0x00000004e6097981 */ /* 0x000f62000c1e1900 */
[----:B------:R-:W-:-:S13]  /*08b0*/  ISETP.NE.AND.EX P0, PT, RZ, UR9, PT, P0 ;  /* 0x00000009ff007c0c */ /* 0x000fda000bf05300 */
[----:B------:R-:W-:-:S04]  /*08c0*/  @P0 LEA R232, P6, R20, UR8, 0x4 ;  /* 0x0000000814e80c11 */ /* 0x000fc8000f8c20ff */
[C---:B------:R-:W-:Y:S02]  /*08d0*/  @P0 LEA.HI.X R233, R20.reuse, UR9, RZ, 0x4, P6 ;  /* 0x0000000914e90c11 */ /* 0x040fe4000b0f24ff */
[C---:B------:R-:W-:Y:S01]  /*08e0*/  LEA R164, P6, R20.reuse, UR10, 0x4 ;  /* 0x0000000a14a47c11 */ /* 0x040fe2000f8c20ff */
[C---:B-1----:R-:W-:Y:S02]  /*08f0*/  IMAD.WIDE.U32 R168, R20.reuse, 0x10, R168 ;  /* 0x0000001014a87825 */ /* 0x042fe400078e00a8 */
[----:B------:R1:W5:Y:S01]  /*0900*/  @P0 LDG.E.128 R124, desc[UR4][R232.64] ;  /* 0x00000004e87c0981 */ /* 0x000362000c1e1d00 */
[----:B------:R-:W-:-:S03]  /*0910*/  LEA.HI.X R165, R20, UR11, RZ, 0x4, P6 ;  /* 0x0000000b14a57c11 */ /* 0x000fc6000b0f24ff */
[----:B------:R-:W2:Y:S04]  /*0920*/  LDG.E.128 R168, desc[UR4][R168.64] ;  /* 0x00000004a8a87981 */ /* 0x000ea8000c1e1d00 */
[----:B------:R-:W3:Y:S01]  /*0930*/  LDG.E.128 R164, desc[UR4][R164.64] ;  /* 0x00000004a4a47981 */ /* 0x000ee2000c1e1d00 */
[----:B0-----:R-:W-:-:S04]  /*0940*/  ISETP.NE.AND P0, PT, R5, RZ, PT ;  /* 0x000000ff0500720c */ /* 0x001fc80003f05270 */
[----:B-----5:R-:W-:Y:S02]  /*0950*/  FSEL R176, R223, RZ, !P0 ;  /* 0x000000ffdfb07208 */ /* 0x020fe40004000000 */
[----:B------:R-:W-:-:S03]  /*0960*/  IADD3 R227, R20, 0x80, RZ ;  /* 0x0000008014e37810 */ /* 0x000fc60007ffe0ff */
[C---:B---3--:R-:W-:Y:S01]  /*0970*/  FADD.FTZ R192, -R176.reuse, R164 ;  /* 0x000000a4b0c07221 */ /* 0x048fe20000010100 */
[----:B------:R-:W-:-:S03]  /*0980*/  FADD.FTZ R234, -R176, R165 ;  /* 0x000000a5b0ea7221 */ /* 0x000fc60000010100 */
[----:B------:R-:W-:Y:S01]  /*0990*/  FMUL.FTZ R3, R175, R192 ;  /* 0x000000c0af037220 */ /* 0x000fe20000410000 */
[----:B--2---:R-:W-:Y:S01]  /*09a0*/  FMUL.FTZ R192, R32, R168 ;  /* 0x000000a820c07220 */ /* 0x004fe20000410000 */
[C---:B------:R-:W-:Y:S01]  /*09b0*/  FADD.FTZ R166, -R176.reuse, R166 ;  /* 0x000000a6b0a67221 */ /* 0x040fe20000010100 */
[----:B------:R-:W-:Y:S01]  /*09c0*/  FADD.FTZ R236, -R176, R167 ;  /* 0x000000a7b0ec7221 */ /* 0x000fe20000010100 */
[----:B------:R-:W-:Y:S01]  /*09d0*/  FMUL.FTZ R209, R33, R169 ;  /* 0x000000a921d17220 */ /* 0x000fe20000410000 */
[----:B------:R-:W-:Y:S01]  /*09e0*/  FADD.FTZ R164, RZ, R192 ;  /* 0x000000c0ffa47221 */ /* 0x000fe20000010000 */
[----:B------:R-:W-:Y:S01]  /*09f0*/  FMUL.FTZ R176, R175, R234 ;  /* 0x000000eaafb07220 */ /* 0x000fe20000410000 */
[----:B------:R-:W-:Y:S01]  /*0a00*/  FFMA.FTZ R165, R3, R192, RZ ;  /* 0x000000c003a57223 */ /* 0x000fe200000100ff */
[----:B------:R-:W-:Y:S01]  /*0a10*/  FMUL.FTZ R207, R175, R166 ;  /* 0x000000a6afcf7220 */ /* 0x000fe20000410000 */
[----:B------:R-:W-:Y:S01]  /*0a20*/  FADD.FTZ R167, R164, R209 ;  /* 0x000000d1a4a77221 */ /* 0x000fe20000010000 */
[----:B-1----:R-:W-:Y:S01]  /*0a30*/  FMUL.FTZ R232, R34, R170 ;  /* 0x000000aa22e87220 */ /* 0x002fe20000410000 */
        /* <DEDUP_REMOVED lines=15> */
.L_x_13033:
[----:B------:R-:W-:Y:S05]  /*0b30*/  BSYNC B0 ;  /* 0x0000000000007941 */ /* 0x000fea0003800000 */
.L_x_13032:
[----:B------:R-:W-:Y:S01]  /*0b40*/  ISETP.NE.AND P0, PT, R10, RZ, PT ;  /* 0x000000ff0a00720c */ /* 0x000fe20003f05270 */
[----:B------:R-:W-:-:S12]  /*0b50*/  BSSY B0, `(.L_x_13034) ;  /* 0x000002f000007945 */ /* 0x000fd80003800000 */
[----:B------:R-:W-:Y:S05]  /*0b60*/  @!P0 BRA `(.L_x_13035) ;  /* 0x0000000000b48947 */ /* 0x000fea0003800000 */
[C---:B------:R-:W-:Y:S01]  /*0b70*/  LEA R228, P0, R227.reuse, UR12, 0x2 ;  /* 0x0000000ce3e47c11 */ /* 0x040fe2000f8010ff */
[----:B------:R-:W1:Y:S03]  /*0b80*/  LDC.64 R168, c[0x0][0x2b8] ;  /* 0x0000ae00ffa87b82 */ /* 0x000e660000000a00 */
[----:B------:R-:W-:Y:S02]  /*0b90*/  LEA.HI.X R229, R227, UR13, RZ, 0x2, P0 ;  /* 0x0000000de3e57c11 */ /* 0x000fe400080f14ff */
[----:B------:R-:W-:-:S03]  /*0ba0*/  ISETP.NE.U32.AND P0, PT, RZ, UR8, PT ;  /* 0x00000008ff007c0c */ /* 0x000fc6000bf05070 */
[----:B------:R2:W5:Y:S01]  /*0bb0*/  LDG.E R11, desc[UR4][R228.64] ;  /* 0x00000004e40b7981 */ /* 0x000562000c1e1900 */
[----:B------:R-:W-:-:S13]  /*0bc0*/  ISETP.NE.AND.EX P0, PT, RZ, UR9, PT, P0 ;  /* 0x00000009ff007c0c */ /* 0x000fda000bf05300 */
[----:B------:R-:W-:-:S04]  /*0bd0*/  @P0 LEA R236, P6, R227, UR8, 0x4 ;  /* 0x00000008e3ec0c11 */ /* 0x000fc8000f8c20ff */
[C---:B------:R-:W-:Y:S02]  /*0be0*/  @P0 LEA.HI.X R237, R227.reuse, UR9, RZ, 0x4, P6 ;  /* 0x00000009e3ed0c11 */ /* 0x040fe4000b0f24ff */
[C---:B------:R-:W-:Y:S01]  /*0bf0*/  LEA R164, P6, R227.reuse, UR10, 0x4 ;  /* 0x0000000ae3a47c11 */ /* 0x040fe2000f8c20ff */
[C---:B-1----:R-:W-:Y:S02]  /*0c00*/  IMAD.WIDE.U32 R168, R227.reuse, 0x10, R168 ;  /* 0x00000010e3a87825 */ /* 0x042fe400078e00a8 */
[----:B------:R1:W5:Y:S01]  /*0c10*/  @P0 LDG.E.128 R128, desc[UR4][R236.64] ;  /* 0x00000004ec800981 */ /* 0x000362000c1e1d00 */
[----:B------:R-:W-:-:S03]  /*0c20*/  LEA.HI.X R165, R227, UR11, RZ, 0x4, P6 ;  /* 0x0000000be3a57c11 */ /* 0x000fc6000b0f24ff */
[----:B------:R-:W3:Y:S04]  /*0c30*/  LDG.E.128 R168, desc[UR4][R168.64] ;  /* 0x00000004a8a87981 */ /* 0x000ee8000c1e1d00 */
[----:B------:R-:W4:Y:S01]  /*0c40*/  LDG.E.128 R164, desc[UR4][R164.64] ;  /* 0x00000004a4a47981 */ /* 0x000f22000c1e1d00 */
[----:B0-----:R-:W-:-:S04]  /*0c50*/  ISETP.NE.AND P0, PT, R5, RZ, PT ;  /* 0x000000ff0500720c */ /* 0x001fc80003f05270 */
[----:B-----5:R-:W-:Y:S02]  /*0c60*/  FSEL R226, R223, RZ, !P0 ;  /* 0x000000ffdfe27208 */ /* 0x020fe40004000000 */
[----:B------:R-:W-:-:S03]  /*0c70*/  IADD3 R227, R227, 0x80, RZ ;  /* 0x00000080e3e37810 */ /* 0x000fc60007ffe0ff */
[C---:B----4-:R-:W-:Y:S01]  /*0c80*/  FADD.FTZ R174, -R226.reuse, R164 ;  /* 0x000000a4e2ae7221 */ /* 0x050fe20000010100 */
[----:B------:R-:W-:-:S03]  /*0c90*/  FADD.FTZ R190, -R226, R165 ;  /* 0x000000a5e2be7221 */ /* 0x000fc60000010100 */
[C---:B------:R-:W-:Y:S01]  /*0ca0*/  FMUL.FTZ R21, R175.reuse, R174 ;  /* 0x000000aeaf157220 */ /* 0x040fe20000410000 */
[----:B------:R-:W-:Y:S01]  /*0cb0*/  FMUL.FTZ R174, R175, R190 ;  /* 0x000000beafae7220 */ /* 0x000fe20000410000 */
[----:B---3--:R-:W-:Y:S01]  /*0cc0*/  FMUL.FTZ R190, R36, R168 ;  /* 0x000000a824be7220 */ /* 0x008fe20000410000 */
[----:B------:R-:W-:Y:S01]  /*0cd0*/  FMUL.FTZ R203, R37, R169 ;  /* 0x000000a925cb7220 */ /* 0x000fe20000410000 */
[C---:B------:R-:W-:Y:S02]  /*0ce0*/  FADD.FTZ R166, -R226.reuse, R166 ;  /* 0x000000a6e2a67221 */ /* 0x040fe40000010100 */
[----:B------:R-:W-:Y:S01]  /*0cf0*/  FADD.FTZ R164, R225, R190 ;  /* 0x000000bee1a47221 */ /* 0x000fe20000010000 */
[----:B------:R-:W-:Y:S01]  /*0d00*/  FFMA.FTZ R165, R21, R190, R234 ;  /* 0x000000be15a57223 */ /* 0x000fe200000100ea */
[----:B------:R-:W-:Y:S01]  /*0d10*/  FADD.FTZ R226, -R226, R167 ;  /* 0x000000a7e2e27221 */ /* 0x000fe20000010100 */
[----:B------:R-:W-:Y:S01]  /*0d20*/  FMUL.FTZ R201, R175, R166 ;  /* 0x000000a6afc97220 */ /* 0x000fe20000410000 */
[----:B------:R-:W-:Y:S01]  /*0d30*/  FADD.FTZ R167, R164, R203 ;  /* 0x000000cba4a77221 */ /* 0x000fe20000010000 */
[----:B--2---:R-:W-:Y:S01]  /*0d40*/  FMUL.FTZ R228, R38, R170 ;  /* 0x000000aa26e47220 */ /* 0x004fe20000410000 */
        /* <DEDUP_REMOVED lines=15> */
.L_x_13035:
[----:B------:R-:W-:Y:S05]  /*0e40*/  BSYNC B0 ;  /* 0x0000000000007941 */ /* 0x000fea0003800000 */
.L_x_13034:
        /* <DEDUP_REMOVED lines=47> */
[----:B--2---:R-:W-:-:S07]  /*1140*/  FFMA.FTZ R234, R222, R215, R165 ;  /* 0x000000d7deea7223 */ /* 0x004fce00000100a5 */
.L_x_13037:
[----:B------:R-:W-:Y:S05]  /*1150*/  BSYNC B0 ;  /* 0x0000000000007941 */ /* 0x000fea0003800000 */
.L_x_13036:
[----:B------:R-:W-:Y:S04]  /*1160*/  BSSY B0, `(.L_x_13038) ;  /* 0x000002f000007945 */ /* 0x000fe80003800000 */
        /* <DEDUP_REMOVED lines=46> */
.L_x_13039:
[----:B------:R-:W-:Y:S05]  /*1450*/  BSYNC B0 ;  /* 0x0000000000007941 */ /* 0x000fea0003800000 */
.L_x_13038:
        /* <DEDUP_REMOVED lines=47> */
.L_x_13041:
[----:B------:R-:W-:Y:S05]  /*1750*/  BSYNC B0 ;  /* 0x0000000000007941 */ /* 0x000fea0003800000 */
.L_x_13040:
        /* <DEDUP_REMOVED lines=47> */
.L_x_13043:
[----:B------:R-:W-:Y:S05]  /*1a50*/  BSYNC B0 ;  /* 0x0000000000007941 */ /* 0x000fea0003800000 */
.L_x_13042:
[----:B------:R-:W-:Y:S04]  /*1a60*/  BSSY B0, `(.L_x_13044) ;  /* 0x000002f000007945 */ /* 0x000fe80003800000 */
[----:B------:R-:W-:Y:S05]  /*1a70*/  @!P2 BRA `(.L_x_13045) ;  /* 0x0000000000b4a947 */ /* 0x000fea0003800000 */
        /* <DEDUP_REMOVED lines=12> */
[----:B------:R-:W1:Y:S04]  /*1b40*/  LDG.E.128 R168, desc[UR4][R168.64] ;  /* 0x00000004a8a87981 */ /* 0x000e68000c1e1d00 */
[----:B------:R-:W2:Y:S01]  /*1b50*/  LDG.E.128 R164, desc[UR4][R164.64] ;  /* 0x00000004a4a47981 */ /* 0x000ea2000c1e1d00 */
[----:B0-----:R-:W-:-:S04]  /*1b60*/  ISETP.NE.AND P0, PT, R5, RZ, PT ;  /* 0x000000ff0500720c */ /* 0x001fc80003f05270 */
[----:B-----5:R-:W-:Y:S02]  /*1b70*/  FSEL R202, R223, RZ, !P0 ;  /* 0x000000ffdfca7208 */ /* 0x020fe40004000000 */
[----:B------:R-:W-:Y:S01]  /*1b80*/  IADD3 R227, R227, 0x80, RZ ;  /* 0x00000080e3e37810 */ /* 0x000fe20007ffe0ff */
[----:B-1----:R-:W-:Y:S02]  /*1b90*/  FMUL.FTZ R180, R56, R168 ;  /* 0x000000a838b47220 */ /* 0x002fe40000410000 */
[C---:B--2---:R-:W-:Y:S01]  /*1ba0*/  FADD.FTZ R24, -R202.reuse, R164 ;  /* 0x000000a4ca187221 */ /* 0x044fe20000010100 */
[----:B------:R-:W-:-:S03]  /*1bb0*/  FADD.FTZ R200, -R202, R165 ;  /* 0x000000a5cac87221 */ /* 0x000fc60000010100 */
[----:B------:R-:W-:Y:S01]  /*1bc0*/  FMUL.FTZ R173, R175, R24 ;  /* 0x00000018afad7220 */ /* 0x000fe20000410000 */
[----:B------:R-:W-:Y:S01]  /*1bd0*/  FMUL.FTZ R183, R57, R169 ;  /* 0x000000a939b77220 */ /* 0x000fe20000410000 */
[----:B------:R-:W-:Y:S01]  /*1be0*/  FADD.FTZ R164, R225, R180 ;  /* 0x000000b4e1a47221 */ /* 0x000fe20000010000 */
[C---:B------:R-:W-:Y:S01]  /*1bf0*/  FADD.FTZ R166, -R202.reuse, R166 ;  /* 0x000000a6caa67221 */ /* 0x040fe20000010100 */
[----:B------:R-:W-:Y:S01]  /*1c00*/  FMUL.FTZ R24, R175, R200 ;  /* 0x000000c8af187220 */ /* 0x000fe20000410000 */
        /* <DEDUP_REMOVED lines=20> */
.L_x_13045:
[----:B------:R-:W-:Y:S05]  /*1d50*/  BSYNC B0 ;  /* 0x0000000000007941 */ /* 0x000fea0003800000 */
.L_x_13044:
        /* <DEDUP_REMOVED lines=15> */
[----:B------:R-:W0:Y:S01]  /*1e50*/  LDG.E.128 R164, desc[UR4][R164.64] ;  /* 0x00000004a4a47981 */ /* 0x000e22000c1e1d00 */
[----:B------:R-:W-:-:S03]  /*1e60*/  LEA.HI.X R169, R227, UR11, RZ, 0x4, P0 ;  /* 0x0000000be3a97c11 */ /* 0x000fc600080f24ff */
[----:B------:R1:W5:Y:S04]  /*1e70*/  LDG.E R19, desc[UR4][R236.64] ;  /* 0x00000004ec137981 */ /* 0x000368000c1e1900 */
[----:B------:R-:W2:Y:S01]  /*1e80*/  LDG.E.128 R168, desc[UR4][R168.64] ;  /* 0x00000004a8a87981 */ /* 0x000ea2000c1e1d00 */
[----:B0-----:R-:W-:Y:S01]  /*1e90*/  FMUL.FTZ R178, R60, R164 ;  /* 0x000000a43cb27220 */ /* 0x001fe20000410000 */
[C---:B--2---:R-:W-:Y:S01]  /*1ea0*/  FADD.FTZ R22, -R196.reuse, R168 ;  /* 0x000000a8c4167221 */ /* 0x044fe20000010100 */
[----:B------:R-:W-:-:S03]  /*1eb0*/  FADD.FTZ R194, -R196, R169 ;  /* 0x000000a9c4c27221 */ /* 0x000fc60000010100 */
[C---:B------:R-:W-:Y:S01]  /*1ec0*/  FMUL.FTZ R31, R175.reuse, R22 ;  /* 0x00000016af1f7220 */ /* 0x040fe20000410000 */
[----:B------:R-:W-:Y:S01]  /*1ed0*/  FMUL.FTZ R22, R175, R194 ;  /* 0x000000c2af167220 */ /* 0x000fe20000410000 */
[----:B------:R-:W-:Y:S01]  /*1ee0*/  FADD.FTZ R116, R116, R164 ;  /* 0x000000a474747221 */ /* 0x000fe20000010000 */
[----:B------:R-:W-:Y:S01]  /*1ef0*/  FADD.FTZ R117, R117, R165 ;  /* 0x000000a575757221 */ /* 0x000fe20000010000 */
[----:B------:R-:W-:Y:S01]  /*1f00*/  FFMA.FTZ R88, R164, R31, R88 ;  /* 0x0000001fa4587223 */ /* 0x000fe20000010058 */
        /* <DEDUP_REMOVED lines=20> */
.L_x_13047:
[----:B------:R-:W-:Y:S05]  /*2050*/  BSYNC B0 ;  /* 0x0000000000007941 */ /* 0x000fea0003800000 */
.L_x_13046:
        /* <DEDUP_REMOVED lines=24> */
.L_x_13076:
        /* <DEDUP_REMOVED lines=53> */
[-C--:B------:R-:W-:Y:S01]  /*2530*/  FMUL.FTZ R169, R169, R8.reuse ;  /* 0x00000008a9a97220 */ /* 0x080fe20000410000 */
[C---:B------:R-:W-:Y:S01]  /*2540*/  SEL R161, R168.reuse, R161, P6 ;  /* 0x000000a1a8a17207 */ /* 0x040fe20003000000 */
[----:B------:R-:W-:Y:S01]  /*2550*/  FMUL.FTZ R168, R168, R8 ;  /* 0x00000008a8a87220 */ /* 0x000fe20000410000 */
[C---:B------:R-:W-:Y:S01]  /*2560*/  SEL R162, R205.reuse, R162, P6 ;  /* 0x000000a2cda27207 */ /* 0x040fe20003000000 */
[-C--:B------:R-:W-:Y:S01]  /*2570*/  FMUL.FTZ R205, R205, R8.reuse ;  /* 0x00000008cdcd7220 */ /* 0x080fe20000410000 */
        /* <DEDUP_REMOVED lines=21> */
.L_x_13050:
[----:B------:R-:W-:Y:S05]  /*26d0*/  BSYNC B0 ;  /* 0x0000000000007941 */ /* 0x000fea0003800000 */
.L_x_13049:
        /* <DEDUP_REMOVED lines=52> */
.L_x_13052:
[----:B------:R-:W-:Y:S05]  /*2a20*/  BSYNC B0 ;  /* 0x0000000000007941 */ /* 0x000fea0003800000 */
.L_x_13051:
        /* <DEDUP_REMOVED lines=52> */
.L_x_13054:
[----:B------:R-:W-:Y:S05]  /*2d70*/  BSYNC B0 ;  /* 0x0000000000007941 */ /* 0x000fea0003800000 */
.L_x_13053:
        /* <DEDUP_REMOVED lines=51> */
.L_x_13056:
[----:B------:R-:W-:Y:S05]  /*30b0*/  BSYNC B0 ;  /* 0x0000000000007941 */ /* 0x000fea0003800000 */
.L_x_13055:
        /* <DEDUP_REMOVED lines=51> */
.L_x_13058:
[----:B------:R-:W-:Y:S05]  /*33f0*/  BSYNC B0 ;  /* 0x0000000000007941 */ /* 0x000fea0003800000 */
.L_x_13057:
        /* <DEDUP_REMOVED lines=51> */
.L_x_13060:
[----:B------:R-:W-:Y:S05]  /*3730*/  BSYNC B0 ;  /* 0x0000000000007941 */ /* 0x000fea0003800000 */
.L_x_13059:
        /* <DEDUP_REMOVED lines=51> */
.L_x_13062:
[----:B------:R-:W-:Y:S05]  /*3a70*/  BSYNC B0 ;  /* 0x0000000000007941 */ /* 0x000fea0003800000 */
.L_x_13061:
        /* <DEDUP_REMOVED lines=46> */
[----:B-1----:R-:W-:Y:S02]  /*3d60*/  SEL R166, R171, RZ, P6 ;  /* 0x000000ffaba67207 */ /* 0x002fe40003000000 */
[----:B------:R-:W-:Y:S01]  /*3d70*/  LOP3.LUT P6, RZ, R19, 0xff000000, RZ, 0xc0, !PT ;  /* 0xff00000013ff7812 */ /* 0x000fe200078cc0ff */
[----:B0-----:R-:W-:-:S03]  /*3d80*/  IMAD.WIDE.U32 R168, R20, 0x10, R168 ;  /* 0x0000001014a87825 */ /* 0x001fc600078e00a8 */
[----:B------:R-:W-:-:S05]  /*3d90*/  SEL R167, R8, RZ, P6 ;  /* 0x000000ff08a77207 */ /* 0x000fca0003000000 */
[----:B------:R0:W-:Y:S04]  /*3da0*/  STG.E.128 desc[UR4][R168.64], R164 ;  /* 0x000000a4a8007986 */ /* 0x0001e8000c101d04 */
.L_x_13064:
[----:B------:R-:W-:Y:S05]  /*3db0*/  BSYNC B0 ;  /* 0x0000000000007941 */ /* 0x000fea0003800000 */
.L_x_13063:
[----:B------:R-:W-:Y:S02]  /*3dc0*/  IADD3 R7, R7, UR18, RZ ;  /* 0x0000001207077c10 */ /* 0x000fe4000fffe0ff */
[----:B------:R-:W-:Y:S02]  /*3dd0*/  SEL R204, RZ, 0x1, P0 ;  /* 0x00000001ffcc7807 */ /* 0x000fe40000000000 */
[----:B------:R-:W-:-:S13]  /*3de0*/  ISETP.GE.AND P0, PT, R7, UR19, PT ;  /* 0x0000001307007c0c */ /* 0x000fda000bf06270 */
[----:B------:R-:W-:Y:S05]  /*3df0*/  @!P0 BRA `(.L_x_13065) ;  /* 0xffffffc800308947 */ /* 0x000fea000383ffff */
.L_x_13031:
        /* <DEDUP_REMOVED lines=21> */
[----:B------:R-:W1:Y:S08]  /*3f50*/  @P5 LDC.64 R16, c[0x0][0x2d8] ;  /* 0x0000b600ff105b82 */ /* 0x000e700000000a00 */
        /* <DEDUP_REMOVED lines=44> */
.L_x_13048:
[----:B------:R-:W-:Y:S01]  /*4220*/  HFMA2.MMA R229, -RZ, RZ, 0, 9.5367431640625e-07 ;  /* 0x00000010ffe57435 */ /* 0x000fe200000001ff */
[----:B------:R-:W-:Y:S02]  /*4230*/  MOV R236, R225 ;  /* 0x000000e100ec7202 */ /* 0x000fe40000000f00 */
[----:B------:R-:W-:Y:S02]  /*4240*/  MOV R238, 0x1f ;  /* 0x0000001f00ee7802 */ /* 0x000fe40000000f00 */
[----:B-----5:R-:W-:-:S07]  /*4250*/  MOV R223, 0xffffffff ;  /* 0xffffffff00df7802 */ /* 0x020fce0000000f00 */
[----:B0-----:R-:W-:Y:S05]  /*4260*/  WARPSYNC.COLLECTIVE R223, `(.L_x_13066) ;  /* 0x00000000df087348 */ /* 0x001fea0003c00000 */
[----:B------:R1:W2:Y:S02]  /*4270*/  SHFL.DOWN P6, R227, R236, R229, R238 ;  /* 0x080000e5ece37389 */ /* 0x0002a400000c00ee */
[----:B012---:R-:W-:Y:S01]  /*4280*/  ENDCOLLECTIVE ;  /* 0x000000000000791b */ /* 0x007fe20003800000 */
.L_x_13066:
[----:B------:R-:W-:Y:S02]  /*4290*/  MOV R236, R234 ;  /* 0x000000ea00ec7202 */ /* 0x000fe40000000f00 */
[----:B------:R-:W-:-:S07]  /*42a0*/  MOV R164, R227 ;  /* 0x000000e300a47202 */ /* 0x000fce0000000f00 */
[----:B------:R-:W-:Y:S05]  /*42b0*/  WARPSYNC.COLLECTIVE R223, `(.L_x_13067) ;  /* 0x00000000df087348 */ /* 0x000fea0003c00000 */
[----:B------:R0:W1:Y:S02]  /*42c0*/  SHFL.DOWN P6, R227, R236, R229, R238 ;  /* 0x080000e5ece37389 */ /* 0x00006400000c00ee */
[----:B01----:R-:W-:Y:S01]  /*42d0*/  ENDCOLLECTIVE ;  /* 0x000000000000791b */ /* 0x003fe20003800000 */
.L_x_13067:
[----:B------:R-:W-:Y:S01]  /*42e0*/  FADD.FTZ R164, R164, R225 ;  /* 0x000000e1a4a47221 */ /* 0x000fe20000010000 */
[----:B------:R-:W-:-:S04]  /*42f0*/  HFMA2.MMA R229, -RZ, RZ, 0, 4.76837158203125e-07 ;  /* 0x00000008ffe57435 */ /* 0x000fc800000001ff */
[----:B------:R-:W-:Y:S02]  /*4300*/  MOV R236, R164 ;  /* 0x000000a400ec7202 */ /* 0x000fe40000000f00 */
[----:B------:R-:W-:-:S07]  /*4310*/  MOV R165, R227 ;  /* 0x000000e300a57202 */ /* 0x000fce0000000f00 */
[----:B------:R-:W-:Y:S05]  /*4320*/  WARPSYNC.COLLECTIVE R223, `(.L_x_13068) ;  /* 0x00000000df087348 */ /* 0x000fea0003c00000 */
[----:B------:R0:W1:Y:S02]  /*4330*/  SHFL.DOWN P6, R227, R236, R229, R238 ;  /* 0x080000e5ece37389 */ /* 0x00006400000c00ee */
[----:B01----:R-:W-:Y:S01]  /*4340*/  ENDCOLLECTIVE ;  /* 0x000000000000791b */ /* 0x003fe20003800000 */
.L_x_13068:
[----:B------:R-:W-:-:S05]  /*4350*/  FADD.FTZ R165, R165, R234 ;  /* 0x000000eaa5a57221 */ /* 0x000fca0000010000 */
[----:B------:R-:W-:Y:S02]  /*4360*/  MOV R236, R165 ;  /* 0x000000a500ec7202 */ /* 0x000fe40000000f00 */
[----:B------:R-:W-:-:S07]  /*4370*/  MOV R167, R227 ;  /* 0x000000e300a77202 */ /* 0x000fce0000000f00 */
[----:B------:R-:W-:Y:S05]  /*4380*/  WARPSYNC.COLLECTIVE R223, `(.L_x_13069) ;  /* 0x00000000df087348 */ /* 0x000fea0003c00000 */
[----:B------:R0:W1:Y:S02]  /*4390*/  SHFL.DOWN P6, R227, R236, R229, R238 ;  /* 0x080000e5ece37389 */ /* 0x00006400000c00ee */
[----:B01----:R-:W-:Y:S01]  /*43a0*/  ENDCOLLECTIVE ;  /* 0x000000000000791b */ /* 0x003fe20003800000 */
.L_x_13069:
[----:B------:R-:W-:Y:S01]  /*43b0*/  FADD.FTZ R167, R164, R167 ;  /* 0x000000a7a4a77221 */ /* 0x000fe20000010000 */
[----:B------:R-:W-:-:S04]  /*43c0*/  HFMA2.MMA R229, -RZ, RZ, 0, 2.384185791015625e-07 ;  /* 0x00000004ffe57435 */ /* 0x000fc800000001ff */
[----:B------:R-:W-:Y:S02]  /*43d0*/  MOV R236, R167 ;  /* 0x000000a700ec7202 */ /* 0x000fe40000000f00 */
[----:B------:R-:W-:-:S07]  /*43e0*/  MOV R166, R227 ;  /* 0x000000e300a67202 */ /* 0x000fce0000000f00 */
[----:B------:R-:W-:Y:S05]  /*43f0*/  WARPSYNC.COLLECTIVE R223, `(.L_x_13070) ;  /* 0x00000000df087348 */ /* 0x000fea0003c00000 */
[----:B------:R0:W1:Y:S02]  /*4400*/  SHFL.DOWN P6, R227, R236, R229, R238 ;  /* 0x080000e5ece37389 */ /* 0x00006400000c00ee */
[----:B01----:R-:W-:Y:S01]  /*4410*/  ENDCOLLECTIVE ;  /* 0x000000000000791b */ /* 0x003fe20003800000 */
.L_x_13070:
[----:B------:R-:W-:-:S05]  /*4420*/  FADD.FTZ R166, R165, R166 ;  /* 0x000000a6a5a67221 */ /* 0x000fca0000010000 */
[----:B------:R-:W-:Y:S02]  /*4430*/  MOV R236, R166 ;  /* 0x000000a600ec7202 */ /* 0x000fe40000000f00 */
[----:B------:R-:W-:-:S07]  /*4440*/  MOV R168, R227 ;  /* 0x000000e300a87202 */ /* 0x000fce0000000f00 */
[----:B------:R-:W-:Y:S05]  /*4450*/  WARPSYNC.COLLECTIVE R223, `(.L_x_13071) ;  /* 0x00000000df087348 */ /* 0x000fea0003c00000 */
[----:B------:R0:W1:Y:S02]  /*4460*/  SHFL.DOWN P6, R227, R236, R229, R238 ;  /* 0x080000e5ece37389 */ /* 0x00006400000c00ee */
[----:B01----:R-:W-:Y:S01]  /*4470*/  ENDCOLLECTIVE ;  /* 0x000000000000791b */ /* 0x003fe20003800000 */
.L_x_13071:
[----:B------:R-:W-:Y:S01]  /*4480*/  FADD.FTZ R168, R167, R168 ;  /* 0x000000a8a7a87221 */ /* 0x000fe20000010000 */
[----:B------:R-:W-:-:S04]  /*4490*/  HFMA2.MMA R229, -RZ, RZ, 0, 1.1920928955078125e-07 ;  /* 0x00000002ffe57435 */ /* 0x000fc800000001ff */
[----:B------:R-:W-:Y:S02]  /*44a0*/  MOV R236, R168 ;  /* 0x000000a800ec7202 */ /* 0x000fe40000000f00 */
[----:B------:R-:W-:-:S07]  /*44b0*/  MOV R169, R227 ;  /* 0x000000e300a97202 */ /* 0x000fce0000000f00 */
[----:B------:R-:W-:Y:S05]  /*44c0*/  WARPSYNC.COLLECTIVE R223, `(.L_x_13072) ;  /* 0x00000000df087348 */ /* 0x000fea0003c00000 */
[----:B------:R0:W1:Y:S02]  /*44d0*/  SHFL.DOWN P6, R227, R236, R229, R238 ;  /* 0x080000e5ece37389 */ /* 0x00006400000c00ee */
[----:B01----:R-:W-:Y:S01]  /*44e0*/  ENDCOLLECTIVE ;  /* 0x000000000000791b */ /* 0x003fe20003800000 */
.L_x_13072:
[----:B------:R-:W-:-:S05]  /*44f0*/  FADD.FTZ R169, R166, R169 ;  /* 0x000000a9a6a97221 */ /* 0x000fca0000010000 */
[----:B------:R-:W-:Y:S02]  /*4500*/  MOV R236, R169 ;  /* 0x000000a900ec7202 */ /* 0x000fe40000000f00 */
[----:B------:R-:W-:-:S07]  /*4510*/  MOV R171, R227 ;  /* 0x000000e300ab7202 */ /* 0x000fce0000000f00 */
[----:B------:R-:W-:Y:S05]  /*4520*/  WARPSYNC.COLLECTIVE R223, `(.L_x_13073) ;  /* 0x00000000df087348 */ /* 0x000fea0003c00000 */
[----:B------:R0:W1:Y:S02]  /*4530*/  SHFL.DOWN P6, R227, R236, R229, R238 ;  /* 0x080000e5ece37389 */ /* 0x00006400000c00ee */
[----:B01----:R-:W-:Y:S01]  /*4540*/  ENDCOLLECTIVE ;  /* 0x000000000000791b */ /* 0x003fe20003800000 */
.L_x_13073:
[----:B------:R-:W-:Y:S01]  /*4550*/  FADD.FTZ R171, R168, R171 ;  /* 0x000000aba8ab7221 */ /* 0x000fe20000010000 */
[----:B------:R-:W-:-:S04]  /*4560*/  HFMA2.MMA R229, -RZ, RZ, 0, 5.9604644775390625e-08 ;  /* 0x00000001ffe57435 */ /* 0x000fc800000001ff */
[----:B------:R-:W-:Y:S02]  /*4570*/  MOV R236, R171 ;  /* 0x000000ab00ec7202 */ /* 0x000fe40000000f00 */
[----:B------:R-:W-:-:S07]  /*4580*/  MOV R170, R227 ;  /* 0x000000e300aa7202 */ /* 0x000fce0000000f00 */
[----:B------:R-:W-:Y:S05]  /*4590*/  WARPSYNC.COLLECTIVE R223, `(.L_x_13074) ;  /* 0x00000000df087348 */ /* 0x000fea0003c00000 */
[----:B------:R0:W1:Y:S02]  /*45a0*/  SHFL.DOWN P6, R227, R236, R229, R238 ;  /* 0x080000e5ece37389 */ /* 0x00006400000c00ee */
[----:B01----:R-:W-:Y:S01]  /*45b0*/  ENDCOLLECTIVE ;  /* 0x000000000000791b */ /* 0x003fe20003800000 */
.L_x_13074:
[----:B------:R-:W-:-:S05]  /*45c0*/  FADD.FTZ R170, R169, R170 ;  /* 0x000000aaa9aa7221 */ /* 0x000fca0000010000 */
[----:B------:R-:W-:Y:S02]  /*45d0*/  MOV R236, R170 ;  /* 0x000000aa00ec7202 */ /* 0x000fe40000000f00 */
[----:B------:R-:W-:-:S07]  /*45e0*/  MOV R204, R227 ;  /* 0x000000e300cc7202 */ /* 0x000fce0000000f00 */
[----:B------:R-:W-:Y:S05]  /*45f0*/  WARPSYNC.COLLECTIVE R223, `(.L_x_13075) ;  /* 0x00000000df087348 */ /* 0x000fea0003c00000 */
[----:B------:R0:W1:Y:S02]  /*4600*/  SHFL.DOWN P6, R227, R236, R229, R238 ;  /* 0x080000e5ece37389 */ /* 0x00006400000c00ee */
[----:B01----:R-:W-:Y:S01]  /*4610*/  ENDCOLLECTIVE ;  /* 0x000000000000791b */ /* 0x003fe20003800000 */
.L_x_13075:
[----:B------:R-:W-:Y:S01]  /*4620*/  MOV R165, R227 ;  /* 0x000000e300a57202 */ /* 0x000fe20000000f00 */
[----:B------:R-:W-:Y:S06]  /*4630*/  BRA `(.L_x_13076) ;  /* 0xffffffd800e87947 */ /* 0x000fec000383ffff */
.L_x_13077:
        /* <DEDUP_REMOVED lines=12> */
.L_x_14048:


//--------------------- .text._ZN10layer_norm13ln_bwd_kernelINS_13Kernel_traitsIfffffjLj4096ELj1ELj1ELj4ELj16ENS_18Kernel_traits_baseILj4096EfffffjLj128EEEEELb1ELb0ELb0ELb1EEEvNS_9BwdParamsE --------------------------
	.section	.text._ZN10layer_norm13ln_bwd_kernelINS_13Kernel_traitsIfffffjLj4096ELj1ELj1ELj4ELj16ENS_18Kernel_traits_baseILj4096EfffffjLj128EEEEELb1ELb0ELb0ELb1EEEvNS_9BwdParamsE,"ax",@progbits
	.align	128
        .global         _ZN10layer_norm13ln_bwd_kernelINS_13Kernel_traitsIfffffjLj4096ELj1ELj1ELj4ELj16ENS_18Kernel_traits_baseILj4096EfffffjLj128EEEEELb1ELb0ELb0ELb1EEEvNS_9BwdParamsE
        .type           _ZN10layer_norm13ln_bwd_kernelINS_13Kernel_traitsIfffffjLj4096ELj1ELj1ELj4ELj16ENS_18Kernel_traits_baseILj4096EfffffjLj128EEEEELb1ELb0ELb0ELb1EEEvNS_9BwdParamsE,@function
        .size           _ZN10layer_norm13ln_bwd_kernelINS_13Kernel_traitsIfffffjLj4096ELj1ELj1ELj4ELj16ENS_18Kernel_traits_baseILj4096EfffffjLj128EEEEELb1ELb0ELb0ELb1EEEvNS_9BwdParamsE,(.L_x_14049 - _ZN10layer_norm13ln_bwd_kernelINS_13Kernel_traitsIfffffjLj4096ELj1ELj1ELj4ELj16ENS_18Kernel_traits_baseILj4096EfffffjLj128EEEEELb1ELb0ELb0ELb1EEEvNS_9BwdParamsE)
        .other          _ZN10layer_norm13ln_bwd_kernelINS_13Kernel_traitsIfffffjLj4096ELj1ELj1ELj4ELj16ENS_18Kernel_traits_baseILj4096EfffffjLj128EEEEELb1ELb0ELb0ELb1EEEvNS_9BwdParamsE,@"STO_CUDA_ENTRY STV_DEFAULT"
_ZN10layer_norm13ln_bwd_kernelINS_13Kernel_traitsIfffffjLj4096ELj1ELj1ELj4ELj16ENS_18Kernel_traits_baseILj4096EfffffjLj128EEEEELb1ELb0ELb0ELb1EEEvNS_9BwdParamsE:
.text._ZN10layer_norm13ln_bwd_kernelINS_13Kernel_traitsIfffffjLj4096ELj1ELj1ELj4ELj16ENS_18Kernel_traits_baseILj4096EfffffjLj128EEEEELb1ELb0ELb0ELb1EEEvNS_9BwdParamsE:
        /* <DEDUP_REMOVED lines=50> */
.L_x_13078:
        /* <DEDUP_REMOVED lines=48> */
[----:B------:R-:W-:-:S07]  /*0620*/  CS2R R182, SRZ ;  /* 0x0000000000b67805 */ /* 0x000fce000001ff00 */
.L_x_13088:
        /* <DEDUP_REMOVED lines=16> */
[----:B------:R-:W-:Y:S01]  /*0730*/  IADD3 R214, R231, 0x100, RZ ;  /* 0x00000100e7d67810 */ /* 0x000fe20007ffe0ff */
[----:B-1----:R-:W-:Y:S01]  /*0740*/  IMAD.WIDE R116, R200, 0x4, R116 ;  /* 0x00000004c8747825 */ /* 0x002fe200078e0274 */
[----:B------:R-:W-:Y:S01]  /*0750*/  IADD3.X R101, R226, UR11, RZ, P0, !PT ;  /* 0x0000000be2657c10 */ /* 0x000fe200087fe4ff */
[----:B------:R-:W1:Y:S01]  /*0760*/  @P1 LDC.64 R156, c[0x0][0x270] ;  /* 0x00009c00ff9c1b82 */ /* 0x000e620000000a00 */
[----:B------:R-:W-:Y:S02]  /*0770*/  SHF.R.U32.HI R222, RZ, 0x1c, R232 ;  /* 0x0000001cffde7819 */ /* 0x000fe400000116e8 */
[----:B------:R-:W-:Y:S01]  /*0780*/  IADD3 R110, P0, R223, UR10, RZ ;  /* 0x0000000adf6e7c10 */ /* 0x000fe2000ff1e0ff */
[----:B------:R4:W3:Y:S01]  /*0790*/  LDG.E R207, desc[UR4][R116.64] ;  /* 0x0000000474cf7981 */ /* 0x0008e2000c1e1900 */
[----:B------:R-:W-:-:S02]  /*07a0*/  SHF.L.U32 R219, R214, 0x4, RZ ;  /* 0x00000004d6db7819 */ /* 0x000fc400000006ff */
[----:B------:R-:W-:Y:S01]  /*07b0*/  IADD3 R211, R231, 0x180, RZ ;  /* 0x00000180e7d37810 */ /* 0x000fe20007ffe0ff */
[----:B------:R-:W3:Y:S01]  /*07c0*/  LDG.E.128 R100, desc[UR4][R100.64] ;  /* 0x0000000464647981 */ /* 0x000ee2000c1e1d00 */
[----:B------:R-:W-:Y:S02]  /*07d0*/  IADD3.X R111, R222, UR11, RZ, P0, !PT ;  /* 0x0000000bde6f7c10 */ /* 0x000fe400087fe4ff */
[----:B------:R-:W-:Y:S02]  /*07e0*/  SHF.R.U32.HI R217, RZ, 0x1c, R214 ;  /* 0x0000001cffd97819 */ /* 0x000fe400000116d6 */
[----:B------:R-:W-:Y:S02]  /*07f0*/  SHF.L.U32 R216, R211, 0x4, RZ ;  /* 0x00000004d3d87819 */ /* 0x000fe400000006ff */
[----:B----4-:R-:W-:Y:S01]  /*0800*/  IADD3 R116, P0, R219, UR10, RZ ;  /* 0x0000000adb747c10 */ /* 0x010fe2000ff1e0ff */
[----:B------:R-:W4:Y:S01]  /*0810*/  LDG.E.128 R108, desc[UR4][R110.64] ;  /* 0x000000046e6c7981 */ /* 0x000f22000c1e1d00 */
[----:B------:R-:W-:-:S02]  /*0820*/  IADD3 R208, R231, 0x200, RZ ;  /* 0x00000200e7d07810 */ /* 0x000fc40007ffe0ff */
[----:B------:R-:W-:Y:S02]  /*0830*/  IADD3.X R117, R217, UR11, RZ, P0, !PT ;  /* 0x0000000bd9757c10 */ /* 0x000fe400087fe4ff */
[----:B------:R-:W-:Y:S02]  /*0840*/  SHF.R.U32.HI R215, RZ, 0x1c, R211 ;  /* 0x0000001cffd77819 */ /* 0x000fe400000116d3 */
[----:B------:R-:W-:Y:S02]  /*0850*/  IADD3 R124, P0, R216, UR10, RZ ;  /* 0x0000000ad87c7c10 */ /* 0x000fe4000ff1e0ff */
[----:B------:R-:W-:Y:S01]  /*0860*/  SHF.L.U32 R213, R208, 0x4, RZ ;  /* 0x00000004d0d57819 */ /* 0x000fe200000006ff */
[----:B------:R-:W4:Y:S01]  /*0870*/  LDG.E.128 R116, desc[UR4][R116.64] ;  /* 0x0000000474747981 */ /* 0x000f22000c1e1d00 */
[----:B------:R-:W-:Y:S02]  /*0880*/  IADD3.X R125, R215, UR11, RZ, P0, !PT ;  /* 0x0000000bd77d7c10 */ /* 0x000fe400087fe4ff */
[----:B------:R-:W-:-:S02]  /*0890*/  SHF.R.U32.HI R212, RZ, 0x1c, R208 ;  /* 0x0000001cffd47819 */ /* 0x000fc400000116d0 */
[----:B------:R-:W-:Y:S01]  /*08a0*/  IADD3 R132, P0, R213, UR10, RZ ;  /* 0x0000000ad5847c10 */ /* 0x000fe2000ff1e0ff */
[--C-:B--2---:R-:W-:Y:S01]  /*08b0*/  IMAD.WIDE.U32 R104, R231, 0x10, R160.reuse ;  /* 0x00000010e7687825 */ /* 0x104fe200078e00a0 */
[----:B------:R-:W2:Y:S02]  /*08c0*/  LDG.E.128 R124, desc[UR4][R124.64] ;  /* 0x000000047c7c7981 */ /* 0x000ea4000c1e1d00 */
[----:B------:R-:W-:Y:S01]  /*08d0*/  IADD3.X R133, R212, UR11, RZ, P0, !PT ;  /* 0x0000000bd4857c10 */ /* 0x000fe200087fe4ff */
[--C-:B------:R-:W-:Y:S02]  /*08e0*/  IMAD.WIDE.U32 R120, R214, 0x10, R160.reuse ;  /* 0x00000010d6787825 */ /* 0x100fe400078e00a0 */
        /* <DEDUP_REMOVED lines=29> */
[----:B-----5:R1:W5:Y:S01]  /*0ac0*/  LDG.E R224, desc[UR4][R158.64] ;  /* 0x000000049ee07981 */ /* 0x020362000c1e1900 */
[----:B0-----:R-:W-:Y:S01]  /*0ad0*/  ISETP.NE.U32.AND P0, PT, R188, RZ, PT ;  /* 0x000000ffbc00720c */ /* 0x001fe20003f05070 */
[----:B------:R-:W-:Y:S01]  /*0ae0*/  IMAD.WIDE.U32 R152, R206, 0x10, R160 ;  /* 0x00000010ce987825 */ /* 0x000fe200078e00a0 */
[----:B------:R-:W-:Y:S01]  /*0af0*/  SHF.R.S32.HI R203, RZ, 0x1f, R200 ;  /* 0x0000001fffcb7819 */ /* 0x000fe200000114c8 */
[----:B------:R-:W5:Y:S01]  /*0b00*/  LDG.E R225, desc[UR4][R154.64] ;  /* 0x000000049ae17981 */ /* 0x000f62000c1e1900 */
[----:B------:R-:W-:-:S02]  /*0b10*/  ISETP.NE.AND.EX P0, PT, R189, RZ, PT, P0 ;  /* 0x000000ffbd00720c */ /* 0x000fc40003f05300 */
[----:B------:R-:W-:Y:S02]  /*0b20*/  LEA.HI.X R229, R214, UR13, RZ, 0x2, P2 ;  /* 0x0000000dd6e57c11 */ /* 0x000fe400090f14ff */
[C---:B------:R-:W-:Y:S02]  /*0b30*/  LEA R162, P3, R211.reuse, UR12, 0x2 ;  /* 0x0000000cd3a27c11 */ /* 0x040fe4000f8610ff */
[----:B-1----:R-:W-:Y:S02]  /*0b40*/  @P1 LEA R158, P2, R200, R156, 0x2 ;  /* 0x0000009cc89e1211 */ /* 0x002fe400078410ff */
[----:B------:R-:W-:Y:S01]  /*0b50*/  SHF.L.U32 R201, R220, 0x4, RZ ;  /* 0x00000004dcc97819 */ /* 0x000fe200000006ff */
[----:B------:R-:W2:Y:S01]  /*0b60*/  LDG.E.128 R152, desc[UR4][R152.64] ;  /* 0x0000000498987981 */ /* 0x000ea2000c1e1d00 */
        /* <DEDUP_REMOVED lines=15> */
[----:B------:R-:W2:Y:S04]  /*0c60*/  LDG.E.128 R156, desc[UR4][R156.64] ;  /* 0x000000049c9c7981 */ /* 0x000ea8000c1e1d00 */
[----:B------:R-:W5:Y:S04]  /*0c70*/  @P0 LDG.E.128 R68, desc[UR4][R162.64] ;  /* 0x00000004a2440981 */ /* 0x000f68000c1e1d00 */
[----:B------:R-:W2:Y:S01]  /*0c80*/  LDG.E.128 R160, desc[UR4][R160.64] ;  /* 0x00000004a0a07981 */ /* 0x000ea2000c1e1d00 */
        /* <DEDUP_REMOVED lines=19> */
[-C--:B------:R-:W-:Y:S02]  /*0dc0*/  @P0 LEA.HI.X R229, R220, R189.reuse, RZ, 0x4, P3 ;  /* 0x000000bddce50211 */ /* 0x080fe400018f24ff */
[----:B------:R-:W-:Y:S02]  /*0dd0*/  ISETP.NE.AND P3, PT, RZ, UR9, PT ;  /* 0x00000009ff007c0c */ /* 0x000fe4000bf65270 */
[----:B------:R-:W-:Y:S01]  /*0de0*/  @P0 LEA.HI.X R231, R208, R189, RZ, 0x4, P2 ;  /* 0x000000bdd0e70211 */ /* 0x000fe200010f24ff */
[----:B------:R-:W5:Y:S04]  /*0df0*/  @P0 LDG.E.128 R92, desc[UR4][R228.64] ;  /* 0x00000004e45c0981 */ /* 0x000f68000c1e1d00 */
[----:B------:R0:W5:Y:S04]  /*0e00*/  LDG.E R208, desc[UR4][R232.64] ;  /* 0x00000004e8d07981 */ /* 0x000168000c1e1900 */
[----:B------:R1:W5:Y:S01]  /*0e10*/  @P0 LDG.E.128 R80, desc[UR4][R230.64] ;  /* 0x00000004e6500981 */ /* 0x000362000c1e1d00 */
[----:B0-----:R-:W-:-:S02]  /*0e20*/  LEA R232, P4, R220, UR12, 0x2 ;  /* 0x0000000cdce87c11 */ /* 0x001fc4000f8810ff */
[----:B-1----:R-:W-:Y:S02]  /*0e30*/  @P0 LEA R230, P2, R206, R188, 0x4 ;  /* 0x000000bccee60211 */ /* 0x002fe400078420ff */
        /* <DEDUP_REMOVED lines=9> */
[C---:B----4-:R-:W-:Y:S01]  /*0ed0*/  FADD.FTZ R100, -R251.reuse, R109 ;  /* 0x0000006dfb647221 */ /* 0x050fe20000010100 */
[----:B------:R-:W-:-:S03]  /*0ee0*/  FADD.FTZ R246, -R251, R110 ;  /* 0x0000006efbf67221 */ /* 0x000fc60000010100 */
[----:B------:R-:W-:Y:S01]  /*0ef0*/  FMUL.FTZ R110, R207, R100 ;  /* 0x00000064cf6e7220 */ /* 0x000fe20000410000 */
[----:B------:R-:W-:-:S04]  /*0f00*/  FADD.FTZ R100, -R251, R119 ;  /* 0x00000077fb647221 */ /* 0x000fc80000010100 */
[----:B------:R-:W-:Y:S01]  /*0f10*/  FMUL.FTZ R243, R207, R100 ;  /* 0x00000064cff37220 */ /* 0x000fe20000410000 */
[C---:B------:R-:W-:Y:S01]  /*0f20*/  FADD.FTZ R234, -R251.reuse, R101 ;  /* 0x00000065fbea7221 */ /* 0x040fe20000010100 */
[C---:B--2---:R-:W-:Y:S01]  /*0f30*/  FADD.FTZ R126, -R251.reuse, R126 ;  /* 0x0000007efb7e7221 */ /* 0x044fe20000010100 */
        /* <DEDUP_REMOVED lines=15> */
[C---:B------:R-:W-:Y:S01]  /*1030*/  FMUL.FTZ R228, R207.reuse, R234 ;  /* 0x000000eacfe47220 */ /* 0x040fe20000410000 */
        /* <DEDUP_REMOVED lines=51> */
[C---:B------:R-:W-:Y:S01]  /*1370*/  FMUL.FTZ R112, R207.reuse, R112 ;  /* 0x00000070cf707220 */ /* 0x040fe20000410000 */
        /* <DEDUP_REMOVED lines=14> */
[----:B------:R-:W-:Y:S01]  /*1460*/  FADD.FTZ R124, -R251, R127 ;  /* 0x0000007ffb7c7221 */ /* 0x000fe20000010100 */
        /* <DEDUP_REMOVED lines=151> */
.L_x_13099:
        /* <DEDUP_REMOVED lines=66> */
.L_x_13081:
        /* <DEDUP_REMOVED lines=65> */
.L_x_13082:
        /* <DEDUP_REMOVED lines=21> */
.L_x_13083:
[----:B------:R-:W-:Y:S01]  /*2760*/  FMUL.FTZ R106, R106, UR15 ;  /* 0x0000000f6a6a7c20 */ /* 0x000fe20008410000 */
[----:B------:R-:W-:Y:S01]  /*2770*/  SEL R107, R107, RZ, P6 ;  /* 0x000000ff6b6b7207 */ /* 0x000fe20003000000 */
[--C-:B------:R-:W-:Y:S01]  /*2780*/  FFMA.FTZ R119, R119, R135, R134.reuse ;  /* 0x0000008777777223 */ /* 0x100fe20000010086 */
[C---:B------:R-:W-:Y:S01]  /*2790*/  LOP3.LUT P6, RZ, R221.reuse, 0xff0000, RZ, 0xc0, !PT ;  /* 0x00ff0000ddff7812 */ /* 0x040fe200078cc0ff */
        /* <DEDUP_REMOVED lines=39> */
[C---:B------:R-:W-:Y:S01]  /*2a10*/  LOP3.LUT P6, RZ, R218.reuse, 0xff00, RZ, 0xc0, !PT ;  /* 0x0000ff00daff7812 */ /* 0x040fe200078cc0ff */
        /* <DEDUP_REMOVED lines=22> */
.L_x_13084:
        /* <DEDUP_REMOVED lines=19> */
.L_x_13085:
        /* <DEDUP_REMOVED lines=58> */
.L_x_13086:
        /* <DEDUP_REMOVED lines=25> */
.L_x_13087:
        /* <DEDUP_REMOVED lines=119> */
.L_x_13079:
        /* <DEDUP_REMOVED lines=27> */
.L_x_13080:
[----:B------:R-:W-:Y:S01]  /*3b00*/  HFMA2.MMA R141, -RZ, RZ, 0, 9.5367431640625e-07 ;  /* 0x00000010ff8d7435 */ /* 0x000fe200000001ff */
[----:B------:R-:W-:Y:S02]  /*3b10*/  MOV R142, R101 ;  /* 0x00000065008e7202 */ /* 0x000fe40000000f00 */
[----:B------:R-:W-:Y:S02]  /*3b20*/  MOV R148, 0x1f ;  /* 0x0000001f00947802 */ /* 0x000fe40000000f00 */
[----:B------:R-:W-:-:S07]  /*3b30*/  MOV R135, 0xffffffff ;  /* 0xffffffff00877802 */ /* 0x000fce0000000f00 */
[----:B-----5:R-:W-:Y:S05]  /*3b40*/  WARPSYNC.COLLECTIVE R135, `(.L_x_13089) ;  /* 0x0000000087087348 */ /* 0x020fea0003c00000 */
[----:B------:R0:W1:Y:S02]  /*3b50*/  SHFL.DOWN P0, R140, R142, R141, R148 ;  /* 0x0800008d8e8c7389 */ /* 0x0000640000000094 */
[----:B01---5:R-:W-:Y:S01]  /*3b60*/  ENDCOLLECTIVE ;  /* 0x000000000000791b */ /* 0x023fe20003800000 */
.L_x_13089:
[----:B------:R-:W-:Y:S02]  /*3b70*/  MOV R142, R104 ;  /* 0x00000068008e7202 */ /* 0x000fe40000000f00 */
[----:B------:R-:W-:-:S07]  /*3b80*/  MOV R100, R140 ;  /* 0x0000008c00647202 */ /* 0x000fce0000000f00 */
[----:B------:R-:W-:Y:S05]  /*3b90*/  WARPSYNC.COLLECTIVE R135, `(.L_x_13090) ;  /* 0x0000000087087348 */ /* 0x000fea0003c00000 */
[----:B------:R0:W1:Y:S02]  /*3ba0*/  SHFL.DOWN P0, R140, R142, R141, R148 ;  /* 0x0800008d8e8c7389 */ /* 0x0000640000000094 */
[----:B01----:R-:W-:Y:S01]  /*3bb0*/  ENDCOLLECTIVE ;  /* 0x000000000000791b */ /* 0x003fe20003800000 */
.L_x_13090:
[----:B------:R-:W-:Y:S01]  /*3bc0*/  FADD.FTZ R102, R101, R100 ;  /* 0x0000006465667221 */ /* 0x000fe20000010000 */
[----:B------:R-:W-:-:S04]  /*3bd0*/  HFMA2.MMA R141, -RZ, RZ, 0, 4.76837158203125e-07 ;  /* 0x00000008ff8d7435 */ /* 0x000fc800000001ff */
[----:B------:R-:W-:Y:S02]  /*3be0*/  MOV R142, R102 ;  /* 0x00000066008e7202 */ /* 0x000fe40000000f00 */
[----:B------:R-:W-:-:S07]  /*3bf0*/  MOV R103, R140 ;  /* 0x0000008c00677202 */ /* 0x000fce0000000f00 */
[----:B------:R-:W-:Y:S05]  /*3c00*/  WARPSYNC.COLLECTIVE R135, `(.L_x_13091) ;  /* 0x0000000087087348 */ /* 0x000fea0003c00000 */
[----:B------:R0:W1:Y:S02]  /*3c10*/  SHFL.DOWN P0, R140, R142, R141, R148 ;  /* 0x0800008d8e8c7389 */ /* 0x0000640000000094 */
[----:B01----:R-:W-:Y:S01]  /*3c20*/  ENDCOLLECTIVE ;  /* 0x000000000000791b */ /* 0x003fe20003800000 */
.L_x_13091:
[----:B------:R-:W-:-:S05]  /*3c30*/  FADD.FTZ R103, R104, R103 ;  /* 0x0000006768677221 */ /* 0x000fca0000010000 */
[----:B------:R-:W-:Y:S02]  /*3c40*/  MOV R142, R103 ;  /* 0x00000067008e7202 */ /* 0x000fe40000000f00 */
[----:B------:R-:W-:-:S07]  /*3c50*/  MOV R105, R140 ;  /* 0x0000008c00697202 */ /* 0x000fce0000000f00 */
[----:B------:R-:W-:Y:S05]  /*3c60*/  WARPSYNC.COLLECTIVE R135, `(.L_x_13092) ;  /* 0x0000000087087348 */ /* 0x000fea0003c00000 */
[----:B------:R0:W1:Y:S02]  /*3c70*/  SHFL.DOWN P0, R140, R142, R141, R148 ;  /* 0x0800008d8e8c7389 */ /* 0x0000640000000094 */
[----:B01----:R-:W-:Y:S01]  /*3c80*/  ENDCOLLECTIVE ;  /* 0x000000000000791b */ /* 0x003fe20003800000 */
.L_x_13092:
[----:B------:R-:W-:Y:S01]  /*3c90*/  FADD.FTZ R105, R102, R105 ;  /* 0x0000006966697221 */ /* 0x000fe20000010000 */
[----:B------:R-:W-:-:S04]  /*3ca0*/  HFMA2.MMA R141, -RZ, RZ, 0, 2.384185791015625e-07 ;  /* 0x00000004ff8d7435 */ /* 0x000fc800000001ff */
[----:B------:R-:W-:Y:S02]  /*3cb0*/  MOV R142, R105 ;  /* 0x00000069008e7202 */ /* 0x000fe40000000f00 */
[----:B------:R-:W-:-:S07]  /*3cc0*/  MOV R100, R140 ;  /* 0x0000008c00647202 */ /* 0x000fce0000000f00 */
[----:B------:R-:W-:Y:S05]  /*3cd0*/  WARPSYNC.COLLECTIVE R135, `(.L_x_13093) ;  /* 0x0000000087087348 */ /* 0x000fea0003c00000 */
[----:B------:R0:W1:Y:S02]  /*3ce0*/  SHFL.DOWN P0, R140, R142, R141, R148 ;  /* 0x0800008d8e8c7389 */ /* 0x0000640000000094 */
[----:B01----:R-:W-:Y:S01]  /*3cf0*/  ENDCOLLECTIVE ;  /* 0x000000000000791b */ /* 0x003fe20003800000 */
.L_x_13093:
[----:B------:R-:W-:-:S05]  /*3d00*/  FADD.FTZ R106, R103, R100 ;  /* 0x00000064676a7221 */ /* 0x000fca0000010000 */
[----:B------:R-:W-:Y:S02]  /*3d10*/  MOV R142, R106 ;  /* 0x0000006a008e7202 */ /* 0x000fe40000000f00 */
[----:B------:R-:W-:-:S07]  /*3d20*/  MOV R100, R140 ;  /* 0x0000008c00647202 */ /* 0x000fce0000000f00 */
[----:B------:R-:W-:Y:S05]  /*3d30*/  WARPSYNC.COLLECTIVE R135, `(.L_x_13094) ;  /* 0x0000000087087348 */ /* 0x000fea0003c00000 */
[----:B------:R0:W1:Y:S02]  /*3d40*/  SHFL.DOWN P0, R140, R142, R141, R148 ;  /* 0x0800008d8e8c7389 */ /* 0x0000640000000094 */
[----:B01----:R-:W-:Y:S01]  /*3d50*/  ENDCOLLECTIVE ;  /* 0x000000000000791b */ /* 0x003fe20003800000 */
.L_x_13094:
[----:B------:R-:W-:Y:S01]  /*3d60*/  FADD.FTZ R134, R105, R100 ;  /* 0x0000006469867221 */ /* 0x000fe20000010000 */
[----:B------:R-:W-:-:S04]  /*3d70*/  HFMA2.MMA R141, -RZ, RZ, 0, 1.1920928955078125e-07 ;  /* 0x00000002ff8d7435 */ /* 0x000fc800000001ff */
[----:B------:R-:W-:Y:S02]  /*3d80*/  MOV R142, R134 ;  /* 0x00000086008e7202 */ /* 0x000fe40000000f00 */
[----:B------:R-:W-:-:S07]  /*3d90*/  MOV R107, R140 ;  /* 0x0000008c006b7202 */ /* 0x000fce0000000f00 */
[----:B------:R-:W-:Y:S05]  /*3da0*/  WARPSYNC.COLLECTIVE R135, `(.L_x_13095) ;  /* 0x0000000087087348 */ /* 0x000fea0003c00000 */
[----:B------:R0:W1:Y:S02]  /*3db0*/  SHFL.DOWN P0, R140, R142, R141, R148 ;  /* 0x0800008d8e8c7389 */ /* 0x0000640000000094 */
[----:B01----:R-:W-:Y:S01]  /*3dc0*/  ENDCOLLECTIVE ;  /* 0x000000000000791b */ /* 0x003fe20003800000 */
.L_x_13095:
[----:B------:R-:W-:-:S05]  /*3dd0*/  FADD.FTZ R107, R106, R107 ;  /* 0x0000006b6a6b7221 */ /* 0x000fca0000010000 */
[----:B------:R-:W-:Y:S02]  /*3de0*/  MOV R142, R107 ;  /* 0x0000006b008e7202 */ /* 0x000fe40000000f00 */
[----:B------:R-:W-:-:S07]  /*3df0*/  MOV R101, R140 ;  /* 0x0000008c00657202 */ /* 0x000fce0000000f00 */
[----:B------:R-:W-:Y:S05]  /*3e00*/  WARPSYNC.COLLECTIVE R135, `(.L_x_13096) ;  /* 0x0000000087087348 */ /* 0x000fea0003c00000 */
[----:B------:R0:W1:Y:S02]  /*3e10*/  SHFL.DOWN P0, R140, R142, R141, R148 ;  /* 0x0800008d8e8c7389 */ /* 0x0000640000000094 */
[----:B01----:R-:W-:Y:S01]  /*3e20*/  ENDCOLLECTIVE ;  /* 0x000000000000791b */ /* 0x003fe20003800000 */
.L_x_13096:
[----:B------:R-:W-:Y:S01]  /*3e30*/  FADD.FTZ R100, R134, R101 ;  /* 0x0000006586647221 */ /* 0x000fe20000010000 */
[----:B------:R-:W-:-:S04]  /*3e40*/  HFMA2.MMA R141, -RZ, RZ, 0, 5.9604644775390625e-08 ;  /* 0x00000001ff8d7435 */ /* 0x000fc800000001ff */
[----:B------:R-:W-:Y:S02]  /*3e50*/  MOV R142, R100 ;  /* 0x00000064008e7202 */ /* 0x000fe40000000f00 */
[----:B------:R-:W-:-:S07]  /*3e60*/  MOV R104, R140 ;  /* 0x0000008c00687202 */ /* 0x000fce0000000f00 */
[----:B------:R-:W-:Y:S05]  /*3e70*/  WARPSYNC.COLLECTIVE R135, `(.L_x_13097) ;  /* 0x0000000087087348 */ /* 0x000fea0003c00000 */
[----:B------:R0:W1:Y:S02]  /*3e80*/  SHFL.DOWN P0, R140, R142, R141, R148 ;  /* 0x0800008d8e8c7389 */ /* 0x0000640000000094 */
[----:B01----:R-:W-:Y:S01]  /*3e90*/  ENDCOLLECTIVE ;  /* 0x000000000000791b */ /* 0x003fe20003800000 */
.L_x_13097:
[----:B------:R-:W-:-:S05]  /*3ea0*/  FADD.FTZ R104, R107, R104 ;  /* 0x000000686b687221 */ /* 0x000fca0000010000 */
[----:B------:R-:W-:Y:S02]  /*3eb0*/  MOV R142, R104 ;  /* 0x00000068008e7202 */ /* 0x000fe40000000f00 */
[----:B------:R-:W-:-:S07]  /*3ec0*/  MOV R103, R140 ;  /* 0x0000008c00677202 */ /* 0x000fce0000000f00 */
[----:B------:R-:W-:Y:S05]  /*3ed0*/  WARPSYNC.COLLECTIVE R135, `(.L_x_13098) ;  /* 0x0000000087087348 */ /* 0x000fea0003c00000 */
[----:B------:R0:W1:Y:S02]  /*3ee0*/  SHFL.DOWN P0, R140, R142, R141, R148 ;  /* 0x0800008d8e8c7389 */ /* 0x0000640000000094 */
[----:B01----:R-:W-:Y:S01]  /*3ef0*/  ENDCOLLECTIVE ;  /* 0x000000000000791b */ /* 0x003fe20003800000 */
.L_x_13098:
[----:B------:R-:W-:Y:S01]  /*3f00*/  MOV R101, R140 ;  /* 0x0000008c00657202 */ /* 0x000fe20000000f00 */
[----:B------:R-:W-:Y:S06]  /*3f10*/  BRA `(.L_x_13099) ;  /* 0xffffffdc00b07947 */ /* 0x000fec000383ffff */
.L_x_13100:
        /* <DEDUP_REMOVED lines=14> */
.L_x_14049:


//--------------------- .text._ZN10layer_norm22ln_bwd_finalize_kernelINS_22Kernel_traits_finalizeILj4096EfffffjLb0ELj1024ELj4ENS_18Kernel_traits_baseILj4096EfffffjLj1024EEEEELb0ELb0EEEvNS_9BwdParamsE --------------------------
	.section	.text._ZN10layer_norm22ln_bwd_finalize_kernelINS_22Kernel_traits_finalizeILj4096EfffffjLb0ELj1024ELj4ENS_18Kernel_traits_baseILj4096EfffffjLj1024EEEEELb0ELb0EEEvNS_9BwdParamsE,"ax",@progbits
	.align	128
        .global         _ZN10layer_norm22ln_bwd_finalize_kernelINS_22Kernel_traits_finalizeILj4096EfffffjLb0ELj1024ELj4ENS_18Kernel_traits_baseILj4096EfffffjLj1024EEEEELb0ELb0EEEvNS_9BwdParamsE
        .type           _ZN10layer_norm22ln_bwd_finalize_kernelINS_22Kernel_traits_finalizeILj4096EfffffjLb0ELj1024ELj4ENS_18Kernel_traits_baseILj4096EfffffjLj1024EEEEELb0ELb0EEEvNS_9BwdParamsE,@function
        .size           _ZN10layer_norm22ln_bwd_finalize_kernelINS_22Kernel_traits_finalizeILj4096EfffffjLb0ELj1024ELj4ENS_18Kernel_traits_baseILj4096EfffffjLj1024EEEEELb0ELb0EEEvNS_9BwdParamsE,(.L_x_14050 - _ZN10layer_norm22ln_bwd_finalize_kernelINS_22Kernel_traits_finalizeILj4096EfffffjLb0ELj1024ELj4ENS_18Kernel_traits_baseILj4096EfffffjLj1024EEEEELb0ELb0EEEvNS_9BwdParamsE)
        .other          _ZN10layer_norm22ln_bwd_finalize_kernelINS_22Kernel_traits_finalizeILj4096EfffffjLb0ELj1024ELj4ENS_18Kernel_traits_baseILj4096EfffffjLj1024EEEEELb0ELb0EEEvNS_9BwdParamsE,@"STO_CUDA_ENTRY STV_DEFAULT"
_ZN10layer_norm22ln_bwd_finalize_kernelINS_22Kernel_traits_finalizeILj4096EfffffjLb0ELj1024ELj4ENS_18Kernel_traits_baseILj4096EfffffjLj1024EEEEELb0ELb0EEEvNS_9BwdParamsE:
.text._ZN10layer_norm22ln_bwd_finalize_kernelINS_22Kernel_traits_finalizeILj4096EfffffjLb0ELj1024ELj4ENS_18Kernel_traits_baseILj4096EfffffjLj1024EEEEELb0ELb0EEEvNS_9BwdParamsE:
        /* <DEDUP_REMOVED lines=25> */
.L_x_13113:
        /* <DEDUP_REMOVED lines=30> */
.L_x_13105:
        /* <DEDUP_REMOVED lines=36> */
.L_x_13104:
[----:B------:R-:W-:Y:S05]  /*05b0*/  BSYNC B1 ;  /* 0x0000000000017941 */ /* 0x000fea0003800000 */
.L_x_13103:
        /* <DEDUP_REMOVED lines=24> */
.L_x_13107:
[----:B------:R-:W-:Y:S05]  /*0740*/  BSYNC B1 ;  /* 0x0000000000017941 */ /* 0x000fea0003800000 */
.L_x_13106:
        /* <DEDUP_REMOVED lines=12> */
.L_x_13108:
[----:B------:R-:W-:Y:S05]  /*0810*/  BSYNC B1 ;  /* 0x0000000000017941 */ /* 0x000fea0003800000 */
.L_x_13102:
[----:B------:R-:W-:Y:S05]  /*0820*/  BSYNC B0 ;  /* 0x0000000000007941 */ /* 0x000fea0003800000 */
.L_x_13101:
        /* <DEDUP_REMOVED lines=29> */
.L_x_13124:
[----:B---3--:R-:W-:Y:S01]  /*0a00*/  FADD.FTZ R9, R18, R9 ;  /* 0x0000000912097221 */ /* 0x008fe20000010000 */
[----:B--2---:R-:W-:-:S04]  /*0a10*/  FADD.FTZ R11, R10, R11 ;  /* 0x0000000b0a0b7221 */ /* 0x004fc80000010000 */
[----:B------:R2:W-:Y:S04]  /*0a20*/  @!P1 STS [R6+0x2000], R9 ;  /* 0x0020000906009388 */ /* 0x0005e80000000800 */
[----:B------:R2:W-:Y:S02]  /*0a30*/  @!P1 STS [R6+0x2080], R11 ;  /* 0x0020800b06009388 */ /* 0x0005e40000000800 */
.L_x_13109:
        /* <DEDUP_REMOVED lines=16> */
.L_x_13112:
[----:B------:R-:W-:Y:S05]  /*0b40*/  BSYNC B0 ;  /* 0x0000000000007941 */ /* 0x000fea0003800000 */
.L_x_13111:
[C---:B------:R-:W-:Y:S01]  /*0b50*/  ISETP.GT.U32.AND P1, PT, R3.reuse, -0x1001, PT ;  /* 0xffffefff0300780c */ /* 0x040fe20003f24070 */
[----:B------:R-:W-:Y:S01]  /*0b60*/  VIADD R4, R4, 0x800 ;  /* 0x0000080004047836 */ /* 0x000fe20000000000 */
[----:B------:R-:W-:-:S11]  /*0b70*/  IADD3 R3, R3, 0x1000, RZ ;  /* 0x0000100003037810 */ /* 0x000fd60007ffe0ff */
[----:B------:R-:W-:Y:S05]  /*0b80*/  @P1 BRA `(.L_x_13113) ;  /* 0xfffffff400801947 */ /* 0x000fea000383ffff */
[----:B------:R-:W-:Y:S05]  /*0b90*/  EXIT ;  /* 0x000000000000794d */ /* 0x000fea0003800000 */
.L_x_13110:
[----:B------:R-:W-:Y:S01]  /*0ba0*/  HFMA2.MMA R21, -RZ, RZ, 0, 5.9604644775390625e-08 ;  /* 0x00000001ff157435 */ /* 0x000fe200000001ff */
[----:B0--3--:R-:W-:Y:S01]  /*0bb0*/  MOV R22, R10 ;  /* 0x0000000a00167202 */ /* 0x009fe20000000f00 */
[----:B------:R-:W-:Y:S01]  /*0bc0*/  IMAD.MOV.U32 R19, RZ, RZ, -0x1 ;  /* 0xffffffffff137424 */ /* 0x000fe200078e00ff */
[----:B------:R-:W-:-:S08]  /*0bd0*/  MOV R24, 0x1f ;  /* 0x0000001f00187802 */ /* 0x000fd00000000f00 */
[----:B-12---:R-:W-:Y:S05]  /*0be0*/  WARPSYNC.COLLECTIVE R19, `(.L_x_13114) ;  /* 0x0000000013087348 */ /* 0x006fea0003c00000 */
[----:B------:R0:W3:Y:S02]  /*0bf0*/  SHFL.BFLY P2, R20, R22, R21, R24 ;  /* 0x0c00001516147389 */ /* 0x0000e40000040018 */
[----:B0123--:R-:W-:Y:S01]  /*0c00*/  ENDCOLLECTIVE ;  /* 0x000000000000791b */ /* 0x00ffe20003800000 */
.L_x_13114:
[----:B------:R-:W-:Y:S01]  /*0c10*/  HFMA2.MMA R21, -RZ, RZ, 0, 1.1920928955078125e-07 ;  /* 0x00000002ff157435 */ /* 0x000fe200000001ff */
[----:B------:R-:W-:-:S05]  /*0c20*/  MOV R11, R20 ;  /* 0x00000014000b7202 */ /* 0x000fca0000000f00 */
[----:B------:R-:W-:-:S05]  /*0c30*/  FADD.FTZ R11, R10, R11 ;  /* 0x0000000b0a0b7221 */ /* 0x000fca0000010000 */
[----:B------:R-:W-:-:S07]  /*0c40*/  MOV R22, R11 ;  /* 0x0000000b00167202 */ /* 0x000fce0000000f00 */
[----:B------:R-:W-:Y:S05]  /*0c50*/  WARPSYNC.COLLECTIVE R19, `(.L_x_13115) ;  /* 0x0000000013087348 */ /* 0x000fea0003c00000 */
[----:B------:R0:W1:Y:S02]  /*0c60*/  SHFL.BFLY P2, R20, R22, R21, R24 ;  /* 0x0c00001516147389 */ /* 0x0000640000040018 */
[----:B01----:R-:W-:Y:S01]  /*0c70*/  ENDCOLLECTIVE ;  /* 0x000000000000791b */ /* 0x003fe20003800000 */
.L_x_13115:
[----:B------:R-:W-:Y:S01]  /*0c80*/  HFMA2.MMA R21, -RZ, RZ, 0, 2.384185791015625e-07 ;  /* 0x00000004ff157435 */ /* 0x000fe200000001ff */
[----:B------:R-:W-:-:S04]  /*0c90*/  IMAD.MOV.U32 R14, RZ, RZ, R20 ;  /* 0x000000ffff0e7224 */ /* 0x000fc800078e0014 */
[----:B------:R-:W-:-:S05]  /*0ca0*/  FADD.FTZ R14, R11, R14 ;  /* 0x0000000e0b0e7221 */ /* 0x000fca0000010000 */
[----:B------:R-:W-:-:S07]  /*0cb0*/  MOV R22, R14 ;  /* 0x0000000e00167202 */ /* 0x000fce0000000f00 */
[----:B------:R-:W-:Y:S05]  /*0cc0*/  WARPSYNC.COLLECTIVE R19, `(.L_x_13116) ;  /* 0x0000000013087348 */ /* 0x000fea0003c00000 */
[----:B------:R0:W1:Y:S02]  /*0cd0*/  SHFL.BFLY P2, R20, R22, R21, R24 ;  /* 0x0c00001516147389 */ /* 0x0000640000040018 */
[----:B01----:R-:W-:Y:S01]  /*0ce0*/  ENDCOLLECTIVE ;  /* 0x000000000000791b */ /* 0x003fe20003800000 */
.L_x_13116:
[----:B------:R-:W-:Y:S01]  /*0cf0*/  IMAD.MOV.U32 R21, RZ, RZ, 0x8 ;  /* 0x00000008ff157424 */ /* 0x000fe200078e00ff */
[----:B------:R-:W-:-:S05]  /*0d00*/  MOV R13, R20 ;  /* 0x00000014000d7202 */ /* 0x000fca0000000f00 */
[----:B------:R-:W-:-:S05]  /*0d10*/  FADD.FTZ R13, R14, R13 ;  /* 0x0000000d0e0d7221 */ /* 0x000fca0000010000 */
[----:B------:R-:W-:-:S07]  /*0d20*/  MOV R22, R13 ;  /* 0x0000000d00167202 */ /* 0x000fce0000000f00 */
[----:B------:R-:W-:Y:S05]  /*0d30*/  WARPSYNC.COLLECTIVE R19, `(.L_x_13117) ;  /* 0x0000000013087348 */ /* 0x000fea0003c00000 */
[----:B------:R0:W1:Y:S02]  /*0d40*/  SHFL.BFLY P2, R20, R22, R21, R24 ;  /* 0x0c00001516147389 */ /* 0x0000640000040018 */
[----:B01----:R-:W-:Y:S01]  /*0d50*/  ENDCOLLECTIVE ;  /* 0x000000000000791b */ /* 0x003fe20003800000 */
.L_x_13117:
[----:B------:R-:W-:Y:S01]  /*0d60*/  HFMA2.MMA R21, -RZ, RZ, 0, 9.5367431640625e-07 ;  /* 0x00000010ff157435 */ /* 0x000fe200000001ff */
[----:B------:R-:W-:-:S05]  /*0d70*/  MOV R10, R20 ;  /* 0x00000014000a7202 */ /* 0x000fca0000000f00 */
[----:B------:R-:W-:-:S05]  /*0d80*/  FADD.FTZ R10, R13, R10 ;  /* 0x0000000a0d0a7221 */ /* 0x000fca0000010000 */
[----:B------:R-:W-:-:S07]  /*0d90*/  MOV R22, R10 ;  /* 0x0000000a00167202 */ /* 0x000fce0000000f00 */
[----:B------:R-:W-:Y:S05]  /*0da0*/  WARPSYNC.COLLECTIVE R19, `(.L_x_13118) ;  /* 0x0000000013087348 */ /* 0x000fea0003c00000 */
[----:B------:R0:W1:Y:S02]  /*0db0*/  SHFL.BFLY P2, R20, R22, R21, R24 ;  /* 0x0c00001516147389 */ /* 0x0000640000040018 */
[----:B01----:R-:W-:Y:S01]  /*0dc0*/  ENDCOLLECTIVE ;  /* 0x000000000000791b */ /* 0x003fe20003800000 */
.L_x_13118:
[----:B------:R-:W-:Y:S01]  /*0dd0*/  HFMA2.MMA R21, -RZ, RZ, 0, 5.9604644775390625e-08 ;  /* 0x00000001ff157435 */ /* 0x000fe200000001ff */
[----:B------:R-:W-:Y:S01]  /*0de0*/  IMAD.MOV.U32 R22, RZ, RZ, R9 ;  /* 0x000000ffff167224 */ /* 0x000fe200078e0009 */
[----:B------:R-:W-:-:S09]  /*0df0*/  MOV R11, R20 ;  /* 0x00000014000b7202 */ /* 0x000fd20000000f00 */
[----:B------:R-:W-:Y:S05]  /*0e00*/  WARPSYNC.COLLECTIVE R19, `(.L_x_13119) ;  /* 0x0000000013087348 */ /* 0x000fea0003c00000 */
[----:B------:R0:W1:Y:S02]  /*0e10*/  SHFL.BFLY P2, R20, R22, R21, R24 ;  /* 0x0c00001516147389 */ /* 0x0000640000040018 */
[----:B01----:R-:W-:Y:S01]  /*0e20*/  ENDCOLLECTIVE ;  /* 0x000000000000791b */ /* 0x003fe20003800000 */
.L_x_13119:
[----:B------:R-:W-:Y:S01]  /*0e30*/  HFMA2.MMA R21, -RZ, RZ, 0, 1.1920928955078125e-07 ;  /* 0x00000002ff157435 */ /* 0x000fe200000001ff */
[----:B------:R-:W-:-:S05]  /*0e40*/  MOV R14, R20 ;  /* 0x00000014000e7202 */ /* 0x000fca0000000f00 */
[----:B------:R-:W-:-:S05]  /*0e50*/  FADD.FTZ R15, R9, R14 ;  /* 0x0000000e090f7221 */ /* 0x000fca0000010000 */
[----:B------:R-:W-:-:S07]  /*0e60*/  MOV R22, R15 ;  /* 0x0000000f00167202 */ /* 0x000fce0000000f00 */
[----:B------:R-:W-:Y:S05]  /*0e70*/  WARPSYNC.COLLECTIVE R19, `(.L_x_13120) ;  /* 0x0000000013087348 */ /* 0x000fea0003c00000 */
[----:B------:R0:W1:Y:S02]  /*0e80*/  SHFL.BFLY P2, R20, R22, R21, R24 ;  /* 0x0c00001516147389 */ /* 0x0000640000040018 */
[----:B01----:R-:W-:Y:S01]  /*0e90*/  ENDCOLLECTIVE ;  /* 0x000000000000791b */ /* 0x003fe20003800000 */
.L_x_13120:
[----:B------:R-:W-:Y:S01]  /*0ea0*/  HFMA2.MMA R21, -RZ, RZ, 0, 2.384185791015625e-07 ;  /* 0x00000004ff157435 */ /* 0x000fe200000001ff */
[----:B------:R-:W-:-:S04]  /*0eb0*/  IMAD.MOV.U32 R16, RZ, RZ, R20 ;  /* 0x000000ffff107224 */ /* 0x000fc800078e0014 */
[----:B------:R-:W-:-:S05]  /*0ec0*/  FADD.FTZ R16, R15, R16 ;  /* 0x000000100f107221 */ /* 0x000fca0000010000 */
[----:B------:R-:W-:-:S07]  /*0ed0*/  MOV R22, R16 ;  /* 0x0000001000167202 */ /* 0x000fce0000000f00 */
[----:B------:R-:W-:Y:S05]  /*0ee0*/  WARPSYNC.COLLECTIVE R19, `(.L_x_13121) ;  /* 0x0000000013087348 */ /* 0x000fea0003c00000 */
[----:B------:R0:W1:Y:S02]  /*0ef0*/  SHFL.BFLY P2, R20, R22, R21, R24 ;  /* 0x0c00001516147389 */ /* 0x0000640000040018 */
[----:B01----:R-:W-:Y:S01]  /*0f00*/  ENDCOLLECTIVE ;  /* 0x000000000000791b */ /* 0x003fe20003800000 */
.L_x_13121:
[----:B------:R-:W-:Y:S01]  /*0f10*/  IMAD.MOV.U32 R21, RZ, RZ, 0x8 ;  /* 0x00000008ff157424 */ /* 0x000fe200078e00ff */
[----:B------:R-:W-:-:S05]  /*0f20*/  MOV R17, R20 ;  /* 0x0000001400117202 */ /* 0x000fca0000000f00 */
[----:B------:R-:W-:-:S05]  /*0f30*/  FADD.FTZ R17, R16, R17 ;  /* 0x0000001110117221 */ /* 0x000fca0000010000 */
[----:B------:R-:W-:-:S07]  /*0f40*/  MOV R22, R17 ;  /* 0x0000001100167202 */ /* 0x000fce0000000f00 */
[----:B------:R-:W-:Y:S05]  /*0f50*/  WARPSYNC.COLLECTIVE R19, `(.L_x_13122) ;  /* 0x0000000013087348 */ /* 0x000fea0003c00000 */
[----:B------:R0:W1:Y:S02]  /*0f60*/  SHFL.BFLY P2, R20, R22, R21, R24 ;  /* 0x0c00001516147389 */ /* 0x0000640000040018 */
[----:B01----:R-:W-:Y:S01]  /*0f70*/  ENDCOLLECTIVE ;  /* 0x000000000000791b */ /* 0x003fe20003800000 */
.L_x_13122:
[----:B------:R-:W-:Y:S01]  /*0f80*/  HFMA2.MMA R21, -RZ, RZ, 0, 9.5367431640625e-07 ;  /* 0x00000010ff157435 */ /* 0x000fe200000001ff */
[----:B------:R-:W-:-:S05]  /*0f90*/  MOV R18, R20 ;  /* 0x0000001400127202 */ /* 0x000fca0000000f00 */
[----:B------:R-:W-:-:S05]  /*0fa0*/  FADD.FTZ R18, R17, R18 ;  /* 0x0000001211127221 */ /* 0x000fca0000010000 */
[----:B------:R-:W-:-:S07]  /*0fb0*/  MOV R22, R18 ;  /* 0x0000001200167202 */ /* 0x000fce0000000f00 */
[----:B------:R-:W-:Y:S05]  /*0fc0*/  WARPSYNC.COLLECTIVE R19, `(.L_x_13123) ;  /* 0x0000000013087348 */ /* 0x000fea0003c00000 */
[----:B------:R0:W1:Y:S02]  /*0fd0*/  SHFL.BFLY P2, R20, R22, R21, R24 ;  /* 0x0c00001516147389 */ /* 0x0000640000040018 */
[----:B01----:R-:W-:Y:S01]  /*0fe0*/  ENDCOLLECTIVE ;  /* 0x000000000000791b */ /* 0x003fe20003800000 */
.L_x_13123:
[----:B------:R-:W-:Y:S01]  /*0ff0*/  MOV R9, R20 ;  /* 0x0000001400097202 */ /* 0x000fe20000000f00 */
[----:B------:R-:W-:Y:S06]  /*1000*/  BRA `(.L_x_13124) ;  /* 0xfffffff8007c7947 */ /* 0x000fec000383ffff */
.L_x_13125:
        /* <DEDUP_REMOVED lines=15> */
.L_x_14050:


//--------------------- .text._ZN10layer_norm13ln_bwd_kernelINS_13Kernel_traitsIfffffjLj4096ELj1ELj1ELj4ELj16ENS_18Kernel_traits_baseILj4096EfffffjLj128EEEEELb1ELb0ELb1ELb0EEEvNS_9BwdParamsE --------------------------
	.section	.text._ZN10layer_norm13ln_bwd_kernelINS_13Kernel_traitsIfffffjLj4096ELj1ELj1ELj4ELj16ENS_18Kernel_traits_baseILj4096EfffffjLj128EEEEELb1ELb0ELb1ELb0EEEvNS_9BwdParamsE,"ax",@progbits
	.align	128
        .global         _ZN10layer_norm13ln_bwd_kernelINS_13Kernel_traitsIfffffjLj4096ELj1ELj1ELj4ELj16ENS_18Kernel_traits_baseILj4096EfffffjLj128EEEEELb1ELb0ELb1ELb0EEEvNS_9BwdParamsE
        .type           _ZN10layer_norm13ln_bwd_kernelINS_13Kernel_traitsIfffffjLj4096ELj1ELj1ELj4ELj16ENS_18Kernel_traits_baseILj4096EfffffjLj128EEEEELb1ELb0ELb1ELb0EEEvNS_9BwdParamsE,@function
        .size           _ZN10layer_norm13ln_bwd_kernelINS_13Kernel_traitsIfffffjLj4096ELj1ELj1ELj4ELj16ENS_18Kernel_traits_baseILj4096EfffffjLj128EEEEELb1ELb0ELb1ELb0EEEvNS_9BwdParamsE,(.L_x_14051 - _ZN10layer_norm13ln_bwd_kernelINS_13Kernel_traitsIfffffjLj4096ELj1ELj1ELj4ELj16ENS_18Kernel_traits_baseILj4096EfffffjLj128EEEEELb1ELb0ELb1ELb0EEEvNS_9BwdParamsE)
        .other          _ZN10layer_norm13ln_bwd_kernelINS_13Kernel_traitsIfffffjLj4096ELj1ELj1ELj4ELj16ENS_18Kernel_traits_baseILj4096EfffffjLj128EEEEELb1ELb0ELb1ELb0EEEvNS_9BwdParamsE,@"STO_CUDA_ENTRY STV_DEFAULT"
_ZN10layer_norm13ln_bwd_kernelINS_13Kernel_traitsIfffffjLj4096ELj1ELj1ELj4ELj16ENS_18Kernel_traits_baseILj4096EfffffjLj128EEEEELb1ELb0ELb1ELb0EEEvNS_9BwdParamsE:
.text._ZN10layer_norm13ln_bwd_kernelINS_13Kernel_traitsIfffffjLj4096ELj1ELj1ELj4ELj16ENS_18Kernel_traits_baseILj4096EfffffjLj128EEEEELb1ELb0ELb1ELb0EEEvNS_9BwdParamsE:
        /* <DEDUP_REMOVED lines=47> */
[----:B------:R-:W-:Y:S01]  /*02f0*/  @P0 LOP3.LUT R10, R10, 0x20, RZ, 0xfc, !PT ;  /* 0x000000200a0a0812 */ /* 0x000fe200078efcff */
[----:B------:R-:W-:Y:S01]  /*0300*/  @P5 VIADD R11, R11, 0x80 ;  /* 0x000000800b0b5836 */ /* 0x000fe20000000000 */
[----:B------:R-:W5:Y:S04]  /*0310*/  @P5 LDG.E.128 R36, desc[UR4][R8.64] ;  /* 0x0000000408245981 */ /* 0x000f68000c1e1d00 */
[----:B------:R-:W5:Y:S01]  /*0320*/  @P6 LDG.E.128 R28, desc[UR4][R2.64] ;  /* 0x00000004021c6981 */ /* 0x000f62000c1e1d00 */
[----:B------:R-:W4:Y:S01]  /*0330*/  @P2 LDC.64 R22, c[0x0][0x260] ;  /* 0x00009800ff162b82 */ /* 0x000f220000000a00 */
        /* <DEDUP_REMOVED lines=12> */
[----:B----4-:R-:W-:-:S04]  /*0400*/  @P2 IMAD.WIDE.U32 R22, R11, 0x10, R22 ;  /* 0x000000100b162825 */ /* 0x010fc800078e0016 */
[----:B------:R-:W-:Y:S01]  /*0410*/  @P2 VIADD R11, R11, 0x80 ;  /* 0x000000800b0b2836 */ /* 0x000fe20000000000 */
[----:B------:R2:W5:Y:S01]  /*0420*/  @P2 LDG.E.128 R52, desc[UR4][R22.64] ;  /* 0x0000000416342981 */ /* 0x000562000c1e1d00 */
[----:B-1----:R-:W-:Y:S02]  /*0430*/  LEA.HI R13, R14, UR6, RZ, 0x19 ;  /* 0x000000060e0d7c11 */ /* 0x002fe4000f8fc8ff */
        /* <DEDUP_REMOVED lines=37> */
[----:B------:R-:W-:Y:S01]  /*0690*/  HFMA2.MMA R225, -RZ, RZ, 0, 5.9604644775390625e-08 ;  /* 0x00000001ffe17435 */ /* 0x000fe200000001ff */
[----:B------:R-:W-:-:S10]  /*06a0*/  MOV R61, RZ ;  /* 0x000000ff003d7202 */ /* 0x000fd40000000f00 */
.L_x_13239:
[----:B-1----:R-:W1:Y:S08]  /*06b0*/  LDC.64 R168, c[0x0][0x288] ;  /* 0x0000a200ffa87b82 */ /* 0x002e700000000a00 */
[----:B--2---:R-:W2:Y:S08]  /*06c0*/  LDC.64 R170, c[0x0][0x250] ;  /* 0x00009400ffaa7b82 */ /* 0x004eb00000000a00 */
[----:B0--34-:R-:W3:Y:S08]  /*06d0*/  LDC.64 R166, c[0x0][0x258] ;  /* 0x00009600ffa67b82 */ /* 0x019ef00000000a00 */
[----:B------:R-:W4:Y:S01]  /*06e0*/  LDC.64 R164, c[0x0][0x280] ;  /* 0x0000a000ffa47b82 */ /* 0x000f220000000a00 */
        /* <DEDUP_REMOVED lines=9> */
[----:B------:R-:W3:Y:S01]  /*0780*/  S2R R206, SR_TID.X ;  /* 0x0000000000ce7919 */ /* 0x000ee20000002100 */
[----:B------:R-:W-:-:S05]  /*0790*/  MOV R16, UR11 ;  /* 0x0000000b00107c02 */ /* 0x000fca0008000f00 */
[----:B------:R-:W-:-:S05]  /*07a0*/  IMAD R11, R13, R16, RZ ;  /* 0x000000100d0b7224 */ /* 0x000fca00078e02ff */
[----:B------:R-:W-:-:S04]  /*07b0*/  SHF.R.S32.HI R170, RZ, 0x1f, R11 ;  /* 0x0000001fffaa7819 */ /* 0x000fc8000001140b */
[----:B------:R-:W-:Y:S01]  /*07c0*/  LEA.HI R170, R170, R11, RZ, 0x2 ;  /* 0x0000000baaaa7211 */ /* 0x000fe200078f10ff */
[----:B------:R-:W-:Y:S01]  /*07d0*/  BSSY B0, `(.L_x_13127) ;  /* 0x0000206000007945 */ /* 0x000fe20003800000 */
[----:B---3--:R-:W-:-:S04]  /*07e0*/  LOP3.LUT R15, R206, 0x7f, RZ, 0xc0, !PT ;  /* 0x0000007fce0f7812 */ /* 0x008fc800078ec0ff */
[----:B------:R-:W-:-:S05]  /*07f0*/  LEA.HI.SX32 R11, R170, R15, 0x1e ;  /* 0x0000000faa0b7211 */ /* 0x000fca00078ff2ff */
[----:B-1----:R-:W-:Y:S01]  /*0800*/  IMAD.WIDE.U32 R236, R11, 0x10, R234 ;  /* 0x000000100bec7825 */ /* 0x002fe200078e00ea */
[----:B------:R-:W-:-:S13]  /*0810*/  ISETP.GT.AND P1, PT, R230, RZ, PT ;  /* 0x000000ffe600720c */ /* 0x000fda0003f24270 */
[----:B--2---:R-:W-:Y:S05]  /*0820*/  @P1 BRA `(.L_x_13128) ;  /* 0x0000000400ac1947 */ /* 0x004fea0003800000 */
        /* <DEDUP_REMOVED lines=16> */
[----:B------:R2:W5:Y:S01]  /*0930*/  LDG.E R9, desc[UR4][R164.64] ;  /* 0x00000004a4097981 */ /* 0x000562000c1e1900 */
[----:B------:R-:W-:Y:S01]  /*0940*/  IADD3 R169, R11, 0x80, RZ ;  /* 0x000000800ba97810 */ /* 0x000fe20007ffe0ff */
[----:B------:R-:W-:-:S07]  /*0950*/  VIADD R171, R171, 0x80 ;  /* 0x00000080abab7836 */ /* 0x000fce0000000000 */
.L_x_13130:
[----:B------:R-:W-:Y:S05]  /*0960*/  BSYNC B1 ;  /* 0x0000000000017941 */ /* 0x000fea0003800000 */
.L_x_13129:
[----:B------:R-:W-:Y:S01]  /*0970*/  LOP3.LUT P5, RZ, R10, 0x4, RZ, 0xc0, !PT ;  /* 0x000000040aff7812 */ /* 0x000fe200078ac0ff */
[----:B------:R-:W-:-:S12]  /*0980*/  BSSY B1, `(.L_x_13131) ;  /* 0x000000b000017945 */ /* 0x000fd80003800000 */
[----:B------:R-:W-:Y:S05]  /*0990*/  @!P5 BRA `(.L_x_13132) ;  /* 0x000000000024d947 */ /* 0x000fea0003800000 */
[----:B--2---:R-:W1:Y:S01]  /*09a0*/  LDC.64 R164, c[0x0][0x240] ;  /* 0x00009000ffa47b82 */ /* 0x004e620000000a00 */
[----:B------:R-:W-:-:S04]  /*09b0*/  ISETP.NE.U32.AND P5, PT, RZ, UR8, PT ;  /* 0x00000008ff007c0c */ /* 0x000fc8000bfa5070 */
[----:B------:R-:W-:-:S13]  /*09c0*/  ISETP.NE.AND.EX P5, PT, RZ, UR9, PT, P5 ;  /* 0x00000009ff007c0c */ /* 0x000fda000bfa5350 */
[----:B------:R-:W-:-:S05]  /*09d0*/  @P5 IMAD.WIDE.U32 R166, R169, 0x10, R234 ;  /* 0x00000010a9a65825 */ /* 0x000fca00078e00ea */
[----:B------:R3:W5:Y:S01]  /*09e0*/  @P5 LDG.E.128 R124, desc[UR4][R166.64] ;  /* 0x00000004a67c5981 */ /* 0x000762000c1e1d00 */
[----:B-1----:R-:W-:-:S05]  /*09f0*/  IMAD.WIDE.U32 R164, R171, 0x4, R164 ;  /* 0x00000004aba47825 */ /* 0x002fca00078e00a4 */
[----:B------:R3:W5:Y:S01]  /*0a00*/  LDG.E R8, desc[UR4][R164.64] ;  /* 0x00000004a4087981 */ /* 0x000762000c1e1900 */
[----:B------:R-:W-:Y:S02]  /*0a10*/  IADD3 R171, R171, 0x80, RZ ;  /* 0x00000080abab7810 */ /* 0x000fe40007ffe0ff */
[----:B------:R-:W-:-:S07]  /*0a20*/  IADD3 R169, R169, 0x80, RZ ;  /* 0x00000080a9a97810 */ /* 0x000fce0007ffe0ff */
.L_x_13132:
[----:B------:R-:W-:Y:S05]  /*0a30*/  BSYNC B1 ;  /* 0x0000000000017941 */ /* 0x000fea0003800000 */
.L_x_13131:
[----:B------:R-:W-:Y:S01]  /*0a40*/  LOP3.LUT P5, RZ, R10, 0x2, RZ, 0xc0, !PT ;  /* 0x000000020aff7812 */ /* 0x000fe200078ac0ff */
[----:B------:R-:W-:-:S12]  /*0a50*/  BSSY B1, `(.L_x_13133) ;  /* 0x000000b000017945 */ /* 0x000fd80003800000 */
[----:B------:R-:W-:Y:S05]  /*0a60*/  @!P5 BRA `(.L_x_13134) ;  /* 0x000000000024d947 */ /* 0x000fea0003800000 */
[----:B--23--:R-:W1:Y:S01]  /*0a70*/  LDC.64 R164, c[0x0][0x240] ;  /* 0x00009000ffa47b82 */ /* 0x00ce620000000a00 */
[----:B------:R-:W-:-:S04]  /*0a80*/  ISETP.NE.U32.AND P5, PT, RZ, UR8, PT ;  /* 0x00000008ff007c0c */ /* 0x000fc8000bfa5070 */
[----:B------:R-:W-:-:S13]  /*0a90*/  ISETP.NE.AND.EX P5, PT, RZ, UR9, PT, P5 ;  /* 0x00000009ff007c0c */ /* 0x000fda000bfa5350 */
[----:B------:R-:W-:-:S05]  /*0aa0*/  @P5 IMAD.WIDE.U32 R166, R169, 0x10, R234 ;  /* 0x00000010a9a65825 */ /* 0x000fca00078e00ea */
[----:B------:R4:W5:Y:S01]  /*0ab0*/  @P5 LDG.E.128 R128, desc[UR4][R166.64] ;  /* 0x00000004a6805981 */ /* 0x000962000c1e1d00 */
[----:B-1----:R-:W-:-:S05]  /*0ac0*/  IMAD.WIDE.U32 R164, R171, 0x4, R164 ;  /* 0x00000004aba47825 */ /* 0x002fca00078e00a4 */
[----:B------:R4:W5:Y:S01]  /*0ad0*/  LDG.E R7, desc[UR4][R164.64] ;  /* 0x00000004a4077981 */ /* 0x000962000c1e1900 */
[----:B------:R-:W-:Y:S01]  /*0ae0*/  IADD3 R171, R171, 0x80, RZ ;  /* 0x00000080abab7810 */ /* 0x000fe20007ffe0ff */
[----:B------:R-:W-:-:S07]  /*0af0*/  VIADD R169, R169, 0x80 ;  /* 0x00000080a9a97836 */ /* 0x000fce0000000000 */
.L_x_13134:
[----:B------:R-:W-:Y:S05]  /*0b00*/  BSYNC B1 ;  /* 0x0000000000017941 */ /* 0x000fea0003800000 */
.L_x_13133:
[----:B------:R-:W-:Y:S01]  /*0b10*/  LOP3.LUT P5, RZ, R10, 0x1, RZ, 0xc0, !PT ;  /* 0x000000010aff7812 */ /* 0x000fe200078ac0ff */
[----:B------:R-:W-:-:S12]  /*0b20*/  BSSY B1, `(.L_x_13135) ;  /* 0x000000b000017945 */ /* 0x000fd80003800000 */
[----:B------:R-:W-:Y:S05]  /*0b30*/  @!P5 BRA `(.L_x_13136) ;  /* 0x000000000024d947 */ /* 0x000fea0003800000 */
[----:B--234-:R-:W1:Y:S01]  /*0b40*/  LDC.64 R164, c[0x0][0x240] ;  /* 0x00009000ffa47b82 */ /* 0x01ce620000000a00 */
        /* <DEDUP_REMOVED lines=8> */
.L_x_13136:
[----:B------:R-:W-:Y:S05]  /*0bd0*/  BSYNC B1 ;  /* 0x0000000000017941 */ /* 0x000fea0003800000 */
.L_x_13135:
[----:B------:R-:W-:Y:S04]  /*0be0*/  BSSY B1, `(.L_x_13137) ;  /* 0x000000b000017945 */ /* 0x000fe80003800000 */
        /* <DEDUP_REMOVED lines=10> */
.L_x_13138:
[----:B------:R-:W-:Y:S05]  /*0c90*/  BSYNC B1 ;  /* 0x0000000000017941 */ /* 0x000fea0003800000 */
.L_x_13137:
        /* <DEDUP_REMOVED lines=11> */
.L_x_13140:
[----:B------:R-:W-:Y:S05]  /*0d50*/  BSYNC B1 ;  /* 0x0000000000017941 */ /* 0x000fea0003800000 */
.L_x_13139:
        /* <DEDUP_REMOVED lines=11> */
.L_x_13142:
[----:B------:R-:W-:Y:S05]  /*0e10*/  BSYNC B1 ;  /* 0x0000000000017941 */ /* 0x000fea0003800000 */
.L_x_13141:
[----:B------:R-:W-:Y:S02]  /*0e20*/  LOP3.LUT P5, RZ, R10, 0x20, RZ, 0xc0, !PT ;  /* 0x000000200aff7812 */ /* 0x000fe400078ac0ff */
[----:B------:R-:W-:-:S11]  /*0e30*/  CS2R R230, SRZ ;  /* 0x0000000000e67805 */ /* 0x000fd6000001ff00 */
        /* <DEDUP_REMOVED lines=8> */
[----:B------:R-:W-:Y:S01]  /*0ec0*/  HFMA2.MMA R230, -RZ, RZ, 0, 0 ;  /* 0x00000000ffe67435 */ /* 0x000fe200000001ff */
[----:B------:R-:W-:Y:S10]  /*0ed0*/  BRA `(.L_x_13143) ;  /* 0x0000001800547947 */ /* 0x000ff40003800000 */
.L_x_13128:
[----:B-----5:R-:W-:Y:S01]  /*0ee0*/  ISETP.GE.AND P0, PT, R223, 0x1, PT ;  /* 0x00000001df00780c */ /* 0x020fe20003f06270 */
[----:B------:R-:W-:Y:S01]  /*0ef0*/  BSSY B1, `(.L_x_13144) ;  /* 0x000003d000017945 */ /* 0x000fe20003800000 */
[----:B------:R-:W-:Y:S01]  /*0f00*/  IADD3 R165, R230, -0x1, RZ ;  /* 0xffffffffe6a57810 */ /* 0x000fe20007ffe0ff */
[----:B------:R-:W-:Y:S01]  /*0f10*/  IMAD.MOV.U32 R207, RZ, RZ, RZ ;  /* 0x000000ffffcf7224 */ /* 0x000fe200078e00ff */
[----:B------:R-:W-:Y:S02]  /*0f20*/  LOP3.LUT P5, RZ, R10, 0x8, RZ, 0xc0, !PT ;  /* 0x000000080aff7812 */ /* 0x000fe400078ac0ff */
[----:B------:R-:W-:Y:S02]  /*0f30*/  CS2R R230, SRZ ;  /* 0x0000000000e67805 */ /* 0x000fe4000001ff00 */
[----:B------:R-:W-:Y:S01]  /*0f40*/  MOV R232, R11 ;  /* 0x0000000b00e87202 */ /* 0x000fe20000000f00 */
[----:B------:R-:W-:-:S05]  /*0f50*/  IMAD R165, R165, R16, RZ ;  /* 0x00000010a5a57224 */ /* 0x000fca00078e02ff */
[----:B------:R-:W-:Y:S02]  /*0f60*/  SHF.R.S32.HI R164, RZ, 0x1f, R165 ;  /* 0x0000001fffa47819 */ /* 0x000fe400000114a5 */
        /* <DEDUP_REMOVED lines=8> */
[----:B------:R-:W1:Y:S01]  /*0ff0*/  LDC.64 R164, c[0x0][0x238] ;  /* 0x00008e00ffa47b82 */ /* 0x000e620000000a00 */
[----:B0-----:R-:W-:-:S04]  /*1000*/  ISETP.NE.AND P5, PT, R14, RZ, PT ;  /* 0x000000ff0e00720c */ /* 0x001fc80003fa5270 */
[----:B------:R-:W-:Y:S02]  /*1010*/  FSEL R176, R229, RZ, !P5 ;  /* 0x000000ffe5b07208 */ /* 0x000fe40006800000 */
[----:B------:R-:W-:Y:S01]  /*1020*/  ISETP.NE.U32.AND P5, PT, RZ, UR8, PT ;  /* 0x00000008ff007c0c */ /* 0x000fe2000bfa5070 */
[----:B------:R-:W0:Y:S03]  /*1030*/  LDC.64 R168, c[0x0][0x2b8] ;  /* 0x0000ae00ffa87b82 */ /* 0x000e260000000a00 */
[----:B------:R-:W-:-:S05]  /*1040*/  ISETP.NE.AND.EX P5, PT, RZ, UR9, PT, P5 ;  /* 0x00000009ff007c0c */ /* 0x000fca000bfa5350 */
[----:B------:R-:W2:Y:S01]  /*1050*/  LDC.64 R230, c[0x0][0x240] ;  /* 0x00009000ffe67b82 */ /* 0x000ea20000000a00 */
[----:B-1----:R-:W-:-:S07]  /*1060*/  IMAD.WIDE.U32 R164, R11, 0x10, R164 ;  /* 0x000000100ba47825 */ /* 0x002fce00078e00a4 */
[----:B------:R-:W5:Y:S04]  /*1070*/  @P5 LDG.E.128 R120, desc[UR4][R236.64] ;  /* 0x00000004ec785981 */ /* 0x000f68000c1e1d00 */
[----:B------:R-:W3:Y:S01]  /*1080*/  LDG.E.128 R164, desc[UR4][R164.64] ;  /* 0x00000004a4a47981 */ /* 0x000ee2000c1e1d00 */
[----:B0-----:R-:W-:-:S06]  /*1090*/  IMAD.WIDE.U32 R168, R227, 0x10, R168 ;  /* 0x00000010e3a87825 */ /* 0x001fcc00078e00a8 */
        /* <DEDUP_REMOVED lines=34> */
.L_x_13145:
[----:B------:R-:W-:Y:S05]  /*12c0*/  BSYNC B1 ;  /* 0x0000000000017941 */ /* 0x000fea0003800000 */
.L_x_13144:
[----:B------:R-:W-:Y:S01]  /*12d0*/  LOP3.LUT P5, RZ, R10, 0x4, RZ, 0xc0, !PT ;  /* 0x000000040aff7812 */ /* 0x000fe200078ac0ff */
[----:B------:R-:W-:-:S12]  /*12e0*/  BSSY B1, `(.L_x_13146) ;  /* 0x0000030000017945 */ /* 0x000fd80003800000 */
[----:B------:R-:W-:Y:S05]  /*12f0*/  @!P5 BRA `(.L_x_13147) ;  /* 0x0000000000b8d947 */ /* 0x000fea0003800000 */
        /* <DEDUP_REMOVED lines=8> */
[----:B------:R-:W-:Y:S01]  /*1380*/  @P5 IMAD.WIDE.U32 R238, R232, 0x10, R234 ;  /* 0x00000010e8ee5825 */ /* 0x000fe200078e00ea */
[----:B------:R-:W3:Y:S03]  /*1390*/  LDG.E.128 R164, desc[UR4][R164.64] ;  /* 0x00000004a4a47981 */ /* 0x000ee6000c1e1d00 */
[----:B0-----:R-:W-:Y:S01]  /*13a0*/  IMAD.WIDE.U32 R168, R227, 0x10, R168 ;  /* 0x00000010e3a87825 */ /* 0x001fe200078e00a8 */
[----:B------:R1:W5:Y:S05]  /*13b0*/  @P5 LDG.E.128 R124, desc[UR4][R238.64] ;  /* 0x00000004ee7c5981 */ /* 0x00036a000c1e1d00 */
        /* <DEDUP_REMOVED lines=11> */
[----:B------:R-:W-:Y:S01]  /*1470*/  FMUL.FTZ R174, R12, R185 ;  /* 0x000000b90cae7220 */ /* 0x000fe20000410000 */
[----:B----4-:R-:W-:Y:S01]  /*1480*/  FMUL.FTZ R190, R32, R168 ;  /* 0x000000a820be7220 */ /* 0x010fe20000410000 */
[----:B------:R-:W-:Y:S01]  /*1490*/  FMUL.FTZ R185, R12, R203 ;  /* 0x000000cb0cb97220 */ /* 0x000fe20000410000 */
[----:B------:R-:W-:-:S02]  /*14a0*/  FMUL.FTZ R203, R33, R169 ;  /* 0x000000a921cb7220 */ /* 0x000fc40000410000 */
[----:B------:R-:W-:Y:S01]  /*14b0*/  FADD.FTZ R164, R231, R190 ;  /* 0x000000bee7a47221 */ /* 0x000fe20000010000 */
[----:B------:R-:W-:Y:S01]  /*14c0*/  FFMA.FTZ R165, R173, R190, R230 ;  /* 0x000000beada57223 */ /* 0x000fe200000100e6 */
        /* <DEDUP_REMOVED lines=17> */
.L_x_13147:
[----:B------:R-:W-:Y:S05]  /*15e0*/  BSYNC B1 ;  /* 0x0000000000017941 */ /* 0x000fea0003800000 */
.L_x_13146:
        /* <DEDUP_REMOVED lines=49> */
.L_x_13149:
[----:B------:R-:W-:Y:S05]  /*1900*/  BSYNC B1 ;  /* 0x0000000000017941 */ /* 0x000fea0003800000 */
.L_x_13148:
        /* <DEDUP_REMOVED lines=49> */
.L_x_13151:
[----:B------:R-:W-:Y:S05]  /*1c20*/  BSYNC B1 ;  /* 0x0000000000017941 */ /* 0x000fea0003800000 */
.L_x_13150:
[----:B------:R-:W-:Y:S04]  /*1c30*/  BSSY B1, `(.L_x_13152) ;  /* 0x0000030000017945 */ /* 0x000fe80003800000 */
        /* <DEDUP_REMOVED lines=47> */
.L_x_13153:
[----:B------:R-:W-:Y:S05]  /*1f30*/  BSYNC B1 ;  /* 0x0000000000017941 */ /* 0x000fea0003800000 */
.L_x_13152:
        /* <DEDUP_REMOVED lines=48> */
.L_x_13155:
[----:B------:R-:W-:Y:S05]  /*2240*/  BSYNC B1 ;  /* 0x0000000000017941 */ /* 0x000fea0003800000 */
.L_x_13154:
        /* <DEDUP_REMOVED lines=48> */
.L_x_13157:
[----:B------:R-:W-:Y:S05]  /*2550*/  BSYNC B1 ;  /* 0x0000000000017941 */ /* 0x000fea0003800000 */
.L_x_13156:
[----:B------:R-:W-:-:S13]  /*2560*/  LOP3.LUT P5, RZ, R10, 0x20, RZ, 0xc0, !PT ;  /* 0x000000200aff7812 */ /* 0x000fda00078ac0ff */
[----:B------:R-:W-:Y:S05]  /*2570*/  @!P5 BRA `(.L_x_13143) ;  /* 0x0000000000acd947 */ /* 0x000fea0003800000 */
[----:B------:R-:W1:Y:S01]  /*2580*/  LDC.64 R166, c[0x0][0x238] ;  /* 0x00008e00ffa67b82 */ /* 0x000e620000000a00 */
[----:B0-----:R-:W-:-:S04]  /*2590*/  ISETP.NE.AND P5, PT, R14, RZ, PT ;  /* 0x000000ff0e00720c */ /* 0x001fc80003fa5270 */
[----:B------:R-:W-:Y:S02]  /*25a0*/  FSEL R229, R229, RZ, !P5 ;  /* 0x000000ffe5e57208 */ /* 0x000fe40006800000 */
[----:B------:R-:W-:Y:S01]  /*25b0*/  ISETP.NE.U32.AND P5, PT, RZ, UR8, PT ;  /* 0x00000008ff007c0c */ /* 0x000fe2000bfa5070 */
[----:B------:R-:W0:Y:S03]  /*25c0*/  LDC.64 R164, c[0x0][0x2b8] ;  /* 0x0000ae00ffa47b82 */ /* 0x000e260000000a00 */
[----:B------:R-:W-:Y:S01]  /*25d0*/  ISETP.NE.AND.EX P5, PT, RZ, UR9, PT, P5 ;  /* 0x00000009ff007c0c */ /* 0x000fe2000bfa5350 */
[----:B-1----:R-:W-:-:S12]  /*25e0*/  IMAD.WIDE.U32 R168, R232, 0x10, R166 ;  /* 0x00000010e8a87825 */ /* 0x002fd800078e00a6 */
[----:B------:R-:W-:Y:S02]  /*25f0*/  @P5 IMAD.WIDE.U32 R234, R232, 0x10, R234 ;  /* 0x00000010e8ea5825 */ /* 0x000fe400078e00ea */
[----:B------:R-:W1:Y:S01]  /*2600*/  LDC.64 R232, c[0x0][0x240] ;  /* 0x00009000ffe87b82 */ /* 0x000e620000000a00 */
[----:B------:R-:W2:Y:S01]  /*2610*/  LDG.E.128 R168, desc[UR4][R168.64] ;  /* 0x00000004a8a87981 */ /* 0x000ea2000c1e1d00 */
[----:B0-----:R-:W-:-:S03]  /*2620*/  IMAD.WIDE.U32 R164, R227, 0x10, R164 ;  /* 0x00000010e3a47825 */ /* 0x001fc600078e00a4 */
[----:B------:R3:W5:Y:S04]  /*2630*/  @P5 LDG.E.128 R148, desc[UR4][R234.64] ;  /* 0x00000004ea945981 */ /* 0x000768000c1e1d00 */
[----:B------:R-:W4:Y:S01]  /*2640*/  LDG.E.128 R164, desc[UR4][R164.64] ;  /* 0x00000004a4a47981 */ /* 0x000f22000c1e1d00 */
[----:B-1----:R-:W-:-:S05]  /*2650*/  IMAD.WIDE.U32 R232, R207, 0x4, R232 ;  /* 0x00000004cfe87825 */ /* 0x002fca00078e00e8 */
[----:B------:R3:W5:Y:S01]  /*2660*/  LDG.E R0, desc[UR4][R232.64] ;  /* 0x00000004e8007981 */ /* 0x000762000c1e1900 */
        /* <DEDUP_REMOVED lines=28> */
.L_x_13143:
[----:B------:R-:W-:Y:S05]  /*2830*/  BSYNC B0 ;  /* 0x0000000000007941 */ /* 0x000fea0003800000 */
.L_x_13127:
[----:B------:R-:W-:Y:S01]  /*2840*/  LOP3.LUT P5, RZ, R225, 0xff, RZ, 0xc0, !PT ;  /* 0x000000ffe1ff7812 */ /* 0x000fe200078ac0ff */
[----:B------:R-:W-:Y:S01]  /*2850*/  UMOV UR6, 0xffffffff ;  /* 0xffffffff00067882 */ /* 0x000fe20000000000 */
[----:B--234-:R-:W-:Y:S02]  /*2860*/  SHF.R.U32.HI R165, RZ, 0x5, R206 ;  /* 0x00000005ffa57819 */ /* 0x01cfe400000116ce */
        /* <DEDUP_REMOVED lines=24> */
.L_x_13250:
[----:B------:R-:W4:Y:S01]  /*29f0*/  S2R R169, SR_CgaCtaId ;  /* 0x0000000000a97919 */ /* 0x000f220000008800 */
[----:B------:R-:W-:Y:S01]  /*2a00*/  @!P5 LOP3.LUT R165, R165, 0x3, RZ, 0xc0, !PT ;  /* 0x00000003a5a5d812 */ /* 0x000fe200078ec0ff */
[----:B--2---:R-:W-:Y:S01]  /*2a10*/  FADD.FTZ R206, R207, R206 ;  /* 0x000000cecfce7221 */ /* 0x004fe20000010000 */
[----:B------:R-:W-:Y:S01]  /*2a20*/  MOV R168, 0x400 ;  /* 0x0000040000a87802 */ /* 0x000fe20000000f00 */
[----:B-1-3--:R-:W-:Y:S01]  /*2a30*/  FADD.FTZ R207, R166, R167 ;  /* 0x000000a7a6cf7221 */ /* 0x00afe20000010000 */
[----:B------:R-:W-:Y:S05]  /*2a40*/  WARPSYNC.ALL ;  /* 0x0000000000007948 */ /* 0x000fea0003800000 */
[----:B------:R-:W-:Y:S01]  /*2a50*/  @!P5 IMAD.IADD R165, R164, 0x1, R165 ;  /* 0x00000001a4a5d824 */ /* 0x000fe200078e02a5 */
[----:B------:R-:W-:Y:S01]  /*2a60*/  @P0 IADD3 R223, R223, -0x1, RZ ;  /* 0xffffffffdfdf0810 */ /* 0x000fe20007ffe0ff */
[----:B------:R-:W-:Y:S01]  /*2a70*/  BSSY B0, `(.L_x_13159) ;  /* 0x0000079000007945 */ /* 0x000fe20003800000 */
[----:B------:R-:W-:-:S03]  /*2a80*/  LOP3.LUT P6, RZ, R10, 0x8, RZ, 0xc0, !PT ;  /* 0x000000080aff7812 */ /* 0x000fc600078cc0ff */
        /* <DEDUP_REMOVED lines=15> */
[----:B------:R-:W-:Y:S01]  /*2b80*/  @P0 LEA.HI R166, R166, R229, RZ, 0x2 ;  /* 0x000000e5a6a60211 */ /* 0x000fe200078f10ff */
[----:B------:R-:W-:Y:S02]  /*2b90*/  IMAD.MOV.U32 R168, RZ, RZ, RZ ;  /* 0x000000ffffa87224 */ /* 0x000fe400078e00ff */
[----:B------:R-:W-:Y:S01]  /*2ba0*/  FADD.FTZ R170, R170, R223 ;  /* 0x000000dfaaaa7221 */ /* 0x000fe20000010000 */
[----:B------:R-:W-:Y:S01]  /*2bb0*/  FADD.FTZ R164, R171, R164 ;  /* 0x000000a4aba47221 */ /* 0x000fe20000010000 */
[----:B------:R-:W-:-:S02]  /*2bc0*/  @P0 LEA.HI.SX32 R168, R166, R15, 0x1e ;  /* 0x0000000fa6a80211 */ /* 0x000fc400078ff2ff */
[----:B------:R-:W-:Y:S01]  /*2bd0*/  FMUL.FTZ R170, R170, UR10 ;  /* 0x0000000aaaaa7c20 */ /* 0x000fe20008410000 */
[----:B------:R-:W-:Y:S01]  /*2be0*/  FMUL.FTZ R169, R164, UR10 ;  /* 0x0000000aa4a97c20 */ /* 0x000fe20008410000 */
[----:B------:R-:W-:Y:S06]  /*2bf0*/  @!P6 BRA `(.L_x_13160) ;  /* 0x000000040080e947 */ /* 0x000fec0003800000 */
[----:B------:R-:W1:Y:S01]  /*2c00*/  @!P1 LDC.64 R164, c[0x0][0x2c8] ;  /* 0x0000b200ffa49b82 */ /* 0x000e620000000a00 */
[----:B------:R-:W-:Y:S07]  /*2c10*/  BSSY B1, `(.L_x_13161) ;  /* 0x0000010000017945 */ /* 0x000fee0003800000 */
[----:B------:R-:W2:Y:S01]  /*2c20*/  @P0 LDC.64 R166, c[0x0][0x298] ;  /* 0x0000a600ffa60b82 */ /* 0x000ea20000000a00 */
[----:B-1----:R-:W-:-:S04]  /*2c30*/  @!P1 ISETP.NE.U32.AND P5, PT, R164, RZ, PT ;  /* 0x000000ffa400920c */ /* 0x002fc80003fa5070 */
[----:B------:R-:W-:-:S04]  /*2c40*/  @!P1 ISETP.NE.AND.EX P5, PT, R165, RZ, PT, P5 ;  /* 0x000000ffa500920c */ /* 0x000fc80003fa5350 */
[----:B-----5:R-:W-:Y:S01]  /*2c50*/  @!P1 FSEL R171, R120, RZ, P5 ;  /* 0x000000ff78ab9208 */ /* 0x020fe20002800000 */
[----:B--2---:R-:W-:Y:S08]  /*2c60*/  @!P1 BRA `(.L_x_13162) ;  /* 0x0000000000289947 */ /* 0x004ff00003800000 */
[----:B0-----:R-:W-:Y:S02]  /*2c70*/  ISETP.NE.AND P5, PT, R14, RZ, PT ;  /* 0x000000ff0e00720c */ /* 0x001fe40003fa5270 */
        /* <DEDUP_REMOVED lines=9> */
.L_x_13162:
[----:B------:R-:W-:Y:S05]  /*2d10*/  BSYNC B1 ;  /* 0x0000000000017941 */ /* 0x000fea0003800000 */
.L_x_13161:
[----:B------:R-:W-:Y:S01]  /*2d20*/  @P0 FMUL.FTZ R167, R171, R167 ;  /* 0x000000a7aba70220 */ /* 0x000fe20000410000 */
[----:B------:R-:W-:Y:S01]  /*2d30*/  @P0 LOP3.LUT P5, RZ, R9, 0xff, RZ, 0xc0, !PT ;  /* 0x000000ff09ff0812 */ /* 0x000fe200078ac0ff */
[----:B------:R-:W-:Y:S02]  /*2d40*/  BSSY B1, `(.L_x_13163) ;  /* 0x0000010000017945 */ /* 0x000fe40003800000 */
[----:B------:R-:W-:-:S05]  /*2d50*/  @P0 FMUL.FTZ R166, R167, R166 ;  /* 0x000000a6a7a60220 */ /* 0x000fca0000410000 */
[----:B------:R-:W-:Y:S02]  /*2d60*/  @P0 SEL R156, R166, RZ, P5 ;  /* 0x000000ffa69c0207 */ /* 0x000fe40002800000 */
[----:B------:R-:W1:Y:S01]  /*2d70*/  @P0 LDC.64 R166, c[0x0][0x298] ;  /* 0x0000a600ffa60b82 */ /* 0x000e620000000a00 */
[----:B------:R-:W-:-:S04]  /*2d80*/  @!P1 ISETP.NE.U32.AND P5, PT, R164, RZ, PT ;  /* 0x000000ffa400920c */ /* 0x000fc80003fa5070 */
[----:B------:R-:W-:-:S04]  /*2d90*/  @!P1 ISETP.NE.AND.EX P5, PT, R165, RZ, PT, P5 ;  /* 0x000000ffa500920c */ /* 0x000fc80003fa5350 */
[----:B------:R-:W-:Y:S01]  /*2da0*/  @!P1 FSEL R206, R121, RZ, P5 ;  /* 0x000000ff79ce9208 */ /* 0x000fe20002800000 */
[----:B------:R-:W-:Y:S08]  /*2db0*/  @!P1 BRA `(.L_x_13164) ;  /* 0x0000000000209947 */ /* 0x000ff00003800000 */
        /* <DEDUP_REMOVED lines=8> */
.L_x_13164:
[----:B------:R-:W-:Y:S05]  /*2e40*/  BSYNC B1 ;  /* 0x0000000000017941 */ /* 0x000fea0003800000 */
.L_x_13163:
[----:B-1----:R-:W-:Y:S01]  /*2e50*/  @P0 FMUL.FTZ R167, R206, R167 ;  /* 0x000000a7cea70220 */ /* 0x002fe20000410000 */
        /* <DEDUP_REMOVED lines=17> */
.L_x_13166:
[----:B------:R-:W-:Y:S05]  /*2f70*/  BSYNC B1 ;  /* 0x0000000000017941 */ /* 0x000fea0003800000 */
.L_x_13165:
[----:B-1----:R-:W-:Y:S01]  /*2f80*/  @P0 FMUL.FTZ R167, R207, R167 ;  /* 0x000000a7cfa70220 */ /* 0x002fe20000410000 */
[----:B------:R-:W-:Y:S01]  /*2f90*/  @P0 LOP3.LUT P5, RZ, R9, 0xff0000, RZ, 0xc0, !PT ;  /* 0x00ff000009ff0812 */ /* 0x000fe200078ac0ff */
[----:B------:R-:W-:Y:S02]  /*2fa0*/  BSSY B1, `(.L_x_13167) ;  /* 0x0000012000017945 */ /* 0x000fe40003800000 */
[----:B------:R-:W-:-:S05]  /*2fb0*/  @P0 FMUL.FTZ R166, R167, R166 ;  /* 0x000000a6a7a60220 */ /* 0x000fca0000410000 */
[----:B------:R-:W-:Y:S02]  /*2fc0*/  @P0 SEL R158, R166, RZ, P5 ;  /* 0x000000ffa69e0207 */ /* 0x000fe40002800000 */
[----:B------:R-:W1:Y:S01]  /*2fd0*/  LDC.64 R166, c[0x0][0x308] ;  /* 0x0000c200ffa67b82 */ /* 0x000e620000000a00 */
[----:B------:R-:W-:-:S04]  /*2fe0*/  @!P1 ISETP.NE.U32.AND P5, PT, R164, RZ, PT ;  /* 0x000000ffa400920c */ /* 0x000fc80003fa5070 */
[----:B------:R-:W-:-:S04]  /*2ff0*/  @!P1 ISETP.NE.AND.EX P5, PT, R165, RZ, PT, P5 ;  /* 0x000000ffa500920c */ /* 0x000fc80003fa5350 */
[----:B------:R-:W-:Y:S02]  /*3000*/  @!P1 FSEL R230, R123, RZ, P5 ;  /* 0x000000ff7be69208 */ /* 0x000fe40002800000 */
[----:B-1----:R-:W-:-:S04]  /*3010*/  ISETP.NE.U32.AND P5, PT, R166, RZ, PT ;  /* 0x000000ffa600720c */ /* 0x002fc80003fa5070 */
[----:B------:R-:W-:Y:S01]  /*3020*/  ISETP.NE.AND.EX P5, PT, R167, RZ, PT, P5 ;  /* 0x000000ffa700720c */ /* 0x000fe20003fa5350 */
[----:B------:R-:W-:-:S12]  /*3030*/  @!P1 BRA `(.L_x_13168) ;  /* 0x0000000000209947 */ /* 0x000fd80003800000 */
        /* <DEDUP_REMOVED lines=8> */
.L_x_13168:
[----:B------:R-:W-:Y:S05]  /*30c0*/  BSYNC B1 ;  /* 0x0000000000017941 */ /* 0x000fea0003800000 */
.L_x_13167:
[----:B------:R-:W-:Y:S02]  /*30d0*/  SEL R160, R171, R160, P5 ;  /* 0x000000a0aba07207 */ /* 0x000fe40002800000 */
[----:B------:R-:W-:Y:S02]  /*30e0*/  SEL R161, R206, R161, P5 ;  /* 0x000000a1cea17207 */ /* 0x000fe40002800000 */
[----:B------:R-:W-:Y:S02]  /*30f0*/  SEL R162, R207, R162, P5 ;  /* 0x000000a2cfa27207 */ /* 0x000fe40002800000 */
[----:B------:R-:W-:Y:S02]  /*3100*/  SEL R163, R230, R163, P5 ;  /* 0x000000a3e6a37207 */ /* 0x000fe40002800000 */
[----:B------:R-:W-:-:S04]  /*3110*/  ISETP.NE.U32.AND P5, PT, R166, RZ, PT ;  /* 0x000000ffa600720c */ /* 0x000fc80003fa5070 */
[----:B------:R-:W-:-:S13]  /*3120*/  ISETP.NE.AND.EX P5, PT, R167, RZ, PT, P5 ;  /* 0x000000ffa700720c */ /* 0x000fda0003fa5350 */
[----:B------:R-:W1:Y:S02]  /*3130*/  @P5 LDC.64 R164, c[0x0][0x308] ;  /* 0x0000c200ffa45b82 */ /* 0x000e640000000a00 */
[C---:B-1----:R-:W-:Y:S01]  /*3140*/  @P5 IMAD.WIDE.U32 R166, R11.reuse, 0x10, R164 ;  /* 0x000000100ba65825 */ /* 0x042fe200078e00a4 */
[----:B------:R-:W-:-:S05]  /*3150*/  IADD3 R11, R11, 0x80, RZ ;  /* 0x000000800b0b7810 */ /* 0x000fca0007ffe0ff */
[----:B------:R-:W1:Y:S01]  /*3160*/  @P0 LDC.64 R164, c[0x0][0x298] ;  /* 0x0000a600ffa40b82 */ /* 0x000e620000000a00 */
[----:B------:R2:W-:Y:S01]  /*3170*/  @P5 STG.E.128 desc[UR4][R166.64], R160 ;  /* 0x000000a0a6005986 */ /* 0x0005e2000c101d04 */
[----:B------:R-:W-:Y:S01]  /*3180*/  @P0 LOP3.LUT P5, RZ, R9, 0xff000000, RZ, 0xc0, !PT ;  /* 0xff00000009ff0812 */ /* 0x000fe200078ac0ff */
[----:B-1----:R-:W-:-:S04]  /*3190*/  @P0 FMUL.FTZ R165, R230, R165 ;  /* 0x000000a5e6a50220 */ /* 0x002fc80000410000 */
[----:B------:R-:W-:-:S05]  /*31a0*/  @P0 FMUL.FTZ R164, R165, R164 ;  /* 0x000000a4a5a40220 */ /* 0x000fca0000410000 */
[----:B------:R-:W-:Y:S02]  /*31b0*/  @P0 SEL R159, R164, RZ, P5 ;  /* 0x000000ffa49f0207 */ /* 0x000fe40002800000 */
[----:B------:R-:W1:Y:S02]  /*31c0*/  @P0 LDC.64 R164, c[0x0][0x2f8] ;  /* 0x0000be00ffa40b82 */ /* 0x000e640000000a00 */
[----:B-1----:R-:W-:-:S04]  /*31d0*/  @P0 IMAD.WIDE.U32 R164, R168, 0x10, R164 ;  /* 0x00000010a8a40825 */ /* 0x002fc800078e00a4 */
[----:B------:R-:W-:Y:S01]  /*31e0*/  VIADD R168, R168, 0x80 ;  /* 0x00000080a8a87836 */ /* 0x000fe20000000000 */
[----:B------:R2:W-:Y:S06]  /*31f0*/  @P0 STG.E.128 desc[UR4][R164.64], R156 ;  /* 0x0000009ca4000986 */ /* 0x0005ec000c101d04 */
.L_x_13160:
[----:B------:R-:W-:Y:S05]  /*3200*/  BSYNC B0 ;  /* 0x0000000000007941 */ /* 0x000fea0003800000 */
.L_x_13159:
[----:B------:R-:W-:Y:S01]  /*3210*/  LOP3.LUT P5, RZ, R10, 0x4, RZ, 0xc0, !PT ;  /* 0x000000040aff7812 */ /* 0x000fe200078ac0ff */
[----:B------:R-:W-:-:S12]  /*3220*/  BSSY B0, `(.L_x_13169) ;  /* 0x000005c000007945 */ /* 0x000fd80003800000 */
[----:B------:R-:W-:Y:S05]  /*3230*/  @!P5 BRA `(.L_x_13170) ;  /* 0x000000040068d947 */ /* 0x000fea0003800000 */
[----:B--2---:R-:W1:Y:S01]  /*3240*/  @!P1 LDC.64 R164, c[0x0][0x2c8] ;  /* 0x0000b200ffa49b82 */ /* 0x004e620000000a00 */
[----:B0-----:R-:W-:Y:S01]  /*3250*/  ISETP.NE.AND P5, PT, R14, RZ, PT ;  /* 0x000000ff0e00720c */ /* 0x001fe20003fa5270 */
[----:B------:R-:W-:Y:S03]  /*3260*/  BSSY B1, `(.L_x_13171) ;  /* 0x000000f000017945 */ /* 0x000fe60003800000 */
[----:B------:R-:W-:-:S03]  /*3270*/  FSEL R232, R170, RZ, !P5 ;  /* 0x000000ffaae87208 */ /* 0x000fc60006800000 */
[----:B------:R-:W0:Y:S01]  /*3280*/  @P0 LDC.64 R166, c[0x0][0x298] ;  /* 0x0000a600ffa60b82 */ /* 0x000e220000000a00 */
[----:B-1----:R-:W-:-:S04]  /*3290*/  @!P1 ISETP.NE.U32.AND P5, PT, R164, RZ, PT ;  /* 0x000000ffa400920c */ /* 0x002fc80003fa5070 */
[----:B------:R-:W-:-:S04]  /*32a0*/  @!P1 ISETP.NE.AND.EX P5, PT, R165, RZ, PT, P5 ;  /* 0x000000ffa500920c */ /* 0x000fc80003fa5350 */
[----:B-----5:R-:W-:Y:S01]  /*32b0*/  @!P1 FSEL R171, R124, RZ, P5 ;  /* 0x000000ff7cab9208 */ /* 0x020fe20002800000 */
[----:B0-----:R-:W-:Y:S08]  /*32c0*/  @!P1 BRA `(.L_x_13172) ;  /* 0x0000000000209947 */ /* 0x001ff00003800000 */
        /* <DEDUP_REMOVED lines=8> */
.L_x_13172:
[----:B------:R-:W-:Y:S05]  /*3350*/  BSYNC B1 ;  /* 0x0000000000017941 */ /* 0x000fea0003800000 */
.L_x_13171:
        /* <DEDUP_REMOVED lines=16> */
.L_x_13174:
[----:B------:R-:W-:Y:S05]  /*3460*/  BSYNC B1 ;  /* 0x0000000000017941 */ /* 0x000fea0003800000 */
.L_x_13173:
        /* <DEDUP_REMOVED lines=16> */
.L_x_13176:
[----:B------:R-:W-:Y:S05]  /*3570*/  BSYNC B1 ;  /* 0x0000000000017941 */ /* 0x000fea0003800000 */
.L_x_13175:
        /* <DEDUP_REMOVED lines=18> */
.L_x_13178:
[----:B------:R-:W-:Y:S05]  /*36a0*/  BSYNC B1 ;  /* 0x0000000000017941 */ /* 0x000fea0003800000 */
.L_x_13177:
[----:B------:R-:W-:Y:S02]  /*36b0*/  SEL R160, R171, R160, P5 ;  /* 0x000000a0aba07207 */ /* 0x000fe40002800000 */
[----:B------:R-:W-:Y:S02]  /*36c0*/  SEL R161, R206, R161, P5 ;  /* 0x000000a1cea17207 */ /* 0x000fe40002800000 */
[----:B------:R-:W-:Y:S02]  /*36d0*/  SEL R162, R207, R162, P5 ;  /* 0x000000a2cfa27207 */ /* 0x000fe40002800000 */
[----:B------:R-:W-:Y:S02]  /*36e0*/  SEL R163, R230, R163, P5 ;  /* 0x000000a3e6a37207 */ /* 0x000fe40002800000 */
[----:B------:R-:W-:-:S04]  /*36f0*/  ISETP.NE.U32.AND P5, PT, R166, RZ, PT ;  /* 0x000000ffa600720c */ /* 0x000fc80003fa5070 */
[----:B------:R-:W-:-:S13]  /*3700*/  ISETP.NE.AND.EX P5, PT, R167, RZ, PT, P5 ;  /* 0x000000ffa700720c */ /* 0x000fda0003fa5350 */
[----:B------:R-:W0:Y:S02]  /*3710*/  @P5 LDC.64 R164, c[0x0][0x308] ;  /* 0x0000c200ffa45b82 */ /* 0x000e240000000a00 */
[----:B0-----:R-:W-:-:S06]  /*3720*/  @P5 IMAD.WIDE.U32 R166, R11, 0x10, R164 ;  /* 0x000000100ba65825 */ /* 0x001fcc00078e00a4 */
[----:B------:R-:W0:Y:S01]  /*3730*/  @P0 LDC.64 R164, c[0x0][0x298] ;  /* 0x0000a600ffa40b82 */ /* 0x000e220000000a00 */
[----:B------:R-:W-:Y:S01]  /*3740*/  VIADD R11, R11, 0x80 ;  /* 0x000000800b0b7836 */ /* 0x000fe20000000000 */
        /* <DEDUP_REMOVED lines=9> */
.L_x_13170:
[----:B------:R-:W-:Y:S05]  /*37e0*/  BSYNC B0 ;  /* 0x0000000000007941 */ /* 0x000fea0003800000 */
.L_x_13169:
[----:B------:R-:W-:Y:S01]  /*37f0*/  LOP3.LUT P5, RZ, R10, 0x2, RZ, 0xc0, !PT ;  /* 0x000000020aff7812 */ /* 0x000fe200078ac0ff */
[----:B------:R-:W-:-:S12]  /*3800*/  BSSY B0, `(.L_x_13179) ;  /* 0x000005c000007945 */ /* 0x000fd80003800000 */
[----:B------:R-:W-:Y:S05]  /*3810*/  @!P5 BRA `(.L_x_13180) ;  /* 0x000000040068d947 */ /* 0x000fea0003800000 */
[----:B-12---:R-:W1:Y:S01]  /*3820*/  @!P1 LDC.64 R164, c[0x0][0x2c8] ;  /* 0x0000b200ffa49b82 */ /* 0x006e620000000a00 */
        /* <DEDUP_REMOVED lines=16> */
.L_x_13182:
[----:B------:R-:W-:Y:S05]  /*3930*/  BSYNC B1 ;  /* 0x0000000000017941 */ /* 0x000fea0003800000 */
.L_x_13181:
        /* <DEDUP_REMOVED lines=16> */
.L_x_13184:
[----:B------:R-:W-:Y:S05]  /*3a40*/  BSYNC B1 ;  /* 0x0000000000017941 */ /* 0x000fea0003800000 */
.L_x_13183:
        /* <DEDUP_REMOVED lines=16> */
.L_x_13186:
[----:B------:R-:W-:Y:S05]  /*3b50*/  BSYNC B1 ;  /* 0x0000000000017941 */ /* 0x000fea0003800000 */
.L_x_13185:
        /* <DEDUP_REMOVED lines=18> */
.L_x_13188:
[----:B------:R-:W-:Y:S05]  /*3c80*/  BSYNC B1 ;  /* 0x0000000000017941 */ /* 0x000fea0003800000 */
.L_x_13187:
        /* <DEDUP_REMOVED lines=19> */
.L_x_13180:
[----:B------:R-:W-:Y:S05]  /*3dc0*/  BSYNC B0 ;  /* 0x0000000000007941 */ /* 0x000fea0003800000 */
.L_x_13179:
[----:B------:R-:W-:Y:S01]  /*3dd0*/  LOP3.LUT P5, RZ, R10, 0x1, RZ, 0xc0, !PT ;  /* 0x000000010aff7812 */ /* 0x000fe200078ac0ff */
[----:B------:R-:W-:-:S12]  /*3de0*/  BSSY B0, `(.L_x_13189) ;  /* 0x000005c000007945 */ /* 0x000fd80003800000 */
[----:B------:R-:W-:Y:S05]  /*3df0*/  @!P5 BRA `(.L_x_13190) ;  /* 0x000000040068d947 */ /* 0x000fea0003800000 */
[----:B-123--:R-:W1:Y:S01]  /*3e00*/  @!P1 LDC.64 R164, c[0x0][0x2c8] ;  /* 0x0000b200ffa49b82 */ /* 0x00ee620000000a00 */
        /* <DEDUP_REMOVED lines=16> */
.L_x_13192:
[----:B------:R-:W-:Y:S05]  /*3f10*/  BSYNC B1 ;  /* 0x0000000000017941 */ /* 0x000fea0003800000 */
.L_x_13191:
        /* <DEDUP_REMOVED lines=16> */
.L_x_13194:
[----:B------:R-:W-:Y:S05]  /*4020*/  BSYNC B1 ;  /* 0x0000000000017941 */ /* 0x000fea0003800000 */
.L_x_13193:
        /* <DEDUP_REMOVED lines=16> */
.L_x_13196:
[----:B------:R-:W-:Y:S05]  /*4130*/  BSYNC B1 ;  /* 0x0000000000017941 */ /* 0x000fea0003800000 */
.L_x_13195:
        /* <DEDUP_REMOVED lines=18> */
.L_x_13198:
[----:B------:R-:W-:Y:S05]  /*4260*/  BSYNC B1 ;  /* 0x0000000000017941 */ /* 0x000fea0003800000 */
.L_x_13197:
        /* <DEDUP_REMOVED lines=19> */
.L_x_13190:
[----:B------:R-:W-:Y:S05]  /*43a0*/  BSYNC B0 ;  /* 0x0000000000007941 */ /* 0x000fea0003800000 */
.L_x_13189:
[----:B------:R-:W-:Y:S04]  /*43b0*/  BSSY B0, `(.L_x_13199) ;  /* 0x000005c000007945 */ /* 0x000fe80003800000 */
[----:B------:R-:W-:Y:S05]  /*43c0*/  @!P4 BRA `(.L_x_13200) ;  /* 0x000000040068c947 */ /* 0x000fea0003800000 */
[----:B-1234-:R-:W1:Y:S01]  /*43d0*/  @!P1 LDC.64 R164, c[0x0][0x2c8] ;  /* 0x0000b200ffa49b82 */ /* 0x01ee620000000a00 */
        /* <DEDUP_REMOVED lines=16> */
.L_x_13202:
[----:B------:R-:W-:Y:S05]  /*44e0*/  BSYNC B1 ;  /* 0x0000000000017941 */ /* 0x000fea0003800000 */
.L_x_13201:
        /* <DEDUP_REMOVED lines=16> */
.L_x_13204:
[----:B------:R-:W-:Y:S05]  /*45f0*/  BSYNC B1 ;  /* 0x0000000000017941 */ /* 0x000fea0003800000 */
.L_x_13203:
        /* <DEDUP_REMOVED lines=16> */
.L_x_13206:
[----:B------:R-:W-:Y:S05]  /*4700*/  BSYNC B1 ;  /* 0x0000000000017941 */ /* 0x000fea0003800000 */
.L_x_13205:
        /* <DEDUP_REMOVED lines=18> */
.L_x_13208:
[----:B------:R-:W-:Y:S05]  /*4830*/  BSYNC B1 ;  /* 0x0000000000017941 */ /* 0x000fea0003800000 */
.L_x_13207:
        /* <DEDUP_REMOVED lines=15> */
[----:B------:R-:W1:Y:S02]  /*4930*/  @P0 LDC.64 R164, c[0x0][0x2f8] ;  /* 0x0000be00ffa40b82 */ /* 0x000e640000000a00 */
[C---:B-1----:R-:W-:Y:S01]  /*4940*/  @P0 IMAD.WIDE.U32 R164, R168.reuse, 0x10, R164 ;  /* 0x00000010a8a40825 */ /* 0x042fe200078e00a4 */
[----:B------:R-:W-:-:S04]  /*4950*/  IADD3 R168, R168, 0x80, RZ ;  /* 0x00000080a8a87810 */ /* 0x000fc80007ffe0ff */
[----:B------:R0:W-:Y:S03]  /*4960*/  @P0 STG.E.128 desc[UR4][R164.64], R156 ;  /* 0x0000009ca4000986 */ /* 0x0001e6000c101d04 */
.L_x_13200:
[----:B------:R-:W-:Y:S05]  /*4970*/  BSYNC B0 ;  /* 0x0000000000007941 */ /* 0x000fea0003800000 */
.L_x_13199:
        /* <DEDUP_REMOVED lines=19> */
.L_x_13212:
[----:B------:R-:W-:Y:S05]  /*4ab0*/  BSYNC B1 ;  /* 0x0000000000017941 */ /* 0x000fea0003800000 */
.L_x_13211:
        /* <DEDUP_REMOVED lines=16> */
.L_x_13214:
[----:B------:R-:W-:Y:S05]  /*4bc0*/  BSYNC B1 ;  /* 0x0000000000017941 */ /* 0x000fea0003800000 */
.L_x_13213:
        /* <DEDUP_REMOVED lines=16> */
.L_x_13216:
[----:B------:R-:W-:Y:S05]  /*4cd0*/  BSYNC B1 ;  /* 0x0000000000017941 */ /* 0x000fea0003800000 */
.L_x_13215:
        /* <DEDUP_REMOVED lines=18> */
.L_x_13218:
[----:B------:R-:W-:Y:S05]  /*4e00*/  BSYNC B1 ;  /* 0x0000000000017941 */ /* 0x000fea0003800000 */
.L_x_13217:
        /* <DEDUP_REMOVED lines=19> */
.L_x_13210:
[----:B------:R-:W-:Y:S05]  /*4f40*/  BSYNC B0 ;  /* 0x0000000000007941 */ /* 0x000fea0003800000 */
.L_x_13209:
        /* <DEDUP_REMOVED lines=19> */
.L_x_13222:
[----:B------:R-:W-:Y:S05]  /*5080*/  BSYNC B1 ;  /* 0x0000000000017941 */ /* 0x000fea0003800000 */
.L_x_13221:
        /* <DEDUP_REMOVED lines=16> */
.L_x_13224:
[----:B------:R-:W-:Y:S05]  /*5190*/  BSYNC B1 ;  /* 0x0000000000017941 */ /* 0x000fea0003800000 */
.L_x_13223:
        /* <DEDUP_REMOVED lines=16> */
.L_x_13226:
[----:B------:R-:W-:Y:S05]  /*52a0*/  BSYNC B1 ;  /* 0x0000000000017941 */ /* 0x000fea0003800000 */
.L_x_13225:
        /* <DEDUP_REMOVED lines=18> */
.L_x_13228:
[----:B------:R-:W-:Y:S05]  /*53d0*/  BSYNC B1 ;  /* 0x0000000000017941 */ /* 0x000fea0003800000 */
.L_x_13227:
        /* <DEDUP_REMOVED lines=19> */
.L_x_13220:
[----:B------:R-:W-:Y:S05]  /*5510*/  BSYNC B0 ;  /* 0x0000000000007941 */ /* 0x000fea0003800000 */
.L_x_13219:
        /* <DEDUP_REMOVED lines=20> */
.L_x_13232:
[----:B------:R-:W-:Y:S05]  /*5660*/  BSYNC B1 ;  /* 0x0000000000017941 */ /* 0x000fea0003800000 */
.L_x_13231:
        /* <DEDUP_REMOVED lines=16> */
.L_x_13234:
[----:B------:R-:W-:Y:S05]  /*5770*/  BSYNC B1 ;  /* 0x0000000000017941 */ /* 0x000fea0003800000 */
.L_x_13233:
        /* <DEDUP_REMOVED lines=16> */
.L_x_13236:
[----:B------:R-:W-:Y:S05]  /*5880*/  BSYNC B1 ;  /* 0x0000000000017941 */ /* 0x000fea0003800000 */
.L_x_13235:
        /* <DEDUP_REMOVED lines=18> */
.L_x_13238:
[----:B------:R-:W-:Y:S05]  /*59b0*/  BSYNC B1 ;  /* 0x0000000000017941 */ /* 0x000fea0003800000 */
.L_x_13237:
        /* <DEDUP_REMOVED lines=17> */
.L_x_13230:
[----:B------:R-:W-:Y:S05]  /*5ad0*/  BSYNC B0 ;  /* 0x0000000000007941 */ /* 0x000fea0003800000 */
.L_x_13229:
[----:B------:R-:W-:Y:S02]  /*5ae0*/  LOP3.LUT P0, RZ, R10, 0x10, RZ, 0xc0, !PT ;  /* 0x000000100aff7812 */ /* 0x000fe4000780c0ff */
[----:B------:R-:W-:Y:S02]  /*5af0*/  IADD3 R13, R13, UR12, RZ ;  /* 0x0000000c0d0d7c10 */ /* 0x000fe4000fffe0ff */
[----:B------:R-:W-:Y:S02]  /*5b00*/  SEL R225, RZ, 0x1, P0 ;  /* 0x00000001ffe17807 */ /* 0x000fe40000000000 */
[----:B------:R-:W-:-:S13]  /*5b10*/  ISETP.GE.AND P0, PT, R13, UR13, PT ;  /* 0x0000000d0d007c0c */ /* 0x000fda000bf06270 */
[----:B------:R-:W-:Y:S05]  /*5b20*/  @!P0 BRA `(.L_x_13239) ;  /* 0xffffffa800e08947 */ /* 0x000fea000383ffff */
.L_x_13126:
        /* <DEDUP_REMOVED lines=17> */
[----:B------:R3:W-:Y:S03]  /*5c40*/  @P0 STG.E.128 desc[UR4][R2.64], R88 ;  /* 0x0000005802000986 */ /* 0x0007e6000c101d04 */
[----:B------:R-:W-:Y:S01]  /*5c50*/  @P0 VIADD R27, R27, 0x80 ;  /* 0x000000801b1b0836 */ /* 0x000fe20000000000 */
[----:B------:R1:W-:Y:S01]  /*5c60*/  @P0 STG.E.128 desc[UR4][R4.64], R60 ;  /* 0x0000003c04000986 */ /* 0x0003e2000c101d04 */
[----:B------:R-:W-:Y:S01]  /*5c70*/  LOP3.LUT P0, RZ, R10, 0x20, RZ, 0xc0, !PT ;  /* 0x000000200aff7812 */ /* 0x000fe2000780c0ff */
[----:B------:R-:W1:Y:S01]  /*5c80*/  @P1 LDC.64 R14, c[0x0][0x2d0] ;  /* 0x0000b400ff0e1b82 */ /* 0x000e620000000a00 */
[----:B0-----:R-:W-:-:S04]  /*5c90*/  @P6 IMAD.WIDE.U32 R8, R27, 0x10, R8 ;  /* 0x000000101b086825 */ /* 0x001fc800078e0008 */
[----:B----4-:R-:W-:-:S03]  /*5ca0*/  @P6 IMAD.WIDE.U32 R6, R27, 0x10, R6 ;  /* 0x000000101b066825 */ /* 0x010fc600078e0006 */
[----:B------:R-:W0:Y:S01]  /*5cb0*/  @P5 LDC.64 R10, c[0x0][0x2d0] ;  /* 0x0000b400ff0a5b82 */ /* 0x000e220000000a00 */
[----:B------:R-:W-:Y:S01]  /*5cc0*/  @P6 IADD3 R27, R27, 0x80, RZ ;  /* 0x000000801b1b6810 */ /* 0x000fe20007ffe0ff */
[----:B------:R4:W-:Y:S04]  /*5cd0*/  @P6 STG.E.128 desc[UR4][R6.64], R92 ;  /* 0x0000005c06006986 */ /* 0x0009e8000c101d04 */
[C---:B--2---:R-:W-:Y:S02]  /*5ce0*/  @P5 IMAD.WIDE.U32 R12, R27.reuse, 0x10, R12 ;  /* 0x000000101b0c5825 */ /* 0x044fe400078e000c */
[----:B------:R-:W2:Y:S01]  /*5cf0*/  @P1 LDC.64 R16, c[0x0][0x2d8] ;  /* 0x0000b600ff101b82 */ /* 0x000ea20000000a00 */
[----:B------:R4:W-:Y:S07]  /*5d00*/  @P6 STG.E.128 desc[UR4][R8.64], R152 ;  /* 0x0000009808006986 */ /* 0x0009ee000c101d04 */
[----:B------:R-:W4:Y:S08]  /*5d10*/  @P4 LDC.64 R20, c[0x0][0x2d8] ;  /* 0x0000b600ff144b82 */ /* 0x000f300000000a00 */
[----:B---3--:R-:W3:Y:S01]  /*5d20*/  @P3 LDC.64 R2, c[0x0][0x2d0] ;  /* 0x0000b400ff023b82 */ /* 0x008ee20000000a00 */
[C---:B0-----:R-:W-:Y:S01]  /*5d30*/  @P5 IMAD.WIDE.U32 R10, R27.reuse, 0x10, R10 ;  /* 0x000000101b0a5825 */ /* 0x041fe200078e000a */
        /* <DEDUP_REMOVED lines=11> */
[C---:B----4-:R-:W-:Y:S01]  /*5df0*/  @P4 IMAD.WIDE.U32 R20, R27.reuse, 0x10, R20 ;  /* 0x000000101b144825 */ /* 0x050fe200078e0014 */
[----:B------:R0:W-:Y:S02]  /*5e00*/  @P4 STG.E.128 desc[UR4][R18.64], R104 ;  /* 0x0000006812004986 */ /* 0x0001e4000c101d04 */
[----:B------:R-:W4:Y:S01]  /*5e10*/  @P2 LDC.64 R24, c[0x0][0x2d8] ;  /* 0x0000b600ff182b82 */ /* 0x000f220000000a00 */
        /* <DEDUP_REMOVED lines=9> */
[----:B----4-:R-:W-:-:S05]  /*5eb0*/  @P2 IMAD.WIDE.U32 R24, R27, 0x10, R24 ;  /* 0x000000101b182825 */ /* 0x010fca00078e0018 */
        /* <DEDUP_REMOVED lines=10> */
.L_x_13158:
[----:B------:R-:W-:Y:S01]  /*5f60*/  HFMA2.MMA R229, -RZ, RZ, 0, 9.5367431640625e-07 ;  /* 0x00000010ffe57435 */ /* 0x000fe200000001ff */
[----:B------:R-:W-:Y:S01]  /*5f70*/  MOV R232, R231 ;  /* 0x000000e700e87202 */ /* 0x000fe20000000f00 */
[----:B------:R-:W-:Y:S01]  /*5f80*/  IMAD.MOV.U32 R234, RZ, RZ, 0x1f ;  /* 0x0000001fffea7424 */ /* 0x000fe200078e00ff */
[----:B------:R-:W-:-:S08]  /*5f90*/  MOV R225, 0xffffffff ;  /* 0xffffffff00e17802 */ /* 0x000fd00000000f00 */
[----:B0----5:R-:W-:Y:S05]  /*5fa0*/  WARPSYNC.COLLECTIVE R225, `(.L_x_13240) ;  /* 0x00000000e1087348 */ /* 0x021fea0003c00000 */
[----:B------:R1:W2:Y:S02]  /*5fb0*/  SHFL.DOWN P6, R227, R232, R229, R234 ;  /* 0x080000e5e8e37389 */ /* 0x0002a400000c00ea */
[----:B012--5:R-:W-:Y:S01]  /*5fc0*/  ENDCOLLECTIVE ;  /* 0x000000000000791b */ /* 0x027fe20003800000 */
.L_x_13240:
[----:B------:R-:W-:Y:S02]  /*5fd0*/  MOV R232, R230 ;  /* 0x000000e600e87202 */ /* 0x000fe40000000f00 */
[----:B------:R-:W-:-:S07]  /*5fe0*/  MOV R166, R227 ;  /* 0x000000e300a67202 */ /* 0x000fce0000000f00 */
[----:B------:R-:W-:Y:S05]  /*5ff0*/  WARPSYNC.COLLECTIVE R225, `(.L_x_13241) ;  /* 0x00000000e1087348 */ /* 0x000fea0003c00000 */
[----:B------:R0:W1:Y:S02]  /*6000*/  SHFL.DOWN P6, R227, R232, R229, R234 ;  /* 0x080000e5e8e37389 */ /* 0x00006400000c00ea */
[----:B01----:R-:W-:Y:S01]  /*6010*/  ENDCOLLECTIVE ;  /* 0x000000000000791b */ /* 0x003fe20003800000 */
.L_x_13241:
[----:B------:R-:W-:Y:S01]  /*6020*/  FADD.FTZ R166, R166, R231 ;  /* 0x000000e7a6a67221 */ /* 0x000fe20000010000 */
[----:B------:R-:W-:-:S03]  /*6030*/  HFMA2.MMA R229, -RZ, RZ, 0, 4.76837158203125e-07 ;  /* 0x00000008ffe57435 */ /* 0x000fc600000001ff */
[----:B------:R-:W-:Y:S01]  /*6040*/  IMAD.MOV.U32 R232, RZ, RZ, R166 ;  /* 0x000000ffffe87224 */ /* 0x000fe200078e00a6 */
[----:B------:R-:W-:-:S07]  /*6050*/  MOV R167, R227 ;  /* 0x000000e300a77202 */ /* 0x000fce0000000f00 */
[----:B------:R-:W-:Y:S05]  /*6060*/  WARPSYNC.COLLECTIVE R225, `(.L_x_13242) ;  /* 0x00000000e1087348 */ /* 0x000fea0003c00000 */
[----:B------:R0:W1:Y:S02]  /*6070*/  SHFL.DOWN P6, R227, R232, R229, R234 ;  /* 0x080000e5e8e37389 */ /* 0x00006400000c00ea */
[----:B01----:R-:W-:Y:S01]  /*6080*/  ENDCOLLECTIVE ;  /* 0x000000000000791b */ /* 0x003fe20003800000 */
.L_x_13242:
[----:B------:R-:W-:-:S05]  /*6090*/  FADD.FTZ R167, R167, R230 ;  /* 0x000000e6a7a77221 */ /* 0x000fca0000010000 */
[----:B------:R-:W-:Y:S02]  /*60a0*/  MOV R232, R167 ;  /* 0x000000a700e87202 */ /* 0x000fe40000000f00 */
[----:B------:R-:W-:-:S07]  /*60b0*/  MOV R169, R227 ;  /* 0x000000e300a97202 */ /* 0x000fce0000000f00 */
[----:B------:R-:W-:Y:S05]  /*60c0*/  WARPSYNC.COLLECTIVE R225, `(.L_x_13243) ;  /* 0x00000000e1087348 */ /* 0x000fea0003c00000 */
[----:B------:R0:W1:Y:S02]  /*60d0*/  SHFL.DOWN P6, R227, R232, R229, R234 ;  /* 0x080000e5e8e37389 */ /* 0x00006400000c00ea */
[----:B01----:R-:W-:Y:S01]  /*60e0*/  ENDCOLLECTIVE ;  /* 0x000000000000791b */ /* 0x003fe20003800000 */
.L_x_13243:
[----:B------:R-:W-:Y:S01]  /*60f0*/  FADD.FTZ R169, R166, R169 ;  /* 0x000000a9a6a97221 */ /* 0x000fe20000010000 */
[----:B------:R-:W-:-:S03]  /*6100*/  HFMA2.MMA R229, -RZ, RZ, 0, 2.384185791015625e-07 ;  /* 0x00000004ffe57435 */ /* 0x000fc600000001ff */
[----:B------:R-:W-:Y:S01]  /*6110*/  IMAD.MOV.U32 R232, RZ, RZ, R169 ;  /* 0x000000ffffe87224 */ /* 0x000fe200078e00a9 */
[----:B------:R-:W-:-:S07]  /*6120*/  MOV R168, R227 ;  /* 0x000000e300a87202 */ /* 0x000fce0000000f00 */
[----:B------:R-:W-:Y:S05]  /*6130*/  WARPSYNC.COLLECTIVE R225, `(.L_x_13244) ;  /* 0x00000000e1087348 */ /* 0x000fea0003c00000 */
[----:B------:R0:W1:Y:S02]  /*6140*/  SHFL.DOWN P6, R227, R232, R229, R234 ;  /* 0x080000e5e8e37389 */ /* 0x00006400000c00ea */
[----:B01----:R-:W-:Y:S01]  /*6150*/  ENDCOLLECTIVE ;  /* 0x000000000000791b */ /* 0x003fe20003800000 */
.L_x_13244:
[----:B------:R-:W-:-:S05]  /*6160*/  FADD.FTZ R168, R167, R168 ;  /* 0x000000a8a7a87221 */ /* 0x000fca0000010000 */
[----:B------:R-:W-:Y:S02]  /*6170*/  MOV R232, R168 ;  /* 0x000000a800e87202 */ /* 0x000fe40000000f00 */
[----:B------:R-:W-:-:S07]  /*6180*/  MOV R170, R227 ;  /* 0x000000e300aa7202 */ /* 0x000fce0000000f00 */
[----:B------:R-:W-:Y:S05]  /*6190*/  WARPSYNC.COLLECTIVE R225, `(.L_x_13245) ;  /* 0x00000000e1087348 */ /* 0x000fea0003c00000 */
[----:B------:R0:W1:Y:S02]  /*61a0*/  SHFL.DOWN P6, R227, R232, R229, R234 ;  /* 0x080000e5e8e37389 */ /* 0x00006400000c00ea */
[----:B01----:R-:W-:Y:S01]  /*61b0*/  ENDCOLLECTIVE ;  /* 0x000000000000791b */ /* 0x003fe20003800000 */
.L_x_13245:
[----:B------:R-:W-:Y:S01]  /*61c0*/  FADD.FTZ R170, R169, R170 ;  /* 0x000000aaa9aa7221 */ /* 0x000fe20000010000 */
[----:B------:R-:W-:-:S03]  /*61d0*/  HFMA2.MMA R229, -RZ, RZ, 0, 1.1920928955078125e-07 ;  /* 0x00000002ffe57435 */ /* 0x000fc600000001ff */
[----:B------:R-:W-:Y:S01]  /*61e0*/  IMAD.MOV.U32 R232, RZ, RZ, R170 ;  /* 0x000000ffffe87224 */ /* 0x000fe200078e00aa */
[----:B------:R-:W-:-:S07]  /*61f0*/  MOV R171, R227 ;  /* 0x000000e300ab7202 */ /* 0x000fce0000000f00 */
[----:B------:R-:W-:Y:S05]  /*6200*/  WARPSYNC.COLLECTIVE R225, `(.L_x_13246) ;  /* 0x00000000e1087348 */ /* 0x000fea0003c00000 */
[----:B------:R0:W1:Y:S02]  /*6210*/  SHFL.DOWN P6, R227, R232, R229, R234 ;  /* 0x080000e5e8e37389 */ /* 0x00006400000c00ea */
[----:B01----:R-:W-:Y:S01]  /*6220*/  ENDCOLLECTIVE ;  /* 0x000000000000791b */ /* 0x003fe20003800000 */
.L_x_13246:
[----:B------:R-:W-:-:S05]  /*6230*/  FADD.FTZ R171, R168, R171 ;  /* 0x000000aba8ab7221 */ /* 0x000fca0000010000 */
[----:B------:R-:W-:Y:S02]  /*6240*/  MOV R232, R171 ;  /* 0x000000ab00e87202 */ /* 0x000fe40000000f00 */
[----:B------:R-:W-:-:S07]  /*6250*/  MOV R207, R227 ;  /* 0x000000e300cf7202 */ /* 0x000fce0000000f00 */
[----:B------:R-:W-:Y:S05]  /*6260*/  WARPSYNC.COLLECTIVE R225, `(.L_x_13247) ;  /* 0x00000000e1087348 */ /* 0x000fea0003c00000 */
[----:B------:R0:W1:Y:S02]  /*6270*/  SHFL.DOWN P6, R227, R232, R229, R234 ;  /* 0x080000e5e8e37389 */ /* 0x00006400000c00ea */
[----:B01----:R-:W-:Y:S01]  /*6280*/  ENDCOLLECTIVE ;  /* 0x000000000000791b */ /* 0x003fe20003800000 */
.L_x_13247:
[----:B------:R-:W-:Y:S01]  /*6290*/  FADD.FTZ R207, R170, R207 ;  /* 0x000000cfaacf7221 */ /* 0x000fe20000010000 */
[----:B------:R-:W-:-:S03]  /*62a0*/  HFMA2.MMA R229, -RZ, RZ, 0, 5.9604644775390625e-08 ;  /* 0x00000001ffe57435 */ /* 0x000fc600000001ff */
[----:B------:R-:W-:Y:S01]  /*62b0*/  IMAD.MOV.U32 R232, RZ, RZ, R207 ;  /* 0x000000ffffe87224 */ /* 0x000fe200078e00cf */
[----:B------:R-:W-:-:S07]  /*62c0*/  MOV R206, R227 ;  /* 0x000000e300ce7202 */ /* 0x000fce0000000f00 */
[----:B------:R-:W-:Y:S05]  /*62d0*/  WARPSYNC.COLLECTIVE R225, `(.L_x_13248) ;  /* 0x00000000e1087348 */ /* 0x000fea0003c00000 */
[----:B------:R0:W1:Y:S02]  /*62e0*/  SHFL.DOWN P6, R227, R232, R229, R234 ;  /* 0x080000e5e8e37389 */ /* 0x00006400000c00ea */
[----:B01----:R-:W-:Y:S01]  /*62f0*/  ENDCOLLECTIVE ;  /* 0x000000000000791b */ /* 0x003fe20003800000 */
.L_x_13248:
[----:B------:R-:W-:-:S05]  /*6300*/  FADD.FTZ R166, R171, R206 ;  /* 0x000000ceaba67221 */ /* 0x000fca0000010000 */
[----:B------:R-:W-:Y:S02]  /*6310*/  MOV R232, R166 ;  /* 0x000000a600e87202 */ /* 0x000fe40000000f00 */
[----:B------:R-:W-:-:S07]  /*6320*/  MOV R206, R227 ;  /* 0x000000e300ce7202 */ /* 0x000fce0000000f00 */
[----:B------:R-:W-:Y:S05]  /*6330*/  WARPSYNC.COLLECTIVE R225, `(.L_x_13249) ;  /* 0x00000000e1087348 */ /* 0x000fea0003c00000 */
[----:B------:R0:W1:Y:S02]  /*6340*/  SHFL.DOWN P6, R227, R232, R229, R234 ;  /* 0x080000e5e8e37389 */ /* 0x00006400000c00ea */
[----:B01----:R-:W-:Y:S01]  /*6350*/  ENDCOLLECTIVE ;  /* 0x000000000000791b */ /* 0x003fe20003800000 */
.L_x_13249:
[----:B------:R-:W-:Y:S01]  /*6360*/  MOV R167, R227 ;  /* 0x000000e300a77202 */ /* 0x000fe20000000f00 */
[----:B------:R-:W-:Y:S06]  /*6370*/  BRA `(.L_x_13250) ;  /* 0xffffffc4009c7947 */ /* 0x000fec000383ffff */
.L_x_13251:
        /* <DEDUP_REMOVED lines=16> */
.L_x_14051:


//--------------------- .text._ZN10layer_norm22ln_bwd_finalize_kernelINS_22Kernel_traits_finalizeILj4096EfffffjLb0ELj1024ELj4ENS_18Kernel_traits_baseILj4096EfffffjLj1024EEEEELb0ELb1EEEvNS_9BwdParamsE --------------------------
	.section	.text._ZN10layer_norm22ln_bwd_finalize_kernelINS_22Kernel_traits_finalizeILj4096EfffffjLb0ELj1024ELj4ENS_18Kernel_traits_baseILj4096EfffffjLj1024EEEEELb0ELb1EEEvNS_9BwdParamsE,"ax",@progbits
	.align	128
        .global         _ZN10layer_norm22ln_bwd_finalize_kernelINS_22Kernel_traits_finalizeILj4096EfffffjLb0ELj1024ELj4ENS_18Kernel_traits_baseILj4096EfffffjLj1024EEEEELb0ELb1EEEvNS_9BwdParamsE
        .type           _ZN10layer_norm22ln_bwd_finalize_kernelINS_22Kernel_traits_finalizeILj4096EfffffjLb0ELj1024ELj4ENS_18Kernel_traits_baseILj4096EfffffjLj1024EEEEELb0ELb1EEEvNS_9BwdParamsE,@function
        .size           _ZN10layer_norm22ln_bwd_finalize_kernelINS_22Kernel_traits_finalizeILj4096EfffffjLb0ELj1024ELj4ENS_18Kernel_traits_baseILj4096EfffffjLj1024EEEEELb0ELb1EEEvNS_9BwdParamsE,(.L_x_14052 - _ZN10layer_norm22ln_bwd_finalize_kernelINS_22Kernel_traits_finalizeILj4096EfffffjLb0ELj1024ELj4ENS_18Kernel_traits_baseILj4096EfffffjLj1024EEEEELb0ELb1EEEvNS_9BwdParamsE)
        .other          _ZN10layer_norm22ln_bwd_finalize_kernelINS_22Kernel_traits_finalizeILj4096EfffffjLb0ELj1024ELj4ENS_18Kernel_traits_baseILj4096EfffffjLj1024EEEEELb0ELb1EEEvNS_9BwdParamsE,@"STO_CUDA_ENTRY STV_DEFAULT"
_ZN10layer_norm22ln_bwd_finalize_kernelINS_22Kernel_traits_finalizeILj4096EfffffjLb0ELj1024ELj4ENS_18Kernel_traits_baseILj4096EfffffjLj1024EEEEELb0ELb1EEEvNS_9BwdParamsE:
.text._ZN10layer_norm22ln_bwd_finalize_kernelINS_22Kernel_traits_finalizeILj4096EfffffjLb0ELj1024ELj4ENS_18Kernel_traits_baseILj4096EfffffjLj1024EEEEELb0ELb1EEEvNS_9BwdParamsE:
        /* <DEDUP_REMOVED lines=26> */
.L_x_13261:
        /* <DEDUP_REMOVED lines=31> */
.L_x_13256:
        /* <DEDUP_REMOVED lines=34> */
.L_x_13255:
[----:B------:R-:W-:Y:S05]  /*05b0*/  BSYNC B1 ;  /* 0x0000000000017941 */ /* 0x000fea0003800000 */
.L_x_13254:
        /* <DEDUP_REMOVED lines=25> */
.L_x_13258:
[----:B------:R-:W-:Y:S05]  /*0750*/  BSYNC B1 ;  /* 0x0000000000017941 */ /* 0x000fea0003800000 */
.L_x_13257:
        /* <DEDUP_REMOVED lines=12> */
.L_x_13253:
[----:B------:R-:W-:Y:S05]  /*0820*/  BSYNC B0 ;  /* 0x0000000000007941 */ /* 0x000fea0003800000 */
.L_x_13252:
        /* <DEDUP_REMOVED lines=29> */
.L_x_13272:
[----:B------:R-:W-:Y:S01]  /*0a00*/  @!P1 SHF.R.U32.HI R12, RZ, 0x3, R0 ;  /* 0x00000003ff0c9819 */ /* 0x000fe20000011600 */
[----:B----4-:R-:W-:Y:S01]  /*0a10*/  FADD.FTZ R14, R9, R14 ;  /* 0x0000000e090e7221 */ /* 0x010fe20000010000 */
[----:B---3--:R-:W-:Y:S02]  /*0a20*/  FADD.FTZ R11, R10, R11 ;  /* 0x0000000b0a0b7221 */ /* 0x008fe40000010000 */
[----:B------:R-:W-:-:S05]  /*0a30*/  @!P1 LOP3.LUT R12, R12, 0x1ffffffc, RZ, 0xc0, !PT ;  /* 0x1ffffffc0c0c9812 */ /* 0x000fca00078ec0ff */
[----:B------:R3:W-:Y:S04]  /*0a40*/  @!P1 STS [R12+UR4+0x2000], R14 ;  /* 0x0020000e0c009988 */ /* 0x0007e80008000804 */
[----:B------:R3:W-:Y:S02]  /*0a50*/  @!P1 STS [R12+UR4+0x2080], R11 ;  /* 0x0020800b0c009988 */ /* 0x0007e40008000804 */
.L_x_13259:
        /* <DEDUP_REMOVED lines=15> */
.L_x_13260:
[----:B------:R-:W-:Y:S01]  /*0b50*/  HFMA2.MMA R19, -RZ, RZ, 0, 5.9604644775390625e-08 ;  /* 0x00000001ff137435 */ /* 0x000fe200000001ff */
[----:B0--3--:R-:W-:Y:S01]  /*0b60*/  MOV R20, R10 ;  /* 0x0000000a00147202 */ /* 0x009fe20000000f00 */
[----:B------:R-:W-:Y:S01]  /*0b70*/  IMAD.MOV.U32 R22, RZ, RZ, 0x1f ;  /* 0x0000001fff167424 */ /* 0x000fe200078e00ff */
[----:B------:R-:W-:-:S08]  /*0b80*/  MOV R17, 0xffffffff ;  /* 0xffffffff00117802 */ /* 0x000fd00000000f00 */
[----:B-12---:R-:W-:Y:S05]  /*0b90*/  WARPSYNC.COLLECTIVE R17, `(.L_x_13262) ;  /* 0x0000000011087348 */ /* 0x006fea0003c00000 */
[----:B------:R0:W3:Y:S02]  /*0ba0*/  SHFL.BFLY P2, R18, R20, R19, R22 ;  /* 0x0c00001314127389 */ /* 0x0000e40000040016 */
[----:B0123--:R-:W-:Y:S01]  /*0bb0*/  ENDCOLLECTIVE ;  /* 0x000000000000791b */ /* 0x00ffe20003800000 */
.L_x_13262:
[----:B------:R-:W-:Y:S01]  /*0bc0*/  HFMA2.MMA R19, -RZ, RZ, 0, 1.1920928955078125e-07 ;  /* 0x00000002ff137435 */ /* 0x000fe200000001ff */
[----:B------:R-:W-:-:S05]  /*0bd0*/  MOV R11, R18 ;  /* 0x00000012000b7202 */ /* 0x000fca0000000f00 */
[----:B------:R-:W-:-:S05]  /*0be0*/  FADD.FTZ R11, R10, R11 ;  /* 0x0000000b0a0b7221 */ /* 0x000fca0000010000 */
[----:B------:R-:W-:-:S07]  /*0bf0*/  MOV R20, R11 ;  /* 0x0000000b00147202 */ /* 0x000fce0000000f00 */
[----:B------:R-:W-:Y:S05]  /*0c00*/  WARPSYNC.COLLECTIVE R17, `(.L_x_13263) ;  /* 0x0000000011087348 */ /* 0x000fea0003c00000 */
[----:B------:R0:W1:Y:S02]  /*0c10*/  SHFL.BFLY P2, R18, R20, R19, R22 ;  /* 0x0c00001314127389 */ /* 0x0000640000040016 */
[----:B01----:R-:W-:Y:S01]  /*0c20*/  ENDCOLLECTIVE ;  /* 0x000000000000791b */ /* 0x003fe20003800000 */
.L_x_13263:
[----:B------:R-:W-:Y:S01]  /*0c30*/  HFMA2.MMA R19, -RZ, RZ, 0, 2.384185791015625e-07 ;  /* 0x00000004ff137435 */ /* 0x000fe200000001ff */
[----:B------:R-:W-:-:S04]  /*0c40*/  IMAD.MOV.U32 R12, RZ, RZ, R18 ;  /* 0x000000ffff0c7224 */ /* 0x000fc800078e0012 */
[----:B------:R-:W-:-:S05]  /*0c50*/  FADD.FTZ R12, R11, R12 ;  /* 0x0000000c0b0c7221 */ /* 0x000fca0000010000 */
[----:B------:R-:W-:-:S07]  /*0c60*/  MOV R20, R12 ;  /* 0x0000000c00147202 */ /* 0x000fce0000000f00 */
[----:B------:R-:W-:Y:S05]  /*0c70*/  WARPSYNC.COLLECTIVE R17, `(.L_x_13264) ;  /* 0x0000000011087348 */ /* 0x000fea0003c00000 */
[----:B------:R0:W1:Y:S02]  /*0c80*/  SHFL.BFLY P2, R18, R20, R19, R22 ;  /* 0x0c00001314127389 */ /* 0x0000640000040016 */
[----:B01----:R-:W-:Y:S01]  /*0c90*/  ENDCOLLECTIVE ;  /* 0x000000000000791b */ /* 0x003fe20003800000 */
.L_x_13264:
[----:B------:R-:W-:Y:S01]  /*0ca0*/  IMAD.MOV.U32 R19, RZ, RZ, 0x8 ;  /* 0x00000008ff137424 */ /* 0x000fe200078e00ff */
[----:B------:R-:W-:-:S05]  /*0cb0*/  MOV R13, R18 ;  /* 0x00000012000d7202 */ /* 0x000fca0000000f00 */
[----:B------:R-:W-:-:S05]  /*0cc0*/  FADD.FTZ R13, R12, R13 ;  /* 0x0000000d0c0d7221 */ /* 0x000fca0000010000 */
[----:B------:R-:W-:-:S07]  /*0cd0*/  MOV R20, R13 ;  /* 0x0000000d00147202 */ /* 0x000fce0000000f00 */
[----:B------:R-:W-:Y:S05]  /*0ce0*/  WARPSYNC.COLLECTIVE R17, `(.L_x_13265) ;  /* 0x0000000011087348 */ /* 0x000fea0003c00000 */
[----:B------:R0:W1:Y:S02]  /*0cf0*/  SHFL.BFLY P2, R18, R20, R19, R22 ;  /* 0x0c00001314127389 */ /* 0x0000640000040016 */
[----:B01----:R-:W-:Y:S01]  /*0d00*/  ENDCOLLECTIVE ;  /* 0x000000000000791b */ /* 0x003fe20003800000 */
.L_x_13265:
[----:B------:R-:W-:Y:S01]  /*0d10*/  HFMA2.MMA R19, -RZ, RZ, 0, 9.5367431640625e-07 ;  /* 0x00000010ff137435 */ /* 0x000fe200000001ff */
[----:B------:R-:W-:-:S05]  /*0d20*/  MOV R10, R18 ;  /* 0x00000012000a7202 */ /* 0x000fca0000000f00 */
[----:B------:R-:W-:-:S05]  /*0d30*/  FADD.FTZ R10, R13, R10 ;  /* 0x0000000a0d0a7221 */ /* 0x000fca0000010000 */
[----:B------:R-:W-:-:S07]  /*0d40*/  MOV R20, R10 ;  /* 0x0000000a00147202 */ /* 0x000fce0000000f00 */
[----:B------:R-:W-:Y:S05]  /*0d50*/  WARPSYNC.COLLECTIVE R17, `(.L_x_13266) ;  /* 0x0000000011087348 */ /* 0x000fea0003c00000 */
[----:B------:R0:W1:Y:S02]  /*0d60*/  SHFL.BFLY P2, R18, R20, R19, R22 ;  /* 0x0c00001314127389 */ /* 0x0000640000040016 */
[----:B01----:R-:W-:Y:S01]  /*0d70*/  ENDCOLLECTIVE ;  /* 0x000000000000791b */ /* 0x003fe20003800000 */
.L_x_13266:
[----:B------:R-:W-:Y:S01]  /*0d80*/  HFMA2.MMA R19, -RZ, RZ, 0, 5.9604644775390625e-08 ;  /* 0x00000001ff137435 */ /* 0x000fe200000001ff */
[----:B------:R-:W-:Y:S01]  /*0d90*/  IMAD.MOV.U32 R20, RZ, RZ, R9 ;  /* 0x000000ffff147224 */ /* 0x000fe200078e0009 */
[----:B------:R-:W-:-:S09]  /*0da0*/  MOV R11, R18 ;  /* 0x00000012000b7202 */ /* 0x000fd20000000f00 */
[----:B------:R-:W-:Y:S05]  /*0db0*/  WARPSYNC.COLLECTIVE R17, `(.L_x_13267) ;  /* 0x0000000011087348 */ /* 0x000fea0003c00000 */
[----:B------:R0:W1:Y:S02]  /*0dc0*/  SHFL.BFLY P2, R18, R20, R19, R22 ;  /* 0x0c00001314127389 */ /* 0x0000640000040016 */
[----:B01----:R-:W-:Y:S01]  /*0dd0*/  ENDCOLLECTIVE ;  /* 0x000000000000791b */ /* 0x003fe20003800000 */
.L_x_13267:
[----:B------:R-:W-:Y:S01]  /*0de0*/  HFMA2.MMA R19, -RZ, RZ, 0, 1.1920928955078125e-07 ;  /* 0x00000002ff137435 */ /* 0x000fe200000001ff */
[----:B------:R-:W-:-:S05]  /*0df0*/  MOV R12, R18 ;  /* 0x00000012000c7202 */ /* 0x000fca0000000f00 */
[----:B------:R-:W-:-:S05]  /*0e00*/  FADD.FTZ R14, R9, R12 ;  /* 0x0000000c090e7221 */ /* 0x000fca0000010000 */
[----:B------:R-:W-:-:S07]  /*0e10*/  MOV R20, R14 ;  /* 0x0000000e00147202 */ /* 0x000fce0000000f00 */
[----:B------:R-:W-:Y:S05]  /*0e20*/  WARPSYNC.COLLECTIVE R17, `(.L_x_13268) ;  /* 0x0000000011087348 */ /* 0x000fea0003c00000 */
[----:B------:R0:W1:Y:S02]  /*0e30*/  SHFL.BFLY P2, R18, R20, R19, R22 ;  /* 0x0c00001314127389 */ /* 0x0000640000040016 */
[----:B01----:R-:W-:Y:S01]  /*0e40*/  ENDCOLLECTIVE ;  /* 0x000000000000791b */ /* 0x003fe20003800000 */
.L_x_13268:
[----:B------:R-:W-:Y:S01]  /*0e50*/  HFMA2.MMA R19, -RZ, RZ, 0, 2.384185791015625e-07 ;  /* 0x00000004ff137435 */ /* 0x000fe200000001ff */
[----:B------:R-:W-:-:S04]  /*0e60*/  IMAD.MOV.U32 R13, RZ, RZ, R18 ;  /* 0x000000ffff0d7224 */ /* 0x000fc800078e0012 */
[----:B------:R-:W-:-:S05]  /*0e70*/  FADD.FTZ R15, R14, R13 ;  /* 0x0000000d0e0f7221 */ /* 0x000fca0000010000 */
[----:B------:R-:W-:-:S07]  /*0e80*/  MOV R20, R15 ;  /* 0x0000000f00147202 */ /* 0x000fce0000000f00 */
[----:B------:R-:W-:Y:S05]  /*0e90*/  WARPSYNC.COLLECTIVE R17, `(.L_x_13269) ;  /* 0x0000000011087348 */ /* 0x000fea0003c00000 */
[----:B------:R0:W1:Y:S02]  /*0ea0*/  SHFL.BFLY P2, R18, R20, R19, R22 ;  /* 0x0c00001314127389 */ /* 0x0000640000040016 */
[----:B01----:R-:W-:Y:S01]  /*0eb0*/  ENDCOLLECTIVE ;  /* 0x000000000000791b */ /* 0x003fe20003800000 */
.L_x_13269:
[----:B------:R-:W-:Y:S01]  /*0ec0*/  IMAD.MOV.U32 R19, RZ, RZ, 0x8 ;  /* 0x00000008ff137424 */ /* 0x000fe200078e00ff */
[----:B------:R-:W-:-:S05]  /*0ed0*/  MOV R16, R18 ;  /* 0x0000001200107202 */ /* 0x000fca0000000f00 */
[----:B------:R-:W-:-:S05]  /*0ee0*/  FADD.FTZ R16, R15, R16 ;  /* 0x000000100f107221 */ /* 0x000fca0000010000 */
[----:B------:R-:W-:-:S07]  /*0ef0*/  MOV R20, R16 ;  /* 0x0000001000147202 */ /* 0x000fce0000000f00 */
[----:B------:R-:W-:Y:S05]  /*0f00*/  WARPSYNC.COLLECTIVE R17, `(.L_x_13270) ;  /* 0x0000000011087348 */ /* 0x000fea0003c00000 */
[----:B------:R0:W1:Y:S02]  /*0f10*/  SHFL.BFLY P2, R18, R20, R19, R22 ;  /* 0x0c00001314127389 */ /* 0x0000640000040016 */
[----:B01----:R-:W-:Y:S01]  /*0f20*/  ENDCOLLECTIVE ;  /* 0x000000000000791b */ /* 0x003fe20003800000 */
.L_x_13270:
[----:B------:R-:W-:Y:S01]  /*0f30*/  HFMA2.MMA R19, -RZ, RZ, 0, 9.5367431640625e-07 ;  /* 0x00000010ff137435 */ /* 0x000fe200000001ff */
[----:B------:R-:W-:-:S05]  /*0f40*/  MOV R9, R18 ;  /* 0x0000001200097202 */ /* 0x000fca0000000f00 */
[----:B------:R-:W-:-:S05]  /*0f50*/  FADD.FTZ R9, R16, R9 ;  /* 0x0000000910097221 */ /* 0x000fca0000010000 */
[----:B------:R-:W-:-:S07]  /*0f60*/  MOV R20, R9 ;  /* 0x0000000900147202 */ /* 0x000fce0000000f00 */
[----:B------:R-:W-:Y:S05]  /*0f70*/  WARPSYNC.COLLECTIVE R17, `(.L_x_13271) ;  /* 0x0000000011087348 */ /* 0x000fea0003c00000 */
[----:B------:R0:W1:Y:S02]  /*0f80*/  SHFL.BFLY P2, R18, R20, R19, R22 ;  /* 0x0c00001314127389 */ /* 0x0000640000040016 */
[----:B01----:R-:W-:Y:S01]  /*0f90*/  ENDCOLLECTIVE ;  /* 0x000000000000791b */ /* 0x003fe20003800000 */
.L_x_13271:
[----:B------:R-:W-:Y:S01]  /*0fa0*/  MOV R14, R18 ;  /* 0x00000012000e7202 */ /* 0x000fe20000000f00 */
[----:B------:R-:W-:Y:S06]  /*0fb0*/  BRA `(.L_x_13272) ;  /* 0xfffffff800907947 */ /* 0x000fec000383ffff */
.L_x_13273:
        /* <DEDUP_REMOVED lines=12> */
.L_x_14052:


//--------------------- .text._ZN10layer_norm13ln_bwd_kernelINS_13Kernel_traitsIfffffjLj4096ELj1ELj1ELj4ELj16ENS_18Kernel_traits_baseILj4096EfffffjLj128EEEEELb1ELb0ELb1ELb1EEEvNS_9BwdParamsE --------------------------
	.section	.text._ZN10layer_norm13ln_bwd_kernelINS_13Kernel_traitsIfffffjLj4096ELj1ELj1ELj4ELj16ENS_18Kernel_traits_baseILj4096EfffffjLj128EEEEELb1ELb0ELb1ELb1EEEvNS_9BwdParamsE,"ax",@progbits
	.align	128
        .global         _ZN10layer_norm13ln_bwd_kernelINS_13Kernel_traitsIfffffjLj4096ELj1ELj1ELj4ELj16ENS_18Kernel_traits_baseILj4096EfffffjLj128EEEEELb1ELb0ELb1ELb1EEEvNS_9BwdParamsE
        .type           _ZN10layer_norm13ln_bwd_kernelINS_13Kernel_traitsIfffffjLj4096ELj1ELj1ELj4ELj16ENS_18Kernel_traits_baseILj4096EfffffjLj128EEEEELb1ELb0ELb1ELb1EEEvNS_9BwdParamsE,@function
        .size           _ZN10layer_norm13ln_bwd_kernelINS_13Kernel_traitsIfffffjLj4096ELj1ELj1ELj4ELj16ENS_18Kernel_traits_baseILj4096EfffffjLj128EEEEELb1ELb0ELb1ELb1EEEvNS_9BwdParamsE,(.L_x_14053 - _ZN10layer_norm13ln_bwd_kernelINS_13Kernel_traitsIfffffjLj4096ELj1ELj1ELj4ELj16ENS_18Kernel_traits_baseILj4096EfffffjLj128EEEEELb1ELb0ELb1ELb1EEEvNS_9BwdParamsE)
        .other          _ZN10layer_norm13ln_bwd_kernelINS_13Kernel_traitsIfffffjLj4096ELj1ELj1ELj4ELj16ENS_18Kernel_traits_baseILj4096EfffffjLj128EEEEELb1ELb0ELb1ELb1EEEvNS_9BwdParamsE,@"STO_CUDA_ENTRY STV_DEFAULT"
_ZN10layer_norm13ln_bwd_kernelINS_13Kernel_traitsIfffffjLj4096ELj1ELj1ELj4ELj16ENS_18Kernel_traits_baseILj4096EfffffjLj128EEEEELb1ELb0ELb1ELb1EEEvNS_9BwdParamsE:
.text._ZN10layer_norm13ln_bwd_kernelINS_13Kernel_traitsIfffffjLj4096ELj1ELj1ELj4ELj16ENS_18Kernel_traits_baseILj4096EfffffjLj128EEEEELb1ELb0ELb1ELb1EEEvNS_9BwdParamsE:
        /* <DEDUP_REMOVED lines=45> */
.L_x_13274:
[----:B------:R-:W-:Y:S01]  /*02d0*/  SHF.L.U32 R2, R2, 0x4, RZ ;  /* 0x0000000402027819 */ /* 0x000fe200000006ff */
[----:B------:R-:W-:-:S03]  /*02e0*/  ULDC.64 UR6, c[0x0][0x260] ;  /* 0x0000980000067ab9 */ /* 0x000fc60000000a00 */
[----:B------:R-:W-:-:S04]  /*02f0*/  LOP3.LUT R2, R2, 0x7f0, RZ, 0xc0, !PT ;  /* 0x000007f002027812 */ /* 0x000fc800078ec0ff */
[----:B------:R-:W-:Y:S02]  /*0300*/  IADD3 R4, P0, R2, UR6, RZ ;  /* 0x0000000602047c10 */ /* 0x000fe4000ff1e0ff */
[----:B------:R-:W0:Y:S02]  /*0310*/  LDC.U8 R2, c[0x0][0x2a0] ;  /* 0x0000a800ff027b82 */ /* 0x000e240000000000 */
        /* <DEDUP_REMOVED lines=42> */
.L_x_13344:
[----:B0-----:R-:W0:Y:S08]  /*05c0*/  LDC.64 R6, c[0x0][0x288] ;  /* 0x0000a200ff067b82 */ /* 0x001e300000000a00 */
[----:B------:R-:W1:Y:S01]  /*05d0*/  LDC.64 R4, c[0x0][0x280] ;  /* 0x0000a000ff047b82 */ /* 0x000e620000000a00 */
[----:B------:R-:W2:Y:S07]  /*05e0*/  S2R R229, SR_TID.X ;  /* 0x0000000000e57919 */ /* 0x000eae0000002100 */
[----:B------:R-:W3:Y:S01]  /*05f0*/  LDC R231, c[0x0][0x218] ;  /* 0x00008600ffe77b82 */ /* 0x000ee20000000800 */
[----:B0-----:R-:W-:-:S07]  /*0600*/  IMAD.WIDE R6, R0, 0x4, R6 ;  /* 0x0000000400067825 */ /* 0x001fce00078e0206 */
[----:B------:R-:W0:Y:S01]  /*0610*/  LDC.64 R8, c[0x0][0x258] ;  /* 0x00009600ff087b82 */ /* 0x000e220000000a00 */
[----:B------:R4:W4:Y:S01]  /*0620*/  LDG.E R6, desc[UR4][R6.64] ;  /* 0x0000000406067981 */ /* 0x000922000c1e1900 */
[----:B-1----:R-:W-:-:S06]  /*0630*/  IMAD.WIDE R234, R0, 0x4, R4 ;  /* 0x0000000400ea7825 */ /* 0x002fcc00078e0204 */
[----:B------:R-:W1:Y:S01]  /*0640*/  LDC.64 R242, c[0x0][0x2c8] ;  /* 0x0000b200fff27b82 */ /* 0x000e620000000a00 */
[----:B-----5:R-:W5:Y:S01]  /*0650*/  LDG.E R234, desc[UR4][R234.64] ;  /* 0x00000004eaea7981 */ /* 0x020f62000c1e1900 */
[----:B---3--:R-:W-:Y:S01]  /*0660*/  IMAD R5, R0, R231, RZ ;  /* 0x000000e700057224 */ /* 0x008fe200078e02ff */
[----:B--2---:R-:W-:-:S04]  /*0670*/  LOP3.LUT R232, R229, 0x7f, RZ, 0xc0, !PT ;  /* 0x0000007fe5e87812 */ /* 0x004fc800078ec0ff */
[----:B------:R-:W-:-:S04]  /*0680*/  SHF.R.S32.HI R14, RZ, 0x1f, R5 ;  /* 0x0000001fff0e7819 */ /* 0x000fc80000011405 */
[----:B------:R-:W-:Y:S01]  /*0690*/  LEA.HI R5, R14, R5, RZ, 0x2 ;  /* 0x000000050e057211 */ /* 0x000fe200078f10ff */
[----:B0-----:R-:W-:-:S03]  /*06a0*/  IMAD.WIDE R8, R0, 0x4, R8 ;  /* 0x0000000400087825 */ /* 0x001fc600078e0208 */
[----:B------:R-:W-:Y:S01]  /*06b0*/  LEA.HI.SX32 R5, R5, R232, 0x1e ;  /* 0x000000e805057211 */ /* 0x000fe200078ff2ff */
[----:B------:R-:W-:Y:S01]  /*06c0*/  BSSY B0, `(.L_x_13276) ;  /* 0x0000184000007945 */ /* 0x000fe20003800000 */
[----:B------:R0:W5:Y:S02]  /*06d0*/  LDG.E R4, desc[UR4][R8.64] ;  /* 0x0000000408047981 */ /* 0x000164000c1e1900 */
[C---:B------:R-:W-:Y:S02]  /*06e0*/  IADD3 R228, R5.reuse, 0x80, RZ ;  /* 0x0000008005e47810 */ /* 0x040fe40007ffe0ff */
[C---:B------:R-:W-:Y:S02]  /*06f0*/  IADD3 R165, R5.reuse, 0x100, RZ ;  /* 0x0000010005a57810 */ /* 0x040fe40007ffe0ff */
[C---:B----4-:R-:W-:Y:S01]  /*0700*/  IADD3 R7, R5.reuse, 0x180, RZ ;  /* 0x0000018005077810 */ /* 0x050fe20007ffe0ff */
[----:B-1----:R-:W-:-:S04]  /*0710*/  IMAD.WIDE.U32 R240, R5, 0x10, R242 ;  /* 0x0000001005f07825 */ /* 0x002fc800078e00f2 */
[----:B0-----:R-:W-:-:S04]  /*0720*/  IMAD.WIDE.U32 R8, R228, 0x10, R242 ;  /* 0x00000010e4087825 */ /* 0x001fc800078e00f2 */
[----:B------:R-:W-:-:S04]  /*0730*/  IMAD.WIDE.U32 R236, R165, 0x10, R242 ;  /* 0x00000010a5ec7825 */ /* 0x000fc800078e00f2 */
[----:B------:R-:W-:Y:S01]  /*0740*/  IMAD.WIDE.U32 R238, R7, 0x10, R242 ;  /* 0x0000001007ee7825 */ /* 0x000fe200078e00f2 */
[----:B------:R-:W-:-:S13]  /*0750*/  ISETP.GT.AND P6, PT, R6, RZ, PT ;  /* 0x000000ff0600720c */ /* 0x000fda0003fc4270 */
        /* <DEDUP_REMOVED lines=13> */
[----:B------:R-:W5:Y:S03]  /*0830*/  @P0 LDG.E.128 R20, desc[UR4][R8.64] ;  /* 0x0000000408140981 */ /* 0x000f66000c1e1d00 */
[----:B------:R-:W-:Y:S01]  /*0840*/  @P5 LEA.HI.SX32 R211, R13, R232, 0x1e ;  /* 0x000000e80dd35211 */ /* 0x000fe200078ff2ff */
[----:B------:R-:W5:Y:S01]  /*0850*/  @P0 LDG.E.128 R124, desc[UR4][R238.64] ;  /* 0x00000004ee7c0981 */ /* 0x000f62000c1e1d00 */
[----:B------:R-:W-:-:S02]  /*0860*/  @P0 IADD3 R171, R5, 0x200, RZ ;  /* 0x0000020005ab0810 */ /* 0x000fc40007ffe0ff */
[C---:B------:R-:W-:Y:S01]  /*0870*/  @P0 IADD3 R169, R5.reuse, 0x280, RZ ;  /* 0x0000028005a90810 */ /* 0x040fe20007ffe0ff */
[----:B------:R-:W5:Y:S01]  /*0880*/  @P0 LDG.E.128 R16, desc[UR4][R236.64] ;  /* 0x00000004ec100981 */ /* 0x000f62000c1e1d00 */
[C---:B------:R-:W-:Y:S02]  /*0890*/  @P0 IADD3 R167, R5.reuse, 0x300, RZ ;  /* 0x0000030005a70810 */ /* 0x040fe40007ffe0ff */
[----:B------:R-:W-:Y:S02]  /*08a0*/  @P0 IADD3 R13, R5, 0x380, RZ ;  /* 0x00000380050d0810 */ /* 0x000fe40007ffe0ff */
[----:B------:R-:W-:Y:S01]  /*08b0*/  IADD3 R191, R211, 0x80, RZ ;  /* 0x00000080d3bf7810 */ /* 0x000fe20007ffe0ff */
[----:B------:R-:W-:Y:S01]  /*08c0*/  @P0 IMAD.WIDE.U32 R170, R171, 0x10, R242 ;  /* 0x00000010abaa0825 */ /* 0x000fe200078e00f2 */
[----:B------:R-:W-:-:S03]  /*08d0*/  IADD3 R245, R211, 0x100, RZ ;  /* 0x00000100d3f57810 */ /* 0x000fc60007ffe0ff */
[--C-:B------:R-:W-:Y:S01]  /*08e0*/  @P0 IMAD.WIDE.U32 R168, R169, 0x10, R242.reuse ;  /* 0x00000010a9a80825 */ /* 0x100fe200078e00f2 */
[----:B-1----:R-:W-:Y:S01]  /*08f0*/  IADD3 R241, R211, 0x180, RZ ;  /* 0x00000180d3f17810 */ /* 0x002fe20007ffe0ff */
[----:B------:R-:W5:Y:S02]  /*0900*/  @P0 LDG.E.128 R128, desc[UR4][R170.64] ;  /* 0x00000004aa800981 */ /* 0x000f64000c1e1d00 */
[----:B------:R-:W-:Y:S01]  /*0910*/  @P0 IMAD.WIDE.U32 R166, R167, 0x10, R242 ;  /* 0x00000010a7a60825 */ /* 0x000fe200078e00f2 */
[C---:B------:R-:W-:Y:S01]  /*0920*/  IADD3 R195, R211.reuse, 0x200, RZ ;  /* 0x00000200d3c37810 */ /* 0x040fe20007ffe0ff */
[----:B------:R-:W5:Y:S01]  /*0930*/  @P0 LDG.E.128 R132, desc[UR4][R168.64] ;  /* 0x00000004a8840981 */ /* 0x000f62000c1e1d00 */
[C---:B------:R-:W-:Y:S01]  /*0940*/  IADD3 R235, R211.reuse, 0x300, RZ ;  /* 0x00000300d3eb7810 */ /* 0x040fe20007ffe0ff */
[--C-:B0-----:R-:W-:Y:S02]  /*0950*/  IMAD.WIDE.U32 R192, R211, 0x4, R164.reuse ;  /* 0x00000004d3c07825 */ /* 0x101fe400078e00a4 */
[----:B------:R-:W5:Y:S02]  /*0960*/  @P0 LDG.E.128 R136, desc[UR4][R166.64] ;  /* 0x00000004a6880981 */ /* 0x000f64000c1e1d00 */
[----:B------:R-:W-:-:S02]  /*0970*/  IMAD.WIDE.U32 R190, R191, 0x4, R164 ;  /* 0x00000004bfbe7825 */ /* 0x000fc400078e00a4 */
[----:B------:R0:W5:Y:S02]  /*0980*/  LDG.E R233, desc[UR4][R192.64] ;  /* 0x00000004c0e97981 */ /* 0x000164000c1e1900 */
[----:B------:R-:W-:Y:S01]  /*0990*/  @P0 IMAD.WIDE.U32 R242, R13, 0x10, R242 ;  /* 0x000000100df20825 */ /* 0x000fe200078e00f2 */
[----:B------:R-:W-:Y:S01]  /*09a0*/  IADD3 R13, R211, 0x280, RZ ;  /* 0x00000280d30d7810 */ /* 0x000fe20007ffe0ff */
[----:B------:R1:W5:Y:S02]  /*09b0*/  LDG.E R227, desc[UR4][R190.64] ;  /* 0x00000004bee37981 */ /* 0x000364000c1e1900 */
[--C-:B------:R-:W-:Y:S02]  /*09c0*/  IMAD.WIDE.U32 R244, R245, 0x4, R164.reuse ;  /* 0x00000004f5f47825 */ /* 0x100fe400078e00a4 */
[----:B------:R2:W5:Y:S02]  /*09d0*/  @P0 LDG.E.128 R140, desc[UR4][R242.64] ;  /* 0x00000004f28c0981 */ /* 0x000564000c1e1d00 */
[----:B------:R-:W-:-:S02]  /*09e0*/  IMAD.WIDE.U32 R240, R241, 0x4, R164 ;  /* 0x00000004f1f07825 */ /* 0x000fc400078e00a4 */
[----:B------:R2:W5:Y:S02]  /*09f0*/  LDG.E R225, desc[UR4][R244.64] ;  /* 0x00000004f4e17981 */ /* 0x000564000c1e1900 */
[--C-:B------:R-:W-:Y:S02]  /*0a00*/  IMAD.WIDE.U32 R194, R195, 0x4, R164.reuse ;  /* 0x00000004c3c27825 */ /* 0x100fe400078e00a4 */
[----:B------:R2:W5:Y:S02]  /*0a10*/  LDG.E R14, desc[UR4][R240.64] ;  /* 0x00000004f00e7981 */ /* 0x000564000c1e1900 */
[--C-:B0-----:R-:W-:Y:S02]  /*0a20*/  IMAD.WIDE.U32 R192, R13, 0x4, R164.reuse ;  /* 0x000000040dc07825 */ /* 0x101fe400078e00a4 */
[----:B------:R2:W5:Y:S02]  /*0a30*/  LDG.E R13, desc[UR4][R194.64] ;  /* 0x00000004c20d7981 */ /* 0x000564000c1e1900 */
[----:B-1----:R-:W-:-:S02]  /*0a40*/  IMAD.WIDE.U32 R190, R235, 0x4, R164 ;  /* 0x00000004ebbe7825 */ /* 0x002fc400078e00a4 */
[----:B------:R2:W5:Y:S04]  /*0a50*/  LDG.E R8, desc[UR4][R192.64] ;  /* 0x00000004c0087981 */ /* 0x000568000c1e1900 */
[----:B------:R2:W5:Y:S01]  /*0a60*/  LDG.E R9, desc[UR4][R190.64] ;  /* 0x00000004be097981 */ /* 0x000562000c1e1900 */
[----:B------:R-:W-:-:S05]  /*0a70*/  IADD3 R211, R211, 0x380, RZ ;  /* 0x00000380d3d37810 */ /* 0x000fca0007ffe0ff */
[----:B------:R-:W-:Y:S01]  /*0a80*/  IMAD.WIDE.U32 R236, R211, 0x4, R164 ;  /* 0x00000004d3ec7825 */ /* 0x000fe200078e00a4 */
[----:B------:R-:W-:Y:S01]  /*0a90*/  CS2R R164, SRZ ;  /* 0x0000000000a47805 */ /* 0x000fe2000001ff00 */
[----:B------:R-:W-:Y:S06]  /*0aa0*/  BRA `(.L_x_13278) ;  /* 0x0000001400147947 */ /* 0x000fec0003800000 */
.L_x_13277:
        /* <DEDUP_REMOVED lines=9> */
[----:B------:R-:W-:Y:S01]  /*0b40*/  IADD3 R169, R209, 0x100, RZ ;  /* 0x00000100d1a97810 */ /* 0x000fe20007ffe0ff */
[----:B------:R-:W0:Y:S02]  /*0b50*/  LDC.64 R10, c[0x0][0x240] ;  /* 0x00009000ff0a7b82 */ /* 0x000e240000000a00 */
[----:B------:R-:W3:Y:S01]  /*0b60*/  LDG.E R226, desc[UR4][R226.64] ;  /* 0x00000004e2e27981 */ /* 0x000ee2000c1e1900 */
[----:B-1----:R-:W-:-:S04]  /*0b70*/  IMAD.WIDE.U32 R164, R165, 0x10, R14 ;  /* 0x00000010a5a47825 */ /* 0x002fc800078e000e */
[C-C-:B------:R-:W-:Y:S01]  /*0b80*/  IMAD.WIDE.U32 R212, R5.reuse, 0x10, R14.reuse ;  /* 0x0000001005d47825 */ /* 0x140fe200078e000e */
[----:B------:R-:W-:Y:S01]  /*0b90*/  IADD3 R221, R5, 0x200, RZ ;  /* 0x0000020005dd7810 */ /* 0x000fe20007ffe0ff */
[----:B------:R-:W4:Y:S02]  /*0ba0*/  LDG.E.128 R164, desc[UR4][R164.64] ;  /* 0x00000004a4a47981 */ /* 0x000f24000c1e1d00 */
[--C-:B------:R-:W-:Y:S02]  /*0bb0*/  IMAD.WIDE.U32 R172, R7, 0x10, R14.reuse ;  /* 0x0000001007ac7825 */ /* 0x100fe400078e000e */
[----:B------:R-:W4:Y:S02]  /*0bc0*/  LDG.E.128 R212, desc[UR4][R212.64] ;  /* 0x00000004d4d47981 */ /* 0x000f24000c1e1d00 */
[----:B------:R-:W-:Y:S02]  /*0bd0*/  IMAD.WIDE.U32 R156, R228, 0x10, R14 ;  /* 0x00000010e49c7825 */ /* 0x000fe400078e000e */
[----:B------:R-:W4:Y:S02]  /*0be0*/  LDG.E.128 R172, desc[UR4][R172.64] ;  /* 0x00000004acac7981 */ /* 0x000f24000c1e1d00 */
[----:B--2---:R-:W-:-:S02]  /*0bf0*/  IMAD.WIDE.U32 R168, R169, 0x10, R12 ;  /* 0x00000010a9a87825 */ /* 0x004fc400078e000c */
[----:B------:R-:W2:Y:S02]  /*0c00*/  LDG.E.128 R156, desc[UR4][R156.64] ;  /* 0x000000049c9c7981 */ /* 0x000ea4000c1e1d00 */
[----:B------:R-:W-:Y:S02]  /*0c10*/  IMAD.WIDE.U32 R152, R209, 0x10, R12 ;  /* 0x00000010d1987825 */ /* 0x000fe400078e000c */
[----:B------:R-:W2:Y:S02]  /*0c20*/  LDG.E.128 R168, desc[UR4][R168.64] ;  /* 0x00000004a8a87981 */ /* 0x000ea4000c1e1d00 */
[----:B------:R-:W-:Y:S02]  /*0c30*/  IMAD.WIDE.U32 R180, R221, 0x10, R14 ;  /* 0x00000010ddb47825 */ /* 0x000fe400078e000e */
[----:B------:R-:W2:Y:S01]  /*0c40*/  LDG.E.128 R152, desc[UR4][R152.64] ;  /* 0x0000000498987981 */ /* 0x000ea2000c1e1d00 */
[----:B------:R-:W-:-:S03]  /*0c50*/  IADD3 R161, R209, 0x80, RZ ;  /* 0x00000080d1a17810 */ /* 0x000fc60007ffe0ff */
[----:B------:R-:W2:Y:S01]  /*0c60*/  LDG.E.128 R180, desc[UR4][R180.64] ;  /* 0x00000004b4b47981 */ /* 0x000ea2000c1e1d00 */
[----:B------:R-:W-:Y:S01]  /*0c70*/  IADD3 R219, R5, 0x280, RZ ;  /* 0x0000028005db7810 */ /* 0x000fe20007ffe0ff */
[----:B------:R-:W-:-:S04]  /*0c80*/  IMAD.WIDE.U32 R160, R161, 0x10, R12 ;  /* 0x00000010a1a07825 */ /* 0x000fc800078e000c */
[----:B------:R-:W-:Y:S02]  /*0c90*/  IMAD.WIDE.U32 R188, R219, 0x10, R14 ;  /* 0x00000010dbbc7825 */ /* 0x000fe400078e000e */
[----:B------:R-:W2:Y:S04]  /*0ca0*/  LDG.E.128 R160, desc[UR4][R160.64] ;  /* 0x00000004a0a07981 */ /* 0x000ea8000c1e1d00 */
[----:B------:R-:W2:Y:S01]  /*0cb0*/  LDG.E.128 R188, desc[UR4][R188.64] ;  /* 0x00000004bcbc7981 */ /* 0x000ea2000c1e1d00 */
[----:B------:R-:W-:-:S05]  /*0cc0*/  IADD3 R177, R209, 0x180, RZ ;  /* 0x00000180d1b17810 */ /* 0x000fca0007ffe0ff */
[----:B------:R-:W-:Y:S01]  /*0cd0*/  IMAD.WIDE.U32 R176, R177, 0x10, R12 ;  /* 0x00000010b1b07825 */ /* 0x000fe200078e000c */
[----:B------:R-:W-:-:S05]  /*0ce0*/  IADD3 R185, R209, 0x200, RZ ;  /* 0x00000200d1b97810 */ /* 0x000fca0007ffe0ff */
[----:B------:R-:W2:Y:S01]  /*0cf0*/  LDG.E.128 R176, desc[UR4][R176.64] ;  /* 0x00000004b0b07981 */ /* 0x000ea2000c1e1d00 */
[----:B------:R-:W-:-:S06]  /*0d00*/  IMAD.WIDE.U32 R184, R185, 0x10, R12 ;  /* 0x00000010b9b87825 */ /* 0x000fcc00078e000c */
[----:B------:R-:W2:Y:S01]  /*0d10*/  LDG.E.128 R184, desc[UR4][R184.64] ;  /* 0x00000004b8b87981 */ /* 0x000ea2000c1e1d00 */
[----:B------:R-:W-:Y:S02]  /*0d20*/  IADD3 R193, R209, 0x280, RZ ;  /* 0x00000280d1c17810 */ /* 0x000fe40007ffe0ff */
[----:B-----5:R-:W-:-:S03]  /*0d30*/  ISETP.GE.AND P5, PT, R234, 0x1, PT ;  /* 0x00000001ea00780c */ /* 0x020fc60003fa6270 */
[----:B------:R-:W-:Y:S01]  /*0d40*/  IMAD.WIDE.U32 R192, R193, 0x10, R12 ;  /* 0x00000010c1c07825 */ /* 0x000fe200078e000c */
[----:B------:R-:W-:-:S05]  /*0d50*/  IADD3 R217, R5, 0x300, RZ ;  /* 0x0000030005d97810 */ /* 0x000fca0007ffe0ff */
[----:B------:R-:W2:Y:S01]  /*0d60*/  LDG.E.128 R192, desc[UR4][R192.64] ;  /* 0x00000004c0c07981 */ /* 0x000ea2000c1e1d00 */
[----:B------:R-:W-:Y:S01]  /*0d70*/  IMAD.WIDE.U32 R196, R217, 0x10, R14 ;  /* 0x00000010d9c47825 */ /* 0x000fe200078e000e */
[----:B------:R-:W-:Y:S02]  /*0d80*/  IADD3 R201, R209, 0x300, RZ ;  /* 0x00000300d1c97810 */ /* 0x000fe40007ffe0ff */
[----:B------:R-:W-:Y:S02]  /*0d90*/  @P5 IADD3 R204, R234, -0x1, RZ ;  /* 0xffffffffeacc5810 */ /* 0x000fe40007ffe0ff */
[----:B------:R-:W-:Y:S01]  /*0da0*/  IADD3 R211, R5, 0x380, RZ ;  /* 0x0000038005d37810 */ /* 0x000fe20007ffe0ff */
[----:B------:R-:W2:Y:S01]  /*0db0*/  LDG.E.128 R196, desc[UR4][R196.64] ;  /* 0x00000004c4c47981 */ /* 0x000ea2000c1e1d00 */
[----:B------:R-:W-:Y:S01]  /*0dc0*/  MOV R6, UR14 ;  /* 0x0000000e00067c02 */ /* 0x000fe20008000f00 */
[----:B------:R-:W-:Y:S02]  /*0dd0*/  @P5 IMAD R3, R204, R231, RZ ;  /* 0x000000e7cc035224 */ /* 0x000fe400078e02ff */
[----:B------:R-:W-:Y:S01]  /*0de0*/  IMAD.WIDE.U32 R200, R201, 0x10, R12 ;  /* 0x00000010c9c87825 */ /* 0x000fe200078e000c */
[----:B------:R-:W-:-:S02]  /*0df0*/  MOV R7, UR15 ;  /* 0x0000000f00077c02 */ /* 0x000fc40008000f00 */
[----:B------:R-:W-:Y:S01]  /*0e00*/  ISETP.NE.U32.AND P0, PT, R6, RZ, PT ;  /* 0x000000ff0600720c */ /* 0x000fe20003f05070 */
[----:B------:R-:W-:Y:S01]  /*0e10*/  IMAD.WIDE.U32 R204, R211, 0x10, R14 ;  /* 0x00000010d3cc7825 */ /* 0x000fe200078e000e */
[----:B------:R-:W-:Y:S01]  /*0e20*/  @P5 SHF.R.S32.HI R206, RZ, 0x1f, R3 ;  /* 0x0000001fffce5819 */ /* 0x000fe20000011403 */
[----:B------:R-:W2:Y:S01]  /*0e30*/  LDG.E.128 R200, desc[UR4][R200.64] ;  /* 0x00000004c8c87981 */ /* 0x000ea2000c1e1d00 */
[----:B------:R-:W-:Y:S02]  /*0e40*/  ISETP.NE.AND.EX P0, PT, R7, RZ, PT, P0 ;  /* 0x000000ff0700720c */ /* 0x000fe40003f05300 */
[----:B------:R-:W-:Y:S02]  /*0e50*/  @P5 LEA.HI R15, R206, R3, RZ, 0x2 ;  /* 0x00000003ce0f5211 */ /* 0x000fe400078f10ff */
[----:B------:R-:W2:Y:S01]  /*0e60*/  LDG.E.128 R204, desc[UR4][R204.64] ;  /* 0x00000004cccc7981 */ /* 0x000ea2000c1e1d00 */
[----:B------:R-:W-:-:S05]  /*0e70*/  IADD3 R209, R209, 0x380, RZ ;  /* 0x00000380d1d17810 */ /* 0x000fca0007ffe0ff */
[----:B------:R-:W-:-:S03]  /*0e80*/  IMAD.WIDE.U32 R208, R209, 0x10, R12 ;  /* 0x00000010d1d07825 */ /* 0x000fc600078e000c */
[----:B------:R1:W5:Y:S01]  /*0e90*/  @P0 LDG.E.128 R24, desc[UR4][R240.64] ;  /* 0x00000004f0180981 */ /* 0x000362000c1e1d00 */
[----:B------:R-:W-:-:S03]  /*0ea0*/  @P0 IMAD.WIDE.U32 R220, R221, 0x10, R242 ;  /* 0x00000010dddc0825 */ /* 0x000fc600078e00f2 */
[----:B------:R0:W5:Y:S01]  /*0eb0*/  @P0 LDG.E.128 R20, desc[UR4][R8.64] ;  /* 0x0000000408140981 */ /* 0x000162000c1e1d00 */
[----:B------:R-:W-:-:S03]  /*0ec0*/  @P0 IMAD.WIDE.U32 R218, R219, 0x10, R242 ;  /* 0x00000010dbda0825 */ /* 0x000fc600078e00f2 */
[----:B------:R0:W5:Y:S01]  /*0ed0*/  @P0 LDG.E.128 R16, desc[UR4][R236.64] ;  /* 0x00000004ec100981 */ /* 0x000162000c1e1d00 */
[--C-:B------:R-:W-:Y:S01]  /*0ee0*/  @P0 IMAD.WIDE.U32 R216, R217, 0x10, R242.reuse ;  /* 0x00000010d9d80825 */ /* 0x100fe200078e00f2 */
[----:B------:R-:W-:Y:S02]  /*0ef0*/  HFMA2.MMA R3, -RZ, RZ, 0, 0 ;  /* 0x00000000ff037435 */ /* 0x000fe400000001ff */
[----:B------:R-:W5:Y:S01]  /*0f00*/  @P0 LDG.E.128 R124, desc[UR4][R238.64] ;  /* 0x00000004ee7c0981 */ /* 0x000f62000c1e1d00 */
[----:B------:R-:W-:-:S03]  /*0f10*/  @P0 IMAD.WIDE.U32 R242, R211, 0x10, R242 ;  /* 0x00000010d3f20825 */ /* 0x000fc600078e00f2 */
[----:B------:R-:W2:Y:S01]  /*0f20*/  LDG.E.128 R208, desc[UR4][R208.64] ;  /* 0x00000004d0d07981 */ /* 0x000ea2000c1e1d00 */
[----:B------:R-:W-:-:S03]  /*0f30*/  @P5 LEA.HI.SX32 R3, R15, R232, 0x1e ;  /* 0x000000e80f035211 */ /* 0x000fc600078ff2ff */
[----:B------:R-:W5:Y:S01]  /*0f40*/  @P0 LDG.E.128 R128, desc[UR4][R220.64] ;  /* 0x00000004dc800981 */ /* 0x000f62000c1e1d00 */
[----:B-1----:R-:W-:-:S03]  /*0f50*/  IADD3 R241, R3, 0x280, RZ ;  /* 0x0000028003f17810 */ /* 0x002fc60007ffe0ff */
[----:B------:R-:W5:Y:S02]  /*0f60*/  @P0 LDG.E.128 R132, desc[UR4][R218.64] ;  /* 0x00000004da840981 */ /* 0x000f64000c1e1d00 */
[----:B0-----:R-:W-:Y:S02]  /*0f70*/  IMAD.WIDE.U32 R240, R241, 0x4, R10 ;  /* 0x00000004f1f07825 */ /* 0x001fe400078e000a */
[----:B------:R-:W5:Y:S04]  /*0f80*/  @P0 LDG.E.128 R136, desc[UR4][R216.64] ;  /* 0x00000004d8880981 */ /* 0x000f68000c1e1d00 */
[----:B------:R-:W5:Y:S01]  /*0f90*/  LDG.E R8, desc[UR4][R240.64] ;  /* 0x00000004f0087981 */ /* 0x000f62000c1e1900 */
[----:B------:R-:W-:-:S03]  /*0fa0*/  IADD3 R223, R3, 0x80, RZ ;  /* 0x0000008003df7810 */ /* 0x000fc60007ffe0ff */
[----:B------:R-:W5:Y:S01]  /*0fb0*/  @P0 LDG.E.128 R140, desc[UR4][R242.64] ;  /* 0x00000004f28c0981 */ /* 0x000f62000c1e1d00 */
[----:B------:R-:W-:Y:S01]  /*0fc0*/  ISETP.NE.AND P0, PT, R2, RZ, PT ;  /* 0x000000ff0200720c */ /* 0x000fe20003f05270 */
[C-C-:B------:R-:W-:Y:S01]  /*0fd0*/  IMAD.WIDE.U32 R12, R3.reuse, 0x4, R10.reuse ;  /* 0x00000004030c7825 */ /* 0x140fe200078e000a */
[C---:B------:R-:W-:Y:S02]  /*0fe0*/  IADD3 R225, R3.reuse, 0x100, RZ ;  /* 0x0000010003e17810 */ /* 0x040fe40007ffe0ff */
[----:B------:R-:W-:Y:S01]  /*0ff0*/  IADD3 R15, R3, 0x180, RZ ;  /* 0x00000180030f7810 */ /* 0x000fe20007ffe0ff */
[--C-:B------:R-:W-:Y:S01]  /*1000*/  IMAD.WIDE.U32 R222, R223, 0x4, R10.reuse ;  /* 0x00000004dfde7825 */ /* 0x100fe200078e000a */
[C---:B------:R-:W-:Y:S01]  /*1010*/  IADD3 R235, R3.reuse, 0x200, RZ ;  /* 0x0000020003eb7810 */ /* 0x040fe20007ffe0ff */
[----:B------:R0:W5:Y:S01]  /*1020*/  LDG.E R233, desc[UR4][R12.64] ;  /* 0x000000040ce97981 */ /* 0x000162000c1e1900 */
[C---:B------:R-:W-:Y:S02]  /*1030*/  IADD3 R9, R3.reuse, 0x300, RZ ;  /* 0x0000030003097810 */ /* 0x040fe40007ffe0ff */
[----:B------:R-:W-:Y:S01]  /*1040*/  IADD3 R3, R3, 0x380, RZ ;  /* 0x0000038003037810 */ /* 0x000fe20007ffe0ff */
[----:B------:R1:W5:Y:S01]  /*1050*/  LDG.E R227, desc[UR4][R222.64] ;  /* 0x00000004dee37981 */ /* 0x000362000c1e1900 */
[----:B------:R-:W-:-:S04]  /*1060*/  IMAD.WIDE.U32 R224, R225, 0x4, R10 ;  /* 0x00000004e1e07825 */ /* 0x000fc800078e000a */
[--C-:B------:R-:W-:Y:S02]  /*1070*/  IMAD.WIDE.U32 R236, R3, 0x4, R10.reuse ;  /* 0x0000000403ec7825 */ /* 0x100fe400078e000a */
[----:B------:R-:W5:Y:S02]  /*1080*/  LDG.E R225, desc[UR4][R224.64] ;  /* 0x00000004e0e17981 */ /* 0x000f64000c1e1900 */
[----:B0-----:R-:W-:-:S04]  /*1090*/  IMAD.WIDE.U32 R12, R235, 0x4, R10 ;  /* 0x00000004eb0c7825 */ /* 0x001fc800078e000a */
[--C-:B------:R-:W-:Y:S02]  /*10a0*/  IMAD.WIDE.U32 R14, R15, 0x4, R10.reuse ;  /* 0x000000040f0e7825 */ /* 0x100fe400078e000a */
[----:B------:R0:W5:Y:S02]  /*10b0*/  LDG.E R13, desc[UR4][R12.64] ;  /* 0x000000040c0d7981 */ /* 0x000164000c1e1900 */
[----:B-1----:R-:W-:Y:S02]  /*10c0*/  IMAD.WIDE.U32 R222, R9, 0x4, R10 ;  /* 0x0000000409de7825 */ /* 0x002fe400078e000a */
[----:B------:R1:W5:Y:S04]  /*10d0*/  LDG.E R14, desc[UR4][R14.64] ;  /* 0x000000040e0e7981 */ /* 0x000368000c1e1900 */
[----:B------:R1:W5:Y:S01]  /*10e0*/  LDG.E R9, desc[UR4][R222.64] ;  /* 0x00000004de097981 */ /* 0x000362000c1e1900 */
[----:B---3--:R-:W-:-:S05]  /*10f0*/  FSEL R226, R226, RZ, !P0 ;  /* 0x000000ffe2e27208 */ /* 0x008fca0004000000 */
[C---:B----4-:R-:W-:Y:S01]  /*1100*/  FADD.FTZ R165, -R226.reuse, R165 ;  /* 0x000000a5e2a57221 */ /* 0x050fe20000010100 */
[C---:B------:R-:W-:Y:S01]  /*1110*/  FADD.FTZ R167, -R226.reuse, R167 ;  /* 0x000000a7e2a77221 */ /* 0x040fe20000010100 */
[C---:B------:R-:W-:Y:S01]  /*1120*/  FADD.FTZ R3, -R226.reuse, R212 ;  /* 0x000000d4e2037221 */ /* 0x040fe20000010100 */
[C---:B------:R-:W-:Y:S01]  /*1130*/  FADD.FTZ R11, -R226.reuse, R214 ;  /* 0x000000d6e20b7221 */ /* 0x040fe20000010100 */
[C---:B------:R-:W-:Y:S01]  /*1140*/  FADD.FTZ R215, -R226.reuse, R215 ;  /* 0x000000d7e2d77221 */ /* 0x040fe20000010100 */
[----:B------:R-:W-:Y:S01]  /*1150*/  FADD.FTZ R213, -R226, R213 ;  /* 0x000000d5e2d57221 */ /* 0x000fe20000010100 */
[C---:B------:R-:W-:Y:S01]  /*1160*/  FMUL.FTZ R214, R4.reuse, R165 ;  /* 0x000000a504d67220 */ /* 0x040fe20000410000 */
[----:B------:R-:W-:Y:S01]  /*1170*/  FMUL.FTZ R3, R4, R3 ;  /* 0x0000000304037220 */ /* 0x000fe20000410000 */
[----:B------:R-:W-:Y:S01]  /*1180*/  FADD.FTZ R165, -R226, R172 ;  /* 0x000000ace2a57221 */ /* 0x000fe20000010100 */
[C---:B0-----:R-:W-:Y:S01]  /*1190*/  FMUL.FTZ R12, R4.reuse, R215 ;  /* 0x000000d7040c7220 */ /* 0x041fe20000410000 */
[----:B------:R-:W-:Y:S01]  /*11a0*/  FMUL.FTZ R10, R4, R213 ;  /* 0x000000d5040a7220 */ /* 0x000fe20000410000 */
[----:B--2---:R-:W-:Y:S01]  /*11b0*/  FADD.FTZ R157, -R226, R157 ;  /* 0x0000009de29d7221 */ /* 0x004fe20000010100 */
[----:B------:R-:W-:Y:S01]  /*11c0*/  FMUL.FTZ R212, R4, R167 ;  /* 0x000000a704d47220 */ /* 0x000fe20000410000 */
[C---:B------:R-:W-:Y:S01]  /*11d0*/  FADD.FTZ R173, -R226.reuse, R173 ;  /* 0x000000ade2ad7221 */ /* 0x040fe20000010100 */
[----:B------:R-:W-:Y:S01]  /*11e0*/  FFMA.FTZ R69, R169, R214, R69 ;  /* 0x000000d6a9457223 */ /* 0x000fe20000010045 */
[----:B------:R-:W-:Y:S01]  /*11f0*/  FADD.FTZ R113, R113, R169 ;  /* 0x000000a971717221 */ /* 0x000fe20000010000 */
[----:B------:R-:W-:Y:S01]  /*1200*/  FMUL.FTZ R215, R49, R169 ;  /* 0x000000a931d77220 */ /* 0x000fe20000410000 */
[C---:B------:R-:W-:Y:S01]  /*1210*/  FADD.FTZ R213, -R226.reuse, R158 ;  /* 0x0000009ee2d57221 */ /* 0x040fe20000010100 */
[C---:B------:R-:W-:Y:S01]  /*1220*/  FADD.FTZ R167, -R226.reuse, R174 ;  /* 0x000000aee2a77221 */ /* 0x040fe20000010100 */
[----:B------:R-:W-:Y:S01]  /*1230*/  FADD.FTZ R169, -R226, R175 ;  /* 0x000000afe2a97221 */ /* 0x000fe20000010100 */
[----:B------:R-:W-:Y:S01]  /*1240*/  FFMA.FTZ R60, R152, R3, R60 ;  /* 0x00000003983c7223 */ /* 0x000fe2000001003c */
[----:B------:R-:W-:Y:S01]  /*1250*/  FADD.FTZ R120, R120, R152 ;  /* 0x0000009878787221 */ /* 0x000fe20000010000 */
[----:B------:R-:W-:Y:S01]  /*1260*/  FMUL.FTZ R175, R4, R165 ;  /* 0x000000a504af7220 */ /* 0x000fe20000410000 */
[----:B------:R-:W-:Y:S01]  /*1270*/  FMUL.FTZ R152, R56, R152 ;  /* 0x0000009838987220 */ /* 0x000fe20000410000 */
[C---:B-1----:R-:W-:Y:S01]  /*1280*/  FADD.FTZ R15, -R226.reuse, R156 ;  /* 0x0000009ce20f7221 */ /* 0x042fe20000010100 */
[----:B------:R-:W-:Y:S01]  /*1290*/  FADD.FTZ R165, -R226, R180 ;  /* 0x000000b4e2a57221 */ /* 0x000fe20000010100 */
[C---:B------:R-:W-:Y:S01]  /*12a0*/  FMUL.FTZ R156, R4.reuse, R157 ;  /* 0x0000009d049c7220 */ /* 0x040fe20000410000 */
[C---:B------:R-:W-:Y:S01]  /*12b0*/  FMUL.FTZ R174, R4.reuse, R173 ;  /* 0x000000ad04ae7220 */ /* 0x040fe20000410000 */
[C---:B------:R-:W-:Y:S01]  /*12c0*/  FMUL.FTZ R157, R4.reuse, R213 ;  /* 0x000000d5049d7220 */ /* 0x040fe20000410000 */
[C---:B------:R-:W-:Y:S01]  /*12d0*/  FMUL.FTZ R173, R4.reuse, R167 ;  /* 0x000000a704ad7220 */ /* 0x040fe20000410000 */
[----:B------:R-:W-:Y:S01]  /*12e0*/  FMUL.FTZ R172, R4, R169 ;  /* 0x000000a904ac7220 */ /* 0x000fe20000410000 */
[----:B------:R-:W-:Y:S01]  /*12f0*/  FADD.FTZ R181, -R226, R181 ;  /* 0x000000b5e2b57221 */ /* 0x000fe20000010100 */
[----:B------:R-:W-:Y:S01]  /*1300*/  FMUL.FTZ R11, R4, R11 ;  /* 0x0000000b040b7220 */ /* 0x000fe20000410000 */
[----:B------:R-:W-:Y:S01]  /*1310*/  FFMA.FTZ R61, R153, R10, R61 ;  /* 0x0000000a993d7223 */ /* 0x000fe2000001003d */
[----:B------:R-:W-:Y:S01]  /*1320*/  FADD.FTZ R121, R121, R153 ;  /* 0x0000009979797221 */ /* 0x000fe20000010000 */
[C---:B------:R-:W-:Y:S01]  /*1330*/  FADD.FTZ R213, -R226.reuse, R164 ;  /* 0x000000a4e2d57221 */ /* 0x040fe20000010100 */
[C---:B------:R-:W-:Y:S01]  /*1340*/  FADD.FTZ R167, -R226.reuse, R182 ;  /* 0x000000b6e2a77221 */ /* 0x040fe20000010100 */
[----:B------:R-:W-:Y:S01]  /*1350*/  FADD.FTZ R169, -R226, R183 ;  /* 0x000000b7e2a97221 */ /* 0x000fe20000010100 */
[----:B------:R-:W-:Y:S01]  /*1360*/  FMUL.FTZ R153, R57, R153 ;  /* 0x0000009939997220 */ /* 0x000fe20000410000 */
[----:B------:R-:W-:Y:S01]  /*1370*/  FMUL.FTZ R183, R4, R165 ;  /* 0x000000a504b77220 */ /* 0x000fe20000410000 */
[----:B------:R-:W-:Y:S01]  /*1380*/  FADD.FTZ R164, RZ, R152 ;  /* 0x00000098ffa47221 */ /* 0x000fe20000010000 */
[----:B------:R-:W-:Y:S01]  /*1390*/  FFMA.FTZ R165, R3, R152, RZ ;  /* 0x0000009803a57223 */ /* 0x000fe200000100ff */
[----:B------:R-:W-:Y:S01]  /*13a0*/  FADD.FTZ R159, -R226, R159 ;  /* 0x0000009fe29f7221 */ /* 0x000fe20000010100 */
[----:B------:R-:W-:Y:S01]  /*13b0*/  FMUL.FTZ R182, R4, R181 ;  /* 0x000000b504b67220 */ /* 0x000fe20000410000 */
[----:B------:R-:W-:Y:S01]  /*13c0*/  FFMA.FTZ R62, R154, R11, R62 ;  /* 0x0000000b9a3e7223 */ /* 0x000fe2000001003e */
[----:B------:R-:W-:Y:S01]  /*13d0*/  FADD.FTZ R122, R122, R154 ;  /* 0x0000009a7a7a7221 */ /* 0x000fe20000010000 */
[----:B------:R-:W-:Y:S01]  /*13e0*/  FMUL.FTZ R181, R4, R167 ;  /* 0x000000a704b57220 */ /* 0x000fe20000410000 */
[----:B------:R-:W-:Y:S01]  /*13f0*/  FMUL.FTZ R154, R58, R154 ;  /* 0x0000009a3a9a7220 */ /* 0x000fe20000410000 */
[----:B------:R-:W-:Y:S01]  /*1400*/  FADD.FTZ R167, R164, R153 ;  /* 0x00000099a4a77221 */ /* 0x000fe20000010000 */
[----:B------:R-:W-:Y:S01]  /*1410*/  FFMA.FTZ R164, R10, R153, R165 ;  /* 0x000000990aa47223 */ /* 0x000fe200000100a5 */
[C---:B------:R-:W-:Y:S01]  /*1420*/  FMUL.FTZ R158, R4.reuse, R159 ;  /* 0x0000009f049e7220 */ /* 0x040fe20000410000 */
[----:B------:R-:W-:Y:S01]  /*1430*/  FFMA.FTZ R63, R155, R12, R63 ;  /* 0x0000000c9b3f7223 */ /* 0x000fe2000001003f */
[----:B------:R-:W-:Y:S01]  /*1440*/  FADD.FTZ R123, R123, R155 ;  /* 0x0000009b7b7b7221 */ /* 0x000fe20000010000 */
[----:B------:R-:W-:Y:S01]  /*1450*/  FMUL.FTZ R15, R4, R15 ;  /* 0x0000000f040f7220 */ /* 0x000fe20000410000 */
        /* <DEDUP_REMOVED lines=89> */
[C---:B------:R-:W-:Y:S01]  /*19f0*/  FADD.FTZ R191, -R226.reuse, R191 ;  /* 0x000000bfe2bf7221 */ /* 0x040fe20000010100 */
[----:B------:R-:W-:Y:S01]  /*1a00*/  FFMA.FTZ R165, R219, R222, R166 ;  /* 0x000000dedba57223 */ /* 0x000fe200000100a6 */
[----:B------:R-:W-:Y:S01]  /*1a10*/  FADD.FTZ R169, -R226, R196 ;  /* 0x000000c4e2a97221 */ /* 0x000fe20000010100 */
[----:B------:R-:W-:Y:S01]  /*1a20*/  FMUL.FTZ R224, R38, R194 ;  /* 0x000000c226e07220 */ /* 0x000fe20000410000 */
[----:B------:R-:W-:Y:S01]  /*1a30*/  FADD.FTZ R167, R164, R221 ;  /* 0x000000dda4a77221 */ /* 0x000fe20000010000 */
[----:B------:R-:W-:Y:S01]  /*1a40*/  FMUL.FTZ R188, R4, R191 ;  /* 0x000000bf04bc7220 */ /* 0x000fe20000410000 */
[----:B------:R-:W-:Y:S01]  /*1a50*/  FFMA.FTZ R164, R220, R221, R165 ;  /* 0x000000dddca47223 */ /* 0x000fe200000100a5 */
[C---:B------:R-:W-:Y:S01]  /*1a60*/  FADD.FTZ R191, -R226.reuse, R199 ;  /* 0x000000c7e2bf7221 */ /* 0x040fe20000010100 */
[----:B------:R-:W-:Y:S01]  /*1a70*/  FADD.FTZ R197, -R226, R197 ;  /* 0x000000c5e2c57221 */ /* 0x000fe20000010100 */
        /* <DEDUP_REMOVED lines=9> */
[----:B------:R-:W-:Y:S01]  /*1b10*/  FFMA.FTZ R84, R200, R199, R84 ;  /* 0x000000c7c8547223 */ /* 0x000fe20000010054 */
        /* <DEDUP_REMOVED lines=8> */
[C---:B------:R-:W-:Y:S01]  /*1ba0*/  FADD.FTZ R167, -R226.reuse, R206 ;  /* 0x000000cee2a77221 */ /* 0x040fe20000010100 */
        /* <DEDUP_REMOVED lines=53> */
.L_x_13278:
[----:B------:R-:W-:Y:S05]  /*1f00*/  BSYNC B0 ;  /* 0x0000000000007941 */ /* 0x000fea0003800000 */
.L_x_13276:
[----:B------:R0:W5:Y:S01]  /*1f10*/  LDG.E R211, desc[UR4][R236.64] ;  /* 0x00000004ecd37981 */ /* 0x000162000c1e1900 */
[----:B------:R-:W-:Y:S01]  /*1f20*/  LOP3.LUT P4, RZ, R230, 0xff, RZ, 0xc0, !PT ;  /* 0x000000ffe6ff7812 */ /* 0x000fe2000788c0ff */
[----:B------:R-:W-:Y:S01]  /*1f30*/  UMOV UR6, 0xffffffff ;  /* 0xffffffff00067882 */ /* 0x000fe20000000000 */
[----:B------:R-:W-:Y:S02]  /*1f40*/  SHF.R.U32.HI R166, RZ, 0x5, R229 ;  /* 0x00000005ffa67819 */ /* 0x000fe400000116e5 */
[----:B------:R-:W-:Y:S02]  /*1f50*/  LOP3.LUT P0, RZ, R229, 0x1f, RZ, 0xc0, !PT ;  /* 0x0000001fe5ff7812 */ /* 0x000fe4000780c0ff */
[----:B------:R-:W-:-:S07]  /*1f60*/  LOP3.LUT R167, R166, 0x7fffffc, RZ, 0xc0, !PT ;  /* 0x07fffffca6a77812 */ /* 0x000fce00078ec0ff */
[----:B------:R-:W-:Y:S01]  /*1f70*/  @!P4 IADD3 R167, R167, 0x4, RZ ;  /* 0x00000004a7a7c810 */ /* 0x000fe20007ffe0ff */
[----:B0-----:R-:W-:Y:S06]  /*1f80*/  BRA.DIV UR6, `(.L_x_13279) ;  /* 0x0000002e064c7947 */ /* 0x001fec000b800000 */
        /* <DEDUP_REMOVED lines=8> */
[----:B--2---:R-:W0:Y:S04]  /*2010*/  SHFL.DOWN PT, R191, R170, 0x4, 0x1f ;  /* 0x08801f00aabf7f89 */ /* 0x004e2800000e0000 */
        /* <DEDUP_REMOVED lines=9> */
.L_x_13355:
        /* <DEDUP_REMOVED lines=20> */
[----:B-1---5:R-:W-:Y:S01]  /*21f0*/  @!P6 FSEL R191, R24, RZ, P2 ;  /* 0x000000ff18bfe208 */ /* 0x022fe20001000000 */
[----:B0-----:R-:W0:Y:S04]  /*2200*/  LDS.128 R164, [R193+0x4000] ;  /* 0x00400000c1a47984 */ /* 0x001e280000000c00 */
        /* <DEDUP_REMOVED lines=21> */
.L_x_13281:
[----:B------:R-:W-:Y:S05]  /*2360*/  BSYNC B0 ;  /* 0x0000000000007941 */ /* 0x000fea0003800000 */
.L_x_13280:
        /* <DEDUP_REMOVED lines=10> */
.L_x_13283:
[----:B------:R-:W-:Y:S05]  /*2410*/  BSYNC B0 ;  /* 0x0000000000007941 */ /* 0x000fea0003800000 */
.L_x_13282:
        /* <DEDUP_REMOVED lines=32> */
.L_x_13285:
[----:B------:R-:W-:Y:S05]  /*2620*/  BSYNC B0 ;  /* 0x0000000000007941 */ /* 0x000fea0003800000 */
.L_x_13284:
        /* <DEDUP_REMOVED lines=8> */
.L_x_13287:
[----:B------:R-:W-:Y:S05]  /*26b0*/  BSYNC B0 ;  /* 0x0000000000007941 */ /* 0x000fea0003800000 */
.L_x_13286:
        /* <DEDUP_REMOVED lines=34> */
.L_x_13289:
[----:B------:R-:W-:Y:S05]  /*28e0*/  BSYNC B0 ;  /* 0x0000000000007941 */ /* 0x000fea0003800000 */
.L_x_13288:
        /* <DEDUP_REMOVED lines=12> */
.L_x_13291:
[----:B------:R-:W-:Y:S05]  /*29b0*/  BSYNC B0 ;  /* 0x0000000000007941 */ /* 0x000fea0003800000 */
.L_x_13290:
[----:B------:R-:W-:Y:S01]  /*29c0*/  @!P6 ISETP.NE.U32.AND P3, PT, R6, RZ, PT ;  /* 0x000000ff0600e20c */ /* 0x000fe20003f65070 */
[----:B------:R-:W-:Y:S01]  /*29d0*/  BSSY B0, `(.L_x_13292) ;  /* 0x0000010000007945 */ /* 0x000fe20003800000 */
[----:B------:R-:W-:Y:S01]  /*29e0*/  @!P6 ISETP.NE.AND.EX P2, PT, R7, RZ, PT, P2 ;  /* 0x000000ff0700e20c */ /* 0x000fe20003f45320 */
        /* <DEDUP_REMOVED lines=14> */
.L_x_13293:
[----:B------:R-:W-:Y:S05]  /*2ad0*/  BSYNC B0 ;  /* 0x0000000000007941 */ /* 0x000fea0003800000 */
.L_x_13292:
        /* <DEDUP_REMOVED lines=11> */
.L_x_13295:
[----:B------:R-:W-:Y:S05]  /*2b90*/  BSYNC B0 ;  /* 0x0000000000007941 */ /* 0x000fea0003800000 */
.L_x_13294:
        /* <DEDUP_REMOVED lines=36> */
.L_x_13297:
[----:B------:R-:W-:Y:S05]  /*2de0*/  BSYNC B0 ;  /* 0x0000000000007941 */ /* 0x000fea0003800000 */
.L_x_13296:
        /* <DEDUP_REMOVED lines=10> */
.L_x_13299:
[----:B------:R-:W-:Y:S05]  /*2e90*/  BSYNC B0 ;  /* 0x0000000000007941 */ /* 0x000fea0003800000 */
.L_x_13298:
[----:B----4-:R-:W-:Y:S01]  /*2ea0*/  @P5 FMUL.FTZ R171, R166, R171 ;  /* 0x000000aba6ab5220 */ /* 0x010fe20000410000 */
[----:B------:R-:W-:Y:S01]  /*2eb0*/  @P5 LOP3.LUT P2, RZ, R225, 0xff00, RZ, 0xc0, !PT ;  /* 0x0000ff00e1ff5812 */ /* 0x000fe2000784c0ff */
        /* <DEDUP_REMOVED lines=20> */
.L_x_13301:
[----:B------:R-:W-:Y:S05]  /*3000*/  BSYNC B0 ;  /* 0x0000000000007941 */ /* 0x000fea0003800000 */
.L_x_13300:
        /* <DEDUP_REMOVED lines=10> */
.L_x_13303:
[----:B------:R-:W-:Y:S05]  /*30b0*/  BSYNC B0 ;  /* 0x0000000000007941 */ /* 0x000fea0003800000 */
.L_x_13302:
        /* <DEDUP_REMOVED lines=37> */
.L_x_13305:
[----:B------:R-:W-:Y:S05]  /*3310*/  BSYNC B0 ;  /* 0x0000000000007941 */ /* 0x000fea0003800000 */
.L_x_13304:
        /* <DEDUP_REMOVED lines=8> */
.L_x_13307:
[----:B------:R-:W-:Y:S05]  /*33a0*/  BSYNC B0 ;  /* 0x0000000000007941 */ /* 0x000fea0003800000 */
.L_x_13306:
[----:B------:R-:W-:Y:S01]  /*33b0*/  @!P6 ISETP.NE.U32.AND P3, PT, R6, RZ, PT ;  /* 0x000000ff0600e20c */ /* 0x000fe20003f65070 */
[----:B------:R-:W-:Y:S01]  /*33c0*/  BSSY B0, `(.L_x_13308) ;  /* 0x0000010000007945 */ /* 0x000fe20003800000 */
[----:B-1----:R-:W-:Y:S01]  /*33d0*/  @P1 IMAD.WIDE.U32 R238, R167, 0x10, R238 ;  /* 0x00000010a7ee1825 */ /* 0x002fe200078e00ee */
[----:B------:R-:W-:-:S03]  /*33e0*/  @!P6 ISETP.NE.AND.EX P2, PT, R7, RZ, PT, P2 ;  /* 0x000000ff0700e20c */ /* 0x000fc60003f45320 */
[----:B---3--:R-:W-:Y:S01]  /*33f0*/  @P5 FMUL.FTZ R169, R225, R169 ;  /* 0x000000a9e1a95220 */ /* 0x008fe20000410000 */
        /* <DEDUP_REMOVED lines=12> */
.L_x_13309:
[----:B------:R-:W-:Y:S05]  /*34c0*/  BSYNC B0 ;  /* 0x0000000000007941 */ /* 0x000fea0003800000 */
.L_x_13308:
        /* <DEDUP_REMOVED lines=11> */
.L_x_13311:
[----:B------:R-:W-:Y:S05]  /*3580*/  BSYNC B0 ;  /* 0x0000000000007941 */ /* 0x000fea0003800000 */
.L_x_13310:
        /* <DEDUP_REMOVED lines=23> */
[----:B------:R-:W-:Y:S01]  /*3700*/  @!P6 ISETP.NE.AND.EX P2, PT, R7, RZ, PT, P2 ;  /* 0x000000ff0700e20c */ /* 0x000fe20003f45320 */
        /* <DEDUP_REMOVED lines=13> */
.L_x_13313:
[----:B------:R-:W-:Y:S05]  /*37e0*/  BSYNC B0 ;  /* 0x0000000000007941 */ /* 0x000fea0003800000 */
.L_x_13312:
        /* <DEDUP_REMOVED lines=10> */
.L_x_13315:
[----:B------:R-:W-:Y:S05]  /*3890*/  BSYNC B0 ;  /* 0x0000000000007941 */ /* 0x000fea0003800000 */
.L_x_13314:
        /* <DEDUP_REMOVED lines=22> */
.L_x_13317:
[----:B------:R-:W-:Y:S05]  /*3a00*/  BSYNC B0 ;  /* 0x0000000000007941 */ /* 0x000fea0003800000 */
.L_x_13316:
        /* <DEDUP_REMOVED lines=10> */
.L_x_13319:
[----:B------:R-:W-:Y:S05]  /*3ab0*/  BSYNC B0 ;  /* 0x0000000000007941 */ /* 0x000fea0003800000 */
.L_x_13318:
[----:B-1----:R-:W-:Y:S01]  /*3ac0*/  @P5 FMUL.FTZ R195, R168, R195 ;  /* 0x000000c3a8c35220 */ /* 0x002fe20000410000 */
[----:B------:R-:W-:Y:S01]  /*3ad0*/  @P5 LOP3.LUT P2, RZ, R13, 0xff0000, RZ, 0xc0, !PT ;  /* 0x00ff00000dff5812 */ /* 0x000fe2000784c0ff */
[----:B------:R-:W-:Y:S01]  /*3ae0*/  @P5 FMUL.FTZ R190, R191, R190 ;  /* 0x000000bebfbe5220 */ /* 0x000fe20000410000 */
[----:B------:R-:W-:Y:S01]  /*3af0*/  @P5 LOP3.LUT P3, RZ, R13, 0xff000000, RZ, 0xc0, !PT ;  /* 0xff0000000dff5812 */ /* 0x000fe2000786c0ff */
[----:B------:R-:W-:Y:S01]  /*3b00*/  @P5 FMUL.FTZ R194, R195, R194 ;  /* 0x000000c2c3c25220 */ /* 0x000fe20000410000 */
[----:B------:R-:W-:Y:S01]  /*3b10*/  @P5 IADD3 R13, R231, 0x200, RZ ;  /* 0x00000200e70d5810 */ /* 0x000fe20007ffe0ff */
[----:B------:R-:W-:Y:S01]  /*3b20*/  @P1 IMAD.WIDE.U32 R234, R171, 0x10, R234 ;  /* 0x00000010abea1825 */ /* 0x000fe200078e00ea */
[----:B------:R-:W-:Y:S01]  /*3b30*/  SEL R164, R165, R144, P0 ;  /* 0x00000090a5a47207 */ /* 0x000fe20000000000 */
[----:B------:R-:W0:Y:S01]  /*3b40*/  @P5 LDC.64 R170, c[0x0][0x298] ;  /* 0x0000a600ffaa5b82 */ /* 0x000e220000000a00 */
[----:B------:R-:W-:Y:S01]  /*3b50*/  SEL R166, R167, R146, P0 ;  /* 0x00000092a7a67207 */ /* 0x000fe20000000000 */
[----:B------:R-:W-:Y:S01]  /*3b60*/  @P5 IMAD.WIDE.U32 R232, R13, 0x10, R232 ;  /* 0x000000100de85825 */ /* 0x000fe200078e00e8 */
[----:B------:R-:W-:Y:S01]  /*3b70*/  SEL R165, R14, R145, P0 ;  /* 0x000000910ea57207 */ /* 0x000fe20000000000 */
[----:B------:R-:W-:Y:S01]  /*3b80*/  BSSY B0, `(.L_x_13320) ;  /* 0x0000019000007945 */ /* 0x000fe20003800000 */
        /* <DEDUP_REMOVED lines=13> */
[----:B------:R-:W-:Y:S01]  /*3c60*/  @!P6 FSEL R14, R133, RZ, P3 ;  /* 0x000000ff850ee208 */ /* 0x000fe20001800000 */
[----:B------:R-:W0:Y:S01]  /*3c70*/  @P5 LDC.64 R192, c[0x0][0x298] ;  /* 0x0000a600ffc05b82 */ /* 0x000e220000000a00 */
[----:B--2---:R-:W-:-:S07]  /*3c80*/  @P1 IADD3 R167, R5, 0x280, RZ ;  /* 0x0000028005a71810 */ /* 0x004fce0007ffe0ff */
[----:B------:R-:W2:Y:S01]  /*3c90*/  @P1 LDC.64 R238, c[0x0][0x308] ;  /* 0x0000c200ffee1b82 */ /* 0x000ea20000000a00 */
[----:B---3--:R-:W-:Y:S05]  /*3ca0*/  @!P6 BRA `(.L_x_13321) ;  /* 0x000000000018e947 */ /* 0x008fea0003800000 */
[----:B------:R-:W-:Y:S01]  /*3cb0*/  ISETP.NE.U32.AND P3, PT, R6, RZ, PT ;  /* 0x000000ff0600720c */ /* 0x000fe20003f65070 */
[----:B------:R-:W-:-:S03]  /*3cc0*/  FFMA.FTZ R13, R219, R230, R229 ;  /* 0x000000e6db0d7223 */ /* 0x000fc600000100e5 */
[----:B------:R-:W-:Y:S01]  /*3cd0*/  ISETP.NE.AND.EX P3, PT, R7, RZ, PT, P3 ;  /* 0x000000ff0700720c */ /* 0x000fe20003f65330 */
[----:B------:R-:W-:-:S04]  /*3ce0*/  FADD.FTZ R13, R222, -R13 ;  /* 0x8000000dde0d7221 */ /* 0x000fc80000010000 */
[----:B------:R-:W-:-:S08]  /*3cf0*/  FMUL.FTZ R13, R4, R13 ;  /* 0x0000000d040d7220 */ /* 0x000fd00000410000 */
[----:B------:R-:W-:-:S07]  /*3d00*/  @P3 FADD.FTZ R13, R132, R13 ;  /* 0x0000000d840d3221 */ /* 0x000fce0000010000 */
.L_x_13321:
[----:B------:R-:W-:Y:S05]  /*3d10*/  BSYNC B0 ;  /* 0x0000000000007941 */ /* 0x000fea0003800000 */
.L_x_13320:
        /* <DEDUP_REMOVED lines=8> */
.L_x_13323:
[----:B------:R-:W-:Y:S05]  /*3da0*/  BSYNC B0 ;  /* 0x0000000000007941 */ /* 0x000fea0003800000 */
.L_x_13322:
[----:B------:R-:W-:Y:S01]  /*3db0*/  @!P6 ISETP.NE.U32.AND P3, PT, R6, RZ, PT ;  /* 0x000000ff0600e20c */ /* 0x000fe20003f65070 */
[----:B------:R-:W-:Y:S01]  /*3dc0*/  BSSY B0, `(.L_x_13324) ;  /* 0x0000010000007945 */ /* 0x000fe20003800000 */
[C---:B-1----:R-:W-:Y:S01]  /*3dd0*/  @P5 FMUL.FTZ R169, R13.reuse, R169 ;  /* 0x000000a90da95220 */ /* 0x042fe20000410000 */
[----:B------:R-:W-:Y:S01]  /*3de0*/  SEL R164, R13, R144, P0 ;  /* 0x000000900da47207 */ /* 0x000fe20000000000 */
[----:B--2---:R-:W-:Y:S01]  /*3df0*/  @P1 IMAD.WIDE.U32 R238, R167, 0x10, R238 ;  /* 0x00000010a7ee1825 */ /* 0x004fe200078e00ee */
[----:B------:R-:W-:-:S03]  /*3e00*/  @!P6 ISETP.NE.AND.EX P3, PT, R7, RZ, PT, P3 ;  /* 0x000000ff0700e20c */ /* 0x000fc60003f65330 */
[C---:B0-----:R-:W-:Y:S01]  /*3e10*/  @P5 FMUL.FTZ R171, R14.reuse, R171 ;  /* 0x000000ab0eab5220 */ /* 0x041fe20000410000 */
[----:B------:R-:W-:Y:S02]  /*3e20*/  @!P6 ISETP.NE.AND.EX P2, PT, R7, RZ, PT, P2 ;  /* 0x000000ff0700e20c */ /* 0x000fe40003f45320 */
[----:B------:R-:W-:Y:S02]  /*3e30*/  SEL R165, R14, R145, P0 ;  /* 0x000000910ea57207 */ /* 0x000fe40000000000 */
        /* <DEDUP_REMOVED lines=8> */
.L_x_13325:
[----:B------:R-:W-:Y:S05]  /*3ec0*/  BSYNC B0 ;  /* 0x0000000000007941 */ /* 0x000fea0003800000 */
.L_x_13324:
[----:B------:R-:W-:Y:S01]  /*3ed0*/  BSSY B0, `(.L_x_13326) ;  /* 0x000000b000007945 */ /* 0x000fe20003800000 */
[C---:B----4-:R-:W-:Y:S01]  /*3ee0*/  @P5 FMUL.FTZ R191, R13.reuse, R191 ;  /* 0x000000bf0dbf5220 */ /* 0x050fe20000410000 */
        /* <DEDUP_REMOVED lines=9> */
.L_x_13327:
[----:B------:R-:W-:Y:S05]  /*3f80*/  BSYNC B0 ;  /* 0x0000000000007941 */ /* 0x000fea0003800000 */
.L_x_13326:
[C---:B------:R-:W-:Y:S01]  /*3f90*/  SEL R167, R194.reuse, R147, P0 ;  /* 0x00000093c2a77207 */ /* 0x040fe20000000000 */
[----:B------:R-:W0:Y:S01]  /*3fa0*/  @P5 LDC.64 R236, c[0x0][0x2f8] ;  /* 0x0000be00ffec5b82 */ /* 0x000e220000000a00 */
[----:B------:R-:W-:Y:S01]  /*3fb0*/  @P5 FMUL.FTZ R13, R169, R168 ;  /* 0x000000a8a90d5220 */ /* 0x000fe20000410000 */
[----:B------:R-:W-:Y:S01]  /*3fc0*/  @P5 FMUL.FTZ R14, R171, R170 ;  /* 0x000000aaab0e5220 */ /* 0x000fe20000410000 */
[----:B------:R-:W-:Y:S01]  /*3fd0*/  @P5 FMUL.FTZ R225, R191, R190 ;  /* 0x000000bebfe15220 */ /* 0x000fe20000410000 */
[----:B------:R-:W-:Y:S01]  /*3fe0*/  @P5 FMUL.FTZ R193, R194, R193 ;  /* 0x000000c1c2c15220 */ /* 0x000fe20000410000 */
[----:B------:R1:W-:Y:S01]  /*3ff0*/  @P1 STG.E.128 desc[UR4][R238.64], R164 ;  /* 0x000000a4ee001986 */ /* 0x0003e2000c101d04 */
[C---:B------:R-:W-:Y:S01]  /*4000*/  @P5 LOP3.LUT P2, RZ, R8.reuse, 0xff00, RZ, 0xc0, !PT ;  /* 0x0000ff0008ff5812 */ /* 0x040fe2000784c0ff */
[----:B------:R-:W-:Y:S01]  /*4010*/  BSSY B0, `(.L_x_13328) ;  /* 0x000001d000007945 */ /* 0x000fe20003800000 */
[----:B------:R-:W2:Y:S01]  /*4020*/  @P5 LDC.64 R232, c[0x0][0x2f8] ;  /* 0x0000be00ffe85b82 */ /* 0x000ea20000000a00 */
[----:B------:R-:W-:Y:S01]  /*4030*/  @P5 LOP3.LUT P3, RZ, R8, 0xff, RZ, 0xc0, !PT ;  /* 0x000000ff08ff5812 */ /* 0x000fe2000786c0ff */
[----:B------:R-:W-:Y:S01]  /*4040*/  @P5 FMUL.FTZ R192, R193, R192 ;  /* 0x000000c0c1c05220 */ /* 0x000fe20000410000 */
[----:B------:R-:W-:-:S02]  /*4050*/  @P5 SEL R149, R14, RZ, P2 ;  /* 0x000000ff0e955207 */ /* 0x000fc40001000000 */
[C---:B------:R-:W-:Y:S02]  /*4060*/  @P5 LOP3.LUT P2, RZ, R8.reuse, 0xff000000, RZ, 0xc0, !PT ;  /* 0xff00000008ff5812 */ /* 0x040fe4000784c0ff */
[----:B------:R-:W-:Y:S01]  /*4070*/  @P5 SEL R148, R13, RZ, P3 ;  /* 0x000000ff0d945207 */ /* 0x000fe20001800000 */
[----:B------:R-:W3:Y:S01]  /*4080*/  @P5 LDC.64 R168, c[0x0][0x298] ;  /* 0x0000a600ffa85b82 */ /* 0x000ee20000000a00 */
[----:B------:R-:W-:Y:S02]  /*4090*/  @P5 LOP3.LUT P3, RZ, R8, 0xff0000, RZ, 0xc0, !PT ;  /* 0x00ff000008ff5812 */ /* 0x000fe4000786c0ff */
[----:B------:R-:W-:Y:S02]  /*40a0*/  @P5 SEL R151, R192, RZ, P2 ;  /* 0x000000ffc0975207 */ /* 0x000fe40001000000 */
[----:B------:R-:W-:Y:S02]  /*40b0*/  @!P6 ISETP.NE.U32.AND P2, PT, R6, RZ, PT ;  /* 0x000000ff0600e20c */ /* 0x000fe40003f45070 */
[----:B------:R-:W-:Y:S01]  /*40c0*/  @P5 IADD3 R13, R231, 0x280, RZ ;  /* 0x00000280e70d5810 */ /* 0x000fe20007ffe0ff */
[----:B------:R-:W4:Y:S01]  /*40d0*/  @P5 LDC.64 R170, c[0x0][0x298] ;  /* 0x0000a600ffaa5b82 */ /* 0x000f220000000a00 */
[----:B------:R-:W-:-:S02]  /*40e0*/  @P5 SEL R150, R225, RZ, P3 ;  /* 0x000000ffe1965207 */ /* 0x000fc40001800000 */
[----:B------:R-:W-:Y:S01]  /*40f0*/  @!P6 ISETP.NE.U32.AND P3, PT, R6, RZ, PT ;  /* 0x000000ff0600e20c */ /* 0x000fe20003f65070 */
[----:B0-----:R-:W-:Y:S01]  /*4100*/  @P5 IMAD.WIDE.U32 R236, R13, 0x10, R236 ;  /* 0x000000100dec5825 */ /* 0x001fe200078e00ec */
[C---:B------:R-:W-:Y:S02]  /*4110*/  @!P6 ISETP.NE.AND.EX P2, PT, R7.reuse, RZ, PT, P2 ;  /* 0x000000ff0700e20c */ /* 0x040fe40003f45320 */
[----:B------:R-:W-:Y:S01]  /*4120*/  @!P6 ISETP.NE.AND.EX P3, PT, R7, RZ, PT, P3 ;  /* 0x000000ff0700e20c */ /* 0x000fe20003f65330 */
[----:B------:R-:W0:Y:S01]  /*4130*/  @P5 LDC.64 R190, c[0x0][0x298] ;  /* 0x0000a600ffbe5b82 */ /* 0x000e220000000a00 */
[----:B------:R-:W-:-:S07]  /*4140*/  @!P6 FSEL R13, R136, RZ, P2 ;  /* 0x000000ff880de208 */ /* 0x000fce0001000000 */
[----:B------:R-:W0:Y:S08]  /*4150*/  @P5 LDC.64 R194, c[0x0][0x298] ;  /* 0x0000a600ffc25b82 */ /* 0x000e300000000a00 */
[----:B------:R-:W0:Y:S01]  /*4160*/  @P1 LDC.64 R234, c[0x0][0x308] ;  /* 0x0000c200ffea1b82 */ /* 0x000e220000000a00 */
[----:B-123--:R-:W-:Y:S05]  /*4170*/  @!P6 BRA `(.L_x_13329) ;  /* 0x000000000018e947 */ /* 0x00efea0003800000 */
[----:B------:R-:W-:Y:S01]  /*4180*/  ISETP.NE.U32.AND P2, PT, R6, RZ, PT ;  /* 0x000000ff0600720c */ /* 0x000fe20003f45070 */
[----:B------:R-:W-:-:S03]  /*4190*/  FFMA.FTZ R13, R199, R230, R229 ;  /* 0x000000e6c70d7223 */ /* 0x000fc600000100e5 */
[----:B------:R-:W-:Y:S01]  /*41a0*/  ISETP.NE.AND.EX P2, PT, R7, RZ, PT, P2 ;  /* 0x000000ff0700720c */ /* 0x000fe20003f45320 */
[----:B------:R-:W-:-:S04]  /*41b0*/  FADD.FTZ R13, R200, -R13 ;  /* 0x8000000dc80d7221 */ /* 0x000fc80000010000 */
[----:B------:R-:W-:-:S08]  /*41c0*/  FMUL.FTZ R13, R4, R13 ;  /* 0x0000000d040d7220 */ /* 0x000fd00000410000 */
[----:B------:R-:W-:-:S07]  /*41d0*/  @P2 FADD.FTZ R13, R136, R13 ;  /* 0x0000000d880d2221 */ /* 0x000fce0000010000 */
.L_x_13329:
[----:B------:R-:W-:Y:S05]  /*41e0*/  BSYNC B0 ;  /* 0x0000000000007941 */ /* 0x000fea0003800000 */
.L_x_13328:
        /* <DEDUP_REMOVED lines=10> */
.L_x_13331:
[----:B------:R-:W-:Y:S05]  /*4290*/  BSYNC B0 ;  /* 0x0000000000007941 */ /* 0x000fea0003800000 */
.L_x_13330:
        /* <DEDUP_REMOVED lines=8> */
[----:B-1----:R-:W-:Y:S02]  /*4320*/  @P5 SEL R149, R170, RZ, P2 ;  /* 0x000000ffaa955207 */ /* 0x002fe40001000000 */
        /* <DEDUP_REMOVED lines=13> */
.L_x_13333:
[----:B------:R-:W-:Y:S05]  /*4400*/  BSYNC B0 ;  /* 0x0000000000007941 */ /* 0x000fea0003800000 */
.L_x_13332:
        /* <DEDUP_REMOVED lines=10> */
.L_x_13335:
[----:B------:R-:W-:Y:S05]  /*44b0*/  BSYNC B0 ;  /* 0x0000000000007941 */ /* 0x000fea0003800000 */
.L_x_13334:
[----:B------:R-:W-:Y:S01]  /*44c0*/  @P5 FMUL.FTZ R195, R14, R195 ;  /* 0x000000c30ec35220 */ /* 0x000fe20000410000 */
        /* <DEDUP_REMOVED lines=21> */
[----:B------:R-:W3:Y:S01]  /*4620*/  @P5 LDC.64 R170, c[0x0][0x298] ;  /* 0x0000a600ffaa5b82 */ /* 0x000ee20000000a00 */
[----:B------:R-:W-:-:S02]  /*4630*/  @!P6 ISETP.NE.AND.EX P3, PT, R7, RZ, PT, P3 ;  /* 0x000000ff0700e20c */ /* 0x000fc40003f65330 */
[----:B------:R-:W-:Y:S02]  /*4640*/  @!P6 FSEL R13, R140, RZ, P2 ;  /* 0x000000ff8c0de208 */ /* 0x000fe40001000000 */
        /* <DEDUP_REMOVED lines=9> */
.L_x_13337:
[----:B------:R-:W-:Y:S05]  /*46e0*/  BSYNC B0 ;  /* 0x0000000000007941 */ /* 0x000fea0003800000 */
.L_x_13336:
[----:B------:R-:W-:Y:S04]  /*46f0*/  BSSY B0, `(.L_x_13338) ;  /* 0x0000008000007945 */ /* 0x000fe80003800000 */
[----:B------:R-:W-:Y:S05]  /*4700*/  @!P6 BRA `(.L_x_13339) ;  /* 0x000000000018e947 */ /* 0x000fea0003800000 */
[----:B------:R-:W-:Y:S01]  /*4710*/  ISETP.NE.U32.AND P3, PT, R6, RZ, PT ;  /* 0x000000ff0600720c */ /* 0x000fe20003f65070 */
[----:B------:R-:W-:-:S03]  /*4720*/  FFMA.FTZ R14, R204, R230, R229 ;  /* 0x000000e6cc0e7223 */ /* 0x000fc600000100e5 */
[----:B------:R-:W-:Y:S01]  /*4730*/  ISETP.NE.AND.EX P3, PT, R7, RZ, PT, P3 ;  /* 0x000000ff0700720c */ /* 0x000fe20003f65330 */
[----:B--2---:R-:W-:-:S04]  /*4740*/  FADD.FTZ R165, R209, -R14 ;  /* 0x8000000ed1a57221 */ /* 0x004fc80000010000 */
[----:B------:R-:W-:-:S08]  /*4750*/  FMUL.FTZ R14, R4, R165 ;  /* 0x000000a5040e7220 */ /* 0x000fd00000410000 */
[----:B------:R-:W-:-:S07]  /*4760*/  @P3 FADD.FTZ R14, R141, R14 ;  /* 0x0000000e8d0e3221 */ /* 0x000fce0000010000 */
.L_x_13339:
[----:B------:R-:W-:Y:S05]  /*4770*/  BSYNC B0 ;  /* 0x0000000000007941 */ /* 0x000fea0003800000 */
.L_x_13338:
[----:B-1----:R-:W-:Y:S01]  /*4780*/  @P5 FMUL.FTZ R9, R13, R9 ;  /* 0x000000090d095220 */ /* 0x002fe20000410000 */
[----:B0-----:R-:W-:Y:S01]  /*4790*/  @P5 FMUL.FTZ R169, R14, R169 ;  /* 0x000000a90ea95220 */ /* 0x001fe20000410000 */
[----:B------:R-:W-:Y:S01]  /*47a0*/  @!P6 ISETP.NE.AND.EX P2, PT, R7, RZ, PT, P2 ;  /* 0x000000ff0700e20c */ /* 0x000fe20003f45320 */
[----:B------:R-:W-:Y:S01]  /*47b0*/  BSSY B0, `(.L_x_13340) ;  /* 0x000000c000007945 */ /* 0x000fe20003800000 */
[----:B------:R-:W-:Y:S01]  /*47c0*/  @P5 FMUL.FTZ R8, R9, R8 ;  /* 0x0000000809085220 */ /* 0x000fe20000410000 */
[----:B------:R-:W-:Y:S01]  /*47d0*/  @P5 LOP3.LUT P3, RZ, R211, 0xff, RZ, 0xc0, !PT ;  /* 0x000000ffd3ff5812 */ /* 0x000fe2000786c0ff */
[----:B------:R-:W-:Y:S01]  /*47e0*/  @P5 FMUL.FTZ R168, R169, R168 ;  /* 0x000000a8a9a85220 */ /* 0x000fe20000410000 */
        /* <DEDUP_REMOVED lines=8> */
.L_x_13341:
[----:B------:R-:W-:Y:S05]  /*4870*/  BSYNC B0 ;  /* 0x0000000000007941 */ /* 0x000fea0003800000 */
.L_x_13340:
[----:B---3--:R-:W-:Y:S01]  /*4880*/  @P5 FMUL.FTZ R171, R9, R171 ;  /* 0x000000ab09ab5220 */ /* 0x008fe20000410000 */
[----:B------:R-:W-:Y:S01]  /*4890*/  @P5 LOP3.LUT P2, RZ, R211, 0xff00, RZ, 0xc0, !PT ;  /* 0x0000ff00d3ff5812 */ /* 0x000fe2000784c0ff */
[----:B------:R-:W-:Y:S01]  /*48a0*/  BSSY B0, `(.L_x_13342) ;  /* 0x0000013000007945 */ /* 0x000fe20003800000 */
[----:B--2---:R-:W-:Y:S01]  /*48b0*/  @P5 SEL R148, R8, RZ, P3 ;  /* 0x000000ff08945207 */ /* 0x004fe20001800000 */
        /* <DEDUP_REMOVED lines=17> */
.L_x_13343:
[----:B------:R-:W-:Y:S05]  /*49d0*/  BSYNC B0 ;  /* 0x0000000000007941 */ /* 0x000fea0003800000 */
.L_x_13342:
        /* <DEDUP_REMOVED lines=18> */
.L_x_13275:
        /* <DEDUP_REMOVED lines=28> */
.L_x_13279:
[----:B--2---:R-:W-:Y:S01]  /*4cc0*/  HFMA2.MMA R194, -RZ, RZ, 0, 9.5367431640625e-07 ;  /* 0x00000010ffc27435 */ /* 0x004fe200000001ff */
[----:B------:R-:W-:Y:S02]  /*4cd0*/  MOV R195, R164 ;  /* 0x000000a400c37202 */ /* 0x000fe40000000f00 */
[----:B------:R-:W-:Y:S02]  /*4ce0*/  MOV R229, 0x1f ;  /* 0x0000001f00e57802 */ /* 0x000fe40000000f00 */
[----:B------:R-:W-:-:S07]  /*4cf0*/  MOV R192, 0xffffffff ;  /* 0xffffffff00c07802 */ /* 0x000fce0000000f00 */
[----:B-----5:R-:W-:Y:S05]  /*4d00*/  WARPSYNC.COLLECTIVE R192, `(.L_x_13345) ;  /* 0x00000000c0087348 */ /* 0x020fea0003c00000 */
[----:B------:R0:W1:Y:S02]  /*4d10*/  SHFL.DOWN P1, R193, R195, R194, R229 ;  /* 0x080000c2c3c17389 */ /* 0x00006400000200e5 */
[----:B01---5:R-:W-:Y:S01]  /*4d20*/  ENDCOLLECTIVE ;  /* 0x000000000000791b */ /* 0x023fe20003800000 */
.L_x_13345:
[----:B------:R-:W-:Y:S02]  /*4d30*/  MOV R195, R165 ;  /* 0x000000a500c37202 */ /* 0x000fe40000000f00 */
[----:B------:R-:W-:-:S07]  /*4d40*/  MOV R169, R193 ;  /* 0x000000c100a97202 */ /* 0x000fce0000000f00 */
[----:B------:R-:W-:Y:S05]  /*4d50*/  WARPSYNC.COLLECTIVE R192, `(.L_x_13346) ;  /* 0x00000000c0087348 */ /* 0x000fea0003c00000 */
[----:B------:R0:W1:Y:S02]  /*4d60*/  SHFL.DOWN P1, R193, R195, R194, R229 ;  /* 0x080000c2c3c17389 */ /* 0x00006400000200e5 */
[----:B01----:R-:W-:Y:S01]  /*4d70*/  ENDCOLLECTIVE ;  /* 0x000000000000791b */ /* 0x003fe20003800000 */
.L_x_13346:
[----:B------:R-:W-:Y:S01]  /*4d80*/  FADD.FTZ R169, R169, R164 ;  /* 0x000000a4a9a97221 */ /* 0x000fe20000010000 */
[----:B------:R-:W-:-:S04]  /*4d90*/  HFMA2.MMA R194, -RZ, RZ, 0, 4.76837158203125e-07 ;  /* 0x00000008ffc27435 */ /* 0x000fc800000001ff */
[----:B------:R-:W-:Y:S02]  /*4da0*/  MOV R195, R169 ;  /* 0x000000a900c37202 */ /* 0x000fe40000000f00 */
[----:B------:R-:W-:-:S07]  /*4db0*/  MOV R168, R193 ;  /* 0x000000c100a87202 */ /* 0x000fce0000000f00 */
[----:B------:R-:W-:Y:S05]  /*4dc0*/  WARPSYNC.COLLECTIVE R192, `(.L_x_13347) ;  /* 0x00000000c0087348 */ /* 0x000fea0003c00000 */
[----:B------:R0:W1:Y:S02]  /*4dd0*/  SHFL.DOWN P1, R193, R195, R194, R229 ;  /* 0x080000c2c3c17389 */ /* 0x00006400000200e5 */
[----:B01----:R-:W-:Y:S01]  /*4de0*/  ENDCOLLECTIVE ;  /* 0x000000000000791b */ /* 0x003fe20003800000 */
.L_x_13347:
[----:B------:R-:W-:-:S05]  /*4df0*/  FADD.FTZ R168, R168, R165 ;  /* 0x000000a5a8a87221 */ /* 0x000fca0000010000 */
[----:B------:R-:W-:Y:S02]  /*4e00*/  MOV R195, R168 ;  /* 0x000000a800c37202 */ /* 0x000fe40000000f00 */
[----:B------:R-:W-:-:S07]  /*4e10*/  MOV R170, R193 ;  /* 0x000000c100aa7202 */ /* 0x000fce0000000f00 */
[----:B------:R-:W-:Y:S05]  /*4e20*/  WARPSYNC.COLLECTIVE R192, `(.L_x_13348) ;  /* 0x00000000c0087348 */ /* 0x000fea0003c00000 */
[----:B------:R0:W1:Y:S02]  /*4e30*/  SHFL.DOWN P1, R193, R195, R194, R229 ;  /* 0x080000c2c3c17389 */ /* 0x00006400000200e5 */
[----:B01----:R-:W-:Y:S01]  /*4e40*/  ENDCOLLECTIVE ;  /* 0x000000000000791b */ /* 0x003fe20003800000 */
.L_x_13348:
[----:B------:R-:W-:Y:S01]  /*4e50*/  FADD.FTZ R170, R169, R170 ;  /* 0x000000aaa9aa7221 */ /* 0x000fe20000010000 */
[----:B------:R-:W-:-:S04]  /*4e60*/  HFMA2.MMA R194, -RZ, RZ, 0, 2.384185791015625e-07 ;  /* 0x00000004ffc27435 */ /* 0x000fc800000001ff */
[----:B------:R-:W-:Y:S02]  /*4e70*/  MOV R195, R170 ;  /* 0x000000aa00c37202 */ /* 0x000fe40000000f00 */
[----:B------:R-:W-:-:S07]  /*4e80*/  MOV R171, R193 ;  /* 0x000000c100ab7202 */ /* 0x000fce0000000f00 */
[----:B------:R-:W-:Y:S05]  /*4e90*/  WARPSYNC.COLLECTIVE R192, `(.L_x_13349) ;  /* 0x00000000c0087348 */ /* 0x000fea0003c00000 */
[----:B------:R0:W1:Y:S02]  /*4ea0*/  SHFL.DOWN P1, R193, R195, R194, R229 ;  /* 0x080000c2c3c17389 */ /* 0x00006400000200e5 */
[----:B01----:R-:W-:Y:S01]  /*4eb0*/  ENDCOLLECTIVE ;  /* 0x000000000000791b */ /* 0x003fe20003800000 */
.L_x_13349:
[----:B------:R-:W-:-:S05]  /*4ec0*/  FADD.FTZ R171, R168, R171 ;  /* 0x000000aba8ab7221 */ /* 0x000fca0000010000 */
[----:B------:R-:W-:Y:S02]  /*4ed0*/  MOV R195, R171 ;  /* 0x000000ab00c37202 */ /* 0x000fe40000000f00 */
[----:B------:R-:W-:-:S07]  /*4ee0*/  MOV R191, R193 ;  /* 0x000000c100bf7202 */ /* 0x000fce0000000f00 */
[----:B------:R-:W-:Y:S05]  /*4ef0*/  WARPSYNC.COLLECTIVE R192, `(.L_x_13350) ;  /* 0x00000000c0087348 */ /* 0x000fea0003c00000 */
[----:B------:R0:W1:Y:S02]  /*4f00*/  SHFL.DOWN P1, R193, R195, R194, R229 ;  /* 0x080000c2c3c17389 */ /* 0x00006400000200e5 */
[----:B01----:R-:W-:Y:S01]  /*4f10*/  ENDCOLLECTIVE ;  /* 0x000000000000791b */ /* 0x003fe20003800000 */
.L_x_13350:
[----:B------:R-:W-:Y:S01]  /*4f20*/  FADD.FTZ R191, R170, R191 ;  /* 0x000000bfaabf7221 */ /* 0x000fe20000010000 */
[----:B------:R-:W-:-:S04]  /*4f30*/  HFMA2.MMA R194, -RZ, RZ, 0, 1.1920928955078125e-07 ;  /* 0x00000002ffc27435 */ /* 0x000fc800000001ff */
[----:B------:R-:W-:Y:S02]  /*4f40*/  MOV R195, R191 ;  /* 0x000000bf00c37202 */ /* 0x000fe40000000f00 */
[----:B------:R-:W-:-:S07]  /*4f50*/  MOV R190, R193 ;  /* 0x000000c100be7202 */ /* 0x000fce0000000f00 */
[----:B------:R-:W-:Y:S05]  /*4f60*/  WARPSYNC.COLLECTIVE R192, `(.L_x_13351) ;  /* 0x00000000c0087348 */ /* 0x000fea0003c00000 */
[----:B------:R0:W1:Y:S02]  /*4f70*/  SHFL.DOWN P1, R193, R195, R194, R229 ;  /* 0x080000c2c3c17389 */ /* 0x00006400000200e5 */
[----:B01----:R-:W-:Y:S01]  /*4f80*/  ENDCOLLECTIVE ;  /* 0x000000000000791b */ /* 0x003fe20003800000 */
.L_x_13351:
[----:B------:R-:W-:-:S05]  /*4f90*/  FADD.FTZ R190, R171, R190 ;  /* 0x000000beabbe7221 */ /* 0x000fca0000010000 */
[----:B------:R-:W-:Y:S02]  /*4fa0*/  MOV R195, R190 ;  /* 0x000000be00c37202 */ /* 0x000fe40000000f00 */
[----:B------:R-:W-:-:S07]  /*4fb0*/  MOV R164, R193 ;  /* 0x000000c100a47202 */ /* 0x000fce0000000f00 */
[----:B------:R-:W-:Y:S05]  /*4fc0*/  WARPSYNC.COLLECTIVE R192, `(.L_x_13352) ;  /* 0x00000000c0087348 */ /* 0x000fea0003c00000 */
[----:B------:R0:W1:Y:S02]  /*4fd0*/  SHFL.DOWN P1, R193, R195, R194, R229 ;  /* 0x080000c2c3c17389 */ /* 0x00006400000200e5 */
[----:B01----:R-:W-:Y:S01]  /*4fe0*/  ENDCOLLECTIVE ;  /* 0x000000000000791b */ /* 0x003fe20003800000 */
.L_x_13352:
[----:B------:R-:W-:Y:S01]  /*4ff0*/  FADD.FTZ R164, R191, R164 ;  /* 0x000000a4bfa47221 */ /* 0x000fe20000010000 */
[----:B------:R-:W-:-:S04]  /*5000*/  HFMA2.MMA R194, -RZ, RZ, 0, 5.9604644775390625e-08 ;  /* 0x00000001ffc27435 */ /* 0x000fc800000001ff */
[----:B------:R-:W-:Y:S02]  /*5010*/  MOV R195, R164 ;  /* 0x000000a400c37202 */ /* 0x000fe40000000f00 */
[----:B------:R-:W-:-:S07]  /*5020*/  MOV R165, R193 ;  /* 0x000000c100a57202 */ /* 0x000fce0000000f00 */
[----:B------:R-:W-:Y:S05]  /*5030*/  WARPSYNC.COLLECTIVE R192, `(.L_x_13353) ;  /* 0x00000000c0087348 */ /* 0x000fea0003c00000 */
[----:B------:R0:W1:Y:S02]  /*5040*/  SHFL.DOWN P1, R193, R195, R194, R229 ;  /* 0x080000c2c3c17389 */ /* 0x00006400000200e5 */
[----:B01----:R-:W-:Y:S01]  /*5050*/  ENDCOLLECTIVE ;  /* 0x000000000000791b */ /* 0x003fe20003800000 */
.L_x_13353:
[----:B------:R-:W-:-:S05]  /*5060*/  FADD.FTZ R165, R190, R165 ;  /* 0x000000a5bea57221 */ /* 0x000fca0000010000 */
[----:B------:R-:W-:Y:S02]  /*5070*/  MOV R195, R165 ;  /* 0x000000a500c37202 */ /* 0x000fe40000000f00 */
[----:B------:R-:W-:-:S07]  /*5080*/  MOV R169, R193 ;  /* 0x000000c100a97202 */ /* 0x000fce0000000f00 */
[----:B------:R-:W-:Y:S05]  /*5090*/  WARPSYNC.COLLECTIVE R192, `(.L_x_13354) ;  /* 0x00000000c0087348 */ /* 0x000fea0003c00000 */
[----:B------:R0:W1:Y:S02]  /*50a0*/  SHFL.DOWN P1, R193, R195, R194, R229 ;  /* 0x080000c2c3c17389 */ /* 0x00006400000200e5 */
[----:B01----:R-:W-:Y:S01]  /*50b0*/  ENDCOLLECTIVE ;  /* 0x000000000000791b */ /* 0x003fe20003800000 */
.L_x_13354:
[----:B------:R-:W-:Y:S01]  /*50c0*/  MOV R168, R193 ;  /* 0x000000c100a87202 */ /* 0x000fe20000000f00 */
[----:B------:R-:W-:Y:S06]  /*50d0*/  BRA `(.L_x_13355) ;  /* 0xffffffcc00f47947 */ /* 0x000fec000383ffff */
.L_x_13356:
        /* <DEDUP_REMOVED lines=10> */
.L_x_14053:


//--------------------- .text._ZN10layer_norm13ln_bwd_kernelINS_13Kernel_traitsIfffffjLj4096ELj1ELj1ELj4ELj16ENS_18Kernel_traits_baseILj4096EfffffjLj128EEEEELb1ELb1ELb0ELb0EEEvNS_9BwdParamsE --------------------------
	.section	.text._ZN10layer_norm13ln_bwd_kernelINS_13Kernel_traitsIfffffjLj4096ELj1ELj1ELj4ELj16ENS_18Kernel_traits_baseILj4096EfffffjLj128EEEEELb1ELb1ELb0ELb0EEEvNS_9BwdParamsE,"ax",@progbits
	.align	128
        .global         _ZN10layer_norm13ln_bwd_kernelINS_13Kernel_traitsIfffffjLj4096ELj1ELj1ELj4ELj16ENS_18Kernel_traits_baseILj4096EfffffjLj128EEEEELb1ELb1ELb0ELb0EEEvNS_9BwdParamsE
        .type           _ZN10layer_norm13ln_bwd_kernelINS_13Kernel_traitsIfffffjLj4096ELj1ELj1ELj4ELj16ENS_18Kernel_traits_baseILj4096EfffffjLj128EEEEELb1ELb1ELb0ELb0EEEvNS_9BwdParamsE,@function
        .size           _ZN10layer_norm13ln_bwd_kernelINS_13Kernel_traitsIfffffjLj4096ELj1ELj1ELj4ELj16ENS_18Kernel_traits_baseILj4096EfffffjLj128EEEEELb1ELb1ELb0ELb0EEEvNS_9BwdParamsE,(.L_x_14054 - _ZN10layer_norm13ln_bwd_kernelINS_13Kernel_traitsIfffffjLj4096ELj1ELj1ELj4ELj16ENS_18Kernel_traits_baseILj4096EfffffjLj128EEEEELb1ELb1ELb0ELb0EEEvNS_9BwdParamsE)
        .other          _ZN10layer_norm13ln_bwd_kernelINS_13Kernel_traitsIfffffjLj4096ELj1ELj1ELj4ELj16ENS_18Kernel_traits_baseILj4096EfffffjLj128EEEEELb1ELb1ELb0ELb0EEEvNS_9BwdParamsE,@"STO_CUDA_ENTRY STV_DEFAULT"
_ZN10layer_norm13ln_bwd_kernelINS_13Kernel_traitsIfffffjLj4096ELj1ELj1ELj4ELj16ENS_18Kernel_traits_baseILj4096EfffffjLj128EEEEELb1ELb1ELb0ELb0EEEvNS_9BwdParamsE:
.text._ZN10layer_norm13ln_bwd_kernelINS_13Kernel_traitsIfffffjLj4096ELj1ELj1ELj4ELj16ENS_18Kernel_traits_baseILj4096EfffffjLj128EEEEELb1ELb1ELb0ELb0EEEvNS_9BwdParamsE:
        /* <DEDUP_REMOVED lines=22> */
[----:B------:R1:W-:Y:S03]  /*0160*/  STL [R1+0x94], R12 ;  /* 0x0000940c01007387 */ /* 0x0003e60000100800 */
[----:B------:R-:W-:Y:S01]  /*0170*/  LEA.HI.SX32 R0, R0, R3, 0x1e ;  /* 0x0000000300007211 */ /* 0x000fe200078ff2ff */
[----:B------:R-:W3:Y:S01]  /*0180*/  LDL.64 R100, [R1+0x70] ;  /* 0x0000700001647983 */ /* 0x000ee20000100a00 */
[----:B------:R-:W-:Y:S02]  /*0190*/  MOV R3, R12 ;  /* 0x0000000c00037202 */ /* 0x000fe40000000f00 */
[C---:B------:R-:W-:Y:S01]  /*01a0*/  LOP3.LUT P0, RZ, R0.reuse, 0xffffff80, RZ, 0xc0, !PT ;  /* 0xffffff8000ff7812 */ /* 0x040fe2000780c0ff */
[----:B------:R-:W3:Y:S01]  /*01b0*/  LDL.64 R102, [R1+0x78] ;  /* 0x0000780001667983 */ /* 0x000ee20000100a00 */
[----:B------:R-:W-:-:S02]  /*01c0*/  ISETP.GE.U32.AND P6, PT, R0, 0x100, PT ;  /* 0x000001000000780c */ /* 0x000fc40003fc6070 */
[C---:B------:R-:W-:Y:S01]  /*01d0*/  ISETP.GE.U32.AND P5, PT, R0.reuse, 0x180, PT ;  /* 0x000001800000780c */ /* 0x040fe20003fa6070 */
[----:B------:R-:W4:Y:S01]  /*01e0*/  LDL.64 R104, [R1+0x80] ;  /* 0x0000800001687983 */ /* 0x000f220000100a00 */
[----:B------:R-:W-:-:S03]  /*01f0*/  ISETP.GE.U32.AND P4, PT, R0, 0x200, PT ;  /* 0x000002000000780c */ /* 0x000fc60003f86070 */
[----:B------:R-:W4:Y:S04]  /*0200*/  LDL.64 R106, [R1+0x88] ;  /* 0x00008800016a7983 */ /* 0x000f280000100a00 */
[----:B------:R-:W-:Y:S01]  /*0210*/  @P0 LOP3.LUT R2, R2, 0x80, RZ, 0xfc, !PT ;  /* 0x0000008002020812 */ /* 0x000fe200078efcff */
[----:B--2---:R-:W2:Y:S01]  /*0220*/  @P0 LDC.64 R4, c[0x0][0x260] ;  /* 0x00009800ff040b82 */ /* 0x004ea20000000a00 */
[----:B------:R-:W-:Y:S01]  /*0230*/  ULDC.64 UR4, c[0x0][0x208] ;  /* 0x0000820000047ab9 */ /* 0x000fe20000000a00 */
[----:B------:R-:W4:Y:S01]  /*0240*/  LDL.64 R96, [R1+0x50] ;  /* 0x0000500001607983 */ /* 0x000f220000100a00 */
[----:B------:R-:W-:-:S03]  /*0250*/  LOP3.LUT R2, R2, 0xffffffbf, RZ, 0xc0, !PT ;  /* 0xffffffbf02027812 */ /* 0x000fc600078ec0ff */
[----:B------:R-:W4:Y:S01]  /*0260*/  LDL.64 R98, [R1+0x58] ;  /* 0x0000580001627983 */ /* 0x000f220000100a00 */
[----:B------:R-:W-:Y:S01]  /*0270*/  @P6 LOP3.LUT R2, R2, 0x40, RZ, 0xfc, !PT ;  /* 0x0000004002026812 */ /* 0x000fe200078efcff */
[----:B------:R-:W0:Y:S02]  /*0280*/  @P0 LDC.64 R6, c[0x0][0x278] ;  /* 0x00009e00ff060b82 */ /* 0x000e240000000a00 */
[----:B------:R-:W4:Y:S01]  /*0290*/  LDL.64 R92, [R1+0x60] ;  /* 0x00006000015c7983 */ /* 0x000f220000100a00 */
[----:B------:R-:W-:-:S03]  /*02a0*/  LOP3.LUT R2, R2, 0xffffffdf, RZ, 0xc0, !PT ;  /* 0xffffffdf02027812 */ /* 0x000fc600078ec0ff */
[----:B------:R-:W4:Y:S01]  /*02b0*/  LDL.64 R94, [R1+0x68] ;  /* 0x00006800015e7983 */ /* 0x000f220000100a00 */
[----:B------:R-:W-:Y:S01]  /*02c0*/  @P5 LOP3.LUT R2, R2, 0x20, RZ, 0xfc, !PT ;  /* 0x0000002002025812 */ /* 0x000fe200078efcff */
[----:B------:R-:W1:Y:S01]  /*02d0*/  @P6 LDC.64 R8, c[0x0][0x260] ;  /* 0x00009800ff086b82 */ /* 0x000e620000000a00 */
[----:B------:R-:W-:Y:S01]  /*02e0*/  ISETP.GE.U32.AND P3, PT, R0, 0x280, PT ;  /* 0x000002800000780c */ /* 0x000fe20003f66070 */
        /* <DEDUP_REMOVED lines=10> */
[C---:B--2---:R-:W-:Y:S01]  /*0390*/  @P0 IMAD.WIDE.U32 R4, R3.reuse, 0x10, R4 ;  /* 0x0000001003040825 */ /* 0x044fe200078e0004 */
[----:B------:R-:W-:Y:S01]  /*03a0*/  P2R R76, PR, RZ, 0x40 ;  /* 0x00000040ff4c7803 */ /* 0x000fe20000000000 */
[----:B------:R-:W2:Y:S01]  /*03b0*/  LDL.64 R80, [R1+0x20] ;  /* 0x0000200001507983 */ /* 0x000ea20000100a00 */
[----:B------:R-:W-:Y:S01]  /*03c0*/  LOP3.LUT R2, R2, 0xfffffffb, RZ, 0xc0, !PT ;  /* 0xfffffffb02027812 */ /* 0x000fe200078ec0ff */
[C---:B0-----:R-:W-:Y:S01]  /*03d0*/  @P0 IMAD.WIDE.U32 R6, R3.reuse, 0x10, R6 ;  /* 0x0000001003060825 */ /* 0x041fe200078e0006 */
[----:B------:R-:W-:Y:S01]  /*03e0*/  @P0 LOP3.LUT R3, R3, 0x80, RZ, 0xfc, !PT ;  /* 0x0000008003030812 */ /* 0x000fe200078efcff */
[----:B------:R-:W2:Y:S01]  /*03f0*/  LDL.64 R82, [R1+0x28] ;  /* 0x0000280001527983 */ /* 0x000ea20000100a00 */
[----:B------:R-:W-:Y:S01]  /*0400*/  @P2 LOP3.LUT R2, R2, 0x4, RZ, 0xfc, !PT ;  /* 0x0000000402022812 */ /* 0x000fe200078efcff */
[----:B------:R-:W0:Y:S02]  /*0410*/  @P5 LDC.64 R16, c[0x0][0x260] ;  /* 0x00009800ff105b82 */ /* 0x000e240000000a00 */
[----:B-1----:R-:W-:-:S04]  /*0420*/  @P6 IMAD.WIDE.U32 R12, R3, 0x10, R8 ;  /* 0x00000010030c6825 */ /* 0x002fc800078e0008 */
[C---:B------:R-:W-:Y:S01]  /*0430*/  @P6 IMAD.WIDE.U32 R14, R3.reuse, 0x10, R10 ;  /* 0x00000010030e6825 */ /* 0x040fe200078e000a */
[----:B------:R-:W-:Y:S01]  /*0440*/  @P6 IADD3 R3, R3, 0x80, RZ ;  /* 0x0000008003036810 */ /* 0x000fe20007ffe0ff */
[----:B------:R-:W1:Y:S01]  /*0450*/  @P5 LDC.64 R18, c[0x0][0x278] ;  /* 0x00009e00ff125b82 */ /* 0x000e620000000a00 */
[----:B------:R-:W-:-:S07]  /*0460*/  LOP3.LUT P6, RZ, R2, 0x80, RZ, 0xc0, !PT ;  /* 0x0000008002ff7812 */ /* 0x000fce00078cc0ff */
[----:B------:R-:W4:Y:S01]  /*0470*/  @P4 LDC.64 R58, c[0x0][0x278] ;  /* 0x00009e00ff3a4b82 */ /* 0x000f220000000a00 */
[----:B------:R-:W-:Y:S01]  /*0480*/  ISETP.GE.U32.AND P1, PT, R0, 0x380, PT ;  /* 0x000003800000780c */ /* 0x000fe20003f26070 */
[----:B0-----:R-:W-:-:S06]  /*0490*/  @P5 IMAD.WIDE.U32 R16, R3, 0x10, R16 ;  /* 0x0000001003105825 */ /* 0x001fcc00078e0010 */
[----:B------:R-:W0:Y:S01]  /*04a0*/  @P4 LDC.64 R56, c[0x0][0x260] ;  /* 0x00009800ff384b82 */ /* 0x000e220000000a00 */
[----:B-1----:R-:W-:-:S07]  /*04b0*/  @P5 IMAD.WIDE.U32 R18, R3, 0x10, R18 ;  /* 0x0000001003125825 */ /* 0x002fce00078e0012 */
[----:B------:R-:W1:Y:S01]  /*04c0*/  @P3 LDC.64 R8, c[0x0][0x260] ;  /* 0x00009800ff083b82 */ /* 0x000e620000000a00 */
[----:B------:R-:W-:-:S07]  /*04d0*/  ISETP.GE.U32.AND P0, PT, R0, 0x400, PT ;  /* 0x000004000000780c */ /* 0x000fce0003f06070 */
[----:B------:R-:W1:Y:S08]  /*04e0*/  @P3 LDC.64 R10, c[0x0][0x278] ;  /* 0x00009e00ff0a3b82 */ /* 0x000e700000000a00 */
[----:B------:R-:W1:Y:S08]  /*04f0*/  @P2 LDC.64 R64, c[0x0][0x260] ;  /* 0x00009800ff402b82 */ /* 0x000e700000000a00 */
[----:B------:R-:W1:Y:S01]  /*0500*/  @P2 LDC.64 R66, c[0x0][0x278] ;  /* 0x00009e00ff422b82 */ /* 0x000e620000000a00 */
[----:B---3--:R-:W3:Y:S04]  /*0510*/  @P6 LDG.E.128 R100, desc[UR4][R6.64] ;  /* 0x0000000406646981 */ /* 0x008ee8000c1e1d00 */
[----:B----4-:R-:W4:Y:S01]  /*0520*/  @P6 LDG.E.128 R104, desc[UR4][R4.64] ;  /* 0x0000000404686981 */ /* 0x010f22000c1e1d00 */
[----:B------:R-:W-:-:S02]  /*0530*/  @P5 IADD3 R3, R3, 0x80, RZ ;  /* 0x0000008003035810 */ /* 0x000fc40007ffe0ff */
[----:B------:R-:W1:Y:S03]  /*0540*/  @P1 LDC.64 R68, c[0x0][0x260] ;  /* 0x00009800ff441b82 */ /* 0x000e660000000a00 */
[----:B------:R-:W-:-:S05]  /*0550*/  @P4 IMAD.WIDE.U32 R58, R3, 0x10, R58 ;  /* 0x00000010033a4825 */ /* 0x000fca00078e003a */
[----:B------:R-:W1:Y:S08]  /*0560*/  @P1 LDC.64 R70, c[0x0][0x278] ;  /* 0x00009e00ff461b82 */ /* 0x000e700000000a00 */
[----:B------:R-:W1:Y:S08]  /*0570*/  @P0 LDC.64 R72, c[0x0][0x260] ;  /* 0x00009800ff480b82 */ /* 0x000e700000000a00 */
[----:B------:R-:W1:Y:S01]  /*0580*/  @P0 LDC.64 R74, c[0x0][0x278] ;  /* 0x00009e00ff4a0b82 */ /* 0x000e620000000a00 */
[----:B------:R-:W4:Y:S04]  /*0590*/  @P5 LDG.E.128 R88, desc[UR4][R16.64] ;  /* 0x0000000410585981 */ /* 0x000f28000c1e1d00 */
[----:B------:R-:W4:Y:S04]  /*05a0*/  @P5 LDG.E.128 R84, desc[UR4][R18.64] ;  /* 0x0000000412545981 */ /* 0x000f28000c1e1d00 */
[----:B--2---:R-:W2:Y:S04]  /*05b0*/  @P4 LDG.E.128 R80, desc[UR4][R58.64] ;  /* 0x000000043a504981 */ /* 0x004ea8000c1e1d00 */
[----:B---3--:R3:W-:Y:S04]  /*05c0*/  @P6 STL.64 [R1+0x70], R100 ;  /* 0x0000706401006387 */ /* 0x0087e80000100a00 */
[----:B------:R3:W-:Y:S04]  /*05d0*/  @P6 STL.64 [R1+0x78], R102 ;  /* 0x0000786601006387 */ /* 0x0007e80000100a00 */
[----:B----4-:R4:W-:Y:S04]  /*05e0*/  @P6 STL.64 [R1+0x80], R104 ;  /* 0x0000806801006387 */ /* 0x0109e80000100a00 */
[----:B------:R4:W-:Y:S01]  /*05f0*/  @P6 STL.64 [R1+0x88], R106 ;  /* 0x0000886a01006387 */ /* 0x0009e20000100a00 */
[----:B------:R-:W-:-:S13]  /*0600*/  ISETP.NE.AND P6, PT, R76, RZ, PT ;  /* 0x000000ff4c00720c */ /* 0x000fda0003fc5270 */
[----:B------:R-:W2:Y:S04]  /*0610*/  @P6 LDG.E.128 R96, desc[UR4][R12.64] ;  /* 0x000000040c606981 */ /* 0x000ea8000c1e1d00 */
[----:B------:R-:W2:Y:S01]  /*0620*/  @P6 LDG.E.128 R92, desc[UR4][R14.64] ;  /* 0x000000040e5c6981 */ /* 0x000ea2000c1e1d00 */
[C---:B0-----:R-:W-:Y:S01]  /*0630*/  @P4 IMAD.WIDE.U32 R56, R3.reuse, 0x10, R56 ;  /* 0x0000001003384825 */ /* 0x041fe200078e0038 */
[----:B------:R-:W-:Y:S02]  /*0640*/  @P4 IADD3 R3, R3, 0x80, RZ ;  /* 0x0000008003034810 */ /* 0x000fe40007ffe0ff */
[----:B------:R-:W-:Y:S02]  /*0650*/  LOP3.LUT R2, R2, 0xfffffffd, RZ, 0xc0, !PT ;  /* 0xfffffffd02027812 */ /* 0x000fe400078ec0ff */
[----:B------:R-:W-:Y:S01]  /*0660*/  LEA.HI R0, R140, UR6, RZ, 0x19 ;  /* 0x000000068c007c11 */ /* 0x000fe2000f8fc8ff */
[C---:B-1----:R-:W-:Y:S01]  /*0670*/  @P3 IMAD.WIDE.U32 R60, R3.reuse, 0x10, R8 ;  /* 0x00000010033c3825 */ /* 0x042fe200078e0008 */
[----:B------:R0:W5:Y:S03]  /*0680*/  @P4 LDG.E.128 R20, desc[UR4][R56.64] ;  /* 0x0000000438144981 */ /* 0x000166000c1e1d00 */
[C---:B------:R-:W-:Y:S01]  /*0690*/  @P3 IMAD.WIDE.U32 R62, R3.reuse, 0x10, R10 ;  /* 0x00000010033e3825 */ /* 0x040fe200078e000a */
        /* <DEDUP_REMOVED lines=8> */
[C---:B------:R-:W-:Y:S01]  /*0720*/  @P1 IMAD.WIDE.U32 R68, R3.reuse, 0x10, R68 ;  /* 0x0000001003441825 */ /* 0x040fe200078e0044 */
[----:B------:R-:W-:Y:S01]  /*0730*/  LOP3.LUT R2, R2, 0xfffffeff, RZ, 0xc0, !PT ;  /* 0xfffffeff02027812 */ /* 0x000fe200078ec0ff */
[----:B------:R4:W5:Y:S02]  /*0740*/  @P2 LDG.E.128 R36, desc[UR4][R66.64] ;  /* 0x0000000442242981 */ /* 0x000964000c1e1d00 */
[C---:B------:R-:W-:Y:S01]  /*0750*/  @P1 IMAD.WIDE.U32 R70, R3.reuse, 0x10, R70 ;  /* 0x0000001003461825 */ /* 0x040fe200078e0046 */
[----:B------:R-:W-:Y:S01]  /*0760*/  @P1 IADD3 R3, R3, 0x80, RZ ;  /* 0x0000008003031810 */ /* 0x000fe20007ffe0ff */
[----:B------:R4:W5:Y:S04]  /*0770*/  @P1 LDG.E.128 R40, desc[UR4][R68.64] ;  /* 0x0000000444281981 */ /* 0x000968000c1e1d00 */
[C---:B------:R-:W-:Y:S01]  /*0780*/  @P0 IMAD.WIDE.U32 R8, R3.reuse, 0x10, R72 ;  /* 0x0000001003080825 */ /* 0x040fe200078e0048 */
[----:B------:R-:W-:Y:S01]  /*0790*/  @P0 LOP3.LUT R2, R2, 0x100, RZ, 0xfc, !PT ;  /* 0x0000010002020812 */ /* 0x000fe200078efcff */
[----:B------:R4:W5:Y:S02]  /*07a0*/  @P1 LDG.E.128 R44, desc[UR4][R70.64] ;  /* 0x00000004462c1981 */ /* 0x000964000c1e1d00 */
[----:B------:R-:W-:-:S02]  /*07b0*/  @P0 IMAD.WIDE.U32 R10, R3, 0x10, R74 ;  /* 0x00000010030a0825 */ /* 0x000fc400078e004a */
[----:B------:R1:W5:Y:S04]  /*07c0*/  @P0 LDG.E.128 R48, desc[UR4][R8.64] ;  /* 0x0000000408300981 */ /* 0x000368000c1e1d00 */
[----:B------:R2:W5:Y:S01]  /*07d0*/  @P0 LDG.E.128 R52, desc[UR4][R10.64] ;  /* 0x000000040a340981 */ /* 0x000562000c1e1d00 */
[----:B------:R-:W-:Y:S02]  /*07e0*/  ISETP.GE.AND P0, PT, R0, UR7, PT ;  /* 0x0000000700007c0c */ /* 0x000fe4000bf06270 */
[----:B0-----:R-:W-:Y:S02]  /*07f0*/  CS2R R56, SRZ ;  /* 0x0000000000387805 */ /* 0x001fe4000001ff00 */
[----:B------:R-:W-:Y:S02]  /*0800*/  CS2R R58, SRZ ;  /* 0x00000000003a7805 */ /* 0x000fe4000001ff00 */
[----:B-1----:R-:W-:-:S02]  /*0810*/  CS2R R60, SRZ ;  /* 0x00000000003c7805 */ /* 0x002fc4000001ff00 */
[----:B---3--:R-:W-:Y:S02]  /*0820*/  CS2R R62, SRZ ;  /* 0x00000000003e7805 */ /* 0x008fe4000001ff00 */
[----:B----4-:R-:W-:Y:S02]  /*0830*/  CS2R R64, SRZ ;  /* 0x0000000000407805 */ /* 0x010fe4000001ff00 */
        /* <DEDUP_REMOVED lines=33> */
[----:B--2---:R-:W-:Y:S04]  /*0a50*/  @P6 STL.64 [R1+0x50], R96 ;  /* 0x0000506001006387 */ /* 0x004fe80000100a00 */
        /* <DEDUP_REMOVED lines=8> */
[----:B-1----:R-:W-:Y:S02]  /*0ae0*/  CS2R R88, SRZ ;  /* 0x0000000000587805 */ /* 0x002fe4000001ff00 */
[----:B------:R-:W-:Y:S01]  /*0af0*/  CS2R R94, SRZ ;  /* 0x00000000005e7805 */ /* 0x000fe2000001ff00 */
[----:B------:R1:W-:Y:S01]  /*0b00*/  @P4 STL.64 [R1+0x20], R80 ;  /* 0x0000205001004387 */ /* 0x0003e20000100a00 */
[----:B--2---:R-:W-:Y:S02]  /*0b10*/  CS2R R90, SRZ ;  /* 0x00000000005a7805 */ /* 0x004fe4000001ff00 */
[----:B------:R-:W-:Y:S02]  /*0b20*/  CS2R R96, SRZ ;  /* 0x0000000000607805 */ /* 0x000fe4000001ff00 */
[----:B------:R-:W-:Y:S01]  /*0b30*/  CS2R R98, SRZ ;  /* 0x0000000000627805 */ /* 0x000fe2000001ff00 */
[----:B------:R2:W-:Y:S01]  /*0b40*/  @P4 STL.64 [R1+0x28], R82 ;  /* 0x0000285201004387 */ /* 0x0005e20000100a00 */
[----:B---3--:R-:W-:-:S02]  /*0b50*/  CS2R R84, SRZ ;  /* 0x0000000000547805 */ /* 0x008fc4000001ff00 */
[----:B0-----:R-:W-:Y:S02]  /*0b60*/  CS2R R86, SRZ ;  /* 0x0000000000567805 */ /* 0x001fe4000001ff00 */
[----:B-1----:R-:W-:Y:S02]  /*0b70*/  CS2R R80, SRZ ;  /* 0x0000000000507805 */ /* 0x002fe4000001ff00 */
[----:B--2---:R-:W-:Y:S01]  /*0b80*/  CS2R R82, SRZ ;  /* 0x0000000000527805 */ /* 0x004fe2000001ff00 */
[----:B------:R-:W-:Y:S06]  /*0b90*/  @P0 BRA `(.L_x_13357) ;  /* 0x00000044007c0947 */ /* 0x000fec0003800000 */
[----:B------:R-:W-:Y:S01]  /*0ba0*/  HFMA2.MMA R3, -RZ, RZ, 0, 5.9604644775390625e-08 ;  /* 0x00000001ff037435 */ /* 0x000fe200000001ff */
[----:B------:R-:W-:Y:S01]  /*0bb0*/  ULDC.64 UR6, c[0x0][0x270] ;  /* 0x00009c0000067ab9 */ /* 0x000fe20000000a00 */
[----:B------:R-:W-:Y:S02]  /*0bc0*/  MOV R57, RZ ;  /* 0x000000ff00397202 */ /* 0x000fe40000000f00 */
[----:B------:R-:W-:-:S03]  /*0bd0*/  ISETP.NE.U32.AND P0, PT, RZ, UR6, PT ;  /* 0x00000006ff007c0c */ /* 0x000fc6000bf05070 */
[----:B------:R0:W-:Y:S01]  /*0be0*/  STL.S16 [R1+0x1c], R3 ;  /* 0x00001c0301007387 */ /* 0x0001e20000100600 */
[----:B------:R-:W-:-:S13]  /*0bf0*/  ISETP.NE.AND.EX P0, PT, RZ, UR7, PT, P0 ;  /* 0x00000007ff007c0c */ /* 0x000fda000bf05300 */
.L_x_13391:
[----:B-1----:R-:W1:Y:S01]  /*0c00*/  @P0 LDC.64 R4, c[0x0][0x270] ;  /* 0x00009c00ff040b82 */ /* 0x002e620000000a00 */
[----:B0-----:R-:W-:Y:S01]  /*0c10*/  SHF.R.S32.HI R3, RZ, 0x1f, R0 ;  /* 0x0000001fff037819 */ /* 0x001fe20000011400 */
[----:B--234-:R-:W0:Y:S01]  /*0c20*/  S2R R190, SR_TID.X ;  /* 0x0000000000be7919 */ /* 0x01ce220000002100 */
[----:B------:R-:W-:-:S05]  /*0c30*/  LOP3.LUT P2, RZ, R2, 0x80, RZ, 0xc0, !PT ;  /* 0x0000008002ff7812 */ /* 0x000fca000784c0ff */
[----:B------:R-:W2:Y:S01]  /*0c40*/  LDC.64 R188, c[0x0][0x250] ;  /* 0x00009400ffbc7b82 */ /* 0x000ea20000000a00 */
[----:B-1----:R-:W-:-:S04]  /*0c50*/  @P0 LEA R4, P1, R0, R4, 0x2 ;  /* 0x0000000400040211 */ /* 0x002fc800078210ff */
[----:B------:R-:W-:Y:S02]  /*0c60*/  @P0 LEA.HI.X R5, R0, R5, R3, 0x2, P1 ;  /* 0x0000000500050211 */ /* 0x000fe400008f1403 */
[----:B------:R-:W-:-:S06]  /*0c70*/  MOV R3, 0x3f800000 ;  /* 0x3f80000000037802 */ /* 0x000fcc0000000f00 */
[----:B-----5:R1:W5:Y:S01]  /*0c80*/  @P0 LDG.E R3, desc[UR4][R4.64] ;  /* 0x0000000404030981 */ /* 0x020362000c1e1900 */
[----:B--2---:R-:W-:Y:S01]  /*0c90*/  IMAD.WIDE R188, R0, 0x4, R188 ;  /* 0x0000000400bc7825 */ /* 0x004fe200078e02bc */
[----:B------:R-:W-:-:S04]  /*0ca0*/  MOV R191, UR22 ;  /* 0x0000001600bf7c02 */ /* 0x000fc80008000f00 */
[----:B------:R0:W5:Y:S01]  /*0cb0*/  LDG.E R204, desc[UR4][R188.64] ;  /* 0x00000004bccc7981 */ /* 0x000162000c1e1900 */
[----:B-1----:R-:W1:Y:S03]  /*0cc0*/  LDC.64 R4, c[0x0][0x258] ;  /* 0x00009600ff047b82 */ /* 0x002e660000000a00 */
[----:B------:R2:W-:Y:S01]  /*0cd0*/  STL [R1+0x90], R191 ;  /* 0x000090bf01007387 */ /* 0x0005e20000100800 */
[----:B0-----:R-:W-:-:S05]  /*0ce0*/  LOP3.LUT R189, R190, 0x7f, RZ, 0xc0, !PT ;  /* 0x0000007fbebd7812 */ /* 0x001fca00078ec0ff */
[----:B------:R2:W-:Y:S01]  /*0cf0*/  STL [R1+0x94], R189 ;  /* 0x000094bd01007387 */ /* 0x0005e20000100800 */
[----:B-1----:R-:W-:-:S06]  /*0d00*/  IMAD.WIDE R4, R0, 0x4, R4 ;  /* 0x0000000400047825 */ /* 0x002fcc00078e0204 */
[----:B------:R0:W5:Y:S02]  /*0d10*/  LDG.E R4, desc[UR4][R4.64] ;  /* 0x0000000404047981 */ /* 0x000164000c1e1900 */
[----:B0-----:R-:W-:-:S05]  /*0d20*/  IMAD R5, R0, R191, RZ ;  /* 0x000000bf00057224 */ /* 0x001fca00078e02ff */
[----:B------:R-:W-:-:S04]  /*0d30*/  SHF.R.S32.HI R188, RZ, 0x1f, R5 ;  /* 0x0000001fffbc7819 */ /* 0x000fc80000011405 */
[----:B------:R-:W-:Y:S01]  /*0d40*/  LEA.HI R5, R188, R5, RZ, 0x2 ;  /* 0x00000005bc057211 */ /* 0x000fe200078f10ff */
[----:B------:R-:W-:Y:S03]  /*0d50*/  BSSY B0, `(.L_x_13358) ;  /* 0x0000038000007945 */ /* 0x000fe60003800000 */
[----:B------:R-:W-:Y:S02]  /*0d60*/  LEA.HI.SX32 R5, R5, R189, 0x1e ;  /* 0x000000bd05057211 */ /* 0x000fe400078ff2ff */
[----:B------:R-:W-:Y:S02]  /*0d70*/  CS2R R202, SRZ ;  /* 0x0000000000ca7805 */ /* 0x000fe4000001ff00 */
[----:B------:R-:W-:Y:S01]  /*0d80*/  MOV R212, R5 ;  /* 0x0000000500d47202 */ /* 0x000fe20000000f00 */
[----:B--2---:R-:W-:Y:S06]  /*0d90*/  @!P2 BRA `(.L_x_13359) ;  /* 0x0000000000cca947 */ /* 0x004fec0003800000 */
        /* <DEDUP_REMOVED lines=16> */
[----:B0-----:R-:W-:-:S03]  /*0ea0*/  ISETP.NE.AND P1, PT, R192, RZ, PT ;  /* 0x000000ffc000720c */ /* 0x001fc60003f25270 */
[----:B------:R-:W2:Y:S01]  /*0eb0*/  LDG.E.128 R192, desc[UR4][R190.64] ;  /* 0x00000004bec07981 */ /* 0x000ea2000c1e1d00 */
[----:B-----5:R-:W-:Y:S01]  /*0ec0*/  FSEL R14, R204, RZ, !P1 ;  /* 0x000000ffcc0e7208 */ /* 0x020fe20004800000 */
[----:B-1----:R-:W-:-:S06]  /*0ed0*/  IMAD.WIDE.U32 R188, R5, 0x10, R188 ;  /* 0x0000001005bc7825 */ /* 0x002fcc00078e00bc */
[----:B------:R-:W3:Y:S01]  /*0ee0*/  LDG.E.128 R188, desc[UR4][R188.64] ;  /* 0x00000004bcbc7981 */ /* 0x000ee2000c1e1d00 */
        /* <DEDUP_REMOVED lines=22> */
[----:B------:R0:W-:Y:S01]  /*1050*/  STL [R1+0x10], R212 ;  /* 0x000010d401007387 */ /* 0x0001e20000100800 */
[----:B------:R-:W-:Y:S01]  /*1060*/  FADD.FTZ R86, R86, R190 ;  /* 0x000000be56567221 */ /* 0x000fe20000010000 */
[----:B------:R-:W-:Y:S01]  /*1070*/  FFMA.FTZ R58, R190, R221, R58 ;  /* 0x000000ddbe3a7223 */ /* 0x000fe2000001003a */
[----:B------:R-:W-:Y:S01]  /*1080*/  FADD.FTZ R87, R87, R191 ;  /* 0x000000bf57577221 */ /* 0x000fe20000010000 */
[----:B------:R-:W-:Y:S01]  /*1090*/  FFMA.FTZ R59, R191, R240, R59 ;  /* 0x000000f0bf3b7223 */ /* 0x000fe2000001003b */
[----:B------:R-:W-:Y:S01]  /*10a0*/  FADD.FTZ R203, R188, R227 ;  /* 0x000000e3bccb7221 */ /* 0x000fe20000010000 */
[----:B------:R-:W-:Y:S01]  /*10b0*/  FFMA.FTZ R202, R240, R227, R189 ;  /* 0x000000e3f0ca7223 */ /* 0x000fe200000100bd */
[----:B0-----:R-:W-:-:S07]  /*10c0*/  IADD3 R212, R5, 0x80, RZ ;  /* 0x0000008005d47810 */ /* 0x001fce0007ffe0ff */
.L_x_13359:
[----:B------:R-:W-:Y:S05]  /*10d0*/  BSYNC B0 ;  /* 0x0000000000007941 */ /* 0x000fea0003800000 */
.L_x_13358:
[----:B------:R-:W-:Y:S01]  /*10e0*/  LOP3.LUT P1, RZ, R2, 0x40, RZ, 0xc0, !PT ;  /* 0x0000004002ff7812 */ /* 0x000fe2000782c0ff */
[----:B------:R-:W-:-:S12]  /*10f0*/  BSSY B0, `(.L_x_13360) ;  /* 0x0000035000007945 */ /* 0x000fd80003800000 */
[----:B------:R-:W-:Y:S05]  /*1100*/  @!P1 BRA `(.L_x_13361) ;  /* 0x0000000000cc9947 */ /* 0x000fea0003800000 */
[----:B------:R-:W-:Y:S01]  /*1110*/  ISETP.NE.U32.AND P1, PT, RZ, UR8, PT ;  /* 0x00000008ff007c0c */ /* 0x000fe2000bf25070 */
[----:B------:R-:W0:Y:S01]  /*1120*/  LDC.64 R192, c[0x0][0x2b8] ;  /* 0x0000ae00ffc07b82 */ /* 0x000e220000000a00 */
[----:B------:R-:W2:Y:S02]  /*1130*/  LDL R238, [R1+0x50] ;  /* 0x0000500001ee7983 */ /* 0x000ea40000100800 */
[----:B------:R-:W-:Y:S02]  /*1140*/  ISETP.NE.AND.EX P1, PT, RZ, UR9, PT, P1 ;  /* 0x00000009ff007c0c */ /* 0x000fe4000bf25310 */
[----:B------:R-:W3:Y:S03]  /*1150*/  LDL R248, [R1+0x54] ;  /* 0x0000540001f87983 */ /* 0x000ee60000100800 */
[----:B------:R-:W1:Y:S01]  /*1160*/  LDC.U8 R190, c[0x0][0x2a0] ;  /* 0x0000a800ffbe7b82 */ /* 0x000e620000000000 */
[----:B------:R-:W4:Y:S04]  /*1170*/  LDL R239, [R1+0x58] ;  /* 0x0000580001ef7983 */ /* 0x000f280000100800 */
[----:B------:R-:W4:Y:S03]  /*1180*/  LDL R223, [R1+0x5c] ;  /* 0x00005c0001df7983 */ /* 0x000f260000100800 */
[----:B------:R-:W-:-:S04]  /*1190*/  @P1 LEA R188, P2, R212, UR8, 0x4 ;  /* 0x00000008d4bc1c11 */ /* 0x000fc8000f8420ff */
[----:B------:R-:W-:-:S05]  /*11a0*/  @P1 LEA.HI.X R189, R212, UR9, RZ, 0x4, P2 ;  /* 0x00000009d4bd1c11 */ /* 0x000fca00090f24ff */
[----:B------:R0:W5:Y:S01]  /*11b0*/  @P1 LDG.E.128 R148, desc[UR4][R188.64] ;  /* 0x00000004bc941981 */ /* 0x000162000c1e1d00 */
[----:B------:R-:W-:-:S04]  /*11c0*/  LEA R216, P1, R212, UR12, 0x2 ;  /* 0x0000000cd4d87c11 */ /* 0x000fc8000f8210ff */
[C---:B------:R-:W-:Y:S02]  /*11d0*/  LEA.HI.X R217, R212.reuse, UR13, RZ, 0x2, P1 ;  /* 0x0000000dd4d97c11 */ /* 0x040fe400088f14ff */
[C---:B0-----:R-:W-:Y:S01]  /*11e0*/  LEA R188, P1, R212.reuse, UR10, 0x4 ;  /* 0x0000000ad4bc7c11 */ /* 0x041fe2000f8220ff */
[C---:B------:R-:W-:Y:S02]  /*11f0*/  IMAD.WIDE.U32 R192, R212.reuse, 0x10, R192 ;  /* 0x00000010d4c07825 */ /* 0x040fe400078e00c0 */
[----:B------:R0:W5:Y:S01]  /*1200*/  LDG.E R7, desc[UR4][R216.64] ;  /* 0x00000004d8077981 */ /* 0x000162000c1e1900 */
[----:B------:R-:W-:Y:S02]  /*1210*/  LEA.HI.X R189, R212, UR11, RZ, 0x4, P1 ;  /* 0x0000000bd4bd7c11 */ /* 0x000fe400088f24ff */
[----:B-1----:R-:W-:Y:S01]  /*1220*/  ISETP.NE.AND P1, PT, R190, RZ, PT ;  /* 0x000000ffbe00720c */ /* 0x002fe20003f25270 */
[----:B------:R-:W2:Y:S04]  /*1230*/  LDG.E.128 R192, desc[UR4][R192.64] ;  /* 0x00000004c0c07981 */ /* 0x000ea8000c1e1d00 */
[----:B------:R-:W3:Y:S01]  /*1240*/  LDG.E.128 R188, desc[UR4][R188.64] ;  /* 0x00000004bcbc7981 */ /* 0x000ee2000c1e1d00 */
[----:B-----5:R-:W-:-:S02]  /*1250*/  FSEL R197, R204, RZ, !P1 ;  /* 0x000000ffccc57208 */ /* 0x020fc40004800000 */
[----:B------:R-:W-:Y:S01]  /*1260*/  IADD3 R212, R212, 0x80, RZ ;  /* 0x00000080d4d47810 */ /* 0x000fe20007ffe0ff */
[----:B--2---:R-:W-:Y:S02]  /*1270*/  FMUL.FTZ R238, R238, R192 ;  /* 0x000000c0eeee7220 */ /* 0x004fe40000410000 */
[C---:B---3--:R-:W-:Y:S01]  /*1280*/  FADD.FTZ R188, -R197.reuse, R188 ;  /* 0x000000bcc5bc7221 */ /* 0x048fe20000010100 */
[----:B------:R-:W-:-:S03]  /*1290*/  FADD.FTZ R189, -R197, R189 ;  /* 0x000000bdc5bd7221 */ /* 0x000fc60000010100 */
[C---:B------:R-:W-:Y:S01]  /*12a0*/  FMUL.FTZ R213, R4.reuse, R188 ;  /* 0x000000bc04d57220 */ /* 0x040fe20000410000 */
[----:B------:R-:W-:Y:S01]  /*12b0*/  FMUL.FTZ R211, R4, R189 ;  /* 0x000000bd04d37220 */ /* 0x000fe20000410000 */
[----:B------:R-:W-:Y:S01]  /*12c0*/  FADD.FTZ R190, -R197, R190 ;  /* 0x000000bec5be7221 */ /* 0x000fe20000010100 */
        /* <DEDUP_REMOVED lines=8> */
[----:B------:R1:W-:Y:S01]  /*1350*/  STL [R1+0xc], R238 ;  /* 0x00000cee01007387 */ /* 0x0003e20000100800 */
[----:B------:R-:W-:Y:S01]  /*1360*/  FMUL.FTZ R223, R223, R195 ;  /* 0x000000c3dfdf7220 */ /* 0x000fe20000410000 */
[----:B------:R-:W-:Y:S01]  /*1370*/  FADD.FTZ R188, R188, R239 ;  /* 0x000000efbcbc7221 */ /* 0x000fe20000010000 */
[----:B------:R-:W-:Y:S01]  /*1380*/  FFMA.FTZ R189, R197, R239, R189 ;  /* 0x000000efc5bd7223 */ /* 0x000fe200000100bd */
[----:B------:R-:W-:Y:S01]  /*1390*/  FADD.FTZ R88, R88, R192 ;  /* 0x000000c058587221 */ /* 0x000fe20000010000 */
[----:B------:R-:W-:Y:S01]  /*13a0*/  FFMA.FTZ R60, R192, R213, R60 ;  /* 0x000000d5c03c7223 */ /* 0x000fe2000001003c */
[----:B------:R-:W-:Y:S01]  /*13b0*/  FADD.FTZ R89, R89, R193 ;  /* 0x000000c159597221 */ /* 0x000fe20000010000 */
[----:B-1----:R-:W-:Y:S01]  /*13c0*/  FMUL.FTZ R238, R4, R191 ;  /* 0x000000bf04ee7220 */ /* 0x002fe20000410000 */
[----:B------:R-:W-:Y:S01]  /*13d0*/  FFMA.FTZ R61, R193, R211, R61 ;  /* 0x000000d3c13d7223 */ /* 0x000fe2000001003d */
[----:B------:R-:W-:Y:S01]  /*13e0*/  FADD.FTZ R90, R90, R194 ;  /* 0x000000c25a5a7221 */ /* 0x000fe20000010000 */
[----:B------:R-:W-:Y:S01]  /*13f0*/  FFMA.FTZ R62, R194, R197, R62 ;  /* 0x000000c5c23e7223 */ /* 0x000fe2000001003e */
[----:B------:R-:W-:Y:S01]  /*1400*/  FADD.FTZ R91, R91, R195 ;  /* 0x000000c35b5b7221 */ /* 0x000fe20000010000 */
[----:B------:R-:W-:Y:S01]  /*1410*/  FFMA.FTZ R63, R195, R238, R63 ;  /* 0x000000eec33f7223 */ /* 0x000fe2000001003f */
[----:B------:R-:W-:Y:S01]  /*1420*/  FADD.FTZ R203, R188, R223 ;  /* 0x000000dfbccb7221 */ /* 0x000fe20000010000 */
[----:B0-----:R-:W-:-:S07]  /*1430*/  FFMA.FTZ R202, R238, R223, R189 ;  /* 0x000000dfeeca7223 */ /* 0x001fce00000100bd */
.L_x_13361:
[----:B------:R-:W-:Y:S05]  /*1440*/  BSYNC B0 ;  /* 0x0000000000007941 */ /* 0x000fea0003800000 */
.L_x_13360:
        /* <DEDUP_REMOVED lines=19> */
[----:B0-----:R-:W-:Y:S02]  /*1580*/  ISETP.NE.AND P1, PT, R192, RZ, PT ;  /* 0x000000ffc000720c */ /* 0x001fe40003f25270 */
        /* <DEDUP_REMOVED lines=20> */
[----:B----4-:R-:W-:Y:S02]  /*16d0*/  FMUL.FTZ R237, R237, R190 ;  /* 0x000000beeded7220 */ /* 0x010fe40000410000 */
        /* <DEDUP_REMOVED lines=9> */
[----:B0-----:R-:W-:Y:S01]  /*1770*/  FMUL.FTZ R236, R4, R195 ;  /* 0x000000c304ec7220 */ /* 0x001fe20000410000 */
[----:B------:R-:W-:-:S03]  /*1780*/  FADD.FTZ R203, R188, R222 ;  /* 0x000000debccb7221 */ /* 0x000fc60000010000 */
[----:B------:R-:W-:Y:S01]  /*1790*/  FFMA.FTZ R67, R191, R236, R67 ;  /* 0x000000ecbf437223 */ /* 0x000fe20000010043 */
[----:B------:R-:W-:-:S07]  /*17a0*/  FFMA.FTZ R202, R236, R222, R189 ;  /* 0x000000deecca7223 */ /* 0x000fce00000100bd */
.L_x_13363:
[----:B------:R-:W-:Y:S05]  /*17b0*/  BSYNC B0 ;  /* 0x0000000000007941 */ /* 0x000fea0003800000 */
.L_x_13362:
        /* <DEDUP_REMOVED lines=16> */
[----:B------:R-:W3:Y:S01]  /*18c0*/  LDG.E.128 R192, desc[UR4][R190.64] ;  /* 0x00000004bec07981 */ /* 0x000ee2000c1e1d00 */
[----:B-----5:R-:W-:Y:S01]  /*18d0*/  FSEL R16, R204, RZ, !P1 ;  /* 0x000000ffcc107208 */ /* 0x020fe20004800000 */
[----:B-1----:R-:W-:-:S06]  /*18e0*/  IMAD.WIDE.U32 R188, R212, 0x10, R188 ;  /* 0x00000010d4bc7825 */ /* 0x002fcc00078e00bc */
[----:B------:R-:W4:Y:S01]  /*18f0*/  LDG.E.128 R188, desc[UR4][R188.64] ;  /* 0x00000004bcbc7981 */ /* 0x000f22000c1e1d00 */
[----:B------:R-:W-:Y:S01]  /*1900*/  IADD3 R212, R212, 0x80, RZ ;  /* 0x00000080d4d47810 */ /* 0x000fe20007ffe0ff */
[C---:B---3--:R-:W-:Y:S01]  /*1910*/  FADD.FTZ R192, -R16.reuse, R192 ;  /* 0x000000c010c07221 */ /* 0x048fe20000010100 */
[----:B------:R-:W-:-:S03]  /*1920*/  FADD.FTZ R193, -R16, R193 ;  /* 0x000000c110c17221 */ /* 0x000fc60000010100 */
[C---:B------:R-:W-:Y:S01]  /*1930*/  FMUL.FTZ R208, R4.reuse, R192 ;  /* 0x000000c004d07220 */ /* 0x040fe20000410000 */
[----:B------:R-:W-:Y:S01]  /*1940*/  FMUL.FTZ R207, R4, R193 ;  /* 0x000000c104cf7220 */ /* 0x000fe20000410000 */
[C---:B------:R-:W-:Y:S01]  /*1950*/  FADD.FTZ R194, -R16.reuse, R194 ;  /* 0x000000c210c27221 */ /* 0x040fe20000010100 */
        /* <DEDUP_REMOVED lines=21> */
[----:B------:R-:W-:-:S03]  /*1ab0*/  FFMA.FTZ R71, R191, R234, R71 ;  /* 0x000000eabf477223 */ /* 0x000fc60000010047 */
[----:B------:R-:W-:Y:S01]  /*1ac0*/  FADD.FTZ R203, R188, R220 ;  /* 0x000000dcbccb7221 */ /* 0x000fe20000010000 */
[----:B--2---:R-:W-:-:S07]  /*1ad0*/  FFMA.FTZ R202, R234, R220, R189 ;  /* 0x000000dceaca7223 */ /* 0x004fce00000100bd */
.L_x_13365:
[----:B------:R-:W-:Y:S05]  /*1ae0*/  BSYNC B0 ;  /* 0x0000000000007941 */ /* 0x000fea0003800000 */
.L_x_13364:
        /* <DEDUP_REMOVED lines=40> */
[----:B------:R0:W-:Y:S02]  /*1d70*/  STL [R1], R219 ;  /* 0x000000db01007387 */ /* 0x0001e40000100800 */
        /* <DEDUP_REMOVED lines=9> */
.L_x_13367:
[----:B------:R-:W-:Y:S05]  /*1e10*/  BSYNC B0 ;  /* 0x0000000000007941 */ /* 0x000fea0003800000 */
.L_x_13366:
[----:B------:R-:W0:Y:S01]  /*1e20*/  LDC.U8 R216, c[0x0][0x2a0] ;  /* 0x0000a800ffd87b82 */ /* 0x000e220000000000 */
[----:B------:R-:W-:Y:S01]  /*1e30*/  LOP3.LUT P1, RZ, R2, 0x4, RZ, 0xc0, !PT ;  /* 0x0000000402ff7812 */ /* 0x000fe2000782c0ff */
[----:B------:R-:W-:-:S12]  /*1e40*/  BSSY B0, `(.L_x_13368) ;  /* 0x000002f000007945 */ /* 0x000fd80003800000 */
[----:B------:R-:W-:Y:S05]  /*1e50*/  @!P1 BRA `(.L_x_13369) ;  /* 0x0000000000b49947 */ /* 0x000fea0003800000 */
[----:B------:R-:W-:-:S04]  /*1e60*/  ISETP.NE.U32.AND P1, PT, RZ, UR8, PT ;  /* 0x00000008ff007c0c */ /* 0x000fc8000bf25070 */
        /* <DEDUP_REMOVED lines=18> */
[C---:B--2---:R-:W-:Y:S01]  /*1f90*/  FMUL.FTZ R201, R4.reuse, R192 ;  /* 0x000000c004c97220 */ /* 0x044fe20000410000 */
        /* <DEDUP_REMOVED lines=25> */
.L_x_13369:
[----:B------:R-:W-:Y:S05]  /*2130*/  BSYNC B0 ;  /* 0x0000000000007941 */ /* 0x000fea0003800000 */
.L_x_13368:
        /* <DEDUP_REMOVED lines=48> */
.L_x_13371:
[----:B------:R-:W-:Y:S05]  /*2440*/  BSYNC B0 ;  /* 0x0000000000007941 */ /* 0x000fea0003800000 */
.L_x_13370:
[----:B------:R-:W-:Y:S01]  /*2450*/  LOP3.LUT P1, RZ, R2, 0x100, RZ, 0xc0, !PT ;  /* 0x0000010002ff7812 */ /* 0x000fe2000782c0ff */
[----:B------:R-:W-:-:S12]  /*2460*/  BSSY B0, `(.L_x_13372) ;  /* 0x0000030000007945 */ /* 0x000fd80003800000 */
[----:B------:R-:W-:Y:S05]  /*2470*/  @!P1 BRA `(.L_x_13373) ;  /* 0x0000000000b89947 */ /* 0x000fea0003800000 */
[----:B------:R-:W-:Y:S01]  /*2480*/  ISETP.NE.U32.AND P1, PT, RZ, UR8, PT ;  /* 0x00000008ff007c0c */ /* 0x000fe2000bf25070 */
[----:B------:R-:W1:Y:S03]  /*2490*/  LDC.64 R192, c[0x0][0x2b8] ;  /* 0x0000ae00ffc07b82 */ /* 0x000e660000000a00 */
[----:B------:R-:W-:-:S13]  /*24a0*/  ISETP.NE.AND.EX P1, PT, RZ, UR9, PT, P1 ;  /* 0x00000009ff007c0c */ /* 0x000fda000bf25310 */
[----:B------:R-:W-:-:S04]  /*24b0*/  @P1 LEA R188, P2, R212, UR8, 0x4 ;  /* 0x00000008d4bc1c11 */ /* 0x000fc8000f8420ff */
[----:B------:R-:W-:-:S05]  /*24c0*/  @P1 LEA.HI.X R189, R212, UR9, RZ, 0x4, P2 ;  /* 0x00000009d4bd1c11 */ /* 0x000fca00090f24ff */
[----:B------:R2:W5:Y:S01]  /*24d0*/  @P1 LDG.E.128 R172, desc[UR4][R188.64] ;  /* 0x00000004bcac1981 */ /* 0x000562000c1e1d00 */
[----:B0-----:R-:W-:Y:S01]  /*24e0*/  ISETP.NE.AND P1, PT, R216, RZ, PT ;  /* 0x000000ffd800720c */ /* 0x001fe20003f25270 */
[----:B-1----:R-:W-:-:S03]  /*24f0*/  IMAD.WIDE.U32 R192, R212, 0x10, R192 ;  /* 0x00000010d4c07825 */ /* 0x002fc600078e00c0 */
[----:B-----5:R-:W-:Y:S02]  /*2500*/  FSEL R204, R204, RZ, !P1 ;  /* 0x000000ffcccc7208 */ /* 0x020fe40004800000 */
[C---:B------:R-:W-:Y:S01]  /*2510*/  LEA R216, P1, R212.reuse, UR12, 0x2 ;  /* 0x0000000cd4d87c11 */ /* 0x040fe2000f8210ff */
[----:B------:R-:W3:Y:S03]  /*2520*/  LDG.E.128 R192, desc[UR4][R192.64] ;  /* 0x00000004c0c07981 */ /* 0x000ee6000c1e1d00 */
[C---:B------:R-:W-:Y:S02]  /*2530*/  LEA.HI.X R217, R212.reuse, UR13, RZ, 0x2, P1 ;  /* 0x0000000dd4d97c11 */ /* 0x040fe400088f14ff */
[----:B--2---:R-:W-:-:S03]  /*2540*/  LEA R188, P1, R212, UR10, 0x4 ;  /* 0x0000000ad4bc7c11 */ /* 0x004fc6000f8220ff */
[----:B------:R1:W5:Y:S01]  /*2550*/  LDG.E R13, desc[UR4][R216.64] ;  /* 0x00000004d80d7981 */ /* 0x000362000c1e1900 */
[----:B------:R-:W-:-:S06]  /*2560*/  LEA.HI.X R189, R212, UR11, RZ, 0x4, P1 ;  /* 0x0000000bd4bd7c11 */ /* 0x000fcc00088f24ff */
[----:B------:R-:W2:Y:S01]  /*2570*/  LDG.E.128 R188, desc[UR4][R188.64] ;  /* 0x00000004bcbc7981 */ /* 0x000ea2000c1e1d00 */
[----:B---3--:R-:W-:Y:S01]  /*2580*/  FMUL.FTZ R250, R48, R192 ;  /* 0x000000c030fa7220 */ /* 0x008fe20000410000 */
[----:B------:R-:W-:Y:S01]  /*2590*/  FMUL.FTZ R242, R49, R193 ;  /* 0x000000c131f27220 */ /* 0x000fe20000410000 */
[----:B------:R-:W-:Y:S01]  /*25a0*/  FMUL.FTZ R226, R50, R194 ;  /* 0x000000c232e27220 */ /* 0x000fe20000410000 */
        /* <DEDUP_REMOVED lines=11> */
[----:B------:R0:W-:Y:S01]  /*2660*/  STL [R1+0x18], R225 ;  /* 0x000018e101007387 */ /* 0x0001e20000100800 */
[----:B------:R-:W-:Y:S01]  /*2670*/  FFMA.FTZ R180, R192, R225, R180 ;  /* 0x000000e1c0b47223 */ /* 0x000fe200000100b4 */
[----:B------:R-:W-:Y:S01]  /*2680*/  FFMA.FTZ R181, R193, R214, R181 ;  /* 0x000000d6c1b57223 */ /* 0x000fe200000100b5 */
[----:B------:R-:W-:Y:S01]  /*2690*/  FADD.FTZ R188, R188, R226 ;  /* 0x000000e2bcbc7221 */ /* 0x000fe20000010000 */
[----:B------:R2:W-:Y:S01]  /*26a0*/  STL [R1+0x14], R214 ;  /* 0x000014d601007387 */ /* 0x0005e20000100800 */
[----:B------:R-:W-:Y:S01]  /*26b0*/  FFMA.FTZ R189, R249, R226, R189 ;  /* 0x000000e2f9bd7223 */ /* 0x000fe200000100bd */
[----:B------:R-:W-:Y:S01]  /*26c0*/  FADD.FTZ R176, R176, R192 ;  /* 0x000000c0b0b07221 */ /* 0x000fe20000010000 */
[----:B0-----:R-:W-:Y:S01]  /*26d0*/  FMUL.FTZ R225, R4, R191 ;  /* 0x000000bf04e17220 */ /* 0x001fe20000410000 */
[----:B--2---:R-:W-:Y:S01]  /*26e0*/  FMUL.FTZ R214, R51, R195 ;  /* 0x000000c333d67220 */ /* 0x004fe20000410000 */
[----:B------:R-:W-:Y:S01]  /*26f0*/  FADD.FTZ R177, R177, R193 ;  /* 0x000000c1b1b17221 */ /* 0x000fe20000010000 */
[----:B------:R-:W-:Y:S01]  /*2700*/  FADD.FTZ R178, R178, R194 ;  /* 0x000000c2b2b27221 */ /* 0x000fe20000010000 */
[----:B------:R-:W-:Y:S01]  /*2710*/  FFMA.FTZ R182, R194, R249, R182 ;  /* 0x000000f9c2b67223 */ /* 0x000fe200000100b6 */
[----:B------:R-:W-:Y:S01]  /*2720*/  FADD.FTZ R179, R179, R195 ;  /* 0x000000c3b3b37221 */ /* 0x000fe20000010000 */
[----:B------:R-:W-:Y:S01]  /*2730*/  FFMA.FTZ R183, R195, R225, R183 ;  /* 0x000000e1c3b77223 */ /* 0x000fe200000100b7 */
[----:B------:R-:W-:Y:S01]  /*2740*/  FADD.FTZ R203, R188, R214 ;  /* 0x000000d6bccb7221 */ /* 0x000fe20000010000 */
[----:B-1----:R-:W-:-:S07]  /*2750*/  FFMA.FTZ R202, R225, R214, R189 ;  /* 0x000000d6e1ca7223 */ /* 0x002fce00000100bd */
.L_x_13373:
[----:B------:R-:W-:Y:S05]  /*2760*/  BSYNC B0 ;  /* 0x0000000000007941 */ /* 0x000fea0003800000 */
.L_x_13372:
[----:B------:R-:W2:Y:S01]  /*2770*/  LDL.LU R189, [R1+0x1c] ;  /* 0x00001c0001bd7983 */ /* 0x000ea20000300800 */
[----:B------:R-:W-:Y:S01]  /*2780*/  LOP3.LUT R2, R2, 0xfffffffe, RZ, 0xc0, !PT ;  /* 0xfffffffe02027812 */ /* 0x000fe200078ec0ff */
[----:B------:R-:W-:Y:S01]  /*2790*/  UMOV UR6, 0xffffffff ;  /* 0xffffffff00067882 */ /* 0x000fe20000000000 */
[----:B------:R-:W1:Y:S02]  /*27a0*/  S2R R188, SR_TID.X ;  /* 0x0000000000bc7919 */ /* 0x000e640000002100 */
[----:B-1---5:R-:W-:-:S04]  /*27b0*/  SHF.R.U32.HI R204, RZ, 0x5, R188 ;  /* 0x00000005ffcc7819 */ /* 0x022fc800000116bc */
[----:B------:R-:W-:Y:S02]  /*27c0*/  LOP3.LUT R190, R204, 0x7fffffc, RZ, 0xc0, !PT ;  /* 0x07fffffcccbe7812 */ /* 0x000fe400078ec0ff */
[----:B--2---:R-:W-:-:S13]  /*27d0*/  LOP3.LUT P1, RZ, R189, 0xff, RZ, 0xc0, !PT ;  /* 0x000000ffbdff7812 */ /* 0x004fda000782c0ff */
[----:B------:R-:W-:Y:S02]  /*27e0*/  @P1 LOP3.LUT R2, R2, 0x1, RZ, 0xfc, !PT ;  /* 0x0000000102021812 */ /* 0x000fe400078efcff */
        /* <DEDUP_REMOVED lines=21> */
.L_x_13416:
[----:B---3--:R-:W-:Y:S01]  /*2940*/  FADD.FTZ R189, R193, R189 ;  /* 0x000000bdc1bd7221 */ /* 0x008fe20000010000 */
[----:B------:R-:W-:Y:S01]  /*2950*/  @!P1 LOP3.LUT R192, R204, 0x3, RZ, 0xc0, !PT ;  /* 0x00000003ccc09812 */ /* 0x000fe200078ec0ff */
[----:B-1----:R-:W1:Y:S01]  /*2960*/  S2R R193, SR_CgaCtaId ;  /* 0x0000000000c17919 */ /* 0x002e620000008800 */
[----:B------:R-:W-:Y:S01]  /*2970*/  MOV R191, 0x400 ;  /* 0x0000040000bf7802 */ /* 0x000fe20000000f00 */
[----:B--2---:R-:W-:Y:S01]  /*2980*/  FADD.FTZ R188, R194, R202 ;  /* 0x000000cac2bc7221 */ /* 0x004fe20000010000 */
[----:B------:R-:W-:Y:S01]  /*2990*/  @!P1 IADD3 R192, R190, R192, RZ ;  /* 0x000000c0bec09210 */ /* 0x000fe20007ffe0ff */
[----:B------:R-:W-:Y:S05]  /*29a0*/  WARPSYNC.ALL ;  /* 0x0000000000007948 */ /* 0x000fea0003800000 */
[----:B------:R-:W2:Y:S01]  /*29b0*/  LDC.U8 R212, c[0x0][0x2a0] ;  /* 0x0000a800ffd47b82 */ /* 0x000ea20000000000 */
[----:B------:R-:W-:Y:S01]  /*29c0*/  LOP3.LUT P2, RZ, R2, 0x80, RZ, 0xc0, !PT ;  /* 0x0000008002ff7812 */ /* 0x000fe2000784c0ff */
[----:B------:R-:W-:Y:S01]  /*29d0*/  BSSY B0, `(.L_x_13375) ;  /* 0x000005e000007945 */ /* 0x000fe20003800000 */
        /* <DEDUP_REMOVED lines=19> */
[----:B0-----:R-:W2:Y:S01]  /*2b10*/  LDL R216, [R1+0x10] ;  /* 0x0000100001d87983 */ /* 0x001ea20000100800 */
[----:B------:R-:W-:Y:S02]  /*2b20*/  ISETP.NE.AND P1, PT, R212, RZ, PT ;  /* 0x000000ffd400720c */ /* 0x000fe40003f25270 */
[----:B------:R-:W-:Y:S01]  /*2b30*/  ISETP.NE.U32.AND P4, PT, RZ, UR8, PT ;  /* 0x00000008ff007c0c */ /* 0x000fe2000bf85070 */
[----:B------:R-:W3:Y:S01]  /*2b40*/  LDL R204, [R1+0x7c] ;  /* 0x00007c0001cc7983 */ /* 0x000ee20000100800 */
[----:B------:R-:W-:Y:S02]  /*2b50*/  FSEL R194, R192, RZ, !P1 ;  /* 0x000000ffc0c27208 */ /* 0x000fe40004800000 */
[----:B------:R-:W-:Y:S01]  /*2b60*/  ISETP.NE.U32.AND P5, PT, RZ, UR16, PT ;  /* 0x00000010ff007c0c */ /* 0x000fe2000bfa5070 */
[----:B------:R-:W4:Y:S01]  /*2b70*/  LDL R217, [R1+0x74] ;  /* 0x0000740001d97983 */ /* 0x000f220000100800 */
[----:B-1----:R-:W-:-:S06]  /*2b80*/  IMAD.WIDE.U32 R188, R5, 0x10, R188 ;  /* 0x0000001005bc7825 */ /* 0x002fcc00078e00bc */
[----:B------:R-:W5:Y:S01]  /*2b90*/  LDG.E.128 R188, desc[UR4][R188.64] ;  /* 0x00000004bcbc7981 */ /* 0x000f62000c1e1d00 */
[----:B------:R-:W-:Y:S01]  /*2ba0*/  ISETP.NE.AND.EX P4, PT, RZ, UR9, PT, P4 ;  /* 0x00000009ff007c0c */ /* 0x000fe2000bf85340 */
[----:B------:R-:W-:Y:S01]  /*2bb0*/  FFMA.FTZ R195, R196, R193, R194 ;  /* 0x000000c1c4c37223 */ /* 0x000fe200000100c2 */
[----:B------:R-:W-:Y:S02]  /*2bc0*/  ISETP.NE.AND.EX P5, PT, RZ, UR17, PT, P5 ;  /* 0x00000011ff007c0c */ /* 0x000fe4000bfa5350 */
[----:B------:R-:W-:Y:S01]  /*2bd0*/  LOP3.LUT P3, RZ, R6, 0xff, RZ, 0xc0, !PT ;  /* 0x000000ff06ff7812 */ /* 0x000fe2000786c0ff */
[----:B------:R-:W-:-:S04]  /*2be0*/  FADD.FTZ R195, R14, -R195 ;  /* 0x800000c30ec37221 */ /* 0x000fc80000010000 */
        /* <DEDUP_REMOVED lines=8> */
[----:B------:R-:W-:-:S04]  /*2c70*/  FFMA.FTZ R188, R224, R193, R194 ;  /* 0x000000c1e0bc7223 */ /* 0x000fc800000100c2 */
[----:B--2---:R-:W-:Y:S02]  /*2c80*/  FADD.FTZ R188, R216, -R188 ;  /* 0x800000bcd8bc7221 */ /* 0x004fe40000010000 */
[----:B------:R-:W2:Y:S02]  /*2c90*/  LDL R216, [R1+0x78] ;  /* 0x0000780001d87983 */ /* 0x000ea40000100800 */
[----:B------:R-:W-:-:S04]  /*2ca0*/  FMUL.FTZ R188, R4, R188 ;  /* 0x000000bc04bc7220 */ /* 0x000fc80000410000 */
[----:B------:R-:W-:-:S05]  /*2cb0*/  @P4 FADD.FTZ R188, R145, R188 ;  /* 0x000000bc91bc4221 */ /* 0x000fca0000010000 */
[C---:B------:R-:W-:Y:S01]  /*2cc0*/  SEL R185, R188.reuse, R185, P5 ;  /* 0x000000b9bcb97207 */ /* 0x040fe20002800000 */
[----:B------:R-:W-:-:S04]  /*2cd0*/  FMUL.FTZ R188, R188, R3 ;  /* 0x00000003bcbc7220 */ /* 0x000fc80000410000 */
[----:B------:R-:W-:Y:S01]  /*2ce0*/  FMUL.FTZ R202, R188, UR15 ;  /* 0x0000000fbcca7c20 */ /* 0x000fe20008410000 */
[----:B------:R-:W-:-:S04]  /*2cf0*/  FFMA.FTZ R188, R221, R193, R194 ;  /* 0x000000c1ddbc7223 */ /* 0x000fc800000100c2 */
[----:B------:R-:W-:-:S04]  /*2d00*/  FADD.FTZ R188, R241, -R188 ;  /* 0x800000bcf1bc7221 */ /* 0x000fc80000010000 */
[----:B------:R-:W-:-:S04]  /*2d10*/  FMUL.FTZ R188, R4, R188 ;  /* 0x000000bc04bc7220 */ /* 0x000fc80000410000 */
[----:B------:R-:W-:-:S05]  /*2d20*/  @P4 FADD.FTZ R188, R146, R188 ;  /* 0x000000bc92bc4221 */ /* 0x000fca0000010000 */
[C---:B------:R-:W-:Y:S01]  /*2d30*/  SEL R186, R188.reuse, R186, P5 ;  /* 0x000000babcba7207 */ /* 0x040fe20002800000 */
[----:B------:R-:W-:-:S04]  /*2d40*/  FMUL.FTZ R188, R188, R3 ;  /* 0x00000003bcbc7220 */ /* 0x000fc80000410000 */
[----:B------:R-:W-:-:S04]  /*2d50*/  FMUL.FTZ R195, R188, UR15 ;  /* 0x0000000fbcc37c20 */ /* 0x000fc80008410000 */
[----:B------:R-:W-:Y:S02]  /*2d60*/  FMUL.FTZ R188, R190, R195 ;  /* 0x000000c3bebc7220 */ /* 0x000fe40000410000 */
[----:B------:R-:W5:Y:S01]  /*2d70*/  LDL R190, [R1+0x70] ;  /* 0x0000700001be7983 */ /* 0x000f620000100800 */
[----:B------:R-:W-:Y:S01]  /*2d80*/  FMUL.FTZ R189, R189, R202 ;  /* 0x000000cabdbd7220 */ /* 0x000fe20000410000 */
[----:B------:R-:W-:-:S04]  /*2d90*/  LOP3.LUT P2, RZ, R6, 0xff00, RZ, 0xc0, !PT ;  /* 0x0000ff0006ff7812 */ /* 0x000fc8000784c0ff */
[----:B------:R-:W-:-:S05]  /*2da0*/  FSEL R189, R189, RZ, P2 ;  /* 0x000000ffbdbd7208 */ /* 0x000fca0001000000 */
[----:B------:R-:W-:Y:S01]  /*2db0*/  FADD.FTZ R113, R113, R189 ;  /* 0x000000bd71717221 */ /* 0x000fe20000010000 */
[----:B------:R-:W-:-:S04]  /*2dc0*/  FFMA.FTZ R189, R240, R193, R194 ;  /* 0x000000c1f0bd7223 */ /* 0x000fc800000100c2 */
[----:B------:R-:W-:-:S04]  /*2dd0*/  FADD.FTZ R189, R227, -R189 ;  /* 0x800000bde3bd7221 */ /* 0x000fc80000010000 */
[----:B------:R-:W-:-:S04]  /*2de0*/  FMUL.FTZ R189, R4, R189 ;  /* 0x000000bd04bd7220 */ /* 0x000fc80000410000 */
[----:B------:R-:W-:-:S05]  /*2df0*/  @P4 FADD.FTZ R189, R147, R189 ;  /* 0x000000bd93bd4221 */ /* 0x000fca0000010000 */
[----:B------:R-:W-:Y:S02]  /*2e00*/  SEL R187, R189, R187, P5 ;  /* 0x000000bbbdbb7207 */ /* 0x000fe40002800000 */
[----:B------:R-:W-:-:S04]  /*2e10*/  ISETP.NE.U32.AND P5, PT, RZ, UR16, PT ;  /* 0x00000010ff007c0c */ /* 0x000fc8000bfa5070 */
[----:B------:R-:W-:Y:S02]  /*2e20*/  ISETP.NE.AND.EX P5, PT, RZ, UR17, PT, P5 ;  /* 0x00000011ff007c0c */ /* 0x000fe4000bfa5350 */
[----:B------:R-:W-:Y:S01]  /*2e30*/  LOP3.LUT P1, RZ, R6, 0xff0000, RZ, 0xc0, !PT ;  /* 0x00ff000006ff7812 */ /* 0x000fe2000782c0ff */
[----:B------:R-:W-:-:S03]  /*2e40*/  FMUL.FTZ R189, R189, R3 ;  /* 0x00000003bdbd7220 */ /* 0x000fc60000410000 */
[----:B------:R-:W-:Y:S01]  /*2e50*/  FSEL R188, R188, RZ, P1 ;  /* 0x000000ffbcbc7208 */ /* 0x000fe20000800000 */
[----:B------:R-:W-:-:S04]  /*2e60*/  FMUL.FTZ R194, R189, UR15 ;  /* 0x0000000fbdc27c20 */ /* 0x000fc80008410000 */
[----:B------:R-:W-:Y:S02]  /*2e70*/  FADD.FTZ R114, R114, R188 ;  /* 0x000000bc72727221 */ /* 0x000fe40000010000 */
[----:B------:R-:W0:Y:S01]  /*2e80*/  @P5 LDC.64 R188, c[0x0][0x308] ;  /* 0x0000c200ffbc5b82 */ /* 0x000e220000000a00 */
[----:B------:R-:W-:Y:S01]  /*2e90*/  FMUL.FTZ R191, R191, R194 ;  /* 0x000000c2bfbf7220 */ /* 0x000fe20000410000 */
[----:B------:R-:W-:-:S04]  /*2ea0*/  LOP3.LUT P4, RZ, R6, 0xff000000, RZ, 0xc0, !PT ;  /* 0xff00000006ff7812 */ /* 0x000fc8000788c0ff */
[----:B------:R-:W-:-:S05]  /*2eb0*/  FSEL R191, R191, RZ, P4 ;  /* 0x000000ffbfbf7208 */ /* 0x000fca0002000000 */
[----:B------:R-:W-:Y:S01]  /*2ec0*/  FADD.FTZ R115, R115, R191 ;  /* 0x000000bf73737221 */ /* 0x000fe20000010000 */
[----:B---3--:R-:W-:Y:S01]  /*2ed0*/  FMUL.FTZ R191, R204, R194 ;  /* 0x000000c2ccbf7220 */ /* 0x008fe20000410000 */
[----:B0-----:R-:W-:-:S05]  /*2ee0*/  @P5 IMAD.WIDE.U32 R188, R5, 0x10, R188 ;  /* 0x0000001005bc5825 */ /* 0x001fca00078e00bc */
[----:B------:R4:W-:Y:S01]  /*2ef0*/  @P5 STG.E.128 desc[UR4][R188.64], R184 ;  /* 0x000000b8bc005986 */ /* 0x0009e2000c101d04 */
[----:B------:R-:W-:Y:S01]  /*2f00*/  SEL R191, R191, RZ, P4 ;  /* 0x000000ffbfbf7207 */ /* 0x000fe20002000000 */
[----:B----4-:R-:W-:-:S05]  /*2f10*/  FMUL.FTZ R189, R217, R202 ;  /* 0x000000cad9bd7220 */ /* 0x010fca0000410000 */
[----:B------:R-:W-:Y:S01]  /*2f20*/  SEL R189, R189, RZ, P2 ;  /* 0x000000ffbdbd7207 */ /* 0x000fe20001000000 */
[----:B-----5:R-:W-:Y:S01]  /*2f30*/  FMUL.FTZ R188, R190, R203 ;  /* 0x000000cbbebc7220 */ /* 0x020fe20000410000 */
[----:B--2---:R-:W-:Y:S02]  /*2f40*/  FMUL.FTZ R190, R216, R195 ;  /* 0x000000c3d8be7220 */ /* 0x004fe40000410000 */
[----:B------:R-:W0:Y:S02]  /*2f50*/  LDC.64 R194, c[0x0][0x2f8] ;  /* 0x0000be00ffc27b82 */ /* 0x000e240000000a00 */
[----:B------:R-:W-:Y:S02]  /*2f60*/  SEL R188, R188, RZ, P3 ;  /* 0x000000ffbcbc7207 */ /* 0x000fe40001800000 */
[----:B------:R-:W-:Y:S01]  /*2f70*/  SEL R190, R190, RZ, P1 ;  /* 0x000000ffbebe7207 */ /* 0x000fe20000800000 */
[----:B0-----:R-:W-:-:S05]  /*2f80*/  IMAD.WIDE.U32 R194, R5, 0x10, R194 ;  /* 0x0000001005c27825 */ /* 0x001fca00078e00c2 */
[----:B------:R1:W-:Y:S01]  /*2f90*/  STG.E.128 desc[UR4][R194.64], R188 ;  /* 0x000000bcc2007986 */ /* 0x0003e2000c101d04 */
[----:B------:R-:W-:-:S07]  /*2fa0*/  IADD3 R5, R5, 0x80, RZ ;  /* 0x0000008005057810 */ /* 0x000fce0007ffe0ff */
.L_x_13376:
[----:B------:R-:W-:Y:S05]  /*2fb0*/  BSYNC B0 ;  /* 0x0000000000007941 */ /* 0x000fea0003800000 */
.L_x_13375:
[----:B------:R-:W-:Y:S01]  /*2fc0*/  LOP3.LUT P1, RZ, R2, 0x40, RZ, 0xc0, !PT ;  /* 0x0000004002ff7812 */ /* 0x000fe2000782c0ff */
[----:B------:R-:W-:-:S12]  /*2fd0*/  BSSY B0, `(.L_x_13377) ;  /* 0x000004d000007945 */ /* 0x000fd80003800000 */
[----:B------:R-:W-:Y:S05]  /*2fe0*/  @!P1 BRA `(.L_x_13378) ;  /* 0x00000004002c9947 */ /* 0x000fea0003800000 */
[----:B-1----:R-:W1:Y:S01]  /*2ff0*/  LDC.64 R188, c[0x0][0x220] ;  /* 0x00008800ffbc7b82 */ /* 0x002e620000000a00 */
[----:B------:R-:W2:Y:S01]  /*3000*/  LDL R202, [R1+0xc] ;  /* 0x00000c0001ca7983 */ /* 0x000ea20000100800 */
[----:B------:R-:W-:Y:S02]  /*3010*/  ISETP.NE.AND P1, PT, R212, RZ, PT ;  /* 0x000000ffd400720c */ /* 0x000fe40003f25270 */
[----:B------:R-:W-:Y:S01]  /*3020*/  ISETP.NE.U32.AND P4, PT, RZ, UR8, PT ;  /* 0x00000008ff007c0c */ /* 0x000fe2000bf85070 */
[----:B------:R-:W3:Y:S01]  /*3030*/  LDL R217, [R1+0x64] ;  /* 0x0000640001d97983 */ /* 0x000ee20000100800 */
[----:B------:R-:W-:-:S03]  /*3040*/  FSEL R194, R192, RZ, !P1 ;  /* 0x000000ffc0c27208 */ /* 0x000fc60004800000 */
[----:B0-----:R-:W4:Y:S04]  /*3050*/  LDL R216, [R1+0x68] ;  /* 0x0000680001d87983 */ /* 0x001f280000100800 */
[----:B------:R-:W5:Y:S01]  /*3060*/  LDL R204, [R1+0x6c] ;  /* 0x00006c0001cc7983 */ /* 0x000f620000100800 */
[----:B-1----:R-:W-:-:S06]  /*3070*/  IMAD.WIDE.U32 R188, R5, 0x10, R188 ;  /* 0x0000001005bc7825 */ /* 0x002fcc00078e00bc */
[----:B------:R-:W3:Y:S01]  /*3080*/  LDG.E.128 R188, desc[UR4][R188.64] ;  /* 0x00000004bcbc7981 */ /* 0x000ee2000c1e1d00 */
[----:B------:R-:W-:Y:S01]  /*3090*/  ISETP.NE.AND.EX P4, PT, RZ, UR9, PT, P4 ;  /* 0x00000009ff007c0c */ /* 0x000fe2000bf85340 */
[----:B------:R-:W-:Y:S01]  /*30a0*/  FFMA.FTZ R195, R213, R193, R194 ;  /* 0x000000c1d5c37223 */ /* 0x000fe200000100c2 */
[----:B------:R-:W-:-:S04]  /*30b0*/  ISETP.NE.U32.AND P5, PT, RZ, UR16, PT ;  /* 0x00000010ff007c0c */ /* 0x000fc8000bfa5070 */
[----:B------:R-:W-:Y:S02]  /*30c0*/  ISETP.NE.AND.EX P5, PT, RZ, UR17, PT, P5 ;  /* 0x00000011ff007c0c */ /* 0x000fe4000bfa5350 */
[----:B------:R-:W-:Y:S01]  /*30d0*/  LOP3.LUT P1, RZ, R7, 0xff, RZ, 0xc0, !PT ;  /* 0x000000ff07ff7812 */ /* 0x000fe2000782c0ff */
[----:B--2---:R-:W-:-:S04]  /*30e0*/  FADD.FTZ R195, R202, -R195 ;  /* 0x800000c3cac37221 */ /* 0x004fc80000010000 */
[----:B------:R-:W-:-:S04]  /*30f0*/  FMUL.FTZ R195, R4, R195 ;  /* 0x000000c304c37220 */ /* 0x000fc80000410000 */
[----:B------:R-:W-:-:S05]  /*3100*/  @P4 FADD.FTZ R195, R148, R195 ;  /* 0x000000c394c34221 */ /* 0x000fca0000010000 */
[C---:B------:R-:W-:Y:S01]  /*3110*/  SEL R184, R195.reuse, R184, P5 ;  /* 0x000000b8c3b87207 */ /* 0x040fe20002800000 */
[----:B------:R-:W-:-:S04]  /*3120*/  FMUL.FTZ R195, R195, R3 ;  /* 0x00000003c3c37220 */ /* 0x000fc80000410000 */
[----:B------:R-:W-:-:S04]  /*3130*/  FMUL.FTZ R203, R195, UR15 ;  /* 0x0000000fc3cb7c20 */ /* 0x000fc80008410000 */
[----:B---3--:R-:W-:-:S05]  /*3140*/  FMUL.FTZ R188, R203, R188 ;  /* 0x000000bccbbc7220 */ /* 0x008fca0000410000 */
[----:B------:R-:W-:-:S05]  /*3150*/  FSEL R188, R188, RZ, P1 ;  /* 0x000000ffbcbc7208 */ /* 0x000fca0000800000 */
[----:B------:R-:W-:Y:S01]  /*3160*/  FADD.FTZ R116, R116, R188 ;  /* 0x000000bc74747221 */ /* 0x000fe20000010000 */
[----:B------:R-:W-:-:S04]  /*3170*/  FFMA.FTZ R188, R211, R193, R194 ;  /* 0x000000c1d3bc7223 */ /* 0x000fc800000100c2 */
[----:B------:R-:W-:-:S04]  /*3180*/  FADD.FTZ R188, R248, -R188 ;  /* 0x800000bcf8bc7221 */ /* 0x000fc80000010000 */
        /* <DEDUP_REMOVED lines=13> */
[----:B------:R-:W2:Y:S01]  /*3260*/  LDL R190, [R1+0x60] ;  /* 0x0000600001be7983 */ /* 0x000ea20000100800 */
        /* <DEDUP_REMOVED lines=16> */
[----:B------:R-:W-:Y:S01]  /*3370*/  @P5 LEA R188, P6, R5, UR16, 0x4 ;  /* 0x0000001005bc5c11 */ /* 0x000fe2000f8c20ff */
[----:B------:R-:W-:Y:S01]  /*3380*/  FMUL.FTZ R191, R191, R194 ;  /* 0x000000c2bfbf7220 */ /* 0x000fe20000410000 */
[----:B------:R-:W-:Y:S02]  /*3390*/  LOP3.LUT P4, RZ, R7, 0xff000000, RZ, 0xc0, !PT ;  /* 0xff00000007ff7812 */ /* 0x000fe4000788c0ff */
[----:B------:R-:W-:Y:S02]  /*33a0*/  @P5 LEA.HI.X R189, R5, UR17, RZ, 0x4, P6 ;  /* 0x0000001105bd5c11 */ /* 0x000fe4000b0f24ff */
[----:B------:R-:W-:-:S03]  /*33b0*/  FSEL R191, R191, RZ, P4 ;  /* 0x000000ffbfbf7208 */ /* 0x000fc60002000000 */
[----:B------:R0:W-:Y:S02]  /*33c0*/  @P5 STG.E.128 desc[UR4][R188.64], R184 ;  /* 0x000000b8bc005986 */ /* 0x0001e4000c101d04 */
[----:B------:R-:W-:Y:S01]  /*33d0*/  FADD.FTZ R119, R119, R191 ;  /* 0x000000bf77777221 */ /* 0x000fe20000010000 */
[----:B-----5:R-:W-:-:S05]  /*33e0*/  FMUL.FTZ R191, R204, R194 ;  /* 0x000000c2ccbf7220 */ /* 0x020fca0000410000 */
[----:B------:R-:W-:Y:S01]  /*33f0*/  SEL R191, R191, RZ, P4 ;  /* 0x000000ffbfbf7207 */ /* 0x000fe20002000000 */
[----:B0-----:R-:W-:-:S05]  /*3400*/  FMUL.FTZ R189, R217, R202 ;  /* 0x000000cad9bd7220 */ /* 0x001fca0000410000 */
[----:B------:R-:W-:Y:S01]  /*3410*/  SEL R189, R189, RZ, P2 ;  /* 0x000000ffbdbd7207 */ /* 0x000fe20001000000 */
[----:B--2---:R-:W-:Y:S01]  /*3420*/  FMUL.FTZ R188, R190, R203 ;  /* 0x000000cbbebc7220 */ /* 0x004fe20000410000 */
[----:B----4-:R-:W-:-:S04]  /*3430*/  FMUL.FTZ R190, R216, R195 ;  /* 0x000000c3d8be7220 */ /* 0x010fc80000410000 */
[----:B------:R-:W-:Y:S02]  /*3440*/  SEL R188, R188, RZ, P1 ;  /* 0x000000ffbcbc7207 */ /* 0x000fe40000800000 */
[C---:B------:R-:W-:Y:S02]  /*3450*/  LEA R194, P1, R5.reuse, UR18, 0x4 ;  /* 0x0000001205c27c11 */ /* 0x040fe4000f8220ff */
[----:B------:R-:W-:Y:S02]  /*3460*/  SEL R190, R190, RZ, P3 ;  /* 0x000000ffbebe7207 */ /* 0x000fe40001800000 */
[----:B------:R-:W-:-:S05]  /*3470*/  LEA.HI.X R195, R5, UR19, RZ, 0x4, P1 ;  /* 0x0000001305c37c11 */ /* 0x000fca00088f24ff */
[----:B------:R2:W-:Y:S01]  /*3480*/  STG.E.128 desc[UR4][R194.64], R188 ;  /* 0x000000bcc2007986 */ /* 0x0005e2000c101d04 */
[----:B------:R-:W-:-:S07]  /*3490*/  IADD3 R5, R5, 0x80, RZ ;  /* 0x0000008005057810 */ /* 0x000fce0007ffe0ff */
.L_x_13378:
[----:B------:R-:W-:Y:S05]  /*34a0*/  BSYNC B0 ;  /* 0x0000000000007941 */ /* 0x000fea0003800000 */
.L_x_13377:
[----:B------:R-:W-:Y:S01]  /*34b0*/  LOP3.LUT P1, RZ, R2, 0x20, RZ, 0xc0, !PT ;  /* 0x0000002002ff7812 */ /* 0x000fe2000782c0ff */
[----:B------:R-:W-:-:S12]  /*34c0*/  BSSY B0, `(.L_x_13379) ;  /* 0x000004d000007945 */ /* 0x000fd80003800000 */
[----:B------:R-:W-:Y:S05]  /*34d0*/  @!P1 BRA `(.L_x_13380) ;  /* 0x00000004002c9947 */ /* 0x000fea0003800000 */
[----:B-12---:R-:W1:Y:S01]  /*34e0*/  LDC.64 R188, c[0x0][0x220] ;  /* 0x00008800ffbc7b82 */ /* 0x006e620000000a00 */
        /* <DEDUP_REMOVED lines=74> */
.L_x_13380:
[----:B------:R-:W-:Y:S05]  /*3990*/  BSYNC B0 ;  /* 0x0000000000007941 */ /* 0x000fea0003800000 */
.L_x_13379:
[----:B------:R-:W-:Y:S01]  /*39a0*/  LOP3.LUT P1, RZ, R2, 0x10, RZ, 0xc0, !PT ;  /* 0x0000001002ff7812 */ /* 0x000fe2000782c0ff */
[----:B------:R-:W-:-:S12]  /*39b0*/  BSSY B0, `(.L_x_13381) ;  /* 0x000004d000007945 */ /* 0x000fd80003800000 */
[----:B------:R-:W-:Y:S05]  /*39c0*/  @!P1 BRA `(.L_x_13382) ;  /* 0x00000004002c9947 */ /* 0x000fea0003800000 */
[----:B-123--:R-:W1:Y:S01]  /*39d0*/  LDC.64 R188, c[0x0][0x220] ;  /* 0x00008800ffbc7b82 */ /* 0x00ee620000000a00 */
        /* <DEDUP_REMOVED lines=74> */
.L_x_13382:
[----:B------:R-:W-:Y:S05]  /*3e80*/  BSYNC B0 ;  /* 0x0000000000007941 */ /* 0x000fea0003800000 */
.L_x_13381:
[----:B------:R-:W-:Y:S01]  /*3e90*/  LOP3.LUT P1, RZ, R2, 0x8, RZ, 0xc0, !PT ;  /* 0x0000000802ff7812 */ /* 0x000fe2000782c0ff */
[----:B------:R-:W-:-:S12]  /*3ea0*/  BSSY B0, `(.L_x_13383) ;  /* 0x0000049000007945 */ /* 0x000fd80003800000 */
[----:B------:R-:W-:Y:S05]  /*3eb0*/  @!P1 BRA `(.L_x_13384) ;  /* 0x00000004001c9947 */ /* 0x000fea0003800000 */
[----:B-1234-:R-:W1:Y:S01]  /*3ec0*/  LDC.64 R188, c[0x0][0x220] ;  /* 0x00008800ffbc7b82 */ /* 0x01ee620000000a00 */
[----:B------:R-:W2:Y:S01]  /*3ed0*/  LDL R202, [R1] ;  /* 0x0000000001ca7983 */ /* 0x000ea20000100800 */
[----:B------:R-:W-:Y:S02]  /*3ee0*/  ISETP.NE.AND P1, PT, R212, RZ, PT ;  /* 0x000000ffd400720c */ /* 0x000fe40003f25270 */
[----:B------:R-:W-:Y:S02]  /*3ef0*/  ISETP.NE.U32.AND P4, PT, RZ, UR8, PT ;  /* 0x00000008ff007c0c */ /* 0x000fe4000bf85070 */
[----:B------:R-:W-:Y:S01]  /*3f00*/  FSEL R194, R192, RZ, !P1 ;  /* 0x000000ffc0c27208 */ /* 0x000fe20004800000 */
[----:B-1----:R-:W-:-:S06]  /*3f10*/  IMAD.WIDE.U32 R188, R5, 0x10, R188 ;  /* 0x0000001005bc7825 */ /* 0x002fcc00078e00bc */
[----:B------:R-:W3:Y:S01]  /*3f20*/  LDG.E.128 R188, desc[UR4][R188.64] ;  /* 0x00000004bcbc7981 */ /* 0x000ee2000c1e1d00 */
[----:B------:R-:W-:Y:S01]  /*3f30*/  ISETP.NE.AND.EX P4, PT, RZ, UR9, PT, P4 ;  /* 0x00000009ff007c0c */ /* 0x000fe2000bf85340 */
[----:B------:R-:W-:Y:S01]  /*3f40*/  FFMA.FTZ R195, R206, R193, R194 ;  /* 0x000000c1cec37223 */ /* 0x000fe200000100c2 */
[----:B------:R-:W-:Y:S02]  /*3f50*/  ISETP.NE.U32.AND P5, PT, RZ, UR16, PT ;  /* 0x00000010ff007c0c */ /* 0x000fe4000bfa5070 */
[C---:B------:R-:W-:Y:S02]  /*3f60*/  LOP3.LUT P1, RZ, R10.reuse, 0xff, RZ, 0xc0, !PT ;  /* 0x000000ff0aff7812 */ /* 0x040fe4000782c0ff */
[----:B------:R-:W-:Y:S02]  /*3f70*/  ISETP.NE.AND.EX P5, PT, RZ, UR17, PT, P5 ;  /* 0x00000011ff007c0c */ /* 0x000fe4000bfa5350 */
[C---:B------:R-:W-:Y:S02]  /*3f80*/  LOP3.LUT P2, RZ, R10.reuse, 0xff00, RZ, 0xc0, !PT ;  /* 0x0000ff000aff7812 */ /* 0x040fe4000784c0ff */
        /* <DEDUP_REMOVED lines=17> */
[----:B------:R-:W-:-:S03]  /*40a0*/  FFMA.FTZ R188, R17, R193, R194 ;  /* 0x000000c111bc7223 */ /* 0x000fc600000100c2 */
[----:B------:R-:W-:Y:S01]  /*40b0*/  FMUL.FTZ R189, R189, R202 ;  /* 0x000000cabdbd7220 */ /* 0x000fe20000410000 */
[----:B------:R-:W-:-:S04]  /*40c0*/  FADD.FTZ R188, R233, -R188 ;  /* 0x800000bce9bc7221 */ /* 0x000fc80000010000 */
[----:B------:R-:W-:Y:S01]  /*40d0*/  FSEL R189, R189, RZ, P2 ;  /* 0x000000ffbdbd7208 */ /* 0x000fe20001000000 */
[----:B------:R-:W-:-:S04]  /*40e0*/  FMUL.FTZ R188, R4, R188 ;  /* 0x000000bc04bc7220 */ /* 0x000fc80000410000 */
[----:B------:R-:W-:Y:S01]  /*40f0*/  FADD.FTZ R129, R129, R189 ;  /* 0x000000bd81817221 */ /* 0x000fe20000010000 */
[----:B------:R-:W-:Y:S01]  /*4100*/  FFMA.FTZ R189, R232, R193, R194 ;  /* 0x000000c1e8bd7223 */ /* 0x000fe200000100c2 */
[----:B------:R-:W-:-:S03]  /*4110*/  @P4 FADD.FTZ R188, R162, R188 ;  /* 0x000000bca2bc4221 */ /* 0x000fc60000010000 */
[----:B------:R-:W-:Y:S02]  /*4120*/  FADD.FTZ R189, R219, -R189 ;  /* 0x800000bddbbd7221 */ /* 0x000fe40000010000 */
[C---:B------:R-:W-:Y:S01]  /*4130*/  SEL R186, R188.reuse, R186, P5 ;  /* 0x000000babcba7207 */ /* 0x040fe20002800000 */
[----:B------:R-:W-:Y:S01]  /*4140*/  FMUL.FTZ R188, R188, R3 ;  /* 0x00000003bcbc7220 */ /* 0x000fe20000410000 */
[----:B------:R-:W-:-:S03]  /*4150*/  FMUL.FTZ R189, R4, R189 ;  /* 0x000000bd04bd7220 */ /* 0x000fc60000410000 */
[----:B------:R-:W-:Y:S01]  /*4160*/  FMUL.FTZ R195, R188, UR15 ;  /* 0x0000000fbcc37c20 */ /* 0x000fe20008410000 */
[----:B------:R-:W-:Y:S01]  /*4170*/  @P4 FADD.FTZ R189, R163, R189 ;  /* 0x000000bda3bd4221 */ /* 0x000fe20000010000 */
[----:B------:R-:W-:Y:S02]  /*4180*/  LOP3.LUT P4, RZ, R10, 0xff000000, RZ, 0xc0, !PT ;  /* 0xff0000000aff7812 */ /* 0x000fe4000788c0ff */
[-C--:B------:R-:W-:Y:S01]  /*4190*/  FMUL.FTZ R188, R190, R195.reuse ;  /* 0x000000c3bebc7220 */ /* 0x080fe20000410000 */
[----:B------:R-:W-:Y:S01]  /*41a0*/  FMUL.FTZ R190, R30, R195 ;  /* 0x000000c31ebe7220 */ /* 0x000fe20000410000 */
[C---:B------:R-:W-:Y:S01]  /*41b0*/  SEL R187, R189.reuse, R187, P5 ;  /* 0x000000bbbdbb7207 */ /* 0x040fe20002800000 */
[----:B------:R-:W-:Y:S01]  /*41c0*/  FMUL.FTZ R189, R189, R3 ;  /* 0x00000003bdbd7220 */ /* 0x000fe20000410000 */
[----:B------:R-:W-:Y:S02]  /*41d0*/  ISETP.NE.U32.AND P5, PT, RZ, UR16, PT ;  /* 0x00000010ff007c0c */ /* 0x000fe4000bfa5070 */
[----:B------:R-:W-:Y:S01]  /*41e0*/  FSEL R188, R188, RZ, P3 ;  /* 0x000000ffbcbc7208 */ /* 0x000fe20001800000 */
[----:B------:R-:W-:Y:S01]  /*41f0*/  FMUL.FTZ R194, R189, UR15 ;  /* 0x0000000fbdc27c20 */ /* 0x000fe20008410000 */
[----:B------:R-:W-:-:S02]  /*4200*/  ISETP.NE.AND.EX P5, PT, RZ, UR17, PT, P5 ;  /* 0x00000011ff007c0c */ /* 0x000fc4000bfa5350 */
[----:B------:R-:W-:Y:S01]  /*4210*/  SEL R190, R190, RZ, P3 ;  /* 0x000000ffbebe7207 */ /* 0x000fe20001800000 */
[----:B------:R-:W-:Y:S01]  /*4220*/  FADD.FTZ R130, R130, R188 ;  /* 0x000000bc82827221 */ /* 0x000fe20000010000 */
[----:B------:R-:W-:-:S05]  /*4230*/  FMUL.FTZ R191, R191, R194 ;  /* 0x000000c2bfbf7220 */ /* 0x000fca0000410000 */
[----:B------:R-:W-:-:S04]  /*4240*/  FSEL R191, R191, RZ, P4 ;  /* 0x000000ffbfbf7208 */ /* 0x000fc80002000000 */
[----:B------:R-:W-:Y:S01]  /*4250*/  @P5 LEA R188, P6, R5, UR16, 0x4 ;  /* 0x0000001005bc5c11 */ /* 0x000fe2000f8c20ff */
[----:B------:R-:W-:Y:S01]  /*4260*/  FADD.FTZ R131, R131, R191 ;  /* 0x000000bf83837221 */ /* 0x000fe20000010000 */
[----:B------:R-:W-:Y:S02]  /*4270*/  FMUL.FTZ R191, R31, R194 ;  /* 0x000000c21fbf7220 */ /* 0x000fe40000410000 */
[----:B------:R-:W-:-:S03]  /*4280*/  @P5 LEA.HI.X R189, R5, UR17, RZ, 0x4, P6 ;  /* 0x0000001105bd5c11 */ /* 0x000fc6000b0f24ff */
[----:B------:R-:W-:Y:S02]  /*4290*/  SEL R191, R191, RZ, P4 ;  /* 0x000000ffbfbf7207 */ /* 0x000fe40002000000 */
[----:B------:R1:W-:Y:S02]  /*42a0*/  @P5 STG.E.128 desc[UR4][R188.64], R184 ;  /* 0x000000b8bc005986 */ /* 0x0003e4000c101d04 */
[----:B-1----:R-:W-:Y:S01]  /*42b0*/  FMUL.FTZ R188, R28, R203 ;  /* 0x000000cb1cbc7220 */ /* 0x002fe20000410000 */
[----:B------:R-:W-:-:S04]  /*42c0*/  FMUL.FTZ R189, R29, R202 ;  /* 0x000000ca1dbd7220 */ /* 0x000fc80000410000 */
[----:B------:R-:W-:Y:S02]  /*42d0*/  SEL R188, R188, RZ, P1 ;  /* 0x000000ffbcbc7207 */ /* 0x000fe40000800000 */
[----:B------:R-:W-:Y:S02]  /*42e0*/  LEA R194, P1, R5, UR18, 0x4 ;  /* 0x0000001205c27c11 */ /* 0x000fe4000f8220ff */
[----:B------:R-:W-:Y:S02]  /*42f0*/  SEL R189, R189, RZ, P2 ;  /* 0x000000ffbdbd7207 */ /* 0x000fe40001000000 */
[C---:B------:R-:W-:Y:S02]  /*4300*/  LEA.HI.X R195, R5.reuse, UR19, RZ, 0x4, P1 ;  /* 0x0000001305c37c11 */ /* 0x040fe400088f24ff */
[----:B------:R-:W-:-:S03]  /*4310*/  IADD3 R5, R5, 0x80, RZ ;  /* 0x0000008005057810 */ /* 0x000fc60007ffe0ff */
[----:B------:R1:W-:Y:S04]  /*4320*/  STG.E.128 desc[UR4][R194.64], R188 ;  /* 0x000000bcc2007986 */ /* 0x0003e8000c101d04 */
.L_x_13384:
[----:B------:R-:W-:Y:S05]  /*4330*/  BSYNC B0 ;  /* 0x0000000000007941 */ /* 0x000fea0003800000 */
.L_x_13383:
[----:B------:R-:W-:Y:S01]  /*4340*/  LOP3.LUT P1, RZ, R2, 0x4, RZ, 0xc0, !PT ;  /* 0x0000000402ff7812 */ /* 0x000fe2000782c0ff */
[----:B------:R-:W-:-:S12]  /*4350*/  BSSY B0, `(.L_x_13385) ;  /* 0x0000048000007945 */ /* 0x000fd80003800000 */
[----:B------:R-:W-:Y:S05]  /*4360*/  @!P1 BRA `(.L_x_13386) ;  /* 0x0000000400189947 */ /* 0x000fea0003800000 */
[----:B-1234-:R-:W1:Y:S01]  /*4370*/  LDC.64 R188, c[0x0][0x220] ;  /* 0x00008800ffbc7b82 */ /* 0x01ee620000000a00 */
[----:B------:R-:W-:Y:S02]  /*4380*/  ISETP.NE.AND P1, PT, R212, RZ, PT ;  /* 0x000000ffd400720c */ /* 0x000fe40003f25270 */
[----:B------:R-:W-:Y:S02]  /*4390*/  ISETP.NE.U32.AND P4, PT, RZ, UR8, PT ;  /* 0x00000008ff007c0c */ /* 0x000fe4000bf85070 */
[----:B------:R-:W-:Y:S01]  /*43a0*/  FSEL R194, R192, RZ, !P1 ;  /* 0x000000ffc0c27208 */ /* 0x000fe20004800000 */
[----:B-1----:R-:W-:-:S06]  /*43b0*/  IMAD.WIDE.U32 R188, R5, 0x10, R188 ;  /* 0x0000001005bc7825 */ /* 0x002fcc00078e00bc */
[----:B------:R-:W2:Y:S01]  /*43c0*/  LDG.E.128 R188, desc[UR4][R188.64] ;  /* 0x00000004bcbc7981 */ /* 0x000ea2000c1e1d00 */
[----:B------:R-:W-:Y:S01]  /*43d0*/  ISETP.NE.AND.EX P4, PT, RZ, UR9, PT, P4 ;  /* 0x00000009ff007c0c */ /* 0x000fe2000bf85340 */
[----:B------:R-:W-:Y:S01]  /*43e0*/  FFMA.FTZ R195, R201, R193, R194 ;  /* 0x000000c1c9c37223 */ /* 0x000fe200000100c2 */
[----:B------:R-:W-:Y:S02]  /*43f0*/  ISETP.NE.U32.AND P5, PT, RZ, UR16, PT ;  /* 0x00000010ff007c0c */ /* 0x000fe4000bfa5070 */
[C---:B------:R-:W-:Y:S01]  /*4400*/  LOP3.LUT P1, RZ, R11.reuse, 0xff, RZ, 0xc0, !PT ;  /* 0x000000ff0bff7812 */ /* 0x040fe2000782c0ff */
[----:B------:R-:W-:Y:S01]  /*4410*/  FADD.FTZ R195, R252, -R195 ;  /* 0x800000c3fcc37221 */ /* 0x000fe20000010000 */
[----:B------:R-:W-:Y:S02]  /*4420*/  ISETP.NE.AND.EX P5, PT, RZ, UR17, PT, P5 ;  /* 0x00000011ff007c0c */ /* 0x000fe4000bfa5350 */
[C---:B------:R-:W-:Y:S01]  /*4430*/  LOP3.LUT P2, RZ, R11.reuse, 0xff00, RZ, 0xc0, !PT ;  /* 0x0000ff000bff7812 */ /* 0x040fe2000784c0ff */
[----:B------:R-:W-:Y:S01]  /*4440*/  FMUL.FTZ R195, R4, R195 ;  /* 0x000000c304c37220 */ /* 0x000fe20000410000 */
[----:B------:R-:W-:-:S03]  /*4450*/  LOP3.LUT P3, RZ, R11, 0xff0000, RZ, 0xc0, !PT ;  /* 0x00ff00000bff7812 */ /* 0x000fc6000786c0ff */
[----:B------:R-:W-:-:S05]  /*4460*/  @P4 FADD.FTZ R195, R164, R195 ;  /* 0x000000c3a4c34221 */ /* 0x000fca0000010000 */
[C---:B------:R-:W-:Y:S01]  /*4470*/  SEL R184, R195.reuse, R184, P5 ;  /* 0x000000b8c3b87207 */ /* 0x040fe20002800000 */
[----:B------:R-:W-:-:S04]  /*4480*/  FMUL.FTZ R195, R195, R3 ;  /* 0x00000003c3c37220 */ /* 0x000fc80000410000 */
[----:B------:R-:W-:-:S04]  /*4490*/  FMUL.FTZ R203, R195, UR15 ;  /* 0x0000000fc3cb7c20 */ /* 0x000fc80008410000 */
[----:B--2---:R-:W-:-:S05]  /*44a0*/  FMUL.FTZ R188, R203, R188 ;  /* 0x000000bccbbc7220 */ /* 0x004fca0000410000 */
        /* <DEDUP_REMOVED lines=50> */
.L_x_13386:
[----:B------:R-:W-:Y:S05]  /*47d0*/  BSYNC B0 ;  /* 0x0000000000007941 */ /* 0x000fea0003800000 */
.L_x_13385:
        /* <DEDUP_REMOVED lines=15> */
[----:B------:R-:W-:Y:S01]  /*48d0*/  LOP3.LUT P2, RZ, R12, 0xff00, RZ, 0xc0, !PT ;  /* 0x0000ff000cff7812 */ /* 0x000fe2000784c0ff */
        /* <DEDUP_REMOVED lines=57> */
.L_x_13388:
[----:B------:R-:W-:Y:S05]  /*4c70*/  BSYNC B0 ;  /* 0x0000000000007941 */ /* 0x000fea0003800000 */
.L_x_13387:
[----:B------:R-:W-:Y:S01]  /*4c80*/  LOP3.LUT P1, RZ, R2, 0x100, RZ, 0xc0, !PT ;  /* 0x0000010002ff7812 */ /* 0x000fe2000782c0ff */
[----:B------:R-:W-:-:S12]  /*4c90*/  BSSY B0, `(.L_x_13389) ;  /* 0x0000049000007945 */ /* 0x000fd80003800000 */
[----:B------:R-:W-:Y:S05]  /*4ca0*/  @!P1 BRA `(.L_x_13390) ;  /* 0x00000004001c9947 */ /* 0x000fea0003800000 */
[----:B-1234-:R-:W2:Y:S04]  /*4cb0*/  LDL R190, [R1+0x18] ;  /* 0x0000180001be7983 */ /* 0x01eea80000100800 */
[----:B------:R-:W3:Y:S01]  /*4cc0*/  LDL R189, [R1+0x14] ;  /* 0x0000140001bd7983 */ /* 0x000ee20000100800 */
[----:B------:R-:W-:-:S04]  /*4cd0*/  ISETP.NE.AND P1, PT, R212, RZ, PT ;  /* 0x000000ffd400720c */ /* 0x000fc80003f25270 */
[----:B------:R-:W-:-:S05]  /*4ce0*/  FSEL R188, R192, RZ, !P1 ;  /* 0x000000ffc0bc7208 */ /* 0x000fca0004800000 */
        /* <DEDUP_REMOVED lines=12> */
[----:B------:R-:W1:Y:S02]  /*4db0*/  LDC.64 R188, c[0x0][0x220] ;  /* 0x00008800ffbc7b82 */ /* 0x000e640000000a00 */
[----:B-1----:R-:W-:-:S06]  /*4dc0*/  IMAD.WIDE.U32 R188, R5, 0x10, R188 ;  /* 0x0000001005bc7825 */ /* 0x002fcc00078e00bc */
[----:B------:R-:W2:Y:S01]  /*4dd0*/  LDG.E.128 R188, desc[UR4][R188.64] ;  /* 0x00000004bcbc7981 */ /* 0x000ea2000c1e1d00 */
[----:B------:R-:W-:Y:S02]  /*4de0*/  ISETP.NE.U32.AND P3, PT, RZ, UR8, PT ;  /* 0x00000008ff007c0c */ /* 0x000fe4000bf65070 */
[----:B------:R-:W-:Y:S02]  /*4df0*/  ISETP.NE.U32.AND P4, PT, RZ, UR16, PT ;  /* 0x00000010ff007c0c */ /* 0x000fe4000bf85070 */
[----:B------:R-:W-:Y:S02]  /*4e00*/  ISETP.NE.AND.EX P3, PT, RZ, UR9, PT, P3 ;  /* 0x00000009ff007c0c */ /* 0x000fe4000bf65330 */
[----:B------:R-:W-:Y:S02]  /*4e10*/  ISETP.NE.AND.EX P4, PT, RZ, UR17, PT, P4 ;  /* 0x00000011ff007c0c */ /* 0x000fe4000bf85340 */
[C---:B------:R-:W-:Y:S02]  /*4e20*/  LOP3.LUT P2, RZ, R13.reuse, 0xff, RZ, 0xc0, !PT ;  /* 0x000000ff0dff7812 */ /* 0x040fe4000784c0ff */
[----:B------:R-:W-:-:S07]  /*4e30*/  LOP3.LUT P1, RZ, R13, 0xff00, RZ, 0xc0, !PT ;  /* 0x0000ff000dff7812 */ /* 0x000fce000782c0ff */
[----:B------:R-:W-:Y:S01]  /*4e40*/  @P3 FADD.FTZ R193, R172, R193 ;  /* 0x000000c1acc13221 */ /* 0x000fe20000010000 */
[----:B------:R-:W-:Y:S01]  /*4e50*/  @P3 FADD.FTZ R194, R173, R194 ;  /* 0x000000c2adc23221 */ /* 0x000fe20000010000 */
[----:B------:R-:W-:Y:S01]  /*4e60*/  @P3 FADD.FTZ R192, R174, R192 ;  /* 0x000000c0aec03221 */ /* 0x000fe20000010000 */
[----:B------:R-:W-:Y:S01]  /*4e70*/  @P3 FADD.FTZ R4, R175, R4 ;  /* 0x00000004af043221 */ /* 0x000fe20000010000 */
[CC--:B------:R-:W-:Y:S01]  /*4e80*/  FMUL.FTZ R195, R193.reuse, R3.reuse ;  /* 0x00000003c1c37220 */ /* 0x0c0fe20000410000 */
[----:B------:R-:W-:Y:S02]  /*4e90*/  ISETP.NE.U32.AND P3, PT, RZ, UR16, PT ;  /* 0x00000010ff007c0c */ /* 0x000fe4000bf65070 */
[----:B------:R-:W-:Y:S01]  /*4ea0*/  SEL R184, R193, R184, P4 ;  /* 0x000000b8c1b87207 */ /* 0x000fe20002000000 */
[----:B------:R-:W-:Y:S01]  /*4eb0*/  FMUL.FTZ R195, R195, UR15 ;  /* 0x0000000fc3c37c20 */ /* 0x000fe20008410000 */
[----:B------:R-:W-:Y:S01]  /*4ec0*/  FMUL.FTZ R193, R194, R3 ;  /* 0x00000003c2c17220 */ /* 0x000fe20000410000 */
[----:B------:R-:W-:-:S02]  /*4ed0*/  ISETP.NE.AND.EX P3, PT, RZ, UR17, PT, P3 ;  /* 0x00000011ff007c0c */ /* 0x000fc4000bf65330 */
[----:B------:R-:W-:Y:S01]  /*4ee0*/  SEL R185, R194, R185, P4 ;  /* 0x000000b9c2b97207 */ /* 0x000fe20002000000 */
[----:B------:R-:W-:Y:S01]  /*4ef0*/  FMUL.FTZ R193, R193, UR15 ;  /* 0x0000000fc1c17c20 */ /* 0x000fe20008410000 */
[C---:B------:R-:W-:Y:S01]  /*4f00*/  SEL R186, R192.reuse, R186, P4 ;  /* 0x000000bac0ba7207 */ /* 0x040fe20002000000 */
[----:B------:R-:W-:Y:S01]  /*4f10*/  FMUL.FTZ R192, R192, R3 ;  /* 0x00000003c0c07220 */ /* 0x000fe20000410000 */
[C---:B------:R-:W-:Y:S01]  /*4f20*/  SEL R187, R4.reuse, R187, P4 ;  /* 0x000000bb04bb7207 */ /* 0x040fe20002000000 */
[----:B------:R-:W-:Y:S02]  /*4f30*/  FMUL.FTZ R3, R4, R3 ;  /* 0x0000000304037220 */ /* 0x000fe40000410000 */
[----:B------:R-:W-:Y:S01]  /*4f40*/  FMUL.FTZ R192, R192, UR15 ;  /* 0x0000000fc0c07c20 */ /* 0x000fe20008410000 */
[----:B--2---:R-:W-:Y:S01]  /*4f50*/  FMUL.FTZ R188, R195, R188 ;  /* 0x000000bcc3bc7220 */ /* 0x004fe20000410000 */
[----:B------:R-:W-:Y:S02]  /*4f60*/  FMUL.FTZ R189, R189, R193 ;  /* 0x000000c1bdbd7220 */ /* 0x000fe40000410000 */
[----:B------:R-:W-:-:S02]  /*4f70*/  FMUL.FTZ R190, R190, R192 ;  /* 0x000000c0bebe7220 */ /* 0x000fc40000410000 */
[----:B------:R-:W-:Y:S02]  /*4f80*/  FSEL R188, R188, RZ, P2 ;  /* 0x000000ffbcbc7208 */ /* 0x000fe40001000000 */
[----:B------:R-:W-:-:S03]  /*4f90*/  FSEL R189, R189, RZ, P1 ;  /* 0x000000ffbdbd7208 */ /* 0x000fc60000800000 */
[----:B------:R-:W-:Y:S01]  /*4fa0*/  FADD.FTZ R140, R140, R188 ;  /* 0x000000bc8c8c7221 */ /* 0x000fe20000010000 */
[----:B------:R-:W-:Y:S01]  /*4fb0*/  @P3 LEA R188, P4, R5, UR16, 0x4 ;  /* 0x0000001005bc3c11 */ /* 0x000fe2000f8820ff */
[----:B------:R-:W-:-:S03]  /*4fc0*/  FADD.FTZ R141, R141, R189 ;  /* 0x000000bd8d8d7221 */ /* 0x000fc60000010000 */
[----:B------:R-:W-:-:S05]  /*4fd0*/  @P3 LEA.HI.X R189, R5, UR17, RZ, 0x4, P4 ;  /* 0x0000001105bd3c11 */ /* 0x000fca000a0f24ff */
[----:B------:R1:W-:Y:S01]  /*4fe0*/  @P3 STG.E.128 desc[UR4][R188.64], R184 ;  /* 0x000000b8bc003986 */ /* 0x0003e2000c101d04 */
[----:B------:R-:W-:-:S04]  /*4ff0*/  LEA R4, P3, R5, UR18, 0x4 ;  /* 0x0000001205047c11 */ /* 0x000fc8000f8620ff */
[----:B------:R-:W-:Y:S01]  /*5000*/  LEA.HI.X R5, R5, UR19, RZ, 0x4, P3 ;  /* 0x0000001305057c11 */ /* 0x000fe200098f24ff */
[----:B-1----:R-:W-:Y:S01]  /*5010*/  FMUL.FTZ R189, R53, R193 ;  /* 0x000000c135bd7220 */ /* 0x002fe20000410000 */
[----:B------:R-:W-:Y:S01]  /*5020*/  FMUL.FTZ R193, R54, R192 ;  /* 0x000000c036c17220 */ /* 0x000fe20000410000 */
[----:B------:R-:W-:-:S03]  /*5030*/  FMUL.FTZ R188, R52, R195 ;  /* 0x000000c334bc7220 */ /* 0x000fc60000410000 */
[----:B------:R-:W-:Y:S02]  /*5040*/  SEL R189, R189, RZ, P1 ;  /* 0x000000ffbdbd7207 */ /* 0x000fe40000800000 */
[----:B------:R-:W-:Y:S02]  /*5050*/  LOP3.LUT P1, RZ, R13, 0xff0000, RZ, 0xc0, !PT ;  /* 0x00ff00000dff7812 */ /* 0x000fe4000782c0ff */
[----:B------:R-:W-:Y:S02]  /*5060*/  SEL R188, R188, RZ, P2 ;  /* 0x000000ffbcbc7207 */ /* 0x000fe40001000000 */
[----:B------:R-:W-:Y:S02]  /*5070*/  FSEL R192, R190, RZ, P1 ;  /* 0x000000ffbec07208 */ /* 0x000fe40000800000 */
[----:B------:R-:W-:Y:S01]  /*5080*/  SEL R190, R193, RZ, P1 ;  /* 0x000000ffc1be7207 */ /* 0x000fe20000800000 */
[----:B------:R-:W-:Y:S01]  /*5090*/  FMUL.FTZ R193, R3, UR15 ;  /* 0x0000000f03c17c20 */ /* 0x000fe20008410000 */
[----:B------:R-:W-:Y:S01]  /*50a0*/  LOP3.LUT P1, RZ, R13, 0xff000000, RZ, 0xc0, !PT ;  /* 0xff0000000dff7812 */ /* 0x000fe2000782c0ff */
[----:B------:R-:W-:-:S02]  /*50b0*/  FADD.FTZ R142, R142, R192 ;  /* 0x000000c08e8e7221 */ /* 0x000fc40000010000 */
[-C--:B------:R-:W-:Y:S01]  /*50c0*/  FMUL.FTZ R3, R191, R193.reuse ;  /* 0x000000c1bf037220 */ /* 0x080fe20000410000 */
[----:B------:R-:W-:-:S04]  /*50d0*/  FMUL.FTZ R191, R55, R193 ;  /* 0x000000c137bf7220 */ /* 0x000fc80000410000 */
[----:B------:R-:W-:Y:S02]  /*50e0*/  FSEL R3, R3, RZ, P1 ;  /* 0x000000ff03037208 */ /* 0x000fe40000800000 */
[----:B------:R-:W-:-:S03]  /*50f0*/  SEL R191, R191, RZ, P1 ;  /* 0x000000ffbfbf7207 */ /* 0x000fc60000800000 */
[----:B------:R-:W-:Y:S02]  /*5100*/  FADD.FTZ R143, R143, R3 ;  /* 0x000000038f8f7221 */ /* 0x000fe40000010000 */
[----:B------:R1:W-:Y:S05]  /*5110*/  STG.E.128 desc[UR4][R4.64], R188 ;  /* 0x000000bc04007986 */ /* 0x0003ea000c101d04 */
.L_x_13390:
[----:B------:R-:W-:Y:S05]  /*5120*/  BSYNC B0 ;  /* 0x0000000000007941 */ /* 0x000fea0003800000 */
.L_x_13389:
[----:B------:R-:W-:Y:S02]  /*5130*/  LOP3.LUT P1, RZ, R2, 0x1, RZ, 0xc0, !PT ;  /* 0x0000000102ff7812 */ /* 0x000fe4000782c0ff */
[----:B------:R-:W-:Y:S02]  /*5140*/  IADD3 R0, R0, UR20, RZ ;  /* 0x0000001400007c10 */ /* 0x000fe4000fffe0ff */
[----:B------:R-:W-:Y:S02]  /*5150*/  SEL R3, RZ, 0x1, P1 ;  /* 0x00000001ff037807 */ /* 0x000fe40000800000 */
[----:B------:R-:W-:-:S03]  /*5160*/  ISETP.GE.AND P1, PT, R0, UR21, PT ;  /* 0x0000001500007c0c */ /* 0x000fc6000bf26270 */
[----:B------:R0:W-:Y:S10]  /*5170*/  STL.S16 [R1+0x1c], R3 ;  /* 0x00001c0301007387 */ /* 0x0001f40000100600 */
[----:B0-----:R-:W-:Y:S05]  /*5180*/  @!P1 BRA `(.L_x_13391) ;  /* 0xffffffb8009c9947 */ /* 0x001fea000383ffff */
.L_x_13357:
[----:B-1----:R-:W2:Y:S04]  /*5190*/  LDL.LU R4, [R1+0x90] ;  /* 0x0000900001047983 */ /* 0x002ea80000300800 */
[----:B------:R-:W3:Y:S01]  /*51a0*/  LDL.LU R3, [R1+0x94] ;  /* 0x0000940001037983 */ /* 0x000ee20000300800 */
[----:B------:R-:W0:Y:S01]  /*51b0*/  S2UR UR6, SR_CTAID.X ;  /* 0x00000000000679c3 */ /* 0x000e220000002500 */
[----:B------:R-:W-:Y:S01]  /*51c0*/  LOP3.LUT P1, RZ, R2, 0x80, RZ, 0xc0, !PT ;  /* 0x0000008002ff7812 */ /* 0x000fe2000782c0ff */
        /* <DEDUP_REMOVED lines=16> */
.L_x_13393:
[----:B------:R-:W-:Y:S05]  /*52d0*/  BSYNC B0 ;  /* 0x0000000000007941 */ /* 0x000fea0003800000 */
.L_x_13392:
        /* <DEDUP_REMOVED lines=13> */
.L_x_13395:
[----:B------:R-:W-:Y:S05]  /*53b0*/  BSYNC B0 ;  /* 0x0000000000007941 */ /* 0x000fea0003800000 */
.L_x_13394:
        /* <DEDUP_REMOVED lines=13> */
.L_x_13397:
[----:B------:R-:W-:Y:S05]  /*5490*/  BSYNC B0 ;  /* 0x0000000000007941 */ /* 0x000fea0003800000 */
.L_x_13396:
        /* <DEDUP_REMOVED lines=13> */
.L_x_13399:
[----:B------:R-:W-:Y:S05]  /*5570*/  BSYNC B0 ;  /* 0x0000000000007941 */ /* 0x000fea0003800000 */
.L_x_13398:
        /* <DEDUP_REMOVED lines=13> */
.L_x_13401:
[----:B------:R-:W-:Y:S05]  /*5650*/  BSYNC B0 ;  /* 0x0000000000007941 */ /* 0x000fea0003800000 */
.L_x_13400:
        /* <DEDUP_REMOVED lines=13> */
.L_x_13403:
[----:B------:R-:W-:Y:S05]  /*5730*/  BSYNC B0 ;  /* 0x0000000000007941 */ /* 0x000fea0003800000 */
.L_x_13402:
        /* <DEDUP_REMOVED lines=13> */
.L_x_13405:
[----:B------:R-:W-:Y:S05]  /*5810*/  BSYNC B0 ;  /* 0x0000000000007941 */ /* 0x000fea0003800000 */
.L_x_13404:
        /* <DEDUP_REMOVED lines=12> */
.L_x_13374:
[----:B------:R-:W-:Y:S01]  /*58e0*/  HFMA2.MMA R188, -RZ, RZ, 0, 9.5367431640625e-07 ;  /* 0x00000010ffbc7435 */ /* 0x000fe200000001ff */
[----:B------:R-:W-:Y:S02]  /*58f0*/  MOV R192, R203 ;  /* 0x000000cb00c07202 */ /* 0x000fe40000000f00 */
[----:B------:R-:W-:Y:S02]  /*5900*/  MOV R189, 0x1f ;  /* 0x0000001f00bd7802 */ /* 0x000fe40000000f00 */
[----:B------:R-:W-:-:S07]  /*5910*/  MOV R191, 0xffffffff ;  /* 0xffffffff00bf7802 */ /* 0x000fce0000000f00 */
[----:B0-----:R-:W-:Y:S05]  /*5920*/  WARPSYNC.COLLECTIVE R191, `(.L_x_13406) ;  /* 0x00000000bf087348 */ /* 0x001fea0003c00000 */
[----:B------:R1:W2:Y:S02]  /*5930*/  SHFL.DOWN P2, R195, R192, R188, R189 ;  /* 0x080000bcc0c37389 */ /* 0x0002a400000400bd */
[----:B012---:R-:W-:Y:S01]  /*5940*/  ENDCOLLECTIVE ;  /* 0x000000000000791b */ /* 0x007fe20003800000 */
.L_x_13406:
[----:B------:R-:W-:Y:S02]  /*5950*/  MOV R192, R202 ;  /* 0x000000ca00c07202 */ /* 0x000fe40000000f00 */
[----:B------:R-:W-:-:S05]  /*5960*/  MOV R188, R195 ;  /* 0x000000c300bc7202 */ /* 0x000fca0000000f00 */
[----:B------:R-:W-:Y:S01]  /*5970*/  FADD.FTZ R193, R188, R203 ;  /* 0x000000cbbcc17221 */ /* 0x000fe20000010000 */
[----:B------:R-:W-:-:S11]  /*5980*/  HFMA2.MMA R188, -RZ, RZ, 0, 9.5367431640625e-07 ;  /* 0x00000010ffbc7435 */ /* 0x000fd600000001ff */
[----:B------:R-:W-:Y:S05]  /*5990*/  WARPSYNC.COLLECTIVE R191, `(.L_x_13407) ;  /* 0x00000000bf087348 */ /* 0x000fea0003c00000 */
[----:B------:R0:W1:Y:S02]  /*59a0*/  SHFL.DOWN P2, R195, R192, R188, R189 ;  /* 0x080000bcc0c37389 */ /* 0x00006400000400bd */
[----:B01----:R-:W-:Y:S01]  /*59b0*/  ENDCOLLECTIVE ;  /* 0x000000000000791b */ /* 0x003fe20003800000 */
.L_x_13407:
[----:B------:R-:W-:Y:S02]  /*59c0*/  MOV R192, R193 ;  /* 0x000000c100c07202 */ /* 0x000fe40000000f00 */
[----:B------:R-:W-:-:S05]  /*59d0*/  MOV R188, R195 ;  /* 0x000000c300bc7202 */ /* 0x000fca0000000f00 */
[----:B------:R-:W-:Y:S01]  /*59e0*/  FADD.FTZ R194, R188, R202 ;  /* 0x000000cabcc27221 */ /* 0x000fe20000010000 */
[----:B------:R-:W-:-:S11]  /*59f0*/  HFMA2.MMA R188, -RZ, RZ, 0, 4.76837158203125e-07 ;  /* 0x00000008ffbc7435 */ /* 0x000fd600000001ff */
[----:B------:R-:W-:Y:S05]  /*5a00*/  WARPSYNC.COLLECTIVE R191, `(.L_x_13408) ;  /* 0x00000000bf087348 */ /* 0x000fea0003c00000 */
[----:B------:R0:W1:Y:S02]  /*5a10*/  SHFL.DOWN P2, R195, R192, R188, R189 ;  /* 0x080000bcc0c37389 */ /* 0x00006400000400bd */
[----:B01----:R-:W-:Y:S01]  /*5a20*/  ENDCOLLECTIVE ;  /* 0x000000000000791b */ /* 0x003fe20003800000 */
.L_x_13408:
[----:B------:R-:W-:Y:S02]  /*5a30*/  MOV R192, R194 ;  /* 0x000000c200c07202 */ /* 0x000fe40000000f00 */
[----:B------:R-:W-:-:S05]  /*5a40*/  MOV R188, R195 ;  /* 0x000000c300bc7202 */ /* 0x000fca0000000f00 */
[----:B------:R-:W-:Y:S01]  /*5a50*/  FADD.FTZ R193, R193, R188 ;  /* 0x000000bcc1c17221 */ /* 0x000fe20000010000 */
[----:B------:R-:W-:-:S11]  /*5a60*/  HFMA2.MMA R188, -RZ, RZ, 0, 4.76837158203125e-07 ;  /* 0x00000008ffbc7435 */ /* 0x000fd600000001ff */
[----:B------:R-:W-:Y:S05]  /*5a70*/  WARPSYNC.COLLECTIVE R191, `(.L_x_13409) ;  /* 0x00000000bf087348 */ /* 0x000fea0003c00000 */
[----:B------:R0:W1:Y:S02]  /*5a80*/  SHFL.DOWN P2, R195, R192, R188, R189 ;  /* 0x080000bcc0c37389 */ /* 0x00006400000400bd */
[----:B01----:R-:W-:Y:S01]  /*5a90*/  ENDCOLLECTIVE ;  /* 0x000000000000791b */ /* 0x003fe20003800000 */
.L_x_13409:
[----:B------:R-:W-:Y:S02]  /*5aa0*/  MOV R192, R193 ;  /* 0x000000c100c07202 */ /* 0x000fe40000000f00 */
[----:B------:R-:W-:-:S05]  /*5ab0*/  MOV R188, R195 ;  /* 0x000000c300bc7202 */ /* 0x000fca0000000f00 */
[----:B------:R-:W-:Y:S01]  /*5ac0*/  FADD.FTZ R194, R194, R188 ;  /* 0x000000bcc2c27221 */ /* 0x000fe20000010000 */
[----:B------:R-:W-:-:S11]  /*5ad0*/  HFMA2.MMA R188, -RZ, RZ, 0, 2.384185791015625e-07 ;  /* 0x00000004ffbc7435 */ /* 0x000fd600000001ff */
[----:B------:R-:W-:Y:S05]  /*5ae0*/  WARPSYNC.COLLECTIVE R191, `(.L_x_13410) ;  /* 0x00000000bf087348 */ /* 0x000fea0003c00000 */
[----:B------:R0:W1:Y:S02]  /*5af0*/  SHFL.DOWN P2, R195, R192, R188, R189 ;  /* 0x080000bcc0c37389 */ /* 0x00006400000400bd */
[----:B01----:R-:W-:Y:S01]  /*5b00*/  ENDCOLLECTIVE ;  /* 0x000000000000791b */ /* 0x003fe20003800000 */
.L_x_13410:
[----:B------:R-:W-:Y:S02]  /*5b10*/  MOV R192, R194 ;  /* 0x000000c200c07202 */ /* 0x000fe40000000f00 */
[----:B------:R-:W-:-:S05]  /*5b20*/  MOV R188, R195 ;  /* 0x000000c300bc7202 */ /* 0x000fca0000000f00 */
[----:B------:R-:W-:Y:S01]  /*5b30*/  FADD.FTZ R193, R193, R188 ;  /* 0x000000bcc1c17221 */ /* 0x000fe20000010000 */
[----:B------:R-:W-:-:S11]  /*5b40*/  HFMA2.MMA R188, -RZ, RZ, 0, 2.384185791015625e-07 ;  /* 0x00000004ffbc7435 */ /* 0x000fd600000001ff */
[----:B------:R-:W-:Y:S05]  /*5b50*/  WARPSYNC.COLLECTIVE R191, `(.L_x_13411) ;  /* 0x00000000bf087348 */ /* 0x000fea0003c00000 */
[----:B------:R0:W1:Y:S02]  /*5b60*/  SHFL.DOWN P2, R195, R192, R188, R189 ;  /* 0x080000bcc0c37389 */ /* 0x00006400000400bd */
[----:B01----:R-:W-:Y:S01]  /*5b70*/  ENDCOLLECTIVE ;  /* 0x000000000000791b */ /* 0x003fe20003800000 */
.L_x_13411:
[----:B------:R-:W-:Y:S02]  /*5b80*/  MOV R192, R193 ;  /* 0x000000c100c07202 */ /* 0x000fe40000000f00 */
[----:B------:R-:W-:-:S05]  /*5b90*/  MOV R188, R195 ;  /* 0x000000c300bc7202 */ /* 0x000fca0000000f00 */
[----:B------:R-:W-:Y:S01]  /*5ba0*/  FADD.FTZ R202, R194, R188 ;  /* 0x000000bcc2ca7221 */ /* 0x000fe20000010000 */
[----:B------:R-:W-:-:S11]  /*5bb0*/  HFMA2.MMA R188, -RZ, RZ, 0, 1.1920928955078125e-07 ;  /* 0x00000002ffbc7435 */ /* 0x000fd600000001ff */
[----:B------:R-:W-:Y:S05]  /*5bc0*/  WARPSYNC.COLLECTIVE R191, `(.L_x_13412) ;  /* 0x00000000bf087348 */ /* 0x000fea0003c00000 */
[----:B------:R0:W1:Y:S02]  /*5bd0*/  SHFL.DOWN P2, R195, R192, R188, R189 ;  /* 0x080000bcc0c37389 */ /* 0x00006400000400bd */
[----:B01----:R-:W-:Y:S01]  /*5be0*/  ENDCOLLECTIVE ;  /* 0x000000000000791b */ /* 0x003fe20003800000 */
.L_x_13412:
[----:B------:R-:W-:Y:S02]  /*5bf0*/  MOV R192, R202 ;  /* 0x000000ca00c07202 */ /* 0x000fe40000000f00 */
[----:B------:R-:W-:-:S05]  /*5c00*/  MOV R188, R195 ;  /* 0x000000c300bc7202 */ /* 0x000fca0000000f00 */
[----:B------:R-:W-:Y:S01]  /*5c10*/  FADD.FTZ R194, R193, R188 ;  /* 0x000000bcc1c27221 */ /* 0x000fe20000010000 */
[----:B------:R-:W-:-:S11]  /*5c20*/  HFMA2.MMA R188, -RZ, RZ, 0, 1.1920928955078125e-07 ;  /* 0x00000002ffbc7435 */ /* 0x000fd600000001ff */
[----:B------:R-:W-:Y:S05]  /*5c30*/  WARPSYNC.COLLECTIVE R191, `(.L_x_13413) ;  /* 0x00000000bf087348 */ /* 0x000fea0003c00000 */
[----:B------:R0:W1:Y:S02]  /*5c40*/  SHFL.DOWN P2, R195, R192, R188, R189 ;  /* 0x080000bcc0c37389 */ /* 0x00006400000400bd */
[----:B01----:R-:W-:Y:S01]  /*5c50*/  ENDCOLLECTIVE ;  /* 0x000000000000791b */ /* 0x003fe20003800000 */
.L_x_13413:
[----:B------:R-:W-:Y:S02]  /*5c60*/  MOV R192, R194 ;  /* 0x000000c200c07202 */ /* 0x000fe40000000f00 */
[----:B------:R-:W-:-:S05]  /*5c70*/  MOV R188, R195 ;  /* 0x000000c300bc7202 */ /* 0x000fca0000000f00 */
[----:B------:R-:W-:Y:S01]  /*5c80*/  FADD.FTZ R193, R202, R188 ;  /* 0x000000bccac17221 */ /* 0x000fe20000010000 */
[----:B------:R-:W-:-:S11]  /*5c90*/  HFMA2.MMA R188, -RZ, RZ, 0, 5.9604644775390625e-08 ;  /* 0x00000001ffbc7435 */ /* 0x000fd600000001ff */
[----:B------:R-:W-:Y:S05]  /*5ca0*/  WARPSYNC.COLLECTIVE R191, `(.L_x_13414) ;  /* 0x00000000bf087348 */ /* 0x000fea0003c00000 */
[----:B------:R0:W1:Y:S02]  /*5cb0*/  SHFL.DOWN P2, R195, R192, R188, R189 ;  /* 0x080000bcc0c37389 */ /* 0x00006400000400bd */
[----:B01----:R-:W-:Y:S01]  /*5cc0*/  ENDCOLLECTIVE ;  /* 0x000000000000791b */ /* 0x003fe20003800000 */
.L_x_13414:
[----:B------:R-:W-:Y:S02]  /*5cd0*/  MOV R192, R193 ;  /* 0x000000c100c07202 */ /* 0x000fe40000000f00 */
[----:B------:R-:W-:-:S07]  /*5ce0*/  MOV R202, R195 ;  /* 0x000000c300ca7202 */ /* 0x000fce0000000f00 */
[----:B------:R-:W-:Y:S05]  /*5cf0*/  WARPSYNC.COLLECTIVE R191, `(.L_x_13415) ;  /* 0x00000000bf087348 */ /* 0x000fea0003c00000 */
[----:B------:R0:W1:Y:S02]  /*5d00*/  SHFL.DOWN P2, R195, R192, R188, R189 ;  /* 0x080000bcc0c37389 */ /* 0x00006400000400bd */
[----:B01----:R-:W-:Y:S01]  /*5d10*/  ENDCOLLECTIVE ;  /* 0x000000000000791b */ /* 0x003fe20003800000 */
.L_x_13415:
[----:B------:R-:W-:Y:S01]  /*5d20*/  MOV R189, R195 ;  /* 0x000000c300bd7202 */ /* 0x000fe20000000f00 */
[----:B------:R-:W-:Y:S06]  /*5d30*/  BRA `(.L_x_13416) ;  /* 0xffffffcc00007947 */ /* 0x000fec000383ffff */
.L_x_13417:
        /* <DEDUP_REMOVED lines=12> */
.L_x_14054:


//--------------------- .text._ZN10layer_norm13ln_bwd_kernelINS_13Kernel_traitsIfffffjLj4096ELj1ELj1ELj4ELj16ENS_18Kernel_traits_baseILj4096EfffffjLj128EEEEELb1ELb1ELb0ELb1EEEvNS_9BwdParamsE --------------------------
	.section	.text._ZN10layer_norm13ln_bwd_kernelINS_13Kernel_traitsIfffffjLj4096ELj1ELj1ELj4ELj16ENS_18Kernel_traits_baseILj4096EfffffjLj128EEEEELb1ELb1ELb0ELb1EEEvNS_9BwdParamsE,"ax",@progbits
	.align	128
        .global         _ZN10layer_norm13ln_bwd_kernelINS_13Kernel_traitsIfffffjLj4096ELj1ELj1ELj4ELj16ENS_18Kernel_traits_baseILj4096EfffffjLj128EEEEELb1ELb1ELb0ELb1EEEvNS_9BwdParamsE
        .type           _ZN10layer_norm13ln_bwd_kernelINS_13Kernel_traitsIfffffjLj4096ELj1ELj1ELj4ELj16ENS_18Kernel_traits_baseILj4096EfffffjLj128EEEEELb1ELb1ELb0ELb1EEEvNS_9BwdParamsE,@function
        .size           _ZN10layer_norm13ln_bwd_kernelINS_13Kernel_traitsIfffffjLj4096ELj1ELj1ELj4ELj16ENS_18Kernel_traits_baseILj4096EfffffjLj128EEEEELb1ELb1ELb0ELb1EEEvNS_9BwdParamsE,(.L_x_14055 - _ZN10layer_norm13ln_bwd_kernelINS_13Kernel_traitsIfffffjLj4096ELj1ELj1ELj4ELj16ENS_18Kernel_traits_baseILj4096EfffffjLj128EEEEELb1ELb1ELb0ELb1EEEvNS_9BwdParamsE)
        .other          _ZN10layer_norm13ln_bwd_kernelINS_13Kernel_traitsIfffffjLj4096ELj1ELj1ELj4ELj16ENS_18Kernel_traits_baseILj4096EfffffjLj128EEEEELb1ELb1ELb0ELb1EEEvNS_9BwdParamsE,@"STO_CUDA_ENTRY STV_DEFAULT"
_ZN10layer_norm13ln_bwd_kernelINS_13Kernel_traitsIfffffjLj4096ELj1ELj1ELj4ELj16ENS_18Kernel_traits_baseILj4096EfffffjLj128EEEEELb1ELb1ELb0ELb1EEEvNS_9BwdParamsE:
.text._ZN10layer_norm13ln_bwd_kernelINS_13Kernel_traitsIfffffjLj4096ELj1ELj1ELj4ELj16ENS_18Kernel_traits_baseILj4096EfffffjLj128EEEEELb1ELb1ELb0ELb1EEEvNS_9BwdParamsE:
        /* <DEDUP_REMOVED lines=68> */
.L_x_13418:
[----:B------:R-:W-:Y:S01]  /*0440*/  SHF.L.U32 R0, R0, 0x4, RZ ;  /* 0x0000000400007819 */ /* 0x000fe200000006ff */
[----:B------:R-:W-:Y:S01]  /*0450*/  ULDC.64 UR6, c[0x0][0x260] ;  /* 0x0000980000067ab9 */ /* 0x000fe20000000a00 */
[----:B------:R-:W-:Y:S02]  /*0460*/  ULDC.64 UR8, c[0x0][0x278] ;  /* 0x00009e0000087ab9 */ /* 0x000fe40000000a00 */
[----:B------:R-:W-:-:S04]  /*0470*/  LOP3.LUT R0, R0, 0x7f0, RZ, 0xc0, !PT ;  /* 0x000007f000007812 */ /* 0x000fc800078ec0ff */
[C---:B------:R-:W-:Y:S02]  /*0480*/  IADD3 R2, P0, R0.reuse, UR6, RZ ;  /* 0x0000000600027c10 */ /* 0x040fe4000ff1e0ff */
[----:B------:R-:W-:Y:S02]  /*0490*/  IADD3 R4, P1, R0, UR8, RZ ;  /* 0x0000000800047c10 */ /* 0x000fe4000ff3e0ff */
[----:B------:R-:W-:Y:S01]  /*04a0*/  IADD3.X R3, RZ, UR7, RZ, P0, !PT ;  /* 0x00000007ff037c10 */ /* 0x000fe200087fe4ff */
[----:B------:R0:W-:Y:S01]  /*04b0*/  STL [R1+0xc4], RZ ;  /* 0x0000c4ff01007387 */ /* 0x0001e20000100800 */
[----:B------:R-:W-:Y:S01]  /*04c0*/  IADD3.X R5, RZ, UR9, RZ, P1, !PT ;  /* 0x00000009ff057c10 */ /* 0x000fe20008ffe4ff */
[----:B------:R-:W-:Y:S02]  /*04d0*/  ULDC.64 UR6, c[0x0][0x270] ;  /* 0x00009c0000067ab9 */ /* 0x000fe40000000a00 */
        /* <DEDUP_REMOVED lines=19> */
[----:B------:R0:W-:Y:S01]  /*0610*/  STL [R1+0xc0], RZ ;  /* 0x0000c0ff01007387 */ /* 0x0001e20000100800 */
[----:B------:R-:W-:Y:S01]  /*0620*/  HFMA2.MMA R205, -RZ, RZ, 0, 0 ;  /* 0x00000000ffcd7435 */ /* 0x000fe200000001ff */
[----:B------:R-:W-:Y:S01]  /*0630*/  ISETP.NE.AND.EX P1, PT, RZ, UR7, PT, P1 ;  /* 0x00000007ff007c0c */ /* 0x000fe2000bf25310 */
[----:B------:R-:W-:Y:S01]  /*0640*/  HFMA2.MMA R214, -RZ, RZ, 0, 0 ;  /* 0x00000000ffd67435 */ /* 0x000fe200000001ff */
[----:B------:R0:W-:Y:S01]  /*0650*/  STL [R1+0xbc], RZ ;  /* 0x0000bcff01007387 */ /* 0x0001e20000100800 */
[----:B------:R-:W-:-:S02]  /*0660*/  CS2R R208, SRZ ;  /* 0x0000000000d07805 */ /* 0x000fc4000001ff00 */
[----:B------:R-:W-:Y:S02]  /*0670*/  CS2R R206, SRZ ;  /* 0x0000000000ce7805 */ /* 0x000fe4000001ff00 */
[----:B------:R-:W-:Y:S01]  /*0680*/  MOV R252, RZ ;  /* 0x000000ff00fc7202 */ /* 0x000fe20000000f00 */
[----:B------:R0:W-:Y:S01]  /*0690*/  STL [R1+0xb8], RZ ;  /* 0x0000b8ff01007387 */ /* 0x0001e20000100800 */
[----:B------:R-:W-:Y:S02]  /*06a0*/  CS2R R250, SRZ ;  /* 0x0000000000fa7805 */ /* 0x000fe4000001ff00 */
[----:B------:R-:W-:Y:S02]  /*06b0*/  CS2R R248, SRZ ;  /* 0x0000000000f87805 */ /* 0x000fe4000001ff00 */
[----:B------:R-:W-:Y:S01]  /*06c0*/  CS2R R246, SRZ ;  /* 0x0000000000f67805 */ /* 0x000fe2000001ff00 */
[----:B------:R0:W-:Y:S01]  /*06d0*/  STL [R1+0xb4], RZ ;  /* 0x0000b4ff01007387 */ /* 0x0001e20000100800 */
[----:B------:R-:W-:-:S02]  /*06e0*/  CS2R R244, SRZ ;  /* 0x0000000000f47805 */ /* 0x000fc4000001ff00 */
[----:B------:R-:W-:Y:S02]  /*06f0*/  CS2R R242, SRZ ;  /* 0x0000000000f27805 */ /* 0x000fe4000001ff00 */
[----:B------:R-:W-:Y:S01]  /*0700*/  CS2R R194, SRZ ;  /* 0x0000000000c27805 */ /* 0x000fe2000001ff00 */
        /* <DEDUP_REMOVED lines=15> */
[----:B------:R-:W-:Y:S01]  /*0800*/  MOV R219, RZ ;  /* 0x000000ff00db7202 */ /* 0x000fe20000000f00 */
[----:B------:R0:W-:Y:S01]  /*0810*/  STL [R1+0xa0], RZ ;  /* 0x0000a0ff01007387 */ /* 0x0001e20000100800 */
[----:B------:R-:W-:-:S03]  /*0820*/  CS2R R212, SRZ ;  /* 0x0000000000d47805 */ /* 0x000fc6000001ff00 */
        /* <DEDUP_REMOVED lines=39> */
[----:B------:R0:W-:Y:S02]  /*0aa0*/  STL [R1], RZ ;  /* 0x000000ff01007387 */ /* 0x0001e40000100800 */
.L_x_13421:
[----:B01----:R-:W0:Y:S01]  /*0ab0*/  S2R R2, SR_TID.X ;  /* 0x0000000000027919 */ /* 0x003e220000002100 */
[----:B------:R-:W-:Y:S01]  /*0ac0*/  IMAD R0, R18, UR10, RZ ;  /* 0x0000000a12007c24 */ /* 0x000fe2000f8e02ff */
[----:B------:R-:W1:Y:S04]  /*0ad0*/  LDC.64 R200, c[0x0][0x250] ;  /* 0x00009400ffc87b82 */ /* 0x000e680000000a00 */
[----:B------:R-:W-:-:S04]  /*0ae0*/  SHF.R.S32.HI R3, RZ, 0x1f, R0 ;  /* 0x0000001fff037819 */ /* 0x000fc80000011400 */
[----:B------:R-:W-:Y:S01]  /*0af0*/  LEA.HI R3, R3, R0, RZ, 0x2 ;  /* 0x0000000003037211 */ /* 0x000fe200078f10ff */
[----:B------:R-:W2:Y:S08]  /*0b00*/  LDC.64 R184, c[0x0][0x2b8] ;  /* 0x0000ae00ffb87b82 */ /* 0x000eb00000000a00 */
[----:B------:R-:W3:Y:S01]  /*0b10*/  LDC.64 R192, c[0x0][0x2c8] ;  /* 0x0000b200ffc07b82 */ /* 0x000ee20000000a00 */
[----:B-1----:R-:W-:-:S07]  /*0b20*/  IMAD.WIDE R200, R18, 0x4, R200 ;  /* 0x0000000412c87825 */ /* 0x002fce00078e02c8 */
[----:B------:R-:W1:Y:S01]  /*0b30*/  @P1 LDC.64 R168, c[0x0][0x270] ;  /* 0x00009c00ffa81b82 */ /* 0x000e620000000a00 */
[----:B0-----:R-:W-:Y:S01]  /*0b40*/  LOP3.LUT R22, R2, 0x7f, RZ, 0xc0, !PT ;  /* 0x0000007f02167812 */ /* 0x001fe200078ec0ff */
[----:B------:R-:W4:Y:S03]  /*0b50*/  LDG.E R200, desc[UR4][R200.64] ;  /* 0x00000004c8c87981 */ /* 0x000f26000c1e1900 */
[----:B------:R-:W-:-:S03]  /*0b60*/  LEA.HI.SX32 R22, R3, R22, 0x1e ;  /* 0x0000001603167211 */ /* 0x000fc600078ff2ff */
[----:B------:R-:W0:Y:S01]  /*0b70*/  LDC.64 R2, c[0x0][0x258] ;  /* 0x00009600ff027b82 */ /* 0x000e220000000a00 */
[C---:B------:R-:W-:Y:S02]  /*0b80*/  SHF.L.U32 R191, R22.reuse, 0x4, RZ ;  /* 0x0000000416bf7819 */ /* 0x040fe400000006ff */
[C---:B------:R-:W-:Y:S02]  /*0b90*/  IADD3 R4, R22.reuse, 0x80, RZ ;  /* 0x0000008016047810 */ /* 0x040fe40007ffe0ff */
        /* <DEDUP_REMOVED lines=8> */
[----:B------:R-:W-:Y:S01]  /*0c20*/  IADD3 R128, P0, R188, UR12, RZ ;  /* 0x0000000cbc807c10 */ /* 0x000fe2000ff1e0ff */
[----:B------:R-:W4:Y:S01]  /*0c30*/  LDG.E.128 R124, desc[UR4][R124.64] ;  /* 0x000000047c7c7981 */ /* 0x000f22000c1e1d00 */
[----:B------:R-:W-:-:S02]  /*0c40*/  IADD3 R197, R22, 0x200, RZ ;  /* 0x0000020016c57810 */ /* 0x000fc40007ffe0ff */
[----:B------:R-:W-:Y:S02]  /*0c50*/  SHF.L.U32 R17, R19, 0x4, RZ ;  /* 0x0000000413117819 */ /* 0x000fe400000006ff */
[----:B------:R-:W-:Y:S02]  /*0c60*/  IADD3 R198, R22, 0x280, RZ ;  /* 0x0000028016c67810 */ /* 0x000fe40007ffe0ff */
[----:B------:R-:W-:Y:S02]  /*0c70*/  SHF.R.U32.HI R20, RZ, 0x1c, R5 ;  /* 0x0000001cff147819 */ /* 0x000fe40000011605 */
[----:B------:R-:W-:Y:S02]  /*0c80*/  IADD3 R132, P2, R21, UR12, RZ ;  /* 0x0000000c15847c10 */ /* 0x000fe4000ff5e0ff */
[----:B------:R-:W-:Y:S02]  /*0c90*/  IADD3.X R129, R23, UR13, RZ, P0, !PT ;  /* 0x0000000d17817c10 */ /* 0x000fe400087fe4ff */
[----:B------:R-:W-:-:S02]  /*0ca0*/  SHF.R.U32.HI R16, RZ, 0x1c, R19 ;  /* 0x0000001cff107819 */ /* 0x000fc40000011613 */
[----:B------:R-:W-:Y:S02]  /*0cb0*/  SHF.L.U32 R15, R197, 0x4, RZ ;  /* 0x00000004c50f7819 */ /* 0x000fe400000006ff */
[----:B------:R-:W-:Y:S02]  /*0cc0*/  IADD3 R136, P0, R17, UR12, RZ ;  /* 0x0000000c11887c10 */ /* 0x000fe4000ff1e0ff */
[C---:B------:R-:W-:Y:S02]  /*0cd0*/  IADD3 R199, R22.reuse, 0x300, RZ ;  /* 0x0000030016c77810 */ /* 0x040fe40007ffe0ff */
[----:B------:R-:W-:Y:S01]  /*0ce0*/  IADD3 R0, R22, 0x380, RZ ;  /* 0x0000038016007810 */ /* 0x000fe20007ffe0ff */
[----:B0-----:R-:W-:Y:S01]  /*0cf0*/  IMAD.WIDE R2, R18, 0x4, R2 ;  /* 0x0000000412027825 */ /* 0x001fe200078e0202 */
[----:B------:R-:W-:Y:S01]  /*0d00*/  SHF.L.U32 R13, R198, 0x4, RZ ;  /* 0x00000004c60d7819 */ /* 0x000fe200000006ff */
[----:B------:R-:W4:Y:S01]  /*0d10*/  LDG.E.128 R128, desc[UR4][R128.64] ;  /* 0x0000000480807981 */ /* 0x000f22000c1e1d00 */
[----:B------:R-:W-:-:S02]  /*0d20*/  IADD3.X R133, R20, UR13, RZ, P2, !PT ;  /* 0x0000000d14857c10 */ /* 0x000fc400097fe4ff */
[----:B------:R-:W-:Y:S01]  /*0d30*/  SHF.R.U32.HI R14, RZ, 0x1c, R197 ;  /* 0x0000001cff0e7819 */ /* 0x000fe200000116c5 */
[----:B--2---:R-:W-:Y:S01]  /*0d40*/  IMAD.WIDE.U32 R156, R22, 0x10, R184 ;  /* 0x00000010169c7825 */ /* 0x004fe200078e00b8 */
[----:B------:R-:W-:Y:S01]  /*0d50*/  IADD3 R140, P2, R15, UR12, RZ ;  /* 0x0000000c0f8c7c10 */ /* 0x000fe2000ff5e0ff */
[----:B------:R0:W2:Y:S01]  /*0d60*/  LDG.E R7, desc[UR4][R2.64] ;  /* 0x0000000402077981 */ /* 0x0000a2000c1e1900 */
[----:B------:R-:W-:Y:S02]  /*0d70*/  IADD3.X R137, R16, UR13, RZ, P0, !PT ;  /* 0x0000000d10897c10 */ /* 0x000fe400087fe4ff */
[----:B------:R-:W-:Y:S01]  /*0d80*/  SHF.R.U32.HI R12, RZ, 0x1c, R198 ;  /* 0x0000001cff0c7819 */ /* 0x000fe200000116c6 */
[----:B------:R-:W2:Y:S01]  /*0d90*/  LDG.E.128 R132, desc[UR4][R132.64] ;  /* 0x0000000484847981 */ /* 0x000ea2000c1e1d00 */
[----:B------:R-:W-:Y:S02]  /*0da0*/  SHF.L.U32 R11, R199, 0x4, RZ ;  /* 0x00000004c70b7819 */ /* 0x000fe400000006ff */
[----:B------:R-:W-:Y:S01]  /*0db0*/  IADD3 R144, P0, R13, UR12, RZ ;  /* 0x0000000c0d907c10 */ /* 0x000fe2000ff1e0ff */
[----:B------:R-:W2:Y:S01]  /*0dc0*/  LDG.E.128 R136, desc[UR4][R136.64] ;  /* 0x0000000488887981 */ /* 0x000ea2000c1e1d00 */
[----:B------:R-:W-:-:S02]  /*0dd0*/  SHF.L.U32 R9, R0, 0x4, RZ ;  /* 0x0000000400097819 */ /* 0x000fc400000006ff */
[----:B------:R-:W-:Y:S01]  /*0de0*/  IADD3.X R141, R14, UR13, RZ, P2, !PT ;  /* 0x0000000d0e8d7c10 */ /* 0x000fe200097fe4ff */
[----:B------:R-:W-:Y:S01]  /*0df0*/  IMAD.WIDE.U32 R160, R4, 0x10, R184 ;  /* 0x0000001004a07825 */ /* 0x000fe200078e00b8 */
[----:B------:R-:W-:Y:S01]  /*0e00*/  SHF.R.U32.HI R10, RZ, 0x1c, R199 ;  /* 0x0000001cff0a7819 */ /* 0x000fe200000116c7 */
[----:B------:R-:W2:Y:S01]  /*0e10*/  LDG.E.128 R156, desc[UR4][R156.64] ;  /* 0x000000049c9c7981 */ /* 0x000ea2000c1e1d00 */
[----:B------:R-:W-:Y:S02]  /*0e20*/  IADD3 R148, P2, R11, UR12, RZ ;  /* 0x0000000c0b947c10 */ /* 0x000fe4000ff5e0ff */
[----:B------:R-:W-:Y:S01]  /*0e30*/  IADD3.X R145, R12, UR13, RZ, P0, !PT ;  /* 0x0000000d0c917c10 */ /* 0x000fe200087fe4ff */
[----:B------:R-:W2:Y:S01]  /*0e40*/  LDG.E.128 R140, desc[UR4][R140.64] ;  /* 0x000000048c8c7981 */ /* 0x000ea2000c1e1d00 */
[----:B------:R-:W-:Y:S02]  /*0e50*/  SHF.R.U32.HI R8, RZ, 0x1c, R0 ;  /* 0x0000001cff087819 */ /* 0x000fe40000011600 */
[----:B------:R-:W-:Y:S01]  /*0e60*/  IADD3 R152, P0, R9, UR12, RZ ;  /* 0x0000000c09987c10 */ /* 0x000fe2000ff1e0ff */
[----:B------:R-:W2:Y:S01]  /*0e70*/  LDG.E.128 R160, desc[UR4][R160.64] ;  /* 0x00000004a0a07981 */ /* 0x000ea2000c1e1d00 */
[----:B------:R-:W-:-:S02]  /*0e80*/  IADD3.X R149, R10, UR13, RZ, P2, !PT ;  /* 0x0000000d0a957c10 */ /* 0x000fc400097fe4ff */
[----:B------:R-:W-:Y:S01]  /*0e90*/  IADD3.X R153, R8, UR13, RZ, P0, !PT ;  /* 0x0000000d08997c10 */ /* 0x000fe200087fe4ff */
[----:B------:R-:W2:Y:S04]  /*0ea0*/  LDG.E.128 R144, desc[UR4][R144.64] ;  /* 0x0000000490907981 */ /* 0x000ea8000c1e1d00 */
[----:B------:R-:W2:Y:S04]  /*0eb0*/  LDG.E.128 R148, desc[UR4][R148.64] ;  /* 0x0000000494947981 */ /* 0x000ea8000c1e1d00 */
[----:B------:R-:W2:Y:S01]  /*0ec0*/  LDG.E.128 R152, desc[UR4][R152.64] ;  /* 0x0000000498987981 */ /* 0x000ea2000c1e1d00 */
[----:B---3--:R-:W-:-:S04]  /*0ed0*/  ISETP.NE.U32.AND P0, PT, R192, RZ, PT ;  /* 0x000000ffc000720c */ /* 0x008fc80003f05070 */
[----:B------:R-:W-:Y:S02]  /*0ee0*/  ISETP.NE.AND.EX P0, PT, R193, RZ, PT, P0 ;  /* 0x000000ffc100720c */ /* 0x000fe40003f05300 */
[----:B0-----:R-:W-:Y:S02]  /*0ef0*/  SHF.R.S32.HI R2, RZ, 0x1f, R18 ;  /* 0x0000001fff027819 */ /* 0x001fe40000011412 */
[----:B-1----:R-:W-:-:S04]  /*0f00*/  @P1 LEA R168, P2, R18, R168, 0x2 ;  /* 0x000000a812a81211 */ /* 0x002fc800078410ff */
[----:B------:R-:W-:-:S05]  /*0f10*/  @P1 LEA.HI.X R169, R18, R169, R2, 0x2, P2 ;  /* 0x000000a912a91211 */ /* 0x000fca00010f1402 */
[----:B------:R-:W-:-:S04]  /*0f20*/  @P0 LEA R172, P2, R22, R192, 0x4 ;  /* 0x000000c016ac0211 */ /* 0x000fc800078420ff */
[----:B------:R-:W-:Y:S02]  /*0f30*/  @P0 LEA.HI.X R173, R22, R193, RZ, 0x4, P2 ;  /* 0x000000c116ad0211 */ /* 0x000fe400010f24ff */
[----:B------:R-:W-:-:S03]  /*0f40*/  @P0 LEA R2, P2, R4, R192, 0x4 ;  /* 0x000000c004020211 */ /* 0x000fc600078420ff */
[----:B-----5:R0:W5:Y:S01]  /*0f50*/  @P0 LDG.E.128 R52, desc[UR4][R172.64] ;  /* 0x00000004ac340981 */ /* 0x020162000c1e1d00 */
[----:B------:R-:W-:-:S05]  /*0f60*/  @P0 LEA.HI.X R3, R4, R193, RZ, 0x4, P2 ;  /* 0x000000c104030211 */ /* 0x000fca00010f24ff */
[----:B------:R1:W5:Y:S01]  /*0f70*/  @P0 LDG.E.128 R48, desc[UR4][R2.64] ;  /* 0x0000000402300981 */ /* 0x000362000c1e1d00 */
[----:B0-----:R-:W-:-:S04]  /*0f80*/  @P0 LEA R172, P2, R5, R192, 0x4 ;  /* 0x000000c005ac0211 */ /* 0x001fc800078420ff */
[----:B------:R-:W-:Y:S02]  /*0f90*/  @P0 LEA.HI.X R173, R5, R193, RZ, 0x4, P2 ;  /* 0x000000c105ad0211 */ /* 0x000fe400010f24ff */
[----:B-1----:R-:W-:-:S03]  /*0fa0*/  @P0 LEA R2, P2, R19, R192, 0x4 ;  /* 0x000000c013020211 */ /* 0x002fc600078420ff */
[----:B------:R-:W5:Y:S01]  /*0fb0*/  @P0 LDG.E.128 R44, desc[UR4][R172.64] ;  /* 0x00000004ac2c0981 */ /* 0x000f62000c1e1d00 */
[----:B------:R-:W-:-:S05]  /*0fc0*/  @P0 LEA.HI.X R3, R19, R193, RZ, 0x4, P2 ;  /* 0x000000c113030211 */ /* 0x000fca00010f24ff */
        /* <DEDUP_REMOVED lines=13> */
[----:B0-----:R-:W-:-:S04]  /*10a0*/  LEA R2, P0, R22, UR14, 0x2 ;  /* 0x0000000e16027c11 */ /* 0x001fc8000f8010ff */
[----:B------:R-:W-:-:S05]  /*10b0*/  LEA.HI.X R3, R22, UR15, RZ, 0x2, P0 ;  /* 0x0000000f16037c11 */ /* 0x000fca00080f14ff */
[----:B------:R0:W5:Y:S02]  /*10c0*/  LDG.E R189, desc[UR4][R2.64] ;  /* 0x0000000402bd7981 */ /* 0x000164000c1e1900 */
[----:B0-----:R-:W-:-:S04]  /*10d0*/  LEA R2, P0, R4, UR14, 0x2 ;  /* 0x0000000e04027c11 */ /* 0x001fc8000f8010ff */
[----:B------:R-:W-:Y:S02]  /*10e0*/  LEA.HI.X R3, R4, UR15, RZ, 0x2, P0 ;  /* 0x0000000f04037c11 */ /* 0x000fe400080f14ff */
[----:B------:R-:W-:-:S03]  /*10f0*/  LEA R4, P0, R5, UR14, 0x2 ;  /* 0x0000000e05047c11 */ /* 0x000fc6000f8010ff */
[----:B------:R0:W5:Y:S01]  /*1100*/  LDG.E R22, desc[UR4][R2.64] ;  /* 0x0000000402167981 */ /* 0x000162000c1e1900 */
[C-C-:B------:R-:W-:Y:S01]  /*1110*/  IMAD.WIDE.U32 R164, R5.reuse, 0x10, R184.reuse ;  /* 0x0000001005a47825 */ /* 0x140fe200078e00b8 */
[----:B------:R-:W-:Y:S02]  /*1120*/  LEA.HI.X R5, R5, UR15, RZ, 0x2, P0 ;  /* 0x0000000f05057c11 */ /* 0x000fe400080f14ff */
[----:B------:R-:W-:Y:S01]  /*1130*/  LEA R196, P0, R197, UR14, 0x2 ;  /* 0x0000000ec5c47c11 */ /* 0x000fe2000f8010ff */
[C---:B------:R-:W-:Y:S02]  /*1140*/  IMAD.WIDE.U32 R170, R19.reuse, 0x10, R184 ;  /* 0x0000001013aa7825 */ /* 0x040fe400078e00b8 */
[----:B------:R-:W3:Y:S01]  /*1150*/  LDG.E.128 R164, desc[UR4][R164.64] ;  /* 0x00000004a4a47981 */ /* 0x000ee2000c1e1d00 */
[----:B0-----:R-:W-:-:S04]  /*1160*/  LEA R2, P2, R19, UR14, 0x2 ;  /* 0x0000000e13027c11 */ /* 0x001fc8000f8410ff */
[----:B------:R-:W-:Y:S01]  /*1170*/  LEA.HI.X R3, R19, UR15, RZ, 0x2, P2 ;  /* 0x0000000f13037c11 */ /* 0x000fe200090f14ff */
[C-C-:B------:R-:W-:Y:S01]  /*1180*/  IMAD.WIDE.U32 R174, R197.reuse, 0x10, R184.reuse ;  /* 0x00000010c5ae7825 */ /* 0x140fe200078e00b8 */
[----:B------:R-:W5:Y:S01]  /*1190*/  LDG.E R19, desc[UR4][R4.64] ;  /* 0x0000000404137981 */ /* 0x000f62000c1e1900 */
[----:B------:R-:W-:Y:S02]  /*11a0*/  LEA.HI.X R197, R197, UR15, RZ, 0x2, P0 ;  /* 0x0000000fc5c57c11 */ /* 0x000fe400080f14ff */
[--C-:B------:R-:W-:Y:S01]  /*11b0*/  IMAD.WIDE.U32 R176, R198, 0x10, R184.reuse ;  /* 0x00000010c6b07825 */ /* 0x100fe200078e00b8 */
[----:B------:R-:W-:Y:S01]  /*11c0*/  MOV R6, 0x3f800000 ;  /* 0x3f80000000067802 */ /* 0x000fe20000000f00 */
[----:B------:R-:W3:Y:S02]  /*11d0*/  LDG.E.128 R172, desc[UR4][R174.64] ;  /* 0x00000004aeac7981 */ /* 0x000ee4000c1e1d00 */
[--C-:B------:R-:W-:Y:S02]  /*11e0*/  IMAD.WIDE.U32 R180, R199, 0x10, R184.reuse ;  /* 0x00000010c7b47825 */ /* 0x100fe400078e00b8 */
[----:B------:R-:W3:Y:S04]  /*11f0*/  LDG.E.128 R176, desc[UR4][R176.64] ;  /* 0x00000004b0b07981 */ /* 0x000ee8000c1e1d00 */
[----:B------:R0:W5:Y:S04]  /*1200*/  LDG.E R5, desc[UR4][R2.64] ;  /* 0x0000000402057981 */ /* 0x000168000c1e1900 */
[----:B------:R1:W5:Y:S01]  /*1210*/  LDG.E R4, desc[UR4][R196.64] ;  /* 0x00000004c4047981 */ /* 0x000362000c1e1900 */
[----:B------:R-:W-:-:S03]  /*1220*/  IMAD.WIDE.U32 R184, R0, 0x10, R184 ;  /* 0x0000001000b87825 */ /* 0x000fc600078e00b8 */
[----:B------:R-:W5:Y:S01]  /*1230*/  @P1 LDG.E R6, desc[UR4][R168.64] ;  /* 0x00000004a8061981 */ /* 0x000f62000c1e1900 */
[----:B0-----:R-:W-:-:S03]  /*1240*/  LEA R2, P2, R198, UR14, 0x2 ;  /* 0x0000000ec6027c11 */ /* 0x001fc6000f8410ff */
[----:B------:R-:W3:Y:S01]  /*1250*/  LDG.E.128 R180, desc[UR4][R180.64] ;  /* 0x00000004b4b47981 */ /* 0x000ee2000c1e1d00 */
[----:B------:R-:W-:Y:S02]  /*1260*/  LEA.HI.X R3, R198, UR15, RZ, 0x2, P2 ;  /* 0x0000000fc6037c11 */ /* 0x000fe400090f14ff */
[C---:B-1----:R-:W-:Y:S01]  /*1270*/  LEA R196, P2, R0.reuse, UR14, 0x2 ;  /* 0x0000000e00c47c11 */ /* 0x042fe2000f8410ff */
[----:B------:R-:W3:Y:S03]  /*1280*/  LDG.E.128 R184, desc[UR4][R184.64] ;  /* 0x00000004b8b87981 */ /* 0x000ee6000c1e1d00 */
[----:B------:R-:W-:Y:S01]  /*1290*/  LEA.HI.X R197, R0, UR15, RZ, 0x2, P2 ;  /* 0x0000000f00c57c11 */ /* 0x000fe200090f14ff */
[----:B------:R-:W5:Y:S01]  /*12a0*/  LDG.E R3, desc[UR4][R2.64] ;  /* 0x0000000402037981 */ /* 0x000f62000c1e1900 */
[----:B------:R-:W-:Y:S02]  /*12b0*/  ISETP.NE.AND P2, PT, RZ, UR11, PT ;  /* 0x0000000bff007c0c */ /* 0x000fe4000bf45270 */
[----:B------:R-:W-:Y:S01]  /*12c0*/  LEA R198, P0, R199, UR14, 0x2 ;  /* 0x0000000ec7c67c11 */ /* 0x000fe2000f8010ff */
[----:B------:R-:W5:Y:S01]  /*12d0*/  LDG.E R0, desc[UR4][R196.64] ;  /* 0x00000004c4007981 */ /* 0x000f62000c1e1900 */
[----:B----4-:R-:W-:-:S02]  /*12e0*/  FSEL R200, R200, RZ, !P2 ;  /* 0x000000ffc8c87208 */ /* 0x010fc40005000000 */
[----:B------:R-:W-:Y:S01]  /*12f0*/  LEA.HI.X R199, R199, UR15, RZ, 0x2, P0 ;  /* 0x0000000fc7c77c11 */ /* 0x000fe200080f14ff */
[----:B------:R-:W4:Y:S04]  /*1300*/  LDG.E.128 R168, desc[UR4][R170.64] ;  /* 0x00000004aaa87981 */ /* 0x000f28000c1e1d00 */
[----:B------:R0:W5:Y:S01]  /*1310*/  LDG.E R2, desc[UR4][R198.64] ;  /* 0x00000004c6027981 */ /* 0x000162000c1e1900 */
        /* <DEDUP_REMOVED lines=8> */
[----:B--2---:R-:W-:Y:S01]  /*13a0*/  FMUL.FTZ R196, R7, R196 ;  /* 0x000000c407c47220 */ /* 0x004fe20000410000 */
[C---:B------:R-:W-:Y:S01]  /*13b0*/  FADD.FTZ R204, -R200.reuse, R132 ;  /* 0x00000084c8cc7221 */ /* 0x040fe20000010100 */
[----:B------:R-:W-:-:S02]  /*13c0*/  FADD.FTZ R124, -R200, R136 ;  /* 0x00000088c87c7221 */ /* 0x000fc40000010100 */
[----:B------:R-:W3:Y:S01]  /*13d0*/  LDL.LU R136, [R1] ;  /* 0x0000000001887983 */ /* 0x000ee20000300800 */
        /* <DEDUP_REMOVED lines=13> */
[----:B------:R-:W4:Y:S01]  /*14b0*/  LDL.LU R152, [R1+0xc] ;  /* 0x00000c0001987983 */ /* 0x000f220000300800 */
[C---:B------:R-:W-:Y:S01]  /*14c0*/  FADD.FTZ R147, -R200.reuse, R151 ;  /* 0x00000097c8937221 */ /* 0x040fe20000010100 */
[C---:B------:R-:W-:Y:S01]  /*14d0*/  FADD.FTZ R150, -R200.reuse, R154 ;  /* 0x0000009ac8967221 */ /* 0x040fe20000010100 */
[----:B------:R-:W-:Y:S01]  /*14e0*/  FADD.FTZ R151, -R200, R155 ;  /* 0x0000009bc8977221 */ /* 0x000fe20000010100 */
[----:B------:R-:W2:Y:S01]  /*14f0*/  LDL.LU R153, [R1+0x8] ;  /* 0x0000080001997983 */ /* 0x000ea20000300800 */
[C---:B------:R-:W-:Y:S01]  /*1500*/  FADD.FTZ R244, R156.reuse, R244 ;  /* 0x000000f49cf47221 */ /* 0x040fe20000010000 */
[----:B------:R-:W-:Y:S01]  /*1510*/  FFMA.FTZ R212, R156, R140, R212 ;  /* 0x0000008c9cd47223 */ /* 0x000fe200000100d4 */
[----:B------:R-:W-:Y:S01]  /*1520*/  FMUL.FTZ R143, R116, R156 ;  /* 0x0000009c748f7220 */ /* 0x000fe20000410000 */
[----:B------:R-:W2:Y:S01]  /*1530*/  LDL.LU R154, [R1+0x14] ;  /* 0x00001400019a7983 */ /* 0x000ea20000300800 */
[----:B------:R-:W-:Y:S01]  /*1540*/  FMUL.FTZ R142, R7, R199 ;  /* 0x000000c7078e7220 */ /* 0x000fe20000410000 */
[C---:B------:R-:W-:Y:S01]  /*1550*/  FADD.FTZ R248, R160.reuse, R248 ;  /* 0x000000f8a0f87221 */ /* 0x040fe20000010000 */
[----:B------:R-:W-:Y:S01]  /*1560*/  FFMA.FTZ R220, R160, R196, R220 ;  /* 0x000000c4a0dc7223 */ /* 0x000fe200000100dc */
[----:B------:R-:W2:Y:S01]  /*1570*/  LDL.LU R155, [R1+0x1c] ;  /* 0x00001c00019b7983 */ /* 0x000ea20000300800 */
[----:B------:R-:W-:-:S03]  /*1580*/  FMUL.FTZ R199, R112, R160 ;  /* 0x000000a070c77220 */ /* 0x000fc60000410000 */
[----:B------:R-:W2:Y:S04]  /*1590*/  LDL.LU R156, [R1+0x10] ;  /* 0x00001000019c7983 */ /* 0x000ea80000300800 */
[----:B------:R-:W4:Y:S01]  /*15a0*/  LDL.LU R160, [R1+0x4] ;  /* 0x0000040001a07983 */ /* 0x000f220000300800 */
[----:B---3--:R-:W-:Y:S01]  /*15b0*/  FADD.FTZ R136, R167, R136 ;  /* 0x00000088a7887221 */ /* 0x008fe20000010000 */
[----:B----4-:R-:W-:-:S05]  /*15c0*/  FADD.FTZ R160, R166, R160 ;  /* 0x000000a0a6a07221 */ /* 0x010fca0000010000 */
[----:B------:R-:W-:Y:S04]  /*15d0*/  STL [R1+0x4], R160 ;  /* 0x000004a001007387 */ /* 0x000fe80000100800 */
[----:B------:R0:W-:Y:S04]  /*15e0*/  STL [R1], R136 ;  /* 0x0000008801007387 */ /* 0x0001e80000100800 */
[----:B0-----:R-:W3:Y:S01]  /*15f0*/  LDL.LU R136, [R1+0x18] ;  /* 0x0000180001887983 */ /* 0x001ee20000300800 */
[----:B------:R-:W-:Y:S01]  /*1600*/  FADD.FTZ R135, -R200, R135 ;  /* 0x00000087c8877221 */ /* 0x000fe20000010100 */
[----:B------:R-:W-:Y:S01]  /*1610*/  FADD.FTZ R152, R168, R152 ;  /* 0x00000098a8987221 */ /* 0x000fe20000010000 */
[----:B--2---:R-:W-:Y:S01]  /*1620*/  FADD.FTZ R153, R169, R153 ;  /* 0x00000099a9997221 */ /* 0x004fe20000010000 */
[----:B------:R-:W-:Y:S01]  /*1630*/  FADD.FTZ R138, -R200, R138 ;  /* 0x0000008ac88a7221 */ /* 0x000fe20000010100 */
[----:B------:R-:W-:Y:S01]  /*1640*/  FMUL.FTZ R160, R7, R135 ;  /* 0x0000008707a07220 */ /* 0x000fe20000410000 */
[----:B------:R-:W-:Y:S01]  /*1650*/  FADD.FTZ R154, R170, R154 ;  /* 0x0000009aaa9a7221 */ /* 0x000fe20000010000 */
[----:B------:R-:W2:Y:S01]  /*1660*/  LDL.LU R135, [R1+0x24] ;  /* 0x0000240001877983 */ /* 0x000ea20000300800 */
[----:B------:R-:W-:Y:S01]  /*1670*/  FADD.FTZ R137, -R200, R137 ;  /* 0x00000089c8897221 */ /* 0x000fe20000010100 */
[----:B------:R-:W-:-:S02]  /*1680*/  FADD.FTZ R156, R171, R156 ;  /* 0x0000009cab9c7221 */ /* 0x000fc40000010000 */
[----:B------:R0:W-:Y:S01]  /*1690*/  STL [R1+0xc], R152 ;  /* 0x00000c9801007387 */ /* 0x0001e20000100800 */
[----:B------:R-:W-:-:S03]  /*16a0*/  FADD.FTZ R155, R172, R155 ;  /* 0x0000009bac9b7221 */ /* 0x000fc60000010000 */
[----:B------:R1:W-:Y:S01]  /*16b0*/  STL [R1+0x8], R153 ;  /* 0x0000089901007387 */ /* 0x0003e20000100800 */
[C---:B0-----:R-:W-:Y:S01]  /*16c0*/  FMUL.FTZ R152, R7.reuse, R137 ;  /* 0x0000008907987220 */ /* 0x041fe20000410000 */
[----:B-1----:R-:W-:Y:S02]  /*16d0*/  FMUL.FTZ R153, R7, R138 ;  /* 0x0000008a07997220 */ /* 0x002fe40000410000 */
[----:B------:R-:W4:Y:S04]  /*16e0*/  LDL.LU R138, [R1+0x20] ;  /* 0x00002000018a7983 */ /* 0x000f280000300800 */
[----:B------:R0:W-:Y:S04]  /*16f0*/  STL [R1+0x14], R154 ;  /* 0x0000149a01007387 */ /* 0x0001e80000100800 */
[----:B------:R-:W-:Y:S04]  /*1700*/  STL [R1+0x10], R156 ;  /* 0x0000109c01007387 */ /* 0x000fe80000100800 */
[----:B------:R-:W4:Y:S04]  /*1710*/  LDL.LU R137, [R1+0x2c] ;  /* 0x00002c0001897983 */ /* 0x000f280000300800 */
[----:B------:R-:W-:Y:S01]  /*1720*/  STL [R1+0x1c], R155 ;  /* 0x00001c9b01007387 */ /* 0x000fe20000100800 */
[----:B------:R-:W-:-:S04]  /*1730*/  FADD.FTZ R139, -R200, R139 ;  /* 0x0000008bc88b7221 */ /* 0x000fc80000010100 */
[----:B0-----:R-:W-:Y:S01]  /*1740*/  FMUL.FTZ R154, R7, R139 ;  /* 0x0000008b079a7220 */ /* 0x001fe20000410000 */
[----:B---3--:R-:W-:-:S05]  /*1750*/  FADD.FTZ R136, R173, R136 ;  /* 0x00000088ad887221 */ /* 0x008fca0000010000 */
[----:B------:R0:W-:Y:S04]  /*1760*/  STL [R1+0x18], R136 ;  /* 0x0000188801007387 */ /* 0x0001e80000100800 */
[----:B0-----:R-:W3:Y:S04]  /*1770*/  LDL.LU R136, [R1+0x28] ;  /* 0x0000280001887983 */ /* 0x001ee80000300800 */
[----:B------:R-:W3:Y:S01]  /*1780*/  LDL.LU R139, [R1+0x34] ;  /* 0x00003400018b7983 */ /* 0x000ee20000300800 */
[----:B------:R-:W-:Y:S01]  /*1790*/  FMUL.FTZ R215, R7, R215 ;  /* 0x000000d707d77220 */ /* 0x000fe20000410000 */
[C---:B------:R-:W-:Y:S01]  /*17a0*/  FADD.FTZ R134, -R200.reuse, R134 ;  /* 0x00000086c8867221 */ /* 0x040fe20000010100 */
[C---:B------:R-:W-:Y:S01]  /*17b0*/  FADD.FTZ R133, -R200.reuse, R133 ;  /* 0x00000085c8857221 */ /* 0x040fe20000010100 */
[----:B------:R-:W-:Y:S01]  /*17c0*/  FADD.FTZ R126, -R200, R141 ;  /* 0x0000008dc87e7221 */ /* 0x000fe20000010100 */
[C---:B------:R-:W-:Y:S01]  /*17d0*/  FADD.FTZ R245, R159.reuse, R245 ;  /* 0x000000f59ff57221 */ /* 0x040fe20000010000 */
[----:B------:R-:W-:Y:S01]  /*17e0*/  FFMA.FTZ R213, R159, R215, R213 ;  /* 0x000000d79fd57223 */ /* 0x000fe200000100d5 */
[----:B------:R-:W-:Y:S01]  /*17f0*/  FMUL.FTZ R218, R119, R159 ;  /* 0x0000009f77da7220 */ /* 0x000fe20000410000 */
[C---:B------:R-:W-:Y:S01]  /*1800*/  FMUL.FTZ R141, R7.reuse, R216 ;  /* 0x000000d8078d7220 */ /* 0x040fe20000410000 */
[C---:B------:R-:W-:Y:S01]  /*1810*/  FADD.FTZ R246, R158.reuse, R246 ;  /* 0x000000f69ef67221 */ /* 0x040fe20000010000 */
[----:B------:R-:W-:Y:S01]  /*1820*/  FFMA.FTZ R214, R158, R142, R214 ;  /* 0x0000008e9ed67223 */ /* 0x000fe200000100d6 */
[----:B------:R-:W-:Y:S01]  /*1830*/  FMUL.FTZ R217, R118, R158 ;  /* 0x0000009e76d97220 */ /* 0x000fe20000410000 */
[----:B------:R-:W-:Y:S01]  /*1840*/  FMUL.FTZ R159, R7, R134 ;  /* 0x00000086079f7220 */ /* 0x000fe20000410000 */
[----:B------:R-:W-:Y:S01]  /*1850*/  FMUL.FTZ R216, R117, R157 ;  /* 0x0000009d75d87220 */ /* 0x000fe20000410000 */
[----:B------:R-:W-:Y:S01]  /*1860*/  FMUL.FTZ R158, R7, R133 ;  /* 0x00000085079e7220 */ /* 0x000fe20000410000 */
[----:B------:R-:W-:Y:S01]  /*1870*/  FADD.FTZ R134, RZ, R143 ;  /* 0x0000008fff867221 */ /* 0x000fe20000010000 */
[----:B------:R-:W-:-:S03]  /*1880*/  FFMA.FTZ R133, R140, R143, RZ ;  /* 0x0000008f8c857223 */ /* 0x000fc600000100ff */
[----:B------:R-:W-:Y:S01]  /*1890*/  FADD.FTZ R134, R134, R216 ;  /* 0x000000d886867221 */ /* 0x000fe20000010000 */
[----:B------:R-:W-:-:S03]  /*18a0*/  FFMA.FTZ R133, R141, R216, R133 ;  /* 0x000000d88d857223 */ /* 0x000fc60000010085 */
[----:B------:R-:W-:Y:S01]  /*18b0*/  FADD.FTZ R134, R134, R217 ;  /* 0x000000d986867221 */ /* 0x000fe20000010000 */
[----:B------:R-:W-:Y:S01]  /*18c0*/  FFMA.FTZ R133, R142, R217, R133 ;  /* 0x000000d98e857223 */ /* 0x000fe20000010085 */
[----:B--2---:R-:W-:Y:S02]  /*18d0*/  FADD.FTZ R135, R174, R135 ;  /* 0x00000087ae877221 */ /* 0x004fe40000010000 */
[----:B------:R-:W-:Y:S01]  /*18e0*/  FADD.FTZ R134, R134, R218 ;  /* 0x000000da86867221 */ /* 0x000fe20000010000 */
[----:B------:R-:W-:Y:S01]  /*18f0*/  FFMA.FTZ R133, R215, R218, R133 ;  /* 0x000000dad7857223 */ /* 0x000fe20000010085 */
[----:B------:R-:W-:Y:S01]  /*1900*/  FMUL.FTZ R200, R113, R161 ;  /* 0x000000a171c87220 */ /* 0x000fe20000410000 */
[----:B------:R0:W-:Y:S01]  /*1910*/  STL [R1+0x24], R135 ;  /* 0x0000248701007387 */ /* 0x0001e20000100800 */
[----:B------:R-:W-:Y:S01]  /*1920*/  FADD.FTZ R134, R134, R199 ;  /* 0x000000c786867221 */ /* 0x000fe20000010000 */
[----:B----4-:R-:W-:Y:S01]  /*1930*/  FADD.FTZ R138, R175, R138 ;  /* 0x0000008aaf8a7221 */ /* 0x010fe20000010000 */
[C---:B------:R-:W-:Y:S01]  /*1940*/  FMUL.FTZ R197, R7.reuse, R197 ;  /* 0x000000c507c57220 */ /* 0x040fe20000410000 */
[----:B------:R-:W-:Y:S01]  /*1950*/  FADD.FTZ R137, R176, R137 ;  /* 0x00000089b0897221 */ /* 0x000fe20000010000 */
[----:B------:R-:W-:Y:S01]  /*1960*/  FMUL.FTZ R202, R114, R162 ;  /* 0x000000a272ca7220 */ /* 0x000fe20000410000 */
[----:B0-----:R-:W-:Y:S01]  /*1970*/  FFMA.FTZ R135, R196, R199, R133 ;  /* 0x000000c7c4877223 */ /* 0x001fe20000010085 */
[----:B------:R-:W-:Y:S01]  /*1980*/  FADD.FTZ R133, R134, R200 ;  /* 0x000000c886857221 */ /* 0x000fe20000010000 */
[----:B------:R0:W-:Y:S01]  /*1990*/  STL [R1+0x20], R138 ;  /* 0x0000208a01007387 */ /* 0x0001e20000100800 */
[----:B------:R-:W-:Y:S01]  /*19a0*/  FMUL.FTZ R198, R7, R198 ;  /* 0x000000c607c67220 */ /* 0x000fe20000410000 */
[----:B------:R-:W-:Y:S01]  /*19b0*/  FFMA.FTZ R134, R197, R200, R135 ;  /* 0x000000c8c5867223 */ /* 0x000fe20000010087 */
[C---:B------:R-:W-:Y:S01]  /*19c0*/  FADD.FTZ R247, R161.reuse, R247 ;  /* 0x000000f7a1f77221 */ /* 0x040fe20000010000 */
[----:B------:R-:W-:Y:S01]  /*19d0*/  FFMA.FTZ R219, R161, R197, R219 ;  /* 0x000000c5a1db7223 */ /* 0x000fe200000100db */
[----:B------:R-:W-:Y:S01]  /*19e0*/  FMUL.FTZ R161, R7, R132 ;  /* 0x0000008407a17220 */ /* 0x000fe20000410000 */
[----:B------:R-:W-:Y:S01]  /*19f0*/  FADD.FTZ R132, R133, R202 ;  /* 0x000000ca85847221 */ /* 0x000fe20000010000 */
[----:B0-----:R-:W2:Y:S01]  /*1a00*/  LDL.LU R138, [R1+0x30] ;  /* 0x00003000018a7983 */ /* 0x001ea20000300800 */
[----:B------:R-:W-:-:S03]  /*1a10*/  FFMA.FTZ R133, R198, R202, R134 ;  /* 0x000000cac6857223 */ /* 0x000fc60000010086 */
[----:B------:R0:W-:Y:S04]  /*1a20*/  STL [R1+0x2c], R137 ;  /* 0x00002c8901007387 */ /* 0x0001e80000100800 */
[----:B0-----:R-:W4:Y:S01]  /*1a30*/  LDL.LU R137, [R1+0x3c] ;  /* 0x00003c0001897983 */ /* 0x001f220000300800 */
[----:B---3--:R-:W-:-:S05]  /*1a40*/  FADD.FTZ R136, R177, R136 ;  /* 0x00000088b1887221 */ /* 0x008fca0000010000 */
[----:B------:R0:W-:Y:S04]  /*1a50*/  STL [R1+0x28], R136 ;  /* 0x0000288801007387 */ /* 0x0001e80000100800 */
[----:B0-----:R-:W3:Y:S04]  /*1a60*/  LDL.LU R136, [R1+0x38] ;  /* 0x0000380001887983 */ /* 0x001ee80000300800 */
[----:B------:R-:W3:Y:S01]  /*1a70*/  LDL.LU R134, [R1+0x44] ;  /* 0x0000440001867983 */ /* 0x000ee20000300800 */
[----:B------:R-:W-:-:S05]  /*1a80*/  FADD.FTZ R139, R178, R139 ;  /* 0x0000008bb28b7221 */ /* 0x000fca0000010000 */
[----:B------:R-:W-:Y:S04]  /*1a90*/  STL [R1+0x34], R139 ;  /* 0x0000348b01007387 */ /* 0x000fe80000100800 */
[----:B------:R-:W3:Y:S01]  /*1aa0*/  LDL.LU R135, [R1+0x40] ;  /* 0x0000400001877983 */ /* 0x000ee20000300800 */
[C---:B------:R-:W-:Y:S01]  /*1ab0*/  FADD.FTZ R243, R157.reuse, R243 ;  /* 0x000000f39df37221 */ /* 0x040fe20000010000 */
[----:B------:R-:W-:Y:S01]  /*1ac0*/  FFMA.FTZ R211, R157, R141, R211 ;  /* 0x0000008d9dd37223 */ /* 0x000fe200000100d3 */
[----:B------:R-:W-:Y:S01]  /*1ad0*/  FMUL.FTZ R157, R7, R204 ;  /* 0x000000cc079d7220 */ /* 0x000fe20000410000 */
[----:B------:R-:W-:Y:S01]  /*1ae0*/  FMUL.FTZ R204, R115, R163 ;  /* 0x000000a373cc7220 */ /* 0x000fe20000410000 */
[----:B------:R-:W-:Y:S01]  /*1af0*/  FMUL.FTZ R201, R7, R201 ;  /* 0x000000c907c97220 */ /* 0x000fe20000410000 */
        /* <DEDUP_REMOVED lines=14> */
[----:B------:R-:W-:Y:S01]  /*1be0*/  FMUL.FTZ R124, R7, R124 ;  /* 0x0000007c077c7220 */ /* 0x000fe20000410000 */
        /* <DEDUP_REMOVED lines=38> */
[----:B--2---:R-:W-:Y:S01]  /*1e50*/  FADD.FTZ R138, R179, R138 ;  /* 0x0000008ab38a7221 */ /* 0x004fe20000010000 */
[----:B------:R-:W-:Y:S01]  /*1e60*/  FADD.FTZ R132, R132, R174 ;  /* 0x000000ae84847221 */ /* 0x000fe20000010000 */
[----:B----4-:R-:W-:Y:S01]  /*1e70*/  FADD.FTZ R137, R180, R137 ;  /* 0x00000089b4897221 */ /* 0x010fe20000010000 */
[----:B------:R-:W-:Y:S01]  /*1e80*/  FFMA.FTZ R133, R127, R174, R133 ;  /* 0x000000ae7f857223 */ /* 0x000fe20000010085 */
[----:B------:R-:W-:Y:S01]  /*1e90*/  FFMA.FTZ R236, R176, R161, R236 ;  /* 0x000000a1b0ec7223 */ /* 0x000fe200000100ec */
[----:B------:R-:W-:Y:S01]  /*1ea0*/  FMUL.FTZ R129, R7, R129 ;  /* 0x0000008107817220 */ /* 0x000fe20000410000 */
[----:B------:R-:W-:Y:S01]  /*1eb0*/  FMUL.FTZ R176, R96, R176 ;  /* 0x000000b060b07220 */ /* 0x000fe20000410000 */
[----:B------:R-:W-:Y:S01]  /*1ec0*/  FADD.FTZ R132, R132, R175 ;  /* 0x000000af84847221 */ /* 0x000fe20000010000 */
[----:B------:R-:W-:Y:S01]  /*1ed0*/  STL [R1+0x30], R138 ;  /* 0x0000308a01007387 */ /* 0x000fe20000100800 */
[----:B------:R-:W-:Y:S01]  /*1ee0*/  FFMA.FTZ R133, R128, R175, R133 ;  /* 0x000000af80857223 */ /* 0x000fe20000010085 */
[----:B------:R-:W-:Y:S01]  /*1ef0*/  FFMA.FTZ R235, R177, R129, R235 ;  /* 0x00000081b1eb7223 */ /* 0x000fe200000100eb */
[----:B------:R-:W-:Y:S01]  /*1f00*/  FMUL.FTZ R130, R7, R130 ;  /* 0x0000008207827220 */ /* 0x000fe20000410000 */
[----:B------:R-:W-:Y:S01]  /*1f10*/  STL [R1+0x3c], R137 ;  /* 0x00003c8901007387 */ /* 0x000fe20000100800 */
[----:B------:R-:W-:Y:S01]  /*1f20*/  FMUL.FTZ R177, R97, R177 ;  /* 0x000000b161b17220 */ /* 0x000fe20000410000 */
[----:B------:R-:W-:Y:S01]  /*1f30*/  FADD.FTZ R132, R132, R176 ;  /* 0x000000b084847221 */ /* 0x000fe20000010000 */
[----:B------:R-:W-:Y:S01]  /*1f40*/  FFMA.FTZ R238, R178, R130, R238 ;  /* 0x00000082b2ee7223 */ /* 0x000fe200000100ee */
[C---:B------:R-:W-:Y:S01]  /*1f50*/  FMUL.FTZ R131, R7.reuse, R131 ;  /* 0x0000008307837220 */ /* 0x040fe20000410000 */
[----:B------:R-:W-:Y:S01]  /*1f60*/  FMUL.FTZ R178, R98, R178 ;  /* 0x000000b262b27220 */ /* 0x000fe20000410000 */
[----:B------:R-:W-:-:S02]  /*1f70*/  FMUL.FTZ R144, R7, R144 ;  /* 0x0000009007907220 */ /* 0x000fc40000410000 */
[----:B------:R-:W-:Y:S01]  /*1f80*/  FFMA.FTZ R237, R179, R131, R237 ;  /* 0x00000083b3ed7223 */ /* 0x000fe200000100ed */
[----:B------:R-:W-:Y:S01]  /*1f90*/  FMUL.FTZ R179, R99, R179 ;  /* 0x000000b363b37220 */ /* 0x000fe20000410000 */
[----:B------:R-:W-:Y:S01]  /*1fa0*/  FFMA.FTZ R240, R180, R144, R240 ;  /* 0x00000090b4f07223 */ /* 0x000fe200000100f0 */
[C---:B------:R-:W-:Y:S01]  /*1fb0*/  FMUL.FTZ R145, R7.reuse, R145 ;  /* 0x0000009107917220 */ /* 0x040fe20000410000 */
[----:B------:R-:W-:Y:S01]  /*1fc0*/  FMUL.FTZ R180, R92, R180 ;  /* 0x000000b45cb47220 */ /* 0x000fe20000410000 */
[----:B------:R-:W0:Y:S01]  /*1fd0*/  S2R R155, SR_TID.X ;  /* 0x00000000009b7919 */ /* 0x000e220000002100 */
[----:B------:R-:W-:Y:S01]  /*1fe0*/  FMUL.FTZ R146, R7, R146 ;  /* 0x0000009207927220 */ /* 0x000fe20000410000 */
[----:B------:R-:W-:Y:S01]  /*1ff0*/  FFMA.FTZ R239, R181, R145, R239 ;  /* 0x00000091b5ef7223 */ /* 0x000fe200000100ef */
[C---:B------:R-:W-:Y:S02]  /*2000*/  FMUL.FTZ R147, R7.reuse, R147 ;  /* 0x0000009307937220 */ /* 0x040fe40000410000 */
[----:B------:R-:W-:Y:S01]  /*2010*/  FFMA.FTZ R242, R182, R146, R242 ;  /* 0x00000092b6f27223 */ /* 0x000fe200000100f2 */
[----:B------:R-:W-:Y:S01]  /*2020*/  FMUL.FTZ R148, R7, R148 ;  /* 0x0000009407947220 */ /* 0x000fe20000410000 */
[----:B------:R-:W-:Y:S01]  /*2030*/  FFMA.FTZ R241, R183, R147, R241 ;  /* 0x00000093b7f17223 */ /* 0x000fe200000100f1 */
[C---:B------:R-:W-:Y:S01]  /*2040*/  FADD.FTZ R208, R184.reuse, R208 ;  /* 0x000000d0b8d07221 */ /* 0x040fe20000010000 */
[----:B------:R-:W-:Y:S01]  /*2050*/  FMUL.FTZ R149, R7, R149 ;  /* 0x0000009507957220 */ /* 0x000fe20000410000 */
[----:B------:R-:W-:Y:S01]  /*2060*/  FFMA.FTZ R195, R184, R148, R195 ;  /* 0x00000094b8c37223 */ /* 0x000fe200000100c3 */
[----:B------:R-:W-:Y:S01]  /*2070*/  FMUL.FTZ R184, R88, R184 ;  /* 0x000000b858b87220 */ /* 0x000fe20000410000 */
[C---:B------:R-:W-:Y:S01]  /*2080*/  FADD.FTZ R207, R185.reuse, R207 ;  /* 0x000000cfb9cf7221 */ /* 0x040fe20000010000 */
[----:B------:R-:W-:Y:S01]  /*2090*/  FFMA.FTZ R194, R185, R149, R194 ;  /* 0x00000095b9c27223 */ /* 0x000fe200000100c2 */
[----:B------:R-:W-:Y:S01]  /*20a0*/  FMUL.FTZ R150, R7, R150 ;  /* 0x0000009607967220 */ /* 0x000fe20000410000 */
[----:B------:R-:W-:Y:S01]  /*20b0*/  FMUL.FTZ R185, R89, R185 ;  /* 0x000000b959b97220 */ /* 0x000fe20000410000 */
[C---:B------:R-:W-:Y:S01]  /*20c0*/  FADD.FTZ R210, R186.reuse, R210 ;  /* 0x000000d2bad27221 */ /* 0x040fe20000010000 */
[----:B------:R-:W-:Y:S01]  /*20d0*/  FMUL.FTZ R151, R7, R151 ;  /* 0x0000009707977220 */ /* 0x000fe20000410000 */
[----:B------:R-:W-:Y:S01]  /*20e0*/  FFMA.FTZ R206, R186, R150, R206 ;  /* 0x00000096bace7223 */ /* 0x000fe200000100ce */
[----:B------:R-:W-:Y:S01]  /*20f0*/  FMUL.FTZ R186, R90, R186 ;  /* 0x000000ba5aba7220 */ /* 0x000fe20000410000 */
[C---:B------:R-:W-:Y:S01]  /*2100*/  FADD.FTZ R209, R187.reuse, R209 ;  /* 0x000000d1bbd17221 */ /* 0x040fe20000010000 */
[----:B------:R-:W-:Y:S01]  /*2110*/  FFMA.FTZ R205, R187, R151, R205 ;  /* 0x00000097bbcd7223 */ /* 0x000fe200000100cd */
[----:B------:R-:W-:Y:S01]  /*2120*/  FMUL.FTZ R187, R91, R187 ;  /* 0x000000bb5bbb7220 */ /* 0x000fe20000410000 */
[----:B------:R-:W-:Y:S01]  /*2130*/  UMOV UR6, 0xffffffff ;  /* 0xffffffff00067882 */ /* 0x000fe20000000000 */
[C---:B------:R-:W-:Y:S01]  /*2140*/  FADD.FTZ R250, R162.reuse, R250 ;  /* 0x000000faa2fa7221 */ /* 0x040fe20000010000 */
[----:B------:R-:W-:Y:S01]  /*2150*/  FFMA.FTZ R222, R162, R198, R222 ;  /* 0x000000c6a2de7223 */ /* 0x000fe200000100de */
[C---:B------:R-:W-:Y:S01]  /*2160*/  FADD.FTZ R249, R163.reuse, R249 ;  /* 0x000000f9a3f97221 */ /* 0x040fe20000010000 */
[----:B------:R-:W-:Y:S01]  /*2170*/  FFMA.FTZ R221, R163, R201, R221 ;  /* 0x000000c9a3dd7223 */ /* 0x000fe200000100dd */
[----:B0-----:R-:W-:Y:S01]  /*2180*/  LOP3.LUT P3, RZ, R155, 0x1f, RZ, 0xc0, !PT ;  /* 0x0000001f9bff7812 */ /* 0x001fe2000786c0ff */
[----:B---3--:R-:W-:Y:S01]  /*2190*/  FADD.FTZ R136, R181, R136 ;  /* 0x00000088b5887221 */ /* 0x008fe20000010000 */
[----:B------:R-:W-:-:S04]  /*21a0*/  FADD.FTZ R134, R182, R134 ;  /* 0x00000086b6867221 */ /* 0x000fc80000010000 */
[----:B------:R-:W-:Y:S04]  /*21b0*/  STL [R1+0x38], R136 ;  /* 0x0000388801007387 */ /* 0x000fe80000100800 */
[----:B------:R0:W-:Y:S02]  /*21c0*/  STL [R1+0x44], R134 ;  /* 0x0000448601007387 */ /* 0x0001e40000100800 */
[----:B0-----:R-:W-:Y:S01]  /*21d0*/  FFMA.FTZ R134, R161, R176, R133 ;  /* 0x000000b0a1867223 */ /* 0x001fe20000010085 */
        /* <DEDUP_REMOVED lines=9> */
[----:B------:R-:W-:Y:S01]  /*2270*/  FMUL.FTZ R182, R94, R182 ;  /* 0x000000b65eb67220 */ /* 0x000fe20000410000 */
[----:B------:R-:W-:Y:S01]  /*2280*/  FADD.FTZ R135, R183, R135 ;  /* 0x00000087b7877221 */ /* 0x000fe20000010000 */
[----:B------:R-:W-:Y:S01]  /*2290*/  FADD.FTZ R133, R133, R181 ;  /* 0x000000b585857221 */ /* 0x000fe20000010000 */
[----:B------:R-:W-:Y:S01]  /*22a0*/  FFMA.FTZ R132, R145, R181, R132 ;  /* 0x000000b591847223 */ /* 0x000fe20000010084 */
[----:B------:R-:W-:Y:S02]  /*22b0*/  FMUL.FTZ R183, R95, R183 ;  /* 0x000000b75fb77220 */ /* 0x000fe40000410000 */
[----:B------:R-:W-:Y:S01]  /*22c0*/  FADD.FTZ R133, R133, R182 ;  /* 0x000000b685857221 */ /* 0x000fe20000010000 */
[----:B------:R0:W-:Y:S01]  /*22d0*/  STL [R1+0x40], R135 ;  /* 0x0000408701007387 */ /* 0x0001e20000100800 */
        /* <DEDUP_REMOVED lines=30> */
.L_x_13432:
[----:B------:R-:W2:Y:S01]  /*24c0*/  S2R R137, SR_CgaCtaId ;  /* 0x0000000000897919 */ /* 0x000ea20000008800 */
[----:B------:R-:W-:Y:S01]  /*24d0*/  LOP3.LUT P4, RZ, R203, 0xff, RZ, 0xc0, !PT ;  /* 0x000000ffcbff7812 */ /* 0x000fe2000788c0ff */
[----:B01----:R-:W-:Y:S01]  /*24e0*/  FADD.FTZ R133, R133, R135 ;  /* 0x0000008785857221 */ /* 0x003fe20000010000 */
[----:B------:R-:W-:Y:S01]  /*24f0*/  PLOP3.LUT P0, PT, PT, PT, PT, 0x80, 0x0 ;  /* 0x000000000000781c */ /* 0x000fe20003f0f070 */
[----:B------:R-:W-:Y:S01]  /*2500*/  FADD.FTZ R132, R134, R132 ;  /* 0x0000008486847221 */ /* 0x000fe20000010000 */
[----:B------:R-:W-:Y:S01]  /*2510*/  @!P3 PLOP3.LUT P0, PT, P4, PT, PT, 0x80, 0x0 ;  /* 0x000000000000b81c */ /* 0x000fe2000270f070 */
[----:B------:R-:W-:Y:S05]  /*2520*/  WARPSYNC.ALL ;  /* 0x0000000000007948 */ /* 0x000fea0003800000 */
[----:B------:R-:W-:-:S02]  /*2530*/  SHF.R.U32.HI R156, RZ, 0x5, R155 ;  /* 0x00000005ff9c7819 */ /* 0x000fc4000001169b */
[----:B------:R-:W-:Y:S02]  /*2540*/  MOV R136, 0x400 ;  /* 0x0000040000887802 */ /* 0x000fe40000000f00 */
[----:B------:R-:W-:-:S04]  /*2550*/  @!P3 LOP3.LUT R135, R156, 0x7fffffc, RZ, 0xc0, !PT ;  /* 0x07fffffc9c87b812 */ /* 0x000fc800078ec0ff */
[----:B------:R-:W-:-:S04]  /*2560*/  @!P0 IADD3 R135, R135, 0x4, RZ ;  /* 0x0000000487878810 */ /* 0x000fc80007ffe0ff */
[----:B------:R-:W-:Y:S02]  /*2570*/  @!P3 LOP3.LUT R135, R135, 0x3, R156, 0xf8, !PT ;  /* 0x000000038787b812 */ /* 0x000fe400078ef89c */
[----:B--2---:R-:W-:-:S04]  /*2580*/  LEA R136, R137, R136, 0x18 ;  /* 0x0000008889887211 */ /* 0x004fc800078ec0ff */
[----:B------:R-:W-:-:S05]  /*2590*/  @!P3 LEA R135, R135, R136, 0x3 ;  /* 0x000000888787b211 */ /* 0x000fca00078e18ff */
[----:B------:R0:W-:Y:S01]  /*25a0*/  @!P3 STS.64 [R135+0x4000], R132 ;  /* 0x004000848700b388 */ /* 0x0001e20000000a00 */
[----:B------:R-:W-:Y:S01]  /*25b0*/  BAR.SYNC.DEFER_BLOCKING 0x0 ;  /* 0x0000000000007b1d */ /* 0x000fe20000010000 */
[----:B0-----:R-:W-:-:S04]  /*25c0*/  IADD3 R132, P0, R191, UR18, RZ ;  /* 0x00000012bf847c10 */ /* 0x001fc8000ff1e0ff */
[----:B------:R-:W-:-:S06]  /*25d0*/  IADD3.X R133, R190, UR19, RZ, P0, !PT ;  /* 0x00000013be857c10 */ /* 0x000fcc00087fe4ff */
[----:B------:R-:W2:Y:S01]  /*25e0*/  LDG.E.128 R132, desc[UR4][R132.64] ;  /* 0x0000000484847981 */ /* 0x000ea2000c1e1d00 */
[----:B------:R-:W-:Y:S02]  /*25f0*/  LOP3.LUT R156, R156, 0x7fffffc, RZ, 0xc0, !PT ;  /* 0x07fffffc9c9c7812 */ /* 0x000fe400078ec0ff */
[----:B------:R-:W-:Y:S02]  /*2600*/  ISETP.NE.U32.AND P0, PT, R192, RZ, PT ;  /* 0x000000ffc000720c */ /* 0x000fe40003f05070 */
[----:B------:R-:W-:Y:S02]  /*2610*/  @!P4 IADD3 R156, R156, 0x4, RZ ;  /* 0x000000049c9cc810 */ /* 0x000fe40007ffe0ff */
[----:B------:R-:W-:Y:S02]  /*2620*/  ISETP.NE.AND.EX P0, PT, R193, RZ, PT, P0 ;  /* 0x000000ffc100720c */ /* 0x000fe40003f05300 */
[----:B------:R-:W-:-:S05]  /*2630*/  LEA R156, R156, R136, 0x3 ;  /* 0x000000889c9c7211 */ /* 0x000fca00078e18ff */
[----:B------:R-:W0:Y:S02]  /*2640*/  LDS.128 R136, [R156+0x4000] ;  /* 0x004000009c887984 */ /* 0x000e240000000c00 */
[----:B0-----:R-:W-:Y:S01]  /*2650*/  FADD.FTZ R136, RZ, R136 ;  /* 0x00000088ff887221 */ /* 0x001fe20000010000 */
[----:B------:R-:W-:-:S03]  /*2660*/  FADD.FTZ R137, RZ, R137 ;  /* 0x00000089ff897221 */ /* 0x000fc60000010000 */
[----:B------:R-:W-:Y:S01]  /*2670*/  FADD.FTZ R155, R138, R136 ;  /* 0x000000888a9b7221 */ /* 0x000fe20000010000 */
[----:B------:R-:W-:Y:S02]  /*2680*/  FADD.FTZ R162, R139, R137 ;  /* 0x000000898ba27221 */ /* 0x000fe40000010000 */
[----:B------:R-:W0:Y:S01]  /*2690*/  LDS.128 R136, [R156+0x4010] ;  /* 0x004010009c887984 */ /* 0x000e220000000c00 */
[----:B------:R-:W-:-:S04]  /*26a0*/  ISETP.NE.U32.AND P3, PT, RZ, UR20, PT ;  /* 0x00000014ff007c0c */ /* 0x000fc8000bf65070 */
[----:B------:R-:W-:Y:S01]  /*26b0*/  ISETP.NE.AND.EX P3, PT, RZ, UR21, PT, P3 ;  /* 0x00000015ff007c0c */ /* 0x000fe2000bf65330 */
        /* <DEDUP_REMOVED lines=25> */
[----:B------:R-:W-:-:S02]  /*2850*/  @P2 IADD3 R140, P5, R191, UR20, RZ ;  /* 0x00000014bf8c2c10 */ /* 0x000fc4000ffbe0ff */
[----:B------:R-:W-:Y:S01]  /*2860*/  LOP3.LUT P6, RZ, R189, 0xff, RZ, 0xc0, !PT ;  /* 0x000000ffbdff7812 */ /* 0x000fe200078cc0ff */
[-CC-:B------:R-:W-:Y:S01]  /*2870*/  FFMA.FTZ R196, R196, R155.reuse, R156.reuse ;  /* 0x0000009bc4c47223 */ /* 0x180fe2000001009c */
[----:B------:R-:W-:Y:S01]  /*2880*/  @P2 IADD3.X R141, R190, UR21, RZ, P5, !PT ;  /* 0x00000015be8d2c10 */ /* 0x000fe2000affe4ff */
[-CC-:B------:R-:W-:Y:S01]  /*2890*/  FFMA.FTZ R197, R197, R155.reuse, R156.reuse ;  /* 0x0000009bc5c57223 */ /* 0x180fe2000001009c */
[----:B------:R-:W-:Y:S01]  /*28a0*/  SEL R136, R142, R120, P3 ;  /* 0x000000788e887207 */ /* 0x000fe20001800000 */
[--C-:B------:R-:W-:Y:S01]  /*28b0*/  FFMA.FTZ R198, R198, R155, R156.reuse ;  /* 0x0000009bc6c67223 */ /* 0x100fe2000001009c */
[----:B------:R-:W-:Y:S01]  /*28c0*/  SEL R137, R143, R121, P3 ;  /* 0x000000798f897207 */ /* 0x000fe20001800000 */
[-CC-:B------:R-:W-:Y:S01]  /*28d0*/  FFMA.FTZ R201, R201, R155.reuse, R156.reuse ;  /* 0x0000009bc9c97223 */ /* 0x180fe2000001009c */
[----:B------:R-:W-:Y:S01]  /*28e0*/  SEL R138, R192, R122, P3 ;  /* 0x0000007ac08a7207 */ /* 0x000fe20001800000 */
[--C-:B------:R-:W-:Y:S01]  /*28f0*/  FFMA.FTZ R157, R157, R155, R156.reuse ;  /* 0x0000009b9d9d7223 */ /* 0x100fe2000001009c */
[----:B------:R-:W-:Y:S01]  /*2900*/  SEL R139, R193, R123, P3 ;  /* 0x0000007bc18b7207 */ /* 0x000fe20001800000 */
[-CC-:B------:R-:W-:Y:S01]  /*2910*/  FFMA.FTZ R158, R158, R155.reuse, R156.reuse ;  /* 0x0000009b9e9e7223 */ /* 0x180fe2000001009c */
[-CC-:B------:R-:W-:Y:S01]  /*2920*/  FFMA.FTZ R159, R159, R155.reuse, R156.reuse ;  /* 0x0000009b9f9f7223 */ /* 0x180fe2000001009c */
[-CC-:B------:R-:W-:Y:S01]  /*2930*/  FFMA.FTZ R152, R152, R155.reuse, R156.reuse ;  /* 0x0000009b98987223 */ /* 0x180fe2000001009c */
[-CC-:B------:R-:W-:Y:S01]  /*2940*/  FFMA.FTZ R124, R124, R155.reuse, R156.reuse ;  /* 0x0000009b7c7c7223 */ /* 0x180fe2000001009c */
[----:B------:R0:W-:Y:S01]  /*2950*/  @P2 STG.E.128 desc[UR4][R140.64], R136 ;  /* 0x000000888c002986 */ /* 0x0001e2000c101d04 */
[-C--:B------:R-:W-:Y:S01]  /*2960*/  FMUL.FTZ R143, R143, R6.reuse ;  /* 0x000000068f8f7220 */ /* 0x080fe20000410000 */
        /* <DEDUP_REMOVED lines=9> */
[----:B------:R-:W3:Y:S01]  /*2a00*/  LDL.LU R216, [R1+0xc0] ;  /* 0x0000c00001d87983 */ /* 0x000ee20000300800 */
[----:B0-----:R-:W-:Y:S01]  /*2a10*/  FMUL.FTZ R136, R142, R6 ;  /* 0x000000068e887220 */ /* 0x001fe20000410000 */
[----:B------:R-:W-:Y:S01]  /*2a20*/  FADD.FTZ R196, R199, -R196 ;  /* 0x800000c4c7c47221 */ /* 0x000fe20000010000 */
[----:B------:R-:W-:Y:S01]  /*2a30*/  FADD.FTZ R197, R200, -R197 ;  /* 0x800000c5c8c57221 */ /* 0x000fe20000010000 */
[----:B------:R-:W-:Y:S01]  /*2a40*/  FADD.FTZ R202, R202, -R198 ;  /* 0x800000c6caca7221 */ /* 0x000fe20000010000 */
        /* <DEDUP_REMOVED lines=13> */
[----:B------:R-:W4:Y:S01]  /*2b20*/  LDL.LU R217, [R1+0xc4] ;  /* 0x0000c40001d97983 */ /* 0x000f220000300800 */
[----:B--2---:R-:W-:Y:S01]  /*2b30*/  FMUL.FTZ R162, R136, R132 ;  /* 0x0000008488a27220 */ /* 0x004fe20000410000 */
[----:B------:R-:W-:Y:S01]  /*2b40*/  FMUL.FTZ R136, R84, R136 ;  /* 0x0000008854887220 */ /* 0x000fe20000410000 */
[----:B------:R-:W-:Y:S01]  /*2b50*/  FMUL.FTZ R132, R143, UR17 ;  /* 0x000000118f847c20 */ /* 0x000fe20008410000 */
[C---:B------:R-:W-:Y:S01]  /*2b60*/  FMUL.FTZ R157, R7.reuse, R157 ;  /* 0x0000009d079d7220 */ /* 0x040fe20000410000 */
[----:B------:R-:W-:Y:S01]  /*2b70*/  FMUL.FTZ R158, R7, R158 ;  /* 0x0000009e079e7220 */ /* 0x000fe20000410000 */
[----:B------:R-:W-:Y:S01]  /*2b80*/  FSEL R162, R162, RZ, P6 ;  /* 0x000000ffa2a27208 */ /* 0x000fe20003000000 */
[-C--:B------:R-:W-:Y:S01]  /*2b90*/  FMUL.FTZ R133, R133, R132.reuse ;  /* 0x0000008485857220 */ /* 0x080fe20000410000 */
[----:B------:R-:W-:Y:S01]  /*2ba0*/  SEL R136, R136, RZ, P6 ;  /* 0x000000ff88887207 */ /* 0x000fe20003000000 */
[----:B------:R-:W-:Y:S01]  /*2bb0*/  FMUL.FTZ R137, R85, R132 ;  /* 0x0000008455897220 */ /* 0x000fe20000410000 */
[----:B------:R-:W-:Y:S01]  /*2bc0*/  IADD3 R140, P6, R191, UR22, RZ ;  /* 0x00000016bf8c7c10 */ /* 0x000fe2000ffde0ff */
[----:B------:R-:W-:Y:S01]  /*2bd0*/  FADD.FTZ R126, R174, -R127 ;  /* 0x8000007fae7e7221 */ /* 0x000fe20000010000 */
[----:B------:R-:W-:Y:S01]  /*2be0*/  FSEL R163, R133, RZ, P5 ;  /* 0x000000ff85a37208 */ /* 0x000fe20002800000 */
[----:B------:R-:W2:Y:S01]  /*2bf0*/  LDL.LU R215, [R1+0xb8] ;  /* 0x0000b80001d77983 */ /* 0x000ea20000300800 */
[----:B------:R-:W-:-:S02]  /*2c00*/  IADD3.X R141, R190, UR23, RZ, P6, !PT ;  /* 0x00000017be8d7c10 */ /* 0x000fc4000b7fe4ff */
[----:B------:R-:W-:Y:S01]  /*2c10*/  SEL R137, R137, RZ, P5 ;  /* 0x000000ff89897207 */ /* 0x000fe20002800000 */
[----:B------:R-:W-:Y:S01]  /*2c20*/  FMUL.FTZ R191, R7, R196 ;  /* 0x000000c407bf7220 */ /* 0x000fe20000410000 */
[----:B------:R-:W-:Y:S01]  /*2c30*/  IADD3 R142, P6, R188, UR18, RZ ;  /* 0x00000012bc8e7c10 */ /* 0x000fe2000ffde0ff */
[----:B------:R-:W-:Y:S01]  /*2c40*/  @P0 FADD.FTZ R157, R44, R157 ;  /* 0x0000009d2c9d0221 */ /* 0x000fe20000010000 */
[----:B------:R-:W-:Y:S01]  /*2c50*/  @P2 IADD3 R132, P5, R188, UR20, RZ ;  /* 0x00000014bc842c10 */ /* 0x000fe2000ffbe0ff */
[----:B------:R-:W-:Y:S01]  /*2c60*/  @P0 FADD.FTZ R158, R45, R158 ;  /* 0x0000009e2d9e0221 */ /* 0x000fe20000010000 */
[C---:B------:R-:W-:Y:S01]  /*2c70*/  IADD3.X R143, R23.reuse, UR19, RZ, P6, !PT ;  /* 0x00000013178f7c10 */ /* 0x040fe2000b7fe4ff */
[----:B------:R-:W-:Y:S01]  /*2c80*/  FFMA.FTZ R127, R128, R155, R156 ;  /* 0x0000009b807f7223 */ /* 0x000fe2000001009c */
[----:B------:R-:W-:Y:S01]  /*2c90*/  @P2 IADD3.X R133, R23, UR21, RZ, P5, !PT ;  /* 0x0000001517852c10 */ /* 0x000fe2000affe4ff */
[----:B------:R-:W-:Y:S01]  /*2ca0*/  FMUL.FTZ R190, R193, R6 ;  /* 0x00000006c1be7220 */ /* 0x000fe20000410000 */
[----:B------:R-:W-:Y:S01]  /*2cb0*/  LOP3.LUT P6, RZ, R189, 0xff0000, RZ, 0xc0, !PT ;  /* 0x00ff0000bdff7812 */ /* 0x000fe200078cc0ff */
[----:B------:R-:W-:Y:S01]  /*2cc0*/  FMUL.FTZ R126, R7, R126 ;  /* 0x0000007e077e7220 */ /* 0x000fe20000410000 */
[----:B------:R-:W-:Y:S01]  /*2cd0*/  LOP3.LUT P5, RZ, R189, 0xff000000, RZ, 0xc0, !PT ;  /* 0xff000000bdff7812 */ /* 0x000fe200078ac0ff */
[----:B------:R-:W-:Y:S01]  /*2ce0*/  FMUL.FTZ R189, R192, R6 ;  /* 0x00000006c0bd7220 */ /* 0x000fe20000410000 */
[----:B------:R-:W-:Y:S01]  /*2cf0*/  FMUL.FTZ R190, R190, UR17 ;  /* 0x00000011bebe7c20 */ /* 0x000fe20008410000 */
[----:B------:R-:W3:Y:S02]  /*2d00*/  LDL.LU R218, [R1+0xbc] ;  /* 0x0000bc0001da7983 */ /* 0x000ee40000300800 */
[----:B------:R-:W-:Y:S01]  /*2d10*/  FMUL.FTZ R189, R189, UR17 ;  /* 0x00000011bdbd7c20 */ /* 0x000fe20008410000 */
[----:B------:R-:W-:Y:S01]  /*2d20*/  FMUL.FTZ R139, R87, R190 ;  /* 0x000000be578b7220 */ /* 0x000fe20000410000 */
[C---:B------:R-:W-:Y:S01]  /*2d30*/  FMUL.FTZ R192, R7.reuse, R197 ;  /* 0x000000c507c07220 */ /* 0x040fe20000410000 */
[----:B------:R-:W-:Y:S01]  /*2d40*/  FMUL.FTZ R196, R7, R202 ;  /* 0x000000ca07c47220 */ /* 0x000fe20000410000 */
[----:B------:R-:W-:Y:S01]  /*2d50*/  FMUL.FTZ R138, R86, R189 ;  /* 0x000000bd568a7220 */ /* 0x000fe20000410000 */
[----:B------:R-:W-:Y:S01]  /*2d60*/  @P0 FADD.FTZ R191, R48, R191 ;  /* 0x000000bf30bf0221 */ /* 0x000fe20000010000 */
[----:B------:R-:W-:Y:S01]  /*2d70*/  SEL R139, R139, RZ, P5 ;  /* 0x000000ff8b8b7207 */ /* 0x000fe20002800000 */
[----:B------:R-:W-:Y:S01]  /*2d80*/  FMUL.FTZ R135, R135, R190 ;  /* 0x000000be87877220 */ /* 0x000fe20000410000 */
[----:B------:R-:W-:Y:S01]  /*2d90*/  FADD.FTZ R127, R175, -R127 ;  /* 0x8000007faf7f7221 */ /* 0x000fe20000010000 */
[----:B------:R-:W-:Y:S01]  /*2da0*/  SEL R138, R138, RZ, P6 ;  /* 0x000000ff8a8a7207 */ /* 0x000fe20003000000 */
[----:B------:R-:W-:Y:S01]  /*2db0*/  @P0 FADD.FTZ R126, R38, R126 ;  /* 0x0000007e267e0221 */ /* 0x000fe20000010000 */
[----:B------:R-:W4:Y:S04]  /*2dc0*/  LDL.LU R199, [R1+0xb0] ;  /* 0x0000b00001c77983 */ /* 0x000f280000300800 */
[----:B------:R0:W-:Y:S01]  /*2dd0*/  STG.E.128 desc[UR4][R140.64], R136 ;  /* 0x000000888c007986 */ /* 0x0001e2000c101d04 */
[----:B------:R-:W-:Y:S01]  /*2de0*/  FMUL.FTZ R197, R7, R201 ;  /* 0x000000c907c57220 */ /* 0x000fe20000410000 */
[----:B------:R-:W-:Y:S01]  /*2df0*/  @P0 FADD.FTZ R192, R49, R192 ;  /* 0x000000c031c00221 */ /* 0x000fe20000010000 */
[----:B------:R-:W-:Y:S01]  /*2e00*/  @P0 FADD.FTZ R196, R50, R196 ;  /* 0x000000c432c40221 */ /* 0x000fe20000010000 */
[----:B------:R-:W-:Y:S01]  /*2e10*/  FMUL.FTZ R134, R134, R189 ;  /* 0x000000bd86867220 */ /* 0x000fe20000410000 */
[----:B------:R-:W-:Y:S01]  /*2e20*/  FMUL.FTZ R127, R7, R127 ;  /* 0x0000007f077f7220 */ /* 0x000fe20000410000 */
[----:B------:R-:W2:Y:S04]  /*2e30*/  LDL.LU R200, [R1+0xb4] ;  /* 0x0000b40001c87983 */ /* 0x000ea80000300800 */
[----:B0-----:R0:W3:Y:S01]  /*2e40*/  LDG.E.128 R136, desc[UR4][R142.64] ;  /* 0x000000048e887981 */ /* 0x0010e2000c1e1d00 */
[----:B------:R-:W-:Y:S01]  /*2e50*/  @P0 FADD.FTZ R197, R51, R197 ;  /* 0x000000c533c50221 */ /* 0x000fe20000010000 */
[----:B------:R-:W-:-:S02]  /*2e60*/  SEL R140, R191, R120, P3 ;  /* 0x00000078bf8c7207 */ /* 0x000fc40001800000 */
[----:B------:R-:W-:Y:S02]  /*2e70*/  SEL R141, R192, R121, P3 ;  /* 0x00000079c08d7207 */ /* 0x000fe40001800000 */
[----:B------:R-:W-:Y:S01]  /*2e80*/  FSEL R190, R134, RZ, P6 ;  /* 0x000000ff86be7208 */ /* 0x000fe20003000000 */
[----:B------:R-:W-:Y:S01]  /*2e90*/  @P0 FADD.FTZ R127, R39, R127 ;  /* 0x0000007f277f0221 */ /* 0x000fe20000010000 */
[----:B------:R-:W4:Y:S01]  /*2ea0*/  LDL.LU R198, [R1+0xa8] ;  /* 0x0000a80001c67983 */ /* 0x000f220000300800 */
[----:B0-----:R-:W-:Y:S02]  /*2eb0*/  SEL R142, R196, R122, P3 ;  /* 0x0000007ac48e7207 */ /* 0x001fe40001800000 */
[----:B------:R-:W-:Y:S01]  /*2ec0*/  SEL R143, R197, R123, P3 ;  /* 0x0000007bc58f7207 */ /* 0x000fe20001800000 */
[----:B------:R-:W2:Y:S04]  /*2ed0*/  LDL.LU R204, [R1+0xac] ;  /* 0x0000ac0001cc7983 */ /* 0x000ea80000300800 */
[----:B------:R0:W-:Y:S01]  /*2ee0*/  @P2 STG.E.128 desc[UR4][R132.64], R140 ;  /* 0x0000008c84002986 */ /* 0x0001e2000c101d04 */
[----:B------:R-:W-:-:S03]  /*2ef0*/  LOP3.LUT P6, RZ, R22, 0xff, RZ, 0xc0, !PT ;  /* 0x000000ff16ff7812 */ /* 0x000fc600078cc0ff */
[----:B------:R-:W4:Y:S04]  /*2f00*/  LDL.LU R202, [R1+0xa0] ;  /* 0x0000a00001ca7983 */ /* 0x000f280000300800 */
[----:B------:R-:W2:Y:S01]  /*2f10*/  LDL.LU R201, [R1+0xa4] ;  /* 0x0000a40001c97983 */ /* 0x000ea20000300800 */
[-C--:B0-----:R-:W-:Y:S01]  /*2f20*/  FMUL.FTZ R133, R191, R6.reuse ;  /* 0x00000006bf857220 */ /* 0x081fe20000410000 */
[----:B------:R-:W-:-:S03]  /*2f30*/  FMUL.FTZ R132, R192, R6 ;  /* 0x00000006c0847220 */ /* 0x000fc60000410000 */
[----:B------:R-:W-:Y:S01]  /*2f40*/  FMUL.FTZ R133, R133, UR17 ;  /* 0x0000001185857c20 */ /* 0x000fe20008410000 */
[----:B------:R-:W-:Y:S01]  /*2f50*/  FMUL.FTZ R132, R132, UR17 ;  /* 0x0000001184847c20 */ /* 0x000fe20008410000 */
[----:B------:R-:W-:-:S03]  /*2f60*/  FSEL R191, R135, RZ, P5 ;  /* 0x000000ff87bf7208 */ /* 0x000fc60002800000 */
[----:B------:R-:W-:Y:S01]  /*2f70*/  FMUL.FTZ R134, R81, R132 ;  /* 0x0000008451867220 */ /* 0x000fe20000410000 */
[----:B------:R-:W-:-:S04]  /*2f80*/  IADD3 R188, P5, R188, UR22, RZ ;  /* 0x00000016bcbc7c10 */ /* 0x000fc8000ffbe0ff */
[----:B------:R-:W-:Y:S02]  /*2f90*/  IADD3.X R189, R23, UR23, RZ, P5, !PT ;  /* 0x0000001717bd7c10 */ /* 0x000fe4000affe4ff */
[----:B------:R-:W-:Y:S01]  /*2fa0*/  IADD3 R140, P5, R21, UR18, RZ ;  /* 0x00000012158c7c10 */ /* 0x000fe2000ffbe0ff */
[----:B------:R-:W-:-:S03]  /*2fb0*/  FMUL.FTZ R23, R197, R6 ;  /* 0x00000006c5177220 */ /* 0x000fc60000410000 */
[----:B------:R-:W-:Y:S02]  /*2fc0*/  IADD3.X R141, R20, UR19, RZ, P5, !PT ;  /* 0x00000013148d7c10 */ /* 0x000fe4000affe4ff */
[----:B------:R-:W-:Y:S01]  /*2fd0*/  LOP3.LUT P5, RZ, R22, 0xff0000, RZ, 0xc0, !PT ;  /* 0x00ff000016ff7812 */ /* 0x000fe200078ac0ff */
[----:B------:R-:W-:-:S04]  /*2fe0*/  FMUL.FTZ R23, R23, UR17 ;  /* 0x0000001117177c20 */ /* 0x000fc80008410000 */
[----:B------:R-:W-:Y:S01]  /*2ff0*/  FMUL.FTZ R135, R83, R23 ;  /* 0x0000001753877220 */ /* 0x000fe20000410000 */
[----:B---3--:R-:W-:Y:S01]  /*3000*/  FMUL.FTZ R136, R133, R136 ;  /* 0x0000008885887220 */ /* 0x008fe20000410000 */
[----:B------:R-:W-:Y:S01]  /*3010*/  FMUL.FTZ R133, R80, R133 ;  /* 0x0000008550857220 */ /* 0x000fe20000410000 */
[----:B------:R-:W-:-:S03]  /*3020*/  FMUL.FTZ R137, R137, R132 ;  /* 0x0000008489897220 */ /* 0x000fc60000410000 */
[----:B------:R-:W-:Y:S02]  /*3030*/  FSEL R192, R136, RZ, P6 ;  /* 0x000000ff88c07208 */ /* 0x000fe40003000000 */
[----:B------:R-:W-:Y:S02]  /*3040*/  SEL R132, R133, RZ, P6 ;  /* 0x000000ff85847207 */ /* 0x000fe40003000000 */
[----:B------:R-:W-:-:S04]  /*3050*/  LOP3.LUT P6, RZ, R22, 0xff00, RZ, 0xc0, !PT ;  /* 0x0000ff0016ff7812 */ /* 0x000fc800078cc0ff */
[----:B------:R-:W-:Y:S02]  /*3060*/  SEL R133, R134, RZ, P6 ;  /* 0x000000ff86857207 */ /* 0x000fe40003000000 */
[----:B------:R-:W-:Y:S02]  /*3070*/  FSEL R193, R137, RZ, P6 ;  /* 0x000000ff89c17208 */ /* 0x000fe40003000000 */
[----:B------:R-:W-:-:S04]  /*3080*/  @P2 IADD3 R136, P6, R21, UR20, RZ ;  /* 0x0000001415882c10 */ /* 0x000fc8000ffde0ff */
[----:B------:R-:W-:Y:S02]  /*3090*/  @P2 IADD3.X R137, R20, UR21, RZ, P6, !PT ;  /* 0x0000001514892c10 */ /* 0x000fe4000b7fe4ff */
[----:B------:R-:W-:Y:S01]  /*30a0*/  LOP3.LUT P6, RZ, R22, 0xff000000, RZ, 0xc0, !PT ;  /* 0xff00000016ff7812 */ /* 0x000fe200078cc0ff */
[----:B------:R-:W-:Y:S01]  /*30b0*/  FMUL.FTZ R22, R196, R6 ;  /* 0x00000006c4167220 */ /* 0x000fe20000410000 */
[----:B------:R-:W-:Y:S01]  /*30c0*/  FMUL.FTZ R139, R139, R23 ;  /* 0x000000178b8b7220 */ /* 0x000fe20000410000 */
[----:B------:R-:W3:Y:S02]  /*30d0*/  LDL.LU R196, [R1+0x98] ;  /* 0x0000980001c47983 */ /* 0x000ee40000300800 */
[----:B------:R-:W-:Y:S01]  /*30e0*/  FMUL.FTZ R22, R22, UR17 ;  /* 0x0000001116167c20 */ /* 0x000fe20008410000 */
[----:B------:R-:W-:Y:S01]  /*30f0*/  SEL R135, R135, RZ, P6 ;  /* 0x000000ff87877207 */ /* 0x000fe20003000000 */
[----:B------:R-:W4:Y:S02]  /*3100*/  LDL.LU R197, [R1+0x9c] ;  /* 0x00009c0001c57983 */ /* 0x000f240000300800 */
[----:B------:R-:W-:-:S05]  /*3110*/  FMUL.FTZ R134, R82, R22 ;  /* 0x0000001652867220 */ /* 0x000fca0000410000 */
[----:B------:R-:W-:-:S05]  /*3120*/  SEL R134, R134, RZ, P5 ;  /* 0x000000ff86867207 */ /* 0x000fca0002800000 */
[----:B------:R0:W-:Y:S04]  /*3130*/  STG.E.128 desc[UR4][R188.64], R132 ;  /* 0x00000084bc007986 */ /* 0x0001e8000c101d04 */
[----:B0-----:R0:W2:Y:S01]  /*3140*/  LDG.E.128 R132, desc[UR4][R140.64] ;  /* 0x000000048c847981 */ /* 0x0010a2000c1e1d00 */
[----:B------:R-:W-:-:S03]  /*3150*/  FMUL.FTZ R138, R138, R22 ;  /* 0x000000168a8a7220 */ /* 0x000fc60000410000 */
[----:B------:R-:W3:Y:S04]  /*3160*/  LDL.LU R188, [R1+0x94] ;  /* 0x0000940001bc7983 */ /* 0x000ee80000300800 */
[----:B------:R-:W4:Y:S01]  /*3170*/  LDL.LU R189, [R1+0x90] ;  /* 0x0000900001bd7983 */ /* 0x000f220000300800 */
[----:B0-----:R-:W-:Y:S01]  /*3180*/  FFMA.FTZ R140, R160, R155, R156 ;  /* 0x0000009ba08c7223 */ /* 0x001fe2000001009c */
[----:B------:R-:W-:Y:S01]  /*3190*/  FADD.FTZ R160, R166, -R159 ;  /* 0x8000009fa6a07221 */ /* 0x000fe20000010000 */
[----:B------:R-:W-:Y:S01]  /*31a0*/  SEL R141, R158, R121, P3 ;  /* 0x000000799e8d7207 */ /* 0x000fe20001800000 */
[----:B------:R-:W3:Y:S01]  /*31b0*/  LDL.LU R165, [R1+0x88] ;  /* 0x0000880001a57983 */ /* 0x000ee20000300800 */
[----:B------:R-:W-:Y:S01]  /*31c0*/  FADD.FTZ R140, R167, -R140 ;  /* 0x8000008ca78c7221 */ /* 0x000fe20000010000 */
[----:B------:R-:W-:-:S02]  /*31d0*/  FMUL.FTZ R160, R7, R160 ;  /* 0x000000a007a07220 */ /* 0x000fc40000410000 */
[----:B------:R-:W4:Y:S01]  /*31e0*/  LDL.LU R166, [R1+0x8c] ;  /* 0x00008c0001a67983 */ /* 0x000f220000300800 */
[----:B------:R-:W-:Y:S01]  /*31f0*/  FMUL.FTZ R164, R7, R140 ;  /* 0x0000008c07a47220 */ /* 0x000fe20000410000 */
[----:B------:R-:W-:Y:S02]  /*3200*/  @P0 FADD.FTZ R160, R46, R160 ;  /* 0x000000a02ea00221 */ /* 0x000fe40000010000 */
[----:B------:R-:W3:Y:S01]  /*3210*/  LDL.LU R167, [R1+0x80] ;  /* 0x0000800001a77983 */ /* 0x000ee20000300800 */
[----:B------:R-:W-:Y:S01]  /*3220*/  @P0 FADD.FTZ R164, R47, R164 ;  /* 0x000000a42fa40221 */ /* 0x000fe20000010000 */
[C---:B------:R-:W-:Y:S02]  /*3230*/  SEL R140, R157.reuse, R120, P3 ;  /* 0x000000789d8c7207 */ /* 0x040fe40001800000 */
[----:B------:R-:W-:Y:S02]  /*3240*/  SEL R142, R160, R122, P3 ;  /* 0x0000007aa08e7207 */ /* 0x000fe40001800000 */
[----:B------:R-:W-:Y:S01]  /*3250*/  SEL R143, R164, R123, P3 ;  /* 0x0000007ba48f7207 */ /* 0x000fe20001800000 */
[----:B------:R-:W-:-:S04]  /*3260*/  FMUL.FTZ R157, R157, R6 ;  /* 0x000000069d9d7220 */ /* 0x000fc80000410000 */
[----:B------:R0:W-:Y:S02]  /*3270*/  @P2 STG.E.128 desc[UR4][R136.64], R140 ;  /* 0x0000008c88002986 */ /* 0x0001e4000c101d04 */
[----:B0-----:R-:W-:Y:S01]  /*3280*/  FMUL.FTZ R137, R158, R6 ;  /* 0x000000069e897220 */ /* 0x001fe20000410000 */
[----:B------:R-:W-:-:S03]  /*3290*/  FMUL.FTZ R136, R157, UR17 ;  /* 0x000000119d887c20 */ /* 0x000fc60008410000 */
[----:B------:R-:W-:Y:S01]  /*32a0*/  FMUL.FTZ R137, R137, UR17 ;  /* 0x0000001189897c20 */ /* 0x000fe20008410000 */
[----:B------:R-:W-:Y:S02]  /*32b0*/  FSEL R157, R138, RZ, P5 ;  /* 0x000000ff8a9d7208 */ /* 0x000fe40002800000 */
[----:B------:R-:W-:Y:S01]  /*32c0*/  FSEL R158, R139, RZ, P6 ;  /* 0x000000ff8b9e7208 */ /* 0x000fe20003000000 */
[-C--:B------:R-:W-:Y:S01]  /*32d0*/  FMUL.FTZ R141, R160, R6.reuse ;  /* 0x00000006a08d7220 */ /* 0x080fe20000410000 */
[C---:B------:R-:W-:Y:S01]  /*32e0*/  LOP3.LUT P5, RZ, R19.reuse, 0xff, RZ, 0xc0, !PT ;  /* 0x000000ff13ff7812 */ /* 0x040fe200078ac0ff */
[----:B------:R-:W-:Y:S01]  /*32f0*/  FMUL.FTZ R140, R164, R6 ;  /* 0x00000006a48c7220 */ /* 0x000fe20000410000 */
[----:B------:R-:W-:Y:S01]  /*3300*/  LOP3.LUT P6, RZ, R19, 0xff00, RZ, 0xc0, !PT ;  /* 0x0000ff0013ff7812 */ /* 0x000fe200078cc0ff */
[----:B------:R-:W-:Y:S01]  /*3310*/  FMUL.FTZ R141, R141, UR17 ;  /* 0x000000118d8d7c20 */ /* 0x000fe20008410000 */
[----:B------:R-:W4:Y:S01]  /*3320*/  LDL.LU R164, [R1+0x84] ;  /* 0x0000840001a47983 */ /* 0x000f220000300800 */
[----:B------:R-:W-:-:S02]  /*3330*/  FMUL.FTZ R140, R140, UR17 ;  /* 0x000000118c8c7c20 */ /* 0x000fc40008410000 */
[----:B------:R-:W-:Y:S01]  /*3340*/  FMUL.FTZ R138, R78, R141 ;  /* 0x0000008d4e8a7220 */ /* 0x000fe20000410000 */
[----:B------:R-:W3:Y:S01]  /*3350*/  LDL.LU R168, [R1+0x78] ;  /* 0x0000780001a87983 */ /* 0x000ee20000300800 */
[----:B------:R-:W-:-:S03]  /*3360*/  FMUL.FTZ R139, R79, R140 ;  /* 0x0000008c4f8b7220 */ /* 0x000fc60000410000 */
[----:B------:R-:W4:Y:S01]  /*3370*/  LDL.LU R169, [R1+0x7c] ;  /* 0x00007c0001a97983 */ /* 0x000f220000300800 */
[----:B--2---:R-:W-:Y:S01]  /*3380*/  FMUL.FTZ R132, R136, R132 ;  /* 0x0000008488847220 */ /* 0x004fe20000410000 */
[-C--:B------:R-:W-:Y:S01]  /*3390*/  FMUL.FTZ R133, R133, R137.reuse ;  /* 0x0000008985857220 */ /* 0x080fe20000410000 */
[----:B------:R-:W-:Y:S01]  /*33a0*/  FMUL.FTZ R136, R76, R136 ;  /* 0x000000884c887220 */ /* 0x000fe20000410000 */
[----:B------:R-:W-:Y:S02]  /*33b0*/  FMUL.FTZ R137, R77, R137 ;  /* 0x000000894d897220 */ /* 0x000fe40000410000 */
[----:B------:R-:W-:Y:S02]  /*33c0*/  FSEL R159, R132, RZ, P5 ;  /* 0x000000ff849f7208 */ /* 0x000fe40002800000 */
[----:B------:R-:W-:Y:S02]  /*33d0*/  SEL R136, R136, RZ, P5 ;  /* 0x000000ff88887207 */ /* 0x000fe40002800000 */
[----:B------:R-:W-:-:S02]  /*33e0*/  FSEL R160, R133, RZ, P6 ;  /* 0x000000ff85a07208 */ /* 0x000fc40003000000 */
[----:B------:R-:W-:Y:S02]  /*33f0*/  SEL R137, R137, RZ, P6 ;  /* 0x000000ff89897207 */ /* 0x000fe40003000000 */
[----:B------:R-:W-:Y:S02]  /*3400*/  IADD3 R22, P5, R21, UR22, RZ ;  /* 0x0000001615167c10 */ /* 0x000fe4000ffbe0ff */
[----:B------:R-:W-:Y:S02]  /*3410*/  IADD3 R132, P6, R17, UR18, RZ ;  /* 0x0000001211847c10 */ /* 0x000fe4000ffde0ff */
[----:B------:R-:W-:Y:S02]  /*3420*/  IADD3.X R23, R20, UR23, RZ, P5, !PT ;  /* 0x0000001714177c10 */ /* 0x000fe4000affe4ff */
[----:B------:R-:W-:Y:S02]  /*3430*/  IADD3.X R133, R16, UR19, RZ, P6, !PT ;  /* 0x0000001310857c10 */ /* 0x000fe4000b7fe4ff */
[----:B------:R-:W-:-:S02]  /*3440*/  LOP3.LUT P5, RZ, R19, 0xff0000, RZ, 0xc0, !PT ;  /* 0x00ff000013ff7812 */ /* 0x000fc400078ac0ff */
[----:B------:R-:W-:Y:S02]  /*3450*/  LOP3.LUT P6, RZ, R19, 0xff000000, RZ, 0xc0, !PT ;  /* 0xff00000013ff7812 */ /* 0x000fe400078cc0ff */
[----:B------:R-:W-:Y:S02]  /*3460*/  SEL R138, R138, RZ, P5 ;  /* 0x000000ff8a8a7207 */ /* 0x000fe40002800000 */
[----:B------:R-:W-:-:S05]  /*3470*/  SEL R139, R139, RZ, P6 ;  /* 0x000000ff8b8b7207 */ /* 0x000fca0003000000 */
[----:B------:R0:W-:Y:S04]  /*3480*/  STG.E.128 desc[UR4][R22.64], R136 ;  /* 0x0000008816007986 */ /* 0x0001e8000c101d04 */
[----:B0-----:R0:W2:Y:S01]  /*3490*/  LDG.E.128 R20, desc[UR4][R132.64] ;  /* 0x0000000484147981 */ /* 0x0010a2000c1e1d00 */
[C---:B------:R-:W-:Y:S01]  /*34a0*/  FMUL.FTZ R137, R7.reuse, R152 ;  /* 0x0000009807897220 */ /* 0x040fe20000410000 */
[----:B------:R-:W-:-:S03]  /*34b0*/  FMUL.FTZ R136, R7, R124 ;  /* 0x0000007c07887220 */ /* 0x000fc60000410000 */
[----:B------:R-:W-:Y:S01]  /*34c0*/  @P0 FADD.FTZ R137, R41, R137 ;  /* 0x0000008929890221 */ /* 0x000fe20000010000 */
[----:B------:R-:W-:-:S03]  /*34d0*/  @P0 FADD.FTZ R136, R40, R136 ;  /* 0x0000008828880221 */ /* 0x000fc60000010000 */
[-C--:B0-----:R-:W-:Y:S01]  /*34e0*/  FMUL.FTZ R133, R137, R6.reuse ;  /* 0x0000000689857220 */ /* 0x081fe20000410000 */
[----:B------:R-:W-:Y:S01]  /*34f0*/  FMUL.FTZ R124, R136, R6 ;  /* 0x00000006887c7220 */ /* 0x000fe20000410000 */
[-CC-:B------:R-:W-:Y:S01]  /*3500*/  FFMA.FTZ R138, R153, R155.reuse, R156.reuse ;  /* 0x0000009b998a7223 */ /* 0x180fe2000001009c */
[----:B------:R-:W-:Y:S01]  /*3510*/  FFMA.FTZ R139, R154, R155, R156 ;  /* 0x0000009b9a8b7223 */ /* 0x000fe2000001009c */
[----:B------:R-:W-:Y:S01]  /*3520*/  FMUL.FTZ R19, R134, R141 ;  /* 0x0000008d86137220 */ /* 0x000fe20000410000 */
[----:B------:R-:W-:Y:S01]  /*3530*/  FMUL.FTZ R135, R135, R140 ;  /* 0x0000008c87877220 */ /* 0x000fe20000410000 */
[----:B------:R-:W-:Y:S01]  /*3540*/  FMUL.FTZ R133, R133, UR17 ;  /* 0x0000001185857c20 */ /* 0x000fe20008410000 */
[----:B------:R-:W-:Y:S01]  /*3550*/  FMUL.FTZ R124, R124, UR17 ;  /* 0x000000117c7c7c20 */ /* 0x000fe20008410000 */
[----:B------:R-:W-:Y:S01]  /*3560*/  FADD.FTZ R138, R170, -R138 ;  /* 0x8000008aaa8a7221 */ /* 0x000fe20000010000 */
[----:B------:R-:W-:Y:S01]  /*3570*/  FADD.FTZ R139, R171, -R139 ;  /* 0x8000008bab8b7221 */ /* 0x000fe20000010000 */
[----:B------:R-:W-:Y:S01]  /*3580*/  FSEL R19, R19, RZ, P5 ;  /* 0x000000ff13137208 */ /* 0x000fe20002800000 */
[----:B------:R-:W-:Y:S01]  /*3590*/  FMUL.FTZ R132, R72, R124 ;  /* 0x0000007c48847220 */ /* 0x000fe20000410000 */
[----:B------:R-:W-:Y:S01]  /*35a0*/  FSEL R152, R135, RZ, P6 ;  /* 0x000000ff87987208 */ /* 0x000fe20003000000 */
[----:B------:R-:W3:Y:S01]  /*35b0*/  LDL.LU R170, [R1+0x70] ;  /* 0x0000700001aa7983 */ /* 0x000ee20000300800 */
[----:B------:R-:W-:-:S02]  /*35c0*/  LOP3.LUT P5, RZ, R5, 0xff, RZ, 0xc0, !PT ;  /* 0x000000ff05ff7812 */ /* 0x000fc400078ac0ff */
[----:B------:R-:W-:Y:S01]  /*35d0*/  LOP3.LUT P6, RZ, R5, 0xff00, RZ, 0xc0, !PT ;  /* 0x0000ff0005ff7812 */ /* 0x000fe200078cc0ff */
[C---:B------:R-:W-:Y:S01]  /*35e0*/  FMUL.FTZ R138, R7.reuse, R138 ;  /* 0x0000008a078a7220 */ /* 0x040fe20000410000 */
[----:B------:R-:W-:Y:S01]  /*35f0*/  FMUL.FTZ R139, R7, R139 ;  /* 0x0000008b078b7220 */ /* 0x000fe20000410000 */
[----:B------:R-:W-:Y:S01]  /*3600*/  SEL R132, R132, RZ, P5 ;  /* 0x000000ff84847207 */ /* 0x000fe20002800000 */
[----:B------:R-:W4:Y:S01]  /*3610*/  LDL.LU R171, [R1+0x74] ;  /* 0x0000740001ab7983 */ /* 0x000f220000300800 */
[----:B------:R-:W-:Y:S01]  /*3620*/  @P0 FADD.FTZ R138, R42, R138 ;  /* 0x0000008a2a8a0221 */ /* 0x000fe20000010000 */
[----:B------:R-:W-:Y:S01]  /*3630*/  @P0 FADD.FTZ R139, R43, R139 ;  /* 0x0000008b2b8b0221 */ /* 0x000fe20000010000 */
[----:B------:R-:W-:Y:S02]  /*3640*/  SEL R136, R136, R120, P3 ;  /* 0x0000007888887207 */ /* 0x000fe40001800000 */
[----:B------:R-:W-:Y:S01]  /*3650*/  SEL R137, R137, R121, P3 ;  /* 0x0000007989897207 */ /* 0x000fe20001800000 */
[-C--:B--2---:R-:W-:Y:S01]  /*3660*/  FMUL.FTZ R21, R21, R133.reuse ;  /* 0x0000008515157220 */ /* 0x084fe20000410000 */
[----:B------:R-:W-:Y:S01]  /*3670*/  FMUL.FTZ R20, R124, R20 ;  /* 0x000000147c147220 */ /* 0x000fe20000410000 */
[----:B------:R-:W-:-:S03]  /*3680*/  FMUL.FTZ R133, R73, R133 ;  /* 0x0000008549857220 */ /* 0x000fc60000410000 */
[----:B------:R-:W-:Y:S02]  /*3690*/  FSEL R153, R21, RZ, P6 ;  /* 0x000000ff15997208 */ /* 0x000fe40003000000 */
[----:B------:R-:W-:Y:S02]  /*36a0*/  FSEL R154, R20, RZ, P5 ;  /* 0x000000ff149a7208 */ /* 0x000fe40002800000 */
[----:B------:R-:W-:Y:S02]  /*36b0*/  SEL R133, R133, RZ, P6 ;  /* 0x000000ff85857207 */ /* 0x000fe40003000000 */
[C---:B------:R-:W-:Y:S02]  /*36c0*/  @P2 IADD3 R20, P5, R17.reuse, UR20, RZ ;  /* 0x0000001411142c10 */ /* 0x040fe4000ffbe0ff */
[----:B------:R-:W-:Y:S01]  /*36d0*/  IADD3 R140, P6, R17, UR22, RZ ;  /* 0x00000016118c7c10 */ /* 0x000fe2000ffde0ff */
[----:B------:R-:W-:Y:S01]  /*36e0*/  FMUL.FTZ R17, R139, R6 ;  /* 0x000000068b117220 */ /* 0x000fe20000410000 */
[----:B------:R-:W-:-:S02]  /*36f0*/  @P2 IADD3.X R21, R16, UR21, RZ, P5, !PT ;  /* 0x0000001510152c10 */ /* 0x000fc4000affe4ff */
[----:B------:R-:W-:Y:S01]  /*3700*/  IADD3.X R141, R16, UR23, RZ, P6, !PT ;  /* 0x00000017108d7c10 */ /* 0x000fe2000b7fe4ff */
[----:B------:R-:W-:Y:S01]  /*3710*/  FMUL.FTZ R16, R138, R6 ;  /* 0x000000068a107220 */ /* 0x000fe20000410000 */
[----:B------:R-:W-:Y:S01]  /*3720*/  IADD3 R142, P5, R15, UR18, RZ ;  /* 0x000000120f8e7c10 */ /* 0x000fe2000ffbe0ff */
[----:B------:R-:W-:Y:S02]  /*3730*/  FMUL.FTZ R17, R17, UR17 ;  /* 0x0000001111117c20 */ /* 0x000fe40008410000 */
[----:B------:R-:W-:Y:S01]  /*3740*/  FMUL.FTZ R16, R16, UR17 ;  /* 0x0000001110107c20 */ /* 0x000fe20008410000 */
[----:B------:R-:W-:Y:S01]  /*3750*/  IADD3.X R143, R14, UR19, RZ, P5, !PT ;  /* 0x000000130e8f7c10 */ /* 0x000fe2000affe4ff */
[----:B------:R-:W-:Y:S01]  /*3760*/  FMUL.FTZ R135, R75, R17 ;  /* 0x000000114b877220 */ /* 0x000fe20000410000 */
[C---:B------:R-:W-:Y:S01]  /*3770*/  LOP3.LUT P6, RZ, R5.reuse, 0xff0000, RZ, 0xc0, !PT ;  /* 0x00ff000005ff7812 */ /* 0x040fe200078cc0ff */
[----:B------:R-:W-:Y:S01]  /*3780*/  FMUL.FTZ R134, R74, R16 ;  /* 0x000000104a867220 */ /* 0x000fe20000410000 */
[----:B------:R-:W-:-:S02]  /*3790*/  LOP3.LUT P5, RZ, R5, 0xff000000, RZ, 0xc0, !PT ;  /* 0xff00000005ff7812 */ /* 0x000fc400078ac0ff */
[----:B------:R-:W-:Y:S02]  /*37a0*/  SEL R138, R138, R122, P3 ;  /* 0x0000007a8a8a7207 */ /* 0x000fe40001800000 */
[----:B------:R-:W-:Y:S02]  /*37b0*/  SEL R139, R139, R123, P3 ;  /* 0x0000007b8b8b7207 */ /* 0x000fe40001800000 */
[----:B------:R-:W-:Y:S02]  /*37c0*/  SEL R134, R134, RZ, P6 ;  /* 0x000000ff86867207 */ /* 0x000fe40003000000 */
[----:B------:R-:W-:Y:S01]  /*37d0*/  SEL R135, R135, RZ, P5 ;  /* 0x000000ff87877207 */ /* 0x000fe20002800000 */
[----:B------:R-:W-:Y:S04]  /*37e0*/  @P2 STG.E.128 desc[UR4][R20.64], R136 ;  /* 0x0000008814002986 */ /* 0x000fe8000c101d04 */
[----:B------:R0:W-:Y:S04]  /*37f0*/  STG.E.128 desc[UR4][R140.64], R132 ;  /* 0x000000848c007986 */ /* 0x0001e8000c101d04 */
[----:B0-----:R-:W2:Y:S01]  /*3800*/  LDG.E.128 R132, desc[UR4][R142.64] ;  /* 0x000000048e847981 */ /* 0x001ea2000c1e1d00 */
[C---:B------:R-:W-:Y:S01]  /*3810*/  FMUL.FTZ R124, R7.reuse, R125 ;  /* 0x0000007d077c7220 */ /* 0x040fe20000410000 */
[----:B------:R-:W-:Y:S01]  /*3820*/  FMUL.FTZ R125, R7, R173 ;  /* 0x000000ad077d7220 */ /* 0x000fe20000410000 */
[----:B------:R-:W-:Y:S01]  /*3830*/  FMUL.FTZ R22, R22, R16 ;  /* 0x0000001016167220 */ /* 0x000fe20000410000 */
[----:B------:R-:W-:Y:S01]  /*3840*/  FMUL.FTZ R23, R23, R17 ;  /* 0x0000001117177220 */ /* 0x000fe20000410000 */
[----:B------:R-:W-:Y:S01]  /*3850*/  @P0 FADD.FTZ R124, R36, R124 ;  /* 0x0000007c247c0221 */ /* 0x000fe20000010000 */
[----:B------:R-:W-:Y:S01]  /*3860*/  @P0 FADD.FTZ R125, R37, R125 ;  /* 0x0000007d257d0221 */ /* 0x000fe20000010000 */
[----:B------:R-:W3:Y:S02]  /*3870*/  LDL.LU R141, [R1+0x68] ;  /* 0x00006800018d7983 */ /* 0x000ee40000300800 */
[-C--:B------:R-:W-:Y:S01]  /*3880*/  FMUL.FTZ R5, R124, R6.reuse ;  /* 0x000000067c057220 */ /* 0x080fe20000410000 */
[----:B------:R-:W-:Y:S01]  /*3890*/  FMUL.FTZ R21, R125, R6 ;  /* 0x000000067d157220 */ /* 0x000fe20000410000 */
[----:B------:R-:W-:Y:S01]  /*38a0*/  FSEL R128, R22, RZ, P6 ;  /* 0x000000ff16807208 */ /* 0x000fe20003000000 */
[----:B------:R-:W4:Y:S01]  /*38b0*/  LDL.LU R142, [R1+0x60] ;  /* 0x00006000018e7983 */ /* 0x000f220000300800 */
[----:B------:R-:W-:Y:S01]  /*38c0*/  FMUL.FTZ R5, R5, UR17 ;  /* 0x0000001105057c20 */ /* 0x000fe20008410000 */
[----:B------:R-:W-:Y:S01]  /*38d0*/  FMUL.FTZ R21, R21, UR17 ;  /* 0x0000001115157c20 */ /* 0x000fe20008410000 */
[----:B------:R-:W-:Y:S01]  /*38e0*/  FSEL R138, R23, RZ, P5 ;  /* 0x000000ff178a7208 */ /* 0x000fe20002800000 */
[----:B------:R-:W3:Y:S01]  /*38f0*/  LDL.LU R143, [R1+0x6c] ;  /* 0x00006c00018f7983 */ /* 0x000ee20000300800 */
[----:B------:R-:W-:Y:S01]  /*3900*/  FMUL.FTZ R20, R68, R5 ;  /* 0x0000000544147220 */ /* 0x000fe20000410000 */
[----:B------:R-:W-:-:S02]  /*3910*/  LOP3.LUT P6, RZ, R4, 0xff, RZ, 0xc0, !PT ;  /* 0x000000ff04ff7812 */ /* 0x000fc400078cc0ff */
[----:B------:R-:W-:Y:S01]  /*3920*/  LOP3.LUT P5, RZ, R4, 0xff00, RZ, 0xc0, !PT ;  /* 0x0000ff0004ff7812 */ /* 0x000fe200078ac0ff */
[----:B------:R-:W4:Y:S01]  /*3930*/  LDL.LU R172, [R1+0x64] ;  /* 0x0000640001ac7983 */ /* 0x000f220000300800 */
[----:B------:R-:W-:Y:S02]  /*3940*/  SEL R20, R20, RZ, P6 ;  /* 0x000000ff14147207 */ /* 0x000fe40003000000 */
[----:B------:R-:W-:Y:S01]  /*3950*/  SEL R124, R124, R120, P3 ;  /* 0x000000787c7c7207 */ /* 0x000fe20001800000 */
[----:B------:R-:W3:Y:S01]  /*3960*/  LDL.LU R174, [R1+0x58] ;  /* 0x0000580001ae7983 */ /* 0x000ee20000300800 */
[----:B------:R-:W-:-:S03]  /*3970*/  SEL R125, R125, R121, P3 ;  /* 0x000000797d7d7207 */ /* 0x000fc60001800000 */
[----:B------:R-:W4:Y:S04]  /*3980*/  LDL.LU R173, [R1+0x5c] ;  /* 0x00005c0001ad7983 */ /* 0x000f280000300800 */
[----:B------:R-:W3:Y:S04]  /*3990*/  LDL.LU R175, [R1+0x50] ;  /* 0x0000500001af7983 */ /* 0x000ee80000300800 */
[----:B------:R-:W4:Y:S04]  /*39a0*/  LDL.LU R176, [R1+0x54] ;  /* 0x0000540001b07983 */ /* 0x000f280000300800 */
[----:B------:R-:W3:Y:S01]  /*39b0*/  LDL.LU R177, [R1+0x48] ;  /* 0x0000480001b17983 */ /* 0x000ee20000300800 */
        /* <DEDUP_REMOVED lines=29> */
[----:B------:R-:W-:Y:S01]  /*3b90*/  FFMA.FTZ R127, R131, R155, R156 ;  /* 0x0000009b837f7223 */ /* 0x000fe2000001009c */
[----:B------:R-:W-:Y:S01]  /*3ba0*/  FMUL.FTZ R130, R135, R14 ;  /* 0x0000000e87827220 */ /* 0x000fe20000410000 */
[----:B------:R-:W-:Y:S01]  /*3bb0*/  @P0 FADD.FTZ R126, R32, R126 ;  /* 0x0000007e207e0221 */ /* 0x000fe20000010000 */
[----:B------:R-:W-:Y:S01]  /*3bc0*/  @P0 FADD.FTZ R15, R33, R15 ;  /* 0x0000000f210f0221 */ /* 0x000fe20000010000 */
[----:B------:R-:W4:Y:S02]  /*3bd0*/  LDL.LU R161, [R1+0x4c] ;  /* 0x00004c0001a17983 */ /* 0x000f240000300800 */
[-C--:B------:R-:W-:Y:S01]  /*3be0*/  FMUL.FTZ R4, R126, R6.reuse ;  /* 0x000000067e047220 */ /* 0x080fe20000410000 */
[----:B------:R-:W-:Y:S01]  /*3bf0*/  FMUL.FTZ R129, R134, R5 ;  /* 0x0000000586817220 */ /* 0x000fe20000410000 */
[----:B------:R-:W-:Y:S01]  /*3c00*/  FMUL.FTZ R125, R15, R6 ;  /* 0x000000060f7d7220 */ /* 0x000fe20000410000 */
[----:B------:R-:W-:Y:S01]  /*3c10*/  FADD.FTZ R127, R179, -R127 ;  /* 0x8000007fb37f7221 */ /* 0x000fe20000010000 */
[----:B------:R-:W-:Y:S01]  /*3c20*/  FMUL.FTZ R4, R4, UR17 ;  /* 0x0000001104047c20 */ /* 0x000fe20008410000 */
[----:B------:R-:W-:Y:S01]  /*3c30*/  FMUL.FTZ R14, R7, R178 ;  /* 0x000000b2070e7220 */ /* 0x000fe20000410000 */
[----:B------:R-:W-:Y:S01]  /*3c40*/  FSEL R129, R129, RZ, P5 ;  /* 0x000000ff81817208 */ /* 0x000fe20002800000 */
[----:B------:R-:W-:Y:S01]  /*3c50*/  FMUL.FTZ R125, R125, UR17 ;  /* 0x000000117d7d7c20 */ /* 0x000fe20008410000 */
[----:B------:R-:W-:Y:S01]  /*3c60*/  FMUL.FTZ R124, R64, R4 ;  /* 0x00000004407c7220 */ /* 0x000fe20000410000 */
[----:B------:R-:W-:Y:S01]  /*3c70*/  LOP3.LUT P5, RZ, R3, 0xff, RZ, 0xc0, !PT ;  /* 0x000000ff03ff7812 */ /* 0x000fe200078ac0ff */
[----:B------:R-:W-:Y:S01]  /*3c80*/  FMUL.FTZ R127, R7, R127 ;  /* 0x0000007f077f7220 */ /* 0x000fe20000410000 */
[----:B------:R-:W-:Y:S01]  /*3c90*/  FSEL R130, R130, RZ, P6 ;  /* 0x000000ff82827208 */ /* 0x000fe20003000000 */
[----:B------:R-:W-:Y:S01]  /*3ca0*/  @P0 FADD.FTZ R14, R34, R14 ;  /* 0x0000000e220e0221 */ /* 0x000fe20000010000 */
[----:B------:R-:W-:Y:S01]  /*3cb0*/  SEL R124, R124, RZ, P5 ;  /* 0x000000ff7c7c7207 */ /* 0x000fe20002800000 */
[----:B------:R-:W-:Y:S01]  /*3cc0*/  @P0 FADD.FTZ R127, R35, R127 ;  /* 0x0000007f237f0221 */ /* 0x000fe20000010000 */
[----:B------:R-:W-:Y:S01]  /*3cd0*/  LOP3.LUT P6, RZ, R3, 0xff00, RZ, 0xc0, !PT ;  /* 0x0000ff0003ff7812 */ /* 0x000fe200078cc0ff */
[----:B------:R-:W-:-:S02]  /*3ce0*/  FMUL.FTZ R133, R14, R6 ;  /* 0x000000060e857220 */ /* 0x000fc40000410000 */
[----:B------:R-:W-:Y:S02]  /*3cf0*/  FMUL.FTZ R134, R127, R6 ;  /* 0x000000067f867220 */ /* 0x000fe40000410000 */
[----:B------:R-:W-:Y:S02]  /*3d00*/  FMUL.FTZ R133, R133, UR17 ;  /* 0x0000001185857c20 */ /* 0x000fe40008410000 */
[----:B------:R-:W-:Y:S01]  /*3d10*/  FMUL.FTZ R134, R134, UR17 ;  /* 0x0000001186867c20 */ /* 0x000fe20008410000 */
[----:B------:R-:W-:Y:S01]  /*3d20*/  SEL R14, R14, R122, P3 ;  /* 0x0000007a0e0e7207 */ /* 0x000fe20001800000 */
[----:B--2---:R-:W-:Y:S01]  /*3d30*/  FMUL.FTZ R20, R4, R20 ;  /* 0x0000001404147220 */ /* 0x004fe20000410000 */
[-C--:B------:R-:W-:Y:S01]  /*3d40*/  FMUL.FTZ R21, R21, R125.reuse ;  /* 0x0000007d15157220 */ /* 0x080fe20000410000 */
[----:B------:R-:W-:-:S03]  /*3d50*/  FMUL.FTZ R125, R65, R125 ;  /* 0x0000007d417d7220 */ /* 0x000fc60000410000 */
[----:B------:R-:W-:Y:S02]  /*3d60*/  FSEL R131, R20, RZ, P5 ;  /* 0x000000ff14837208 */ /* 0x000fe40002800000 */
[----:B------:R-:W-:Y:S02]  /*3d70*/  @P2 IADD3 R4, P5, R13, UR20, RZ ;  /* 0x000000140d042c10 */ /* 0x000fe4000ffbe0ff */
[----:B------:R-:W-:Y:S02]  /*3d80*/  FSEL R132, R21, RZ, P6 ;  /* 0x000000ff15847208 */ /* 0x000fe40003000000 */
[----:B------:R-:W-:Y:S02]  /*3d90*/  SEL R125, R125, RZ, P6 ;  /* 0x000000ff7d7d7207 */ /* 0x000fe40003000000 */
[----:B------:R-:W-:Y:S02]  /*3da0*/  @P2 IADD3.X R5, R12, UR21, RZ, P5, !PT ;  /* 0x000000150c052c10 */ /* 0x000fe4000affe4ff */
[----:B------:R-:W-:-:S02]  /*3db0*/  IADD3 R16, P6, R13, UR22, RZ ;  /* 0x000000160d107c10 */ /* 0x000fc4000ffde0ff */
[----:B------:R-:W-:Y:S02]  /*3dc0*/  IADD3 R20, P5, R11, UR18, RZ ;  /* 0x000000120b147c10 */ /* 0x000fe4000ffbe0ff */
[----:B------:R-:W-:Y:S02]  /*3dd0*/  IADD3.X R17, R12, UR23, RZ, P6, !PT ;  /* 0x000000170c117c10 */ /* 0x000fe4000b7fe4ff */
[----:B------:R-:W-:Y:S02]  /*3de0*/  IADD3.X R21, R10, UR19, RZ, P5, !PT ;  /* 0x000000130a157c10 */ /* 0x000fe4000affe4ff */
[C---:B------:R-:W-:Y:S02]  /*3df0*/  LOP3.LUT P6, RZ, R3.reuse, 0xff0000, RZ, 0xc0, !PT ;  /* 0x00ff000003ff7812 */ /* 0x040fe400078cc0ff */
[----:B------:R-:W-:Y:S01]  /*3e00*/  LOP3.LUT P5, RZ, R3, 0xff000000, RZ, 0xc0, !PT ;  /* 0xff00000003ff7812 */ /* 0x000fe200078ac0ff */
[----:B------:R-:W-:Y:S01]  /*3e10*/  FMUL.FTZ R3, R67, R134 ;  /* 0x0000008643037220 */ /* 0x000fe20000410000 */
[----:B------:R-:W-:Y:S01]  /*3e20*/  SEL R12, R126, R120, P3 ;  /* 0x000000787e0c7207 */ /* 0x000fe20001800000 */
[----:B------:R-:W-:Y:S01]  /*3e30*/  FMUL.FTZ R126, R66, R133 ;  /* 0x00000085427e7220 */ /* 0x000fe20000410000 */
[----:B------:R-:W-:-:S02]  /*3e40*/  SEL R13, R15, R121, P3 ;  /* 0x000000790f0d7207 */ /* 0x000fc40001800000 */
[----:B------:R-:W-:Y:S02]  /*3e50*/  SEL R15, R127, R123, P3 ;  /* 0x0000007b7f0f7207 */ /* 0x000fe40001800000 */
[----:B------:R-:W-:Y:S02]  /*3e60*/  SEL R126, R126, RZ, P6 ;  /* 0x000000ff7e7e7207 */ /* 0x000fe40003000000 */
[----:B------:R-:W-:Y:S01]  /*3e70*/  SEL R127, R3, RZ, P5 ;  /* 0x000000ff037f7207 */ /* 0x000fe20002800000 */
[----:B------:R0:W-:Y:S04]  /*3e80*/  @P2 STG.E.128 desc[UR4][R4.64], R12 ;  /* 0x0000000c04002986 */ /* 0x0001e8000c101d04 */
[----:B------:R1:W-:Y:S04]  /*3e90*/  STG.E.128 desc[UR4][R16.64], R124 ;  /* 0x0000007c10007986 */ /* 0x0003e8000c101d04 */
[----:B0-----:R0:W2:Y:S01]  /*3ea0*/  LDG.E.128 R12, desc[UR4][R20.64] ;  /* 0x00000004140c7981 */ /* 0x0010a2000c1e1d00 */
[C---:B-1----:R-:W-:Y:S01]  /*3eb0*/  FMUL.FTZ R125, R7.reuse, R145 ;  /* 0x00000091077d7220 */ /* 0x042fe20000410000 */
        /* <DEDUP_REMOVED lines=15> */
[----:B------:R-:W-:-:S02]  /*3fb0*/  FSEL R136, R23, RZ, P5 ;  /* 0x000000ff17887208 */ /* 0x000fc40002800000 */
[C---:B------:R-:W-:Y:S02]  /*3fc0*/  LOP3.LUT P6, RZ, R2.reuse, 0xff, RZ, 0xc0, !PT ;  /* 0x000000ff02ff7812 */ /* 0x040fe400078cc0ff */
[----:B------:R-:W-:Y:S01]  /*3fd0*/  LOP3.LUT P5, RZ, R2, 0xff00, RZ, 0xc0, !PT ;  /* 0x0000ff0002ff7812 */ /* 0x000fe200078ac0ff */
[C---:B------:R-:W-:Y:S01]  /*3fe0*/  FMUL.FTZ R126, R7.reuse, R126 ;  /* 0x0000007e077e7220 */ /* 0x040fe20000410000 */
[----:B------:R-:W-:Y:S01]  /*3ff0*/  FMUL.FTZ R127, R7, R127 ;  /* 0x0000007f077f7220 */ /* 0x000fe20000410000 */
[----:B------:R-:W-:Y:S02]  /*4000*/  SEL R20, R20, RZ, P6 ;  /* 0x000000ff14147207 */ /* 0x000fe40003000000 */
        /* <DEDUP_REMOVED lines=43> */
[----:B----4-:R-:W-:Y:S01]  /*42c0*/  FADD.FTZ R161, R162, R161 ;  /* 0x000000a1a2a17221 */ /* 0x010fe20000010000 */
[----:B---3--:R-:W-:Y:S01]  /*42d0*/  FADD.FTZ R177, R163, R177 ;  /* 0x000000b1a3b17221 */ /* 0x008fe20000010000 */
[----:B------:R-:W-:Y:S01]  /*42e0*/  @P0 FADD.FTZ R5, R24, R5 ;  /* 0x0000000518050221 */ /* 0x000fe20000010000 */
[----:B------:R-:W-:Y:S01]  /*42f0*/  @P0 FADD.FTZ R4, R25, R4 ;  /* 0x0000000419040221 */ /* 0x000fe20000010000 */
[----:B------:R-:W-:Y:S01]  /*4300*/  @P0 FADD.FTZ R13, R26, R13 ;  /* 0x0000000d1a0d0221 */ /* 0x000fe20000010000 */
[----:B------:R-:W-:Y:S01]  /*4310*/  @P0 FADD.FTZ R156, R27, R156 ;  /* 0x0000009c1b9c0221 */ /* 0x000fe20000010000 */
[----:B------:R-:W-:Y:S01]  /*4320*/  FADD.FTZ R176, R190, R176 ;  /* 0x000000b0beb07221 */ /* 0x000fe20000010000 */
[----:B------:R-:W-:Y:S01]  /*4330*/  @P2 IADD3 R2, P0, R9, UR20, RZ ;  /* 0x0000001409022c10 */ /* 0x000fe2000ff1e0ff */
[----:B------:R-:W-:Y:S01]  /*4340*/  FADD.FTZ R175, R191, R175 ;  /* 0x000000afbfaf7221 */ /* 0x000fe20000010000 */
[----:B------:R-:W-:Y:S01]  /*4350*/  FADD.FTZ R173, R192, R173 ;  /* 0x000000adc0ad7221 */ /* 0x000fe20000010000 */
[----:B------:R-:W-:Y:S01]  /*4360*/  STL [R1+0x4c], R161 ;  /* 0x00004ca101007387 */ /* 0x000fe20000100800 */
[----:B------:R-:W-:Y:S01]  /*4370*/  FADD.FTZ R174, R193, R174 ;  /* 0x000000aec1ae7221 */ /* 0x000fe20000010000 */
[----:B------:R-:W-:Y:S01]  /*4380*/  FMUL.FTZ R14, R14, R3 ;  /* 0x000000030e0e7220 */ /* 0x000fe20000410000 */
[----:B------:R-:W-:Y:S01]  /*4390*/  FADD.FTZ R172, R157, R172 ;  /* 0x000000ac9dac7221 */ /* 0x000fe20000010000 */
[----:B------:R-:W-:Y:S01]  /*43a0*/  STL [R1+0x48], R177 ;  /* 0x000048b101007387 */ /* 0x000fe20000100800 */
[----:B------:R-:W-:Y:S01]  /*43b0*/  SEL R120, R5, R120, P3 ;  /* 0x0000007805787207 */ /* 0x000fe20001800000 */
[----:B------:R-:W-:Y:S01]  /*43c0*/  FADD.FTZ R142, R158, R142 ;  /* 0x0000008e9e8e7221 */ /* 0x000fe20000010000 */
[----:B------:R-:W-:Y:S01]  /*43d0*/  SEL R121, R4, R121, P3 ;  /* 0x0000007904797207 */ /* 0x000fe20001800000 */
[----:B------:R-:W-:Y:S01]  /*43e0*/  STL [R1+0x54], R176 ;  /* 0x000054b001007387 */ /* 0x000fe20000100800 */
[----:B------:R-:W-:Y:S01]  /*43f0*/  SEL R122, R13, R122, P3 ;  /* 0x0000007a0d7a7207 */ /* 0x000fe20001800000 */
[----:B------:R-:W-:Y:S01]  /*4400*/  FMUL.FTZ R11, R15, R10 ;  /* 0x0000000a0f0b7220 */ /* 0x000fe20000410000 */
[----:B------:R-:W-:Y:S01]  /*4410*/  SEL R123, R156, R123, P3 ;  /* 0x0000007b9c7b7207 */ /* 0x000fe20001800000 */
[----:B------:R-:W-:Y:S01]  /*4420*/  STL [R1+0x50], R175 ;  /* 0x000050af01007387 */ /* 0x000fe20000100800 */
[----:B------:R-:W-:Y:S01]  /*4430*/  @P2 IADD3.X R3, R8, UR21, RZ, P0, !PT ;  /* 0x0000001508032c10 */ /* 0x000fe200087fe4ff */
[----:B------:R-:W-:Y:S01]  /*4440*/  FADD.FTZ R143, R159, R143 ;  /* 0x0000008f9f8f7221 */ /* 0x000fe20000010000 */
[----:B------:R-:W-:Y:S01]  /*4450*/  FADD.FTZ R141, R160, R141 ;  /* 0x0000008da08d7221 */ /* 0x000fe20000010000 */
[----:B------:R-:W-:Y:S01]  /*4460*/  STL [R1+0x5c], R173 ;  /* 0x00005cad01007387 */ /* 0x000fe20000100800 */
[-C--:B------:R-:W-:Y:S01]  /*4470*/  FMUL.FTZ R5, R5, R6.reuse ;  /* 0x0000000605057220 */ /* 0x080fe20000410000 */
[----:B------:R-:W-:Y:S01]  /*4480*/  FADD.FTZ R171, R19, R171 ;  /* 0x000000ab13ab7221 */ /* 0x000fe20000010000 */
[-C--:B------:R-:W-:Y:S01]  /*4490*/  FMUL.FTZ R4, R4, R6.reuse ;  /* 0x0000000604047220 */ /* 0x080fe20000410000 */
[----:B------:R-:W-:Y:S01]  /*44a0*/  STL [R1+0x58], R174 ;  /* 0x000058ae01007387 */ /* 0x000fe20000100800 */
[-C--:B------:R-:W-:Y:S01]  /*44b0*/  FMUL.FTZ R13, R13, R6.reuse ;  /* 0x000000060d0d7220 */ /* 0x080fe20000410000 */
[----:B------:R-:W-:Y:S01]  /*44c0*/  FADD.FTZ R170, R152, R170 ;  /* 0x000000aa98aa7221 */ /* 0x000fe20000010000 */
[----:B------:R-:W-:Y:S01]  /*44d0*/  FMUL.FTZ R6, R156, R6 ;  /* 0x000000069c067220 */ /* 0x000fe20000410000 */
[----:B------:R-:W-:Y:S01]  /*44e0*/  STL [R1+0x64], R172 ;  /* 0x000064ac01007387 */ /* 0x000fe20000100800 */
[----:B------:R-:W-:Y:S01]  /*44f0*/  FADD.FTZ R169, R154, R169 ;  /* 0x000000a99aa97221 */ /* 0x000fe20000010000 */
[----:B------:R-:W-:Y:S01]  /*4500*/  FSEL R10, R14, RZ, P5 ;  /* 0x000000ff0e0a7208 */ /* 0x000fe20002800000 */
[----:B------:R-:W-:Y:S01]  /*4510*/  FADD.FTZ R168, R153, R168 ;  /* 0x000000a899a87221 */ /* 0x000fe20000010000 */
[----:B------:R-:W-:Y:S01]  /*4520*/  STL [R1+0x60], R142 ;  /* 0x0000608e01007387 */ /* 0x000fe20000100800 */
[----:B------:R-:W-:Y:S01]  /*4530*/  FSEL R11, R11, RZ, P6 ;  /* 0x000000ff0b0b7208 */ /* 0x000fe20003000000 */
[----:B------:R-:W-:-:S02]  /*4540*/  FADD.FTZ R164, R128, R164 ;  /* 0x000000a480a47221 */ /* 0x000fc40000010000 */
[----:B------:R0:W-:Y:S01]  /*4550*/  @P2 STG.E.128 desc[UR4][R2.64], R120 ;  /* 0x0000007802002986 */ /* 0x0001e2000c101d04 */
[----:B------:R-:W-:Y:S01]  /*4560*/  LOP3.LUT P5, RZ, R0, 0xff, RZ, 0xc0, !PT ;  /* 0x000000ff00ff7812 */ /* 0x000fe200078ac0ff */
[----:B------:R-:W-:Y:S01]  /*4570*/  FADD.FTZ R167, R138, R167 ;  /* 0x000000a78aa77221 */ /* 0x000fe20000010000 */
[C---:B------:R-:W-:Y:S01]  /*4580*/  LOP3.LUT P6, RZ, R0.reuse, 0xff00, RZ, 0xc0, !PT ;  /* 0x0000ff0000ff7812 */ /* 0x040fe200078cc0ff */
[----:B------:R1:W-:Y:S01]  /*4590*/  STL [R1+0x6c], R143 ;  /* 0x00006c8f01007387 */ /* 0x0003e20000100800 */
[C---:B------:R-:W-:Y:S02]  /*45a0*/  LOP3.LUT P3, RZ, R0.reuse, 0xff0000, RZ, 0xc0, !PT ;  /* 0x00ff000000ff7812 */ /* 0x040fe4000786c0ff */
[----:B------:R-:W-:Y:S01]  /*45b0*/  LOP3.LUT P0, RZ, R0, 0xff000000, RZ, 0xc0, !PT ;  /* 0xff00000000ff7812 */ /* 0x000fe2000780c0ff */
[----:B------:R1:W-:Y:S01]  /*45c0*/  STL [R1+0x68], R141 ;  /* 0x0000688d01007387 */ /* 0x0003e20000100800 */
[----:B------:R-:W-:Y:S01]  /*45d0*/  FMUL.FTZ R0, R4, UR17 ;  /* 0x0000001104007c20 */ /* 0x000fe20008410000 */
[----:B------:R-:W-:Y:S01]  /*45e0*/  FADD.FTZ R166, R139, R166 ;  /* 0x000000a68ba67221 */ /* 0x000fe20000010000 */
[----:B------:R-:W-:Y:S01]  /*45f0*/  FMUL.FTZ R12, R6, UR17 ;  /* 0x00000011060c7c20 */ /* 0x000fe20008410000 */
[----:B------:R1:W-:Y:S01]  /*4600*/  STL [R1+0x74], R171 ;  /* 0x000074ab01007387 */ /* 0x0003e20000100800 */
[----:B------:R-:W-:Y:S01]  /*4610*/  FADD.FTZ R165, R140, R165 ;  /* 0x000000a58ca57221 */ /* 0x000fe20000010000 */
[----:B------:R-:W-:Y:S01]  /*4620*/  FMUL.FTZ R13, R13, UR17 ;  /* 0x000000110d0d7c20 */ /* 0x000fe20008410000 */
[----:B0-----:R-:W-:Y:S01]  /*4630*/  IADD3 R2, P2, R9, UR22, RZ ;  /* 0x0000001609027c10 */ /* 0x001fe2000ff5e0ff */
[----:B------:R-:W-:Y:S01]  /*4640*/  FMUL.FTZ R9, R5, UR17 ;  /* 0x0000001105097c20 */ /* 0x000fe20008410000 */
[----:B------:R1:W-:Y:S01]  /*4650*/  STL [R1+0x70], R170 ;  /* 0x000070aa01007387 */ /* 0x0003e20000100800 */
[----:B------:R-:W-:Y:S01]  /*4660*/  FADD.FTZ R188, R129, R188 ;  /* 0x000000bc81bc7221 */ /* 0x000fe20000010000 */
[----:B------:R-:W-:-:S02]  /*4670*/  FADD.FTZ R189, R130, R189 ;  /* 0x000000bd82bd7221 */ /* 0x000fc40000010000 */
[----:B------:R1:W-:Y:S01]  /*4680*/  STL [R1+0x7c], R169 ;  /* 0x00007ca901007387 */ /* 0x0003e20000100800 */
[----:B------:R-:W-:-:S03]  /*4690*/  FADD.FTZ R197, R131, R197 ;  /* 0x000000c583c57221 */ /* 0x000fc60000010000 */
        /* <DEDUP_REMOVED lines=11> */
[----:B------:R-:W-:Y:S01]  /*4750*/  FMUL.FTZ R4, R56, R9 ;  /* 0x0000000938047220 */ /* 0x000fe20000410000 */
[----:B------:R-:W-:Y:S02]  /*4760*/  FMUL.FTZ R5, R57, R0 ;  /* 0x0000000039057220 */ /* 0x000fe40000410000 */
[----:B------:R1:W-:Y:S01]  /*4770*/  STL [R1+0x90], R189 ;  /* 0x000090bd01007387 */ /* 0x0003e20000100800 */
[----:B------:R-:W-:Y:S01]  /*4780*/  FMUL.FTZ R6, R58, R13 ;  /* 0x0000000d3a067220 */ /* 0x000fe20000410000 */
[----:B------:R-:W-:Y:S01]  /*4790*/  FMUL.FTZ R7, R59, R12 ;  /* 0x0000000c3b077220 */ /* 0x000fe20000410000 */
[----:B------:R-:W-:Y:S01]  /*47a0*/  FADD.FTZ R200, R10, R200 ;  /* 0x000000c80ac87221 */ /* 0x000fe20000010000 */
[----:B------:R1:W-:Y:S01]  /*47b0*/  STL [R1+0x9c], R197 ;  /* 0x00009cc501007387 */ /* 0x0003e20000100800 */
[----:B------:R-:W-:-:S03]  /*47c0*/  FADD.FTZ R199, R11, R199 ;  /* 0x000000c70bc77221 */ /* 0x000fc60000010000 */
[----:B------:R1:W-:Y:S04]  /*47d0*/  STL [R1+0x98], R196 ;  /* 0x000098c401007387 */ /* 0x0003e80000100800 */
[----:B------:R1:W-:Y:S01]  /*47e0*/  STL [R1+0xa4], R201 ;  /* 0x0000a4c901007387 */ /* 0x0003e20000100800 */
[----:B------:R-:W-:-:S03]  /*47f0*/  IADD3.X R3, R8, UR23, RZ, P2, !PT ;  /* 0x0000001708037c10 */ /* 0x000fc600097fe4ff */
[----:B------:R1:W-:Y:S01]  /*4800*/  STL [R1+0xa0], R202 ;  /* 0x0000a0ca01007387 */ /* 0x0003e20000100800 */
[----:B------:R-:W-:-:S03]  /*4810*/  SEL R4, R4, RZ, P5 ;  /* 0x000000ff04047207 */ /* 0x000fc60002800000 */
[----:B------:R1:W-:Y:S01]  /*4820*/  STL [R1+0xac], R204 ;  /* 0x0000accc01007387 */ /* 0x0003e20000100800 */
[----:B------:R-:W-:Y:S02]  /*4830*/  SEL R5, R5, RZ, P6 ;  /* 0x000000ff05057207 */ /* 0x000fe40003000000 */
[----:B------:R-:W-:Y:S01]  /*4840*/  SEL R6, R6, RZ, P3 ;  /* 0x000000ff06067207 */ /* 0x000fe20001800000 */
[----:B------:R1:W-:Y:S01]  /*4850*/  STL [R1+0xa8], R198 ;  /* 0x0000a8c601007387 */ /* 0x0003e20000100800 */
[----:B------:R-:W-:-:S03]  /*4860*/  SEL R7, R7, RZ, P0 ;  /* 0x000000ff07077207 */ /* 0x000fc60000000000 */
[----:B------:R1:W-:Y:S04]  /*4870*/  STL [R1+0xb4], R200 ;  /* 0x0000b4c801007387 */ /* 0x0003e80000100800 */
[----:B------:R1:W-:Y:S01]  /*4880*/  STL [R1+0xb0], R199 ;  /* 0x0000b0c701007387 */ /* 0x0003e20000100800 */
[----:B------:R-:W-:-:S03]  /*4890*/  IADD3 R18, R18, UR24, RZ ;  /* 0x0000001812127c10 */ /* 0x000fc6000fffe0ff */
[----:B------:R1:W-:Y:S01]  /*48a0*/  STG.E.128 desc[UR4][R2.64], R4 ;  /* 0x0000000402007986 */ /* 0x0003e2000c101d04 */
[----:B------:R-:W-:Y:S02]  /*48b0*/  ISETP.GE.AND P2, PT, R18, UR25, PT ;  /* 0x0000001912007c0c */ /* 0x000fe4000bf46270 */
[----:B------:R-:W-:Y:S01]  /*48c0*/  SEL R203, RZ, 0x1, P4 ;  /* 0x00000001ffcb7807 */ /* 0x000fe20002000000 */
[----:B--2---:R-:W-:Y:S01]  /*48d0*/  FMUL.FTZ R20, R9, R20 ;  /* 0x0000001409147220 */ /* 0x004fe20000410000 */
[----:B------:R-:W-:Y:S01]  /*48e0*/  FMUL.FTZ R21, R21, R0 ;  /* 0x0000000015157220 */ /* 0x000fe20000410000 */
[----:B------:R-:W-:Y:S01]  /*48f0*/  FMUL.FTZ R23, R23, R12 ;  /* 0x0000000c17177220 */ /* 0x000fe20000410000 */
[----:B------:R-:W-:Y:S02]  /*4900*/  FMUL.FTZ R22, R22, R13 ;  /* 0x0000000d16167220 */ /* 0x000fe40000410000 */
[----:B------:R-:W-:Y:S02]  /*4910*/  FSEL R20, R20, RZ, P5 ;  /* 0x000000ff14147208 */ /* 0x000fe40002800000 */
[----:B------:R-:W-:-:S02]  /*4920*/  FSEL R21, R21, RZ, P6 ;  /* 0x000000ff15157208 */ /* 0x000fc40003000000 */
[----:B------:R-:W-:Y:S02]  /*4930*/  FSEL R23, R23, RZ, P0 ;  /* 0x000000ff17177208 */ /* 0x000fe40000000000 */
[----:B------:R-:W-:Y:S01]  /*4940*/  FSEL R22, R22, RZ, P3 ;  /* 0x000000ff16167208 */ /* 0x000fe20001800000 */
[----:B------:R-:W-:Y:S01]  /*4950*/  FADD.FTZ R218, R20, R218 ;  /* 0x000000da14da7221 */ /* 0x000fe20000010000 */
[----:B------:R-:W-:Y:S01]  /*4960*/  FADD.FTZ R215, R21, R215 ;  /* 0x000000d715d77221 */ /* 0x000fe20000010000 */
[----:B------:R-:W-:Y:S02]  /*4970*/  FADD.FTZ R216, R23, R216 ;  /* 0x000000d817d87221 */ /* 0x000fe40000010000 */
[----:B------:R-:W-:Y:S01]  /*4980*/  FADD.FTZ R217, R22, R217 ;  /* 0x000000d916d97221 */ /* 0x000fe20000010000 */
[----:B------:R1:W-:Y:S04]  /*4990*/  STL [R1+0xbc], R218 ;  /* 0x0000bcda01007387 */ /* 0x0003e80000100800 */
[----:B------:R1:W-:Y:S04]  /*49a0*/  STL [R1+0xb8], R215 ;  /* 0x0000b8d701007387 */ /* 0x0003e80000100800 */
[----:B------:R1:W-:Y:S04]  /*49b0*/  STL [R1+0xc0], R216 ;  /* 0x0000c0d801007387 */ /* 0x0003e80000100800 */
[----:B------:R1:W-:Y:S01]  /*49c0*/  STL [R1+0xc4], R217 ;  /* 0x0000c4d901007387 */ /* 0x0003e20000100800 */
[----:B------:R-:W-:Y:S05]  /*49d0*/  @!P2 BRA `(.L_x_13421) ;  /* 0xffffffc00034a947 */ /* 0x000fea000383ffff */
[----:B------:R0:W5:Y:S01]  /*49e0*/  LDL.LU R26, [R1+0x4] ;  /* 0x00000400011a7983 */ /* 0x0001620000300800 */
[----:B-1----:R-:W-:Y:S02]  /*49f0*/  MOV R4, R212 ;  /* 0x000000d400047202 */ /* 0x002fe40000000f00 */
        /* <DEDUP_REMOVED lines=31> */
[----:B------:R0:W5:Y:S04]  /*4bf0*/  LDL.LU R50, [R1+0x34] ;  /* 0x0000340001327983 */ /* 0x0001680000300800 */
[----:B------:R0:W5:Y:S04]  /*4c00*/  LDL.LU R51, [R1+0x30] ;  /* 0x0000300001337983 */ /* 0x0001680000300800 */
[----:B------:R0:W5:Y:S04]  /*4c10*/  LDL.LU R56, [R1+0x3c] ;  /* 0x00003c0001387983 */ /* 0x0001680000300800 */
[----:B------:R0:W5:Y:S04]  /*4c20*/  LDL.LU R57, [R1+0x38] ;  /* 0x0000380001397983 */ /* 0x0001680000300800 */
[----:B------:R0:W5:Y:S04]  /*4c30*/  LDL.LU R58, [R1+0x44] ;  /* 0x00004400013a7983 */ /* 0x0001680000300800 */
        /* <DEDUP_REMOVED lines=58> */
.L_x_13419:
        /* <DEDUP_REMOVED lines=38> */
.L_x_13420:
[----:B------:R-:W-:Y:S01]  /*5240*/  HFMA2.MMA R137, -RZ, RZ, 0, 9.5367431640625e-07 ;  /* 0x00000010ff897435 */ /* 0x000fe200000001ff */
[----:B------:R-:W-:Y:S02]  /*5250*/  MOV R138, R134 ;  /* 0x00000086008a7202 */ /* 0x000fe40000000f00 */
[----:B------:R-:W-:Y:S02]  /*5260*/  MOV R136, 0x1f ;  /* 0x0000001f00887802 */ /* 0x000fe40000000f00 */
[----:B------:R-:W-:-:S07]  /*5270*/  MOV R135, 0xffffffff ;  /* 0xffffffff00877802 */ /* 0x000fce0000000f00 */
[----:B-----5:R-:W-:Y:S05]  /*5280*/  WARPSYNC.COLLECTIVE R135, `(.L_x_13422) ;  /* 0x0000000087087348 */ /* 0x020fea0003c00000 */
[----:B------:R0:W1:Y:S02]  /*5290*/  SHFL.DOWN P0, R139, R138, R137, R136 ;  /* 0x080000898a8b7389 */ /* 0x0000640000000088 */
[----:B01---5:R-:W-:Y:S01]  /*52a0*/  ENDCOLLECTIVE ;  /* 0x000000000000791b */ /* 0x023fe20003800000 */
.L_x_13422:
[----:B------:R-:W-:Y:S01]  /*52b0*/  MOV R138, R133 ;  /* 0x00000085008a7202 */ /* 0x000fe20000000f00 */
[----:B------:R-:W-:-:S07]  /*52c0*/  FADD.FTZ R134, R134, R139 ;  /* 0x0000008b86867221 */ /* 0x000fce0000010000 */
[----:B------:R-:W-:Y:S05]  /*52d0*/  WARPSYNC.COLLECTIVE R135, `(.L_x_13423) ;  /* 0x0000000087087348 */ /* 0x000fea0003c00000 */
[----:B------:R0:W1:Y:S02]  /*52e0*/  SHFL.DOWN P0, R139, R138, R137, R136 ;  /* 0x080000898a8b7389 */ /* 0x0000640000000088 */
[----:B01----:R-:W-:Y:S01]  /*52f0*/  ENDCOLLECTIVE ;  /* 0x000000000000791b */ /* 0x003fe20003800000 */
.L_x_13423:
[----:B------:R-:W-:Y:S01]  /*5300*/  HFMA2.MMA R137, -RZ, RZ, 0, 4.76837158203125e-07 ;  /* 0x00000008ff897435 */ /* 0x000fe200000001ff */
[----:B------:R-:W-:Y:S01]  /*5310*/  MOV R138, R134 ;  /* 0x00000086008a7202 */ /* 0x000fe20000000f00 */
[----:B------:R-:W-:-:S09]  /*5320*/  FADD.FTZ R133, R133, R139 ;  /* 0x0000008b85857221 */ /* 0x000fd20000010000 */
[----:B------:R-:W-:Y:S05]  /*5330*/  WARPSYNC.COLLECTIVE R135, `(.L_x_13424) ;  /* 0x0000000087087348 */ /* 0x000fea0003c00000 */
[----:B------:R0:W1:Y:S02]  /*5340*/  SHFL.DOWN P0, R139, R138, R137, R136 ;  /* 0x080000898a8b7389 */ /* 0x0000640000000088 */
[----:B01----:R-:W-:Y:S01]  /*5350*/  ENDCOLLECTIVE ;  /* 0x000000000000791b */ /* 0x003fe20003800000 */
.L_x_13424:
[----:B------:R-:W-:Y:S01]  /*5360*/  MOV R138, R133 ;  /* 0x00000085008a7202 */ /* 0x000fe20000000f00 */
[----:B------:R-:W-:-:S07]  /*5370*/  FADD.FTZ R134, R134, R139 ;  /* 0x0000008b86867221 */ /* 0x000fce0000010000 */
[----:B------:R-:W-:Y:S05]  /*5380*/  WARPSYNC.COLLECTIVE R135, `(.L_x_13425) ;  /* 0x0000000087087348 */ /* 0x000fea0003c00000 */
[----:B------:R0:W1:Y:S02]  /*5390*/  SHFL.DOWN P0, R139, R138, R137, R136 ;  /* 0x080000898a8b7389 */ /* 0x0000640000000088 */
[----:B01----:R-:W-:Y:S01]  /*53a0*/  ENDCOLLECTIVE ;  /* 0x000000000000791b */ /* 0x003fe20003800000 */
.L_x_13425:
[----:B------:R-:W-:Y:S01]  /*53b0*/  HFMA2.MMA R137, -RZ, RZ, 0, 2.384185791015625e-07 ;  /* 0x00000004ff897435 */ /* 0x000fe200000001ff */
[----:B------:R-:W-:Y:S01]  /*53c0*/  MOV R138, R134 ;  /* 0x00000086008a7202 */ /* 0x000fe20000000f00 */
[----:B------:R-:W-:-:S09]  /*53d0*/  FADD.FTZ R133, R133, R139 ;  /* 0x0000008b85857221 */ /* 0x000fd20000010000 */
[----:B------:R-:W-:Y:S05]  /*53e0*/  WARPSYNC.COLLECTIVE R135, `(.L_x_13426) ;  /* 0x0000000087087348 */ /* 0x000fea0003c00000 */
[----:B------:R0:W1:Y:S02]  /*53f0*/  SHFL.DOWN P0, R139, R138, R137, R136 ;  /* 0x080000898a8b7389 */ /* 0x0000640000000088 */
[----:B01----:R-:W-:Y:S01]  /*5400*/  ENDCOLLECTIVE ;  /* 0x000000000000791b */ /* 0x003fe20003800000 */
.L_x_13426:
[----:B------:R-:W-:Y:S01]  /*5410*/  MOV R138, R133 ;  /* 0x00000085008a7202 */ /* 0x000fe20000000f00 */
[----:B------:R-:W-:-:S07]  /*5420*/  FADD.FTZ R134, R134, R139 ;  /* 0x0000008b86867221 */ /* 0x000fce0000010000 */
[----:B------:R-:W-:Y:S05]  /*5430*/  WARPSYNC.COLLECTIVE R135, `(.L_x_13427) ;  /* 0x0000000087087348 */ /* 0x000fea0003c00000 */
[----:B------:R0:W1:Y:S02]  /*5440*/  SHFL.DOWN P0, R139, R138, R137, R136 ;  /* 0x080000898a8b7389 */ /* 0x0000640000000088 */
[----:B01----:R-:W-:Y:S01]  /*5450*/  ENDCOLLECTIVE ;  /* 0x000000000000791b */ /* 0x003fe20003800000 */
.L_x_13427:
[----:B------:R-:W-:Y:S01]  /*5460*/  HFMA2.MMA R137, -RZ, RZ, 0, 1.1920928955078125e-07 ;  /* 0x00000002ff897435 */ /* 0x000fe200000001ff */
[----:B------:R-:W-:Y:S01]  /*5470*/  MOV R138, R134 ;  /* 0x00000086008a7202 */ /* 0x000fe20000000f00 */
[----:B------:R-:W-:-:S09]  /*5480*/  FADD.FTZ R133, R133, R139 ;  /* 0x0000008b85857221 */ /* 0x000fd20000010000 */
[----:B------:R-:W-:Y:S05]  /*5490*/  WARPSYNC.COLLECTIVE R135, `(.L_x_13428) ;  /* 0x0000000087087348 */ /* 0x000fea0003c00000 */
[----:B------:R0:W1:Y:S02]  /*54a0*/  SHFL.DOWN P0, R139, R138, R137, R136 ;  /* 0x080000898a8b7389 */ /* 0x0000640000000088 */
[----:B01----:R-:W-:Y:S01]  /*54b0*/  ENDCOLLECTIVE ;  /* 0x000000000000791b */ /* 0x003fe20003800000 */
.L_x_13428:
[----:B------:R-:W-:Y:S01]  /*54c0*/  MOV R138, R133 ;  /* 0x00000085008a7202 */ /* 0x000fe20000000f00 */
[----:B------:R-:W-:-:S07]  /*54d0*/  FADD.FTZ R134, R134, R139 ;  /* 0x0000008b86867221 */ /* 0x000fce0000010000 */
[----:B------:R-:W-:Y:S05]  /*54e0*/  WARPSYNC.COLLECTIVE R135, `(.L_x_13429) ;  /* 0x0000000087087348 */ /* 0x000fea0003c00000 */
[----:B------:R0:W1:Y:S02]  /*54f0*/  SHFL.DOWN P0, R139, R138, R137, R136 ;  /* 0x080000898a8b7389 */ /* 0x0000640000000088 */
[----:B01----:R-:W-:Y:S01]  /*5500*/  ENDCOLLECTIVE ;  /* 0x000000000000791b */ /* 0x003fe20003800000 */
.L_x_13429:
[----:B------:R-:W-:Y:S01]  /*5510*/  HFMA2.MMA R137, -RZ, RZ, 0, 5.9604644775390625e-08 ;  /* 0x00000001ff897435 */ /* 0x000fe200000001ff */
[----:B------:R-:W-:Y:S01]  /*5520*/  MOV R138, R134 ;  /* 0x00000086008a7202 */ /* 0x000fe20000000f00 */
[----:B------:R-:W-:-:S09]  /*5530*/  FADD.FTZ R133, R133, R139 ;  /* 0x0000008b85857221 */ /* 0x000fd20000010000 */
[----:B------:R-:W-:Y:S05]  /*5540*/  WARPSYNC.COLLECTIVE R135, `(.L_x_13430) ;  /* 0x0000000087087348 */ /* 0x000fea0003c00000 */
[----:B------:R0:W1:Y:S02]  /*5550*/  SHFL.DOWN P0, R139, R138, R137, R136 ;  /* 0x080000898a8b7389 */ /* 0x0000640000000088 */
[----:B01----:R-:W-:Y:S01]  /*5560*/  ENDCOLLECTIVE ;  /* 0x000000000000791b */ /* 0x003fe20003800000 */
.L_x_13430:
[----:B------:R-:W-:Y:S02]  /*5570*/  MOV R138, R133 ;  /* 0x00000085008a7202 */ /* 0x000fe40000000f00 */
[----:B------:R-:W-:-:S07]  /*5580*/  MOV R132, R139 ;  /* 0x0000008b00847202 */ /* 0x000fce0000000f00 */
[----:B------:R-:W-:Y:S05]  /*5590*/  WARPSYNC.COLLECTIVE R135, `(.L_x_13431) ;  /* 0x0000000087087348 */ /* 0x000fea0003c00000 */
[----:B------:R0:W1:Y:S02]  /*55a0*/  SHFL.DOWN P0, R139, R138, R137, R136 ;  /* 0x080000898a8b7389 */ /* 0x0000640000000088 */
[----:B01----:R-:W-:Y:S01]  /*55b0*/  ENDCOLLECTIVE ;  /* 0x000000000000791b */ /* 0x003fe20003800000 */
.L_x_13431:
[----:B------:R-:W-:Y:S01]  /*55c0*/  MOV R135, R139 ;  /* 0x0000008b00877202 */ /* 0x000fe20000000f00 */
[----:B------:R-:W-:Y:S06]  /*55d0*/  BRA `(.L_x_13432) ;  /* 0xffffffcc00b87947 */ /* 0x000fec000383ffff */
.L_x_13433:
        /* <DEDUP_REMOVED lines=10> */
.L_x_14055:


//--------------------- .text._ZN10layer_norm22ln_bwd_finalize_kernelINS_22Kernel_traits_finalizeILj4096EfffffjLb1ELj1024ELj4ENS_18Kernel_traits_baseILj4096EfffffjLj1024EEEEELb1ELb0EEEvNS_9BwdParamsE --------------------------
	.section	.text._ZN10layer_norm22ln_bwd_finalize_kernelINS_22Kernel_traits_finalizeILj4096EfffffjLb1ELj1024ELj4ENS_18Kernel_traits_baseILj4096EfffffjLj1024EEEEELb1ELb0EEEvNS_9BwdParamsE,"ax",@progbits
	.align	128
        .global         _ZN10layer_norm22ln_bwd_finalize_kernelINS_22Kernel_traits_finalizeILj4096EfffffjLb1ELj1024ELj4ENS_18Kernel_traits_baseILj4096EfffffjLj1024EEEEELb1ELb0EEEvNS_9BwdParamsE
        .type           _ZN10layer_norm22ln_bwd_finalize_kernelINS_22Kernel_traits_finalizeILj4096EfffffjLb1ELj1024ELj4ENS_18Kernel_traits_baseILj4096EfffffjLj1024EEEEELb1ELb0EEEvNS_9BwdParamsE,@function
        .size           _ZN10layer_norm22ln_bwd_finalize_kernelINS_22Kernel_traits_finalizeILj4096EfffffjLb1ELj1024ELj4ENS_18Kernel_traits_baseILj4096EfffffjLj1024EEEEELb1ELb0EEEvNS_9BwdParamsE,(.L_x_14056 - _ZN10layer_norm22ln_bwd_finalize_kernelINS_22Kernel_traits_finalizeILj4096EfffffjLb1ELj1024ELj4ENS_18Kernel_traits_baseILj4096EfffffjLj1024EEEEELb1ELb0EEEvNS_9BwdParamsE)
        .other          _ZN10layer_norm22ln_bwd_finalize_kernelINS_22Kernel_traits_finalizeILj4096EfffffjLb1ELj1024ELj4ENS_18Kernel_traits_baseILj4096EfffffjLj1024EEEEELb1ELb0EEEvNS_9BwdParamsE,@"STO_CUDA_ENTRY STV_DEFAULT"
_ZN10layer_norm22ln_bwd_finalize_kernelINS_22Kernel_traits_finalizeILj4096EfffffjLb1ELj1024ELj4ENS_18Kernel_traits_baseILj4096EfffffjLj1024EEEEELb1ELb0EEEvNS_9BwdParamsE:
.text._ZN10layer_norm22ln_bwd_finalize_kernelINS_22Kernel_traits_finalizeILj4096EfffffjLb1ELj1024ELj4ENS_18Kernel_traits_baseILj4096EfffffjLj1024EEEEELb1ELb0EEEvNS_9BwdParamsE:
        /* <DEDUP_REMOVED lines=24> */
.L_x_13446:
        /* <DEDUP_REMOVED lines=36> */
.L_x_13438:
        /* <DEDUP_REMOVED lines=49> */
.L_x_13437:
[----:B------:R-:W-:Y:S05]  /*06d0*/  BSYNC B1 ;  /* 0x0000000000017941 */ /* 0x000fea0003800000 */
.L_x_13436:
        /* <DEDUP_REMOVED lines=31> */
.L_x_13440:
[----:B------:R-:W-:Y:S05]  /*08d0*/  BSYNC B1 ;  /* 0x0000000000017941 */ /* 0x000fea0003800000 */
.L_x_13439:
        /* <DEDUP_REMOVED lines=16> */
.L_x_13441:
[----:B------:R-:W-:Y:S05]  /*09e0*/  BSYNC B1 ;  /* 0x0000000000017941 */ /* 0x000fea0003800000 */
.L_x_13435:
[----:B------:R-:W-:Y:S05]  /*09f0*/  BSYNC B0 ;  /* 0x0000000000007941 */ /* 0x000fea0003800000 */
.L_x_13434:
        /* <DEDUP_REMOVED lines=40> */
.L_x_13462:
        /* <DEDUP_REMOVED lines=8> */
.L_x_13442:
        /* <DEDUP_REMOVED lines=20> */
.L_x_13445:
[----:B------:R-:W-:Y:S05]  /*0e40*/  BSYNC B0 ;  /* 0x0000000000007941 */ /* 0x000fea0003800000 */
.L_x_13444:
[C---:B------:R-:W-:Y:S01]  /*0e50*/  ISETP.GT.U32.AND P1, PT, R4.reuse, -0x1001, PT ;  /* 0xffffefff0400780c */ /* 0x040fe20003f24070 */
[----:B------:R-:W-:Y:S01]  /*0e60*/  VIADD R4, R4, 0x1000 ;  /* 0x0000100004047836 */ /* 0x000fe20000000000 */
[----:B------:R-:W-:-:S11]  /*0e70*/  IADD3 R5, R5, 0x800, RZ ;  /* 0x0000080005057810 */ /* 0x000fd60007ffe0ff */
[----:B------:R-:W-:Y:S05]  /*0e80*/  @P1 BRA `(.L_x_13446) ;  /* 0xfffffff000bc1947 */ /* 0x000fea000383ffff */
[----:B------:R-:W-:Y:S05]  /*0e90*/  EXIT ;  /* 0x000000000000794d */ /* 0x000fea0003800000 */
.L_x_13443:
[----:B0-----:R-:W-:Y:S01]  /*0ea0*/  HFMA2.MMA R24, -RZ, RZ, 0, 5.9604644775390625e-08 ;  /* 0x00000001ff187435 */ /* 0x001fe200000001ff */
[----:B----4-:R-:W-:Y:S02]  /*0eb0*/  MOV R23, R10 ;  /* 0x0000000a00177202 */ /* 0x010fe40000000f00 */
[----:B------:R-:W-:Y:S02]  /*0ec0*/  MOV R25, 0x1f ;  /* 0x0000001f00197802 */ /* 0x000fe40000000f00 */
[----:B------:R-:W-:-:S07]  /*0ed0*/  MOV R20, 0xffffffff ;  /* 0xffffffff00147802 */ /* 0x000fce0000000f00 */
[----:B-123--:R-:W-:Y:S05]  /*0ee0*/  WARPSYNC.COLLECTIVE R20, `(.L_x_13447) ;  /* 0x0000000014087348 */ /* 0x00efea0003c00000 */
[----:B------:R0:W4:Y:S02]  /*0ef0*/  SHFL.BFLY P2, R22, R23, R24, R25 ;  /* 0x0c00001817167389 */ /* 0x0001240000040019 */
[----:B01234-:R-:W-:Y:S01]  /*0f00*/  ENDCOLLECTIVE ;  /* 0x000000000000791b */ /* 0x01ffe20003800000 */
.L_x_13447:
[----:B------:R-:W-:Y:S01]  /*0f10*/  IMAD.MOV.U32 R24, RZ, RZ, 0x2 ;  /* 0x00000002ff187424 */ /* 0x000fe200078e00ff */
[----:B------:R-:W-:-:S05]  /*0f20*/  MOV R11, R22 ;  /* 0x00000016000b7202 */ /* 0x000fca0000000f00 */
[----:B------:R-:W-:-:S05]  /*0f30*/  FADD.FTZ R11, R10, R11 ;  /* 0x0000000b0a0b7221 */ /* 0x000fca0000010000 */
[----:B------:R-:W-:-:S07]  /*0f40*/  MOV R23, R11 ;  /* 0x0000000b00177202 */ /* 0x000fce0000000f00 */
[----:B------:R-:W-:Y:S05]  /*0f50*/  WARPSYNC.COLLECTIVE R20, `(.L_x_13448) ;  /* 0x0000000014087348 */ /* 0x000fea0003c00000 */
[----:B------:R0:W1:Y:S02]  /*0f60*/  SHFL.BFLY P2, R22, R23, R24, R25 ;  /* 0x0c00001817167389 */ /* 0x0000640000040019 */
[----:B01----:R-:W-:Y:S01]  /*0f70*/  ENDCOLLECTIVE ;  /* 0x000000000000791b */ /* 0x003fe20003800000 */
.L_x_13448:
[----:B------:R-:W-:Y:S01]  /*0f80*/  HFMA2.MMA R24, -RZ, RZ, 0, 2.384185791015625e-07 ;  /* 0x00000004ff187435 */ /* 0x000fe200000001ff */
[----:B------:R-:W-:-:S05]  /*0f90*/  MOV R14, R22 ;  /* 0x00000016000e7202 */ /* 0x000fca0000000f00 */
[----:B------:R-:W-:-:S05]  /*0fa0*/  FADD.FTZ R14, R11, R14 ;  /* 0x0000000e0b0e7221 */ /* 0x000fca0000010000 */
[----:B------:R-:W-:-:S07]  /*0fb0*/  MOV R23, R14 ;  /* 0x0000000e00177202 */ /* 0x000fce0000000f00 */
[----:B------:R-:W-:Y:S05]  /*0fc0*/  WARPSYNC.COLLECTIVE R20, `(.L_x_13449) ;  /* 0x0000000014087348 */ /* 0x000fea0003c00000 */
[----:B------:R0:W1:Y:S02]  /*0fd0*/  SHFL.BFLY P2, R22, R23, R24, R25 ;  /* 0x0c00001817167389 */ /* 0x0000640000040019 */
[----:B01----:R-:W-:Y:S01]  /*0fe0*/  ENDCOLLECTIVE ;  /* 0x000000000000791b */ /* 0x003fe20003800000 */
.L_x_13449:
[----:B------:R-:W-:Y:S01]  /*0ff0*/  HFMA2.MMA R24, -RZ, RZ, 0, 4.76837158203125e-07 ;  /* 0x00000008ff187435 */ /* 0x000fe200000001ff */
[----:B------:R-:W-:-:S05]  /*1000*/  MOV R13, R22 ;  /* 0x00000016000d7202 */ /* 0x000fca0000000f00 */
[----:B------:R-:W-:-:S05]  /*1010*/  FADD.FTZ R13, R14, R13 ;  /* 0x0000000d0e0d7221 */ /* 0x000fca0000010000 */
[----:B------:R-:W-:-:S07]  /*1020*/  MOV R23, R13 ;  /* 0x0000000d00177202 */ /* 0x000fce0000000f00 */
[----:B------:R-:W-:Y:S05]  /*1030*/  WARPSYNC.COLLECTIVE R20, `(.L_x_13450) ;  /* 0x0000000014087348 */ /* 0x000fea0003c00000 */
[----:B------:R0:W1:Y:S02]  /*1040*/  SHFL.BFLY P2, R22, R23, R24, R25 ;  /* 0x0c00001817167389 */ /* 0x0000640000040019 */
[----:B01----:R-:W-:Y:S01]  /*1050*/  ENDCOLLECTIVE ;  /* 0x000000000000791b */ /* 0x003fe20003800000 */
.L_x_13450:
[----:B------:R-:W-:Y:S01]  /*1060*/  HFMA2.MMA R24, -RZ, RZ, 0, 9.5367431640625e-07 ;  /* 0x00000010ff187435 */ /* 0x000fe200000001ff */
[----:B------:R-:W-:-:S05]  /*1070*/  MOV R10, R22 ;  /* 0x00000016000a7202 */ /* 0x000fca0000000f00 */
[----:B------:R-:W-:-:S04]  /*1080*/  FADD.FTZ R11, R13, R10 ;  /* 0x0000000a0d0b7221 */ /* 0x000fc80000010000 */
[----:B------:R-:W-:-:S07]  /*1090*/  IMAD.MOV.U32 R23, RZ, RZ, R11 ;  /* 0x000000ffff177224 */ /* 0x000fce00078e000b */
[----:B------:R-:W-:Y:S05]  /*10a0*/  WARPSYNC.COLLECTIVE R20, `(.L_x_13451) ;  /* 0x0000000014087348 */ /* 0x000fea0003c00000 */
[----:B------:R0:W1:Y:S02]  /*10b0*/  SHFL.BFLY P2, R22, R23, R24, R25 ;  /* 0x0c00001817167389 */ /* 0x0000640000040019 */
[----:B01----:R-:W-:Y:S01]  /*10c0*/  ENDCOLLECTIVE ;  /* 0x000000000000791b */ /* 0x003fe20003800000 */
.L_x_13451:
[----:B------:R-:W-:Y:S01]  /*10d0*/  HFMA2.MMA R24, -RZ, RZ, 0, 5.9604644775390625e-08 ;  /* 0x00000001ff187435 */ /* 0x000fe200000001ff */
[----:B------:R-:W-:Y:S02]  /*10e0*/  MOV R23, R12 ;  /* 0x0000000c00177202 */ /* 0x000fe40000000f00 */
[----:B------:R-:W-:-:S08]  /*10f0*/  MOV R10, R22 ;  /* 0x00000016000a7202 */ /* 0x000fd00000000f00 */
[----:B------:R-:W-:Y:S05]  /*1100*/  WARPSYNC.COLLECTIVE R20, `(.L_x_13452) ;  /* 0x0000000014087348 */ /* 0x000fea0003c00000 */
[----:B------:R0:W1:Y:S02]  /*1110*/  SHFL.BFLY P2, R22, R23, R24, R25 ;  /* 0x0c00001817167389 */ /* 0x0000640000040019 */
[----:B01----:R-:W-:Y:S01]  /*1120*/  ENDCOLLECTIVE ;  /* 0x000000000000791b */ /* 0x003fe20003800000 */
.L_x_13452:
[----:B------:R-:W-:Y:S01]  /*1130*/  HFMA2.MMA R24, -RZ, RZ, 0, 1.1920928955078125e-07 ;  /* 0x00000002ff187435 */ /* 0x000fe200000001ff */
[----:B------:R-:W-:-:S05]  /*1140*/  MOV R13, R22 ;  /* 0x00000016000d7202 */ /* 0x000fca0000000f00 */
[----:B------:R-:W-:-:S05]  /*1150*/  FADD.FTZ R15, R12, R13 ;  /* 0x0000000d0c0f7221 */ /* 0x000fca0000010000 */
[----:B------:R-:W-:-:S07]  /*1160*/  MOV R23, R15 ;  /* 0x0000000f00177202 */ /* 0x000fce0000000f00 */
[----:B------:R-:W-:Y:S05]  /*1170*/  WARPSYNC.COLLECTIVE R20, `(.L_x_13453) ;  /* 0x0000000014087348 */ /* 0x000fea0003c00000 */
[----:B------:R0:W1:Y:S02]  /*1180*/  SHFL.BFLY P2, R22, R23, R24, R25 ;  /* 0x0c00001817167389 */ /* 0x0000640000040019 */
[----:B01----:R-:W-:Y:S01]  /*1190*/  ENDCOLLECTIVE ;  /* 0x000000000000791b */ /* 0x003fe20003800000 */
.L_x_13453:
[----:B------:R-:W-:Y:S01]  /*11a0*/  HFMA2.MMA R24, -RZ, RZ, 0, 2.384185791015625e-07 ;  /* 0x00000004ff187435 */ /* 0x000fe200000001ff */
[----:B------:R-:W-:-:S04]  /*11b0*/  IMAD.MOV.U32 R16, RZ, RZ, R22 ;  /* 0x000000ffff107224 */ /* 0x000fc800078e0016 */
[----:B------:R-:W-:-:S05]  /*11c0*/  FADD.FTZ R16, R15, R16 ;  /* 0x000000100f107221 */ /* 0x000fca0000010000 */
[----:B------:R-:W-:-:S07]  /*11d0*/  MOV R23, R16 ;  /* 0x0000001000177202 */ /* 0x000fce0000000f00 */
[----:B------:R-:W-:Y:S05]  /*11e0*/  WARPSYNC.COLLECTIVE R20, `(.L_x_13454) ;  /* 0x0000000014087348 */ /* 0x000fea0003c00000 */
[----:B------:R0:W1:Y:S02]  /*11f0*/  SHFL.BFLY P2, R22, R23, R24, R25 ;  /* 0x0c00001817167389 */ /* 0x0000640000040019 */
[----:B01----:R-:W-:Y:S01]  /*1200*/  ENDCOLLECTIVE ;  /* 0x000000000000791b */ /* 0x003fe20003800000 */
.L_x_13454:
[----:B------:R-:W-:Y:S01]  /*1210*/  HFMA2.MMA R24, -RZ, RZ, 0, 4.76837158203125e-07 ;  /* 0x00000008ff187435 */ /* 0x000fe200000001ff */
[----:B------:R-:W-:-:S05]  /*1220*/  MOV R17, R22 ;  /* 0x0000001600117202 */ /* 0x000fca0000000f00 */
[----:B------:R-:W-:-:S05]  /*1230*/  FADD.FTZ R17, R16, R17 ;  /* 0x0000001110117221 */ /* 0x000fca0000010000 */
[----:B------:R-:W-:-:S07]  /*1240*/  MOV R23, R17 ;  /* 0x0000001100177202 */ /* 0x000fce0000000f00 */
[----:B------:R-:W-:Y:S05]  /*1250*/  WARPSYNC.COLLECTIVE R20, `(.L_x_13455) ;  /* 0x0000000014087348 */ /* 0x000fea0003c00000 */
[----:B------:R0:W1:Y:S02]  /*1260*/  SHFL.BFLY P2, R22, R23, R24, R25 ;  /* 0x0c00001817167389 */ /* 0x0000640000040019 */
[----:B01----:R-:W-:Y:S01]  /*1270*/  ENDCOLLECTIVE ;  /* 0x000000000000791b */ /* 0x003fe20003800000 */
.L_x_13455:
[----:B------:R-:W-:Y:S01]  /*1280*/  IMAD.MOV.U32 R24, RZ, RZ, 0x10 ;  /* 0x00000010ff187424 */ /* 0x000fe200078e00ff */
[----:B------:R-:W-:-:S05]  /*1290*/  MOV R12, R22 ;  /* 0x00000016000c7202 */ /* 0x000fca0000000f00 */
[----:B------:R-:W-:-:S05]  /*12a0*/  FADD.FTZ R12, R17, R12 ;  /* 0x0000000c110c7221 */ /* 0x000fca0000010000 */
[----:B------:R-:W-:-:S07]  /*12b0*/  MOV R23, R12 ;  /* 0x0000000c00177202 */ /* 0x000fce0000000f00 */
[----:B------:R-:W-:Y:S05]  /*12c0*/  WARPSYNC.COLLECTIVE R20, `(.L_x_13456) ;  /* 0x0000000014087348 */ /* 0x000fea0003c00000 */
[----:B------:R0:W1:Y:S02]  /*12d0*/  SHFL.BFLY P2, R22, R23, R24, R25 ;  /* 0x0c00001817167389 */ /* 0x0000640000040019 */
[----:B01----:R-:W-:Y:S01]  /*12e0*/  ENDCOLLECTIVE ;  /* 0x000000000000791b */ /* 0x003fe20003800000 */
.L_x_13456:
[----:B------:R-:W-:Y:S01]  /*12f0*/  HFMA2.MMA R24, -RZ, RZ, 0, 5.9604644775390625e-08 ;  /* 0x00000001ff187435 */ /* 0x000fe200000001ff */
[----:B------:R-:W-:Y:S02]  /*1300*/  MOV R23, R8 ;  /* 0x0000000800177202 */ /* 0x000fe40000000f00 */
[----:B------:R-:W-:-:S08]  /*1310*/  MOV R15, R22 ;  /* 0x00000016000f7202 */ /* 0x000fd00000000f00 */
[----:B------:R-:W-:Y:S05]  /*1320*/  WARPSYNC.COLLECTIVE R20, `(.L_x_13457) ;  /* 0x0000000014087348 */ /* 0x000fea0003c00000 */
[----:B------:R0:W1:Y:S02]  /*1330*/  SHFL.BFLY P2, R22, R23, R24, R25 ;  /* 0x0c00001817167389 */ /* 0x0000640000040019 */
[----:B01----:R-:W-:Y:S01]  /*1340*/  ENDCOLLECTIVE ;  /* 0x000000000000791b */ /* 0x003fe20003800000 */
.L_x_13457:
[----:B------:R-:W-:Y:S01]  /*1350*/  HFMA2.MMA R24, -RZ, RZ, 0, 1.1920928955078125e-07 ;  /* 0x00000002ff187435 */ /* 0x000fe200000001ff */
[----:B------:R-:W-:-:S05]  /*1360*/  MOV R17, R22 ;  /* 0x0000001600117202 */ /* 0x000fca0000000f00 */
[----:B------:R-:W-:-:S05]  /*1370*/  FADD.FTZ R18, R8, R17 ;  /* 0x0000001108127221 */ /* 0x000fca0000010000 */
[----:B------:R-:W-:-:S07]  /*1380*/  MOV R23, R18 ;  /* 0x0000001200177202 */ /* 0x000fce0000000f00 */
[----:B------:R-:W-:Y:S05]  /*1390*/  WARPSYNC.COLLECTIVE R20, `(.L_x_13458) ;  /* 0x0000000014087348 */ /* 0x000fea0003c00000 */
[----:B------:R0:W1:Y:S02]  /*13a0*/  SHFL.BFLY P2, R22, R23, R24, R25 ;  /* 0x0c00001817167389 */ /* 0x0000640000040019 */
[----:B01----:R-:W-:Y:S01]  /*13b0*/  ENDCOLLECTIVE ;  /* 0x000000000000791b */ /* 0x003fe20003800000 */
.L_x_13458:
[----:B------:R-:W-:Y:S01]  /*13c0*/  HFMA2.MMA R24, -RZ, RZ, 0, 2.384185791015625e-07 ;  /* 0x00000004ff187435 */ /* 0x000fe200000001ff */
[----:B------:R-:W-:-:S05]  /*13d0*/  MOV R13, R22 ;  /* 0x00000016000d7202 */ /* 0x000fca0000000f00 */
[----:B------:R-:W-:-:S04]  /*13e0*/  FADD.FTZ R19, R18, R13 ;  /* 0x0000000d12137221 */ /* 0x000fc80000010000 */
[----:B------:R-:W-:-:S07]  /*13f0*/  IMAD.MOV.U32 R23, RZ, RZ, R19 ;  /* 0x000000ffff177224 */ /* 0x000fce00078e0013 */
[----:B------:R-:W-:Y:S05]  /*1400*/  WARPSYNC.COLLECTIVE R20, `(.L_x_13459) ;  /* 0x0000000014087348 */ /* 0x000fea0003c00000 */
[----:B------:R0:W1:Y:S02]  /*1410*/  SHFL.BFLY P2, R22, R23, R24, R25 ;  /* 0x0c00001817167389 */ /* 0x0000640000040019 */
[----:B01----:R-:W-:Y:S01]  /*1420*/  ENDCOLLECTIVE ;  /* 0x000000000000791b */ /* 0x003fe20003800000 */
.L_x_13459:
[----:B------:R-:W-:Y:S01]  /*1430*/  HFMA2.MMA R24, -RZ, RZ, 0, 4.76837158203125e-07 ;  /* 0x00000008ff187435 */ /* 0x000fe200000001ff */
[----:B------:R-:W-:-:S05]  /*1440*/  MOV R8, R22 ;  /* 0x0000001600087202 */ /* 0x000fca0000000f00 */
[----:B------:R-:W-:-:S05]  /*1450*/  FADD.FTZ R8, R19, R8 ;  /* 0x0000000813087221 */ /* 0x000fca0000010000 */
[----:B------:R-:W-:-:S07]  /*1460*/  MOV R23, R8 ;  /* 0x0000000800177202 */ /* 0x000fce0000000f00 */
[----:B------:R-:W-:Y:S05]  /*1470*/  WARPSYNC.COLLECTIVE R20, `(.L_x_13460) ;  /* 0x0000000014087348 */ /* 0x000fea0003c00000 */
[----:B------:R0:W1:Y:S02]  /*1480*/  SHFL.BFLY P2, R22, R23, R24, R25 ;  /* 0x0c00001817167389 */ /* 0x0000640000040019 */
[----:B01----:R-:W-:Y:S01]  /*1490*/  ENDCOLLECTIVE ;  /* 0x000000000000791b */ /* 0x003fe20003800000 */
.L_x_13460:
[----:B------:R-:W-:Y:S01]  /*14a0*/  HFMA2.MMA R24, -RZ, RZ, 0, 9.5367431640625e-07 ;  /* 0x00000010ff187435 */ /* 0x000fe200000001ff */
[----:B------:R-:W-:-:S05]  /*14b0*/  MOV R21, R22 ;  /* 0x0000001600157202 */ /* 0x000fca0000000f00 */
[----:B------:R-:W-:-:S05]  /*14c0*/  FADD.FTZ R21, R8, R21 ;  /* 0x0000001508157221 */ /* 0x000fca0000010000 */
[----:B------:R-:W-:-:S07]  /*14d0*/  MOV R23, R21 ;  /* 0x0000001500177202 */ /* 0x000fce0000000f00 */
[----:B------:R-:W-:Y:S05]  /*14e0*/  WARPSYNC.COLLECTIVE R20, `(.L_x_13461) ;  /* 0x0000000014087348 */ /* 0x000fea0003c00000 */
[----:B------:R0:W1:Y:S02]  /*14f0*/  SHFL.BFLY P2, R22, R23, R24, R25 ;  /* 0x0c00001817167389 */ /* 0x0000640000040019 */
[----:B01----:R-:W-:Y:S01]  /*1500*/  ENDCOLLECTIVE ;  /* 0x000000000000791b */ /* 0x003fe20003800000 */
.L_x_13461:
[----:B------:R-:W-:Y:S01]  /*1510*/  MOV R14, R22 ;  /* 0x00000016000e7202 */ /* 0x000fe20000000f00 */
[----:B------:R-:W-:Y:S06]  /*1520*/  BRA `(.L_x_13462) ;  /* 0xfffffff400d47947 */ /* 0x000fec000383ffff */
.L_x_13463:
        /* <DEDUP_REMOVED lines=13> */
.L_x_14056:


//--------------------- .text._ZN10layer_norm13ln_bwd_kernelINS_13Kernel_traitsIfffffjLj4096ELj1ELj1ELj4ELj16ENS_18Kernel_traits_baseILj4096EfffffjLj128EEEEELb1ELb1ELb1ELb0EEEvNS_9BwdParamsE --------------------------
	.section	.text._ZN10layer_norm13ln_bwd_kernelINS_13Kernel_traitsIfffffjLj4096ELj1ELj1ELj4ELj16ENS_18Kernel_traits_baseILj4096EfffffjLj128EEEEELb1ELb1ELb1ELb0EEEvNS_9BwdParamsE,"ax",@progbits
	.align	128
        .global         _ZN10layer_norm13ln_bwd_kernelINS_13Kernel_traitsIfffffjLj4096ELj1ELj1ELj4ELj16ENS_18Kernel_traits_baseILj4096EfffffjLj128EEEEELb1ELb1ELb1ELb0EEEvNS_9BwdParamsE
        .type           _ZN10layer_norm13ln_bwd_kernelINS_13Kernel_traitsIfffffjLj4096ELj1ELj1ELj4ELj16ENS_18Kernel_traits_baseILj4096EfffffjLj128EEEEELb1ELb1ELb1ELb0EEEvNS_9BwdParamsE,@function
        .size           _ZN10layer_norm13ln_bwd_kernelINS_13Kernel_traitsIfffffjLj4096ELj1ELj1ELj4ELj16ENS_18Kernel_traits_baseILj4096EfffffjLj128EEEEELb1ELb1ELb1ELb0EEEvNS_9BwdParamsE,(.L_x_14057 - _ZN10layer_norm13ln_bwd_kernelINS_13Kernel_traitsIfffffjLj4096ELj1ELj1ELj4ELj16ENS_18Kernel_traits_baseILj4096EfffffjLj128EEEEELb1ELb1ELb1ELb0EEEvNS_9BwdParamsE)
        .other          _ZN10layer_norm13ln_bwd_kernelINS_13Kernel_traitsIfffffjLj4096ELj1ELj1ELj4ELj16ENS_18Kernel_traits_baseILj4096EfffffjLj128EEEEELb1ELb1ELb1ELb0EEEvNS_9BwdParamsE,@"STO_CUDA_ENTRY STV_DEFAULT"
_ZN10layer_norm13ln_bwd_kernelINS_13Kernel_traitsIfffffjLj4096ELj1ELj1ELj4ELj16ENS_18Kernel_traits_baseILj4096EfffffjLj128EEEEELb1ELb1ELb1ELb0EEEvNS_9BwdParamsE:
.text._ZN10layer_norm13ln_bwd_kernelINS_13Kernel_traitsIfffffjLj4096ELj1ELj1ELj4ELj16ENS_18Kernel_traits_baseILj4096EfffffjLj128EEEEELb1ELb1ELb1ELb0EEEvNS_9BwdParamsE:
        /* <DEDUP_REMOVED lines=12> */
[----:B------:R-:W-:Y:S01]  /*00c0*/  ULDC.64 UR8, c[0x0][0x2c8] ;  /* 0x0000b20000087ab9 */ /* 0x000fe20000000a00 */
[----:B------:R-:W-:Y:S01]  /*00d0*/  ULDC.64 UR14, c[0x0][0x210] ;  /* 0x00008400000e7ab9 */ /* 0x000fe20000000a00 */
        /* <DEDUP_REMOVED lines=26> */
[----:B------:R-:W4:Y:S04]  /*0280*/  LDL.64 R78, [R1+0x58] ;  /* 0x00005800014e7983 */ /* 0x000f280000100a00 */
[----:B------:R-:W4:Y:S02]  /*0290*/  LDL.64 R72, [R1+0x20] ;  /* 0x0000200001487983 */ /* 0x000f240000100a00 */
[----:B------:R-:W1:Y:S01]  /*02a0*/  @P6 LDC.64 R10, c[0x0][0x260] ;  /* 0x00009800ff0a6b82 */ /* 0x000e620000000a00 */
[----:B------:R-:W-:Y:S01]  /*02b0*/  @P6 LOP3.LUT R5, R5, 0x8, RZ, 0xfc, !PT ;  /* 0x0000000805056812 */ /* 0x000fe200078efcff */
[----:B------:R-:W4:Y:S04]  /*02c0*/  LDL.64 R74, [R1+0x28] ;  /* 0x00002800014a7983 */ /* 0x000f280000100a00 */
[----:B------:R-:W4:Y:S02]  /*02d0*/  LDL.64 R68, [R1+0x30] ;  /* 0x0000300001447983 */ /* 0x000f240000100a00 */
[----:B------:R-:W1:Y:S01]  /*02e0*/  @P6 LDC.64 R12, c[0x0][0x278] ;  /* 0x00009e00ff0c6b82 */ /* 0x000e620000000a00 */
[----:B------:R-:W-:Y:S01]  /*02f0*/  ISETP.GE.U32.AND P4, PT, R3, 0x200, PT ;  /* 0x000002000300780c */ /* 0x000fe20003f86070 */
[----:B------:R-:W4:Y:S01]  /*0300*/  LDL.64 R70, [R1+0x38] ;  /* 0x0000380001467983 */ /* 0x000f220000100a00 */
[----:B------:R-:W-:-:S02]  /*0310*/  LOP3.LUT R5, R5, 0xfffffffb, RZ, 0xc0, !PT ;  /* 0xfffffffb05057812 */ /* 0x000fc400078ec0ff */
[----:B------:R-:W-:Y:S02]  /*0320*/  MOV R67, R2 ;  /* 0x0000000200437202 */ /* 0x000fe40000000f00 */
[----:B------:R-:W-:Y:S01]  /*0330*/  @P5 LOP3.LUT R5, R5, 0x4, RZ, 0xfc, !PT ;  /* 0x0000000405055812 */ /* 0x000fe200078efcff */
[----:B------:R-:W-:Y:S01]  /*0340*/  ULDC.64 UR4, c[0x0][0x208] ;  /* 0x0000820000047ab9 */ /* 0x000fe20000000a00 */
[----:B------:R-:W-:Y:S01]  /*0350*/  P2R R4, PR, RZ, 0x40 ;  /* 0x00000040ff047803 */ /* 0x000fe20000000000 */
[----:B0-----:R-:W-:Y:S01]  /*0360*/  @P1 IMAD.WIDE.U32 R6, R67, 0x10, R6 ;  /* 0x0000001043061825 */ /* 0x001fe200078e0006 */
[----:B------:R-:W-:Y:S01]  /*0370*/  LOP3.LUT R5, R5, 0xfffffffd, RZ, 0xc0, !PT ;  /* 0xfffffffd05057812 */ /* 0x000fe200078ec0ff */
[----:B------:R-:W0:Y:S02]  /*0380*/  @P5 LDC.64 R18, c[0x0][0x260] ;  /* 0x00009800ff125b82 */ /* 0x000e240000000a00 */
[C---:B-1----:R-:W-:Y:S01]  /*0390*/  @P1 IMAD.WIDE.U32 R8, R67.reuse, 0x10, R8 ;  /* 0x0000001043081825 */ /* 0x042fe200078e0008 */
[----:B------:R-:W-:-:S02]  /*03a0*/  @P1 LOP3.LUT R67, R67, 0x80, RZ, 0xfc, !PT ;  /* 0x0000008043431812 */ /* 0x000fc400078efcff */
[----:B------:R-:W-:-:S03]  /*03b0*/  @P4 LOP3.LUT R5, R5, 0x2, RZ, 0xfc, !PT ;  /* 0x0000000205054812 */ /* 0x000fc600078efcff */
[----:B------:R-:W-:Y:S01]  /*03c0*/  @P6 IMAD.WIDE.U32 R14, R67, 0x10, R10 ;  /* 0x00000010430e6825 */ /* 0x000fe200078e000a */
[----:B------:R-:W-:Y:S01]  /*03d0*/  ISETP.GE.U32.AND P0, PT, R3, 0x280, PT ;  /* 0x000002800300780c */ /* 0x000fe20003f06070 */
[----:B------:R-:W1:Y:S02]  /*03e0*/  @P5 LDC.64 R44, c[0x0][0x278] ;  /* 0x00009e00ff2c5b82 */ /* 0x000e640000000a00 */
[C---:B------:R-:W-:Y:S01]  /*03f0*/  @P6 IMAD.WIDE.U32 R16, R67.reuse, 0x10, R12 ;  /* 0x0000001043106825 */ /* 0x040fe200078e000c */
[----:B------:R-:W-:Y:S02]  /*0400*/  @P6 IADD3 R67, R67, 0x80, RZ ;  /* 0x0000008043436810 */ /* 0x000fe40007ffe0ff */
[----:B------:R-:W-:-:S03]  /*0410*/  LOP3.LUT P6, RZ, R5, 0x20, RZ, 0xc0, !PT ;  /* 0x0000002005ff7812 */ /* 0x000fc600078cc0ff */
[----:B------:R-:W1:Y:S08]  /*0420*/  @P4 LDC.64 R46, c[0x0][0x260] ;  /* 0x00009800ff2e4b82 */ /* 0x000e700000000a00 */
[----:B------:R-:W1:Y:S08]  /*0430*/  @P4 LDC.64 R48, c[0x0][0x278] ;  /* 0x00009e00ff304b82 */ /* 0x000e700000000a00 */
[----:B------:R-:W1:Y:S08]  /*0440*/  @P0 LDC.64 R10, c[0x0][0x260] ;  /* 0x00009800ff0a0b82 */ /* 0x000e700000000a00 */
[----:B------:R-:W4:Y:S01]  /*0450*/  @P0 LDC.64 R12, c[0x0][0x278] ;  /* 0x00009e00ff0c0b82 */ /* 0x000f220000000a00 */
[----:B--2---:R-:W2:Y:S04]  /*0460*/  @P6 LDG.E.128 R100, desc[UR4][R8.64] ;  /* 0x0000000408646981 */ /* 0x004ea8000c1e1d00 */
[----:B---3--:R-:W3:Y:S01]  /*0470*/  @P6 LDG.E.128 R104, desc[UR4][R6.64] ;  /* 0x0000000406686981 */ /* 0x008ee2000c1e1d00 */
[----:B0-----:R-:W-:-:S04]  /*0480*/  @P5 IMAD.WIDE.U32 R18, R67, 0x10, R18 ;  /* 0x0000001043125825 */ /* 0x001fc800078e0012 */
[C---:B-1----:R-:W-:Y:S01]  /*0490*/  @P5 IMAD.WIDE.U32 R44, R67.reuse, 0x10, R44 ;  /* 0x00000010432c5825 */ /* 0x042fe200078e002c */
[----:B------:R-:W-:-:S05]  /*04a0*/  @P5 IADD3 R67, R67, 0x80, RZ ;  /* 0x0000008043435810 */ /* 0x000fca0007ffe0ff */
[----:B------:R-:W-:-:S04]  /*04b0*/  @P4 IMAD.WIDE.U32 R46, R67, 0x10, R46 ;  /* 0x00000010432e4825 */ /* 0x000fc800078e002e */
[C---:B------:R-:W-:Y:S01]  /*04c0*/  @P4 IMAD.WIDE.U32 R48, R67.reuse, 0x10, R48 ;  /* 0x0000001043304825 */ /* 0x040fe200078e0030 */
[----:B------:R-:W-:-:S05]  /*04d0*/  @P4 IADD3 R67, R67, 0x80, RZ ;  /* 0x0000008043434810 */ /* 0x000fca0007ffe0ff */
[C---:B------:R-:W-:Y:S01]  /*04e0*/  @P0 IMAD.WIDE.U32 R50, R67.reuse, 0x10, R10 ;  /* 0x0000001043320825 */ /* 0x040fe200078e000a */
[----:B----4-:R-:W4:Y:S03]  /*04f0*/  @P5 LDG.E.128 R88, desc[UR4][R18.64] ;  /* 0x0000000412585981 */ /* 0x010f26000c1e1d00 */
[----:B------:R-:W-:Y:S01]  /*0500*/  @P0 IMAD.WIDE.U32 R52, R67, 0x10, R12 ;  /* 0x0000001043340825 */ /* 0x000fe200078e000c */
[----:B------:R0:W4:Y:S04]  /*0510*/  @P5 LDG.E.128 R84, desc[UR4][R44.64] ;  /* 0x000000042c545981 */ /* 0x000128000c1e1d00 */
[----:B------:R1:W4:Y:S04]  /*0520*/  @P4 LDG.E.128 R80, desc[UR4][R46.64] ;  /* 0x000000042e504981 */ /* 0x000328000c1e1d00 */
        /* <DEDUP_REMOVED lines=12> */
[----:B------:R-:W-:-:S09]  /*05f0*/  ISETP.GE.U32.AND P3, PT, R3, 0x400, PT ;  /* 0x000004000300780c */ /* 0x000fd20003f66070 */
[----:B------:R-:W0:Y:S08]  /*0600*/  @P1 LDC.64 R54, c[0x0][0x260] ;  /* 0x00009800ff361b82 */ /* 0x000e300000000a00 */
[----:B------:R-:W1:Y:S08]  /*0610*/  @P1 LDC.64 R56, c[0x0][0x278] ;  /* 0x00009e00ff381b82 */ /* 0x000e700000000a00 */
[----:B------:R-:W2:Y:S08]  /*0620*/  @P2 LDC.64 R58, c[0x0][0x260] ;  /* 0x00009800ff3a2b82 */ /* 0x000eb00000000a00 */
[----:B------:R-:W3:Y:S01]  /*0630*/  @P2 LDC.64 R60, c[0x0][0x278] ;  /* 0x00009e00ff3c2b82 */ /* 0x000ee20000000a00 */
[----:B------:R-:W-:-:S07]  /*0640*/  @P0 IADD3 R67, R67, 0x80, RZ ;  /* 0x0000008043430810 */ /* 0x000fce0007ffe0ff */
[----:B------:R-:W3:Y:S08]  /*0650*/  @P3 LDC.64 R62, c[0x0][0x260] ;  /* 0x00009800ff3e3b82 */ /* 0x000ef00000000a00 */
[----:B------:R-:W3:Y:S01]  /*0660*/  @P3 LDC.64 R64, c[0x0][0x278] ;  /* 0x00009e00ff403b82 */ /* 0x000ee20000000a00 */
[----:B0-----:R-:W-:-:S04]  /*0670*/  @P1 IMAD.WIDE.U32 R54, R67, 0x10, R54 ;  /* 0x0000001043361825 */ /* 0x001fc800078e0036 */
[C---:B-1----:R-:W-:Y:S01]  /*0680*/  @P1 IMAD.WIDE.U32 R56, R67.reuse, 0x10, R56 ;  /* 0x0000001043381825 */ /* 0x042fe200078e0038 */
[----:B------:R-:W-:Y:S01]  /*0690*/  @P1 IADD3 R67, R67, 0x80, RZ ;  /* 0x0000008043431810 */ /* 0x000fe20007ffe0ff */
[----:B------:R0:W5:Y:S04]  /*06a0*/  @P1 LDG.E.128 R20, desc[UR4][R54.64] ;  /* 0x0000000436141981 */ /* 0x000168000c1e1d00 */
[----:B--2---:R-:W-:Y:S01]  /*06b0*/  @P2 IMAD.WIDE.U32 R58, R67, 0x10, R58 ;  /* 0x00000010433a2825 */ /* 0x004fe200078e003a */
[----:B------:R-:W-:Y:S01]  /*06c0*/  LOP3.LUT R5, R5, 0xffffffbf, RZ, 0xc0, !PT ;  /* 0xffffffbf05057812 */ /* 0x000fe200078ec0ff */
[----:B------:R1:W5:Y:S02]  /*06d0*/  @P1 LDG.E.128 R24, desc[UR4][R56.64] ;  /* 0x0000000438181981 */ /* 0x000364000c1e1d00 */
[C---:B---3--:R-:W-:Y:S01]  /*06e0*/  @P2 IMAD.WIDE.U32 R60, R67.reuse, 0x10, R60 ;  /* 0x00000010433c2825 */ /* 0x048fe200078e003c */
[----:B------:R-:W-:Y:S01]  /*06f0*/  @P2 IADD3 R67, R67, 0x80, RZ ;  /* 0x0000008043432810 */ /* 0x000fe20007ffe0ff */
[----:B------:R2:W5:Y:S01]  /*0700*/  @P2 LDG.E.128 R28, desc[UR4][R58.64] ;  /* 0x000000043a1c2981 */ /* 0x000562000c1e1d00 */
[----:B------:R-:W-:-:S03]  /*0710*/  LEA.HI R3, R128, UR6, RZ, 0x19 ;  /* 0x0000000680037c11 */ /* 0x000fc6000f8fc8ff */
[----:B------:R-:W-:Y:S01]  /*0720*/  @P3 IMAD.WIDE.U32 R10, R67, 0x10, R62 ;  /* 0x00000010430a3825 */ /* 0x000fe200078e003e */
[----:B------:R-:W-:Y:S01]  /*0730*/  @P3 LOP3.LUT R5, R5, 0x40, RZ, 0xfc, !PT ;  /* 0x0000004005053812 */ /* 0x000fe200078efcff */
[----:B------:R3:W5:Y:S02]  /*0740*/  @P2 LDG.E.128 R32, desc[UR4][R60.64] ;  /* 0x000000043c202981 */ /* 0x000764000c1e1d00 */
[----:B------:R-:W-:Y:S02]  /*0750*/  @P3 IMAD.WIDE.U32 R12, R67, 0x10, R64 ;  /* 0x00000010430c3825 */ /* 0x000fe400078e0040 */
[----:B------:R0:W5:Y:S04]  /*0760*/  @P3 LDG.E.128 R36, desc[UR4][R10.64] ;  /* 0x000000040a243981 */ /* 0x000168000c1e1d00 */
[----:B------:R0:W5:Y:S01]  /*0770*/  @P3 LDG.E.128 R40, desc[UR4][R12.64] ;  /* 0x000000040c283981 */ /* 0x000162000c1e1d00 */
[----:B------:R-:W-:-:S02]  /*0780*/  ISETP.GE.AND P3, PT, R3, UR7, PT ;  /* 0x0000000703007c0c */ /* 0x000fc4000bf66270 */
[----:B------:R-:W-:Y:S02]  /*0790*/  CS2R R44, SRZ ;  /* 0x00000000002c7805 */ /* 0x000fe4000001ff00 */
[----:B------:R-:W-:Y:S02]  /*07a0*/  CS2R R46, SRZ ;  /* 0x00000000002e7805 */ /* 0x000fe4000001ff00 */
[----:B------:R-:W-:Y:S02]  /*07b0*/  CS2R R48, SRZ ;  /* 0x0000000000307805 */ /* 0x000fe4000001ff00 */
[----:B------:R-:W-:Y:S02]  /*07c0*/  CS2R R50, SRZ ;  /* 0x0000000000327805 */ /* 0x000fe4000001ff00 */
[----:B------:R-:W-:Y:S02]  /*07d0*/  CS2R R168, SRZ ;  /* 0x0000000000a87805 */ /* 0x000fe4000001ff00 */
[----:B------:R-:W-:-:S02]  /*07e0*/  CS2R R170, SRZ ;  /* 0x0000000000aa7805 */ /* 0x000fc4000001ff00 */
[----:B------:R-:W-:Y:S02]  /*07f0*/  CS2R R52, SRZ ;  /* 0x0000000000347805 */ /* 0x000fe4000001ff00 */
[----:B0-----:R-:W-:Y:S02]  /*0800*/  CS2R R54, SRZ ;  /* 0x0000000000367805 */ /* 0x001fe4000001ff00 */
[----:B-1----:R-:W-:Y:S02]  /*0810*/  CS2R R56, SRZ ;  /* 0x0000000000387805 */ /* 0x002fe4000001ff00 */
[----:B--2---:R-:W-:Y:S02]  /*0820*/  CS2R R58, SRZ ;  /* 0x00000000003a7805 */ /* 0x004fe4000001ff00 */
[----:B---3--:R-:W-:Y:S02]  /*0830*/  CS2R R60, SRZ ;  /* 0x00000000003c7805 */ /* 0x008fe4000001ff00 */
        /* <DEDUP_REMOVED lines=21> */
[----:B----4-:R-:W-:Y:S04]  /*0990*/  @P6 STL.64 [R1+0x80], R96 ;  /* 0x0000806001006387 */ /* 0x010fe80000100a00 */
[----:B------:R-:W-:Y:S04]  /*09a0*/  @P6 STL.64 [R1+0x88], R98 ;  /* 0x0000886201006387 */ /* 0x000fe80000100a00 */
[----:B------:R-:W-:Y:S04]  /*09b0*/  @P6 STL.64 [R1+0x90], R92 ;  /* 0x0000905c01006387 */ /* 0x000fe80000100a00 */
[----:B------:R-:W-:Y:S04]  /*09c0*/  @P6 STL.64 [R1+0x98], R94 ;  /* 0x0000985e01006387 */ /* 0x000fe80000100a00 */
[----:B------:R-:W-:Y:S04]  /*09d0*/  @P5 STL.64 [R1+0x60], R88 ;  /* 0x0000605801005387 */ /* 0x000fe80000100a00 */
        /* <DEDUP_REMOVED lines=18> */
[----:B------:R-:W-:Y:S02]  /*0b00*/  CS2R R88, SRZ ;  /* 0x0000000000587805 */ /* 0x000fe4000001ff00 */
[----:B------:R-:W-:Y:S02]  /*0b10*/  CS2R R90, SRZ ;  /* 0x00000000005a7805 */ /* 0x000fe4000001ff00 */
[----:B0-----:R-:W-:Y:S02]  /*0b20*/  CS2R R74, SRZ ;  /* 0x00000000004a7805 */ /* 0x001fe4000001ff00 */
[----:B------:R-:W-:Y:S02]  /*0b30*/  CS2R R92, SRZ ;  /* 0x00000000005c7805 */ /* 0x000fe4000001ff00 */
[----:B------:R-:W-:Y:S02]  /*0b40*/  CS2R R94, SRZ ;  /* 0x00000000005e7805 */ /* 0x000fe4000001ff00 */
[----:B------:R-:W-:-:S02]  /*0b50*/  CS2R R96, SRZ ;  /* 0x0000000000607805 */ /* 0x000fc4000001ff00 */
[----:B-1----:R-:W-:Y:S02]  /*0b60*/  CS2R R68, SRZ ;  /* 0x0000000000447805 */ /* 0x002fe4000001ff00 */
[----:B------:R-:W-:Y:S02]  /*0b70*/  CS2R R98, SRZ ;  /* 0x0000000000627805 */ /* 0x000fe4000001ff00 */
[----:B--2---:R-:W-:Y:S01]  /*0b80*/  CS2R R70, SRZ ;  /* 0x0000000000467805 */ /* 0x004fe2000001ff00 */
[----:B------:R-:W-:Y:S06]  /*0b90*/  @P3 BRA `(.L_x_13464) ;  /* 0x0000006400f03947 */ /* 0x000fec0003800000 */
[----:B------:R-:W-:Y:S01]  /*0ba0*/  HFMA2.MMA R0, -RZ, RZ, 0, 5.9604644775390625e-08 ;  /* 0x00000001ff007435 */ /* 0x000fe200000001ff */
[----:B------:R-:W-:-:S06]  /*0bb0*/  MOV R45, RZ ;  /* 0x000000ff002d7202 */ /* 0x000fcc0000000f00 */
[----:B------:R0:W-:Y:S04]  /*0bc0*/  STL.S16 [R1+0x1c], R0 ;  /* 0x00001c0001007387 */ /* 0x0001e80000100600 */
.L_x_13643:
[----:B-1----:R-:W1:Y:S08]  /*0bd0*/  LDC.64 R14, c[0x0][0x288] ;  /* 0x0000a200ff0e7b82 */ /* 0x002e700000000a00 */
[----:B--2---:R-:W2:Y:S08]  /*0be0*/  LDC.64 R186, c[0x0][0x250] ;  /* 0x00009400ffba7b82 */ /* 0x004eb00000000a00 */
[----:B---3--:R-:W3:Y:S01]  /*0bf0*/  LDC.64 R190, c[0x0][0x280] ;  /* 0x0000a000ffbe7b82 */ /* 0x008ee20000000a00 */
[----:B-1----:R-:W-:-:S07]  /*0c00*/  IMAD.WIDE R14, R3, 0x4, R14 ;  /* 0x00000004030e7825 */ /* 0x002fce00078e020e */
[----:B----4-:R-:W1:Y:S01]  /*0c10*/  LDC.64 R184, c[0x0][0x258] ;  /* 0x00009600ffb87b82 */ /* 0x010e620000000a00 */
[----:B------:R3:W4:Y:S01]  /*0c20*/  LDG.E R188, desc[UR4][R14.64] ;  /* 0x000000040ebc7981 */ /* 0x000722000c1e1900 */
[----:B--2---:R-:W-:Y:S01]  /*0c30*/  IMAD.WIDE R186, R3, 0x4, R186 ;  /* 0x0000000403ba7825 */ /* 0x004fe200078e02ba */
[----:B0-----:R-:W-:-:S05]  /*0c40*/  MOV R0, UR11 ;  /* 0x0000000b00007c02 */ /* 0x001fca0008000f00 */
[----:B------:R-:W0:Y:S01]  /*0c50*/  LDC.64 R214, c[0x0][0x2c8] ;  /* 0x0000b200ffd67b82 */ /* 0x000e220000000a00 */
[----:B-----5:R-:W5:Y:S01]  /*0c60*/  LDG.E R203, desc[UR4][R186.64] ;  /* 0x00000004bacb7981 */ /* 0x020f62000c1e1900 */
[----:B------:R-:W2:Y:S01]  /*0c70*/  S2R R189, SR_TID.X ;  /* 0x0000000000bd7919 */ /* 0x000ea20000002100 */
[----:B---3--:R-:W-:-:S04]  /*0c80*/  IMAD.WIDE R14, R3, 0x4, R190 ;  /* 0x00000004030e7825 */ /* 0x008fc800078e02be */
[C---:B------:R-:W-:Y:S02]  /*0c90*/  IMAD R2, R3.reuse, R0, RZ ;  /* 0x0000000003027224 */ /* 0x040fe400078e02ff */
[----:B------:R3:W5:Y:S01]  /*0ca0*/  LDG.E R14, desc[UR4][R14.64] ;  /* 0x000000040e0e7981 */ /* 0x000762000c1e1900 */
[----:B-1----:R-:W-:Y:S01]  /*0cb0*/  IMAD.WIDE R184, R3, 0x4, R184 ;  /* 0x0000000403b87825 */ /* 0x002fe200078e02b8 */
[----:B------:R-:W-:Y:S04]  /*0cc0*/  BSSY B0, `(.L_x_13465) ;  /* 0x0000233000007945 */ /* 0x000fe80003800000 */
[----:B------:R0:W5:Y:S01]  /*0cd0*/  LDG.E R4, desc[UR4][R184.64] ;  /* 0x00000004b8047981 */ /* 0x000162000c1e1900 */
[----:B---3--:R-:W-:-:S04]  /*0ce0*/  SHF.R.S32.HI R15, RZ, 0x1f, R2 ;  /* 0x0000001fff0f7819 */ /* 0x008fc80000011402 */
[----:B------:R-:W-:Y:S02]  /*0cf0*/  LEA.HI R15, R15, R2, RZ, 0x2 ;  /* 0x000000020f0f7211 */ /* 0x000fe400078f10ff */
[----:B--2---:R-:W-:-:S04]  /*0d00*/  LOP3.LUT R2, R189, 0x7f, RZ, 0xc0, !PT ;  /* 0x0000007fbd027812 */ /* 0x004fc800078ec0ff */
[----:B------:R-:W-:-:S05]  /*0d10*/  LEA.HI.SX32 R15, R15, R2, 0x1e ;  /* 0x000000020f0f7211 */ /* 0x000fca00078ff2ff */
[----:B0-----:R-:W-:Y:S01]  /*0d20*/  IMAD.WIDE.U32 R184, R15, 0x10, R214 ;  /* 0x000000100fb87825 */ /* 0x001fe200078e00d6 */
        /* <DEDUP_REMOVED lines=21> */
.L_x_13468:
[----:B------:R-:W-:Y:S05]  /*0e80*/  BSYNC B1 ;  /* 0x0000000000017941 */ /* 0x000fea0003800000 */
.L_x_13467:
        /* <DEDUP_REMOVED lines=12> */
.L_x_13470:
[----:B------:R-:W-:Y:S05]  /*0f50*/  BSYNC B1 ;  /* 0x0000000000017941 */ /* 0x000fea0003800000 */
.L_x_13469:
        /* <DEDUP_REMOVED lines=12> */
.L_x_13472:
[----:B------:R-:W-:Y:S05]  /*1020*/  BSYNC B1 ;  /* 0x0000000000017941 */ /* 0x000fea0003800000 */
.L_x_13471:
        /* <DEDUP_REMOVED lines=12> */
.L_x_13474:
[----:B------:R-:W-:Y:S05]  /*10f0*/  BSYNC B1 ;  /* 0x0000000000017941 */ /* 0x000fea0003800000 */
.L_x_13473:
        /* <DEDUP_REMOVED lines=11> */
.L_x_13476:
[----:B------:R-:W-:Y:S05]  /*11b0*/  BSYNC B1 ;  /* 0x0000000000017941 */ /* 0x000fea0003800000 */
.L_x_13475:
        /* <DEDUP_REMOVED lines=11> */
.L_x_13478:
[----:B------:R-:W-:Y:S05]  /*1270*/  BSYNC B1 ;  /* 0x0000000000017941 */ /* 0x000fea0003800000 */
.L_x_13477:
        /* <DEDUP_REMOVED lines=11> */
.L_x_13480:
[----:B------:R-:W-:Y:S05]  /*1330*/  BSYNC B1 ;  /* 0x0000000000017941 */ /* 0x000fea0003800000 */
.L_x_13479:
        /* <DEDUP_REMOVED lines=13> */
.L_x_13466:
        /* <DEDUP_REMOVED lines=25> */
[----:B------:R-:W1:Y:S01]  /*15a0*/  LDC.64 R214, c[0x0][0x240] ;  /* 0x00009000ffd67b82 */ /* 0x000e620000000a00 */
[----:B------:R0:W5:Y:S07]  /*15b0*/  @P5 LDG.E.128 R132, desc[UR4][R184.64] ;  /* 0x00000004b8845981 */ /* 0x00016e000c1e1d00 */
[----:B0-----:R-:W0:Y:S01]  /*15c0*/  LDC.64 R184, c[0x0][0x2b8] ;  /* 0x0000ae00ffb87b82 */ /* 0x001e220000000a00 */
[----:B------:R-:W-:Y:S01]  /*15d0*/  IMAD.WIDE.U32 R186, R15, 0x10, R186 ;  /* 0x000000100fba7825 */ /* 0x000fe200078e00ba */
[----:B-1----:R-:W-:-:S04]  /*15e0*/  ISETP.NE.AND P5, PT, R189, RZ, PT ;  /* 0x000000ffbd00720c */ /* 0x002fc80003fa5270 */
[----:B------:R-:W2:Y:S01]  /*15f0*/  LDG.E.128 R188, desc[UR4][R186.64] ;  /* 0x00000004babc7981 */ /* 0x000ea2000c1e1d00 */
[----:B0-----:R-:W-:-:S06]  /*1600*/  IMAD.WIDE.U32 R184, R199, 0x10, R184 ;  /* 0x00000010c7b87825 */ /* 0x001fcc00078e00b8 */
[----:B------:R-:W3:Y:S01]  /*1610*/  LDG.E.128 R184, desc[UR4][R184.64] ;  /* 0x00000004b8b87981 */ /* 0x000ee2000c1e1d00 */
[----:B------:R-:W-:Y:S01]  /*1620*/  FSEL R16, R203, RZ, !P5 ;  /* 0x000000ffcb107208 */ /* 0x000fe20006800000 */
[----:B------:R-:W-:-:S05]  /*1630*/  IMAD.WIDE.U32 R214, R200, 0x4, R214 ;  /* 0x00000004c8d67825 */ /* 0x000fca00078e00d6 */
[----:B------:R0:W5:Y:S01]  /*1640*/  LDG.E R6, desc[UR4][R214.64] ;  /* 0x00000004d6067981 */ /* 0x000162000c1e1900 */
[----:B------:R-:W-:Y:S02]  /*1650*/  IADD3 R200, R200, 0x80, RZ ;  /* 0x00000080c8c87810 */ /* 0x000fe40007ffe0ff */
[----:B------:R-:W-:Y:S01]  /*1660*/  IADD3 R199, R199, 0x80, RZ ;  /* 0x00000080c7c77810 */ /* 0x000fe20007ffe0ff */
[C---:B--2---:R-:W-:Y:S01]  /*1670*/  FADD.FTZ R188, -R16.reuse, R188 ;  /* 0x000000bc10bc7221 */ /* 0x044fe20000010100 */
[C---:B------:R-:W-:Y:S01]  /*1680*/  FADD.FTZ R189, -R16.reuse, R189 ;  /* 0x000000bd10bd7221 */ /* 0x040fe20000010100 */
[C---:B------:R-:W-:Y:S01]  /*1690*/  FADD.FTZ R190, -R16.reuse, R190 ;  /* 0x000000be10be7221 */ /* 0x040fe20000010100 */
[----:B------:R-:W-:Y:S01]  /*16a0*/  FADD.FTZ R191, -R16, R191 ;  /* 0x000000bf10bf7221 */ /* 0x000fe20000010100 */
[C---:B------:R-:W-:Y:S01]  /*16b0*/  FMUL.FTZ R219, R4.reuse, R188 ;  /* 0x000000bc04db7220 */ /* 0x040fe20000410000 */
[----:B0-----:R-:W-:-:S05]  /*16c0*/  FMUL.FTZ R215, R4, R189 ;  /* 0x000000bd04d77220 */ /* 0x001fca0000410000 */
[----:B------:R-:W-:Y:S01]  /*16d0*/  STL [R1+0x18], R215 ;  /* 0x000018d701007387 */ /* 0x000fe20000100800 */
        /* <DEDUP_REMOVED lines=8> */
[----:B------:R-:W-:Y:S01]  /*1760*/  FMUL.FTZ R202, R4, R190 ;  /* 0x000000be04ca7220 */ /* 0x000fe20000410000 */
[----:B----4-:R-:W-:Y:S01]  /*1770*/  FMUL.FTZ R211, R201, R186 ;  /* 0x000000bac9d37220 */ /* 0x010fe20000410000 */
[----:B------:R-:W-:Y:S01]  /*1780*/  FADD.FTZ R184, R184, R214 ;  /* 0x000000d6b8b87221 */ /* 0x000fe20000010000 */
[----:B------:R-:W-:Y:S01]  /*1790*/  FFMA.FTZ R185, R215, R214, R185 ;  /* 0x000000d6d7b97223 */ /* 0x000fe200000100b9 */
[----:B------:R-:W-:Y:S01]  /*17a0*/  FMUL.FTZ R201, R4, R191 ;  /* 0x000000bf04c97220 */ /* 0x000fe20000410000 */
[----:B------:R0:W-:Y:S01]  /*17b0*/  STL [R1+0x14], R202 ;  /* 0x000014ca01007387 */ /* 0x0001e20000100800 */
[----:B------:R-:W-:Y:S01]  /*17c0*/  FMUL.FTZ R247, R247, R187 ;  /* 0x000000bbf7f77220 */ /* 0x000fe20000410000 */
[----:B------:R-:W-:Y:S01]  /*17d0*/  FADD.FTZ R184, R184, R211 ;  /* 0x000000d3b8b87221 */ /* 0x000fe20000010000 */
[----:B------:R-:W-:Y:S01]  /*17e0*/  FFMA.FTZ R185, R202, R211, R185 ;  /* 0x000000d3cab97223 */ /* 0x000fe200000100b9 */
[----:B------:R-:W-:Y:S01]  /*17f0*/  STL [R1+0x10], R214 ;  /* 0x000010d601007387 */ /* 0x000fe20000100800 */
[----:B------:R-:W-:Y:S01]  /*1800*/  FFMA.FTZ R46, R186, R202, R46 ;  /* 0x000000caba2e7223 */ /* 0x000fe2000001002e */
[----:B------:R-:W-:-:S02]  /*1810*/  FFMA.FTZ R47, R187, R201, R47 ;  /* 0x000000c9bb2f7223 */ /* 0x000fc4000001002f */
[----:B------:R1:W-:Y:S01]  /*1820*/  STL [R1+0xc], R211 ;  /* 0x00000cd301007387 */ /* 0x0003e20000100800 */
[----:B------:R-:W-:Y:S01]  /*1830*/  FADD.FTZ R74, R74, R186 ;  /* 0x000000ba4a4a7221 */ /* 0x000fe20000010000 */
[----:B------:R-:W-:Y:S01]  /*1840*/  FADD.FTZ R75, R75, R187 ;  /* 0x000000bb4b4b7221 */ /* 0x000fe20000010000 */
[----:B0-----:R-:W-:Y:S01]  /*1850*/  FADD.FTZ R202, R184, R247 ;  /* 0x000000f7b8ca7221 */ /* 0x001fe20000010000 */
[----:B------:R0:W-:Y:S01]  /*1860*/  STL [R1], R201 ;  /* 0x000000c901007387 */ /* 0x0001e20000100800 */
[----:B-1----:R-:W-:Y:S01]  /*1870*/  IADD3 R211, R15, 0x80, RZ ;  /* 0x000000800fd37810 */ /* 0x002fe20007ffe0ff */
[----:B0-----:R-:W-:-:S07]  /*1880*/  FFMA.FTZ R201, R201, R247, R185 ;  /* 0x000000f7c9c97223 */ /* 0x001fce00000100b9 */
.L_x_13483:
[----:B------:R-:W-:Y:S05]  /*1890*/  BSYNC B1 ;  /* 0x0000000000017941 */ /* 0x000fea0003800000 */
.L_x_13482:
[----:B------:R-:W0:Y:S01]  /*18a0*/  LDC.U8 R214, c[0x0][0x2a0] ;  /* 0x0000a800ffd67b82 */ /* 0x000e220000000000 */
[----:B------:R-:W-:Y:S01]  /*18b0*/  LOP3.LUT P5, RZ, R5, 0x8, RZ, 0xc0, !PT ;  /* 0x0000000805ff7812 */ /* 0x000fe200078ac0ff */
[----:B------:R-:W-:-:S12]  /*18c0*/  BSSY B1, `(.L_x_13484) ;  /* 0x0000036000017945 */ /* 0x000fd80003800000 */
[----:B------:R-:W-:Y:S05]  /*18d0*/  @!P5 BRA `(.L_x_13485) ;  /* 0x0000000000d0d947 */ /* 0x000fea0003800000 */
[----:B------:R-:W1:Y:S01]  /*18e0*/  LDC.64 R184, c[0x0][0x2c8] ;  /* 0x0000b200ffb87b82 */ /* 0x000e620000000a00 */
[----:B------:R-:W-:Y:S01]  /*18f0*/  ISETP.NE.U32.AND P5, PT, RZ, UR8, PT ;  /* 0x00000008ff007c0c */ /* 0x000fe2000bfa5070 */
[----:B------:R-:W2:Y:S03]  /*1900*/  LDL R225, [R1+0x80] ;  /* 0x0000800001e17983 */ /* 0x000ea60000100800 */
[----:B------:R-:W-:Y:S01]  /*1910*/  ISETP.NE.AND.EX P5, PT, RZ, UR9, PT, P5 ;  /* 0x00000009ff007c0c */ /* 0x000fe2000bfa5350 */
[----:B------:R-:W3:Y:S02]  /*1920*/  LDL R239, [R1+0x84] ;  /* 0x0000840001ef7983 */ /* 0x000ee40000100800 */
[----:B------:R-:W4:Y:S02]  /*1930*/  LDC.64 R188, c[0x0][0x2b8] ;  /* 0x0000ae00ffbc7b82 */ /* 0x000f240000000a00 */
[----:B------:R-:W3:Y:S04]  /*1940*/  LDL R238, [R1+0x88] ;  /* 0x0000880001ee7983 */ /* 0x000ee80000100800 */
[----:B------:R-:W3:Y:S02]  /*1950*/  LDL R215, [R1+0x8c] ;  /* 0x00008c0001d77983 */ /* 0x000ee40000100800 */
[----:B------:R-:W0:Y:S02]  /*1960*/  LDC.64 R212, c[0x0][0x240] ;  /* 0x00009000ffd47b82 */ /* 0x000e240000000a00 */
[----:B-1----:R-:W-:-:S05]  /*1970*/  @P5 IMAD.WIDE.U32 R184, R211, 0x10, R184 ;  /* 0x00000010d3b85825 */ /* 0x002fca00078e00b8 */
[----:B------:R1:W5:Y:S02]  /*1980*/  @P5 LDG.E.128 R136, desc[UR4][R184.64] ;  /* 0x00000004b8885981 */ /* 0x000364000c1e1d00 */
[----:B-1----:R-:W1:Y:S01]  /*1990*/  LDC.64 R184, c[0x0][0x238] ;  /* 0x00008e00ffb87b82 */ /* 0x002e620000000a00 */
[----:B----4-:R-:W-:-:S06]  /*19a0*/  IMAD.WIDE.U32 R188, R199, 0x10, R188 ;  /* 0x00000010c7bc7825 */ /* 0x010fcc00078e00bc */
[----:B------:R-:W2:Y:S01]  /*19b0*/  LDG.E.128 R188, desc[UR4][R188.64] ;  /* 0x00000004bcbc7981 */ /* 0x000ea2000c1e1d00 */
[----:B-1----:R-:W-:-:S06]  /*19c0*/  IMAD.WIDE.U32 R184, R211, 0x10, R184 ;  /* 0x00000010d3b87825 */ /* 0x002fcc00078e00b8 */
[----:B------:R-:W4:Y:S01]  /*19d0*/  LDG.E.128 R184, desc[UR4][R184.64] ;  /* 0x00000004b8b87981 */ /* 0x000f22000c1e1d00 */
[----:B0-----:R-:W-:Y:S01]  /*19e0*/  ISETP.NE.AND P5, PT, R214, RZ, PT ;  /* 0x000000ffd600720c */ /* 0x001fe20003fa5270 */
[----:B------:R-:W-:-:S03]  /*19f0*/  IMAD.WIDE.U32 R212, R200, 0x4, R212 ;  /* 0x00000004c8d47825 */ /* 0x000fc600078e00d4 */
[----:B------:R-:W-:Y:S02]  /*1a00*/  FSEL R195, R203, RZ, !P5 ;  /* 0x000000ffcbc37208 */ /* 0x000fe40006800000 */
[----:B------:R0:W5:Y:S01]  /*1a10*/  LDG.E R7, desc[UR4][R212.64] ;  /* 0x00000004d4077981 */ /* 0x000162000c1e1900 */
[----:B------:R-:W-:Y:S02]  /*1a20*/  IADD3 R200, R200, 0x80, RZ ;  /* 0x00000080c8c87810 */ /* 0x000fe40007ffe0ff */
[----:B------:R-:W-:Y:S02]  /*1a30*/  IADD3 R199, R199, 0x80, RZ ;  /* 0x00000080c7c77810 */ /* 0x000fe40007ffe0ff */
[----:B------:R-:W-:Y:S01]  /*1a40*/  IADD3 R211, R211, 0x80, RZ ;  /* 0x00000080d3d37810 */ /* 0x000fe20007ffe0ff */
[----:B--2---:R-:W-:Y:S01]  /*1a50*/  FMUL.FTZ R225, R225, R188 ;  /* 0x000000bce1e17220 */ /* 0x004fe20000410000 */
[----:B---3--:R-:W-:Y:S01]  /*1a60*/  FMUL.FTZ R246, R239, R189 ;  /* 0x000000bdeff67220 */ /* 0x008fe20000410000 */
[----:B------:R-:W-:-:S03]  /*1a70*/  FMUL.FTZ R239, R238, R190 ;  /* 0x000000beeeef7220 */ /* 0x000fc60000410000 */
[----:B------:R1:W-:Y:S01]  /*1a80*/  STL [R1+0x4], R225 ;  /* 0x000004e101007387 */ /* 0x0003e20000100800 */
[C---:B----4-:R-:W-:Y:S01]  /*1a90*/  FADD.FTZ R184, -R195.reuse, R184 ;  /* 0x000000b8c3b87221 */ /* 0x050fe20000010100 */
[----:B------:R-:W-:-:S03]  /*1aa0*/  FADD.FTZ R185, -R195, R185 ;  /* 0x000000b9c3b97221 */ /* 0x000fc60000010100 */
[C---:B0-----:R-:W-:Y:S01]  /*1ab0*/  FMUL.FTZ R213, R4.reuse, R184 ;  /* 0x000000b804d57220 */ /* 0x041fe20000410000 */
[----:B------:R-:W-:Y:S01]  /*1ac0*/  FMUL.FTZ R212, R4, R185 ;  /* 0x000000b904d47220 */ /* 0x000fe20000410000 */
        /* <DEDUP_REMOVED lines=8> */
[----:B-1----:R-:W-:Y:S01]  /*1b50*/  FMUL.FTZ R225, R215, R191 ;  /* 0x000000bfd7e17220 */ /* 0x002fe20000410000 */
        /* <DEDUP_REMOVED lines=12> */
.L_x_13485:
[----:B------:R-:W-:Y:S05]  /*1c20*/  BSYNC B1 ;  /* 0x0000000000017941 */ /* 0x000fea0003800000 */
.L_x_13484:
        /* <DEDUP_REMOVED lines=10> */
[----:B------:R-:W3:Y:S04]  /*1cd0*/  LDL R224, [R1+0x6c] ;  /* 0x00006c0001e07983 */ /* 0x000ee80000100800 */
[----:B-1----:R-:W-:-:S05]  /*1ce0*/  @P5 IMAD.WIDE.U32 R184, R211, 0x10, R184 ;  /* 0x00000010d3b85825 */ /* 0x002fca00078e00b8 */
[----:B------:R1:W5:Y:S02]  /*1cf0*/  @P5 LDG.E.128 R140, desc[UR4][R184.64] ;  /* 0x00000004b88c5981 */ /* 0x000364000c1e1d00 */
[----:B-1----:R-:W1:Y:S01]  /*1d00*/  LDC.64 R184, c[0x0][0x238] ;  /* 0x00008e00ffb87b82 */ /* 0x002e620000000a00 */
[----:B0-----:R-:W-:Y:S01]  /*1d10*/  ISETP.NE.AND P5, PT, R214, RZ, PT ;  /* 0x000000ffd600720c */ /* 0x001fe20003fa5270 */
[----:B----4-:R-:W-:-:S06]  /*1d20*/  IMAD.WIDE.U32 R188, R199, 0x10, R188 ;  /* 0x00000010c7bc7825 */ /* 0x010fcc00078e00bc */
[----:B------:R-:W0:Y:S01]  /*1d30*/  LDC.64 R214, c[0x0][0x240] ;  /* 0x00009000ffd67b82 */ /* 0x000e220000000a00 */
        /* <DEDUP_REMOVED lines=10> */
[----:B---3--:R-:W-:Y:S01]  /*1de0*/  FMUL.FTZ R245, R237, R189 ;  /* 0x000000bdedf57220 */ /* 0x008fe20000410000 */
[----:B------:R-:W-:Y:S01]  /*1df0*/  FMUL.FTZ R237, R230, R190 ;  /* 0x000000bee6ed7220 */ /* 0x000fe20000410000 */
[----:B------:R-:W-:Y:S01]  /*1e00*/  FMUL.FTZ R224, R224, R191 ;  /* 0x000000bfe0e07220 */ /* 0x000fe20000410000 */
[C---:B----4-:R-:W-:Y:S01]  /*1e10*/  FADD.FTZ R184, -R193.reuse, R184 ;  /* 0x000000b8c1b87221 */ /* 0x050fe20000010100 */
        /* <DEDUP_REMOVED lines=23> */
.L_x_13487:
[----:B------:R-:W-:Y:S05]  /*1f90*/  BSYNC B1 ;  /* 0x0000000000017941 */ /* 0x000fea0003800000 */
.L_x_13486:
        /* <DEDUP_REMOVED lines=8> */
[----:B------:R-:W4:Y:S02]  /*2020*/  LDC.U8 R186, c[0x0][0x2a0] ;  /* 0x0000a800ffba7b82 */ /* 0x000f240000000000 */
[----:B------:R-:W3:Y:S04]  /*2030*/  LDL R229, [R1+0x48] ;  /* 0x0000480001e57983 */ /* 0x000ee80000100800 */
[----:B------:R-:W3:Y:S02]  /*2040*/  LDL R223, [R1+0x4c] ;  /* 0x00004c0001df7983 */ /* 0x000ee40000100800 */
[----:B0-----:R-:W0:Y:S02]  /*2050*/  LDC.64 R214, c[0x0][0x240] ;  /* 0x00009000ffd67b82 */ /* 0x001e240000000a00 */
[----:B-1----:R-:W-:-:S05]  /*2060*/  @P5 IMAD.WIDE.U32 R184, R211, 0x10, R184 ;  /* 0x00000010d3b85825 */ /* 0x002fca00078e00b8 */
[----:B------:R1:W5:Y:S01]  /*2070*/  @P5 LDG.E.128 R144, desc[UR4][R184.64] ;  /* 0x00000004b8905981 */ /* 0x000362000c1e1d00 */
[----:B----4-:R-:W-:Y:S02]  /*2080*/  ISETP.NE.AND P5, PT, R186, RZ, PT ;  /* 0x000000ffba00720c */ /* 0x010fe40003fa5270 */
[----:B------:R-:W4:Y:S08]  /*2090*/  LDC.64 R186, c[0x0][0x238] ;  /* 0x00008e00ffba7b82 */ /* 0x000f300000000a00 */
[----:B-1----:R-:W1:Y:S01]  /*20a0*/  LDC.64 R184, c[0x0][0x2b8] ;  /* 0x0000ae00ffb87b82 */ /* 0x002e620000000a00 */
[----:B----4-:R-:W-:-:S05]  /*20b0*/  IMAD.WIDE.U32 R186, R211, 0x10, R186 ;  /* 0x00000010d3ba7825 */ /* 0x010fca00078e00ba */
[----:B------:R-:W4:Y:S01]  /*20c0*/  LDG.E.128 R188, desc[UR4][R186.64] ;  /* 0x00000004babc7981 */ /* 0x000f22000c1e1d00 */
[----:B-1----:R-:W-:-:S06]  /*20d0*/  IMAD.WIDE.U32 R184, R199, 0x10, R184 ;  /* 0x00000010c7b87825 */ /* 0x002fcc00078e00b8 */
[----:B------:R-:W2:Y:S01]  /*20e0*/  LDG.E.128 R184, desc[UR4][R184.64] ;  /* 0x00000004b8b87981 */ /* 0x000ea2000c1e1d00 */
[----:B0-----:R-:W-:-:S05]  /*20f0*/  IMAD.WIDE.U32 R214, R200, 0x4, R214 ;  /* 0x00000004c8d67825 */ /* 0x001fca00078e00d6 */
[----:B------:R1:W5:Y:S01]  /*2100*/  LDG.E R9, desc[UR4][R214.64] ;  /* 0x00000004d6097981 */ /* 0x000362000c1e1900 */
[----:B------:R-:W-:Y:S02]  /*2110*/  FSEL R17, R203, RZ, !P5 ;  /* 0x000000ffcb117208 */ /* 0x000fe40006800000 */
[----:B------:R-:W-:Y:S02]  /*2120*/  IADD3 R200, R200, 0x80, RZ ;  /* 0x00000080c8c87810 */ /* 0x000fe40007ffe0ff */
[----:B------:R-:W-:Y:S02]  /*2130*/  IADD3 R199, R199, 0x80, RZ ;  /* 0x00000080c7c77810 */ /* 0x000fe40007ffe0ff */
[----:B------:R-:W-:Y:S01]  /*2140*/  IADD3 R211, R211, 0x80, RZ ;  /* 0x00000080d3d37810 */ /* 0x000fe20007ffe0ff */
[C---:B----4-:R-:W-:Y:S01]  /*2150*/  FADD.FTZ R188, -R17.reuse, R188 ;  /* 0x000000bc11bc7221 */ /* 0x050fe20000010100 */
[----:B------:R-:W-:-:S03]  /*2160*/  FADD.FTZ R189, -R17, R189 ;  /* 0x000000bd11bd7221 */ /* 0x000fc60000010100 */
[C---:B------:R-:W-:Y:S01]  /*2170*/  FMUL.FTZ R208, R4.reuse, R188 ;  /* 0x000000bc04d07220 */ /* 0x040fe20000410000 */
[----:B------:R-:W-:Y:S01]  /*2180*/  FMUL.FTZ R207, R4, R189 ;  /* 0x000000bd04cf7220 */ /* 0x000fe20000410000 */
[----:B------:R-:W-:Y:S01]  /*2190*/  FADD.FTZ R190, -R17, R190 ;  /* 0x000000be11be7221 */ /* 0x000fe20000010100 */
[----:B--2---:R-:W-:Y:S01]  /*21a0*/  FMUL.FTZ R251, R244, R184 ;  /* 0x000000b8f4fb7220 */ /* 0x004fe20000410000 */
[----:B------:R-:W-:Y:S01]  /*21b0*/  FADD.FTZ R80, R80, R184 ;  /* 0x000000b850507221 */ /* 0x000fe20000010000 */
[----:B------:R-:W-:Y:S01]  /*21c0*/  FFMA.FTZ R52, R184, R208, R52 ;  /* 0x000000d0b8347223 */ /* 0x000fe20000010034 */
[----:B------:R-:W-:Y:S01]  /*21d0*/  FADD.FTZ R81, R81, R185 ;  /* 0x000000b951517221 */ /* 0x000fe20000010000 */
[----:B------:R-:W-:Y:S01]  /*21e0*/  FFMA.FTZ R53, R185, R207, R53 ;  /* 0x000000cfb9357223 */ /* 0x000fe20000010035 */
[----:B---3--:R-:W-:Y:S01]  /*21f0*/  FMUL.FTZ R244, R236, R185 ;  /* 0x000000b9ecf47220 */ /* 0x008fe20000410000 */
        /* <DEDUP_REMOVED lines=17> */
.L_x_13489:
[----:B------:R-:W-:Y:S05]  /*2310*/  BSYNC B1 ;  /* 0x0000000000017941 */ /* 0x000fea0003800000 */
.L_x_13488:
[----:B------:R-:W-:Y:S04]  /*2320*/  BSSY B1, `(.L_x_13490) ;  /* 0x0000036000017945 */ /* 0x000fe80003800000 */
        /* <DEDUP_REMOVED lines=53> */
.L_x_13491:
[----:B------:R-:W-:Y:S05]  /*2680*/  BSYNC B1 ;  /* 0x0000000000017941 */ /* 0x000fea0003800000 */
.L_x_13490:
[----:B------:R-:W-:Y:S04]  /*2690*/  BSSY B1, `(.L_x_13492) ;  /* 0x0000032000017945 */ /* 0x000fe80003800000 */
[----:B------:R-:W-:Y:S05]  /*26a0*/  @!P1 BRA `(.L_x_13493) ;  /* 0x0000000000c09947 */ /* 0x000fea0003800000 */
[----:B------:R-:W1:Y:S01]  /*26b0*/  LDC.64 R184, c[0x0][0x2c8] ;  /* 0x0000b200ffb87b82 */ /* 0x000e620000000a00 */
[----:B------:R-:W-:-:S04]  /*26c0*/  ISETP.NE.U32.AND P5, PT, RZ, UR8, PT ;  /* 0x00000008ff007c0c */ /* 0x000fc8000bfa5070 */
[----:B------:R-:W-:-:S03]  /*26d0*/  ISETP.NE.AND.EX P5, PT, RZ, UR9, PT, P5 ;  /* 0x00000009ff007c0c */ /* 0x000fc6000bfa5350 */
[----:B------:R-:W2:Y:S08]  /*26e0*/  LDC.U8 R186, c[0x0][0x2a0] ;  /* 0x0000a800ffba7b82 */ /* 0x000eb00000000000 */
[----:B0-----:R-:W0:Y:S02]  /*26f0*/  LDC.64 R214, c[0x0][0x240] ;  /* 0x00009000ffd67b82 */ /* 0x001e240000000a00 */
[----:B-1----:R-:W-:-:S05]  /*2700*/  @P5 IMAD.WIDE.U32 R184, R211, 0x10, R184 ;  /* 0x00000010d3b85825 */ /* 0x002fca00078e00b8 */
[----:B------:R1:W5:Y:S01]  /*2710*/  @P5 LDG.E.128 R152, desc[UR4][R184.64] ;  /* 0x00000004b8985981 */ /* 0x000362000c1e1d00 */
[----:B--2---:R-:W-:Y:S02]  /*2720*/  ISETP.NE.AND P5, PT, R186, RZ, PT ;  /* 0x000000ffba00720c */ /* 0x004fe40003fa5270 */
[----:B------:R-:W2:Y:S02]  /*2730*/  LDC.64 R186, c[0x0][0x238] ;  /* 0x00008e00ffba7b82 */ /* 0x000ea40000000a00 */
[----:B------:R-:W-:-:S06]  /*2740*/  FSEL R19, R203, RZ, !P5 ;  /* 0x000000ffcb137208 */ /* 0x000fcc0006800000 */
[----:B-1----:R-:W1:Y:S01]  /*2750*/  LDC.64 R184, c[0x0][0x2b8] ;  /* 0x0000ae00ffb87b82 */ /* 0x002e620000000a00 */
[----:B--2---:R-:W-:-:S05]  /*2760*/  IMAD.WIDE.U32 R186, R211, 0x10, R186 ;  /* 0x00000010d3ba7825 */ /* 0x004fca00078e00ba */
[----:B------:R-:W2:Y:S01]  /*2770*/  LDG.E.128 R188, desc[UR4][R186.64] ;  /* 0x00000004babc7981 */ /* 0x000ea2000c1e1d00 */
[----:B-1----:R-:W-:-:S06]  /*2780*/  IMAD.WIDE.U32 R184, R199, 0x10, R184 ;  /* 0x00000010c7b87825 */ /* 0x002fcc00078e00b8 */
[----:B------:R-:W3:Y:S01]  /*2790*/  LDG.E.128 R184, desc[UR4][R184.64] ;  /* 0x00000004b8b87981 */ /* 0x000ee2000c1e1d00 */
[----:B0-----:R-:W-:-:S05]  /*27a0*/  IMAD.WIDE.U32 R214, R200, 0x4, R214 ;  /* 0x00000004c8d67825 */ /* 0x001fca00078e00d6 */
[----:B------:R1:W5:Y:S01]  /*27b0*/  LDG.E R11, desc[UR4][R214.64] ;  /* 0x00000004d60b7981 */ /* 0x000362000c1e1900 */
[----:B------:R-:W-:Y:S02]  /*27c0*/  IADD3 R200, R200, 0x80, RZ ;  /* 0x00000080c8c87810 */ /* 0x000fe40007ffe0ff */
        /* <DEDUP_REMOVED lines=30> */
.L_x_13493:
[----:B------:R-:W-:Y:S05]  /*29b0*/  BSYNC B1 ;  /* 0x0000000000017941 */ /* 0x000fea0003800000 */
.L_x_13492:
[----:B------:R-:W-:Y:S04]  /*29c0*/  BSSY B1, `(.L_x_13494) ;  /* 0x0000032000017945 */ /* 0x000fe80003800000 */
[----:B------:R-:W-:Y:S05]  /*29d0*/  @!P2 BRA `(.L_x_13495) ;  /* 0x0000000000c0a947 */ /* 0x000fea0003800000 */
[----:B------:R-:W1:Y:S01]  /*29e0*/  LDC.64 R184, c[0x0][0x2c8] ;  /* 0x0000b200ffb87b82 */ /* 0x000e620000000a00 */
[----:B------:R-:W-:-:S04]  /*29f0*/  ISETP.NE.U32.AND P5, PT, RZ, UR8, PT ;  /* 0x00000008ff007c0c */ /* 0x000fc8000bfa5070 */
[----:B------:R-:W-:-:S03]  /*2a00*/  ISETP.NE.AND.EX P5, PT, RZ, UR9, PT, P5 ;  /* 0x00000009ff007c0c */ /* 0x000fc6000bfa5350 */
[----:B------:R-:W2:Y:S08]  /*2a10*/  LDC.64 R188, c[0x0][0x2b8] ;  /* 0x0000ae00ffbc7b82 */ /* 0x000eb00000000a00 */
[----:B------:R-:W3:Y:S02]  /*2a20*/  LDC.U8 R186, c[0x0][0x2a0] ;  /* 0x0000a800ffba7b82 */ /* 0x000ee40000000000 */
[----:B-1----:R-:W-:-:S06]  /*2a30*/  @P5 IMAD.WIDE.U32 R184, R211, 0x10, R184 ;  /* 0x00000010d3b85825 */ /* 0x002fcc00078e00b8 */
[----:B------:R-:W1:Y:S01]  /*2a40*/  LDC.64 R196, c[0x0][0x240] ;  /* 0x00009000ffc47b82 */ /* 0x000e620000000a00 */
[----:B------:R4:W5:Y:S01]  /*2a50*/  @P5 LDG.E.128 R156, desc[UR4][R184.64] ;  /* 0x00000004b89c5981 */ /* 0x000962000c1e1d00 */
[----:B--2---:R-:W-:-:S06]  /*2a60*/  IMAD.WIDE.U32 R188, R199, 0x10, R188 ;  /* 0x00000010c7bc7825 */ /* 0x004fcc00078e00bc */
[----:B------:R-:W2:Y:S01]  /*2a70*/  LDG.E.128 R188, desc[UR4][R188.64] ;  /* 0x00000004bcbc7981 */ /* 0x000ea2000c1e1d00 */
[----:B----4-:R-:W4:Y:S01]  /*2a80*/  LDC.64 R184, c[0x0][0x238] ;  /* 0x00008e00ffb87b82 */ /* 0x010f220000000a00 */
[----:B---3--:R-:W-:-:S04]  /*2a90*/  ISETP.NE.AND P5, PT, R186, RZ, PT ;  /* 0x000000ffba00720c */ /* 0x008fc80003fa5270 */
[----:B------:R-:W-:Y:S01]  /*2aa0*/  FSEL R192, R203, RZ, !P5 ;  /* 0x000000ffcbc07208 */ /* 0x000fe20006800000 */
[----:B----4-:R-:W-:-:S06]  /*2ab0*/  IMAD.WIDE.U32 R184, R211, 0x10, R184 ;  /* 0x00000010d3b87825 */ /* 0x010fcc00078e00b8 */
[----:B------:R-:W3:Y:S01]  /*2ac0*/  LDG.E.128 R184, desc[UR4][R184.64] ;  /* 0x00000004b8b87981 */ /* 0x000ee2000c1e1d00 */
[----:B-1----:R-:W-:-:S05]  /*2ad0*/  IMAD.WIDE.U32 R196, R200, 0x4, R196 ;  /* 0x00000004c8c47825 */ /* 0x002fca00078e00c4 */
[----:B------:R1:W5:Y:S01]  /*2ae0*/  LDG.E R12, desc[UR4][R196.64] ;  /* 0x00000004c40c7981 */ /* 0x000362000c1e1900 */
[----:B------:R-:W-:Y:S02]  /*2af0*/  IADD3 R200, R200, 0x80, RZ ;  /* 0x00000080c8c87810 */ /* 0x000fe40007ffe0ff */
[----:B------:R-:W-:Y:S02]  /*2b00*/  IADD3 R199, R199, 0x80, RZ ;  /* 0x00000080c7c77810 */ /* 0x000fe40007ffe0ff */
[----:B------:R-:W-:Y:S01]  /*2b10*/  IADD3 R211, R211, 0x80, RZ ;  /* 0x00000080d3d37810 */ /* 0x000fe20007ffe0ff */
[----:B--2---:R-:W-:Y:S01]  /*2b20*/  FMUL.FTZ R248, R28, R188 ;  /* 0x000000bc1cf87220 */ /* 0x004fe20000410000 */
[----:B------:R-:W-:Y:S01]  /*2b30*/  FMUL.FTZ R241, R29, R189 ;  /* 0x000000bd1df17220 */ /* 0x000fe20000410000 */
[----:B------:R-:W-:Y:S01]  /*2b40*/  FMUL.FTZ R233, R30, R190 ;  /* 0x000000be1ee97220 */ /* 0x000fe20000410000 */
[----:B------:R-:W-:Y:S01]  /*2b50*/  FMUL.FTZ R216, R31, R191 ;  /* 0x000000bf1fd87220 */ /* 0x000fe20000410000 */
[----:B------:R-:W-:Y:S01]  /*2b60*/  FADD.FTZ R92, R92, R188 ;  /* 0x000000bc5c5c7221 */ /* 0x000fe20000010000 */
[----:B------:R-:W-:Y:S01]  /*2b70*/  FADD.FTZ R93, R93, R189 ;  /* 0x000000bd5d5d7221 */ /* 0x000fe20000010000 */
[----:B------:R-:W-:Y:S01]  /*2b80*/  FADD.FTZ R94, R94, R190 ;  /* 0x000000be5e5e7221 */ /* 0x000fe20000010000 */
[----:B------:R-:W-:Y:S01]  /*2b90*/  FADD.FTZ R95, R95, R191 ;  /* 0x000000bf5f5f7221 */ /* 0x000fe20000010000 */
[C---:B---3--:R-:W-:Y:S01]  /*2ba0*/  FADD.FTZ R184, -R192.reuse, R184 ;  /* 0x000000b8c0b87221 */ /* 0x048fe20000010100 */
[----:B------:R-:W-:-:S03]  /*2bb0*/  FADD.FTZ R185, -R192, R185 ;  /* 0x000000b9c0b97221 */ /* 0x000fc60000010100 */
[C---:B-1----:R-:W-:Y:S01]  /*2bc0*/  FMUL.FTZ R197, R4.reuse, R184 ;  /* 0x000000b804c57220 */ /* 0x042fe20000410000 */
        /* <DEDUP_REMOVED lines=17> */
.L_x_13495:
[----:B------:R-:W-:Y:S05]  /*2ce0*/  BSYNC B1 ;  /* 0x0000000000017941 */ /* 0x000fea0003800000 */
.L_x_13494:
[----:B------:R-:W-:-:S13]  /*2cf0*/  LOP3.LUT P5, RZ, R5, 0x40, RZ, 0xc0, !PT ;  /* 0x0000004005ff7812 */ /* 0x000fda00078ac0ff */
[----:B------:R-:W-:Y:S05]  /*2d00*/  @!P5 BRA `(.L_x_13481) ;  /* 0x0000000000b8d947 */ /* 0x000fea0003800000 */
[----:B------:R-:W1:Y:S01]  /*2d10*/  LDC.64 R184, c[0x0][0x2c8] ;  /* 0x0000b200ffb87b82 */ /* 0x000e620000000a00 */
[----:B------:R-:W-:-:S04]  /*2d20*/  ISETP.NE.U32.AND P5, PT, RZ, UR8, PT ;  /* 0x00000008ff007c0c */ /* 0x000fc8000bfa5070 */
[----:B------:R-:W-:-:S03]  /*2d30*/  ISETP.NE.AND.EX P5, PT, RZ, UR9, PT, P5 ;  /* 0x00000009ff007c0c */ /* 0x000fc6000bfa5350 */
[----:B------:R-:W2:Y:S08]  /*2d40*/  LDC.64 R188, c[0x0][0x2b8] ;  /* 0x0000ae00ffbc7b82 */ /* 0x000eb00000000a00 */
[----:B------:R-:W3:Y:S02]  /*2d50*/  LDC.U8 R186, c[0x0][0x2a0] ;  /* 0x0000a800ffba7b82 */ /* 0x000ee40000000000 */
[----:B-1----:R-:W-:-:S06]  /*2d60*/  @P5 IMAD.WIDE.U32 R184, R211, 0x10, R184 ;  /* 0x00000010d3b85825 */ /* 0x002fcc00078e00b8 */
[----:B0-----:R-:W0:Y:S01]  /*2d70*/  LDC.64 R214, c[0x0][0x240] ;  /* 0x00009000ffd67b82 */ /* 0x001e220000000a00 */
[----:B------:R1:W5:Y:S01]  /*2d80*/  @P5 LDG.E.128 R160, desc[UR4][R184.64] ;  /* 0x00000004b8a05981 */ /* 0x000362000c1e1d00 */
[----:B--2---:R-:W-:-:S06]  /*2d90*/  IMAD.WIDE.U32 R188, R199, 0x10, R188 ;  /* 0x00000010c7bc7825 */ /* 0x004fcc00078e00bc */
[----:B------:R-:W2:Y:S01]  /*2da0*/  LDG.E.128 R188, desc[UR4][R188.64] ;  /* 0x00000004bcbc7981 */ /* 0x000ea2000c1e1d00 */
[----:B-1----:R-:W1:Y:S01]  /*2db0*/  LDC.64 R184, c[0x0][0x238] ;  /* 0x00008e00ffb87b82 */ /* 0x002e620000000a00 */
[----:B---3--:R-:W-:-:S04]  /*2dc0*/  ISETP.NE.AND P5, PT, R186, RZ, PT ;  /* 0x000000ffba00720c */ /* 0x008fc80003fa5270 */
[----:B------:R-:W-:Y:S01]  /*2dd0*/  FSEL R194, R203, RZ, !P5 ;  /* 0x000000ffcbc27208 */ /* 0x000fe20006800000 */
[----:B0-----:R-:W-:-:S05]  /*2de0*/  IMAD.WIDE.U32 R214, R200, 0x4, R214 ;  /* 0x00000004c8d67825 */ /* 0x001fca00078e00d6 */
[----:B------:R3:W5:Y:S01]  /*2df0*/  LDG.E R13, desc[UR4][R214.64] ;  /* 0x00000004d60d7981 */ /* 0x000762000c1e1900 */
[----:B-1----:R-:W-:-:S06]  /*2e00*/  IMAD.WIDE.U32 R184, R211, 0x10, R184 ;  /* 0x00000010d3b87825 */ /* 0x002fcc00078e00b8 */
[----:B------:R-:W4:Y:S01]  /*2e10*/  LDG.E.128 R184, desc[UR4][R184.64] ;  /* 0x00000004b8b87981 */ /* 0x000f22000c1e1d00 */
[----:B--2---:R-:W-:Y:S01]  /*2e20*/  FMUL.FTZ R220, R36, R188 ;  /* 0x000000bc24dc7220 */ /* 0x004fe20000410000 */
[----:B------:R-:W-:Y:S01]  /*2e30*/  FMUL.FTZ R240, R37, R189 ;  /* 0x000000bd25f07220 */ /* 0x000fe20000410000 */
[----:B------:R-:W-:-:S03]  /*2e40*/  FMUL.FTZ R232, R38, R190 ;  /* 0x000000be26e87220 */ /* 0x000fc60000410000 */
[----:B------:R0:W-:Y:S01]  /*2e50*/  STL [R1+0x8], R220 ;  /* 0x000008dc01007387 */ /* 0x0001e20000100800 */
[----:B------:R-:W-:Y:S01]  /*2e60*/  FADD.FTZ R96, R96, R188 ;  /* 0x000000bc60607221 */ /* 0x000fe20000010000 */
[----:B------:R-:W-:Y:S01]  /*2e70*/  FADD.FTZ R97, R97, R189 ;  /* 0x000000bd61617221 */ /* 0x000fe20000010000 */
[----:B------:R-:W-:Y:S01]  /*2e80*/  FADD.FTZ R98, R98, R190 ;  /* 0x000000be62627221 */ /* 0x000fe20000010000 */
[----:B------:R-:W-:Y:S01]  /*2e90*/  FADD.FTZ R99, R99, R191 ;  /* 0x000000bf63637221 */ /* 0x000fe20000010000 */
[C---:B----4-:R-:W-:Y:S01]  /*2ea0*/  FADD.FTZ R184, -R194.reuse, R184 ;  /* 0x000000b8c2b87221 */ /* 0x050fe20000010100 */
[----:B------:R-:W-:-:S03]  /*2eb0*/  FADD.FTZ R185, -R194, R185 ;  /* 0x000000b9c2b97221 */ /* 0x000fc60000010100 */
[C---:B------:R-:W-:Y:S01]  /*2ec0*/  FMUL.FTZ R218, R4.reuse, R184 ;  /* 0x000000b804da7220 */ /* 0x040fe20000410000 */
        /* <DEDUP_REMOVED lines=9> */
[----:B0-----:R-:W-:Y:S01]  /*2f60*/  FMUL.FTZ R220, R39, R191 ;  /* 0x000000bf27dc7220 */ /* 0x001fe20000410000 */
[----:B------:R-:W-:Y:S01]  /*2f70*/  FADD.FTZ R184, R184, R232 ;  /* 0x000000e8b8b87221 */ /* 0x000fe20000010000 */
[----:B------:R-:W-:Y:S01]  /*2f80*/  FFMA.FTZ R185, R194, R232, R185 ;  /* 0x000000e8c2b97223 */ /* 0x000fe200000100b9 */
[----:B------:R-:W-:Y:S01]  /*2f90*/  FFMA.FTZ R68, R188, R218, R68 ;  /* 0x000000dabc447223 */ /* 0x000fe20000010044 */
[----:B------:R-:W-:Y:S01]  /*2fa0*/  FFMA.FTZ R69, R189, R217, R69 ;  /* 0x000000d9bd457223 */ /* 0x000fe20000010045 */
[----:B------:R-:W-:Y:S01]  /*2fb0*/  FFMA.FTZ R70, R190, R194, R70 ;  /* 0x000000c2be467223 */ /* 0x000fe20000010046 */
[----:B------:R-:W-:Y:S01]  /*2fc0*/  FFMA.FTZ R71, R191, R231, R71 ;  /* 0x000000e7bf477223 */ /* 0x000fe20000010047 */
[----:B------:R-:W-:Y:S01]  /*2fd0*/  FADD.FTZ R202, R184, R220 ;  /* 0x000000dcb8ca7221 */ /* 0x000fe20000010000 */
[----:B---3--:R-:W-:-:S07]  /*2fe0*/  FFMA.FTZ R201, R231, R220, R185 ;  /* 0x000000dce7c97223 */ /* 0x008fce00000100b9 */
.L_x_13481:
[----:B------:R-:W-:Y:S05]  /*2ff0*/  BSYNC B0 ;  /* 0x0000000000007941 */ /* 0x000fea0003800000 */
.L_x_13465:
[----:B01234-:R-:W2:Y:S01]  /*3000*/  LDL.LU R185, [R1+0x1c] ;  /* 0x00001c0001b97983 */ /* 0x01fea20000300800 */
        /* <DEDUP_REMOVED lines=28> */
.L_x_13668:
[----:B--2---:R-:W-:Y:S01]  /*31d0*/  FADD.FTZ R185, R189, R185 ;  /* 0x000000b9bdb97221 */ /* 0x004fe20000010000 */
[----:B------:R-:W-:Y:S01]  /*31e0*/  @!P5 LOP3.LUT R188, R200, 0x3, RZ, 0xc0, !PT ;  /* 0x00000003c8bcd812 */ /* 0x000fe200078ec0ff */
[----:B0-----:R-:W0:Y:S01]  /*31f0*/  S2R R189, SR_CgaCtaId ;  /* 0x0000000000bd7919 */ /* 0x001e220000008800 */
[----:B------:R-:W-:Y:S01]  /*3200*/  MOV R187, 0x400 ;  /* 0x0000040000bb7802 */ /* 0x000fe20000000f00 */
[----:B-1----:R-:W-:Y:S01]  /*3210*/  FADD.FTZ R184, R190, R199 ;  /* 0x000000c7beb87221 */ /* 0x002fe20000010000 */
[----:B------:R-:W-:Y:S01]  /*3220*/  @!P5 IADD3 R188, R186, R188, RZ ;  /* 0x000000bcbabcd210 */ /* 0x000fe20007ffe0ff */
[----:B------:R-:W-:Y:S05]  /*3230*/  WARPSYNC.ALL ;  /* 0x0000000000007948 */ /* 0x000fea0003800000 */
[----:B------:R-:W-:Y:S01]  /*3240*/  @P4 IADD3 R14, R14, -0x1, RZ ;  /* 0xffffffff0e0e4810 */ /* 0x000fe20007ffe0ff */
[----:B------:R-:W-:Y:S01]  /*3250*/  BSSY B0, `(.L_x_13497) ;  /* 0x00000a7000007945 */ /* 0x000fe20003800000 */
[----:B------:R-:W-:-:S03]  /*3260*/  LOP3.LUT P6, RZ, R5, 0x20, RZ, 0xc0, !PT ;  /* 0x0000002005ff7812 */ /* 0x000fc600078cc0ff */
        /* <DEDUP_REMOVED lines=28> */
.L_x_13500:
[----:B------:R-:W-:Y:S05]  /*3430*/  BSYNC B1 ;  /* 0x0000000000017941 */ /* 0x000fea0003800000 */
.L_x_13499:
        /* <DEDUP_REMOVED lines=17> */
.L_x_13502:
[----:B------:R-:W-:Y:S05]  /*3550*/  BSYNC B1 ;  /* 0x0000000000017941 */ /* 0x000fea0003800000 */
.L_x_13501:
        /* <DEDUP_REMOVED lines=13> */
[----:B--2---:R-:W-:-:S05]  /*3630*/  FMUL.FTZ R180, R191, R180 ;  /* 0x000000b4bfb47220 */ /* 0x004fca0000410000 */
[----:B------:R-:W-:-:S07]  /*3640*/  SEL R180, R180, RZ, P6 ;  /* 0x000000ffb4b47207 */ /* 0x000fce0003000000 */
.L_x_13504:
[----:B------:R-:W-:Y:S05]  /*3650*/  BSYNC B1 ;  /* 0x0000000000017941 */ /* 0x000fea0003800000 */
.L_x_13503:
        /* <DEDUP_REMOVED lines=16> */
.L_x_13506:
[----:B------:R-:W-:Y:S05]  /*3760*/  BSYNC B1 ;  /* 0x0000000000017941 */ /* 0x000fea0003800000 */
.L_x_13505:
        /* <DEDUP_REMOVED lines=12> */
.L_x_13508:
[----:B------:R-:W-:Y:S05]  /*3830*/  BSYNC B1 ;  /* 0x0000000000017941 */ /* 0x000fea0003800000 */
.L_x_13507:
        /* <DEDUP_REMOVED lines=16> */
.L_x_13510:
[----:B------:R-:W-:Y:S05]  /*3940*/  BSYNC B1 ;  /* 0x0000000000017941 */ /* 0x000fea0003800000 */
.L_x_13509:
        /* <DEDUP_REMOVED lines=12> */
.L_x_13512:
[----:B------:R-:W-:Y:S05]  /*3a10*/  BSYNC B1 ;  /* 0x0000000000017941 */ /* 0x000fea0003800000 */
.L_x_13511:
[----:B------:R-:W-:Y:S01]  /*3a20*/  @!P3 ISETP.NE.U32.AND P6, PT, R184, RZ, PT ;  /* 0x000000ffb800b20c */ /* 0x000fe20003fc5070 */
[----:B------:R-:W-:Y:S03]  /*3a30*/  BSSY B1, `(.L_x_13513) ;  /* 0x0000011000017945 */ /* 0x000fe60003800000 */
[----:B------:R-:W-:-:S04]  /*3a40*/  @!P3 ISETP.NE.AND.EX P6, PT, R185, RZ, PT, P6 ;  /* 0x000000ffb900b20c */ /* 0x000fc80003fc5360 */
[----:B------:R-:W-:Y:S01]  /*3a50*/  @!P3 FSEL R190, R135, RZ, P6 ;  /* 0x000000ff87beb208 */ /* 0x000fe20003000000 */
[----:B------:R-:W-:Y:S08]  /*3a60*/  @!P3 BRA `(.L_x_13514) ;  /* 0x000000000034b947 */ /* 0x000ff00003800000 */
[----:B------:R-:W2:Y:S01]  /*3a70*/  LDL R191, [R1] ;  /* 0x0000000001bf7983 */ /* 0x000ea20000100800 */
        /* <DEDUP_REMOVED lines=8> */
[----:B--2---:R-:W-:-:S04]  /*3b00*/  FFMA.FTZ R184, R191, R188, R184 ;  /* 0x000000bcbfb87223 */ /* 0x004fc800000100b8 */
[----:B------:R-:W-:-:S04]  /*3b10*/  FADD.FTZ R184, R247, -R184 ;  /* 0x800000b8f7b87221 */ /* 0x000fc80000010000 */
[----:B------:R-:W-:-:S04]  /*3b20*/  FMUL.FTZ R190, R4, R184 ;  /* 0x000000b804be7220 */ /* 0x000fc80000410000 */
[----:B------:R-:W-:-:S07]  /*3b30*/  @P6 FADD.FTZ R190, R135, R190 ;  /* 0x000000be87be6221 */ /* 0x000fce0000010000 */
.L_x_13514:
[----:B------:R-:W-:Y:S05]  /*3b40*/  BSYNC B1 ;  /* 0x0000000000017941 */ /* 0x000fea0003800000 */
.L_x_13513:
        /* <DEDUP_REMOVED lines=9> */
[----:B------:R-:W-:Y:S01]  /*3be0*/  FMUL.FTZ R183, R190, UR13 ;  /* 0x0000000dbeb77c20 */ /* 0x000fe20008410000 */
[----:B------:R-:W-:-:S03]  /*3bf0*/  LOP3.LUT P5, RZ, R6, 0xff000000, RZ, 0xc0, !PT ;  /* 0xff00000006ff7812 */ /* 0x000fc600078ac0ff */
[----:B------:R-:W-:-:S04]  /*3c00*/  FMUL.FTZ R183, R183, UR12 ;  /* 0x0000000cb7b77c20 */ /* 0x000fc80008410000 */
[----:B0-----:R-:W-:-:S05]  /*3c10*/  FMUL.FTZ R184, R175, R183 ;  /* 0x000000b7afb87220 */ /* 0x001fca0000410000 */
[----:B------:R-:W-:-:S05]  /*3c20*/  FSEL R184, R184, RZ, P5 ;  /* 0x000000ffb8b87208 */ /* 0x000fca0002800000 */
[----:B------:R-:W-:Y:S01]  /*3c30*/  FADD.FTZ R103, R103, R184 ;  /* 0x000000b867677221 */ /* 0x000fe20000010000 */
[----:B--2---:R-:W-:-:S05]  /*3c40*/  FMUL.FTZ R183, R191, R183 ;  /* 0x000000b7bfb77220 */ /* 0x004fca0000410000 */
[----:B------:R-:W-:-:S07]  /*3c50*/  SEL R183, R183, RZ, P5 ;  /* 0x000000ffb7b77207 */ /* 0x000fce0002800000 */
.L_x_13516:
[----:B------:R-:W-:Y:S05]  /*3c60*/  BSYNC B1 ;  /* 0x0000000000017941 */ /* 0x000fea0003800000 */
.L_x_13515:
[----:B0-----:R-:W0:Y:S01]  /*3c70*/  @P4 LDC.64 R184, c[0x0][0x2f8] ;  /* 0x0000be00ffb84b82 */ /* 0x001e220000000a00 */
[----:B------:R-:W-:Y:S01]  /*3c80*/  IADD3 R15, R15, 0x80, RZ ;  /* 0x000000800f0f7810 */ /* 0x000fe20007ffe0ff */
[C---:B0-----:R-:W-:Y:S01]  /*3c90*/  @P4 IMAD.WIDE.U32 R184, R14.reuse, 0x10, R184 ;  /* 0x000000100eb84825 */ /* 0x041fe200078e00b8 */
[----:B------:R-:W-:-:S04]  /*3ca0*/  IADD3 R14, R14, 0x80, RZ ;  /* 0x000000800e0e7810 */ /* 0x000fc80007ffe0ff */
[----:B------:R0:W-:Y:S03]  /*3cb0*/  @P4 STG.E.128 desc[UR4][R184.64], R180 ;  /* 0x000000b4b8004986 */ /* 0x0001e6000c101d04 */
.L_x_13498:
[----:B------:R-:W-:Y:S05]  /*3cc0*/  BSYNC B0 ;  /* 0x0000000000007941 */ /* 0x000fea0003800000 */
.L_x_13497:
        /* <DEDUP_REMOVED lines=15> */
[----:B------:R-:W2:Y:S01]  /*3dc0*/  LDL R187, [R1+0x4] ;  /* 0x0000040001bb7983 */ /* 0x000ea20000100800 */
[----:B------:R-:W-:Y:S01]  /*3dd0*/  MOV R184, UR8 ;  /* 0x0000000800b87c02 */ /* 0x000fe20008000f00 */
[----:B------:R-:W-:Y:S01]  /*3de0*/  FFMA.FTZ R186, R213, R188, R191 ;  /* 0x000000bcd5ba7223 */ /* 0x000fe200000100bf */
[----:B------:R-:W-:Y:S02]  /*3df0*/  MOV R185, UR9 ;  /* 0x0000000900b97c02 */ /* 0x000fe40008000f00 */
[----:B------:R-:W-:-:S04]  /*3e00*/  ISETP.NE.U32.AND P5, PT, R184, RZ, PT ;  /* 0x000000ffb800720c */ /* 0x000fc80003fa5070 */
[----:B------:R-:W-:Y:S01]  /*3e10*/  ISETP.NE.AND.EX P5, PT, R185, RZ, PT, P5 ;  /* 0x000000ffb900720c */ /* 0x000fe20003fa5350 */
[----:B--2---:R-:W-:-:S04]  /*3e20*/  FADD.FTZ R186, R187, -R186 ;  /* 0x800000babbba7221 */ /* 0x004fc80000010000 */
[----:B------:R-:W-:-:S08]  /*3e30*/  FMUL.FTZ R190, R4, R186 ;  /* 0x000000ba04be7220 */ /* 0x000fd00000410000 */
[----:B------:R-:W-:-:S07]  /*3e40*/  @P5 FADD.FTZ R190, R136, R190 ;  /* 0x000000be88be5221 */ /* 0x000fce0000010000 */
.L_x_13520:
[----:B------:R-:W-:Y:S05]  /*3e50*/  BSYNC B1 ;  /* 0x0000000000017941 */ /* 0x000fea0003800000 */
.L_x_13519:
        /* <DEDUP_REMOVED lines=15> */
.L_x_13522:
[----:B------:R-:W-:Y:S05]  /*3f50*/  BSYNC B1 ;  /* 0x0000000000017941 */ /* 0x000fea0003800000 */
.L_x_13521:
        /* <DEDUP_REMOVED lines=11> */
.L_x_13524:
[----:B------:R-:W-:Y:S05]  /*4010*/  BSYNC B1 ;  /* 0x0000000000017941 */ /* 0x000fea0003800000 */
.L_x_13523:
        /* <DEDUP_REMOVED lines=12> */
.L_x_13526:
[----:B------:R-:W-:Y:S05]  /*40e0*/  BSYNC B1 ;  /* 0x0000000000017941 */ /* 0x000fea0003800000 */
.L_x_13525:
        /* <DEDUP_REMOVED lines=11> */
.L_x_13528:
[----:B------:R-:W-:Y:S05]  /*41a0*/  BSYNC B1 ;  /* 0x0000000000017941 */ /* 0x000fea0003800000 */
.L_x_13527:
        /* <DEDUP_REMOVED lines=12> */
.L_x_13530:
[----:B------:R-:W-:Y:S05]  /*4270*/  BSYNC B1 ;  /* 0x0000000000017941 */ /* 0x000fea0003800000 */
.L_x_13529:
        /* <DEDUP_REMOVED lines=11> */
.L_x_13532:
[----:B------:R-:W-:Y:S05]  /*4330*/  BSYNC B1 ;  /* 0x0000000000017941 */ /* 0x000fea0003800000 */
.L_x_13531:
        /* <DEDUP_REMOVED lines=19> */
.L_x_13534:
[----:B------:R-:W-:Y:S05]  /*4470*/  BSYNC B1 ;  /* 0x0000000000017941 */ /* 0x000fea0003800000 */
.L_x_13533:
[----:B------:R1:W-:Y:S01]  /*4480*/  @P4 STG.E.128 desc[UR4][R184.64], R180 ;  /* 0x000000b4b8004986 */ /* 0x0003e2000c101d04 */
[----:B------:R-:W-:Y:S02]  /*4490*/  IADD3 R14, R14, 0x80, RZ ;  /* 0x000000800e0e7810 */ /* 0x000fe40007ffe0ff */
[----:B------:R-:W-:-:S07]  /*44a0*/  IADD3 R15, R15, 0x80, RZ ;  /* 0x000000800f0f7810 */ /* 0x000fce0007ffe0ff */
.L_x_13518:
[----:B------:R-:W-:Y:S05]  /*44b0*/  BSYNC B0 ;  /* 0x0000000000007941 */ /* 0x000fea0003800000 */
.L_x_13517:
        /* <DEDUP_REMOVED lines=23> */
.L_x_13538:
[----:B------:R-:W-:Y:S05]  /*4630*/  BSYNC B1 ;  /* 0x0000000000017941 */ /* 0x000fea0003800000 */
.L_x_13537:
        /* <DEDUP_REMOVED lines=15> */
.L_x_13540:
[----:B------:R-:W-:Y:S05]  /*4730*/  BSYNC B1 ;  /* 0x0000000000017941 */ /* 0x000fea0003800000 */
.L_x_13539:
        /* <DEDUP_REMOVED lines=11> */
.L_x_13542:
[----:B------:R-:W-:Y:S05]  /*47f0*/  BSYNC B1 ;  /* 0x0000000000017941 */ /* 0x000fea0003800000 */
.L_x_13541:
        /* <DEDUP_REMOVED lines=12> */
.L_x_13544:
[----:B------:R-:W-:Y:S05]  /*48c0*/  BSYNC B1 ;  /* 0x0000000000017941 */ /* 0x000fea0003800000 */
.L_x_13543:
        /* <DEDUP_REMOVED lines=11> */
.L_x_13546:
[----:B------:R-:W-:Y:S05]  /*4980*/  BSYNC B1 ;  /* 0x0000000000017941 */ /* 0x000fea0003800000 */
.L_x_13545:
        /* <DEDUP_REMOVED lines=12> */
.L_x_13548:
[----:B------:R-:W-:Y:S05]  /*4a50*/  BSYNC B1 ;  /* 0x0000000000017941 */ /* 0x000fea0003800000 */
.L_x_13547:
        /* <DEDUP_REMOVED lines=11> */
.L_x_13550:
[----:B------:R-:W-:Y:S05]  /*4b10*/  BSYNC B1 ;  /* 0x0000000000017941 */ /* 0x000fea0003800000 */
.L_x_13549:
        /* <DEDUP_REMOVED lines=19> */
.L_x_13552:
[----:B------:R-:W-:Y:S05]  /*4c50*/  BSYNC B1 ;  /* 0x0000000000017941 */ /* 0x000fea0003800000 */
.L_x_13551:
[----:B------:R2:W-:Y:S01]  /*4c60*/  @P4 STG.E.128 desc[UR4][R184.64], R180 ;  /* 0x000000b4b8004986 */ /* 0x0005e2000c101d04 */
[----:B------:R-:W-:Y:S02]  /*4c70*/  IADD3 R14, R14, 0x80, RZ ;  /* 0x000000800e0e7810 */ /* 0x000fe40007ffe0ff */
[----:B------:R-:W-:-:S07]  /*4c80*/  IADD3 R15, R15, 0x80, RZ ;  /* 0x000000800f0f7810 */ /* 0x000fce0007ffe0ff */
.L_x_13536:
[----:B------:R-:W-:Y:S05]  /*4c90*/  BSYNC B0 ;  /* 0x0000000000007941 */ /* 0x000fea0003800000 */
.L_x_13535:
        /* <DEDUP_REMOVED lines=23> */
.L_x_13556:
[----:B------:R-:W-:Y:S05]  /*4e10*/  BSYNC B1 ;  /* 0x0000000000017941 */ /* 0x000fea0003800000 */
.L_x_13555:
        /* <DEDUP_REMOVED lines=15> */
.L_x_13558:
[----:B------:R-:W-:Y:S05]  /*4f10*/  BSYNC B1 ;  /* 0x0000000000017941 */ /* 0x000fea0003800000 */
.L_x_13557:
        /* <DEDUP_REMOVED lines=11> */
.L_x_13560:
[----:B------:R-:W-:Y:S05]  /*4fd0*/  BSYNC B1 ;  /* 0x0000000000017941 */ /* 0x000fea0003800000 */
.L_x_13559:
        /* <DEDUP_REMOVED lines=12> */
.L_x_13562:
[----:B------:R-:W-:Y:S05]  /*50a0*/  BSYNC B1 ;  /* 0x0000000000017941 */ /* 0x000fea0003800000 */
.L_x_13561:
        /* <DEDUP_REMOVED lines=11> */
.L_x_13564:
[----:B------:R-:W-:Y:S05]  /*5160*/  BSYNC B1 ;  /* 0x0000000000017941 */ /* 0x000fea0003800000 */
.L_x_13563:
        /* <DEDUP_REMOVED lines=12> */
.L_x_13566:
[----:B------:R-:W-:Y:S05]  /*5230*/  BSYNC B1 ;  /* 0x0000000000017941 */ /* 0x000fea0003800000 */
.L_x_13565:
        /* <DEDUP_REMOVED lines=11> */
.L_x_13568:
[----:B------:R-:W-:Y:S05]  /*52f0*/  BSYNC B1 ;  /* 0x0000000000017941 */ /* 0x000fea0003800000 */
.L_x_13567:
        /* <DEDUP_REMOVED lines=19> */
.L_x_13570:
[----:B------:R-:W-:Y:S05]  /*5430*/  BSYNC B1 ;  /* 0x0000000000017941 */ /* 0x000fea0003800000 */
.L_x_13569:
[----:B------:R3:W-:Y:S01]  /*5440*/  @P4 STG.E.128 desc[UR4][R184.64], R180 ;  /* 0x000000b4b8004986 */ /* 0x0007e2000c101d04 */
[----:B------:R-:W-:Y:S02]  /*5450*/  IADD3 R14, R14, 0x80, RZ ;  /* 0x000000800e0e7810 */ /* 0x000fe40007ffe0ff */
[----:B------:R-:W-:-:S07]  /*5460*/  IADD3 R15, R15, 0x80, RZ ;  /* 0x000000800f0f7810 */ /* 0x000fce0007ffe0ff */
.L_x_13554:
[----:B------:R-:W-:Y:S05]  /*5470*/  BSYNC B0 ;  /* 0x0000000000007941 */ /* 0x000fea0003800000 */
.L_x_13553:
        /* <DEDUP_REMOVED lines=22> */
.L_x_13574:
[----:B------:R-:W-:Y:S05]  /*55e0*/  BSYNC B1 ;  /* 0x0000000000017941 */ /* 0x000fea0003800000 */
.L_x_13573:
        /* <DEDUP_REMOVED lines=15> */
.L_x_13576:
[----:B------:R-:W-:Y:S05]  /*56e0*/  BSYNC B1 ;  /* 0x0000000000017941 */ /* 0x000fea0003800000 */
.L_x_13575:
        /* <DEDUP_REMOVED lines=11> */
.L_x_13578:
[----:B------:R-:W-:Y:S05]  /*57a0*/  BSYNC B1 ;  /* 0x0000000000017941 */ /* 0x000fea0003800000 */
.L_x_13577:
        /* <DEDUP_REMOVED lines=12> */
.L_x_13580:
[----:B------:R-:W-:Y:S05]  /*5870*/  BSYNC B1 ;  /* 0x0000000000017941 */ /* 0x000fea0003800000 */
.L_x_13579:
        /* <DEDUP_REMOVED lines=11> */
.L_x_13582:
[----:B------:R-:W-:Y:S05]  /*5930*/  BSYNC B1 ;  /* 0x0000000000017941 */ /* 0x000fea0003800000 */
.L_x_13581:
        /* <DEDUP_REMOVED lines=12> */
.L_x_13584:
[----:B------:R-:W-:Y:S05]  /*5a00*/  BSYNC B1 ;  /* 0x0000000000017941 */ /* 0x000fea0003800000 */
.L_x_13583:
        /* <DEDUP_REMOVED lines=11> */
.L_x_13586:
[----:B------:R-:W-:Y:S05]  /*5ac0*/  BSYNC B1 ;  /* 0x0000000000017941 */ /* 0x000fea0003800000 */
.L_x_13585:
        /* <DEDUP_REMOVED lines=19> */
.L_x_13588:
[----:B------:R-:W-:Y:S05]  /*5c00*/  BSYNC B1 ;  /* 0x0000000000017941 */ /* 0x000fea0003800000 */
.L_x_13587:
[----:B------:R4:W-:Y:S01]  /*5c10*/  @P4 STG.E.128 desc[UR4][R184.64], R180 ;  /* 0x000000b4b8004986 */ /* 0x0009e2000c101d04 */
[----:B------:R-:W-:Y:S02]  /*5c20*/  IADD3 R14, R14, 0x80, RZ ;  /* 0x000000800e0e7810 */ /* 0x000fe40007ffe0ff */
[----:B------:R-:W-:-:S07]  /*5c30*/  IADD3 R15, R15, 0x80, RZ ;  /* 0x000000800f0f7810 */ /* 0x000fce0007ffe0ff */
.L_x_13572:
[----:B------:R-:W-:Y:S05]  /*5c40*/  BSYNC B0 ;  /* 0x0000000000007941 */ /* 0x000fea0003800000 */
.L_x_13571:
        /* <DEDUP_REMOVED lines=22> */
.L_x_13592:
[----:B------:R-:W-:Y:S05]  /*5db0*/  BSYNC B1 ;  /* 0x0000000000017941 */ /* 0x000fea0003800000 */
.L_x_13591:
        /* <DEDUP_REMOVED lines=9> */
[-C--:B------:R-:W-:Y:S01]  /*5e50*/  FMUL.FTZ R190, R172, R180.reuse ;  /* 0x000000b4acbe7220 */ /* 0x080fe20000410000 */
[----:B------:R-:W-:-:S04]  /*5e60*/  FMUL.FTZ R180, R24, R180 ;  /* 0x000000b418b47220 */ /* 0x000fc80000410000 */
[----:B------:R-:W-:Y:S02]  /*5e70*/  FSEL R190, R190, RZ, P6 ;  /* 0x000000ffbebe7208 */ /* 0x000fe40003000000 */
[----:B------:R-:W-:-:S03]  /*5e80*/  SEL R180, R180, RZ, P6 ;  /* 0x000000ffb4b47207 */ /* 0x000fc60003000000 */
[----:B------:R-:W-:-:S07]  /*5e90*/  FADD.FTZ R120, R120, R190 ;  /* 0x000000be78787221 */ /* 0x000fce0000010000 */
.L_x_13594:
[----:B------:R-:W-:Y:S05]  /*5ea0*/  BSYNC B1 ;  /* 0x0000000000017941 */ /* 0x000fea0003800000 */
.L_x_13593:
        /* <DEDUP_REMOVED lines=11> */
.L_x_13596:
[----:B------:R-:W-:Y:S05]  /*5f60*/  BSYNC B1 ;  /* 0x0000000000017941 */ /* 0x000fea0003800000 */
.L_x_13595:
[----:B------:R-:W-:Y:S01]  /*5f70*/  BSSY B1, `(.L_x_13597) ;  /* 0x000000b000017945 */ /* 0x000fe20003800000 */
[----:B------:R-:W-:-:S03]  /*5f80*/  SEL R177, R190, R177, P5 ;  /* 0x000000b1beb17207 */ /* 0x000fc60002800000 */
[----:B------:R-:W-:Y:S05]  /*5f90*/  @!P4 BRA `(.L_x_13598) ;  /* 0x000000000020c947 */ /* 0x000fea0003800000 */
        /* <DEDUP_REMOVED lines=8> */
.L_x_13598:
[----:B------:R-:W-:Y:S05]  /*6020*/  BSYNC B1 ;  /* 0x0000000000017941 */ /* 0x000fea0003800000 */
.L_x_13597:
        /* <DEDUP_REMOVED lines=11> */
.L_x_13600:
[----:B------:R-:W-:Y:S05]  /*60e0*/  BSYNC B1 ;  /* 0x0000000000017941 */ /* 0x000fea0003800000 */
.L_x_13599:
        /* <DEDUP_REMOVED lines=11> */
.L_x_13602:
[----:B------:R-:W-:Y:S05]  /*61a0*/  BSYNC B1 ;  /* 0x0000000000017941 */ /* 0x000fea0003800000 */
.L_x_13601:
        /* <DEDUP_REMOVED lines=11> */
.L_x_13604:
[----:B------:R-:W-:Y:S05]  /*6260*/  BSYNC B1 ;  /* 0x0000000000017941 */ /* 0x000fea0003800000 */
.L_x_13603:
        /* <DEDUP_REMOVED lines=18> */
.L_x_13606:
[----:B------:R-:W-:Y:S05]  /*6390*/  BSYNC B1 ;  /* 0x0000000000017941 */ /* 0x000fea0003800000 */
.L_x_13605:
[----:B------:R0:W-:Y:S01]  /*63a0*/  @P4 STG.E.128 desc[UR4][R184.64], R180 ;  /* 0x000000b4b8004986 */ /* 0x0001e2000c101d04 */
[----:B------:R-:W-:Y:S02]  /*63b0*/  IADD3 R14, R14, 0x80, RZ ;  /* 0x000000800e0e7810 */ /* 0x000fe40007ffe0ff */
[----:B------:R-:W-:-:S07]  /*63c0*/  IADD3 R15, R15, 0x80, RZ ;  /* 0x000000800f0f7810 */ /* 0x000fce0007ffe0ff */
.L_x_13590:
[----:B------:R-:W-:Y:S05]  /*63d0*/  BSYNC B0 ;  /* 0x0000000000007941 */ /* 0x000fea0003800000 */
.L_x_13589:
        /* <DEDUP_REMOVED lines=22> */
.L_x_13610:
[----:B------:R-:W-:Y:S05]  /*6540*/  BSYNC B1 ;  /* 0x0000000000017941 */ /* 0x000fea0003800000 */
.L_x_13609:
        /* <DEDUP_REMOVED lines=14> */
.L_x_13612:
[----:B------:R-:W-:Y:S05]  /*6630*/  BSYNC B1 ;  /* 0x0000000000017941 */ /* 0x000fea0003800000 */
.L_x_13611:
        /* <DEDUP_REMOVED lines=11> */
.L_x_13614:
[----:B------:R-:W-:Y:S05]  /*66f0*/  BSYNC B1 ;  /* 0x0000000000017941 */ /* 0x000fea0003800000 */
.L_x_13613:
        /* <DEDUP_REMOVED lines=11> */
.L_x_13616:
[----:B------:R-:W-:Y:S05]  /*67b0*/  BSYNC B1 ;  /* 0x0000000000017941 */ /* 0x000fea0003800000 */
.L_x_13615:
        /* <DEDUP_REMOVED lines=11> */
.L_x_13618:
[----:B------:R-:W-:Y:S05]  /*6870*/  BSYNC B1 ;  /* 0x0000000000017941 */ /* 0x000fea0003800000 */
.L_x_13617:
        /* <DEDUP_REMOVED lines=11> */
.L_x_13620:
[----:B------:R-:W-:Y:S05]  /*6930*/  BSYNC B1 ;  /* 0x0000000000017941 */ /* 0x000fea0003800000 */
.L_x_13619:
        /* <DEDUP_REMOVED lines=11> */
.L_x_13622:
[----:B------:R-:W-:Y:S05]  /*69f0*/  BSYNC B1 ;  /* 0x0000000000017941 */ /* 0x000fea0003800000 */
.L_x_13621:
        /* <DEDUP_REMOVED lines=18> */
.L_x_13624:
[----:B------:R-:W-:Y:S05]  /*6b20*/  BSYNC B1 ;  /* 0x0000000000017941 */ /* 0x000fea0003800000 */
.L_x_13623:
[----:B------:R0:W-:Y:S01]  /*6b30*/  @P4 STG.E.128 desc[UR4][R184.64], R180 ;  /* 0x000000b4b8004986 */ /* 0x0001e2000c101d04 */
[----:B------:R-:W-:Y:S02]  /*6b40*/  IADD3 R14, R14, 0x80, RZ ;  /* 0x000000800e0e7810 */ /* 0x000fe40007ffe0ff */
[----:B------:R-:W-:-:S07]  /*6b50*/  IADD3 R15, R15, 0x80, RZ ;  /* 0x000000800f0f7810 */ /* 0x000fce0007ffe0ff */
.L_x_13608:
[----:B------:R-:W-:Y:S05]  /*6b60*/  BSYNC B0 ;  /* 0x0000000000007941 */ /* 0x000fea0003800000 */
.L_x_13607:
        /* <DEDUP_REMOVED lines=24> */
.L_x_13628:
[----:B------:R-:W-:Y:S05]  /*6cf0*/  BSYNC B1 ;  /* 0x0000000000017941 */ /* 0x000fea0003800000 */
.L_x_13627:
        /* <DEDUP_REMOVED lines=14> */
.L_x_13630:
[----:B------:R-:W-:Y:S05]  /*6de0*/  BSYNC B1 ;  /* 0x0000000000017941 */ /* 0x000fea0003800000 */
.L_x_13629:
        /* <DEDUP_REMOVED lines=11> */
.L_x_13632:
[----:B------:R-:W-:Y:S05]  /*6ea0*/  BSYNC B1 ;  /* 0x0000000000017941 */ /* 0x000fea0003800000 */
.L_x_13631:
        /* <DEDUP_REMOVED lines=11> */
.L_x_13634:
[----:B------:R-:W-:Y:S05]  /*6f60*/  BSYNC B1 ;  /* 0x0000000000017941 */ /* 0x000fea0003800000 */
.L_x_13633:
        /* <DEDUP_REMOVED lines=11> */
.L_x_13636:
[----:B------:R-:W-:Y:S05]  /*7020*/  BSYNC B1 ;  /* 0x0000000000017941 */ /* 0x000fea0003800000 */
.L_x_13635:
        /* <DEDUP_REMOVED lines=11> */
.L_x_13638:
[----:B------:R-:W-:Y:S05]  /*70e0*/  BSYNC B1 ;  /* 0x0000000000017941 */ /* 0x000fea0003800000 */
.L_x_13637:
        /* <DEDUP_REMOVED lines=11> */
.L_x_13640:
[----:B------:R-:W-:Y:S05]  /*71a0*/  BSYNC B1 ;  /* 0x0000000000017941 */ /* 0x000fea0003800000 */
.L_x_13639:
        /* <DEDUP_REMOVED lines=15> */
[----:B------:R-:W-:-:S05]  /*72a0*/  FSEL R183, R183, RZ, P3 ;  /* 0x000000ffb7b77208 */ /* 0x000fca0001800000 */
[----:B------:R-:W-:Y:S01]  /*72b0*/  FADD.FTZ R131, R131, R183 ;  /* 0x000000b783837221 */ /* 0x000fe20000010000 */
[----:B------:R-:W-:-:S07]  /*72c0*/  SEL R183, R4, RZ, P3 ;  /* 0x000000ff04b77207 */ /* 0x000fce0001800000 */
.L_x_13642:
[----:B------:R-:W-:Y:S05]  /*72d0*/  BSYNC B1 ;  /* 0x0000000000017941 */ /* 0x000fea0003800000 */
.L_x_13641:
[----:B------:R0:W-:Y:S02]  /*72e0*/  @P4 STG.E.128 desc[UR4][R14.64], R180 ;  /* 0x000000b40e004986 */ /* 0x0001e4000c101d04 */
.L_x_13626:
[----:B------:R-:W-:Y:S05]  /*72f0*/  BSYNC B0 ;  /* 0x0000000000007941 */ /* 0x000fea0003800000 */
.L_x_13625:
[----:B------:R-:W-:Y:S02]  /*7300*/  LOP3.LUT P3, RZ, R5, 0x10, RZ, 0xc0, !PT ;  /* 0x0000001005ff7812 */ /* 0x000fe4000786c0ff */
[----:B------:R-:W-:Y:S02]  /*7310*/  IADD3 R3, R3, UR14, RZ ;  /* 0x0000000e03037c10 */ /* 0x000fe4000fffe0ff */
[----:B------:R-:W-:Y:S02]  /*7320*/  SEL R4, RZ, 0x1, P3 ;  /* 0x00000001ff047807 */ /* 0x000fe40001800000 */
[----:B------:R-:W-:-:S03]  /*7330*/  ISETP.GE.AND P3, PT, R3, UR15, PT ;  /* 0x0000000f03007c0c */ /* 0x000fc6000bf66270 */
[----:B------:R0:W-:Y:S10]  /*7340*/  STL.S16 [R1+0x1c], R4 ;  /* 0x00001c0401007387 */ /* 0x0001f40000100600 */
[----:B0-----:R-:W-:Y:S05]  /*7350*/  @!P3 BRA `(.L_x_13643) ;  /* 0xffffff98001cb947 */ /* 0x001fea000383ffff */
.L_x_13464:
        /* <DEDUP_REMOVED lines=18> */
.L_x_13645:
[----:B------:R-:W-:Y:S05]  /*7480*/  BSYNC B0 ;  /* 0x0000000000007941 */ /* 0x000fea0003800000 */
.L_x_13644:
        /* <DEDUP_REMOVED lines=13> */
.L_x_13647:
[----:B------:R-:W-:Y:S05]  /*7560*/  BSYNC B0 ;  /* 0x0000000000007941 */ /* 0x000fea0003800000 */
.L_x_13646:
        /* <DEDUP_REMOVED lines=13> */
.L_x_13649:
[----:B------:R-:W-:Y:S05]  /*7640*/  BSYNC B0 ;  /* 0x0000000000007941 */ /* 0x000fea0003800000 */
.L_x_13648:
        /* <DEDUP_REMOVED lines=13> */
.L_x_13651:
[----:B------:R-:W-:Y:S05]  /*7720*/  BSYNC B0 ;  /* 0x0000000000007941 */ /* 0x000fea0003800000 */
.L_x_13650:
        /* <DEDUP_REMOVED lines=12> */
.L_x_13653:
[----:B------:R-:W-:Y:S05]  /*77f0*/  BSYNC B0 ;  /* 0x0000000000007941 */ /* 0x000fea0003800000 */
.L_x_13652:
        /* <DEDUP_REMOVED lines=12> */
.L_x_13655:
[----:B------:R-:W-:Y:S05]  /*78c0*/  BSYNC B0 ;  /* 0x0000000000007941 */ /* 0x000fea0003800000 */
.L_x_13654:
        /* <DEDUP_REMOVED lines=12> */
.L_x_13657:
[----:B------:R-:W-:Y:S05]  /*7990*/  BSYNC B0 ;  /* 0x0000000000007941 */ /* 0x000fea0003800000 */
.L_x_13656:
[----:B------:R-:W-:-:S13]  /*79a0*/  LOP3.LUT P0, RZ, R5, 0x40, RZ, 0xc0, !PT ;  /* 0x0000004005ff7812 */ /* 0x000fda000780c0ff */
[----:B------:R-:W-:Y:S05]  /*79b0*/  @!P0 EXIT ;  /* 0x000000000000894d */ /* 0x000fea0003800000 */
[----:B0-----:R-:W0:Y:S08]  /*79c0*/  LDC.64 R2, c[0x0][0x2d0] ;  /* 0x0000b400ff027b82 */ /* 0x001e300000000a00 */
[----:B------:R-:W5:Y:S08]  /*79d0*/  LDC.64 R4, c[0x0][0x2d8] ;  /* 0x0000b600ff047b82 */ /* 0x000f700000000a00 */
[----:B------:R-:W1:Y:S01]  /*79e0*/  LDC.64 R6, c[0x0][0x2f0] ;  /* 0x0000bc00ff067b82 */ /* 0x000e620000000a00 */
[----:B0-----:R-:W-:-:S05]  /*79f0*/  IMAD.WIDE.U32 R2, R11, 0x10, R2 ;  /* 0x000000100b027825 */ /* 0x001fca00078e0002 */
[----:B------:R-:W-:Y:S01]  /*7a00*/  STG.E.128 desc[UR4][R2.64], R96 ;  /* 0x0000006002007986 */ /* 0x000fe2000c101d04 */
[----:B-----5:R-:W-:-:S05]  /*7a10*/  IMAD.WIDE.U32 R4, R11, 0x10, R4 ;  /* 0x000000100b047825 */ /* 0x020fca00078e0004 */
[----:B------:R-:W-:Y:S01]  /*7a20*/  STG.E.128 desc[UR4][R4.64], R68 ;  /* 0x0000004404007986 */ /* 0x000fe2000c101d04 */
[----:B-1----:R-:W-:-:S05]  /*7a30*/  IMAD.WIDE.U32 R6, R11, 0x10, R6 ;  /* 0x000000100b067825 */ /* 0x002fca00078e0006 */
[----:B------:R-:W-:Y:S01]  /*7a40*/  STG.E.128 desc[UR4][R6.64], R128 ;  /* 0x0000008006007986 */ /* 0x000fe2000c101d04 */
[----:B------:R-:W-:Y:S05]  /*7a50*/  EXIT ;  /* 0x000000000000794d */ /* 0x000fea0003800000 */
.L_x_13496:
[----:B------:R-:W-:Y:S01]  /*7a60*/  HFMA2.MMA R184, -RZ, RZ, 0, 9.5367431640625e-07 ;  /* 0x00000010ffb87435 */ /* 0x000fe200000001ff */
[----:B------:R-:W-:Y:S02]  /*7a70*/  MOV R188, R202 ;  /* 0x000000ca00bc7202 */ /* 0x000fe40000000f00 */
[----:B------:R-:W-:Y:S02]  /*7a80*/  MOV R185, 0x1f ;  /* 0x0000001f00b97802 */ /* 0x000fe40000000f00 */
[----:B------:R-:W-:-:S07]  /*7a90*/  MOV R187, 0xffffffff ;  /* 0xffffffff00bb7802 */ /* 0x000fce0000000f00 */
[----:B-----5:R-:W-:Y:S05]  /*7aa0*/  WARPSYNC.COLLECTIVE R187, `(.L_x_13658) ;  /* 0x00000000bb087348 */ /* 0x020fea0003c00000 */
[----:B------:R0:W1:Y:S02]  /*7ab0*/  SHFL.DOWN P6, R191, R188, R184, R185 ;  /* 0x080000b8bcbf7389 */ /* 0x00006400000c00b9 */
[----:B01---5:R-:W-:Y:S01]  /*7ac0*/  ENDCOLLECTIVE ;  /* 0x000000000000791b */ /* 0x023fe20003800000 */
.L_x_13658:
[----:B------:R-:W-:Y:S02]  /*7ad0*/  MOV R188, R201 ;  /* 0x000000c900bc7202 */ /* 0x000fe40000000f00 */
[----:B------:R-:W-:-:S05]  /*7ae0*/  MOV R184, R191 ;  /* 0x000000bf00b87202 */ /* 0x000fca0000000f00 */
[----:B------:R-:W-:Y:S01]  /*7af0*/  FADD.FTZ R189, R184, R202 ;  /* 0x000000cab8bd7221 */ /* 0x000fe20000010000 */
[----:B------:R-:W-:-:S11]  /*7b00*/  HFMA2.MMA R184, -RZ, RZ, 0, 9.5367431640625e-07 ;  /* 0x00000010ffb87435 */ /* 0x000fd600000001ff */
[----:B------:R-:W-:Y:S05]  /*7b10*/  WARPSYNC.COLLECTIVE R187, `(.L_x_13659) ;  /* 0x00000000bb087348 */ /* 0x000fea0003c00000 */
[----:B------:R0:W1:Y:S02]  /*7b20*/  SHFL.DOWN P6, R191, R188, R184, R185 ;  /* 0x080000b8bcbf7389 */ /* 0x00006400000c00b9 */
[----:B01----:R-:W-:Y:S01]  /*7b30*/  ENDCOLLECTIVE ;  /* 0x000000000000791b */ /* 0x003fe20003800000 */
.L_x_13659:
[----:B------:R-:W-:Y:S02]  /*7b40*/  MOV R188, R189 ;  /* 0x000000bd00bc7202 */ /* 0x000fe40000000f00 */
[----:B------:R-:W-:-:S05]  /*7b50*/  MOV R184, R191 ;  /* 0x000000bf00b87202 */ /* 0x000fca0000000f00 */
[----:B------:R-:W-:Y:S01]  /*7b60*/  FADD.FTZ R190, R184, R201 ;  /* 0x000000c9b8be7221 */ /* 0x000fe20000010000 */
[----:B------:R-:W-:-:S11]  /*7b70*/  HFMA2.MMA R184, -RZ, RZ, 0, 4.76837158203125e-07 ;  /* 0x00000008ffb87435 */ /* 0x000fd600000001ff */
[----:B------:R-:W-:Y:S05]  /*7b80*/  WARPSYNC.COLLECTIVE R187, `(.L_x_13660) ;  /* 0x00000000bb087348 */ /* 0x000fea0003c00000 */
[----:B------:R0:W1:Y:S02]  /*7b90*/  SHFL.DOWN P6, R191, R188, R184, R185 ;  /* 0x080000b8bcbf7389 */ /* 0x00006400000c00b9 */
[----:B01----:R-:W-:Y:S01]  /*7ba0*/  ENDCOLLECTIVE ;  /* 0x000000000000791b */ /* 0x003fe20003800000 */
.L_x_13660:
[----:B------:R-:W-:Y:S02]  /*7bb0*/  MOV R188, R190 ;  /* 0x000000be00bc7202 */ /* 0x000fe40000000f00 */
[----:B------:R-:W-:-:S05]  /*7bc0*/  MOV R184, R191 ;  /* 0x000000bf00b87202 */ /* 0x000fca0000000f00 */
[----:B------:R-:W-:Y:S01]  /*7bd0*/  FADD.FTZ R189, R189, R184 ;  /* 0x000000b8bdbd7221 */ /* 0x000fe20000010000 */
[----:B------:R-:W-:-:S11]  /*7be0*/  HFMA2.MMA R184, -RZ, RZ, 0, 4.76837158203125e-07 ;  /* 0x00000008ffb87435 */ /* 0x000fd600000001ff */
[----:B------:R-:W-:Y:S05]  /*7bf0*/  WARPSYNC.COLLECTIVE R187, `(.L_x_13661) ;  /* 0x00000000bb087348 */ /* 0x000fea0003c00000 */
[----:B------:R0:W1:Y:S02]  /*7c00*/  SHFL.DOWN P6, R191, R188, R184, R185 ;  /* 0x080000b8bcbf7389 */ /* 0x00006400000c00b9 */
[----:B01----:R-:W-:Y:S01]  /*7c10*/  ENDCOLLECTIVE ;  /* 0x000000000000791b */ /* 0x003fe20003800000 */
.L_x_13661:
[----:B------:R-:W-:Y:S02]  /*7c20*/  MOV R188, R189 ;  /* 0x000000bd00bc7202 */ /* 0x000fe40000000f00 */
[----:B------:R-:W-:-:S05]  /*7c30*/  MOV R184, R191 ;  /* 0x000000bf00b87202 */ /* 0x000fca0000000f00 */
[----:B------:R-:W-:Y:S01]  /*7c40*/  FADD.FTZ R190, R190, R184 ;  /* 0x000000b8bebe7221 */ /* 0x000fe20000010000 */
[----:B------:R-:W-:-:S11]  /*7c50*/  HFMA2.MMA R184, -RZ, RZ, 0, 2.384185791015625e-07 ;  /* 0x00000004ffb87435 */ /* 0x000fd600000001ff */
[----:B------:R-:W-:Y:S05]  /*7c60*/  WARPSYNC.COLLECTIVE R187, `(.L_x_13662) ;  /* 0x00000000bb087348 */ /* 0x000fea0003c00000 */
[----:B------:R0:W1:Y:S02]  /*7c70*/  SHFL.DOWN P6, R191, R188, R184, R185 ;  /* 0x080000b8bcbf7389 */ /* 0x00006400000c00b9 */
[----:B01----:R-:W-:Y:S01]  /*7c80*/  ENDCOLLECTIVE ;  /* 0x000000000000791b */ /* 0x003fe20003800000 */
.L_x_13662:
[----:B------:R-:W-:Y:S02]  /*7c90*/  MOV R188, R190 ;  /* 0x000000be00bc7202 */ /* 0x000fe40000000f00 */
[----:B------:R-:W-:-:S05]  /*7ca0*/  MOV R184, R191 ;  /* 0x000000bf00b87202 */ /* 0x000fca0000000f00 */
[----:B------:R-:W-:Y:S01]  /*7cb0*/  FADD.FTZ R189, R189, R184 ;  /* 0x000000b8bdbd7221 */ /* 0x000fe20000010000 */
[----:B------:R-:W-:-:S11]  /*7cc0*/  HFMA2.MMA R184, -RZ, RZ, 0, 2.384185791015625e-07 ;  /* 0x00000004ffb87435 */ /* 0x000fd600000001ff */
[----:B------:R-:W-:Y:S05]  /*7cd0*/  WARPSYNC.COLLECTIVE R187, `(.L_x_13663) ;  /* 0x00000000bb087348 */ /* 0x000fea0003c00000 */
[----:B------:R0:W1:Y:S02]  /*7ce0*/  SHFL.DOWN P6, R191, R188, R184, R185 ;  /* 0x080000b8bcbf7389 */ /* 0x00006400000c00b9 */
[----:B01----:R-:W-:Y:S01]  /*7cf0*/  ENDCOLLECTIVE ;  /* 0x000000000000791b */ /* 0x003fe20003800000 */
.L_x_13663:
[----:B------:R-:W-:Y:S02]  /*7d00*/  MOV R188, R189 ;  /* 0x000000bd00bc7202 */ /* 0x000fe40000000f00 */
[----:B------:R-:W-:-:S05]  /*7d10*/  MOV R184, R191 ;  /* 0x000000bf00b87202 */ /* 0x000fca0000000f00 */
[----:B------:R-:W-:Y:S01]  /*7d20*/  FADD.FTZ R199, R190, R184 ;  /* 0x000000b8bec77221 */ /* 0x000fe20000010000 */
[----:B------:R-:W-:-:S11]  /*7d30*/  HFMA2.MMA R184, -RZ, RZ, 0, 1.1920928955078125e-07 ;  /* 0x00000002ffb87435 */ /* 0x000fd600000001ff */
[----:B------:R-:W-:Y:S05]  /*7d40*/  WARPSYNC.COLLECTIVE R187, `(.L_x_13664) ;  /* 0x00000000bb087348 */ /* 0x000fea0003c00000 */
[----:B------:R0:W1:Y:S02]  /*7d50*/  SHFL.DOWN P6, R191, R188, R184, R185 ;  /* 0x080000b8bcbf7389 */ /* 0x00006400000c00b9 */
[----:B01----:R-:W-:Y:S01]  /*7d60*/  ENDCOLLECTIVE ;  /* 0x000000000000791b */ /* 0x003fe20003800000 */
.L_x_13664:
[----:B------:R-:W-:Y:S02]  /*7d70*/  MOV R188, R199 ;  /* 0x000000c700bc7202 */ /* 0x000fe40000000f00 */
[----:B------:R-:W-:-:S05]  /*7d80*/  MOV R184, R191 ;  /* 0x000000bf00b87202 */ /* 0x000fca0000000f00 */
[----:B------:R-:W-:Y:S01]  /*7d90*/  FADD.FTZ R190, R189, R184 ;  /* 0x000000b8bdbe7221 */ /* 0x000fe20000010000 */
[----:B------:R-:W-:-:S11]  /*7da0*/  HFMA2.MMA R184, -RZ, RZ, 0, 1.1920928955078125e-07 ;  /* 0x00000002ffb87435 */ /* 0x000fd600000001ff */
[----:B------:R-:W-:Y:S05]  /*7db0*/  WARPSYNC.COLLECTIVE R187, `(.L_x_13665) ;  /* 0x00000000bb087348 */ /* 0x000fea0003c00000 */
[----:B------:R0:W1:Y:S02]  /*7dc0*/  SHFL.DOWN P6, R191, R188, R184, R185 ;  /* 0x080000b8bcbf7389 */ /* 0x00006400000c00b9 */
[----:B01----:R-:W-:Y:S01]  /*7dd0*/  ENDCOLLECTIVE ;  /* 0x000000000000791b */ /* 0x003fe20003800000 */
.L_x_13665:
[----:B------:R-:W-:Y:S02]  /*7de0*/  MOV R188, R190 ;  /* 0x000000be00bc7202 */ /* 0x000fe40000000f00 */
[----:B------:R-:W-:-:S05]  /*7df0*/  MOV R184, R191 ;  /* 0x000000bf00b87202 */ /* 0x000fca0000000f00 */
[----:B------:R-:W-:Y:S01]  /*7e00*/  FADD.FTZ R189, R199, R184 ;  /* 0x000000b8c7bd7221 */ /* 0x000fe20000010000 */
[----:B------:R-:W-:-:S11]  /*7e10*/  HFMA2.MMA R184, -RZ, RZ, 0, 5.9604644775390625e-08 ;  /* 0x00000001ffb87435 */ /* 0x000fd600000001ff */
[----:B------:R-:W-:Y:S05]  /*7e20*/  WARPSYNC.COLLECTIVE R187, `(.L_x_13666) ;  /* 0x00000000bb087348 */ /* 0x000fea0003c00000 */
[----:B------:R0:W1:Y:S02]  /*7e30*/  SHFL.DOWN P6, R191, R188, R184, R185 ;  /* 0x080000b8bcbf7389 */ /* 0x00006400000c00b9 */
[----:B01----:R-:W-:Y:S01]  /*7e40*/  ENDCOLLECTIVE ;  /* 0x000000000000791b */ /* 0x003fe20003800000 */
.L_x_13666:
[----:B------:R-:W-:Y:S02]  /*7e50*/  MOV R188, R189 ;  /* 0x000000bd00bc7202 */ /* 0x000fe40000000f00 */
[----:B------:R-:W-:-:S07]  /*7e60*/  MOV R199, R191 ;  /* 0x000000bf00c77202 */ /* 0x000fce0000000f00 */
[----:B------:R-:W-:Y:S05]  /*7e70*/  WARPSYNC.COLLECTIVE R187, `(.L_x_13667) ;  /* 0x00000000bb087348 */ /* 0x000fea0003c00000 */
[----:B------:R0:W1:Y:S02]  /*7e80*/  SHFL.DOWN P6, R191, R188, R184, R185 ;  /* 0x080000b8bcbf7389 */ /* 0x00006400000c00b9 */
[----:B01----:R-:W-:Y:S01]  /*7e90*/  ENDCOLLECTIVE ;  /* 0x000000000000791b */ /* 0x003fe20003800000 */
.L_x_13667:
[----:B------:R-:W-:Y:S01]  /*7ea0*/  MOV R185, R191 ;  /* 0x000000bf00b97202 */ /* 0x000fe20000000f00 */
[----:B------:R-:W-:Y:S06]  /*7eb0*/  BRA `(.L_x_13668) ;  /* 0xffffffb000c47947 */ /* 0x000fec000383ffff */
.L_x_13669:
        /* <DEDUP_REMOVED lines=12> */
.L_x_14057:


//--------------------- .text._ZN10layer_norm22ln_bwd_finalize_kernelINS_22Kernel_traits_finalizeILj4096EfffffjLb1ELj1024ELj4ENS_18Kernel_traits_baseILj4096EfffffjLj1024EEEEELb1ELb1EEEvNS_9BwdParamsE --------------------------
	.section	.text._ZN10layer_norm22ln_bwd_finalize_kernelINS_22Kernel_traits_finalizeILj4096EfffffjLb1ELj1024ELj4ENS_18Kernel_traits_baseILj4096EfffffjLj1024EEEEELb1ELb1EEEvNS_9BwdParamsE,"ax",@progbits
	.align	128
        .global         _ZN10layer_norm22ln_bwd_finalize_kernelINS_22Kernel_traits_finalizeILj4096EfffffjLb1ELj1024ELj4ENS_18Kernel_traits_baseILj4096EfffffjLj1024EEEEELb1ELb1EEEvNS_9BwdParamsE
        .type           _ZN10layer_norm22ln_bwd_finalize_kernelINS_22Kernel_traits_finalizeILj4096EfffffjLb1ELj1024ELj4ENS_18Kernel_traits_baseILj4096EfffffjLj1024EEEEELb1ELb1EEEvNS_9BwdParamsE,@function
        .size           _ZN10layer_norm22ln_bwd_finalize_kernelINS_22Kernel_traits_finalizeILj4096EfffffjLb1ELj1024ELj4ENS_18Kernel_traits_baseILj4096EfffffjLj1024EEEEELb1ELb1EEEvNS_9BwdParamsE,(.L_x_14058 - _ZN10layer_norm22ln_bwd_finalize_kernelINS_22Kernel_traits_finalizeILj4096EfffffjLb1ELj1024ELj4ENS_18Kernel_traits_baseILj4096EfffffjLj1024EEEEELb1ELb1EEEvNS_9BwdParamsE)
        .other          _ZN10layer_norm22ln_bwd_finalize_kernelINS_22Kernel_traits_finalizeILj4096EfffffjLb1ELj1024ELj4ENS_18Kernel_traits_baseILj4096EfffffjLj1024EEEEELb1ELb1EEEvNS_9BwdParamsE,@"STO_CUDA_ENTRY STV_DEFAULT"
_ZN10layer_norm22ln_bwd_finalize_kernelINS_22Kernel_traits_finalizeILj4096EfffffjLb1ELj1024ELj4ENS_18Kernel_traits_baseILj4096EfffffjLj1024EEEEELb1ELb1EEEvNS_9BwdParamsE:
.text._ZN10layer_norm22ln_bwd_finalize_kernelINS_22Kernel_traits_finalizeILj4096EfffffjLb1ELj1024ELj4ENS_18Kernel_traits_baseILj4096EfffffjLj1024EEEEELb1ELb1EEEvNS_9BwdParamsE:
        /* <DEDUP_REMOVED lines=25> */
.L_x_13681:
        /* <DEDUP_REMOVED lines=33> */
.L_x_13674:
        /* <DEDUP_REMOVED lines=49> */
.L_x_13673:
[----:B------:R-:W-:Y:S05]  /*06b0*/  BSYNC B1 ;  /* 0x0000000000017941 */ /* 0x000fea0003800000 */
.L_x_13672:
        /* <DEDUP_REMOVED lines=32> */
.L_x_13676:
[----:B------:R-:W-:Y:S05]  /*08c0*/  BSYNC B1 ;  /* 0x0000000000017941 */ /* 0x000fea0003800000 */
.L_x_13675:
        /* <DEDUP_REMOVED lines=16> */
.L_x_13671:
[----:B------:R-:W-:Y:S05]  /*09d0*/  BSYNC B0 ;  /* 0x0000000000007941 */ /* 0x000fea0003800000 */
.L_x_13670:
        /* <DEDUP_REMOVED lines=40> */
.L_x_13697:
        /* <DEDUP_REMOVED lines=8> */
.L_x_13677:
        /* <DEDUP_REMOVED lines=18> */
.L_x_13680:
[----:B------:R-:W-:Y:S05]  /*0e00*/  BSYNC B0 ;  /* 0x0000000000007941 */ /* 0x000fea0003800000 */
.L_x_13679:
[C---:B------:R-:W-:Y:S01]  /*0e10*/  ISETP.GT.U32.AND P1, PT, R4.reuse, -0x1001, PT ;  /* 0xffffefff0400780c */ /* 0x040fe20003f24070 */
[----:B------:R-:W-:Y:S01]  /*0e20*/  VIADD R4, R4, 0x1000 ;  /* 0x0000100004047836 */ /* 0x000fe20000000000 */
[----:B------:R-:W-:-:S11]  /*0e30*/  IADD3 R5, R5, 0x800, RZ ;  /* 0x0000080005057810 */ /* 0x000fd60007ffe0ff */
[----:B------:R-:W-:Y:S05]  /*0e40*/  @P1 BRA `(.L_x_13681) ;  /* 0xfffffff000d01947 */ /* 0x000fea000383ffff */
[----:B------:R-:W-:Y:S05]  /*0e50*/  EXIT ;  /* 0x000000000000794d */ /* 0x000fea0003800000 */
.L_x_13678:
[----:B------:R-:W-:Y:S01]  /*0e60*/  HFMA2.MMA R22, -RZ, RZ, 0, 5.9604644775390625e-08 ;  /* 0x00000001ff167435 */ /* 0x000fe200000001ff */
[----:B---3--:R-:W-:Y:S02]  /*0e70*/  MOV R23, R8 ;  /* 0x0000000800177202 */ /* 0x008fe40000000f00 */
[----:B------:R-:W-:Y:S02]  /*0e80*/  MOV R25, 0x1f ;  /* 0x0000001f00197802 */ /* 0x000fe40000000f00 */
[----:B------:R-:W-:-:S07]  /*0e90*/  MOV R20, 0xffffffff ;  /* 0xffffffff00147802 */ /* 0x000fce0000000f00 */
[----:B012---:R-:W-:Y:S05]  /*0ea0*/  WARPSYNC.COLLECTIVE R20, `(.L_x_13682) ;  /* 0x0000000014087348 */ /* 0x007fea0003c00000 */
[----:B------:R3:W4:Y:S02]  /*0eb0*/  SHFL.BFLY P2, R21, R23, R22, R25 ;  /* 0x0c00001617157389 */ /* 0x0007240000040019 */
[----:B01234-:R-:W-:Y:S01]  /*0ec0*/  ENDCOLLECTIVE ;  /* 0x000000000000791b */ /* 0x01ffe20003800000 */
.L_x_13682:
[----:B------:R-:W-:Y:S01]  /*0ed0*/  HFMA2.MMA R22, -RZ, RZ, 0, 1.1920928955078125e-07 ;  /* 0x00000002ff167435 */ /* 0x000fe200000001ff */
[----:B------:R-:W-:-:S05]  /*0ee0*/  MOV R9, R21 ;  /* 0x0000001500097202 */ /* 0x000fca0000000f00 */
[----:B------:R-:W-:-:S05]  /*0ef0*/  FADD.FTZ R9, R8, R9 ;  /* 0x0000000908097221 */ /* 0x000fca0000010000 */
[----:B------:R-:W-:-:S07]  /*0f00*/  MOV R23, R9 ;  /* 0x0000000900177202 */ /* 0x000fce0000000f00 */
[----:B------:R-:W-:Y:S05]  /*0f10*/  WARPSYNC.COLLECTIVE R20, `(.L_x_13683) ;  /* 0x0000000014087348 */ /* 0x000fea0003c00000 */
[----:B------:R0:W1:Y:S02]  /*0f20*/  SHFL.BFLY P2, R21, R23, R22, R25 ;  /* 0x0c00001617157389 */ /* 0x0000640000040019 */
[----:B01----:R-:W-:Y:S01]  /*0f30*/  ENDCOLLECTIVE ;  /* 0x000000000000791b */ /* 0x003fe20003800000 */
.L_x_13683:
[----:B------:R-:W-:Y:S01]  /*0f40*/  HFMA2.MMA R22, -RZ, RZ, 0, 2.384185791015625e-07 ;  /* 0x00000004ff167435 */ /* 0x000fe200000001ff */
[----:B------:R-:W-:-:S04]  /*0f50*/  IMAD.MOV.U32 R12, RZ, RZ, R21 ;  /* 0x000000ffff0c7224 */ /* 0x000fc800078e0015 */
[----:B------:R-:W-:-:S05]  /*0f60*/  FADD.FTZ R12, R9, R12 ;  /* 0x0000000c090c7221 */ /* 0x000fca0000010000 */
[----:B------:R-:W-:-:S07]  /*0f70*/  MOV R23, R12 ;  /* 0x0000000c00177202 */ /* 0x000fce0000000f00 */
[----:B------:R-:W-:Y:S05]  /*0f80*/  WARPSYNC.COLLECTIVE R20, `(.L_x_13684) ;  /* 0x0000000014087348 */ /* 0x000fea0003c00000 */
[----:B------:R0:W1:Y:S02]  /*0f90*/  SHFL.BFLY P2, R21, R23, R22, R25 ;  /* 0x0c00001617157389 */ /* 0x0000640000040019 */
[----:B01----:R-:W-:Y:S01]  /*0fa0*/  ENDCOLLECTIVE ;  /* 0x000000000000791b */ /* 0x003fe20003800000 */
.L_x_13684:
[----:B------:R-:W-:Y:S01]  /*0fb0*/  HFMA2.MMA R22, -RZ, RZ, 0, 4.76837158203125e-07 ;  /* 0x00000008ff167435 */ /* 0x000fe200000001ff */
[----:B------:R-:W-:-:S05]  /*0fc0*/  MOV R13, R21 ;  /* 0x00000015000d7202 */ /* 0x000fca0000000f00 */
[----:B------:R-:W-:-:S05]  /*0fd0*/  FADD.FTZ R13, R12, R13 ;  /* 0x0000000d0c0d7221 */ /* 0x000fca0000010000 */
[----:B------:R-:W-:-:S07]  /*0fe0*/  MOV R23, R13 ;  /* 0x0000000d00177202 */ /* 0x000fce0000000f00 */
[----:B------:R-:W-:Y:S05]  /*0ff0*/  WARPSYNC.COLLECTIVE R20, `(.L_x_13685) ;  /* 0x0000000014087348 */ /* 0x000fea0003c00000 */
[----:B------:R0:W1:Y:S02]  /*1000*/  SHFL.BFLY P2, R21, R23, R22, R25 ;  /* 0x0c00001617157389 */ /* 0x0000640000040019 */
[----:B01----:R-:W-:Y:S01]  /*1010*/  ENDCOLLECTIVE ;  /* 0x000000000000791b */ /* 0x003fe20003800000 */
.L_x_13685:
[----:B------:R-:W-:Y:S01]  /*1020*/  HFMA2.MMA R22, -RZ, RZ, 0, 9.5367431640625e-07 ;  /* 0x00000010ff167435 */ /* 0x000fe200000001ff */
[----:B------:R-:W-:-:S05]  /*1030*/  MOV R8, R21 ;  /* 0x0000001500087202 */ /* 0x000fca0000000f00 */
[----:B------:R-:W-:-:S05]  /*1040*/  FADD.FTZ R9, R13, R8 ;  /* 0x000000080d097221 */ /* 0x000fca0000010000 */
[----:B------:R-:W-:-:S07]  /*1050*/  MOV R23, R9 ;  /* 0x0000000900177202 */ /* 0x000fce0000000f00 */
[----:B------:R-:W-:Y:S05]  /*1060*/  WARPSYNC.COLLECTIVE R20, `(.L_x_13686) ;  /* 0x0000000014087348 */ /* 0x000fea0003c00000 */
[----:B------:R0:W1:Y:S02]  /*1070*/  SHFL.BFLY P2, R21, R23, R22, R25 ;  /* 0x0c00001617157389 */ /* 0x0000640000040019 */
[----:B01----:R-:W-:Y:S01]  /*1080*/  ENDCOLLECTIVE ;  /* 0x000000000000791b */ /* 0x003fe20003800000 */
.L_x_13686:
[----:B------:R-:W-:Y:S01]  /*1090*/  HFMA2.MMA R22, -RZ, RZ, 0, 5.9604644775390625e-08 ;  /* 0x00000001ff167435 */ /* 0x000fe200000001ff */
[----:B------:R-:W-:Y:S01]  /*10a0*/  IMAD.MOV.U32 R23, RZ, RZ, R11 ;  /* 0x000000ffff177224 */ /* 0x000fe200078e000b */
[----:B------:R-:W-:-:S09]  /*10b0*/  MOV R8, R21 ;  /* 0x0000001500087202 */ /* 0x000fd20000000f00 */
[----:B------:R-:W-:Y:S05]  /*10c0*/  WARPSYNC.COLLECTIVE R20, `(.L_x_13687) ;  /* 0x0000000014087348 */ /* 0x000fea0003c00000 */
[----:B------:R0:W1:Y:S02]  /*10d0*/  SHFL.BFLY P2, R21, R23, R22, R25 ;  /* 0x0c00001617157389 */ /* 0x0000640000040019 */
[----:B01----:R-:W-:Y:S01]  /*10e0*/  ENDCOLLECTIVE ;  /* 0x000000000000791b */ /* 0x003fe20003800000 */
.L_x_13687:
[----:B------:R-:W-:Y:S01]  /*10f0*/  HFMA2.MMA R22, -RZ, RZ, 0, 1.1920928955078125e-07 ;  /* 0x00000002ff167435 */ /* 0x000fe200000001ff */
[----:B------:R-:W-:-:S05]  /*1100*/  MOV R12, R21 ;  /* 0x00000015000c7202 */ /* 0x000fca0000000f00 */
[----:B------:R-:W-:-:S05]  /*1110*/  FADD.FTZ R14, R11, R12 ;  /* 0x0000000c0b0e7221 */ /* 0x000fca0000010000 */
[----:B------:R-:W-:-:S07]  /*1120*/  MOV R23, R14 ;  /* 0x0000000e00177202 */ /* 0x000fce0000000f00 */
[----:B------:R-:W-:Y:S05]  /*1130*/  WARPSYNC.COLLECTIVE R20, `(.L_x_13688) ;  /* 0x0000000014087348 */ /* 0x000fea0003c00000 */
[----:B------:R0:W1:Y:S02]  /*1140*/  SHFL.BFLY P2, R21, R23, R22, R25 ;  /* 0x0c00001617157389 */ /* 0x0000640000040019 */
[----:B01----:R-:W-:Y:S01]  /*1150*/  ENDCOLLECTIVE ;  /* 0x000000000000791b */ /* 0x003fe20003800000 */
.L_x_13688:
[----:B------:R-:W-:Y:S01]  /*1160*/  HFMA2.MMA R22, -RZ, RZ, 0, 2.384185791015625e-07 ;  /* 0x00000004ff167435 */ /* 0x000fe200000001ff */
[----:B------:R-:W-:-:S05]  /*1170*/  MOV R13, R21 ;  /* 0x00000015000d7202 */ /* 0x000fca0000000f00 */
[----:B------:R-:W-:-:S05]  /*1180*/  FADD.FTZ R15, R14, R13 ;  /* 0x0000000d0e0f7221 */ /* 0x000fca0000010000 */
[----:B------:R-:W-:-:S07]  /*1190*/  MOV R23, R15 ;  /* 0x0000000f00177202 */ /* 0x000fce0000000f00 */
[----:B------:R-:W-:Y:S05]  /*11a0*/  WARPSYNC.COLLECTIVE R20, `(.L_x_13689) ;  /* 0x0000000014087348 */ /* 0x000fea0003c00000 */
[----:B------:R0:W1:Y:S02]  /*11b0*/  SHFL.BFLY P2, R21, R23, R22, R25 ;  /* 0x0c00001617157389 */ /* 0x0000640000040019 */
[----:B01----:R-:W-:Y:S01]  /*11c0*/  ENDCOLLECTIVE ;  /* 0x000000000000791b */ /* 0x003fe20003800000 */
.L_x_13689:
[----:B------:R-:W-:Y:S01]  /*11d0*/  IMAD.MOV.U32 R22, RZ, RZ, 0x8 ;  /* 0x00000008ff167424 */ /* 0x000fe200078e00ff */
[----:B------:R-:W-:-:S05]  /*11e0*/  MOV R16, R21 ;  /* 0x0000001500107202 */ /* 0x000fca0000000f00 */
[----:B------:R-:W-:-:S05]  /*11f0*/  FADD.FTZ R16, R15, R16 ;  /* 0x000000100f107221 */ /* 0x000fca0000010000 */
[----:B------:R-:W-:-:S07]  /*1200*/  MOV R23, R16 ;  /* 0x0000001000177202 */ /* 0x000fce0000000f00 */
[----:B------:R-:W-:Y:S05]  /*1210*/  WARPSYNC.COLLECTIVE R20, `(.L_x_13690) ;  /* 0x0000000014087348 */ /* 0x000fea0003c00000 */
[----:B------:R0:W1:Y:S02]  /*1220*/  SHFL.BFLY P2, R21, R23, R22, R25 ;  /* 0x0c00001617157389 */ /* 0x0000640000040019 */
[----:B01----:R-:W-:Y:S01]  /*1230*/  ENDCOLLECTIVE ;  /* 0x000000000000791b */ /* 0x003fe20003800000 */
.L_x_13690:
[----:B------:R-:W-:Y:S01]  /*1240*/  HFMA2.MMA R22, -RZ, RZ, 0, 9.5367431640625e-07 ;  /* 0x00000010ff167435 */ /* 0x000fe200000001ff */
[----:B------:R-:W-:-:S05]  /*1250*/  MOV R11, R21 ;  /* 0x00000015000b7202 */ /* 0x000fca0000000f00 */
[----:B------:R-:W-:-:S05]  /*1260*/  FADD.FTZ R11, R16, R11 ;  /* 0x0000000b100b7221 */ /* 0x000fca0000010000 */
[----:B------:R-:W-:-:S07]  /*1270*/  MOV R23, R11 ;  /* 0x0000000b00177202 */ /* 0x000fce0000000f00 */
[----:B------:R-:W-:Y:S05]  /*1280*/  WARPSYNC.COLLECTIVE R20, `(.L_x_13691) ;  /* 0x0000000014087348 */ /* 0x000fea0003c00000 */
[----:B------:R0:W1:Y:S02]  /*1290*/  SHFL.BFLY P2, R21, R23, R22, R25 ;  /* 0x0c00001617157389 */ /* 0x0000640000040019 */
[----:B01----:R-:W-:Y:S01]  /*12a0*/  ENDCOLLECTIVE ;  /* 0x000000000000791b */ /* 0x003fe20003800000 */
.L_x_13691:
[----:B------:R-:W-:Y:S01]  /*12b0*/  HFMA2.MMA R22, -RZ, RZ, 0, 5.9604644775390625e-08 ;  /* 0x00000001ff167435 */ /* 0x000fe200000001ff */
[----:B------:R-:W-:Y:S02]  /*12c0*/  MOV R23, R10 ;  /* 0x0000000a00177202 */ /* 0x000fe40000000f00 */
[----:B------:R-:W-:-:S08]  /*12d0*/  MOV R12, R21 ;  /* 0x00000015000c7202 */ /* 0x000fd00000000f00 */
[----:B------:R-:W-:Y:S05]  /*12e0*/  WARPSYNC.COLLECTIVE R20, `(.L_x_13692) ;  /* 0x0000000014087348 */ /* 0x000fea0003c00000 */
[----:B------:R0:W1:Y:S02]  /*12f0*/  SHFL.BFLY P2, R21, R23, R22, R25 ;  /* 0x0c00001617157389 */ /* 0x0000640000040019 */
[----:B01----:R-:W-:Y:S01]  /*1300*/  ENDCOLLECTIVE ;  /* 0x000000000000791b */ /* 0x003fe20003800000 */
.L_x_13692:
[----:B------:R-:W-:Y:S01]  /*1310*/  HFMA2.MMA R22, -RZ, RZ, 0, 1.1920928955078125e-07 ;  /* 0x00000002ff167435 */ /* 0x000fe200000001ff */
[----:B------:R-:W-:-:S05]  /*1320*/  MOV R13, R21 ;  /* 0x00000015000d7202 */ /* 0x000fca0000000f00 */
[----:B------:R-:W-:-:S05]  /*1330*/  FADD.FTZ R17, R10, R13 ;  /* 0x0000000d0a117221 */ /* 0x000fca0000010000 */
[----:B------:R-:W-:-:S07]  /*1340*/  MOV R23, R17 ;  /* 0x0000001100177202 */ /* 0x000fce0000000f00 */
[----:B------:R-:W-:Y:S05]  /*1350*/  WARPSYNC.COLLECTIVE R20, `(.L_x_13693) ;  /* 0x0000000014087348 */ /* 0x000fea0003c00000 */
[----:B------:R0:W1:Y:S02]  /*1360*/  SHFL.BFLY P2, R21, R23, R22, R25 ;  /* 0x0c00001617157389 */ /* 0x0000640000040019 */
[----:B01----:R-:W-:Y:S01]  /*1370*/  ENDCOLLECTIVE ;  /* 0x000000000000791b */ /* 0x003fe20003800000 */
.L_x_13693:
[----:B------:R-:W-:Y:S01]  /*1380*/  HFMA2.MMA R22, -RZ, RZ, 0, 2.384185791015625e-07 ;  /* 0x00000004ff167435 */ /* 0x000fe200000001ff */
[----:B------:R-:W-:-:S04]  /*1390*/  IMAD.MOV.U32 R16, RZ, RZ, R21 ;  /* 0x000000ffff107224 */ /* 0x000fc800078e0015 */
[----:B------:R-:W-:-:S05]  /*13a0*/  FADD.FTZ R18, R17, R16 ;  /* 0x0000001011127221 */ /* 0x000fca0000010000 */
[----:B------:R-:W-:-:S07]  /*13b0*/  MOV R23, R18 ;  /* 0x0000001200177202 */ /* 0x000fce0000000f00 */
[----:B------:R-:W-:Y:S05]  /*13c0*/  WARPSYNC.COLLECTIVE R20, `(.L_x_13694) ;  /* 0x0000000014087348 */ /* 0x000fea0003c00000 */
[----:B------:R0:W1:Y:S02]  /*13d0*/  SHFL.BFLY P2, R21, R23, R22, R25 ;  /* 0x0c00001617157389 */ /* 0x0000640000040019 */
[----:B01----:R-:W-:Y:S01]  /*13e0*/  ENDCOLLECTIVE ;  /* 0x000000000000791b */ /* 0x003fe20003800000 */
.L_x_13694:
[----:B------:R-:W-:Y:S01]  /*13f0*/  HFMA2.MMA R22, -RZ, RZ, 0, 4.76837158203125e-07 ;  /* 0x00000008ff167435 */ /* 0x000fe200000001ff */
[----:B------:R-:W-:-:S05]  /*1400*/  MOV R19, R21 ;  /* 0x0000001500137202 */ /* 0x000fca0000000f00 */
[----:B------:R-:W-:-:S05]  /*1410*/  FADD.FTZ R19, R18, R19 ;  /* 0x0000001312137221 */ /* 0x000fca0000010000 */
[----:B------:R-:W-:-:S07]  /*1420*/  MOV R23, R19 ;  /* 0x0000001300177202 */ /* 0x000fce0000000f00 */
[----:B------:R-:W-:Y:S05]  /*1430*/  WARPSYNC.COLLECTIVE R20, `(.L_x_13695) ;  /* 0x0000000014087348 */ /* 0x000fea0003c00000 */
[----:B------:R0:W1:Y:S02]  /*1440*/  SHFL.BFLY P2, R21, R23, R22, R25 ;  /* 0x0c00001617157389 */ /* 0x0000640000040019 */
[----:B01----:R-:W-:Y:S01]  /*1450*/  ENDCOLLECTIVE ;  /* 0x000000000000791b */ /* 0x003fe20003800000 */
.L_x_13695:
[----:B------:R-:W-:Y:S01]  /*1460*/  HFMA2.MMA R22, -RZ, RZ, 0, 9.5367431640625e-07 ;  /* 0x00000010ff167435 */ /* 0x000fe200000001ff */
[----:B------:R-:W-:-:S05]  /*1470*/  MOV R10, R21 ;  /* 0x00000015000a7202 */ /* 0x000fca0000000f00 */
[----:B------:R-:W-:-:S05]  /*1480*/  FADD.FTZ R10, R19, R10 ;  /* 0x0000000a130a7221 */ /* 0x000fca0000010000 */
[----:B------:R-:W-:-:S07]  /*1490*/  MOV R23, R10 ;  /* 0x0000000a00177202 */ /* 0x000fce0000000f00 */
[----:B------:R-:W-:Y:S05]  /*14a0*/  WARPSYNC.COLLECTIVE R20, `(.L_x_13696) ;  /* 0x0000000014087348 */ /* 0x000fea0003c00000 */
[----:B------:R0:W1:Y:S02]  /*14b0*/  SHFL.BFLY P2, R21, R23, R22, R25 ;  /* 0x0c00001617157389 */ /* 0x0000640000040019 */
[----:B01----:R-:W-:Y:S01]  /*14c0*/  ENDCOLLECTIVE ;  /* 0x000000000000791b */ /* 0x003fe20003800000 */
.L_x_13696:
[----:B------:R-:W-:Y:S01]  /*14d0*/  MOV R15, R21 ;  /* 0x00000015000f7202 */ /* 0x000fe20000000f00 */
[----:B------:R-:W-:Y:S06]  /*14e0*/  BRA `(.L_x_13697) ;  /* 0xfffffff400dc7947 */ /* 0x000fec000383ffff */
.L_x_13698:
        /* <DEDUP_REMOVED lines=9> */
.L_x_14058:


//--------------------- .text._ZN10layer_norm13ln_bwd_kernelINS_13Kernel_traitsIfffffjLj4096ELj1ELj1ELj4ELj16ENS_18Kernel_traits_baseILj4096EfffffjLj128EEEEELb1ELb1ELb1ELb1EEEvNS_9BwdParamsE --------------------------
	.section	.text._ZN10layer_norm13ln_bwd_kernelINS_13Kernel_traitsIfffffjLj4096ELj1ELj1ELj4ELj16ENS_18Kernel_traits_baseILj4096EfffffjLj128EEEEELb1ELb1ELb1ELb1EEEvNS_9BwdParamsE,"ax",@progbits
	.align	128
        .global         _ZN10layer_norm13ln_bwd_kernelINS_13Kernel_traitsIfffffjLj4096ELj1ELj1ELj4ELj16ENS_18Kernel_traits_baseILj4096EfffffjLj128EEEEELb1ELb1ELb1ELb1EEEvNS_9BwdParamsE
        .type           _ZN10layer_norm13ln_bwd_kernelINS_13Kernel_traitsIfffffjLj4096ELj1ELj1ELj4ELj16ENS_18Kernel_traits_baseILj4096EfffffjLj128EEEEELb1ELb1ELb1ELb1EEEvNS_9BwdParamsE,@function
        .size           _ZN10layer_norm13ln_bwd_kernelINS_13Kernel_traitsIfffffjLj4096ELj1ELj1ELj4ELj16ENS_18Kernel_traits_baseILj4096EfffffjLj128EEEEELb1ELb1ELb1ELb1EEEvNS_9BwdParamsE,(.L_x_14059 - _ZN10layer_norm13ln_bwd_kernelINS_13Kernel_traitsIfffffjLj4096ELj1ELj1ELj4ELj16ENS_18Kernel_traits_baseILj4096EfffffjLj128EEEEELb1ELb1ELb1ELb1EEEvNS_9BwdParamsE)
        .other          _ZN10layer_norm13ln_bwd_kernelINS_13Kernel_traitsIfffffjLj4096ELj1ELj1ELj4ELj16ENS_18Kernel_traits_baseILj4096EfffffjLj128EEEEELb1ELb1ELb1ELb1EEEvNS_9BwdParamsE,@"STO_CUDA_ENTRY STV_DEFAULT"
_ZN10layer_norm13ln_bwd_kernelINS_13Kernel_traitsIfffffjLj4096ELj1ELj1ELj4ELj16ENS_18Kernel_traits_baseILj4096EfffffjLj128EEEEELb1ELb1ELb1ELb1EEEvNS_9BwdParamsE:
.text._ZN10layer_norm13ln_bwd_kernelINS_13Kernel_traitsIfffffjLj4096ELj1ELj1ELj4ELj16ENS_18Kernel_traits_baseILj4096EfffffjLj128EEEEELb1ELb1ELb1ELb1EEEvNS_9BwdParamsE:
        /* <DEDUP_REMOVED lines=63> */
.L_x_13699:
        /* <DEDUP_REMOVED lines=64> */
[----:B------:R0:W-:Y:S01]  /*07f0*/  STL.64 [R1+0xc0], R58 ;  /* 0x0000c03a01007387 */ /* 0x0001e20000100a00 */
[----:B-1----:R-:W-:-:S03]  /*0800*/  CS2R R60, SRZ ;  /* 0x00000000003c7805 */ /* 0x002fc6000001ff00 */
[----:B------:R1:W-:Y:S01]  /*0810*/  STL.64 [R1+0xa8], R52 ;  /* 0x0000a83401007387 */ /* 0x0003e20000100a00 */
        /* <DEDUP_REMOVED lines=23> */
[----:B------:R1:W-:Y:S01]  /*0990*/  STL.S16 [R1+0x60], R0 ;  /* 0x0000600001007387 */ /* 0x0003e20000100600 */
[----:B--2---:R-:W-:Y:S02]  /*09a0*/  CS2R R38, SRZ ;  /* 0x0000000000267805 */ /* 0x004fe4000001ff00 */
[----:B---3--:R-:W-:Y:S02]  /*09b0*/  CS2R R32, SRZ ;  /* 0x0000000000207805 */ /* 0x008fe4000001ff00 */
[----:B0-----:R-:W-:-:S07]  /*09c0*/  CS2R R34, SRZ ;  /* 0x0000000000227805 */ /* 0x001fce000001ff00 */
.L_x_13847:
[----:B0-----:R-:W0:Y:S08]  /*09d0*/  LDC.64 R2, c[0x0][0x288] ;  /* 0x0000a200ff027b82 */ /* 0x001e300000000a00 */
[----:B------:R-:W2:Y:S08]  /*09e0*/  LDC.64 R6, c[0x0][0x280] ;  /* 0x0000a000ff067b82 */ /* 0x000eb00000000a00 */
[----:B------:R-:W3:Y:S01]  /*09f0*/  LDC R180, c[0x0][0x218] ;  /* 0x00008600ffb47b82 */ /* 0x000ee20000000800 */
[----:B0-----:R-:W-:-:S07]  /*0a00*/  IMAD.WIDE R2, R243, 0x4, R2 ;  /* 0x00000004f3027825 */ /* 0x001fce00078e0202 */
[----:B------:R-:W0:Y:S01]  /*0a10*/  LDC.64 R4, c[0x0][0x258] ;  /* 0x00009600ff047b82 */ /* 0x000e220000000a00 */
[----:B-1----:R2:W4:Y:S01]  /*0a20*/  LDG.E R0, desc[UR4][R2.64] ;  /* 0x0000000402007981 */ /* 0x002522000c1e1900 */
[----:B------:R-:W1:Y:S06]  /*0a30*/  S2R R181, SR_TID.X ;  /* 0x0000000000b57919 */ /* 0x000e6c0000002100 */
[----:B------:R-:W1:Y:S01]  /*0a40*/  LDC.64 R232, c[0x0][0x2c8] ;  /* 0x0000b200ffe87b82 */ /* 0x000e620000000a00 */
[----:B--2---:R-:W-:-:S05]  /*0a50*/  IMAD.WIDE R2, R243, 0x4, R6 ;  /* 0x00000004f3027825 */ /* 0x004fca00078e0206 */
[----:B-----5:R3:W5:Y:S01]  /*0a60*/  LDG.E R237, desc[UR4][R2.64] ;  /* 0x0000000402ed7981 */ /* 0x020762000c1e1900 */
[----:B------:R-:W-:Y:S01]  /*0a70*/  BSSY B0, `(.L_x_13701) ;  /* 0x00001dc000007945 */ /* 0x000fe20003800000 */
[----:B0-----:R-:W-:-:S04]  /*0a80*/  IMAD.WIDE R4, R243, 0x4, R4 ;  /* 0x00000004f3047825 */ /* 0x001fc800078e0204 */
[----:B---3--:R-:W-:Y:S01]  /*0a90*/  IMAD R2, R243, R180, RZ ;  /* 0x000000b4f3027224 */ /* 0x008fe200078e02ff */
[----:B------:R0:W5:Y:S04]  /*0aa0*/  LDG.E R242, desc[UR4][R4.64] ;  /* 0x0000000404f27981 */ /* 0x000168000c1e1900 */
[----:B------:R-:W-:-:S04]  /*0ab0*/  SHF.R.S32.HI R3, RZ, 0x1f, R2 ;  /* 0x0000001fff037819 */ /* 0x000fc80000011402 */
[----:B------:R-:W-:Y:S02]  /*0ac0*/  LEA.HI R3, R3, R2, RZ, 0x2 ;  /* 0x0000000203037211 */ /* 0x000fe400078f10ff */
[----:B-1----:R-:W-:-:S04]  /*0ad0*/  LOP3.LUT R183, R181, 0x7f, RZ, 0xc0, !PT ;  /* 0x0000007fb5b77812 */ /* 0x002fc800078ec0ff */
[----:B------:R-:W-:-:S04]  /*0ae0*/  LEA.HI.SX32 R236, R3, R183, 0x1e ;  /* 0x000000b703ec7211 */ /* 0x000fc800078ff2ff */
[C---:B------:R-:W-:Y:S02]  /*0af0*/  IADD3 R245, R236.reuse, 0x80, RZ ;  /* 0x00000080ecf57810 */ /* 0x040fe40007ffe0ff */
[C---:B------:R-:W-:Y:S02]  /*0b00*/  IADD3 R247, R236.reuse, 0x100, RZ ;  /* 0x00000100ecf77810 */ /* 0x040fe40007ffe0ff */
[C---:B------:R-:W-:Y:S01]  /*0b10*/  IADD3 R250, R236.reuse, 0x180, RZ ;  /* 0x00000180ecfa7810 */ /* 0x040fe20007ffe0ff */
[----:B------:R-:W-:-:S04]  /*0b20*/  IMAD.WIDE.U32 R226, R236, 0x10, R232 ;  /* 0x00000010ece27825 */ /* 0x000fc800078e00e8 */
[----:B------:R-:W-:-:S04]  /*0b30*/  IMAD.WIDE.U32 R224, R245, 0x10, R232 ;  /* 0x00000010f5e07825 */ /* 0x000fc800078e00e8 */
[----:B0-----:R-:W-:-:S04]  /*0b40*/  IMAD.WIDE.U32 R4, R247, 0x10, R232 ;  /* 0x00000010f7047825 */ /* 0x001fc800078e00e8 */
        /* <DEDUP_REMOVED lines=12> */
[----:B------:R2:W5:Y:S01]  /*0c10*/  @P0 LDG.E.128 R136, desc[UR4][R4.64] ;  /* 0x0000000404880981 */ /* 0x000562000c1e1d00 */
[----:B------:R-:W-:-:S03]  /*0c20*/  MOV R204, RZ ;  /* 0x000000ff00cc7202 */ /* 0x000fc60000000f00 */
[----:B------:R-:W5:Y:S01]  /*0c30*/  @P0 LDG.E.128 R128, desc[UR4][R226.64] ;  /* 0x00000004e2800981 */ /* 0x000f62000c1e1d00 */
[----:B-1----:R-:W-:-:S03]  /*0c40*/  @P0 IADD3 R2, R236, 0x200, RZ ;  /* 0x00000200ec020810 */ /* 0x002fc60007ffe0ff */
[----:B------:R-:W5:Y:S02]  /*0c50*/  @P0 LDG.E.128 R132, desc[UR4][R224.64] ;  /* 0x00000004e0840981 */ /* 0x000f64000c1e1d00 */
[----:B------:R-:W-:Y:S01]  /*0c60*/  @P0 IMAD.WIDE.U32 R2, R2, 0x10, R232 ;  /* 0x0000001002020825 */ /* 0x000fe200078e00e8 */
[----:B------:R-:W-:-:S04]  /*0c70*/  @P3 SHF.R.S32.HI R182, RZ, 0x1f, R0 ;  /* 0x0000001fffb63819 */ /* 0x000fc80000011400 */
[----:B------:R1:W5:Y:S01]  /*0c80*/  @P0 LDG.E.128 R144, desc[UR4][R2.64] ;  /* 0x0000000402900981 */ /* 0x000362000c1e1d00 */
[----:B------:R-:W-:Y:S02]  /*0c90*/  @P3 LEA.HI R0, R182, R0, RZ, 0x2 ;  /* 0x00000000b6003211 */ /* 0x000fe400078f10ff */
[C---:B--2---:R-:W-:Y:S02]  /*0ca0*/  @P0 IADD3 R4, R236.reuse, 0x300, RZ ;  /* 0x00000300ec040810 */ /* 0x044fe40007ffe0ff */
[----:B-1----:R-:W-:Y:S02]  /*0cb0*/  @P0 IADD3 R2, R236, 0x280, RZ ;  /* 0x00000280ec020810 */ /* 0x002fe40007ffe0ff */
[----:B------:R-:W-:-:S03]  /*0cc0*/  @P3 LEA.HI.SX32 R204, R0, R183, 0x1e ;  /* 0x000000b700cc3211 */ /* 0x000fc600078ff2ff */
[----:B------:R-:W-:-:S04]  /*0cd0*/  @P0 IMAD.WIDE.U32 R2, R2, 0x10, R232 ;  /* 0x0000001002020825 */ /* 0x000fc800078e00e8 */
[----:B------:R-:W-:Y:S01]  /*0ce0*/  @P0 IMAD.WIDE.U32 R4, R4, 0x10, R232 ;  /* 0x0000001004040825 */ /* 0x000fe200078e00e8 */
[----:B------:R0:W5:Y:S04]  /*0cf0*/  @P0 LDG.E.128 R148, desc[UR4][R2.64] ;  /* 0x0000000402940981 */ /* 0x000168000c1e1d00 */
[----:B------:R-:W5:Y:S01]  /*0d00*/  @P0 LDG.E.128 R152, desc[UR4][R4.64] ;  /* 0x0000000404980981 */ /* 0x000f62000c1e1d00 */
[----:B0-----:R-:W-:-:S05]  /*0d10*/  IMAD.WIDE.U32 R2, R204, 0x4, R238 ;  /* 0x00000004cc027825 */ /* 0x001fca00078e00ee */
[----:B------:R0:W5:Y:S02]  /*0d20*/  LDG.E R5, desc[UR4][R2.64] ;  /* 0x0000000402057981 */ /* 0x000164000c1e1900 */
[----:B0-----:R-:W-:-:S05]  /*0d30*/  IADD3 R2, R204, 0x100, RZ ;  /* 0x00000100cc027810 */ /* 0x001fca0007ffe0ff */
[----:B------:R-:W-:-:S06]  /*0d40*/  IMAD.WIDE.U32 R2, R2, 0x4, R238 ;  /* 0x0000000402027825 */ /* 0x000fcc00078e00ee */
[----:B------:R0:W5:Y:S02]  /*0d50*/  LDG.E R3, desc[UR4][R2.64] ;  /* 0x0000000402037981 */ /* 0x000164000c1e1900 */
[----:B0-----:R-:W-:-:S05]  /*0d60*/  IADD3 R2, R204, 0x180, RZ ;  /* 0x00000180cc027810 */ /* 0x001fca0007ffe0ff */
[----:B------:R-:W-:-:S05]  /*0d70*/  IMAD.WIDE.U32 R182, R2, 0x4, R238 ;  /* 0x0000000402b67825 */ /* 0x000fca00078e00ee */
[----:B------:R0:W5:Y:S02]  /*0d80*/  LDG.E R2, desc[UR4][R182.64] ;  /* 0x00000004b6027981 */ /* 0x000164000c1e1900 */
[----:B0-----:R-:W-:-:S05]  /*0d90*/  IADD3 R182, R204, 0x280, RZ ;  /* 0x00000280ccb67810 */ /* 0x001fca0007ffe0ff */
[----:B------:R-:W-:-:S05]  /*0da0*/  IMAD.WIDE.U32 R182, R182, 0x4, R238 ;  /* 0x00000004b6b67825 */ /* 0x000fca00078e00ee */
[----:B------:R-:W5:Y:S01]  /*0db0*/  LDG.E R244, desc[UR4][R182.64] ;  /* 0x00000004b6f47981 */ /* 0x000f62000c1e1900 */
[----:B------:R-:W-:Y:S02]  /*0dc0*/  @P0 IADD3 R180, R236, 0x380, RZ ;  /* 0x00000380ecb40810 */ /* 0x000fe40007ffe0ff */
[----:B------:R-:W-:-:S03]  /*0dd0*/  IADD3 R0, R204, 0x80, RZ ;  /* 0x00000080cc007810 */ /* 0x000fc60007ffe0ff */
[----:B------:R-:W-:-:S05]  /*0de0*/  @P0 IMAD.WIDE.U32 R180, R180, 0x10, R232 ;  /* 0x00000010b4b40825 */ /* 0x000fca00078e00e8 */
[----:B------:R0:W5:Y:S02]  /*0df0*/  @P0 LDG.E.128 R156, desc[UR4][R180.64] ;  /* 0x00000004b49c0981 */ /* 0x000164000c1e1d00 */
[----:B0-----:R-:W-:Y:S01]  /*0e00*/  IMAD.WIDE.U32 R180, R0, 0x4, R238 ;  /* 0x0000000400b47825 */ /* 0x001fe200078e00ee */
[----:B------:R-:W-:-:S04]  /*0e10*/  IADD3 R0, R204, 0x200, RZ ;  /* 0x00000200cc007810 */ /* 0x000fc80007ffe0ff */
[----:B------:R0:W5:Y:S02]  /*0e20*/  LDG.E R4, desc[UR4][R180.64] ;  /* 0x00000004b4047981 */ /* 0x000164000c1e1900 */
[----:B0-----:R-:W-:-:S05]  /*0e30*/  IMAD.WIDE.U32 R180, R0, 0x4, R238 ;  /* 0x0000000400b47825 */ /* 0x001fca00078e00ee */
[----:B------:R0:W5:Y:S02]  /*0e40*/  LDG.E R0, desc[UR4][R180.64] ;  /* 0x00000004b4007981 */ /* 0x000164000c1e1900 */
[----:B0-----:R-:W-:-:S05]  /*0e50*/  IADD3 R180, R204, 0x300, RZ ;  /* 0x00000300ccb47810 */ /* 0x001fca0007ffe0ff */
[----:B------:R-:W-:-:S05]  /*0e60*/  IMAD.WIDE.U32 R180, R180, 0x4, R238 ;  /* 0x00000004b4b47825 */ /* 0x000fca00078e00ee */
[----:B------:R0:W5:Y:S02]  /*0e70*/  LDG.E R240, desc[UR4][R180.64] ;  /* 0x00000004b4f07981 */ /* 0x000164000c1e1900 */
[----:B0-----:R-:W-:-:S05]  /*0e80*/  IADD3 R180, R204, 0x380, RZ ;  /* 0x00000380ccb47810 */ /* 0x001fca0007ffe0ff */
[----:B------:R-:W-:Y:S01]  /*0e90*/  IMAD.WIDE.U32 R238, R180, 0x4, R238 ;  /* 0x00000004b4ee7825 */ /* 0x000fe200078e00ee */
[----:B------:R-:W-:Y:S01]  /*0ea0*/  CS2R R180, SRZ ;  /* 0x0000000000b47805 */ /* 0x000fe2000001ff00 */
[----:B------:R-:W-:Y:S06]  /*0eb0*/  BRA `(.L_x_13703) ;  /* 0x00000018005c7947 */ /* 0x000fec0003800000 */
.L_x_13702:
[----:B------:R-:W0:Y:S01]  /*0ec0*/  LDC R246, c[0x0][0x218] ;  /* 0x00008600fff67b82 */ /* 0x000e220000000800 */
[----:B------:R-:W1:Y:S01]  /*0ed0*/  S2R R204, SR_TID.X ;  /* 0x0000000000cc7919 */ /* 0x000e620000002100 */
[----:B------:R-:W-:Y:S06]  /*0ee0*/  STL [R1+0x128], R20 ;  /* 0x0001281401007387 */ /* 0x000fec0000100800 */
[----:B------:R-:W2:Y:S01]  /*0ef0*/  LDC.64 R200, c[0x0][0x238] ;  /* 0x00008e00ffc87b82 */ /* 0x000ea20000000a00 */
[----:B------:R-:W-:Y:S01]  /*0f00*/  IADD3 R0, R0, -0x1, RZ ;  /* 0xffffffff00007810 */ /* 0x000fe20007ffe0ff */
[----:B------:R-:W-:Y:S06]  /*0f10*/  STL [R1+0x124], R19 ;  /* 0x0001241301007387 */ /* 0x000fec0000100800 */
[----:B------:R-:W3:Y:S01]  /*0f20*/  LDC.64 R234, c[0x0][0x2b8] ;  /* 0x0000ae00ffea7b82 */ /* 0x000ee20000000a00 */
[C---:B------:R-:W-:Y:S01]  /*0f30*/  IADD3 R230, R236.reuse, 0x280, RZ ;  /* 0x00000280ece67810 */ /* 0x040fe20007ffe0ff */
[----:B------:R-:W-:Y:S01]  /*0f40*/  STL [R1+0x120], R18 ;  /* 0x0001201201007387 */ /* 0x000fe20000100800 */
[----:B------:R-:W-:-:S02]  /*0f50*/  IADD3 R229, R236, 0x380, RZ ;  /* 0x00000380ece57810 */ /* 0x000fc40007ffe0ff */
[----:B------:R-:W-:Y:S01]  /*0f60*/  IADD3 R231, R236, 0x200, RZ ;  /* 0x00000200ece77810 */ /* 0x000fe20007ffe0ff */
[----:B------:R-:W-:Y:S01]  /*0f70*/  STL [R1+0x11c], R17 ;  /* 0x00011c1101007387 */ /* 0x000fe20000100800 */
[----:B0-----:R-:W-:Y:S01]  /*0f80*/  IMAD R0, R0, R246, RZ ;  /* 0x000000f600007224 */ /* 0x001fe200078e02ff */
[----:B------:R-:W-:Y:S02]  /*0f90*/  IADD3 R228, R236, 0x300, RZ ;  /* 0x00000300ece47810 */ /* 0x000fe40007ffe0ff */
[----:B------:R-:W-:Y:S01]  /*0fa0*/  STL [R1+0x118], R16 ;  /* 0x0001181001007387 */ /* 0x000fe20000100800 */
[----:B-----5:R-:W-:Y:S01]  /*0fb0*/  ISETP.GE.AND P3, PT, R237, 0x1, PT ;  /* 0x00000001ed00780c */ /* 0x020fe20003f66270 */
[----:B------:R-:W0:Y:S01]  /*0fc0*/  LDC.64 R248, c[0x0][0x250] ;  /* 0x00009400fff87b82 */ /* 0x000e220000000a00 */
[----:B------:R-:W-:Y:S01]  /*0fd0*/  SHF.R.S32.HI R198, RZ, 0x1f, R0 ;  /* 0x0000001fffc67819 */ /* 0x000fe20000011400 */
[----:B------:R-:W-:Y:S01]  /*0fe0*/  STL [R1+0x114], R15 ;  /* 0x0001140f01007387 */ /* 0x000fe20000100800 */
[----:B--2---:R-:W-:Y:S01]  /*0ff0*/  IMAD.WIDE.U32 R6, R230, 0x10, R200 ;  /* 0x00000010e6067825 */ /* 0x004fe200078e00c8 */
[----:B-1----:R-:W-:-:S02]  /*1000*/  LOP3.LUT R241, R204, 0x7f, RZ, 0xc0, !PT ;  /* 0x0000007fccf17812 */ /* 0x002fc400078ec0ff */
[----:B------:R-:W-:Y:S01]  /*1010*/  STL [R1+0x110], R14 ;  /* 0x0001100e01007387 */ /* 0x000fe20000100800 */
[----:B------:R-:W-:Y:S01]  /*1020*/  LEA.HI R0, R198, R0, RZ, 0x2 ;  /* 0x00000000c6007211 */ /* 0x000fe200078f10ff */
[--C-:B------:R-:W-:Y:S01]  /*1030*/  IMAD.WIDE.U32 R172, R236, 0x10, R200.reuse ;  /* 0x00000010ecac7825 */ /* 0x100fe200078e00c8 */
[----:B------:R-:W1:Y:S01]  /*1040*/  LDC.U8 R251, c[0x0][0x2a0] ;  /* 0x0000a800fffb7b82 */ /* 0x000e620000000000 */
[----:B------:R2:W4:Y:S01]  /*1050*/  LDG.E.128 R192, desc[UR4][R6.64] ;  /* 0x0000000406c07981 */ /* 0x000522000c1e1d00 */
[----:B------:R-:W-:Y:S01]  /*1060*/  LEA.HI.SX32 R0, R0, R241, 0x1e ;  /* 0x000000f100007211 */ /* 0x000fe200078ff2ff */
[--C-:B------:R-:W-:Y:S02]  /*1070*/  IMAD.WIDE.U32 R176, R245, 0x10, R200.reuse ;  /* 0x00000010f5b07825 */ /* 0x100fe400078e00c8 */
[----:B------:R-:W-:Y:S02]  /*1080*/  STL [R1+0x10c], R13 ;  /* 0x00010c0d01007387 */ /* 0x000fe40000100800 */
[----:B------:R-:W-:-:S02]  /*1090*/  IMAD.WIDE.U32 R180, R247, 0x10, R200 ;  /* 0x00000010f7b47825 */ /* 0x000fc400078e00c8 */
[----:B------:R-:W-:Y:S02]  /*10a0*/  STL [R1+0x108], R12 ;  /* 0x0001080c01007387 */ /* 0x000fe40000100800 */
[--C-:B--2---:R-:W-:Y:S02]  /*10b0*/  IMAD.WIDE.U32 R6, R229, 0x10, R200.reuse ;  /* 0x00000010e5067825 */ /* 0x104fe400078e00c8 */
[----:B------:R-:W-:Y:S02]  /*10c0*/  STL [R1+0x104], R11 ;  /* 0x0001040b01007387 */ /* 0x000fe40000100800 */
[--C-:B------:R-:W-:Y:S02]  /*10d0*/  IMAD.WIDE.U32 R184, R250, 0x10, R200.reuse ;  /* 0x00000010fab87825 */ /* 0x100fe400078e00c8 */
[----:B------:R-:W-:Y:S02]  /*10e0*/  STL [R1+0x100], R10 ;  /* 0x0001000a01007387 */ /* 0x000fe40000100800 */
[----:B------:R-:W-:-:S02]  /*10f0*/  IMAD.WIDE.U32 R188, R231, 0x10, R200 ;  /* 0x00000010e7bc7825 */ /* 0x000fc400078e00c8 */
[----:B------:R-:W-:Y:S02]  /*1100*/  STL [R1+0xfc], R9 ;  /* 0x0000fc0901007387 */ /* 0x000fe40000100800 */
[----:B------:R-:W-:Y:S02]  /*1110*/  IMAD.WIDE.U32 R196, R228, 0x10, R200 ;  /* 0x00000010e4c47825 */ /* 0x000fe400078e00c8 */
[----:B------:R3:W2:Y:S02]  /*1120*/  LDG.E.128 R200, desc[UR4][R6.64] ;  /* 0x0000000406c87981 */ /* 0x0006a4000c1e1d00 */
[----:B0-----:R-:W-:Y:S02]  /*1130*/  IMAD.WIDE R248, R243, 0x4, R248 ;  /* 0x00000004f3f87825 */ /* 0x001fe400078e02f8 */
[----:B------:R0:W-:Y:S04]  /*1140*/  STL [R1+0xf8], R8 ;  /* 0x0000f80801007387 */ /* 0x0001e80000100800 */
[----:B------:R-:W4:Y:S01]  /*1150*/  LDG.E R248, desc[UR4][R248.64] ;  /* 0x00000004f8f87981 */ /* 0x000f22000c1e1900 */
[----:B---3--:R-:W-:-:S03]  /*1160*/  IMAD.WIDE.U32 R6, R0, 0x10, R234 ;  /* 0x0000001000067825 */ /* 0x008fc600078e00ea */
[----:B------:R-:W3:Y:S01]  /*1170*/  LDG.E.128 R172, desc[UR4][R172.64] ;  /* 0x00000004acac7981 */ /* 0x000ee2000c1e1d00 */
[----:B0-----:R-:W0:Y:S03]  /*1180*/  LDC.64 R8, c[0x0][0x240] ;  /* 0x00009000ff087b82 */ /* 0x001e260000000a00 */
[----:B------:R1:W2:Y:S04]  /*1190*/  LDG.E.128 R204, desc[UR4][R6.64] ;  /* 0x0000000406cc7981 */ /* 0x0002a8000c1e1d00 */
[----:B------:R-:W2:Y:S04]  /*11a0*/  LDL R10, [R1+0xec] ;  /* 0x0000ec00010a7983 */ /* 0x000ea80000100800 */
[----:B------:R-:W2:Y:S01]  /*11b0*/  LDG.E.128 R176, desc[UR4][R176.64] ;  /* 0x00000004b0b07981 */ /* 0x000ea2000c1e1d00 */
[----:B-1----:R-:W-:-:S03]  /*11c0*/  IADD3 R6, R0, 0x80, RZ ;  /* 0x0000008000067810 */ /* 0x002fc60007ffe0ff */
[----:B------:R-:W2:Y:S02]  /*11d0*/  LDG.E.128 R180, desc[UR4][R180.64] ;  /* 0x00000004b4b47981 */ /* 0x000ea4000c1e1d00 */
[----:B------:R-:W-:Y:S02]  /*11e0*/  IMAD.WIDE.U32 R6, R6, 0x10, R234 ;  /* 0x0000001006067825 */ /* 0x000fe400078e00ea */
[----:B------:R-:W2:Y:S04]  /*11f0*/  LDG.E.128 R184, desc[UR4][R184.64] ;  /* 0x00000004b8b87981 */ /* 0x000ea8000c1e1d00 */
[----:B------:R1:W2:Y:S04]  /*1200*/  LDG.E.128 R208, desc[UR4][R6.64] ;  /* 0x0000000406d07981 */ /* 0x0002a8000c1e1d00 */
[----:B------:R-:W2:Y:S04]  /*1210*/  LDG.E.128 R188, desc[UR4][R188.64] ;  /* 0x00000004bcbc7981 */ /* 0x000ea8000c1e1d00 */
[----:B------:R-:W2:Y:S01]  /*1220*/  LDG.E.128 R196, desc[UR4][R196.64] ;  /* 0x00000004c4c47981 */ /* 0x000ea2000c1e1d00 */
[----:B-1----:R-:W-:-:S03]  /*1230*/  IADD3 R6, R0, 0x100, RZ ;  /* 0x0000010000067810 */ /* 0x002fc60007ffe0ff */
[----:B------:R-:W2:Y:S02]  /*1240*/  LDL R12, [R1+0xe8] ;  /* 0x0000e800010c7983 */ /* 0x000ea40000100800 */
[----:B------:R-:W-:Y:S02]  /*1250*/  IMAD.WIDE.U32 R6, R6, 0x10, R234 ;  /* 0x0000001006067825 */ /* 0x000fe400078e00ea */
[----:B------:R-:W2:Y:S04]  /*1260*/  LDL R13, [R1+0xd8] ;  /* 0x0000d800010d7983 */ /* 0x000ea80000100800 */
[----:B------:R1:W2:Y:S04]  /*1270*/  LDG.E.128 R212, desc[UR4][R6.64] ;  /* 0x0000000406d47981 */ /* 0x0002a8000c1e1d00 */
[----:B------:R-:W2:Y:S01]  /*1280*/  LDL R11, [R1+0xdc] ;  /* 0x0000dc00010b7983 */ /* 0x000ea20000100800 */
[----:B-1----:R-:W-:-:S05]  /*1290*/  IADD3 R6, R0, 0x180, RZ ;  /* 0x0000018000067810 */ /* 0x002fca0007ffe0ff */
[----:B------:R-:W-:-:S05]  /*12a0*/  IMAD.WIDE.U32 R6, R6, 0x10, R234 ;  /* 0x0000001006067825 */ /* 0x000fca00078e00ea */
[----:B------:R1:W2:Y:S02]  /*12b0*/  LDG.E.128 R216, desc[UR4][R6.64] ;  /* 0x0000000406d87981 */ /* 0x0002a4000c1e1d00 */
[----:B-1----:R-:W-:Y:S02]  /*12c0*/  IADD3 R6, R0, 0x200, RZ ;  /* 0x0000020000067810 */ /* 0x002fe40007ffe0ff */
[----:B------:R-:W-:-:S03]  /*12d0*/  MOV R7, UR18 ;  /* 0x0000001200077c02 */ /* 0x000fc60008000f00 */
[----:B------:R-:W-:Y:S01]  /*12e0*/  IMAD.WIDE.U32 R220, R6, 0x10, R234 ;  /* 0x0000001006dc7825 */ /* 0x000fe200078e00ea */
[----:B------:R-:W-:Y:S02]  /*12f0*/  ISETP.NE.U32.AND P0, PT, R7, RZ, PT ;  /* 0x000000ff0700720c */ /* 0x000fe40003f05070 */
[----:B------:R-:W-:-:S03]  /*1300*/  MOV R6, UR19 ;  /* 0x0000001300067c02 */ /* 0x000fc60008000f00 */
[----:B------:R-:W2:Y:S01]  /*1310*/  LDG.E.128 R220, desc[UR4][R220.64] ;  /* 0x00000004dcdc7981 */ /* 0x000ea2000c1e1d00 */
[----:B------:R-:W-:-:S13]  /*1320*/  ISETP.NE.AND.EX P0, PT, R6, RZ, PT, P0 ;  /* 0x000000ff0600720c */ /* 0x000fda0003f05300 */
[----:B------:R1:W5:Y:S04]  /*1330*/  @P0 LDG.E.128 R140, desc[UR4][R2.64] ;  /* 0x00000004028c0981 */ /* 0x000368000c1e1d00 */
[----:B------:R0:W5:Y:S04]  /*1340*/  @P0 LDG.E.128 R136, desc[UR4][R4.64] ;  /* 0x0000000404880981 */ /* 0x000168000c1e1d00 */
[----:B------:R-:W5:Y:S01]  /*1350*/  @P0 LDG.E.128 R128, desc[UR4][R226.64] ;  /* 0x00000004e2800981 */ /* 0x000f62000c1e1d00 */
[----:B-1----:R-:W-:-:S03]  /*1360*/  @P0 IMAD.WIDE.U32 R2, R231, 0x10, R232 ;  /* 0x00000010e7020825 */ /* 0x002fc600078e00e8 */
[----:B------:R-:W5:Y:S01]  /*1370*/  @P0 LDG.E.128 R132, desc[UR4][R224.64] ;  /* 0x00000004e0840981 */ /* 0x000f62000c1e1d00 */
[----:B0-----:R-:W-:-:S03]  /*1380*/  IADD3 R4, R0, 0x280, RZ ;  /* 0x0000028000047810 */ /* 0x001fc60007ffe0ff */
[----:B------:R0:W5:Y:S02]  /*1390*/  @P0 LDG.E.128 R144, desc[UR4][R2.64] ;  /* 0x0000000402900981 */ /* 0x000164000c1e1d00 */
[----:B------:R-:W-:-:S05]  /*13a0*/  IMAD.WIDE.U32 R4, R4, 0x10, R234 ;  /* 0x0000001004047825 */ /* 0x000fca00078e00ea */
[----:B------:R1:W2:Y:S01]  /*13b0*/  LDG.E.128 R224, desc[UR4][R4.64] ;  /* 0x0000000404e07981 */ /* 0x0002a2000c1e1d00 */
[----:B0-----:R-:W-:-:S05]  /*13c0*/  @P0 IMAD.WIDE.U32 R2, R230, 0x10, R232 ;  /* 0x00000010e6020825 */ /* 0x001fca00078e00e8 */
[----:B------:R0:W5:Y:S01]  /*13d0*/  @P0 LDG.E.128 R148, desc[UR4][R2.64] ;  /* 0x0000000402940981 */ /* 0x000162000c1e1d00 */
[----:B-1----:R-:W-:-:S05]  /*13e0*/  @P0 IMAD.WIDE.U32 R4, R229, 0x10, R232 ;  /* 0x00000010e5040825 */ /* 0x002fca00078e00e8 */
[----:B------:R1:W5:Y:S01]  /*13f0*/  @P0 LDG.E.128 R156, desc[UR4][R4.64] ;  /* 0x00000004049c0981 */ /* 0x000362000c1e1d00 */
[----:B0-----:R-:W-:-:S05]  /*1400*/  @P0 IMAD.WIDE.U32 R2, R228, 0x10, R232 ;  /* 0x00000010e4020825 */ /* 0x001fca00078e00e8 */
[----:B------:R0:W5:Y:S01]  /*1410*/  @P0 LDG.E.128 R152, desc[UR4][R2.64] ;  /* 0x0000000402980981 */ /* 0x000162000c1e1d00 */
[----:B-1----:R-:W-:Y:S02]  /*1420*/  @P3 IADD3 R4, R237, -0x1, RZ ;  /* 0xffffffffed043810 */ /* 0x002fe40007ffe0ff */
[----:B0-----:R-:W-:-:S03]  /*1430*/  IADD3 R2, R0, 0x300, RZ ;  /* 0x0000030000027810 */ /* 0x001fc60007ffe0ff */
[----:B------:R-:W-:Y:S02]  /*1440*/  @P3 IMAD R4, R4, R246, RZ ;  /* 0x000000f604043224 */ /* 0x000fe400078e02ff */
[----:B------:R-:W-:Y:S01]  /*1450*/  IMAD.WIDE.U32 R2, R2, 0x10, R234 ;  /* 0x0000001002027825 */ /* 0x000fe200078e00ea */
[----:B------:R-:W-:-:S04]  /*1460*/  HFMA2.MMA R246, -RZ, RZ, 0, 0 ;  /* 0x00000000fff67435 */ /* 0x000fc800000001ff */
[----:B------:R0:W2:Y:S02]  /*1470*/  LDG.E.128 R228, desc[UR4][R2.64] ;  /* 0x0000000402e47981 */ /* 0x0000a4000c1e1d00 */
[----:B0-----:R-:W-:-:S04]  /*1480*/  @P3 SHF.R.S32.HI R2, RZ, 0x1f, R4 ;  /* 0x0000001fff023819 */ /* 0x001fc80000011404 */
[----:B------:R-:W-:-:S04]  /*1490*/  @P3 LEA.HI R2, R2, R4, RZ, 0x2 ;  /* 0x0000000402023211 */ /* 0x000fc800078f10ff */
[----:B------:R-:W-:Y:S02]  /*14a0*/  @P3 LEA.HI.SX32 R246, R2, R241, 0x1e ;  /* 0x000000f102f63211 */ /* 0x000fe400078ff2ff */
[----:B------:R-:W-:-:S03]  /*14b0*/  IADD3 R2, R0, 0x380, RZ ;  /* 0x0000038000027810 */ /* 0x000fc60007ffe0ff */
[C---:B------:R-:W-:Y:S01]  /*14c0*/  IMAD.WIDE.U32 R4, R246.reuse, 0x4, R8 ;  /* 0x00000004f6047825 */ /* 0x040fe200078e0008 */
[----:B------:R-:W-:-:S03]  /*14d0*/  IADD3 R0, R246, 0x100, RZ ;  /* 0x00000100f6007810 */ /* 0x000fc60007ffe0ff */
[----:B------:R-:W-:Y:S02]  /*14e0*/  IMAD.WIDE.U32 R2, R2, 0x10, R234 ;  /* 0x0000001002027825 */ /* 0x000fe400078e00ea */
[----:B------:R0:W5:Y:S04]  /*14f0*/  LDG.E R5, desc[UR4][R4.64] ;  /* 0x0000000404057981 */ /* 0x000168000c1e1900 */
[----:B------:R1:W2:Y:S01]  /*1500*/  LDG.E.128 R232, desc[UR4][R2.64] ;  /* 0x0000000402e87981 */ /* 0x0002a2000c1e1d00 */
[----:B0-----:R-:W-:Y:S01]  /*1510*/  IADD3 R4, R246, 0x80, RZ ;  /* 0x00000080f6047810 */ /* 0x001fe20007ffe0ff */
[----:B-1----:R-:W-:Y:S01]  /*1520*/  IMAD.WIDE.U32 R2, R0, 0x4, R8 ;  /* 0x0000000400027825 */ /* 0x002fe200078e0008 */
[----:B------:R-:W-:-:S03]  /*1530*/  IADD3 R0, R246, 0x200, RZ ;  /* 0x00000200f6007810 */ /* 0x000fc60007ffe0ff */
[--C-:B------:R-:W-:Y:S02]  /*1540*/  IMAD.WIDE.U32 R238, R4, 0x4, R8.reuse ;  /* 0x0000000404ee7825 */ /* 0x100fe400078e0008 */
[----:B------:R-:W5:Y:S04]  /*1550*/  LDG.E R3, desc[UR4][R2.64] ;  /* 0x0000000402037981 */ /* 0x000f68000c1e1900 */
[----:B------:R0:W5:Y:S02]  /*1560*/  LDG.E R4, desc[UR4][R238.64] ;  /* 0x00000004ee047981 */ /* 0x000164000c1e1900 */
[----:B0-----:R-:W-:Y:S01]  /*1570*/  IMAD.WIDE.U32 R238, R0, 0x4, R8 ;  /* 0x0000000400ee7825 */ /* 0x001fe200078e0008 */
[----:B------:R-:W-:-:S04]  /*1580*/  IADD3 R2, R246, 0x180, RZ ;  /* 0x00000180f6027810 */ /* 0x000fc80007ffe0ff */
[----:B------:R0:W5:Y:S01]  /*1590*/  LDG.E R0, desc[UR4][R238.64] ;  /* 0x00000004ee007981 */ /* 0x000162000c1e1900 */
[----:B------:R-:W-:-:S05]  /*15a0*/  IMAD.WIDE.U32 R240, R2, 0x4, R8 ;  /* 0x0000000402f07825 */ /* 0x000fca00078e0008 */
[----:B------:R1:W5:Y:S01]  /*15b0*/  LDG.E R2, desc[UR4][R240.64] ;  /* 0x00000004f0027981 */ /* 0x000362000c1e1900 */
[----:B0-----:R-:W-:-:S05]  /*15c0*/  IADD3 R238, R246, 0x280, RZ ;  /* 0x00000280f6ee7810 */ /* 0x001fca0007ffe0ff */
[----:B------:R-:W-:Y:S01]  /*15d0*/  IMAD.WIDE.U32 R238, R238, 0x4, R8 ;  /* 0x00000004eeee7825 */ /* 0x000fe200078e0008 */
[----:B-1----:R-:W-:-:S04]  /*15e0*/  IADD3 R240, R246, 0x300, RZ ;  /* 0x00000300f6f07810 */ /* 0x002fc80007ffe0ff */
[----:B------:R0:W5:Y:S01]  /*15f0*/  LDG.E R244, desc[UR4][R238.64] ;  /* 0x00000004eef47981 */ /* 0x000162000c1e1900 */
[----:B------:R-:W-:Y:S01]  /*1600*/  IMAD.WIDE.U32 R240, R240, 0x4, R8 ;  /* 0x00000004f0f07825 */ /* 0x000fe200078e0008 */
[----:B------:R-:W-:-:S05]  /*1610*/  ISETP.NE.AND P0, PT, R251, RZ, PT ;  /* 0x000000fffb00720c */ /* 0x000fca0003f05270 */
[----:B------:R4:W5:Y:S01]  /*1620*/  LDG.E R240, desc[UR4][R240.64] ;  /* 0x00000004f0f07981 */ /* 0x000962000c1e1900 */
[----:B0-----:R-:W-:-:S03]  /*1630*/  IADD3 R238, R246, 0x380, RZ ;  /* 0x00000380f6ee7810 */ /* 0x001fc60007ffe0ff */
[----:B------:R-:W2:Y:S02]  /*1640*/  LDL R246, [R1+0xe4] ;  /* 0x0000e40001f67983 */ /* 0x000ea40000100800 */
[----:B------:R-:W-:Y:S02]  /*1650*/  IMAD.WIDE.U32 R238, R238, 0x4, R8 ;  /* 0x00000004eeee7825 */ /* 0x000fe400078e0008 */
[----:B------:R-:W2:Y:S04]  /*1660*/  LDL R9, [R1+0xf0] ;  /* 0x0000f00001097983 */ /* 0x000ea80000100800 */
[----:B------:R-:W2:Y:S01]  /*1670*/  LDL R8, [R1+0xf4] ;  /* 0x0000f40001087983 */ /* 0x000ea20000100800 */
[----:B----4-:R-:W-:-:S03]  /*1680*/  FSEL R241, R248, RZ, !P0 ;  /* 0x000000fff8f17208 */ /* 0x010fc60004000000 */
[----:B------:R-:W4:Y:S02]  /*1690*/  LDL R248, [R1+0xe0] ;  /* 0x0000e00001f87983 */ /* 0x000f240000100800 */
[C---:B---3--:R-:W-:Y:S01]  /*16a0*/  FADD.FTZ R172, -R241.reuse, R172 ;  /* 0x000000acf1ac7221 */ /* 0x048fe20000010100 */
[C---:B------:R-:W-:Y:S01]  /*16b0*/  FADD.FTZ R173, -R241.reuse, R173 ;  /* 0x000000adf1ad7221 */ /* 0x040fe20000010100 */
[C---:B------:R-:W-:Y:S01]  /*16c0*/  FADD.FTZ R174, -R241.reuse, R174 ;  /* 0x000000aef1ae7221 */ /* 0x040fe20000010100 */
[C---:B------:R-:W-:Y:S01]  /*16d0*/  FADD.FTZ R175, -R241.reuse, R175 ;  /* 0x000000aff1af7221 */ /* 0x040fe20000010100 */
[C---:B------:R-:W-:Y:S01]  /*16e0*/  FMUL.FTZ R20, R242.reuse, R172 ;  /* 0x000000acf2147220 */ /* 0x040fe20000410000 */
[C---:B------:R-:W-:Y:S01]  /*16f0*/  FMUL.FTZ R18, R242.reuse, R173 ;  /* 0x000000adf2127220 */ /* 0x040fe20000410000 */
[C---:B------:R-:W-:Y:S01]  /*1700*/  FMUL.FTZ R16, R242.reuse, R174 ;  /* 0x000000aef2107220 */ /* 0x040fe20000410000 */
[----:B------:R-:W-:Y:S01]  /*1710*/  FMUL.FTZ R14, R242, R175 ;  /* 0x000000aff20e7220 */ /* 0x000fe20000410000 */
[----:B--2---:R-:W-:Y:S01]  /*1720*/  FMUL.FTZ R19, R10, R205 ;  /* 0x000000cd0a137220 */ /* 0x004fe20000410000 */
[----:B------:R0:W-:Y:S01]  /*1730*/  STL [R1+0x4], R20 ;  /* 0x0000041401007387 */ /* 0x0001e20000100800 */
[----:B------:R-:W-:-:S03]  /*1740*/  FADD.FTZ R192, -R241, R192 ;  /* 0x000000c0f1c07221 */ /* 0x000fc60000010100 */
[----:B------:R-:W-:Y:S01]  /*1750*/  STL [R1+0x38], R18 ;  /* 0x0000381201007387 */ /* 0x000fe20000100800 */
[C---:B------:R-:W-:Y:S01]  /*1760*/  FADD.FTZ R176, -R241.reuse, R176 ;  /* 0x000000b0f1b07221 */ /* 0x040fe20000010100 */
[C---:B------:R-:W-:Y:S02]  /*1770*/  FADD.FTZ R177, -R241.reuse, R177 ;  /* 0x000000b1f1b17221 */ /* 0x040fe40000010100 */
[----:B------:R-:W-:Y:S01]  /*1780*/  STL [R1+0x30], R16 ;  /* 0x0000301001007387 */ /* 0x000fe20000100800 */
[C---:B------:R-:W-:Y:S01]  /*1790*/  FADD.FTZ R178, -R241.reuse, R178 ;  /* 0x000000b2f1b27221 */ /* 0x040fe20000010100 */
[C---:B------:R-:W-:Y:S01]  /*17a0*/  FADD.FTZ R179, -R241.reuse, R179 ;  /* 0x000000b3f1b37221 */ /* 0x040fe20000010100 */
[C---:B------:R-:W-:Y:S01]  /*17b0*/  FADD.FTZ R180, -R241.reuse, R180 ;  /* 0x000000b4f1b47221 */ /* 0x040fe20000010100 */
[----:B------:R-:W-:Y:S01]  /*17c0*/  STL [R1+0x2c], R14 ;  /* 0x00002c0e01007387 */ /* 0x000fe20000100800 */
        /* <DEDUP_REMOVED lines=22> */
[----:B------:R1:W-:Y:S01]  /*1930*/  STL [R1+0x4c], R19 ;  /* 0x00004c1301007387 */ /* 0x0003e20000100800 */
[----:B------:R-:W-:Y:S01]  /*1940*/  FFMA.FTZ R34, R206, R16, R34 ;  /* 0x00000010ce227223 */ /* 0x000fe20000010022 */
[----:B------:R-:W-:-:S02]  /*1950*/  FADD.FTZ R66, R66, R206 ;  /* 0x000000ce42427221 */ /* 0x000fc40000010000 */
[----:B------:R-:W2:Y:S01]  /*1960*/  LDL R241, [R1+0xc8] ;  /* 0x0000c80001f17983 */ /* 0x000ea20000100800 */
[----:B------:R-:W-:Y:S01]  /*1970*/  FMUL.FTZ R252, R12, R204 ;  /* 0x000000cc0cfc7220 */ /* 0x000fe20000410000 */
[----:B------:R-:W-:Y:S01]  /*1980*/  FMUL.FTZ R12, R242, R176 ;  /* 0x000000b0f20c7220 */ /* 0x000fe20000410000 */
[----:B------:R-:W-:Y:S01]  /*1990*/  FFMA.FTZ R32, R204, R20, R32 ;  /* 0x00000014cc207223 */ /* 0x000fe20000010020 */
[----:B------:R-:W-:Y:S01]  /*19a0*/  FADD.FTZ R64, R64, R204 ;  /* 0x000000cc40407221 */ /* 0x000fe20000010000 */
[----:B------:R-:W-:Y:S01]  /*19b0*/  FFMA.FTZ R33, R205, R18, R33 ;  /* 0x00000012cd217223 */ /* 0x000fe20000010021 */
[----:B------:R-:W-:Y:S01]  /*19c0*/  FADD.FTZ R65, R65, R205 ;  /* 0x000000cd41417221 */ /* 0x000fe20000010000 */
[----:B------:R-:W-:Y:S01]  /*19d0*/  FMUL.FTZ R10, R242, R177 ;  /* 0x000000b1f20a7220 */ /* 0x000fe20000410000 */
[----:B------:R-:W3:Y:S01]  /*19e0*/  LDL R205, [R1+0xd0] ;  /* 0x0000d00001cd7983 */ /* 0x000ee20000100800 */
[----:B------:R-:W-:-:S03]  /*19f0*/  FMUL.FTZ R13, R13, R208 ;  /* 0x000000d00d0d7220 */ /* 0x000fc60000410000 */
[----:B------:R-:W3:Y:S01]  /*1a00*/  LDL R204, [R1+0xd4] ;  /* 0x0000d40001cc7983 */ /* 0x000ee20000100800 */
[----:B------:R-:W-:Y:S01]  /*1a10*/  FMUL.FTZ R11, R11, R209 ;  /* 0x000000d10b0b7220 */ /* 0x000fe20000410000 */
[----:B------:R-:W-:Y:S02]  /*1a20*/  FMUL.FTZ R17, R9, R206 ;  /* 0x000000ce09117220 */ /* 0x000fe40000410000 */
[----:B------:R-:W3:Y:S01]  /*1a30*/  LDL R206, [R1+0xcc] ;  /* 0x0000cc0001ce7983 */ /* 0x000ee20000100800 */
[----:B------:R-:W-:Y:S01]  /*1a40*/  FMUL.FTZ R15, R8, R207 ;  /* 0x000000cf080f7220 */ /* 0x000fe20000410000 */
[C---:B------:R-:W-:Y:S02]  /*1a50*/  FMUL.FTZ R9, R242.reuse, R178 ;  /* 0x000000b2f2097220 */ /* 0x040fe40000410000 */
[----:B------:R1:W-:Y:S01]  /*1a60*/  STL [R1+0x48], R17 ;  /* 0x0000481101007387 */ /* 0x0003e20000100800 */
[----:B------:R-:W-:-:S03]  /*1a70*/  FMUL.FTZ R8, R242, R179 ;  /* 0x000000b3f2087220 */ /* 0x000fc60000410000 */
[----:B------:R1:W-:Y:S04]  /*1a80*/  STL [R1+0x44], R15 ;  /* 0x0000440f01007387 */ /* 0x0003e80000100800 */
[----:B------:R-:W-:Y:S04]  /*1a90*/  STL [R1+0x1c], R12 ;  /* 0x00001c0c01007387 */ /* 0x000fe80000100800 */
[----:B------:R-:W-:Y:S04]  /*1aa0*/  STL [R1+0x18], R10 ;  /* 0x0000180a01007387 */ /* 0x000fe80000100800 */
[----:B------:R-:W-:Y:S04]  /*1ab0*/  STL [R1+0x14], R9 ;  /* 0x0000140901007387 */ /* 0x000fe80000100800 */
[----:B------:R-:W-:Y:S04]  /*1ac0*/  STL [R1+0x10], R8 ;  /* 0x0000100801007387 */ /* 0x000fe80000100800 */
[----:B------:R1:W-:Y:S04]  /*1ad0*/  STL [R1+0x40], R13 ;  /* 0x0000400d01007387 */ /* 0x0003e80000100800 */
[----:B------:R1:W-:Y:S04]  /*1ae0*/  STL [R1+0x3c], R11 ;  /* 0x00003c0b01007387 */ /* 0x0003e80000100800 */
[----:B------:R-:W3:Y:S01]  /*1af0*/  LDL R175, [R1+0xb8] ;  /* 0x0000b80001af7983 */ /* 0x000ee20000100800 */
[----:B------:R-:W-:Y:S01]  /*1b00*/  FFMA.FTZ R37, R209, R10, R37 ;  /* 0x0000000ad1257223 */ /* 0x000fe20000010025 */
[----:B------:R-:W-:Y:S01]  /*1b10*/  FADD.FTZ R69, R69, R209 ;  /* 0x000000d145457221 */ /* 0x000fe20000010000 */
[----:B----4-:R-:W-:Y:S01]  /*1b20*/  FMUL.FTZ R179, R248, R210 ;  /* 0x000000d2f8b37220 */ /* 0x010fe20000410000 */
[----:B------:R-:W-:Y:S01]  /*1b30*/  FFMA.FTZ R36, R208, R12, R36 ;  /* 0x0000000cd0247223 */ /* 0x000fe20000010024 */
[----:B------:R-:W-:Y:S01]  /*1b40*/  FADD.FTZ R68, R68, R208 ;  /* 0x000000d044447221 */ /* 0x000fe20000010000 */
[----:B------:R-:W-:Y:S01]  /*1b50*/  FMUL.FTZ R209, R246, R211 ;  /* 0x000000d3f6d17220 */ /* 0x000fe20000410000 */
[----:B------:R-:W-:Y:S01]  /*1b60*/  FFMA.FTZ R35, R207, R14, R35 ;  /* 0x0000000ecf237223 */ /* 0x000fe20000010023 */
[----:B------:R-:W-:Y:S01]  /*1b70*/  FADD.FTZ R67, R67, R207 ;  /* 0x000000cf43437221 */ /* 0x000fe20000010000 */
[----:B------:R-:W4:Y:S04]  /*1b80*/  LDL R174, [R1+0xbc] ;  /* 0x0000bc0001ae7983 */ /* 0x000f280000100800 */
[----:B------:R-:W4:Y:S04]  /*1b90*/  LDL R173, [R1+0xc0] ;  /* 0x0000c00001ad7983 */ /* 0x000f280000100800 */
[----:B------:R-:W4:Y:S04]  /*1ba0*/  LDL R172, [R1+0xc4] ;  /* 0x0000c40001ac7983 */ /* 0x000f280000100800 */
[----:B------:R4:W-:Y:S04]  /*1bb0*/  STL [R1+0x34], R179 ;  /* 0x000034b301007387 */ /* 0x0009e80000100800 */
[----:B------:R-:W-:Y:S01]  /*1bc0*/  STL [R1+0x28], R209 ;  /* 0x000028d101007387 */ /* 0x000fe20000100800 */
[----:B--2---:R-:W-:-:S05]  /*1bd0*/  FMUL.FTZ R208, R241, R212 ;  /* 0x000000d4f1d07220 */ /* 0x004fca0000410000 */
[----:B------:R-:W-:Y:S01]  /*1be0*/  STL [R1+0x24], R208 ;  /* 0x000024d001007387 */ /* 0x000fe20000100800 */
[C---:B------:R-:W-:Y:S01]  /*1bf0*/  FMUL.FTZ R248, R242.reuse, R182 ;  /* 0x000000b6f2f87220 */ /* 0x040fe20000410000 */
[----:B------:R-:W-:Y:S01]  /*1c00*/  FMUL.FTZ R249, R242, R181 ;  /* 0x000000b5f2f97220 */ /* 0x000fe20000410000 */
[----:B---3--:R-:W-:-:S05]  /*1c10*/  FMUL.FTZ R207, R206, R213 ;  /* 0x000000d5cecf7220 */ /* 0x008fca0000410000 */
[----:B------:R-:W-:Y:S04]  /*1c20*/  STL [R1+0x20], R207 ;  /* 0x000020cf01007387 */ /* 0x000fe80000100800 */
[----:B------:R-:W2:Y:S01]  /*1c30*/  LDL R178, [R1+0xac] ;  /* 0x0000ac0001b27983 */ /* 0x000ea20000100800 */
[----:B------:R-:W-:Y:S01]  /*1c40*/  FMUL.FTZ R206, R205, R214 ;  /* 0x000000d6cdce7220 */ /* 0x000fe20000410000 */
[----:B------:R-:W-:Y:S02]  /*1c50*/  FMUL.FTZ R205, R204, R215 ;  /* 0x000000d7cccd7220 */ /* 0x000fe40000410000 */
[----:B------:R-:W3:Y:S04]  /*1c60*/  LDL R182, [R1+0xa8] ;  /* 0x0000a80001b67983 */ /* 0x000ee80000100800 */
[----:B------:R-:W-:Y:S04]  /*1c70*/  STL [R1+0xc], R206 ;  /* 0x00000cce01007387 */ /* 0x000fe80000100800 */
[----:B------:R3:W-:Y:S01]  /*1c80*/  STL [R1+0x8], R205 ;  /* 0x000008cd01007387 */ /* 0x0007e20000100800 */
[----:B------:R-:W-:-:S05]  /*1c90*/  FMUL.FTZ R204, R175, R216 ;  /* 0x000000d8afcc7220 */ /* 0x000fca0000410000 */
[----:B------:R3:W-:Y:S04]  /*1ca0*/  STL [R1], R204 ;  /* 0x000000cc01007387 */ /* 0x0007e80000100800 */
[----:B------:R-:W4:Y:S01]  /*1cb0*/  LDL R181, [R1+0xb0] ;  /* 0x0000b00001b57983 */ /* 0x000f220000100800 */
[----:B------:R-:W-:Y:S01]  /*1cc0*/  FADD.FTZ R176, RZ, R252 ;  /* 0x000000fcffb07221 */ /* 0x000fe20000010000 */
[----:B------:R-:W-:Y:S01]  /*1cd0*/  FFMA.FTZ R177, R20, R252, RZ ;  /* 0x000000fc14b17223 */ /* 0x000fe200000100ff */
[----:B------:R-:W-:Y:S01]  /*1ce0*/  FMUL.FTZ R251, R242, R180 ;  /* 0x000000b4f2fb7220 */ /* 0x000fe20000410000 */
[----:B------:R-:W-:Y:S01]  /*1cf0*/  FADD.FTZ R72, R72, R212 ;  /* 0x000000d448487221 */ /* 0x000fe20000010000 */
[----:B------:R-:W-:Y:S01]  /*1d00*/  FADD.FTZ R176, R176, R19 ;  /* 0x00000013b0b07221 */ /* 0x000fe20000010000 */
[----:B------:R-:W-:Y:S01]  /*1d10*/  FFMA.FTZ R177, R18, R19, R177 ;  /* 0x0000001312b17223 */ /* 0x000fe200000100b1 */
[----:B0-----:R0:W5:Y:S02]  /*1d20*/  LDL.LU R20, [R1+0x128] ;  /* 0x0001280001147983 */ /* 0x0011640000300800 */
[----:B------:R-:W-:Y:S01]  /*1d30*/  FADD.FTZ R176, R176, R17 ;  /* 0x00000011b0b07221 */ /* 0x000fe20000010000 */
[----:B------:R-:W-:Y:S01]  /*1d40*/  FFMA.FTZ R177, R16, R17, R177 ;  /* 0x0000001110b17223 */ /* 0x000fe200000100b1 */
[----:B------:R-:W-:Y:S01]  /*1d50*/  FFMA.FTZ R40, R212, R251, R40 ;  /* 0x000000fbd4287223 */ /* 0x000fe20000010028 */
[----:B-1----:R0:W5:Y:S01]  /*1d60*/  LDL.LU R19, [R1+0x124] ;  /* 0x0001240001137983 */ /* 0x0021620000300800 */
[----:B------:R-:W-:-:S03]  /*1d70*/  FADD.FTZ R176, R176, R15 ;  /* 0x0000000fb0b07221 */ /* 0x000fc60000010000 */
[----:B------:R0:W5:Y:S04]  /*1d80*/  LDL.LU R18, [R1+0x120] ;  /* 0x0001200001127983 */ /* 0x0001680000300800 */
[----:B------:R-:W3:Y:S04]  /*1d90*/  LDL R180, [R1+0xb4] ;  /* 0x0000b40001b47983 */ /* 0x000ee80000100800 */
[----:B------:R0:W5:Y:S01]  /*1da0*/  LDL.LU R17, [R1+0x11c] ;  /* 0x00011c0001117983 */ /* 0x0001620000300800 */
[----:B------:R-:W-:-:S03]  /*1db0*/  FMUL.FTZ R246, R242, R183 ;  /* 0x000000b7f2f67220 */ /* 0x000fc60000410000 */
[----:B------:R0:W5:Y:S01]  /*1dc0*/  LDL.LU R16, [R1+0x118] ;  /* 0x0001180001107983 */ /* 0x0001620000300800 */
[----:B------:R-:W-:Y:S01]  /*1dd0*/  FMUL.FTZ R241, R242, R184 ;  /* 0x000000b8f2f17220 */ /* 0x000fe20000410000 */
[----:B------:R-:W-:Y:S01]  /*1de0*/  FFMA.FTZ R38, R210, R9, R38 ;  /* 0x00000009d2267223 */ /* 0x000fe20000010026 */
[----:B------:R-:W-:Y:S01]  /*1df0*/  FFMA.FTZ R39, R211, R8, R39 ;  /* 0x00000008d3277223 */ /* 0x000fe20000010027 */
[----:B------:R-:W-:Y:S01]  /*1e00*/  FADD.FTZ R71, R71, R211 ;  /* 0x000000d347477221 */ /* 0x000fe20000010000 */
[----:B------:R-:W-:Y:S01]  /*1e10*/  FFMA.FTZ R43, R215, R246, R43 ;  /* 0x000000f6d72b7223 */ /* 0x000fe2000001002b */
[----:B------:R-:W-:Y:S01]  /*1e20*/  FADD.FTZ R75, R75, R215 ;  /* 0x000000d74b4b7221 */ /* 0x000fe20000010000 */
[----:B------:R-:W-:Y:S01]  /*1e30*/  FMUL.FTZ R215, R242, R185 ;  /* 0x000000b9f2d77220 */ /* 0x000fe20000410000 */
[----:B--2---:R-:W-:Y:S01]  /*1e40*/  FMUL.FTZ R212, R178, R221 ;  /* 0x000000ddb2d47220 */ /* 0x004fe20000410000 */
[----:B------:R-:W-:Y:S01]  /*1e50*/  FFMA.FTZ R178, R14, R15, R177 ;  /* 0x0000000f0eb27223 */ /* 0x000fe200000100b1 */
[----:B------:R-:W-:Y:S01]  /*1e60*/  FADD.FTZ R177, R176, R13 ;  /* 0x0000000db0b17221 */ /* 0x000fe20000010000 */
[----:B------:R0:W5:Y:S02]  /*1e70*/  LDL.LU R15, [R1+0x114] ;  /* 0x00011400010f7983 */ /* 0x0001640000300800 */
[----:B------:R-:W-:-:S02]  /*1e80*/  FFMA.FTZ R176, R12, R13, R178 ;  /* 0x0000000d0cb07223 */ /* 0x000fc400000100b2 */
[----:B------:R0:W5:Y:S02]  /*1e90*/  LDL.LU R14, [R1+0x110] ;  /* 0x00011000010e7983 */ /* 0x0001640000300800 */
[----:B------:R-:W-:Y:S01]  /*1ea0*/  FFMA.FTZ R176, R10, R11, R176 ;  /* 0x0000000b0ab07223 */ /* 0x000fe200000100b0 */
[----:B------:R-:W-:Y:S01]  /*1eb0*/  FADD.FTZ R177, R177, R11 ;  /* 0x0000000bb1b17221 */ /* 0x000fe20000010000 */
[----:B------:R0:W5:Y:S02]  /*1ec0*/  LDL.LU R13, [R1+0x10c] ;  /* 0x00010c00010d7983 */ /* 0x0001640000300800 */
[----:B------:R-:W-:Y:S02]  /*1ed0*/  FFMA.FTZ R176, R9, R179, R176 ;  /* 0x000000b309b07223 */ /* 0x000fe400000100b0 */
[----:B------:R0:W5:Y:S04]  /*1ee0*/  LDL.LU R12, [R1+0x108] ;  /* 0x00010800010c7983 */ /* 0x0001680000300800 */
[----:B------:R0:W5:Y:S04]  /*1ef0*/  LDL.LU R11, [R1+0x104] ;  /* 0x00010400010b7983 */ /* 0x0001680000300800 */
[----:B------:R0:W5:Y:S04]  /*1f00*/  LDL.LU R10, [R1+0x100] ;  /* 0x00010000010a7983 */ /* 0x0001680000300800 */
[----:B------:R-:W2:Y:S04]  /*1f10*/  LDL R184, [R1+0x88] ;  /* 0x0000880001b87983 */ /* 0x000ea80000100800 */
[----:B------:R0:W5:Y:S04]  /*1f20*/  LDL.LU R9, [R1+0xfc] ;  /* 0x0000fc0001097983 */ /* 0x0001680000300800 */
[----:B------:R-:W2:Y:S01]  /*1f30*/  LDL R185, [R1+0x8c] ;  /* 0x00008c0001b97983 */ /* 0x000ea20000100800 */
[----:B----4-:R-:W-:Y:S01]  /*1f40*/  FMUL.FTZ R211, R181, R222 ;  /* 0x000000deb5d37220 */ /* 0x010fe20000410000 */
[----:B------:R-:W-:-:S02]  /*1f50*/  FFMA.FTZ R181, R8, R209, R176 ;  /* 0x000000d108b57223 */ /* 0x000fc400000100b0 */
[----:B------:R0:W5:Y:S04]  /*1f60*/  LDL.LU R8, [R1+0xf8] ;  /* 0x0000f80001087983 */ /* 0x0001680000300800 */
[----:B------:R-:W4:Y:S01]  /*1f70*/  LDL R183, [R1+0x94] ;  /* 0x0000940001b77983 */ /* 0x000f220000100800 */
[----:B------:R-:W-:Y:S01]  /*1f80*/  FMUL.FTZ R175, R242, R191 ;  /* 0x000000bff2af7220 */ /* 0x000fe20000410000 */
[----:B------:R-:W-:Y:S01]  /*1f90*/  FFMA.FTZ R42, R214, R248, R42 ;  /* 0x000000f8d62a7223 */ /* 0x000fe2000001002a */
[----:B------:R-:W-:Y:S01]  /*1fa0*/  FADD.FTZ R74, R74, R214 ;  /* 0x000000d64a4a7221 */ /* 0x000fe20000010000 */
[----:B------:R-:W-:Y:S02]  /*1fb0*/  FMUL.FTZ R214, R242, R186 ;  /* 0x000000baf2d67220 */ /* 0x000fe40000410000 */
[----:B------:R-:W2:Y:S01]  /*1fc0*/  LDL R186, [R1+0x90] ;  /* 0x0000900001ba7983 */ /* 0x000ea20000100800 */
[----:B------:R-:W-:Y:S01]  /*1fd0*/  FADD.FTZ R177, R177, R179 ;  /* 0x000000b3b1b17221 */ /* 0x000fe20000010000 */
[----:B------:R-:W-:Y:S01]  /*1fe0*/  FADD.FTZ R70, R70, R210 ;  /* 0x000000d246467221 */ /* 0x000fe20000010000 */
[----:B------:R-:W-:Y:S01]  /*1ff0*/  FMUL.FTZ R179, R242, R192 ;  /* 0x000000c0f2b37220 */ /* 0x000fe20000410000 */
[----:B------:R-:W-:Y:S01]  /*2000*/  FFMA.FTZ R44, R216, R241, R44 ;  /* 0x000000f1d82c7223 */ /* 0x000fe2000001002c */
[----:B------:R-:W2:Y:S01]  /*2010*/  LDL R192, [R1+0x78] ;  /* 0x0000780001c07983 */ /* 0x000ea20000100800 */
[----:B---3--:R-:W-:Y:S01]  /*2020*/  FMUL.FTZ R210, R180, R223 ;  /* 0x000000dfb4d27220 */ /* 0x008fe20000410000 */
[----:B------:R-:W-:Y:S01]  /*2030*/  FADD.FTZ R180, R177, R209 ;  /* 0x000000d1b1b47221 */ /* 0x000fe20000010000 */
[----:B------:R-:W-:Y:S01]  /*2040*/  FADD.FTZ R76, R76, R216 ;  /* 0x000000d84c4c7221 */ /* 0x000fe20000010000 */
[----:B------:R-:W-:Y:S01]  /*2050*/  FMUL.FTZ R216, R182, R220 ;  /* 0x000000dcb6d87220 */ /* 0x000fe20000410000 */
[----:B------:R-:W-:Y:S01]  /*2060*/  FMUL.FTZ R178, R242, R193 ;  /* 0x000000c1f2b27220 */ /* 0x000fe20000410000 */
[----:B------:R-:W-:Y:S01]  /*2070*/  FADD.FTZ R180, R180, R208 ;  /* 0x000000d0b4b47221 */ /* 0x000fe20000010000 */
[----:B------:R-:W-:Y:S01]  /*2080*/  FFMA.FTZ R182, R251, R208, R181 ;  /* 0x000000d0fbb67223 */ /* 0x000fe200000100b5 */
[----:B------:R-:W3:Y:S01]  /*2090*/  LDL R193, [R1+0x7c] ;  /* 0x00007c0001c17983 */ /* 0x000ee20000100800 */
[----:B----4-:R-:W-:-:S03]  /*20a0*/  FMUL.FTZ R191, R183, R227 ;  /* 0x000000e3b7bf7220 */ /* 0x010fc60000410000 */
[----:B------:R-:W4:Y:S01]  /*20b0*/  LDL R183, [R1+0x84] ;  /* 0x0000840001b77983 */ /* 0x000f220000100800 */
[----:B------:R-:W-:Y:S01]  /*20c0*/  FADD.FTZ R181, R180, R207 ;  /* 0x000000cfb4b57221 */ /* 0x000fe20000010000 */
[----:B------:R-:W-:Y:S01]  /*20d0*/  FMUL.FTZ R177, R242, R194 ;  /* 0x000000c2f2b17220 */ /* 0x000fe20000410000 */
[----:B------:R-:W-:Y:S01]  /*20e0*/  FFMA.FTZ R180, R249, R207, R182 ;  /* 0x000000cff9b47223 */ /* 0x000fe200000100b6 */
[----:B------:R-:W3:Y:S01]  /*20f0*/  LDL R194, [R1+0x80] ;  /* 0x0000800001c27983 */ /* 0x000ee20000100800 */
[----:B------:R-:W-:Y:S02]  /*2100*/  FADD.FTZ R181, R181, R206 ;  /* 0x000000ceb5b57221 */ /* 0x000fe40000010000 */
[----:B------:R-:W-:Y:S01]  /*2110*/  FFMA.FTZ R180, R248, R206, R180 ;  /* 0x000000cef8b47223 */ /* 0x000fe200000100b4 */
[----:B------:R-:W3:Y:S01]  /*2120*/  LDL R182, [R1+0x6c] ;  /* 0x00006c0001b67983 */ /* 0x000ee20000100800 */
[----:B------:R-:W-:Y:S02]  /*2130*/  FADD.FTZ R181, R181, R205 ;  /* 0x000000cdb5b57221 */ /* 0x000fe40000010000 */
[----:B------:R-:W-:-:S02]  /*2140*/  FFMA.FTZ R180, R246, R205, R180 ;  /* 0x000000cdf6b47223 */ /* 0x000fc400000100b4 */
[----:B------:R-:W3:Y:S01]  /*2150*/  LDL R205, [R1+0x68] ;  /* 0x0000680001cd7983 */ /* 0x000ee20000100800 */
[----:B------:R-:W-:Y:S01]  /*2160*/  FADD.FTZ R181, R181, R204 ;  /* 0x000000ccb5b57221 */ /* 0x000fe20000010000 */
[----:B------:R-:W-:Y:S01]  /*2170*/  FFMA.FTZ R180, R241, R204, R180 ;  /* 0x000000ccf1b47223 */ /* 0x000fe200000100b4 */
[----:B------:R-:W-:Y:S01]  /*2180*/  FFMA.FTZ R41, R213, R249, R41 ;  /* 0x000000f9d5297223 */ /* 0x000fe20000010029 */
[----:B------:R-:W-:Y:S01]  /*2190*/  FADD.FTZ R73, R73, R213 ;  /* 0x000000d549497221 */ /* 0x000fe20000010000 */
[----:B------:R-:W3:Y:S01]  /*21a0*/  LDL R204, [R1+0x70] ;  /* 0x0000700001cc7983 */ /* 0x000ee20000100800 */
        /* <DEDUP_REMOVED lines=24> */
[----:B----4-:R-:W-:-:S02]  /*2330*/  FMUL.FTZ R199, R183, R231 ;  /* 0x000000e7b7c77220 */ /* 0x010fc40000410000 */
[----:B------:R-:W4:Y:S01]  /*2340*/  LDL R183, [R1+0x74] ;  /* 0x0000740001b77983 */ /* 0x000f220000100800 */
[----:B------:R-:W-:Y:S01]  /*2350*/  FADD.FTZ R181, R181, R211 ;  /* 0x000000d3b5b57221 */ /* 0x000fe20000010000 */
[----:B------:R-:W-:Y:S01]  /*2360*/  FFMA.FTZ R180, R174, R211, R180 ;  /* 0x000000d3aeb47223 */ /* 0x000fe200000100b4 */
[----:B--2---:R-:W-:Y:S02]  /*2370*/  FMUL.FTZ R184, R184, R224 ;  /* 0x000000e0b8b87220 */ /* 0x004fe40000410000 */
        /* <DEDUP_REMOVED lines=15> */
[----:B---3--:R-:W-:Y:S01]  /*2470*/  FMUL.FTZ R193, R193, R229 ;  /* 0x000000e5c1c17220 */ /* 0x008fe20000410000 */
        /* <DEDUP_REMOVED lines=9> */
[C---:B------:R-:W-:Y:S01]  /*2510*/  FMUL.FTZ R198, R242.reuse, R200 ;  /* 0x000000c8f2c67220 */ /* 0x040fe20000410000 */
[----:B------:R-:W-:Y:S01]  /*2520*/  FMUL.FTZ R197, R242, R201 ;  /* 0x000000c9f2c57220 */ /* 0x000fe20000410000 */
        /* <DEDUP_REMOVED lines=45> */
[----:B----4-:R-:W-:-:S04]  /*2800*/  FMUL.FTZ R203, R183, R235 ;  /* 0x000000ebb7cb7220 */ /* 0x010fc80000410000 */
[----:B------:R-:W-:Y:S01]  /*2810*/  FADD.FTZ R181, R180, R203 ;  /* 0x000000cbb4b57221 */ /* 0x000fe20000010000 */
[----:B0-----:R-:W-:-:S07]  /*2820*/  FFMA.FTZ R180, R195, R203, R182 ;  /* 0x000000cbc3b47223 */ /* 0x001fce00000100b6 */
.L_x_13703:
[----:B------:R-:W-:Y:S05]  /*2830*/  BSYNC B0 ;  /* 0x0000000000007941 */ /* 0x000fea0003800000 */
.L_x_13701:
[----:B------:R-:W2:Y:S04]  /*2840*/  LDL.LU R182, [R1+0x60] ;  /* 0x0000600001b67983 */ /* 0x000ea80000300800 */
[----:B------:R0:W5:Y:S01]  /*2850*/  LDG.E R204, desc[UR4][R238.64] ;  /* 0x00000004eecc7981 */ /* 0x000162000c1e1900 */
[----:B------:R-:W1:Y:S01]  /*2860*/  S2R R221, SR_TID.X ;  /* 0x0000000000dd7919 */ /* 0x000e620000002100 */
[----:B------:R-:W-:Y:S01]  /*2870*/  UMOV UR6, 0xffffffff ;  /* 0xffffffff00067882 */ /* 0x000fe20000000000 */
[----:B-1----:R-:W-:Y:S02]  /*2880*/  SHF.R.U32.HI R220, RZ, 0x5, R221 ;  /* 0x00000005ffdc7819 */ /* 0x002fe400000116dd */
[----:B------:R-:W-:Y:S02]  /*2890*/  LOP3.LUT P0, RZ, R221, 0x1f, RZ, 0xc0, !PT ;  /* 0x0000001fddff7812 */ /* 0x000fe4000780c0ff */
[----:B--2---:R-:W-:-:S02]  /*28a0*/  LOP3.LUT P4, RZ, R182, 0xff, RZ, 0xc0, !PT ;  /* 0x000000ffb6ff7812 */ /* 0x004fc4000788c0ff */
[----:B------:R-:W-:-:S11]  /*28b0*/  LOP3.LUT R182, R220, 0x7fffffc, RZ, 0xc0, !PT ;  /* 0x07fffffcdcb67812 */ /* 0x000fd600078ec0ff */
[----:B------:R-:W-:Y:S01]  /*28c0*/  @!P4 IADD3 R182, R182, 0x4, RZ ;  /* 0x00000004b6b6c810 */ /* 0x000fe20007ffe0ff */
        /* <DEDUP_REMOVED lines=19> */
.L_x_13858:
[----:B------:R-:W3:Y:S01]  /*2a00*/  S2R R205, SR_CgaCtaId ;  /* 0x0000000000cd7919 */ /* 0x000ee20000008800 */
[----:B-1----:R-:W-:Y:S01]  /*2a10*/  FADD.FTZ R180, R207, R180 ;  /* 0x000000b4cfb47221 */ /* 0x002fe20000010000 */
[----:B------:R-:W1:Y:S01]  /*2a20*/  LDC R206, c[0x0][0x218] ;  /* 0x00008600ffce7b82 */ /* 0x000e620000000800 */
[----:B------:R-:W-:Y:S01]  /*2a30*/  @!P0 LOP3.LUT R183, R220, 0x3, RZ, 0xc0, !PT ;  /* 0x00000003dcb78812 */ /* 0x000fe200078ec0ff */
[----:B--2---:R-:W-:Y:S01]  /*2a40*/  FADD.FTZ R181, R209, R181 ;  /* 0x000000b5d1b57221 */ /* 0x004fe20000010000 */
[----:B0-----:R-:W-:Y:S01]  /*2a50*/  MOV R207, 0x400 ;  /* 0x0000040000cf7802 */ /* 0x001fe20000000f00 */
[----:B------:R-:W-:Y:S05]  /*2a60*/  WARPSYNC.ALL ;  /* 0x0000000000007948 */ /* 0x000fea0003800000 */
[----:B------:R-:W-:-:S02]  /*2a70*/  @!P0 IADD3 R183, R182, R183, RZ ;  /* 0x000000b7b6b78210 */ /* 0x000fc40007ffe0ff */
[----:B---3--:R-:W-:Y:S01]  /*2a80*/  LEA R207, R205, R207, 0x18 ;  /* 0x000000cfcdcf7211 */ /* 0x008fe200078ec0ff */
[----:B------:R-:W-:-:S03]  /*2a90*/  HFMA2.MMA R205, -RZ, RZ, 0, 0 ;  /* 0x00000000ffcd7435 */ /* 0x000fc600000001ff */
[-C--:B------:R-:W-:Y:S02]  /*2aa0*/  @!P0 LEA R183, R183, R207.reuse, 0x3 ;  /* 0x000000cfb7b78211 */ /* 0x080fe400078e18ff */
[----:B------:R-:W-:-:S03]  /*2ab0*/  LEA R207, R182, R207, 0x3 ;  /* 0x000000cfb6cf7211 */ /* 0x000fc600078e18ff */
[----:B------:R0:W-:Y:S02]  /*2ac0*/  @!P0 STS.64 [R183+0x4000], R180 ;  /* 0x004000b4b7008388 */ /* 0x0001e40000000a00 */
[----:B0-----:R-:W-:-:S05]  /*2ad0*/  @P3 IADD3 R180, R237, -0x1, RZ ;  /* 0xffffffffedb43810 */ /* 0x001fca0007ffe0ff */
[----:B-1----:R-:W-:Y:S01]  /*2ae0*/  @P3 IMAD R180, R180, R206, RZ ;  /* 0x000000ceb4b43224 */ /* 0x002fe200078e02ff */
        /* <DEDUP_REMOVED lines=25> */
[C---:B------:R-:W-:Y:S01]  /*2c80*/  @!P2 ISETP.NE.AND.EX P5, PT, R6.reuse, RZ, PT, P5 ;  /* 0x000000ff0600a20c */ /* 0x040fe20003fa5350 */
[----:B------:R-:W-:Y:S01]  /*2c90*/  FMUL.FTZ R209, R183, UR10 ;  /* 0x0000000ab7d17c20 */ /* 0x000fe20008410000 */
[C---:B------:R-:W-:Y:S02]  /*2ca0*/  @!P2 ISETP.NE.AND.EX P0, PT, R6.reuse, RZ, PT, P0 ;  /* 0x000000ff0600a20c */ /* 0x040fe40003f05300 */
[C---:B------:R-:W-:Y:S01]  /*2cb0*/  @!P2 ISETP.NE.AND.EX P6, PT, R6.reuse, RZ, PT, P6 ;  /* 0x000000ff0600a20c */ /* 0x040fe20003fc5360 */
[----:B0-----:R-:W-:Y:S01]  /*2cc0*/  @P3 IMAD.WIDE.U32 R180, R205, 0x10, R180 ;  /* 0x00000010cdb43825 */ /* 0x001fe200078e00b4 */
[----:B------:R-:W-:-:S04]  /*2cd0*/  @!P2 ISETP.NE.AND.EX P1, PT, R6, RZ, PT, P1 ;  /* 0x000000ff0600a20c */ /* 0x000fc80003f25310 */
[----:B------:R0:W5:Y:S02]  /*2ce0*/  @P3 LDG.E.128 R160, desc[UR4][R180.64] ;  /* 0x00000004b4a03981 */ /* 0x000164000c1e1d00 */
[----:B0----5:R-:W-:Y:S01]  /*2cf0*/  @!P2 FSEL R180, R128, RZ, P5 ;  /* 0x000000ff80b4a208 */ /* 0x021fe20002800000 */
[----:B------:R-:W-:Y:S06]  /*2d00*/  @!P2 BRA `(.L_x_13706) ;  /* 0x00000000001ca947 */ /* 0x000fec0003800000 */
[----:B------:R-:W2:Y:S01]  /*2d10*/  LDL R221, [R1+0x4] ;  /* 0x0000040001dd7983 */ /* 0x000ea20000100800 */
[----:B------:R-:W-:-:S04]  /*2d20*/  ISETP.NE.U32.AND P5, PT, R7, RZ, PT ;  /* 0x000000ff0700720c */ /* 0x000fc80003fa5070 */
[----:B------:R-:W-:Y:S01]  /*2d30*/  ISETP.NE.AND.EX P5, PT, R6, RZ, PT, P5 ;  /* 0x000000ff0600720c */ /* 0x000fe20003fa5350 */
[----:B--2---:R-:W-:-:S04]  /*2d40*/  FFMA.FTZ R180, R221, R209, R208 ;  /* 0x000000d1ddb47223 */ /* 0x004fc800000100d0 */
[----:B------:R-:W-:-:S04]  /*2d50*/  FADD.FTZ R180, R252, -R180 ;  /* 0x800000b4fcb47221 */ /* 0x000fc80000010000 */
[----:B------:R-:W-:-:S04]  /*2d60*/  FMUL.FTZ R180, R242, R180 ;  /* 0x000000b4f2b47220 */ /* 0x000fc80000410000 */
[----:B------:R-:W-:-:S07]  /*2d70*/  @P5 FADD.FTZ R180, R128, R180 ;  /* 0x000000b480b45221 */ /* 0x000fce0000010000 */
.L_x_13706:
[----:B------:R-:W-:Y:S05]  /*2d80*/  BSYNC B0 ;  /* 0x0000000000007941 */ /* 0x000fea0003800000 */
.L_x_13705:
        /* <DEDUP_REMOVED lines=11> */
.L_x_13708:
[----:B------:R-:W-:Y:S05]  /*2e40*/  BSYNC B0 ;  /* 0x0000000000007941 */ /* 0x000fea0003800000 */
.L_x_13707:
[----:B------:R-:W-:Y:S01]  /*2e50*/  BSSY B0, `(.L_x_13709) ;  /* 0x000000b000007945 */ /* 0x000fe20003800000 */
[----:B------:R-:W-:-:S03]  /*2e60*/  @!P2 FSEL R181, R129, RZ, P0 ;  /* 0x000000ff81b5a208 */ /* 0x000fc60000000000 */
[----:B------:R-:W-:Y:S05]  /*2e70*/  @!P2 BRA `(.L_x_13710) ;  /* 0x000000000020a947 */ /* 0x000fea0003800000 */
[----:B------:R-:W2:Y:S04]  /*2e80*/  LDL R183, [R1+0x38] ;  /* 0x0000380001b77983 */ /* 0x000ea80000100800 */
[----:B------:R-:W3:Y:S01]  /*2e90*/  LDL R182, [R1+0x4c] ;  /* 0x00004c0001b67983 */ /* 0x000ee20000100800 */
[----:B------:R-:W-:-:S04]  /*2ea0*/  ISETP.NE.U32.AND P0, PT, R7, RZ, PT ;  /* 0x000000ff0700720c */ /* 0x000fc80003f05070 */
[----:B------:R-:W-:Y:S01]  /*2eb0*/  ISETP.NE.AND.EX P0, PT, R6, RZ, PT, P0 ;  /* 0x000000ff0600720c */ /* 0x000fe20003f05300 */
[----:B--2---:R-:W-:-:S04]  /*2ec0*/  FFMA.FTZ R181, R183, R209, R208 ;  /* 0x000000d1b7b57223 */ /* 0x004fc800000100d0 */
[----:B---3--:R-:W-:-:S04]  /*2ed0*/  FADD.FTZ R181, R182, -R181 ;  /* 0x800000b5b6b57221 */ /* 0x008fc80000010000 */
[----:B------:R-:W-:-:S04]  /*2ee0*/  FMUL.FTZ R181, R242, R181 ;  /* 0x000000b5f2b57220 */ /* 0x000fc80000410000 */
[----:B------:R-:W-:-:S07]  /*2ef0*/  @P0 FADD.FTZ R181, R129, R181 ;  /* 0x000000b581b50221 */ /* 0x000fce0000010000 */
.L_x_13710:
[----:B------:R-:W-:Y:S05]  /*2f00*/  BSYNC B0 ;  /* 0x0000000000007941 */ /* 0x000fea0003800000 */
.L_x_13709:
        /* <DEDUP_REMOVED lines=11> */
.L_x_13712:
[----:B------:R-:W-:Y:S05]  /*2fc0*/  BSYNC B0 ;  /* 0x0000000000007941 */ /* 0x000fea0003800000 */
.L_x_13711:
        /* <DEDUP_REMOVED lines=11> */
.L_x_13714:
[----:B------:R-:W-:Y:S05]  /*3080*/  BSYNC B0 ;  /* 0x0000000000007941 */ /* 0x000fea0003800000 */
.L_x_13713:
        /* <DEDUP_REMOVED lines=11> */
.L_x_13716:
[----:B------:R-:W-:Y:S05]  /*3140*/  BSYNC B0 ;  /* 0x0000000000007941 */ /* 0x000fea0003800000 */
.L_x_13715:
        /* <DEDUP_REMOVED lines=11> */
.L_x_13718:
[----:B------:R-:W-:Y:S05]  /*3200*/  BSYNC B0 ;  /* 0x0000000000007941 */ /* 0x000fea0003800000 */
.L_x_13717:
[----:B------:R-:W-:Y:S04]  /*3210*/  BSSY B0, `(.L_x_13719) ;  /* 0x000000b000007945 */ /* 0x000fe80003800000 */
[----:B------:R-:W-:Y:S05]  /*3220*/  @!P3 BRA `(.L_x_13720) ;  /* 0x000000000024b947 */ /* 0x000fea0003800000 */
[----:B------:R-:W2:Y:S01]  /*3230*/  LDL R206, [R1+0xa4] ;  /* 0x0000a40001ce7983 */ /* 0x000ea20000100800 */
[----:B------:R-:W-:Y:S01]  /*3240*/  LOP3.LUT P0, RZ, R5, 0xff000000, RZ, 0xc0, !PT ;  /* 0xff00000005ff7812 */ /* 0x000fe2000780c0ff */
[----:B------:R-:W-:-:S04]  /*3250*/  FMUL.FTZ R5, R183, UR13 ;  /* 0x0000000db7057c20 */ /* 0x000fc80008410000 */
[----:B------:R-:W-:-:S04]  /*3260*/  FMUL.FTZ R5, R5, UR12 ;  /* 0x0000000c05057c20 */ /* 0x000fc80008410000 */
[----:B------:R-:W-:-:S05]  /*3270*/  FMUL.FTZ R167, R163, R5 ;  /* 0x00000005a3a77220 */ /* 0x000fca0000410000 */
[----:B------:R-:W-:-:S05]  /*3280*/  FSEL R167, R167, RZ, P0 ;  /* 0x000000ffa7a77208 */ /* 0x000fca0000000000 */
[----:B------:R-:W-:Y:S01]  /*3290*/  FADD.FTZ R127, R127, R167 ;  /* 0x000000a77f7f7221 */ /* 0x000fe20000010000 */
[----:B--2---:R-:W-:-:S05]  /*32a0*/  FMUL.FTZ R5, R206, R5 ;  /* 0x00000005ce057220 */ /* 0x004fca0000410000 */
[----:B------:R-:W-:-:S07]  /*32b0*/  SEL R167, R5, RZ, P0 ;  /* 0x000000ff05a77207 */ /* 0x000fce0000000000 */
.L_x_13720:
[----:B------:R-:W-:Y:S05]  /*32c0*/  BSYNC B0 ;  /* 0x0000000000007941 */ /* 0x000fea0003800000 */
.L_x_13719:
        /* <DEDUP_REMOVED lines=23> */
.L_x_13722:
[----:B------:R-:W-:Y:S05]  /*3440*/  BSYNC B0 ;  /* 0x0000000000007941 */ /* 0x000fea0003800000 */
.L_x_13721:
[----:B------:R-:W-:Y:S01]  /*3450*/  BSSY B0, `(.L_x_13723) ;  /* 0x000000b000007945 */ /* 0x000fe20003800000 */
[----:B0-----:R-:W-:-:S03]  /*3460*/  @!P2 FSEL R180, R132, RZ, P5 ;  /* 0x000000ff84b4a208 */ /* 0x001fc60002800000 */
        /* <DEDUP_REMOVED lines=9> */
.L_x_13724:
[----:B------:R-:W-:Y:S05]  /*3500*/  BSYNC B0 ;  /* 0x0000000000007941 */ /* 0x000fea0003800000 */
.L_x_13723:
        /* <DEDUP_REMOVED lines=9> */
[----:B--2---:R-:W-:-:S05]  /*35a0*/  FMUL.FTZ R5, R181, R5 ;  /* 0x00000005b5057220 */ /* 0x004fca0000410000 */
[----:B------:R-:W-:-:S07]  /*35b0*/  SEL R164, R5, RZ, P5 ;  /* 0x000000ff05a47207 */ /* 0x000fce0002800000 */
.L_x_13726:
[----:B------:R-:W-:Y:S05]  /*35c0*/  BSYNC B0 ;  /* 0x0000000000007941 */ /* 0x000fea0003800000 */
.L_x_13725:
[----:B------:R-:W-:Y:S01]  /*35d0*/  @!P2 ISETP.NE.AND.EX P6, PT, R6, RZ, PT, P6 ;  /* 0x000000ff0600a20c */ /* 0x000fe20003fc5360 */
[----:B------:R-:W-:Y:S01]  /*35e0*/  BSSY B0, `(.L_x_13727) ;  /* 0x000000c000007945 */ /* 0x000fe20003800000 */
[----:B------:R-:W-:Y:S02]  /*35f0*/  @!P2 ISETP.NE.U32.AND P5, PT, R7, RZ, PT ;  /* 0x000000ff0700a20c */ /* 0x000fe40003fa5070 */
[----:B------:R-:W-:Y:S01]  /*3600*/  @!P2 FSEL R181, R133, RZ, P6 ;  /* 0x000000ff85b5a208 */ /* 0x000fe20003000000 */
[----:B------:R-:W-:Y:S10]  /*3610*/  @!P2 BRA `(.L_x_13728) ;  /* 0x000000000020a947 */ /* 0x000ff40003800000 */
        /* <DEDUP_REMOVED lines=8> */
.L_x_13728:
[----:B------:R-:W-:Y:S05]  /*36a0*/  BSYNC B0 ;  /* 0x0000000000007941 */ /* 0x000fea0003800000 */
.L_x_13727:
        /* <DEDUP_REMOVED lines=11> */
.L_x_13730:
[----:B------:R-:W-:Y:S05]  /*3760*/  BSYNC B0 ;  /* 0x0000000000007941 */ /* 0x000fea0003800000 */
.L_x_13729:
[----:B------:R-:W-:Y:S01]  /*3770*/  @!P2 ISETP.NE.U32.AND P6, PT, R7, RZ, PT ;  /* 0x000000ff0700a20c */ /* 0x000fe20003fc5070 */
[----:B------:R-:W-:Y:S01]  /*3780*/  BSSY B0, `(.L_x_13731) ;  /* 0x000000d000007945 */ /* 0x000fe20003800000 */
[C---:B------:R-:W-:Y:S02]  /*3790*/  @!P2 ISETP.NE.AND.EX P5, PT, R6.reuse, RZ, PT, P5 ;  /* 0x000000ff0600a20c */ /* 0x040fe40003fa5350 */
[----:B------:R-:W-:-:S04]  /*37a0*/  @!P2 ISETP.NE.AND.EX P6, PT, R6, RZ, PT, P6 ;  /* 0x000000ff0600a20c */ /* 0x000fc80003fc5360 */
[----:B------:R-:W-:Y:S01]  /*37b0*/  @!P2 FSEL R182, R134, RZ, P6 ;  /* 0x000000ff86b6a208 */ /* 0x000fe20003000000 */
[----:B------:R-:W-:Y:S08]  /*37c0*/  @!P2 BRA `(.L_x_13732) ;  /* 0x000000000020a947 */ /* 0x000ff00003800000 */
        /* <DEDUP_REMOVED lines=8> */
.L_x_13732:
[----:B------:R-:W-:Y:S05]  /*3850*/  BSYNC B0 ;  /* 0x0000000000007941 */ /* 0x000fea0003800000 */
.L_x_13731:
        /* <DEDUP_REMOVED lines=11> */
.L_x_13734:
[----:B------:R-:W-:Y:S05]  /*3910*/  BSYNC B0 ;  /* 0x0000000000007941 */ /* 0x000fea0003800000 */
.L_x_13733:
        /* <DEDUP_REMOVED lines=11> */
.L_x_13736:
[----:B------:R-:W-:Y:S05]  /*39d0*/  BSYNC B0 ;  /* 0x0000000000007941 */ /* 0x000fea0003800000 */
.L_x_13735:
        /* <DEDUP_REMOVED lines=9> */
[----:B--2---:R-:W-:-:S05]  /*3a70*/  FMUL.FTZ R4, R206, R4 ;  /* 0x00000004ce047220 */ /* 0x004fca0000410000 */
[----:B------:R-:W-:-:S07]  /*3a80*/  SEL R167, R4, RZ, P5 ;  /* 0x000000ff04a77207 */ /* 0x000fce0002800000 */
.L_x_13738:
[----:B------:R-:W-:Y:S05]  /*3a90*/  BSYNC B0 ;  /* 0x0000000000007941 */ /* 0x000fea0003800000 */
.L_x_13737:
        /* <DEDUP_REMOVED lines=17> */
[----:B0-----:R-:W0:Y:S02]  /*3bb0*/  LDC.64 R4, c[0x0][0x220] ;  /* 0x00008800ff047b82 */ /* 0x001e240000000a00 */
[----:B0-----:R-:W-:-:S05]  /*3bc0*/  IMAD.WIDE.U32 R4, R206, 0x10, R4 ;  /* 0x00000010ce047825 */ /* 0x001fca00078e0004 */
[----:B-----5:R1:W5:Y:S02]  /*3bd0*/  LDG.E.128 R160, desc[UR4][R4.64] ;  /* 0x0000000404a07981 */ /* 0x020364000c1e1d00 */
.L_x_13740:
[----:B------:R-:W-:Y:S05]  /*3be0*/  BSYNC B0 ;  /* 0x0000000000007941 */ /* 0x000fea0003800000 */
.L_x_13739:
[----:B------:R-:W-:Y:S01]  /*3bf0*/  BSSY B0, `(.L_x_13741) ;  /* 0x000000a000007945 */ /* 0x000fe20003800000 */
[----:B------:R-:W-:-:S03]  /*3c00*/  @!P2 FSEL R180, R136, RZ, P5 ;  /* 0x000000ff88b4a208 */ /* 0x000fc60002800000 */
[----:B------:R-:W-:Y:S05]  /*3c10*/  @!P2 BRA `(.L_x_13742) ;  /* 0x00000000001ca947 */ /* 0x000fea0003800000 */
[----:B01----:R-:W2:Y:S01]  /*3c20*/  LDL R5, [R1+0x24] ;  /* 0x0000240001057983 */ /* 0x003ea20000100800 */
[----:B------:R-:W-:Y:S01]  /*3c30*/  ISETP.NE.U32.AND P5, PT, R7, RZ, PT ;  /* 0x000000ff0700720c */ /* 0x000fe20003fa5070 */
[----:B------:R-:W-:-:S03]  /*3c40*/  FFMA.FTZ R4, R251, R209, R208 ;  /* 0x000000d1fb047223 */ /* 0x000fc600000100d0 */
[----:B------:R-:W-:Y:S01]  /*3c50*/  ISETP.NE.AND.EX P5, PT, R6, RZ, PT, P5 ;  /* 0x000000ff0600720c */ /* 0x000fe20003fa5350 */
[----:B--2---:R-:W-:-:S04]  /*3c60*/  FADD.FTZ R4, R5, -R4 ;  /* 0x8000000405047221 */ /* 0x004fc80000010000 */
[----:B------:R-:W-:-:S08]  /*3c70*/  FMUL.FTZ R180, R242, R4 ;  /* 0x00000004f2b47220 */ /* 0x000fd00000410000 */
[----:B------:R-:W-:-:S07]  /*3c80*/  @P5 FADD.FTZ R180, R136, R180 ;  /* 0x000000b488b45221 */ /* 0x000fce0000010000 */
.L_x_13742:
[----:B------:R-:W-:Y:S05]  /*3c90*/  BSYNC B0 ;  /* 0x0000000000007941 */ /* 0x000fea0003800000 */
.L_x_13741:
[----:B------:R-:W-:Y:S04]  /*3ca0*/  BSSY B0, `(.L_x_13743) ;  /* 0x000000a000007945 */ /* 0x000fe80003800000 */
[----:B------:R-:W-:Y:S05]  /*3cb0*/  @!P3 BRA `(.L_x_13744) ;  /* 0x000000000020b947 */ /* 0x000fea0003800000 */
[----:B01----:R-:W-:Y:S01]  /*3cc0*/  FMUL.FTZ R4, R180, UR13 ;  /* 0x0000000db4047c20 */ /* 0x003fe20008410000 */
[----:B------:R-:W-:-:S03]  /*3cd0*/  LOP3.LUT P5, RZ, R3, 0xff, RZ, 0xc0, !PT ;  /* 0x000000ff03ff7812 */ /* 0x000fc600078ac0ff */
[----:B------:R-:W-:-:S04]  /*3ce0*/  FMUL.FTZ R4, R4, UR12 ;  /* 0x0000000c04047c20 */ /* 0x000fc80008410000 */
[-C--:B-----5:R-:W-:Y:S01]  /*3cf0*/  FMUL.FTZ R5, R160, R4.reuse ;  /* 0x00000004a0057220 */ /* 0x0a0fe20000410000 */
[----:B------:R-:W-:-:S04]  /*3d00*/  FMUL.FTZ R4, R28, R4 ;  /* 0x000000041c047220 */ /* 0x000fc80000410000 */
[----:B------:R-:W-:Y:S02]  /*3d10*/  FSEL R5, R5, RZ, P5 ;  /* 0x000000ff05057208 */ /* 0x000fe40002800000 */
[----:B------:R-:W-:-:S03]  /*3d20*/  SEL R164, R4, RZ, P5 ;  /* 0x000000ff04a47207 */ /* 0x000fc60002800000 */
[----:B------:R-:W-:-:S07]  /*3d30*/  FADD.FTZ R116, R116, R5 ;  /* 0x0000000574747221 */ /* 0x000fce0000010000 */
.L_x_13744:
[----:B------:R-:W-:Y:S05]  /*3d40*/  BSYNC B0 ;  /* 0x0000000000007941 */ /* 0x000fea0003800000 */
.L_x_13743:
[----:B------:R-:W-:Y:S01]  /*3d50*/  @!P2 ISETP.NE.AND.EX P6, PT, R6, RZ, PT, P6 ;  /* 0x000000ff0600a20c */ /* 0x000fe20003fc5360 */
[----:B------:R-:W-:Y:S01]  /*3d60*/  BSSY B0, `(.L_x_13745) ;  /* 0x000000b000007945 */ /* 0x000fe20003800000 */
[----:B------:R-:W-:Y:S02]  /*3d70*/  @!P2 ISETP.NE.U32.AND P5, PT, R7, RZ, PT ;  /* 0x000000ff0700a20c */ /* 0x000fe40003fa5070 */
[----:B------:R-:W-:Y:S01]  /*3d80*/  @!P2 FSEL R181, R137, RZ, P6 ;  /* 0x000000ff89b5a208 */ /* 0x000fe20003000000 */
[----:B------:R-:W-:Y:S10]  /*3d90*/  @!P2 BRA `(.L_x_13746) ;  /* 0x00000000001ca947 */ /* 0x000ff40003800000 */
[----:B01----:R-:W2:Y:S01]  /*3da0*/  LDL R5, [R1+0x20] ;  /* 0x0000200001057983 */ /* 0x003ea20000100800 */
[----:B------:R-:W-:Y:S01]  /*3db0*/  ISETP.NE.U32.AND P6, PT, R7, RZ, PT ;  /* 0x000000ff0700720c */ /* 0x000fe20003fc5070 */
[----:B------:R-:W-:-:S03]  /*3dc0*/  FFMA.FTZ R4, R249, R209, R208 ;  /* 0x000000d1f9047223 */ /* 0x000fc600000100d0 */
[----:B------:R-:W-:Y:S01]  /*3dd0*/  ISETP.NE.AND.EX P6, PT, R6, RZ, PT, P6 ;  /* 0x000000ff0600720c */ /* 0x000fe20003fc5360 */
[----:B--2---:R-:W-:-:S04]  /*3de0*/  FADD.FTZ R4, R5, -R4 ;  /* 0x8000000405047221 */ /* 0x004fc80000010000 */
[----:B------:R-:W-:-:S08]  /*3df0*/  FMUL.FTZ R181, R242, R4 ;  /* 0x00000004f2b57220 */ /* 0x000fd00000410000 */
[----:B------:R-:W-:-:S07]  /*3e00*/  @P6 FADD.FTZ R181, R137, R181 ;  /* 0x000000b589b56221 */ /* 0x000fce0000010000 */
.L_x_13746:
[----:B------:R-:W-:Y:S05]  /*3e10*/  BSYNC B0 ;  /* 0x0000000000007941 */ /* 0x000fea0003800000 */
.L_x_13745:
        /* <DEDUP_REMOVED lines=10> */
.L_x_13748:
[----:B------:R-:W-:Y:S05]  /*3ec0*/  BSYNC B0 ;  /* 0x0000000000007941 */ /* 0x000fea0003800000 */
.L_x_13747:
[----:B------:R-:W-:Y:S01]  /*3ed0*/  @!P2 ISETP.NE.U32.AND P6, PT, R7, RZ, PT ;  /* 0x000000ff0700a20c */ /* 0x000fe20003fc5070 */
[----:B------:R-:W-:Y:S01]  /*3ee0*/  BSSY B0, `(.L_x_13749) ;  /* 0x000000c000007945 */ /* 0x000fe20003800000 */
[C---:B------:R-:W-:Y:S02]  /*3ef0*/  @!P2 ISETP.NE.AND.EX P5, PT, R6.reuse, RZ, PT, P5 ;  /* 0x000000ff0600a20c */ /* 0x040fe40003fa5350 */
[----:B------:R-:W-:-:S04]  /*3f00*/  @!P2 ISETP.NE.AND.EX P6, PT, R6, RZ, PT, P6 ;  /* 0x000000ff0600a20c */ /* 0x000fc80003fc5360 */
[----:B------:R-:W-:Y:S01]  /*3f10*/  @!P2 FSEL R182, R138, RZ, P6 ;  /* 0x000000ff8ab6a208 */ /* 0x000fe20003000000 */
[----:B------:R-:W-:Y:S08]  /*3f20*/  @!P2 BRA `(.L_x_13750) ;  /* 0x00000000001ca947 */ /* 0x000ff00003800000 */
[----:B01----:R-:W2:Y:S01]  /*3f30*/  LDL R5, [R1+0xc] ;  /* 0x00000c0001057983 */ /* 0x003ea20000100800 */
[----:B------:R-:W-:Y:S01]  /*3f40*/  ISETP.NE.U32.AND P6, PT, R7, RZ, PT ;  /* 0x000000ff0700720c */ /* 0x000fe20003fc5070 */
[----:B------:R-:W-:-:S03]  /*3f50*/  FFMA.FTZ R4, R248, R209, R208 ;  /* 0x000000d1f8047223 */ /* 0x000fc600000100d0 */
[----:B------:R-:W-:Y:S01]  /*3f60*/  ISETP.NE.AND.EX P6, PT, R6, RZ, PT, P6 ;  /* 0x000000ff0600720c */ /* 0x000fe20003fc5360 */
[----:B--2---:R-:W-:-:S04]  /*3f70*/  FADD.FTZ R4, R5, -R4 ;  /* 0x8000000405047221 */ /* 0x004fc80000010000 */
[----:B------:R-:W-:-:S08]  /*3f80*/  FMUL.FTZ R182, R242, R4 ;  /* 0x00000004f2b67220 */ /* 0x000fd00000410000 */
[----:B------:R-:W-:-:S07]  /*3f90*/  @P6 FADD.FTZ R182, R138, R182 ;  /* 0x000000b68ab66221 */ /* 0x000fce0000010000 */
.L_x_13750:
[----:B------:R-:W-:Y:S05]  /*3fa0*/  BSYNC B0 ;  /* 0x0000000000007941 */ /* 0x000fea0003800000 */
.L_x_13749:
        /* <DEDUP_REMOVED lines=10> */
.L_x_13752:
[----:B------:R-:W-:Y:S05]  /*4050*/  BSYNC B0 ;  /* 0x0000000000007941 */ /* 0x000fea0003800000 */
.L_x_13751:
        /* <DEDUP_REMOVED lines=10> */
.L_x_13754:
[----:B------:R-:W-:Y:S05]  /*4100*/  BSYNC B0 ;  /* 0x0000000000007941 */ /* 0x000fea0003800000 */
.L_x_13753:
[----:B------:R-:W-:Y:S04]  /*4110*/  BSSY B0, `(.L_x_13755) ;  /* 0x000000a000007945 */ /* 0x000fe80003800000 */
[----:B------:R-:W-:Y:S05]  /*4120*/  @!P3 BRA `(.L_x_13756) ;  /* 0x000000000020b947 */ /* 0x000fea0003800000 */
[----:B------:R-:W-:Y:S01]  /*4130*/  LOP3.LUT P5, RZ, R3, 0xff000000, RZ, 0xc0, !PT ;  /* 0xff00000003ff7812 */ /* 0x000fe200078ac0ff */
[----:B------:R-:W-:-:S04]  /*4140*/  FMUL.FTZ R3, R183, UR13 ;  /* 0x0000000db7037c20 */ /* 0x000fc80008410000 */
[----:B------:R-:W-:-:S04]  /*4150*/  FMUL.FTZ R3, R3, UR12 ;  /* 0x0000000c03037c20 */ /* 0x000fc80008410000 */
[-C--:B01---5:R-:W-:Y:S01]  /*4160*/  FMUL.FTZ R4, R163, R3.reuse ;  /* 0x00000003a3047220 */ /* 0x0a3fe20000410000 */
[----:B------:R-:W-:-:S04]  /*4170*/  FMUL.FTZ R3, R31, R3 ;  /* 0x000000031f037220 */ /* 0x000fc80000410000 */
[----:B------:R-:W-:Y:S02]  /*4180*/  FSEL R4, R4, RZ, P5 ;  /* 0x000000ff04047208 */ /* 0x000fe40002800000 */
[----:B------:R-:W-:-:S03]  /*4190*/  SEL R167, R3, RZ, P5 ;  /* 0x000000ff03a77207 */ /* 0x000fc60002800000 */
[----:B------:R-:W-:-:S07]  /*41a0*/  FADD.FTZ R119, R119, R4 ;  /* 0x0000000477777221 */ /* 0x000fce0000010000 */
.L_x_13756:
[----:B------:R-:W-:Y:S05]  /*41b0*/  BSYNC B0 ;  /* 0x0000000000007941 */ /* 0x000fea0003800000 */
.L_x_13755:
[----:B01----:R-:W0:Y:S01]  /*41c0*/  @P1 LDC.64 R4, c[0x0][0x308] ;  /* 0x0000c200ff041b82 */ /* 0x003e220000000a00 */
[----:B------:R-:W-:Y:S01]  /*41d0*/  SEL R180, R180, R168, P0 ;  /* 0x000000a8b4b47207 */ /* 0x000fe20000000000 */
[----:B------:R-:W-:Y:S01]  /*41e0*/  BSSY B0, `(.L_x_13757) ;  /* 0x0000012000007945 */ /* 0x000fe20003800000 */
[----:B------:R-:W-:Y:S02]  /*41f0*/  SEL R181, R181, R169, P0 ;  /* 0x000000a9b5b57207 */ /* 0x000fe40000000000 */
[----:B------:R-:W-:Y:S02]  /*4200*/  SEL R182, R182, R170, P0 ;  /* 0x000000aab6b67207 */ /* 0x000fe40000000000 */
[----:B------:R-:W-:Y:S02]  /*4210*/  SEL R183, R183, R171, P0 ;  /* 0x000000abb7b77207 */ /* 0x000fe40000000000 */
[C---:B------:R-:W-:Y:S02]  /*4220*/  @!P2 ISETP.NE.U32.AND P5, PT, R7.reuse, RZ, PT ;  /* 0x000000ff0700a20c */ /* 0x040fe40003fa5070 */
[----:B------:R-:W-:-:S02]  /*4230*/  @!P2 ISETP.NE.U32.AND P6, PT, R7, RZ, PT ;  /* 0x000000ff0700a20c */ /* 0x000fc40003fc5070 */
[----:B------:R-:W-:Y:S01]  /*4240*/  @!P2 ISETP.NE.AND.EX P5, PT, R6, RZ, PT, P5 ;  /* 0x000000ff0600a20c */ /* 0x000fe20003fa5350 */
[----:B0-----:R-:W-:-:S05]  /*4250*/  @P1 IMAD.WIDE.U32 R4, R247, 0x10, R4 ;  /* 0x00000010f7041825 */ /* 0x001fca00078e0004 */
[----:B------:R0:W-:Y:S02]  /*4260*/  @P1 STG.E.128 desc[UR4][R4.64], R180 ;  /* 0x000000b404001986 */ /* 0x0001e4000c101d04 */
        /* <DEDUP_REMOVED lines=9> */
.L_x_13758:
[----:B------:R-:W-:Y:S05]  /*4300*/  BSYNC B0 ;  /* 0x0000000000007941 */ /* 0x000fea0003800000 */
.L_x_13757:
[----:B------:R-:W-:Y:S01]  /*4310*/  BSSY B0, `(.L_x_13759) ;  /* 0x000000a000007945 */ /* 0x000fe20003800000 */
[----:B------:R-:W-:-:S03]  /*4320*/  @!P2 FSEL R180, R140, RZ, P5 ;  /* 0x000000ff8cb4a208 */ /* 0x000fc60002800000 */
[----:B------:R-:W-:Y:S05]  /*4330*/  @!P2 BRA `(.L_x_13760) ;  /* 0x00000000001ca947 */ /* 0x000fea0003800000 */
[----:B0-2---:R-:W2:Y:S01]  /*4340*/  LDL R4, [R1] ;  /* 0x0000000001047983 */ /* 0x005ea20000100800 */
[----:B------:R-:W-:Y:S01]  /*4350*/  ISETP.NE.U32.AND P5, PT, R7, RZ, PT ;  /* 0x000000ff0700720c */ /* 0x000fe20003fa5070 */
[----:B------:R-:W-:-:S03]  /*4360*/  FFMA.FTZ R3, R241, R209, R208 ;  /* 0x000000d1f1037223 */ /* 0x000fc600000100d0 */
[----:B------:R-:W-:Y:S01]  /*4370*/  ISETP.NE.AND.EX P5, PT, R6, RZ, PT, P5 ;  /* 0x000000ff0600720c */ /* 0x000fe20003fa5350 */
[----:B--2---:R-:W-:-:S04]  /*4380*/  FADD.FTZ R3, R4, -R3 ;  /* 0x8000000304037221 */ /* 0x004fc80000010000 */
[----:B------:R-:W-:-:S08]  /*4390*/  FMUL.FTZ R180, R242, R3 ;  /* 0x00000003f2b47220 */ /* 0x000fd00000410000 */
[----:B------:R-:W-:-:S07]  /*43a0*/  @P5 FADD.FTZ R180, R140, R180 ;  /* 0x000000b48cb45221 */ /* 0x000fce0000010000 */
.L_x_13760:
[----:B------:R-:W-:Y:S05]  /*43b0*/  BSYNC B0 ;  /* 0x0000000000007941 */ /* 0x000fea0003800000 */
.L_x_13759:
[----:B------:R-:W-:Y:S04]  /*43c0*/  BSSY B0, `(.L_x_13761) ;  /* 0x000000a000007945 */ /* 0x000fe80003800000 */
[----:B------:R-:W-:Y:S05]  /*43d0*/  @!P3 BRA `(.L_x_13762) ;  /* 0x000000000020b947 */ /* 0x000fea0003800000 */
[----:B------:R-:W-:Y:S01]  /*43e0*/  FMUL.FTZ R3, R180, UR13 ;  /* 0x0000000db4037c20 */ /* 0x000fe20008410000 */
[----:B------:R-:W-:-:S03]  /*43f0*/  LOP3.LUT P5, RZ, R2, 0xff, RZ, 0xc0, !PT ;  /* 0x000000ff02ff7812 */ /* 0x000fc600078ac0ff */
[----:B------:R-:W-:-:S04]  /*4400*/  FMUL.FTZ R3, R3, UR12 ;  /* 0x0000000c03037c20 */ /* 0x000fc80008410000 */
[-C--:B0-2--5:R-:W-:Y:S01]  /*4410*/  FMUL.FTZ R4, R160, R3.reuse ;  /* 0x00000003a0047220 */ /* 0x0a5fe20000410000 */
[----:B------:R-:W-:-:S04]  /*4420*/  FMUL.FTZ R3, R24, R3 ;  /* 0x0000000318037220 */ /* 0x000fc80000410000 */
[----:B------:R-:W-:Y:S02]  /*4430*/  FSEL R4, R4, RZ, P5 ;  /* 0x000000ff04047208 */ /* 0x000fe40002800000 */
[----:B------:R-:W-:-:S03]  /*4440*/  SEL R164, R3, RZ, P5 ;  /* 0x000000ff03a47207 */ /* 0x000fc60002800000 */
[----:B------:R-:W-:-:S07]  /*4450*/  FADD.FTZ R112, R112, R4 ;  /* 0x0000000470707221 */ /* 0x000fce0000010000 */
.L_x_13762:
[----:B------:R-:W-:Y:S05]  /*4460*/  BSYNC B0 ;  /* 0x0000000000007941 */ /* 0x000fea0003800000 */
.L_x_13761:
        /* <DEDUP_REMOVED lines=11> */
.L_x_13764:
[----:B------:R-:W-:Y:S05]  /*4520*/  BSYNC B0 ;  /* 0x0000000000007941 */ /* 0x000fea0003800000 */
.L_x_13763:
        /* <DEDUP_REMOVED lines=10> */
.L_x_13766:
[----:B------:R-:W-:Y:S05]  /*45d0*/  BSYNC B0 ;  /* 0x0000000000007941 */ /* 0x000fea0003800000 */
.L_x_13765:
[----:B------:R-:W-:Y:S01]  /*45e0*/  @!P2 ISETP.NE.U32.AND P6, PT, R7, RZ, PT ;  /* 0x000000ff0700a20c */ /* 0x000fe20003fc5070 */
[----:B------:R-:W-:Y:S01]  /*45f0*/  BSSY B0, `(.L_x_13767) ;  /* 0x000000b000007945 */ /* 0x000fe20003800000 */
[C---:B------:R-:W-:Y:S02]  /*4600*/  @!P2 ISETP.NE.AND.EX P5, PT, R6.reuse, RZ, PT, P5 ;  /* 0x000000ff0600a20c */ /* 0x040fe40003fa5350 */
[----:B------:R-:W-:-:S04]  /*4610*/  @!P2 ISETP.NE.AND.EX P6, PT, R6, RZ, PT, P6 ;  /* 0x000000ff0600a20c */ /* 0x000fc80003fc5360 */
[----:B0-2---:R-:W-:Y:S01]  /*4620*/  @!P2 FSEL R5, R142, RZ, P6 ;  /* 0x000000ff8e05a208 */ /* 0x005fe20003000000 */
[----:B------:R-:W-:Y:S08]  /*4630*/  @!P2 BRA `(.L_x_13768) ;  /* 0x000000000018a947 */ /* 0x000ff00003800000 */
[----:B------:R-:W-:Y:S01]  /*4640*/  ISETP.NE.U32.AND P6, PT, R7, RZ, PT ;  /* 0x000000ff0700720c */ /* 0x000fe20003fc5070 */
[----:B------:R-:W-:-:S03]  /*4650*/  FFMA.FTZ R3, R214, R209, R208 ;  /* 0x000000d1d6037223 */ /* 0x000fc600000100d0 */
[----:B------:R-:W-:Y:S01]  /*4660*/  ISETP.NE.AND.EX P6, PT, R6, RZ, PT, P6 ;  /* 0x000000ff0600720c */ /* 0x000fe20003fc5360 */
[----:B------:R-:W-:-:S04]  /*4670*/  FADD.FTZ R3, R218, -R3 ;  /* 0x80000003da037221 */ /* 0x000fc80000010000 */
[----:B------:R-:W-:-:S08]  /*4680*/  FMUL.FTZ R5, R242, R3 ;  /* 0x00000003f2057220 */ /* 0x000fd00000410000 */
[----:B------:R-:W-:-:S07]  /*4690*/  @P6 FADD.FTZ R5, R142, R5 ;  /* 0x000000058e056221 */ /* 0x000fce0000010000 */
.L_x_13768:
[----:B------:R-:W-:Y:S05]  /*46a0*/  BSYNC B0 ;  /* 0x0000000000007941 */ /* 0x000fea0003800000 */
.L_x_13767:
[----:B------:R-:W-:Y:S04]  /*46b0*/  BSSY B0, `(.L_x_13769) ;  /* 0x000000a000007945 */ /* 0x000fe80003800000 */
[----:B------:R-:W-:Y:S05]  /*46c0*/  @!P3 BRA `(.L_x_13770) ;  /* 0x000000000020b947 */ /* 0x000fea0003800000 */
[----:B------:R-:W-:Y:S01]  /*46d0*/  FMUL.FTZ R3, R5, UR13 ;  /* 0x0000000d05037c20 */ /* 0x000fe20008410000 */
[----:B------:R-:W-:-:S03]  /*46e0*/  LOP3.LUT P6, RZ, R2, 0xff0000, RZ, 0xc0, !PT ;  /* 0x00ff000002ff7812 */ /* 0x000fc600078cc0ff */
[----:B------:R-:W-:-:S04]  /*46f0*/  FMUL.FTZ R3, R3, UR12 ;  /* 0x0000000c03037c20 */ /* 0x000fc80008410000 */
[-C--:B-----5:R-:W-:Y:S01]  /*4700*/  FMUL.FTZ R4, R162, R3.reuse ;  /* 0x00000003a2047220 */ /* 0x0a0fe20000410000 */
[----:B------:R-:W-:-:S04]  /*4710*/  FMUL.FTZ R3, R26, R3 ;  /* 0x000000031a037220 */ /* 0x000fc80000410000 */
[----:B------:R-:W-:Y:S02]  /*4720*/  FSEL R4, R4, RZ, P6 ;  /* 0x000000ff04047208 */ /* 0x000fe40003000000 */
[----:B------:R-:W-:-:S03]  /*4730*/  SEL R166, R3, RZ, P6 ;  /* 0x000000ff03a67207 */ /* 0x000fc60003000000 */
[----:B------:R-:W-:-:S07]  /*4740*/  FADD.FTZ R114, R114, R4 ;  /* 0x0000000472727221 */ /* 0x000fce0000010000 */
.L_x_13770:
[----:B------:R-:W-:Y:S05]  /*4750*/  BSYNC B0 ;  /* 0x0000000000007941 */ /* 0x000fea0003800000 */
.L_x_13769:
        /* <DEDUP_REMOVED lines=9> */
.L_x_13772:
[----:B------:R-:W-:Y:S05]  /*47f0*/  BSYNC B0 ;  /* 0x0000000000007941 */ /* 0x000fea0003800000 */
.L_x_13771:
[----:B------:R-:W-:Y:S04]  /*4800*/  BSSY B0, `(.L_x_13773) ;  /* 0x000000a000007945 */ /* 0x000fe80003800000 */
[----:B------:R-:W-:Y:S05]  /*4810*/  @!P3 BRA `(.L_x_13774) ;  /* 0x000000000020b947 */ /* 0x000fea0003800000 */
[----:B------:R-:W-:Y:S01]  /*4820*/  LOP3.LUT P5, RZ, R2, 0xff000000, RZ, 0xc0, !PT ;  /* 0xff00000002ff7812 */ /* 0x000fe200078ac0ff */
[----:B------:R-:W-:-:S04]  /*4830*/  FMUL.FTZ R2, R4, UR13 ;  /* 0x0000000d04027c20 */ /* 0x000fc80008410000 */
[----:B------:R-:W-:-:S04]  /*4840*/  FMUL.FTZ R2, R2, UR12 ;  /* 0x0000000c02027c20 */ /* 0x000fc80008410000 */
[-C--:B-----5:R-:W-:Y:S01]  /*4850*/  FMUL.FTZ R3, R163, R2.reuse ;  /* 0x00000002a3037220 */ /* 0x0a0fe20000410000 */
[----:B------:R-:W-:-:S04]  /*4860*/  FMUL.FTZ R2, R27, R2 ;  /* 0x000000021b027220 */ /* 0x000fc80000410000 */
[----:B------:R-:W-:Y:S02]  /*4870*/  FSEL R3, R3, RZ, P5 ;  /* 0x000000ff03037208 */ /* 0x000fe40002800000 */
[----:B------:R-:W-:-:S03]  /*4880*/  SEL R167, R2, RZ, P5 ;  /* 0x000000ff02a77207 */ /* 0x000fc60002800000 */
[----:B------:R-:W-:-:S07]  /*4890*/  FADD.FTZ R115, R115, R3 ;  /* 0x0000000373737221 */ /* 0x000fce0000010000 */
.L_x_13774:
[----:B------:R-:W-:Y:S05]  /*48a0*/  BSYNC B0 ;  /* 0x0000000000007941 */ /* 0x000fea0003800000 */
.L_x_13773:
[----:B-1----:R-:W-:Y:S01]  /*48b0*/  @P1 IMAD.WIDE.U32 R2, R250, 0x10, R182 ;  /* 0x00000010fa021825 */ /* 0x002fe200078e00b6 */
[----:B------:R-:W-:Y:S01]  /*48c0*/  SEL R180, R180, R168, P0 ;  /* 0x000000a8b4b47207 */ /* 0x000fe20000000000 */
[----:B------:R-:W0:Y:S01]  /*48d0*/  @P1 LDC.64 R220, c[0x0][0x308] ;  /* 0x0000c200ffdc1b82 */ /* 0x000e220000000a00 */
[----:B------:R-:W-:Y:S01]  /*48e0*/  SEL R181, R181, R169, P0 ;  /* 0x000000a9b5b57207 */ /* 0x000fe20000000000 */
[----:B------:R-:W-:Y:S01]  /*48f0*/  BSSY B0, `(.L_x_13775) ;  /* 0x000000f000007945 */ /* 0x000fe20003800000 */
[----:B------:R-:W-:Y:S02]  /*4900*/  SEL R182, R5, R170, P0 ;  /* 0x000000aa05b67207 */ /* 0x000fe40000000000 */
[----:B------:R-:W-:Y:S02]  /*4910*/  SEL R183, R4, R171, P0 ;  /* 0x000000ab04b77207 */ /* 0x000fe40000000000 */
[C---:B------:R-:W-:Y:S02]  /*4920*/  @!P2 ISETP.NE.U32.AND P5, PT, R7.reuse, RZ, PT ;  /* 0x000000ff0700a20c */ /* 0x040fe40003fa5070 */
[----:B------:R-:W-:Y:S01]  /*4930*/  @!P2 ISETP.NE.U32.AND P6, PT, R7, RZ, PT ;  /* 0x000000ff0700a20c */ /* 0x000fe20003fc5070 */
[----:B------:R1:W-:Y:S01]  /*4940*/  @P1 STG.E.128 desc[UR4][R2.64], R180 ;  /* 0x000000b402001986 */ /* 0x0003e2000c101d04 */
[----:B------:R-:W-:-:S02]  /*4950*/  @!P2 ISETP.NE.AND.EX P5, PT, R6, RZ, PT, P5 ;  /* 0x000000ff0600a20c */ /* 0x000fc40003fa5350 */
[----:B------:R-:W-:Y:S01]  /*4960*/  IADD3 R4, R205, 0x200, RZ ;  /* 0x00000200cd047810 */ /* 0x000fe20007ffe0ff */
[----:B-1----:R-:W1:Y:S02]  /*4970*/  @P3 LDC.64 R2, c[0x0][0x2f8] ;  /* 0x0000be00ff023b82 */ /* 0x002e640000000a00 */
[----:B-1----:R-:W-:-:S05]  /*4980*/  @P3 IMAD.WIDE.U32 R2, R206, 0x10, R2 ;  /* 0x00000010ce023825 */ /* 0x002fca00078e0002 */
[----:B------:R1:W-:Y:S01]  /*4990*/  @P3 STG.E.128 desc[UR4][R2.64], R164 ;  /* 0x000000a402003986 */ /* 0x0003e2000c101d04 */
[----:B0-----:R-:W-:Y:S05]  /*49a0*/  @!P3 BRA `(.L_x_13776) ;  /* 0x00000000000cb947 */ /* 0x001fea0003800000 */
[----:B-1----:R-:W0:Y:S02]  /*49b0*/  LDC.64 R2, c[0x0][0x220] ;  /* 0x00008800ff027b82 */ /* 0x002e240000000a00 */
[----:B0-----:R-:W-:-:S05]  /*49c0*/  IMAD.WIDE.U32 R2, R4, 0x10, R2 ;  /* 0x0000001004027825 */ /* 0x001fca00078e0002 */
[----:B-----5:R0:W5:Y:S02]  /*49d0*/  LDG.E.128 R160, desc[UR4][R2.64] ;  /* 0x0000000402a07981 */ /* 0x020164000c1e1d00 */
.L_x_13776:
[----:B------:R-:W-:Y:S05]  /*49e0*/  BSYNC B0 ;  /* 0x0000000000007941 */ /* 0x000fea0003800000 */
.L_x_13775:
[----:B------:R-:W-:Y:S01]  /*49f0*/  BSSY B0, `(.L_x_13777) ;  /* 0x0000009000007945 */ /* 0x000fe20003800000 */
[----:B------:R-:W-:-:S03]  /*4a00*/  @!P2 FSEL R180, R144, RZ, P5 ;  /* 0x000000ff90b4a208 */ /* 0x000fc60002800000 */
[----:B------:R-:W-:Y:S05]  /*4a10*/  @!P2 BRA `(.L_x_13778) ;  /* 0x000000000018a947 */ /* 0x000fea0003800000 */
[----:B------:R-:W-:Y:S01]  /*4a20*/  ISETP.NE.U32.AND P5, PT, R7, RZ, PT ;  /* 0x000000ff0700720c */ /* 0x000fe20003fa5070 */
[----:B01----:R-:W-:-:S03]  /*4a30*/  FFMA.FTZ R2, R172, R209, R208 ;  /* 0x000000d1ac027223 */ /* 0x003fc600000100d0 */
[----:B------:R-:W-:Y:S01]  /*4a40*/  ISETP.NE.AND.EX P5, PT, R6, RZ, PT, P5 ;  /* 0x000000ff0600720c */ /* 0x000fe20003fa5350 */
[----:B------:R-:W-:-:S04]  /*4a50*/  FADD.FTZ R2, R216, -R2 ;  /* 0x80000002d8027221 */ /* 0x000fc80000010000 */
[----:B------:R-:W-:-:S08]  /*4a60*/  FMUL.FTZ R180, R242, R2 ;  /* 0x00000002f2b47220 */ /* 0x000fd00000410000 */
[----:B------:R-:W-:-:S07]  /*4a70*/  @P5 FADD.FTZ R180, R144, R180 ;  /* 0x000000b490b45221 */ /* 0x000fce0000010000 */
.L_x_13778:
[----:B------:R-:W-:Y:S05]  /*4a80*/  BSYNC B0 ;  /* 0x0000000000007941 */ /* 0x000fea0003800000 */
.L_x_13777:
        /* <DEDUP_REMOVED lines=10> */
.L_x_13780:
[----:B------:R-:W-:Y:S05]  /*4b30*/  BSYNC B0 ;  /* 0x0000000000007941 */ /* 0x000fea0003800000 */
.L_x_13779:
[----:B------:R-:W-:Y:S01]  /*4b40*/  @!P2 ISETP.NE.AND.EX P6, PT, R6, RZ, PT, P6 ;  /* 0x000000ff0600a20c */ /* 0x000fe20003fc5360 */
[----:B------:R-:W-:Y:S01]  /*4b50*/  BSSY B0, `(.L_x_13781) ;  /* 0x000000a000007945 */ /* 0x000fe20003800000 */
[----:B------:R-:W-:Y:S02]  /*4b60*/  @!P2 ISETP.NE.U32.AND P5, PT, R7, RZ, PT ;  /* 0x000000ff0700a20c */ /* 0x000fe40003fa5070 */
[----:B------:R-:W-:Y:S01]  /*4b70*/  @!P2 FSEL R181, R145, RZ, P6 ;  /* 0x000000ff91b5a208 */ /* 0x000fe20003000000 */
[----:B------:R-:W-:Y:S10]  /*4b80*/  @!P2 BRA `(.L_x_13782) ;  /* 0x000000000018a947 */ /* 0x000ff40003800000 */
[----:B------:R-:W-:Y:S01]  /*4b90*/  ISETP.NE.U32.AND P6, PT, R7, RZ, PT ;  /* 0x000000ff0700720c */ /* 0x000fe20003fc5070 */
[----:B01----:R-:W-:-:S03]  /*4ba0*/  FFMA.FTZ R2, R173, R209, R208 ;  /* 0x000000d1ad027223 */ /* 0x003fc600000100d0 */
[----:B------:R-:W-:Y:S01]  /*4bb0*/  ISETP.NE.AND.EX P6, PT, R6, RZ, PT, P6 ;  /* 0x000000ff0600720c */ /* 0x000fe20003fc5360 */
[----:B------:R-:W-:-:S04]  /*4bc0*/  FADD.FTZ R2, R212, -R2 ;  /* 0x80000002d4027221 */ /* 0x000fc80000010000 */
[----:B------:R-:W-:-:S08]  /*4bd0*/  FMUL.FTZ R181, R242, R2 ;  /* 0x00000002f2b57220 */ /* 0x000fd00000410000 */
[----:B------:R-:W-:-:S07]  /*4be0*/  @P6 FADD.FTZ R181, R145, R181 ;  /* 0x000000b591b56221 */ /* 0x000fce0000010000 */
.L_x_13782:
[----:B------:R-:W-:Y:S05]  /*4bf0*/  BSYNC B0 ;  /* 0x0000000000007941 */ /* 0x000fea0003800000 */
.L_x_13781:
        /* <DEDUP_REMOVED lines=10> */
.L_x_13784:
[----:B------:R-:W-:Y:S05]  /*4ca0*/  BSYNC B0 ;  /* 0x0000000000007941 */ /* 0x000fea0003800000 */
.L_x_13783:
[----:B------:R-:W-:Y:S01]  /*4cb0*/  @!P2 ISETP.NE.U32.AND P6, PT, R7, RZ, PT ;  /* 0x000000ff0700a20c */ /* 0x000fe20003fc5070 */
[----:B------:R-:W-:Y:S01]  /*4cc0*/  BSSY B0, `(.L_x_13785) ;  /* 0x000000b000007945 */ /* 0x000fe20003800000 */
[C---:B------:R-:W-:Y:S02]  /*4cd0*/  @!P2 ISETP.NE.AND.EX P5, PT, R6.reuse, RZ, PT, P5 ;  /* 0x000000ff0600a20c */ /* 0x040fe40003fa5350 */
[----:B------:R-:W-:-:S04]  /*4ce0*/  @!P2 ISETP.NE.AND.EX P6, PT, R6, RZ, PT, P6 ;  /* 0x000000ff0600a20c */ /* 0x000fc80003fc5360 */
[----:B------:R-:W-:Y:S01]  /*4cf0*/  @!P2 FSEL R182, R146, RZ, P6 ;  /* 0x000000ff92b6a208 */ /* 0x000fe20003000000 */
[----:B------:R-:W-:Y:S08]  /*4d00*/  @!P2 BRA `(.L_x_13786) ;  /* 0x000000000018a947 */ /* 0x000ff00003800000 */
[----:B------:R-:W-:Y:S01]  /*4d10*/  ISETP.NE.U32.AND P6, PT, R7, RZ, PT ;  /* 0x000000ff0700720c */ /* 0x000fe20003fc5070 */
[----:B01----:R-:W-:-:S03]  /*4d20*/  FFMA.FTZ R2, R174, R209, R208 ;  /* 0x000000d1ae027223 */ /* 0x003fc600000100d0 */
[----:B------:R-:W-:Y:S01]  /*4d30*/  ISETP.NE.AND.EX P6, PT, R6, RZ, PT, P6 ;  /* 0x000000ff0600720c */ /* 0x000fe20003fc5360 */
[----:B------:R-:W-:-:S04]  /*4d40*/  FADD.FTZ R2, R211, -R2 ;  /* 0x80000002d3027221 */ /* 0x000fc80000010000 */
[----:B------:R-:W-:-:S08]  /*4d50*/  FMUL.FTZ R182, R242, R2 ;  /* 0x00000002f2b67220 */ /* 0x000fd00000410000 */
[----:B------:R-:W-:-:S07]  /*4d60*/  @P6 FADD.FTZ R182, R146, R182 ;  /* 0x000000b692b66221 */ /* 0x000fce0000010000 */
.L_x_13786:
[----:B------:R-:W-:Y:S05]  /*4d70*/  BSYNC B0 ;  /* 0x0000000000007941 */ /* 0x000fea0003800000 */
.L_x_13785:
        /* <DEDUP_REMOVED lines=10> */
.L_x_13788:
[----:B------:R-:W-:Y:S05]  /*4e20*/  BSYNC B0 ;  /* 0x0000000000007941 */ /* 0x000fea0003800000 */
.L_x_13787:
        /* <DEDUP_REMOVED lines=9> */
.L_x_13790:
[----:B------:R-:W-:Y:S05]  /*4ec0*/  BSYNC B0 ;  /* 0x0000000000007941 */ /* 0x000fea0003800000 */
.L_x_13789:
        /* <DEDUP_REMOVED lines=10> */
.L_x_13792:
[----:B------:R-:W-:Y:S05]  /*4f70*/  BSYNC B0 ;  /* 0x0000000000007941 */ /* 0x000fea0003800000 */
.L_x_13791:
[----:B01----:R-:W-:Y:S01]  /*4f80*/  @P1 IADD3 R2, R236, 0x200, RZ ;  /* 0x00000200ec021810 */ /* 0x003fe20007ffe0ff */
[----:B------:R-:W-:Y:S01]  /*4f90*/  BSSY B0, `(.L_x_13793) ;  /* 0x0000013000007945 */ /* 0x000fe20003800000 */
[----:B------:R-:W-:Y:S02]  /*4fa0*/  SEL R180, R180, R168, P0 ;  /* 0x000000a8b4b47207 */ /* 0x000fe40000000000 */
[----:B------:R-:W-:Y:S01]  /*4fb0*/  SEL R181, R181, R169, P0 ;  /* 0x000000a9b5b57207 */ /* 0x000fe20000000000 */
[----:B------:R-:W-:Y:S01]  /*4fc0*/  @P1 IMAD.WIDE.U32 R2, R2, 0x10, R220 ;  /* 0x0000001002021825 */ /* 0x000fe200078e00dc */
[----:B------:R-:W-:Y:S02]  /*4fd0*/  SEL R182, R182, R170, P0 ;  /* 0x000000aab6b67207 */ /* 0x000fe40000000000 */
[----:B------:R-:W-:Y:S02]  /*4fe0*/  SEL R183, R5, R171, P0 ;  /* 0x000000ab05b77207 */ /* 0x000fe40000000000 */
[----:B------:R-:W-:-:S02]  /*4ff0*/  @!P2 ISETP.NE.U32.AND P5, PT, R7, RZ, PT ;  /* 0x000000ff0700a20c */ /* 0x000fc40003fa5070 */
[----:B------:R-:W-:Y:S01]  /*5000*/  @!P2 ISETP.NE.U32.AND P6, PT, R7, RZ, PT ;  /* 0x000000ff0700a20c */ /* 0x000fe20003fc5070 */
[----:B------:R0:W-:Y:S01]  /*5010*/  @P1 STG.E.128 desc[UR4][R2.64], R180 ;  /* 0x000000b402001986 */ /* 0x0001e2000c101d04 */
[----:B------:R-:W-:Y:S02]  /*5020*/  @!P2 ISETP.NE.AND.EX P5, PT, R6, RZ, PT, P5 ;  /* 0x000000ff0600a20c */ /* 0x000fe40003fa5350 */
[----:B------:R-:W-:Y:S01]  /*5030*/  IADD3 R0, R205, 0x280, RZ ;  /* 0x00000280cd007810 */ /* 0x000fe20007ffe0ff */
[----:B0-----:R-:W0:Y:S08]  /*5040*/  @P3 LDC.64 R2, c[0x0][0x2f8] ;  /* 0x0000be00ff023b82 */ /* 0x001e300000000a00 */
[----:B------:R-:W1:Y:S01]  /*5050*/  @P1 LDC.64 R180, c[0x0][0x308] ;  /* 0x0000c200ffb41b82 */ /* 0x000e620000000a00 */
[----:B0-----:R-:W-:-:S05]  /*5060*/  @P3 IMAD.WIDE.U32 R2, R4, 0x10, R2 ;  /* 0x0000001004023825 */ /* 0x001fca00078e0002 */
[----:B------:R0:W-:Y:S01]  /*5070*/  @P3 STG.E.128 desc[UR4][R2.64], R164 ;  /* 0x000000a402003986 */ /* 0x0001e2000c101d04 */
[----:B------:R-:W-:Y:S05]  /*5080*/  @!P3 BRA `(.L_x_13794) ;  /* 0x00000000000cb947 */ /* 0x000fea0003800000 */
[----:B0-----:R-:W0:Y:S02]  /*5090*/  LDC.64 R2, c[0x0][0x220] ;  /* 0x00008800ff027b82 */ /* 0x001e240000000a00 */
[----:B0-----:R-:W-:-:S05]  /*50a0*/  IMAD.WIDE.U32 R2, R0, 0x10, R2 ;  /* 0x0000001000027825 */ /* 0x001fca00078e0002 */
[----:B-----5:R2:W5:Y:S02]  /*50b0*/  LDG.E.128 R160, desc[UR4][R2.64] ;  /* 0x0000000402a07981 */ /* 0x020564000c1e1d00 */
.L_x_13794:
[----:B------:R-:W-:Y:S05]  /*50c0*/  BSYNC B0 ;  /* 0x0000000000007941 */ /* 0x000fea0003800000 */
.L_x_13793:
[----:B------:R-:W-:Y:S01]  /*50d0*/  BSSY B0, `(.L_x_13795) ;  /* 0x0000009000007945 */ /* 0x000fe20003800000 */
[----:B------:R-:W-:-:S03]  /*50e0*/  @!P2 FSEL R183, R148, RZ, P5 ;  /* 0x000000ff94b7a208 */ /* 0x000fc60002800000 */
[----:B------:R-:W-:Y:S05]  /*50f0*/  @!P2 BRA `(.L_x_13796) ;  /* 0x000000000018a947 */ /* 0x000fea0003800000 */
[----:B------:R-:W-:Y:S01]  /*5100*/  ISETP.NE.U32.AND P5, PT, R7, RZ, PT ;  /* 0x000000ff0700720c */ /* 0x000fe20003fa5070 */
[----:B0-2---:R-:W-:-:S03]  /*5110*/  FFMA.FTZ R2, R179, R209, R208 ;  /* 0x000000d1b3027223 */ /* 0x005fc600000100d0 */
[----:B------:R-:W-:Y:S01]  /*5120*/  ISETP.NE.AND.EX P5, PT, R6, RZ, PT, P5 ;  /* 0x000000ff0600720c */ /* 0x000fe20003fa5350 */
[----:B------:R-:W-:-:S04]  /*5130*/  FADD.FTZ R2, R184, -R2 ;  /* 0x80000002b8027221 */ /* 0x000fc80000010000 */
[----:B------:R-:W-:-:S08]  /*5140*/  FMUL.FTZ R183, R242, R2 ;  /* 0x00000002f2b77220 */ /* 0x000fd00000410000 */
[----:B------:R-:W-:-:S07]  /*5150*/  @P5 FADD.FTZ R183, R148, R183 ;  /* 0x000000b794b75221 */ /* 0x000fce0000010000 */
.L_x_13796:
[----:B------:R-:W-:Y:S05]  /*5160*/  BSYNC B0 ;  /* 0x0000000000007941 */ /* 0x000fea0003800000 */
.L_x_13795:
[----:B------:R-:W-:Y:S04]  /*5170*/  BSSY B0, `(.L_x_13797) ;  /* 0x000000a000007945 */ /* 0x000fe80003800000 */
[----:B------:R-:W-:Y:S05]  /*5180*/  @!P3 BRA `(.L_x_13798) ;  /* 0x000000000020b947 */ /* 0x000fea0003800000 */
[----:B0-2---:R-:W-:Y:S01]  /*5190*/  FMUL.FTZ R2, R183, UR13 ;  /* 0x0000000db7027c20 */ /* 0x005fe20008410000 */
[----:B------:R-:W-:-:S03]  /*51a0*/  LOP3.LUT P5, RZ, R244, 0xff, RZ, 0xc0, !PT ;  /* 0x000000fff4ff7812 */ /* 0x000fc600078ac0ff */
[----:B------:R-:W-:-:S04]  /*51b0*/  FMUL.FTZ R2, R2, UR12 ;  /* 0x0000000c02027c20 */ /* 0x000fc80008410000 */
[-C--:B-----5:R-:W-:Y:S01]  /*51c0*/  FMUL.FTZ R3, R160, R2.reuse ;  /* 0x00000002a0037220 */ /* 0x0a0fe20000410000 */
[----:B------:R-:W-:-:S04]  /*51d0*/  FMUL.FTZ R2, R16, R2 ;  /* 0x0000000210027220 */ /* 0x000fc80000410000 */
[----:B------:R-:W-:Y:S02]  /*51e0*/  FSEL R3, R3, RZ, P5 ;  /* 0x000000ff03037208 */ /* 0x000fe40002800000 */
[----:B------:R-:W-:-:S03]  /*51f0*/  SEL R164, R2, RZ, P5 ;  /* 0x000000ff02a47207 */ /* 0x000fc60002800000 */
[----:B------:R-:W-:-:S07]  /*5200*/  FADD.FTZ R104, R104, R3 ;  /* 0x0000000368687221 */ /* 0x000fce0000010000 */
.L_x_13798:
[----:B------:R-:W-:Y:S05]  /*5210*/  BSYNC B0 ;  /* 0x0000000000007941 */ /* 0x000fea0003800000 */
.L_x_13797:
[----:B------:R-:W-:Y:S01]  /*5220*/  @!P2 ISETP.NE.AND.EX P6, PT, R6, RZ, PT, P6 ;  /* 0x000000ff0600a20c */ /* 0x000fe20003fc5360 */
[----:B------:R-:W-:Y:S01]  /*5230*/  BSSY B0, `(.L_x_13799) ;  /* 0x000000a000007945 */ /* 0x000fe20003800000 */
[----:B------:R-:W-:Y:S02]  /*5240*/  @!P2 ISETP.NE.U32.AND P5, PT, R7, RZ, PT ;  /* 0x000000ff0700a20c */ /* 0x000fe40003fa5070 */
[----:B------:R-:W-:Y:S01]  /*5250*/  @!P2 FSEL R182, R149, RZ, P6 ;  /* 0x000000ff95b6a208 */ /* 0x000fe20003000000 */
[----:B------:R-:W-:Y:S10]  /*5260*/  @!P2 BRA `(.L_x_13800) ;  /* 0x000000000018a947 */ /* 0x000ff40003800000 */
[----:B------:R-:W-:Y:S01]  /*5270*/  ISETP.NE.U32.AND P6, PT, R7, RZ, PT ;  /* 0x000000ff0700720c */ /* 0x000fe20003fc5070 */
[----:B0-2---:R-:W-:-:S03]  /*5280*/  FFMA.FTZ R2, R178, R209, R208 ;  /* 0x000000d1b2027223 */ /* 0x005fc600000100d0 */
[----:B------:R-:W-:Y:S01]  /*5290*/  ISETP.NE.AND.EX P6, PT, R6, RZ, PT, P6 ;  /* 0x000000ff0600720c */ /* 0x000fe20003fc5360 */
[----:B------:R-:W-:-:S04]  /*52a0*/  FADD.FTZ R2, R185, -R2 ;  /* 0x80000002b9027221 */ /* 0x000fc80000010000 */
[----:B------:R-:W-:-:S08]  /*52b0*/  FMUL.FTZ R182, R242, R2 ;  /* 0x00000002f2b67220 */ /* 0x000fd00000410000 */
[----:B------:R-:W-:-:S07]  /*52c0*/  @P6 FADD.FTZ R182, R149, R182 ;  /* 0x000000b695b66221 */ /* 0x000fce0000010000 */
.L_x_13800:
[----:B------:R-:W-:Y:S05]  /*52d0*/  BSYNC B0 ;  /* 0x0000000000007941 */ /* 0x000fea0003800000 */
.L_x_13799:
        /* <DEDUP_REMOVED lines=10> */
.L_x_13802:
[----:B------:R-:W-:Y:S05]  /*5380*/  BSYNC B0 ;  /* 0x0000000000007941 */ /* 0x000fea0003800000 */
.L_x_13801:
[----:B------:R-:W-:Y:S01]  /*5390*/  @!P2 ISETP.NE.U32.AND P6, PT, R7, RZ, PT ;  /* 0x000000ff0700a20c */ /* 0x000fe20003fc5070 */
[----:B------:R-:W-:Y:S01]  /*53a0*/  BSSY B0, `(.L_x_13803) ;  /* 0x000000b000007945 */ /* 0x000fe20003800000 */
[C---:B------:R-:W-:Y:S02]  /*53b0*/  @!P2 ISETP.NE.AND.EX P5, PT, R6.reuse, RZ, PT, P5 ;  /* 0x000000ff0600a20c */ /* 0x040fe40003fa5350 */
[----:B------:R-:W-:-:S04]  /*53c0*/  @!P2 ISETP.NE.AND.EX P6, PT, R6, RZ, PT, P6 ;  /* 0x000000ff0600a20c */ /* 0x000fc80003fc5360 */
[----:B------:R-:W-:Y:S01]  /*53d0*/  @!P2 FSEL R5, R150, RZ, P6 ;  /* 0x000000ff9605a208 */ /* 0x000fe20003000000 */
[----:B------:R-:W-:Y:S08]  /*53e0*/  @!P2 BRA `(.L_x_13804) ;  /* 0x000000000018a947 */ /* 0x000ff00003800000 */
[----:B------:R-:W-:Y:S01]  /*53f0*/  ISETP.NE.U32.AND P6, PT, R7, RZ, PT ;  /* 0x000000ff0700720c */ /* 0x000fe20003fc5070 */
[----:B0-2---:R-:W-:-:S03]  /*5400*/  FFMA.FTZ R2, R177, R209, R208 ;  /* 0x000000d1b1027223 */ /* 0x005fc600000100d0 */
[----:B------:R-:W-:Y:S01]  /*5410*/  ISETP.NE.AND.EX P6, PT, R6, RZ, PT, P6 ;  /* 0x000000ff0600720c */ /* 0x000fe20003fc5360 */
[----:B------:R-:W-:-:S04]  /*5420*/  FADD.FTZ R2, R186, -R2 ;  /* 0x80000002ba027221 */ /* 0x000fc80000010000 */
[----:B------:R-:W-:-:S08]  /*5430*/  FMUL.FTZ R5, R242, R2 ;  /* 0x00000002f2057220 */ /* 0x000fd00000410000 */
[----:B------:R-:W-:-:S07]  /*5440*/  @P6 FADD.FTZ R5, R150, R5 ;  /* 0x0000000596056221 */ /* 0x000fce0000010000 */
.L_x_13804:
[----:B------:R-:W-:Y:S05]  /*5450*/  BSYNC B0 ;  /* 0x0000000000007941 */ /* 0x000fea0003800000 */
.L_x_13803:
        /* <DEDUP_REMOVED lines=10> */
.L_x_13806:
[----:B------:R-:W-:Y:S05]  /*5500*/  BSYNC B0 ;  /* 0x0000000000007941 */ /* 0x000fea0003800000 */
.L_x_13805:
        /* <DEDUP_REMOVED lines=9> */
.L_x_13808:
[----:B------:R-:W-:Y:S05]  /*55a0*/  BSYNC B0 ;  /* 0x0000000000007941 */ /* 0x000fea0003800000 */
.L_x_13807:
        /* <DEDUP_REMOVED lines=10> */
.L_x_13810:
[----:B------:R-:W-:Y:S05]  /*5650*/  BSYNC B0 ;  /* 0x0000000000007941 */ /* 0x000fea0003800000 */
.L_x_13809:
[----:B0-2---:R-:W-:Y:S01]  /*5660*/  @P1 IADD3 R2, R236, 0x280, RZ ;  /* 0x00000280ec021810 */ /* 0x005fe20007ffe0ff */
[----:B------:R-:W-:Y:S01]  /*5670*/  BSSY B0, `(.L_x_13811) ;  /* 0x0000013000007945 */ /* 0x000fe20003800000 */
[C---:B------:R-:W-:Y:S02]  /*5680*/  @!P2 ISETP.NE.U32.AND P5, PT, R7.reuse, RZ, PT ;  /* 0x000000ff0700a20c */ /* 0x040fe40003fa5070 */
[----:B------:R-:W-:Y:S01]  /*5690*/  @!P2 ISETP.NE.U32.AND P6, PT, R7, RZ, PT ;  /* 0x000000ff0700a20c */ /* 0x000fe20003fc5070 */
[----:B-1----:R-:W-:Y:S01]  /*56a0*/  @P1 IMAD.WIDE.U32 R2, R2, 0x10, R180 ;  /* 0x0000001002021825 */ /* 0x002fe200078e00b4 */
[----:B------:R-:W-:Y:S02]  /*56b0*/  SEL R180, R183, R168, P0 ;  /* 0x000000a8b7b47207 */ /* 0x000fe40000000000 */
[----:B------:R-:W-:Y:S02]  /*56c0*/  SEL R181, R182, R169, P0 ;  /* 0x000000a9b6b57207 */ /* 0x000fe40000000000 */
[----:B------:R-:W-:-:S02]  /*56d0*/  SEL R182, R5, R170, P0 ;  /* 0x000000aa05b67207 */ /* 0x000fc40000000000 */
[----:B------:R-:W-:Y:S02]  /*56e0*/  SEL R183, R4, R171, P0 ;  /* 0x000000ab04b77207 */ /* 0x000fe40000000000 */
[----:B------:R-:W0:Y:S01]  /*56f0*/  @P1 LDC.64 R4, c[0x0][0x308] ;  /* 0x0000c200ff041b82 */ /* 0x000e220000000a00 */
[----:B------:R-:W-:Y:S02]  /*5700*/  @!P2 ISETP.NE.AND.EX P5, PT, R6, RZ, PT, P5 ;  /* 0x000000ff0600a20c */ /* 0x000fe40003fa5350 */
[----:B------:R1:W-:Y:S05]  /*5710*/  @P1 STG.E.128 desc[UR4][R2.64], R180 ;  /* 0x000000b402001986 */ /* 0x0003ea000c101d04 */
[----:B-1----:R-:W1:Y:S02]  /*5720*/  @P3 LDC.64 R2, c[0x0][0x2f8] ;  /* 0x0000be00ff023b82 */ /* 0x002e640000000a00 */
[----:B-1----:R-:W-:Y:S01]  /*5730*/  @P3 IMAD.WIDE.U32 R2, R0, 0x10, R2 ;  /* 0x0000001000023825 */ /* 0x002fe200078e0002 */
[----:B------:R-:W-:-:S04]  /*5740*/  IADD3 R0, R205, 0x300, RZ ;  /* 0x00000300cd007810 */ /* 0x000fc80007ffe0ff */
[----:B------:R1:W-:Y:S01]  /*5750*/  @P3 STG.E.128 desc[UR4][R2.64], R164 ;  /* 0x000000a402003986 */ /* 0x0003e2000c101d04 */
[----:B0-----:R-:W-:Y:S05]  /*5760*/  @!P3 BRA `(.L_x_13812) ;  /* 0x00000000000cb947 */ /* 0x001fea0003800000 */
[----:B-1----:R-:W0:Y:S02]  /*5770*/  LDC.64 R2, c[0x0][0x220] ;  /* 0x00008800ff027b82 */ /* 0x002e240000000a00 */
[----:B0-----:R-:W-:-:S05]  /*5780*/  IMAD.WIDE.U32 R2, R0, 0x10, R2 ;  /* 0x0000001000027825 */ /* 0x001fca00078e0002 */
[----:B-----5:R0:W5:Y:S02]  /*5790*/  LDG.E.128 R160, desc[UR4][R2.64] ;  /* 0x0000000402a07981 */ /* 0x020164000c1e1d00 */
.L_x_13812:
[----:B------:R-:W-:Y:S05]  /*57a0*/  BSYNC B0 ;  /* 0x0000000000007941 */ /* 0x000fea0003800000 */
.L_x_13811:
        /* <DEDUP_REMOVED lines=9> */
.L_x_13814:
[----:B------:R-:W-:Y:S05]  /*5840*/  BSYNC B0 ;  /* 0x0000000000007941 */ /* 0x000fea0003800000 */
.L_x_13813:
        /* <DEDUP_REMOVED lines=10> */
.L_x_13816:
[----:B------:R-:W-:Y:S05]  /*58f0*/  BSYNC B0 ;  /* 0x0000000000007941 */ /* 0x000fea0003800000 */
.L_x_13815:
        /* <DEDUP_REMOVED lines=11> */
.L_x_13818:
[----:B------:R-:W-:Y:S05]  /*59b0*/  BSYNC B0 ;  /* 0x0000000000007941 */ /* 0x000fea0003800000 */
.L_x_13817:
        /* <DEDUP_REMOVED lines=10> */
.L_x_13820:
[----:B------:R-:W-:Y:S05]  /*5a60*/  BSYNC B0 ;  /* 0x0000000000007941 */ /* 0x000fea0003800000 */
.L_x_13819:
        /* <DEDUP_REMOVED lines=12> */
.L_x_13822:
[----:B------:R-:W-:Y:S05]  /*5b30*/  BSYNC B0 ;  /* 0x0000000000007941 */ /* 0x000fea0003800000 */
.L_x_13821:
        /* <DEDUP_REMOVED lines=10> */
.L_x_13824:
[----:B------:R-:W-:Y:S05]  /*5be0*/  BSYNC B0 ;  /* 0x0000000000007941 */ /* 0x000fea0003800000 */
.L_x_13823:
        /* <DEDUP_REMOVED lines=9> */
.L_x_13826:
[----:B------:R-:W-:Y:S05]  /*5c80*/  BSYNC B0 ;  /* 0x0000000000007941 */ /* 0x000fea0003800000 */
.L_x_13825:
        /* <DEDUP_REMOVED lines=10> */
.L_x_13828:
[----:B------:R-:W-:Y:S05]  /*5d30*/  BSYNC B0 ;  /* 0x0000000000007941 */ /* 0x000fea0003800000 */
.L_x_13827:
[----:B01----:R-:W0:Y:S01]  /*5d40*/  @P3 LDC.64 R2, c[0x0][0x2f8] ;  /* 0x0000be00ff023b82 */ /* 0x003e220000000a00 */
[----:B------:R-:W-:Y:S01]  /*5d50*/  @P1 IADD3 R206, R236, 0x300, RZ ;  /* 0x00000300ecce1810 */ /* 0x000fe20007ffe0ff */
        /* <DEDUP_REMOVED lines=9> */
[----:B------:R-:W-:Y:S01]  /*5df0*/  @!P2 ISETP.NE.AND.EX P5, PT, R6, RZ, PT, P5 ;  /* 0x000000ff0600a20c */ /* 0x000fe20003fa5350 */
[----:B0-----:R-:W-:Y:S01]  /*5e00*/  @P3 IMAD.WIDE.U32 R2, R0, 0x10, R2 ;  /* 0x0000001000023825 */ /* 0x001fe200078e0002 */
[----:B------:R-:W-:-:S04]  /*5e10*/  IADD3 R0, R205, 0x380, RZ ;  /* 0x00000380cd007810 */ /* 0x000fc80007ffe0ff */
[----:B------:R1:W-:Y:S01]  /*5e20*/  @P3 STG.E.128 desc[UR4][R2.64], R164 ;  /* 0x000000a402003986 */ /* 0x0003e2000c101d04 */
[----:B------:R-:W-:Y:S06]  /*5e30*/  @!P3 BRA `(.L_x_13830) ;  /* 0x00000000000cb947 */ /* 0x000fec0003800000 */
[----:B-1----:R-:W0:Y:S02]  /*5e40*/  LDC.64 R2, c[0x0][0x220] ;  /* 0x00008800ff027b82 */ /* 0x002e240000000a00 */
[----:B0-----:R-:W-:-:S05]  /*5e50*/  IMAD.WIDE.U32 R2, R0, 0x10, R2 ;  /* 0x0000001000027825 */ /* 0x001fca00078e0002 */
[----:B-----5:R0:W5:Y:S02]  /*5e60*/  LDG.E.128 R160, desc[UR4][R2.64] ;  /* 0x0000000402a07981 */ /* 0x020164000c1e1d00 */
.L_x_13830:
[----:B------:R-:W-:Y:S05]  /*5e70*/  BSYNC B0 ;  /* 0x0000000000007941 */ /* 0x000fea0003800000 */
.L_x_13829:
[----:B------:R-:W-:Y:S01]  /*5e80*/  BSSY B0, `(.L_x_13831) ;  /* 0x0000009000007945 */ /* 0x000fe20003800000 */
[----:B01----:R-:W-:-:S03]  /*5e90*/  @!P2 FSEL R2, R156, RZ, P5 ;  /* 0x000000ff9c02a208 */ /* 0x003fc60002800000 */
[----:B------:R-:W-:Y:S05]  /*5ea0*/  @!P2 BRA `(.L_x_13832) ;  /* 0x000000000018a947 */ /* 0x000fea0003800000 */
[----:B------:R-:W-:Y:S01]  /*5eb0*/  ISETP.NE.U32.AND P5, PT, R7, RZ, PT ;  /* 0x000000ff0700720c */ /* 0x000fe20003fa5070 */
[----:B------:R-:W-:-:S03]  /*5ec0*/  FFMA.FTZ R2, R198, R209, R208 ;  /* 0x000000d1c6027223 */ /* 0x000fc600000100d0 */
[----:B------:R-:W-:Y:S01]  /*5ed0*/  ISETP.NE.AND.EX P5, PT, R6, RZ, PT, P5 ;  /* 0x000000ff0600720c */ /* 0x000fe20003fa5350 */
[----:B------:R-:W-:-:S04]  /*5ee0*/  FADD.FTZ R2, R200, -R2 ;  /* 0x80000002c8027221 */ /* 0x000fc80000010000 */
[----:B------:R-:W-:-:S08]  /*5ef0*/  FMUL.FTZ R2, R242, R2 ;  /* 0x00000002f2027220 */ /* 0x000fd00000410000 */
[----:B------:R-:W-:-:S07]  /*5f00*/  @P5 FADD.FTZ R2, R156, R2 ;  /* 0x000000029c025221 */ /* 0x000fce0000010000 */
.L_x_13832:
[----:B------:R-:W-:Y:S05]  /*5f10*/  BSYNC B0 ;  /* 0x0000000000007941 */ /* 0x000fea0003800000 */
.L_x_13831:
        /* <DEDUP_REMOVED lines=10> */
.L_x_13834:
[----:B------:R-:W-:Y:S05]  /*5fc0*/  BSYNC B0 ;  /* 0x0000000000007941 */ /* 0x000fea0003800000 */
.L_x_13833:
        /* <DEDUP_REMOVED lines=11> */
.L_x_13836:
[----:B------:R-:W-:Y:S05]  /*6080*/  BSYNC B0 ;  /* 0x0000000000007941 */ /* 0x000fea0003800000 */
.L_x_13835:
        /* <DEDUP_REMOVED lines=10> */
.L_x_13838:
[----:B------:R-:W-:Y:S05]  /*6130*/  BSYNC B0 ;  /* 0x0000000000007941 */ /* 0x000fea0003800000 */
.L_x_13837:
        /* <DEDUP_REMOVED lines=12> */
.L_x_13840:
[----:B------:R-:W-:Y:S05]  /*6200*/  BSYNC B0 ;  /* 0x0000000000007941 */ /* 0x000fea0003800000 */
.L_x_13839:
[----:B------:R-:W-:Y:S04]  /*6210*/  BSSY B0, `(.L_x_13841) ;  /* 0x000000a000007945 */ /* 0x000fe80003800000 */
[----:B------:R-:W-:Y:S05]  /*6220*/  @!P3 BRA `(.L_x_13842) ;  /* 0x000000000020b947 */ /* 0x000fea0003800000 */
[----:B------:R-:W-:Y:S01]  /*6230*/  FMUL.FTZ R5, R4, UR13 ;  /* 0x0000000d04057c20 */ /* 0x000fe20008410000 */
[----:B------:R-:W-:-:S03]  /*6240*/  LOP3.LUT P6, RZ, R204, 0xff0000, RZ, 0xc0, !PT ;  /* 0x00ff0000ccff7812 */ /* 0x000fc600078cc0ff */
[----:B------:R-:W-:-:S04]  /*6250*/  FMUL.FTZ R5, R5, UR12 ;  /* 0x0000000c05057c20 */ /* 0x000fc80008410000 */
[-C--:B-----5:R-:W-:Y:S01]  /*6260*/  FMUL.FTZ R166, R162, R5.reuse ;  /* 0x00000005a2a67220 */ /* 0x0a0fe20000410000 */
[----:B------:R-:W-:-:S04]  /*6270*/  FMUL.FTZ R5, R10, R5 ;  /* 0x000000050a057220 */ /* 0x000fc80000410000 */
[----:B------:R-:W-:-:S05]  /*6280*/  FSEL R166, R166, RZ, P6 ;  /* 0x000000ffa6a67208 */ /* 0x000fca0003000000 */
[----:B------:R-:W-:Y:S01]  /*6290*/  FADD.FTZ R98, R98, R166 ;  /* 0x000000a662627221 */ /* 0x000fe20000010000 */
[----:B------:R-:W-:-:S07]  /*62a0*/  SEL R166, R5, RZ, P6 ;  /* 0x000000ff05a67207 */ /* 0x000fce0003000000 */
.L_x_13842:
[----:B------:R-:W-:Y:S05]  /*62b0*/  BSYNC B0 ;  /* 0x0000000000007941 */ /* 0x000fea0003800000 */
.L_x_13841:
        /* <DEDUP_REMOVED lines=9> */
.L_x_13844:
[----:B------:R-:W-:Y:S05]  /*6350*/  BSYNC B0 ;  /* 0x0000000000007941 */ /* 0x000fea0003800000 */
.L_x_13843:
[----:B------:R-:W-:Y:S01]  /*6360*/  BSSY B0, `(.L_x_13845) ;  /* 0x000000e000007945 */ /* 0x000fe20003800000 */
[----:B------:R-:W-:Y:S02]  /*6370*/  SEL R168, R2, R168, P0 ;  /* 0x000000a802a87207 */ /* 0x000fe40000000000 */
[----:B------:R-:W-:Y:S02]  /*6380*/  SEL R169, R3, R169, P0 ;  /* 0x000000a903a97207 */ /* 0x000fe40000000000 */
[----:B------:R-:W-:Y:S02]  /*6390*/  SEL R170, R4, R170, P0 ;  /* 0x000000aa04aa7207 */ /* 0x000fe40000000000 */
[----:B------:R-:W-:Y:S01]  /*63a0*/  SEL R171, R5, R171, P0 ;  /* 0x000000ab05ab7207 */ /* 0x000fe20000000000 */
[----:B------:R-:W-:Y:S06]  /*63b0*/  @!P3 BRA `(.L_x_13846) ;  /* 0x000000000020b947 */ /* 0x000fec0003800000 */
        /* <DEDUP_REMOVED lines=8> */
.L_x_13846:
[----:B------:R-:W-:Y:S05]  /*6440*/  BSYNC B0 ;  /* 0x0000000000007941 */ /* 0x000fea0003800000 */
.L_x_13845:
[----:B------:R-:W0:Y:S01]  /*6450*/  @P1 LDC.64 R2, c[0x0][0x308] ;  /* 0x0000c200ff021b82 */ /* 0x000e220000000a00 */
[----:B------:R-:W-:Y:S02]  /*6460*/  @P1 IADD3 R4, R236, 0x380, RZ ;  /* 0x00000380ec041810 */ /* 0x000fe40007ffe0ff */
[----:B------:R-:W-:-:S04]  /*6470*/  IADD3 R243, R243, UR16, RZ ;  /* 0x00000010f3f37c10 */ /* 0x000fc8000fffe0ff */
[----:B------:R-:W-:Y:S01]  /*6480*/  ISETP.GE.AND P0, PT, R243, UR17, PT ;  /* 0x00000011f3007c0c */ /* 0x000fe2000bf06270 */
[----:B0-----:R-:W-:-:S05]  /*6490*/  @P1 IMAD.WIDE.U32 R2, R4, 0x10, R2 ;  /* 0x0000001004021825 */ /* 0x001fca00078e0002 */
[----:B------:R0:W-:Y:S02]  /*64a0*/  @P1 STG.E.128 desc[UR4][R2.64], R168 ;  /* 0x000000a802001986 */ /* 0x0001e4000c101d04 */
[----:B0-----:R-:W0:Y:S02]  /*64b0*/  @P3 LDC.64 R2, c[0x0][0x2f8] ;  /* 0x0000be00ff023b82 */ /* 0x001e240000000a00 */
[----:B0-----:R-:W-:Y:S01]  /*64c0*/  @P3 IMAD.WIDE.U32 R2, R0, 0x10, R2 ;  /* 0x0000001000023825 */ /* 0x001fe200078e0002 */
[----:B------:R-:W-:-:S04]  /*64d0*/  SEL R0, RZ, 0x1, P4 ;  /* 0x00000001ff007807 */ /* 0x000fc80002000000 */
[----:B------:R0:W-:Y:S04]  /*64e0*/  @P3 STG.E.128 desc[UR4][R2.64], R164 ;  /* 0x000000a402003986 */ /* 0x0001e8000c101d04 */
[----:B------:R0:W-:Y:S01]  /*64f0*/  STL.S16 [R1+0x60], R0 ;  /* 0x0000600001007387 */ /* 0x0001e20000100600 */
[----:B------:R-:W-:Y:S05]  /*6500*/  @!P0 BRA `(.L_x_13847) ;  /* 0xffffffa400308947 */ /* 0x000fea000383ffff */
.L_x_13700:
        /* <DEDUP_REMOVED lines=38> */
.L_x_13704:
[----:B------:R-:W-:Y:S01]  /*6770*/  HFMA2.MMA R205, -RZ, RZ, 0, 1.847743988037109375e-06 ;  /* 0x0000001fffcd7435 */ /* 0x000fe200000001ff */
[----:B------:R-:W-:Y:S02]  /*6780*/  MOV R206, 0x10 ;  /* 0x0000001000ce7802 */ /* 0x000fe40000000f00 */
[----:B------:R-:W-:-:S08]  /*6790*/  MOV R183, 0xffffffff ;  /* 0xffffffff00b77802 */ /* 0x000fd00000000f00 */
[----:B-----5:R-:W-:Y:S05]  /*67a0*/  WARPSYNC.COLLECTIVE R183, `(.L_x_13848) ;  /* 0x00000000b7087348 */ /* 0x020fea0003c00000 */
[----:B------:R0:W1:Y:S02]  /*67b0*/  SHFL.DOWN P1, R208, R181, R206, R205 ;  /* 0x080000ceb5d07389 */ /* 0x00006400000200cd */
[----:B01---5:R-:W-:Y:S01]  /*67c0*/  ENDCOLLECTIVE ;  /* 0x000000000000791b */ /* 0x023fe20003800000 */
.L_x_13848:
[----:B------:R-:W-:-:S05]  /*67d0*/  MOV R183, R208 ;  /* 0x000000d000b77202 */ /* 0x000fca0000000f00 */
[----:B------:R-:W-:Y:S01]  /*67e0*/  FADD.FTZ R207, R183, R181 ;  /* 0x000000b5b7cf7221 */ /* 0x000fe20000010000 */
[----:B------:R-:W-:Y:S02]  /*67f0*/  MOV R181, R180 ;  /* 0x000000b400b57202 */ /* 0x000fe40000000f00 */
[----:B------:R-:W-:-:S07]  /*6800*/  MOV R183, 0xffffffff ;  /* 0xffffffff00b77802 */ /* 0x000fce0000000f00 */
[----:B------:R-:W-:Y:S05]  /*6810*/  WARPSYNC.COLLECTIVE R183, `(.L_x_13849) ;  /* 0x00000000b7087348 */ /* 0x000fea0003c00000 */
[----:B------:R0:W1:Y:S02]  /*6820*/  SHFL.DOWN P1, R208, R181, R206, R205 ;  /* 0x080000ceb5d07389 */ /* 0x00006400000200cd */
[----:B01----:R-:W-:Y:S01]  /*6830*/  ENDCOLLECTIVE ;  /* 0x000000000000791b */ /* 0x003fe20003800000 */
.L_x_13849:
[----:B------:R-:W-:Y:S01]  /*6840*/  HFMA2.MMA R206, -RZ, RZ, 0, 4.76837158203125e-07 ;  /* 0x00000008ffce7435 */ /* 0x000fe200000001ff */
[----:B------:R-:W-:-:S05]  /*6850*/  MOV R181, R208 ;  /* 0x000000d000b57202 */ /* 0x000fca0000000f00 */
[----:B------:R-:W-:Y:S01]  /*6860*/  FADD.FTZ R180, R181, R180 ;  /* 0x000000b4b5b47221 */ /* 0x000fe20000010000 */
[----:B------:R-:W-:-:S07]  /*6870*/  MOV R181, R207 ;  /* 0x000000cf00b57202 */ /* 0x000fce0000000f00 */
[----:B------:R-:W-:Y:S05]  /*6880*/  WARPSYNC.COLLECTIVE R183, `(.L_x_13850) ;  /* 0x00000000b7087348 */ /* 0x000fea0003c00000 */
[----:B------:R0:W1:Y:S02]  /*6890*/  SHFL.DOWN P1, R208, R181, R206, R205 ;  /* 0x080000ceb5d07389 */ /* 0x00006400000200cd */
[----:B01----:R-:W-:Y:S01]  /*68a0*/  ENDCOLLECTIVE ;  /* 0x000000000000791b */ /* 0x003fe20003800000 */
.L_x_13850:
[----:B------:R-:W-:-:S05]  /*68b0*/  MOV R181, R208 ;  /* 0x000000d000b57202 */ /* 0x000fca0000000f00 */
[----:B------:R-:W-:Y:S01]  /*68c0*/  FADD.FTZ R207, R207, R181 ;  /* 0x000000b5cfcf7221 */ /* 0x000fe20000010000 */
[----:B------:R-:W-:-:S07]  /*68d0*/  MOV R181, R180 ;  /* 0x000000b400b57202 */ /* 0x000fce0000000f00 */
[----:B------:R-:W-:Y:S05]  /*68e0*/  WARPSYNC.COLLECTIVE R183, `(.L_x_13851) ;  /* 0x00000000b7087348 */ /* 0x000fea0003c00000 */
[----:B------:R0:W1:Y:S02]  /*68f0*/  SHFL.DOWN P1, R208, R181, R206, R205 ;  /* 0x080000ceb5d07389 */ /* 0x00006400000200cd */
[----:B01----:R-:W-:Y:S01]  /*6900*/  ENDCOLLECTIVE ;  /* 0x000000000000791b */ /* 0x003fe20003800000 */
.L_x_13851:
[----:B------:R-:W-:Y:S01]  /*6910*/  HFMA2.MMA R206, -RZ, RZ, 0, 2.384185791015625e-07 ;  /* 0x00000004ffce7435 */ /* 0x000fe200000001ff */
[----:B------:R-:W-:-:S05]  /*6920*/  MOV R181, R208 ;  /* 0x000000d000b57202 */ /* 0x000fca0000000f00 */
[----:B------:R-:W-:Y:S01]  /*6930*/  FADD.FTZ R180, R180, R181 ;  /* 0x000000b5b4b47221 */ /* 0x000fe20000010000 */
[----:B------:R-:W-:-:S07]  /*6940*/  MOV R181, R207 ;  /* 0x000000cf00b57202 */ /* 0x000fce0000000f00 */
[----:B------:R-:W-:Y:S05]  /*6950*/  WARPSYNC.COLLECTIVE R183, `(.L_x_13852) ;  /* 0x00000000b7087348 */ /* 0x000fea0003c00000 */
[----:B------:R0:W1:Y:S02]  /*6960*/  SHFL.DOWN P1, R208, R181, R206, R205 ;  /* 0x080000ceb5d07389 */ /* 0x00006400000200cd */
[----:B01----:R-:W-:Y:S01]  /*6970*/  ENDCOLLECTIVE ;  /* 0x000000000000791b */ /* 0x003fe20003800000 */
.L_x_13852:
[----:B------:R-:W-:-:S05]  /*6980*/  MOV R181, R208 ;  /* 0x000000d000b57202 */ /* 0x000fca0000000f00 */
[----:B------:R-:W-:Y:S01]  /*6990*/  FADD.FTZ R207, R207, R181 ;  /* 0x000000b5cfcf7221 */ /* 0x000fe20000010000 */
[----:B------:R-:W-:-:S07]  /*69a0*/  MOV R181, R180 ;  /* 0x000000b400b57202 */ /* 0x000fce0000000f00 */
[----:B------:R-:W-:Y:S05]  /*69b0*/  WARPSYNC.COLLECTIVE R183, `(.L_x_13853) ;  /* 0x00000000b7087348 */ /* 0x000fea0003c00000 */
[----:B------:R0:W1:Y:S02]  /*69c0*/  SHFL.DOWN P1, R208, R181, R206, R205 ;  /* 0x080000ceb5d07389 */ /* 0x00006400000200cd */
[----:B01----:R-:W-:Y:S01]  /*69d0*/  ENDCOLLECTIVE ;  /* 0x000000000000791b */ /* 0x003fe20003800000 */
.L_x_13853:
[----:B------:R-:W-:Y:S01]  /*69e0*/  HFMA2.MMA R206, -RZ, RZ, 0, 1.1920928955078125e-07 ;  /* 0x00000002ffce7435 */ /* 0x000fe200000001ff */
[----:B------:R-:W-:-:S05]  /*69f0*/  MOV R181, R208 ;  /* 0x000000d000b57202 */ /* 0x000fca0000000f00 */
[----:B------:R-:W-:Y:S01]  /*6a00*/  FADD.FTZ R180, R180, R181 ;  /* 0x000000b5b4b47221 */ /* 0x000fe20000010000 */
[----:B------:R-:W-:-:S07]  /*6a10*/  MOV R181, R207 ;  /* 0x000000cf00b57202 */ /* 0x000fce0000000f00 */
[----:B------:R-:W-:Y:S05]  /*6a20*/  WARPSYNC.COLLECTIVE R183, `(.L_x_13854) ;  /* 0x00000000b7087348 */ /* 0x000fea0003c00000 */
[----:B------:R0:W1:Y:S02]  /*6a30*/  SHFL.DOWN P1, R208, R181, R206, R205 ;  /* 0x080000ceb5d07389 */ /* 0x00006400000200cd */
[----:B01----:R-:W-:Y:S01]  /*6a40*/  ENDCOLLECTIVE ;  /* 0x000000000000791b */ /* 0x003fe20003800000 */
.L_x_13854:
[----:B------:R-:W-:-:S05]  /*6a50*/  MOV R181, R208 ;  /* 0x000000d000b57202 */ /* 0x000fca0000000f00 */
[----:B------:R-:W-:Y:S01]  /*6a60*/  FADD.FTZ R207, R207, R181 ;  /* 0x000000b5cfcf7221 */ /* 0x000fe20000010000 */
[----:B------:R-:W-:-:S07]  /*6a70*/  MOV R181, R180 ;  /* 0x000000b400b57202 */ /* 0x000fce0000000f00 */
[----:B------:R-:W-:Y:S05]  /*6a80*/  WARPSYNC.COLLECTIVE R183, `(.L_x_13855) ;  /* 0x00000000b7087348 */ /* 0x000fea0003c00000 */
[----:B------:R0:W1:Y:S02]  /*6a90*/  SHFL.DOWN P1, R208, R181, R206, R205 ;  /* 0x080000ceb5d07389 */ /* 0x00006400000200cd */
[----:B01----:R-:W-:Y:S01]  /*6aa0*/  ENDCOLLECTIVE ;  /* 0x000000000000791b */ /* 0x003fe20003800000 */
.L_x_13855:
[----:B------:R-:W-:Y:S01]  /*6ab0*/  HFMA2.MMA R206, -RZ, RZ, 0, 5.9604644775390625e-08 ;  /* 0x00000001ffce7435 */ /* 0x000fe200000001ff */
[----:B------:R-:W-:-:S05]  /*6ac0*/  MOV R181, R208 ;  /* 0x000000d000b57202 */ /* 0x000fca0000000f00 */
[----:B------:R-:W-:Y:S01]  /*6ad0*/  FADD.FTZ R209, R180, R181 ;  /* 0x000000b5b4d17221 */ /* 0x000fe20000010000 */
[----:B------:R-:W-:-:S07]  /*6ae0*/  MOV R181, R207 ;  /* 0x000000cf00b57202 */ /* 0x000fce0000000f00 */
[----:B------:R-:W-:Y:S05]  /*6af0*/  WARPSYNC.COLLECTIVE R183, `(.L_x_13856) ;  /* 0x00000000b7087348 */ /* 0x000fea0003c00000 */
[----:B------:R0:W1:Y:S02]  /*6b00*/  SHFL.DOWN P1, R208, R181, R206, R205 ;  /* 0x080000ceb5d07389 */ /* 0x00006400000200cd */
[----:B01----:R-:W-:Y:S01]  /*6b10*/  ENDCOLLECTIVE ;  /* 0x000000000000791b */ /* 0x003fe20003800000 */
.L_x_13856:
[----:B------:R-:W-:Y:S02]  /*6b20*/  MOV R181, R209 ;  /* 0x000000d100b57202 */ /* 0x000fe40000000f00 */
[----:B------:R-:W-:-:S07]  /*6b30*/  MOV R180, R208 ;  /* 0x000000d000b47202 */ /* 0x000fce0000000f00 */
[----:B------:R-:W-:Y:S05]  /*6b40*/  WARPSYNC.COLLECTIVE R183, `(.L_x_13857) ;  /* 0x00000000b7087348 */ /* 0x000fea0003c00000 */
[----:B------:R0:W1:Y:S02]  /*6b50*/  SHFL.DOWN P1, R208, R181, R206, R205 ;  /* 0x080000ceb5d07389 */ /* 0x00006400000200cd */
[----:B01----:R-:W-:Y:S01]  /*6b60*/  ENDCOLLECTIVE ;  /* 0x000000000000791b */ /* 0x003fe20003800000 */
.L_x_13857:
[----:B------:R-:W-:Y:S01]  /*6b70*/  MOV R181, R208 ;  /* 0x000000d000b57202 */ /* 0x000fe20000000f00 */
[----:B------:R-:W-:Y:S06]  /*6b80*/  BRA `(.L_x_13858) ;  /* 0xffffffbc009c7947 */ /* 0x000fec000383ffff */
.L_x_13859:
        /* <DEDUP_REMOVED lines=15> */
.L_x_14059:


//--------------------- .nv.shared._ZN10layer_norm13ln_bwd_kernelINS_13Kernel_traitsI13__nv_bfloat16S2_S2_S2_fjLj4096ELj1ELj1ELj4ELj16ENS_18Kernel_traits_baseILj4096ES2_S2_S2_S2_fjLj128EEEEELb0ELb0ELb0ELb0EEEvNS_9BwdParamsE --------------------------
	.section	.nv.shared._ZN10layer_norm13ln_bwd_kernelINS_13Kernel_traitsI13__nv_bfloat16S2_S2_S2_fjLj4096ELj1ELj1ELj4ELj16ENS_18Kernel_traits_baseILj4096ES2_S2_S2_S2_fjLj128EEEEELb0ELb0ELb0ELb0EEEvNS_9BwdParamsE,"aw",@nobits
	.sectionflags	@""
	.align	16
	.zero		1024


//--------------------- .nv.shared.reserved.0     --------------------------
	.section	.nv.shared.reserved.0,"aw",@nobits
	.weak		__nv_reservedSMEM_offset_0_alias
	.size		__nv_reservedSMEM_offset_0_alias, 0, 0
	.other		__nv_reservedSMEM_offset_0_alias,@"STO_CUDA_RESERVED_SHARED STV_DEFAULT"
__nv_reservedSMEM_offset_0_alias:
	.zero		0


//--------------------- .nv.shared._ZN10layer_norm13ln_bwd_kernelINS_13Kernel_traitsI13__nv_bfloat16S2_S2_S2_fjLj4096ELj1ELj1ELj4ELj16ENS_18Kernel_traits_baseILj4096ES2_S2_S2_S2_fjLj128EEEEELb0ELb0ELb0ELb1EEEvNS_9BwdParamsE --------------------------
	.section	.nv.shared._ZN10layer_norm13ln_bwd_kernelINS_13Kernel_traitsI13__nv_bfloat16S2_S2_S2_fjLj4096ELj1ELj1ELj4ELj16ENS_18Kernel_traits_baseILj4096ES2_S2_S2_S2_fjLj128EEEEELb0ELb0ELb0ELb1EEEvNS_9BwdParamsE,"aw",@nobits
	.sectionflags	@""
	.align	16
	.zero		1024


//--------------------- .nv.shared._ZN10layer_norm13ln_bwd_kernelINS_13Kernel_traitsI13__nv_bfloat16S2_S2_S2_fjLj4096ELj1ELj1ELj4ELj16ENS_18Kernel_traits_baseILj4096ES2_S2_S2_S2_fjLj128EEEEELb0ELb0ELb1ELb0EEEvNS_9BwdParamsE --------------------------
	.section	.nv.shared._ZN10layer_norm13ln_bwd_kernelINS_13Kernel_traitsI13__nv_bfloat16S2_S2_S2_fjLj4096ELj1ELj1ELj4ELj16ENS_18Kernel_traits_baseILj4096ES2_S2_S2_S2_fjLj128EEEEELb0ELb0ELb1ELb0EEEvNS_9BwdParamsE,"aw",@nobits
	.sectionflags	@""
	.align	16
	.zero		1024


//--------------------- .nv.shared._ZN10layer_norm13ln_bwd_kernelINS_13Kernel_traitsI13__nv_bfloat16S2_S2_S2_fjLj4096ELj1ELj1ELj4ELj16ENS_18Kernel_traits_baseILj4096ES2_S2_S2_S2_fjLj128EEEEELb0ELb0ELb1ELb1EEEvNS_9BwdParamsE --------------------------
	.section	.nv.shared._ZN10layer_norm13ln_bwd_kernelINS_13Kernel_traitsI13__nv_bfloat16S2_S2_S2_fjLj4096ELj1ELj1ELj4ELj16ENS_18Kernel_traits_baseILj4096ES2_S2_S2_S2_fjLj128EEEEELb0ELb0ELb1ELb1EEEvNS_9BwdParamsE,"aw",@nobits
	.sectionflags	@""
	.align	16
	.zero		1024


//--------------------- .nv.shared._ZN10layer_norm13ln_bwd_kernelINS_13Kernel_traitsI13__nv_bfloat16S2_S2_S2_fjLj4096ELj1ELj1ELj4ELj16ENS_18Kernel_traits_baseILj4096ES2_S2_S2_S2_fjLj128EEEEELb0ELb1ELb0ELb0EEEvNS_9BwdParamsE --------------------------
	.section	.nv.shared._ZN10layer_norm13ln_bwd_kernelINS_13Kernel_traitsI13__nv_bfloat16S2_S2_S2_fjLj4096ELj1ELj1ELj4ELj16ENS_18Kernel_traits_baseILj4096ES2_S2_S2_S2_fjLj128EEEEELb0ELb1ELb0ELb0EEEvNS_9BwdParamsE,"aw",@nobits
	.sectionflags	@""
	.align	16
	.zero		1024


//--------------------- .nv.shared._ZN10layer_norm13ln_bwd_kernelINS_13Kernel_traitsI13__nv_bfloat16S2_S2_S2_fjLj4096ELj1ELj1ELj4ELj16ENS_18Kernel_traits_baseILj4096ES2_S2_S2_S2_fjLj128EEEEELb0ELb1ELb0ELb1EEEvNS_9BwdParamsE --------------------------
	.section	.nv.shared._ZN10layer_norm13ln_bwd_kernelINS_13Kernel_traitsI13__nv_bfloat16S2_S2_S2_fjLj4096ELj1ELj1ELj4ELj16ENS_18Kernel_traits_baseILj4096ES2_S2_S2_S2_fjLj128EEEEELb0ELb1ELb0ELb1EEEvNS_9BwdParamsE,"aw",@nobits
	.sectionflags	@""
	.align	16
	.zero		1024


//--------------------- .nv.shared._ZN10layer_norm13ln_bwd_kernelINS_13Kernel_traitsI13__nv_bfloat16S2_S2_S2_fjLj4096ELj1ELj1ELj4ELj16ENS_18Kernel_traits_baseILj4096ES2_S2_S2_S2_fjLj128EEEEELb0ELb1ELb1ELb0EEEvNS_9BwdParamsE --------------------------
	.section	.nv.shared._ZN10layer_norm13ln_bwd_kernelINS_13Kernel_traitsI13__nv_bfloat16S2_S2_S2_fjLj4096ELj1ELj1ELj4ELj16ENS_18Kernel_traits_baseILj4096ES2_S2_S2_S2_fjLj128EEEEELb0ELb1ELb1ELb0EEEvNS_9BwdParamsE,"aw",@nobits
	.sectionflags	@""
	.align	16
	.zero		1024


//--------------------- .nv.shared._ZN10layer_norm13ln_bwd_kernelINS_13Kernel_traitsI13__nv_bfloat16S2_S2_S2_fjLj4096ELj1ELj1ELj4ELj16ENS_18Kernel_traits_baseILj4096ES2_S2_S2_S2_fjLj128EEEEELb0ELb1ELb1ELb1EEEvNS_9BwdParamsE --------------------------
	.section	.nv.shared._ZN10layer_norm13ln_bwd_kernelINS_13Kernel_traitsI13__nv_bfloat16S2_S2_S2_fjLj4096ELj1ELj1ELj4ELj16ENS_18Kernel_traits_baseILj4096ES2_S2_S2_S2_fjLj128EEEEELb0ELb1ELb1ELb1EEEvNS_9BwdParamsE,"aw",@nobits
	.sectionflags	@""
	.align	16
	.zero		1024


//--------------------- .nv.shared._ZN10layer_norm13ln_bwd_kernelINS_13Kernel_traitsI13__nv_bfloat16S2_S2_S2_fjLj4096ELj1ELj1ELj4ELj16ENS_18Kernel_traits_baseILj4096ES2_S2_S2_S2_fjLj128EEEEELb1ELb0ELb0ELb0EEEvNS_9BwdParamsE --------------------------
	.section	.nv.shared._ZN10layer_norm13ln_bwd_kernelINS_13Kernel_traitsI13__nv_bfloat16S2_S2_S2_fjLj4096ELj1ELj1ELj4ELj16ENS_18Kernel_traits_baseILj4096ES2_S2_S2_S2_fjLj128EEEEELb1ELb0ELb0ELb0EEEvNS_9BwdParamsE,"aw",@nobits
	.sectionflags	@""
	.align	16
	.zero		1024


//--------------------- .nv.shared._ZN10layer_norm13ln_bwd_kernelINS_13Kernel_traitsI13__nv_bfloat16S2_S2_S2_fjLj4096ELj1ELj1ELj4ELj16ENS_18Kernel_traits_baseILj4096ES2_S2_S2_S2_fjLj128EEEEELb1ELb0ELb0ELb1EEEvNS_9BwdParamsE --------------------------
	.section	.nv.shared._ZN10layer_norm13ln_bwd_kernelINS_13Kernel_traitsI13__nv_bfloat16S2_S2_S2_fjLj4096ELj1ELj1ELj4ELj16ENS_18Kernel_traits_baseILj4096ES2_S2_S2_S2_fjLj128EEEEELb1ELb0ELb0ELb1EEEvNS_9BwdParamsE,"aw",@nobits
	.sectionflags	@""
	.align	16
	.zero		1024


//--------------------- .nv.shared._ZN10layer_norm22ln_bwd_finalize_kernelINS_22Kernel_traits_finalizeILj4096E13__nv_bfloat16S2_S2_S2_fjLb0ELj1024ELj4ENS_18Kernel_traits_baseILj4096ES2_S2_S2_S2_fjLj1024EEEEELb0ELb0EEEvNS_9BwdParamsE --------------------------
	.section	.nv.shared._ZN10layer_norm22ln_bwd_finalize_kernelINS_22Kernel_traits_finalizeILj4096E13__nv_bfloat16S2_S2_S2_fjLb0ELj1024ELj4ENS_18Kernel_traits_baseILj4096ES2_S2_S2_S2_fjLj1024EEEEELb0ELb0EEEvNS_9BwdParamsE,"aw",@nobits
	.sectionflags	@""
	.align	16
.nv.shared._ZN10layer_norm22ln_bwd_finalize_kernelINS_22Kernel_traits_finalizeILj4096E13__nv_bfloat16S2_S2_S2_fjLb0ELj1024ELj4ENS_18Kernel_traits_baseILj4096ES2_S2_S2_S2_fjLj1024EEEEELb0ELb0EEEvNS_9BwdParamsE:
	.zero		9472


//--------------------- .nv.shared._ZN10layer_norm13ln_bwd_kernelINS_13Kernel_traitsI13__nv_bfloat16S2_S2_S2_fjLj4096ELj1ELj1ELj4ELj16ENS_18Kernel_traits_baseILj4096ES2_S2_S2_S2_fjLj128EEEEELb1ELb0ELb1ELb0EEEvNS_9BwdParamsE --------------------------
	.section	.nv.shared._ZN10layer_norm13ln_bwd_kernelINS_13Kernel_traitsI13__nv_bfloat16S2_S2_S2_fjLj4096ELj1ELj1ELj4ELj16ENS_18Kernel_traits_baseILj4096ES2_S2_S2_S2_fjLj128EEEEELb1ELb0ELb1ELb0EEEvNS_9BwdParamsE,"aw",@nobits
	.sectionflags	@""
	.align	16
	.zero		1024


//--------------------- .nv.shared._ZN10layer_norm22ln_bwd_finalize_kernelINS_22Kernel_traits_finalizeILj4096E13__nv_bfloat16S2_S2_S2_fjLb0ELj1024ELj4ENS_18Kernel_traits_baseILj4096ES2_S2_S2_S2_fjLj1024EEEEELb0ELb1EEEvNS_9BwdParamsE --------------------------
	.section	.nv.shared._ZN10layer_norm22ln_bwd_finalize_kernelINS_22Kernel_traits_finalizeILj4096E13__nv_bfloat16S2_S2_S2_fjLb0ELj1024ELj4ENS_18Kernel_traits_baseILj4096ES2_S2_S2_S2_fjLj1024EEEEELb0ELb1EEEvNS_9BwdParamsE,"aw",@nobits
	.sectionflags	@""
	.align	16
.nv.shared._ZN10layer_norm22ln_bwd_finalize_kernelINS_22Kernel_traits_finalizeILj4096E13__nv_bfloat16S2_S2_S2_fjLb0ELj1024ELj4ENS_18Kernel_traits_baseILj4096ES2_S2_S2_S2_fjLj1024EEEEELb0ELb1EEEvNS_9BwdParamsE:
	.zero		9472


//--------------------- .nv.shared._ZN10layer_norm13ln_bwd_kernelINS_13Kernel_traitsI13__nv_bfloat16S2_S2_S2_fjLj4096ELj1ELj1ELj4ELj16ENS_18Kernel_traits_baseILj4096ES2_S2_S2_S2_fjLj128EEEEELb1ELb0ELb1ELb1EEEvNS_9BwdParamsE --------------------------
	.section	.nv.shared._ZN10layer_norm13ln_bwd_kernelINS_13Kernel_traitsI13__nv_bfloat16S2_S2_S2_fjLj4096ELj1ELj1ELj4ELj16ENS_18Kernel_traits_baseILj4096ES2_S2_S2_S2_fjLj128EEEEELb1ELb0ELb1ELb1EEEvNS_9BwdParamsE,"aw",@nobits
	.sectionflags	@""
	.align	16
	.zero		1024


//--------------------- .nv.shared._ZN10layer_norm13ln_bwd_kernelINS_13Kernel_traitsI13__nv_bfloat16S2_S2_S2_fjLj4096ELj1ELj1ELj4ELj16ENS_18Kernel_traits_baseILj4096ES2_S2_S2_S2_fjLj128EEEEELb1ELb1ELb0ELb0EEEvNS_9BwdParamsE --------------------------
	.section	.nv.shared._ZN10layer_norm13ln_bwd_kernelINS_13Kernel_traitsI13__nv_bfloat16S2_S2_S2_fjLj4096ELj1ELj1ELj4ELj16ENS_18Kernel_traits_baseILj4096ES2_S2_S2_S2_fjLj128EEEEELb1ELb1ELb0ELb0EEEvNS_9BwdParamsE,"aw",@nobits
	.sectionflags	@""
	.align	16
	.zero		1024


//--------------------- .nv.shared._ZN10layer_norm13ln_bwd_kernelINS_13Kernel_traitsI13__nv_bfloat16S2_S2_S2_fjLj4096ELj1ELj1ELj4ELj16ENS_18Kernel_traits_baseILj4096ES2_S2_S2_S2_fjLj128EEEEELb1ELb1ELb0ELb1EEEvNS_9BwdParamsE --------------------------
	.section	.nv.shared._ZN10layer_norm13ln_bwd_kernelINS_13Kernel_traitsI13__nv_bfloat16S2_S2_S2_fjLj4096ELj1ELj1ELj4ELj16ENS_18Kernel_traits_baseILj4096ES2_S2_S2_S2_fjLj128EEEEELb1ELb1ELb0ELb1EEEvNS_9BwdParamsE,"aw",@nobits
	.sectionflags	@""
	.align	16
	.zero		1024


//--------------------- .nv.shared._ZN10layer_norm22ln_bwd_finalize_kernelINS_22Kernel_traits_finalizeILj4096E13__nv_bfloat16S2_S2_S2_fjLb1ELj1024ELj4ENS_18Kernel_traits_baseILj4096ES2_S2_S2_S2_fjLj1024EEEEELb1ELb0EEEvNS_9BwdParamsE --------------------------
	.section	.nv.shared._ZN10layer_norm22ln_bwd_finalize_kernelINS_22Kernel_traits_finalizeILj4096E13__nv_bfloat16S2_S2_S2_fjLb1ELj1024ELj4ENS_18Kernel_traits_baseILj4096ES2_S2_S2_S2_fjLj1024EEEEELb1ELb0EEEvNS_9BwdParamsE,"aw",@nobits
	.sectionflags	@""
	.align	16
.nv.shared._ZN10layer_norm22ln_bwd_finalize_kernelINS_22Kernel_traits_finalizeILj4096E13__nv_bfloat16S2_S2_S2_fjLb1ELj1024ELj4ENS_18Kernel_traits_baseILj4096ES2_S2_S2_S2_fjLj1024EEEEELb1ELb0EEEvNS_9BwdParamsE:
	.zero		13696


//--------------------- .nv.shared._ZN10layer_norm13ln_bwd_kernelINS_13Kernel_traitsI13__nv_bfloat16S2_S2_S2_fjLj4096ELj1ELj1ELj4ELj16ENS_18Kernel_traits_baseILj4096ES2_S2_S2_S2_fjLj128EEEEELb1ELb1ELb1ELb0EEEvNS_9BwdParamsE --------------------------
	.section	.nv.shared._ZN10layer_norm13ln_bwd_kernelINS_13Kernel_traitsI13__nv_bfloat16S2_S2_S2_fjLj4096ELj1ELj1ELj4ELj16ENS_18Kernel_traits_baseILj4096ES2_S2_S2_S2_fjLj128EEEEELb1ELb1ELb1ELb0EEEvNS_9BwdParamsE,"aw",@nobits
	.sectionflags	@""
	.align	16
	.zero		1024


//--------------------- .nv.shared._ZN10layer_norm22ln_bwd_finalize_kernelINS_22Kernel_traits_finalizeILj4096E13__nv_bfloat16S2_S2_S2_fjLb1ELj1024ELj4ENS_18Kernel_traits_baseILj4096ES2_S2_S2_S2_fjLj1024EEEEELb1ELb1EEEvNS_9BwdParamsE --------------------------
	.section	.nv.shared._ZN10layer_norm22ln_bwd_finalize_kernelINS_22Kernel_traits_finalizeILj4096E13__nv_bfloat16S2_S2_S2_fjLb1ELj1024ELj4ENS_18Kernel_traits_baseILj4096ES2_S2_S2_S2_fjLj1024EEEEELb1ELb1EEEvNS_9BwdParamsE,"aw",@nobits
	.sectionflags	@""
	.align	16
.nv.shared._ZN10layer_norm22ln_bwd_finalize_kernelINS_22Kernel_traits_finalizeILj4096E13__nv_bfloat16S2_S2_S2_fjLb1ELj1024ELj4ENS_18Kernel_traits_baseILj4096ES2_S2_S2_S2_fjLj1024EEEEELb1ELb1EEEvNS_9BwdParamsE:
	.zero		13696


//--------------------- .nv.shared._ZN10layer_norm13ln_bwd_kernelINS_13Kernel_traitsI13__nv_bfloat16S2_S2_S2_fjLj4096ELj1ELj1ELj4ELj16ENS_18Kernel_traits_baseILj4096ES2_S2_S2_S2_fjLj128EEEEELb1ELb1ELb1ELb1EEEvNS_9BwdParamsE --------------------------
	.section	.nv.shared._ZN10layer_norm13ln_bwd_kernelINS_13Kernel_traitsI13__nv_bfloat16S2_S2_S2_fjLj4096ELj1ELj1ELj4ELj16ENS_18Kernel_traits_baseILj4096ES2_S2_S2_S2_fjLj128EEEEELb1ELb1ELb1ELb1EEEvNS_9BwdParamsE,"aw",@nobits
	.sectionflags	@""
	.align	16
	.zero		1024


//--------------------- .nv.shared._ZN10layer_norm13ln_bwd_kernelINS_13Kernel_traitsI6__halfS2_S2_S2_fjLj4096ELj1ELj1ELj4ELj16ENS_18Kernel_traits_baseILj4096ES2_S2_S2_S2_fjLj128EEEEELb0ELb0ELb0ELb0EEEvNS_9BwdParamsE --------------------------
	.section	.nv.shared._ZN10layer_norm13ln_bwd_kernelINS_13Kernel_traitsI6__halfS2_S2_S2_fjLj4096ELj1ELj1ELj4ELj16ENS_18Kernel_traits_baseILj4096ES2_S2_S2_S2_fjLj128EEEEELb0ELb0ELb0ELb0EEEvNS_9BwdParamsE,"aw",@nobits
	.sectionflags	@""
	.align	16
	.zero		1024


//--------------------- .nv.shared._ZN10layer_norm13ln_bwd_kernelINS_13Kernel_traitsI6__halfS2_S2_S2_fjLj4096ELj1ELj1ELj4ELj16ENS_18Kernel_traits_baseILj4096ES2_S2_S2_S2_fjLj128EEEEELb0ELb0ELb0ELb1EEEvNS_9BwdParamsE --------------------------
	.section	.nv.shared._ZN10layer_norm13ln_bwd_kernelINS_13Kernel_traitsI6__halfS2_S2_S2_fjLj4096ELj1ELj1ELj4ELj16ENS_18Kernel_traits_baseILj4096ES2_S2_S2_S2_fjLj128EEEEELb0ELb0ELb0ELb1EEEvNS_9BwdParamsE,"aw",@nobits
	.sectionflags	@""
	.align	16
	.zero		1024


//--------------------- .nv.shared._ZN10layer_norm13ln_bwd_kernelINS_13Kernel_traitsI6__halfS2_S2_S2_fjLj4096ELj1ELj1ELj4ELj16ENS_18Kernel_traits_baseILj4096ES2_S2_S2_S2_fjLj128EEEEELb0ELb0ELb1ELb0EEEvNS_9BwdParamsE --------------------------
	.section	.nv.shared._ZN10layer_norm13ln_bwd_kernelINS_13Kernel_traitsI6__halfS2_S2_S2_fjLj4096ELj1ELj1ELj4ELj16ENS_18Kernel_traits_baseILj4096ES2_S2_S2_S2_fjLj128EEEEELb0ELb0ELb1ELb0EEEvNS_9BwdParamsE,"aw",@nobits
	.sectionflags	@""
	.align	16
	.zero		1024


//--------------------- .nv.shared._ZN10layer_norm13ln_bwd_kernelINS_13Kernel_traitsI6__halfS2_S2_S2_fjLj4096ELj1ELj1ELj4ELj16ENS_18Kernel_traits_baseILj4096ES2_S2_S2_S2_fjLj128EEEEELb0ELb0ELb1ELb1EEEvNS_9BwdParamsE --------------------------
	.section	.nv.shared._ZN10layer_norm13ln_bwd_kernelINS_13Kernel_traitsI6__halfS2_S2_S2_fjLj4096ELj1ELj1ELj4ELj16ENS_18Kernel_traits_baseILj4096ES2_S2_S2_S2_fjLj128EEEEELb0ELb0ELb1ELb1EEEvNS_9BwdParamsE,"aw",@nobits
	.sectionflags	@""
	.align	16
	.zero		1024


//--------------------- .nv.shared._ZN10layer_norm13ln_bwd_kernelINS_13Kernel_traitsI6__halfS2_S2_S2_fjLj4096ELj1ELj1ELj4ELj16ENS_18Kernel_traits_baseILj4096ES2_S2_S2_S2_fjLj128EEEEELb0ELb1ELb0ELb0EEEvNS_9BwdParamsE --------------------------
	.section	.nv.shared._ZN10layer_norm13ln_bwd_kernelINS_13Kernel_traitsI6__halfS2_S2_S2_fjLj4096ELj1ELj1ELj4ELj16ENS_18Kernel_traits_baseILj4096ES2_S2_S2_S2_fjLj128EEEEELb0ELb1ELb0ELb0EEEvNS_9BwdParamsE,"aw",@nobits
	.sectionflags	@""
	.align	16
	.zero		1024


//--------------------- .nv.shared._ZN10layer_norm13ln_bwd_kernelINS_13Kernel_traitsI6__halfS2_S2_S2_fjLj4096ELj1ELj1ELj4ELj16ENS_18Kernel_traits_baseILj4096ES2_S2_S2_S2_fjLj128EEEEELb0ELb1ELb0ELb1EEEvNS_9BwdParamsE --------------------------
	.section	.nv.shared._ZN10layer_norm13ln_bwd_kernelINS_13Kernel_traitsI6__halfS2_S2_S2_fjLj4096ELj1ELj1ELj4ELj16ENS_18Kernel_traits_baseILj4096ES2_S2_S2_S2_fjLj128EEEEELb0ELb1ELb0ELb1EEEvNS_9BwdParamsE,"aw",@nobits
	.sectionflags	@""
	.align	16
	.zero		1024


//--------------------- .nv.shared._ZN10layer_norm13ln_bwd_kernelINS_13Kernel_traitsI6__halfS2_S2_S2_fjLj4096ELj1ELj1ELj4ELj16ENS_18Kernel_traits_baseILj4096ES2_S2_S2_S2_fjLj128EEEEELb0ELb1ELb1ELb0EEEvNS_9BwdParamsE --------------------------
	.section	.nv.shared._ZN10layer_norm13ln_bwd_kernelINS_13Kernel_traitsI6__halfS2_S2_S2_fjLj4096ELj1ELj1ELj4ELj16ENS_18Kernel_traits_baseILj4096ES2_S2_S2_S2_fjLj128EEEEELb0ELb1ELb1ELb0EEEvNS_9BwdParamsE,"aw",@nobits
	.sectionflags	@""
	.align	16
	.zero		1024


//--------------------- .nv.shared._ZN10layer_norm13ln_bwd_kernelINS_13Kernel_traitsI6__halfS2_S2_S2_fjLj4096ELj1ELj1ELj4ELj16ENS_18Kernel_traits_baseILj4096ES2_S2_S2_S2_fjLj128EEEEELb0ELb1ELb1ELb1EEEvNS_9BwdParamsE --------------------------
	.section	.nv.shared._ZN10layer_norm13ln_bwd_kernelINS_13Kernel_traitsI6__halfS2_S2_S2_fjLj4096ELj1ELj1ELj4ELj16ENS_18Kernel_traits_baseILj4096ES2_S2_S2_S2_fjLj128EEEEELb0ELb1ELb1ELb1EEEvNS_9BwdParamsE,"aw",@nobits
	.sectionflags	@""
	.align	16
	.zero		1024


//--------------------- .nv.shared._ZN10layer_norm13ln_bwd_kernelINS_13Kernel_traitsI6__halfS2_S2_S2_fjLj4096ELj1ELj1ELj4ELj16ENS_18Kernel_traits_baseILj4096ES2_S2_S2_S2_fjLj128EEEEELb1ELb0ELb0ELb0EEEvNS_9BwdParamsE --------------------------
	.section	.nv.shared._ZN10layer_norm13ln_bwd_kernelINS_13Kernel_traitsI6__halfS2_S2_S2_fjLj4096ELj1ELj1ELj4ELj16ENS_18Kernel_traits_baseILj4096ES2_S2_S2_S2_fjLj128EEEEELb1ELb0ELb0ELb0EEEvNS_9BwdParamsE,"aw",@nobits
	.sectionflags	@""
	.align	16
	.zero		1024


//--------------------- .nv.shared._ZN10layer_norm13ln_bwd_kernelINS_13Kernel_traitsI6__halfS2_S2_S2_fjLj4096ELj1ELj1ELj4ELj16ENS_18Kernel_traits_baseILj4096ES2_S2_S2_S2_fjLj128EEEEELb1ELb0ELb0ELb1EEEvNS_9BwdParamsE --------------------------
	.section	.nv.shared._ZN10layer_norm13ln_bwd_kernelINS_13Kernel_traitsI6__halfS2_S2_S2_fjLj4096ELj1ELj1ELj4ELj16ENS_18Kernel_traits_baseILj4096ES2_S2_S2_S2_fjLj128EEEEELb1ELb0ELb0ELb1EEEvNS_9BwdParamsE,"aw",@nobits
	.sectionflags	@""
	.align	16
	.zero		1024


//--------------------- .nv.shared._ZN10layer_norm22ln_bwd_finalize_kernelINS_22Kernel_traits_finalizeILj4096E6__halfS2_S2_S2_fjLb0ELj1024ELj4ENS_18Kernel_traits_baseILj4096ES2_S2_S2_S2_fjLj1024EEEEELb0ELb0EEEvNS_9BwdParamsE --------------------------
	.section	.nv.shared._ZN10layer_norm22ln_bwd_finalize_kernelINS_22Kernel_traits_finalizeILj4096E6__halfS2_S2_S2_fjLb0ELj1024ELj4ENS_18Kernel_traits_baseILj4096ES2_S2_S2_S2_fjLj1024EEEEELb0ELb0EEEvNS_9BwdParamsE,"aw",@nobits
	.sectionflags	@""
	.align	16
.nv.shared._ZN10layer_norm22ln_bwd_finalize_kernelINS_22Kernel_traits_finalizeILj4096E6__halfS2_S2_S2_fjLb0ELj1024ELj4ENS_18Kernel_traits_baseILj4096ES2_S2_S2_S2_fjLj1024EEEEELb0ELb0EEEvNS_9BwdParamsE:
	.zero		9472


//--------------------- .nv.shared._ZN10layer_norm13ln_bwd_kernelINS_13Kernel_traitsI6__halfS2_S2_S2_fjLj4096ELj1ELj1ELj4ELj16ENS_18Kernel_traits_baseILj4096ES2_S2_S2_S2_fjLj128EEEEELb1ELb0ELb1ELb0EEEvNS_9BwdParamsE --------------------------
	.section	.nv.shared._ZN10layer_norm13ln_bwd_kernelINS_13Kernel_traitsI6__halfS2_S2_S2_fjLj4096ELj1ELj1ELj4ELj16ENS_18Kernel_traits_baseILj4096ES2_S2_S2_S2_fjLj128EEEEELb1ELb0ELb1ELb0EEEvNS_9BwdParamsE,"aw",@nobits
	.sectionflags	@""
	.align	16
	.zero		1024


//--------------------- .nv.shared._ZN10layer_norm22ln_bwd_finalize_kernelINS_22Kernel_traits_finalizeILj4096E6__halfS2_S2_S2_fjLb0ELj1024ELj4ENS_18Kernel_traits_baseILj4096ES2_S2_S2_S2_fjLj1024EEEEELb0ELb1EEEvNS_9BwdParamsE --------------------------
	.section	.nv.shared._ZN10layer_norm22ln_bwd_finalize_kernelINS_22Kernel_traits_finalizeILj4096E6__halfS2_S2_S2_fjLb0ELj1024ELj4ENS_18Kernel_traits_baseILj4096ES2_S2_S2_S2_fjLj1024EEEEELb0ELb1EEEvNS_9BwdParamsE,"aw",@nobits
	.sectionflags	@""
	.align	16
.nv.shared._ZN10layer_norm22ln_bwd_finalize_kernelINS_22Kernel_traits_finalizeILj4096E6__halfS2_S2_S2_fjLb0ELj1024ELj4ENS_18Kernel_traits_baseILj4096ES2_S2_S2_S2_fjLj1024EEEEELb0ELb1EEEvNS_9BwdParamsE:
	.zero		9472


//--------------------- .nv.shared._ZN10layer_norm13ln_bwd_kernelINS_13Kernel_traitsI6__halfS2_S2_S2_fjLj4096ELj1ELj1ELj4ELj16ENS_18Kernel_traits_baseILj4096ES2_S2_S2_S2_fjLj128EEEEELb1ELb0ELb1ELb1EEEvNS_9BwdParamsE --------------------------
	.section	.nv.shared._ZN10layer_norm13ln_bwd_kernelINS_13Kernel_traitsI6__halfS2_S2_S2_fjLj4096ELj1ELj1ELj4ELj16ENS_18Kernel_traits_baseILj4096ES2_S2_S2_S2_fjLj128EEEEELb1ELb0ELb1ELb1EEEvNS_9BwdParamsE,"aw",@nobits
	.sectionflags	@""
	.align	16
	.zero		1024


//--------------------- .nv.shared._ZN10layer_norm13ln_bwd_kernelINS_13Kernel_traitsI6__halfS2_S2_S2_fjLj4096ELj1ELj1ELj4ELj16ENS_18Kernel_traits_baseILj4096ES2_S2_S2_S2_fjLj128EEEEELb1ELb1ELb0ELb0EEEvNS_9BwdParamsE --------------------------
	.section	.nv.shared._ZN10layer_norm13ln_bwd_kernelINS_13Kernel_traitsI6__halfS2_S2_S2_fjLj4096ELj1ELj1ELj4ELj16ENS_18Kernel_traits_baseILj4096ES2_S2_S2_S2_fjLj128EEEEELb1ELb1ELb0ELb0EEEvNS_9BwdParamsE,"aw",@nobits
	.sectionflags	@""
	.align	16
	.zero		1024


//--------------------- .nv.shared._ZN10layer_norm13ln_bwd_kernelINS_13Kernel_traitsI6__halfS2_S2_S2_fjLj4096ELj1ELj1ELj4ELj16ENS_18Kernel_traits_baseILj4096ES2_S2_S2_S2_fjLj128EEEEELb1ELb1ELb0ELb1EEEvNS_9BwdParamsE --------------------------
	.section	.nv.shared._ZN10layer_norm13ln_bwd_kernelINS_13Kernel_traitsI6__halfS2_S2_S2_fjLj4096ELj1ELj1ELj4ELj16ENS_18Kernel_traits_baseILj4096ES2_S2_S2_S2_fjLj128EEEEELb1ELb1ELb0ELb1EEEvNS_9BwdParamsE,"aw",@nobits
	.sectionflags	@""
	.align	16
	.zero		1024


//--------------------- .nv.shared._ZN10layer_norm22ln_bwd_finalize_kernelINS_22Kernel_traits_finalizeILj4096E6__halfS2_S2_S2_fjLb1ELj1024ELj4ENS_18Kernel_traits_baseILj4096ES2_S2_S2_S2_fjLj1024EEEEELb1ELb0EEEvNS_9BwdParamsE --------------------------
	.section	.nv.shared._ZN10layer_norm22ln_bwd_finalize_kernelINS_22Kernel_traits_finalizeILj4096E6__halfS2_S2_S2_fjLb1ELj1024ELj4ENS_18Kernel_traits_baseILj4096ES2_S2_S2_S2_fjLj1024EEEEELb1ELb0EEEvNS_9BwdParamsE,"aw",@nobits
	.sectionflags	@""
	.align	16
.nv.shared._ZN10layer_norm22ln_bwd_finalize_kernelINS_22Kernel_traits_finalizeILj4096E6__halfS2_S2_S2_fjLb1ELj1024ELj4ENS_18Kernel_traits_baseILj4096ES2_S2_S2_S2_fjLj1024EEEEELb1ELb0EEEvNS_9BwdParamsE:
	.zero		13696


//--------------------- .nv.shared._ZN10layer_norm13ln_bwd_kernelINS_13Kernel_traitsI6__halfS2_S2_S2_fjLj4096ELj1ELj1ELj4ELj16ENS_18Kernel_traits_baseILj4096ES2_S2_S2_S2_fjLj128EEEEELb1ELb1ELb1ELb0EEEvNS_9BwdParamsE --------------------------
	.section	.nv.shared._ZN10layer_norm13ln_bwd_kernelINS_13Kernel_traitsI6__halfS2_S2_S2_fjLj4096ELj1ELj1ELj4ELj16ENS_18Kernel_traits_baseILj4096ES2_S2_S2_S2_fjLj128EEEEELb1ELb1ELb1ELb0EEEvNS_9BwdParamsE,"aw",@nobits
	.sectionflags	@""
	.align	16
	.zero		1024


//--------------------- .nv.shared._ZN10layer_norm22ln_bwd_finalize_kernelINS_22Kernel_traits_finalizeILj4096E6__halfS2_S2_S2_fjLb1ELj1024ELj4ENS_18Kernel_traits_baseILj4096ES2_S2_S2_S2_fjLj1024EEEEELb1ELb1EEEvNS_9BwdParamsE --------------------------
	.section	.nv.shared._ZN10layer_norm22ln_bwd_finalize_kernelINS_22Kernel_traits_finalizeILj4096E6__halfS2_S2_S2_fjLb1ELj1024ELj4ENS_18Kernel_traits_baseILj4096ES2_S2_S2_S2_fjLj1024EEEEELb1ELb1EEEvNS_9BwdParamsE,"aw",@nobits
	.sectionflags	@""
	.align	16
.nv.shared._ZN10layer_norm22ln_bwd_finalize_kernelINS_22Kernel_traits_finalizeILj4096E6__halfS2_S2_S2_fjLb1ELj1024ELj4ENS_18Kernel_traits_baseILj4096ES2_S2_S2_S2_fjLj1024EEEEELb1ELb1EEEvNS_9BwdParamsE:
	.zero		13696


//--------------------- .nv.shared._ZN10layer_norm13ln_bwd_kernelINS_13Kernel_traitsI6__halfS2_S2_S2_fjLj4096ELj1ELj1ELj4ELj16ENS_18Kernel_traits_baseILj4096ES2_S2_S2_S2_fjLj128EEEEELb1ELb1ELb1ELb1EEEvNS_9BwdParamsE --------------------------
	.section	.nv.shared._ZN10layer_norm13ln_bwd_kernelINS_13Kernel_traitsI6__halfS2_S2_S2_fjLj4096ELj1ELj1ELj4ELj16ENS_18Kernel_traits_baseILj4096ES2_S2_S2_S2_fjLj128EEEEELb1ELb1ELb1ELb1EEEvNS_9BwdParamsE,"aw",@nobits
	.sectionflags	@""
	.align	16
	.zero		1024


//--------------------- .nv.shared._ZN10layer_norm13ln_bwd_kernelINS_13Kernel_traitsIf13__nv_bfloat16S2_S2_fjLj4096ELj1ELj1ELj4ELj16ENS_18Kernel_traits_baseILj4096EfS2_S2_S2_fjLj128EEEEELb0ELb0ELb0ELb0EEEvNS_9BwdParamsE --------------------------
	.section	.nv.shared._ZN10layer_norm13ln_bwd_kernelINS_13Kernel_traitsIf13__nv_bfloat16S2_S2_fjLj4096ELj1ELj1ELj4ELj16ENS_18Kernel_traits_baseILj4096EfS2_S2_S2_fjLj128EEEEELb0ELb0ELb0ELb0EEEvNS_9BwdParamsE,"aw",@nobits
	.sectionflags	@""
	.align	16
	.zero		1024


//--------------------- .nv.shared._ZN10layer_norm13ln_bwd_kernelINS_13Kernel_traitsIf13__nv_bfloat16S2_S2_fjLj4096ELj1ELj1ELj4ELj16ENS_18Kernel_traits_baseILj4096EfS2_S2_S2_fjLj128EEEEELb0ELb0ELb0ELb1EEEvNS_9BwdParamsE --------------------------
	.section	.nv.shared._ZN10layer_norm13ln_bwd_kernelINS_13Kernel_traitsIf13__nv_bfloat16S2_S2_fjLj4096ELj1ELj1ELj4ELj16ENS_18Kernel_traits_baseILj4096EfS2_S2_S2_fjLj128EEEEELb0ELb0ELb0ELb1EEEvNS_9BwdParamsE,"aw",@nobits
	.sectionflags	@""
	.align	16
	.zero		1024


//--------------------- .nv.shared._ZN10layer_norm13ln_bwd_kernelINS_13Kernel_traitsIf13__nv_bfloat16S2_S2_fjLj4096ELj1ELj1ELj4ELj16ENS_18Kernel_traits_baseILj4096EfS2_S2_S2_fjLj128EEEEELb0ELb0ELb1ELb0EEEvNS_9BwdParamsE --------------------------
	.section	.nv.shared._ZN10layer_norm13ln_bwd_kernelINS_13Kernel_traitsIf13__nv_bfloat16S2_S2_fjLj4096ELj1ELj1ELj4ELj16ENS_18Kernel_traits_baseILj4096EfS2_S2_S2_fjLj128EEEEELb0ELb0ELb1ELb0EEEvNS_9BwdParamsE,"aw",@nobits
	.sectionflags	@""
	.align	16
	.zero		1024


//--------------------- .nv.shared._ZN10layer_norm13ln_bwd_kernelINS_13Kernel_traitsIf13__nv_bfloat16S2_S2_fjLj4096ELj1ELj1ELj4ELj16ENS_18Kernel_traits_baseILj4096EfS2_S2_S2_fjLj128EEEEELb0ELb0ELb1ELb1EEEvNS_9BwdParamsE --------------------------
	.section	.nv.shared._ZN10layer_norm13ln_bwd_kernelINS_13Kernel_traitsIf13__nv_bfloat16S2_S2_fjLj4096ELj1ELj1ELj4ELj16ENS_18Kernel_traits_baseILj4096EfS2_S2_S2_fjLj128EEEEELb0ELb0ELb1ELb1EEEvNS_9BwdParamsE,"aw",@nobits
	.sectionflags	@""
	.align	16
	.zero		1024


//--------------------- .nv.shared._ZN10layer_norm13ln_bwd_kernelINS_13Kernel_traitsIf13__nv_bfloat16S2_S2_fjLj4096ELj1ELj1ELj4ELj16ENS_18Kernel_traits_baseILj4096EfS2_S2_S2_fjLj128EEEEELb0ELb1ELb0ELb0EEEvNS_9BwdParamsE --------------------------
	.section	.nv.shared._ZN10layer_norm13ln_bwd_kernelINS_13Kernel_traitsIf13__nv_bfloat16S2_S2_fjLj4096ELj1ELj1ELj4ELj16ENS_18Kernel_traits_baseILj4096EfS2_S2_S2_fjLj128EEEEELb0ELb1ELb0ELb0EEEvNS_9BwdParamsE,"aw",@nobits
	.sectionflags	@""
	.align	16
	.zero		1024


//--------------------- .nv.shared._ZN10layer_norm13ln_bwd_kernelINS_13Kernel_traitsIf13__nv_bfloat16S2_S2_fjLj4096ELj1ELj1ELj4ELj16ENS_18Kernel_traits_baseILj4096EfS2_S2_S2_fjLj128EEEEELb0ELb1ELb0ELb1EEEvNS_9BwdParamsE --------------------------
	.section	.nv.shared._ZN10layer_norm13ln_bwd_kernelINS_13Kernel_traitsIf13__nv_bfloat16S2_S2_fjLj4096ELj1ELj1ELj4ELj16ENS_18Kernel_traits_baseILj4096EfS2_S2_S2_fjLj128EEEEELb0ELb1ELb0ELb1EEEvNS_9BwdParamsE,"aw",@nobits
	.sectionflags	@""
	.align	16
	.zero		1024


//--------------------- .nv.shared._ZN10layer_norm13ln_bwd_kernelINS_13Kernel_traitsIf13__nv_bfloat16S2_S2_fjLj4096ELj1ELj1ELj4ELj16ENS_18Kernel_traits_baseILj4096EfS2_S2_S2_fjLj128EEEEELb0ELb1ELb1ELb0EEEvNS_9BwdParamsE --------------------------
	.section	.nv.shared._ZN10layer_norm13ln_bwd_kernelINS_13Kernel_traitsIf13__nv_bfloat16S2_S2_fjLj4096ELj1ELj1ELj4ELj16ENS_18Kernel_traits_baseILj4096EfS2_S2_S2_fjLj128EEEEELb0ELb1ELb1ELb0EEEvNS_9BwdParamsE,"aw",@nobits
	.sectionflags	@""
	.align	16
	.zero		1024


//--------------------- .nv.shared._ZN10layer_norm13ln_bwd_kernelINS_13Kernel_traitsIf13__nv_bfloat16S2_S2_fjLj4096ELj1ELj1ELj4ELj16ENS_18Kernel_traits_baseILj4096EfS2_S2_S2_fjLj128EEEEELb0ELb1ELb1ELb1EEEvNS_9BwdParamsE --------------------------
	.section	.nv.shared._ZN10layer_norm13ln_bwd_kernelINS_13Kernel_traitsIf13__nv_bfloat16S2_S2_fjLj4096ELj1ELj1ELj4ELj16ENS_18Kernel_traits_baseILj4096EfS2_S2_S2_fjLj128EEEEELb0ELb1ELb1ELb1EEEvNS_9BwdParamsE,"aw",@nobits
	.sectionflags	@""
	.align	16
	.zero		1024


//--------------------- .nv.shared._ZN10layer_norm13ln_bwd_kernelINS_13Kernel_traitsIf13__nv_bfloat16S2_S2_fjLj4096ELj1ELj1ELj4ELj16ENS_18Kernel_traits_baseILj4096EfS2_S2_S2_fjLj128EEEEELb1ELb0ELb0ELb0EEEvNS_9BwdParamsE --------------------------
	.section	.nv.shared._ZN10layer_norm13ln_bwd_kernelINS_13Kernel_traitsIf13__nv_bfloat16S2_S2_fjLj4096ELj1ELj1ELj4ELj16ENS_18Kernel_traits_baseILj4096EfS2_S2_S2_fjLj128EEEEELb1ELb0ELb0ELb0EEEvNS_9BwdParamsE,"aw",@nobits
	.sectionflags	@""
	.align	16
	.zero		1024


//--------------------- .nv.shared._ZN10layer_norm13ln_bwd_kernelINS_13Kernel_traitsIf13__nv_bfloat16S2_S2_fjLj4096ELj1ELj1ELj4ELj16ENS_18Kernel_traits_baseILj4096EfS2_S2_S2_fjLj128EEEEELb1ELb0ELb0ELb1EEEvNS_9BwdParamsE --------------------------
	.section	.nv.shared._ZN10layer_norm13ln_bwd_kernelINS_13Kernel_traitsIf13__nv_bfloat16S2_S2_fjLj4096ELj1ELj1ELj4ELj16ENS_18Kernel_traits_baseILj4096EfS2_S2_S2_fjLj128EEEEELb1ELb0ELb0ELb1EEEvNS_9BwdParamsE,"aw",@nobits
	.sectionflags	@""
	.align	16
	.zero		1024


//--------------------- .nv.shared._ZN10layer_norm22ln_bwd_finalize_kernelINS_22Kernel_traits_finalizeILj4096Ef13__nv_bfloat16S2_S2_fjLb0ELj1024ELj4ENS_18Kernel_traits_baseILj4096EfS2_S2_S2_fjLj1024EEEEELb0ELb0EEEvNS_9BwdParamsE --------------------------
	.section	.nv.shared._ZN10layer_norm22ln_bwd_finalize_kernelINS_22Kernel_traits_finalizeILj4096Ef13__nv_bfloat16S2_S2_fjLb0ELj1024ELj4ENS_18Kernel_traits_baseILj4096EfS2_S2_S2_fjLj1024EEEEELb0ELb0EEEvNS_9BwdParamsE,"aw",@nobits
	.sectionflags	@""
	.align	16
.nv.shared._ZN10layer_norm22ln_bwd_finalize_kernelINS_22Kernel_traits_finalizeILj4096Ef13__nv_bfloat16S2_S2_fjLb0ELj1024ELj4ENS_18Kernel_traits_baseILj4096EfS2_S2_S2_fjLj1024EEEEELb0ELb0EEEvNS_9BwdParamsE:
	.zero		9472


//--------------------- .nv.shared._ZN10layer_norm13ln_bwd_kernelINS_13Kernel_traitsIf13__nv_bfloat16S2_S2_fjLj4096ELj1ELj1ELj4ELj16ENS_18Kernel_traits_baseILj4096EfS2_S2_S2_fjLj128EEEEELb1ELb0ELb1ELb0EEEvNS_9BwdParamsE --------------------------
	.section	.nv.shared._ZN10layer_norm13ln_bwd_kernelINS_13Kernel_traitsIf13__nv_bfloat16S2_S2_fjLj4096ELj1ELj1ELj4ELj16ENS_18Kernel_traits_baseILj4096EfS2_S2_S2_fjLj128EEEEELb1ELb0ELb1ELb0EEEvNS_9BwdParamsE,"aw",@nobits
	.sectionflags	@""
	.align	16
	.zero		1024


//--------------------- .nv.shared._ZN10layer_norm22ln_bwd_finalize_kernelINS_22Kernel_traits_finalizeILj4096Ef13__nv_bfloat16S2_S2_fjLb0ELj1024ELj4ENS_18Kernel_traits_baseILj4096EfS2_S2_S2_fjLj1024EEEEELb0ELb1EEEvNS_9BwdParamsE --------------------------
	.section	.nv.shared._ZN10layer_norm22ln_bwd_finalize_kernelINS_22Kernel_traits_finalizeILj4096Ef13__nv_bfloat16S2_S2_fjLb0ELj1024ELj4ENS_18Kernel_traits_baseILj4096EfS2_S2_S2_fjLj1024EEEEELb0ELb1EEEvNS_9BwdParamsE,"aw",@nobits
	.sectionflags	@""
	.align	16
.nv.shared._ZN10layer_norm22ln_bwd_finalize_kernelINS_22Kernel_traits_finalizeILj4096Ef13__nv_bfloat16S2_S2_fjLb0ELj1024ELj4ENS_18Kernel_traits_baseILj4096EfS2_S2_S2_fjLj1024EEEEELb0ELb1EEEvNS_9BwdParamsE:
	.zero		9472


//--------------------- .nv.shared._ZN10layer_norm13ln_bwd_kernelINS_13Kernel_traitsIf13__nv_bfloat16S2_S2_fjLj4096ELj1ELj1ELj4ELj16ENS_18Kernel_traits_baseILj4096EfS2_S2_S2_fjLj128EEEEELb1ELb0ELb1ELb1EEEvNS_9BwdParamsE --------------------------
	.section	.nv.shared._ZN10layer_norm13ln_bwd_kernelINS_13Kernel_traitsIf13__nv_bfloat16S2_S2_fjLj4096ELj1ELj1ELj4ELj16ENS_18Kernel_traits_baseILj4096EfS2_S2_S2_fjLj128EEEEELb1ELb0ELb1ELb1EEEvNS_9BwdParamsE,"aw",@nobits
	.sectionflags	@""
	.align	16
	.zero		1024


//--------------------- .nv.shared._ZN10layer_norm13ln_bwd_kernelINS_13Kernel_traitsIf13__nv_bfloat16S2_S2_fjLj4096ELj1ELj1ELj4ELj16ENS_18Kernel_traits_baseILj4096EfS2_S2_S2_fjLj128EEEEELb1ELb1ELb0ELb0EEEvNS_9BwdParamsE --------------------------
	.section	.nv.shared._ZN10layer_norm13ln_bwd_kernelINS_13Kernel_traitsIf13__nv_bfloat16S2_S2_fjLj4096ELj1ELj1ELj4ELj16ENS_18Kernel_traits_baseILj4096EfS2_S2_S2_fjLj128EEEEELb1ELb1ELb0ELb0EEEvNS_9BwdParamsE,"aw",@nobits
	.sectionflags	@""
	.align	16
	.zero		1024


//--------------------- .nv.shared._ZN10layer_norm13ln_bwd_kernelINS_13Kernel_traitsIf13__nv_bfloat16S2_S2_fjLj4096ELj1ELj1ELj4ELj16ENS_18Kernel_traits_baseILj4096EfS2_S2_S2_fjLj128EEEEELb1ELb1ELb0ELb1EEEvNS_9BwdParamsE --------------------------
	.section	.nv.shared._ZN10layer_norm13ln_bwd_kernelINS_13Kernel_traitsIf13__nv_bfloat16S2_S2_fjLj4096ELj1ELj1ELj4ELj16ENS_18Kernel_traits_baseILj4096EfS2_S2_S2_fjLj128EEEEELb1ELb1ELb0ELb1EEEvNS_9BwdParamsE,"aw",@nobits
	.sectionflags	@""
	.align	16
	.zero		1024


//--------------------- .nv.shared._ZN10layer_norm22ln_bwd_finalize_kernelINS_22Kernel_traits_finalizeILj4096Ef13__nv_bfloat16S2_S2_fjLb1ELj1024ELj4ENS_18Kernel_traits_baseILj4096EfS2_S2_S2_fjLj1024EEEEELb1ELb0EEEvNS_9BwdParamsE --------------------------
	.section	.nv.shared._ZN10layer_norm22ln_bwd_finalize_kernelINS_22Kernel_traits_finalizeILj4096Ef13__nv_bfloat16S2_S2_fjLb1ELj1024ELj4ENS_18Kernel_traits_baseILj4096EfS2_S2_S2_fjLj1024EEEEELb1ELb0EEEvNS_9BwdParamsE,"aw",@nobits
	.sectionflags	@""
	.align	16
.nv.shared._ZN10layer_norm22ln_bwd_finalize_kernelINS_22Kernel_traits_finalizeILj4096Ef13__nv_bfloat16S2_S2_fjLb1ELj1024ELj4ENS_18Kernel_traits_baseILj4096EfS2_S2_S2_fjLj1024EEEEELb1ELb0EEEvNS_9BwdParamsE:
	.zero		13696


//--------------------- .nv.shared._ZN10layer_norm13ln_bwd_kernelINS_13Kernel_traitsIf13__nv_bfloat16S2_S2_fjLj4096ELj1ELj1ELj4ELj16ENS_18Kernel_traits_baseILj4096EfS2_S2_S2_fjLj128EEEEELb1ELb1ELb1ELb0EEEvNS_9BwdParamsE --------------------------
	.section	.nv.shared._ZN10layer_norm13ln_bwd_kernelINS_13Kernel_traitsIf13__nv_bfloat16S2_S2_fjLj4096ELj1ELj1ELj4ELj16ENS_18Kernel_traits_baseILj4096EfS2_S2_S2_fjLj128EEEEELb1ELb1ELb1ELb0EEEvNS_9BwdParamsE,"aw",@nobits
	.sectionflags	@""
	.align	16
	.zero		1024


//--------------------- .nv.shared._ZN10layer_norm22ln_bwd_finalize_kernelINS_22Kernel_traits_finalizeILj4096Ef13__nv_bfloat16S2_S2_fjLb1ELj1024ELj4ENS_18Kernel_traits_baseILj4096EfS2_S2_S2_fjLj1024EEEEELb1ELb1EEEvNS_9BwdParamsE --------------------------
	.section	.nv.shared._ZN10layer_norm22ln_bwd_finalize_kernelINS_22Kernel_traits_finalizeILj4096Ef13__nv_bfloat16S2_S2_fjLb1ELj1024ELj4ENS_18Kernel_traits_baseILj4096EfS2_S2_S2_fjLj1024EEEEELb1ELb1EEEvNS_9BwdParamsE,"aw",@nobits
	.sectionflags	@""
	.align	16
.nv.shared._ZN10layer_norm22ln_bwd_finalize_kernelINS_22Kernel_traits_finalizeILj4096Ef13__nv_bfloat16S2_S2_fjLb1ELj1024ELj4ENS_18Kernel_traits_baseILj4096EfS2_S2_S2_fjLj1024EEEEELb1ELb1EEEvNS_9BwdParamsE:
	.zero		13696


//--------------------- .nv.shared._ZN10layer_norm13ln_bwd_kernelINS_13Kernel_traitsIf13__nv_bfloat16S2_S2_fjLj4096ELj1ELj1ELj4ELj16ENS_18Kernel_traits_baseILj4096EfS2_S2_S2_fjLj128EEEEELb1ELb1ELb1ELb1EEEvNS_9BwdParamsE --------------------------
	.section	.nv.shared._ZN10layer_norm13ln_bwd_kernelINS_13Kernel_traitsIf13__nv_bfloat16S2_S2_fjLj4096ELj1ELj1ELj4ELj16ENS_18Kernel_traits_baseILj4096EfS2_S2_S2_fjLj128EEEEELb1ELb1ELb1ELb1EEEvNS_9BwdParamsE,"aw",@nobits
	.sectionflags	@""
	.align	16
	.zero		1024


//--------------------- .nv.shared._ZN10layer_norm13ln_bwd_kernelINS_13Kernel_traitsI13__nv_bfloat16S2_fS2_fjLj4096ELj1ELj1ELj4ELj16ENS_18Kernel_traits_baseILj4096ES2_S2_fS2_fjLj128EEEEELb0ELb0ELb0ELb0EEEvNS_9BwdParamsE --------------------------
	.section	.nv.shared._ZN10layer_norm13ln_bwd_kernelINS_13Kernel_traitsI13__nv_bfloat16S2_fS2_fjLj4096ELj1ELj1ELj4ELj16ENS_18Kernel_traits_baseILj4096ES2_S2_fS2_fjLj128EEEEELb0ELb0ELb0ELb0EEEvNS_9BwdParamsE,"aw",@nobits
	.sectionflags	@""
	.align	16
	.zero		1024


//--------------------- .nv.shared._ZN10layer_norm13ln_bwd_kernelINS_13Kernel_traitsI13__nv_bfloat16S2_fS2_fjLj4096ELj1ELj1ELj4ELj16ENS_18Kernel_traits_baseILj4096ES2_S2_fS2_fjLj128EEEEELb0ELb0ELb0ELb1EEEvNS_9BwdParamsE --------------------------
	.section	.nv.shared._ZN10layer_norm13ln_bwd_kernelINS_13Kernel_traitsI13__nv_bfloat16S2_fS2_fjLj4096ELj1ELj1ELj4ELj16ENS_18Kernel_traits_baseILj4096ES2_S2_fS2_fjLj128EEEEELb0ELb0ELb0ELb1EEEvNS_9BwdParamsE,"aw",@nobits
	.sectionflags	@""
	.align	16
	.zero		1024


//--------------------- .nv.shared._ZN10layer_norm13ln_bwd_kernelINS_13Kernel_traitsI13__nv_bfloat16S2_fS2_fjLj4096ELj1ELj1ELj4ELj16ENS_18Kernel_traits_baseILj4096ES2_S2_fS2_fjLj128EEEEELb0ELb0ELb1ELb0EEEvNS_9BwdParamsE --------------------------
	.section	.nv.shared._ZN10layer_norm13ln_bwd_kernelINS_13Kernel_traitsI13__nv_bfloat16S2_fS2_fjLj4096ELj1ELj1ELj4ELj16ENS_18Kernel_traits_baseILj4096ES2_S2_fS2_fjLj128EEEEELb0ELb0ELb1ELb0EEEvNS_9BwdParamsE,"aw",@nobits
	.sectionflags	@""
	.align	16
	.zero		1024


//--------------------- .nv.shared._ZN10layer_norm13ln_bwd_kernelINS_13Kernel_traitsI13__nv_bfloat16S2_fS2_fjLj4096ELj1ELj1ELj4ELj16ENS_18Kernel_traits_baseILj4096ES2_S2_fS2_fjLj128EEEEELb0ELb0ELb1ELb1EEEvNS_9BwdParamsE --------------------------
	.section	.nv.shared._ZN10layer_norm13ln_bwd_kernelINS_13Kernel_traitsI13__nv_bfloat16S2_fS2_fjLj4096ELj1ELj1ELj4ELj16ENS_18Kernel_traits_baseILj4096ES2_S2_fS2_fjLj128EEEEELb0ELb0ELb1ELb1EEEvNS_9BwdParamsE,"aw",@nobits
	.sectionflags	@""
	.align	16
	.zero		1024


//--------------------- .nv.shared._ZN10layer_norm13ln_bwd_kernelINS_13Kernel_traitsI13__nv_bfloat16S2_fS2_fjLj4096ELj1ELj1ELj4ELj16ENS_18Kernel_traits_baseILj4096ES2_S2_fS2_fjLj128EEEEELb0ELb1ELb0ELb0EEEvNS_9BwdParamsE --------------------------
	.section	.nv.shared._ZN10layer_norm13ln_bwd_kernelINS_13Kernel_traitsI13__nv_bfloat16S2_fS2_fjLj4096ELj1ELj1ELj4ELj16ENS_18Kernel_traits_baseILj4096ES2_S2_fS2_fjLj128EEEEELb0ELb1ELb0ELb0EEEvNS_9BwdParamsE,"aw",@nobits
	.sectionflags	@""
	.align	16
	.zero		1024


//--------------------- .nv.shared._ZN10layer_norm13ln_bwd_kernelINS_13Kernel_traitsI13__nv_bfloat16S2_fS2_fjLj4096ELj1ELj1ELj4ELj16ENS_18Kernel_traits_baseILj4096ES2_S2_fS2_fjLj128EEEEELb0ELb1ELb0ELb1EEEvNS_9BwdParamsE --------------------------
	.section	.nv.shared._ZN10layer_norm13ln_bwd_kernelINS_13Kernel_traitsI13__nv_bfloat16S2_fS2_fjLj4096ELj1ELj1ELj4ELj16ENS_18Kernel_traits_baseILj4096ES2_S2_fS2_fjLj128EEEEELb0ELb1ELb0ELb1EEEvNS_9BwdParamsE,"aw",@nobits
	.sectionflags	@""
	.align	16
	.zero		1024


//--------------------- .nv.shared._ZN10layer_norm13ln_bwd_kernelINS_13Kernel_traitsI13__nv_bfloat16S2_fS2_fjLj4096ELj1ELj1ELj4ELj16ENS_18Kernel_traits_baseILj4096ES2_S2_fS2_fjLj128EEEEELb0ELb1ELb1ELb0EEEvNS_9BwdParamsE --------------------------
	.section	.nv.shared._ZN10layer_norm13ln_bwd_kernelINS_13Kernel_traitsI13__nv_bfloat16S2_fS2_fjLj4096ELj1ELj1ELj4ELj16ENS_18Kernel_traits_baseILj4096ES2_S2_fS2_fjLj128EEEEELb0ELb1ELb1ELb0EEEvNS_9BwdParamsE,"aw",@nobits
	.sectionflags	@""
	.align	16
	.zero		1024


//--------------------- .nv.shared._ZN10layer_norm13ln_bwd_kernelINS_13Kernel_traitsI13__nv_bfloat16S2_fS2_fjLj4096ELj1ELj1ELj4ELj16ENS_18Kernel_traits_baseILj4096ES2_S2_fS2_fjLj128EEEEELb0ELb1ELb1ELb1EEEvNS_9BwdParamsE --------------------------
	.section	.nv.shared._ZN10layer_norm13ln_bwd_kernelINS_13Kernel_traitsI13__nv_bfloat16S2_fS2_fjLj4096ELj1ELj1ELj4ELj16ENS_18Kernel_traits_baseILj4096ES2_S2_fS2_fjLj128EEEEELb0ELb1ELb1ELb1EEEvNS_9BwdParamsE,"aw",@nobits
	.sectionflags	@""
	.align	16
	.zero		1024


//--------------------- .nv.shared._ZN10layer_norm13ln_bwd_kernelINS_13Kernel_traitsI13__nv_bfloat16S2_fS2_fjLj4096ELj1ELj1ELj4ELj16ENS_18Kernel_traits_baseILj4096ES2_S2_fS2_fjLj128EEEEELb1ELb0ELb0ELb0EEEvNS_9BwdParamsE --------------------------
	.section	.nv.shared._ZN10layer_norm13ln_bwd_kernelINS_13Kernel_traitsI13__nv_bfloat16S2_fS2_fjLj4096ELj1ELj1ELj4ELj16ENS_18Kernel_traits_baseILj4096ES2_S2_fS2_fjLj128EEEEELb1ELb0ELb0ELb0EEEvNS_9BwdParamsE,"aw",@nobits
	.sectionflags	@""
	.align	16
	.zero		1024


//--------------------- .nv.shared._ZN10layer_norm13ln_bwd_kernelINS_13Kernel_traitsI13__nv_bfloat16S2_fS2_fjLj4096ELj1ELj1ELj4ELj16ENS_18Kernel_traits_baseILj4096ES2_S2_fS2_fjLj128EEEEELb1ELb0ELb0ELb1EEEvNS_9BwdParamsE --------------------------
	.section	.nv.shared._ZN10layer_norm13ln_bwd_kernelINS_13Kernel_traitsI13__nv_bfloat16S2_fS2_fjLj4096ELj1ELj1ELj4ELj16ENS_18Kernel_traits_baseILj4096ES2_S2_fS2_fjLj128EEEEELb1ELb0ELb0ELb1EEEvNS_9BwdParamsE,"aw",@nobits
	.sectionflags	@""
	.align	16
	.zero		1024


//--------------------- .nv.shared._ZN10layer_norm22ln_bwd_finalize_kernelINS_22Kernel_traits_finalizeILj4096E13__nv_bfloat16S2_fS2_fjLb0ELj1024ELj4ENS_18Kernel_traits_baseILj4096ES2_S2_fS2_fjLj1024EEEEELb0ELb0EEEvNS_9BwdParamsE --------------------------
	.section	.nv.shared._ZN10layer_norm22ln_bwd_finalize_kernelINS_22Kernel_traits_finalizeILj4096E13__nv_bfloat16S2_fS2_fjLb0ELj1024ELj4ENS_18Kernel_traits_baseILj4096ES2_S2_fS2_fjLj1024EEEEELb0ELb0EEEvNS_9BwdParamsE,"aw",@nobits
	.sectionflags	@""
	.align	16
.nv.shared._ZN10layer_norm22ln_bwd_finalize_kernelINS_22Kernel_traits_finalizeILj4096E13__nv_bfloat16S2_fS2_fjLb0ELj1024ELj4ENS_18Kernel_traits_baseILj4096ES2_S2_fS2_fjLj1024EEEEELb0ELb0EEEvNS_9BwdParamsE:
	.zero		9472


//--------------------- .nv.shared._ZN10layer_norm13ln_bwd_kernelINS_13Kernel_traitsI13__nv_bfloat16S2_fS2_fjLj4096ELj1ELj1ELj4ELj16ENS_18Kernel_traits_baseILj4096ES2_S2_fS2_fjLj128EEEEELb1ELb0ELb1ELb0EEEvNS_9BwdParamsE --------------------------
	.section	.nv.shared._ZN10layer_norm13ln_bwd_kernelINS_13Kernel_traitsI13__nv_bfloat16S2_fS2_fjLj4096ELj1ELj1ELj4ELj16ENS_18Kernel_traits_baseILj4096ES2_S2_fS2_fjLj128EEEEELb1ELb0ELb1ELb0EEEvNS_9BwdParamsE,"aw",@nobits
	.sectionflags	@""
	.align	16
	.zero		1024


//--------------------- .nv.shared._ZN10layer_norm22ln_bwd_finalize_kernelINS_22Kernel_traits_finalizeILj4096E13__nv_bfloat16S2_fS2_fjLb0ELj1024ELj4ENS_18Kernel_traits_baseILj4096ES2_S2_fS2_fjLj1024EEEEELb0ELb1EEEvNS_9BwdParamsE --------------------------
	.section	.nv.shared._ZN10layer_norm22ln_bwd_finalize_kernelINS_22Kernel_traits_finalizeILj4096E13__nv_bfloat16S2_fS2_fjLb0ELj1024ELj4ENS_18Kernel_traits_baseILj4096ES2_S2_fS2_fjLj1024EEEEELb0ELb1EEEvNS_9BwdParamsE,"aw",@nobits
	.sectionflags	@""
	.align	16
.nv.shared._ZN10layer_norm22ln_bwd_finalize_kernelINS_22Kernel_traits_finalizeILj4096E13__nv_bfloat16S2_fS2_fjLb0ELj1024ELj4ENS_18Kernel_traits_baseILj4096ES2_S2_fS2_fjLj1024EEEEELb0ELb1EEEvNS_9BwdParamsE:
	.zero		9472


//--------------------- .nv.shared._ZN10layer_norm13ln_bwd_kernelINS_13Kernel_traitsI13__nv_bfloat16S2_fS2_fjLj4096ELj1ELj1ELj4ELj16ENS_18Kernel_traits_baseILj4096ES2_S2_fS2_fjLj128EEEEELb1ELb0ELb1ELb1EEEvNS_9BwdParamsE --------------------------
	.section	.nv.shared._ZN10layer_norm13ln_bwd_kernelINS_13Kernel_traitsI13__nv_bfloat16S2_fS2_fjLj4096ELj1ELj1ELj4ELj16ENS_18Kernel_traits_baseILj4096ES2_S2_fS2_fjLj128EEEEELb1ELb0ELb1ELb1EEEvNS_9BwdParamsE,"aw",@nobits
	.sectionflags	@""
	.align	16
	.zero		1024


//--------------------- .nv.shared._ZN10layer_norm13ln_bwd_kernelINS_13Kernel_traitsI13__nv_bfloat16S2_fS2_fjLj4096ELj1ELj1ELj4ELj16ENS_18Kernel_traits_baseILj4096ES2_S2_fS2_fjLj128EEEEELb1ELb1ELb0ELb0EEEvNS_9BwdParamsE --------------------------
	.section	.nv.shared._ZN10layer_norm13ln_bwd_kernelINS_13Kernel_traitsI13__nv_bfloat16S2_fS2_fjLj4096ELj1ELj1ELj4ELj16ENS_18Kernel_traits_baseILj4096ES2_S2_fS2_fjLj128EEEEELb1ELb1ELb0ELb0EEEvNS_9BwdParamsE,"aw",@nobits
	.sectionflags	@""
	.align	16
	.zero		1024


//--------------------- .nv.shared._ZN10layer_norm13ln_bwd_kernelINS_13Kernel_traitsI13__nv_bfloat16S2_fS2_fjLj4096ELj1ELj1ELj4ELj16ENS_18Kernel_traits_baseILj4096ES2_S2_fS2_fjLj128EEEEELb1ELb1ELb0ELb1EEEvNS_9BwdParamsE --------------------------
	.section	.nv.shared._ZN10layer_norm13ln_bwd_kernelINS_13Kernel_traitsI13__nv_bfloat16S2_fS2_fjLj4096ELj1ELj1ELj4ELj16ENS_18Kernel_traits_baseILj4096ES2_S2_fS2_fjLj128EEEEELb1ELb1ELb0ELb1EEEvNS_9BwdParamsE,"aw",@nobits
	.sectionflags	@""
	.align	16
	.zero		1024


//--------------------- .nv.shared._ZN10layer_norm22ln_bwd_finalize_kernelINS_22Kernel_traits_finalizeILj4096E13__nv_bfloat16S2_fS2_fjLb1ELj1024ELj4ENS_18Kernel_traits_baseILj4096ES2_S2_fS2_fjLj1024EEEEELb1ELb0EEEvNS_9BwdParamsE --------------------------
	.section	.nv.shared._ZN10layer_norm22ln_bwd_finalize_kernelINS_22Kernel_traits_finalizeILj4096E13__nv_bfloat16S2_fS2_fjLb1ELj1024ELj4ENS_18Kernel_traits_baseILj4096ES2_S2_fS2_fjLj1024EEEEELb1ELb0EEEvNS_9BwdParamsE,"aw",@nobits
	.sectionflags	@""
	.align	16
.nv.shared._ZN10layer_norm22ln_bwd_finalize_kernelINS_22Kernel_traits_finalizeILj4096E13__nv_bfloat16S2_fS2_fjLb1ELj1024ELj4ENS_18Kernel_traits_baseILj4096ES2_S2_fS2_fjLj1024EEEEELb1ELb0EEEvNS_9BwdParamsE:
	.zero		13696


//--------------------- .nv.shared._ZN10layer_norm13ln_bwd_kernelINS_13Kernel_traitsI13__nv_bfloat16S2_fS2_fjLj4096ELj1ELj1ELj4ELj16ENS_18Kernel_traits_baseILj4096ES2_S2_fS2_fjLj128EEEEELb1ELb1ELb1ELb0EEEvNS_9BwdParamsE --------------------------
	.section	.nv.shared._ZN10layer_norm13ln_bwd_kernelINS_13Kernel_traitsI13__nv_bfloat16S2_fS2_fjLj4096ELj1ELj1ELj4ELj16ENS_18Kernel_traits_baseILj4096ES2_S2_fS2_fjLj128EEEEELb1ELb1ELb1ELb0EEEvNS_9BwdParamsE,"aw",@nobits
	.sectionflags	@""
	.align	16
	.zero		1024


//--------------------- .nv.shared._ZN10layer_norm22ln_bwd_finalize_kernelINS_22Kernel_traits_finalizeILj4096E13__nv_bfloat16S2_fS2_fjLb1ELj1024ELj4ENS_18Kernel_traits_baseILj4096ES2_S2_fS2_fjLj1024EEEEELb1ELb1EEEvNS_9BwdParamsE --------------------------
	.section	.nv.shared._ZN10layer_norm22ln_bwd_finalize_kernelINS_22Kernel_traits_finalizeILj4096E13__nv_bfloat16S2_fS2_fjLb1ELj1024ELj4ENS_18Kernel_traits_baseILj4096ES2_S2_fS2_fjLj1024EEEEELb1ELb1EEEvNS_9BwdParamsE,"aw",@nobits
	.sectionflags	@""
	.align	16
.nv.shared._ZN10layer_norm22ln_bwd_finalize_kernelINS_22Kernel_traits_finalizeILj4096E13__nv_bfloat16S2_fS2_fjLb1ELj1024ELj4ENS_18Kernel_traits_baseILj4096ES2_S2_fS2_fjLj1024EEEEELb1ELb1EEEvNS_9BwdParamsE:
	.zero		13696


//--------------------- .nv.shared._ZN10layer_norm13ln_bwd_kernelINS_13Kernel_traitsI13__nv_bfloat16S2_fS2_fjLj4096ELj1ELj1ELj4ELj16ENS_18Kernel_traits_baseILj4096ES2_S2_fS2_fjLj128EEEEELb1ELb1ELb1ELb1EEEvNS_9BwdParamsE --------------------------
	.section	.nv.shared._ZN10layer_norm13ln_bwd_kernelINS_13Kernel_traitsI13__nv_bfloat16S2_fS2_fjLj4096ELj1ELj1ELj4ELj16ENS_18Kernel_traits_baseILj4096ES2_S2_fS2_fjLj128EEEEELb1ELb1ELb1ELb1EEEvNS_9BwdParamsE,"aw",@nobits
	.sectionflags	@""
	.align	16
	.zero		1024


//--------------------- .nv.shared._ZN10layer_norm13ln_bwd_kernelINS_13Kernel_traitsIf13__nv_bfloat16fS2_fjLj4096ELj1ELj1ELj4ELj16ENS_18Kernel_traits_baseILj4096EfS2_fS2_fjLj128EEEEELb0ELb0ELb0ELb0EEEvNS_9BwdParamsE --------------------------
	.section	.nv.shared._ZN10layer_norm13ln_bwd_kernelINS_13Kernel_traitsIf13__nv_bfloat16fS2_fjLj4096ELj1ELj1ELj4ELj16ENS_18Kernel_traits_baseILj4096EfS2_fS2_fjLj128EEEEELb0ELb0ELb0ELb0EEEvNS_9BwdParamsE,"aw",@nobits
	.sectionflags	@""
	.align	16
	.zero		1024


//--------------------- .nv.shared._ZN10layer_norm13ln_bwd_kernelINS_13Kernel_traitsIf13__nv_bfloat16fS2_fjLj4096ELj1ELj1ELj4ELj16ENS_18Kernel_traits_baseILj4096EfS2_fS2_fjLj128EEEEELb0ELb0ELb0ELb1EEEvNS_9BwdParamsE --------------------------
	.section	.nv.shared._ZN10layer_norm13ln_bwd_kernelINS_13Kernel_traitsIf13__nv_bfloat16fS2_fjLj4096ELj1ELj1ELj4ELj16ENS_18Kernel_traits_baseILj4096EfS2_fS2_fjLj128EEEEELb0ELb0ELb0ELb1EEEvNS_9BwdParamsE,"aw",@nobits
	.sectionflags	@""
	.align	16
	.zero		1024


//--------------------- .nv.shared._ZN10layer_norm13ln_bwd_kernelINS_13Kernel_traitsIf13__nv_bfloat16fS2_fjLj4096ELj1ELj1ELj4ELj16ENS_18Kernel_traits_baseILj4096EfS2_fS2_fjLj128EEEEELb0ELb0ELb1ELb0EEEvNS_9BwdParamsE --------------------------
	.section	.nv.shared._ZN10layer_norm13ln_bwd_kernelINS_13Kernel_traitsIf13__nv_bfloat16fS2_fjLj4096ELj1ELj1ELj4ELj16ENS_18Kernel_traits_baseILj4096EfS2_fS2_fjLj128EEEEELb0ELb0ELb1ELb0EEEvNS_9BwdParamsE,"aw",@nobits
	.sectionflags	@""
	.align	16
	.zero		1024


//--------------------- .nv.shared._ZN10layer_norm13ln_bwd_kernelINS_13Kernel_traitsIf13__nv_bfloat16fS2_fjLj4096ELj1ELj1ELj4ELj16ENS_18Kernel_traits_baseILj4096EfS2_fS2_fjLj128EEEEELb0ELb0ELb1ELb1EEEvNS_9BwdParamsE --------------------------
	.section	.nv.shared._ZN10layer_norm13ln_bwd_kernelINS_13Kernel_traitsIf13__nv_bfloat16fS2_fjLj4096ELj1ELj1ELj4ELj16ENS_18Kernel_traits_baseILj4096EfS2_fS2_fjLj128EEEEELb0ELb0ELb1ELb1EEEvNS_9BwdParamsE,"aw",@nobits
	.sectionflags	@""
	.align	16
	.zero		1024


//--------------------- .nv.shared._ZN10layer_norm13ln_bwd_kernelINS_13Kernel_traitsIf13__nv_bfloat16fS2_fjLj4096ELj1ELj1ELj4ELj16ENS_18Kernel_traits_baseILj4096EfS2_fS2_fjLj128EEEEELb0ELb1ELb0ELb0EEEvNS_9BwdParamsE --------------------------
	.section	.nv.shared._ZN10layer_norm13ln_bwd_kernelINS_13Kernel_traitsIf13__nv_bfloat16fS2_fjLj4096ELj1ELj1ELj4ELj16ENS_18Kernel_traits_baseILj4096EfS2_fS2_fjLj128EEEEELb0ELb1ELb0ELb0EEEvNS_9BwdParamsE,"aw",@nobits
	.sectionflags	@""
	.align	16
	.zero		1024


//--------------------- .nv.shared._ZN10layer_norm13ln_bwd_kernelINS_13Kernel_traitsIf13__nv_bfloat16fS2_fjLj4096ELj1ELj1ELj4ELj16ENS_18Kernel_traits_baseILj4096EfS2_fS2_fjLj128EEEEELb0ELb1ELb0ELb1EEEvNS_9BwdParamsE --------------------------
	.section	.nv.shared._ZN10layer_norm13ln_bwd_kernelINS_13Kernel_traitsIf13__nv_bfloat16fS2_fjLj4096ELj1ELj1ELj4ELj16ENS_18Kernel_traits_baseILj4096EfS2_fS2_fjLj128EEEEELb0ELb1ELb0ELb1EEEvNS_9BwdParamsE,"aw",@nobits
	.sectionflags	@""
	.align	16
	.zero		1024


//--------------------- .nv.shared._ZN10layer_norm13ln_bwd_kernelINS_13Kernel_traitsIf13__nv_bfloat16fS2_fjLj4096ELj1ELj1ELj4ELj16ENS_18Kernel_traits_baseILj4096EfS2_fS2_fjLj128EEEEELb0ELb1ELb1ELb0EEEvNS_9BwdParamsE --------------------------
	.section	.nv.shared._ZN10layer_norm13ln_bwd_kernelINS_13Kernel_traitsIf13__nv_bfloat16fS2_fjLj4096ELj1ELj1ELj4ELj16ENS_18Kernel_traits_baseILj4096EfS2_fS2_fjLj128EEEEELb0ELb1ELb1ELb0EEEvNS_9BwdParamsE,"aw",@nobits
	.sectionflags	@""
	.align	16
	.zero		1024


//--------------------- .nv.shared._ZN10layer_norm13ln_bwd_kernelINS_13Kernel_traitsIf13__nv_bfloat16fS2_fjLj4096ELj1ELj1ELj4ELj16ENS_18Kernel_traits_baseILj4096EfS2_fS2_fjLj128EEEEELb0ELb1ELb1ELb1EEEvNS_9BwdParamsE --------------------------
	.section	.nv.shared._ZN10layer_norm13ln_bwd_kernelINS_13Kernel_traitsIf13__nv_bfloat16fS2_fjLj4096ELj1ELj1ELj4ELj16ENS_18Kernel_traits_baseILj4096EfS2_fS2_fjLj128EEEEELb0ELb1ELb1ELb1EEEvNS_9BwdParamsE,"aw",@nobits
	.sectionflags	@""
	.align	16
	.zero		1024


//--------------------- .nv.shared._ZN10layer_norm13ln_bwd_kernelINS_13Kernel_traitsIf13__nv_bfloat16fS2_fjLj4096ELj1ELj1ELj4ELj16ENS_18Kernel_traits_baseILj4096EfS2_fS2_fjLj128EEEEELb1ELb0ELb0ELb0EEEvNS_9BwdParamsE --------------------------
	.section	.nv.shared._ZN10layer_norm13ln_bwd_kernelINS_13Kernel_traitsIf13__nv_bfloat16fS2_fjLj4096ELj1ELj1ELj4ELj16ENS_18Kernel_traits_baseILj4096EfS2_fS2_fjLj128EEEEELb1ELb0ELb0ELb0EEEvNS_9BwdParamsE,"aw",@nobits
	.sectionflags	@""
	.align	16
	.zero		1024


//--------------------- .nv.shared._ZN10layer_norm13ln_bwd_kernelINS_13Kernel_traitsIf13__nv_bfloat16fS2_fjLj4096ELj1ELj1ELj4ELj16ENS_18Kernel_traits_baseILj4096EfS2_fS2_fjLj128EEEEELb1ELb0ELb0ELb1EEEvNS_9BwdParamsE --------------------------
	.section	.nv.shared._ZN10layer_norm13ln_bwd_kernelINS_13Kernel_traitsIf13__nv_bfloat16fS2_fjLj4096ELj1ELj1ELj4ELj16ENS_18Kernel_traits_baseILj4096EfS2_fS2_fjLj128EEEEELb1ELb0ELb0ELb1EEEvNS_9BwdParamsE,"aw",@nobits
	.sectionflags	@""
	.align	16
	.zero		1024


//--------------------- .nv.shared._ZN10layer_norm22ln_bwd_finalize_kernelINS_22Kernel_traits_finalizeILj4096Ef13__nv_bfloat16fS2_fjLb0ELj1024ELj4ENS_18Kernel_traits_baseILj4096EfS2_fS2_fjLj1024EEEEELb0ELb0EEEvNS_9BwdParamsE --------------------------
	.section	.nv.shared._ZN10layer_norm22ln_bwd_finalize_kernelINS_22Kernel_traits_finalizeILj4096Ef13__nv_bfloat16fS2_fjLb0ELj1024ELj4ENS_18Kernel_traits_baseILj4096EfS2_fS2_fjLj1024EEEEELb0ELb0EEEvNS_9BwdParamsE,"aw",@nobits
	.sectionflags	@""
	.align	16
.nv.shared._ZN10layer_norm22ln_bwd_finalize_kernelINS_22Kernel_traits_finalizeILj4096Ef13__nv_bfloat16fS2_fjLb0ELj1024ELj4ENS_18Kernel_traits_baseILj4096EfS2_fS2_fjLj1024EEEEELb0ELb0EEEvNS_9BwdParamsE:
	.zero		9472


//--------------------- .nv.shared._ZN10layer_norm13ln_bwd_kernelINS_13Kernel_traitsIf13__nv_bfloat16fS2_fjLj4096ELj1ELj1ELj4ELj16ENS_18Kernel_traits_baseILj4096EfS2_fS2_fjLj128EEEEELb1ELb0ELb1ELb0EEEvNS_9BwdParamsE --------------------------
	.section	.nv.shared._ZN10layer_norm13ln_bwd_kernelINS_13Kernel_traitsIf13__nv_bfloat16fS2_fjLj4096ELj1ELj1ELj4ELj16ENS_18Kernel_traits_baseILj4096EfS2_fS2_fjLj128EEEEELb1ELb0ELb1ELb0EEEvNS_9BwdParamsE,"aw",@nobits
	.sectionflags	@""
	.align	16
	.zero		1024


//--------------------- .nv.shared._ZN10layer_norm22ln_bwd_finalize_kernelINS_22Kernel_traits_finalizeILj4096Ef13__nv_bfloat16fS2_fjLb0ELj1024ELj4ENS_18Kernel_traits_baseILj4096EfS2_fS2_fjLj1024EEEEELb0ELb1EEEvNS_9BwdParamsE --------------------------
	.section	.nv.shared._ZN10layer_norm22ln_bwd_finalize_kernelINS_22Kernel_traits_finalizeILj4096Ef13__nv_bfloat16fS2_fjLb0ELj1024ELj4ENS_18Kernel_traits_baseILj4096EfS2_fS2_fjLj1024EEEEELb0ELb1EEEvNS_9BwdParamsE,"aw",@nobits
	.sectionflags	@""
	.align	16
.nv.shared._ZN10layer_norm22ln_bwd_finalize_kernelINS_22Kernel_traits_finalizeILj4096Ef13__nv_bfloat16fS2_fjLb0ELj1024ELj4ENS_18Kernel_traits_baseILj4096EfS2_fS2_fjLj1024EEEEELb0ELb1EEEvNS_9BwdParamsE:
	.zero		9472


//--------------------- .nv.shared._ZN10layer_norm13ln_bwd_kernelINS_13Kernel_traitsIf13__nv_bfloat16fS2_fjLj4096ELj1ELj1ELj4ELj16ENS_18Kernel_traits_baseILj4096EfS2_fS2_fjLj128EEEEELb1ELb0ELb1ELb1EEEvNS_9BwdParamsE --------------------------
	.section	.nv.shared._ZN10layer_norm13ln_bwd_kernelINS_13Kernel_traitsIf13__nv_bfloat16fS2_fjLj4096ELj1ELj1ELj4ELj16ENS_18Kernel_traits_baseILj4096EfS2_fS2_fjLj128EEEEELb1ELb0ELb1ELb1EEEvNS_9BwdParamsE,"aw",@nobits
	.sectionflags	@""
	.align	16
	.zero		1024


//--------------------- .nv.shared._ZN10layer_norm13ln_bwd_kernelINS_13Kernel_traitsIf13__nv_bfloat16fS2_fjLj4096ELj1ELj1ELj4ELj16ENS_18Kernel_traits_baseILj4096EfS2_fS2_fjLj128EEEEELb1ELb1ELb0ELb0EEEvNS_9BwdParamsE --------------------------
	.section	.nv.shared._ZN10layer_norm13ln_bwd_kernelINS_13Kernel_traitsIf13__nv_bfloat16fS2_fjLj4096ELj1ELj1ELj4ELj16ENS_18Kernel_traits_baseILj4096EfS2_fS2_fjLj128EEEEELb1ELb1ELb0ELb0EEEvNS_9BwdParamsE,"aw",@nobits
	.sectionflags	@""
	.align	16
	.zero		1024


//--------------------- .nv.shared._ZN10layer_norm13ln_bwd_kernelINS_13Kernel_traitsIf13__nv_bfloat16fS2_fjLj4096ELj1ELj1ELj4ELj16ENS_18Kernel_traits_baseILj4096EfS2_fS2_fjLj128EEEEELb1ELb1ELb0ELb1EEEvNS_9BwdParamsE --------------------------
	.section	.nv.shared._ZN10layer_norm13ln_bwd_kernelINS_13Kernel_traitsIf13__nv_bfloat16fS2_fjLj4096ELj1ELj1ELj4ELj16ENS_18Kernel_traits_baseILj4096EfS2_fS2_fjLj128EEEEELb1ELb1ELb0ELb1EEEvNS_9BwdParamsE,"aw",@nobits
	.sectionflags	@""
	.align	16
	.zero		1024


//--------------------- .nv.shared._ZN10layer_norm22ln_bwd_finalize_kernelINS_22Kernel_traits_finalizeILj4096Ef13__nv_bfloat16fS2_fjLb1ELj1024ELj4ENS_18Kernel_traits_baseILj4096EfS2_fS2_fjLj1024EEEEELb1ELb0EEEvNS_9BwdParamsE --------------------------
	.section	.nv.shared._ZN10layer_norm22ln_bwd_finalize_kernelINS_22Kernel_traits_finalizeILj4096Ef13__nv_bfloat16fS2_fjLb1ELj1024ELj4ENS_18Kernel_traits_baseILj4096EfS2_fS2_fjLj1024EEEEELb1ELb0EEEvNS_9BwdParamsE,"aw",@nobits
	.sectionflags	@""
	.align	16
.nv.shared._ZN10layer_norm22ln_bwd_finalize_kernelINS_22Kernel_traits_finalizeILj4096Ef13__nv_bfloat16fS2_fjLb1ELj1024ELj4ENS_18Kernel_traits_baseILj4096EfS2_fS2_fjLj1024EEEEELb1ELb0EEEvNS_9BwdParamsE:
	.zero		13696


//--------------------- .nv.shared._ZN10layer_norm13ln_bwd_kernelINS_13Kernel_traitsIf13__nv_bfloat16fS2_fjLj4096ELj1ELj1ELj4ELj16ENS_18Kernel_traits_baseILj4096EfS2_fS2_fjLj128EEEEELb1ELb1ELb1ELb0EEEvNS_9BwdParamsE --------------------------
	.section	.nv.shared._ZN10layer_norm13ln_bwd_kernelINS_13Kernel_traitsIf13__nv_bfloat16fS2_fjLj4096ELj1ELj1ELj4ELj16ENS_18Kernel_traits_baseILj4096EfS2_fS2_fjLj128EEEEELb1ELb1ELb1ELb0EEEvNS_9BwdParamsE,"aw",@nobits
	.sectionflags	@""
	.align	16
	.zero		1024


//--------------------- .nv.shared._ZN10layer_norm22ln_bwd_finalize_kernelINS_22Kernel_traits_finalizeILj4096Ef13__nv_bfloat16fS2_fjLb1ELj1024ELj4ENS_18Kernel_traits_baseILj4096EfS2_fS2_fjLj1024EEEEELb1ELb1EEEvNS_9BwdParamsE --------------------------
	.section	.nv.shared._ZN10layer_norm22ln_bwd_finalize_kernelINS_22Kernel_traits_finalizeILj4096Ef13__nv_bfloat16fS2_fjLb1ELj1024ELj4ENS_18Kernel_traits_baseILj4096EfS2_fS2_fjLj1024EEEEELb1ELb1EEEvNS_9BwdParamsE,"aw",@nobits
	.sectionflags	@""
	.align	16
.nv.shared._ZN10layer_norm22ln_bwd_finalize_kernelINS_22Kernel_traits_finalizeILj4096Ef13__nv_bfloat16fS2_fjLb1ELj1024ELj4ENS_18Kernel_traits_baseILj4096EfS2_fS2_fjLj1024EEEEELb1ELb1EEEvNS_9BwdParamsE:
	.zero		13696


//--------------------- .nv.shared._ZN10layer_norm13ln_bwd_kernelINS_13Kernel_traitsIf13__nv_bfloat16fS2_fjLj4096ELj1ELj1ELj4ELj16ENS_18Kernel_traits_baseILj4096EfS2_fS2_fjLj128EEEEELb1ELb1ELb1ELb1EEEvNS_9BwdParamsE --------------------------
	.section	.nv.shared._ZN10layer_norm13ln_bwd_kernelINS_13Kernel_traitsIf13__nv_bfloat16fS2_fjLj4096ELj1ELj1ELj4ELj16ENS_18Kernel_traits_baseILj4096EfS2_fS2_fjLj128EEEEELb1ELb1ELb1ELb1EEEvNS_9BwdParamsE,"aw",@nobits
	.sectionflags	@""
	.align	16
	.zero		1024


//--------------------- .nv.shared._ZN10layer_norm13ln_bwd_kernelINS_13Kernel_traitsIf6__halfS2_S2_fjLj4096ELj1ELj1ELj4ELj16ENS_18Kernel_traits_baseILj4096EfS2_S2_S2_fjLj128EEEEELb0ELb0ELb0ELb0EEEvNS_9BwdParamsE --------------------------
	.section	.nv.shared._ZN10layer_norm13ln_bwd_kernelINS_13Kernel_traitsIf6__halfS2_S2_fjLj4096ELj1ELj1ELj4ELj16ENS_18Kernel_traits_baseILj4096EfS2_S2_S2_fjLj128EEEEELb0ELb0ELb0ELb0EEEvNS_9BwdParamsE,"aw",@nobits
	.sectionflags	@""
	.align	16
	.zero		1024


//--------------------- .nv.shared._ZN10layer_norm13ln_bwd_kernelINS_13Kernel_traitsIf6__halfS2_S2_fjLj4096ELj1ELj1ELj4ELj16ENS_18Kernel_traits_baseILj4096EfS2_S2_S2_fjLj128EEEEELb0ELb0ELb0ELb1EEEvNS_9BwdParamsE --------------------------
	.section	.nv.shared._ZN10layer_norm13ln_bwd_kernelINS_13Kernel_traitsIf6__halfS2_S2_fjLj4096ELj1ELj1ELj4ELj16ENS_18Kernel_traits_baseILj4096EfS2_S2_S2_fjLj128EEEEELb0ELb0ELb0ELb1EEEvNS_9BwdParamsE,"aw",@nobits
	.sectionflags	@""
	.align	16
	.zero		1024


//--------------------- .nv.shared._ZN10layer_norm13ln_bwd_kernelINS_13Kernel_traitsIf6__halfS2_S2_fjLj4096ELj1ELj1ELj4ELj16ENS_18Kernel_traits_baseILj4096EfS2_S2_S2_fjLj128EEEEELb0ELb0ELb1ELb0EEEvNS_9BwdParamsE --------------------------
	.section	.nv.shared._ZN10layer_norm13ln_bwd_kernelINS_13Kernel_traitsIf6__halfS2_S2_fjLj4096ELj1ELj1ELj4ELj16ENS_18Kernel_traits_baseILj4096EfS2_S2_S2_fjLj128EEEEELb0ELb0ELb1ELb0EEEvNS_9BwdParamsE,"aw",@nobits
	.sectionflags	@""
	.align	16
	.zero		1024


//--------------------- .nv.shared._ZN10layer_norm13ln_bwd_kernelINS_13Kernel_traitsIf6__halfS2_S2_fjLj4096ELj1ELj1ELj4ELj16ENS_18Kernel_traits_baseILj4096EfS2_S2_S2_fjLj128EEEEELb0ELb0ELb1ELb1EEEvNS_9BwdParamsE --------------------------
	.section	.nv.shared._ZN10layer_norm13ln_bwd_kernelINS_13Kernel_traitsIf6__halfS2_S2_fjLj4096ELj1ELj1ELj4ELj16ENS_18Kernel_traits_baseILj4096EfS2_S2_S2_fjLj128EEEEELb0ELb0ELb1ELb1EEEvNS_9BwdParamsE,"aw",@nobits
	.sectionflags	@""
	.align	16
	.zero		1024


//--------------------- .nv.shared._ZN10layer_norm13ln_bwd_kernelINS_13Kernel_traitsIf6__halfS2_S2_fjLj4096ELj1ELj1ELj4ELj16ENS_18Kernel_traits_baseILj4096EfS2_S2_S2_fjLj128EEEEELb0ELb1ELb0ELb0EEEvNS_9BwdParamsE --------------------------
	.section	.nv.shared._ZN10layer_norm13ln_bwd_kernelINS_13Kernel_traitsIf6__halfS2_S2_fjLj4096ELj1ELj1ELj4ELj16ENS_18Kernel_traits_baseILj4096EfS2_S2_S2_fjLj128EEEEELb0ELb1ELb0ELb0EEEvNS_9BwdParamsE,"aw",@nobits
	.sectionflags	@""
	.align	16
	.zero		1024


//--------------------- .nv.shared._ZN10layer_norm13ln_bwd_kernelINS_13Kernel_traitsIf6__halfS2_S2_fjLj4096ELj1ELj1ELj4ELj16ENS_18Kernel_traits_baseILj4096EfS2_S2_S2_fjLj128EEEEELb0ELb1ELb0ELb1EEEvNS_9BwdParamsE --------------------------
	.section	.nv.shared._ZN10layer_norm13ln_bwd_kernelINS_13Kernel_traitsIf6__halfS2_S2_fjLj4096ELj1ELj1ELj4ELj16ENS_18Kernel_traits_baseILj4096EfS2_S2_S2_fjLj128EEEEELb0ELb1ELb0ELb1EEEvNS_9BwdParamsE,"aw",@nobits
	.sectionflags	@""
	.align	16
	.zero		1024


//--------------------- .nv.shared._ZN10layer_norm13ln_bwd_kernelINS_13Kernel_traitsIf6__halfS2_S2_fjLj4096ELj1ELj1ELj4ELj16ENS_18Kernel_traits_baseILj4096EfS2_S2_S2_fjLj128EEEEELb0ELb1ELb1ELb0EEEvNS_9BwdParamsE --------------------------
	.section	.nv.shared._ZN10layer_norm13ln_bwd_kernelINS_13Kernel_traitsIf6__halfS2_S2_fjLj4096ELj1ELj1ELj4ELj16ENS_18Kernel_traits_baseILj4096EfS2_S2_S2_fjLj128EEEEELb0ELb1ELb1ELb0EEEvNS_9BwdParamsE,"aw",@nobits
	.sectionflags	@""
	.align	16
	.zero		1024


//--------------------- .nv.shared._ZN10layer_norm13ln_bwd_kernelINS_13Kernel_traitsIf6__halfS2_S2_fjLj4096ELj1ELj1ELj4ELj16ENS_18Kernel_traits_baseILj4096EfS2_S2_S2_fjLj128EEEEELb0ELb1ELb1ELb1EEEvNS_9BwdParamsE --------------------------
	.section	.nv.shared._ZN10layer_norm13ln_bwd_kernelINS_13Kernel_traitsIf6__halfS2_S2_fjLj4096ELj1ELj1ELj4ELj16ENS_18Kernel_traits_baseILj4096EfS2_S2_S2_fjLj128EEEEELb0ELb1ELb1ELb1EEEvNS_9BwdParamsE,"aw",@nobits
	.sectionflags	@""
	.align	16
	.zero		1024


//--------------------- .nv.shared._ZN10layer_norm13ln_bwd_kernelINS_13Kernel_traitsIf6__halfS2_S2_fjLj4096ELj1ELj1ELj4ELj16ENS_18Kernel_traits_baseILj4096EfS2_S2_S2_fjLj128EEEEELb1ELb0ELb0ELb0EEEvNS_9BwdParamsE --------------------------
	.section	.nv.shared._ZN10layer_norm13ln_bwd_kernelINS_13Kernel_traitsIf6__halfS2_S2_fjLj4096ELj1ELj1ELj4ELj16ENS_18Kernel_traits_baseILj4096EfS2_S2_S2_fjLj128EEEEELb1ELb0ELb0ELb0EEEvNS_9BwdParamsE,"aw",@nobits
	.sectionflags	@""
	.align	16
	.zero		1024


//--------------------- .nv.shared._ZN10layer_norm13ln_bwd_kernelINS_13Kernel_traitsIf6__halfS2_S2_fjLj4096ELj1ELj1ELj4ELj16ENS_18Kernel_traits_baseILj4096EfS2_S2_S2_fjLj128EEEEELb1ELb0ELb0ELb1EEEvNS_9BwdParamsE --------------------------
	.section	.nv.shared._ZN10layer_norm13ln_bwd_kernelINS_13Kernel_traitsIf6__halfS2_S2_fjLj4096ELj1ELj1ELj4ELj16ENS_18Kernel_traits_baseILj4096EfS2_S2_S2_fjLj128EEEEELb1ELb0ELb0ELb1EEEvNS_9BwdParamsE,"aw",@nobits
	.sectionflags	@""
	.align	16
	.zero		1024


//--------------------- .nv.shared._ZN10layer_norm22ln_bwd_finalize_kernelINS_22Kernel_traits_finalizeILj4096Ef6__halfS2_S2_fjLb0ELj1024ELj4ENS_18Kernel_traits_baseILj4096EfS2_S2_S2_fjLj1024EEEEELb0ELb0EEEvNS_9BwdParamsE --------------------------
	.section	.nv.shared._ZN10layer_norm22ln_bwd_finalize_kernelINS_22Kernel_traits_finalizeILj4096Ef6__halfS2_S2_fjLb0ELj1024ELj4ENS_18Kernel_traits_baseILj4096EfS2_S2_S2_fjLj1024EEEEELb0ELb0EEEvNS_9BwdParamsE,"aw",@nobits
	.sectionflags	@""
	.align	16
.nv.shared._ZN10layer_norm22ln_bwd_finalize_kernelINS_22Kernel_traits_finalizeILj4096Ef6__halfS2_S2_fjLb0ELj1024ELj4ENS_18Kernel_traits_baseILj4096EfS2_S2_S2_fjLj1024EEEEELb0ELb0EEEvNS_9BwdParamsE:
	.zero		9472


//--------------------- .nv.shared._ZN10layer_norm13ln_bwd_kernelINS_13Kernel_traitsIf6__halfS2_S2_fjLj4096ELj1ELj1ELj4ELj16ENS_18Kernel_traits_baseILj4096EfS2_S2_S2_fjLj128EEEEELb1ELb0ELb1ELb0EEEvNS_9BwdParamsE --------------------------
	.section	.nv.shared._ZN10layer_norm13ln_bwd_kernelINS_13Kernel_traitsIf6__halfS2_S2_fjLj4096ELj1ELj1ELj4ELj16ENS_18Kernel_traits_baseILj4096EfS2_S2_S2_fjLj128EEEEELb1ELb0ELb1ELb0EEEvNS_9BwdParamsE,"aw",@nobits
	.sectionflags	@""
	.align	16
	.zero		1024


//--------------------- .nv.shared._ZN10layer_norm22ln_bwd_finalize_kernelINS_22Kernel_traits_finalizeILj4096Ef6__halfS2_S2_fjLb0ELj1024ELj4ENS_18Kernel_traits_baseILj4096EfS2_S2_S2_fjLj1024EEEEELb0ELb1EEEvNS_9BwdParamsE --------------------------
	.section	.nv.shared._ZN10layer_norm22ln_bwd_finalize_kernelINS_22Kernel_traits_finalizeILj4096Ef6__halfS2_S2_fjLb0ELj1024ELj4ENS_18Kernel_traits_baseILj4096EfS2_S2_S2_fjLj1024EEEEELb0ELb1EEEvNS_9BwdParamsE,"aw",@nobits
	.sectionflags	@""
	.align	16
.nv.shared._ZN10layer_norm22ln_bwd_finalize_kernelINS_22Kernel_traits_finalizeILj4096Ef6__halfS2_S2_fjLb0ELj1024ELj4ENS_18Kernel_traits_baseILj4096EfS2_S2_S2_fjLj1024EEEEELb0ELb1EEEvNS_9BwdParamsE:
	.zero		9472


//--------------------- .nv.shared._ZN10layer_norm13ln_bwd_kernelINS_13Kernel_traitsIf6__halfS2_S2_fjLj4096ELj1ELj1ELj4ELj16ENS_18Kernel_traits_baseILj4096EfS2_S2_S2_fjLj128EEEEELb1ELb0ELb1ELb1EEEvNS_9BwdParamsE --------------------------
	.section	.nv.shared._ZN10layer_norm13ln_bwd_kernelINS_13Kernel_traitsIf6__halfS2_S2_fjLj4096ELj1ELj1ELj4ELj16ENS_18Kernel_traits_baseILj4096EfS2_S2_S2_fjLj128EEEEELb1ELb0ELb1ELb1EEEvNS_9BwdParamsE,"aw",@nobits
	.sectionflags	@""
	.align	16
	.zero		1024


//--------------------- .nv.shared._ZN10layer_norm13ln_bwd_kernelINS_13Kernel_traitsIf6__halfS2_S2_fjLj4096ELj1ELj1ELj4ELj16ENS_18Kernel_traits_baseILj4096EfS2_S2_S2_fjLj128EEEEELb1ELb1ELb0ELb0EEEvNS_9BwdParamsE --------------------------
	.section	.nv.shared._ZN10layer_norm13ln_bwd_kernelINS_13Kernel_traitsIf6__halfS2_S2_fjLj4096ELj1ELj1ELj4ELj16ENS_18Kernel_traits_baseILj4096EfS2_S2_S2_fjLj128EEEEELb1ELb1ELb0ELb0EEEvNS_9BwdParamsE,"aw",@nobits
	.sectionflags	@""
	.align	16
	.zero		1024


//--------------------- .nv.shared._ZN10layer_norm13ln_bwd_kernelINS_13Kernel_traitsIf6__halfS2_S2_fjLj4096ELj1ELj1ELj4ELj16ENS_18Kernel_traits_baseILj4096EfS2_S2_S2_fjLj128EEEEELb1ELb1ELb0ELb1EEEvNS_9BwdParamsE --------------------------
	.section	.nv.shared._ZN10layer_norm13ln_bwd_kernelINS_13Kernel_traitsIf6__halfS2_S2_fjLj4096ELj1ELj1ELj4ELj16ENS_18Kernel_traits_baseILj4096EfS2_S2_S2_fjLj128EEEEELb1ELb1ELb0ELb1EEEvNS_9BwdParamsE,"aw",@nobits
	.sectionflags	@""
	.align	16
	.zero		1024


//--------------------- .nv.shared._ZN10layer_norm22ln_bwd_finalize_kernelINS_22Kernel_traits_finalizeILj4096Ef6__halfS2_S2_fjLb1ELj1024ELj4ENS_18Kernel_traits_baseILj4096EfS2_S2_S2_fjLj1024EEEEELb1ELb0EEEvNS_9BwdParamsE --------------------------
	.section	.nv.shared._ZN10layer_norm22ln_bwd_finalize_kernelINS_22Kernel_traits_finalizeILj4096Ef6__halfS2_S2_fjLb1ELj1024ELj4ENS_18Kernel_traits_baseILj4096EfS2_S2_S2_fjLj1024EEEEELb1ELb0EEEvNS_9BwdParamsE,"aw",@nobits
	.sectionflags	@""
	.align	16
.nv.shared._ZN10layer_norm22ln_bwd_finalize_kernelINS_22Kernel_traits_finalizeILj4096Ef6__halfS2_S2_fjLb1ELj1024ELj4ENS_18Kernel_traits_baseILj4096EfS2_S2_S2_fjLj1024EEEEELb1ELb0EEEvNS_9BwdParamsE:
	.zero		13696


//--------------------- .nv.shared._ZN10layer_norm13ln_bwd_kernelINS_13Kernel_traitsIf6__halfS2_S2_fjLj4096ELj1ELj1ELj4ELj16ENS_18Kernel_traits_baseILj4096EfS2_S2_S2_fjLj128EEEEELb1ELb1ELb1ELb0EEEvNS_9BwdParamsE --------------------------
	.section	.nv.shared._ZN10layer_norm13ln_bwd_kernelINS_13Kernel_traitsIf6__halfS2_S2_fjLj4096ELj1ELj1ELj4ELj16ENS_18Kernel_traits_baseILj4096EfS2_S2_S2_fjLj128EEEEELb1ELb1ELb1ELb0EEEvNS_9BwdParamsE,"aw",@nobits
	.sectionflags	@""
	.align	16
	.zero		1024


//--------------------- .nv.shared._ZN10layer_norm22ln_bwd_finalize_kernelINS_22Kernel_traits_finalizeILj4096Ef6__halfS2_S2_fjLb1ELj1024ELj4ENS_18Kernel_traits_baseILj4096EfS2_S2_S2_fjLj1024EEEEELb1ELb1EEEvNS_9BwdParamsE --------------------------
	.section	.nv.shared._ZN10layer_norm22ln_bwd_finalize_kernelINS_22Kernel_traits_finalizeILj4096Ef6__halfS2_S2_fjLb1ELj1024ELj4ENS_18Kernel_traits_baseILj4096EfS2_S2_S2_fjLj1024EEEEELb1ELb1EEEvNS_9BwdParamsE,"aw",@nobits
	.sectionflags	@""
	.align	16
.nv.shared._ZN10layer_norm22ln_bwd_finalize_kernelINS_22Kernel_traits_finalizeILj4096Ef6__halfS2_S2_fjLb1ELj1024ELj4ENS_18Kernel_traits_baseILj4096EfS2_S2_S2_fjLj1024EEEEELb1ELb1EEEvNS_9BwdParamsE:
	.zero		13696


//--------------------- .nv.shared._ZN10layer_norm13ln_bwd_kernelINS_13Kernel_traitsIf6__halfS2_S2_fjLj4096ELj1ELj1ELj4ELj16ENS_18Kernel_traits_baseILj4096EfS2_S2_S2_fjLj128EEEEELb1ELb1ELb1ELb1EEEvNS_9BwdParamsE --------------------------
	.section	.nv.shared._ZN10layer_norm13ln_bwd_kernelINS_13Kernel_traitsIf6__halfS2_S2_fjLj4096ELj1ELj1ELj4ELj16ENS_18Kernel_traits_baseILj4096EfS2_S2_S2_fjLj128EEEEELb1ELb1ELb1ELb1EEEvNS_9BwdParamsE,"aw",@nobits
	.sectionflags	@""
	.align	16
	.zero		1024


//--------------------- .nv.shared._ZN10layer_norm13ln_bwd_kernelINS_13Kernel_traitsI6__halfS2_fS2_fjLj4096ELj1ELj1ELj4ELj16ENS_18Kernel_traits_baseILj4096ES2_S2_fS2_fjLj128EEEEELb0ELb0ELb0ELb0EEEvNS_9BwdParamsE --------------------------
	.section	.nv.shared._ZN10layer_norm13ln_bwd_kernelINS_13Kernel_traitsI6__halfS2_fS2_fjLj4096ELj1ELj1ELj4ELj16ENS_18Kernel_traits_baseILj4096ES2_S2_fS2_fjLj128EEEEELb0ELb0ELb0ELb0EEEvNS_9BwdParamsE,"aw",@nobits
	.sectionflags	@""
	.align	16
	.zero		1024


//--------------------- .nv.shared._ZN10layer_norm13ln_bwd_kernelINS_13Kernel_traitsI6__halfS2_fS2_fjLj4096ELj1ELj1ELj4ELj16ENS_18Kernel_traits_baseILj4096ES2_S2_fS2_fjLj128EEEEELb0ELb0ELb0ELb1EEEvNS_9BwdParamsE --------------------------
	.section	.nv.shared._ZN10layer_norm13ln_bwd_kernelINS_13Kernel_traitsI6__halfS2_fS2_fjLj4096ELj1ELj1ELj4ELj16ENS_18Kernel_traits_baseILj4096ES2_S2_fS2_fjLj128EEEEELb0ELb0ELb0ELb1EEEvNS_9BwdParamsE,"aw",@nobits
	.sectionflags	@""
	.align	16
	.zero		1024


//--------------------- .nv.shared._ZN10layer_norm13ln_bwd_kernelINS_13Kernel_traitsI6__halfS2_fS2_fjLj4096ELj1ELj1ELj4ELj16ENS_18Kernel_traits_baseILj4096ES2_S2_fS2_fjLj128EEEEELb0ELb0ELb1ELb0EEEvNS_9BwdParamsE --------------------------
	.section	.nv.shared._ZN10layer_norm13ln_bwd_kernelINS_13Kernel_traitsI6__halfS2_fS2_fjLj4096ELj1ELj1ELj4ELj16ENS_18Kernel_traits_baseILj4096ES2_S2_fS2_fjLj128EEEEELb0ELb0ELb1ELb0EEEvNS_9BwdParamsE,"aw",@nobits
	.sectionflags	@""
	.align	16
	.zero		1024


//--------------------- .nv.shared._ZN10layer_norm13ln_bwd_kernelINS_13Kernel_traitsI6__halfS2_fS2_fjLj4096ELj1ELj1ELj4ELj16ENS_18Kernel_traits_baseILj4096ES2_S2_fS2_fjLj128EEEEELb0ELb0ELb1ELb1EEEvNS_9BwdParamsE --------------------------
	.section	.nv.shared._ZN10layer_norm13ln_bwd_kernelINS_13Kernel_traitsI6__halfS2_fS2_fjLj4096ELj1ELj1ELj4ELj16ENS_18Kernel_traits_baseILj4096ES2_S2_fS2_fjLj128EEEEELb0ELb0ELb1ELb1EEEvNS_9BwdParamsE,"aw",@nobits
	.sectionflags	@""
	.align	16
	.zero		1024


//--------------------- .nv.shared._ZN10layer_norm13ln_bwd_kernelINS_13Kernel_traitsI6__halfS2_fS2_fjLj4096ELj1ELj1ELj4ELj16ENS_18Kernel_traits_baseILj4096ES2_S2_fS2_fjLj128EEEEELb0ELb1ELb0ELb0EEEvNS_9BwdParamsE --------------------------
	.section	.nv.shared._ZN10layer_norm13ln_bwd_kernelINS_13Kernel_traitsI6__halfS2_fS2_fjLj4096ELj1ELj1ELj4ELj16ENS_18Kernel_traits_baseILj4096ES2_S2_fS2_fjLj128EEEEELb0ELb1ELb0ELb0EEEvNS_9BwdParamsE,"aw",@nobits
	.sectionflags	@""
	.align	16
	.zero		1024


//--------------------- .nv.shared._ZN10layer_norm13ln_bwd_kernelINS_13Kernel_traitsI6__halfS2_fS2_fjLj4096ELj1ELj1ELj4ELj16ENS_18Kernel_traits_baseILj4096ES2_S2_fS2_fjLj128EEEEELb0ELb1ELb0ELb1EEEvNS_9BwdParamsE --------------------------
	.section	.nv.shared._ZN10layer_norm13ln_bwd_kernelINS_13Kernel_traitsI6__halfS2_fS2_fjLj4096ELj1ELj1ELj4ELj16ENS_18Kernel_traits_baseILj4096ES2_S2_fS2_fjLj128EEEEELb0ELb1ELb0ELb1EEEvNS_9BwdParamsE,"aw",@nobits
	.sectionflags	@""
	.align	16
	.zero		1024


//--------------------- .nv.shared._ZN10layer_norm13ln_bwd_kernelINS_13Kernel_traitsI6__halfS2_fS2_fjLj4096ELj1ELj1ELj4ELj16ENS_18Kernel_traits_baseILj4096ES2_S2_fS2_fjLj128EEEEELb0ELb1ELb1ELb0EEEvNS_9BwdParamsE --------------------------
	.section	.nv.shared._ZN10layer_norm13ln_bwd_kernelINS_13Kernel_traitsI6__halfS2_fS2_fjLj4096ELj1ELj1ELj4ELj16ENS_18Kernel_traits_baseILj4096ES2_S2_fS2_fjLj128EEEEELb0ELb1ELb1ELb0EEEvNS_9BwdParamsE,"aw",@nobits
	.sectionflags	@""
	.align	16
	.zero		1024


//--------------------- .nv.shared._ZN10layer_norm13ln_bwd_kernelINS_13Kernel_traitsI6__halfS2_fS2_fjLj4096ELj1ELj1ELj4ELj16ENS_18Kernel_traits_baseILj4096ES2_S2_fS2_fjLj128EEEEELb0ELb1ELb1ELb1EEEvNS_9BwdParamsE --------------------------
	.section	.nv.shared._ZN10layer_norm13ln_bwd_kernelINS_13Kernel_traitsI6__halfS2_fS2_fjLj4096ELj1ELj1ELj4ELj16ENS_18Kernel_traits_baseILj4096ES2_S2_fS2_fjLj128EEEEELb0ELb1ELb1ELb1EEEvNS_9BwdParamsE,"aw",@nobits
	.sectionflags	@""
	.align	16
	.zero		1024


//--------------------- .nv.shared._ZN10layer_norm13ln_bwd_kernelINS_13Kernel_traitsI6__halfS2_fS2_fjLj4096ELj1ELj1ELj4ELj16ENS_18Kernel_traits_baseILj4096ES2_S2_fS2_fjLj128EEEEELb1ELb0ELb0ELb0EEEvNS_9BwdParamsE --------------------------
	.section	.nv.shared._ZN10layer_norm13ln_bwd_kernelINS_13Kernel_traitsI6__halfS2_fS2_fjLj4096ELj1ELj1ELj4ELj16ENS_18Kernel_traits_baseILj4096ES2_S2_fS2_fjLj128EEEEELb1ELb0ELb0ELb0EEEvNS_9BwdParamsE,"aw",@nobits
	.sectionflags	@""
	.align	16
	.zero		1024


//--------------------- .nv.shared._ZN10layer_norm13ln_bwd_kernelINS_13Kernel_traitsI6__halfS2_fS2_fjLj4096ELj1ELj1ELj4ELj16ENS_18Kernel_traits_baseILj4096ES2_S2_fS2_fjLj128EEEEELb1ELb0ELb0ELb1EEEvNS_9BwdParamsE --------------------------
	.section	.nv.shared._ZN10layer_norm13ln_bwd_kernelINS_13Kernel_traitsI6__halfS2_fS2_fjLj4096ELj1ELj1ELj4ELj16ENS_18Kernel_traits_baseILj4096ES2_S2_fS2_fjLj128EEEEELb1ELb0ELb0ELb1EEEvNS_9BwdParamsE,"aw",@nobits
	.sectionflags	@""
	.align	16
	.zero		1024


//--------------------- .nv.shared._ZN10layer_norm22ln_bwd_finalize_kernelINS_22Kernel_traits_finalizeILj4096E6__halfS2_fS2_fjLb0ELj1024ELj4ENS_18Kernel_traits_baseILj4096ES2_S2_fS2_fjLj1024EEEEELb0ELb0EEEvNS_9BwdParamsE --------------------------
	.section	.nv.shared._ZN10layer_norm22ln_bwd_finalize_kernelINS_22Kernel_traits_finalizeILj4096E6__halfS2_fS2_fjLb0ELj1024ELj4ENS_18Kernel_traits_baseILj4096ES2_S2_fS2_fjLj1024EEEEELb0ELb0EEEvNS_9BwdParamsE,"aw",@nobits
	.sectionflags	@""
	.align	16
.nv.shared._ZN10layer_norm22ln_bwd_finalize_kernelINS_22Kernel_traits_finalizeILj4096E6__halfS2_fS2_fjLb0ELj1024ELj4ENS_18Kernel_traits_baseILj4096ES2_S2_fS2_fjLj1024EEEEELb0ELb0EEEvNS_9BwdParamsE:
	.zero		9472


//--------------------- .nv.shared._ZN10layer_norm13ln_bwd_kernelINS_13Kernel_traitsI6__halfS2_fS2_fjLj4096ELj1ELj1ELj4ELj16ENS_18Kernel_traits_baseILj4096ES2_S2_fS2_fjLj128EEEEELb1ELb0ELb1ELb0EEEvNS_9BwdParamsE --------------------------
	.section	.nv.shared._ZN10layer_norm13ln_bwd_kernelINS_13Kernel_traitsI6__halfS2_fS2_fjLj4096ELj1ELj1ELj4ELj16ENS_18Kernel_traits_baseILj4096ES2_S2_fS2_fjLj128EEEEELb1ELb0ELb1ELb0EEEvNS_9BwdParamsE,"aw",@nobits
	.sectionflags	@""
	.align	16
	.zero		1024


//--------------------- .nv.shared._ZN10layer_norm22ln_bwd_finalize_kernelINS_22Kernel_traits_finalizeILj4096E6__halfS2_fS2_fjLb0ELj1024ELj4ENS_18Kernel_traits_baseILj4096ES2_S2_fS2_fjLj1024EEEEELb0ELb1EEEvNS_9BwdParamsE --------------------------
	.section	.nv.shared._ZN10layer_norm22ln_bwd_finalize_kernelINS_22Kernel_traits_finalizeILj4096E6__halfS2_fS2_fjLb0ELj1024ELj4ENS_18Kernel_traits_baseILj4096ES2_S2_fS2_fjLj1024EEEEELb0ELb1EEEvNS_9BwdParamsE,"aw",@nobits
	.sectionflags	@""
	.align	16
.nv.shared._ZN10layer_norm22ln_bwd_finalize_kernelINS_22Kernel_traits_finalizeILj4096E6__halfS2_fS2_fjLb0ELj1024ELj4ENS_18Kernel_traits_baseILj4096ES2_S2_fS2_fjLj1024EEEEELb0ELb1EEEvNS_9BwdParamsE:
	.zero		9472


//--------------------- .nv.shared._ZN10layer_norm13ln_bwd_kernelINS_13Kernel_traitsI6__halfS2_fS2_fjLj4096ELj1ELj1ELj4ELj16ENS_18Kernel_traits_baseILj4096ES2_S2_fS2_fjLj128EEEEELb1ELb0ELb1ELb1EEEvNS_9BwdParamsE --------------------------
	.section	.nv.shared._ZN10layer_norm13ln_bwd_kernelINS_13Kernel_traitsI6__halfS2_fS2_fjLj4096ELj1ELj1ELj4ELj16ENS_18Kernel_traits_baseILj4096ES2_S2_fS2_fjLj128EEEEELb1ELb0ELb1ELb1EEEvNS_9BwdParamsE,"aw",@nobits
	.sectionflags	@""
	.align	16
	.zero		1024


//--------------------- .nv.shared._ZN10layer_norm13ln_bwd_kernelINS_13Kernel_traitsI6__halfS2_fS2_fjLj4096ELj1ELj1ELj4ELj16ENS_18Kernel_traits_baseILj4096ES2_S2_fS2_fjLj128EEEEELb1ELb1ELb0ELb0EEEvNS_9BwdParamsE --------------------------
	.section	.nv.shared._ZN10layer_norm13ln_bwd_kernelINS_13Kernel_traitsI6__halfS2_fS2_fjLj4096ELj1ELj1ELj4ELj16ENS_18Kernel_traits_baseILj4096ES2_S2_fS2_fjLj128EEEEELb1ELb1ELb0ELb0EEEvNS_9BwdParamsE,"aw",@nobits
	.sectionflags	@""
	.align	16
	.zero		1024


//--------------------- .nv.shared._ZN10layer_norm13ln_bwd_kernelINS_13Kernel_traitsI6__halfS2_fS2_fjLj4096ELj1ELj1ELj4ELj16ENS_18Kernel_traits_baseILj4096ES2_S2_fS2_fjLj128EEEEELb1ELb1ELb0ELb1EEEvNS_9BwdParamsE --------------------------
	.section	.nv.shared._ZN10layer_norm13ln_bwd_kernelINS_13Kernel_traitsI6__halfS2_fS2_fjLj4096ELj1ELj1ELj4ELj16ENS_18Kernel_traits_baseILj4096ES2_S2_fS2_fjLj128EEEEELb1ELb1ELb0ELb1EEEvNS_9BwdParamsE,"aw",@nobits
	.sectionflags	@""
	.align	16
	.zero		1024


//--------------------- .nv.shared._ZN10layer_norm22ln_bwd_finalize_kernelINS_22Kernel_traits_finalizeILj4096E6__halfS2_fS2_fjLb1ELj1024ELj4ENS_18Kernel_traits_baseILj4096ES2_S2_fS2_fjLj1024EEEEELb1ELb0EEEvNS_9BwdParamsE --------------------------
	.section	.nv.shared._ZN10layer_norm22ln_bwd_finalize_kernelINS_22Kernel_traits_finalizeILj4096E6__halfS2_fS2_fjLb1ELj1024ELj4ENS_18Kernel_traits_baseILj4096ES2_S2_fS2_fjLj1024EEEEELb1ELb0EEEvNS_9BwdParamsE,"aw",@nobits
	.sectionflags	@""
	.align	16
.nv.shared._ZN10layer_norm22ln_bwd_finalize_kernelINS_22Kernel_traits_finalizeILj4096E6__halfS2_fS2_fjLb1ELj1024ELj4ENS_18Kernel_traits_baseILj4096ES2_S2_fS2_fjLj1024EEEEELb1ELb0EEEvNS_9BwdParamsE:
	.zero		13696


//--------------------- .nv.shared._ZN10layer_norm13ln_bwd_kernelINS_13Kernel_traitsI6__halfS2_fS2_fjLj4096ELj1ELj1ELj4ELj16ENS_18Kernel_traits_baseILj4096ES2_S2_fS2_fjLj128EEEEELb1ELb1ELb1ELb0EEEvNS_9BwdParamsE --------------------------
	.section	.nv.shared._ZN10layer_norm13ln_bwd_kernelINS_13Kernel_traitsI6__halfS2_fS2_fjLj4096ELj1ELj1ELj4ELj16ENS_18Kernel_traits_baseILj4096ES2_S2_fS2_fjLj128EEEEELb1ELb1ELb1ELb0EEEvNS_9BwdParamsE,"aw",@nobits
	.sectionflags	@""
	.align	16
	.zero		1024


//--------------------- .nv.shared._ZN10layer_norm22ln_bwd_finalize_kernelINS_22Kernel_traits_finalizeILj4096E6__halfS2_fS2_fjLb1ELj1024ELj4ENS_18Kernel_traits_baseILj4096ES2_S2_fS2_fjLj1024EEEEELb1ELb1EEEvNS_9BwdParamsE --------------------------
	.section	.nv.shared._ZN10layer_norm22ln_bwd_finalize_kernelINS_22Kernel_traits_finalizeILj4096E6__halfS2_fS2_fjLb1ELj1024ELj4ENS_18Kernel_traits_baseILj4096ES2_S2_fS2_fjLj1024EEEEELb1ELb1EEEvNS_9BwdParamsE,"aw",@nobits
	.sectionflags	@""
	.align	16
.nv.shared._ZN10layer_norm22ln_bwd_finalize_kernelINS_22Kernel_traits_finalizeILj4096E6__halfS2_fS2_fjLb1ELj1024ELj4ENS_18Kernel_traits_baseILj4096ES2_S2_fS2_fjLj1024EEEEELb1ELb1EEEvNS_9BwdParamsE:
	.zero		13696


//--------------------- .nv.shared._ZN10layer_norm13ln_bwd_kernelINS_13Kernel_traitsI6__halfS2_fS2_fjLj4096ELj1ELj1ELj4ELj16ENS_18Kernel_traits_baseILj4096ES2_S2_fS2_fjLj128EEEEELb1ELb1ELb1ELb1EEEvNS_9BwdParamsE --------------------------
	.section	.nv.shared._ZN10layer_norm13ln_bwd_kernelINS_13Kernel_traitsI6__halfS2_fS2_fjLj4096ELj1ELj1ELj4ELj16ENS_18Kernel_traits_baseILj4096ES2_S2_fS2_fjLj128EEEEELb1ELb1ELb1ELb1EEEvNS_9BwdParamsE,"aw",@nobits
	.sectionflags	@""
	.align	16
	.zero		1024


//--------------------- .nv.shared._ZN10layer_norm13ln_bwd_kernelINS_13Kernel_traitsIf6__halffS2_fjLj4096ELj1ELj1ELj4ELj16ENS_18Kernel_traits_baseILj4096EfS2_fS2_fjLj128EEEEELb0ELb0ELb0ELb0EEEvNS_9BwdParamsE --------------------------
	.section	.nv.shared._ZN10layer_norm13ln_bwd_kernelINS_13Kernel_traitsIf6__halffS2_fjLj4096ELj1ELj1ELj4ELj16ENS_18Kernel_traits_baseILj4096EfS2_fS2_fjLj128EEEEELb0ELb0ELb0ELb0EEEvNS_9BwdParamsE,"aw",@nobits
	.sectionflags	@""
	.align	16
	.zero		1024


//--------------------- .nv.shared._ZN10layer_norm13ln_bwd_kernelINS_13Kernel_traitsIf6__halffS2_fjLj4096ELj1ELj1ELj4ELj16ENS_18Kernel_traits_baseILj4096EfS2_fS2_fjLj128EEEEELb0ELb0ELb0ELb1EEEvNS_9BwdParamsE --------------------------
	.section	.nv.shared._ZN10layer_norm13ln_bwd_kernelINS_13Kernel_traitsIf6__halffS2_fjLj4096ELj1ELj1ELj4ELj16ENS_18Kernel_traits_baseILj4096EfS2_fS2_fjLj128EEEEELb0ELb0ELb0ELb1EEEvNS_9BwdParamsE,"aw",@nobits
	.sectionflags	@""
	.align	16
	.zero		1024


//--------------------- .nv.shared._ZN10layer_norm13ln_bwd_kernelINS_13Kernel_traitsIf6__halffS2_fjLj4096ELj1ELj1ELj4ELj16ENS_18Kernel_traits_baseILj4096EfS2_fS2_fjLj128EEEEELb0ELb0ELb1ELb0EEEvNS_9BwdParamsE --------------------------
	.section	.nv.shared._ZN10layer_norm13ln_bwd_kernelINS_13Kernel_traitsIf6__halffS2_fjLj4096ELj1ELj1ELj4ELj16ENS_18Kernel_traits_baseILj4096EfS2_fS2_fjLj128EEEEELb0ELb0ELb1ELb0EEEvNS_9BwdParamsE,"aw",@nobits
	.sectionflags	@""
	.align	16
	.zero		1024


//--------------------- .nv.shared._ZN10layer_norm13ln_bwd_kernelINS_13Kernel_traitsIf6__halffS2_fjLj4096ELj1ELj1ELj4ELj16ENS_18Kernel_traits_baseILj4096EfS2_fS2_fjLj128EEEEELb0ELb0ELb1ELb1EEEvNS_9BwdParamsE --------------------------
	.section	.nv.shared._ZN10layer_norm13ln_bwd_kernelINS_13Kernel_traitsIf6__halffS2_fjLj4096ELj1ELj1ELj4ELj16ENS_18Kernel_traits_baseILj4096EfS2_fS2_fjLj128EEEEELb0ELb0ELb1ELb1EEEvNS_9BwdParamsE,"aw",@nobits
	.sectionflags	@""
	.align	16
	.zero		1024


//--------------------- .nv.shared._ZN10layer_norm13ln_bwd_kernelINS_13Kernel_traitsIf6__halffS2_fjLj4096ELj1ELj1ELj4ELj16ENS_18Kernel_traits_baseILj4096EfS2_fS2_fjLj128EEEEELb0ELb1ELb0ELb0EEEvNS_9BwdParamsE --------------------------
	.section	.nv.shared._ZN10layer_norm13ln_bwd_kernelINS_13Kernel_traitsIf6__halffS2_fjLj4096ELj1ELj1ELj4ELj16ENS_18Kernel_traits_baseILj4096EfS2_fS2_fjLj128EEEEELb0ELb1ELb0ELb0EEEvNS_9BwdParamsE,"aw",@nobits
	.sectionflags	@""
	.align	16
	.zero		1024


//--------------------- .nv.shared._ZN10layer_norm13ln_bwd_kernelINS_13Kernel_traitsIf6__halffS2_fjLj4096ELj1ELj1ELj4ELj16ENS_18Kernel_traits_baseILj4096EfS2_fS2_fjLj128EEEEELb0ELb1ELb0ELb1EEEvNS_9BwdParamsE --------------------------
	.section	.nv.shared._ZN10layer_norm13ln_bwd_kernelINS_13Kernel_traitsIf6__halffS2_fjLj4096ELj1ELj1ELj4ELj16ENS_18Kernel_traits_baseILj4096EfS2_fS2_fjLj128EEEEELb0ELb1ELb0ELb1EEEvNS_9BwdParamsE,"aw",@nobits
	.sectionflags	@""
	.align	16
	.zero		1024


//--------------------- .nv.shared._ZN10layer_norm13ln_bwd_kernelINS_13Kernel_traitsIf6__halffS2_fjLj4096ELj1ELj1ELj4ELj16ENS_18Kernel_traits_baseILj4096EfS2_fS2_fjLj128EEEEELb0ELb1ELb1ELb0EEEvNS_9BwdParamsE --------------------------
	.section	.nv.shared._ZN10layer_norm13ln_bwd_kernelINS_13Kernel_traitsIf6__halffS2_fjLj4096ELj1ELj1ELj4ELj16ENS_18Kernel_traits_baseILj4096EfS2_fS2_fjLj128EEEEELb0ELb1ELb1ELb0EEEvNS_9BwdParamsE,"aw",@nobits
	.sectionflags	@""
	.align	16
	.zero		1024


//--------------------- .nv.shared._ZN10layer_norm13ln_bwd_kernelINS_13Kernel_traitsIf6__halffS2_fjLj4096ELj1ELj1ELj4ELj16ENS_18Kernel_traits_baseILj4096EfS2_fS2_fjLj128EEEEELb0ELb1ELb1ELb1EEEvNS_9BwdParamsE --------------------------
	.section	.nv.shared._ZN10layer_norm13ln_bwd_kernelINS_13Kernel_traitsIf6__halffS2_fjLj4096ELj1ELj1ELj4ELj16ENS_18Kernel_traits_baseILj4096EfS2_fS2_fjLj128EEEEELb0ELb1ELb1ELb1EEEvNS_9BwdParamsE,"aw",@nobits
	.sectionflags	@""
	.align	16
	.zero		1024


//--------------------- .nv.shared._ZN10layer_norm13ln_bwd_kernelINS_13Kernel_traitsIf6__halffS2_fjLj4096ELj1ELj1ELj4ELj16ENS_18Kernel_traits_baseILj4096EfS2_fS2_fjLj128EEEEELb1ELb0ELb0ELb0EEEvNS_9BwdParamsE --------------------------
	.section	.nv.shared._ZN10layer_norm13ln_bwd_kernelINS_13Kernel_traitsIf6__halffS2_fjLj4096ELj1ELj1ELj4ELj16ENS_18Kernel_traits_baseILj4096EfS2_fS2_fjLj128EEEEELb1ELb0ELb0ELb0EEEvNS_9BwdParamsE,"aw",@nobits
	.sectionflags	@""
	.align	16
	.zero		1024


//--------------------- .nv.shared._ZN10layer_norm13ln_bwd_kernelINS_13Kernel_traitsIf6__halffS2_fjLj4096ELj1ELj1ELj4ELj16ENS_18Kernel_traits_baseILj4096EfS2_fS2_fjLj128EEEEELb1ELb0ELb0ELb1EEEvNS_9BwdParamsE --------------------------
	.section	.nv.shared._ZN10layer_norm13ln_bwd_kernelINS_13Kernel_traitsIf6__halffS2_fjLj4096ELj1ELj1ELj4ELj16ENS_18Kernel_traits_baseILj4096EfS2_fS2_fjLj128EEEEELb1ELb0ELb0ELb1EEEvNS_9BwdParamsE,"aw",@nobits
	.sectionflags	@""
	.align	16
	.zero		1024


//--------------------- .nv.shared._ZN10layer_norm22ln_bwd_finalize_kernelINS_22Kernel_traits_finalizeILj4096Ef6__halffS2_fjLb0ELj1024ELj4ENS_18Kernel_traits_baseILj4096EfS2_fS2_fjLj1024EEEEELb0ELb0EEEvNS_9BwdParamsE --------------------------
	.section	.nv.shared._ZN10layer_norm22ln_bwd_finalize_kernelINS_22Kernel_traits_finalizeILj4096Ef6__halffS2_fjLb0ELj1024ELj4ENS_18Kernel_traits_baseILj4096EfS2_fS2_fjLj1024EEEEELb0ELb0EEEvNS_9BwdParamsE,"aw",@nobits
	.sectionflags	@""
	.align	16
.nv.shared._ZN10layer_norm22ln_bwd_finalize_kernelINS_22Kernel_traits_finalizeILj4096Ef6__halffS2_fjLb0ELj1024ELj4ENS_18Kernel_traits_baseILj4096EfS2_fS2_fjLj1024EEEEELb0ELb0EEEvNS_9BwdParamsE:
	.zero		9472


//--------------------- .nv.shared._ZN10layer_norm13ln_bwd_kernelINS_13Kernel_traitsIf6__halffS2_fjLj4096ELj1ELj1ELj4ELj16ENS_18Kernel_traits_baseILj4096EfS2_fS2_fjLj128EEEEELb1ELb0ELb1ELb0EEEvNS_9BwdParamsE --------------------------
	.section	.nv.shared._ZN10layer_norm13ln_bwd_kernelINS_13Kernel_traitsIf6__halffS2_fjLj4096ELj1ELj1ELj4ELj16ENS_18Kernel_traits_baseILj4096EfS2_fS2_fjLj128EEEEELb1ELb0ELb1ELb0EEEvNS_9BwdParamsE,"aw",@nobits
	.sectionflags	@""
	.align	16
	.zero		1024


//--------------------- .nv.shared._ZN10layer_norm22ln_bwd_finalize_kernelINS_22Kernel_traits_finalizeILj4096Ef6__halffS2_fjLb0ELj1024ELj4ENS_18Kernel_traits_baseILj4096EfS2_fS2_fjLj1024EEEEELb0ELb1EEEvNS_9BwdParamsE --------------------------
	.section	.nv.shared._ZN10layer_norm22ln_bwd_finalize_kernelINS_22Kernel_traits_finalizeILj4096Ef6__halffS2_fjLb0ELj1024ELj4ENS_18Kernel_traits_baseILj4096EfS2_fS2_fjLj1024EEEEELb0ELb1EEEvNS_9BwdParamsE,"aw",@nobits
	.sectionflags	@""
	.align	16
.nv.shared._ZN10layer_norm22ln_bwd_finalize_kernelINS_22Kernel_traits_finalizeILj4096Ef6__halffS2_fjLb0ELj1024ELj4ENS_18Kernel_traits_baseILj4096EfS2_fS2_fjLj1024EEEEELb0ELb1EEEvNS_9BwdParamsE:
	.zero		9472


//--------------------- .nv.shared._ZN10layer_norm13ln_bwd_kernelINS_13Kernel_traitsIf6__halffS2_fjLj4096ELj1ELj1ELj4ELj16ENS_18Kernel_traits_baseILj4096EfS2_fS2_fjLj128EEEEELb1ELb0ELb1ELb1EEEvNS_9BwdParamsE --------------------------
	.section	.nv.shared._ZN10layer_norm13ln_bwd_kernelINS_13Kernel_traitsIf6__halffS2_fjLj4096ELj1ELj1ELj4ELj16ENS_18Kernel_traits_baseILj4096EfS2_fS2_fjLj128EEEEELb1ELb0ELb1ELb1EEEvNS_9BwdParamsE,"aw",@nobits
	.sectionflags	@""
	.align	16
	.zero		1024


//--------------------- .nv.shared._ZN10layer_norm13ln_bwd_kernelINS_13Kernel_traitsIf6__halffS2_fjLj4096ELj1ELj1ELj4ELj16ENS_18Kernel_traits_baseILj4096EfS2_fS2_fjLj128EEEEELb1ELb1ELb0ELb0EEEvNS_9BwdParamsE --------------------------
	.section	.nv.shared._ZN10layer_norm13ln_bwd_kernelINS_13Kernel_traitsIf6__halffS2_fjLj4096ELj1ELj1ELj4ELj16ENS_18Kernel_traits_baseILj4096EfS2_fS2_fjLj128EEEEELb1ELb1ELb0ELb0EEEvNS_9BwdParamsE,"aw",@nobits
	.sectionflags	@""
	.align	16
	.zero		1024


//--------------------- .nv.shared._ZN10layer_norm13ln_bwd_kernelINS_13Kernel_traitsIf6__halffS2_fjLj4096ELj1ELj1ELj4ELj16ENS_18Kernel_traits_baseILj4096EfS2_fS2_fjLj128EEEEELb1ELb1ELb0ELb1EEEvNS_9BwdParamsE --------------------------
	.section	.nv.shared._ZN10layer_norm13ln_bwd_kernelINS_13Kernel_traitsIf6__halffS2_fjLj4096ELj1ELj1ELj4ELj16ENS_18Kernel_traits_baseILj4096EfS2_fS2_fjLj128EEEEELb1ELb1ELb0ELb1EEEvNS_9BwdParamsE,"aw",@nobits
	.sectionflags	@""
	.align	16
	.zero		1024


//--------------------- .nv.shared._ZN10layer_norm22ln_bwd_finalize_kernelINS_22Kernel_traits_finalizeILj4096Ef6__halffS2_fjLb1ELj1024ELj4ENS_18Kernel_traits_baseILj4096EfS2_fS2_fjLj1024EEEEELb1ELb0EEEvNS_9BwdParamsE --------------------------
	.section	.nv.shared._ZN10layer_norm22ln_bwd_finalize_kernelINS_22Kernel_traits_finalizeILj4096Ef6__halffS2_fjLb1ELj1024ELj4ENS_18Kernel_traits_baseILj4096EfS2_fS2_fjLj1024EEEEELb1ELb0EEEvNS_9BwdParamsE,"aw",@nobits
	.sectionflags	@""
	.align	16
.nv.shared._ZN10layer_norm22ln_bwd_finalize_kernelINS_22Kernel_traits_finalizeILj4096Ef6__halffS2_fjLb1ELj1024ELj4ENS_18Kernel_traits_baseILj4096EfS2_fS2_fjLj1024EEEEELb1ELb0EEEvNS_9BwdParamsE:
	.zero		13696


//--------------------- .nv.shared._ZN10layer_norm13ln_bwd_kernelINS_13Kernel_traitsIf6__halffS2_fjLj4096ELj1ELj1ELj4ELj16ENS_18Kernel_traits_baseILj4096EfS2_fS2_fjLj128EEEEELb1ELb1ELb1ELb0EEEvNS_9BwdParamsE --------------------------
	.section	.nv.shared._ZN10layer_norm13ln_bwd_kernelINS_13Kernel_traitsIf6__halffS2_fjLj4096ELj1ELj1ELj4ELj16ENS_18Kernel_traits_baseILj4096EfS2_fS2_fjLj128EEEEELb1ELb1ELb1ELb0EEEvNS_9BwdParamsE,"aw",@nobits
	.sectionflags	@""
	.align	16
	.zero		1024


//--------------------- .nv.shared._ZN10layer_norm22ln_bwd_finalize_kernelINS_22Kernel_traits_finalizeILj4096Ef6__halffS2_fjLb1ELj1024ELj4ENS_18Kernel_traits_baseILj4096EfS2_fS2_fjLj1024EEEEELb1ELb1EEEvNS_9BwdParamsE --------------------------
	.section	.nv.shared._ZN10layer_norm22ln_bwd_finalize_kernelINS_22Kernel_traits_finalizeILj4096Ef6__halffS2_fjLb1ELj1024ELj4ENS_18Kernel_traits_baseILj4096EfS2_fS2_fjLj1024EEEEELb1ELb1EEEvNS_9BwdParamsE,"aw",@nobits
	.sectionflags	@""
	.align	16
.nv.shared._ZN10layer_norm22ln_bwd_finalize_kernelINS_22Kernel_traits_finalizeILj4096Ef6__halffS2_fjLb1ELj1024ELj4ENS_18Kernel_traits_baseILj4096EfS2_fS2_fjLj1024EEEEELb1ELb1EEEvNS_9BwdParamsE:
	.zero		13696


//--------------------- .nv.shared._ZN10layer_norm13ln_bwd_kernelINS_13Kernel_traitsIf6__halffS2_fjLj4096ELj1ELj1ELj4ELj16ENS_18Kernel_traits_baseILj4096EfS2_fS2_fjLj128EEEEELb1ELb1ELb1ELb1EEEvNS_9BwdParamsE --------------------------
	.section	.nv.shared._ZN10layer_norm13ln_bwd_kernelINS_13Kernel_traitsIf6__halffS2_fjLj4096ELj1ELj1ELj4ELj16ENS_18Kernel_traits_baseILj4096EfS2_fS2_fjLj128EEEEELb1ELb1ELb1ELb1EEEvNS_9BwdParamsE,"aw",@nobits
	.sectionflags	@""
	.align	16
	.zero		1024


//--------------------- .nv.shared._ZN10layer_norm13ln_bwd_kernelINS_13Kernel_traitsI6__halfffffjLj4096ELj1ELj1ELj4ELj16ENS_18Kernel_traits_baseILj4096ES2_ffffjLj128EEEEELb0ELb0ELb0ELb0EEEvNS_9BwdParamsE --------------------------
	.section	.nv.shared._ZN10layer_norm13ln_bwd_kernelINS_13Kernel_traitsI6__halfffffjLj4096ELj1ELj1ELj4ELj16ENS_18Kernel_traits_baseILj4096ES2_ffffjLj128EEEEELb0ELb0ELb0ELb0EEEvNS_9BwdParamsE,"aw",@nobits
	.sectionflags	@""
	.align	16
	.zero		1024


//--------------------- .nv.shared._ZN10layer_norm13ln_bwd_kernelINS_13Kernel_traitsI6__halfffffjLj4096ELj1ELj1ELj4ELj16ENS_18Kernel_traits_baseILj4096ES2_ffffjLj128EEEEELb0ELb0ELb0ELb1EEEvNS_9BwdParamsE --------------------------
	.section	.nv.shared._ZN10layer_norm13ln_bwd_kernelINS_13Kernel_traitsI6__halfffffjLj4096ELj1ELj1ELj4ELj16ENS_18Kernel_traits_baseILj4096ES2_ffffjLj128EEEEELb0ELb0ELb0ELb1EEEvNS_9BwdParamsE,"aw",@nobits
	.sectionflags	@""
	.align	16
	.zero		1024


//--------------------- .nv.shared._ZN10layer_norm13ln_bwd_kernelINS_13Kernel_traitsI6__halfffffjLj4096ELj1ELj1ELj4ELj16ENS_18Kernel_traits_baseILj4096ES2_ffffjLj128EEEEELb0ELb0ELb1ELb0EEEvNS_9BwdParamsE --------------------------
	.section	.nv.shared._ZN10layer_norm13ln_bwd_kernelINS_13Kernel_traitsI6__halfffffjLj4096ELj1ELj1ELj4ELj16ENS_18Kernel_traits_baseILj4096ES2_ffffjLj128EEEEELb0ELb0ELb1ELb0EEEvNS_9BwdParamsE,"aw",@nobits
	.sectionflags	@""
	.align	16
	.zero		1024


//--------------------- .nv.shared._ZN10layer_norm13ln_bwd_kernelINS_13Kernel_traitsI6__halfffffjLj4096ELj1ELj1ELj4ELj16ENS_18Kernel_traits_baseILj4096ES2_ffffjLj128EEEEELb0ELb0ELb1ELb1EEEvNS_9BwdParamsE --------------------------
	.section	.nv.shared._ZN10layer_norm13ln_bwd_kernelINS_13Kernel_traitsI6__halfffffjLj4096ELj1ELj1ELj4ELj16ENS_18Kernel_traits_baseILj4096ES2_ffffjLj128EEEEELb0ELb0ELb1ELb1EEEvNS_9BwdParamsE,"aw",@nobits
	.sectionflags	@""
	.align	16
	.zero		1024


//--------------------- .nv.shared._ZN10layer_norm13ln_bwd_kernelINS_13Kernel_traitsI6__halfffffjLj4096ELj1ELj1ELj4ELj16ENS_18Kernel_traits_baseILj4096ES2_ffffjLj128EEEEELb0ELb1ELb0ELb0EEEvNS_9BwdParamsE --------------------------
	.section	.nv.shared._ZN10layer_norm13ln_bwd_kernelINS_13Kernel_traitsI6__halfffffjLj4096ELj1ELj1ELj4ELj16ENS_18Kernel_traits_baseILj4096ES2_ffffjLj128EEEEELb0ELb1ELb0ELb0EEEvNS_9BwdParamsE,"aw",@nobits
	.sectionflags	@""
	.align	16
	.zero		1024


//--------------------- .nv.shared._ZN10layer_norm13ln_bwd_kernelINS_13Kernel_traitsI6__halfffffjLj4096ELj1ELj1ELj4ELj16ENS_18Kernel_traits_baseILj4096ES2_ffffjLj128EEEEELb0ELb1ELb0ELb1EEEvNS_9BwdParamsE --------------------------
	.section	.nv.shared._ZN10layer_norm13ln_bwd_kernelINS_13Kernel_traitsI6__halfffffjLj4096ELj1ELj1ELj4ELj16ENS_18Kernel_traits_baseILj4096ES2_ffffjLj128EEEEELb0ELb1ELb0ELb1EEEvNS_9BwdParamsE,"aw",@nobits
	.sectionflags	@""
	.align	16
	.zero		1024


//--------------------- .nv.shared._ZN10layer_norm13ln_bwd_kernelINS_13Kernel_traitsI6__halfffffjLj4096ELj1ELj1ELj4ELj16ENS_18Kernel_traits_baseILj4096ES2_ffffjLj128EEEEELb0ELb1ELb1ELb0EEEvNS_9BwdParamsE --------------------------
	.section	.nv.shared._ZN10layer_norm13ln_bwd_kernelINS_13Kernel_traitsI6__halfffffjLj4096ELj1ELj1ELj4ELj16ENS_18Kernel_traits_baseILj4096ES2_ffffjLj128EEEEELb0ELb1ELb1ELb0EEEvNS_9BwdParamsE,"aw",@nobits
	.sectionflags	@""
	.align	16
	.zero		1024


//--------------------- .nv.shared._ZN10layer_norm13ln_bwd_kernelINS_13Kernel_traitsI6__halfffffjLj4096ELj1ELj1ELj4ELj16ENS_18Kernel_traits_baseILj4096ES2_ffffjLj128EEEEELb0ELb1ELb1ELb1EEEvNS_9BwdParamsE --------------------------
	.section	.nv.shared._ZN10layer_norm13ln_bwd_kernelINS_13Kernel_traitsI6__halfffffjLj4096ELj1ELj1ELj4ELj16ENS_18Kernel_traits_baseILj4096ES2_ffffjLj128EEEEELb0ELb1ELb1ELb1EEEvNS_9BwdParamsE,"aw",@nobits
	.sectionflags	@""
	.align	16
	.zero		1024


//--------------------- .nv.shared._ZN10layer_norm13ln_bwd_kernelINS_13Kernel_traitsI6__halfffffjLj4096ELj1ELj1ELj4ELj16ENS_18Kernel_traits_baseILj4096ES2_ffffjLj128EEEEELb1ELb0ELb0ELb0EEEvNS_9BwdParamsE --------------------------
	.section	.nv.shared._ZN10layer_norm13ln_bwd_kernelINS_13Kernel_traitsI6__halfffffjLj4096ELj1ELj1ELj4ELj16ENS_18Kernel_traits_baseILj4096ES2_ffffjLj128EEEEELb1ELb0ELb0ELb0EEEvNS_9BwdParamsE,"aw",@nobits
	.sectionflags	@""
	.align	16
	.zero		1024


//--------------------- .nv.shared._ZN10layer_norm13ln_bwd_kernelINS_13Kernel_traitsI6__halfffffjLj4096ELj1ELj1ELj4ELj16ENS_18Kernel_traits_baseILj4096ES2_ffffjLj128EEEEELb1ELb0ELb0ELb1EEEvNS_9BwdParamsE --------------------------
	.section	.nv.shared._ZN10layer_norm13ln_bwd_kernelINS_13Kernel_traitsI6__halfffffjLj4096ELj1ELj1ELj4ELj16ENS_18Kernel_traits_baseILj4096ES2_ffffjLj128EEEEELb1ELb0ELb0ELb1EEEvNS_9BwdParamsE,"aw",@nobits
	.sectionflags	@""
	.align	16
	.zero		1024


//--------------------- .nv.shared._ZN10layer_norm22ln_bwd_finalize_kernelINS_22Kernel_traits_finalizeILj4096E6__halfffffjLb0ELj1024ELj4ENS_18Kernel_traits_baseILj4096ES2_ffffjLj1024EEEEELb0ELb0EEEvNS_9BwdParamsE --------------------------
	.section	.nv.shared._ZN10layer_norm22ln_bwd_finalize_kernelINS_22Kernel_traits_finalizeILj4096E6__halfffffjLb0ELj1024ELj4ENS_18Kernel_traits_baseILj4096ES2_ffffjLj1024EEEEELb0ELb0EEEvNS_9BwdParamsE,"aw",@nobits
	.sectionflags	@""
	.align	16
.nv.shared._ZN10layer_norm22ln_bwd_finalize_kernelINS_22Kernel_traits_finalizeILj4096E6__halfffffjLb0ELj1024ELj4ENS_18Kernel_traits_baseILj4096ES2_ffffjLj1024EEEEELb0ELb0EEEvNS_9BwdParamsE:
	.zero		9472


//--------------------- .nv.shared._ZN10layer_norm13ln_bwd_kernelINS_13Kernel_traitsI6__halfffffjLj4096ELj1ELj1ELj4ELj16ENS_18Kernel_traits_baseILj4096ES2_ffffjLj128EEEEELb1ELb0ELb1ELb0EEEvNS_9BwdParamsE --------------------------
	.section	.nv.shared._ZN10layer_norm13ln_bwd_kernelINS_13Kernel_traitsI6__halfffffjLj4096ELj1ELj1ELj4ELj16ENS_18Kernel_traits_baseILj4096ES2_ffffjLj128EEEEELb1ELb0ELb1ELb0EEEvNS_9BwdParamsE,"aw",@nobits
	.sectionflags	@""
	.align	16
	.zero		1024


//--------------------- .nv.shared._ZN10layer_norm22ln_bwd_finalize_kernelINS_22Kernel_traits_finalizeILj4096E6__halfffffjLb0ELj1024ELj4ENS_18Kernel_traits_baseILj4096ES2_ffffjLj1024EEEEELb0ELb1EEEvNS_9BwdParamsE --------------------------
	.section	.nv.shared._ZN10layer_norm22ln_bwd_finalize_kernelINS_22Kernel_traits_finalizeILj4096E6__halfffffjLb0ELj1024ELj4ENS_18Kernel_traits_baseILj4096ES2_ffffjLj1024EEEEELb0ELb1EEEvNS_9BwdParamsE,"aw",@nobits
	.sectionflags	@""
	.align	16
.nv.shared._ZN10layer_norm22ln_bwd_finalize_kernelINS_22Kernel_traits_finalizeILj4096E6__halfffffjLb0ELj1024ELj4ENS_18Kernel_traits_baseILj4096ES2_ffffjLj1024EEEEELb0ELb1EEEvNS_9BwdParamsE:
	.zero		9472


//--------------------- .nv.shared._ZN10layer_norm13ln_bwd_kernelINS_13Kernel_traitsI6__halfffffjLj4096ELj1ELj1ELj4ELj16ENS_18Kernel_traits_baseILj4096ES2_ffffjLj128EEEEELb1ELb0ELb1ELb1EEEvNS_9BwdParamsE --------------------------
	.section	.nv.shared._ZN10layer_norm13ln_bwd_kernelINS_13Kernel_traitsI6__halfffffjLj4096ELj1ELj1ELj4ELj16ENS_18Kernel_traits_baseILj4096ES2_ffffjLj128EEEEELb1ELb0ELb1ELb1EEEvNS_9BwdParamsE,"aw",@nobits
	.sectionflags	@""
	.align	16
	.zero		1024


//--------------------- .nv.shared._ZN10layer_norm13ln_bwd_kernelINS_13Kernel_traitsI6__halfffffjLj4096ELj1ELj1ELj4ELj16ENS_18Kernel_traits_baseILj4096ES2_ffffjLj128EEEEELb1ELb1ELb0ELb0EEEvNS_9BwdParamsE --------------------------
	.section	.nv.shared._ZN10layer_norm13ln_bwd_kernelINS_13Kernel_traitsI6__halfffffjLj4096ELj1ELj1ELj4ELj16ENS_18Kernel_traits_baseILj4096ES2_ffffjLj128EEEEELb1ELb1ELb0ELb0EEEvNS_9BwdParamsE,"aw",@nobits
	.sectionflags	@""
	.align	16
	.zero		1024


//--------------------- .nv.shared._ZN10layer_norm13ln_bwd_kernelINS_13Kernel_traitsI6__halfffffjLj4096ELj1ELj1ELj4ELj16ENS_18Kernel_traits_baseILj4096ES2_ffffjLj128EEEEELb1ELb1ELb0ELb1EEEvNS_9BwdParamsE --------------------------
	.section	.nv.shared._ZN10layer_norm13ln_bwd_kernelINS_13Kernel_traitsI6__halfffffjLj4096ELj1ELj1ELj4ELj16ENS_18Kernel_traits_baseILj4096ES2_ffffjLj128EEEEELb1ELb1ELb0ELb1EEEvNS_9BwdParamsE,"aw",@nobits
	.sectionflags	@""
	.align	16
	.zero		1024


//--------------------- .nv.shared._ZN10layer_norm22ln_bwd_finalize_kernelINS_22Kernel_traits_finalizeILj4096E6__halfffffjLb1ELj1024ELj4ENS_18Kernel_traits_baseILj4096ES2_ffffjLj1024EEEEELb1ELb0EEEvNS_9BwdParamsE --------------------------
	.section	.nv.shared._ZN10layer_norm22ln_bwd_finalize_kernelINS_22Kernel_traits_finalizeILj4096E6__halfffffjLb1ELj1024ELj4ENS_18Kernel_traits_baseILj4096ES2_ffffjLj1024EEEEELb1ELb0EEEvNS_9BwdParamsE,"aw",@nobits
	.sectionflags	@""
	.align	16
.nv.shared._ZN10layer_norm22ln_bwd_finalize_kernelINS_22Kernel_traits_finalizeILj4096E6__halfffffjLb1ELj1024ELj4ENS_18Kernel_traits_baseILj4096ES2_ffffjLj1024EEEEELb1ELb0EEEvNS_9BwdParamsE:
	.zero		13696


//--------------------- .nv.shared._ZN10layer_norm13ln_bwd_kernelINS_13Kernel_traitsI6__halfffffjLj4096ELj1ELj1ELj4ELj16ENS_18Kernel_traits_baseILj4096ES2_ffffjLj128EEEEELb1ELb1ELb1ELb0EEEvNS_9BwdParamsE --------------------------
	.section	.nv.shared._ZN10layer_norm13ln_bwd_kernelINS_13Kernel_traitsI6__halfffffjLj4096ELj1ELj1ELj4ELj16ENS_18Kernel_traits_baseILj4096ES2_ffffjLj128EEEEELb1ELb1ELb1ELb0EEEvNS_9BwdParamsE,"aw",@nobits
	.sectionflags	@""
	.align	16
	.zero		1024


//--------------------- .nv.shared._ZN10layer_norm22ln_bwd_finalize_kernelINS_22Kernel_traits_finalizeILj4096E6__halfffffjLb1ELj1024ELj4ENS_18Kernel_traits_baseILj4096ES2_ffffjLj1024EEEEELb1ELb1EEEvNS_9BwdParamsE --------------------------
	.section	.nv.shared._ZN10layer_norm22ln_bwd_finalize_kernelINS_22Kernel_traits_finalizeILj4096E6__halfffffjLb1ELj1024ELj4ENS_18Kernel_traits_baseILj4096ES2_ffffjLj1024EEEEELb1ELb1EEEvNS_9BwdParamsE,"aw",@nobits
	.sectionflags	@""
	.align	16
.nv.shared._ZN10layer_norm22ln_bwd_finalize_kernelINS_22Kernel_traits_finalizeILj4096E6__halfffffjLb1ELj1024ELj4ENS_18Kernel_traits_baseILj4096ES2_ffffjLj1024EEEEELb1ELb1EEEvNS_9BwdParamsE:
	.zero		13696


//--------------------- .nv.shared._ZN10layer_norm13ln_bwd_kernelINS_13Kernel_traitsI6__halfffffjLj4096ELj1ELj1ELj4ELj16ENS_18Kernel_traits_baseILj4096ES2_ffffjLj128EEEEELb1ELb1ELb1ELb1EEEvNS_9BwdParamsE --------------------------
	.section	.nv.shared._ZN10layer_norm13ln_bwd_kernelINS_13Kernel_traitsI6__halfffffjLj4096ELj1ELj1ELj4ELj16ENS_18Kernel_traits_baseILj4096ES2_ffffjLj128EEEEELb1ELb1ELb1ELb1EEEvNS_9BwdParamsE,"aw",@nobits
	.sectionflags	@""
	.align	16
	.zero		1024


//--------------------- .nv.shared._ZN10layer_norm13ln_bwd_kernelINS_13Kernel_traitsIfffffjLj4096ELj1ELj1ELj4ELj16ENS_18Kernel_traits_baseILj4096EfffffjLj128EEEEELb0ELb0ELb0ELb0EEEvNS_9BwdParamsE --------------------------
	.section	.nv.shared._ZN10layer_norm13ln_bwd_kernelINS_13Kernel_traitsIfffffjLj4096ELj1ELj1ELj4ELj16ENS_18Kernel_traits_baseILj4096EfffffjLj128EEEEELb0ELb0ELb0ELb0EEEvNS_9BwdParamsE,"aw",@nobits
	.sectionflags	@""
	.align	16
	.zero		1024


//--------------------- .nv.shared._ZN10layer_norm13ln_bwd_kernelINS_13Kernel_traitsIfffffjLj4096ELj1ELj1ELj4ELj16ENS_18Kernel_traits_baseILj4096EfffffjLj128EEEEELb0ELb0ELb0ELb1EEEvNS_9BwdParamsE --------------------------
	.section	.nv.shared._ZN10layer_norm13ln_bwd_kernelINS_13Kernel_traitsIfffffjLj4096ELj1ELj1ELj4ELj16ENS_18Kernel_traits_baseILj4096EfffffjLj128EEEEELb0ELb0ELb0ELb1EEEvNS_9BwdParamsE,"aw",@nobits
	.sectionflags	@""
	.align	16
	.zero		1024


//--------------------- .nv.shared._ZN10layer_norm13ln_bwd_kernelINS_13Kernel_traitsIfffffjLj4096ELj1ELj1ELj4ELj16ENS_18Kernel_traits_baseILj4096EfffffjLj128EEEEELb0ELb0ELb1ELb0EEEvNS_9BwdParamsE --------------------------
	.section	.nv.shared._ZN10layer_norm13ln_bwd_kernelINS_13Kernel_traitsIfffffjLj4096ELj1ELj1ELj4ELj16ENS_18Kernel_traits_baseILj4096EfffffjLj128EEEEELb0ELb0ELb1ELb0EEEvNS_9BwdParamsE,"aw",@nobits
	.sectionflags	@""
	.align	16
	.zero		1024


//--------------------- .nv.shared._ZN10layer_norm13ln_bwd_kernelINS_13Kernel_traitsIfffffjLj4096ELj1ELj1ELj4ELj16ENS_18Kernel_traits_baseILj4096EfffffjLj128EEEEELb0ELb0ELb1ELb1EEEvNS_9BwdParamsE --------------------------
	.section	.nv.shared._ZN10layer_norm13ln_bwd_kernelINS_13Kernel_traitsIfffffjLj4096ELj1ELj1ELj4ELj16ENS_18Kernel_traits_baseILj4096EfffffjLj128EEEEELb0ELb0ELb1ELb1EEEvNS_9BwdParamsE,"aw",@nobits
	.sectionflags	@""
	.align	16
	.zero		1024


//--------------------- .nv.shared._ZN10layer_norm13ln_bwd_kernelINS_13Kernel_traitsIfffffjLj4096ELj1ELj1ELj4ELj16ENS_18Kernel_traits_baseILj4096EfffffjLj128EEEEELb0ELb1ELb0ELb0EEEvNS_9BwdParamsE --------------------------
	.section	.nv.shared._ZN10layer_norm13ln_bwd_kernelINS_13Kernel_traitsIfffffjLj4096ELj1ELj1ELj4ELj16ENS_18Kernel_traits_baseILj4096EfffffjLj128EEEEELb0ELb1ELb0ELb0EEEvNS_9BwdParamsE,"aw",@nobits
	.sectionflags	@""
	.align	16
	.zero		1024


//--------------------- .nv.shared._ZN10layer_norm13ln_bwd_kernelINS_13Kernel_traitsIfffffjLj4096ELj1ELj1ELj4ELj16ENS_18Kernel_traits_baseILj4096EfffffjLj128EEEEELb0ELb1ELb0ELb1EEEvNS_9BwdParamsE --------------------------
	.section	.nv.shared._ZN10layer_norm13ln_bwd_kernelINS_13Kernel_traitsIfffffjLj4096ELj1ELj1ELj4ELj16ENS_18Kernel_traits_baseILj4096EfffffjLj128EEEEELb0ELb1ELb0ELb1EEEvNS_9BwdParamsE,"aw",@nobits
	.sectionflags	@""
	.align	16
	.zero		1024


//--------------------- .nv.shared._ZN10layer_norm13ln_bwd_kernelINS_13Kernel_traitsIfffffjLj4096ELj1ELj1ELj4ELj16ENS_18Kernel_traits_baseILj4096EfffffjLj128EEEEELb0ELb1ELb1ELb0EEEvNS_9BwdParamsE --------------------------
	.section	.nv.shared._ZN10layer_norm13ln_bwd_kernelINS_13Kernel_traitsIfffffjLj4096ELj1ELj1ELj4ELj16ENS_18Kernel_traits_baseILj4096EfffffjLj128EEEEELb0ELb1ELb1ELb0EEEvNS_9BwdParamsE,"aw",@nobits
	.sectionflags	@""
	.align	16
	.zero		1024


//--------------------- .nv.shared._ZN10layer_norm13ln_bwd_kernelINS_13Kernel_traitsIfffffjLj4096ELj1ELj1ELj4ELj16ENS_18Kernel_traits_baseILj4096EfffffjLj128EEEEELb0ELb1ELb1ELb1EEEvNS_9BwdParamsE --------------------------
	.section	.nv.shared._ZN10layer_norm13ln_bwd_kernelINS_13Kernel_traitsIfffffjLj4096ELj1ELj1ELj4ELj16ENS_18Kernel_traits_baseILj4096EfffffjLj128EEEEELb0ELb1ELb1ELb1EEEvNS_9BwdParamsE,"aw",@nobits
	.sectionflags	@""
	.align	16
	.zero		1024


//--------------------- .nv.shared._ZN10layer_norm13ln_bwd_kernelINS_13Kernel_traitsIfffffjLj4096ELj1ELj1ELj4ELj16ENS_18Kernel_traits_baseILj4096EfffffjLj128EEEEELb1ELb0ELb0ELb0EEEvNS_9BwdParamsE --------------------------
	.section	.nv.shared._ZN10layer_norm13ln_bwd_kernelINS_13Kernel_traitsIfffffjLj4096ELj1ELj1ELj4ELj16ENS_18Kernel_traits_baseILj4096EfffffjLj128EEEEELb1ELb0ELb0ELb0EEEvNS_9BwdParamsE,"aw",@nobits
	.sectionflags	@""
	.align	16
	.zero		1024


//--------------------- .nv.shared._ZN10layer_norm13ln_bwd_kernelINS_13Kernel_traitsIfffffjLj4096ELj1ELj1ELj4ELj16ENS_18Kernel_traits_baseILj4096EfffffjLj128EEEEELb1ELb0ELb0ELb1EEEvNS_9BwdParamsE --------------------------
	.section	.nv.shared._ZN10layer_norm13ln_bwd_kernelINS_13Kernel_traitsIfffffjLj4096ELj1ELj1ELj4ELj16ENS_18Kernel_traits_baseILj4096EfffffjLj128EEEEELb1ELb0ELb0ELb1EEEvNS_9BwdParamsE,"aw",@nobits
	.sectionflags	@""
	.align	16
	.zero		1024


//--------------------- .nv.shared._ZN10layer_norm22ln_bwd_finalize_kernelINS_22Kernel_traits_finalizeILj4096EfffffjLb0ELj1024ELj4ENS_18Kernel_traits_baseILj4096EfffffjLj1024EEEEELb0ELb0EEEvNS_9BwdParamsE --------------------------
	.section	.nv.shared._ZN10layer_norm22ln_bwd_finalize_kernelINS_22Kernel_traits_finalizeILj4096EfffffjLb0ELj1024ELj4ENS_18Kernel_traits_baseILj4096EfffffjLj1024EEEEELb0ELb0EEEvNS_9BwdParamsE,"aw",@nobits
	.sectionflags	@""
	.align	16
.nv.shared._ZN10layer_norm22ln_bwd_finalize_kernelINS_22Kernel_traits_finalizeILj4096EfffffjLb0ELj1024ELj4ENS_18Kernel_traits_baseILj4096EfffffjLj1024EEEEELb0ELb0EEEvNS_9BwdParamsE:
	.zero		9472


//--------------------- .nv.shared._ZN10layer_norm13ln_bwd_kernelINS_13Kernel_traitsIfffffjLj4096ELj1ELj1ELj4ELj16ENS_18Kernel_traits_baseILj4096EfffffjLj128EEEEELb1ELb0ELb1ELb0EEEvNS_9BwdParamsE --------------------------
	.section	.nv.shared._ZN10layer_norm13ln_bwd_kernelINS_13Kernel_traitsIfffffjLj4096ELj1ELj1ELj4ELj16ENS_18Kernel_traits_baseILj4096EfffffjLj128EEEEELb1ELb0ELb1ELb0EEEvNS_9BwdParamsE,"aw",@nobits
	.sectionflags	@""
	.align	16
	.zero		1024


//--------------------- .nv.shared._ZN10layer_norm22ln_bwd_finalize_kernelINS_22Kernel_traits_finalizeILj4096EfffffjLb0ELj1024ELj4ENS_18Kernel_traits_baseILj4096EfffffjLj1024EEEEELb0ELb1EEEvNS_9BwdParamsE --------------------------
	.section	.nv.shared._ZN10layer_norm22ln_bwd_finalize_kernelINS_22Kernel_traits_finalizeILj4096EfffffjLb0ELj1024ELj4ENS_18Kernel_traits_baseILj4096EfffffjLj1024EEEEELb0ELb1EEEvNS_9BwdParamsE,"aw",@nobits
	.sectionflags	@""
	.align	16
.nv.shared._ZN10layer_norm22ln_bwd_finalize_kernelINS_22Kernel_traits_finalizeILj4096EfffffjLb0ELj1024ELj4ENS_18Kernel_traits_baseILj4096EfffffjLj1024EEEEELb0ELb1EEEvNS_9BwdParamsE:
	.zero		9472


//--------------------- .nv.shared._ZN10layer_norm13ln_bwd_kernelINS_13Kernel_traitsIfffffjLj4096ELj1ELj1ELj4ELj16ENS_18Kernel_traits_baseILj4096EfffffjLj128EEEEELb1ELb0ELb1ELb1EEEvNS_9BwdParamsE --------------------------
	.section	.nv.shared._ZN10layer_norm13ln_bwd_kernelINS_13Kernel_traitsIfffffjLj4096ELj1ELj1ELj4ELj16ENS_18Kernel_traits_baseILj4096EfffffjLj128EEEEELb1ELb0ELb1ELb1EEEvNS_9BwdParamsE,"aw",@nobits
	.sectionflags	@""
	.align	16
	.zero		1024


//--------------------- .nv.shared._ZN10layer_norm13ln_bwd_kernelINS_13Kernel_traitsIfffffjLj4096ELj1ELj1ELj4ELj16ENS_18Kernel_traits_baseILj4096EfffffjLj128EEEEELb1ELb1ELb0ELb0EEEvNS_9BwdParamsE --------------------------
	.section	.nv.shared._ZN10layer_norm13ln_bwd_kernelINS_13Kernel_traitsIfffffjLj4096ELj1ELj1ELj4ELj16ENS_18Kernel_traits_baseILj4096EfffffjLj128EEEEELb1ELb1ELb0ELb0EEEvNS_9BwdParamsE,"aw",@nobits
	.sectionflags	@""
	.align	16
	.zero		1024


//--------------------- .nv.shared._ZN10layer_norm13ln_bwd_kernelINS_13Kernel_traitsIfffffjLj4096ELj1ELj1ELj4ELj16ENS_18Kernel_traits_baseILj4096EfffffjLj128EEEEELb1ELb1ELb0ELb1EEEvNS_9BwdParamsE --------------------------
	.section	.nv.shared._ZN10layer_norm13ln_bwd_kernelINS_13Kernel_traitsIfffffjLj4096ELj1ELj1ELj4ELj16ENS_18Kernel_traits_baseILj4096EfffffjLj128EEEEELb1ELb1ELb0ELb1EEEvNS_9BwdParamsE,"aw",@nobits
	.sectionflags	@""
	.align	16
	.zero		1024


//--------------------- .nv.shared._ZN10layer_norm22ln_bwd_finalize_kernelINS_22Kernel_traits_finalizeILj4096EfffffjLb1ELj1024ELj4ENS_18Kernel_traits_baseILj4096EfffffjLj1024EEEEELb1ELb0EEEvNS_9BwdParamsE --------------------------
	.section	.nv.shared._ZN10layer_norm22ln_bwd_finalize_kernelINS_22Kernel_traits_finalizeILj4096EfffffjLb1ELj1024ELj4ENS_18Kernel_traits_baseILj4096EfffffjLj1024EEEEELb1ELb0EEEvNS_9BwdParamsE,"aw",@nobits
	.sectionflags	@""
	.align	16
.nv.shared._ZN10layer_norm22ln_bwd_finalize_kernelINS_22Kernel_traits_finalizeILj4096EfffffjLb1ELj1024ELj4ENS_18Kernel_traits_baseILj4096EfffffjLj1024EEEEELb1ELb0EEEvNS_9BwdParamsE:
	.zero		13696


//--------------------- .nv.shared._ZN10layer_norm13ln_bwd_kernelINS_13Kernel_traitsIfffffjLj4096ELj1ELj1ELj4ELj16ENS_18Kernel_traits_baseILj4096EfffffjLj128EEEEELb1ELb1ELb1ELb0EEEvNS_9BwdParamsE --------------------------
	.section	.nv.shared._ZN10layer_norm13ln_bwd_kernelINS_13Kernel_traitsIfffffjLj4096ELj1ELj1ELj4ELj16ENS_18Kernel_traits_baseILj4096EfffffjLj128EEEEELb1ELb1ELb1ELb0EEEvNS_9BwdParamsE,"aw",@nobits
	.sectionflags	@""
	.align	16
	.zero		1024


//--------------------- .nv.shared._ZN10layer_norm22ln_bwd_finalize_kernelINS_22Kernel_traits_finalizeILj4096EfffffjLb1ELj1024ELj4ENS_18Kernel_traits_baseILj4096EfffffjLj1024EEEEELb1ELb1EEEvNS_9BwdParamsE --------------------------
	.section	.nv.shared._ZN10layer_norm22ln_bwd_finalize_kernelINS_22Kernel_traits_finalizeILj4096EfffffjLb1ELj1024ELj4ENS_18Kernel_traits_baseILj4096EfffffjLj1024EEEEELb1ELb1EEEvNS_9BwdParamsE,"aw",@nobits
	.sectionflags	@""
	.align	16
.nv.shared._ZN10layer_norm22ln_bwd_finalize_kernelINS_22Kernel_traits_finalizeILj4096EfffffjLb1ELj1024ELj4ENS_18Kernel_traits_baseILj4096EfffffjLj1024EEEEELb1ELb1EEEvNS_9BwdParamsE:
	.zero		13696


//--------------------- .nv.shared._ZN10layer_norm13ln_bwd_kernelINS_13Kernel_traitsIfffffjLj4096ELj1ELj1ELj4ELj16ENS_18Kernel_traits_baseILj4096EfffffjLj128EEEEELb1ELb1ELb1ELb1EEEvNS_9BwdParamsE --------------------------
	.section	.nv.shared._ZN10layer_norm13ln_bwd_kernelINS_13Kernel_traitsIfffffjLj4096ELj1ELj1ELj4ELj16ENS_18Kernel_traits_baseILj4096EfffffjLj128EEEEELb1ELb1ELb1ELb1EEEvNS_9BwdParamsE,"aw",@nobits
	.sectionflags	@""
	.align	16
	.zero		1024


//--------------------- .nv.constant0._ZN10layer_norm13ln_bwd_kernelINS_13Kernel_traitsI13__nv_bfloat16S2_S2_S2_fjLj4096ELj1ELj1ELj4ELj16ENS_18Kernel_traits_baseILj4096ES2_S2_S2_S2_fjLj128EEEEELb0ELb0ELb0ELb0EEEvNS_9BwdParamsE --------------------------
	.section	.nv.constant0._ZN10layer_norm13ln_bwd_kernelINS_13Kernel_traitsI13__nv_bfloat16S2_S2_S2_fjLj4096ELj1ELj1ELj4ELj16ENS_18Kernel_traits_baseILj4096ES2_S2_S2_S2_fjLj128EEEEELb0ELb0ELb0ELb0EEEvNS_9BwdParamsE,"a",@progbits
	.sectionflags	@""
	.align	4
.nv.constant0._ZN10layer_norm13ln_bwd_kernelINS_13Kernel_traitsI13__nv_bfloat16S2_S2_S2_fjLj4096ELj1ELj1ELj4ELj16ENS_18Kernel_traits_baseILj4096ES2_S2_S2_S2_fjLj128EEEEELb0ELb0ELb0ELb0EEEvNS_9BwdParamsE:
	.zero		824


//--------------------- .nv.constant0._ZN10layer_norm13ln_bwd_kernelINS_13Kernel_traitsI13__nv_bfloat16S2_S2_S2_fjLj4096ELj1ELj1ELj4ELj16ENS_18Kernel_traits_baseILj4096ES2_S2_S2_S2_fjLj128EEEEELb0ELb0ELb0ELb1EEEvNS_9BwdParamsE --------------------------
	.section	.nv.constant0._ZN10layer_norm13ln_bwd_kernelINS_13Kernel_traitsI13__nv_bfloat16S2_S2_S2_fjLj4096ELj1ELj1ELj4ELj16ENS_18Kernel_traits_baseILj4096ES2_S2_S2_S2_fjLj128EEEEELb0ELb0ELb0ELb1EEEvNS_9BwdParamsE,"a",@progbits
	.sectionflags	@""
	.align	4
.nv.constant0._ZN10layer_norm13ln_bwd_kernelINS_13Kernel_traitsI13__nv_bfloat16S2_S2_S2_fjLj4096ELj1ELj1ELj4ELj16ENS_18Kernel_traits_baseILj4096ES2_S2_S2_S2_fjLj128EEEEELb0ELb0ELb0ELb1EEEvNS_9BwdParamsE:
	.zero		824


//--------------------- .nv.constant0._ZN10layer_norm13ln_bwd_kernelINS_13Kernel_traitsI13__nv_bfloat16S2_S2_S2_fjLj4096ELj1ELj1ELj4ELj16ENS_18Kernel_traits_baseILj4096ES2_S2_S2_S2_fjLj128EEEEELb0ELb0ELb1ELb0EEEvNS_9BwdParamsE --------------------------
	.section	.nv.constant0._ZN10layer_norm13ln_bwd_kernelINS_13Kernel_traitsI13__nv_bfloat16S2_S2_S2_fjLj4096ELj1ELj1ELj4ELj16ENS_18Kernel_traits_baseILj4096ES2_S2_S2_S2_fjLj128EEEEELb0ELb0ELb1ELb0EEEvNS_9BwdParamsE,"a",@progbits
	.sectionflags	@""
	.align	4
.nv.constant0._ZN10layer_norm13ln_bwd_kernelINS_13Kernel_traitsI13__nv_bfloat16S2_S2_S2_fjLj4096ELj1ELj1ELj4ELj16ENS_18Kernel_traits_baseILj4096ES2_S2_S2_S2_fjLj128EEEEELb0ELb0ELb1ELb0EEEvNS_9BwdParamsE:
	.zero		824


//--------------------- .nv.constant0._ZN10layer_norm13ln_bwd_kernelINS_13Kernel_traitsI13__nv_bfloat16S2_S2_S2_fjLj4096ELj1ELj1ELj4ELj16ENS_18Kernel_traits_baseILj4096ES2_S2_S2_S2_fjLj128EEEEELb0ELb0ELb1ELb1EEEvNS_9BwdParamsE --------------------------
	.section	.nv.constant0._ZN10layer_norm13ln_bwd_kernelINS_13Kernel_traitsI13__nv_bfloat16S2_S2_S2_fjLj4096ELj1ELj1ELj4ELj16ENS_18Kernel_traits_baseILj4096ES2_S2_S2_S2_fjLj128EEEEELb0ELb0ELb1ELb1EEEvNS_9BwdParamsE,"a",@progbits
	.sectionflags	@""
	.align	4
.nv.constant0._ZN10layer_norm13ln_bwd_kernelINS_13Kernel_traitsI13__nv_bfloat16S2_S2_S2_fjLj4096ELj1ELj1ELj4ELj16ENS_18Kernel_traits_baseILj4096ES2_S2_S2_S2_fjLj128EEEEELb0ELb0ELb1ELb1EEEvNS_9BwdParamsE:
	.zero		824


//--------------------- .nv.constant0._ZN10layer_norm13ln_bwd_kernelINS_13Kernel_traitsI13__nv_bfloat16S2_S2_S2_fjLj4096ELj1ELj1ELj4ELj16ENS_18Kernel_traits_baseILj4096ES2_S2_S2_S2_fjLj128EEEEELb0ELb1ELb0ELb0EEEvNS_9BwdParamsE --------------------------
	.section	.nv.constant0._ZN10layer_norm13ln_bwd_kernelINS_13Kernel_traitsI13__nv_bfloat16S2_S2_S2_fjLj4096ELj1ELj1ELj4ELj16ENS_18Kernel_traits_baseILj4096ES2_S2_S2_S2_fjLj128EEEEELb0ELb1ELb0ELb0EEEvNS_9BwdParamsE,"a",@progbits
	.sectionflags	@""
	.align	4
.nv.constant0._ZN10layer_norm13ln_bwd_kernelINS_13Kernel_traitsI13__nv_bfloat16S2_S2_S2_fjLj4096ELj1ELj1ELj4ELj16ENS_18Kernel_traits_baseILj4096ES2_S2_S2_S2_fjLj128EEEEELb0ELb1ELb0ELb0EEEvNS_9BwdParamsE:
	.zero		824


//--------------------- .nv.constant0._ZN10layer_norm13ln_bwd_kernelINS_13Kernel_traitsI13__nv_bfloat16S2_S2_S2_fjLj4096ELj1ELj1ELj4ELj16ENS_18Kernel_traits_baseILj4096ES2_S2_S2_S2_fjLj128EEEEELb0ELb1ELb0ELb1EEEvNS_9BwdParamsE --------------------------
	.section	.nv.constant0._ZN10layer_norm13ln_bwd_kernelINS_13Kernel_traitsI13__nv_bfloat16S2_S2_S2_fjLj4096ELj1ELj1ELj4ELj16ENS_18Kernel_traits_baseILj4096ES2_S2_S2_S2_fjLj128EEEEELb0ELb1ELb0ELb1EEEvNS_9BwdParamsE,"a",@progbits
	.sectionflags	@""
	.align	4
.nv.constant0._ZN10layer_norm13ln_bwd_kernelINS_13Kernel_traitsI13__nv_bfloat16S2_S2_S2_fjLj4096ELj1ELj1ELj4ELj16ENS_18Kernel_traits_baseILj4096ES2_S2_S2_S2_fjLj128EEEEELb0ELb1ELb0ELb1EEEvNS_9BwdParamsE:
	.zero		824


//--------------------- .nv.constant0._ZN10layer_norm13ln_bwd_kernelINS_13Kernel_traitsI13__nv_bfloat16S2_S2_S2_fjLj4096ELj1ELj1ELj4ELj16ENS_18Kernel_traits_baseILj4096ES2_S2_S2_S2_fjLj128EEEEELb0ELb1ELb1ELb0EEEvNS_9BwdParamsE --------------------------
	.section	.nv.constant0._ZN10layer_norm13ln_bwd_kernelINS_13Kernel_traitsI13__nv_bfloat16S2_S2_S2_fjLj4096ELj1ELj1ELj4ELj16ENS_18Kernel_traits_baseILj4096ES2_S2_S2_S2_fjLj128EEEEELb0ELb1ELb1ELb0EEEvNS_9BwdParamsE,"a",@progbits
	.sectionflags	@""
	.align	4
.nv.constant0._ZN10layer_norm13ln_bwd_kernelINS_13Kernel_traitsI13__nv_bfloat16S2_S2_S2_fjLj4096ELj1ELj1ELj4ELj16ENS_18Kernel_traits_baseILj4096ES2_S2_S2_S2_fjLj128EEEEELb0ELb1ELb1ELb0EEEvNS_9BwdParamsE:
	.zero		824


//--------------------- .nv.constant0._ZN10layer_norm13ln_bwd_kernelINS_13Kernel_traitsI13__nv_bfloat16S2_S2_S2_fjLj4096ELj1ELj1ELj4ELj16ENS_18Kernel_traits_baseILj4096ES2_S2_S2_S2_fjLj128EEEEELb0ELb1ELb1ELb1EEEvNS_9BwdParamsE --------------------------
	.section	.nv.constant0._ZN10layer_norm13ln_bwd_kernelINS_13Kernel_traitsI13__nv_bfloat16S2_S2_S2_fjLj4096ELj1ELj1ELj4ELj16ENS_18Kernel_traits_baseILj4096ES2_S2_S2_S2_fjLj128EEEEELb0ELb1ELb1ELb1EEEvNS_9BwdParamsE,"a",@progbits
	.sectionflags	@""
	.align	4
.nv.constant0._ZN10layer_norm13ln_bwd_kernelINS_13Kernel_traitsI13__nv_bfloat16S2_S2_S2_fjLj4096ELj1ELj1ELj4ELj16ENS_18Kernel_traits_baseILj4096ES2_S2_S2_S2_fjLj128EEEEELb0ELb1ELb1ELb1EEEvNS_9BwdParamsE:
	.zero		824


//--------------------- .nv.constant0._ZN10layer_norm13ln_bwd_kernelINS_13Kernel_traitsI13__nv_bfloat16S2_S2_S2_fjLj4096ELj1ELj1ELj4ELj16ENS_18Kernel_traits_baseILj4096ES2_S2_S2_S2_fjLj128EEEEELb1ELb0ELb0ELb0EEEvNS_9BwdParamsE --------------------------
	.section	.nv.constant0._ZN10layer_norm13ln_bwd_kernelINS_13Kernel_traitsI13__nv_bfloat16S2_S2_S2_fjLj4096ELj1ELj1ELj4ELj16ENS_18Kernel_traits_baseILj4096ES2_S2_S2_S2_fjLj128EEEEELb1ELb0ELb0ELb0EEEvNS_9BwdParamsE,"a",@progbits
	.sectionflags	@""
	.align	4
.nv.constant0._ZN10layer_norm13ln_bwd_kernelINS_13Kernel_traitsI13__nv_bfloat16S2_S2_S2_fjLj4096ELj1ELj1ELj4ELj16ENS_18Kernel_traits_baseILj4096ES2_S2_S2_S2_fjLj128EEEEELb1ELb0ELb0ELb0EEEvNS_9BwdParamsE:
	.zero		824


//--------------------- .nv.constant0._ZN10layer_norm13ln_bwd_kernelINS_13Kernel_traitsI13__nv_bfloat16S2_S2_S2_fjLj4096ELj1ELj1ELj4ELj16ENS_18Kernel_traits_baseILj4096ES2_S2_S2_S2_fjLj128EEEEELb1ELb0ELb0ELb1EEEvNS_9BwdParamsE --------------------------
	.section	.nv.constant0._ZN10layer_norm13ln_bwd_kernelINS_13Kernel_traitsI13__nv_bfloat16S2_S2_S2_fjLj4096ELj1ELj1ELj4ELj16ENS_18Kernel_traits_baseILj4096ES2_S2_S2_S2_fjLj128EEEEELb1ELb0ELb0ELb1EEEvNS_9BwdParamsE,"a",@progbits
	.sectionflags	@""
	.align	4
.nv.constant0._ZN10layer_norm13ln_bwd_kernelINS_13Kernel_traitsI13__nv_bfloat16S2_S2_S2_fjLj4096ELj1ELj1ELj4ELj16ENS_18Kernel_traits_baseILj4096ES2_S2_S2_S2_fjLj128EEEEELb1ELb0ELb0ELb1EEEvNS_9BwdParamsE:
	.zero		824


//--------------------- .nv.constant0._ZN10layer_norm22ln_bwd_finalize_kernelINS_22Kernel_traits_finalizeILj4096E13__nv_bfloat16S2_S2_S2_fjLb0ELj1024ELj4ENS_18Kernel_traits_baseILj4096ES2_S2_S2_S2_fjLj1024EEEEELb0ELb0EEEvNS_9BwdParamsE --------------------------
	.section	.nv.constant0._ZN10layer_norm22ln_bwd_finalize_kernelINS_22Kernel_traits_finalizeILj4096E13__nv_bfloat16S2_S2_S2_fjLb0ELj1024ELj4ENS_18Kernel_traits_baseILj4096ES2_S2_S2_S2_fjLj1024EEEEELb0ELb0EEEvNS_9BwdParamsE,"a",@progbits
	.sectionflags	@""
	.align	4
.nv.constant0._ZN10layer_norm22ln_bwd_finalize_kernelINS_22Kernel_traits_finalizeILj4096E13__nv_bfloat16S2_S2_S2_fjLb0ELj1024ELj4ENS_18Kernel_traits_baseILj4096ES2_S2_S2_S2_fjLj1024EEEEELb0ELb0EEEvNS_9BwdParamsE:
	.zero		824


//--------------------- .nv.constant0._ZN10layer_norm13ln_bwd_kernelINS_13Kernel_traitsI13__nv_bfloat16S2_S2_S2_fjLj4096ELj1ELj1ELj4ELj16ENS_18Kernel_traits_baseILj4096ES2_S2_S2_S2_fjLj128EEEEELb1ELb0ELb1ELb0EEEvNS_9BwdParamsE --------------------------
	.section	.nv.constant0._ZN10layer_norm13ln_bwd_kernelINS_13Kernel_traitsI13__nv_bfloat16S2_S2_S2_fjLj4096ELj1ELj1ELj4ELj16ENS_18Kernel_traits_baseILj4096ES2_S2_S2_S2_fjLj128EEEEELb1ELb0ELb1ELb0EEEvNS_9BwdParamsE,"a",@progbits
	.sectionflags	@""
	.align	4
.nv.constant0._ZN10layer_norm13ln_bwd_kernelINS_13Kernel_traitsI13__nv_bfloat16S2_S2_S2_fjLj4096ELj1ELj1ELj4ELj16ENS_18Kernel_traits_baseILj4096ES2_S2_S2_S2_fjLj128EEEEELb1ELb0ELb1ELb0EEEvNS_9BwdParamsE:
	.zero		824


//--------------------- .nv.constant0._ZN10layer_norm22ln_bwd_finalize_kernelINS_22Kernel_traits_finalizeILj4096E13__nv_bfloat16S2_S2_S2_fjLb0ELj1024ELj4ENS_18Kernel_traits_baseILj4096ES2_S2_S2_S2_fjLj1024EEEEELb0ELb1EEEvNS_9BwdParamsE --------------------------
	.section	.nv.constant0._ZN10layer_norm22ln_bwd_finalize_kernelINS_22Kernel_traits_finalizeILj4096E13__nv_bfloat16S2_S2_S2_fjLb0ELj1024ELj4ENS_18Kernel_traits_baseILj4096ES2_S2_S2_S2_fjLj1024EEEEELb0ELb1EEEvNS_9BwdParamsE,"a",@progbits
	.sectionflags	@""
	.align	4
.nv.constant0._ZN10layer_norm22ln_bwd_finalize_kernelINS_22Kernel_traits_finalizeILj4096E13__nv_bfloat16S2_S2_S2_fjLb0ELj1024ELj4ENS_18Kernel_traits_baseILj4096ES2_S2_S2_S2_fjLj1024EEEEELb0ELb1EEEvNS_9BwdParamsE:
	.zero		824


//--------------------- .nv.constant0._ZN10layer_norm13ln_bwd_kernelINS_13Kernel_traitsI13__nv_bfloat16S2_S2_S2_fjLj4096ELj1ELj1ELj4ELj16ENS_18Kernel_traits_baseILj4096ES2_S2_S2_S2_fjLj128EEEEELb1ELb0ELb1ELb1EEEvNS_9BwdParamsE --------------------------
	.section	.nv.constant0._ZN10layer_norm13ln_bwd_kernelINS_13Kernel_traitsI13__nv_bfloat16S2_S2_S2_fjLj4096ELj1ELj1ELj4ELj16ENS_18Kernel_traits_baseILj4096ES2_S2_S2_S2_fjLj128EEEEELb1ELb0ELb1ELb1EEEvNS_9BwdParamsE,"a",@progbits
	.sectionflags	@""
	.align	4
.nv.constant0._ZN10layer_norm13ln_bwd_kernelINS_13Kernel_traitsI13__nv_bfloat16S2_S2_S2_fjLj4096ELj1ELj1ELj4ELj16ENS_18Kernel_traits_baseILj4096ES2_S2_S2_S2_fjLj128EEEEELb1ELb0ELb1ELb1EEEvNS_9BwdParamsE:
	.zero		824


//--------------------- .nv.constant0._ZN10layer_norm13ln_bwd_kernelINS_13Kernel_traitsI13__nv_bfloat16S2_S2_S2_fjLj4096ELj1ELj1ELj4ELj16ENS_18Kernel_traits_baseILj4096ES2_S2_S2_S2_fjLj128EEEEELb1ELb1ELb0ELb0EEEvNS_9BwdParamsE --------------------------
	.section	.nv.constant0._ZN10layer_norm13ln_bwd_kernelINS_13Kernel_traitsI13__nv_bfloat16S2_S2_S2_fjLj4096ELj1ELj1ELj4ELj16ENS_18Kernel_traits_baseILj4096ES2_S2_S2_S2_fjLj128EEEEELb1ELb1ELb0ELb0EEEvNS_9BwdParamsE,"a",@progbits
	.sectionflags	@""
	.align	4
.nv.constant0._ZN10layer_norm13ln_bwd_kernelINS_13Kernel_traitsI13__nv_bfloat16S2_S2_S2_fjLj4096ELj1ELj1ELj4ELj16ENS_18Kernel_traits_baseILj4096ES2_S2_S2_S2_fjLj128EEEEELb1ELb1ELb0ELb0EEEvNS_9BwdParamsE:
	.zero		824


//--------------------- .nv.constant0._ZN10layer_norm13ln_bwd_kernelINS_13Kernel_traitsI13__nv_bfloat16S2_S2_S2_fjLj4096ELj1ELj1ELj4ELj16ENS_18Kernel_traits_baseILj4096ES2_S2_S2_S2_fjLj128EEEEELb1ELb1ELb0ELb1EEEvNS_9BwdParamsE --------------------------
	.section	.nv.constant0._ZN10layer_norm13ln_bwd_kernelINS_13Kernel_traitsI13__nv_bfloat16S2_S2_S2_fjLj4096ELj1ELj1ELj4ELj16ENS_18Kernel_traits_baseILj4096ES2_S2_S2_S2_fjLj128EEEEELb1ELb1ELb0ELb1EEEvNS_9BwdParamsE,"a",@progbits
	.sectionflags	@""
	.align	4
.nv.constant0._ZN10layer_norm13ln_bwd_kernelINS_13Kernel_traitsI13__nv_bfloat16S2_S2_S2_fjLj4096ELj1ELj1ELj4ELj16ENS_18Kernel_traits_baseILj4096ES2_S2_S2_S2_fjLj128EEEEELb1ELb1ELb0ELb1EEEvNS_9BwdParamsE:
	.zero		824


//--------------------- .nv.constant0._ZN10layer_norm22ln_bwd_finalize_kernelINS_22Kernel_traits_finalizeILj4096E13__nv_bfloat16S2_S2_S2_fjLb1ELj1024ELj4ENS_18Kernel_traits_baseILj4096ES2_S2_S2_S2_fjLj1024EEEEELb1ELb0EEEvNS_9BwdParamsE --------------------------
	.section	.nv.constant0._ZN10layer_norm22ln_bwd_finalize_kernelINS_22Kernel_traits_finalizeILj4096E13__nv_bfloat16S2_S2_S2_fjLb1ELj1024ELj4ENS_18Kernel_traits_baseILj4096ES2_S2_S2_S2_fjLj1024EEEEELb1ELb0EEEvNS_9BwdParamsE,"a",@progbits
	.sectionflags	@""
	.align	4
.nv.constant0._ZN10layer_norm22ln_bwd_finalize_kernelINS_22Kernel_traits_finalizeILj4096E13__nv_bfloat16S2_S2_S2_fjLb1ELj1024ELj4ENS_18Kernel_traits_baseILj4096ES2_S2_S2_S2_fjLj1024EEEEELb1ELb0EEEvNS_9BwdParamsE:
	.zero		824


//--------------------- .nv.constant0._ZN10layer_norm13ln_bwd_kernelINS_13Kernel_traitsI13__nv_bfloat16S2_S2_S2_fjLj4096ELj1ELj1ELj4ELj16ENS_18Kernel_traits_baseILj4096ES2_S2_S2_S2_fjLj128EEEEELb1ELb1ELb1ELb0EEEvNS_9BwdParamsE --------------------------
	.section	.nv.constant0._ZN10layer_norm13ln_bwd_kernelINS_13Kernel_traitsI13__nv_bfloat16S2_S2_S2_fjLj4096ELj1ELj1ELj4ELj16ENS_18Kernel_traits_baseILj4096ES2_S2_S2_S2_fjLj128EEEEELb1ELb1ELb1ELb0EEEvNS_9BwdParamsE,"a",@progbits
	.sectionflags	@""
	.align	4
.nv.constant0._ZN10layer_norm13ln_bwd_kernelINS_13Kernel_traitsI13__nv_bfloat16S2_S2_S2_fjLj4096ELj1ELj1ELj4ELj16ENS_18Kernel_traits_baseILj4096ES2_S2_S2_S2_fjLj128EEEEELb1ELb1ELb1ELb0EEEvNS_9BwdParamsE:
	.zero		824


//--------------------- .nv.constant0._ZN10layer_norm22ln_bwd_finalize_kernelINS_22Kernel_traits_finalizeILj4096E13__nv_bfloat16S2_S2_S2_fjLb1ELj1024ELj4ENS_18Kernel_traits_baseILj4096ES2_S2_S2_S2_fjLj1024EEEEELb1ELb1EEEvNS_9BwdParamsE --------------------------
	.section	.nv.constant0._ZN10layer_norm22ln_bwd_finalize_kernelINS_22Kernel_traits_finalizeILj4096E13__nv_bfloat16S2_S2_S2_fjLb1ELj1024ELj4ENS_18Kernel_traits_baseILj4096ES2_S2_S2_S2_fjLj1024EEEEELb1ELb1EEEvNS_9BwdParamsE,"a",@progbits
	.sectionflags	@""
	.align	4
.nv.constant0._ZN10layer_norm22ln_bwd_finalize_kernelINS_22Kernel_traits_finalizeILj4096E13__nv_bfloat16S2_S2_S2_fjLb1ELj1024ELj4ENS_18Kernel_traits_baseILj4096ES2_S2_S2_S2_fjLj1024EEEEELb1ELb1EEEvNS_9BwdParamsE:
	.zero		824


//--------------------- .nv.constant0._ZN10layer_norm13ln_bwd_kernelINS_13Kernel_traitsI13__nv_bfloat16S2_S2_S2_fjLj4096ELj1ELj1ELj4ELj16ENS_18Kernel_traits_baseILj4096ES2_S2_S2_S2_fjLj128EEEEELb1ELb1ELb1ELb1EEEvNS_9BwdParamsE --------------------------
	.section	.nv.constant0._ZN10layer_norm13ln_bwd_kernelINS_13Kernel_traitsI13__nv_bfloat16S2_S2_S2_fjLj4096ELj1ELj1ELj4ELj16ENS_18Kernel_traits_baseILj4096ES2_S2_S2_S2_fjLj128EEEEELb1ELb1ELb1ELb1EEEvNS_9BwdParamsE,"a",@progbits
	.sectionflags	@""
	.align	4
.nv.constant0._ZN10layer_norm13ln_bwd_kernelINS_13Kernel_traitsI13__nv_bfloat16S2_S2_S2_fjLj4096ELj1ELj1ELj4ELj16ENS_18Kernel_traits_baseILj4096ES2_S2_S2_S2_fjLj128EEEEELb1ELb1ELb1ELb1EEEvNS_9BwdParamsE:
	.zero		824


//--------------------- .nv.constant0._ZN10layer_norm13ln_bwd_kernelINS_13Kernel_traitsI6__halfS2_S2_S2_fjLj4096ELj1ELj1ELj4ELj16ENS_18Kernel_traits_baseILj4096ES2_S2_S2_S2_fjLj128EEEEELb0ELb0ELb0ELb0EEEvNS_9BwdParamsE --------------------------
	.section	.nv.constant0._ZN10layer_norm13ln_bwd_kernelINS_13Kernel_traitsI6__halfS2_S2_S2_fjLj4096ELj1ELj1ELj4ELj16ENS_18Kernel_traits_baseILj4096ES2_S2_S2_S2_fjLj128EEEEELb0ELb0ELb0ELb0EEEvNS_9BwdParamsE,"a",@progbits
	.sectionflags	@""
	.align	4
.nv.constant0._ZN10layer_norm13ln_bwd_kernelINS_13Kernel_traitsI6__halfS2_S2_S2_fjLj4096ELj1ELj1ELj4ELj16ENS_18Kernel_traits_baseILj4096ES2_S2_S2_S2_fjLj128EEEEELb0ELb0ELb0ELb0EEEvNS_9BwdParamsE:
	.zero		824


//--------------------- .nv.constant0._ZN10layer_norm13ln_bwd_kernelINS_13Kernel_traitsI6__halfS2_S2_S2_fjLj4096ELj1ELj1ELj4ELj16ENS_18Kernel_traits_baseILj4096ES2_S2_S2_S2_fjLj128EEEEELb0ELb0ELb0ELb1EEEvNS_9BwdParamsE --------------------------
	.section	.nv.constant0._ZN10layer_norm13ln_bwd_kernelINS_13Kernel_traitsI6__halfS2_S2_S2_fjLj4096ELj1ELj1ELj4ELj16ENS_18Kernel_traits_baseILj4096ES2_S2_S2_S2_fjLj128EEEEELb0ELb0ELb0ELb1EEEvNS_9BwdParamsE,"a",@progbits
	.sectionflags	@""
	.align	4
.nv.constant0._ZN10layer_norm13ln_bwd_kernelINS_13Kernel_traitsI6__halfS2_S2_S2_fjLj4096ELj1ELj1ELj4ELj16ENS_18Kernel_traits_baseILj4096ES2_S2_S2_S2_fjLj128EEEEELb0ELb0ELb0ELb1EEEvNS_9BwdParamsE:
	.zero		824


//--------------------- .nv.constant0._ZN10layer_norm13ln_bwd_kernelINS_13Kernel_traitsI6__halfS2_S2_S2_fjLj4096ELj1ELj1ELj4ELj16ENS_18Kernel_traits_baseILj4096ES2_S2_S2_S2_fjLj128EEEEELb0ELb0ELb1ELb0EEEvNS_9BwdParamsE --------------------------
	.section	.nv.constant0._ZN10layer_norm13ln_bwd_kernelINS_13Kernel_traitsI6__halfS2_S2_S2_fjLj4096ELj1ELj1ELj4ELj16ENS_18Kernel_traits_baseILj4096ES2_S2_S2_S2_fjLj128EEEEELb0ELb0ELb1ELb0EEEvNS_9BwdParamsE,"a",@progbits
	.sectionflags	@""
	.align	4
.nv.constant0._ZN10layer_norm13ln_bwd_kernelINS_13Kernel_traitsI6__halfS2_S2_S2_fjLj4096ELj1ELj1ELj4ELj16ENS_18Kernel_traits_baseILj4096ES2_S2_S2_S2_fjLj128EEEEELb0ELb0ELb1ELb0EEEvNS_9BwdParamsE:
	.zero		824


//--------------------- .nv.constant0._ZN10layer_norm13ln_bwd_kernelINS_13Kernel_traitsI6__halfS2_S2_S2_fjLj4096ELj1ELj1ELj4ELj16ENS_18Kernel_traits_baseILj4096ES2_S2_S2_S2_fjLj128EEEEELb0ELb0ELb1ELb1EEEvNS_9BwdParamsE --------------------------
	.section	.nv.constant0._ZN10layer_norm13ln_bwd_kernelINS_13Kernel_traitsI6__halfS2_S2_S2_fjLj4096ELj1ELj1ELj4ELj16ENS_18Kernel_traits_baseILj4096ES2_S2_S2_S2_fjLj128EEEEELb0ELb0ELb1ELb1EEEvNS_9BwdParamsE,"a",@progbits
	.sectionflags	@""
	.align	4
.nv.constant0._ZN10layer_norm13ln_bwd_kernelINS_13Kernel_traitsI6__halfS2_S2_S2_fjLj4096ELj1ELj1ELj4ELj16ENS_18Kernel_traits_baseILj4096ES2_S2_S2_S2_fjLj128EEEEELb0ELb0ELb1ELb1EEEvNS_9BwdParamsE:
	.zero		824


//--------------------- .nv.constant0._ZN10layer_norm13ln_bwd_kernelINS_13Kernel_traitsI6__halfS2_S2_S2_fjLj4096ELj1ELj1ELj4ELj16ENS_18Kernel_traits_baseILj4096ES2_S2_S2_S2_fjLj128EEEEELb0ELb1ELb0ELb0EEEvNS_9BwdParamsE --------------------------
	.section	.nv.constant0._ZN10layer_norm13ln_bwd_kernelINS_13Kernel_traitsI6__halfS2_S2_S2_fjLj4096ELj1ELj1ELj4ELj16ENS_18Kernel_traits_baseILj4096ES2_S2_S2_S2_fjLj128EEEEELb0ELb1ELb0ELb0EEEvNS_9BwdParamsE,"a",@progbits
	.sectionflags	@""
	.align	4
.nv.constant0._ZN10layer_norm13ln_bwd_kernelINS_13Kernel_traitsI6__halfS2_S2_S2_fjLj4096ELj1ELj1ELj4ELj16ENS_18Kernel_traits_baseILj4096ES2_S2_S2_S2_fjLj128EEEEELb0ELb1ELb0ELb0EEEvNS_9BwdParamsE:
	.zero		824


//--------------------- .nv.constant0._ZN10layer_norm13ln_bwd_kernelINS_13Kernel_traitsI6__halfS2_S2_S2_fjLj4096ELj1ELj1ELj4ELj16ENS_18Kernel_traits_baseILj4096ES2_S2_S2_S2_fjLj128EEEEELb0ELb1ELb0ELb1EEEvNS_9BwdParamsE --------------------------
	.section	.nv.constant0._ZN10layer_norm13ln_bwd_kernelINS_13Kernel_traitsI6__halfS2_S2_S2_fjLj4096ELj1ELj1ELj4ELj16ENS_18Kernel_traits_baseILj4096ES2_S2_S2_S2_fjLj128EEEEELb0ELb1ELb0ELb1EEEvNS_9BwdParamsE,"a",@progbits
	.sectionflags	@""
	.align	4
.nv.constant0._ZN10layer_norm13ln_bwd_kernelINS_13Kernel_traitsI6__halfS2_S2_S2_fjLj4096ELj1ELj1ELj4ELj16ENS_18Kernel_traits_baseILj4096ES2_S2_S2_S2_fjLj128EEEEELb0ELb1ELb0ELb1EEEvNS_9BwdParamsE:
	.zero		824


//--------------------- .nv.constant0._ZN10layer_norm13ln_bwd_kernelINS_13Kernel_traitsI6__halfS2_S2_S2_fjLj4096ELj1ELj1ELj4ELj16ENS_18Kernel_traits_baseILj4096ES2_S2_S2_S2_fjLj128EEEEELb0ELb1ELb1ELb0EEEvNS_9BwdParamsE --------------------------
	.section	.nv.constant0._ZN10layer_norm13ln_bwd_kernelINS_13Kernel_traitsI6__halfS2_S2_S2_fjLj4096ELj1ELj1ELj4ELj16ENS_18Kernel_traits_baseILj4096ES2_S2_S2_S2_fjLj128EEEEELb0ELb1ELb1ELb0EEEvNS_9BwdParamsE,"a",@progbits
	.sectionflags	@""
	.align	4
.nv.constant0._ZN10layer_norm13ln_bwd_kernelINS_13Kernel_traitsI6__halfS2_S2_S2_fjLj4096ELj1ELj1ELj4ELj16ENS_18Kernel_traits_baseILj4096ES2_S2_S2_S2_fjLj128EEEEELb0ELb1ELb1ELb0EEEvNS_9BwdParamsE:
	.zero		824


//--------------------- .nv.constant0._ZN10layer_norm13ln_bwd_kernelINS_13Kernel_traitsI6__halfS2_S2_S2_fjLj4096ELj1ELj1ELj4ELj16ENS_18Kernel_traits_baseILj4096ES2_S2_S2_S2_fjLj128EEEEELb0ELb1ELb1ELb1EEEvNS_9BwdParamsE --------------------------
	.section	.nv.constant0._ZN10layer_norm13ln_bwd_kernelINS_13Kernel_traitsI6__halfS2_S2_S2_fjLj4096ELj1ELj1ELj4ELj16ENS_18Kernel_traits_baseILj4096ES2_S2_S2_S2_fjLj128EEEEELb0ELb1ELb1ELb1EEEvNS_9BwdParamsE,"a",@progbits
	.sectionflags	@""
	.align	4
.nv.constant0._ZN10layer_norm13ln_bwd_kernelINS_13Kernel_traitsI6__halfS2_S2_S2_fjLj4096ELj1ELj1ELj4ELj16ENS_18Kernel_traits_baseILj4096ES2_S2_S2_S2_fjLj128EEEEELb0ELb1ELb1ELb1EEEvNS_9BwdParamsE:
	.zero		824


//--------------------- .nv.constant0._ZN10layer_norm13ln_bwd_kernelINS_13Kernel_traitsI6__halfS2_S2_S2_fjLj4096ELj1ELj1ELj4ELj16ENS_18Kernel_traits_baseILj4096ES2_S2_S2_S2_fjLj128EEEEELb1ELb0ELb0ELb0EEEvNS_9BwdParamsE --------------------------
	.section	.nv.constant0._ZN10layer_norm13ln_bwd_kernelINS_13Kernel_traitsI6__halfS2_S2_S2_fjLj4096ELj1ELj1ELj4ELj16ENS_18Kernel_traits_baseILj4096ES2_S2_S2_S2_fjLj128EEEEELb1ELb0ELb0ELb0EEEvNS_9BwdParamsE,"a",@progbits
	.sectionflags	@""
	.align	4
.nv.constant0._ZN10layer_norm13ln_bwd_kernelINS_13Kernel_traitsI6__halfS2_S2_S2_fjLj4096ELj1ELj1ELj4ELj16ENS_18Kernel_traits_baseILj4096ES2_S2_S2_S2_fjLj128EEEEELb1ELb0ELb0ELb0EEEvNS_9BwdParamsE:
	.zero		824


//--------------------- .nv.constant0._ZN10layer_norm13ln_bwd_kernelINS_13Kernel_traitsI6__halfS2_S2_S2_fjLj4096ELj1ELj1ELj4ELj16ENS_18Kernel_traits_baseILj4096ES2_S2_S2_S2_fjLj128EEEEELb1ELb0ELb0ELb1EEEvNS_9BwdParamsE --------------------------
	.section	.nv.constant0._ZN10layer_norm13ln_bwd_kernelINS_13Kernel_traitsI6__halfS2_S2_S2_fjLj4096ELj1ELj1ELj4ELj16ENS_18Kernel_traits_baseILj4096ES2_S2_S2_S2_fjLj128EEEEELb1ELb0ELb0ELb1EEEvNS_9BwdParamsE,"a",@progbits
	.sectionflags	@""
	.align	4
.nv.constant0._ZN10layer_norm13ln_bwd_kernelINS_13Kernel_traitsI6__halfS2_S2_S2_fjLj4096ELj1ELj1ELj4ELj16ENS_18Kernel_traits_baseILj4096ES2_S2_S2_S2_fjLj128EEEEELb1ELb0ELb0ELb1EEEvNS_9BwdParamsE:
	.zero		824


//--------------------- .nv.constant0._ZN10layer_norm22ln_bwd_finalize_kernelINS_22Kernel_traits_finalizeILj4096E6__halfS2_S2_S2_fjLb0ELj1024ELj4ENS_18Kernel_traits_baseILj4096ES2_S2_S2_S2_fjLj1024EEEEELb0ELb0EEEvNS_9BwdParamsE --------------------------
	.section	.nv.constant0._ZN10layer_norm22ln_bwd_finalize_kernelINS_22Kernel_traits_finalizeILj4096E6__halfS2_S2_S2_fjLb0ELj1024ELj4ENS_18Kernel_traits_baseILj4096ES2_S2_S2_S2_fjLj1024EEEEELb0ELb0EEEvNS_9BwdParamsE,"a",@progbits
	.sectionflags	@""
	.align	4
.nv.constant0._ZN10layer_norm22ln_bwd_finalize_kernelINS_22Kernel_traits_finalizeILj4096E6__halfS2_S2_S2_fjLb0ELj1024ELj4ENS_18Kernel_traits_baseILj4096ES2_S2_S2_S2_fjLj1024EEEEELb0ELb0EEEvNS_9BwdParamsE:
	.zero		824


//--------------------- .nv.constant0._ZN10layer_norm13ln_bwd_kernelINS_13Kernel_traitsI6__halfS2_S2_S2_fjLj4096ELj1ELj1ELj4ELj16ENS_18Kernel_traits_baseILj4096ES2_S2_S2_S2_fjLj128EEEEELb1ELb0ELb1ELb0EEEvNS_9BwdParamsE --------------------------
	.section	.nv.constant0._ZN10layer_norm13ln_bwd_kernelINS_13Kernel_traitsI6__halfS2_S2_S2_fjLj4096ELj1ELj1ELj4ELj16ENS_18Kernel_traits_baseILj4096ES2_S2_S2_S2_fjLj128EEEEELb1ELb0ELb1ELb0EEEvNS_9BwdParamsE,"a",@progbits
	.sectionflags	@""
	.align	4
.nv.constant0._ZN10layer_norm13ln_bwd_kernelINS_13Kernel_traitsI6__halfS2_S2_S2_fjLj4096ELj1ELj1ELj4ELj16ENS_18Kernel_traits_baseILj4096ES2_S2_S2_S2_fjLj128EEEEELb1ELb0ELb1ELb0EEEvNS_9BwdParamsE:
	.zero		824


//--------------------- .nv.constant0._ZN10layer_norm22ln_bwd_finalize_kernelINS_22Kernel_traits_finalizeILj4096E6__halfS2_S2_S2_fjLb0ELj1024ELj4ENS_18Kernel_traits_baseILj4096ES2_S2_S2_S2_fjLj1024EEEEELb0ELb1EEEvNS_9BwdParamsE --------------------------
	.section	.nv.constant0._ZN10layer_norm22ln_bwd_finalize_kernelINS_22Kernel_traits_finalizeILj4096E6__halfS2_S2_S2_fjLb0ELj1024ELj4ENS_18Kernel_traits_baseILj4096ES2_S2_S2_S2_fjLj1024EEEEELb0ELb1EEEvNS_9BwdParamsE,"a",@progbits
	.sectionflags	@""
	.align	4
.nv.constant0._ZN10layer_norm22ln_bwd_finalize_kernelINS_22Kernel_traits_finalizeILj4096E6__halfS2_S2_S2_fjLb0ELj1024ELj4ENS_18Kernel_traits_baseILj4096ES2_S2_S2_S2_fjLj1024EEEEELb0ELb1EEEvNS_9BwdParamsE:
	.zero		824


//--------------------- .nv.constant0._ZN10layer_norm13ln_bwd_kernelINS_13Kernel_traitsI6__halfS2_S2_S2_fjLj4096ELj1ELj1ELj4ELj16ENS_18Kernel_traits_baseILj4096ES2_S2_S2_S2_fjLj128EEEEELb1ELb0ELb1ELb1EEEvNS_9BwdParamsE --------------------------
	.section	.nv.constant0._ZN10layer_norm13ln_bwd_kernelINS_13Kernel_traitsI6__halfS2_S2_S2_fjLj4096ELj1ELj1ELj4ELj16ENS_18Kernel_traits_baseILj4096ES2_S2_S2_S2_fjLj128EEEEELb1ELb0ELb1ELb1EEEvNS_9BwdParamsE,"a",@progbits
	.sectionflags	@""
	.align	4
.nv.constant0._ZN10layer_norm13ln_bwd_kernelINS_13Kernel_traitsI6__halfS2_S2_S2_fjLj4096ELj1ELj1ELj4ELj16ENS_18Kernel_traits_baseILj4096ES2_S2_S2_S2_fjLj128EEEEELb1ELb0ELb1ELb1EEEvNS_9BwdParamsE:
	.zero		824


//--------------------- .nv.constant0._ZN10layer_norm13ln_bwd_kernelINS_13Kernel_traitsI6__halfS2_S2_S2_fjLj4096ELj1ELj1ELj4ELj16ENS_18Kernel_traits_baseILj4096ES2_S2_S2_S2_fjLj128EEEEELb1ELb1ELb0ELb0EEEvNS_9BwdParamsE --------------------------
	.section	.nv.constant0._ZN10layer_norm13ln_bwd_kernelINS_13Kernel_traitsI6__halfS2_S2_S2_fjLj4096ELj1ELj1ELj4ELj16ENS_18Kernel_traits_baseILj4096ES2_S2_S2_S2_fjLj128EEEEELb1ELb1ELb0ELb0EEEvNS_9BwdParamsE,"a",@progbits
	.sectionflags	@""
	.align	4
.nv.constant0._ZN10layer_norm13ln_bwd_kernelINS_13Kernel_traitsI6__halfS2_S2_S2_fjLj4096ELj1ELj1ELj4ELj16ENS_18Kernel_traits_baseILj4096ES2_S2_S2_S2_fjLj128EEEEELb1ELb1ELb0ELb0EEEvNS_9BwdParamsE:
	.zero		824


//--------------------- .nv.constant0._ZN10layer_norm13ln_bwd_kernelINS_13Kernel_traitsI6__halfS2_S2_S2_fjLj4096ELj1ELj1ELj4ELj16ENS_18Kernel_traits_baseILj4096ES2_S2_S2_S2_fjLj128EEEEELb1ELb1ELb0ELb1EEEvNS_9BwdParamsE --------------------------
	.section	.nv.constant0._ZN10layer_norm13ln_bwd_kernelINS_13Kernel_traitsI6__halfS2_S2_S2_fjLj4096ELj1ELj1ELj4ELj16ENS_18Kernel_traits_baseILj4096ES2_S2_S2_S2_fjLj128EEEEELb1ELb1ELb0ELb1EEEvNS_9BwdParamsE,"a",@progbits
	.sectionflags	@""
	.align	4
.nv.constant0._ZN10layer_norm13ln_bwd_kernelINS_13Kernel_traitsI6__halfS2_S2_S2_fjLj4096ELj1ELj1ELj4ELj16ENS_18Kernel_traits_baseILj4096ES2_S2_S2_S2_fjLj128EEEEELb1ELb1ELb0ELb1EEEvNS_9BwdParamsE:
	.zero		824


//--------------------- .nv.constant0._ZN10layer_norm22ln_bwd_finalize_kernelINS_22Kernel_traits_finalizeILj4096E6__halfS2_S2_S2_fjLb1ELj1024ELj4ENS_18Kernel_traits_baseILj4096ES2_S2_S2_S2_fjLj1024EEEEELb1ELb0EEEvNS_9BwdParamsE --------------------------
	.section	.nv.constant0._ZN10layer_norm22ln_bwd_finalize_kernelINS_22Kernel_traits_finalizeILj4096E6__halfS2_S2_S2_fjLb1ELj1024ELj4ENS_18Kernel_traits_baseILj4096ES2_S2_S2_S2_fjLj1024EEEEELb1ELb0EEEvNS_9BwdParamsE,"a",@progbits
	.sectionflags	@""
	.align	4
.nv.constant0._ZN10layer_norm22ln_bwd_finalize_kernelINS_22Kernel_traits_finalizeILj4096E6__halfS2_S2_S2_fjLb1ELj1024ELj4ENS_18Kernel_traits_baseILj4096ES2_S2_S2_S2_fjLj1024EEEEELb1ELb0EEEvNS_9BwdParamsE:
	.zero		824


//--------------------- .nv.constant0._ZN10layer_norm13ln_bwd_kernelINS_13Kernel_traitsI6__halfS2_S2_S2_fjLj4096ELj1ELj1ELj4ELj16ENS_18Kernel_traits_baseILj4096ES2_S2_S2_S2_fjLj128EEEEELb1ELb1ELb1ELb0EEEvNS_9BwdParamsE --------------------------
	.section	.nv.constant0._ZN10layer_norm13ln_bwd_kernelINS_13Kernel_traitsI6__halfS2_S2_S2_fjLj4096ELj1ELj1ELj4ELj16ENS_18Kernel_traits_baseILj4096ES2_S2_S2_S2_fjLj128EEEEELb1ELb1ELb1ELb0EEEvNS_9BwdParamsE,"a",@progbits
	.sectionflags	@""
	.align	4
.nv.constant0._ZN10layer_norm13ln_bwd_kernelINS_13Kernel_traitsI6__halfS2_S2_S2_fjLj4096ELj1ELj1ELj4ELj16ENS_18Kernel_traits_baseILj4096ES2_S2_S2_S2_fjLj128EEEEELb1ELb1ELb1ELb0EEEvNS_9BwdParamsE:
	.zero		824


//--------------------- .nv.constant0._ZN10layer_norm22ln_bwd_finalize_kernelINS_22Kernel_traits_finalizeILj4096E6__halfS2_S2_S2_fjLb1ELj1024ELj4ENS_18Kernel_traits_baseILj4096ES2_S2_S2_S2_fjLj1024EEEEELb1ELb1EEEvNS_9BwdParamsE --------------------------
	.section	.nv.constant0._ZN10layer_norm22ln_bwd_finalize_kernelINS_22Kernel_traits_finalizeILj4096E6__halfS2_S2_S2_fjLb1ELj1024ELj4ENS_18Kernel_traits_baseILj4096ES2_S2_S2_S2_fjLj1024EEEEELb1ELb1EEEvNS_9BwdParamsE,"a",@progbits
	.sectionflags	@""
	.align	4
.nv.constant0._ZN10layer_norm22ln_bwd_finalize_kernelINS_22Kernel_traits_finalizeILj4096E6__halfS2_S2_S2_fjLb1ELj1024ELj4ENS_18Kernel_traits_baseILj4096ES2_S2_S2_S2_fjLj1024EEEEELb1ELb1EEEvNS_9BwdParamsE:
	.zero		824


//--------------------- .nv.constant0._ZN10layer_norm13ln_bwd_kernelINS_13Kernel_traitsI6__halfS2_S2_S2_fjLj4096ELj1ELj1ELj4ELj16ENS_18Kernel_traits_baseILj4096ES2_S2_S2_S2_fjLj128EEEEELb1ELb1ELb1ELb1EEEvNS_9BwdParamsE --------------------------
	.section	.nv.constant0._ZN10layer_norm13ln_bwd_kernelINS_13Kernel_traitsI6__halfS2_S2_S2_fjLj4096ELj1ELj1ELj4ELj16ENS_18Kernel_traits_baseILj4096ES2_S2_S2_S2_fjLj128EEEEELb1ELb1ELb1ELb1EEEvNS_9BwdParamsE,"a",@progbits
	.sectionflags	@""
	.align	4
.nv.constant0._ZN10layer_norm13ln_bwd_kernelINS_13Kernel_traitsI6__halfS2_S2_S2_fjLj4096ELj1ELj1ELj4ELj16ENS_18Kernel_traits_baseILj4096ES2_S2_S2_S2_fjLj128EEEEELb1ELb1ELb1ELb1EEEvNS_9BwdParamsE:
	.zero		824


//--------------------- .nv.constant0._ZN10layer_norm13ln_bwd_kernelINS_13Kernel_traitsIf13__nv_bfloat16S2_S2_fjLj4096ELj1ELj1ELj4ELj16ENS_18Kernel_traits_baseILj4096EfS2_S2_S2_fjLj128EEEEELb0ELb0ELb0ELb0EEEvNS_9BwdParamsE --------------------------
	.section	.nv.constant0._ZN10layer_norm13ln_bwd_kernelINS_13Kernel_traitsIf13__nv_bfloat16S2_S2_fjLj4096ELj1ELj1ELj4ELj16ENS_18Kernel_traits_baseILj4096EfS2_S2_S2_fjLj128EEEEELb0ELb0ELb0ELb0EEEvNS_9BwdParamsE,"a",@progbits
	.sectionflags	@""
	.align	4
.nv.constant0._ZN10layer_norm13ln_bwd_kernelINS_13Kernel_traitsIf13__nv_bfloat16S2_S2_fjLj4096ELj1ELj1ELj4ELj16ENS_18Kernel_traits_baseILj4096EfS2_S2_S2_fjLj128EEEEELb0ELb0ELb0ELb0EEEvNS_9BwdParamsE:
	.zero		824


//--------------------- .nv.constant0._ZN10layer_norm13ln_bwd_kernelINS_13Kernel_traitsIf13__nv_bfloat16S2_S2_fjLj4096ELj1ELj1ELj4ELj16ENS_18Kernel_traits_baseILj4096EfS2_S2_S2_fjLj128EEEEELb0ELb0ELb0ELb1EEEvNS_9BwdParamsE --------------------------
	.section	.nv.constant0._ZN10layer_norm13ln_bwd_kernelINS_13Kernel_traitsIf13__nv_bfloat16S2_S2_fjLj4096ELj1ELj1ELj4ELj16ENS_18Kernel_traits_baseILj4096EfS2_S2_S2_fjLj128EEEEELb0ELb0ELb0ELb1EEEvNS_9BwdParamsE,"a",@progbits
	.sectionflags	@""
	.align	4
.nv.constant0._ZN10layer_norm13ln_bwd_kernelINS_13Kernel_traitsIf13__nv_bfloat16S2_S2_fjLj4096ELj1ELj1ELj4ELj16ENS_18Kernel_traits_baseILj4096EfS2_S2_S2_fjLj128EEEEELb0ELb0ELb0ELb1EEEvNS_9BwdParamsE:
	.zero		824


//--------------------- .nv.constant0._ZN10layer_norm13ln_bwd_kernelINS_13Kernel_traitsIf13__nv_bfloat16S2_S2_fjLj4096ELj1ELj1ELj4ELj16ENS_18Kernel_traits_baseILj4096EfS2_S2_S2_fjLj128EEEEELb0ELb0ELb1ELb0EEEvNS_9BwdParamsE --------------------------
	.section	.nv.constant0._ZN10layer_norm13ln_bwd_kernelINS_13Kernel_traitsIf13__nv_bfloat16S2_S2_fjLj4096ELj1ELj1ELj4ELj16ENS_18Kernel_traits_baseILj4096EfS2_S2_S2_fjLj128EEEEELb0ELb0ELb1ELb0EEEvNS_9BwdParamsE,"a",@progbits
	.sectionflags	@""
	.align	4
.nv.constant0._ZN10layer_norm13ln_bwd_kernelINS_13Kernel_traitsIf13__nv_bfloat16S2_S2_fjLj4096ELj1ELj1ELj4ELj16ENS_18Kernel_traits_baseILj4096EfS2_S2_S2_fjLj128EEEEELb0ELb0ELb1ELb0EEEvNS_9BwdParamsE:
	.zero		824


//--------------------- .nv.constant0._ZN10layer_norm13ln_bwd_kernelINS_13Kernel_traitsIf13__nv_bfloat16S2_S2_fjLj4096ELj1ELj1ELj4ELj16ENS_18Kernel_traits_baseILj4096EfS2_S2_S2_fjLj128EEEEELb0ELb0ELb1ELb1EEEvNS_9BwdParamsE --------------------------
	.section	.nv.constant0._ZN10layer_norm13ln_bwd_kernelINS_13Kernel_traitsIf13__nv_bfloat16S2_S2_fjLj4096ELj1ELj1ELj4ELj16ENS_18Kernel_traits_baseILj4096EfS2_S2_S2_fjLj128EEEEELb0ELb0ELb1ELb1EEEvNS_9BwdParamsE,"a",@progbits
	.sectionflags	@""
	.align	4
.nv.constant0._ZN10layer_norm13ln_bwd_kernelINS_13Kernel_traitsIf13__nv_bfloat16S2_S2_fjLj4096ELj1ELj1ELj4ELj16ENS_18Kernel_traits_baseILj4096EfS2_S2_S2_fjLj128EEEEELb0ELb0ELb1ELb1EEEvNS_9BwdParamsE:
	.zero		824


//--------------------- .nv.constant0._ZN10layer_norm13ln_bwd_kernelINS_13Kernel_traitsIf13__nv_bfloat16S2_S2_fjLj4096ELj1ELj1ELj4ELj16ENS_18Kernel_traits_baseILj4096EfS2_S2_S2_fjLj128EEEEELb0ELb1ELb0ELb0EEEvNS_9BwdParamsE --------------------------
	.section	.nv.constant0._ZN10layer_norm13ln_bwd_kernelINS_13Kernel_traitsIf13__nv_bfloat16S2_S2_fjLj4096ELj1ELj1ELj4ELj16ENS_18Kernel_traits_baseILj4096EfS2_S2_S2_fjLj128EEEEELb0ELb1ELb0ELb0EEEvNS_9BwdParamsE,"a",@progbits
	.sectionflags	@""
	.align	4
.nv.constant0._ZN10layer_norm13ln_bwd_kernelINS_13Kernel_traitsIf13__nv_bfloat16S2_S2_fjLj4096ELj1ELj1ELj4ELj16ENS_18Kernel_traits_baseILj4096EfS2_S2_S2_fjLj128EEEEELb0ELb1ELb0ELb0EEEvNS_9BwdParamsE:
	.zero		824


//--------------------- .nv.constant0._ZN10layer_norm13ln_bwd_kernelINS_13Kernel_traitsIf13__nv_bfloat16S2_S2_fjLj4096ELj1ELj1ELj4ELj16ENS_18Kernel_traits_baseILj4096EfS2_S2_S2_fjLj128EEEEELb0ELb1ELb0ELb1EEEvNS_9BwdParamsE --------------------------
	.section	.nv.constant0._ZN10layer_norm13ln_bwd_kernelINS_13Kernel_traitsIf13__nv_bfloat16S2_S2_fjLj4096ELj1ELj1ELj4ELj16ENS_18Kernel_traits_baseILj4096EfS2_S2_S2_fjLj128EEEEELb0ELb1ELb0ELb1EEEvNS_9BwdParamsE,"a",@progbits
	.sectionflags	@""
	.align	4
.nv.constant0._ZN10layer_norm13ln_bwd_kernelINS_13Kernel_traitsIf13__nv_bfloat16S2_S2_fjLj4096ELj1ELj1ELj4ELj16ENS_18Kernel_traits_baseILj4096EfS2_S2_S2_fjLj128EEEEELb0ELb1ELb0ELb1EEEvNS_9BwdParamsE:
	.zero		824


//--------------------- .nv.constant0._ZN10layer_norm13ln_bwd_kernelINS_13Kernel_traitsIf13__nv_bfloat16S2_S2_fjLj4096ELj1ELj1ELj4ELj16ENS_18Kernel_traits_baseILj4096EfS2_S2_S2_fjLj128EEEEELb0ELb1ELb1ELb0EEEvNS_9BwdParamsE --------------------------
	.section	.nv.constant0._ZN10layer_norm13ln_bwd_kernelINS_13Kernel_traitsIf13__nv_bfloat16S2_S2_fjLj4096ELj1ELj1ELj4ELj16ENS_18Kernel_traits_baseILj4096EfS2_S2_S2_fjLj128EEEEELb0ELb1ELb1ELb0EEEvNS_9BwdParamsE,"a",@progbits
	.sectionflags	@""
	.align	4
.nv.constant0._ZN10layer_norm13ln_bwd_kernelINS_13Kernel_traitsIf13__nv_bfloat16S2_S2_fjLj4096ELj1ELj1ELj4ELj16ENS_18Kernel_traits_baseILj4096EfS2_S2_S2_fjLj128EEEEELb0ELb1ELb1ELb0EEEvNS_9BwdParamsE:
	.zero		824


//--------------------- .nv.constant0._ZN10layer_norm13ln_bwd_kernelINS_13Kernel_traitsIf13__nv_bfloat16S2_S2_fjLj4096ELj1ELj1ELj4ELj16ENS_18Kernel_traits_baseILj4096EfS2_S2_S2_fjLj128EEEEELb0ELb1ELb1ELb1EEEvNS_9BwdParamsE --------------------------
	.section	.nv.constant0._ZN10layer_norm13ln_bwd_kernelINS_13Kernel_traitsIf13__nv_bfloat16S2_S2_fjLj4096ELj1ELj1ELj4ELj16ENS_18Kernel_traits_baseILj4096EfS2_S2_S2_fjLj128EEEEELb0ELb1ELb1ELb1EEEvNS_9BwdParamsE,"a",@progbits
	.sectionflags	@""
	.align	4
.nv.constant0._ZN10layer_norm13ln_bwd_kernelINS_13Kernel_traitsIf13__nv_bfloat16S2_S2_fjLj4096ELj1ELj1ELj4ELj16ENS_18Kernel_traits_baseILj4096EfS2_S2_S2_fjLj128EEEEELb0ELb1ELb1ELb1EEEvNS_9BwdParamsE:
	.zero		824


//--------------------- .nv.constant0._ZN10layer_norm13ln_bwd_kernelINS_13Kernel_traitsIf13__nv_bfloat16S2_S2_fjLj4096ELj1ELj1ELj4ELj16ENS_18Kernel_traits_baseILj4096EfS2_S2_S2_fjLj128EEEEELb1ELb0ELb0ELb0EEEvNS_9BwdParamsE --------------------------
	.section	.nv.constant0._ZN10layer_norm13ln_bwd_kernelINS_13Kernel_traitsIf13__nv_bfloat16S2_S2_fjLj4096ELj1ELj1ELj4ELj16ENS_18Kernel_traits_baseILj4096EfS2_S2_S2_fjLj128EEEEELb1ELb0ELb0ELb0EEEvNS_9BwdParamsE,"a",@progbits
	.sectionflags	@""
	.align	4
.nv.constant0._ZN10layer_norm13ln_bwd_kernelINS_13Kernel_traitsIf13__nv_bfloat16S2_S2_fjLj4096ELj1ELj1ELj4ELj16ENS_18Kernel_traits_baseILj4096EfS2_S2_S2_fjLj128EEEEELb1ELb0ELb0ELb0EEEvNS_9BwdParamsE:
	.zero		824


//--------------------- .nv.constant0._ZN10layer_norm13ln_bwd_kernelINS_13Kernel_traitsIf13__nv_bfloat16S2_S2_fjLj4096ELj1ELj1ELj4ELj16ENS_18Kernel_traits_baseILj4096EfS2_S2_S2_fjLj128EEEEELb1ELb0ELb0ELb1EEEvNS_9BwdParamsE --------------------------
	.section	.nv.constant0._ZN10layer_norm13ln_bwd_kernelINS_13Kernel_traitsIf13__nv_bfloat16S2_S2_fjLj4096ELj1ELj1ELj4ELj16ENS_18Kernel_traits_baseILj4096EfS2_S2_S2_fjLj128EEEEELb1ELb0ELb0ELb1EEEvNS_9BwdParamsE,"a",@progbits
	.sectionflags	@""
	.align	4
.nv.constant0._ZN10layer_norm13ln_bwd_kernelINS_13Kernel_traitsIf13__nv_bfloat16S2_S2_fjLj4096ELj1ELj1ELj4ELj16ENS_18Kernel_traits_baseILj4096EfS2_S2_S2_fjLj128EEEEELb1ELb0ELb0ELb1EEEvNS_9BwdParamsE:
	.zero		824


//--------------------- .nv.constant0._ZN10layer_norm22ln_bwd_finalize_kernelINS_22Kernel_traits_finalizeILj4096Ef13__nv_bfloat16S2_S2_fjLb0ELj1024ELj4ENS_18Kernel_traits_baseILj4096EfS2_S2_S2_fjLj1024EEEEELb0ELb0EEEvNS_9BwdParamsE --------------------------
	.section	.nv.constant0._ZN10layer_norm22ln_bwd_finalize_kernelINS_22Kernel_traits_finalizeILj4096Ef13__nv_bfloat16S2_S2_fjLb0ELj1024ELj4ENS_18Kernel_traits_baseILj4096EfS2_S2_S2_fjLj1024EEEEELb0ELb0EEEvNS_9BwdParamsE,"a",@progbits
	.sectionflags	@""
	.align	4
.nv.constant0._ZN10layer_norm22ln_bwd_finalize_kernelINS_22Kernel_traits_finalizeILj4096Ef13__nv_bfloat16S2_S2_fjLb0ELj1024ELj4ENS_18Kernel_traits_baseILj4096EfS2_S2_S2_fjLj1024EEEEELb0ELb0EEEvNS_9BwdParamsE:
	.zero		824


//--------------------- .nv.constant0._ZN10layer_norm13ln_bwd_kernelINS_13Kernel_traitsIf13__nv_bfloat16S2_S2_fjLj4096ELj1ELj1ELj4ELj16ENS_18Kernel_traits_baseILj4096EfS2_S2_S2_fjLj128EEEEELb1ELb0ELb1ELb0EEEvNS_9BwdParamsE --------------------------
	.section	.nv.constant0._ZN10layer_norm13ln_bwd_kernelINS_13Kernel_traitsIf13__nv_bfloat16S2_S2_fjLj4096ELj1ELj1ELj4ELj16ENS_18Kernel_traits_baseILj4096EfS2_S2_S2_fjLj128EEEEELb1ELb0ELb1ELb0EEEvNS_9BwdParamsE,"a",@progbits
	.sectionflags	@""
	.align	4
.nv.constant0._ZN10layer_norm13ln_bwd_kernelINS_13Kernel_traitsIf13__nv_bfloat16S2_S2_fjLj4096ELj1ELj1ELj4ELj16ENS_18Kernel_traits_baseILj4096EfS2_S2_S2_fjLj128EEEEELb1ELb0ELb1ELb0EEEvNS_9BwdParamsE:
	.zero		824


//--------------------- .nv.constant0._ZN10layer_norm22ln_bwd_finalize_kernelINS_22Kernel_traits_finalizeILj4096Ef13__nv_bfloat16S2_S2_fjLb0ELj1024ELj4ENS_18Kernel_traits_baseILj4096EfS2_S2_S2_fjLj1024EEEEELb0ELb1EEEvNS_9BwdParamsE --------------------------
	.section	.nv.constant0._ZN10layer_norm22ln_bwd_finalize_kernelINS_22Kernel_traits_finalizeILj4096Ef13__nv_bfloat16S2_S2_fjLb0ELj1024ELj4ENS_18Kernel_traits_baseILj4096EfS2_S2_S2_fjLj1024EEEEELb0ELb1EEEvNS_9BwdParamsE,"a",@progbits
	.sectionflags	@""
	.align	4
.nv.constant0._ZN10layer_norm22ln_bwd_finalize_kernelINS_22Kernel_traits_finalizeILj4096Ef13__nv_bfloat16S2_S2_fjLb0ELj1024ELj4ENS_18Kernel_traits_baseILj4096EfS2_S2_S2_fjLj1024EEEEELb0ELb1EEEvNS_9BwdParamsE:
	.zero		824


//--------------------- .nv.constant0._ZN10layer_norm13ln_bwd_kernelINS_13Kernel_traitsIf13__nv_bfloat16S2_S2_fjLj4096ELj1ELj1ELj4ELj16ENS_18Kernel_traits_baseILj4096EfS2_S2_S2_fjLj128EEEEELb1ELb0ELb1ELb1EEEvNS_9BwdParamsE --------------------------
	.section	.nv.constant0._ZN10layer_norm13ln_bwd_kernelINS_13Kernel_traitsIf13__nv_bfloat16S2_S2_fjLj4096ELj1ELj1ELj4ELj16ENS_18Kernel_traits_baseILj4096EfS2_S2_S2_fjLj128EEEEELb1ELb0ELb1ELb1EEEvNS_9BwdParamsE,"a",@progbits
	.sectionflags	@""
	.align	4
.nv.constant0._ZN10layer_norm13ln_bwd_kernelINS_13Kernel_traitsIf13__nv_bfloat16S2_S2_fjLj4096ELj1ELj1ELj4ELj16ENS_18Kernel_traits_baseILj4096EfS2_S2_S2_fjLj128EEEEELb1ELb0ELb1ELb1EEEvNS_9BwdParamsE:
	.zero		824


//--------------------- .nv.constant0._ZN10layer_norm13ln_bwd_kernelINS_13Kernel_traitsIf13__nv_bfloat16S2_S2_fjLj4096ELj1ELj1ELj4ELj16ENS_18Kernel_traits_baseILj4096EfS2_S2_S2_fjLj128EEEEELb1ELb1ELb0ELb0EEEvNS_9BwdParamsE --------------------------
	.section	.nv.constant0._ZN10layer_norm13ln_bwd_kernelINS_13Kernel_traitsIf13__nv_bfloat16S2_S2_fjLj4096ELj1ELj1ELj4ELj16ENS_18Kernel_traits_baseILj4096EfS2_S2_S2_fjLj128EEEEELb1ELb1ELb0ELb0EEEvNS_9BwdParamsE,"a",@progbits
	.sectionflags	@""
	.align	4
.nv.constant0._ZN10layer_norm13ln_bwd_kernelINS_13Kernel_traitsIf13__nv_bfloat16S2_S2_fjLj4096ELj1ELj1ELj4ELj16ENS_18Kernel_traits_baseILj4096EfS2_S2_S2_fjLj128EEEEELb1ELb1ELb0ELb0EEEvNS_9BwdParamsE:
	.zero		824


//--------------------- .nv.constant0._ZN10layer_norm13ln_bwd_kernelINS_13Kernel_traitsIf13__nv_bfloat16S2_S2_fjLj4096ELj1ELj1ELj4ELj16ENS_18Kernel_traits_baseILj4096EfS2_S2_S2_fjLj128EEEEELb1ELb1ELb0ELb1EEEvNS_9BwdParamsE --------------------------
	.section	.nv.constant0._ZN10layer_norm13ln_bwd_kernelINS_13Kernel_traitsIf13__nv_bfloat16S2_S2_fjLj4096ELj1ELj1ELj4ELj16ENS_18Kernel_traits_baseILj4096EfS2_S2_S2_fjLj128EEEEELb1ELb1ELb0ELb1EEEvNS_9BwdParamsE,"a",@progbits
	.sectionflags	@""
	.align	4
.nv.constant0._ZN10layer_norm13ln_bwd_kernelINS_13Kernel_traitsIf13__nv_bfloat16S2_S2_fjLj4096ELj1ELj1ELj4ELj16ENS_18Kernel_traits_baseILj4096EfS2_S2_S2_fjLj128EEEEELb1ELb1ELb0ELb1EEEvNS_9BwdParamsE:
	.zero		824


//--------------------- .nv.constant0._ZN10layer_norm22ln_bwd_finalize_kernelINS_22Kernel_traits_finalizeILj4096Ef13__nv_bfloat16S2_S2_fjLb1ELj1024ELj4ENS_18Kernel_traits_baseILj4096EfS2_S2_S2_fjLj1024EEEEELb1ELb0EEEvNS_9BwdParamsE --------------------------
	.section	.nv.constant0._ZN10layer_norm22ln_bwd_finalize_kernelINS_22Kernel_traits_finalizeILj4096Ef13__nv_bfloat16S2_S2_fjLb1ELj1024ELj4ENS_18Kernel_traits_baseILj4096EfS2_S2_S2_fjLj1024EEEEELb1ELb0EEEvNS_9BwdParamsE,"a",@progbits
	.sectionflags	@""
	.align	4
.nv.constant0._ZN10layer_norm22ln_bwd_finalize_kernelINS_22Kernel_traits_finalizeILj4096Ef13__nv_bfloat16S2_S2_fjLb1ELj1024ELj4ENS_18Kernel_traits_baseILj4096EfS2_S2_S2_fjLj1024EEEEELb1ELb0EEEvNS_9BwdParamsE:
	.zero		824


//--------------------- .nv.constant0._ZN10layer_norm13ln_bwd_kernelINS_13Kernel_traitsIf13__nv_bfloat16S2_S2_fjLj4096ELj1ELj1ELj4ELj16ENS_18Kernel_traits_baseILj4096EfS2_S2_S2_fjLj128EEEEELb1ELb1ELb1ELb0EEEvNS_9BwdParamsE --------------------------
	.section	.nv.constant0._ZN10layer_norm13ln_bwd_kernelINS_13Kernel_traitsIf13__nv_bfloat16S2_S2_fjLj4096ELj1ELj1ELj4ELj16ENS_18Kernel_traits_baseILj4096EfS2_S2_S2_fjLj128EEEEELb1ELb1ELb1ELb0EEEvNS_9BwdParamsE,"a",@progbits
	.sectionflags	@""
	.align	4
.nv.constant0._ZN10layer_norm13ln_bwd_kernelINS_13Kernel_traitsIf13__nv_bfloat16S2_S2_fjLj4096ELj1ELj1ELj4ELj16ENS_18Kernel_traits_baseILj4096EfS2_S2_S2_fjLj128EEEEELb1ELb1ELb1ELb0EEEvNS_9BwdParamsE:
	.zero		824


//--------------------- .nv.constant0._ZN10layer_norm22ln_bwd_finalize_kernelINS_22Kernel_traits_finalizeILj4096Ef13__nv_bfloat16S2_S2_fjLb1ELj1024ELj4ENS_18Kernel_traits_baseILj4096EfS2_S2_S2_fjLj1024EEEEELb1ELb1EEEvNS_9BwdParamsE --------------------------
	.section	.nv.constant0._ZN10layer_norm22ln_bwd_finalize_kernelINS_22Kernel_traits_finalizeILj4096Ef13__nv_bfloat16S2_S2_fjLb1ELj1024ELj4ENS_18Kernel_traits_baseILj4096EfS2_S2_S2_fjLj1024EEEEELb1ELb1EEEvNS_9BwdParamsE,"a",@progbits
	.sectionflags	@""
	.align	4
.nv.constant0._ZN10layer_norm22ln_bwd_finalize_kernelINS_22Kernel_traits_finalizeILj4096Ef13__nv_bfloat16S2_S2_fjLb1ELj1024ELj4ENS_18Kernel_traits_baseILj4096EfS2_S2_S2_fjLj1024EEEEELb1ELb1EEEvNS_9BwdParamsE:
	.zero		824


//--------------------- .nv.constant0._ZN10layer_norm13ln_bwd_kernelINS_13Kernel_traitsIf13__nv_bfloat16S2_S2_fjLj4096ELj1ELj1ELj4ELj16ENS_18Kernel_traits_baseILj4096EfS2_S2_S2_fjLj128EEEEELb1ELb1ELb1ELb1EEEvNS_9BwdParamsE --------------------------
	.section	.nv.constant0._ZN10layer_norm13ln_bwd_kernelINS_13Kernel_traitsIf13__nv_bfloat16S2_S2_fjLj4096ELj1ELj1ELj4ELj16ENS_18Kernel_traits_baseILj4096EfS2_S2_S2_fjLj128EEEEELb1ELb1ELb1ELb1EEEvNS_9BwdParamsE,"a",@progbits
	.sectionflags	@""
	.align	4
.nv.constant0._ZN10layer_norm13ln_bwd_kernelINS_13Kernel_traitsIf13__nv_bfloat16S2_S2_fjLj4096ELj1ELj1ELj4ELj16ENS_18Kernel_traits_baseILj4096EfS2_S2_S2_fjLj128EEEEELb1ELb1ELb1ELb1EEEvNS_9BwdParamsE:
	.zero		824


//--------------------- .nv.constant0._ZN10layer_norm13ln_bwd_kernelINS_13Kernel_traitsI13__nv_bfloat16S2_fS2_fjLj4096ELj1ELj1ELj4ELj16ENS_18Kernel_traits_baseILj4096ES2_S2_fS2_fjLj128EEEEELb0ELb0ELb0ELb0EEEvNS_9BwdParamsE --------------------------
	.section	.nv.constant0._ZN10layer_norm13ln_bwd_kernelINS_13Kernel_traitsI13__nv_bfloat16S2_fS2_fjLj4096ELj1ELj1ELj4ELj16ENS_18Kernel_traits_baseILj4096ES2_S2_fS2_fjLj128EEEEELb0ELb0ELb0ELb0EEEvNS_9BwdParamsE,"a",@progbits
	.sectionflags	@""
	.align	4
.nv.constant0._ZN10layer_norm13ln_bwd_kernelINS_13Kernel_traitsI13__nv_bfloat16S2_fS2_fjLj4096ELj1ELj1ELj4ELj16ENS_18Kernel_traits_baseILj4096ES2_S2_fS2_fjLj128EEEEELb0ELb0ELb0ELb0EEEvNS_9BwdParamsE:
	.zero		824


//--------------------- .nv.constant0._ZN10layer_norm13ln_bwd_kernelINS_13Kernel_traitsI13__nv_bfloat16S2_fS2_fjLj4096ELj1ELj1ELj4ELj16ENS_18Kernel_traits_baseILj4096ES2_S2_fS2_fjLj128EEEEELb0ELb0ELb0ELb1EEEvNS_9BwdParamsE --------------------------
	.section	.nv.constant0._ZN10layer_norm13ln_bwd_kernelINS_13Kernel_traitsI13__nv_bfloat16S2_fS2_fjLj4096ELj1ELj1ELj4ELj16ENS_18Kernel_traits_baseILj4096ES2_S2_fS2_fjLj128EEEEELb0ELb0ELb0ELb1EEEvNS_9BwdParamsE,"a",@progbits
	.sectionflags	@""
	.align	4
.nv.constant0._ZN10layer_norm13ln_bwd_kernelINS_13Kernel_traitsI13__nv_bfloat16S2_fS2_fjLj4096ELj1ELj1ELj4ELj16ENS_18Kernel_traits_baseILj4096ES2_S2_fS2_fjLj128EEEEELb0ELb0ELb0ELb1EEEvNS_9BwdParamsE:
	.zero		824


//--------------------- .nv.constant0._ZN10layer_norm13ln_bwd_kernelINS_13Kernel_traitsI13__nv_bfloat16S2_fS2_fjLj4096ELj1ELj1ELj4ELj16ENS_18Kernel_traits_baseILj4096ES2_S2_fS2_fjLj128EEEEELb0ELb0ELb1ELb0EEEvNS_9BwdParamsE --------------------------
	.section	.nv.constant0._ZN10layer_norm13ln_bwd_kernelINS_13Kernel_traitsI13__nv_bfloat16S2_fS2_fjLj4096ELj1ELj1ELj4ELj16ENS_18Kernel_traits_baseILj4096ES2_S2_fS2_fjLj128EEEEELb0ELb0ELb1ELb0EEEvNS_9BwdParamsE,"a",@progbits
	.sectionflags	@""
	.align	4
.nv.constant0._ZN10layer_norm13ln_bwd_kernelINS_13Kernel_traitsI13__nv_bfloat16S2_fS2_fjLj4096ELj1ELj1ELj4ELj16ENS_18Kernel_traits_baseILj4096ES2_S2_fS2_fjLj128EEEEELb0ELb0ELb1ELb0EEEvNS_9BwdParamsE:
	.zero		824


//--------------------- .nv.constant0._ZN10layer_norm13ln_bwd_kernelINS_13Kernel_traitsI13__nv_bfloat16S2_fS2_fjLj4096ELj1ELj1ELj4ELj16ENS_18Kernel_traits_baseILj4096ES2_S2_fS2_fjLj128EEEEELb0ELb0ELb1ELb1EEEvNS_9BwdParamsE --------------------------
	.section	.nv.constant0._ZN10layer_norm13ln_bwd_kernelINS_13Kernel_traitsI13__nv_bfloat16S2_fS2_fjLj4096ELj1ELj1ELj4ELj16ENS_18Kernel_traits_baseILj4096ES2_S2_fS2_fjLj128EEEEELb0ELb0ELb1ELb1EEEvNS_9BwdParamsE,"a",@progbits
	.sectionflags	@""
	.align	4
.nv.constant0._ZN10layer_norm13ln_bwd_kernelINS_13Kernel_traitsI13__nv_bfloat16S2_fS2_fjLj4096ELj1ELj1ELj4ELj16ENS_18Kernel_traits_baseILj4096ES2_S2_fS2_fjLj128EEEEELb0ELb0ELb1ELb1EEEvNS_9BwdParamsE:
	.zero		824


//--------------------- .nv.constant0._ZN10layer_norm13ln_bwd_kernelINS_13Kernel_traitsI13__nv_bfloat16S2_fS2_fjLj4096ELj1ELj1ELj4ELj16ENS_18Kernel_traits_baseILj4096ES2_S2_fS2_fjLj128EEEEELb0ELb1ELb0ELb0EEEvNS_9BwdParamsE --------------------------
	.section	.nv.constant0._ZN10layer_norm13ln_bwd_kernelINS_13Kernel_traitsI13__nv_bfloat16S2_fS2_fjLj4096ELj1ELj1ELj4ELj16ENS_18Kernel_traits_baseILj4096ES2_S2_fS2_fjLj128EEEEELb0ELb1ELb0ELb0EEEvNS_9BwdParamsE,"a",@progbits
	.sectionflags	@""
	.align	4
.nv.constant0._ZN10layer_norm13ln_bwd_kernelINS_13Kernel_traitsI13__nv_bfloat16S2_fS2_fjLj4096ELj1ELj1ELj4ELj16ENS_18Kernel_traits_baseILj4096ES2_S2_fS2_fjLj128EEEEELb0ELb1ELb0ELb0EEEvNS_9BwdParamsE:
	.zero		824


//--------------------- .nv.constant0._ZN10layer_norm13ln_bwd_kernelINS_13Kernel_traitsI13__nv_bfloat16S2_fS2_fjLj4096ELj1ELj1ELj4ELj16ENS_18Kernel_traits_baseILj4096ES2_S2_fS2_fjLj128EEEEELb0ELb1ELb0ELb1EEEvNS_9BwdParamsE --------------------------
	.section	.nv.constant0._ZN10layer_norm13ln_bwd_kernelINS_13Kernel_traitsI13__nv_bfloat16S2_fS2_fjLj4096ELj1ELj1ELj4ELj16ENS_18Kernel_traits_baseILj4096ES2_S2_fS2_fjLj128EEEEELb0ELb1ELb0ELb1EEEvNS_9BwdParamsE,"a",@progbits
	.sectionflags	@""
	.align	4
.nv.constant0._ZN10layer_norm13ln_bwd_kernelINS_13Kernel_traitsI13__nv_bfloat16S2_fS2_fjLj4096ELj1ELj1ELj4ELj16ENS_18Kernel_traits_baseILj4096ES2_S2_fS2_fjLj128EEEEELb0ELb1ELb0ELb1EEEvNS_9BwdParamsE:
	.zero		824


//--------------------- .nv.constant0._ZN10layer_norm13ln_bwd_kernelINS_13Kernel_traitsI13__nv_bfloat16S2_fS2_fjLj4096ELj1ELj1ELj4ELj16ENS_18Kernel_traits_baseILj4096ES2_S2_fS2_fjLj128EEEEELb0ELb1ELb1ELb0EEEvNS_9BwdParamsE --------------------------
	.section	.nv.constant0._ZN10layer_norm13ln_bwd_kernelINS_13Kernel_traitsI13__nv_bfloat16S2_fS2_fjLj4096ELj1ELj1ELj4ELj16ENS_18Kernel_traits_baseILj4096ES2_S2_fS2_fjLj128EEEEELb0ELb1ELb1ELb0EEEvNS_9BwdParamsE,"a",@progbits
	.sectionflags	@""
	.align	4
.nv.constant0._ZN10layer_norm13ln_bwd_kernelINS_13Kernel_traitsI13__nv_bfloat16S2_fS2_fjLj4096ELj1ELj1ELj4ELj16ENS_18Kernel_traits_baseILj4096ES2_S2_fS2_fjLj128EEEEELb0ELb1ELb1ELb0EEEvNS_9BwdParamsE:
	.zero		824


//--------------------- .nv.constant0._ZN10layer_norm13ln_bwd_kernelINS_13Kernel_traitsI13__nv_bfloat16S2_fS2_fjLj4096ELj1ELj1ELj4ELj16ENS_18Kernel_traits_baseILj4096ES2_S2_fS2_fjLj128EEEEELb0ELb1ELb1ELb1EEEvNS_9BwdParamsE --------------------------
	.section	.nv.constant0._ZN10layer_norm13ln_bwd_kernelINS_13Kernel_traitsI13__nv_bfloat16S2_fS2_fjLj4096ELj1ELj1ELj4ELj16ENS_18Kernel_traits_baseILj4096ES2_S2_fS2_fjLj128EEEEELb0ELb1ELb1ELb1EEEvNS_9BwdParamsE,"a",@progbits
	.sectionflags	@""
	.align	4
.nv.constant0._ZN10layer_norm13ln_bwd_kernelINS_13Kernel_traitsI13__nv_bfloat16S2_fS2_fjLj4096ELj1ELj1ELj4ELj16ENS_18Kernel_traits_baseILj4096ES2_S2_fS2_fjLj128EEEEELb0ELb1ELb1ELb1EEEvNS_9BwdParamsE:
	.zero		824


//--------------------- .nv.constant0._ZN10layer_norm13ln_bwd_kernelINS_13Kernel_traitsI13__nv_bfloat16S2_fS2_fjLj4096ELj1ELj1ELj4ELj16ENS_18Kernel_traits_baseILj4096ES2_S2_fS2_fjLj128EEEEELb1ELb0ELb0ELb0EEEvNS_9BwdParamsE --------------------------
	.section	.nv.constant0._ZN10layer_norm13ln_bwd_kernelINS_13Kernel_traitsI13__nv_bfloat16S2_fS2_fjLj4096ELj1ELj1ELj4ELj16ENS_18Kernel_traits_baseILj4096ES2_S2_fS2_fjLj128EEEEELb1ELb0ELb0ELb0EEEvNS_9BwdParamsE,"a",@progbits
	.sectionflags	@""
	.align	4
.nv.constant0._ZN10layer_norm13ln_bwd_kernelINS_13Kernel_traitsI13__nv_bfloat16S2_fS2_fjLj4096ELj1ELj1ELj4ELj16ENS_18Kernel_traits_baseILj4096ES2_S2_fS2_fjLj128EEEEELb1ELb0ELb0ELb0EEEvNS_9BwdParamsE:
	.zero		824


//--------------------- .nv.constant0._ZN10layer_norm13ln_bwd_kernelINS_13Kernel_traitsI13__nv_bfloat16S2_fS2_fjLj4096ELj1ELj1ELj4ELj16ENS_18Kernel_traits_baseILj4096ES2_S2_fS2_fjLj128EEEEELb1ELb0ELb0ELb1EEEvNS_9BwdParamsE --------------------------
	.section	.nv.constant0._ZN10layer_norm13ln_bwd_kernelINS_13Kernel_traitsI13__nv_bfloat16S2_fS2_fjLj4096ELj1ELj1ELj4ELj16ENS_18Kernel_traits_baseILj4096ES2_S2_fS2_fjLj128EEEEELb1ELb0ELb0ELb1EEEvNS_9BwdParamsE,"a",@progbits
	.sectionflags	@""
	.align	4
.nv.constant0._ZN10layer_norm13ln_bwd_kernelINS_13Kernel_traitsI13__nv_bfloat16S2_fS2_fjLj4096ELj1ELj1ELj4ELj16ENS_18Kernel_traits_baseILj4096ES2_S2_fS2_fjLj128EEEEELb1ELb0ELb0ELb1EEEvNS_9BwdParamsE:
	.zero		824


//--------------------- .nv.constant0._ZN10layer_norm22ln_bwd_finalize_kernelINS_22Kernel_traits_finalizeILj4096E13__nv_bfloat16S2_fS2_fjLb0ELj1024ELj4ENS_18Kernel_traits_baseILj4096ES2_S2_fS2_fjLj1024EEEEELb0ELb0EEEvNS_9BwdParamsE --------------------------
	.section	.nv.constant0._ZN10layer_norm22ln_bwd_finalize_kernelINS_22Kernel_traits_finalizeILj4096E13__nv_bfloat16S2_fS2_fjLb0ELj1024ELj4ENS_18Kernel_traits_baseILj4096ES2_S2_fS2_fjLj1024EEEEELb0ELb0EEEvNS_9BwdParamsE,"a",@progbits
	.sectionflags	@""
	.align	4
.nv.constant0._ZN10layer_norm22ln_bwd_finalize_kernelINS_22Kernel_traits_finalizeILj4096E13__nv_bfloat16S2_fS2_fjLb0ELj1024ELj4ENS_18Kernel_traits_baseILj4096ES2_S2_fS2_fjLj1024EEEEELb0ELb0EEEvNS_9BwdParamsE:
	.zero		824


//--------------------- .nv.constant0._ZN10layer_norm13ln_bwd_kernelINS_13Kernel_traitsI13__nv_bfloat16S2_fS2_fjLj4096ELj1ELj1ELj4ELj16ENS_18Kernel_traits_baseILj4096ES2_S2_fS2_fjLj128EEEEELb1ELb0ELb1ELb0EEEvNS_9BwdParamsE --------------------------
	.section	.nv.constant0._ZN10layer_norm13ln_bwd_kernelINS_13Kernel_traitsI13__nv_bfloat16S2_fS2_fjLj4096ELj1ELj1ELj4ELj16ENS_18Kernel_traits_baseILj4096ES2_S2_fS2_fjLj128EEEEELb1ELb0ELb1ELb0EEEvNS_9BwdParamsE,"a",@progbits
	.sectionflags	@""
	.align	4
.nv.constant0._ZN10layer_norm13ln_bwd_kernelINS_13Kernel_traitsI13__nv_bfloat16S2_fS2_fjLj4096ELj1ELj1ELj4ELj16ENS_18Kernel_traits_baseILj4096ES2_S2_fS2_fjLj128EEEEELb1ELb0ELb1ELb0EEEvNS_9BwdParamsE:
	.zero		824


//--------------------- .nv.constant0._ZN10layer_norm22ln_bwd_finalize_kernelINS_22Kernel_traits_finalizeILj4096E13__nv_bfloat16S2_fS2_fjLb0ELj1024ELj4ENS_18Kernel_traits_baseILj4096ES2_S2_fS2_fjLj1024EEEEELb0ELb1EEEvNS_9BwdParamsE --------------------------
	.section	.nv.constant0._ZN10layer_norm22ln_bwd_finalize_kernelINS_22Kernel_traits_finalizeILj4096E13__nv_bfloat16S2_fS2_fjLb0ELj1024ELj4ENS_18Kernel_traits_baseILj4096ES2_S2_fS2_fjLj1024EEEEELb0ELb1EEEvNS_9BwdParamsE,"a",@progbits
	.sectionflags	@""
	.align	4
.nv.constant0._ZN10layer_norm22ln_bwd_finalize_kernelINS_22Kernel_traits_finalizeILj4096E13__nv_bfloat16S2_fS2_fjLb0ELj1024ELj4ENS_18Kernel_traits_baseILj4096ES2_S2_fS2_fjLj1024EEEEELb0ELb1EEEvNS_9BwdParamsE:
	.zero		824


//--------------------- .nv.constant0._ZN10layer_norm13ln_bwd_kernelINS_13Kernel_traitsI13__nv_bfloat16S2_fS2_fjLj4096ELj1ELj1ELj4ELj16ENS_18Kernel_traits_baseILj4096ES2_S2_fS2_fjLj128EEEEELb1ELb0ELb1ELb1EEEvNS_9BwdParamsE --------------------------
	.section	.nv.constant0._ZN10layer_norm13ln_bwd_kernelINS_13Kernel_traitsI13__nv_bfloat16S2_fS2_fjLj4096ELj1ELj1ELj4ELj16ENS_18Kernel_traits_baseILj4096ES2_S2_fS2_fjLj128EEEEELb1ELb0ELb1ELb1EEEvNS_9BwdParamsE,"a",@progbits
	.sectionflags	@""
	.align	4
.nv.constant0._ZN10layer_norm13ln_bwd_kernelINS_13Kernel_traitsI13__nv_bfloat16S2_fS2_fjLj4096ELj1ELj1ELj4ELj16ENS_18Kernel_traits_baseILj4096ES2_S2_fS2_fjLj128EEEEELb1ELb0ELb1ELb1EEEvNS_9BwdParamsE:
	.zero		824


//--------------------- .nv.constant0._ZN10layer_norm13ln_bwd_kernelINS_13Kernel_traitsI13__nv_bfloat16S2_fS2_fjLj4096ELj1ELj1ELj4ELj16ENS_18Kernel_traits_baseILj4096ES2_S2_fS2_fjLj128EEEEELb1ELb1ELb0ELb0EEEvNS_9BwdParamsE --------------------------
	.section	.nv.constant0._ZN10layer_norm13ln_bwd_kernelINS_13Kernel_traitsI13__nv_bfloat16S2_fS2_fjLj4096ELj1ELj1ELj4ELj16ENS_18Kernel_traits_baseILj4096ES2_S2_fS2_fjLj128EEEEELb1ELb1ELb0ELb0EEEvNS_9BwdParamsE,"a",@progbits
	.sectionflags	@""
	.align	4
.nv.constant0._ZN10layer_norm13ln_bwd_kernelINS_13Kernel_traitsI13__nv_bfloat16S2_fS2_fjLj4096ELj1ELj1ELj4ELj16ENS_18Kernel_traits_baseILj4096ES2_S2_fS2_fjLj128EEEEELb1ELb1ELb0ELb0EEEvNS_9BwdParamsE:
	.zero		824


//--------------------- .nv.constant0._ZN10layer_norm13ln_bwd_kernelINS_13Kernel_traitsI13__nv_bfloat16S2_fS2_fjLj4096ELj1ELj1ELj4ELj16ENS_18Kernel_traits_baseILj4096ES2_S2_fS2_fjLj128EEEEELb1ELb1ELb0ELb1EEEvNS_9BwdParamsE --------------------------
	.section	.nv.constant0._ZN10layer_norm13ln_bwd_kernelINS_13Kernel_traitsI13__nv_bfloat16S2_fS2_fjLj4096ELj1ELj1ELj4ELj16ENS_18Kernel_traits_baseILj4096ES2_S2_fS2_fjLj128EEEEELb1ELb1ELb0ELb1EEEvNS_9BwdParamsE,"a",@progbits
	.sectionflags	@""
	.align	4
.nv.constant0._ZN10layer_norm13ln_bwd_kernelINS_13Kernel_traitsI13__nv_bfloat16S2_fS2_fjLj4096ELj1ELj1ELj4ELj16ENS_18Kernel_traits_baseILj4096ES2_S2_fS2_fjLj128EEEEELb1ELb1ELb0ELb1EEEvNS_9BwdParamsE:
	.zero		824


//--------------------- .nv.constant0._ZN10layer_norm22ln_bwd_finalize_kernelINS_22Kernel_traits_finalizeILj4096E13__nv_bfloat16S2_fS2_fjLb1ELj1024ELj4ENS_18Kernel_traits_baseILj4096ES2_S2_fS2_fjLj1024EEEEELb1ELb0EEEvNS_9BwdParamsE --------------------------
	.section	.nv.constant0._ZN10layer_norm22ln_bwd_finalize_kernelINS_22Kernel_traits_finalizeILj4096E13__nv_bfloat16S2_fS2_fjLb1ELj1024ELj4ENS_18Kernel_traits_baseILj4096ES2_S2_fS2_fjLj1024EEEEELb1ELb0EEEvNS_9BwdParamsE,"a",@progbits
	.sectionflags	@""
	.align	4
.nv.constant0._ZN10layer_norm22ln_bwd_finalize_kernelINS_22Kernel_traits_finalizeILj4096E13__nv_bfloat16S2_fS2_fjLb1ELj1024ELj4ENS_18Kernel_traits_baseILj4096ES2_S2_fS2_fjLj1024EEEEELb1ELb0EEEvNS_9BwdParamsE:
	.zero		824


//--------------------- .nv.constant0._ZN10layer_norm13ln_bwd_kernelINS_13Kernel_traitsI13__nv_bfloat16S2_fS2_fjLj4096ELj1ELj1ELj4ELj16ENS_18Kernel_traits_baseILj4096ES2_S2_fS2_fjLj128EEEEELb1ELb1ELb1ELb0EEEvNS_9BwdParamsE --------------------------
	.section	.nv.constant0._ZN10layer_norm13ln_bwd_kernelINS_13Kernel_traitsI13__nv_bfloat16S2_fS2_fjLj4096ELj1ELj1ELj4ELj16ENS_18Kernel_traits_baseILj4096ES2_S2_fS2_fjLj128EEEEELb1ELb1ELb1ELb0EEEvNS_9BwdParamsE,"a",@progbits
	.sectionflags	@""
	.align	4
.nv.constant0._ZN10layer_norm13ln_bwd_kernelINS_13Kernel_traitsI13__nv_bfloat16S2_fS2_fjLj4096ELj1ELj1ELj4ELj16ENS_18Kernel_traits_baseILj4096ES2_S2_fS2_fjLj128EEEEELb1ELb1ELb1ELb0EEEvNS_9BwdParamsE:
	.zero		824


//--------------------- .nv.constant0._ZN10layer_norm22ln_bwd_finalize_kernelINS_22Kernel_traits_finalizeILj4096E13__nv_bfloat16S2_fS2_fjLb1ELj1024ELj4ENS_18Kernel_traits_baseILj4096ES2_S2_fS2_fjLj1024EEEEELb1ELb1EEEvNS_9BwdParamsE --------------------------
	.section	.nv.constant0._ZN10layer_norm22ln_bwd_finalize_kernelINS_22Kernel_traits_finalizeILj4096E13__nv_bfloat16S2_fS2_fjLb1ELj1024ELj4ENS_18Kernel_traits_baseILj4096ES2_S2_fS2_fjLj1024EEEEELb1ELb1EEEvNS_9BwdParamsE,"a",@progbits
	.sectionflags	@""
	.align	4
.nv.constant0._ZN10layer_norm22ln_bwd_finalize_kernelINS_22Kernel_traits_finalizeILj4096E13__nv_bfloat16S2_fS2_fjLb1ELj1024ELj4ENS_18Kernel_traits_baseILj4096ES2_S2_fS2_fjLj1024EEEEELb1ELb1EEEvNS_9BwdParamsE:
	.zero		824


//--------------------- .nv.constant0._ZN10layer_norm13ln_bwd_kernelINS_13Kernel_traitsI13__nv_bfloat16S2_fS2_fjLj4096ELj1ELj1ELj4ELj16ENS_18Kernel_traits_baseILj4096ES2_S2_fS2_fjLj128EEEEELb1ELb1ELb1ELb1EEEvNS_9BwdParamsE --------------------------
	.section	.nv.constant0._ZN10layer_norm13ln_bwd_kernelINS_13Kernel_traitsI13__nv_bfloat16S2_fS2_fjLj4096ELj1ELj1ELj4ELj16ENS_18Kernel_traits_baseILj4096ES2_S2_fS2_fjLj128EEEEELb1ELb1ELb1ELb1EEEvNS_9BwdParamsE,"a",@progbits
	.sectionflags	@""
	.align	4
.nv.constant0._ZN10layer_norm13ln_bwd_kernelINS_13Kernel_traitsI13__nv_bfloat16S2_fS2_fjLj4096ELj1ELj1ELj4ELj16ENS_18Kernel_traits_baseILj4096ES2_S2_fS2_fjLj128EEEEELb1ELb1ELb1ELb1EEEvNS_9BwdParamsE:
	.zero		824


//--------------------- .nv.constant0._ZN10layer_norm13ln_bwd_kernelINS_13Kernel_traitsIf13__nv_bfloat16fS2_fjLj4096ELj1ELj1ELj4ELj16ENS_18Kernel_traits_baseILj4096EfS2_fS2_fjLj128EEEEELb0ELb0ELb0ELb0EEEvNS_9BwdParamsE --------------------------
	.section	.nv.constant0._ZN10layer_norm13ln_bwd_kernelINS_13Kernel_traitsIf13__nv_bfloat16fS2_fjLj4096ELj1ELj1ELj4ELj16ENS_18Kernel_traits_baseILj4096EfS2_fS2_fjLj128EEEEELb0ELb0ELb0ELb0EEEvNS_9BwdParamsE,"a",@progbits
	.sectionflags	@""
	.align	4
.nv.constant0._ZN10layer_norm13ln_bwd_kernelINS_13Kernel_traitsIf13__nv_bfloat16fS2_fjLj4096ELj1ELj1ELj4ELj16ENS_18Kernel_traits_baseILj4096EfS2_fS2_fjLj128EEEEELb0ELb0ELb0ELb0EEEvNS_9BwdParamsE:
	.zero		824


//--------------------- .nv.constant0._ZN10layer_norm13ln_bwd_kernelINS_13Kernel_traitsIf13__nv_bfloat16fS2_fjLj4096ELj1ELj1ELj4ELj16ENS_18Kernel_traits_baseILj4096EfS2_fS2_fjLj128EEEEELb0ELb0ELb0ELb1EEEvNS_9BwdParamsE --------------------------
	.section	.nv.constant0._ZN10layer_norm13ln_bwd_kernelINS_13Kernel_traitsIf13__nv_bfloat16fS2_fjLj4096ELj1ELj1ELj4ELj16ENS_18Kernel_traits_baseILj4096EfS2_fS2_fjLj128EEEEELb0ELb0ELb0ELb1EEEvNS_9BwdParamsE,"a",@progbits
	.sectionflags	@""
	.align	4
.nv.constant0._ZN10layer_norm13ln_bwd_kernelINS_13Kernel_traitsIf13__nv_bfloat16fS2_fjLj4096ELj1ELj1ELj4ELj16ENS_18Kernel_traits_baseILj4096EfS2_fS2_fjLj128EEEEELb0ELb0ELb0ELb1EEEvNS_9BwdParamsE:
	.zero		824


//--------------------- .nv.constant0._ZN10layer_norm13ln_bwd_kernelINS_13Kernel_traitsIf13__nv_bfloat16fS2_fjLj4096ELj1ELj1ELj4ELj16ENS_18Kernel_traits_baseILj4096EfS2_fS2_fjLj128EEEEELb0ELb0ELb1ELb0EEEvNS_9BwdParamsE --------------------------
	.section	.nv.constant0._ZN10layer_norm13ln_bwd_kernelINS_13Kernel_traitsIf13__nv_bfloat16fS2_fjLj4096ELj1ELj1ELj4ELj16ENS_18Kernel_traits_baseILj4096EfS2_fS2_fjLj128EEEEELb0ELb0ELb1ELb0EEEvNS_9BwdParamsE,"a",@progbits
	.sectionflags	@""
	.align	4
.nv.constant0._ZN10layer_norm13ln_bwd_kernelINS_13Kernel_traitsIf13__nv_bfloat16fS2_fjLj4096ELj1ELj1ELj4ELj16ENS_18Kernel_traits_baseILj4096EfS2_fS2_fjLj128EEEEELb0ELb0ELb1ELb0EEEvNS_9BwdParamsE:
	.zero		824


//--------------------- .nv.constant0._ZN10layer_norm13ln_bwd_kernelINS_13Kernel_traitsIf13__nv_bfloat16fS2_fjLj4096ELj1ELj1ELj4ELj16ENS_18Kernel_traits_baseILj4096EfS2_fS2_fjLj128EEEEELb0ELb0ELb1ELb1EEEvNS_9BwdParamsE --------------------------
	.section	.nv.constant0._ZN10layer_norm13ln_bwd_kernelINS_13Kernel_traitsIf13__nv_bfloat16fS2_fjLj4096ELj1ELj1ELj4ELj16ENS_18Kernel_traits_baseILj4096EfS2_fS2_fjLj128EEEEELb0ELb0ELb1ELb1EEEvNS_9BwdParamsE,"a",@progbits
	.sectionflags	@""
	.align	4
.nv.constant0._ZN10layer_norm13ln_bwd_kernelINS_13Kernel_traitsIf13__nv_bfloat16fS2_fjLj4096ELj1ELj1ELj4ELj16ENS_18Kernel_traits_baseILj4096EfS2_fS2_fjLj128EEEEELb0ELb0ELb1ELb1EEEvNS_9BwdParamsE:
	.zero		824


//--------------------- .nv.constant0._ZN10layer_norm13ln_bwd_kernelINS_13Kernel_traitsIf13__nv_bfloat16fS2_fjLj4096ELj1ELj1ELj4ELj16ENS_18Kernel_traits_baseILj4096EfS2_fS2_fjLj128EEEEELb0ELb1ELb0ELb0EEEvNS_9BwdParamsE --------------------------
	.section	.nv.constant0._ZN10layer_norm13ln_bwd_kernelINS_13Kernel_traitsIf13__nv_bfloat16fS2_fjLj4096ELj1ELj1ELj4ELj16ENS_18Kernel_traits_baseILj4096EfS2_fS2_fjLj128EEEEELb0ELb1ELb0ELb0EEEvNS_9BwdParamsE,"a",@progbits
	.sectionflags	@""
	.align	4
.nv.constant0._ZN10layer_norm13ln_bwd_kernelINS_13Kernel_traitsIf13__nv_bfloat16fS2_fjLj4096ELj1ELj1ELj4ELj16ENS_18Kernel_traits_baseILj4096EfS2_fS2_fjLj128EEEEELb0ELb1ELb0ELb0EEEvNS_9BwdParamsE:
	.zero		824


//--------------------- .nv.constant0._ZN10layer_norm13ln_bwd_kernelINS_13Kernel_traitsIf13__nv_bfloat16fS2_fjLj4096ELj1ELj1ELj4ELj16ENS_18Kernel_traits_baseILj4096EfS2_fS2_fjLj128EEEEELb0ELb1ELb0ELb1EEEvNS_9BwdParamsE --------------------------
	.section	.nv.constant0._ZN10layer_norm13ln_bwd_kernelINS_13Kernel_traitsIf13__nv_bfloat16fS2_fjLj4096ELj1ELj1ELj4ELj16ENS_18Kernel_traits_baseILj4096EfS2_fS2_fjLj128EEEEELb0ELb1ELb0ELb1EEEvNS_9BwdParamsE,"a",@progbits
	.sectionflags	@""
	.align	4
.nv.constant0._ZN10layer_norm13ln_bwd_kernelINS_13Kernel_traitsIf13__nv_bfloat16fS2_fjLj4096ELj1ELj1ELj4ELj16ENS_18Kernel_traits_baseILj4096EfS2_fS2_fjLj128EEEEELb0ELb1ELb0ELb1EEEvNS_9BwdParamsE:
	.zero		824


//--------------------- .nv.constant0._ZN10layer_norm13ln_bwd_kernelINS_13Kernel_traitsIf13__nv_bfloat16fS2_fjLj4096ELj1ELj1ELj4ELj16ENS_18Kernel_traits_baseILj4096EfS2_fS2_fjLj128EEEEELb0ELb1ELb1ELb0EEEvNS_9BwdParamsE --------------------------
	.section	.nv.constant0._ZN10layer_norm13ln_bwd_kernelINS_13Kernel_traitsIf13__nv_bfloat16fS2_fjLj4096ELj1ELj1ELj4ELj16ENS_18Kernel_traits_baseILj4096EfS2_fS2_fjLj128EEEEELb0ELb1ELb1ELb0EEEvNS_9BwdParamsE,"a",@progbits
	.sectionflags	@""
	.align	4
.nv.constant0._ZN10layer_norm13ln_bwd_kernelINS_13Kernel_traitsIf13__nv_bfloat16fS2_fjLj4096ELj1ELj1ELj4ELj16ENS_18Kernel_traits_baseILj4096EfS2_fS2_fjLj128EEEEELb0ELb1ELb1ELb0EEEvNS_9BwdParamsE:
	.zero		824


//--------------------- .nv.constant0._ZN10layer_norm13ln_bwd_kernelINS_13Kernel_traitsIf13__nv_bfloat16fS2_fjLj4096ELj1ELj1ELj4ELj16ENS_18Kernel_traits_baseILj4096EfS2_fS2_fjLj128EEEEELb0ELb1ELb1ELb1EEEvNS_9BwdParamsE --------------------------
	.section	.nv.constant0._ZN10layer_norm13ln_bwd_kernelINS_13Kernel_traitsIf13__nv_bfloat16fS2_fjLj4096ELj1ELj1ELj4ELj16ENS_18Kernel_traits_baseILj4096EfS2_fS2_fjLj128EEEEELb0ELb1ELb1ELb1EEEvNS_9BwdParamsE,"a",@progbits
	.sectionflags	@""
	.align	4
.nv.constant0._ZN10layer_norm13ln_bwd_kernelINS_13Kernel_traitsIf13__nv_bfloat16fS2_fjLj4096ELj1ELj1ELj4ELj16ENS_18Kernel_traits_baseILj4096EfS2_fS2_fjLj128EEEEELb0ELb1ELb1ELb1EEEvNS_9BwdParamsE:
	.zero		824


//--------------------- .nv.constant0._ZN10layer_norm13ln_bwd_kernelINS_13Kernel_traitsIf13__nv_bfloat16fS2_fjLj4096ELj1ELj1ELj4ELj16ENS_18Kernel_traits_baseILj4096EfS2_fS2_fjLj128EEEEELb1ELb0ELb0ELb0EEEvNS_9BwdParamsE --------------------------
	.section	.nv.constant0._ZN10layer_norm13ln_bwd_kernelINS_13Kernel_traitsIf13__nv_bfloat16fS2_fjLj4096ELj1ELj1ELj4ELj16ENS_18Kernel_traits_baseILj4096EfS2_fS2_fjLj128EEEEELb1ELb0ELb0ELb0EEEvNS_9BwdParamsE,"a",@progbits
	.sectionflags	@""
	.align	4
.nv.constant0._ZN10layer_norm13ln_bwd_kernelINS_13Kernel_traitsIf13__nv_bfloat16fS2_fjLj4096ELj1ELj1ELj4ELj16ENS_18Kernel_traits_baseILj4096EfS2_fS2_fjLj128EEEEELb1ELb0ELb0ELb0EEEvNS_9BwdParamsE:
	.zero		824


//--------------------- .nv.constant0._ZN10layer_norm13ln_bwd_kernelINS_13Kernel_traitsIf13__nv_bfloat16fS2_fjLj4096ELj1ELj1ELj4ELj16ENS_18Kernel_traits_baseILj4096EfS2_fS2_fjLj128EEEEELb1ELb0ELb0ELb1EEEvNS_9BwdParamsE --------------------------
	.section	.nv.constant0._ZN10layer_norm13ln_bwd_kernelINS_13Kernel_traitsIf13__nv_bfloat16fS2_fjLj4096ELj1ELj1ELj4ELj16ENS_18Kernel_traits_baseILj4096EfS2_fS2_fjLj128EEEEELb1ELb0ELb0ELb1EEEvNS_9BwdParamsE,"a",@progbits
	.sectionflags	@""
	.align	4
.nv.constant0._ZN10layer_norm13ln_bwd_kernelINS_13Kernel_traitsIf13__nv_bfloat16fS2_fjLj4096ELj1ELj1ELj4ELj16ENS_18Kernel_traits_baseILj4096EfS2_fS2_fjLj128EEEEELb1ELb0ELb0ELb1EEEvNS_9BwdParamsE:
	.zero		824


//--------------------- .nv.constant0._ZN10layer_norm22ln_bwd_finalize_kernelINS_22Kernel_traits_finalizeILj4096Ef13__nv_bfloat16fS2_fjLb0ELj1024ELj4ENS_18Kernel_traits_baseILj4096EfS2_fS2_fjLj1024EEEEELb0ELb0EEEvNS_9BwdParamsE --------------------------
	.section	.nv.constant0._ZN10layer_norm22ln_bwd_finalize_kernelINS_22Kernel_traits_finalizeILj4096Ef13__nv_bfloat16fS2_fjLb0ELj1024ELj4ENS_18Kernel_traits_baseILj4096EfS2_fS2_fjLj1024EEEEELb0ELb0EEEvNS_9BwdParamsE,"a",@progbits
	.sectionflags	@""
	.align	4
.nv.constant0._ZN10layer_norm22ln_bwd_finalize_kernelINS_22Kernel_traits_finalizeILj4096Ef13__nv_bfloat16fS2_fjLb0ELj1024ELj4ENS_18Kernel_traits_baseILj4096EfS2_fS2_fjLj1024EEEEELb0ELb0EEEvNS_9BwdParamsE:
	.zero		824


//--------------------- .nv.constant0._ZN10layer_norm13ln_bwd_kernelINS_13Kernel_traitsIf13__nv_bfloat16fS2_fjLj4096ELj1ELj1ELj4ELj16ENS_18Kernel_traits_baseILj4096EfS2_fS2_fjLj128EEEEELb1ELb0ELb1ELb0EEEvNS_9BwdParamsE --------------------------
	.section	.nv.constant0._ZN10layer_norm13ln_bwd_kernelINS_13Kernel_traitsIf13__nv_bfloat16fS2_fjLj4096ELj1ELj1ELj4ELj16ENS_18Kernel_traits_baseILj4096EfS2_fS2_fjLj128EEEEELb1ELb0ELb1ELb0EEEvNS_9BwdParamsE,"a",@progbits
	.sectionflags	@""
	.align	4
.nv.constant0._ZN10layer_norm13ln_bwd_kernelINS_13Kernel_traitsIf13__nv_bfloat16fS2_fjLj4096ELj1ELj1ELj4ELj16ENS_18Kernel_traits_baseILj4096EfS2_fS2_fjLj128EEEEELb1ELb0ELb1ELb0EEEvNS_9BwdParamsE:
	.zero		824


//--------------------- .nv.constant0._ZN10layer_norm22ln_bwd_finalize_kernelINS_22Kernel_traits_finalizeILj4096Ef13__nv_bfloat16fS2_fjLb0ELj1024ELj4ENS_18Kernel_traits_baseILj4096EfS2_fS2_fjLj1024EEEEELb0ELb1EEEvNS_9BwdParamsE --------------------------
	.section	.nv.constant0._ZN10layer_norm22ln_bwd_finalize_kernelINS_22Kernel_traits_finalizeILj4096Ef13__nv_bfloat16fS2_fjLb0ELj1024ELj4ENS_18Kernel_traits_baseILj4096EfS2_fS2_fjLj1024EEEEELb0ELb1EEEvNS_9BwdParamsE,"a",@progbits
	.sectionflags	@""
	.align	4
.nv.constant0._ZN10layer_norm22ln_bwd_finalize_kernelINS_22Kernel_traits_finalizeILj4096Ef13__nv_bfloat16fS2_fjLb0ELj1024ELj4ENS_18Kernel_traits_baseILj4096EfS2_fS2_fjLj1024EEEEELb0ELb1EEEvNS_9BwdParamsE:
	.zero		824


//--------------------- .nv.constant0._ZN10layer_norm13ln_bwd_kernelINS_13Kernel_traitsIf13__nv_bfloat16fS2_fjLj4096ELj1ELj1ELj4ELj16ENS_18Kernel_traits_baseILj4096EfS2_fS2_fjLj128EEEEELb1ELb0ELb1ELb1EEEvNS_9BwdParamsE --------------------------
	.section	.nv.constant0._ZN10layer_norm13ln_bwd_kernelINS_13Kernel_traitsIf13__nv_bfloat16fS2_fjLj4096ELj1ELj1ELj4ELj16ENS_18Kernel_traits_baseILj4096EfS2_fS2_fjLj128EEEEELb1ELb0ELb1ELb1EEEvNS_9BwdParamsE,"a",@progbits
	.sectionflags	@""
	.align	4
.nv.constant0._ZN10layer_norm13ln_bwd_kernelINS_13Kernel_traitsIf13__nv_bfloat16fS2_fjLj4096ELj1ELj1ELj4ELj16ENS_18Kernel_traits_baseILj4096EfS2_fS2_fjLj128EEEEELb1ELb0ELb1ELb1EEEvNS_9BwdParamsE:
	.zero		824


//--------------------- .nv.constant0._ZN10layer_norm13ln_bwd_kernelINS_13Kernel_traitsIf13__nv_bfloat16fS2_fjLj4096ELj1ELj1ELj4ELj16ENS_18Kernel_traits_baseILj4096EfS2_fS2_fjLj128EEEEELb1ELb1ELb0ELb0EEEvNS_9BwdParamsE --------------------------
	.section	.nv.constant0._ZN10layer_norm13ln_bwd_kernelINS_13Kernel_traitsIf13__nv_bfloat16fS2_fjLj4096ELj1ELj1ELj4ELj16ENS_18Kernel_traits_baseILj4096EfS2_fS2_fjLj128EEEEELb1ELb1ELb0ELb0EEEvNS_9BwdParamsE,"a",@progbits
	.sectionflags	@""
	.align	4
.nv.constant0._ZN10layer_norm13ln_bwd_kernelINS_13Kernel_traitsIf13__nv_bfloat16fS2_fjLj4096ELj1ELj1ELj4ELj16ENS_18Kernel_traits_baseILj4096EfS2_fS2_fjLj128EEEEELb1ELb1ELb0ELb0EEEvNS_9BwdParamsE:
	.zero		824


//--------------------- .nv.constant0._ZN10layer_norm13ln_bwd_kernelINS_13Kernel_traitsIf13__nv_bfloat16fS2_fjLj4096ELj1ELj1ELj4ELj16ENS_18Kernel_traits_baseILj4096EfS2_fS2_fjLj128EEEEELb1ELb1ELb0ELb1EEEvNS_9BwdParamsE --------------------------
	.section	.nv.constant0._ZN10layer_norm13ln_bwd_kernelINS_13Kernel_traitsIf13__nv_bfloat16fS2_fjLj4096ELj1ELj1ELj4ELj16ENS_18Kernel_traits_baseILj4096EfS2_fS2_fjLj128EEEEELb1ELb1ELb0ELb1EEEvNS_9BwdParamsE,"a",@progbits
	.sectionflags	@""
	.align	4
.nv.constant0._ZN10layer_norm13ln_bwd_kernelINS_13Kernel_traitsIf13__nv_bfloat16fS2_fjLj4096ELj1ELj1ELj4ELj16ENS_18Kernel_traits_baseILj4096EfS2_fS2_fjLj128EEEEELb1ELb1ELb0ELb1EEEvNS_9BwdParamsE:
	.zero		824


//--------------------- .nv.constant0._ZN10layer_norm22ln_bwd_finalize_kernelINS_22Kernel_traits_finalizeILj4096Ef13__nv_bfloat16fS2_fjLb1ELj1024ELj4ENS_18Kernel_traits_baseILj4096EfS2_fS2_fjLj1024EEEEELb1ELb0EEEvNS_9BwdParamsE --------------------------
	.section	.nv.constant0._ZN10layer_norm22ln_bwd_finalize_kernelINS_22Kernel_traits_finalizeILj4096Ef13__nv_bfloat16fS2_fjLb1ELj1024ELj4ENS_18Kernel_traits_baseILj4096EfS2_fS2_fjLj1024EEEEELb1ELb0EEEvNS_9BwdParamsE,"a",@progbits
	.sectionflags	@""
	.align	4
.nv.constant0._ZN10layer_norm22ln_bwd_finalize_kernelINS_22Kernel_traits_finalizeILj4096Ef13__nv_bfloat16fS2_fjLb1ELj1024ELj4ENS_18Kernel_traits_baseILj4096EfS2_fS2_fjLj1024EEEEELb1ELb0EEEvNS_9BwdParamsE:
	.zero		824


//--------------------- .nv.constant0._ZN10layer_norm13ln_bwd_kernelINS_13Kernel_traitsIf13__nv_bfloat16fS2_fjLj4096ELj1ELj1ELj4ELj16ENS_18Kernel_traits_baseILj4096EfS2_fS2_fjLj128EEEEELb1ELb1ELb1ELb0EEEvNS_9BwdParamsE --------------------------
	.section	.nv.constant0._ZN10layer_norm13ln_bwd_kernelINS_13Kernel_traitsIf13__nv_bfloat16fS2_fjLj4096ELj1ELj1ELj4ELj16ENS_18Kernel_traits_baseILj4096EfS2_fS2_fjLj128EEEEELb1ELb1ELb1ELb0EEEvNS_9BwdParamsE,"a",@progbits
	.sectionflags	@""
	.align	4
.nv.constant0._ZN10layer_norm13ln_bwd_kernelINS_13Kernel_traitsIf13__nv_bfloat16fS2_fjLj4096ELj1ELj1ELj4ELj16ENS_18Kernel_traits_baseILj4096EfS2_fS2_fjLj128EEEEELb1ELb1ELb1ELb0EEEvNS_9BwdParamsE:
	.zero		824


//--------------------- .nv.constant0._ZN10layer_norm22ln_bwd_finalize_kernelINS_22Kernel_traits_finalizeILj4096Ef13__nv_bfloat16fS2_fjLb1ELj1024ELj4ENS_18Kernel_traits_baseILj4096EfS2_fS2_fjLj1024EEEEELb1ELb1EEEvNS_9BwdParamsE --------------------------
	.section	.nv.constant0._ZN10layer_norm22ln_bwd_finalize_kernelINS_22Kernel_traits_finalizeILj4096Ef13__nv_bfloat16fS2_fjLb1ELj1024ELj4ENS_18Kernel_traits_baseILj4096EfS2_fS2_fjLj1024EEEEELb1ELb1EEEvNS_9BwdParamsE,"a",@progbits
	.sectionflags	@""
	.align	4
.nv.constant0._ZN10layer_norm22ln_bwd_finalize_kernelINS_22Kernel_traits_finalizeILj4096Ef13__nv_bfloat16fS2_fjLb1ELj1024ELj4ENS_18Kernel_traits_baseILj4096EfS2_fS2_fjLj1024EEEEELb1ELb1EEEvNS_9BwdParamsE:
	.zero		824


//--------------------- .nv.constant0._ZN10layer_norm13ln_bwd_kernelINS_13Kernel_traitsIf13__nv_bfloat16fS2_fjLj4096ELj1ELj1ELj4ELj16ENS_18Kernel_traits_baseILj4096EfS2_fS2_fjLj128EEEEELb1ELb1ELb1ELb1EEEvNS_9BwdParamsE --------------------------
	.section	.nv.constant0._ZN10layer_norm13ln_bwd_kernelINS_13Kernel_traitsIf13__nv_bfloat16fS2_fjLj4096ELj1ELj1ELj4ELj16ENS_18Kernel_traits_baseILj4096EfS2_fS2_fjLj128EEEEELb1ELb1ELb1ELb1EEEvNS_9BwdParamsE,"a",@progbits
	.sectionflags	@""
	.align	4
.nv.constant0._ZN10layer_norm13ln_bwd_kernelINS_13Kernel_traitsIf13__nv_bfloat16fS2_fjLj4096ELj1ELj1ELj4ELj16ENS_18Kernel_traits_baseILj4096EfS2_fS2_fjLj128EEEEELb1ELb1ELb1ELb1EEEvNS_9BwdParamsE:
	.zero		824


//--------------------- .nv.constant0._ZN10layer_norm13ln_bwd_kernelINS_13Kernel_traitsIf6__halfS2_S2_fjLj4096ELj1ELj1ELj4ELj16ENS_18Kernel_traits_baseILj4096EfS2_S2_S2_fjLj128EEEEELb0ELb0ELb0ELb0EEEvNS_9BwdParamsE --------------------------
	.section	.nv.constant0._ZN10layer_norm13ln_bwd_kernelINS_13Kernel_traitsIf6__halfS2_S2_fjLj4096ELj1ELj1ELj4ELj16ENS_18Kernel_traits_baseILj4096EfS2_S2_S2_fjLj128EEEEELb0ELb0ELb0ELb0EEEvNS_9BwdParamsE,"a",@progbits
	.sectionflags	@""
	.align	4
.nv.constant0._ZN10layer_norm13ln_bwd_kernelINS_13Kernel_traitsIf6__halfS2_S2_fjLj4096ELj1ELj1ELj4ELj16ENS_18Kernel_traits_baseILj4096EfS2_S2_S2_fjLj128EEEEELb0ELb0ELb0ELb0EEEvNS_9BwdParamsE:
	.zero		824


//--------------------- .nv.constant0._ZN10layer_norm13ln_bwd_kernelINS_13Kernel_traitsIf6__halfS2_S2_fjLj4096ELj1ELj1ELj4ELj16ENS_18Kernel_traits_baseILj4096EfS2_S2_S2_fjLj128EEEEELb0ELb0ELb0ELb1EEEvNS_9BwdParamsE --------------------------
	.section	.nv.constant0._ZN10layer_norm13ln_bwd_kernelINS_13Kernel_traitsIf6__halfS2_S2_fjLj4096ELj1ELj1ELj4ELj16ENS_18Kernel_traits_baseILj4096EfS2_S2_S2_fjLj128EEEEELb0ELb0ELb0ELb1EEEvNS_9BwdParamsE,"a",@progbits
	.sectionflags	@""
	.align	4
.nv.constant0._ZN10layer_norm13ln_bwd_kernelINS_13Kernel_traitsIf6__halfS2_S2_fjLj4096ELj1ELj1ELj4ELj16ENS_18Kernel_traits_baseILj4096EfS2_S2_S2_fjLj128EEEEELb0ELb0ELb0ELb1EEEvNS_9BwdParamsE:
	.zero		824


//--------------------- .nv.constant0._ZN10layer_norm13ln_bwd_kernelINS_13Kernel_traitsIf6__halfS2_S2_fjLj4096ELj1ELj1ELj4ELj16ENS_18Kernel_traits_baseILj4096EfS2_S2_S2_fjLj128EEEEELb0ELb0ELb1ELb0EEEvNS_9BwdParamsE --------------------------
	.section	.nv.constant0._ZN10layer_norm13ln_bwd_kernelINS_13Kernel_traitsIf6__halfS2_S2_fjLj4096ELj1ELj1ELj4ELj16ENS_18Kernel_traits_baseILj4096EfS2_S2_S2_fjLj128EEEEELb0ELb0ELb1ELb0EEEvNS_9BwdParamsE,"a",@progbits
	.sectionflags	@""
	.align	4
.nv.constant0._ZN10layer_norm13ln_bwd_kernelINS_13Kernel_traitsIf6__halfS2_S2_fjLj4096ELj1ELj1ELj4ELj16ENS_18Kernel_traits_baseILj4096EfS2_S2_S2_fjLj128EEEEELb0ELb0ELb1ELb0EEEvNS_9BwdParamsE:
	.zero		824


//--------------------- .nv.constant0._ZN10layer_norm13ln_bwd_kernelINS_13Kernel_traitsIf6__halfS2_S2_fjLj4096ELj1ELj1ELj4ELj16ENS_18Kernel_traits_baseILj4096EfS2_S2_S2_fjLj128EEEEELb0ELb0ELb1ELb1EEEvNS_9BwdParamsE --------------------------
	.section	.nv.constant0._ZN10layer_norm13ln_bwd_kernelINS_13Kernel_traitsIf6__halfS2_S2_fjLj4096ELj1ELj1ELj4ELj16ENS_18Kernel_traits_baseILj4096EfS2_S2_S2_fjLj128EEEEELb0ELb0ELb1ELb1EEEvNS_9BwdParamsE,"a",@progbits
	.sectionflags	@""
	.align	4
.nv.constant0._ZN10layer_norm13ln_bwd_kernelINS_13Kernel_traitsIf6__halfS2_S2_fjLj4096ELj1ELj1ELj4ELj16ENS_18Kernel_traits_baseILj4096EfS2_S2_S2_fjLj128EEEEELb0ELb0ELb1ELb1EEEvNS_9BwdParamsE:
	.zero		824


//--------------------- .nv.constant0._ZN10layer_norm13ln_bwd_kernelINS_13Kernel_traitsIf6__halfS2_S2_fjLj4096ELj1ELj1ELj4ELj16ENS_18Kernel_traits_baseILj4096EfS2_S2_S2_fjLj128EEEEELb0ELb1ELb0ELb0EEEvNS_9BwdParamsE --------------------------
	.section	.nv.constant0._ZN10layer_norm13ln_bwd_kernelINS_13Kernel_traitsIf6__halfS2_S2_fjLj4096ELj1ELj1ELj4ELj16ENS_18Kernel_traits_baseILj4096EfS2_S2_S2_fjLj128EEEEELb0ELb1ELb0ELb0EEEvNS_9BwdParamsE,"a",@progbits
	.sectionflags	@""
	.align	4
.nv.constant0._ZN10layer_norm13ln_bwd_kernelINS_13Kernel_traitsIf6__halfS2_S2_fjLj4096ELj1ELj1ELj4ELj16ENS_18Kernel_traits_baseILj4096EfS2_S2_S2_fjLj128EEEEELb0ELb1ELb0ELb0EEEvNS_9BwdParamsE:
	.zero		824


//--------------------- .nv.constant0._ZN10layer_norm13ln_bwd_kernelINS_13Kernel_traitsIf6__halfS2_S2_fjLj4096ELj1ELj1ELj4ELj16ENS_18Kernel_traits_baseILj4096EfS2_S2_S2_fjLj128EEEEELb0ELb1ELb0ELb1EEEvNS_9BwdParamsE --------------------------
	.section	.nv.constant0._ZN10layer_norm13ln_bwd_kernelINS_13Kernel_traitsIf6__halfS2_S2_fjLj4096ELj1ELj1ELj4ELj16ENS_18Kernel_traits_baseILj4096EfS2_S2_S2_fjLj128EEEEELb0ELb1ELb0ELb1EEEvNS_9BwdParamsE,"a",@progbits
	.sectionflags	@""
	.align	4
.nv.constant0._ZN10layer_norm13ln_bwd_kernelINS_13Kernel_traitsIf6__halfS2_S2_fjLj4096ELj1ELj1ELj4ELj16ENS_18Kernel_traits_baseILj4096EfS2_S2_S2_fjLj128EEEEELb0ELb1ELb0ELb1EEEvNS_9BwdParamsE:
	.zero		824


//--------------------- .nv.constant0._ZN10layer_norm13ln_bwd_kernelINS_13Kernel_traitsIf6__halfS2_S2_fjLj4096ELj1ELj1ELj4ELj16ENS_18Kernel_traits_baseILj4096EfS2_S2_S2_fjLj128EEEEELb0ELb1ELb1ELb0EEEvNS_9BwdParamsE --------------------------
	.section	.nv.constant0._ZN10layer_norm13ln_bwd_kernelINS_13Kernel_traitsIf6__halfS2_S2_fjLj4096ELj1ELj1ELj4ELj16ENS_18Kernel_traits_baseILj4096EfS2_S2_S2_fjLj128EEEEELb0ELb1ELb1ELb0EEEvNS_9BwdParamsE,"a",@progbits
	.sectionflags	@""
	.align	4
.nv.constant0._ZN10layer_norm13ln_bwd_kernelINS_13Kernel_traitsIf6__halfS2_S2_fjLj4096ELj1ELj1ELj4ELj16ENS_18Kernel_traits_baseILj4096EfS2_S2_S2_fjLj128EEEEELb0ELb1ELb1ELb0EEEvNS_9BwdParamsE:
	.zero		824


//--------------------- .nv.constant0._ZN10layer_norm13ln_bwd_kernelINS_13Kernel_traitsIf6__halfS2_S2_fjLj4096ELj1ELj1ELj4ELj16ENS_18Kernel_traits_baseILj4096EfS2_S2_S2_fjLj128EEEEELb0ELb1ELb1ELb1EEEvNS_9BwdParamsE --------------------------
	.section	.nv.constant0._ZN10layer_norm13ln_bwd_kernelINS_13Kernel_traitsIf6__halfS2_S2_fjLj4096ELj1ELj1ELj4ELj16ENS_18Kernel_traits_baseILj4096EfS2_S2_S2_fjLj128EEEEELb0ELb1ELb1ELb1EEEvNS_9BwdParamsE,"a",@progbits
	.sectionflags	@""
	.align	4
.nv.constant0._ZN10layer_norm13ln_bwd_kernelINS_13Kernel_traitsIf6__halfS2_S2_fjLj4096ELj1ELj1ELj4ELj16ENS_18Kernel_traits_baseILj4096EfS2_S2_S2_fjLj128EEEEELb0ELb1ELb1ELb1EEEvNS_9BwdParamsE:
	.zero		824


//--------------------- .nv.constant0._ZN10layer_norm13ln_bwd_kernelINS_13Kernel_traitsIf6__halfS2_S2_fjLj4096ELj1ELj1ELj4ELj16ENS_18Kernel_traits_baseILj4096EfS2_S2_S2_fjLj128EEEEELb1ELb0ELb0ELb0EEEvNS_9BwdParamsE --------------------------
	.section	.nv.constant0._ZN10layer_norm13ln_bwd_kernelINS_13Kernel_traitsIf6__halfS2_S2_fjLj4096ELj1ELj1ELj4ELj16ENS_18Kernel_traits_baseILj4096EfS2_S2_S2_fjLj128EEEEELb1ELb0ELb0ELb0EEEvNS_9BwdParamsE,"a",@progbits
	.sectionflags	@""
	.align	4
.nv.constant0._ZN10layer_norm13ln_bwd_kernelINS_13Kernel_traitsIf6__halfS2_S2_fjLj4096ELj1ELj1ELj4ELj16ENS_18Kernel_traits_baseILj4096EfS2_S2_S2_fjLj128EEEEELb1ELb0ELb0ELb0EEEvNS_9BwdParamsE:
	.zero		824


//--------------------- .nv.constant0._ZN10layer_norm13ln_bwd_kernelINS_13Kernel_traitsIf6__halfS2_S2_fjLj4096ELj1ELj1ELj4ELj16ENS_18Kernel_traits_baseILj4096EfS2_S2_S2_fjLj128EEEEELb1ELb0ELb0ELb1EEEvNS_9BwdParamsE --------------------------
	.section	.nv.constant0._ZN10layer_norm13ln_bwd_kernelINS_13Kernel_traitsIf6__halfS2_S2_fjLj4096ELj1ELj1ELj4ELj16ENS_18Kernel_traits_baseILj4096EfS2_S2_S2_fjLj128EEEEELb1ELb0ELb0ELb1EEEvNS_9BwdParamsE,"a",@progbits
	.sectionflags	@""
	.align	4
.nv.constant0._ZN10layer_norm13ln_bwd_kernelINS_13Kernel_traitsIf6__halfS2_S2_fjLj4096ELj1ELj1ELj4ELj16ENS_18Kernel_traits_baseILj4096EfS2_S2_S2_fjLj128EEEEELb1ELb0ELb0ELb1EEEvNS_9BwdParamsE:
	.zero		824


//--------------------- .nv.constant0._ZN10layer_norm22ln_bwd_finalize_kernelINS_22Kernel_traits_finalizeILj4096Ef6__halfS2_S2_fjLb0ELj1024ELj4ENS_18Kernel_traits_baseILj4096EfS2_S2_S2_fjLj1024EEEEELb0ELb0EEEvNS_9BwdParamsE --------------------------
	.section	.nv.constant0._ZN10layer_norm22ln_bwd_finalize_kernelINS_22Kernel_traits_finalizeILj4096Ef6__halfS2_S2_fjLb0ELj1024ELj4ENS_18Kernel_traits_baseILj4096EfS2_S2_S2_fjLj1024EEEEELb0ELb0EEEvNS_9BwdParamsE,"a",@progbits
	.sectionflags	@""
	.align	4
.nv.constant0._ZN10layer_norm22ln_bwd_finalize_kernelINS_22Kernel_traits_finalizeILj4096Ef6__halfS2_S2_fjLb0ELj1024ELj4ENS_18Kernel_traits_baseILj4096EfS2_S2_S2_fjLj1024EEEEELb0ELb0EEEvNS_9BwdParamsE:
	.zero		824


//--------------------- .nv.constant0._ZN10layer_norm13ln_bwd_kernelINS_13Kernel_traitsIf6__halfS2_S2_fjLj4096ELj1ELj1ELj4ELj16ENS_18Kernel_traits_baseILj4096EfS2_S2_S2_fjLj128EEEEELb1ELb0ELb1ELb0EEEvNS_9BwdParamsE --------------------------
	.section	.nv.constant0._ZN10layer_norm13ln_bwd_kernelINS_13Kernel_traitsIf6__halfS2_S2_fjLj4096ELj1ELj1ELj4ELj16ENS_18Kernel_traits_baseILj4096EfS2_S2_S2_fjLj128EEEEELb1ELb0ELb1ELb0EEEvNS_9BwdParamsE,"a",@progbits
	.sectionflags	@""
	.align	4
.nv.constant0._ZN10layer_norm13ln_bwd_kernelINS_13Kernel_traitsIf6__halfS2_S2_fjLj4096ELj1ELj1ELj4ELj16ENS_18Kernel_traits_baseILj4096EfS2_S2_S2_fjLj128EEEEELb1ELb0ELb1ELb0EEEvNS_9BwdParamsE:
	.zero		824


//--------------------- .nv.constant0._ZN10layer_norm22ln_bwd_finalize_kernelINS_22Kernel_traits_finalizeILj4096Ef6__halfS2_S2_fjLb0ELj1024ELj4ENS_18Kernel_traits_baseILj4096EfS2_S2_S2_fjLj1024EEEEELb0ELb1EEEvNS_9BwdParamsE --------------------------
	.section	.nv.constant0._ZN10layer_norm22ln_bwd_finalize_kernelINS_22Kernel_traits_finalizeILj4096Ef6__halfS2_S2_fjLb0ELj1024ELj4ENS_18Kernel_traits_baseILj4096EfS2_S2_S2_fjLj1024EEEEELb0ELb1EEEvNS_9BwdParamsE,"a",@progbits
	.sectionflags	@""
	.align	4
.nv.constant0._ZN10layer_norm22ln_bwd_finalize_kernelINS_22Kernel_traits_finalizeILj4096Ef6__halfS2_S2_fjLb0ELj1024ELj4ENS_18Kernel_traits_baseILj4096EfS2_S2_S2_fjLj1024EEEEELb0ELb1EEEvNS_9BwdParamsE:
	.zero		824


//--------------------- .nv.constant0._ZN10layer_norm13ln_bwd_kernelINS_13Kernel_traitsIf6__halfS2_S2_fjLj4096ELj1ELj1ELj4ELj16ENS_18Kernel_traits_baseILj4096EfS2_S2_S2_fjLj128EEEEELb1ELb0ELb1ELb1EEEvNS_9BwdParamsE --------------------------
	.section	.nv.constant0._ZN10layer_norm13ln_bwd_kernelINS_13Kernel_traitsIf6__halfS2_S2_fjLj4096ELj1ELj1ELj4ELj16ENS_18Kernel_traits_baseILj4096EfS2_S2_S2_fjLj128EEEEELb1ELb0ELb1ELb1EEEvNS_9BwdParamsE,"a",@progbits
	.sectionflags	@""
	.align	4
.nv.constant0._ZN10layer_norm13ln_bwd_kernelINS_13Kernel_traitsIf6__halfS2_S2_fjLj4096ELj1ELj1ELj4ELj16ENS_18Kernel_traits_baseILj4096EfS2_S2_S2_fjLj128EEEEELb1ELb0ELb1ELb1EEEvNS_9BwdParamsE:
	.zero		824


//--------------------- .nv.constant0._ZN10layer_norm13ln_bwd_kernelINS_13Kernel_traitsIf6__halfS2_S2_fjLj4096ELj1ELj1ELj4ELj16ENS_18Kernel_traits_baseILj4096EfS2_S2_S2_fjLj128EEEEELb1ELb1ELb0ELb0EEEvNS_9BwdParamsE --------------------------
	.section	.nv.constant0._ZN10layer_norm13ln_bwd_kernelINS_13Kernel_traitsIf6__halfS2_S2_fjLj4096ELj1ELj1ELj4ELj16ENS_18Kernel_traits_baseILj4096EfS2_S2_S2_fjLj128EEEEELb1ELb1ELb0ELb0EEEvNS_9BwdParamsE,"a",@progbits
	.sectionflags	@""
	.align	4
.nv.constant0._ZN10layer_norm13ln_bwd_kernelINS_13Kernel_traitsIf6__halfS2_S2_fjLj4096ELj1ELj1ELj4ELj16ENS_18Kernel_traits_baseILj4096EfS2_S2_S2_fjLj128EEEEELb1ELb1ELb0ELb0EEEvNS_9BwdParamsE:
	.zero		824


//--------------------- .nv.constant0._ZN10layer_norm13ln_bwd_kernelINS_13Kernel_traitsIf6__halfS2_S2_fjLj4096ELj1ELj1ELj4ELj16ENS_18Kernel_traits_baseILj4096EfS2_S2_S2_fjLj128EEEEELb1ELb1ELb0ELb1EEEvNS_9BwdParamsE --------------------------
	.section	.nv.constant0._ZN10layer_norm13ln_bwd_kernelINS_13Kernel_traitsIf6__halfS2_S2_fjLj4096ELj1ELj1ELj4ELj16ENS_18Kernel_traits_baseILj4096EfS2_S2_S2_fjLj128EEEEELb1ELb1ELb0ELb1EEEvNS_9BwdParamsE,"a",@progbits
	.sectionflags	@""
	.align	4
.nv.constant0._ZN10layer_norm13ln_bwd_kernelINS_13Kernel_traitsIf6__halfS2_S2_fjLj4096ELj1ELj1ELj4ELj16ENS_18Kernel_traits_baseILj4096EfS2_S2_S2_fjLj128EEEEELb1ELb1ELb0ELb1EEEvNS_9BwdParamsE:
	.zero		824


//--------------------- .nv.constant0._ZN10layer_norm22ln_bwd_finalize_kernelINS_22Kernel_traits_finalizeILj4096Ef6__halfS2_S2_fjLb1ELj1024ELj4ENS_18Kernel_traits_baseILj4096EfS2_S2_S2_fjLj1024EEEEELb1ELb0EEEvNS_9BwdParamsE --------------------------
	.section	.nv.constant0._ZN10layer_norm22ln_bwd_finalize_kernelINS_22Kernel_traits_finalizeILj4096Ef6__halfS2_S2_fjLb1ELj1024ELj4ENS_18Kernel_traits_baseILj4096EfS2_S2_S2_fjLj1024EEEEELb1ELb0EEEvNS_9BwdParamsE,"a",@progbits
	.sectionflags	@""
	.align	4
.nv.constant0._ZN10layer_norm22ln_bwd_finalize_kernelINS_22Kernel_traits_finalizeILj4096Ef6__halfS2_S2_fjLb1ELj1024ELj4ENS_18Kernel_traits_baseILj4096EfS2_S2_S2_fjLj1024EEEEELb1ELb0EEEvNS_9BwdParamsE:
	.zero		824


//--------------------- .nv.constant0._ZN10layer_norm13ln_bwd_kernelINS_13Kernel_traitsIf6__halfS2_S2_fjLj4096ELj1ELj1ELj4ELj16ENS_18Kernel_traits_baseILj4096EfS2_S2_S2_fjLj128EEEEELb1ELb1ELb1ELb0EEEvNS_9BwdParamsE --------------------------
	.section	.nv.constant0._ZN10layer_norm13ln_bwd_kernelINS_13Kernel_traitsIf6__halfS2_S2_fjLj4096ELj1ELj1ELj4ELj16ENS_18Kernel_traits_baseILj4096EfS2_S2_S2_fjLj128EEEEELb1ELb1ELb1ELb0EEEvNS_9BwdParamsE,"a",@progbits
	.sectionflags	@""
	.align	4
.nv.constant0._ZN10layer_norm13ln_bwd_kernelINS_13Kernel_traitsIf6__halfS2_S2_fjLj4096ELj1ELj1ELj4ELj16ENS_18Kernel_traits_baseILj4096EfS2_S2_S2_fjLj128EEEEELb1ELb1ELb1ELb0EEEvNS_9BwdParamsE:
	.zero		824


//--------------------- .nv.constant0._ZN10layer_norm22ln_bwd_finalize_kernelINS_22Kernel_traits_finalizeILj4096Ef6__halfS2_S2_fjLb1ELj1024ELj4ENS_18Kernel_traits_baseILj4096EfS2_S2_S2_fjLj1024EEEEELb1ELb1EEEvNS_9BwdParamsE --------------------------
	.section	.nv.constant0._ZN10layer_norm22ln_bwd_finalize_kernelINS_22Kernel_traits_finalizeILj4096Ef6__halfS2_S2_fjLb1ELj1024ELj4ENS_18Kernel_traits_baseILj4096EfS2_S2_S2_fjLj1024EEEEELb1ELb1EEEvNS_9BwdParamsE,"a",@progbits
	.sectionflags	@""
	.align	4
.nv.constant0._ZN10layer_norm22ln_bwd_finalize_kernelINS_22Kernel_traits_finalizeILj4096Ef6__halfS2_S2_fjLb1ELj1024ELj4ENS_18Kernel_traits_baseILj4096EfS2_S2_S2_fjLj1024EEEEELb1ELb1EEEvNS_9BwdParamsE:
	.zero		824


//--------------------- .nv.constant0._ZN10layer_norm13ln_bwd_kernelINS_13Kernel_traitsIf6__halfS2_S2_fjLj4096ELj1ELj1ELj4ELj16ENS_18Kernel_traits_baseILj4096EfS2_S2_S2_fjLj128EEEEELb1ELb1ELb1ELb1EEEvNS_9BwdParamsE --------------------------
	.section	.nv.constant0._ZN10layer_norm13ln_bwd_kernelINS_13Kernel_traitsIf6__halfS2_S2_fjLj4096ELj1ELj1ELj4ELj16ENS_18Kernel_traits_baseILj4096EfS2_S2_S2_fjLj128EEEEELb1ELb1ELb1ELb1EEEvNS_9BwdParamsE,"a",@progbits
	.sectionflags	@""
	.align	4
.nv.constant0._ZN10layer_norm13ln_bwd_kernelINS_13Kernel_traitsIf6__halfS2_S2_fjLj4096ELj1ELj1ELj4ELj16ENS_18Kernel_traits_baseILj4096EfS2_S2_S2_fjLj128EEEEELb1ELb1ELb1ELb1EEEvNS_9BwdParamsE:
	.zero		824


//--------------------- .nv.constant0._ZN10layer_norm13ln_bwd_kernelINS_13Kernel_traitsI6__halfS2_fS2_fjLj4096ELj1ELj1ELj4ELj16ENS_18Kernel_traits_baseILj4096ES2_S2_fS2_fjLj128EEEEELb0ELb0ELb0ELb0EEEvNS_9BwdParamsE --------------------------
	.section	.nv.constant0._ZN10layer_norm13ln_bwd_kernelINS_13Kernel_traitsI6__halfS2_fS2_fjLj4096ELj1ELj1ELj4ELj16ENS_18Kernel_traits_baseILj4096ES2_S2_fS2_fjLj128EEEEELb0ELb0ELb0ELb0EEEvNS_9BwdParamsE,"a",@progbits
	.sectionflags	@""
	.align	4
.nv.constant0._ZN10layer_norm13ln_bwd_kernelINS_13Kernel_traitsI6__halfS2_fS2_fjLj4096ELj1ELj1ELj4ELj16ENS_18Kernel_traits_baseILj4096ES2_S2_fS2_fjLj128EEEEELb0ELb0ELb0ELb0EEEvNS_9BwdParamsE:
	.zero		824


//--------------------- .nv.constant0._ZN10layer_norm13ln_bwd_kernelINS_13Kernel_traitsI6__halfS2_fS2_fjLj4096ELj1ELj1ELj4ELj16ENS_18Kernel_traits_baseILj4096ES2_S2_fS2_fjLj128EEEEELb0ELb0ELb0ELb1EEEvNS_9BwdParamsE --------------------------
	.section	.nv.constant0._ZN10layer_norm13ln_bwd_kernelINS_13Kernel_traitsI6__halfS2_fS2_fjLj4096ELj1ELj1ELj4ELj16ENS_18Kernel_traits_baseILj4096ES2_S2_fS2_fjLj128EEEEELb0ELb0ELb0ELb1EEEvNS_9BwdParamsE,"a",@progbits
	.sectionflags	@""
	.align	4
.nv.constant0._ZN10layer_norm13ln_bwd_kernelINS_13Kernel_traitsI6__halfS2_fS2_fjLj4096ELj1ELj1ELj4ELj16ENS_18Kernel_traits_baseILj4096ES2_S2_fS2_fjLj128EEEEELb0ELb0ELb0ELb1EEEvNS_9BwdParamsE:
	.zero		824


//--------------------- .nv.constant0._ZN10layer_norm13ln_bwd_kernelINS_13Kernel_traitsI6__halfS2_fS2_fjLj4096ELj1ELj1ELj4ELj16ENS_18Kernel_traits_baseILj4096ES2_S2_fS2_fjLj128EEEEELb0ELb0ELb1ELb0EEEvNS_9BwdParamsE --------------------------
	.section	.nv.constant0._ZN10layer_norm13ln_bwd_kernelINS_13Kernel_traitsI6__halfS2_fS2_fjLj4096ELj1ELj1ELj4ELj16ENS_18Kernel_traits_baseILj4096ES2_S2_fS2_fjLj128EEEEELb0ELb0ELb1ELb0EEEvNS_9BwdParamsE,"a",@progbits
	.sectionflags	@""
	.align	4
.nv.constant0._ZN10layer_norm13ln_bwd_kernelINS_13Kernel_traitsI6__halfS2_fS2_fjLj4096ELj1ELj1ELj4ELj16ENS_18Kernel_traits_baseILj4096ES2_S2_fS2_fjLj128EEEEELb0ELb0ELb1ELb0EEEvNS_9BwdParamsE:
	.zero		824


//--------------------- .nv.constant0._ZN10layer_norm13ln_bwd_kernelINS_13Kernel_traitsI6__halfS2_fS2_fjLj4096ELj1ELj1ELj4ELj16ENS_18Kernel_traits_baseILj4096ES2_S2_fS2_fjLj128EEEEELb0ELb0ELb1ELb1EEEvNS_9BwdParamsE --------------------------
	.section	.nv.constant0._ZN10layer_norm13ln_bwd_kernelINS_13Kernel_traitsI6__halfS2_fS2_fjLj4096ELj1ELj1ELj4ELj16ENS_18Kernel_traits_baseILj4096ES2_S2_fS2_fjLj128EEEEELb0ELb0ELb1ELb1EEEvNS_9BwdParamsE,"a",@progbits
	.sectionflags	@""
	.align	4
.nv.constant0._ZN10layer_norm13ln_bwd_kernelINS_13Kernel_traitsI6__halfS2_fS2_fjLj4096ELj1ELj1ELj4ELj16ENS_18Kernel_traits_baseILj4096ES2_S2_fS2_fjLj128EEEEELb0ELb0ELb1ELb1EEEvNS_9BwdParamsE:
	.zero		824


//--------------------- .nv.constant0._ZN10layer_norm13ln_bwd_kernelINS_13Kernel_traitsI6__halfS2_fS2_fjLj4096ELj1ELj1ELj4ELj16ENS_18Kernel_traits_baseILj4096ES2_S2_fS2_fjLj128EEEEELb0ELb1ELb0ELb0EEEvNS_9BwdParamsE --------------------------
	.section	.nv.constant0._ZN10layer_norm13ln_bwd_kernelINS_13Kernel_traitsI6__halfS2_fS2_fjLj4096ELj1ELj1ELj4ELj16ENS_18Kernel_traits_baseILj4096ES2_S2_fS2_fjLj128EEEEELb0ELb1ELb0ELb0EEEvNS_9BwdParamsE,"a",@progbits
	.sectionflags	@""
	.align	4
.nv.constant0._ZN10layer_norm13ln_bwd_kernelINS_13Kernel_traitsI6__halfS2_fS2_fjLj4096ELj1ELj1ELj4ELj16ENS_18Kernel_traits_baseILj4096ES2_S2_fS2_fjLj128EEEEELb0ELb1ELb0ELb0EEEvNS_9BwdParamsE:
	.zero		824


//--------------------- .nv.constant0._ZN10layer_norm13ln_bwd_kernelINS_13Kernel_traitsI6__halfS2_fS2_fjLj4096ELj1ELj1ELj4ELj16ENS_18Kernel_traits_baseILj4096ES2_S2_fS2_fjLj128EEEEELb0ELb1ELb0ELb1EEEvNS_9BwdParamsE --------------------------
	.section	.nv.constant0._ZN10layer_norm13ln_bwd_kernelINS_13Kernel_traitsI6__halfS2_fS2_fjLj4096ELj1ELj1ELj4ELj16ENS_18Kernel_traits_baseILj4096ES2_S2_fS2_fjLj128EEEEELb0ELb1ELb0ELb1EEEvNS_9BwdParamsE,"a",@progbits
	.sectionflags	@""
	.align	4
.nv.constant0._ZN10layer_norm13ln_bwd_kernelINS_13Kernel_traitsI6__halfS2_fS2_fjLj4096ELj1ELj1ELj4ELj16ENS_18Kernel_traits_baseILj4096ES2_S2_fS2_fjLj128EEEEELb0ELb1ELb0ELb1EEEvNS_9BwdParamsE:
	.zero		824


//--------------------- .nv.constant0._ZN10layer_norm13ln_bwd_kernelINS_13Kernel_traitsI6__halfS2_fS2_fjLj4096ELj1ELj1ELj4ELj16ENS_18Kernel_traits_baseILj4096ES2_S2_fS2_fjLj128EEEEELb0ELb1ELb1ELb0EEEvNS_9BwdParamsE --------------------------
	.section	.nv.constant0._ZN10layer_norm13ln_bwd_kernelINS_13Kernel_traitsI6__halfS2_fS2_fjLj4096ELj1ELj1ELj4ELj16ENS_18Kernel_traits_baseILj4096ES2_S2_fS2_fjLj128EEEEELb0ELb1ELb1ELb0EEEvNS_9BwdParamsE,"a",@progbits
	.sectionflags	@""
	.align	4
.nv.constant0._ZN10layer_norm13ln_bwd_kernelINS_13Kernel_traitsI6__halfS2_fS2_fjLj4096ELj1ELj1ELj4ELj16ENS_18Kernel_traits_baseILj4096ES2_S2_fS2_fjLj128EEEEELb0ELb1ELb1ELb0EEEvNS_9BwdParamsE:
	.zero		824


//--------------------- .nv.constant0._ZN10layer_norm13ln_bwd_kernelINS_13Kernel_traitsI6__halfS2_fS2_fjLj4096ELj1ELj1ELj4ELj16ENS_18Kernel_traits_baseILj4096ES2_S2_fS2_fjLj128EEEEELb0ELb1ELb1ELb1EEEvNS_9BwdParamsE --------------------------
	.section	.nv.constant0._ZN10layer_norm13ln_bwd_kernelINS_13Kernel_traitsI6__halfS2_fS2_fjLj4096ELj1ELj1ELj4ELj16ENS_18Kernel_traits_baseILj4096ES2_S2_fS2_fjLj128EEEEELb0ELb1ELb1ELb1EEEvNS_9BwdParamsE,"a",@progbits
	.sectionflags	@""
	.align	4
.nv.constant0._ZN10layer_norm13ln_bwd_kernelINS_13Kernel_traitsI6__halfS2_fS2_fjLj4096ELj1ELj1ELj4ELj16ENS_18Kernel_traits_baseILj4096ES2_S2_fS2_fjLj128EEEEELb0ELb1ELb1ELb1EEEvNS_9BwdParamsE:
	.zero		824


//--------------------- .nv.constant0._ZN10layer_norm13ln_bwd_kernelINS_13Kernel_traitsI6__halfS2_fS2_fjLj4096ELj1ELj1ELj4ELj16ENS_18Kernel_traits_baseILj4096ES2_S2_fS2_fjLj128EEEEELb1ELb0ELb0ELb0EEEvNS_9BwdParamsE --------------------------
	.section	.nv.constant0._ZN10layer_norm13ln_bwd_kernelINS_13Kernel_traitsI6__halfS2_fS2_fjLj4096ELj1ELj1ELj4ELj16ENS_18Kernel_traits_baseILj4096ES2_S2_fS2_fjLj128EEEEELb1ELb0ELb0ELb0EEEvNS_9BwdParamsE,"a",@progbits
	.sectionflags	@""
	.align	4
.nv.constant0._ZN10layer_norm13ln_bwd_kernelINS_13Kernel_traitsI6__halfS2_fS2_fjLj4096ELj1ELj1ELj4ELj16ENS_18Kernel_traits_baseILj4096ES2_S2_fS2_fjLj128EEEEELb1ELb0ELb0ELb0EEEvNS_9BwdParamsE:
	.zero		824


//--------------------- .nv.constant0._ZN10layer_norm13ln_bwd_kernelINS_13Kernel_traitsI6__halfS2_fS2_fjLj4096ELj1ELj1ELj4ELj16ENS_18Kernel_traits_baseILj4096ES2_S2_fS2_fjLj128EEEEELb1ELb0ELb0ELb1EEEvNS_9BwdParamsE --------------------------
	.section	.nv.constant0._ZN10layer_norm13ln_bwd_kernelINS_13Kernel_traitsI6__halfS2_fS2_fjLj4096ELj1ELj1ELj4ELj16ENS_18Kernel_traits_baseILj4096ES2_S2_fS2_fjLj128EEEEELb1ELb0ELb0ELb1EEEvNS_9BwdParamsE,"a",@progbits
	.sectionflags	@""
	.align	4
.nv.constant0._ZN10layer_norm13ln_bwd_kernelINS_13Kernel_traitsI6__halfS2_fS2_fjLj4096ELj1ELj1ELj4ELj16ENS_18Kernel_traits_baseILj4096ES2_S2_fS2_fjLj128EEEEELb1ELb0ELb0ELb1EEEvNS_9BwdParamsE:
	.zero		824


//--------------------- .nv.constant0._ZN10layer_norm22ln_bwd_finalize_kernelINS_22Kernel_traits_finalizeILj4096E6__halfS2_fS2_fjLb0ELj1024ELj4ENS_18Kernel_traits_baseILj4096ES2_S2_fS2_fjLj1024EEEEELb0ELb0EEEvNS_9BwdParamsE --------------------------
	.section	.nv.constant0._ZN10layer_norm22ln_bwd_finalize_kernelINS_22Kernel_traits_finalizeILj4096E6__halfS2_fS2_fjLb0ELj1024ELj4ENS_18Kernel_traits_baseILj4096ES2_S2_fS2_fjLj1024EEEEELb0ELb0EEEvNS_9BwdParamsE,"a",@progbits
	.sectionflags	@""
	.align	4
.nv.constant0._ZN10layer_norm22ln_bwd_finalize_kernelINS_22Kernel_traits_finalizeILj4096E6__halfS2_fS2_fjLb0ELj1024ELj4ENS_18Kernel_traits_baseILj4096ES2_S2_fS2_fjLj1024EEEEELb0ELb0EEEvNS_9BwdParamsE:
	.zero		824


//--------------------- .nv.constant0._ZN10layer_norm13ln_bwd_kernelINS_13Kernel_traitsI6__halfS2_fS2_fjLj4096ELj1ELj1ELj4ELj16ENS_18Kernel_traits_baseILj4096ES2_S2_fS2_fjLj128EEEEELb1ELb0ELb1ELb0EEEvNS_9BwdParamsE --------------------------
	.section	.nv.constant0._ZN10layer_norm13ln_bwd_kernelINS_13Kernel_traitsI6__halfS2_fS2_fjLj4096ELj1ELj1ELj4ELj16ENS_18Kernel_traits_baseILj4096ES2_S2_fS2_fjLj128EEEEELb1ELb0ELb1ELb0EEEvNS_9BwdParamsE,"a",@progbits
	.sectionflags	@""
	.align	4
.nv.constant0._ZN10layer_norm13ln_bwd_kernelINS_13Kernel_traitsI6__halfS2_fS2_fjLj4096ELj1ELj1ELj4ELj16ENS_18Kernel_traits_baseILj4096ES2_S2_fS2_fjLj128EEEEELb1ELb0ELb1ELb0EEEvNS_9BwdParamsE:
	.zero		824


//--------------------- .nv.constant0._ZN10layer_norm22ln_bwd_finalize_kernelINS_22Kernel_traits_finalizeILj4096E6__halfS2_fS2_fjLb0ELj1024ELj4ENS_18Kernel_traits_baseILj4096ES2_S2_fS2_fjLj1024EEEEELb0ELb1EEEvNS_9BwdParamsE --------------------------
	.section	.nv.constant0._ZN10layer_norm22ln_bwd_finalize_kernelINS_22Kernel_traits_finalizeILj4096E6__halfS2_fS2_fjLb0ELj1024ELj4ENS_18Kernel_traits_baseILj4096ES2_S2_fS2_fjLj1024EEEEELb0ELb1EEEvNS_9BwdParamsE,"a",@progbits
	.sectionflags	@""
	.align	4
.nv.constant0._ZN10layer_norm22ln_bwd_finalize_kernelINS_22Kernel_traits_finalizeILj4096E6__halfS2_fS2_fjLb0ELj1024ELj4ENS_18Kernel_traits_baseILj4096ES2_S2_fS2_fjLj1024EEEEELb0ELb1EEEvNS_9BwdParamsE:
	.zero		824


//--------------------- .nv.constant0._ZN10layer_norm13ln_bwd_kernelINS_13Kernel_traitsI6__halfS2_fS2_fjLj4096ELj1ELj1ELj4ELj16ENS_18Kernel_traits_baseILj4096ES2_S2_fS2_fjLj128EEEEELb1ELb0ELb1ELb1EEEvNS_9BwdParamsE --------------------------
	.section	.nv.constant0._ZN10layer_norm13ln_bwd_kernelINS_13Kernel_traitsI6__halfS2_fS2_fjLj4096ELj1ELj1ELj4ELj16ENS_18Kernel_traits_baseILj4096ES2_S2_fS2_fjLj128EEEEELb1ELb0ELb1ELb1EEEvNS_9BwdParamsE,"a",@progbits
	.sectionflags	@""
	.align	4
.nv.constant0._ZN10layer_norm13ln_bwd_kernelINS_13Kernel_traitsI6__halfS2_fS2_fjLj4096ELj1ELj1ELj4ELj16ENS_18Kernel_traits_baseILj4096ES2_S2_fS2_fjLj128EEEEELb1ELb0ELb1ELb1EEEvNS_9BwdParamsE:
	.zero		824


//--------------------- .nv.constant0._ZN10layer_norm13ln_bwd_kernelINS_13Kernel_traitsI6__halfS2_fS2_fjLj4096ELj1ELj1ELj4ELj16ENS_18Kernel_traits_baseILj4096ES2_S2_fS2_fjLj128EEEEELb1ELb1ELb0ELb0EEEvNS_9BwdParamsE --------------------------
	.section	.nv.constant0._ZN10layer_norm13ln_bwd_kernelINS_13Kernel_traitsI6__halfS2_fS2_fjLj4096ELj1ELj1ELj4ELj16ENS_18Kernel_traits_baseILj4096ES2_S2_fS2_fjLj128EEEEELb1ELb1ELb0ELb0EEEvNS_9BwdParamsE,"a",@progbits
	.sectionflags	@""
	.align	4
.nv.constant0._ZN10layer_norm13ln_bwd_kernelINS_13Kernel_traitsI6__halfS2_fS2_fjLj4096ELj1ELj1ELj4ELj16ENS_18Kernel_traits_baseILj4096ES2_S2_fS2_fjLj128EEEEELb1ELb1ELb0ELb0EEEvNS_9BwdParamsE:
	.zero		824


//--------------------- .nv.constant0._ZN10layer_norm13ln_bwd_kernelINS_13Kernel_traitsI6__halfS2_fS2_fjLj4096ELj1ELj1ELj4ELj16ENS_18Kernel_traits_baseILj4096ES2_S2_fS2_fjLj128EEEEELb1ELb1ELb0ELb1EEEvNS_9BwdParamsE --------------------------
	.section	.nv.constant0._ZN10layer_norm13ln_bwd_kernelINS_13Kernel_traitsI6__halfS2_fS2_fjLj4096ELj1ELj1ELj4ELj16ENS_18Kernel_traits_baseILj4096ES2_S2_fS2_fjLj128EEEEELb1ELb1ELb0ELb1EEEvNS_9BwdParamsE,"a",@progbits
	.sectionflags	@""
	.align	4
.nv.constant0._ZN10layer_norm13ln_bwd_kernelINS_13Kernel_traitsI6__halfS2_fS2_fjLj4096ELj1ELj1ELj4ELj16ENS_18Kernel_traits_baseILj4096ES2_S2_fS2_fjLj128EEEEELb1ELb1ELb0ELb1EEEvNS_9BwdParamsE:
	.zero		824


//--------------------- .nv.constant0._ZN10layer_norm22ln_bwd_finalize_kernelINS_22Kernel_traits_finalizeILj4096E6__halfS2_fS2_fjLb1ELj1024ELj4ENS_18Kernel_traits_baseILj4096ES2_S2_fS2_fjLj1024EEEEELb1ELb0EEEvNS_9BwdParamsE --------------------------
	.section	.nv.constant0._ZN10layer_norm22ln_bwd_finalize_kernelINS_22Kernel_traits_finalizeILj4096E6__halfS2_fS2_fjLb1ELj1024ELj4ENS_18Kernel_traits_baseILj4096ES2_S2_fS2_fjLj1024EEEEELb1ELb0EEEvNS_9BwdParamsE,"a",@progbits
	.sectionflags	@""
	.align	4
.nv.constant0._ZN10layer_norm22ln_bwd_finalize_kernelINS_22Kernel_traits_finalizeILj4096E6__halfS2_fS2_fjLb1ELj1024ELj4ENS_18Kernel_traits_baseILj4096ES2_S2_fS2_fjLj1024EEEEELb1ELb0EEEvNS_9BwdParamsE:
	.zero		824


//--------------------- .nv.constant0._ZN10layer_norm13ln_bwd_kernelINS_13Kernel_traitsI6__halfS2_fS2_fjLj4096ELj1ELj1ELj4ELj16ENS_18Kernel_traits_baseILj4096ES2_S2_fS2_fjLj128EEEEELb1ELb1ELb1ELb0EEEvNS_9BwdParamsE --------------------------
	.section	.nv.constant0._ZN10layer_norm13ln_bwd_kernelINS_13Kernel_traitsI6__halfS2_fS2_fjLj4096ELj1ELj1ELj4ELj16ENS_18Kernel_traits_baseILj4096ES2_S2_fS2_fjLj128EEEEELb1ELb1ELb1ELb0EEEvNS_9BwdParamsE,"a",@progbits
	.sectionflags	@""
	.align	4
.nv.constant0._ZN10layer_norm13ln_bwd_kernelINS_13Kernel_traitsI6__halfS2_fS2_fjLj4096ELj1ELj1ELj4ELj16ENS_18Kernel_traits_baseILj4096ES2_S2_fS2_fjLj128EEEEELb1ELb1ELb1ELb0EEEvNS_9BwdParamsE:
	.zero		824


//--------------------- .nv.constant0._ZN10layer_norm22ln_bwd_finalize_kernelINS_22Kernel_traits_finalizeILj4096E6__halfS2_fS2_fjLb1ELj1024ELj4ENS_18Kernel_traits_baseILj4096ES2_S2_fS2_fjLj1024EEEEELb1ELb1EEEvNS_9BwdParamsE --------------------------
	.section	.nv.constant0._ZN10layer_norm22ln_bwd_finalize_kernelINS_22Kernel_traits_finalizeILj4096E6__halfS2_fS2_fjLb1ELj1024ELj4ENS_18Kernel_traits_baseILj4096ES2_S2_fS2_fjLj1024EEEEELb1ELb1EEEvNS_9BwdParamsE,"a",@progbits
	.sectionflags	@""
	.align	4
.nv.constant0._ZN10layer_norm22ln_bwd_finalize_kernelINS_22Kernel_traits_finalizeILj4096E6__halfS2_fS2_fjLb1ELj1024ELj4ENS_18Kernel_traits_baseILj4096ES2_S2_fS2_fjLj1024EEEEELb1ELb1EEEvNS_9BwdParamsE:
	.zero		824


//--------------------- .nv.constant0._ZN10layer_norm13ln_bwd_kernelINS_13Kernel_traitsI6__halfS2_fS2_fjLj4096ELj1ELj1ELj4ELj16ENS_18Kernel_traits_baseILj4096ES2_S2_fS2_fjLj128EEEEELb1ELb1ELb1ELb1EEEvNS_9BwdParamsE --------------------------
	.section	.nv.constant0._ZN10layer_norm13ln_bwd_kernelINS_13Kernel_traitsI6__halfS2_fS2_fjLj4096ELj1ELj1ELj4ELj16ENS_18Kernel_traits_baseILj4096ES2_S2_fS2_fjLj128EEEEELb1ELb1ELb1ELb1EEEvNS_9BwdParamsE,"a",@progbits
	.sectionflags	@""
	.align	4
.nv.constant0._ZN10layer_norm13ln_bwd_kernelINS_13Kernel_traitsI6__halfS2_fS2_fjLj4096ELj1ELj1ELj4ELj16ENS_18Kernel_traits_baseILj4096ES2_S2_fS2_fjLj128EEEEELb1ELb1ELb1ELb1EEEvNS_9BwdParamsE:
	.zero		824


//--------------------- .nv.constant0._ZN10layer_norm13ln_bwd_kernelINS_13Kernel_traitsIf6__halffS2_fjLj4096ELj1ELj1ELj4ELj16ENS_18Kernel_traits_baseILj4096EfS2_fS2_fjLj128EEEEELb0ELb0ELb0ELb0EEEvNS_9BwdParamsE --------------------------
	.section	.nv.constant0._ZN10layer_norm13ln_bwd_kernelINS_13Kernel_traitsIf6__halffS2_fjLj4096ELj1ELj1ELj4ELj16ENS_18Kernel_traits_baseILj4096EfS2_fS2_fjLj128EEEEELb0ELb0ELb0ELb0EEEvNS_9BwdParamsE,"a",@progbits
	.sectionflags	@""
	.align	4
.nv.constant0._ZN10layer_norm13ln_bwd_kernelINS_13Kernel_traitsIf6__halffS2_fjLj4096ELj1ELj1ELj4ELj16ENS_18Kernel_traits_baseILj4096EfS2_fS2_fjLj128EEEEELb0ELb0ELb0ELb0EEEvNS_9BwdParamsE:
	.zero		824


//--------------------- .nv.constant0._ZN10layer_norm13ln_bwd_kernelINS_13Kernel_traitsIf6__halffS2_fjLj4096ELj1ELj1ELj4ELj16ENS_18Kernel_traits_baseILj4096EfS2_fS2_fjLj128EEEEELb0ELb0ELb0ELb1EEEvNS_9BwdParamsE --------------------------
	.section	.nv.constant0._ZN10layer_norm13ln_bwd_kernelINS_13Kernel_traitsIf6__halffS2_fjLj4096ELj1ELj1ELj4ELj16ENS_18Kernel_traits_baseILj4096EfS2_fS2_fjLj128EEEEELb0ELb0ELb0ELb1EEEvNS_9BwdParamsE,"a",@progbits
	.sectionflags	@""
	.align	4
.nv.constant0._ZN10layer_norm13ln_bwd_kernelINS_13Kernel_traitsIf6__halffS2_fjLj4096ELj1ELj1ELj4ELj16ENS_18Kernel_traits_baseILj4096EfS2_fS2_fjLj128EEEEELb0ELb0ELb0ELb1EEEvNS_9BwdParamsE:
	.zero		824


//--------------------- .nv.constant0._ZN10layer_norm13ln_bwd_kernelINS_13Kernel_traitsIf6__halffS2_fjLj4096ELj1ELj1ELj4ELj16ENS_18Kernel_traits_baseILj4096EfS2_fS2_fjLj128EEEEELb0ELb0ELb1ELb0EEEvNS_9BwdParamsE --------------------------
	.section	.nv.constant0._ZN10layer_norm13ln_bwd_kernelINS_13Kernel_traitsIf6__halffS2_fjLj4096ELj1ELj1ELj4ELj16ENS_18Kernel_traits_baseILj4096EfS2_fS2_fjLj128EEEEELb0ELb0ELb1ELb0EEEvNS_9BwdParamsE,"a",@progbits
	.sectionflags	@""
	.align	4
.nv.constant0._ZN10layer_norm13ln_bwd_kernelINS_13Kernel_traitsIf6__halffS2_fjLj4096ELj1ELj1ELj4ELj16ENS_18Kernel_traits_baseILj4096EfS2_fS2_fjLj128EEEEELb0ELb0ELb1ELb0EEEvNS_9BwdParamsE:
	.zero		824


//--------------------- .nv.constant0._ZN10layer_norm13ln_bwd_kernelINS_13Kernel_traitsIf6__halffS2_fjLj4096ELj1ELj1ELj4ELj16ENS_18Kernel_traits_baseILj4096EfS2_fS2_fjLj128EEEEELb0ELb0ELb1ELb1EEEvNS_9BwdParamsE --------------------------
	.section	.nv.constant0._ZN10layer_norm13ln_bwd_kernelINS_13Kernel_traitsIf6__halffS2_fjLj4096ELj1ELj1ELj4ELj16ENS_18Kernel_traits_baseILj4096EfS2_fS2_fjLj128EEEEELb0ELb0ELb1ELb1EEEvNS_9BwdParamsE,"a",@progbits
	.sectionflags	@""
	.align	4
.nv.constant0._ZN10layer_norm13ln_bwd_kernelINS_13Kernel_traitsIf6__halffS2_fjLj4096ELj1ELj1ELj4ELj16ENS_18Kernel_traits_baseILj4096EfS2_fS2_fjLj128EEEEELb0ELb0ELb1ELb1EEEvNS_9BwdParamsE:
	.zero		824


//--------------------- .nv.constant0._ZN10layer_norm13ln_bwd_kernelINS_13Kernel_traitsIf6__halffS2_fjLj4096ELj1ELj1ELj4ELj16ENS_18Kernel_traits_baseILj4096EfS2_fS2_fjLj128EEEEELb0ELb1ELb0ELb0EEEvNS_9BwdParamsE --------------------------
	.section	.nv.constant0._ZN10layer_norm13ln_bwd_kernelINS_13Kernel_traitsIf6__halffS2_fjLj4096ELj1ELj1ELj4ELj16ENS_18Kernel_traits_baseILj4096EfS2_fS2_fjLj128EEEEELb0ELb1ELb0ELb0EEEvNS_9BwdParamsE,"a",@progbits
	.sectionflags	@""
	.align	4
.nv.constant0._ZN10layer_norm13ln_bwd_kernelINS_13Kernel_traitsIf6__halffS2_fjLj4096ELj1ELj1ELj4ELj16ENS_18Kernel_traits_baseILj4096EfS2_fS2_fjLj128EEEEELb0ELb1ELb0ELb0EEEvNS_9BwdParamsE:
	.zero		824


//--------------------- .nv.constant0._ZN10layer_norm13ln_bwd_kernelINS_13Kernel_traitsIf6__halffS2_fjLj4096ELj1ELj1ELj4ELj16ENS_18Kernel_traits_baseILj4096EfS2_fS2_fjLj128EEEEELb0ELb1ELb0ELb1EEEvNS_9BwdParamsE --------------------------
	.section	.nv.constant0._ZN10layer_norm13ln_bwd_kernelINS_13Kernel_traitsIf6__halffS2_fjLj4096ELj1ELj1ELj4ELj16ENS_18Kernel_traits_baseILj4096EfS2_fS2_fjLj128EEEEELb0ELb1ELb0ELb1EEEvNS_9BwdParamsE,"a",@progbits
	.sectionflags	@""
	.align	4
.nv.constant0._ZN10layer_norm13ln_bwd_kernelINS_13Kernel_traitsIf6__halffS2_fjLj4096ELj1ELj1ELj4ELj16ENS_18Kernel_traits_baseILj4096EfS2_fS2_fjLj128EEEEELb0ELb1ELb0ELb1EEEvNS_9BwdParamsE:
	.zero		824


//--------------------- .nv.constant0._ZN10layer_norm13ln_bwd_kernelINS_13Kernel_traitsIf6__halffS2_fjLj4096ELj1ELj1ELj4ELj16ENS_18Kernel_traits_baseILj4096EfS2_fS2_fjLj128EEEEELb0ELb1ELb1ELb0EEEvNS_9BwdParamsE --------------------------
	.section	.nv.constant0._ZN10layer_norm13ln_bwd_kernelINS_13Kernel_traitsIf6__halffS2_fjLj4096ELj1ELj1ELj4ELj16ENS_18Kernel_traits_baseILj4096EfS2_fS2_fjLj128EEEEELb0ELb1ELb1ELb0EEEvNS_9BwdParamsE,"a",@progbits
	.sectionflags	@""
	.align	4
.nv.constant0._ZN10layer_norm13ln_bwd_kernelINS_13Kernel_traitsIf6__halffS2_fjLj4096ELj1ELj1ELj4ELj16ENS_18Kernel_traits_baseILj4096EfS2_fS2_fjLj128EEEEELb0ELb1ELb1ELb0EEEvNS_9BwdParamsE:
	.zero		824


//--------------------- .nv.constant0._ZN10layer_norm13ln_bwd_kernelINS_13Kernel_traitsIf6__halffS2_fjLj4096ELj1ELj1ELj4ELj16ENS_18Kernel_traits_baseILj4096EfS2_fS2_fjLj128EEEEELb0ELb1ELb1ELb1EEEvNS_9BwdParamsE --------------------------
	.section	.nv.constant0._ZN10layer_norm13ln_bwd_kernelINS_13Kernel_traitsIf6__halffS2_fjLj4096ELj1ELj1ELj4ELj16ENS_18Kernel_traits_baseILj4096EfS2_fS2_fjLj128EEEEELb0ELb1ELb1ELb1EEEvNS_9BwdParamsE,"a",@progbits
	.sectionflags	@""
	.align	4
.nv.constant0._ZN10layer_norm13ln_bwd_kernelINS_13Kernel_traitsIf6__halffS2_fjLj4096ELj1ELj1ELj4ELj16ENS_18Kernel_traits_baseILj4096EfS2_fS2_fjLj128EEEEELb0ELb1ELb1ELb1EEEvNS_9BwdParamsE:
	.zero		824


//--------------------- .nv.constant0._ZN10layer_norm13ln_bwd_kernelINS_13Kernel_traitsIf6__halffS2_fjLj4096ELj1ELj1ELj4ELj16ENS_18Kernel_traits_baseILj4096EfS2_fS2_fjLj128EEEEELb1ELb0ELb0ELb0EEEvNS_9BwdParamsE --------------------------
	.section	.nv.constant0._ZN10layer_norm13ln_bwd_kernelINS_13Kernel_traitsIf6__halffS2_fjLj4096ELj1ELj1ELj4ELj16ENS_18Kernel_traits_baseILj4096EfS2_fS2_fjLj128EEEEELb1ELb0ELb0ELb0EEEvNS_9BwdParamsE,"a",@progbits
	.sectionflags	@""
	.align	4
.nv.constant0._ZN10layer_norm13ln_bwd_kernelINS_13Kernel_traitsIf6__halffS2_fjLj4096ELj1ELj1ELj4ELj16ENS_18Kernel_traits_baseILj4096EfS2_fS2_fjLj128EEEEELb1ELb0ELb0ELb0EEEvNS_9BwdParamsE:
	.zero		824


//--------------------- .nv.constant0._ZN10layer_norm13ln_bwd_kernelINS_13Kernel_traitsIf6__halffS2_fjLj4096ELj1ELj1ELj4ELj16ENS_18Kernel_traits_baseILj4096EfS2_fS2_fjLj128EEEEELb1ELb0ELb0ELb1EEEvNS_9BwdParamsE --------------------------
	.section	.nv.constant0._ZN10layer_norm13ln_bwd_kernelINS_13Kernel_traitsIf6__halffS2_fjLj4096ELj1ELj1ELj4ELj16ENS_18Kernel_traits_baseILj4096EfS2_fS2_fjLj128EEEEELb1ELb0ELb0ELb1EEEvNS_9BwdParamsE,"a",@progbits
	.sectionflags	@""
	.align	4
.nv.constant0._ZN10layer_norm13ln_bwd_kernelINS_13Kernel_traitsIf6__halffS2_fjLj4096ELj1ELj1ELj4ELj16ENS_18Kernel_traits_baseILj4096EfS2_fS2_fjLj128EEEEELb1ELb0ELb0ELb1EEEvNS_9BwdParamsE:
	.zero		824


//--------------------- .nv.constant0._ZN10layer_norm22ln_bwd_finalize_kernelINS_22Kernel_traits_finalizeILj4096Ef6__halffS2_fjLb0ELj1024ELj4ENS_18Kernel_traits_baseILj4096EfS2_fS2_fjLj1024EEEEELb0ELb0EEEvNS_9BwdParamsE --------------------------
	.section	.nv.constant0._ZN10layer_norm22ln_bwd_finalize_kernelINS_22Kernel_traits_finalizeILj4096Ef6__halffS2_fjLb0ELj1024ELj4ENS_18Kernel_traits_baseILj4096EfS2_fS2_fjLj1024EEEEELb0ELb0EEEvNS_9BwdParamsE,"a",@progbits
	.sectionflags	@""
	.align	4
.nv.constant0._ZN10layer_norm22ln_bwd_finalize_kernelINS_22Kernel_traits_finalizeILj4096Ef6__halffS2_fjLb0ELj1024ELj4ENS_18Kernel_traits_baseILj4096EfS2_fS2_fjLj1024EEEEELb0ELb0EEEvNS_9BwdParamsE:
	.zero		824


//--------------------- .nv.constant0._ZN10layer_norm13ln_bwd_kernelINS_13Kernel_traitsIf6__halffS2_fjLj4096ELj1ELj1ELj4ELj16ENS_18Kernel_traits_baseILj4096EfS2_fS2_fjLj128EEEEELb1ELb0ELb1ELb0EEEvNS_9BwdParamsE --------------------------
	.section	.nv.constant0._ZN10layer_norm13ln_bwd_kernelINS_13Kernel_traitsIf6__halffS2_fjLj4096ELj1ELj1ELj4ELj16ENS_18Kernel_traits_baseILj4096EfS2_fS2_fjLj128EEEEELb1ELb0ELb1ELb0EEEvNS_9BwdParamsE,"a",@progbits
	.sectionflags	@""
	.align	4
.nv.constant0._ZN10layer_norm13ln_bwd_kernelINS_13Kernel_traitsIf6__halffS2_fjLj4096ELj1ELj1ELj4ELj16ENS_18Kernel_traits_baseILj4096EfS2_fS2_fjLj128EEEEELb1ELb0ELb1ELb0EEEvNS_9BwdParamsE:
	.zero		824


//--------------------- .nv.constant0._ZN10layer_norm22ln_bwd_finalize_kernelINS_22Kernel_traits_finalizeILj4096Ef6__halffS2_fjLb0ELj1024ELj4ENS_18Kernel_traits_baseILj4096EfS2_fS2_fjLj1024EEEEELb0ELb1EEEvNS_9BwdParamsE --------------------------
	.section	.nv.constant0._ZN10layer_norm22ln_bwd_finalize_kernelINS_22Kernel_traits_finalizeILj4096Ef6__halffS2_fjLb0ELj1024ELj4ENS_18Kernel_traits_baseILj4096EfS2_fS2_fjLj1024EEEEELb0ELb1EEEvNS_9BwdParamsE,"a",@progbits
	.sectionflags	@""
	.align	4
.nv.constant0._ZN10layer_norm22ln_bwd_finalize_kernelINS_22Kernel_traits_finalizeILj4096Ef6__halffS2_fjLb0ELj1024ELj4ENS_18Kernel_traits_baseILj4096EfS2_fS2_fjLj1024EEEEELb0ELb1EEEvNS_9BwdParamsE:
	.zero		824


//--------------------- .nv.constant0._ZN10layer_norm13ln_bwd_kernelINS_13Kernel_traitsIf6__halffS2_fjLj4096ELj1ELj1ELj4ELj16ENS_18Kernel_traits_baseILj4096EfS2_fS2_fjLj128EEEEELb1ELb0ELb1ELb1EEEvNS_9BwdParamsE --------------------------
	.section	.nv.constant0._ZN10layer_norm13ln_bwd_kernelINS_13Kernel_traitsIf6__halffS2_fjLj4096ELj1ELj1ELj4ELj16ENS_18Kernel_traits_baseILj4096EfS2_fS2_fjLj128EEEEELb1ELb0ELb1ELb1EEEvNS_9BwdParamsE,"a",@progbits
	.sectionflags	@""
	.align	4
.nv.constant0._ZN10layer_norm13ln_bwd_kernelINS_13Kernel_traitsIf6__halffS2_fjLj4096ELj1ELj1ELj4ELj16ENS_18Kernel_traits_baseILj4096EfS2_fS2_fjLj128EEEEELb1ELb0ELb1ELb1EEEvNS_9BwdParamsE:
	.zero		824


//--------------------- .nv.constant0._ZN10layer_norm13ln_bwd_kernelINS_13Kernel_traitsIf6__halffS2_fjLj4096ELj1ELj1ELj4ELj16ENS_18Kernel_traits_baseILj4096EfS2_fS2_fjLj128EEEEELb1ELb1ELb0ELb0EEEvNS_9BwdParamsE --------------------------
	.section	.nv.constant0._ZN10layer_norm13ln_bwd_kernelINS_13Kernel_traitsIf6__halffS2_fjLj4096ELj1ELj1ELj4ELj16ENS_18Kernel_traits_baseILj4096EfS2_fS2_fjLj128EEEEELb1ELb1ELb0ELb0EEEvNS_9BwdParamsE,"a",@progbits
	.sectionflags	@""
	.align	4
.nv.constant0._ZN10layer_norm13ln_bwd_kernelINS_13Kernel_traitsIf6__halffS2_fjLj4096ELj1ELj1ELj4ELj16ENS_18Kernel_traits_baseILj4096EfS2_fS2_fjLj128EEEEELb1ELb1ELb0ELb0EEEvNS_9BwdParamsE:
	.zero		824


//--------------------- .nv.constant0._ZN10layer_norm13ln_bwd_kernelINS_13Kernel_traitsIf6__halffS2_fjLj4096ELj1ELj1ELj4ELj16ENS_18Kernel_traits_baseILj4096EfS2_fS2_fjLj128EEEEELb1ELb1ELb0ELb1EEEvNS_9BwdParamsE --------------------------
	.section	.nv.constant0._ZN10layer_norm13ln_bwd_kernelINS_13Kernel_traitsIf6__halffS2_fjLj4096ELj1ELj1ELj4ELj16ENS_18Kernel_traits_baseILj4096EfS2_fS2_fjLj128EEEEELb1ELb1ELb0ELb1EEEvNS_9BwdParamsE,"a",@progbits
	.sectionflags	@""
	.align	4
.nv.constant0._ZN10layer_norm13ln_bwd_kernelINS_13Kernel_traitsIf6__halffS2_fjLj4096ELj1ELj1ELj4ELj16ENS_18Kernel_traits_baseILj4096EfS2_fS2_fjLj128EEEEELb1ELb1ELb0ELb1EEEvNS_9BwdParamsE:
	.zero		824


//--------------------- .nv.constant0._ZN10layer_norm22ln_bwd_finalize_kernelINS_22Kernel_traits_finalizeILj4096Ef6__halffS2_fjLb1ELj1024ELj4ENS_18Kernel_traits_baseILj4096EfS2_fS2_fjLj1024EEEEELb1ELb0EEEvNS_9BwdParamsE --------------------------
	.section	.nv.constant0._ZN10layer_norm22ln_bwd_finalize_kernelINS_22Kernel_traits_finalizeILj4096Ef6__halffS2_fjLb1ELj1024ELj4ENS_18Kernel_traits_baseILj4096EfS2_fS2_fjLj1024EEEEELb1ELb0EEEvNS_9BwdParamsE,"a",@progbits
	.sectionflags	@""
	.align	4
.nv.constant0._ZN10layer_norm22ln_bwd_finalize_kernelINS_22Kernel_traits_finalizeILj4096Ef6__halffS2_fjLb1ELj1024ELj4ENS_18Kernel_traits_baseILj4096EfS2_fS2_fjLj1024EEEEELb1ELb0EEEvNS_9BwdParamsE:
	.zero		824


//--------------------- .nv.constant0._ZN10layer_norm13ln_bwd_kernelINS_13Kernel_traitsIf6__halffS2_fjLj4096ELj1ELj1ELj4ELj16ENS_18Kernel_traits_baseILj4096EfS2_fS2_fjLj128EEEEELb1ELb1ELb1ELb0EEEvNS_9BwdParamsE --------------------------
	.section	.nv.constant0._ZN10layer_norm13ln_bwd_kernelINS_13Kernel_traitsIf6__halffS2_fjLj4096ELj1ELj1ELj4ELj16ENS_18Kernel_traits_baseILj4096EfS2_fS2_fjLj128EEEEELb1ELb1ELb1ELb0EEEvNS_9BwdParamsE,"a",@progbits
	.sectionflags	@""
	.align	4
.nv.constant0._ZN10layer_norm13ln_bwd_kernelINS_13Kernel_traitsIf6__halffS2_fjLj4096ELj1ELj1ELj4ELj16ENS_18Kernel_traits_baseILj4096EfS2_fS2_fjLj128EEEEELb1ELb1ELb1ELb0EEEvNS_9BwdParamsE:
	.zero		824


//--------------------- .nv.constant0._ZN10layer_norm22ln_bwd_finalize_kernelINS_22Kernel_traits_finalizeILj4096Ef6__halffS2_fjLb1ELj1024ELj4ENS_18Kernel_traits_baseILj4096EfS2_fS2_fjLj1024EEEEELb1ELb1EEEvNS_9BwdParamsE --------------------------
	.section	.nv.constant0._ZN10layer_norm22ln_bwd_finalize_kernelINS_22Kernel_traits_finalizeILj4096Ef6__halffS2_fjLb1ELj1024ELj4ENS_18Kernel_traits_baseILj4096EfS2_fS2_fjLj1024EEEEELb1ELb1EEEvNS_9BwdParamsE,"a",@progbits
	.sectionflags	@""
	.align	4
.nv.constant0._ZN10layer_norm22ln_bwd_finalize_kernelINS_22Kernel_traits_finalizeILj4096Ef6__halffS2_fjLb1ELj1024ELj4ENS_18Kernel_traits_baseILj4096EfS2_fS2_fjLj1024EEEEELb1ELb1EEEvNS_9BwdParamsE:
	.zero		824


//--------------------- .nv.constant0._ZN10layer_norm13ln_bwd_kernelINS_13Kernel_traitsIf6__halffS2_fjLj4096ELj1ELj1ELj4ELj16ENS_18Kernel_traits_baseILj4096EfS2_fS2_fjLj128EEEEELb1ELb1ELb1ELb1EEEvNS_9BwdParamsE --------------------------
	.section	.nv.constant0._ZN10layer_norm13ln_bwd_kernelINS_13Kernel_traitsIf6__halffS2_fjLj4096ELj1ELj1ELj4ELj16ENS_18Kernel_traits_baseILj4096EfS2_fS2_fjLj128EEEEELb1ELb1ELb1ELb1EEEvNS_9BwdParamsE,"a",@progbits
	.sectionflags	@""
	.align	4
.nv.constant0._ZN10layer_norm13ln_bwd_kernelINS_13Kernel_traitsIf6__halffS2_fjLj4096ELj1ELj1ELj4ELj16ENS_18Kernel_traits_baseILj4096EfS2_fS2_fjLj128EEEEELb1ELb1ELb1ELb1EEEvNS_9BwdParamsE:
	.zero		824


//--------------------- .nv.constant0._ZN10layer_norm13ln_bwd_kernelINS_13Kernel_traitsI6__halfffffjLj4096ELj1ELj1ELj4ELj16ENS_18Kernel_traits_baseILj4096ES2_ffffjLj128EEEEELb0ELb0ELb0ELb0EEEvNS_9BwdParamsE --------------------------
	.section	.nv.constant0._ZN10layer_norm13ln_bwd_kernelINS_13Kernel_traitsI6__halfffffjLj4096ELj1ELj1ELj4ELj16ENS_18Kernel_traits_baseILj4096ES2_ffffjLj128EEEEELb0ELb0ELb0ELb0EEEvNS_9BwdParamsE,"a",@progbits
	.sectionflags	@""
	.align	4
.nv.constant0._ZN10layer_norm13ln_bwd_kernelINS_13Kernel_traitsI6__halfffffjLj4096ELj1ELj1ELj4ELj16ENS_18Kernel_traits_baseILj4096ES2_ffffjLj128EEEEELb0ELb0ELb0ELb0EEEvNS_9BwdParamsE:
	.zero		824


//--------------------- .nv.constant0._ZN10layer_norm13ln_bwd_kernelINS_13Kernel_traitsI6__halfffffjLj4096ELj1ELj1ELj4ELj16ENS_18Kernel_traits_baseILj4096ES2_ffffjLj128EEEEELb0ELb0ELb0ELb1EEEvNS_9BwdParamsE --------------------------
	.section	.nv.constant0._ZN10layer_norm13ln_bwd_kernelINS_13Kernel_traitsI6__halfffffjLj4096ELj1ELj1ELj4ELj16ENS_18Kernel_traits_baseILj4096ES2_ffffjLj128EEEEELb0ELb0ELb0ELb1EEEvNS_9BwdParamsE,"a",@progbits
	.sectionflags	@""
	.align	4
.nv.constant0._ZN10layer_norm13ln_bwd_kernelINS_13Kernel_traitsI6__halfffffjLj4096ELj1ELj1ELj4ELj16ENS_18Kernel_traits_baseILj4096ES2_ffffjLj128EEEEELb0ELb0ELb0ELb1EEEvNS_9BwdParamsE:
	.zero		824


//--------------------- .nv.constant0._ZN10layer_norm13ln_bwd_kernelINS_13Kernel_traitsI6__halfffffjLj4096ELj1ELj1ELj4ELj16ENS_18Kernel_traits_baseILj4096ES2_ffffjLj128EEEEELb0ELb0ELb1ELb0EEEvNS_9BwdParamsE --------------------------
	.section	.nv.constant0._ZN10layer_norm13ln_bwd_kernelINS_13Kernel_traitsI6__halfffffjLj4096ELj1ELj1ELj4ELj16ENS_18Kernel_traits_baseILj4096ES2_ffffjLj128EEEEELb0ELb0ELb1ELb0EEEvNS_9BwdParamsE,"a",@progbits
	.sectionflags	@""
	.align	4
.nv.constant0._ZN10layer_norm13ln_bwd_kernelINS_13Kernel_traitsI6__halfffffjLj4096ELj1ELj1ELj4ELj16ENS_18Kernel_traits_baseILj4096ES2_ffffjLj128EEEEELb0ELb0ELb1ELb0EEEvNS_9BwdParamsE:
	.zero		824


//--------------------- .nv.constant0._ZN10layer_norm13ln_bwd_kernelINS_13Kernel_traitsI6__halfffffjLj4096ELj1ELj1ELj4ELj16ENS_18Kernel_traits_baseILj4096ES2_ffffjLj128EEEEELb0ELb0ELb1ELb1EEEvNS_9BwdParamsE --------------------------
	.section	.nv.constant0._ZN10layer_norm13ln_bwd_kernelINS_13Kernel_traitsI6__halfffffjLj4096ELj1ELj1ELj4ELj16ENS_18Kernel_traits_baseILj4096ES2_ffffjLj128EEEEELb0ELb0ELb1ELb1EEEvNS_9BwdParamsE,"a",@progbits
	.sectionflags	@""
	.align	4
.nv.constant0._ZN10layer_norm13ln_bwd_kernelINS_13Kernel_traitsI6__halfffffjLj4096ELj1ELj1ELj4ELj16ENS_18Kernel_traits_baseILj4096ES2_ffffjLj128EEEEELb0ELb0ELb1ELb1EEEvNS_9BwdParamsE:
	.zero		824


//--------------------- .nv.constant0._ZN10layer_norm13ln_bwd_kernelINS_13Kernel_traitsI6__halfffffjLj4096ELj1ELj1ELj4ELj16ENS_18Kernel_traits_baseILj4096ES2_ffffjLj128EEEEELb0ELb1ELb0ELb0EEEvNS_9BwdParamsE --------------------------
	.section	.nv.constant0._ZN10layer_norm13ln_bwd_kernelINS_13Kernel_traitsI6__halfffffjLj4096ELj1ELj1ELj4ELj16ENS_18Kernel_traits_baseILj4096ES2_ffffjLj128EEEEELb0ELb1ELb0ELb0EEEvNS_9BwdParamsE,"a",@progbits
	.sectionflags	@""
	.align	4
.nv.constant0._ZN10layer_norm13ln_bwd_kernelINS_13Kernel_traitsI6__halfffffjLj4096ELj1ELj1ELj4ELj16ENS_18Kernel_traits_baseILj4096ES2_ffffjLj128EEEEELb0ELb1ELb0ELb0EEEvNS_9BwdParamsE:
	.zero		824


//--------------------- .nv.constant0._ZN10layer_norm13ln_bwd_kernelINS_13Kernel_traitsI6__halfffffjLj4096ELj1ELj1ELj4ELj16ENS_18Kernel_traits_baseILj4096ES2_ffffjLj128EEEEELb0ELb1ELb0ELb1EEEvNS_9BwdParamsE --------------------------
	.section	.nv.constant0._ZN10layer_norm13ln_bwd_kernelINS_13Kernel_traitsI6__halfffffjLj4096ELj1ELj1ELj4ELj16ENS_18Kernel_traits_baseILj4096ES2_ffffjLj128EEEEELb0ELb1ELb0ELb1EEEvNS_9BwdParamsE,"a",@progbits
	.sectionflags	@""
	.align	4
.nv.constant0._ZN10layer_norm13ln_bwd_kernelINS_13Kernel_traitsI6__halfffffjLj4096ELj1ELj1ELj4ELj16ENS_18Kernel_traits_baseILj4096ES2_ffffjLj128EEEEELb0ELb1ELb0ELb1EEEvNS_9BwdParamsE:
	.zero		824


//--------------------- .nv.constant0._ZN10layer_norm13ln_bwd_kernelINS_13Kernel_traitsI6__halfffffjLj4096ELj1ELj1ELj4ELj16ENS_18Kernel_traits_baseILj4096ES2_ffffjLj128EEEEELb0ELb1ELb1ELb0EEEvNS_9BwdParamsE --------------------------
	.section	.nv.constant0._ZN10layer_norm13ln_bwd_kernelINS_13Kernel_traitsI6__halfffffjLj4096ELj1ELj1ELj4ELj16ENS_18Kernel_traits_baseILj4096ES2_ffffjLj128EEEEELb0ELb1ELb1ELb0EEEvNS_9BwdParamsE,"a",@progbits
	.sectionflags	@""
	.align	4
.nv.constant0._ZN10layer_norm13ln_bwd_kernelINS_13Kernel_traitsI6__halfffffjLj4096ELj1ELj1ELj4ELj16ENS_18Kernel_traits_baseILj4096ES2_ffffjLj128EEEEELb0ELb1ELb1ELb0EEEvNS_9BwdParamsE:
	.zero		824


//--------------------- .nv.constant0._ZN10layer_norm13ln_bwd_kernelINS_13Kernel_traitsI6__halfffffjLj4096ELj1ELj1ELj4ELj16ENS_18Kernel_traits_baseILj4096ES2_ffffjLj128EEEEELb0ELb1ELb1ELb1EEEvNS_9BwdParamsE --------------------------
	.section	.nv.constant0._ZN10layer_norm13ln_bwd_kernelINS_13Kernel_traitsI6__halfffffjLj4096ELj1ELj1ELj4ELj16ENS_18Kernel_traits_baseILj4096ES2_ffffjLj128EEEEELb0ELb1ELb1ELb1EEEvNS_9BwdParamsE,"a",@progbits
	.sectionflags	@""
	.align	4
.nv.constant0._ZN10layer_norm13ln_bwd_kernelINS_13Kernel_traitsI6__halfffffjLj4096ELj1ELj1ELj4ELj16ENS_18Kernel_traits_baseILj4096ES2_ffffjLj128EEEEELb0ELb1ELb1ELb1EEEvNS_9BwdParamsE:
	.zero		824


//--------------------- .nv.constant0._ZN10layer_norm13ln_bwd_kernelINS_13Kernel_traitsI6__halfffffjLj4096ELj1ELj1ELj4ELj16ENS_18Kernel_traits_baseILj4096ES2_ffffjLj128EEEEELb1ELb0ELb0ELb0EEEvNS_9BwdParamsE --------------------------
	.section	.nv.constant0._ZN10layer_norm13ln_bwd_kernelINS_13Kernel_traitsI6__halfffffjLj4096ELj1ELj1ELj4ELj16ENS_18Kernel_traits_baseILj4096ES2_ffffjLj128EEEEELb1ELb0ELb0ELb0EEEvNS_9BwdParamsE,"a",@progbits
	.sectionflags	@""
	.align	4
.nv.constant0._ZN10layer_norm13ln_bwd_kernelINS_13Kernel_traitsI6__halfffffjLj4096ELj1ELj1ELj4ELj16ENS_18Kernel_traits_baseILj4096ES2_ffffjLj128EEEEELb1ELb0ELb0ELb0EEEvNS_9BwdParamsE:
	.zero		824


//--------------------- .nv.constant0._ZN10layer_norm13ln_bwd_kernelINS_13Kernel_traitsI6__halfffffjLj4096ELj1ELj1ELj4ELj16ENS_18Kernel_traits_baseILj4096ES2_ffffjLj128EEEEELb1ELb0ELb0ELb1EEEvNS_9BwdParamsE --------------------------
	.section	.nv.constant0._ZN10layer_norm13ln_bwd_kernelINS_13Kernel_traitsI6__halfffffjLj4096ELj1ELj1ELj4ELj16ENS_18Kernel_traits_baseILj4096ES2_ffffjLj128EEEEELb1ELb0ELb0ELb1EEEvNS_9BwdParamsE,"a",@progbits
	.sectionflags	@""
	.align	4
.nv.constant0._ZN10layer_norm13ln_bwd_kernelINS_13Kernel_traitsI6__halfffffjLj4096ELj1ELj1ELj4ELj16ENS_18Kernel_traits_baseILj4096ES2_ffffjLj128EEEEELb1ELb0ELb0ELb1EEEvNS_9BwdParamsE:
	.zero		824


//--------------------- .nv.constant0._ZN10layer_norm22ln_bwd_finalize_kernelINS_22Kernel_traits_finalizeILj4096E6__halfffffjLb0ELj1024ELj4ENS_18Kernel_traits_baseILj4096ES2_ffffjLj1024EEEEELb0ELb0EEEvNS_9BwdParamsE --------------------------
	.section	.nv.constant0._ZN10layer_norm22ln_bwd_finalize_kernelINS_22Kernel_traits_finalizeILj4096E6__halfffffjLb0ELj1024ELj4ENS_18Kernel_traits_baseILj4096ES2_ffffjLj1024EEEEELb0ELb0EEEvNS_9BwdParamsE,"a",@progbits
	.sectionflags	@""
	.align	4
.nv.constant0._ZN10layer_norm22ln_bwd_finalize_kernelINS_22Kernel_traits_finalizeILj4096E6__halfffffjLb0ELj1024ELj4ENS_18Kernel_traits_baseILj4096ES2_ffffjLj1024EEEEELb0ELb0EEEvNS_9BwdParamsE:
	.zero		824


//--------------------- .nv.constant0._ZN10layer_norm13ln_bwd_kernelINS_13Kernel_traitsI6__halfffffjLj4096ELj1ELj1ELj4ELj16ENS_18Kernel_traits_baseILj4096ES2_ffffjLj128EEEEELb1ELb0ELb1ELb0EEEvNS_9BwdParamsE --------------------------
	.section	.nv.constant0._ZN10layer_norm13ln_bwd_kernelINS_13Kernel_traitsI6__halfffffjLj4096ELj1ELj1ELj4ELj16ENS_18Kernel_traits_baseILj4096ES2_ffffjLj128EEEEELb1ELb0ELb1ELb0EEEvNS_9BwdParamsE,"a",@progbits
	.sectionflags	@""
	.align	4
.nv.constant0._ZN10layer_norm13ln_bwd_kernelINS_13Kernel_traitsI6__halfffffjLj4096ELj1ELj1ELj4ELj16ENS_18Kernel_traits_baseILj4096ES2_ffffjLj128EEEEELb1ELb0ELb1ELb0EEEvNS_9BwdParamsE:
	.zero		824


//--------------------- .nv.constant0._ZN10layer_norm22ln_bwd_finalize_kernelINS_22Kernel_traits_finalizeILj4096E6__halfffffjLb0ELj1024ELj4ENS_18Kernel_traits_baseILj4096ES2_ffffjLj1024EEEEELb0ELb1EEEvNS_9BwdParamsE --------------------------
	.section	.nv.constant0._ZN10layer_norm22ln_bwd_finalize_kernelINS_22Kernel_traits_finalizeILj4096E6__halfffffjLb0ELj1024ELj4ENS_18Kernel_traits_baseILj4096ES2_ffffjLj1024EEEEELb0ELb1EEEvNS_9BwdParamsE,"a",@progbits
	.sectionflags	@""
	.align	4
.nv.constant0._ZN10layer_norm22ln_bwd_finalize_kernelINS_22Kernel_traits_finalizeILj4096E6__halfffffjLb0ELj1024ELj4ENS_18Kernel_traits_baseILj4096ES2_ffffjLj1024EEEEELb0ELb1EEEvNS_9BwdParamsE:
	.zero		824


//--------------------- .nv.constant0._ZN10layer_norm13ln_bwd_kernelINS_13Kernel_traitsI6__halfffffjLj4096ELj1ELj1ELj4ELj16ENS_18Kernel_traits_baseILj4096ES2_ffffjLj128EEEEELb1ELb0ELb1ELb1EEEvNS_9BwdParamsE --------------------------
	.section	.nv.constant0._ZN10layer_norm13ln_bwd_kernelINS_13Kernel_traitsI6__halfffffjLj4096ELj1ELj1ELj4ELj16ENS_18Kernel_traits_baseILj4096ES2_ffffjLj128EEEEELb1ELb0ELb1ELb1EEEvNS_9BwdParamsE,"a",@progbits
	.sectionflags	@""
	.align	4
.nv.constant0._ZN10layer_norm13ln_bwd_kernelINS_13Kernel_traitsI6__halfffffjLj4096ELj1ELj1ELj4ELj16ENS_18Kernel_traits_baseILj4096ES2_ffffjLj128EEEEELb1ELb0ELb1ELb1EEEvNS_9BwdParamsE:
	.zero		824


//--------------------- .nv.constant0._ZN10layer_norm13ln_bwd_kernelINS_13Kernel_traitsI6__halfffffjLj4096ELj1ELj1ELj4ELj16ENS_18Kernel_traits_baseILj4096ES2_ffffjLj128EEEEELb1ELb1ELb0ELb0EEEvNS_9BwdParamsE --------------------------
	.section	.nv.constant0._ZN10layer_norm13ln_bwd_kernelINS_13Kernel_traitsI6__halfffffjLj4096ELj1ELj1ELj4ELj16ENS_18Kernel_traits_baseILj4096ES2_ffffjLj128EEEEELb1ELb1ELb0ELb0EEEvNS_9BwdParamsE,"a",@progbits
	.sectionflags	@""
	.align	4
.nv.constant0._ZN10layer_norm13ln_bwd_kernelINS_13Kernel_traitsI6__halfffffjLj4096ELj1ELj1ELj4ELj16ENS_18Kernel_traits_baseILj4096ES2_ffffjLj128EEEEELb1ELb1ELb0ELb0EEEvNS_9BwdParamsE:
	.zero		824


//--------------------- .nv.constant0._ZN10layer_norm13ln_bwd_kernelINS_13Kernel_traitsI6__halfffffjLj4096ELj1ELj1ELj4ELj16ENS_18Kernel_traits_baseILj4096ES2_ffffjLj128EEEEELb1ELb1ELb0ELb1EEEvNS_9BwdParamsE --------------------------
	.section	.nv.constant0._ZN10layer_norm13ln_bwd_kernelINS_13Kernel_traitsI6__halfffffjLj4096ELj1ELj1ELj4ELj16ENS_18Kernel_traits_baseILj4096ES2_ffffjLj128EEEEELb1ELb1ELb0ELb1EEEvNS_9BwdParamsE,"a",@progbits
	.sectionflags	@""
	.align	4
.nv.constant0._ZN10layer_norm13ln_bwd_kernelINS_13Kernel_traitsI6__halfffffjLj4096ELj1ELj1ELj4ELj16ENS_18Kernel_traits_baseILj4096ES2_ffffjLj128EEEEELb1ELb1ELb0ELb1EEEvNS_9BwdParamsE:
	.zero		824


//--------------------- .nv.constant0._ZN10layer_norm22ln_bwd_finalize_kernelINS_22Kernel_traits_finalizeILj4096E6__halfffffjLb1ELj1024ELj4ENS_18Kernel_traits_baseILj4096ES2_ffffjLj1024EEEEELb1ELb0EEEvNS_9BwdParamsE --------------------------
	.section	.nv.constant0._ZN10layer_norm22ln_bwd_finalize_kernelINS_22Kernel_traits_finalizeILj4096E6__halfffffjLb1ELj1024ELj4ENS_18Kernel_traits_baseILj4096ES2_ffffjLj1024EEEEELb1ELb0EEEvNS_9BwdParamsE,"a",@progbits
	.sectionflags	@""
	.align	4
.nv.constant0._ZN10layer_norm22ln_bwd_finalize_kernelINS_22Kernel_traits_finalizeILj4096E6__halfffffjLb1ELj1024ELj4ENS_18Kernel_traits_baseILj4096ES2_ffffjLj1024EEEEELb1ELb0EEEvNS_9BwdParamsE:
	.zero		824


//--------------------- .nv.constant0._ZN10layer_norm13ln_bwd_kernelINS_13Kernel_traitsI6__halfffffjLj4096ELj1ELj1ELj4ELj16ENS_18Kernel_traits_baseILj4096ES2_ffffjLj128EEEEELb1ELb1ELb1ELb0EEEvNS_9BwdParamsE --------------------------
	.section	.nv.constant0._ZN10layer_norm13ln_bwd_kernelINS_13Kernel_traitsI6__halfffffjLj4096ELj1ELj1ELj4ELj16ENS_18Kernel_traits_baseILj4096ES2_ffffjLj128EEEEELb1ELb1ELb1ELb0EEEvNS_9BwdParamsE,"a",@progbits
	.sectionflags	@""
	.align	4
.nv.constant0._ZN10layer_norm13ln_bwd_kernelINS_13Kernel_traitsI6__halfffffjLj4096ELj1ELj1ELj4ELj16ENS_18Kernel_traits_baseILj4096ES2_ffffjLj128EEEEELb1ELb1ELb1ELb0EEEvNS_9BwdParamsE:
	.zero		824


//--------------------- .nv.constant0._ZN10layer_norm22ln_bwd_finalize_kernelINS_22Kernel_traits_finalizeILj4096E6__halfffffjLb1ELj1024ELj4ENS_18Kernel_traits_baseILj4096ES2_ffffjLj1024EEEEELb1ELb1EEEvNS_9BwdParamsE --------------------------
	.section	.nv.constant0._ZN10layer_norm22ln_bwd_finalize_kernelINS_22Kernel_traits_finalizeILj4096E6__halfffffjLb1ELj1024ELj4ENS_18Kernel_traits_baseILj4096ES2_ffffjLj1024EEEEELb1ELb1EEEvNS_9BwdParamsE,"a",@progbits
	.sectionflags	@""
	.align	4
.nv.constant0._ZN10layer_norm22ln_bwd_finalize_kernelINS_22Kernel_traits_finalizeILj4096E6__halfffffjLb1ELj1024ELj4ENS_18Kernel_traits_baseILj4096ES2_ffffjLj1024EEEEELb1ELb1EEEvNS_9BwdParamsE:
	.zero		824


//--------------------- .nv.constant0._ZN10layer_norm13ln_bwd_kernelINS_13Kernel_traitsI6__halfffffjLj4096ELj1ELj1ELj4ELj16ENS_18Kernel_traits_baseILj4096ES2_ffffjLj128EEEEELb1ELb1ELb1ELb1EEEvNS_9BwdParamsE --------------------------
	.section	.nv.constant0._ZN10layer_norm13ln_bwd_kernelINS_13Kernel_traitsI6__halfffffjLj4096ELj1ELj1ELj4ELj16ENS_18Kernel_traits_baseILj4096ES2_ffffjLj128EEEEELb1ELb1ELb1ELb1EEEvNS_9BwdParamsE,"a",@progbits
	.sectionflags	@""
	.align	4
.nv.constant0._ZN10layer_norm13ln_bwd_kernelINS_13Kernel_traitsI6__halfffffjLj4096ELj1ELj1ELj4ELj16ENS_18Kernel_traits_baseILj4096ES2_ffffjLj128EEEEELb1ELb1ELb1ELb1EEEvNS_9BwdParamsE:
	.zero		824


//--------------------- .nv.constant0._ZN10layer_norm13ln_bwd_kernelINS_13Kernel_traitsIfffffjLj4096ELj1ELj1ELj4ELj16ENS_18Kernel_traits_baseILj4096EfffffjLj128EEEEELb0ELb0ELb0ELb0EEEvNS_9BwdParamsE --------------------------
	.section	.nv.constant0._ZN10layer_norm13ln_bwd_kernelINS_13Kernel_traitsIfffffjLj4096ELj1ELj1ELj4ELj16ENS_18Kernel_traits_baseILj4096EfffffjLj128EEEEELb0ELb0ELb0ELb0EEEvNS_9BwdParamsE,"a",@progbits
	.sectionflags	@""
	.align	4
.nv.constant0._ZN10layer_norm13ln_bwd_kernelINS_13Kernel_traitsIfffffjLj4096ELj1ELj1ELj4ELj16ENS_18Kernel_traits_baseILj4096EfffffjLj128EEEEELb0ELb0ELb0ELb0EEEvNS_9BwdParamsE:
	.zero		824


//--------------------- .nv.constant0._ZN10layer_norm13ln_bwd_kernelINS_13Kernel_traitsIfffffjLj4096ELj1ELj1ELj4ELj16ENS_18Kernel_traits_baseILj4096EfffffjLj128EEEEELb0ELb0ELb0ELb1EEEvNS_9BwdParamsE --------------------------
	.section	.nv.constant0._ZN10layer_norm13ln_bwd_kernelINS_13Kernel_traitsIfffffjLj4096ELj1ELj1ELj4ELj16ENS_18Kernel_traits_baseILj4096EfffffjLj128EEEEELb0ELb0ELb0ELb1EEEvNS_9BwdParamsE,"a",@progbits
	.sectionflags	@""
	.align	4
.nv.constant0._ZN10layer_norm13ln_bwd_kernelINS_13Kernel_traitsIfffffjLj4096ELj1ELj1ELj4ELj16ENS_18Kernel_traits_baseILj4096EfffffjLj128EEEEELb0ELb0ELb0ELb1EEEvNS_9BwdParamsE:
	.zero		824


//--------------------- .nv.constant0._ZN10layer_norm13ln_bwd_kernelINS_13Kernel_traitsIfffffjLj4096ELj1ELj1ELj4ELj16ENS_18Kernel_traits_baseILj4096EfffffjLj128EEEEELb0ELb0ELb1ELb0EEEvNS_9BwdParamsE --------------------------
	.section	.nv.constant0._ZN10layer_norm13ln_bwd_kernelINS_13Kernel_traitsIfffffjLj4096ELj1ELj1ELj4ELj16ENS_18Kernel_traits_baseILj4096EfffffjLj128EEEEELb0ELb0ELb1ELb0EEEvNS_9BwdParamsE,"a",@progbits
	.sectionflags	@""
	.align	4
.nv.constant0._ZN10layer_norm13ln_bwd_kernelINS_13Kernel_traitsIfffffjLj4096ELj1ELj1ELj4ELj16ENS_18Kernel_traits_baseILj4096EfffffjLj128EEEEELb0ELb0ELb1ELb0EEEvNS_9BwdParamsE:
	.zero		824


//--------------------- .nv.constant0._ZN10layer_norm13ln_bwd_kernelINS_13Kernel_traitsIfffffjLj4096ELj1ELj1ELj4ELj16ENS_18Kernel_traits_baseILj4096EfffffjLj128EEEEELb0ELb0ELb1ELb1EEEvNS_9BwdParamsE --------------------------
	.section	.nv.constant0._ZN10layer_norm13ln_bwd_kernelINS_13Kernel_traitsIfffffjLj4096ELj1ELj1ELj4ELj16ENS_18Kernel_traits_baseILj4096EfffffjLj128EEEEELb0ELb0ELb1ELb1EEEvNS_9BwdParamsE,"a",@progbits
	.sectionflags	@""
	.align	4
.nv.constant0._ZN10layer_norm13ln_bwd_kernelINS_13Kernel_traitsIfffffjLj4096ELj1ELj1ELj4ELj16ENS_18Kernel_traits_baseILj4096EfffffjLj128EEEEELb0ELb0ELb1ELb1EEEvNS_9BwdParamsE:
	.zero		824


//--------------------- .nv.constant0._ZN10layer_norm13ln_bwd_kernelINS_13Kernel_traitsIfffffjLj4096ELj1ELj1ELj4ELj16ENS_18Kernel_traits_baseILj4096EfffffjLj128EEEEELb0ELb1ELb0ELb0EEEvNS_9BwdParamsE --------------------------
	.section	.nv.constant0._ZN10layer_norm13ln_bwd_kernelINS_13Kernel_traitsIfffffjLj4096ELj1ELj1ELj4ELj16ENS_18Kernel_traits_baseILj4096EfffffjLj128EEEEELb0ELb1ELb0ELb0EEEvNS_9BwdParamsE,"a",@progbits
	.sectionflags	@""
	.align	4
.nv.constant0._ZN10layer_norm13ln_bwd_kernelINS_13Kernel_traitsIfffffjLj4096ELj1ELj1ELj4ELj16ENS_18Kernel_traits_baseILj4096EfffffjLj128EEEEELb0ELb1ELb0ELb0EEEvNS_9BwdParamsE:
	.zero		824


//--------------------- .nv.constant0._ZN10layer_norm13ln_bwd_kernelINS_13Kernel_traitsIfffffjLj4096ELj1ELj1ELj4ELj16ENS_18Kernel_traits_baseILj4096EfffffjLj128EEEEELb0ELb1ELb0ELb1EEEvNS_9BwdParamsE --------------------------
	.section	.nv.constant0._ZN10layer_norm13ln_bwd_kernelINS_13Kernel_traitsIfffffjLj4096ELj1ELj1ELj4ELj16ENS_18Kernel_traits_baseILj4096EfffffjLj128EEEEELb0ELb1ELb0ELb1EEEvNS_9BwdParamsE,"a",@progbits
	.sectionflags	@""
	.align	4
.nv.constant0._ZN10layer_norm13ln_bwd_kernelINS_13Kernel_traitsIfffffjLj4096ELj1ELj1ELj4ELj16ENS_18Kernel_traits_baseILj4096EfffffjLj128EEEEELb0ELb1ELb0ELb1EEEvNS_9BwdParamsE:
	.zero		824


//--------------------- .nv.constant0._ZN10layer_norm13ln_bwd_kernelINS_13Kernel_traitsIfffffjLj4096ELj1ELj1ELj4ELj16ENS_18Kernel_traits_baseILj4096EfffffjLj128EEEEELb0ELb1ELb1ELb0EEEvNS_9BwdParamsE --------------------------
	.section	.nv.constant0._ZN10layer_norm13ln_bwd_kernelINS_13Kernel_traitsIfffffjLj4096ELj1ELj1ELj4ELj16ENS_18Kernel_traits_baseILj4096EfffffjLj128EEEEELb0ELb1ELb1ELb0EEEvNS_9BwdParamsE,"a",@progbits
	.sectionflags	@""
	.align	4
.nv.constant0._ZN10layer_norm13ln_bwd_kernelINS_13Kernel_traitsIfffffjLj4096ELj1ELj1ELj4ELj16ENS_18Kernel_traits_baseILj4096EfffffjLj128EEEEELb0ELb1ELb1ELb0EEEvNS_9BwdParamsE:
	.zero		824


//--------------------- .nv.constant0._ZN10layer_norm13ln_bwd_kernelINS_13Kernel_traitsIfffffjLj4096ELj1ELj1ELj4ELj16ENS_18Kernel_traits_baseILj4096EfffffjLj128EEEEELb0ELb1ELb1ELb1EEEvNS_9BwdParamsE --------------------------
	.section	.nv.constant0._ZN10layer_norm13ln_bwd_kernelINS_13Kernel_traitsIfffffjLj4096ELj1ELj1ELj4ELj16ENS_18Kernel_traits_baseILj4096EfffffjLj128EEEEELb0ELb1ELb1ELb1EEEvNS_9BwdParamsE,"a",@progbits
	.sectionflags	@""
	.align	4
.nv.constant0._ZN10layer_norm13ln_bwd_kernelINS_13Kernel_traitsIfffffjLj4096ELj1ELj1ELj4ELj16ENS_18Kernel_traits_baseILj4096EfffffjLj128EEEEELb0ELb1ELb1ELb1EEEvNS_9BwdParamsE:
	.zero		824


//--------------------- .nv.constant0._ZN10layer_norm13ln_bwd_kernelINS_13Kernel_traitsIfffffjLj4096ELj1ELj1ELj4ELj16ENS_18Kernel_traits_baseILj4096EfffffjLj128EEEEELb1ELb0ELb0ELb0EEEvNS_9BwdParamsE --------------------------
	.section	.nv.constant0._ZN10layer_norm13ln_bwd_kernelINS_13Kernel_traitsIfffffjLj4096ELj1ELj1ELj4ELj16ENS_18Kernel_traits_baseILj4096EfffffjLj128EEEEELb1ELb0ELb0ELb0EEEvNS_9BwdParamsE,"a",@progbits
	.sectionflags	@""
	.align	4
.nv.constant0._ZN10layer_norm13ln_bwd_kernelINS_13Kernel_traitsIfffffjLj4096ELj1ELj1ELj4ELj16ENS_18Kernel_traits_baseILj4096EfffffjLj128EEEEELb1ELb0ELb0ELb0EEEvNS_9BwdParamsE:
	.zero		824


//--------------------- .nv.constant0._ZN10layer_norm13ln_bwd_kernelINS_13Kernel_traitsIfffffjLj4096ELj1ELj1ELj4ELj16ENS_18Kernel_traits_baseILj4096EfffffjLj128EEEEELb1ELb0ELb0ELb1EEEvNS_9BwdParamsE --------------------------
	.section	.nv.constant0._ZN10layer_norm13ln_bwd_kernelINS_13Kernel_traitsIfffffjLj4096ELj1ELj1ELj4ELj16ENS_18Kernel_traits_baseILj4096EfffffjLj128EEEEELb1ELb0ELb0ELb1EEEvNS_9BwdParamsE,"a",@progbits
	.sectionflags	@""
	.align	4
.nv.constant0._ZN10layer_norm13ln_bwd_kernelINS_13Kernel_traitsIfffffjLj4096ELj1ELj1ELj4ELj16ENS_18Kernel_traits_baseILj4096EfffffjLj128EEEEELb1ELb0ELb0ELb1EEEvNS_9BwdParamsE:
	.zero		824


//--------------------- .nv.constant0._ZN10layer_norm22ln_bwd_finalize_kernelINS_22Kernel_traits_finalizeILj4096EfffffjLb0ELj1024ELj4ENS_18Kernel_traits_baseILj4096EfffffjLj1024EEEEELb0ELb0EEEvNS_9BwdParamsE --------------------------
	.section	.nv.constant0._ZN10layer_norm22ln_bwd_finalize_kernelINS_22Kernel_traits_finalizeILj4096EfffffjLb0ELj1024ELj4ENS_18Kernel_traits_baseILj4096EfffffjLj1024EEEEELb0ELb0EEEvNS_9BwdParamsE,"a",@progbits
	.sectionflags	@""
	.align	4
.nv.constant0._ZN10layer_norm22ln_bwd_finalize_kernelINS_22Kernel_traits_finalizeILj4096EfffffjLb0ELj1024ELj4ENS_18Kernel_traits_baseILj4096EfffffjLj1024EEEEELb0ELb0EEEvNS_9BwdParamsE:
	.zero		824


//--------------------- .nv.constant0._ZN10layer_norm13ln_bwd_kernelINS_13Kernel_traitsIfffffjLj4096ELj1ELj1ELj4ELj16ENS_18Kernel_traits_baseILj4096EfffffjLj128EEEEELb1ELb0ELb1ELb0EEEvNS_9BwdParamsE --------------------------
	.section	.nv.constant0._ZN10layer_norm13ln_bwd_kernelINS_13Kernel_traitsIfffffjLj4096ELj1ELj1ELj4ELj16ENS_18Kernel_traits_baseILj4096EfffffjLj128EEEEELb1ELb0ELb1ELb0EEEvNS_9BwdParamsE,"a",@progbits
	.sectionflags	@""
	.align	4
.nv.constant0._ZN10layer_norm13ln_bwd_kernelINS_13Kernel_traitsIfffffjLj4096ELj1ELj1ELj4ELj16ENS_18Kernel_traits_baseILj4096EfffffjLj128EEEEELb1ELb0ELb1ELb0EEEvNS_9BwdParamsE:
	.zero		824


//--------------------- .nv.constant0._ZN10layer_norm22ln_bwd_finalize_kernelINS_22Kernel_traits_finalizeILj4096EfffffjLb0ELj1024ELj4ENS_18Kernel_traits_baseILj4096EfffffjLj1024EEEEELb0ELb1EEEvNS_9BwdParamsE --------------------------
	.section	.nv.constant0._ZN10layer_norm22ln_bwd_finalize_kernelINS_22Kernel_traits_finalizeILj4096EfffffjLb0ELj1024ELj4ENS_18Kernel_traits_baseILj4096EfffffjLj1024EEEEELb0ELb1EEEvNS_9BwdParamsE,"a",@progbits
	.sectionflags	@""
	.align	4
.nv.constant0._ZN10layer_norm22ln_bwd_finalize_kernelINS_22Kernel_traits_finalizeILj4096EfffffjLb0ELj1024ELj4ENS_18Kernel_traits_baseILj4096EfffffjLj1024EEEEELb0ELb1EEEvNS_9BwdParamsE:
	.zero		824


//--------------------- .nv.constant0._ZN10layer_norm13ln_bwd_kernelINS_13Kernel_traitsIfffffjLj4096ELj1ELj1ELj4ELj16ENS_18Kernel_traits_baseILj4096EfffffjLj128EEEEELb1ELb0ELb1ELb1EEEvNS_9BwdParamsE --------------------------
	.section	.nv.constant0._ZN10layer_norm13ln_bwd_kernelINS_13Kernel_traitsIfffffjLj4096ELj1ELj1ELj4ELj16ENS_18Kernel_traits_baseILj4096EfffffjLj128EEEEELb1ELb0ELb1ELb1EEEvNS_9BwdParamsE,"a",@progbits
	.sectionflags	@""
	.align	4
.nv.constant0._ZN10layer_norm13ln_bwd_kernelINS_13Kernel_traitsIfffffjLj4096ELj1ELj1ELj4ELj16ENS_18Kernel_traits_baseILj4096EfffffjLj128EEEEELb1ELb0ELb1ELb1EEEvNS_9BwdParamsE:
	.zero		824


//--------------------- .nv.constant0._ZN10layer_norm13ln_bwd_kernelINS_13Kernel_traitsIfffffjLj4096ELj1ELj1ELj4ELj16ENS_18Kernel_traits_baseILj4096EfffffjLj128EEEEELb1ELb1ELb0ELb0EEEvNS_9BwdParamsE --------------------------
	.section	.nv.constant0._ZN10layer_norm13ln_bwd_kernelINS_13Kernel_traitsIfffffjLj4096ELj1ELj1ELj4ELj16ENS_18Kernel_traits_baseILj4096EfffffjLj128EEEEELb1ELb1ELb0ELb0EEEvNS_9BwdParamsE,"a",@progbits
	.sectionflags	@""
	.align	4
.nv.constant0._ZN10layer_norm13ln_bwd_kernelINS_13Kernel_traitsIfffffjLj4096ELj1ELj1ELj4ELj16ENS_18Kernel_traits_baseILj4096EfffffjLj128EEEEELb1ELb1ELb0ELb0EEEvNS_9BwdParamsE:
	.zero		824


//--------------------- .nv.constant0._ZN10layer_norm13ln_bwd_kernelINS_13Kernel_traitsIfffffjLj4096ELj1ELj1ELj4ELj16ENS_18Kernel_traits_baseILj4096EfffffjLj128EEEEELb1ELb1ELb0ELb1EEEvNS_9BwdParamsE --------------------------
	.section	.nv.constant0._ZN10layer_norm13ln_bwd_kernelINS_13Kernel_traitsIfffffjLj4096ELj1ELj1ELj4ELj16ENS_18Kernel_traits_baseILj4096EfffffjLj128EEEEELb1ELb1ELb0ELb1EEEvNS_9BwdParamsE,"a",@progbits
	.sectionflags	@""
	.align	4
.nv.constant0._ZN10layer_norm13ln_bwd_kernelINS_13Kernel_traitsIfffffjLj4096ELj1ELj1ELj4ELj16ENS_18Kernel_traits_baseILj4096EfffffjLj128EEEEELb1ELb1ELb0ELb1EEEvNS_9BwdParamsE:
	.zero		824


//--------------------- .nv.constant0._ZN10layer_norm22ln_bwd_finalize_kernelINS_22Kernel_traits_finalizeILj4096EfffffjLb1ELj1024ELj4ENS_18Kernel_traits_baseILj4096EfffffjLj1024EEEEELb1ELb0EEEvNS_9BwdParamsE --------------------------
	.section	.nv.constant0._ZN10layer_norm22ln_bwd_finalize_kernelINS_22Kernel_traits_finalizeILj4096EfffffjLb1ELj1024ELj4ENS_18Kernel_traits_baseILj4096EfffffjLj1024EEEEELb1ELb0EEEvNS_9BwdParamsE,"a",@progbits
	.sectionflags	@""
	.align	4
.nv.constant0._ZN10layer_norm22ln_bwd_finalize_kernelINS_22Kernel_traits_finalizeILj4096EfffffjLb1ELj1024ELj4ENS_18Kernel_traits_baseILj4096EfffffjLj1024EEEEELb1ELb0EEEvNS_9BwdParamsE:
	.zero		824


//--------------------- .nv.constant0._ZN10layer_norm13ln_bwd_kernelINS_13Kernel_traitsIfffffjLj4096ELj1ELj1ELj4ELj16ENS_18Kernel_traits_baseILj4096EfffffjLj128EEEEELb1ELb1ELb1ELb0EEEvNS_9BwdParamsE --------------------------
	.section	.nv.constant0._ZN10layer_norm13ln_bwd_kernelINS_13Kernel_traitsIfffffjLj4096ELj1ELj1ELj4ELj16ENS_18Kernel_traits_baseILj4096EfffffjLj128EEEEELb1ELb1ELb1ELb0EEEvNS_9BwdParamsE,"a",@progbits
	.sectionflags	@""
	.align	4
.nv.constant0._ZN10layer_norm13ln_bwd_kernelINS_13Kernel_traitsIfffffjLj4096ELj1ELj1ELj4ELj16ENS_18Kernel_traits_baseILj4096EfffffjLj128EEEEELb1ELb1ELb1ELb0EEEvNS_9BwdParamsE:
	.zero		824


//--------------------- .nv.constant0._ZN10layer_norm22ln_bwd_finalize_kernelINS_22Kernel_traits_finalizeILj4096EfffffjLb1ELj1024ELj4ENS_18Kernel_traits_baseILj4096EfffffjLj1024EEEEELb1ELb1EEEvNS_9BwdParamsE --------------------------
	.section	.nv.constant0._ZN10layer_norm22ln_bwd_finalize_kernelINS_22Kernel_traits_finalizeILj4096EfffffjLb1ELj1024ELj4ENS_18Kernel_traits_baseILj4096EfffffjLj1024EEEEELb1ELb1EEEvNS_9BwdParamsE,"a",@progbits
	.sectionflags	@""
	.align	4
.nv.constant0._ZN10layer_norm22ln_bwd_finalize_kernelINS_22Kernel_traits_finalizeILj4096EfffffjLb1ELj1024ELj4ENS_18Kernel_traits_baseILj4096EfffffjLj1024EEEEELb1ELb1EEEvNS_9BwdParamsE:
	.zero		824


//--------------------- .nv.constant0._ZN10layer_norm13ln_bwd_kernelINS_13Kernel_traitsIfffffjLj4096ELj1ELj1ELj4ELj16ENS_18Kernel_traits_baseILj4096EfffffjLj128EEEEELb1ELb1ELb1ELb1EEEvNS_9BwdParamsE --------------------------
	.section	.nv.constant0._ZN10layer_norm13ln_bwd_kernelINS_13Kernel_traitsIfffffjLj4096ELj1ELj1ELj4ELj16ENS_18Kernel_traits_baseILj4096EfffffjLj128EEEEELb1ELb1ELb1ELb1EEEvNS_9BwdParamsE,"a",@progbits
	.sectionflags	@""
	.align	4
.nv.constant0._ZN10layer_norm13ln_bwd_kernelINS_13Kernel_traitsIfffffjLj4096ELj1ELj1ELj4ELj16ENS_18Kernel_traits_baseILj4096EfffffjLj128EEEEELb1ELb1ELb1ELb1EEEvNS_9BwdParamsE:
	.zero		824


//--------------------- SYMBOLS --------------------------

	.type		.nv.reservedSmem.offset0,@object
	.size		.nv.reservedSmem.offset0,0x4
